	.target	sm_103a

	.elftype	@"ET_EXEC"


//--------------------- .note.nv.tkinfo           --------------------------
	.section	.note.nv.tkinfo,"",@"SHT_NOTE"
	.sectionflags	@"SHF_NOTE_NV_TKINFO"
	.tkinfo
        /*0018*/ 	.word	0x00000002
        /*0030*/ 	.string	""
        /*0030*/ 	.string	"ptxas"
        /*0030*/ 	.string	"Cuda compilation tools, release 13.0, V13.0.88"
        /*0030*/ 	.string	"Build cuda_13.0.r13.0/compiler.36424714_0"
        /*0030*/ 	.string	"-arch sm_103a -m 64 "



//--------------------- .note.nv.cuinfo           --------------------------
	.section	.note.nv.cuinfo,"",@"SHT_NOTE"
	.sectionflags	@"SHF_NOTE_NV_CUINFO"
        /*0018*/ 	.short	0x0002
        /*001a*/ 	.short	0x0067
        /*001c*/ 	.short	0x0082
	.zero		2


//--------------------- .nv.info                  --------------------------
	.section	.nv.info,"",@"SHT_CUDA_INFO"
	.align	4


	//----- nvinfo : EIATTR_REGCOUNT
	.align		4
        /*0000*/ 	.byte	0x04, 0x2f
        /*0002*/ 	.short	(.L_12 - .L_11)
	.align		4
.L_11:
        /*0004*/ 	.word	index@(_ZN5flash16flash_fwd_kernelI23Flash_fwd_kernel_traitsILi128ELi128ELi32ELi4ELb0ELb0EN7cutlass6half_tE19Flash_kernel_traitsILi128ELi128ELi32ELi4ES3_EELb0ELb0ELb1ELb1ELb0ELb0ELb1ELb0EEEvNS_16Flash_fwd_paramsE)
        /*0008*/ 	.word	0x000000ff


	//----- nvinfo : EIATTR_FRAME_SIZE
	.align		4
.L_12:
        /*000c*/ 	.byte	0x04, 0x11
        /*000e*/ 	.short	(.L_14 - .L_13)
	.align		4
.L_13:
        /*0010*/ 	.word	index@(_ZN5flash16flash_fwd_kernelI23Flash_fwd_kernel_traitsILi128ELi128ELi32ELi4ELb0ELb0EN7cutlass6half_tE19Flash_kernel_traitsILi128ELi128ELi32ELi4ES3_EELb0ELb0ELb1ELb1ELb0ELb0ELb1ELb0EEEvNS_16Flash_fwd_paramsE)
        /*0014*/ 	.word	0x00000028


	//----- nvinfo : EIATTR_REGCOUNT
	.align		4
.L_14:
        /*0018*/ 	.byte	0x04, 0x2f
        /*001a*/ 	.short	(.L_16 - .L_15)
	.align		4
.L_15:
        /*001c*/ 	.word	index@(_ZN5flash16flash_fwd_kernelI23Flash_fwd_kernel_traitsILi128ELi128ELi32ELi4ELb0ELb0EN7cutlass6half_tE19Flash_kernel_traitsILi128ELi128ELi32ELi4ES3_EELb1ELb0ELb1ELb1ELb0ELb0ELb0ELb1EEEvNS_16Flash_fwd_paramsE)
        /*0020*/ 	.word	0x000000ff


	//----- nvinfo : EIATTR_FRAME_SIZE
	.align		4
.L_16:
        /*0024*/ 	.byte	0x04, 0x11
        /*0026*/ 	.short	(.L_18 - .L_17)
	.align		4
.L_17:
        /*0028*/ 	.word	index@(_ZN5flash16flash_fwd_kernelI23Flash_fwd_kernel_traitsILi128ELi128ELi32ELi4ELb0ELb0EN7cutlass6half_tE19Flash_kernel_traitsILi128ELi128ELi32ELi4ES3_EELb1ELb0ELb1ELb1ELb0ELb0ELb0ELb1EEEvNS_16Flash_fwd_paramsE)
        /*002c*/ 	.word	0x000000b0


	//----- nvinfo : EIATTR_REGCOUNT
	.align		4
.L_18:
        /*0030*/ 	.byte	0x04, 0x2f
        /*0032*/ 	.short	(.L_20 - .L_19)
	.align		4
.L_19:
        /*0034*/ 	.word	index@(_ZN5flash16flash_fwd_kernelI23Flash_fwd_kernel_traitsILi128ELi128ELi32ELi4ELb0ELb0EN7cutlass6half_tE19Flash_kernel_traitsILi128ELi128ELi32ELi4ES3_EELb0ELb0ELb1ELb0ELb0ELb0ELb1ELb0EEEvNS_16Flash_fwd_paramsE)
        /*0038*/ 	.word	0x000000ff


	//----- nvinfo : EIATTR_FRAME_SIZE
	.align		4
.L_20:
        /*003c*/ 	.byte	0x04, 0x11
        /*003e*/ 	.short	(.L_22 - .L_21)
	.align		4
.L_21:
        /*0040*/ 	.word	index@(_ZN5flash16flash_fwd_kernelI23Flash_fwd_kernel_traitsILi128ELi128ELi32ELi4ELb0ELb0EN7cutlass6half_tE19Flash_kernel_traitsILi128ELi128ELi32ELi4ES3_EELb0ELb0ELb1ELb0ELb0ELb0ELb1ELb0EEEvNS_16Flash_fwd_paramsE)
        /*0044*/ 	.word	0x00000038


	//----- nvinfo : EIATTR_REGCOUNT
	.align		4
.L_22:
        /*0048*/ 	.byte	0x04, 0x2f
        /*004a*/ 	.short	(.L_24 - .L_23)
	.align		4
.L_23:
        /*004c*/ 	.word	index@(_ZN5flash16flash_fwd_kernelI23Flash_fwd_kernel_traitsILi128ELi128ELi32ELi4ELb0ELb0EN7cutlass6half_tE19Flash_kernel_traitsILi128ELi128ELi32ELi4ES3_EELb1ELb0ELb1ELb0ELb0ELb0ELb0ELb1EEEvNS_16Flash_fwd_paramsE)
        /*0050*/ 	.word	0x000000ff


	//----- nvinfo : EIATTR_FRAME_SIZE
	.align		4
.L_24:
        /*0054*/ 	.byte	0x04, 0x11
        /*0056*/ 	.short	(.L_26 - .L_25)
	.align		4
.L_25:
        /*0058*/ 	.word	index@(_ZN5flash16flash_fwd_kernelI23Flash_fwd_kernel_traitsILi128ELi128ELi32ELi4ELb0ELb0EN7cutlass6half_tE19Flash_kernel_traitsILi128ELi128ELi32ELi4ES3_EELb1ELb0ELb1ELb0ELb0ELb0ELb0ELb1EEEvNS_16Flash_fwd_paramsE)
        /*005c*/ 	.word	0x00000068


	//----- nvinfo : EIATTR_REGCOUNT
	.align		4
.L_26:
        /*0060*/ 	.byte	0x04, 0x2f
        /*0062*/ 	.short	(.L_28 - .L_27)
	.align		4
.L_27:
        /*0064*/ 	.word	index@(_ZN5flash16flash_fwd_kernelI23Flash_fwd_kernel_traitsILi128ELi128ELi32ELi4ELb0ELb0EN7cutlass6half_tE19Flash_kernel_traitsILi128ELi128ELi32ELi4ES3_EELb1ELb0ELb1ELb1ELb0ELb0ELb0ELb0EEEvNS_16Flash_fwd_paramsE)
        /*0068*/ 	.word	0x000000ff


	//----- nvinfo : EIATTR_FRAME_SIZE
	.align		4
.L_28:
        /*006c*/ 	.byte	0x04, 0x11
        /*006e*/ 	.short	(.L_30 - .L_29)
	.align		4
.L_29:
        /*0070*/ 	.word	index@(_ZN5flash16flash_fwd_kernelI23Flash_fwd_kernel_traitsILi128ELi128ELi32ELi4ELb0ELb0EN7cutlass6half_tE19Flash_kernel_traitsILi128ELi128ELi32ELi4ES3_EELb1ELb0ELb1ELb1ELb0ELb0ELb0ELb0EEEvNS_16Flash_fwd_paramsE)
        /*0074*/ 	.word	0x00000070


	//----- nvinfo : EIATTR_REGCOUNT
	.align		4
.L_30:
        /*0078*/ 	.byte	0x04, 0x2f
        /*007a*/ 	.short	(.L_32 - .L_31)
	.align		4
.L_31:
        /*007c*/ 	.word	index@(_ZN5flash16flash_fwd_kernelI23Flash_fwd_kernel_traitsILi128ELi128ELi32ELi4ELb0ELb0EN7cutlass6half_tE19Flash_kernel_traitsILi128ELi128ELi32ELi4ES3_EELb0ELb0ELb1ELb0ELb0ELb1ELb1ELb0EEEvNS_16Flash_fwd_paramsE)
        /*0080*/ 	.word	0x000000ff


	//----- nvinfo : EIATTR_FRAME_SIZE
	.align		4
.L_32:
        /*0084*/ 	.byte	0x04, 0x11
        /*0086*/ 	.short	(.L_34 - .L_33)
	.align		4
.L_33:
        /*0088*/ 	.word	index@(_ZN5flash16flash_fwd_kernelI23Flash_fwd_kernel_traitsILi128ELi128ELi32ELi4ELb0ELb0EN7cutlass6half_tE19Flash_kernel_traitsILi128ELi128ELi32ELi4ES3_EELb0ELb0ELb1ELb0ELb0ELb1ELb1ELb0EEEvNS_16Flash_fwd_paramsE)
        /*008c*/ 	.word	0x00000000


	//----- nvinfo : EIATTR_REGCOUNT
	.align		4
.L_34:
        /*0090*/ 	.byte	0x04, 0x2f
        /*0092*/ 	.short	(.L_36 - .L_35)
	.align		4
.L_35:
        /*0094*/ 	.word	index@(_ZN5flash16flash_fwd_kernelI23Flash_fwd_kernel_traitsILi128ELi128ELi32ELi4ELb0ELb0EN7cutlass6half_tE19Flash_kernel_traitsILi128ELi128ELi32ELi4ES3_EELb1ELb0ELb1ELb0ELb0ELb1ELb0ELb0EEEvNS_16Flash_fwd_paramsE)
        /*0098*/ 	.word	0x000000ff


	//----- nvinfo : EIATTR_FRAME_SIZE
	.align		4
.L_36:
        /*009c*/ 	.byte	0x04, 0x11
        /*009e*/ 	.short	(.L_38 - .L_37)
	.align		4
.L_37:
        /*00a0*/ 	.word	index@(_ZN5flash16flash_fwd_kernelI23Flash_fwd_kernel_traitsILi128ELi128ELi32ELi4ELb0ELb0EN7cutlass6half_tE19Flash_kernel_traitsILi128ELi128ELi32ELi4ES3_EELb1ELb0ELb1ELb0ELb0ELb1ELb0ELb0EEEvNS_16Flash_fwd_paramsE)
        /*00a4*/ 	.word	0x00000060


	//----- nvinfo : EIATTR_REGCOUNT
	.align		4
.L_38:
        /*00a8*/ 	.byte	0x04, 0x2f
        /*00aa*/ 	.short	(.L_40 - .L_39)
	.align		4
.L_39:
        /*00ac*/ 	.word	index@(_ZN5flash16flash_fwd_kernelI23Flash_fwd_kernel_traitsILi128ELi128ELi32ELi4ELb0ELb0EN7cutlass6half_tE19Flash_kernel_traitsILi128ELi128ELi32ELi4ES3_EELb0ELb0ELb0ELb1ELb0ELb0ELb1ELb0EEEvNS_16Flash_fwd_paramsE)
        /*00b0*/ 	.word	0x000000ff


	//----- nvinfo : EIATTR_FRAME_SIZE
	.align		4
.L_40:
        /*00b4*/ 	.byte	0x04, 0x11
        /*00b6*/ 	.short	(.L_42 - .L_41)
	.align		4
.L_41:
        /*00b8*/ 	.word	index@(_ZN5flash16flash_fwd_kernelI23Flash_fwd_kernel_traitsILi128ELi128ELi32ELi4ELb0ELb0EN7cutlass6half_tE19Flash_kernel_traitsILi128ELi128ELi32ELi4ES3_EELb0ELb0ELb0ELb1ELb0ELb0ELb1ELb0EEEvNS_16Flash_fwd_paramsE)
        /*00bc*/ 	.word	0x00000018


	//----- nvinfo : EIATTR_REGCOUNT
	.align		4
.L_42:
        /*00c0*/ 	.byte	0x04, 0x2f
        /*00c2*/ 	.short	(.L_44 - .L_43)
	.align		4
.L_43:
        /*00c4*/ 	.word	index@(_ZN5flash16flash_fwd_kernelI23Flash_fwd_kernel_traitsILi128ELi128ELi32ELi4ELb0ELb0EN7cutlass6half_tE19Flash_kernel_traitsILi128ELi128ELi32ELi4ES3_EELb1ELb0ELb0ELb1ELb0ELb0ELb0ELb1EEEvNS_16Flash_fwd_paramsE)
        /*00c8*/ 	.word	0x000000ff


	//----- nvinfo : EIATTR_FRAME_SIZE
	.align		4
.L_44:
        /*00cc*/ 	.byte	0x04, 0x11
        /*00ce*/ 	.short	(.L_46 - .L_45)
	.align		4
.L_45:
        /*00d0*/ 	.word	index@(_ZN5flash16flash_fwd_kernelI23Flash_fwd_kernel_traitsILi128ELi128ELi32ELi4ELb0ELb0EN7cutlass6half_tE19Flash_kernel_traitsILi128ELi128ELi32ELi4ES3_EELb1ELb0ELb0ELb1ELb0ELb0ELb0ELb1EEEvNS_16Flash_fwd_paramsE)
        /*00d4*/ 	.word	0x000000b0


	//----- nvinfo : EIATTR_REGCOUNT
	.align		4
.L_46:
        /*00d8*/ 	.byte	0x04, 0x2f
        /*00da*/ 	.short	(.L_48 - .L_47)
	.align		4
.L_47:
        /*00dc*/ 	.word	index@(_ZN5flash16flash_fwd_kernelI23Flash_fwd_kernel_traitsILi128ELi128ELi32ELi4ELb0ELb0EN7cutlass6half_tE19Flash_kernel_traitsILi128ELi128ELi32ELi4ES3_EELb0ELb0ELb0ELb0ELb0ELb0ELb1ELb0EEEvNS_16Flash_fwd_paramsE)
        /*00e0*/ 	.word	0x000000ff


	//----- nvinfo : EIATTR_FRAME_SIZE
	.align		4
.L_48:
        /*00e4*/ 	.byte	0x04, 0x11
        /*00e6*/ 	.short	(.L_50 - .L_49)
	.align		4
.L_49:
        /*00e8*/ 	.word	index@(_ZN5flash16flash_fwd_kernelI23Flash_fwd_kernel_traitsILi128ELi128ELi32ELi4ELb0ELb0EN7cutlass6half_tE19Flash_kernel_traitsILi128ELi128ELi32ELi4ES3_EELb0ELb0ELb0ELb0ELb0ELb0ELb1ELb0EEEvNS_16Flash_fwd_paramsE)
        /*00ec*/ 	.word	0x00000018


	//----- nvinfo : EIATTR_REGCOUNT
	.align		4
.L_50:
        /*00f0*/ 	.byte	0x04, 0x2f
        /*00f2*/ 	.short	(.L_52 - .L_51)
	.align		4
.L_51:
        /*00f4*/ 	.word	index@(_ZN5flash16flash_fwd_kernelI23Flash_fwd_kernel_traitsILi128ELi128ELi32ELi4ELb0ELb0EN7cutlass6half_tE19Flash_kernel_traitsILi128ELi128ELi32ELi4ES3_EELb1ELb0ELb0ELb0ELb0ELb0ELb0ELb1EEEvNS_16Flash_fwd_paramsE)
        /*00f8*/ 	.word	0x000000ff


	//----- nvinfo : EIATTR_FRAME_SIZE
	.align		4
.L_52:
        /*00fc*/ 	.byte	0x04, 0x11
        /*00fe*/ 	.short	(.L_54 - .L_53)
	.align		4
.L_53:
        /*0100*/ 	.word	index@(_ZN5flash16flash_fwd_kernelI23Flash_fwd_kernel_traitsILi128ELi128ELi32ELi4ELb0ELb0EN7cutlass6half_tE19Flash_kernel_traitsILi128ELi128ELi32ELi4ES3_EELb1ELb0ELb0ELb0ELb0ELb0ELb0ELb1EEEvNS_16Flash_fwd_paramsE)
        /*0104*/ 	.word	0x000000a0


	//----- nvinfo : EIATTR_REGCOUNT
	.align		4
.L_54:
        /*0108*/ 	.byte	0x04, 0x2f
        /*010a*/ 	.short	(.L_56 - .L_55)
	.align		4
.L_55:
        /*010c*/ 	.word	index@(_ZN5flash16flash_fwd_kernelI23Flash_fwd_kernel_traitsILi128ELi128ELi32ELi4ELb0ELb0EN7cutlass6half_tE19Flash_kernel_traitsILi128ELi128ELi32ELi4ES3_EELb1ELb0ELb0ELb1ELb0ELb0ELb0ELb0EEEvNS_16Flash_fwd_paramsE)
        /*0110*/ 	.word	0x000000ff


	//----- nvinfo : EIATTR_FRAME_SIZE
	.align		4
.L_56:
        /*0114*/ 	.byte	0x04, 0x11
        /*0116*/ 	.short	(.L_58 - .L_57)
	.align		4
.L_57:
        /*0118*/ 	.word	index@(_ZN5flash16flash_fwd_kernelI23Flash_fwd_kernel_traitsILi128ELi128ELi32ELi4ELb0ELb0EN7cutlass6half_tE19Flash_kernel_traitsILi128ELi128ELi32ELi4ES3_EELb1ELb0ELb0ELb1ELb0ELb0ELb0ELb0EEEvNS_16Flash_fwd_paramsE)
        /*011c*/ 	.word	0x00000020


	//----- nvinfo : EIATTR_REGCOUNT
	.align		4
.L_58:
        /*0120*/ 	.byte	0x04, 0x2f
        /*0122*/ 	.short	(.L_60 - .L_59)
	.align		4
.L_59:
        /*0124*/ 	.word	index@(_ZN5flash16flash_fwd_kernelI23Flash_fwd_kernel_traitsILi128ELi128ELi32ELi4ELb0ELb0EN7cutlass6half_tE19Flash_kernel_traitsILi128ELi128ELi32ELi4ES3_EELb0ELb0ELb0ELb0ELb1ELb1ELb1ELb0EEEvNS_16Flash_fwd_paramsE)
        /*0128*/ 	.word	0x000000ff


	//----- nvinfo : EIATTR_FRAME_SIZE
	.align		4
.L_60:
        /*012c*/ 	.byte	0x04, 0x11
        /*012e*/ 	.short	(.L_62 - .L_61)
	.align		4
.L_61:
        /*0130*/ 	.word	index@(_ZN5flash16flash_fwd_kernelI23Flash_fwd_kernel_traitsILi128ELi128ELi32ELi4ELb0ELb0EN7cutlass6half_tE19Flash_kernel_traitsILi128ELi128ELi32ELi4ES3_EELb0ELb0ELb0ELb0ELb1ELb1ELb1ELb0EEEvNS_16Flash_fwd_paramsE)
        /*0134*/ 	.word	0x00000010


	//----- nvinfo : EIATTR_REGCOUNT
	.align		4
.L_62:
        /*0138*/ 	.byte	0x04, 0x2f
        /*013a*/ 	.short	(.L_64 - .L_63)
	.align		4
.L_63:
        /*013c*/ 	.word	index@(_ZN5flash16flash_fwd_kernelI23Flash_fwd_kernel_traitsILi128ELi128ELi32ELi4ELb0ELb0EN7cutlass6half_tE19Flash_kernel_traitsILi128ELi128ELi32ELi4ES3_EELb1ELb0ELb0ELb0ELb1ELb1ELb0ELb0EEEvNS_16Flash_fwd_paramsE)
        /*0140*/ 	.word	0x000000ff


	//----- nvinfo : EIATTR_FRAME_SIZE
	.align		4
.L_64:
        /*0144*/ 	.byte	0x04, 0x11
        /*0146*/ 	.short	(.L_66 - .L_65)
	.align		4
.L_65:
        /*0148*/ 	.word	index@(_ZN5flash16flash_fwd_kernelI23Flash_fwd_kernel_traitsILi128ELi128ELi32ELi4ELb0ELb0EN7cutlass6half_tE19Flash_kernel_traitsILi128ELi128ELi32ELi4ES3_EELb1ELb0ELb0ELb0ELb1ELb1ELb0ELb0EEEvNS_16Flash_fwd_paramsE)
        /*014c*/ 	.word	0x00000000


	//----- nvinfo : EIATTR_REGCOUNT
	.align		4
.L_66:
        /*0150*/ 	.byte	0x04, 0x2f
        /*0152*/ 	.short	(.L_68 - .L_67)
	.align		4
.L_67:
        /*0154*/ 	.word	index@(_ZN5flash16flash_fwd_kernelI23Flash_fwd_kernel_traitsILi128ELi128ELi32ELi4ELb0ELb0EN7cutlass6half_tE19Flash_kernel_traitsILi128ELi128ELi32ELi4ES3_EELb1ELb0ELb1ELb0ELb0ELb0ELb0ELb0EEEvNS_16Flash_fwd_paramsE)
        /*0158*/ 	.word	0x000000ff


	//----- nvinfo : EIATTR_FRAME_SIZE
	.align		4
.L_68:
        /*015c*/ 	.byte	0x04, 0x11
        /*015e*/ 	.short	(.L_70 - .L_69)
	.align		4
.L_69:
        /*0160*/ 	.word	index@(_ZN5flash16flash_fwd_kernelI23Flash_fwd_kernel_traitsILi128ELi128ELi32ELi4ELb0ELb0EN7cutlass6half_tE19Flash_kernel_traitsILi128ELi128ELi32ELi4ES3_EELb1ELb0ELb1ELb0ELb0ELb0ELb0ELb0EEEvNS_16Flash_fwd_paramsE)
        /*0164*/ 	.word	0x00000060


	//----- nvinfo : EIATTR_REGCOUNT
	.align		4
.L_70:
        /*0168*/ 	.byte	0x04, 0x2f
        /*016a*/ 	.short	(.L_72 - .L_71)
	.align		4
.L_71:
        /*016c*/ 	.word	index@(_ZN5flash16flash_fwd_kernelI23Flash_fwd_kernel_traitsILi128ELi128ELi32ELi4ELb0ELb0EN7cutlass6half_tE19Flash_kernel_traitsILi128ELi128ELi32ELi4ES3_EELb1ELb0ELb0ELb0ELb0ELb0ELb0ELb0EEEvNS_16Flash_fwd_paramsE)
        /*0170*/ 	.word	0x000000ff


	//----- nvinfo : EIATTR_FRAME_SIZE
	.align		4
.L_72:
        /*0174*/ 	.byte	0x04, 0x11
        /*0176*/ 	.short	(.L_74 - .L_73)
	.align		4
.L_73:
        /*0178*/ 	.word	index@(_ZN5flash16flash_fwd_kernelI23Flash_fwd_kernel_traitsILi128ELi128ELi32ELi4ELb0ELb0EN7cutlass6half_tE19Flash_kernel_traitsILi128ELi128ELi32ELi4ES3_EELb1ELb0ELb0ELb0ELb0ELb0ELb0ELb0EEEvNS_16Flash_fwd_paramsE)
        /*017c*/ 	.word	0x00000018


	//----- nvinfo : EIATTR_REGCOUNT
	.align		4
.L_74:
        /*0180*/ 	.byte	0x04, 0x2f
        /*0182*/ 	.short	(.L_76 - .L_75)
	.align		4
.L_75:
        /*0184*/ 	.word	index@(_ZN5flash16flash_fwd_kernelI23Flash_fwd_kernel_traitsILi128ELi128ELi32ELi4ELb0ELb0EN7cutlass6half_tE19Flash_kernel_traitsILi128ELi128ELi32ELi4ES3_EELb0ELb0ELb0ELb0ELb0ELb1ELb1ELb0EEEvNS_16Flash_fwd_paramsE)
        /*0188*/ 	.word	0x000000ff


	//----- nvinfo : EIATTR_FRAME_SIZE
	.align		4
.L_76:
        /*018c*/ 	.byte	0x04, 0x11
        /*018e*/ 	.short	(.L_78 - .L_77)
	.align		4
.L_77:
        /*0190*/ 	.word	index@(_ZN5flash16flash_fwd_kernelI23Flash_fwd_kernel_traitsILi128ELi128ELi32ELi4ELb0ELb0EN7cutlass6half_tE19Flash_kernel_traitsILi128ELi128ELi32ELi4ES3_EELb0ELb0ELb0ELb0ELb0ELb1ELb1ELb0EEEvNS_16Flash_fwd_paramsE)
        /*0194*/ 	.word	0x00000018


	//----- nvinfo : EIATTR_REGCOUNT
	.align		4
.L_78:
        /*0198*/ 	.byte	0x04, 0x2f
        /*019a*/ 	.short	(.L_80 - .L_79)
	.align		4
.L_79:
        /*019c*/ 	.word	index@(_ZN5flash16flash_fwd_kernelI23Flash_fwd_kernel_traitsILi128ELi128ELi32ELi4ELb0ELb0EN7cutlass6half_tE19Flash_kernel_traitsILi128ELi128ELi32ELi4ES3_EELb1ELb0ELb0ELb0ELb0ELb1ELb0ELb0EEEvNS_16Flash_fwd_paramsE)
        /*01a0*/ 	.word	0x000000ff


	//----- nvinfo : EIATTR_FRAME_SIZE
	.align		4
.L_80:
        /*01a4*/ 	.byte	0x04, 0x11
        /*01a6*/ 	.short	(.L_82 - .L_81)
	.align		4
.L_81:
        /*01a8*/ 	.word	index@(_ZN5flash16flash_fwd_kernelI23Flash_fwd_kernel_traitsILi128ELi128ELi32ELi4ELb0ELb0EN7cutlass6half_tE19Flash_kernel_traitsILi128ELi128ELi32ELi4ES3_EELb1ELb0ELb0ELb0ELb0ELb1ELb0ELb0EEEvNS_16Flash_fwd_paramsE)
        /*01ac*/ 	.word	0x00000018


	//----- nvinfo : EIATTR_REGCOUNT
	.align		4
.L_82:
        /*01b0*/ 	.byte	0x04, 0x2f
        /*01b2*/ 	.short	(.L_84 - .L_83)
	.align		4
.L_83:
        /*01b4*/ 	.word	index@(_ZN5flash16flash_fwd_kernelI23Flash_fwd_kernel_traitsILi128ELi128ELi32ELi4ELb0ELb0EN7cutlass6half_tE19Flash_kernel_traitsILi128ELi128ELi32ELi4ES3_EELb0ELb0ELb1ELb1ELb0ELb0ELb0ELb0EEEvNS_16Flash_fwd_paramsE)
        /*01b8*/ 	.word	0x000000ff


	//----- nvinfo : EIATTR_FRAME_SIZE
	.align		4
.L_84:
        /*01bc*/ 	.byte	0x04, 0x11
        /*01be*/ 	.short	(.L_86 - .L_85)
	.align		4
.L_85:
        /*01c0*/ 	.word	index@(_ZN5flash16flash_fwd_kernelI23Flash_fwd_kernel_traitsILi128ELi128ELi32ELi4ELb0ELb0EN7cutlass6half_tE19Flash_kernel_traitsILi128ELi128ELi32ELi4ES3_EELb0ELb0ELb1ELb1ELb0ELb0ELb0ELb0EEEvNS_16Flash_fwd_paramsE)
        /*01c4*/ 	.word	0x00000028


	//----- nvinfo : EIATTR_REGCOUNT
	.align		4
.L_86:
        /*01c8*/ 	.byte	0x04, 0x2f
        /*01ca*/ 	.short	(.L_88 - .L_87)
	.align		4
.L_87:
        /*01cc*/ 	.word	index@(_ZN5flash16flash_fwd_kernelI23Flash_fwd_kernel_traitsILi128ELi128ELi32ELi4ELb0ELb0EN7cutlass6half_tE19Flash_kernel_traitsILi128ELi128ELi32ELi4ES3_EELb0ELb0ELb1ELb0ELb0ELb0ELb0ELb0EEEvNS_16Flash_fwd_paramsE)
        /*01d0*/ 	.word	0x000000ff


	//----- nvinfo : EIATTR_FRAME_SIZE
	.align		4
.L_88:
        /*01d4*/ 	.byte	0x04, 0x11
        /*01d6*/ 	.short	(.L_90 - .L_89)
	.align		4
.L_89:
        /*01d8*/ 	.word	index@(_ZN5flash16flash_fwd_kernelI23Flash_fwd_kernel_traitsILi128ELi128ELi32ELi4ELb0ELb0EN7cutlass6half_tE19Flash_kernel_traitsILi128ELi128ELi32ELi4ES3_EELb0ELb0ELb1ELb0ELb0ELb0ELb0ELb0EEEvNS_16Flash_fwd_paramsE)
        /*01dc*/ 	.word	0x00000038


	//----- nvinfo : EIATTR_REGCOUNT
	.align		4
.L_90:
        /*01e0*/ 	.byte	0x04, 0x2f
        /*01e2*/ 	.short	(.L_92 - .L_91)
	.align		4
.L_91:
        /*01e4*/ 	.word	index@(_ZN5flash16flash_fwd_kernelI23Flash_fwd_kernel_traitsILi128ELi128ELi32ELi4ELb0ELb0EN7cutlass6half_tE19Flash_kernel_traitsILi128ELi128ELi32ELi4ES3_EELb0ELb0ELb1ELb0ELb0ELb1ELb0ELb0EEEvNS_16Flash_fwd_paramsE)
        /*01e8*/ 	.word	0x000000ff


	//----- nvinfo : EIATTR_FRAME_SIZE
	.align		4
.L_92:
        /*01ec*/ 	.byte	0x04, 0x11
        /*01ee*/ 	.short	(.L_94 - .L_93)
	.align		4
.L_93:
        /*01f0*/ 	.word	index@(_ZN5flash16flash_fwd_kernelI23Flash_fwd_kernel_traitsILi128ELi128ELi32ELi4ELb0ELb0EN7cutlass6half_tE19Flash_kernel_traitsILi128ELi128ELi32ELi4ES3_EELb0ELb0ELb1ELb0ELb0ELb1ELb0ELb0EEEvNS_16Flash_fwd_paramsE)
        /*01f4*/ 	.word	0x00000040


	//----- nvinfo : EIATTR_REGCOUNT
	.align		4
.L_94:
        /*01f8*/ 	.byte	0x04, 0x2f
        /*01fa*/ 	.short	(.L_96 - .L_95)
	.align		4
.L_95:
        /*01fc*/ 	.word	index@(_ZN5flash16flash_fwd_kernelI23Flash_fwd_kernel_traitsILi128ELi128ELi32ELi4ELb0ELb0EN7cutlass6half_tE19Flash_kernel_traitsILi128ELi128ELi32ELi4ES3_EELb0ELb0ELb0ELb1ELb0ELb0ELb0ELb0EEEvNS_16Flash_fwd_paramsE)
        /*0200*/ 	.word	0x000000ff


	//----- nvinfo : EIATTR_FRAME_SIZE
	.align		4
.L_96:
        /*0204*/ 	.byte	0x04, 0x11
        /*0206*/ 	.short	(.L_98 - .L_97)
	.align		4
.L_97:
        /*0208*/ 	.word	index@(_ZN5flash16flash_fwd_kernelI23Flash_fwd_kernel_traitsILi128ELi128ELi32ELi4ELb0ELb0EN7cutlass6half_tE19Flash_kernel_traitsILi128ELi128ELi32ELi4ES3_EELb0ELb0ELb0ELb1ELb0ELb0ELb0ELb0EEEvNS_16Flash_fwd_paramsE)
        /*020c*/ 	.word	0x00000000


	//----- nvinfo : EIATTR_REGCOUNT
	.align		4
.L_98:
        /*0210*/ 	.byte	0x04, 0x2f
        /*0212*/ 	.short	(.L_100 - .L_99)
	.align		4
.L_99:
        /*0214*/ 	.word	index@(_ZN5flash16flash_fwd_kernelI23Flash_fwd_kernel_traitsILi128ELi128ELi32ELi4ELb0ELb0EN7cutlass6half_tE19Flash_kernel_traitsILi128ELi128ELi32ELi4ES3_EELb0ELb0ELb0ELb0ELb0ELb0ELb0ELb0EEEvNS_16Flash_fwd_paramsE)
        /*0218*/ 	.word	0x000000ff


	//----- nvinfo : EIATTR_FRAME_SIZE
	.align		4
.L_100:
        /*021c*/ 	.byte	0x04, 0x11
        /*021e*/ 	.short	(.L_102 - .L_101)
	.align		4
.L_101:
        /*0220*/ 	.word	index@(_ZN5flash16flash_fwd_kernelI23Flash_fwd_kernel_traitsILi128ELi128ELi32ELi4ELb0ELb0EN7cutlass6half_tE19Flash_kernel_traitsILi128ELi128ELi32ELi4ES3_EELb0ELb0ELb0ELb0ELb0ELb0ELb0ELb0EEEvNS_16Flash_fwd_paramsE)
        /*0224*/ 	.word	0x00000000


	//----- nvinfo : EIATTR_REGCOUNT
	.align		4
.L_102:
        /*0228*/ 	.byte	0x04, 0x2f
        /*022a*/ 	.short	(.L_104 - .L_103)
	.align		4
.L_103:
        /*022c*/ 	.word	index@(_ZN5flash16flash_fwd_kernelI23Flash_fwd_kernel_traitsILi128ELi128ELi32ELi4ELb0ELb0EN7cutlass6half_tE19Flash_kernel_traitsILi128ELi128ELi32ELi4ES3_EELb0ELb0ELb0ELb0ELb1ELb1ELb0ELb0EEEvNS_16Flash_fwd_paramsE)
        /*0230*/ 	.word	0x000000f8


	//----- nvinfo : EIATTR_FRAME_SIZE
	.align		4
.L_104:
        /*0234*/ 	.byte	0x04, 0x11
        /*0236*/ 	.short	(.L_106 - .L_105)
	.align		4
.L_105:
        /*0238*/ 	.word	index@(_ZN5flash16flash_fwd_kernelI23Flash_fwd_kernel_traitsILi128ELi128ELi32ELi4ELb0ELb0EN7cutlass6half_tE19Flash_kernel_traitsILi128ELi128ELi32ELi4ES3_EELb0ELb0ELb0ELb0ELb1ELb1ELb0ELb0EEEvNS_16Flash_fwd_paramsE)
        /*023c*/ 	.word	0x00000000


	//----- nvinfo : EIATTR_REGCOUNT
	.align		4
.L_106:
        /*0240*/ 	.byte	0x04, 0x2f
        /*0242*/ 	.short	(.L_108 - .L_107)
	.align		4
.L_107:
        /*0244*/ 	.word	index@(_ZN5flash16flash_fwd_kernelI23Flash_fwd_kernel_traitsILi128ELi128ELi32ELi4ELb0ELb0EN7cutlass6half_tE19Flash_kernel_traitsILi128ELi128ELi32ELi4ES3_EELb0ELb0ELb0ELb0ELb0ELb1ELb0ELb0EEEvNS_16Flash_fwd_paramsE)
        /*0248*/ 	.word	0x000000fe


	//----- nvinfo : EIATTR_FRAME_SIZE
	.align		4
.L_108:
        /*024c*/ 	.byte	0x04, 0x11
        /*024e*/ 	.short	(.L_110 - .L_109)
	.align		4
.L_109:
        /*0250*/ 	.word	index@(_ZN5flash16flash_fwd_kernelI23Flash_fwd_kernel_traitsILi128ELi128ELi32ELi4ELb0ELb0EN7cutlass6half_tE19Flash_kernel_traitsILi128ELi128ELi32ELi4ES3_EELb0ELb0ELb0ELb0ELb0ELb1ELb0ELb0EEEvNS_16Flash_fwd_paramsE)
        /*0254*/ 	.word	0x00000000


	//----- nvinfo : EIATTR_REGCOUNT
	.align		4
.L_110:
        /*0258*/ 	.byte	0x04, 0x2f
        /*025a*/ 	.short	(.L_112 - .L_111)
	.align		4
.L_111:
        /*025c*/ 	.word	index@(_ZN5flash16flash_fwd_kernelI23Flash_fwd_kernel_traitsILi128ELi128ELi64ELi4ELb0ELb0EN7cutlass6half_tE19Flash_kernel_traitsILi128ELi128ELi64ELi4ES3_EELb0ELb0ELb1ELb1ELb0ELb0ELb1ELb0EEEvNS_16Flash_fwd_paramsE)
        /*0260*/ 	.word	0x000000ff


	//----- nvinfo : EIATTR_FRAME_SIZE
	.align		4
.L_112:
        /*0264*/ 	.byte	0x04, 0x11
        /*0266*/ 	.short	(.L_114 - .L_113)
	.align		4
.L_113:
        /*0268*/ 	.word	index@(_ZN5flash16flash_fwd_kernelI23Flash_fwd_kernel_traitsILi128ELi128ELi64ELi4ELb0ELb0EN7cutlass6half_tE19Flash_kernel_traitsILi128ELi128ELi64ELi4ES3_EELb0ELb0ELb1ELb1ELb0ELb0ELb1ELb0EEEvNS_16Flash_fwd_paramsE)
        /*026c*/ 	.word	0x00000100


	//----- nvinfo : EIATTR_REGCOUNT
	.align		4
.L_114:
        /*0270*/ 	.byte	0x04, 0x2f
        /*0272*/ 	.short	(.L_116 - .L_115)
	.align		4
.L_115:
        /*0274*/ 	.word	index@(_ZN5flash16flash_fwd_kernelI23Flash_fwd_kernel_traitsILi128ELi128ELi64ELi4ELb0ELb0EN7cutlass6half_tE19Flash_kernel_traitsILi128ELi128ELi64ELi4ES3_EELb0ELb0ELb1ELb1ELb0ELb0ELb0ELb0EEEvNS_16Flash_fwd_paramsE)
        /*0278*/ 	.word	0x000000ff


	//----- nvinfo : EIATTR_FRAME_SIZE
	.align		4
.L_116:
        /*027c*/ 	.byte	0x04, 0x11
        /*027e*/ 	.short	(.L_118 - .L_117)
	.align		4
.L_117:
        /*0280*/ 	.word	index@(_ZN5flash16flash_fwd_kernelI23Flash_fwd_kernel_traitsILi128ELi128ELi64ELi4ELb0ELb0EN7cutlass6half_tE19Flash_kernel_traitsILi128ELi128ELi64ELi4ES3_EELb0ELb0ELb1ELb1ELb0ELb0ELb0ELb0EEEvNS_16Flash_fwd_paramsE)
        /*0284*/ 	.word	0x00000108


	//----- nvinfo : EIATTR_REGCOUNT
	.align		4
.L_118:
        /*0288*/ 	.byte	0x04, 0x2f
        /*028a*/ 	.short	(.L_120 - .L_119)
	.align		4
.L_119:
        /*028c*/ 	.word	index@(_ZN5flash16flash_fwd_kernelI23Flash_fwd_kernel_traitsILi128ELi128ELi64ELi4ELb0ELb0EN7cutlass6half_tE19Flash_kernel_traitsILi128ELi128ELi64ELi4ES3_EELb0ELb0ELb1ELb0ELb0ELb0ELb1ELb0EEEvNS_16Flash_fwd_paramsE)
        /*0290*/ 	.word	0x000000ff


	//----- nvinfo : EIATTR_FRAME_SIZE
	.align		4
.L_120:
        /*0294*/ 	.byte	0x04, 0x11
        /*0296*/ 	.short	(.L_122 - .L_121)
	.align		4
.L_121:
        /*0298*/ 	.word	index@(_ZN5flash16flash_fwd_kernelI23Flash_fwd_kernel_traitsILi128ELi128ELi64ELi4ELb0ELb0EN7cutlass6half_tE19Flash_kernel_traitsILi128ELi128ELi64ELi4ES3_EELb0ELb0ELb1ELb0ELb0ELb0ELb1ELb0EEEvNS_16Flash_fwd_paramsE)
        /*029c*/ 	.word	0x000000b8


	//----- nvinfo : EIATTR_REGCOUNT
	.align		4
.L_122:
        /*02a0*/ 	.byte	0x04, 0x2f
        /*02a2*/ 	.short	(.L_124 - .L_123)
	.align		4
.L_123:
        /*02a4*/ 	.word	index@(_ZN5flash16flash_fwd_kernelI23Flash_fwd_kernel_traitsILi128ELi128ELi64ELi4ELb0ELb0EN7cutlass6half_tE19Flash_kernel_traitsILi128ELi128ELi64ELi4ES3_EELb0ELb0ELb1ELb0ELb0ELb0ELb0ELb0EEEvNS_16Flash_fwd_paramsE)
        /*02a8*/ 	.word	0x000000ff


	//----- nvinfo : EIATTR_FRAME_SIZE
	.align		4
.L_124:
        /*02ac*/ 	.byte	0x04, 0x11
        /*02ae*/ 	.short	(.L_126 - .L_125)
	.align		4
.L_125:
        /*02b0*/ 	.word	index@(_ZN5flash16flash_fwd_kernelI23Flash_fwd_kernel_traitsILi128ELi128ELi64ELi4ELb0ELb0EN7cutlass6half_tE19Flash_kernel_traitsILi128ELi128ELi64ELi4ES3_EELb0ELb0ELb1ELb0ELb0ELb0ELb0ELb0EEEvNS_16Flash_fwd_paramsE)
        /*02b4*/ 	.word	0x000000b0


	//----- nvinfo : EIATTR_REGCOUNT
	.align		4
.L_126:
        /*02b8*/ 	.byte	0x04, 0x2f
        /*02ba*/ 	.short	(.L_128 - .L_127)
	.align		4
.L_127:
        /*02bc*/ 	.word	index@(_ZN5flash16flash_fwd_kernelI23Flash_fwd_kernel_traitsILi128ELi128ELi64ELi4ELb0ELb0EN7cutlass6half_tE19Flash_kernel_traitsILi128ELi128ELi64ELi4ES3_EELb0ELb0ELb1ELb0ELb0ELb1ELb1ELb0EEEvNS_16Flash_fwd_paramsE)
        /*02c0*/ 	.word	0x000000ff


	//----- nvinfo : EIATTR_FRAME_SIZE
	.align		4
.L_128:
        /*02c4*/ 	.byte	0x04, 0x11
        /*02c6*/ 	.short	(.L_130 - .L_129)
	.align		4
.L_129:
        /*02c8*/ 	.word	index@(_ZN5flash16flash_fwd_kernelI23Flash_fwd_kernel_traitsILi128ELi128ELi64ELi4ELb0ELb0EN7cutlass6half_tE19Flash_kernel_traitsILi128ELi128ELi64ELi4ES3_EELb0ELb0ELb1ELb0ELb0ELb1ELb1ELb0EEEvNS_16Flash_fwd_paramsE)
        /*02cc*/ 	.word	0x000000e0


	//----- nvinfo : EIATTR_REGCOUNT
	.align		4
.L_130:
        /*02d0*/ 	.byte	0x04, 0x2f
        /*02d2*/ 	.short	(.L_132 - .L_131)
	.align		4
.L_131:
        /*02d4*/ 	.word	index@(_ZN5flash16flash_fwd_kernelI23Flash_fwd_kernel_traitsILi128ELi128ELi64ELi4ELb0ELb0EN7cutlass6half_tE19Flash_kernel_traitsILi128ELi128ELi64ELi4ES3_EELb0ELb0ELb1ELb0ELb0ELb1ELb0ELb0EEEvNS_16Flash_fwd_paramsE)
        /*02d8*/ 	.word	0x000000ff


	//----- nvinfo : EIATTR_FRAME_SIZE
	.align		4
.L_132:
        /*02dc*/ 	.byte	0x04, 0x11
        /*02de*/ 	.short	(.L_134 - .L_133)
	.align		4
.L_133:
        /*02e0*/ 	.word	index@(_ZN5flash16flash_fwd_kernelI23Flash_fwd_kernel_traitsILi128ELi128ELi64ELi4ELb0ELb0EN7cutlass6half_tE19Flash_kernel_traitsILi128ELi128ELi64ELi4ES3_EELb0ELb0ELb1ELb0ELb0ELb1ELb0ELb0EEEvNS_16Flash_fwd_paramsE)
        /*02e4*/ 	.word	0x000000b8


	//----- nvinfo : EIATTR_REGCOUNT
	.align		4
.L_134:
        /*02e8*/ 	.byte	0x04, 0x2f
        /*02ea*/ 	.short	(.L_136 - .L_135)
	.align		4
.L_135:
        /*02ec*/ 	.word	index@(_ZN5flash16flash_fwd_kernelI23Flash_fwd_kernel_traitsILi128ELi128ELi64ELi4ELb0ELb0EN7cutlass6half_tE19Flash_kernel_traitsILi128ELi128ELi64ELi4ES3_EELb0ELb0ELb0ELb1ELb0ELb0ELb1ELb0EEEvNS_16Flash_fwd_paramsE)
        /*02f0*/ 	.word	0x000000ff


	//----- nvinfo : EIATTR_FRAME_SIZE
	.align		4
.L_136:
        /*02f4*/ 	.byte	0x04, 0x11
        /*02f6*/ 	.short	(.L_138 - .L_137)
	.align		4
.L_137:
        /*02f8*/ 	.word	index@(_ZN5flash16flash_fwd_kernelI23Flash_fwd_kernel_traitsILi128ELi128ELi64ELi4ELb0ELb0EN7cutlass6half_tE19Flash_kernel_traitsILi128ELi128ELi64ELi4ES3_EELb0ELb0ELb0ELb1ELb0ELb0ELb1ELb0EEEvNS_16Flash_fwd_paramsE)
        /*02fc*/ 	.word	0x00000098


	//----- nvinfo : EIATTR_REGCOUNT
	.align		4
.L_138:
        /*0300*/ 	.byte	0x04, 0x2f
        /*0302*/ 	.short	(.L_140 - .L_139)
	.align		4
.L_139:
        /*0304*/ 	.word	index@(_ZN5flash16flash_fwd_kernelI23Flash_fwd_kernel_traitsILi128ELi128ELi64ELi4ELb0ELb0EN7cutlass6half_tE19Flash_kernel_traitsILi128ELi128ELi64ELi4ES3_EELb0ELb0ELb0ELb1ELb0ELb0ELb0ELb0EEEvNS_16Flash_fwd_paramsE)
        /*0308*/ 	.word	0x000000ff


	//----- nvinfo : EIATTR_FRAME_SIZE
	.align		4
.L_140:
        /*030c*/ 	.byte	0x04, 0x11
        /*030e*/ 	.short	(.L_142 - .L_141)
	.align		4
.L_141:
        /*0310*/ 	.word	index@(_ZN5flash16flash_fwd_kernelI23Flash_fwd_kernel_traitsILi128ELi128ELi64ELi4ELb0ELb0EN7cutlass6half_tE19Flash_kernel_traitsILi128ELi128ELi64ELi4ES3_EELb0ELb0ELb0ELb1ELb0ELb0ELb0ELb0EEEvNS_16Flash_fwd_paramsE)
        /*0314*/ 	.word	0x000000a0


	//----- nvinfo : EIATTR_REGCOUNT
	.align		4
.L_142:
        /*0318*/ 	.byte	0x04, 0x2f
        /*031a*/ 	.short	(.L_144 - .L_143)
	.align		4
.L_143:
        /*031c*/ 	.word	index@(_ZN5flash16flash_fwd_kernelI23Flash_fwd_kernel_traitsILi128ELi128ELi64ELi4ELb0ELb0EN7cutlass6half_tE19Flash_kernel_traitsILi128ELi128ELi64ELi4ES3_EELb0ELb0ELb0ELb0ELb0ELb0ELb1ELb0EEEvNS_16Flash_fwd_paramsE)
        /*0320*/ 	.word	0x000000ff


	//----- nvinfo : EIATTR_FRAME_SIZE
	.align		4
.L_144:
        /*0324*/ 	.byte	0x04, 0x11
        /*0326*/ 	.short	(.L_146 - .L_145)
	.align		4
.L_145:
        /*0328*/ 	.word	index@(_ZN5flash16flash_fwd_kernelI23Flash_fwd_kernel_traitsILi128ELi128ELi64ELi4ELb0ELb0EN7cutlass6half_tE19Flash_kernel_traitsILi128ELi128ELi64ELi4ES3_EELb0ELb0ELb0ELb0ELb0ELb0ELb1ELb0EEEvNS_16Flash_fwd_paramsE)
        /*032c*/ 	.word	0x00000088


	//----- nvinfo : EIATTR_REGCOUNT
	.align		4
.L_146:
        /*0330*/ 	.byte	0x04, 0x2f
        /*0332*/ 	.short	(.L_148 - .L_147)
	.align		4
.L_147:
        /*0334*/ 	.word	index@(_ZN5flash16flash_fwd_kernelI23Flash_fwd_kernel_traitsILi128ELi128ELi64ELi4ELb0ELb0EN7cutlass6half_tE19Flash_kernel_traitsILi128ELi128ELi64ELi4ES3_EELb0ELb0ELb0ELb0ELb0ELb0ELb0ELb0EEEvNS_16Flash_fwd_paramsE)
        /*0338*/ 	.word	0x000000ff


	//----- nvinfo : EIATTR_FRAME_SIZE
	.align		4
.L_148:
        /*033c*/ 	.byte	0x04, 0x11
        /*033e*/ 	.short	(.L_150 - .L_149)
	.align		4
.L_149:
        /*0340*/ 	.word	index@(_ZN5flash16flash_fwd_kernelI23Flash_fwd_kernel_traitsILi128ELi128ELi64ELi4ELb0ELb0EN7cutlass6half_tE19Flash_kernel_traitsILi128ELi128ELi64ELi4ES3_EELb0ELb0ELb0ELb0ELb0ELb0ELb0ELb0EEEvNS_16Flash_fwd_paramsE)
        /*0344*/ 	.word	0x00000058


	//----- nvinfo : EIATTR_REGCOUNT
	.align		4
.L_150:
        /*0348*/ 	.byte	0x04, 0x2f
        /*034a*/ 	.short	(.L_152 - .L_151)
	.align		4
.L_151:
        /*034c*/ 	.word	index@(_ZN5flash16flash_fwd_kernelI23Flash_fwd_kernel_traitsILi128ELi128ELi64ELi4ELb0ELb0EN7cutlass6half_tE19Flash_kernel_traitsILi128ELi128ELi64ELi4ES3_EELb0ELb0ELb0ELb0ELb1ELb1ELb1ELb0EEEvNS_16Flash_fwd_paramsE)
        /*0350*/ 	.word	0x000000ff


	//----- nvinfo : EIATTR_FRAME_SIZE
	.align		4
.L_152:
        /*0354*/ 	.byte	0x04, 0x11
        /*0356*/ 	.short	(.L_154 - .L_153)
	.align		4
.L_153:
        /*0358*/ 	.word	index@(_ZN5flash16flash_fwd_kernelI23Flash_fwd_kernel_traitsILi128ELi128ELi64ELi4ELb0ELb0EN7cutlass6half_tE19Flash_kernel_traitsILi128ELi128ELi64ELi4ES3_EELb0ELb0ELb0ELb0ELb1ELb1ELb1ELb0EEEvNS_16Flash_fwd_paramsE)
        /*035c*/ 	.word	0x00000080


	//----- nvinfo : EIATTR_REGCOUNT
	.align		4
.L_154:
        /*0360*/ 	.byte	0x04, 0x2f
        /*0362*/ 	.short	(.L_156 - .L_155)
	.align		4
.L_155:
        /*0364*/ 	.word	index@(_ZN5flash16flash_fwd_kernelI23Flash_fwd_kernel_traitsILi128ELi128ELi64ELi4ELb0ELb0EN7cutlass6half_tE19Flash_kernel_traitsILi128ELi128ELi64ELi4ES3_EELb0ELb0ELb0ELb0ELb1ELb1ELb0ELb0EEEvNS_16Flash_fwd_paramsE)
        /*0368*/ 	.word	0x000000ff


	//----- nvinfo : EIATTR_FRAME_SIZE
	.align		4
.L_156:
        /*036c*/ 	.byte	0x04, 0x11
        /*036e*/ 	.short	(.L_158 - .L_157)
	.align		4
.L_157:
        /*0370*/ 	.word	index@(_ZN5flash16flash_fwd_kernelI23Flash_fwd_kernel_traitsILi128ELi128ELi64ELi4ELb0ELb0EN7cutlass6half_tE19Flash_kernel_traitsILi128ELi128ELi64ELi4ES3_EELb0ELb0ELb0ELb0ELb1ELb1ELb0ELb0EEEvNS_16Flash_fwd_paramsE)
        /*0374*/ 	.word	0x00000018


	//----- nvinfo : EIATTR_REGCOUNT
	.align		4
.L_158:
        /*0378*/ 	.byte	0x04, 0x2f
        /*037a*/ 	.short	(.L_160 - .L_159)
	.align		4
.L_159:
        /*037c*/ 	.word	index@(_ZN5flash16flash_fwd_kernelI23Flash_fwd_kernel_traitsILi128ELi128ELi64ELi4ELb0ELb0EN7cutlass6half_tE19Flash_kernel_traitsILi128ELi128ELi64ELi4ES3_EELb0ELb0ELb0ELb0ELb0ELb1ELb1ELb0EEEvNS_16Flash_fwd_paramsE)
        /*0380*/ 	.word	0x000000ff


	//----- nvinfo : EIATTR_FRAME_SIZE
	.align		4
.L_160:
        /*0384*/ 	.byte	0x04, 0x11
        /*0386*/ 	.short	(.L_162 - .L_161)
	.align		4
.L_161:
        /*0388*/ 	.word	index@(_ZN5flash16flash_fwd_kernelI23Flash_fwd_kernel_traitsILi128ELi128ELi64ELi4ELb0ELb0EN7cutlass6half_tE19Flash_kernel_traitsILi128ELi128ELi64ELi4ES3_EELb0ELb0ELb0ELb0ELb0ELb1ELb1ELb0EEEvNS_16Flash_fwd_paramsE)
        /*038c*/ 	.word	0x000000b8


	//----- nvinfo : EIATTR_REGCOUNT
	.align		4
.L_162:
        /*0390*/ 	.byte	0x04, 0x2f
        /*0392*/ 	.short	(.L_164 - .L_163)
	.align		4
.L_163:
        /*0394*/ 	.word	index@(_ZN5flash16flash_fwd_kernelI23Flash_fwd_kernel_traitsILi128ELi128ELi64ELi4ELb0ELb0EN7cutlass6half_tE19Flash_kernel_traitsILi128ELi128ELi64ELi4ES3_EELb0ELb0ELb0ELb0ELb0ELb1ELb0ELb0EEEvNS_16Flash_fwd_paramsE)
        /*0398*/ 	.word	0x000000ff


	//----- nvinfo : EIATTR_FRAME_SIZE
	.align		4
.L_164:
        /*039c*/ 	.byte	0x04, 0x11
        /*039e*/ 	.short	(.L_166 - .L_165)
	.align		4
.L_165:
        /*03a0*/ 	.word	index@(_ZN5flash16flash_fwd_kernelI23Flash_fwd_kernel_traitsILi128ELi128ELi64ELi4ELb0ELb0EN7cutlass6half_tE19Flash_kernel_traitsILi128ELi128ELi64ELi4ES3_EELb0ELb0ELb0ELb0ELb0ELb1ELb0ELb0EEEvNS_16Flash_fwd_paramsE)
        /*03a4*/ 	.word	0x00000018


	//----- nvinfo : EIATTR_MIN_STACK_SIZE
	.align		4
.L_166:
        /*03a8*/ 	.byte	0x04, 0x12
        /*03aa*/ 	.short	(.L_168 - .L_167)
	.align		4
.L_167:
        /*03ac*/ 	.word	index@(_ZN5flash16flash_fwd_kernelI23Flash_fwd_kernel_traitsILi128ELi128ELi64ELi4ELb0ELb0EN7cutlass6half_tE19Flash_kernel_traitsILi128ELi128ELi64ELi4ES3_EELb0ELb0ELb0ELb0ELb0ELb1ELb0ELb0EEEvNS_16Flash_fwd_paramsE)
        /*03b0*/ 	.word	0x00000018


	//----- nvinfo : EIATTR_MIN_STACK_SIZE
	.align		4
.L_168:
        /*03b4*/ 	.byte	0x04, 0x12
        /*03b6*/ 	.short	(.L_170 - .L_169)
	.align		4
.L_169:
        /*03b8*/ 	.word	index@(_ZN5flash16flash_fwd_kernelI23Flash_fwd_kernel_traitsILi128ELi128ELi64ELi4ELb0ELb0EN7cutlass6half_tE19Flash_kernel_traitsILi128ELi128ELi64ELi4ES3_EELb0ELb0ELb0ELb0ELb0ELb1ELb1ELb0EEEvNS_16Flash_fwd_paramsE)
        /*03bc*/ 	.word	0x000000b8


	//----- nvinfo : EIATTR_MIN_STACK_SIZE
	.align		4
.L_170:
        /*03c0*/ 	.byte	0x04, 0x12
        /*03c2*/ 	.short	(.L_172 - .L_171)
	.align		4
.L_171:
        /*03c4*/ 	.word	index@(_ZN5flash16flash_fwd_kernelI23Flash_fwd_kernel_traitsILi128ELi128ELi64ELi4ELb0ELb0EN7cutlass6half_tE19Flash_kernel_traitsILi128ELi128ELi64ELi4ES3_EELb0ELb0ELb0ELb0ELb1ELb1ELb0ELb0EEEvNS_16Flash_fwd_paramsE)
        /*03c8*/ 	.word	0x00000018


	//----- nvinfo : EIATTR_MIN_STACK_SIZE
	.align		4
.L_172:
        /*03cc*/ 	.byte	0x04, 0x12
        /*03ce*/ 	.short	(.L_174 - .L_173)
	.align		4
.L_173:
        /*03d0*/ 	.word	index@(_ZN5flash16flash_fwd_kernelI23Flash_fwd_kernel_traitsILi128ELi128ELi64ELi4ELb0ELb0EN7cutlass6half_tE19Flash_kernel_traitsILi128ELi128ELi64ELi4ES3_EELb0ELb0ELb0ELb0ELb1ELb1ELb1ELb0EEEvNS_16Flash_fwd_paramsE)
        /*03d4*/ 	.word	0x00000080


	//----- nvinfo : EIATTR_MIN_STACK_SIZE
	.align		4
.L_174:
        /*03d8*/ 	.byte	0x04, 0x12
        /*03da*/ 	.short	(.L_176 - .L_175)
	.align		4
.L_175:
        /*03dc*/ 	.word	index@(_ZN5flash16flash_fwd_kernelI23Flash_fwd_kernel_traitsILi128ELi128ELi64ELi4ELb0ELb0EN7cutlass6half_tE19Flash_kernel_traitsILi128ELi128ELi64ELi4ES3_EELb0ELb0ELb0ELb0ELb0ELb0ELb0ELb0EEEvNS_16Flash_fwd_paramsE)
        /*03e0*/ 	.word	0x00000058


	//----- nvinfo : EIATTR_MIN_STACK_SIZE
	.align		4
.L_176:
        /*03e4*/ 	.byte	0x04, 0x12
        /*03e6*/ 	.short	(.L_178 - .L_177)
	.align		4
.L_177:
        /*03e8*/ 	.word	index@(_ZN5flash16flash_fwd_kernelI23Flash_fwd_kernel_traitsILi128ELi128ELi64ELi4ELb0ELb0EN7cutlass6half_tE19Flash_kernel_traitsILi128ELi128ELi64ELi4ES3_EELb0ELb0ELb0ELb0ELb0ELb0ELb1ELb0EEEvNS_16Flash_fwd_paramsE)
        /*03ec*/ 	.word	0x00000088


	//----- nvinfo : EIATTR_MIN_STACK_SIZE
	.align		4
.L_178:
        /*03f0*/ 	.byte	0x04, 0x12
        /*03f2*/ 	.short	(.L_180 - .L_179)
	.align		4
.L_179:
        /*03f4*/ 	.word	index@(_ZN5flash16flash_fwd_kernelI23Flash_fwd_kernel_traitsILi128ELi128ELi64ELi4ELb0ELb0EN7cutlass6half_tE19Flash_kernel_traitsILi128ELi128ELi64ELi4ES3_EELb0ELb0ELb0ELb1ELb0ELb0ELb0ELb0EEEvNS_16Flash_fwd_paramsE)
        /*03f8*/ 	.word	0x000000a0


	//----- nvinfo : EIATTR_MIN_STACK_SIZE
	.align		4
.L_180:
        /*03fc*/ 	.byte	0x04, 0x12
        /*03fe*/ 	.short	(.L_182 - .L_181)
	.align		4
.L_181:
        /*0400*/ 	.word	index@(_ZN5flash16flash_fwd_kernelI23Flash_fwd_kernel_traitsILi128ELi128ELi64ELi4ELb0ELb0EN7cutlass6half_tE19Flash_kernel_traitsILi128ELi128ELi64ELi4ES3_EELb0ELb0ELb0ELb1ELb0ELb0ELb1ELb0EEEvNS_16Flash_fwd_paramsE)
        /*0404*/ 	.word	0x00000098


	//----- nvinfo : EIATTR_MIN_STACK_SIZE
	.align		4
.L_182:
        /*0408*/ 	.byte	0x04, 0x12
        /*040a*/ 	.short	(.L_184 - .L_183)
	.align		4
.L_183:
        /*040c*/ 	.word	index@(_ZN5flash16flash_fwd_kernelI23Flash_fwd_kernel_traitsILi128ELi128ELi64ELi4ELb0ELb0EN7cutlass6half_tE19Flash_kernel_traitsILi128ELi128ELi64ELi4ES3_EELb0ELb0ELb1ELb0ELb0ELb1ELb0ELb0EEEvNS_16Flash_fwd_paramsE)
        /*0410*/ 	.word	0x000000b8


	//----- nvinfo : EIATTR_MIN_STACK_SIZE
	.align		4
.L_184:
        /*0414*/ 	.byte	0x04, 0x12
        /*0416*/ 	.short	(.L_186 - .L_185)
	.align		4
.L_185:
        /*0418*/ 	.word	index@(_ZN5flash16flash_fwd_kernelI23Flash_fwd_kernel_traitsILi128ELi128ELi64ELi4ELb0ELb0EN7cutlass6half_tE19Flash_kernel_traitsILi128ELi128ELi64ELi4ES3_EELb0ELb0ELb1ELb0ELb0ELb1ELb1ELb0EEEvNS_16Flash_fwd_paramsE)
        /*041c*/ 	.word	0x000000e0


	//----- nvinfo : EIATTR_MIN_STACK_SIZE
	.align		4
.L_186:
        /*0420*/ 	.byte	0x04, 0x12
        /*0422*/ 	.short	(.L_188 - .L_187)
	.align		4
.L_187:
        /*0424*/ 	.word	index@(_ZN5flash16flash_fwd_kernelI23Flash_fwd_kernel_traitsILi128ELi128ELi64ELi4ELb0ELb0EN7cutlass6half_tE19Flash_kernel_traitsILi128ELi128ELi64ELi4ES3_EELb0ELb0ELb1ELb0ELb0ELb0ELb0ELb0EEEvNS_16Flash_fwd_paramsE)
        /*0428*/ 	.word	0x000000b0


	//----- nvinfo : EIATTR_MIN_STACK_SIZE
	.align		4
.L_188:
        /*042c*/ 	.byte	0x04, 0x12
        /*042e*/ 	.short	(.L_190 - .L_189)
	.align		4
.L_189:
        /*0430*/ 	.word	index@(_ZN5flash16flash_fwd_kernelI23Flash_fwd_kernel_traitsILi128ELi128ELi64ELi4ELb0ELb0EN7cutlass6half_tE19Flash_kernel_traitsILi128ELi128ELi64ELi4ES3_EELb0ELb0ELb1ELb0ELb0ELb0ELb1ELb0EEEvNS_16Flash_fwd_paramsE)
        /*0434*/ 	.word	0x000000b8


	//----- nvinfo : EIATTR_MIN_STACK_SIZE
	.align		4
.L_190:
        /*0438*/ 	.byte	0x04, 0x12
        /*043a*/ 	.short	(.L_192 - .L_191)
	.align		4
.L_191:
        /*043c*/ 	.word	index@(_ZN5flash16flash_fwd_kernelI23Flash_fwd_kernel_traitsILi128ELi128ELi64ELi4ELb0ELb0EN7cutlass6half_tE19Flash_kernel_traitsILi128ELi128ELi64ELi4ES3_EELb0ELb0ELb1ELb1ELb0ELb0ELb0ELb0EEEvNS_16Flash_fwd_paramsE)
        /*0440*/ 	.word	0x00000108


	//----- nvinfo : EIATTR_MIN_STACK_SIZE
	.align		4
.L_192:
        /*0444*/ 	.byte	0x04, 0x12
        /*0446*/ 	.short	(.L_194 - .L_193)
	.align		4
.L_193:
        /*0448*/ 	.word	index@(_ZN5flash16flash_fwd_kernelI23Flash_fwd_kernel_traitsILi128ELi128ELi64ELi4ELb0ELb0EN7cutlass6half_tE19Flash_kernel_traitsILi128ELi128ELi64ELi4ES3_EELb0ELb0ELb1ELb1ELb0ELb0ELb1ELb0EEEvNS_16Flash_fwd_paramsE)
        /*044c*/ 	.word	0x00000100


	//----- nvinfo : EIATTR_MIN_STACK_SIZE
	.align		4
.L_194:
        /*0450*/ 	.byte	0x04, 0x12
        /*0452*/ 	.short	(.L_196 - .L_195)
	.align		4
.L_195:
        /*0454*/ 	.word	index@(_ZN5flash16flash_fwd_kernelI23Flash_fwd_kernel_traitsILi128ELi128ELi32ELi4ELb0ELb0EN7cutlass6half_tE19Flash_kernel_traitsILi128ELi128ELi32ELi4ES3_EELb0ELb0ELb0ELb0ELb0ELb1ELb0ELb0EEEvNS_16Flash_fwd_paramsE)
        /*0458*/ 	.word	0x00000000


	//----- nvinfo : EIATTR_MIN_STACK_SIZE
	.align		4
.L_196:
        /*045c*/ 	.byte	0x04, 0x12
        /*045e*/ 	.short	(.L_198 - .L_197)
	.align		4
.L_197:
        /*0460*/ 	.word	index@(_ZN5flash16flash_fwd_kernelI23Flash_fwd_kernel_traitsILi128ELi128ELi32ELi4ELb0ELb0EN7cutlass6half_tE19Flash_kernel_traitsILi128ELi128ELi32ELi4ES3_EELb0ELb0ELb0ELb0ELb1ELb1ELb0ELb0EEEvNS_16Flash_fwd_paramsE)
        /*0464*/ 	.word	0x00000000


	//----- nvinfo : EIATTR_MIN_STACK_SIZE
	.align		4
.L_198:
        /*0468*/ 	.byte	0x04, 0x12
        /*046a*/ 	.short	(.L_200 - .L_199)
	.align		4
.L_199:
        /*046c*/ 	.word	index@(_ZN5flash16flash_fwd_kernelI23Flash_fwd_kernel_traitsILi128ELi128ELi32ELi4ELb0ELb0EN7cutlass6half_tE19Flash_kernel_traitsILi128ELi128ELi32ELi4ES3_EELb0ELb0ELb0ELb0ELb0ELb0ELb0ELb0EEEvNS_16Flash_fwd_paramsE)
        /*0470*/ 	.word	0x00000000


	//----- nvinfo : EIATTR_MIN_STACK_SIZE
	.align		4
.L_200:
        /*0474*/ 	.byte	0x04, 0x12
        /*0476*/ 	.short	(.L_202 - .L_201)
	.align		4
.L_201:
        /*0478*/ 	.word	index@(_ZN5flash16flash_fwd_kernelI23Flash_fwd_kernel_traitsILi128ELi128ELi32ELi4ELb0ELb0EN7cutlass6half_tE19Flash_kernel_traitsILi128ELi128ELi32ELi4ES3_EELb0ELb0ELb0ELb1ELb0ELb0ELb0ELb0EEEvNS_16Flash_fwd_paramsE)
        /*047c*/ 	.word	0x00000000


	//----- nvinfo : EIATTR_MIN_STACK_SIZE
	.align		4
.L_202:
        /*0480*/ 	.byte	0x04, 0x12
        /*0482*/ 	.short	(.L_204 - .L_203)
	.align		4
.L_203:
        /*0484*/ 	.word	index@(_ZN5flash16flash_fwd_kernelI23Flash_fwd_kernel_traitsILi128ELi128ELi32ELi4ELb0ELb0EN7cutlass6half_tE19Flash_kernel_traitsILi128ELi128ELi32ELi4ES3_EELb0ELb0ELb1ELb0ELb0ELb1ELb0ELb0EEEvNS_16Flash_fwd_paramsE)
        /*0488*/ 	.word	0x00000040


	//----- nvinfo : EIATTR_MIN_STACK_SIZE
	.align		4
.L_204:
        /*048c*/ 	.byte	0x04, 0x12
        /*048e*/ 	.short	(.L_206 - .L_205)
	.align		4
.L_205:
        /*0490*/ 	.word	index@(_ZN5flash16flash_fwd_kernelI23Flash_fwd_kernel_traitsILi128ELi128ELi32ELi4ELb0ELb0EN7cutlass6half_tE19Flash_kernel_traitsILi128ELi128ELi32ELi4ES3_EELb0ELb0ELb1ELb0ELb0ELb0ELb0ELb0EEEvNS_16Flash_fwd_paramsE)
        /*0494*/ 	.word	0x00000038


	//----- nvinfo : EIATTR_MIN_STACK_SIZE
	.align		4
.L_206:
        /*0498*/ 	.byte	0x04, 0x12
        /*049a*/ 	.short	(.L_208 - .L_207)
	.align		4
.L_207:
        /*049c*/ 	.word	index@(_ZN5flash16flash_fwd_kernelI23Flash_fwd_kernel_traitsILi128ELi128ELi32ELi4ELb0ELb0EN7cutlass6half_tE19Flash_kernel_traitsILi128ELi128ELi32ELi4ES3_EELb0ELb0ELb1ELb1ELb0ELb0ELb0ELb0EEEvNS_16Flash_fwd_paramsE)
        /*04a0*/ 	.word	0x00000028


	//----- nvinfo : EIATTR_MIN_STACK_SIZE
	.align		4
.L_208:
        /*04a4*/ 	.byte	0x04, 0x12
        /*04a6*/ 	.short	(.L_210 - .L_209)
	.align		4
.L_209:
        /*04a8*/ 	.word	index@(_ZN5flash16flash_fwd_kernelI23Flash_fwd_kernel_traitsILi128ELi128ELi32ELi4ELb0ELb0EN7cutlass6half_tE19Flash_kernel_traitsILi128ELi128ELi32ELi4ES3_EELb1ELb0ELb0ELb0ELb0ELb1ELb0ELb0EEEvNS_16Flash_fwd_paramsE)
        /*04ac*/ 	.word	0x00000018


	//----- nvinfo : EIATTR_MIN_STACK_SIZE
	.align		4
.L_210:
        /*04b0*/ 	.byte	0x04, 0x12
        /*04b2*/ 	.short	(.L_212 - .L_211)
	.align		4
.L_211:
        /*04b4*/ 	.word	index@(_ZN5flash16flash_fwd_kernelI23Flash_fwd_kernel_traitsILi128ELi128ELi32ELi4ELb0ELb0EN7cutlass6half_tE19Flash_kernel_traitsILi128ELi128ELi32ELi4ES3_EELb0ELb0ELb0ELb0ELb0ELb1ELb1ELb0EEEvNS_16Flash_fwd_paramsE)
        /*04b8*/ 	.word	0x00000018


	//----- nvinfo : EIATTR_MIN_STACK_SIZE
	.align		4
.L_212:
        /*04bc*/ 	.byte	0x04, 0x12
        /*04be*/ 	.short	(.L_214 - .L_213)
	.align		4
.L_213:
        /*04c0*/ 	.word	index@(_ZN5flash16flash_fwd_kernelI23Flash_fwd_kernel_traitsILi128ELi128ELi32ELi4ELb0ELb0EN7cutlass6half_tE19Flash_kernel_traitsILi128ELi128ELi32ELi4ES3_EELb1ELb0ELb0ELb0ELb0ELb0ELb0ELb0EEEvNS_16Flash_fwd_paramsE)
        /*04c4*/ 	.word	0x00000018


	//----- nvinfo : EIATTR_MIN_STACK_SIZE
	.align		4
.L_214:
        /*04c8*/ 	.byte	0x04, 0x12
        /*04ca*/ 	.short	(.L_216 - .L_215)
	.align		4
.L_215:
        /*04cc*/ 	.word	index@(_ZN5flash16flash_fwd_kernelI23Flash_fwd_kernel_traitsILi128ELi128ELi32ELi4ELb0ELb0EN7cutlass6half_tE19Flash_kernel_traitsILi128ELi128ELi32ELi4ES3_EELb1ELb0ELb1ELb0ELb0ELb0ELb0ELb0EEEvNS_16Flash_fwd_paramsE)
        /*04d0*/ 	.word	0x00000060


	//----- nvinfo : EIATTR_MIN_STACK_SIZE
	.align		4
.L_216:
        /*04d4*/ 	.byte	0x04, 0x12
        /*04d6*/ 	.short	(.L_218 - .L_217)
	.align		4
.L_217:
        /*04d8*/ 	.word	index@(_ZN5flash16flash_fwd_kernelI23Flash_fwd_kernel_traitsILi128ELi128ELi32ELi4ELb0ELb0EN7cutlass6half_tE19Flash_kernel_traitsILi128ELi128ELi32ELi4ES3_EELb1ELb0ELb0ELb0ELb1ELb1ELb0ELb0EEEvNS_16Flash_fwd_paramsE)
        /*04dc*/ 	.word	0x00000000


	//----- nvinfo : EIATTR_MIN_STACK_SIZE
	.align		4
.L_218:
        /*04e0*/ 	.byte	0x04, 0x12
        /*04e2*/ 	.short	(.L_220 - .L_219)
	.align		4
.L_219:
        /*04e4*/ 	.word	index@(_ZN5flash16flash_fwd_kernelI23Flash_fwd_kernel_traitsILi128ELi128ELi32ELi4ELb0ELb0EN7cutlass6half_tE19Flash_kernel_traitsILi128ELi128ELi32ELi4ES3_EELb0ELb0ELb0ELb0ELb1ELb1ELb1ELb0EEEvNS_16Flash_fwd_paramsE)
        /*04e8*/ 	.word	0x00000010


	//----- nvinfo : EIATTR_MIN_STACK_SIZE
	.align		4
.L_220:
        /*04ec*/ 	.byte	0x04, 0x12
        /*04ee*/ 	.short	(.L_222 - .L_221)
	.align		4
.L_221:
        /*04f0*/ 	.word	index@(_ZN5flash16flash_fwd_kernelI23Flash_fwd_kernel_traitsILi128ELi128ELi32ELi4ELb0ELb0EN7cutlass6half_tE19Flash_kernel_traitsILi128ELi128ELi32ELi4ES3_EELb1ELb0ELb0ELb1ELb0ELb0ELb0ELb0EEEvNS_16Flash_fwd_paramsE)
        /*04f4*/ 	.word	0x00000020


	//----- nvinfo : EIATTR_MIN_STACK_SIZE
	.align		4
.L_222:
        /*04f8*/ 	.byte	0x04, 0x12
        /*04fa*/ 	.short	(.L_224 - .L_223)
	.align		4
.L_223:
        /*04fc*/ 	.word	index@(_ZN5flash16flash_fwd_kernelI23Flash_fwd_kernel_traitsILi128ELi128ELi32ELi4ELb0ELb0EN7cutlass6half_tE19Flash_kernel_traitsILi128ELi128ELi32ELi4ES3_EELb1ELb0ELb0ELb0ELb0ELb0ELb0ELb1EEEvNS_16Flash_fwd_paramsE)
        /*0500*/ 	.word	0x000000a0


	//----- nvinfo : EIATTR_MIN_STACK_SIZE
	.align		4
.L_224:
        /*0504*/ 	.byte	0x04, 0x12
        /*0506*/ 	.short	(.L_226 - .L_225)
	.align		4
.L_225:
        /*0508*/ 	.word	index@(_ZN5flash16flash_fwd_kernelI23Flash_fwd_kernel_traitsILi128ELi128ELi32ELi4ELb0ELb0EN7cutlass6half_tE19Flash_kernel_traitsILi128ELi128ELi32ELi4ES3_EELb0ELb0ELb0ELb0ELb0ELb0ELb1ELb0EEEvNS_16Flash_fwd_paramsE)
        /*050c*/ 	.word	0x00000018


	//----- nvinfo : EIATTR_MIN_STACK_SIZE
	.align		4
.L_226:
        /*0510*/ 	.byte	0x04, 0x12
        /*0512*/ 	.short	(.L_228 - .L_227)
	.align		4
.L_227:
        /*0514*/ 	.word	index@(_ZN5flash16flash_fwd_kernelI23Flash_fwd_kernel_traitsILi128ELi128ELi32ELi4ELb0ELb0EN7cutlass6half_tE19Flash_kernel_traitsILi128ELi128ELi32ELi4ES3_EELb1ELb0ELb0ELb1ELb0ELb0ELb0ELb1EEEvNS_16Flash_fwd_paramsE)
        /*0518*/ 	.word	0x000000b0


	//----- nvinfo : EIATTR_MIN_STACK_SIZE
	.align		4
.L_228:
        /*051c*/ 	.byte	0x04, 0x12
        /*051e*/ 	.short	(.L_230 - .L_229)
	.align		4
.L_229:
        /*0520*/ 	.word	index@(_ZN5flash16flash_fwd_kernelI23Flash_fwd_kernel_traitsILi128ELi128ELi32ELi4ELb0ELb0EN7cutlass6half_tE19Flash_kernel_traitsILi128ELi128ELi32ELi4ES3_EELb0ELb0ELb0ELb1ELb0ELb0ELb1ELb0EEEvNS_16Flash_fwd_paramsE)
        /*0524*/ 	.word	0x00000018


	//----- nvinfo : EIATTR_MIN_STACK_SIZE
	.align		4
.L_230:
        /*0528*/ 	.byte	0x04, 0x12
        /*052a*/ 	.short	(.L_232 - .L_231)
	.align		4
.L_231:
        /*052c*/ 	.word	index@(_ZN5flash16flash_fwd_kernelI23Flash_fwd_kernel_traitsILi128ELi128ELi32ELi4ELb0ELb0EN7cutlass6half_tE19Flash_kernel_traitsILi128ELi128ELi32ELi4ES3_EELb1ELb0ELb1ELb0ELb0ELb1ELb0ELb0EEEvNS_16Flash_fwd_paramsE)
        /*0530*/ 	.word	0x00000060


	//----- nvinfo : EIATTR_MIN_STACK_SIZE
	.align		4
.L_232:
        /*0534*/ 	.byte	0x04, 0x12
        /*0536*/ 	.short	(.L_234 - .L_233)
	.align		4
.L_233:
        /*0538*/ 	.word	index@(_ZN5flash16flash_fwd_kernelI23Flash_fwd_kernel_traitsILi128ELi128ELi32ELi4ELb0ELb0EN7cutlass6half_tE19Flash_kernel_traitsILi128ELi128ELi32ELi4ES3_EELb0ELb0ELb1ELb0ELb0ELb1ELb1ELb0EEEvNS_16Flash_fwd_paramsE)
        /*053c*/ 	.word	0x00000000


	//----- nvinfo : EIATTR_MIN_STACK_SIZE
	.align		4
.L_234:
        /*0540*/ 	.byte	0x04, 0x12
        /*0542*/ 	.short	(.L_236 - .L_235)
	.align		4
.L_235:
        /*0544*/ 	.word	index@(_ZN5flash16flash_fwd_kernelI23Flash_fwd_kernel_traitsILi128ELi128ELi32ELi4ELb0ELb0EN7cutlass6half_tE19Flash_kernel_traitsILi128ELi128ELi32ELi4ES3_EELb1ELb0ELb1ELb1ELb0ELb0ELb0ELb0EEEvNS_16Flash_fwd_paramsE)
        /*0548*/ 	.word	0x00000070


	//----- nvinfo : EIATTR_MIN_STACK_SIZE
	.align		4
.L_236:
        /*054c*/ 	.byte	0x04, 0x12
        /*054e*/ 	.short	(.L_238 - .L_237)
	.align		4
.L_237:
        /*0550*/ 	.word	index@(_ZN5flash16flash_fwd_kernelI23Flash_fwd_kernel_traitsILi128ELi128ELi32ELi4ELb0ELb0EN7cutlass6half_tE19Flash_kernel_traitsILi128ELi128ELi32ELi4ES3_EELb1ELb0ELb1ELb0ELb0ELb0ELb0ELb1EEEvNS_16Flash_fwd_paramsE)
        /*0554*/ 	.word	0x00000068


	//----- nvinfo : EIATTR_MIN_STACK_SIZE
	.align		4
.L_238:
        /*0558*/ 	.byte	0x04, 0x12
        /*055a*/ 	.short	(.L_240 - .L_239)
	.align		4
.L_239:
        /*055c*/ 	.word	index@(_ZN5flash16flash_fwd_kernelI23Flash_fwd_kernel_traitsILi128ELi128ELi32ELi4ELb0ELb0EN7cutlass6half_tE19Flash_kernel_traitsILi128ELi128ELi32ELi4ES3_EELb0ELb0ELb1ELb0ELb0ELb0ELb1ELb0EEEvNS_16Flash_fwd_paramsE)
        /*0560*/ 	.word	0x00000038


	//----- nvinfo : EIATTR_MIN_STACK_SIZE
	.align		4
.L_240:
        /*0564*/ 	.byte	0x04, 0x12
        /*0566*/ 	.short	(.L_242 - .L_241)
	.align		4
.L_241:
        /*0568*/ 	.word	index@(_ZN5flash16flash_fwd_kernelI23Flash_fwd_kernel_traitsILi128ELi128ELi32ELi4ELb0ELb0EN7cutlass6half_tE19Flash_kernel_traitsILi128ELi128ELi32ELi4ES3_EELb1ELb0ELb1ELb1ELb0ELb0ELb0ELb1EEEvNS_16Flash_fwd_paramsE)
        /*056c*/ 	.word	0x000000b0


	//----- nvinfo : EIATTR_MIN_STACK_SIZE
	.align		4
.L_242:
        /*0570*/ 	.byte	0x04, 0x12
        /*0572*/ 	.short	(.L_244 - .L_243)
	.align		4
.L_243:
        /*0574*/ 	.word	index@(_ZN5flash16flash_fwd_kernelI23Flash_fwd_kernel_traitsILi128ELi128ELi32ELi4ELb0ELb0EN7cutlass6half_tE19Flash_kernel_traitsILi128ELi128ELi32ELi4ES3_EELb0ELb0ELb1ELb1ELb0ELb0ELb1ELb0EEEvNS_16Flash_fwd_paramsE)
        /*0578*/ 	.word	0x00000028
.L_244:


//--------------------- .nv.compat                --------------------------
	.section	.nv.compat,"",@"SHT_CUDA_COMPAT_INFO"
	.align	4
        /*0000*/ 	.byte	0x02, 0x09, 0x01, 0x00, 0x02, 0x02, 0x01, 0x00, 0x02, 0x05, 0x05, 0x00, 0x03, 0x07, 0x01, 0x01
        /*0010*/ 	.byte	0x02, 0x03, 0x00, 0x00, 0x02, 0x06, 0x01, 0x00, 0x04, 0x0b, 0x08, 0x00, 0x00, 0x00, 0x00, 0x00
        /*0020*/ 	.byte	0x00, 0x00, 0x00, 0x00


//--------------------- .nv.info._ZN5flash16flash_fwd_kernelI23Flash_fwd_kernel_traitsILi128ELi128ELi64ELi4ELb0ELb0EN7cutlass6half_tE19Flash_kernel_traitsILi128ELi128ELi64ELi4ES3_EELb0ELb0ELb0ELb0ELb0ELb1ELb0ELb0EEEvNS_16Flash_fwd_paramsE --------------------------
	.section	.nv.info._ZN5flash16flash_fwd_kernelI23Flash_fwd_kernel_traitsILi128ELi128ELi64ELi4ELb0ELb0EN7cutlass6half_tE19Flash_kernel_traitsILi128ELi128ELi64ELi4ES3_EELb0ELb0ELb0ELb0ELb0ELb1ELb0ELb0EEEvNS_16Flash_fwd_paramsE,"",@"SHT_CUDA_INFO"
	.sectionflags	@""
	.align	4


	//----- nvinfo : EIATTR_CUDA_API_VERSION
	.align		4
        /*0000*/ 	.byte	0x04, 0x37
        /*0002*/ 	.short	(.L_246 - .L_245)
.L_245:
        /*0004*/ 	.word	0x00000082


	//----- nvinfo : EIATTR_KPARAM_INFO
	.align		4
.L_246:
        /*0008*/ 	.byte	0x04, 0x17
        /*000a*/ 	.short	(.L_248 - .L_247)
.L_247:
        /*000c*/ 	.word	0x00000000
        /*0010*/ 	.short	0x0000
        /*0012*/ 	.short	0x0000
        /*0014*/ 	.byte	0x00, 0xf0, 0x41, 0x07


	//----- nvinfo : EIATTR_SPARSE_MMA_MASK
	.align		4
.L_248:
        /*0018*/ 	.byte	0x03, 0x50
        /*001a*/ 	.short	0x0000


	//----- nvinfo : EIATTR_MAXREG_COUNT
	.align		4
        /*001c*/ 	.byte	0x03, 0x1b
        /*001e*/ 	.short	0x00ff


	//----- nvinfo : EIATTR_NUM_BARRIERS
	.align		4
        /*0020*/ 	.byte	0x02, 0x4c
        /*0022*/ 	.byte	0x01
	.zero		1


	//----- nvinfo : EIATTR_ANNOTATIONS
	.align		4
        /*0024*/ 	.byte	0x04, 0x55
        /*0026*/ 	.short	(.L_250 - .L_249)


	//   ....[0]....
.L_249:
        /*0028*/ 	.word	0x00000001
        /*002c*/ 	.byte	0x20, 0x61, 0x00, 0x00, 0x01, 0x00, 0x00, 0x00, 0x30, 0x61, 0x00, 0x00, 0x01, 0x00, 0x00, 0x00
        /*003c*/ 	.byte	0x50, 0x61, 0x00, 0x00, 0x01, 0x00, 0x00, 0x00, 0x60, 0x61, 0x00, 0x00, 0x01, 0x00, 0x00, 0x00
        /*004c*/ 	.byte	0x00, 0x77, 0x00, 0x00, 0x01, 0x00, 0x00, 0x00, 0xb0, 0x92, 0x00, 0x00, 0x01, 0x00, 0x00, 0x00
        /*005c*/ 	.byte	0xd0, 0x92, 0x00, 0x00, 0x01, 0x00, 0x00, 0x00, 0xf0, 0x92, 0x00, 0x00, 0x01, 0x00, 0x00, 0x00
        /*006c*/ 	.byte	0x00, 0x93, 0x00, 0x00, 0x01, 0x00, 0x00, 0x00, 0x70, 0x98, 0x00, 0x00, 0x01, 0x00, 0x00, 0x00
        /*007c*/ 	.byte	0x80, 0x9b, 0x00, 0x00, 0x01, 0x00, 0x00, 0x00, 0x90, 0x9b, 0x00, 0x00, 0x01, 0x00, 0x00, 0x00
        /*008c*/ 	.byte	0xc0, 0x9b, 0x00, 0x00, 0x01, 0x00, 0x00, 0x00, 0xe0, 0x9b, 0x00, 0x00, 0x01, 0x00, 0x00, 0x00
        /*009c*/ 	.byte	0x00, 0x9c, 0x00, 0x00, 0x01, 0x00, 0x00, 0x00, 0x40, 0x9c, 0x00, 0x00, 0x01, 0x00, 0x00, 0x00
        /*00ac*/ 	.byte	0x60, 0x9c, 0x00, 0x00, 0x01, 0x00, 0x00, 0x00, 0x90, 0x9c, 0x00, 0x00


	//----- nvinfo : EIATTR_MERCURY_ISA_VERSION
	.align		4
.L_250:
        /*00b8*/ 	.byte	0x03, 0x5f
        /*00ba*/ 	.short	0x0101


	//----- nvinfo : EIATTR_INT_WARP_WIDE_INSTR_OFFSETS
	.align		4
        /*00bc*/ 	.byte	0x04, 0x31
        /*00be*/ 	.short	(.L_252 - .L_251)


	//   ....[0]....
.L_251:
        /*00c0*/ 	.word	0x00002530


	//   ....[1]....
        /*00c4*/ 	.word	0x00002680


	//   ....[2]....
        /*00c8*/ 	.word	0x00002bb0


	//----- nvinfo : EIATTR_COOP_GROUP_MASK_REGIDS
	.align		4
.L_252:
        /*00cc*/ 	.byte	0x04, 0x29
        /*00ce*/ 	.short	(.L_254 - .L_253)


	//   ....[0]....
.L_253:
        /*00d0*/ 	.word	0xffffffff


	//   ....[1]....
        /*00d4*/ 	.word	0xffffffff


	//   ....[2]....
        /*00d8*/ 	.word	0xffffffff


	//   ....[3]....
        /*00dc*/ 	.word	0xffffffff


	//   ....[4]....
        /*00e0*/ 	.word	0xffffffff


	//   ....[5]....
        /*00e4*/ 	.word	0xffffffff


	//   ....[6]....
        /*00e8*/ 	.word	0xffffffff


	//   ....[7]....
        /*00ec*/ 	.word	0xffffffff


	//   ....[8]....
        /*00f0*/ 	.word	0xffffffff


	//   ....[9]....
        /*00f4*/ 	.word	0xffffffff


	//   ....[10]....
        /*00f8*/ 	.word	0xffffffff


	//   ....[11]....
        /*00fc*/ 	.word	0xffffffff


	//   ....[12]....
        /*0100*/ 	.word	0xffffffff


	//   ....[13]....
        /*0104*/ 	.word	0xffffffff


	//   ....[14]....
        /*0108*/ 	.word	0xffffffff


	//   ....[15]....
        /*010c*/ 	.word	0xffffffff


	//   ....[16]....
        /*0110*/ 	.word	0xffffffff


	//   ....[17]....
        /*0114*/ 	.word	0xffffffff


	//   ....[18]....
        /*0118*/ 	.word	0xffffffff


	//   ....[19]....
        /*011c*/ 	.word	0xffffffff


	//   ....[20]....
        /*0120*/ 	.word	0xffffffff


	//   ....[21]....
        /*0124*/ 	.word	0xffffffff


	//   ....[22]....
        /*0128*/ 	.word	0xffffffff


	//   ....[23]....
        /*012c*/ 	.word	0xffffffff


	//----- nvinfo : EIATTR_COOP_GROUP_INSTR_OFFSETS
	.align		4
.L_254:
        /*0130*/ 	.byte	0x04, 0x28
        /*0132*/ 	.short	(.L_256 - .L_255)


	//   ....[0]....
.L_255:
        /*0134*/ 	.word	0x00004550


	//   ....[1]....
        /*0138*/ 	.word	0x00004580


	//   ....[2]....
        /*013c*/ 	.word	0x00004660


	//   ....[3]....
        /*0140*/ 	.word	0x00004690


	//   ....[4]....
        /*0144*/ 	.word	0x00004830


	//   ....[5]....
        /*0148*/ 	.word	0x00004940


	//   ....[6]....
        /*014c*/ 	.word	0x000049d0


	//   ....[7]....
        /*0150*/ 	.word	0x00004b30


	//   ....[8]....
        /*0154*/ 	.word	0x00007670


	//   ....[9]....
        /*0158*/ 	.word	0x000076a0


	//   ....[10]....
        /*015c*/ 	.word	0x000076d0


	//   ....[11]....
        /*0160*/ 	.word	0x000076e0


	//   ....[12]....
        /*0164*/ 	.word	0x00007740


	//   ....[13]....
        /*0168*/ 	.word	0x00007760


	//   ....[14]....
        /*016c*/ 	.word	0x00007770


	//   ....[15]....
        /*0170*/ 	.word	0x00007780


	//   ....[16]....
        /*0174*/ 	.word	0x00009de0


	//   ....[17]....
        /*0178*/ 	.word	0x00009df0


	//   ....[18]....
        /*017c*/ 	.word	0x00009e00


	//   ....[19]....
        /*0180*/ 	.word	0x00009e20


	//   ....[20]....
        /*0184*/ 	.word	0x00009e50


	//   ....[21]....
        /*0188*/ 	.word	0x00009e70


	//   ....[22]....
        /*018c*/ 	.word	0x00009e80


	//   ....[23]....
        /*0190*/ 	.word	0x00009ea0


	//----- nvinfo : EIATTR_VRC_CTA_INIT_COUNT
	.align		4
.L_256:
        /*0194*/ 	.byte	0x02, 0x4a
	.zero		1
	.zero		1


	//----- nvinfo : EIATTR_EXIT_INSTR_OFFSETS
	.align		4
        /*0198*/ 	.byte	0x04, 0x1c
        /*019a*/ 	.short	(.L_258 - .L_257)


	//   ....[0]....
.L_257:
        /*019c*/ 	.word	0x00000500


	//   ....[1]....
        /*01a0*/ 	.word	0x000017d0


	//   ....[2]....
        /*01a4*/ 	.word	0x00001860


	//   ....[3]....
        /*01a8*/ 	.word	0x0000c0b0


	//   ....[4]....
        /*01ac*/ 	.word	0x0000c190


	//----- nvinfo : EIATTR_CRS_STACK_SIZE
	.align		4
.L_258:
        /*01b0*/ 	.byte	0x04, 0x1e
        /*01b2*/ 	.short	(.L_260 - .L_259)
.L_259:
        /*01b4*/ 	.word	0x00000000


	//----- nvinfo : EIATTR_CBANK_PARAM_SIZE
	.align		4
.L_260:
        /*01b8*/ 	.byte	0x03, 0x19
        /*01ba*/ 	.short	0x01d0


	//----- nvinfo : EIATTR_PARAM_CBANK
	.align		4
        /*01bc*/ 	.byte	0x04, 0x0a
        /*01be*/ 	.short	(.L_262 - .L_261)
	.align		4
.L_261:
        /*01c0*/ 	.word	index@(.nv.constant0._ZN5flash16flash_fwd_kernelI23Flash_fwd_kernel_traitsILi128ELi128ELi64ELi4ELb0ELb0EN7cutlass6half_tE19Flash_kernel_traitsILi128ELi128ELi64ELi4ES3_EELb0ELb0ELb0ELb0ELb0ELb1ELb0ELb0EEEvNS_16Flash_fwd_paramsE)
        /*01c4*/ 	.short	0x0380
        /*01c6*/ 	.short	0x01d0


	//----- nvinfo : EIATTR_SW_WAR
	.align		4
.L_262:
        /*01c8*/ 	.byte	0x04, 0x36
        /*01ca*/ 	.short	(.L_264 - .L_263)
.L_263:
        /*01cc*/ 	.word	0x00000008
.L_264:


//--------------------- .nv.info._ZN5flash16flash_fwd_kernelI23Flash_fwd_kernel_traitsILi128ELi128ELi64ELi4ELb0ELb0EN7cutlass6half_tE19Flash_kernel_traitsILi128ELi128ELi64ELi4ES3_EELb0ELb0ELb0ELb0ELb0ELb1ELb1ELb0EEEvNS_16Flash_fwd_paramsE --------------------------
	.section	.nv.info._ZN5flash16flash_fwd_kernelI23Flash_fwd_kernel_traitsILi128ELi128ELi64ELi4ELb0ELb0EN7cutlass6half_tE19Flash_kernel_traitsILi128ELi128ELi64ELi4ES3_EELb0ELb0ELb0ELb0ELb0ELb1ELb1ELb0EEEvNS_16Flash_fwd_paramsE,"",@"SHT_CUDA_INFO"
	.sectionflags	@""
	.align	4


	//----- nvinfo : EIATTR_CUDA_API_VERSION
	.align		4
        /*0000*/ 	.byte	0x04, 0x37
        /*0002*/ 	.short	(.L_266 - .L_265)
.L_265:
        /*0004*/ 	.word	0x00000082


	//----- nvinfo : EIATTR_KPARAM_INFO
	.align		4
.L_266:
        /*0008*/ 	.byte	0x04, 0x17
        /*000a*/ 	.short	(.L_268 - .L_267)
.L_267:
        /*000c*/ 	.word	0x00000000
        /*0010*/ 	.short	0x0000
        /*0012*/ 	.short	0x0000
        /*0014*/ 	.byte	0x00, 0xf0, 0x41, 0x07


	//----- nvinfo : EIATTR_SPARSE_MMA_MASK
	.align		4
.L_268:
        /*0018*/ 	.byte	0x03, 0x50
        /*001a*/ 	.short	0x0000


	//----- nvinfo : EIATTR_MAXREG_COUNT
	.align		4
        /*001c*/ 	.byte	0x03, 0x1b
        /*001e*/ 	.short	0x00ff


	//----- nvinfo : EIATTR_NUM_BARRIERS
	.align		4
        /*0020*/ 	.byte	0x02, 0x4c
        /*0022*/ 	.byte	0x01
	.zero		1


	//----- nvinfo : EIATTR_ANNOTATIONS
	.align		4
        /*0024*/ 	.byte	0x04, 0x55
        /*0026*/ 	.short	(.L_270 - .L_269)


	//   ....[0]....
.L_269:
        /* <DEDUP_REMOVED lines=63> */


	//----- nvinfo : EIATTR_MERCURY_ISA_VERSION
	.align		4
.L_270:
        /*0408*/ 	.byte	0x03, 0x5f
        /*040a*/ 	.short	0x0101


	//----- nvinfo : EIATTR_INT_WARP_WIDE_INSTR_OFFSETS
	.align		4
        /*040c*/ 	.byte	0x04, 0x31
        /*040e*/ 	.short	(.L_272 - .L_271)


	//   ....[0]....
.L_271:
        /*0410*/ 	.word	0x00002610


	//   ....[1]....
        /*0414*/ 	.word	0x000026d0


	//   ....[2]....
        /*0418*/ 	.word	0x00002c80


	//----- nvinfo : EIATTR_COOP_GROUP_MASK_REGIDS
	.align		4
.L_272:
        /*041c*/ 	.byte	0x04, 0x29
        /*041e*/ 	.short	(.L_274 - .L_273)


	//   ....[0]....
.L_273:
        /*0420*/ 	.word	0xffffffff


	//   ....[1]....
        /*0424*/ 	.word	0xffffffff


	//   ....[2]....
        /*0428*/ 	.word	0xffffffff


	//   ....[3]....
        /*042c*/ 	.word	0xffffffff


	//   ....[4]....
        /*0430*/ 	.word	0xffffffff


	//   ....[5]....
        /*0434*/ 	.word	0xffffffff


	//   ....[6]....
        /*0438*/ 	.word	0xffffffff


	//   ....[7]....
        /*043c*/ 	.word	0xffffffff


	//   ....[8]....
        /*0440*/ 	.word	0xffffffff


	//   ....[9]....
        /*0444*/ 	.word	0xffffffff


	//   ....[10]....
        /*0448*/ 	.word	0xffffffff


	//   ....[11]....
        /*044c*/ 	.word	0xffffffff


	//   ....[12]....
        /*0450*/ 	.word	0xffffffff


	//   ....[13]....
        /*0454*/ 	.word	0xffffffff


	//   ....[14]....
        /*0458*/ 	.word	0xffffffff


	//   ....[15]....
        /*045c*/ 	.word	0xffffffff


	//   ....[16]....
        /*0460*/ 	.word	0xffffffff


	//   ....[17]....
        /*0464*/ 	.word	0xffffffff


	//   ....[18]....
        /*0468*/ 	.word	0xffffffff


	//   ....[19]....
        /*046c*/ 	.word	0xffffffff


	//   ....[20]....
        /*0470*/ 	.word	0xffffffff


	//   ....[21]....
        /*0474*/ 	.word	0xffffffff


	//   ....[22]....
        /*0478*/ 	.word	0xffffffff


	//   ....[23]....
        /*047c*/ 	.word	0xffffffff


	//----- nvinfo : EIATTR_COOP_GROUP_INSTR_OFFSETS
	.align		4
.L_274:
        /*0480*/ 	.byte	0x04, 0x28
        /*0482*/ 	.short	(.L_276 - .L_275)


	//   ....[0]....
.L_275:
        /*0484*/ 	.word	0x00004cc0


	//   ....[1]....
        /*0488*/ 	.word	0x00004d00


	//   ....[2]....
        /*048c*/ 	.word	0x00004e10


	//   ....[3]....
        /*0490*/ 	.word	0x00004e20


	//   ....[4]....
        /*0494*/ 	.word	0x000051e0


	//   ....[5]....
        /*0498*/ 	.word	0x00005390


	//   ....[6]....
        /*049c*/ 	.word	0x000053f0


	//   ....[7]....
        /*04a0*/ 	.word	0x00005420


	//   ....[8]....
        /*04a4*/ 	.word	0x00009c10


	//   ....[9]....
        /*04a8*/ 	.word	0x00009c50


	//   ....[10]....
        /*04ac*/ 	.word	0x00009c90


	//   ....[11]....
        /*04b0*/ 	.word	0x00009cd0


	//   ....[12]....
        /*04b4*/ 	.word	0x00009d80


	//   ....[13]....
        /*04b8*/ 	.word	0x00009da0


	//   ....[14]....
        /*04bc*/ 	.word	0x00009db0


	//   ....[15]....
        /*04c0*/ 	.word	0x00009de0


	//   ....[16]....
        /*04c4*/ 	.word	0x0000cba0


	//   ....[17]....
        /*04c8*/ 	.word	0x0000cbb0


	//   ....[18]....
        /*04cc*/ 	.word	0x0000cbc0


	//   ....[19]....
        /*04d0*/ 	.word	0x0000cbe0


	//   ....[20]....
        /*04d4*/ 	.word	0x0000cbf0


	//   ....[21]....
        /*04d8*/ 	.word	0x0000cc10


	//   ....[22]....
        /*04dc*/ 	.word	0x0000cc40


	//   ....[23]....
        /*04e0*/ 	.word	0x0000cc80


	//----- nvinfo : EIATTR_VRC_CTA_INIT_COUNT
	.align		4
.L_276:
        /*04e4*/ 	.byte	0x02, 0x4a
	.zero		1
	.zero		1


	//----- nvinfo : EIATTR_EXIT_INSTR_OFFSETS
	.align		4
        /*04e8*/ 	.byte	0x04, 0x1c
        /*04ea*/ 	.short	(.L_278 - .L_277)


	//   ....[0]....
.L_277:
        /*04ec*/ 	.word	0x00000500


	//   ....[1]....
        /*04f0*/ 	.word	0x000017e0


	//   ....[2]....
        /*04f4*/ 	.word	0x00001870


	//   ....[3]....
        /*04f8*/ 	.word	0x0000ee40


	//   ....[4]....
        /*04fc*/ 	.word	0x0000ef30


	//----- nvinfo : EIATTR_CRS_STACK_SIZE
	.align		4
.L_278:
        /*0500*/ 	.byte	0x04, 0x1e
        /*0502*/ 	.short	(.L_280 - .L_279)
.L_279:
        /*0504*/ 	.word	0x00000000


	//----- nvinfo : EIATTR_CBANK_PARAM_SIZE
	.align		4
.L_280:
        /*0508*/ 	.byte	0x03, 0x19
        /*050a*/ 	.short	0x01d0


	//----- nvinfo : EIATTR_PARAM_CBANK
	.align		4
        /*050c*/ 	.byte	0x04, 0x0a
        /*050e*/ 	.short	(.L_282 - .L_281)
	.align		4
.L_281:
        /*0510*/ 	.word	index@(.nv.constant0._ZN5flash16flash_fwd_kernelI23Flash_fwd_kernel_traitsILi128ELi128ELi64ELi4ELb0ELb0EN7cutlass6half_tE19Flash_kernel_traitsILi128ELi128ELi64ELi4ES3_EELb0ELb0ELb0ELb0ELb0ELb1ELb1ELb0EEEvNS_16Flash_fwd_paramsE)
        /*0514*/ 	.short	0x0380
        /*0516*/ 	.short	0x01d0


	//----- nvinfo : EIATTR_SW_WAR
	.align		4
.L_282:
        /*0518*/ 	.byte	0x04, 0x36
        /*051a*/ 	.short	(.L_284 - .L_283)
.L_283:
        /*051c*/ 	.word	0x00000008
.L_284:


//--------------------- .nv.info._ZN5flash16flash_fwd_kernelI23Flash_fwd_kernel_traitsILi128ELi128ELi64ELi4ELb0ELb0EN7cutlass6half_tE19Flash_kernel_traitsILi128ELi128ELi64ELi4ES3_EELb0ELb0ELb0ELb0ELb1ELb1ELb0ELb0EEEvNS_16Flash_fwd_paramsE --------------------------
	.section	.nv.info._ZN5flash16flash_fwd_kernelI23Flash_fwd_kernel_traitsILi128ELi128ELi64ELi4ELb0ELb0EN7cutlass6half_tE19Flash_kernel_traitsILi128ELi128ELi64ELi4ES3_EELb0ELb0ELb0ELb0ELb1ELb1ELb0ELb0EEEvNS_16Flash_fwd_paramsE,"",@"SHT_CUDA_INFO"
	.sectionflags	@""
	.align	4


	//----- nvinfo : EIATTR_CUDA_API_VERSION
	.align		4
        /*0000*/ 	.byte	0x04, 0x37
        /*0002*/ 	.short	(.L_286 - .L_285)
.L_285:
        /*0004*/ 	.word	0x00000082


	//----- nvinfo : EIATTR_KPARAM_INFO
	.align		4
.L_286:
        /*0008*/ 	.byte	0x04, 0x17
        /*000a*/ 	.short	(.L_288 - .L_287)
.L_287:
        /*000c*/ 	.word	0x00000000
        /*0010*/ 	.short	0x0000
        /*0012*/ 	.short	0x0000
        /*0014*/ 	.byte	0x00, 0xf0, 0x41, 0x07


	//----- nvinfo : EIATTR_SPARSE_MMA_MASK
	.align		4
.L_288:
        /*0018*/ 	.byte	0x03, 0x50
        /*001a*/ 	.short	0x0000


	//----- nvinfo : EIATTR_MAXREG_COUNT
	.align		4
        /*001c*/ 	.byte	0x03, 0x1b
        /*001e*/ 	.short	0x00ff


	//----- nvinfo : EIATTR_NUM_BARRIERS
	.align		4
        /*0020*/ 	.byte	0x02, 0x4c
        /*0022*/ 	.byte	0x01
	.zero		1


	//----- nvinfo : EIATTR_ANNOTATIONS
	.align		4
        /*0024*/ 	.byte	0x04, 0x55
        /*0026*/ 	.short	(.L_290 - .L_289)


	//   ....[0]....
.L_289:
        /* <DEDUP_REMOVED lines=10> */


	//----- nvinfo : EIATTR_MERCURY_ISA_VERSION
	.align		4
.L_290:
        /*00b8*/ 	.byte	0x03, 0x5f
        /*00ba*/ 	.short	0x0101


	//----- nvinfo : EIATTR_COOP_GROUP_MASK_REGIDS
	.align		4
        /*00bc*/ 	.byte	0x04, 0x29
        /*00be*/ 	.short	(.L_292 - .L_291)


	//   ....[0]....
.L_291:
        /*00c0*/ 	.word	0xffffffff


	//   ....[1]....
        /*00c4*/ 	.word	0xffffffff


	//   ....[2]....
        /*00c8*/ 	.word	0xffffffff


	//   ....[3]....
        /*00cc*/ 	.word	0xffffffff


	//   ....[4]....
        /*00d0*/ 	.word	0xffffffff


	//   ....[5]....
        /*00d4*/ 	.word	0xffffffff


	//   ....[6]....
        /*00d8*/ 	.word	0xffffffff


	//   ....[7]....
        /*00dc*/ 	.word	0xffffffff


	//   ....[8]....
        /*00e0*/ 	.word	0xffffffff


	//   ....[9]....
        /*00e4*/ 	.word	0xffffffff


	//   ....[10]....
        /*00e8*/ 	.word	0xffffffff


	//   ....[11]....
        /*00ec*/ 	.word	0xffffffff


	//   ....[12]....
        /*00f0*/ 	.word	0xffffffff


	//   ....[13]....
        /*00f4*/ 	.word	0xffffffff


	//   ....[14]....
        /*00f8*/ 	.word	0xffffffff


	//   ....[15]....
        /*00fc*/ 	.word	0xffffffff


	//   ....[16]....
        /*0100*/ 	.word	0xffffffff


	//   ....[17]....
        /*0104*/ 	.word	0xffffffff


	//   ....[18]....
        /*0108*/ 	.word	0xffffffff


	//   ....[19]....
        /*010c*/ 	.word	0xffffffff


	//   ....[20]....
        /*0110*/ 	.word	0xffffffff


	//   ....[21]....
        /*0114*/ 	.word	0xffffffff


	//   ....[22]....
        /*0118*/ 	.word	0xffffffff


	//   ....[23]....
        /*011c*/ 	.word	0xffffffff


	//----- nvinfo : EIATTR_COOP_GROUP_INSTR_OFFSETS
	.align		4
.L_292:
        /*0120*/ 	.byte	0x04, 0x28
        /*0122*/ 	.short	(.L_294 - .L_293)


	//   ....[0]....
.L_293:
        /*0124*/ 	.word	0x00002170


	//   ....[1]....
        /*0128*/ 	.word	0x000021e0


	//   ....[2]....
        /*012c*/ 	.word	0x00002290


	//   ....[3]....
        /*0130*/ 	.word	0x00002310


	//   ....[4]....
        /*0134*/ 	.word	0x00002430


	//   ....[5]....
        /*0138*/ 	.word	0x000024d0


	//   ....[6]....
        /*013c*/ 	.word	0x00002600


	//   ....[7]....
        /*0140*/ 	.word	0x000026a0


	//   ....[8]....
        /*0144*/ 	.word	0x000052a0


	//   ....[9]....
        /*0148*/ 	.word	0x000052d0


	//   ....[10]....
        /*014c*/ 	.word	0x000052f0


	//   ....[11]....
        /*0150*/ 	.word	0x00005300


	//   ....[12]....
        /*0154*/ 	.word	0x00005360


	//   ....[13]....
        /*0158*/ 	.word	0x00005380


	//   ....[14]....
        /*015c*/ 	.word	0x00005390


	//   ....[15]....
        /*0160*/ 	.word	0x000053a0


	//   ....[16]....
        /*0164*/ 	.word	0x00007930


	//   ....[17]....
        /*0168*/ 	.word	0x00007940


	//   ....[18]....
        /*016c*/ 	.word	0x00007950


	//   ....[19]....
        /*0170*/ 	.word	0x00007970


	//   ....[20]....
        /*0174*/ 	.word	0x000079a0


	//   ....[21]....
        /*0178*/ 	.word	0x000079c0


	//   ....[22]....
        /*017c*/ 	.word	0x000079d0


	//   ....[23]....
        /*0180*/ 	.word	0x000079f0


	//----- nvinfo : EIATTR_VRC_CTA_INIT_COUNT
	.align		4
.L_294:
        /*0184*/ 	.byte	0x02, 0x4a
	.zero		1
	.zero		1


	//----- nvinfo : EIATTR_EXIT_INSTR_OFFSETS
	.align		4
        /*0188*/ 	.byte	0x04, 0x1c
        /*018a*/ 	.short	(.L_296 - .L_295)


	//   ....[0]....
.L_295:
        /*018c*/ 	.word	0x000001a0


	//   ....[1]....
        /*0190*/ 	.word	0x000096b0


	//----- nvinfo : EIATTR_CRS_STACK_SIZE
	.align		4
.L_296:
        /*0194*/ 	.byte	0x04, 0x1e
        /*0196*/ 	.short	(.L_298 - .L_297)
.L_297:
        /*0198*/ 	.word	0x00000000


	//----- nvinfo : EIATTR_CBANK_PARAM_SIZE
	.align		4
.L_298:
        /*019c*/ 	.byte	0x03, 0x19
        /*019e*/ 	.short	0x01d0


	//----- nvinfo : EIATTR_PARAM_CBANK
	.align		4
        /*01a0*/ 	.byte	0x04, 0x0a
        /*01a2*/ 	.short	(.L_300 - .L_299)
	.align		4
.L_299:
        /*01a4*/ 	.word	index@(.nv.constant0._ZN5flash16flash_fwd_kernelI23Flash_fwd_kernel_traitsILi128ELi128ELi64ELi4ELb0ELb0EN7cutlass6half_tE19Flash_kernel_traitsILi128ELi128ELi64ELi4ES3_EELb0ELb0ELb0ELb0ELb1ELb1ELb0ELb0EEEvNS_16Flash_fwd_paramsE)
        /*01a8*/ 	.short	0x0380
        /*01aa*/ 	.short	0x01d0


	//----- nvinfo : EIATTR_SW_WAR
	.align		4
.L_300:
        /*01ac*/ 	.byte	0x04, 0x36
        /*01ae*/ 	.short	(.L_302 - .L_301)
.L_301:
        /*01b0*/ 	.word	0x00000008
.L_302:


//--------------------- .nv.info._ZN5flash16flash_fwd_kernelI23Flash_fwd_kernel_traitsILi128ELi128ELi64ELi4ELb0ELb0EN7cutlass6half_tE19Flash_kernel_traitsILi128ELi128ELi64ELi4ES3_EELb0ELb0ELb0ELb0ELb1ELb1ELb1ELb0EEEvNS_16Flash_fwd_paramsE --------------------------
	.section	.nv.info._ZN5flash16flash_fwd_kernelI23Flash_fwd_kernel_traitsILi128ELi128ELi64ELi4ELb0ELb0EN7cutlass6half_tE19Flash_kernel_traitsILi128ELi128ELi64ELi4ES3_EELb0ELb0ELb0ELb0ELb1ELb1ELb1ELb0EEEvNS_16Flash_fwd_paramsE,"",@"SHT_CUDA_INFO"
	.sectionflags	@""
	.align	4


	//----- nvinfo : EIATTR_CUDA_API_VERSION
	.align		4
        /*0000*/ 	.byte	0x04, 0x37
        /*0002*/ 	.short	(.L_304 - .L_303)
.L_303:
        /*0004*/ 	.word	0x00000082


	//----- nvinfo : EIATTR_KPARAM_INFO
	.align		4
.L_304:
        /*0008*/ 	.byte	0x04, 0x17
        /*000a*/ 	.short	(.L_306 - .L_305)
.L_305:
        /*000c*/ 	.word	0x00000000
        /*0010*/ 	.short	0x0000
        /*0012*/ 	.short	0x0000
        /*0014*/ 	.byte	0x00, 0xf0, 0x41, 0x07


	//----- nvinfo : EIATTR_SPARSE_MMA_MASK
	.align		4
.L_306:
        /*0018*/ 	.byte	0x03, 0x50
        /*001a*/ 	.short	0x0000


	//----- nvinfo : EIATTR_MAXREG_COUNT
	.align		4
        /*001c*/ 	.byte	0x03, 0x1b
        /*001e*/ 	.short	0x00ff


	//----- nvinfo : EIATTR_NUM_BARRIERS
	.align		4
        /*0020*/ 	.byte	0x02, 0x4c
        /*0022*/ 	.byte	0x01
	.zero		1


	//----- nvinfo : EIATTR_ANNOTATIONS
	.align		4
        /*0024*/ 	.byte	0x04, 0x55
        /*0026*/ 	.short	(.L_308 - .L_307)


	//   ....[0]....
.L_307:
        /* <DEDUP_REMOVED lines=45> */


	//----- nvinfo : EIATTR_MERCURY_ISA_VERSION
	.align		4
.L_308:
        /*02e8*/ 	.byte	0x03, 0x5f
        /*02ea*/ 	.short	0x0101


	//----- nvinfo : EIATTR_COOP_GROUP_MASK_REGIDS
	.align		4
        /*02ec*/ 	.byte	0x04, 0x29
        /*02ee*/ 	.short	(.L_310 - .L_309)


	//   ....[0]....
.L_309:
        /*02f0*/ 	.word	0xffffffff


	//   ....[1]....
        /*02f4*/ 	.word	0xffffffff


	//   ....[2]....
        /*02f8*/ 	.word	0xffffffff


	//   ....[3]....
        /*02fc*/ 	.word	0xffffffff


	//   ....[4]....
        /*0300*/ 	.word	0xffffffff


	//   ....[5]....
        /*0304*/ 	.word	0xffffffff


	//   ....[6]....
        /*0308*/ 	.word	0xffffffff


	//   ....[7]....
        /*030c*/ 	.word	0xffffffff


	//   ....[8]....
        /*0310*/ 	.word	0xffffffff


	//   ....[9]....
        /*0314*/ 	.word	0xffffffff


	//   ....[10]....
        /*0318*/ 	.word	0xffffffff


	//   ....[11]....
        /*031c*/ 	.word	0xffffffff


	//   ....[12]....
        /*0320*/ 	.word	0xffffffff


	//   ....[13]....
        /*0324*/ 	.word	0xffffffff


	//   ....[14]....
        /*0328*/ 	.word	0xffffffff


	//   ....[15]....
        /*032c*/ 	.word	0xffffffff


	//   ....[16]....
        /*0330*/ 	.word	0xffffffff


	//   ....[17]....
        /*0334*/ 	.word	0xffffffff


	//   ....[18]....
        /*0338*/ 	.word	0xffffffff


	//   ....[19]....
        /*033c*/ 	.word	0xffffffff


	//   ....[20]....
        /*0340*/ 	.word	0xffffffff


	//   ....[21]....
        /*0344*/ 	.word	0xffffffff


	//   ....[22]....
        /*0348*/ 	.word	0xffffffff


	//   ....[23]....
        /*034c*/ 	.word	0xffffffff


	//----- nvinfo : EIATTR_COOP_GROUP_INSTR_OFFSETS
	.align		4
.L_310:
        /*0350*/ 	.byte	0x04, 0x28
        /*0352*/ 	.short	(.L_312 - .L_311)


	//   ....[0]....
.L_311:
        /*0354*/ 	.word	0x00002740


	//   ....[1]....
        /*0358*/ 	.word	0x00002830


	//   ....[2]....
        /*035c*/ 	.word	0x00002860


	//   ....[3]....
        /*0360*/ 	.word	0x000028d0


	//   ....[4]....
        /*0364*/ 	.word	0x00002f70


	//   ....[5]....
        /*0368*/ 	.word	0x00003090


	//   ....[6]....
        /*036c*/ 	.word	0x000030b0


	//   ....[7]....
        /*0370*/ 	.word	0x00003120


	//   ....[8]....
        /*0374*/ 	.word	0x00007330


	//   ....[9]....
        /*0378*/ 	.word	0x00007370


	//   ....[10]....
        /*037c*/ 	.word	0x000073b0


	//   ....[11]....
        /*0380*/ 	.word	0x000073f0


	//   ....[12]....
        /*0384*/ 	.word	0x000074a0


	//   ....[13]....
        /*0388*/ 	.word	0x000074c0


	//   ....[14]....
        /*038c*/ 	.word	0x000074d0


	//   ....[15]....
        /*0390*/ 	.word	0x00007500


	//   ....[16]....
        /*0394*/ 	.word	0x0000a1d0


	//   ....[17]....
        /*0398*/ 	.word	0x0000a1e0


	//   ....[18]....
        /*039c*/ 	.word	0x0000a1f0


	//   ....[19]....
        /*03a0*/ 	.word	0x0000a210


	//   ....[20]....
        /*03a4*/ 	.word	0x0000a220


	//   ....[21]....
        /*03a8*/ 	.word	0x0000a240


	//   ....[22]....
        /*03ac*/ 	.word	0x0000a270


	//   ....[23]....
        /*03b0*/ 	.word	0x0000a2b0


	//----- nvinfo : EIATTR_VRC_CTA_INIT_COUNT
	.align		4
.L_312:
        /*03b4*/ 	.byte	0x02, 0x4a
	.zero		1
	.zero		1


	//----- nvinfo : EIATTR_EXIT_INSTR_OFFSETS
	.align		4
        /*03b8*/ 	.byte	0x04, 0x1c
        /*03ba*/ 	.short	(.L_314 - .L_313)


	//   ....[0]....
.L_313:
        /*03bc*/ 	.word	0x000001a0


	//   ....[1]....
        /*03c0*/ 	.word	0x0000bf20


	//----- nvinfo : EIATTR_CRS_STACK_SIZE
	.align		4
.L_314:
        /*03c4*/ 	.byte	0x04, 0x1e
        /*03c6*/ 	.short	(.L_316 - .L_315)
.L_315:
        /*03c8*/ 	.word	0x00000000


	//----- nvinfo : EIATTR_CBANK_PARAM_SIZE
	.align		4
.L_316:
        /*03cc*/ 	.byte	0x03, 0x19
        /*03ce*/ 	.short	0x01d0


	//----- nvinfo : EIATTR_PARAM_CBANK
	.align		4
        /*03d0*/ 	.byte	0x04, 0x0a
        /*03d2*/ 	.short	(.L_318 - .L_317)
	.align		4
.L_317:
        /*03d4*/ 	.word	index@(.nv.constant0._ZN5flash16flash_fwd_kernelI23Flash_fwd_kernel_traitsILi128ELi128ELi64ELi4ELb0ELb0EN7cutlass6half_tE19Flash_kernel_traitsILi128ELi128ELi64ELi4ES3_EELb0ELb0ELb0ELb0ELb1ELb1ELb1ELb0EEEvNS_16Flash_fwd_paramsE)
        /*03d8*/ 	.short	0x0380
        /*03da*/ 	.short	0x01d0


	//----- nvinfo : EIATTR_SW_WAR
	.align		4
.L_318:
        /*03dc*/ 	.byte	0x04, 0x36
        /*03de*/ 	.short	(.L_320 - .L_319)
.L_319:
        /*03e0*/ 	.word	0x00000008
.L_320:


//--------------------- .nv.info._ZN5flash16flash_fwd_kernelI23Flash_fwd_kernel_traitsILi128ELi128ELi64ELi4ELb0ELb0EN7cutlass6half_tE19Flash_kernel_traitsILi128ELi128ELi64ELi4ES3_EELb0ELb0ELb0ELb0ELb0ELb0ELb0ELb0EEEvNS_16Flash_fwd_paramsE --------------------------
	.section	.nv.info._ZN5flash16flash_fwd_kernelI23Flash_fwd_kernel_traitsILi128ELi128ELi64ELi4ELb0ELb0EN7cutlass6half_tE19Flash_kernel_traitsILi128ELi128ELi64ELi4ES3_EELb0ELb0ELb0ELb0ELb0ELb0ELb0ELb0EEEvNS_16Flash_fwd_paramsE,"",@"SHT_CUDA_INFO"
	.sectionflags	@""
	.align	4


	//----- nvinfo : EIATTR_CUDA_API_VERSION
	.align		4
        /*0000*/ 	.byte	0x04, 0x37
        /*0002*/ 	.short	(.L_322 - .L_321)
.L_321:
        /*0004*/ 	.word	0x00000082


	//----- nvinfo : EIATTR_KPARAM_INFO
	.align		4
.L_322:
        /*0008*/ 	.byte	0x04, 0x17
        /*000a*/ 	.short	(.L_324 - .L_323)
.L_323:
        /*000c*/ 	.word	0x00000000
        /*0010*/ 	.short	0x0000
        /*0012*/ 	.short	0x0000
        /*0014*/ 	.byte	0x00, 0xf0, 0x41, 0x07


	//----- nvinfo : EIATTR_SPARSE_MMA_MASK
	.align		4
.L_324:
        /*0018*/ 	.byte	0x03, 0x50
        /*001a*/ 	.short	0x0000


	//----- nvinfo : EIATTR_MAXREG_COUNT
	.align		4
        /*001c*/ 	.byte	0x03, 0x1b
        /*001e*/ 	.short	0x00ff


	//----- nvinfo : EIATTR_NUM_BARRIERS
	.align		4
        /*0020*/ 	.byte	0x02, 0x4c
        /*0022*/ 	.byte	0x01
	.zero		1


	//----- nvinfo : EIATTR_ANNOTATIONS
	.align		4
        /*0024*/ 	.byte	0x04, 0x55
        /*0026*/ 	.short	(.L_326 - .L_325)


	//   ....[0]....
.L_325:
        /* <DEDUP_REMOVED lines=26> */
        /*01bc*/ 	.byte	0x70, 0xd6, 0x00, 0x00


	//----- nvinfo : EIATTR_MERCURY_ISA_VERSION
	.align		4
.L_326:
        /*01c0*/ 	.byte	0x03, 0x5f
        /*01c2*/ 	.short	0x0101


	//----- nvinfo : EIATTR_COOP_GROUP_MASK_REGIDS
	.align		4
        /*01c4*/ 	.byte	0x04, 0x29
        /*01c6*/ 	.short	(.L_328 - .L_327)


	//   ....[0]....
.L_327:
        /*01c8*/ 	.word	0xffffffff


	//   ....[1]....
        /*01cc*/ 	.word	0xffffffff


	//   ....[2]....
        /*01d0*/ 	.word	0xffffffff


	//   ....[3]....
        /*01d4*/ 	.word	0xffffffff


	//   ....[4]....
        /*01d8*/ 	.word	0xffffffff


	//   ....[5]....
        /*01dc*/ 	.word	0xffffffff


	//   ....[6]....
        /*01e0*/ 	.word	0xffffffff


	//   ....[7]....
        /*01e4*/ 	.word	0xffffffff


	//   ....[8]....
        /*01e8*/ 	.word	0xffffffff


	//   ....[9]....
        /*01ec*/ 	.word	0xffffffff


	//   ....[10]....
        /*01f0*/ 	.word	0xffffffff


	//   ....[11]....
        /*01f4*/ 	.word	0xffffffff


	//   ....[12]....
        /*01f8*/ 	.word	0xffffffff


	//   ....[13]....
        /*01fc*/ 	.word	0xffffffff


	//   ....[14]....
        /*0200*/ 	.word	0xffffffff


	//   ....[15]....
        /*0204*/ 	.word	0xffffffff


	//   ....[16]....
        /*0208*/ 	.word	0xffffffff


	//   ....[17]....
        /*020c*/ 	.word	0xffffffff


	//   ....[18]....
        /*0210*/ 	.word	0xffffffff


	//   ....[19]....
        /*0214*/ 	.word	0xffffffff


	//   ....[20]....
        /*0218*/ 	.word	0xffffffff


	//   ....[21]....
        /*021c*/ 	.word	0xffffffff


	//   ....[22]....
        /*0220*/ 	.word	0xffffffff


	//   ....[23]....
        /*0224*/ 	.word	0xffffffff


	//----- nvinfo : EIATTR_COOP_GROUP_INSTR_OFFSETS
	.align		4
.L_328:
        /*0228*/ 	.byte	0x04, 0x28
        /*022a*/ 	.short	(.L_330 - .L_329)


	//   ....[0]....
.L_329:
        /*022c*/ 	.word	0x000052e0


	//   ....[1]....
        /*0230*/ 	.word	0x000053d0


	//   ....[2]....
        /*0234*/ 	.word	0x00005410


	//   ....[3]....
        /*0238*/ 	.word	0x00005550


	//   ....[4]....
        /*023c*/ 	.word	0x00005690


	//   ....[5]....
        /*0240*/ 	.word	0x000056e0


	//   ....[6]....
        /*0244*/ 	.word	0x000057c0


	//   ....[7]....
        /*0248*/ 	.word	0x00005820


	//   ....[8]....
        /*024c*/ 	.word	0x00009920


	//   ....[9]....
        /*0250*/ 	.word	0x00009930


	//   ....[10]....
        /*0254*/ 	.word	0x00009940


	//   ....[11]....
        /*0258*/ 	.word	0x00009950


	//   ....[12]....
        /*025c*/ 	.word	0x00009980


	//   ....[13]....
        /*0260*/ 	.word	0x000099a0


	//   ....[14]....
        /*0264*/ 	.word	0x000099c0


	//   ....[15]....
        /*0268*/ 	.word	0x000099d0


	//   ....[16]....
        /*026c*/ 	.word	0x0000c060


	//   ....[17]....
        /*0270*/ 	.word	0x0000c070


	//   ....[18]....
        /*0274*/ 	.word	0x0000c080


	//   ....[19]....
        /*0278*/ 	.word	0x0000c0a0


	//   ....[20]....
        /*027c*/ 	.word	0x0000c0c0


	//   ....[21]....
        /*0280*/ 	.word	0x0000c0e0


	//   ....[22]....
        /*0284*/ 	.word	0x0000c0f0


	//   ....[23]....
        /*0288*/ 	.word	0x0000c120


	//----- nvinfo : EIATTR_VRC_CTA_INIT_COUNT
	.align		4
.L_330:
        /*028c*/ 	.byte	0x02, 0x4a
	.zero		1
	.zero		1


	//----- nvinfo : EIATTR_EXIT_INSTR_OFFSETS
	.align		4
        /*0290*/ 	.byte	0x04, 0x1c
        /*0292*/ 	.short	(.L_332 - .L_331)


	//   ....[0]....
.L_331:
        /*0294*/ 	.word	0x000003c0


	//   ....[1]....
        /*0298*/ 	.word	0x000017b0


	//   ....[2]....
        /*029c*/ 	.word	0x00001840


	//   ....[3]....
        /*02a0*/ 	.word	0x0000e540


	//   ....[4]....
        /*02a4*/ 	.word	0x0000e660


	//   ....[5]....
        /*02a8*/ 	.word	0x0000e680


	//----- nvinfo : EIATTR_CRS_STACK_SIZE
	.align		4
.L_332:
        /*02ac*/ 	.byte	0x04, 0x1e
        /*02ae*/ 	.short	(.L_334 - .L_333)
.L_333:
        /*02b0*/ 	.word	0x00000000


	//----- nvinfo : EIATTR_CBANK_PARAM_SIZE
	.align		4
.L_334:
        /*02b4*/ 	.byte	0x03, 0x19
        /*02b6*/ 	.short	0x01d0


	//----- nvinfo : EIATTR_PARAM_CBANK
	.align		4
        /*02b8*/ 	.byte	0x04, 0x0a
        /*02ba*/ 	.short	(.L_336 - .L_335)
	.align		4
.L_335:
        /*02bc*/ 	.word	index@(.nv.constant0._ZN5flash16flash_fwd_kernelI23Flash_fwd_kernel_traitsILi128ELi128ELi64ELi4ELb0ELb0EN7cutlass6half_tE19Flash_kernel_traitsILi128ELi128ELi64ELi4ES3_EELb0ELb0ELb0ELb0ELb0ELb0ELb0ELb0EEEvNS_16Flash_fwd_paramsE)
        /*02c0*/ 	.short	0x0380
        /*02c2*/ 	.short	0x01d0


	//----- nvinfo : EIATTR_SW_WAR
	.align		4
.L_336:
        /*02c4*/ 	.byte	0x04, 0x36
        /*02c6*/ 	.short	(.L_338 - .L_337)
.L_337:
        /*02c8*/ 	.word	0x00000008
.L_338:


//--------------------- .nv.info._ZN5flash16flash_fwd_kernelI23Flash_fwd_kernel_traitsILi128ELi128ELi64ELi4ELb0ELb0EN7cutlass6half_tE19Flash_kernel_traitsILi128ELi128ELi64ELi4ES3_EELb0ELb0ELb0ELb0ELb0ELb0ELb1ELb0EEEvNS_16Flash_fwd_paramsE --------------------------
	.section	.nv.info._ZN5flash16flash_fwd_kernelI23Flash_fwd_kernel_traitsILi128ELi128ELi64ELi4ELb0ELb0EN7cutlass6half_tE19Flash_kernel_traitsILi128ELi128ELi64ELi4ES3_EELb0ELb0ELb0ELb0ELb0ELb0ELb1ELb0EEEvNS_16Flash_fwd_paramsE,"",@"SHT_CUDA_INFO"
	.sectionflags	@""
	.align	4


	//----- nvinfo : EIATTR_CUDA_API_VERSION
	.align		4
        /*0000*/ 	.byte	0x04, 0x37
        /*0002*/ 	.short	(.L_340 - .L_339)
.L_339:
        /*0004*/ 	.word	0x00000082


	//----- nvinfo : EIATTR_KPARAM_INFO
	.align		4
.L_340:
        /*0008*/ 	.byte	0x04, 0x17
        /*000a*/ 	.short	(.L_342 - .L_341)
.L_341:
        /*000c*/ 	.word	0x00000000
        /*0010*/ 	.short	0x0000
        /*0012*/ 	.short	0x0000
        /*0014*/ 	.byte	0x00, 0xf0, 0x41, 0x07


	//----- nvinfo : EIATTR_SPARSE_MMA_MASK
	.align		4
.L_342:
        /*0018*/ 	.byte	0x03, 0x50
        /*001a*/ 	.short	0x0000


	//----- nvinfo : EIATTR_MAXREG_COUNT
	.align		4
        /*001c*/ 	.byte	0x03, 0x1b
        /*001e*/ 	.short	0x00ff


	//----- nvinfo : EIATTR_NUM_BARRIERS
	.align		4
        /*0020*/ 	.byte	0x02, 0x4c
        /*0022*/ 	.byte	0x01
	.zero		1


	//----- nvinfo : EIATTR_ANNOTATIONS
	.align		4
        /*0024*/ 	.byte	0x04, 0x55
        /*0026*/ 	.short	(.L_344 - .L_343)


	//   ....[0]....
.L_343:
        /* <DEDUP_REMOVED lines=42> */


	//----- nvinfo : EIATTR_MERCURY_ISA_VERSION
	.align		4
.L_344:
        /*02b8*/ 	.byte	0x03, 0x5f
        /*02ba*/ 	.short	0x0101


	//----- nvinfo : EIATTR_COOP_GROUP_MASK_REGIDS
	.align		4
        /*02bc*/ 	.byte	0x04, 0x29
        /*02be*/ 	.short	(.L_346 - .L_345)


	//   ....[0]....
.L_345:
        /*02c0*/ 	.word	0xffffffff


	//   ....[1]....
        /*02c4*/ 	.word	0xffffffff


	//   ....[2]....
        /*02c8*/ 	.word	0xffffffff


	//   ....[3]....
        /*02cc*/ 	.word	0xffffffff


	//   ....[4]....
        /*02d0*/ 	.word	0xffffffff


	//   ....[5]....
        /*02d4*/ 	.word	0xffffffff


	//   ....[6]....
        /*02d8*/ 	.word	0xffffffff


	//   ....[7]....
        /*02dc*/ 	.word	0xffffffff


	//   ....[8]....
        /*02e0*/ 	.word	0xffffffff


	//   ....[9]....
        /*02e4*/ 	.word	0xffffffff


	//   ....[10]....
        /*02e8*/ 	.word	0xffffffff


	//   ....[11]....
        /*02ec*/ 	.word	0xffffffff


	//   ....[12]....
        /*02f0*/ 	.word	0xffffffff


	//   ....[13]....
        /*02f4*/ 	.word	0xffffffff


	//   ....[14]....
        /*02f8*/ 	.word	0xffffffff


	//   ....[15]....
        /*02fc*/ 	.word	0xffffffff


	//   ....[16]....
        /*0300*/ 	.word	0xffffffff


	//   ....[17]....
        /*0304*/ 	.word	0xffffffff


	//   ....[18]....
        /*0308*/ 	.word	0xffffffff


	//   ....[19]....
        /*030c*/ 	.word	0xffffffff


	//   ....[20]....
        /*0310*/ 	.word	0xffffffff


	//   ....[21]....
        /*0314*/ 	.word	0xffffffff


	//   ....[22]....
        /*0318*/ 	.word	0xffffffff


	//   ....[23]....
        /*031c*/ 	.word	0xffffffff


	//----- nvinfo : EIATTR_COOP_GROUP_INSTR_OFFSETS
	.align		4
.L_346:
        /*0320*/ 	.byte	0x04, 0x28
        /*0322*/ 	.short	(.L_348 - .L_347)


	//   ....[0]....
.L_347:
        /*0324*/ 	.word	0x00005ac0


	//   ....[1]....
        /*0328*/ 	.word	0x00005bd0


	//   ....[2]....
        /*032c*/ 	.word	0x00005c20


	//   ....[3]....
        /*0330*/ 	.word	0x00005d80


	//   ....[4]....
        /*0334*/ 	.word	0x00005e90


	//   ....[5]....
        /*0338*/ 	.word	0x00005f20


	//   ....[6]....
        /*033c*/ 	.word	0x00005fd0


	//   ....[7]....
        /*0340*/ 	.word	0x00006030


	//   ....[8]....
        /*0344*/ 	.word	0x0000a940


	//   ....[9]....
        /*0348*/ 	.word	0x0000a950


	//   ....[10]....
        /*034c*/ 	.word	0x0000a960


	//   ....[11]....
        /*0350*/ 	.word	0x0000a970


	//   ....[12]....
        /*0354*/ 	.word	0x0000a9c0


	//   ....[13]....
        /*0358*/ 	.word	0x0000a9e0


	//   ....[14]....
        /*035c*/ 	.word	0x0000aa00


	//   ....[15]....
        /*0360*/ 	.word	0x0000aa10


	//   ....[16]....
        /*0364*/ 	.word	0x0000d520


	//   ....[17]....
        /*0368*/ 	.word	0x0000d530


	//   ....[18]....
        /*036c*/ 	.word	0x0000d540


	//   ....[19]....
        /*0370*/ 	.word	0x0000d570


	//   ....[20]....
        /*0374*/ 	.word	0x0000d590


	//   ....[21]....
        /*0378*/ 	.word	0x0000d5a0


	//   ....[22]....
        /*037c*/ 	.word	0x0000d5c0


	//   ....[23]....
        /*0380*/ 	.word	0x0000d5f0


	//----- nvinfo : EIATTR_VRC_CTA_INIT_COUNT
	.align		4
.L_348:
        /*0384*/ 	.byte	0x02, 0x4a
	.zero		1
	.zero		1


	//----- nvinfo : EIATTR_EXIT_INSTR_OFFSETS
	.align		4
        /*0388*/ 	.byte	0x04, 0x1c
        /*038a*/ 	.short	(.L_350 - .L_349)


	//   ....[0]....
.L_349:
        /*038c*/ 	.word	0x000003c0


	//   ....[1]....
        /*0390*/ 	.word	0x000017b0


	//   ....[2]....
        /*0394*/ 	.word	0x00001840


	//   ....[3]....
        /*0398*/ 	.word	0x0000fa20


	//   ....[4]....
        /*039c*/ 	.word	0x0000fb40


	//   ....[5]....
        /*03a0*/ 	.word	0x0000fb60


	//----- nvinfo : EIATTR_CRS_STACK_SIZE
	.align		4
.L_350:
        /*03a4*/ 	.byte	0x04, 0x1e
        /*03a6*/ 	.short	(.L_352 - .L_351)
.L_351:
        /*03a8*/ 	.word	0x00000000


	//----- nvinfo : EIATTR_CBANK_PARAM_SIZE
	.align		4
.L_352:
        /*03ac*/ 	.byte	0x03, 0x19
        /*03ae*/ 	.short	0x01d0


	//----- nvinfo : EIATTR_PARAM_CBANK
	.align		4
        /*03b0*/ 	.byte	0x04, 0x0a
        /*03b2*/ 	.short	(.L_354 - .L_353)
	.align		4
.L_353:
        /*03b4*/ 	.word	index@(.nv.constant0._ZN5flash16flash_fwd_kernelI23Flash_fwd_kernel_traitsILi128ELi128ELi64ELi4ELb0ELb0EN7cutlass6half_tE19Flash_kernel_traitsILi128ELi128ELi64ELi4ES3_EELb0ELb0ELb0ELb0ELb0ELb0ELb1ELb0EEEvNS_16Flash_fwd_paramsE)
        /*03b8*/ 	.short	0x0380
        /*03ba*/ 	.short	0x01d0


	//----- nvinfo : EIATTR_SW_WAR
	.align		4
.L_354:
        /*03bc*/ 	.byte	0x04, 0x36
        /*03be*/ 	.short	(.L_356 - .L_355)
.L_355:
        /*03c0*/ 	.word	0x00000008
.L_356:


//--------------------- .nv.info._ZN5flash16flash_fwd_kernelI23Flash_fwd_kernel_traitsILi128ELi128ELi64ELi4ELb0ELb0EN7cutlass6half_tE19Flash_kernel_traitsILi128ELi128ELi64ELi4ES3_EELb0ELb0ELb0ELb1ELb0ELb0ELb0ELb0EEEvNS_16Flash_fwd_paramsE --------------------------
	.section	.nv.info._ZN5flash16flash_fwd_kernelI23Flash_fwd_kernel_traitsILi128ELi128ELi64ELi4ELb0ELb0EN7cutlass6half_tE19Flash_kernel_traitsILi128ELi128ELi64ELi4ES3_EELb0ELb0ELb0ELb1ELb0ELb0ELb0ELb0EEEvNS_16Flash_fwd_paramsE,"",@"SHT_CUDA_INFO"
	.sectionflags	@""
	.align	4


	//----- nvinfo : EIATTR_CUDA_API_VERSION
	.align		4
        /*0000*/ 	.byte	0x04, 0x37
        /*0002*/ 	.short	(.L_358 - .L_357)
.L_357:
        /*0004*/ 	.word	0x00000082


	//----- nvinfo : EIATTR_KPARAM_INFO
	.align		4
.L_358:
        /*0008*/ 	.byte	0x04, 0x17
        /*000a*/ 	.short	(.L_360 - .L_359)
.L_359:
        /*000c*/ 	.word	0x00000000
        /*0010*/ 	.short	0x0000
        /*0012*/ 	.short	0x0000
        /*0014*/ 	.byte	0x00, 0xf0, 0x41, 0x07


	//----- nvinfo : EIATTR_SPARSE_MMA_MASK
	.align		4
.L_360:
        /*0018*/ 	.byte	0x03, 0x50
        /*001a*/ 	.short	0x0000


	//----- nvinfo : EIATTR_MAXREG_COUNT
	.align		4
        /*001c*/ 	.byte	0x03, 0x1b
        /*001e*/ 	.short	0x00ff


	//----- nvinfo : EIATTR_NUM_BARRIERS
	.align		4
        /*0020*/ 	.byte	0x02, 0x4c
        /*0022*/ 	.byte	0x01
	.zero		1


	//----- nvinfo : EIATTR_ANNOTATIONS
	.align		4
        /*0024*/ 	.byte	0x04, 0x55
        /*0026*/ 	.short	(.L_362 - .L_361)


	//   ....[0]....
.L_361:
        /* <DEDUP_REMOVED lines=45> */


	//----- nvinfo : EIATTR_MERCURY_ISA_VERSION
	.align		4
.L_362:
        /*02e8*/ 	.byte	0x03, 0x5f
        /*02ea*/ 	.short	0x0101


	//----- nvinfo : EIATTR_COOP_GROUP_MASK_REGIDS
	.align		4
        /*02ec*/ 	.byte	0x04, 0x29
        /*02ee*/ 	.short	(.L_364 - .L_363)


	//   ....[0]....
.L_363:
        /*02f0*/ 	.word	0xffffffff


	//   ....[1]....
        /*02f4*/ 	.word	0xffffffff


	//   ....[2]....
        /*02f8*/ 	.word	0xffffffff


	//   ....[3]....
        /*02fc*/ 	.word	0xffffffff


	//   ....[4]....
        /*0300*/ 	.word	0xffffffff


	//   ....[5]....
        /*0304*/ 	.word	0xffffffff


	//   ....[6]....
        /*0308*/ 	.word	0xffffffff


	//   ....[7]....
        /*030c*/ 	.word	0xffffffff


	//   ....[8]....
        /*0310*/ 	.word	0xffffffff


	//   ....[9]....
        /*0314*/ 	.word	0xffffffff


	//   ....[10]....
        /*0318*/ 	.word	0xffffffff


	//   ....[11]....
        /*031c*/ 	.word	0xffffffff


	//   ....[12]....
        /*0320*/ 	.word	0xffffffff


	//   ....[13]....
        /*0324*/ 	.word	0xffffffff


	//   ....[14]....
        /*0328*/ 	.word	0xffffffff


	//   ....[15]....
        /*032c*/ 	.word	0xffffffff


	//   ....[16]....
        /*0330*/ 	.word	0xffffffff


	//   ....[17]....
        /*0334*/ 	.word	0xffffffff


	//   ....[18]....
        /*0338*/ 	.word	0xffffffff


	//   ....[19]....
        /*033c*/ 	.word	0xffffffff


	//   ....[20]....
        /*0340*/ 	.word	0xffffffff


	//   ....[21]....
        /*0344*/ 	.word	0xffffffff


	//   ....[22]....
        /*0348*/ 	.word	0xffffffff


	//   ....[23]....
        /*034c*/ 	.word	0xffffffff


	//----- nvinfo : EIATTR_COOP_GROUP_INSTR_OFFSETS
	.align		4
.L_364:
        /*0350*/ 	.byte	0x04, 0x28
        /*0352*/ 	.short	(.L_366 - .L_365)


	//   ....[0]....
.L_365:
        /*0354*/ 	.word	0x000062f0


	//   ....[1]....
        /*0358*/ 	.word	0x00006350


	//   ....[2]....
        /*035c*/ 	.word	0x000065b0


	//   ....[3]....
        /*0360*/ 	.word	0x000065d0


	//   ....[4]....
        /*0364*/ 	.word	0x00006e30


	//   ....[5]....
        /*0368*/ 	.word	0x00006e40


	//   ....[6]....
        /*036c*/ 	.word	0x00006f30


	//   ....[7]....
        /*0370*/ 	.word	0x00006f50


	//   ....[8]....
        /*0374*/ 	.word	0x0000bcb0


	//   ....[9]....
        /*0378*/ 	.word	0x0000bcd0


	//   ....[10]....
        /*037c*/ 	.word	0x0000bce0


	//   ....[11]....
        /*0380*/ 	.word	0x0000bcf0


	//   ....[12]....
        /*0384*/ 	.word	0x0000bd30


	//   ....[13]....
        /*0388*/ 	.word	0x0000bd50


	//   ....[14]....
        /*038c*/ 	.word	0x0000bd60


	//   ....[15]....
        /*0390*/ 	.word	0x0000bd70


	//   ....[16]....
        /*0394*/ 	.word	0x0000e290


	//   ....[17]....
        /*0398*/ 	.word	0x0000e2a0


	//   ....[18]....
        /*039c*/ 	.word	0x0000e2b0


	//   ....[19]....
        /*03a0*/ 	.word	0x0000e2d0


	//   ....[20]....
        /*03a4*/ 	.word	0x0000e2f0


	//   ....[21]....
        /*03a8*/ 	.word	0x0000e300


	//   ....[22]....
        /*03ac*/ 	.word	0x0000e320


	//   ....[23]....
        /*03b0*/ 	.word	0x0000e350


	//----- nvinfo : EIATTR_VRC_CTA_INIT_COUNT
	.align		4
.L_366:
        /*03b4*/ 	.byte	0x02, 0x4a
	.zero		1
	.zero		1


	//----- nvinfo : EIATTR_EXIT_INSTR_OFFSETS
	.align		4
        /*03b8*/ 	.byte	0x04, 0x1c
        /*03ba*/ 	.short	(.L_368 - .L_367)


	//   ....[0]....
.L_367:
        /*03bc*/ 	.word	0x000003d0


	//   ....[1]....
        /*03c0*/ 	.word	0x00001770


	//   ....[2]....
        /*03c4*/ 	.word	0x00001800


	//   ....[3]....
        /*03c8*/ 	.word	0x000107b0


	//   ....[4]....
        /*03cc*/ 	.word	0x000108d0


	//   ....[5]....
        /*03d0*/ 	.word	0x000108f0


	//----- nvinfo : EIATTR_CRS_STACK_SIZE
	.align		4
.L_368:
        /*03d4*/ 	.byte	0x04, 0x1e
        /*03d6*/ 	.short	(.L_370 - .L_369)
.L_369:
        /*03d8*/ 	.word	0x00000000


	//----- nvinfo : EIATTR_CBANK_PARAM_SIZE
	.align		4
.L_370:
        /*03dc*/ 	.byte	0x03, 0x19
        /*03de*/ 	.short	0x01d0


	//----- nvinfo : EIATTR_PARAM_CBANK
	.align		4
        /*03e0*/ 	.byte	0x04, 0x0a
        /*03e2*/ 	.short	(.L_372 - .L_371)
	.align		4
.L_371:
        /*03e4*/ 	.word	index@(.nv.constant0._ZN5flash16flash_fwd_kernelI23Flash_fwd_kernel_traitsILi128ELi128ELi64ELi4ELb0ELb0EN7cutlass6half_tE19Flash_kernel_traitsILi128ELi128ELi64ELi4ES3_EELb0ELb0ELb0ELb1ELb0ELb0ELb0ELb0EEEvNS_16Flash_fwd_paramsE)
        /*03e8*/ 	.short	0x0380
        /*03ea*/ 	.short	0x01d0


	//----- nvinfo : EIATTR_SW_WAR
	.align		4
.L_372:
        /*03ec*/ 	.byte	0x04, 0x36
        /*03ee*/ 	.short	(.L_374 - .L_373)
.L_373:
        /*03f0*/ 	.word	0x00000008
.L_374:


//--------------------- .nv.info._ZN5flash16flash_fwd_kernelI23Flash_fwd_kernel_traitsILi128ELi128ELi64ELi4ELb0ELb0EN7cutlass6half_tE19Flash_kernel_traitsILi128ELi128ELi64ELi4ES3_EELb0ELb0ELb0ELb1ELb0ELb0ELb1ELb0EEEvNS_16Flash_fwd_paramsE --------------------------
	.section	.nv.info._ZN5flash16flash_fwd_kernelI23Flash_fwd_kernel_traitsILi128ELi128ELi64ELi4ELb0ELb0EN7cutlass6half_tE19Flash_kernel_traitsILi128ELi128ELi64ELi4ES3_EELb0ELb0ELb0ELb1ELb0ELb0ELb1ELb0EEEvNS_16Flash_fwd_paramsE,"",@"SHT_CUDA_INFO"
	.sectionflags	@""
	.align	4


	//----- nvinfo : EIATTR_CUDA_API_VERSION
	.align		4
        /*0000*/ 	.byte	0x04, 0x37
        /*0002*/ 	.short	(.L_376 - .L_375)
.L_375:
        /*0004*/ 	.word	0x00000082


	//----- nvinfo : EIATTR_KPARAM_INFO
	.align		4
.L_376:
        /*0008*/ 	.byte	0x04, 0x17
        /*000a*/ 	.short	(.L_378 - .L_377)
.L_377:
        /*000c*/ 	.word	0x00000000
        /*0010*/ 	.short	0x0000
        /*0012*/ 	.short	0x0000
        /*0014*/ 	.byte	0x00, 0xf0, 0x41, 0x07


	//----- nvinfo : EIATTR_SPARSE_MMA_MASK
	.align		4
.L_378:
        /*0018*/ 	.byte	0x03, 0x50
        /*001a*/ 	.short	0x0000


	//----- nvinfo : EIATTR_MAXREG_COUNT
	.align		4
        /*001c*/ 	.byte	0x03, 0x1b
        /*001e*/ 	.short	0x00ff


	//----- nvinfo : EIATTR_NUM_BARRIERS
	.align		4
        /*0020*/ 	.byte	0x02, 0x4c
        /*0022*/ 	.byte	0x01
	.zero		1


	//----- nvinfo : EIATTR_ANNOTATIONS
	.align		4
        /*0024*/ 	.byte	0x04, 0x55
        /*0026*/ 	.short	(.L_380 - .L_379)


	//   ....[0]....
.L_379:
        /* <DEDUP_REMOVED lines=57> */


	//----- nvinfo : EIATTR_MERCURY_ISA_VERSION
	.align		4
.L_380:
        /*03a8*/ 	.byte	0x03, 0x5f
        /*03aa*/ 	.short	0x0101


	//----- nvinfo : EIATTR_COOP_GROUP_MASK_REGIDS
	.align		4
        /*03ac*/ 	.byte	0x04, 0x29
        /*03ae*/ 	.short	(.L_382 - .L_381)


	//   ....[0]....
.L_381:
        /*03b0*/ 	.word	0xffffffff


	//   ....[1]....
        /*03b4*/ 	.word	0xffffffff


	//   ....[2]....
        /*03b8*/ 	.word	0xffffffff


	//   ....[3]....
        /*03bc*/ 	.word	0xffffffff


	//   ....[4]....
        /*03c0*/ 	.word	0xffffffff


	//   ....[5]....
        /*03c4*/ 	.word	0xffffffff


	//   ....[6]....
        /*03c8*/ 	.word	0xffffffff


	//   ....[7]....
        /*03cc*/ 	.word	0xffffffff


	//   ....[8]....
        /*03d0*/ 	.word	0xffffffff


	//   ....[9]....
        /*03d4*/ 	.word	0xffffffff


	//   ....[10]....
        /*03d8*/ 	.word	0xffffffff


	//   ....[11]....
        /*03dc*/ 	.word	0xffffffff


	//   ....[12]....
        /*03e0*/ 	.word	0xffffffff


	//   ....[13]....
        /*03e4*/ 	.word	0xffffffff


	//   ....[14]....
        /*03e8*/ 	.word	0xffffffff


	//   ....[15]....
        /*03ec*/ 	.word	0xffffffff


	//   ....[16]....
        /*03f0*/ 	.word	0xffffffff


	//   ....[17]....
        /*03f4*/ 	.word	0xffffffff


	//   ....[18]....
        /*03f8*/ 	.word	0xffffffff


	//   ....[19]....
        /*03fc*/ 	.word	0xffffffff


	//   ....[20]....
        /*0400*/ 	.word	0xffffffff


	//   ....[21]....
        /*0404*/ 	.word	0xffffffff


	//   ....[22]....
        /*0408*/ 	.word	0xffffffff


	//   ....[23]....
        /*040c*/ 	.word	0xffffffff


	//----- nvinfo : EIATTR_COOP_GROUP_INSTR_OFFSETS
	.align		4
.L_382:
        /*0410*/ 	.byte	0x04, 0x28
        /*0412*/ 	.short	(.L_384 - .L_383)


	//   ....[0]....
.L_383:
        /*0414*/ 	.word	0x00006a60


	//   ....[1]....
        /*0418*/ 	.word	0x00006b60


	//   ....[2]....
        /*041c*/ 	.word	0x00006d70


	//   ....[3]....
        /*0420*/ 	.word	0x00006e10


	//   ....[4]....
        /*0424*/ 	.word	0x000075c0


	//   ....[5]....
        /*0428*/ 	.word	0x000075d0


	//   ....[6]....
        /*042c*/ 	.word	0x000076a0


	//   ....[7]....
        /*0430*/ 	.word	0x000076b0


	//   ....[8]....
        /*0434*/ 	.word	0x0000cbc0


	//   ....[9]....
        /*0438*/ 	.word	0x0000cbf0


	//   ....[10]....
        /*043c*/ 	.word	0x0000cc20


	//   ....[11]....
        /*0440*/ 	.word	0x0000cc40


	//   ....[12]....
        /*0444*/ 	.word	0x0000cce0


	//   ....[13]....
        /*0448*/ 	.word	0x0000cd00


	//   ....[14]....
        /*044c*/ 	.word	0x0000cd10


	//   ....[15]....
        /*0450*/ 	.word	0x0000cd20


	//   ....[16]....
        /*0454*/ 	.word	0x0000f5b0


	//   ....[17]....
        /*0458*/ 	.word	0x0000f5c0


	//   ....[18]....
        /*045c*/ 	.word	0x0000f5d0


	//   ....[19]....
        /*0460*/ 	.word	0x0000f5f0


	//   ....[20]....
        /*0464*/ 	.word	0x0000f610


	//   ....[21]....
        /*0468*/ 	.word	0x0000f630


	//   ....[22]....
        /*046c*/ 	.word	0x0000f640


	//   ....[23]....
        /*0470*/ 	.word	0x0000f670


	//----- nvinfo : EIATTR_VRC_CTA_INIT_COUNT
	.align		4
.L_384:
        /*0474*/ 	.byte	0x02, 0x4a
	.zero		1
	.zero		1


	//----- nvinfo : EIATTR_EXIT_INSTR_OFFSETS
	.align		4
        /*0478*/ 	.byte	0x04, 0x1c
        /*047a*/ 	.short	(.L_386 - .L_385)


	//   ....[0]....
.L_385:
        /*047c*/ 	.word	0x000003d0


	//   ....[1]....
        /*0480*/ 	.word	0x00001770


	//   ....[2]....
        /*0484*/ 	.word	0x00001800


	//   ....[3]....
        /*0488*/ 	.word	0x00011ad0


	//   ....[4]....
        /*048c*/ 	.word	0x00011bf0


	//   ....[5]....
        /*0490*/ 	.word	0x00011c10


	//----- nvinfo : EIATTR_CRS_STACK_SIZE
	.align		4
.L_386:
        /*0494*/ 	.byte	0x04, 0x1e
        /*0496*/ 	.short	(.L_388 - .L_387)
.L_387:
        /*0498*/ 	.word	0x00000000


	//----- nvinfo : EIATTR_CBANK_PARAM_SIZE
	.align		4
.L_388:
        /*049c*/ 	.byte	0x03, 0x19
        /*049e*/ 	.short	0x01d0


	//----- nvinfo : EIATTR_PARAM_CBANK
	.align		4
        /*04a0*/ 	.byte	0x04, 0x0a
        /*04a2*/ 	.short	(.L_390 - .L_389)
	.align		4
.L_389:
        /*04a4*/ 	.word	index@(.nv.constant0._ZN5flash16flash_fwd_kernelI23Flash_fwd_kernel_traitsILi128ELi128ELi64ELi4ELb0ELb0EN7cutlass6half_tE19Flash_kernel_traitsILi128ELi128ELi64ELi4ES3_EELb0ELb0ELb0ELb1ELb0ELb0ELb1ELb0EEEvNS_16Flash_fwd_paramsE)
        /*04a8*/ 	.short	0x0380
        /*04aa*/ 	.short	0x01d0


	//----- nvinfo : EIATTR_SW_WAR
	.align		4
.L_390:
        /*04ac*/ 	.byte	0x04, 0x36
        /*04ae*/ 	.short	(.L_392 - .L_391)
.L_391:
        /*04b0*/ 	.word	0x00000008
.L_392:


//--------------------- .nv.info._ZN5flash16flash_fwd_kernelI23Flash_fwd_kernel_traitsILi128ELi128ELi64ELi4ELb0ELb0EN7cutlass6half_tE19Flash_kernel_traitsILi128ELi128ELi64ELi4ES3_EELb0ELb0ELb1ELb0ELb0ELb1ELb0ELb0EEEvNS_16Flash_fwd_paramsE --------------------------
	.section	.nv.info._ZN5flash16flash_fwd_kernelI23Flash_fwd_kernel_traitsILi128ELi128ELi64ELi4ELb0ELb0EN7cutlass6half_tE19Flash_kernel_traitsILi128ELi128ELi64ELi4ES3_EELb0ELb0ELb1ELb0ELb0ELb1ELb0ELb0EEEvNS_16Flash_fwd_paramsE,"",@"SHT_CUDA_INFO"
	.sectionflags	@""
	.align	4


	//----- nvinfo : EIATTR_CUDA_API_VERSION
	.align		4
        /*0000*/ 	.byte	0x04, 0x37
        /*0002*/ 	.short	(.L_394 - .L_393)
.L_393:
        /*0004*/ 	.word	0x00000082


	//----- nvinfo : EIATTR_KPARAM_INFO
	.align		4
.L_394:
        /*0008*/ 	.byte	0x04, 0x17
        /*000a*/ 	.short	(.L_396 - .L_395)
.L_395:
        /*000c*/ 	.word	0x00000000
        /*0010*/ 	.short	0x0000
        /*0012*/ 	.short	0x0000
        /*0014*/ 	.byte	0x00, 0xf0, 0x41, 0x07


	//----- nvinfo : EIATTR_SPARSE_MMA_MASK
	.align		4
.L_396:
        /*0018*/ 	.byte	0x03, 0x50
        /*001a*/ 	.short	0x0000


	//----- nvinfo : EIATTR_MAXREG_COUNT
	.align		4
        /*001c*/ 	.byte	0x03, 0x1b
        /*001e*/ 	.short	0x00ff


	//----- nvinfo : EIATTR_NUM_BARRIERS
	.align		4
        /*0020*/ 	.byte	0x02, 0x4c
        /*0022*/ 	.byte	0x01
	.zero		1


	//----- nvinfo : EIATTR_ANNOTATIONS
	.align		4
        /*0024*/ 	.byte	0x04, 0x55
        /*0026*/ 	.short	(.L_398 - .L_397)


	//   ....[0]....
.L_397:
        /* <DEDUP_REMOVED lines=86> */


	//----- nvinfo : EIATTR_MERCURY_ISA_VERSION
	.align		4
.L_398:
        /*0578*/ 	.byte	0x03, 0x5f
        /*057a*/ 	.short	0x0101


	//----- nvinfo : EIATTR_INT_WARP_WIDE_INSTR_OFFSETS
	.align		4
        /*057c*/ 	.byte	0x04, 0x31
        /*057e*/ 	.short	(.L_400 - .L_399)


	//   ....[0]....
.L_399:
        /*0580*/ 	.word	0x000026e0


	//   ....[1]....
        /*0584*/ 	.word	0x00002b30


	//   ....[2]....
        /*0588*/ 	.word	0x00002e90


	//----- nvinfo : EIATTR_COOP_GROUP_MASK_REGIDS
	.align		4
.L_400:
        /*058c*/ 	.byte	0x04, 0x29
        /*058e*/ 	.short	(.L_402 - .L_401)


	//   ....[0]....
.L_401:
        /*0590*/ 	.word	0xffffffff


	//   ....[1]....
        /*0594*/ 	.word	0xffffffff


	//   ....[2]....
        /*0598*/ 	.word	0xffffffff


	//   ....[3]....
        /*059c*/ 	.word	0xffffffff


	//   ....[4]....
        /*05a0*/ 	.word	0xffffffff


	//   ....[5]....
        /*05a4*/ 	.word	0xffffffff


	//   ....[6]....
        /*05a8*/ 	.word	0xffffffff


	//   ....[7]....
        /*05ac*/ 	.word	0xffffffff


	//   ....[8]....
        /*05b0*/ 	.word	0xffffffff


	//   ....[9]....
        /*05b4*/ 	.word	0xffffffff


	//   ....[10]....
        /*05b8*/ 	.word	0xffffffff


	//   ....[11]....
        /*05bc*/ 	.word	0xffffffff


	//   ....[12]....
        /*05c0*/ 	.word	0xffffffff


	//   ....[13]....
        /*05c4*/ 	.word	0xffffffff


	//   ....[14]....
        /*05c8*/ 	.word	0xffffffff


	//   ....[15]....
        /*05cc*/ 	.word	0xffffffff


	//   ....[16]....
        /*05d0*/ 	.word	0xffffffff


	//   ....[17]....
        /*05d4*/ 	.word	0xffffffff


	//   ....[18]....
        /*05d8*/ 	.word	0xffffffff


	//   ....[19]....
        /*05dc*/ 	.word	0xffffffff


	//   ....[20]....
        /*05e0*/ 	.word	0xffffffff


	//   ....[21]....
        /*05e4*/ 	.word	0xffffffff


	//   ....[22]....
        /*05e8*/ 	.word	0xffffffff


	//   ....[23]....
        /*05ec*/ 	.word	0xffffffff


	//   ....[24]....
        /*05f0*/ 	.word	0xffffffff


	//   ....[25]....
        /*05f4*/ 	.word	0xffffffff


	//   ....[26]....
        /*05f8*/ 	.word	0xffffffff


	//   ....[27]....
        /*05fc*/ 	.word	0xffffffff


	//   ....[28]....
        /*0600*/ 	.word	0xffffffff


	//   ....[29]....
        /*0604*/ 	.word	0xffffffff


	//   ....[30]....
        /*0608*/ 	.word	0xffffffff


	//   ....[31]....
        /*060c*/ 	.word	0xffffffff


	//   ....[32]....
        /*0610*/ 	.word	0xffffffff


	//   ....[33]....
        /*0614*/ 	.word	0xffffffff


	//   ....[34]....
        /*0618*/ 	.word	0xffffffff


	//   ....[35]....
        /*061c*/ 	.word	0xffffffff


	//   ....[36]....
        /*0620*/ 	.word	0xffffffff


	//   ....[37]....
        /*0624*/ 	.word	0xffffffff


	//   ....[38]....
        /*0628*/ 	.word	0xffffffff


	//   ....[39]....
        /*062c*/ 	.word	0xffffffff


	//----- nvinfo : EIATTR_COOP_GROUP_INSTR_OFFSETS
	.align		4
.L_402:
        /*0630*/ 	.byte	0x04, 0x28
        /*0632*/ 	.short	(.L_404 - .L_403)


	//   ....[0]....
.L_403:
        /*0634*/ 	.word	0x00005340


	//   ....[1]....
        /*0638*/ 	.word	0x00005460


	//   ....[2]....
        /*063c*/ 	.word	0x000054a0


	//   ....[3]....
        /*0640*/ 	.word	0x00005560


	//   ....[4]....
        /*0644*/ 	.word	0x000055a0


	//   ....[5]....
        /*0648*/ 	.word	0x000055c0


	//   ....[6]....
        /*064c*/ 	.word	0x000055d0


	//   ....[7]....
        /*0650*/ 	.word	0x00005670


	//   ....[8]....
        /*0654*/ 	.word	0x0000a610


	//   ....[9]....
        /*0658*/ 	.word	0x0000a6b0


	//   ....[10]....
        /*065c*/ 	.word	0x0000a740


	//   ....[11]....
        /*0660*/ 	.word	0x0000a770


	//   ....[12]....
        /*0664*/ 	.word	0x0000a8a0


	//   ....[13]....
        /*0668*/ 	.word	0x0000a8b0


	//   ....[14]....
        /*066c*/ 	.word	0x0000a8d0


	//   ....[15]....
        /*0670*/ 	.word	0x0000a8f0


	//   ....[16]....
        /*0674*/ 	.word	0x00010370


	//   ....[17]....
        /*0678*/ 	.word	0x000104e0


	//   ....[18]....
        /*067c*/ 	.word	0x000105a0


	//   ....[19]....
        /*0680*/ 	.word	0x000105b0


	//   ....[20]....
        /*0684*/ 	.word	0x000105c0


	//   ....[21]....
        /*0688*/ 	.word	0x000105d0


	//   ....[22]....
        /*068c*/ 	.word	0x00010620


	//   ....[23]....
        /*0690*/ 	.word	0x00010640


	//   ....[24]....
        /*0694*/ 	.word	0x00016fd0


	//   ....[25]....
        /*0698*/ 	.word	0x00016fe0


	//   ....[26]....
        /*069c*/ 	.word	0x00016ff0


	//   ....[27]....
        /*06a0*/ 	.word	0x00017070


	//   ....[28]....
        /*06a4*/ 	.word	0x000170c0


	//   ....[29]....
        /*06a8*/ 	.word	0x000170e0


	//   ....[30]....
        /*06ac*/ 	.word	0x000170f0


	//   ....[31]....
        /*06b0*/ 	.word	0x00017100


	//   ....[32]....
        /*06b4*/ 	.word	0x0001a7e0


	//   ....[33]....
        /*06b8*/ 	.word	0x0001a7f0


	//   ....[34]....
        /*06bc*/ 	.word	0x0001a800


	//   ....[35]....
        /*06c0*/ 	.word	0x0001a840


	//   ....[36]....
        /*06c4*/ 	.word	0x0001a870


	//   ....[37]....
        /*06c8*/ 	.word	0x0001a880


	//   ....[38]....
        /*06cc*/ 	.word	0x0001a8b0


	//   ....[39]....
        /*06d0*/ 	.word	0x0001a8f0


	//----- nvinfo : EIATTR_VRC_CTA_INIT_COUNT
	.align		4
.L_404:
        /*06d4*/ 	.byte	0x02, 0x4a
	.zero		1
	.zero		1


	//----- nvinfo : EIATTR_EXIT_INSTR_OFFSETS
	.align		4
        /*06d8*/ 	.byte	0x04, 0x1c
        /*06da*/ 	.short	(.L_406 - .L_405)


	//   ....[0]....
.L_405:
        /*06dc*/ 	.word	0x000004a0


	//   ....[1]....
        /*06e0*/ 	.word	0x000018e0


	//   ....[2]....
        /*06e4*/ 	.word	0x00001970


	//   ....[3]....
        /*06e8*/ 	.word	0x0001ca10


	//   ....[4]....
        /*06ec*/ 	.word	0x0001cb00


	//----- nvinfo : EIATTR_CRS_STACK_SIZE
	.align		4
.L_406:
        /*06f0*/ 	.byte	0x04, 0x1e
        /*06f2*/ 	.short	(.L_408 - .L_407)
.L_407:
        /*06f4*/ 	.word	0x00000000


	//----- nvinfo : EIATTR_CBANK_PARAM_SIZE
	.align		4
.L_408:
        /*06f8*/ 	.byte	0x03, 0x19
        /*06fa*/ 	.short	0x01d0


	//----- nvinfo : EIATTR_PARAM_CBANK
	.align		4
        /*06fc*/ 	.byte	0x04, 0x0a
        /*06fe*/ 	.short	(.L_410 - .L_409)
	.align		4
.L_409:
        /*0700*/ 	.word	index@(.nv.constant0._ZN5flash16flash_fwd_kernelI23Flash_fwd_kernel_traitsILi128ELi128ELi64ELi4ELb0ELb0EN7cutlass6half_tE19Flash_kernel_traitsILi128ELi128ELi64ELi4ES3_EELb0ELb0ELb1ELb0ELb0ELb1ELb0ELb0EEEvNS_16Flash_fwd_paramsE)
        /*0704*/ 	.short	0x0380
        /*0706*/ 	.short	0x01d0


	//----- nvinfo : EIATTR_SW_WAR
	.align		4
.L_410:
        /*0708*/ 	.byte	0x04, 0x36
        /*070a*/ 	.short	(.L_412 - .L_411)
.L_411:
        /*070c*/ 	.word	0x00000008
.L_412:


//--------------------- .nv.info._ZN5flash16flash_fwd_kernelI23Flash_fwd_kernel_traitsILi128ELi128ELi64ELi4ELb0ELb0EN7cutlass6half_tE19Flash_kernel_traitsILi128ELi128ELi64ELi4ES3_EELb0ELb0ELb1ELb0ELb0ELb1ELb1ELb0EEEvNS_16Flash_fwd_paramsE --------------------------
	.section	.nv.info._ZN5flash16flash_fwd_kernelI23Flash_fwd_kernel_traitsILi128ELi128ELi64ELi4ELb0ELb0EN7cutlass6half_tE19Flash_kernel_traitsILi128ELi128ELi64ELi4ES3_EELb0ELb0ELb1ELb0ELb0ELb1ELb1ELb0EEEvNS_16Flash_fwd_paramsE,"",@"SHT_CUDA_INFO"
	.sectionflags	@""
	.align	4


	//----- nvinfo : EIATTR_CUDA_API_VERSION
	.align		4
        /*0000*/ 	.byte	0x04, 0x37
        /*0002*/ 	.short	(.L_414 - .L_413)
.L_413:
        /*0004*/ 	.word	0x00000082


	//----- nvinfo : EIATTR_KPARAM_INFO
	.align		4
.L_414:
        /*0008*/ 	.byte	0x04, 0x17
        /*000a*/ 	.short	(.L_416 - .L_415)
.L_415:
        /*000c*/ 	.word	0x00000000
        /*0010*/ 	.short	0x0000
        /*0012*/ 	.short	0x0000
        /*0014*/ 	.byte	0x00, 0xf0, 0x41, 0x07


	//----- nvinfo : EIATTR_SPARSE_MMA_MASK
	.align		4
.L_416:
        /*0018*/ 	.byte	0x03, 0x50
        /*001a*/ 	.short	0x0000


	//----- nvinfo : EIATTR_MAXREG_COUNT
	.align		4
        /*001c*/ 	.byte	0x03, 0x1b
        /*001e*/ 	.short	0x00ff


	//----- nvinfo : EIATTR_NUM_BARRIERS
	.align		4
        /*0020*/ 	.byte	0x02, 0x4c
        /*0022*/ 	.byte	0x01
	.zero		1


	//----- nvinfo : EIATTR_ANNOTATIONS
	.align		4
        /*0024*/ 	.byte	0x04, 0x55
        /*0026*/ 	.short	(.L_418 - .L_417)


	//   ....[0]....
.L_417:
        /* <DEDUP_REMOVED lines=95> */


	//----- nvinfo : EIATTR_MERCURY_ISA_VERSION
	.align		4
.L_418:
        /*0608*/ 	.byte	0x03, 0x5f
        /*060a*/ 	.short	0x0101


	//----- nvinfo : EIATTR_INT_WARP_WIDE_INSTR_OFFSETS
	.align		4
        /*060c*/ 	.byte	0x04, 0x31
        /*060e*/ 	.short	(.L_420 - .L_419)


	//   ....[0]....
.L_419:
        /*0610*/ 	.word	0x000026f0


	//   ....[1]....
        /*0614*/ 	.word	0x00002b30


	//   ....[2]....
        /*0618*/ 	.word	0x00002eb0


	//----- nvinfo : EIATTR_COOP_GROUP_MASK_REGIDS
	.align		4
.L_420:
        /*061c*/ 	.byte	0x04, 0x29
        /*061e*/ 	.short	(.L_422 - .L_421)


	//   ....[0]....
.L_421:
        /*0620*/ 	.word	0xffffffff


	//   ....[1]....
        /*0624*/ 	.word	0xffffffff


	//   ....[2]....
        /*0628*/ 	.word	0xffffffff


	//   ....[3]....
        /*062c*/ 	.word	0xffffffff


	//   ....[4]....
        /*0630*/ 	.word	0xffffffff


	//   ....[5]....
        /*0634*/ 	.word	0xffffffff


	//   ....[6]....
        /*0638*/ 	.word	0xffffffff


	//   ....[7]....
        /*063c*/ 	.word	0xffffffff


	//   ....[8]....
        /*0640*/ 	.word	0xffffffff


	//   ....[9]....
        /*0644*/ 	.word	0xffffffff


	//   ....[10]....
        /*0648*/ 	.word	0xffffffff


	//   ....[11]....
        /*064c*/ 	.word	0xffffffff


	//   ....[12]....
        /*0650*/ 	.word	0xffffffff


	//   ....[13]....
        /*0654*/ 	.word	0xffffffff


	//   ....[14]....
        /*0658*/ 	.word	0xffffffff


	//   ....[15]....
        /*065c*/ 	.word	0xffffffff


	//   ....[16]....
        /*0660*/ 	.word	0xffffffff


	//   ....[17]....
        /*0664*/ 	.word	0xffffffff


	//   ....[18]....
        /*0668*/ 	.word	0xffffffff


	//   ....[19]....
        /*066c*/ 	.word	0xffffffff


	//   ....[20]....
        /*0670*/ 	.word	0xffffffff


	//   ....[21]....
        /*0674*/ 	.word	0xffffffff


	//   ....[22]....
        /*0678*/ 	.word	0xffffffff


	//   ....[23]....
        /*067c*/ 	.word	0xffffffff


	//   ....[24]....
        /*0680*/ 	.word	0xffffffff


	//   ....[25]....
        /*0684*/ 	.word	0xffffffff


	//   ....[26]....
        /*0688*/ 	.word	0xffffffff


	//   ....[27]....
        /*068c*/ 	.word	0xffffffff


	//   ....[28]....
        /*0690*/ 	.word	0xffffffff


	//   ....[29]....
        /*0694*/ 	.word	0xffffffff


	//   ....[30]....
        /*0698*/ 	.word	0xffffffff


	//   ....[31]....
        /*069c*/ 	.word	0xffffffff


	//   ....[32]....
        /*06a0*/ 	.word	0xffffffff


	//   ....[33]....
        /*06a4*/ 	.word	0xffffffff


	//   ....[34]....
        /*06a8*/ 	.word	0xffffffff


	//   ....[35]....
        /*06ac*/ 	.word	0xffffffff


	//   ....[36]....
        /*06b0*/ 	.word	0xffffffff


	//   ....[37]....
        /*06b4*/ 	.word	0xffffffff


	//   ....[38]....
        /*06b8*/ 	.word	0xffffffff


	//   ....[39]....
        /*06bc*/ 	.word	0xffffffff


	//----- nvinfo : EIATTR_COOP_GROUP_INSTR_OFFSETS
	.align		4
.L_422:
        /*06c0*/ 	.byte	0x04, 0x28
        /*06c2*/ 	.short	(.L_424 - .L_423)


	//   ....[0]....
.L_423:
        /*06c4*/ 	.word	0x00005b50


	//   ....[1]....
        /*06c8*/ 	.word	0x00005c90


	//   ....[2]....
        /*06cc*/ 	.word	0x00005cd0


	//   ....[3]....
        /*06d0*/ 	.word	0x00005da0


	//   ....[4]....
        /*06d4*/ 	.word	0x00005de0


	//   ....[5]....
        /*06d8*/ 	.word	0x00005df0


	//   ....[6]....
        /*06dc*/ 	.word	0x00005e00


	//   ....[7]....
        /*06e0*/ 	.word	0x00005ea0


	//   ....[8]....
        /*06e4*/ 	.word	0x0000b560


	//   ....[9]....
        /*06e8*/ 	.word	0x0000b600


	//   ....[10]....
        /*06ec*/ 	.word	0x0000b630


	//   ....[11]....
        /*06f0*/ 	.word	0x0000b6e0


	//   ....[12]....
        /*06f4*/ 	.word	0x0000b700


	//   ....[13]....
        /*06f8*/ 	.word	0x0000b740


	//   ....[14]....
        /*06fc*/ 	.word	0x0000b760


	//   ....[15]....
        /*0700*/ 	.word	0x0000b770


	//   ....[16]....
        /*0704*/ 	.word	0x00011e00


	//   ....[17]....
        /*0708*/ 	.word	0x00011e90


	//   ....[18]....
        /*070c*/ 	.word	0x00012100


	//   ....[19]....
        /*0710*/ 	.word	0x00012120


	//   ....[20]....
        /*0714*/ 	.word	0x00012130


	//   ....[21]....
        /*0718*/ 	.word	0x00012160


	//   ....[22]....
        /*071c*/ 	.word	0x00012180


	//   ....[23]....
        /*0720*/ 	.word	0x00012190


	//   ....[24]....
        /*0724*/ 	.word	0x00018aa0


	//   ....[25]....
        /*0728*/ 	.word	0x00018ad0


	//   ....[26]....
        /*072c*/ 	.word	0x00018be0


	//   ....[27]....
        /*0730*/ 	.word	0x00018c00


	//   ....[28]....
        /*0734*/ 	.word	0x00018c30


	//   ....[29]....
        /*0738*/ 	.word	0x00018ca0


	//   ....[30]....
        /*073c*/ 	.word	0x00018cc0


	//   ....[31]....
        /*0740*/ 	.word	0x00018cd0


	//   ....[32]....
        /*0744*/ 	.word	0x0001c150


	//   ....[33]....
        /*0748*/ 	.word	0x0001c160


	//   ....[34]....
        /*074c*/ 	.word	0x0001c170


	//   ....[35]....
        /*0750*/ 	.word	0x0001c1b0


	//   ....[36]....
        /*0754*/ 	.word	0x0001c1e0


	//   ....[37]....
        /*0758*/ 	.word	0x0001c1f0


	//   ....[38]....
        /*075c*/ 	.word	0x0001c220


	//   ....[39]....
        /*0760*/ 	.word	0x0001c260


	//----- nvinfo : EIATTR_VRC_CTA_INIT_COUNT
	.align		4
.L_424:
        /*0764*/ 	.byte	0x02, 0x4a
	.zero		1
	.zero		1


	//----- nvinfo : EIATTR_EXIT_INSTR_OFFSETS
	.align		4
        /*0768*/ 	.byte	0x04, 0x1c
        /*076a*/ 	.short	(.L_426 - .L_425)


	//   ....[0]....
.L_425:
        /*076c*/ 	.word	0x000004a0


	//   ....[1]....
        /*0770*/ 	.word	0x000018e0


	//   ....[2]....
        /*0774*/ 	.word	0x00001970


	//   ....[3]....
        /*0778*/ 	.word	0x0001e380


	//   ....[4]....
        /*077c*/ 	.word	0x0001e470


	//----- nvinfo : EIATTR_CRS_STACK_SIZE
	.align		4
.L_426:
        /*0780*/ 	.byte	0x04, 0x1e
        /*0782*/ 	.short	(.L_428 - .L_427)
.L_427:
        /*0784*/ 	.word	0x00000000


	//----- nvinfo : EIATTR_CBANK_PARAM_SIZE
	.align		4
.L_428:
        /*0788*/ 	.byte	0x03, 0x19
        /*078a*/ 	.short	0x01d0


	//----- nvinfo : EIATTR_PARAM_CBANK
	.align		4
        /*078c*/ 	.byte	0x04, 0x0a
        /*078e*/ 	.short	(.L_430 - .L_429)
	.align		4
.L_429:
        /*0790*/ 	.word	index@(.nv.constant0._ZN5flash16flash_fwd_kernelI23Flash_fwd_kernel_traitsILi128ELi128ELi64ELi4ELb0ELb0EN7cutlass6half_tE19Flash_kernel_traitsILi128ELi128ELi64ELi4ES3_EELb0ELb0ELb1ELb0ELb0ELb1ELb1ELb0EEEvNS_16Flash_fwd_paramsE)
        /*0794*/ 	.short	0x0380
        /*0796*/ 	.short	0x01d0


	//----- nvinfo : EIATTR_SW_WAR
	.align		4
.L_430:
        /*0798*/ 	.byte	0x04, 0x36
        /*079a*/ 	.short	(.L_432 - .L_431)
.L_431:
        /*079c*/ 	.word	0x00000008
.L_432:


//--------------------- .nv.info._ZN5flash16flash_fwd_kernelI23Flash_fwd_kernel_traitsILi128ELi128ELi64ELi4ELb0ELb0EN7cutlass6half_tE19Flash_kernel_traitsILi128ELi128ELi64ELi4ES3_EELb0ELb0ELb1ELb0ELb0ELb0ELb0ELb0EEEvNS_16Flash_fwd_paramsE --------------------------
	.section	.nv.info._ZN5flash16flash_fwd_kernelI23Flash_fwd_kernel_traitsILi128ELi128ELi64ELi4ELb0ELb0EN7cutlass6half_tE19Flash_kernel_traitsILi128ELi128ELi64ELi4ES3_EELb0ELb0ELb1ELb0ELb0ELb0ELb0ELb0EEEvNS_16Flash_fwd_paramsE,"",@"SHT_CUDA_INFO"
	.sectionflags	@""
	.align	4


	//----- nvinfo : EIATTR_CUDA_API_VERSION
	.align		4
        /*0000*/ 	.byte	0x04, 0x37
        /*0002*/ 	.short	(.L_434 - .L_433)
.L_433:
        /*0004*/ 	.word	0x00000082


	//----- nvinfo : EIATTR_KPARAM_INFO
	.align		4
.L_434:
        /*0008*/ 	.byte	0x04, 0x17
        /*000a*/ 	.short	(.L_436 - .L_435)
.L_435:
        /*000c*/ 	.word	0x00000000
        /*0010*/ 	.short	0x0000
        /*0012*/ 	.short	0x0000
        /*0014*/ 	.byte	0x00, 0xf0, 0x41, 0x07


	//----- nvinfo : EIATTR_SPARSE_MMA_MASK
	.align		4
.L_436:
        /*0018*/ 	.byte	0x03, 0x50
        /*001a*/ 	.short	0x0000


	//----- nvinfo : EIATTR_MAXREG_COUNT
	.align		4
        /*001c*/ 	.byte	0x03, 0x1b
        /*001e*/ 	.short	0x00ff


	//----- nvinfo : EIATTR_NUM_BARRIERS
	.align		4
        /*0020*/ 	.byte	0x02, 0x4c
        /*0022*/ 	.byte	0x01
	.zero		1


	//----- nvinfo : EIATTR_ANNOTATIONS
	.align		4
        /*0024*/ 	.byte	0x04, 0x55
        /*0026*/ 	.short	(.L_438 - .L_437)


	//   ....[0]....
.L_437:
        /* <DEDUP_REMOVED lines=75> */


	//----- nvinfo : EIATTR_MERCURY_ISA_VERSION
	.align		4
.L_438:
        /*04c0*/ 	.byte	0x03, 0x5f
        /*04c2*/ 	.short	0x0101


	//----- nvinfo : EIATTR_COOP_GROUP_MASK_REGIDS
	.align		4
        /*04c4*/ 	.byte	0x04, 0x29
        /*04c6*/ 	.short	(.L_440 - .L_439)


	//   ....[0]....
.L_439:
        /*04c8*/ 	.word	0xffffffff


	//   ....[1]....
        /*04cc*/ 	.word	0xffffffff


	//   ....[2]....
        /*04d0*/ 	.word	0xffffffff


	//   ....[3]....
        /*04d4*/ 	.word	0xffffffff


	//   ....[4]....
        /*04d8*/ 	.word	0xffffffff


	//   ....[5]....
        /*04dc*/ 	.word	0xffffffff


	//   ....[6]....
        /*04e0*/ 	.word	0xffffffff


	//   ....[7]....
        /*04e4*/ 	.word	0xffffffff


	//   ....[8]....
        /*04e8*/ 	.word	0xffffffff


	//   ....[9]....
        /*04ec*/ 	.word	0xffffffff


	//   ....[10]....
        /*04f0*/ 	.word	0xffffffff


	//   ....[11]....
        /*04f4*/ 	.word	0xffffffff


	//   ....[12]....
        /*04f8*/ 	.word	0xffffffff


	//   ....[13]....
        /*04fc*/ 	.word	0xffffffff


	//   ....[14]....
        /*0500*/ 	.word	0xffffffff


	//   ....[15]....
        /*0504*/ 	.word	0xffffffff


	//   ....[16]....
        /*0508*/ 	.word	0xffffffff


	//   ....[17]....
        /*050c*/ 	.word	0xffffffff


	//   ....[18]....
        /*0510*/ 	.word	0xffffffff


	//   ....[19]....
        /*0514*/ 	.word	0xffffffff


	//   ....[20]....
        /*0518*/ 	.word	0xffffffff


	//   ....[21]....
        /*051c*/ 	.word	0xffffffff


	//   ....[22]....
        /*0520*/ 	.word	0xffffffff


	//   ....[23]....
        /*0524*/ 	.word	0xffffffff


	//   ....[24]....
        /*0528*/ 	.word	0xffffffff


	//   ....[25]....
        /*052c*/ 	.word	0xffffffff


	//   ....[26]....
        /*0530*/ 	.word	0xffffffff


	//   ....[27]....
        /*0534*/ 	.word	0xffffffff


	//   ....[28]....
        /*0538*/ 	.word	0xffffffff


	//   ....[29]....
        /*053c*/ 	.word	0xffffffff


	//   ....[30]....
        /*0540*/ 	.word	0xffffffff


	//   ....[31]....
        /*0544*/ 	.word	0xffffffff


	//   ....[32]....
        /*0548*/ 	.word	0xffffffff


	//   ....[33]....
        /*054c*/ 	.word	0xffffffff


	//   ....[34]....
        /*0550*/ 	.word	0xffffffff


	//   ....[35]....
        /*0554*/ 	.word	0xffffffff


	//   ....[36]....
        /*0558*/ 	.word	0xffffffff


	//   ....[37]....
        /*055c*/ 	.word	0xffffffff


	//   ....[38]....
        /*0560*/ 	.word	0xffffffff


	//   ....[39]....
        /*0564*/ 	.word	0xffffffff


	//----- nvinfo : EIATTR_COOP_GROUP_INSTR_OFFSETS
	.align		4
.L_440:
        /*0568*/ 	.byte	0x04, 0x28
        /*056a*/ 	.short	(.L_442 - .L_441)


	//   ....[0]....
.L_441:
        /*056c*/ 	.word	0x00006190


	//   ....[1]....
        /*0570*/ 	.word	0x00006200


	//   ....[2]....
        /*0574*/ 	.word	0x00006370


	//   ....[3]....
        /*0578*/ 	.word	0x000063f0


	//   ....[4]....
        /*057c*/ 	.word	0x00006430


	//   ....[5]....
        /*0580*/ 	.word	0x00006580


	//   ....[6]....
        /*0584*/ 	.word	0x000065b0


	//   ....[7]....
        /*0588*/ 	.word	0x00006670


	//   ....[8]....
        /*058c*/ 	.word	0x0000b000


	//   ....[9]....
        /*0590*/ 	.word	0x0000b030


	//   ....[10]....
        /*0594*/ 	.word	0x0000b0f0


	//   ....[11]....
        /*0598*/ 	.word	0x0000b180


	//   ....[12]....
        /*059c*/ 	.word	0x0000b870


	//   ....[13]....
        /*05a0*/ 	.word	0x0000b8c0


	//   ....[14]....
        /*05a4*/ 	.word	0x0000b8d0


	//   ....[15]....
        /*05a8*/ 	.word	0x0000baf0


	//   ....[16]....
        /*05ac*/ 	.word	0x000112b0


	//   ....[17]....
        /*05b0*/ 	.word	0x000113f0


	//   ....[18]....
        /*05b4*/ 	.word	0x00011490


	//   ....[19]....
        /*05b8*/ 	.word	0x000114a0


	//   ....[20]....
        /*05bc*/ 	.word	0x000114c0


	//   ....[21]....
        /*05c0*/ 	.word	0x000114e0


	//   ....[22]....
        /*05c4*/ 	.word	0x00011640


	//   ....[23]....
        /*05c8*/ 	.word	0x00011660


	//   ....[24]....
        /*05cc*/ 	.word	0x00017a00


	//   ....[25]....
        /*05d0*/ 	.word	0x00017af0


	//   ....[26]....
        /*05d4*/ 	.word	0x00017b20


	//   ....[27]....
        /*05d8*/ 	.word	0x00017c10


	//   ....[28]....
        /*05dc*/ 	.word	0x00017c30


	//   ....[29]....
        /*05e0*/ 	.word	0x00017c40


	//   ....[30]....
        /*05e4*/ 	.word	0x00017c50


	//   ....[31]....
        /*05e8*/ 	.word	0x00017c80


	//   ....[32]....
        /*05ec*/ 	.word	0x0001a890


	//   ....[33]....
        /*05f0*/ 	.word	0x0001a8a0


	//   ....[34]....
        /*05f4*/ 	.word	0x0001a8b0


	//   ....[35]....
        /*05f8*/ 	.word	0x0001a8e0


	//   ....[36]....
        /*05fc*/ 	.word	0x0001a900


	//   ....[37]....
        /*0600*/ 	.word	0x0001a910


	//   ....[38]....
        /*0604*/ 	.word	0x0001a930


	//   ....[39]....
        /*0608*/ 	.word	0x0001a960


	//----- nvinfo : EIATTR_VRC_CTA_INIT_COUNT
	.align		4
.L_442:
        /*060c*/ 	.byte	0x02, 0x4a
	.zero		1
	.zero		1


	//----- nvinfo : EIATTR_EXIT_INSTR_OFFSETS
	.align		4
        /*0610*/ 	.byte	0x04, 0x1c
        /*0612*/ 	.short	(.L_444 - .L_443)


	//   ....[0]....
.L_443:
        /*0614*/ 	.word	0x000004a0


	//   ....[1]....
        /*0618*/ 	.word	0x00001a00


	//   ....[2]....
        /*061c*/ 	.word	0x00001a90


	//   ....[3]....
        /*0620*/ 	.word	0x0001cbf0


	//   ....[4]....
        /*0624*/ 	.word	0x0001cd10


	//   ....[5]....
        /*0628*/ 	.word	0x0001cd30


	//----- nvinfo : EIATTR_CRS_STACK_SIZE
	.align		4
.L_444:
        /*062c*/ 	.byte	0x04, 0x1e
        /*062e*/ 	.short	(.L_446 - .L_445)
.L_445:
        /*0630*/ 	.word	0x00000000


	//----- nvinfo : EIATTR_CBANK_PARAM_SIZE
	.align		4
.L_446:
        /*0634*/ 	.byte	0x03, 0x19
        /*0636*/ 	.short	0x01d0


	//----- nvinfo : EIATTR_PARAM_CBANK
	.align		4
        /*0638*/ 	.byte	0x04, 0x0a
        /*063a*/ 	.short	(.L_448 - .L_447)
	.align		4
.L_447:
        /*063c*/ 	.word	index@(.nv.constant0._ZN5flash16flash_fwd_kernelI23Flash_fwd_kernel_traitsILi128ELi128ELi64ELi4ELb0ELb0EN7cutlass6half_tE19Flash_kernel_traitsILi128ELi128ELi64ELi4ES3_EELb0ELb0ELb1ELb0ELb0ELb0ELb0ELb0EEEvNS_16Flash_fwd_paramsE)
        /*0640*/ 	.short	0x0380
        /*0642*/ 	.short	0x01d0


	//----- nvinfo : EIATTR_SW_WAR
	.align		4
.L_448:
        /*0644*/ 	.byte	0x04, 0x36
        /*0646*/ 	.short	(.L_450 - .L_449)
.L_449:
        /*0648*/ 	.word	0x00000008
.L_450:


//--------------------- .nv.info._ZN5flash16flash_fwd_kernelI23Flash_fwd_kernel_traitsILi128ELi128ELi64ELi4ELb0ELb0EN7cutlass6half_tE19Flash_kernel_traitsILi128ELi128ELi64ELi4ES3_EELb0ELb0ELb1ELb0ELb0ELb0ELb1ELb0EEEvNS_16Flash_fwd_paramsE --------------------------
	.section	.nv.info._ZN5flash16flash_fwd_kernelI23Flash_fwd_kernel_traitsILi128ELi128ELi64ELi4ELb0ELb0EN7cutlass6half_tE19Flash_kernel_traitsILi128ELi128ELi64ELi4ES3_EELb0ELb0ELb1ELb0ELb0ELb0ELb1ELb0EEEvNS_16Flash_fwd_paramsE,"",@"SHT_CUDA_INFO"
	.sectionflags	@""
	.align	4


	//----- nvinfo : EIATTR_CUDA_API_VERSION
	.align		4
        /*0000*/ 	.byte	0x04, 0x37
        /*0002*/ 	.short	(.L_452 - .L_451)
.L_451:
        /*0004*/ 	.word	0x00000082


	//----- nvinfo : EIATTR_KPARAM_INFO
	.align		4
.L_452:
        /*0008*/ 	.byte	0x04, 0x17
        /*000a*/ 	.short	(.L_454 - .L_453)
.L_453:
        /*000c*/ 	.word	0x00000000
        /*0010*/ 	.short	0x0000
        /*0012*/ 	.short	0x0000
        /*0014*/ 	.byte	0x00, 0xf0, 0x41, 0x07


	//----- nvinfo : EIATTR_SPARSE_MMA_MASK
	.align		4
.L_454:
        /*0018*/ 	.byte	0x03, 0x50
        /*001a*/ 	.short	0x0000


	//----- nvinfo : EIATTR_MAXREG_COUNT
	.align		4
        /*001c*/ 	.byte	0x03, 0x1b
        /*001e*/ 	.short	0x00ff


	//----- nvinfo : EIATTR_NUM_BARRIERS
	.align		4
        /*0020*/ 	.byte	0x02, 0x4c
        /*0022*/ 	.byte	0x01
	.zero		1


	//----- nvinfo : EIATTR_ANNOTATIONS
	.align		4
        /*0024*/ 	.byte	0x04, 0x55
        /*0026*/ 	.short	(.L_456 - .L_455)


	//   ....[0]....
.L_455:
        /* <DEDUP_REMOVED lines=82> */


	//----- nvinfo : EIATTR_MERCURY_ISA_VERSION
	.align		4
.L_456:
        /*0538*/ 	.byte	0x03, 0x5f
        /*053a*/ 	.short	0x0101


	//----- nvinfo : EIATTR_COOP_GROUP_MASK_REGIDS
	.align		4
        /*053c*/ 	.byte	0x04, 0x29
        /*053e*/ 	.short	(.L_458 - .L_457)


	//   ....[0]....
.L_457:
        /*0540*/ 	.word	0xffffffff


	//   ....[1]....
        /*0544*/ 	.word	0xffffffff


	//   ....[2]....
        /*0548*/ 	.word	0xffffffff


	//   ....[3]....
        /*054c*/ 	.word	0xffffffff


	//   ....[4]....
        /*0550*/ 	.word	0xffffffff


	//   ....[5]....
        /*0554*/ 	.word	0xffffffff


	//   ....[6]....
        /*0558*/ 	.word	0xffffffff


	//   ....[7]....
        /*055c*/ 	.word	0xffffffff


	//   ....[8]....
        /*0560*/ 	.word	0xffffffff


	//   ....[9]....
        /*0564*/ 	.word	0xffffffff


	//   ....[10]....
        /*0568*/ 	.word	0xffffffff


	//   ....[11]....
        /*056c*/ 	.word	0xffffffff


	//   ....[12]....
        /*0570*/ 	.word	0xffffffff


	//   ....[13]....
        /*0574*/ 	.word	0xffffffff


	//   ....[14]....
        /*0578*/ 	.word	0xffffffff


	//   ....[15]....
        /*057c*/ 	.word	0xffffffff


	//   ....[16]....
        /*0580*/ 	.word	0xffffffff


	//   ....[17]....
        /*0584*/ 	.word	0xffffffff


	//   ....[18]....
        /*0588*/ 	.word	0xffffffff


	//   ....[19]....
        /*058c*/ 	.word	0xffffffff


	//   ....[20]....
        /*0590*/ 	.word	0xffffffff


	//   ....[21]....
        /*0594*/ 	.word	0xffffffff


	//   ....[22]....
        /*0598*/ 	.word	0xffffffff


	//   ....[23]....
        /*059c*/ 	.word	0xffffffff


	//   ....[24]....
        /*05a0*/ 	.word	0xffffffff


	//   ....[25]....
        /*05a4*/ 	.word	0xffffffff


	//   ....[26]....
        /*05a8*/ 	.word	0xffffffff


	//   ....[27]....
        /*05ac*/ 	.word	0xffffffff


	//   ....[28]....
        /*05b0*/ 	.word	0xffffffff


	//   ....[29]....
        /*05b4*/ 	.word	0xffffffff


	//   ....[30]....
        /*05b8*/ 	.word	0xffffffff


	//   ....[31]....
        /*05bc*/ 	.word	0xffffffff


	//   ....[32]....
        /*05c0*/ 	.word	0xffffffff


	//   ....[33]....
        /*05c4*/ 	.word	0xffffffff


	//   ....[34]....
        /*05c8*/ 	.word	0xffffffff


	//   ....[35]....
        /*05cc*/ 	.word	0xffffffff


	//   ....[36]....
        /*05d0*/ 	.word	0xffffffff


	//   ....[37]....
        /*05d4*/ 	.word	0xffffffff


	//   ....[38]....
        /*05d8*/ 	.word	0xffffffff


	//   ....[39]....
        /*05dc*/ 	.word	0xffffffff


	//----- nvinfo : EIATTR_COOP_GROUP_INSTR_OFFSETS
	.align		4
.L_458:
        /*05e0*/ 	.byte	0x04, 0x28
        /*05e2*/ 	.short	(.L_460 - .L_459)


	//   ....[0]....
.L_459:
        /*05e4*/ 	.word	0x00006850


	//   ....[1]....
        /*05e8*/ 	.word	0x00006a50


	//   ....[2]....
        /*05ec*/ 	.word	0x00006b40


	//   ....[3]....
        /*05f0*/ 	.word	0x00006bf0


	//   ....[4]....
        /*05f4*/ 	.word	0x00006c40


	//   ....[5]....
        /*05f8*/ 	.word	0x00006d90


	//   ....[6]....
        /*05fc*/ 	.word	0x00006dc0


	//   ....[7]....
        /*0600*/ 	.word	0x00006e80


	//   ....[8]....
        /*0604*/ 	.word	0x0000c400


	//   ....[9]....
        /*0608*/ 	.word	0x0000c450


	//   ....[10]....
        /*060c*/ 	.word	0x0000c470


	//   ....[11]....
        /*0610*/ 	.word	0x0000c480


	//   ....[12]....
        /*0614*/ 	.word	0x0000c4d0


	//   ....[13]....
        /*0618*/ 	.word	0x0000c4e0


	//   ....[14]....
        /*061c*/ 	.word	0x0000c4f0


	//   ....[15]....
        /*0620*/ 	.word	0x0000c5a0


	//   ....[16]....
        /*0624*/ 	.word	0x00012800


	//   ....[17]....
        /*0628*/ 	.word	0x000128e0


	//   ....[18]....
        /*062c*/ 	.word	0x00012980


	//   ....[19]....
        /*0630*/ 	.word	0x000129a0


	//   ....[20]....
        /*0634*/ 	.word	0x000129d0


	//   ....[21]....
        /*0638*/ 	.word	0x00012a00


	//   ....[22]....
        /*063c*/ 	.word	0x00012a10


	//   ....[23]....
        /*0640*/ 	.word	0x00012a50


	//   ....[24]....
        /*0644*/ 	.word	0x000196e0


	//   ....[25]....
        /*0648*/ 	.word	0x000197d0


	//   ....[26]....
        /*064c*/ 	.word	0x00019860


	//   ....[27]....
        /*0650*/ 	.word	0x000198d0


	//   ....[28]....
        /*0654*/ 	.word	0x00019910


	//   ....[29]....
        /*0658*/ 	.word	0x00019920


	//   ....[30]....
        /*065c*/ 	.word	0x00019940


	//   ....[31]....
        /*0660*/ 	.word	0x000199f0


	//   ....[32]....
        /*0664*/ 	.word	0x0001c5f0


	//   ....[33]....
        /*0668*/ 	.word	0x0001c600


	//   ....[34]....
        /*066c*/ 	.word	0x0001c610


	//   ....[35]....
        /*0670*/ 	.word	0x0001c640


	//   ....[36]....
        /*0674*/ 	.word	0x0001c660


	//   ....[37]....
        /*0678*/ 	.word	0x0001c670


	//   ....[38]....
        /*067c*/ 	.word	0x0001c690


	//   ....[39]....
        /*0680*/ 	.word	0x0001c6c0


	//----- nvinfo : EIATTR_VRC_CTA_INIT_COUNT
	.align		4
.L_460:
        /*0684*/ 	.byte	0x02, 0x4a
	.zero		1
	.zero		1


	//----- nvinfo : EIATTR_EXIT_INSTR_OFFSETS
	.align		4
        /*0688*/ 	.byte	0x04, 0x1c
        /*068a*/ 	.short	(.L_462 - .L_461)


	//   ....[0]....
.L_461:
        /*068c*/ 	.word	0x000004a0


	//   ....[1]....
        /*0690*/ 	.word	0x00001a00


	//   ....[2]....
        /*0694*/ 	.word	0x00001a90


	//   ....[3]....
        /*0698*/ 	.word	0x0001e950


	//   ....[4]....
        /*069c*/ 	.word	0x0001ea70


	//   ....[5]....
        /*06a0*/ 	.word	0x0001ea90


	//----- nvinfo : EIATTR_CRS_STACK_SIZE
	.align		4
.L_462:
        /*06a4*/ 	.byte	0x04, 0x1e
        /*06a6*/ 	.short	(.L_464 - .L_463)
.L_463:
        /*06a8*/ 	.word	0x00000000


	//----- nvinfo : EIATTR_CBANK_PARAM_SIZE
	.align		4
.L_464:
        /*06ac*/ 	.byte	0x03, 0x19
        /*06ae*/ 	.short	0x01d0


	//----- nvinfo : EIATTR_PARAM_CBANK
	.align		4
        /*06b0*/ 	.byte	0x04, 0x0a
        /*06b2*/ 	.short	(.L_466 - .L_465)
	.align		4
.L_465:
        /*06b4*/ 	.word	index@(.nv.constant0._ZN5flash16flash_fwd_kernelI23Flash_fwd_kernel_traitsILi128ELi128ELi64ELi4ELb0ELb0EN7cutlass6half_tE19Flash_kernel_traitsILi128ELi128ELi64ELi4ES3_EELb0ELb0ELb1ELb0ELb0ELb0ELb1ELb0EEEvNS_16Flash_fwd_paramsE)
        /*06b8*/ 	.short	0x0380
        /*06ba*/ 	.short	0x01d0


	//----- nvinfo : EIATTR_SW_WAR
	.align		4
.L_466:
        /*06bc*/ 	.byte	0x04, 0x36
        /*06be*/ 	.short	(.L_468 - .L_467)
.L_467:
        /*06c0*/ 	.word	0x00000008
.L_468:


//--------------------- .nv.info._ZN5flash16flash_fwd_kernelI23Flash_fwd_kernel_traitsILi128ELi128ELi64ELi4ELb0ELb0EN7cutlass6half_tE19Flash_kernel_traitsILi128ELi128ELi64ELi4ES3_EELb0ELb0ELb1ELb1ELb0ELb0ELb0ELb0EEEvNS_16Flash_fwd_paramsE --------------------------
	.section	.nv.info._ZN5flash16flash_fwd_kernelI23Flash_fwd_kernel_traitsILi128ELi128ELi64ELi4ELb0ELb0EN7cutlass6half_tE19Flash_kernel_traitsILi128ELi128ELi64ELi4ES3_EELb0ELb0ELb1ELb1ELb0ELb0ELb0ELb0EEEvNS_16Flash_fwd_paramsE,"",@"SHT_CUDA_INFO"
	.sectionflags	@""
	.align	4


	//----- nvinfo : EIATTR_CUDA_API_VERSION
	.align		4
        /*0000*/ 	.byte	0x04, 0x37
        /*0002*/ 	.short	(.L_470 - .L_469)
.L_469:
        /*0004*/ 	.word	0x00000082


	//----- nvinfo : EIATTR_KPARAM_INFO
	.align		4
.L_470:
        /*0008*/ 	.byte	0x04, 0x17
        /*000a*/ 	.short	(.L_472 - .L_471)
.L_471:
        /*000c*/ 	.word	0x00000000
        /*0010*/ 	.short	0x0000
        /*0012*/ 	.short	0x0000
        /*0014*/ 	.byte	0x00, 0xf0, 0x41, 0x07


	//----- nvinfo : EIATTR_SPARSE_MMA_MASK
	.align		4
.L_472:
        /*0018*/ 	.byte	0x03, 0x50
        /*001a*/ 	.short	0x0000


	//----- nvinfo : EIATTR_MAXREG_COUNT
	.align		4
        /*001c*/ 	.byte	0x03, 0x1b
        /*001e*/ 	.short	0x00ff


	//----- nvinfo : EIATTR_NUM_BARRIERS
	.align		4
        /*0020*/ 	.byte	0x02, 0x4c
        /*0022*/ 	.byte	0x01
	.zero		1


	//----- nvinfo : EIATTR_ANNOTATIONS
	.align		4
        /*0024*/ 	.byte	0x04, 0x55
        /*0026*/ 	.short	(.L_474 - .L_473)


	//   ....[0]....
.L_473:
        /* <DEDUP_REMOVED lines=106> */


	//----- nvinfo : EIATTR_MERCURY_ISA_VERSION
	.align		4
.L_474:
        /*06b8*/ 	.byte	0x03, 0x5f
        /*06ba*/ 	.short	0x0101


	//----- nvinfo : EIATTR_COOP_GROUP_MASK_REGIDS
	.align		4
        /*06bc*/ 	.byte	0x04, 0x29
        /*06be*/ 	.short	(.L_476 - .L_475)


	//   ....[0]....
.L_475:
        /*06c0*/ 	.word	0xffffffff


	//   ....[1]....
        /*06c4*/ 	.word	0xffffffff


	//   ....[2]....
        /*06c8*/ 	.word	0xffffffff


	//   ....[3]....
        /*06cc*/ 	.word	0xffffffff


	//   ....[4]....
        /*06d0*/ 	.word	0xffffffff


	//   ....[5]....
        /*06d4*/ 	.word	0xffffffff


	//   ....[6]....
        /*06d8*/ 	.word	0xffffffff


	//   ....[7]....
        /*06dc*/ 	.word	0xffffffff


	//   ....[8]....
        /*06e0*/ 	.word	0xffffffff


	//   ....[9]....
        /*06e4*/ 	.word	0xffffffff


	//   ....[10]....
        /*06e8*/ 	.word	0xffffffff


	//   ....[11]....
        /*06ec*/ 	.word	0xffffffff


	//   ....[12]....
        /*06f0*/ 	.word	0xffffffff


	//   ....[13]....
        /*06f4*/ 	.word	0xffffffff


	//   ....[14]....
        /*06f8*/ 	.word	0xffffffff


	//   ....[15]....
        /*06fc*/ 	.word	0xffffffff


	//   ....[16]....
        /*0700*/ 	.word	0xffffffff


	//   ....[17]....
        /*0704*/ 	.word	0xffffffff


	//   ....[18]....
        /*0708*/ 	.word	0xffffffff


	//   ....[19]....
        /*070c*/ 	.word	0xffffffff


	//   ....[20]....
        /*0710*/ 	.word	0xffffffff


	//   ....[21]....
        /*0714*/ 	.word	0xffffffff


	//   ....[22]....
        /*0718*/ 	.word	0xffffffff


	//   ....[23]....
        /*071c*/ 	.word	0xffffffff


	//   ....[24]....
        /*0720*/ 	.word	0xffffffff


	//   ....[25]....
        /*0724*/ 	.word	0xffffffff


	//   ....[26]....
        /*0728*/ 	.word	0xffffffff


	//   ....[27]....
        /*072c*/ 	.word	0xffffffff


	//   ....[28]....
        /*0730*/ 	.word	0xffffffff


	//   ....[29]....
        /*0734*/ 	.word	0xffffffff


	//   ....[30]....
        /*0738*/ 	.word	0xffffffff


	//   ....[31]....
        /*073c*/ 	.word	0xffffffff


	//   ....[32]....
        /*0740*/ 	.word	0xffffffff


	//   ....[33]....
        /*0744*/ 	.word	0xffffffff


	//   ....[34]....
        /*0748*/ 	.word	0xffffffff


	//   ....[35]....
        /*074c*/ 	.word	0xffffffff


	//   ....[36]....
        /*0750*/ 	.word	0xffffffff


	//   ....[37]....
        /*0754*/ 	.word	0xffffffff


	//   ....[38]....
        /*0758*/ 	.word	0xffffffff


	//   ....[39]....
        /*075c*/ 	.word	0xffffffff


	//----- nvinfo : EIATTR_COOP_GROUP_INSTR_OFFSETS
	.align		4
.L_476:
        /*0760*/ 	.byte	0x04, 0x28
        /*0762*/ 	.short	(.L_478 - .L_477)


	//   ....[0]....
.L_477:
        /*0764*/ 	.word	0x000076b0


	//   ....[1]....
        /*0768*/ 	.word	0x000077d0


	//   ....[2]....
        /*076c*/ 	.word	0x000078b0


	//   ....[3]....
        /*0770*/ 	.word	0x00007930


	//   ....[4]....
        /*0774*/ 	.word	0x000079a0


	//   ....[5]....
        /*0778*/ 	.word	0x00007aa0


	//   ....[6]....
        /*077c*/ 	.word	0x00007ad0


	//   ....[7]....
        /*0780*/ 	.word	0x00007bc0


	//   ....[8]....
        /*0784*/ 	.word	0x0000dc60


	//   ....[9]....
        /*0788*/ 	.word	0x0000dc70


	//   ....[10]....
        /*078c*/ 	.word	0x0000dc80


	//   ....[11]....
        /*0790*/ 	.word	0x0000dc90


	//   ....[12]....
        /*0794*/ 	.word	0x0000dcc0


	//   ....[13]....
        /*0798*/ 	.word	0x0000dcf0


	//   ....[14]....
        /*079c*/ 	.word	0x0000dd00


	//   ....[15]....
        /*07a0*/ 	.word	0x0000dd10


	//   ....[16]....
        /*07a4*/ 	.word	0x00016060


	//   ....[17]....
        /*07a8*/ 	.word	0x00016090


	//   ....[18]....
        /*07ac*/ 	.word	0x00016110


	//   ....[19]....
        /*07b0*/ 	.word	0x000161b0


	//   ....[20]....
        /*07b4*/ 	.word	0x000161c0


	//   ....[21]....
        /*07b8*/ 	.word	0x00016250


	//   ....[22]....
        /*07bc*/ 	.word	0x000163a0


	//   ....[23]....
        /*07c0*/ 	.word	0x00016450


	//   ....[24]....
        /*07c4*/ 	.word	0x0001d850


	//   ....[25]....
        /*07c8*/ 	.word	0x0001d910


	//   ....[26]....
        /*07cc*/ 	.word	0x0001da10


	//   ....[27]....
        /*07d0*/ 	.word	0x0001da40


	//   ....[28]....
        /*07d4*/ 	.word	0x0001da70


	//   ....[29]....
        /*07d8*/ 	.word	0x0001dab0


	//   ....[30]....
        /*07dc*/ 	.word	0x0001db40


	//   ....[31]....
        /*07e0*/ 	.word	0x0001dbe0


	//   ....[32]....
        /*07e4*/ 	.word	0x00020990


	//   ....[33]....
        /*07e8*/ 	.word	0x000209a0


	//   ....[34]....
        /*07ec*/ 	.word	0x000209b0


	//   ....[35]....
        /*07f0*/ 	.word	0x000209e0


	//   ....[36]....
        /*07f4*/ 	.word	0x00020a00


	//   ....[37]....
        /*07f8*/ 	.word	0x00020a10


	//   ....[38]....
        /*07fc*/ 	.word	0x00020a30


	//   ....[39]....
        /*0800*/ 	.word	0x00020a60


	//----- nvinfo : EIATTR_VRC_CTA_INIT_COUNT
	.align		4
.L_478:
        /*0804*/ 	.byte	0x02, 0x4a
	.zero		1
	.zero		1


	//----- nvinfo : EIATTR_EXIT_INSTR_OFFSETS
	.align		4
        /*0808*/ 	.byte	0x04, 0x1c
        /*080a*/ 	.short	(.L_480 - .L_479)


	//   ....[0]....
.L_479:
        /*080c*/ 	.word	0x000004a0


	//   ....[1]....
        /*0810*/ 	.word	0x00001a00


	//   ....[2]....
        /*0814*/ 	.word	0x00001a90


	//   ....[3]....
        /*0818*/ 	.word	0x00022cf0


	//   ....[4]....
        /*081c*/ 	.word	0x00022e10


	//   ....[5]....
        /*0820*/ 	.word	0x00022e30


	//----- nvinfo : EIATTR_CRS_STACK_SIZE
	.align		4
.L_480:
        /*0824*/ 	.byte	0x04, 0x1e
        /*0826*/ 	.short	(.L_482 - .L_481)
.L_481:
        /*0828*/ 	.word	0x00000000


	//----- nvinfo : EIATTR_CBANK_PARAM_SIZE
	.align		4
.L_482:
        /*082c*/ 	.byte	0x03, 0x19
        /*082e*/ 	.short	0x01d0


	//----- nvinfo : EIATTR_PARAM_CBANK
	.align		4
        /*0830*/ 	.byte	0x04, 0x0a
        /*0832*/ 	.short	(.L_484 - .L_483)
	.align		4
.L_483:
        /*0834*/ 	.word	index@(.nv.constant0._ZN5flash16flash_fwd_kernelI23Flash_fwd_kernel_traitsILi128ELi128ELi64ELi4ELb0ELb0EN7cutlass6half_tE19Flash_kernel_traitsILi128ELi128ELi64ELi4ES3_EELb0ELb0ELb1ELb1ELb0ELb0ELb0ELb0EEEvNS_16Flash_fwd_paramsE)
        /*0838*/ 	.short	0x0380
        /*083a*/ 	.short	0x01d0


	//----- nvinfo : EIATTR_SW_WAR
	.align		4
.L_484:
        /*083c*/ 	.byte	0x04, 0x36
        /*083e*/ 	.short	(.L_486 - .L_485)
.L_485:
        /*0840*/ 	.word	0x00000008
.L_486:


//--------------------- .nv.info._ZN5flash16flash_fwd_kernelI23Flash_fwd_kernel_traitsILi128ELi128ELi64ELi4ELb0ELb0EN7cutlass6half_tE19Flash_kernel_traitsILi128ELi128ELi64ELi4ES3_EELb0ELb0ELb1ELb1ELb0ELb0ELb1ELb0EEEvNS_16Flash_fwd_paramsE --------------------------
	.section	.nv.info._ZN5flash16flash_fwd_kernelI23Flash_fwd_kernel_traitsILi128ELi128ELi64ELi4ELb0ELb0EN7cutlass6half_tE19Flash_kernel_traitsILi128ELi128ELi64ELi4ES3_EELb0ELb0ELb1ELb1ELb0ELb0ELb1ELb0EEEvNS_16Flash_fwd_paramsE,"",@"SHT_CUDA_INFO"
	.sectionflags	@""
	.align	4


	//----- nvinfo : EIATTR_CUDA_API_VERSION
	.align		4
        /*0000*/ 	.byte	0x04, 0x37
        /*0002*/ 	.short	(.L_488 - .L_487)
.L_487:
        /*0004*/ 	.word	0x00000082


	//----- nvinfo : EIATTR_KPARAM_INFO
	.align		4
.L_488:
        /*0008*/ 	.byte	0x04, 0x17
        /*000a*/ 	.short	(.L_490 - .L_489)
.L_489:
        /*000c*/ 	.word	0x00000000
        /*0010*/ 	.short	0x0000
        /*0012*/ 	.short	0x0000
        /*0014*/ 	.byte	0x00, 0xf0, 0x41, 0x07


	//----- nvinfo : EIATTR_SPARSE_MMA_MASK
	.align		4
.L_490:
        /*0018*/ 	.byte	0x03, 0x50
        /*001a*/ 	.short	0x0000


	//----- nvinfo : EIATTR_MAXREG_COUNT
	.align		4
        /*001c*/ 	.byte	0x03, 0x1b
        /*001e*/ 	.short	0x00ff


	//----- nvinfo : EIATTR_NUM_BARRIERS
	.align		4
        /*0020*/ 	.byte	0x02, 0x4c
        /*0022*/ 	.byte	0x01
	.zero		1


	//----- nvinfo : EIATTR_ANNOTATIONS
	.align		4
        /*0024*/ 	.byte	0x04, 0x55
        /*0026*/ 	.short	(.L_492 - .L_491)


	//   ....[0]....
.L_491:
        /* <DEDUP_REMOVED lines=98> */


	//----- nvinfo : EIATTR_MERCURY_ISA_VERSION
	.align		4
.L_492:
        /*0638*/ 	.byte	0x03, 0x5f
        /*063a*/ 	.short	0x0101


	//----- nvinfo : EIATTR_COOP_GROUP_MASK_REGIDS
	.align		4
        /*063c*/ 	.byte	0x04, 0x29
        /*063e*/ 	.short	(.L_494 - .L_493)


	//   ....[0]....
.L_493:
        /*0640*/ 	.word	0xffffffff


	//   ....[1]....
        /*0644*/ 	.word	0xffffffff


	//   ....[2]....
        /*0648*/ 	.word	0xffffffff


	//   ....[3]....
        /*064c*/ 	.word	0xffffffff


	//   ....[4]....
        /*0650*/ 	.word	0xffffffff


	//   ....[5]....
        /*0654*/ 	.word	0xffffffff


	//   ....[6]....
        /*0658*/ 	.word	0xffffffff


	//   ....[7]....
        /*065c*/ 	.word	0xffffffff


	//   ....[8]....
        /*0660*/ 	.word	0xffffffff


	//   ....[9]....
        /*0664*/ 	.word	0xffffffff


	//   ....[10]....
        /*0668*/ 	.word	0xffffffff


	//   ....[11]....
        /*066c*/ 	.word	0xffffffff


	//   ....[12]....
        /*0670*/ 	.word	0xffffffff


	//   ....[13]....
        /*0674*/ 	.word	0xffffffff


	//   ....[14]....
        /*0678*/ 	.word	0xffffffff


	//   ....[15]....
        /*067c*/ 	.word	0xffffffff


	//   ....[16]....
        /*0680*/ 	.word	0xffffffff


	//   ....[17]....
        /*0684*/ 	.word	0xffffffff


	//   ....[18]....
        /*0688*/ 	.word	0xffffffff


	//   ....[19]....
        /*068c*/ 	.word	0xffffffff


	//   ....[20]....
        /*0690*/ 	.word	0xffffffff


	//   ....[21]....
        /*0694*/ 	.word	0xffffffff


	//   ....[22]....
        /*0698*/ 	.word	0xffffffff


	//   ....[23]....
        /*069c*/ 	.word	0xffffffff


	//   ....[24]....
        /*06a0*/ 	.word	0xffffffff


	//   ....[25]....
        /*06a4*/ 	.word	0xffffffff


	//   ....[26]....
        /*06a8*/ 	.word	0xffffffff


	//   ....[27]....
        /*06ac*/ 	.word	0xffffffff


	//   ....[28]....
        /*06b0*/ 	.word	0xffffffff


	//   ....[29]....
        /*06b4*/ 	.word	0xffffffff


	//   ....[30]....
        /*06b8*/ 	.word	0xffffffff


	//   ....[31]....
        /*06bc*/ 	.word	0xffffffff


	//   ....[32]....
        /*06c0*/ 	.word	0xffffffff


	//   ....[33]....
        /*06c4*/ 	.word	0xffffffff


	//   ....[34]....
        /*06c8*/ 	.word	0xffffffff


	//   ....[35]....
        /*06cc*/ 	.word	0xffffffff


	//   ....[36]....
        /*06d0*/ 	.word	0xffffffff


	//   ....[37]....
        /*06d4*/ 	.word	0xffffffff


	//   ....[38]....
        /*06d8*/ 	.word	0xffffffff


	//   ....[39]....
        /*06dc*/ 	.word	0xffffffff


	//----- nvinfo : EIATTR_COOP_GROUP_INSTR_OFFSETS
	.align		4
.L_494:
        /*06e0*/ 	.byte	0x04, 0x28
        /*06e2*/ 	.short	(.L_496 - .L_495)


	//   ....[0]....
.L_495:
        /*06e4*/ 	.word	0x00007ee0


	//   ....[1]....
        /*06e8*/ 	.word	0x00007fc0


	//   ....[2]....
        /*06ec*/ 	.word	0x00008080


	//   ....[3]....
        /*06f0*/ 	.word	0x00008120


	//   ....[4]....
        /*06f4*/ 	.word	0x00008190


	//   ....[5]....
        /*06f8*/ 	.word	0x00008290


	//   ....[6]....
        /*06fc*/ 	.word	0x000082c0


	//   ....[7]....
        /*0700*/ 	.word	0x00008370


	//   ....[8]....
        /*0704*/ 	.word	0x0000e9b0


	//   ....[9]....
        /*0708*/ 	.word	0x0000e9e0


	//   ....[10]....
        /*070c*/ 	.word	0x0000ea60


	//   ....[11]....
        /*0710*/ 	.word	0x0000ea80


	//   ....[12]....
        /*0714*/ 	.word	0x0000ea90


	//   ....[13]....
        /*0718*/ 	.word	0x0000eaa0


	//   ....[14]....
        /*071c*/ 	.word	0x0000eae0


	//   ....[15]....
        /*0720*/ 	.word	0x0000eb10


	//   ....[16]....
        /*0724*/ 	.word	0x00017270


	//   ....[17]....
        /*0728*/ 	.word	0x000172b0


	//   ....[18]....
        /*072c*/ 	.word	0x00017350


	//   ....[19]....
        /*0730*/ 	.word	0x000173b0


	//   ....[20]....
        /*0734*/ 	.word	0x000173d0


	//   ....[21]....
        /*0738*/ 	.word	0x000173e0


	//   ....[22]....
        /*073c*/ 	.word	0x00017400


	//   ....[23]....
        /*0740*/ 	.word	0x00017430


	//   ....[24]....
        /*0744*/ 	.word	0x0001f8b0


	//   ....[25]....
        /*0748*/ 	.word	0x0001f980


	//   ....[26]....
        /*074c*/ 	.word	0x0001f9c0


	//   ....[27]....
        /*0750*/ 	.word	0x0001fa90


	//   ....[28]....
        /*0754*/ 	.word	0x0001fac0


	//   ....[29]....
        /*0758*/ 	.word	0x0001fb50


	//   ....[30]....
        /*075c*/ 	.word	0x0001fbf0


	//   ....[31]....
        /*0760*/ 	.word	0x0001fc40


	//   ....[32]....
        /*0764*/ 	.word	0x000229d0


	//   ....[33]....
        /*0768*/ 	.word	0x000229e0


	//   ....[34]....
        /*076c*/ 	.word	0x000229f0


	//   ....[35]....
        /*0770*/ 	.word	0x00022a20


	//   ....[36]....
        /*0774*/ 	.word	0x00022a40


	//   ....[37]....
        /*0778*/ 	.word	0x00022a50


	//   ....[38]....
        /*077c*/ 	.word	0x00022a70


	//   ....[39]....
        /*0780*/ 	.word	0x00022aa0


	//----- nvinfo : EIATTR_VRC_CTA_INIT_COUNT
	.align		4
.L_496:
        /*0784*/ 	.byte	0x02, 0x4a
	.zero		1
	.zero		1


	//----- nvinfo : EIATTR_EXIT_INSTR_OFFSETS
	.align		4
        /*0788*/ 	.byte	0x04, 0x1c
        /*078a*/ 	.short	(.L_498 - .L_497)


	//   ....[0]....
.L_497:
        /*078c*/ 	.word	0x000004a0


	//   ....[1]....
        /*0790*/ 	.word	0x00001a00


	//   ....[2]....
        /*0794*/ 	.word	0x00001a90


	//   ....[3]....
        /*0798*/ 	.word	0x00024d30


	//   ....[4]....
        /*079c*/ 	.word	0x00024e50


	//   ....[5]....
        /*07a0*/ 	.word	0x00024e70


	//----- nvinfo : EIATTR_CRS_STACK_SIZE
	.align		4
.L_498:
        /*07a4*/ 	.byte	0x04, 0x1e
        /*07a6*/ 	.short	(.L_500 - .L_499)
.L_499:
        /*07a8*/ 	.word	0x00000000


	//----- nvinfo : EIATTR_CBANK_PARAM_SIZE
	.align		4
.L_500:
        /*07ac*/ 	.byte	0x03, 0x19
        /*07ae*/ 	.short	0x01d0


	//----- nvinfo : EIATTR_PARAM_CBANK
	.align		4
        /*07b0*/ 	.byte	0x04, 0x0a
        /*07b2*/ 	.short	(.L_502 - .L_501)
	.align		4
.L_501:
        /*07b4*/ 	.word	index@(.nv.constant0._ZN5flash16flash_fwd_kernelI23Flash_fwd_kernel_traitsILi128ELi128ELi64ELi4ELb0ELb0EN7cutlass6half_tE19Flash_kernel_traitsILi128ELi128ELi64ELi4ES3_EELb0ELb0ELb1ELb1ELb0ELb0ELb1ELb0EEEvNS_16Flash_fwd_paramsE)
        /*07b8*/ 	.short	0x0380
        /*07ba*/ 	.short	0x01d0


	//----- nvinfo : EIATTR_SW_WAR
	.align		4
.L_502:
        /*07bc*/ 	.byte	0x04, 0x36
        /*07be*/ 	.short	(.L_504 - .L_503)
.L_503:
        /*07c0*/ 	.word	0x00000008
.L_504:


//--------------------- .nv.info._ZN5flash16flash_fwd_kernelI23Flash_fwd_kernel_traitsILi128ELi128ELi32ELi4ELb0ELb0EN7cutlass6half_tE19Flash_kernel_traitsILi128ELi128ELi32ELi4ES3_EELb0ELb0ELb0ELb0ELb0ELb1ELb0ELb0EEEvNS_16Flash_fwd_paramsE --------------------------
	.section	.nv.info._ZN5flash16flash_fwd_kernelI23Flash_fwd_kernel_traitsILi128ELi128ELi32ELi4ELb0ELb0EN7cutlass6half_tE19Flash_kernel_traitsILi128ELi128ELi32ELi4ES3_EELb0ELb0ELb0ELb0ELb0ELb1ELb0ELb0EEEvNS_16Flash_fwd_paramsE,"",@"SHT_CUDA_INFO"
	.sectionflags	@""
	.align	4


	//----- nvinfo : EIATTR_CUDA_API_VERSION
	.align		4
        /*0000*/ 	.byte	0x04, 0x37
        /*0002*/ 	.short	(.L_506 - .L_505)
.L_505:
        /*0004*/ 	.word	0x00000082


	//----- nvinfo : EIATTR_KPARAM_INFO
	.align		4
.L_506:
        /*0008*/ 	.byte	0x04, 0x17
        /*000a*/ 	.short	(.L_508 - .L_507)
.L_507:
        /*000c*/ 	.word	0x00000000
        /*0010*/ 	.short	0x0000
        /*0012*/ 	.short	0x0000
        /*0014*/ 	.byte	0x00, 0xf0, 0x41, 0x07


	//----- nvinfo : EIATTR_SPARSE_MMA_MASK
	.align		4
.L_508:
        /*0018*/ 	.byte	0x03, 0x50
        /*001a*/ 	.short	0x0000


	//----- nvinfo : EIATTR_MAXREG_COUNT
	.align		4
        /*001c*/ 	.byte	0x03, 0x1b
        /*001e*/ 	.short	0x00ff


	//----- nvinfo : EIATTR_NUM_BARRIERS
	.align		4
        /*0020*/ 	.byte	0x02, 0x4c
        /*0022*/ 	.byte	0x01
	.zero		1


	//----- nvinfo : EIATTR_MERCURY_ISA_VERSION
	.align		4
        /*0024*/ 	.byte	0x03, 0x5f
        /*0026*/ 	.short	0x0101


	//----- nvinfo : EIATTR_COOP_GROUP_MASK_REGIDS
	.align		4
        /*0028*/ 	.byte	0x04, 0x29
        /*002a*/ 	.short	(.L_510 - .L_509)


	//   ....[0]....
.L_509:
        /*002c*/ 	.word	0xffffffff


	//   ....[1]....
        /*0030*/ 	.word	0xffffffff


	//   ....[2]....
        /*0034*/ 	.word	0xffffffff


	//   ....[3]....
        /*0038*/ 	.word	0xffffffff


	//   ....[4]....
        /*003c*/ 	.word	0xffffffff


	//   ....[5]....
        /*0040*/ 	.word	0xffffffff


	//   ....[6]....
        /*0044*/ 	.word	0xffffffff


	//   ....[7]....
        /*0048*/ 	.word	0xffffffff


	//   ....[8]....
        /*004c*/ 	.word	0xffffffff


	//   ....[9]....
        /*0050*/ 	.word	0xffffffff


	//   ....[10]....
        /*0054*/ 	.word	0xffffffff


	//   ....[11]....
        /*0058*/ 	.word	0xffffffff


	//   ....[12]....
        /*005c*/ 	.word	0xffffffff


	//   ....[13]....
        /*0060*/ 	.word	0xffffffff


	//   ....[14]....
        /*0064*/ 	.word	0xffffffff


	//   ....[15]....
        /*0068*/ 	.word	0xffffffff


	//   ....[16]....
        /*006c*/ 	.word	0xffffffff


	//   ....[17]....
        /*0070*/ 	.word	0xffffffff


	//   ....[18]....
        /*0074*/ 	.word	0xffffffff


	//   ....[19]....
        /*0078*/ 	.word	0xffffffff


	//   ....[20]....
        /*007c*/ 	.word	0xffffffff


	//   ....[21]....
        /*0080*/ 	.word	0xffffffff


	//   ....[22]....
        /*0084*/ 	.word	0xffffffff


	//   ....[23]....
        /*0088*/ 	.word	0xffffffff


	//----- nvinfo : EIATTR_COOP_GROUP_INSTR_OFFSETS
	.align		4
.L_510:
        /*008c*/ 	.byte	0x04, 0x28
        /*008e*/ 	.short	(.L_512 - .L_511)


	//   ....[0]....
.L_511:
        /*0090*/ 	.word	0x00003510


	//   ....[1]....
        /*0094*/ 	.word	0x00003560


	//   ....[2]....
        /*0098*/ 	.word	0x00003680


	//   ....[3]....
        /*009c*/ 	.word	0x00003690


	//   ....[4]....
        /*00a0*/ 	.word	0x000037a0


	//   ....[5]....
        /*00a4*/ 	.word	0x000037e0


	//   ....[6]....
        /*00a8*/ 	.word	0x00003950


	//   ....[7]....
        /*00ac*/ 	.word	0x00003980


	//   ....[8]....
        /*00b0*/ 	.word	0x00004f90


	//   ....[9]....
        /*00b4*/ 	.word	0x00004fa0


	//   ....[10]....
        /*00b8*/ 	.word	0x00004fb0


	//   ....[11]....
        /*00bc*/ 	.word	0x00004fc0


	//   ....[12]....
        /*00c0*/ 	.word	0x00005000


	//   ....[13]....
        /*00c4*/ 	.word	0x00005030


	//   ....[14]....
        /*00c8*/ 	.word	0x00005040


	//   ....[15]....
        /*00cc*/ 	.word	0x00005050


	//   ....[16]....
        /*00d0*/ 	.word	0x000066b0


	//   ....[17]....
        /*00d4*/ 	.word	0x000066e0


	//   ....[18]....
        /*00d8*/ 	.word	0x000066f0


	//   ....[19]....
        /*00dc*/ 	.word	0x00006700


	//   ....[20]....
        /*00e0*/ 	.word	0x00006760


	//   ....[21]....
        /*00e4*/ 	.word	0x00006780


	//   ....[22]....
        /*00e8*/ 	.word	0x000067a0


	//   ....[23]....
        /*00ec*/ 	.word	0x000067b0


	//----- nvinfo : EIATTR_VRC_CTA_INIT_COUNT
	.align		4
.L_512:
        /*00f0*/ 	.byte	0x02, 0x4a
	.zero		1
	.zero		1


	//----- nvinfo : EIATTR_EXIT_INSTR_OFFSETS
	.align		4
        /*00f4*/ 	.byte	0x04, 0x1c
        /*00f6*/ 	.short	(.L_514 - .L_513)


	//   ....[0]....
.L_513:
        /*00f8*/ 	.word	0x000003a0


	//   ....[1]....
        /*00fc*/ 	.word	0x00001630


	//   ....[2]....
        /*0100*/ 	.word	0x000016c0


	//   ....[3]....
        /*0104*/ 	.word	0x00008a90


	//   ....[4]....
        /*0108*/ 	.word	0x00008b80


	//----- nvinfo : EIATTR_CRS_STACK_SIZE
	.align		4
.L_514:
        /*010c*/ 	.byte	0x04, 0x1e
        /*010e*/ 	.short	(.L_516 - .L_515)
.L_515:
        /*0110*/ 	.word	0x00000000


	//----- nvinfo : EIATTR_CBANK_PARAM_SIZE
	.align		4
.L_516:
        /*0114*/ 	.byte	0x03, 0x19
        /*0116*/ 	.short	0x01d0


	//----- nvinfo : EIATTR_PARAM_CBANK
	.align		4
        /*0118*/ 	.byte	0x04, 0x0a
        /*011a*/ 	.short	(.L_518 - .L_517)
	.align		4
.L_517:
        /*011c*/ 	.word	index@(.nv.constant0._ZN5flash16flash_fwd_kernelI23Flash_fwd_kernel_traitsILi128ELi128ELi32ELi4ELb0ELb0EN7cutlass6half_tE19Flash_kernel_traitsILi128ELi128ELi32ELi4ES3_EELb0ELb0ELb0ELb0ELb0ELb1ELb0ELb0EEEvNS_16Flash_fwd_paramsE)
        /*0120*/ 	.short	0x0380
        /*0122*/ 	.short	0x01d0


	//----- nvinfo : EIATTR_SW_WAR
	.align		4
.L_518:
        /*0124*/ 	.byte	0x04, 0x36
        /*0126*/ 	.short	(.L_520 - .L_519)
.L_519:
        /*0128*/ 	.word	0x00000008
.L_520:


//--------------------- .nv.info._ZN5flash16flash_fwd_kernelI23Flash_fwd_kernel_traitsILi128ELi128ELi32ELi4ELb0ELb0EN7cutlass6half_tE19Flash_kernel_traitsILi128ELi128ELi32ELi4ES3_EELb0ELb0ELb0ELb0ELb1ELb1ELb0ELb0EEEvNS_16Flash_fwd_paramsE --------------------------
	.section	.nv.info._ZN5flash16flash_fwd_kernelI23Flash_fwd_kernel_traitsILi128ELi128ELi32ELi4ELb0ELb0EN7cutlass6half_tE19Flash_kernel_traitsILi128ELi128ELi32ELi4ES3_EELb0ELb0ELb0ELb0ELb1ELb1ELb0ELb0EEEvNS_16Flash_fwd_paramsE,"",@"SHT_CUDA_INFO"
	.sectionflags	@""
	.align	4


	//----- nvinfo : EIATTR_CUDA_API_VERSION
	.align		4
        /*0000*/ 	.byte	0x04, 0x37
        /*0002*/ 	.short	(.L_522 - .L_521)
.L_521:
        /*0004*/ 	.word	0x00000082


	//----- nvinfo : EIATTR_KPARAM_INFO
	.align		4
.L_522:
        /*0008*/ 	.byte	0x04, 0x17
        /*000a*/ 	.short	(.L_524 - .L_523)
.L_523:
        /*000c*/ 	.word	0x00000000
        /*0010*/ 	.short	0x0000
        /*0012*/ 	.short	0x0000
        /*0014*/ 	.byte	0x00, 0xf0, 0x41, 0x07


	//----- nvinfo : EIATTR_SPARSE_MMA_MASK
	.align		4
.L_524:
        /*0018*/ 	.byte	0x03, 0x50
        /*001a*/ 	.short	0x0000


	//----- nvinfo : EIATTR_MAXREG_COUNT
	.align		4
        /*001c*/ 	.byte	0x03, 0x1b
        /*001e*/ 	.short	0x00ff


	//----- nvinfo : EIATTR_NUM_BARRIERS
	.align		4
        /*0020*/ 	.byte	0x02, 0x4c
        /*0022*/ 	.byte	0x01
	.zero		1


	//----- nvinfo : EIATTR_MERCURY_ISA_VERSION
	.align		4
        /*0024*/ 	.byte	0x03, 0x5f
        /*0026*/ 	.short	0x0101


	//----- nvinfo : EIATTR_COOP_GROUP_MASK_REGIDS
	.align		4
        /*0028*/ 	.byte	0x04, 0x29
        /*002a*/ 	.short	(.L_526 - .L_525)


	//   ....[0]....
.L_525:
        /*002c*/ 	.word	0xffffffff


	//   ....[1]....
        /*0030*/ 	.word	0xffffffff


	//   ....[2]....
        /*0034*/ 	.word	0xffffffff


	//   ....[3]....
        /*0038*/ 	.word	0xffffffff


	//   ....[4]....
        /*003c*/ 	.word	0xffffffff


	//   ....[5]....
        /*0040*/ 	.word	0xffffffff


	//   ....[6]....
        /*0044*/ 	.word	0xffffffff


	//   ....[7]....
        /*0048*/ 	.word	0xffffffff


	//   ....[8]....
        /*004c*/ 	.word	0xffffffff


	//   ....[9]....
        /*0050*/ 	.word	0xffffffff


	//   ....[10]....
        /*0054*/ 	.word	0xffffffff


	//   ....[11]....
        /*0058*/ 	.word	0xffffffff


	//   ....[12]....
        /*005c*/ 	.word	0xffffffff


	//   ....[13]....
        /*0060*/ 	.word	0xffffffff


	//   ....[14]....
        /*0064*/ 	.word	0xffffffff


	//   ....[15]....
        /*0068*/ 	.word	0xffffffff


	//   ....[16]....
        /*006c*/ 	.word	0xffffffff


	//   ....[17]....
        /*0070*/ 	.word	0xffffffff


	//   ....[18]....
        /*0074*/ 	.word	0xffffffff


	//   ....[19]....
        /*0078*/ 	.word	0xffffffff


	//   ....[20]....
        /*007c*/ 	.word	0xffffffff


	//   ....[21]....
        /*0080*/ 	.word	0xffffffff


	//   ....[22]....
        /*0084*/ 	.word	0xffffffff


	//   ....[23]....
        /*0088*/ 	.word	0xffffffff


	//----- nvinfo : EIATTR_COOP_GROUP_INSTR_OFFSETS
	.align		4
.L_526:
        /*008c*/ 	.byte	0x04, 0x28
        /*008e*/ 	.short	(.L_528 - .L_527)


	//   ....[0]....
.L_527:
        /*0090*/ 	.word	0x00001740


	//   ....[1]....
        /*0094*/ 	.word	0x00001780


	//   ....[2]....
        /*0098*/ 	.word	0x00001880


	//   ....[3]....
        /*009c*/ 	.word	0x000018a0


	//   ....[4]....
        /*00a0*/ 	.word	0x000018b0


	//   ....[5]....
        /*00a4*/ 	.word	0x000019b0


	//   ....[6]....
        /*00a8*/ 	.word	0x00001a20


	//   ....[7]....
        /*00ac*/ 	.word	0x00001b80


	//   ....[8]....
        /*00b0*/ 	.word	0x00002fd0


	//   ....[9]....
        /*00b4*/ 	.word	0x00002fe0


	//   ....[10]....
        /*00b8*/ 	.word	0x00002ff0


	//   ....[11]....
        /*00bc*/ 	.word	0x00003000


	//   ....[12]....
        /*00c0*/ 	.word	0x00003060


	//   ....[13]....
        /*00c4*/ 	.word	0x00003080


	//   ....[14]....
        /*00c8*/ 	.word	0x00003090


	//   ....[15]....
        /*00cc*/ 	.word	0x000030a0


	//   ....[16]....
        /*00d0*/ 	.word	0x000046d0


	//   ....[17]....
        /*00d4*/ 	.word	0x00004710


	//   ....[18]....
        /*00d8*/ 	.word	0x00004730


	//   ....[19]....
        /*00dc*/ 	.word	0x00004760


	//   ....[20]....
        /*00e0*/ 	.word	0x000047c0


	//   ....[21]....
        /*00e4*/ 	.word	0x000047e0


	//   ....[22]....
        /*00e8*/ 	.word	0x00004800


	//   ....[23]....
        /*00ec*/ 	.word	0x00004810


	//----- nvinfo : EIATTR_VRC_CTA_INIT_COUNT
	.align		4
.L_528:
        /*00f0*/ 	.byte	0x02, 0x4a
	.zero		1
	.zero		1


	//----- nvinfo : EIATTR_EXIT_INSTR_OFFSETS
	.align		4
        /*00f4*/ 	.byte	0x04, 0x1c
        /*00f6*/ 	.short	(.L_530 - .L_529)


	//   ....[0]....
.L_529:
        /*00f8*/ 	.word	0x00000140


	//   ....[1]....
        /*00fc*/ 	.word	0x00006480


	//----- nvinfo : EIATTR_CRS_STACK_SIZE
	.align		4
.L_530:
        /*0100*/ 	.byte	0x04, 0x1e
        /*0102*/ 	.short	(.L_532 - .L_531)
.L_531:
        /*0104*/ 	.word	0x00000000


	//----- nvinfo : EIATTR_CBANK_PARAM_SIZE
	.align		4
.L_532:
        /*0108*/ 	.byte	0x03, 0x19
        /*010a*/ 	.short	0x01d0


	//----- nvinfo : EIATTR_PARAM_CBANK
	.align		4
        /*010c*/ 	.byte	0x04, 0x0a
        /*010e*/ 	.short	(.L_534 - .L_533)
	.align		4
.L_533:
        /*0110*/ 	.word	index@(.nv.constant0._ZN5flash16flash_fwd_kernelI23Flash_fwd_kernel_traitsILi128ELi128ELi32ELi4ELb0ELb0EN7cutlass6half_tE19Flash_kernel_traitsILi128ELi128ELi32ELi4ES3_EELb0ELb0ELb0ELb0ELb1ELb1ELb0ELb0EEEvNS_16Flash_fwd_paramsE)
        /*0114*/ 	.short	0x0380
        /*0116*/ 	.short	0x01d0


	//----- nvinfo : EIATTR_SW_WAR
	.align		4
.L_534:
        /*0118*/ 	.byte	0x04, 0x36
        /*011a*/ 	.short	(.L_536 - .L_535)
.L_535:
        /*011c*/ 	.word	0x00000008
.L_536:


//--------------------- .nv.info._ZN5flash16flash_fwd_kernelI23Flash_fwd_kernel_traitsILi128ELi128ELi32ELi4ELb0ELb0EN7cutlass6half_tE19Flash_kernel_traitsILi128ELi128ELi32ELi4ES3_EELb0ELb0ELb0ELb0ELb0ELb0ELb0ELb0EEEvNS_16Flash_fwd_paramsE --------------------------
	.section	.nv.info._ZN5flash16flash_fwd_kernelI23Flash_fwd_kernel_traitsILi128ELi128ELi32ELi4ELb0ELb0EN7cutlass6half_tE19Flash_kernel_traitsILi128ELi128ELi32ELi4ES3_EELb0ELb0ELb0ELb0ELb0ELb0ELb0ELb0EEEvNS_16Flash_fwd_paramsE,"",@"SHT_CUDA_INFO"
	.sectionflags	@""
	.align	4


	//----- nvinfo : EIATTR_CUDA_API_VERSION
	.align		4
        /*0000*/ 	.byte	0x04, 0x37
        /*0002*/ 	.short	(.L_538 - .L_537)
.L_537:
        /*0004*/ 	.word	0x00000082


	//----- nvinfo : EIATTR_KPARAM_INFO
	.align		4
.L_538:
        /*0008*/ 	.byte	0x04, 0x17
        /*000a*/ 	.short	(.L_540 - .L_539)
.L_539:
        /*000c*/ 	.word	0x00000000
        /*0010*/ 	.short	0x0000
        /*0012*/ 	.short	0x0000
        /*0014*/ 	.byte	0x00, 0xf0, 0x41, 0x07


	//----- nvinfo : EIATTR_SPARSE_MMA_MASK
	.align		4
.L_540:
        /*0018*/ 	.byte	0x03, 0x50
        /*001a*/ 	.short	0x0000


	//----- nvinfo : EIATTR_MAXREG_COUNT
	.align		4
        /*001c*/ 	.byte	0x03, 0x1b
        /*001e*/ 	.short	0x00ff


	//----- nvinfo : EIATTR_NUM_BARRIERS
	.align		4
        /*0020*/ 	.byte	0x02, 0x4c
        /*0022*/ 	.byte	0x01
	.zero		1


	//----- nvinfo : EIATTR_MERCURY_ISA_VERSION
	.align		4
        /*0024*/ 	.byte	0x03, 0x5f
        /*0026*/ 	.short	0x0101


	//----- nvinfo : EIATTR_COOP_GROUP_MASK_REGIDS
	.align		4
        /*0028*/ 	.byte	0x04, 0x29
        /*002a*/ 	.short	(.L_542 - .L_541)


	//   ....[0]....
.L_541:
        /*002c*/ 	.word	0xffffffff


	//   ....[1]....
        /*0030*/ 	.word	0xffffffff


	//   ....[2]....
        /*0034*/ 	.word	0xffffffff


	//   ....[3]....
        /*0038*/ 	.word	0xffffffff


	//   ....[4]....
        /*003c*/ 	.word	0xffffffff


	//   ....[5]....
        /*0040*/ 	.word	0xffffffff


	//   ....[6]....
        /*0044*/ 	.word	0xffffffff


	//   ....[7]....
        /*0048*/ 	.word	0xffffffff


	//   ....[8]....
        /*004c*/ 	.word	0xffffffff


	//   ....[9]....
        /*0050*/ 	.word	0xffffffff


	//   ....[10]....
        /*0054*/ 	.word	0xffffffff


	//   ....[11]....
        /*0058*/ 	.word	0xffffffff


	//   ....[12]....
        /*005c*/ 	.word	0xffffffff


	//   ....[13]....
        /*0060*/ 	.word	0xffffffff


	//   ....[14]....
        /*0064*/ 	.word	0xffffffff


	//   ....[15]....
        /*0068*/ 	.word	0xffffffff


	//   ....[16]....
        /*006c*/ 	.word	0xffffffff


	//   ....[17]....
        /*0070*/ 	.word	0xffffffff


	//   ....[18]....
        /*0074*/ 	.word	0xffffffff


	//   ....[19]....
        /*0078*/ 	.word	0xffffffff


	//   ....[20]....
        /*007c*/ 	.word	0xffffffff


	//   ....[21]....
        /*0080*/ 	.word	0xffffffff


	//   ....[22]....
        /*0084*/ 	.word	0xffffffff


	//   ....[23]....
        /*0088*/ 	.word	0xffffffff


	//----- nvinfo : EIATTR_COOP_GROUP_INSTR_OFFSETS
	.align		4
.L_542:
        /*008c*/ 	.byte	0x04, 0x28
        /*008e*/ 	.short	(.L_544 - .L_543)


	//   ....[0]....
.L_543:
        /*0090*/ 	.word	0x000041d0


	//   ....[1]....
        /*0094*/ 	.word	0x00004250


	//   ....[2]....
        /*0098*/ 	.word	0x00004310


	//   ....[3]....
        /*009c*/ 	.word	0x000043b0


	//   ....[4]....
        /*00a0*/ 	.word	0x000043e0


	//   ....[5]....
        /*00a4*/ 	.word	0x00004430


	//   ....[6]....
        /*00a8*/ 	.word	0x00004550


	//   ....[7]....
        /*00ac*/ 	.word	0x000045c0


	//   ....[8]....
        /*00b0*/ 	.word	0x00005fa0


	//   ....[9]....
        /*00b4*/ 	.word	0x00005fb0


	//   ....[10]....
        /*00b8*/ 	.word	0x00005fc0


	//   ....[11]....
        /*00bc*/ 	.word	0x00005fd0


	//   ....[12]....
        /*00c0*/ 	.word	0x00006010


	//   ....[13]....
        /*00c4*/ 	.word	0x00006040


	//   ....[14]....
        /*00c8*/ 	.word	0x00006050


	//   ....[15]....
        /*00cc*/ 	.word	0x00006060


	//   ....[16]....
        /*00d0*/ 	.word	0x00007700


	//   ....[17]....
        /*00d4*/ 	.word	0x00007740


	//   ....[18]....
        /*00d8*/ 	.word	0x00007770


	//   ....[19]....
        /*00dc*/ 	.word	0x000077b0


	//   ....[20]....
        /*00e0*/ 	.word	0x000077d0


	//   ....[21]....
        /*00e4*/ 	.word	0x000077f0


	//   ....[22]....
        /*00e8*/ 	.word	0x00007800


	//   ....[23]....
        /*00ec*/ 	.word	0x00007830


	//----- nvinfo : EIATTR_VRC_CTA_INIT_COUNT
	.align		4
.L_544:
        /*00f0*/ 	.byte	0x02, 0x4a
	.zero		1
	.zero		1


	//----- nvinfo : EIATTR_EXIT_INSTR_OFFSETS
	.align		4
        /*00f4*/ 	.byte	0x04, 0x1c
        /*00f6*/ 	.short	(.L_546 - .L_545)


	//   ....[0]....
.L_545:
        /*00f8*/ 	.word	0x000003a0


	//   ....[1]....
        /*00fc*/ 	.word	0x00001770


	//   ....[2]....
        /*0100*/ 	.word	0x00001800


	//   ....[3]....
        /*0104*/ 	.word	0x00009b90


	//   ....[4]....
        /*0108*/ 	.word	0x00009cb0


	//   ....[5]....
        /*010c*/ 	.word	0x00009cd0


	//----- nvinfo : EIATTR_CRS_STACK_SIZE
	.align		4
.L_546:
        /*0110*/ 	.byte	0x04, 0x1e
        /*0112*/ 	.short	(.L_548 - .L_547)
.L_547:
        /*0114*/ 	.word	0x00000000


	//----- nvinfo : EIATTR_CBANK_PARAM_SIZE
	.align		4
.L_548:
        /*0118*/ 	.byte	0x03, 0x19
        /*011a*/ 	.short	0x01d0


	//----- nvinfo : EIATTR_PARAM_CBANK
	.align		4
        /*011c*/ 	.byte	0x04, 0x0a
        /*011e*/ 	.short	(.L_550 - .L_549)
	.align		4
.L_549:
        /*0120*/ 	.word	index@(.nv.constant0._ZN5flash16flash_fwd_kernelI23Flash_fwd_kernel_traitsILi128ELi128ELi32ELi4ELb0ELb0EN7cutlass6half_tE19Flash_kernel_traitsILi128ELi128ELi32ELi4ES3_EELb0ELb0ELb0ELb0ELb0ELb0ELb0ELb0EEEvNS_16Flash_fwd_paramsE)
        /*0124*/ 	.short	0x0380
        /*0126*/ 	.short	0x01d0


	//----- nvinfo : EIATTR_SW_WAR
	.align		4
.L_550:
        /*0128*/ 	.byte	0x04, 0x36
        /*012a*/ 	.short	(.L_552 - .L_551)
.L_551:
        /*012c*/ 	.word	0x00000008
.L_552:


//--------------------- .nv.info._ZN5flash16flash_fwd_kernelI23Flash_fwd_kernel_traitsILi128ELi128ELi32ELi4ELb0ELb0EN7cutlass6half_tE19Flash_kernel_traitsILi128ELi128ELi32ELi4ES3_EELb0ELb0ELb0ELb1ELb0ELb0ELb0ELb0EEEvNS_16Flash_fwd_paramsE --------------------------
	.section	.nv.info._ZN5flash16flash_fwd_kernelI23Flash_fwd_kernel_traitsILi128ELi128ELi32ELi4ELb0ELb0EN7cutlass6half_tE19Flash_kernel_traitsILi128ELi128ELi32ELi4ES3_EELb0ELb0ELb0ELb1ELb0ELb0ELb0ELb0EEEvNS_16Flash_fwd_paramsE,"",@"SHT_CUDA_INFO"
	.sectionflags	@""
	.align	4


	//----- nvinfo : EIATTR_CUDA_API_VERSION
	.align		4
        /*0000*/ 	.byte	0x04, 0x37
        /*0002*/ 	.short	(.L_554 - .L_553)
.L_553:
        /*0004*/ 	.word	0x00000082


	//----- nvinfo : EIATTR_KPARAM_INFO
	.align		4
.L_554:
        /*0008*/ 	.byte	0x04, 0x17
        /*000a*/ 	.short	(.L_556 - .L_555)
.L_555:
        /*000c*/ 	.word	0x00000000
        /*0010*/ 	.short	0x0000
        /*0012*/ 	.short	0x0000
        /*0014*/ 	.byte	0x00, 0xf0, 0x41, 0x07


	//----- nvinfo : EIATTR_SPARSE_MMA_MASK
	.align		4
.L_556:
        /*0018*/ 	.byte	0x03, 0x50
        /*001a*/ 	.short	0x0000


	//----- nvinfo : EIATTR_MAXREG_COUNT
	.align		4
        /*001c*/ 	.byte	0x03, 0x1b
        /*001e*/ 	.short	0x00ff


	//----- nvinfo : EIATTR_NUM_BARRIERS
	.align		4
        /*0020*/ 	.byte	0x02, 0x4c
        /*0022*/ 	.byte	0x01
	.zero		1


	//----- nvinfo : EIATTR_MERCURY_ISA_VERSION
	.align		4
        /*0024*/ 	.byte	0x03, 0x5f
        /*0026*/ 	.short	0x0101


	//----- nvinfo : EIATTR_COOP_GROUP_MASK_REGIDS
	.align		4
        /*0028*/ 	.byte	0x04, 0x29
        /*002a*/ 	.short	(.L_558 - .L_557)


	//   ....[0]....
.L_557:
        /*002c*/ 	.word	0xffffffff


	//   ....[1]....
        /*0030*/ 	.word	0xffffffff


	//   ....[2]....
        /*0034*/ 	.word	0xffffffff


	//   ....[3]....
        /*0038*/ 	.word	0xffffffff


	//   ....[4]....
        /*003c*/ 	.word	0xffffffff


	//   ....[5]....
        /*0040*/ 	.word	0xffffffff


	//   ....[6]....
        /*0044*/ 	.word	0xffffffff


	//   ....[7]....
        /*0048*/ 	.word	0xffffffff


	//   ....[8]....
        /*004c*/ 	.word	0xffffffff


	//   ....[9]....
        /*0050*/ 	.word	0xffffffff


	//   ....[10]....
        /*0054*/ 	.word	0xffffffff


	//   ....[11]....
        /*0058*/ 	.word	0xffffffff


	//   ....[12]....
        /*005c*/ 	.word	0xffffffff


	//   ....[13]....
        /*0060*/ 	.word	0xffffffff


	//   ....[14]....
        /*0064*/ 	.word	0xffffffff


	//   ....[15]....
        /*0068*/ 	.word	0xffffffff


	//   ....[16]....
        /*006c*/ 	.word	0xffffffff


	//   ....[17]....
        /*0070*/ 	.word	0xffffffff


	//   ....[18]....
        /*0074*/ 	.word	0xffffffff


	//   ....[19]....
        /*0078*/ 	.word	0xffffffff


	//   ....[20]....
        /*007c*/ 	.word	0xffffffff


	//   ....[21]....
        /*0080*/ 	.word	0xffffffff


	//   ....[22]....
        /*0084*/ 	.word	0xffffffff


	//   ....[23]....
        /*0088*/ 	.word	0xffffffff


	//----- nvinfo : EIATTR_COOP_GROUP_INSTR_OFFSETS
	.align		4
.L_558:
        /*008c*/ 	.byte	0x04, 0x28
        /*008e*/ 	.short	(.L_560 - .L_559)


	//   ....[0]....
.L_559:
        /*0090*/ 	.word	0x00004940


	//   ....[1]....
        /*0094*/ 	.word	0x00004980


	//   ....[2]....
        /*0098*/ 	.word	0x00004ab0


	//   ....[3]....
        /*009c*/ 	.word	0x00004af0


	//   ....[4]....
        /*00a0*/ 	.word	0x00004d20


	//   ....[5]....
        /*00a4*/ 	.word	0x00004d90


	//   ....[6]....
        /*00a8*/ 	.word	0x00004f10


	//   ....[7]....
        /*00ac*/ 	.word	0x00004f70


	//   ....[8]....
        /*00b0*/ 	.word	0x00006e60


	//   ....[9]....
        /*00b4*/ 	.word	0x00006e70


	//   ....[10]....
        /*00b8*/ 	.word	0x00006e80


	//   ....[11]....
        /*00bc*/ 	.word	0x00006e90


	//   ....[12]....
        /*00c0*/ 	.word	0x00006ee0


	//   ....[13]....
        /*00c4*/ 	.word	0x00006f00


	//   ....[14]....
        /*00c8*/ 	.word	0x00006f10


	//   ....[15]....
        /*00cc*/ 	.word	0x00006f20


	//   ....[16]....
        /*00d0*/ 	.word	0x000085a0


	//   ....[17]....
        /*00d4*/ 	.word	0x000085e0


	//   ....[18]....
        /*00d8*/ 	.word	0x00008610


	//   ....[19]....
        /*00dc*/ 	.word	0x00008630


	//   ....[20]....
        /*00e0*/ 	.word	0x00008670


	//   ....[21]....
        /*00e4*/ 	.word	0x00008690


	//   ....[22]....
        /*00e8*/ 	.word	0x000086b0


	//   ....[23]....
        /*00ec*/ 	.word	0x000086c0


	//----- nvinfo : EIATTR_VRC_CTA_INIT_COUNT
	.align		4
.L_560:
        /*00f0*/ 	.byte	0x02, 0x4a
	.zero		1
	.zero		1


	//----- nvinfo : EIATTR_EXIT_INSTR_OFFSETS
	.align		4
        /*00f4*/ 	.byte	0x04, 0x1c
        /*00f6*/ 	.short	(.L_562 - .L_561)


	//   ....[0]....
.L_561:
        /*00f8*/ 	.word	0x000003a0


	//   ....[1]....
        /*00fc*/ 	.word	0x00001730


	//   ....[2]....
        /*0100*/ 	.word	0x000017c0


	//   ....[3]....
        /*0104*/ 	.word	0x0000aa30


	//   ....[4]....
        /*0108*/ 	.word	0x0000ab50


	//   ....[5]....
        /*010c*/ 	.word	0x0000ab70


	//----- nvinfo : EIATTR_CRS_STACK_SIZE
	.align		4
.L_562:
        /*0110*/ 	.byte	0x04, 0x1e
        /*0112*/ 	.short	(.L_564 - .L_563)
.L_563:
        /*0114*/ 	.word	0x00000000


	//----- nvinfo : EIATTR_CBANK_PARAM_SIZE
	.align		4
.L_564:
        /*0118*/ 	.byte	0x03, 0x19
        /*011a*/ 	.short	0x01d0


	//----- nvinfo : EIATTR_PARAM_CBANK
	.align		4
        /*011c*/ 	.byte	0x04, 0x0a
        /*011e*/ 	.short	(.L_566 - .L_565)
	.align		4
.L_565:
        /*0120*/ 	.word	index@(.nv.constant0._ZN5flash16flash_fwd_kernelI23Flash_fwd_kernel_traitsILi128ELi128ELi32ELi4ELb0ELb0EN7cutlass6half_tE19Flash_kernel_traitsILi128ELi128ELi32ELi4ES3_EELb0ELb0ELb0ELb1ELb0ELb0ELb0ELb0EEEvNS_16Flash_fwd_paramsE)
        /*0124*/ 	.short	0x0380
        /*0126*/ 	.short	0x01d0


	//----- nvinfo : EIATTR_SW_WAR
	.align		4
.L_566:
        /*0128*/ 	.byte	0x04, 0x36
        /*012a*/ 	.short	(.L_568 - .L_567)
.L_567:
        /*012c*/ 	.word	0x00000008
.L_568:


//--------------------- .nv.info._ZN5flash16flash_fwd_kernelI23Flash_fwd_kernel_traitsILi128ELi128ELi32ELi4ELb0ELb0EN7cutlass6half_tE19Flash_kernel_traitsILi128ELi128ELi32ELi4ES3_EELb0ELb0ELb1ELb0ELb0ELb1ELb0ELb0EEEvNS_16Flash_fwd_paramsE --------------------------
	.section	.nv.info._ZN5flash16flash_fwd_kernelI23Flash_fwd_kernel_traitsILi128ELi128ELi32ELi4ELb0ELb0EN7cutlass6half_tE19Flash_kernel_traitsILi128ELi128ELi32ELi4ES3_EELb0ELb0ELb1ELb0ELb0ELb1ELb0ELb0EEEvNS_16Flash_fwd_paramsE,"",@"SHT_CUDA_INFO"
	.sectionflags	@""
	.align	4


	//----- nvinfo : EIATTR_CUDA_API_VERSION
	.align		4
        /*0000*/ 	.byte	0x04, 0x37
        /*0002*/ 	.short	(.L_570 - .L_569)
.L_569:
        /*0004*/ 	.word	0x00000082


	//----- nvinfo : EIATTR_KPARAM_INFO
	.align		4
.L_570:
        /*0008*/ 	.byte	0x04, 0x17
        /*000a*/ 	.short	(.L_572 - .L_571)
.L_571:
        /*000c*/ 	.word	0x00000000
        /*0010*/ 	.short	0x0000
        /*0012*/ 	.short	0x0000
        /*0014*/ 	.byte	0x00, 0xf0, 0x41, 0x07


	//----- nvinfo : EIATTR_SPARSE_MMA_MASK
	.align		4
.L_572:
        /*0018*/ 	.byte	0x03, 0x50
        /*001a*/ 	.short	0x0000


	//----- nvinfo : EIATTR_MAXREG_COUNT
	.align		4
        /*001c*/ 	.byte	0x03, 0x1b
        /*001e*/ 	.short	0x00ff


	//----- nvinfo : EIATTR_NUM_BARRIERS
	.align		4
        /*0020*/ 	.byte	0x02, 0x4c
        /*0022*/ 	.byte	0x01
	.zero		1


	//----- nvinfo : EIATTR_ANNOTATIONS
	.align		4
        /*0024*/ 	.byte	0x04, 0x55
        /*0026*/ 	.short	(.L_574 - .L_573)


	//   ....[0]....
.L_573:
        /* <DEDUP_REMOVED lines=44> */


	//----- nvinfo : EIATTR_MERCURY_ISA_VERSION
	.align		4
.L_574:
        /*02d0*/ 	.byte	0x03, 0x5f
        /*02d2*/ 	.short	0x0101


	//----- nvinfo : EIATTR_COOP_GROUP_MASK_REGIDS
	.align		4
        /*02d4*/ 	.byte	0x04, 0x29
        /*02d6*/ 	.short	(.L_576 - .L_575)


	//   ....[0]....
.L_575:
        /*02d8*/ 	.word	0xffffffff


	//   ....[1]....
        /*02dc*/ 	.word	0xffffffff


	//   ....[2]....
        /*02e0*/ 	.word	0xffffffff


	//   ....[3]....
        /*02e4*/ 	.word	0xffffffff


	//   ....[4]....
        /*02e8*/ 	.word	0xffffffff


	//   ....[5]....
        /*02ec*/ 	.word	0xffffffff


	//   ....[6]....
        /*02f0*/ 	.word	0xffffffff


	//   ....[7]....
        /*02f4*/ 	.word	0xffffffff


	//   ....[8]....
        /*02f8*/ 	.word	0xffffffff


	//   ....[9]....
        /*02fc*/ 	.word	0xffffffff


	//   ....[10]....
        /*0300*/ 	.word	0xffffffff


	//   ....[11]....
        /*0304*/ 	.word	0xffffffff


	//   ....[12]....
        /*0308*/ 	.word	0xffffffff


	//   ....[13]....
        /*030c*/ 	.word	0xffffffff


	//   ....[14]....
        /*0310*/ 	.word	0xffffffff


	//   ....[15]....
        /*0314*/ 	.word	0xffffffff


	//   ....[16]....
        /*0318*/ 	.word	0xffffffff


	//   ....[17]....
        /*031c*/ 	.word	0xffffffff


	//   ....[18]....
        /*0320*/ 	.word	0xffffffff


	//   ....[19]....
        /*0324*/ 	.word	0xffffffff


	//   ....[20]....
        /*0328*/ 	.word	0xffffffff


	//   ....[21]....
        /*032c*/ 	.word	0xffffffff


	//   ....[22]....
        /*0330*/ 	.word	0xffffffff


	//   ....[23]....
        /*0334*/ 	.word	0xffffffff


	//   ....[24]....
        /*0338*/ 	.word	0xffffffff


	//   ....[25]....
        /*033c*/ 	.word	0xffffffff


	//   ....[26]....
        /*0340*/ 	.word	0xffffffff


	//   ....[27]....
        /*0344*/ 	.word	0xffffffff


	//   ....[28]....
        /*0348*/ 	.word	0xffffffff


	//   ....[29]....
        /*034c*/ 	.word	0xffffffff


	//   ....[30]....
        /*0350*/ 	.word	0xffffffff


	//   ....[31]....
        /*0354*/ 	.word	0xffffffff


	//   ....[32]....
        /*0358*/ 	.word	0xffffffff


	//   ....[33]....
        /*035c*/ 	.word	0xffffffff


	//   ....[34]....
        /*0360*/ 	.word	0xffffffff


	//   ....[35]....
        /*0364*/ 	.word	0xffffffff


	//   ....[36]....
        /*0368*/ 	.word	0xffffffff


	//   ....[37]....
        /*036c*/ 	.word	0xffffffff


	//   ....[38]....
        /*0370*/ 	.word	0xffffffff


	//   ....[39]....
        /*0374*/ 	.word	0xffffffff


	//   ....[40]....
        /*0378*/ 	.word	0xffffffff


	//   ....[41]....
        /*037c*/ 	.word	0xffffffff


	//   ....[42]....
        /*0380*/ 	.word	0xffffffff


	//   ....[43]....
        /*0384*/ 	.word	0xffffffff


	//   ....[44]....
        /*0388*/ 	.word	0xffffffff


	//   ....[45]....
        /*038c*/ 	.word	0xffffffff


	//   ....[46]....
        /*0390*/ 	.word	0xffffffff


	//   ....[47]....
        /*0394*/ 	.word	0xffffffff


	//   ....[48]....
        /*0398*/ 	.word	0xffffffff


	//   ....[49]....
        /*039c*/ 	.word	0xffffffff


	//   ....[50]....
        /*03a0*/ 	.word	0xffffffff


	//   ....[51]....
        /*03a4*/ 	.word	0xffffffff


	//   ....[52]....
        /*03a8*/ 	.word	0xffffffff


	//   ....[53]....
        /*03ac*/ 	.word	0xffffffff


	//   ....[54]....
        /*03b0*/ 	.word	0xffffffff


	//   ....[55]....
        /*03b4*/ 	.word	0xffffffff


	//----- nvinfo : EIATTR_COOP_GROUP_INSTR_OFFSETS
	.align		4
.L_576:
        /*03b8*/ 	.byte	0x04, 0x28
        /*03ba*/ 	.short	(.L_578 - .L_577)


	//   ....[0]....
.L_577:
        /*03bc*/ 	.word	0x00003950


	//   ....[1]....
        /*03c0*/ 	.word	0x00003a30


	//   ....[2]....
        /*03c4*/ 	.word	0x00003a60


	//   ....[3]....
        /*03c8*/ 	.word	0x00003ab0


	//   ....[4]....
        /*03cc*/ 	.word	0x000042b0


	//   ....[5]....
        /*03d0*/ 	.word	0x000042f0


	//   ....[6]....
        /*03d4*/ 	.word	0x000043c0


	//   ....[7]....
        /*03d8*/ 	.word	0x000043e0


	//   ....[8]....
        /*03dc*/ 	.word	0x00005e30


	//   ....[9]....
        /*03e0*/ 	.word	0x00006020


	//   ....[10]....
        /*03e4*/ 	.word	0x00006050


	//   ....[11]....
        /*03e8*/ 	.word	0x00006080


	//   ....[12]....
        /*03ec*/ 	.word	0x000060b0


	//   ....[13]....
        /*03f0*/ 	.word	0x00006130


	//   ....[14]....
        /*03f4*/ 	.word	0x00006160


	//   ....[15]....
        /*03f8*/ 	.word	0x00006180


	//   ....[16]....
        /*03fc*/ 	.word	0x00008a40


	//   ....[17]....
        /*0400*/ 	.word	0x00008bc0


	//   ....[18]....
        /*0404*/ 	.word	0x00008c20


	//   ....[19]....
        /*0408*/ 	.word	0x00008c70


	//   ....[20]....
        /*040c*/ 	.word	0x00008cd0


	//   ....[21]....
        /*0410*/ 	.word	0x00008d00


	//   ....[22]....
        /*0414*/ 	.word	0x00008d20


	//   ....[23]....
        /*0418*/ 	.word	0x00008db0


	//   ....[24]....
        /*041c*/ 	.word	0x0000b5f0


	//   ....[25]....
        /*0420*/ 	.word	0x0000b700


	//   ....[26]....
        /*0424*/ 	.word	0x0000b7a0


	//   ....[27]....
        /*0428*/ 	.word	0x0000b800


	//   ....[28]....
        /*042c*/ 	.word	0x0000b850


	//   ....[29]....
        /*0430*/ 	.word	0x0000b880


	//   ....[30]....
        /*0434*/ 	.word	0x0000b8d0


	//   ....[31]....
        /*0438*/ 	.word	0x0000b980


	//   ....[32]....
        /*043c*/ 	.word	0x0000df20


	//   ....[33]....
        /*0440*/ 	.word	0x0000dfe0


	//   ....[34]....
        /*0444*/ 	.word	0x0000e060


	//   ....[35]....
        /*0448*/ 	.word	0x0000e0f0


	//   ....[36]....
        /*044c*/ 	.word	0x0000e8e0


	//   ....[37]....
        /*0450*/ 	.word	0x0000e920


	//   ....[38]....
        /*0454*/ 	.word	0x0000eac0


	//   ....[39]....
        /*0458*/ 	.word	0x0000eb00


	//   ....[40]....
        /*045c*/ 	.word	0x00010ea0


	//   ....[41]....
        /*0460*/ 	.word	0x00010f60


	//   ....[42]....
        /*0464*/ 	.word	0x00010f90


	//   ....[43]....
        /*0468*/ 	.word	0x00011060


	//   ....[44]....
        /*046c*/ 	.word	0x00011090


	//   ....[45]....
        /*0470*/ 	.word	0x000110a0


	//   ....[46]....
        /*0474*/ 	.word	0x000110b0


	//   ....[47]....
        /*0478*/ 	.word	0x000110e0


	//   ....[48]....
        /*047c*/ 	.word	0x00012900


	//   ....[49]....
        /*0480*/ 	.word	0x00012910


	//   ....[50]....
        /*0484*/ 	.word	0x00012920


	//   ....[51]....
        /*0488*/ 	.word	0x00012940


	//   ....[52]....
        /*048c*/ 	.word	0x00012970


	//   ....[53]....
        /*0490*/ 	.word	0x000129a0


	//   ....[54]....
        /*0494*/ 	.word	0x000129b0


	//   ....[55]....
        /*0498*/ 	.word	0x000129f0


	//----- nvinfo : EIATTR_VRC_CTA_INIT_COUNT
	.align		4
.L_578:
        /*049c*/ 	.byte	0x02, 0x4a
	.zero		1
	.zero		1


	//----- nvinfo : EIATTR_EXIT_INSTR_OFFSETS
	.align		4
        /*04a0*/ 	.byte	0x04, 0x1c
        /*04a2*/ 	.short	(.L_580 - .L_579)


	//   ....[0]....
.L_579:
        /*04a4*/ 	.word	0x00000350


	//   ....[1]....
        /*04a8*/ 	.word	0x00001770


	//   ....[2]....
        /*04ac*/ 	.word	0x00001800


	//   ....[3]....
        /*04b0*/ 	.word	0x00014d20


	//   ....[4]....
        /*04b4*/ 	.word	0x00014e10


	//----- nvinfo : EIATTR_CRS_STACK_SIZE
	.align		4
.L_580:
        /*04b8*/ 	.byte	0x04, 0x1e
        /*04ba*/ 	.short	(.L_582 - .L_581)
.L_581:
        /*04bc*/ 	.word	0x00000000


	//----- nvinfo : EIATTR_CBANK_PARAM_SIZE
	.align		4
.L_582:
        /*04c0*/ 	.byte	0x03, 0x19
        /*04c2*/ 	.short	0x01d0


	//----- nvinfo : EIATTR_PARAM_CBANK
	.align		4
        /*04c4*/ 	.byte	0x04, 0x0a
        /*04c6*/ 	.short	(.L_584 - .L_583)
	.align		4
.L_583:
        /*04c8*/ 	.word	index@(.nv.constant0._ZN5flash16flash_fwd_kernelI23Flash_fwd_kernel_traitsILi128ELi128ELi32ELi4ELb0ELb0EN7cutlass6half_tE19Flash_kernel_traitsILi128ELi128ELi32ELi4ES3_EELb0ELb0ELb1ELb0ELb0ELb1ELb0ELb0EEEvNS_16Flash_fwd_paramsE)
        /*04cc*/ 	.short	0x0380
        /*04ce*/ 	.short	0x01d0


	//----- nvinfo : EIATTR_SW_WAR
	.align		4
.L_584:
        /*04d0*/ 	.byte	0x04, 0x36
        /*04d2*/ 	.short	(.L_586 - .L_585)
.L_585:
        /*04d4*/ 	.word	0x00000008
.L_586:


//--------------------- .nv.info._ZN5flash16flash_fwd_kernelI23Flash_fwd_kernel_traitsILi128ELi128ELi32ELi4ELb0ELb0EN7cutlass6half_tE19Flash_kernel_traitsILi128ELi128ELi32ELi4ES3_EELb0ELb0ELb1ELb0ELb0ELb0ELb0ELb0EEEvNS_16Flash_fwd_paramsE --------------------------
	.section	.nv.info._ZN5flash16flash_fwd_kernelI23Flash_fwd_kernel_traitsILi128ELi128ELi32ELi4ELb0ELb0EN7cutlass6half_tE19Flash_kernel_traitsILi128ELi128ELi32ELi4ES3_EELb0ELb0ELb1ELb0ELb0ELb0ELb0ELb0EEEvNS_16Flash_fwd_paramsE,"",@"SHT_CUDA_INFO"
	.sectionflags	@""
	.align	4


	//----- nvinfo : EIATTR_CUDA_API_VERSION
	.align		4
        /*0000*/ 	.byte	0x04, 0x37
        /*0002*/ 	.short	(.L_588 - .L_587)
.L_587:
        /*0004*/ 	.word	0x00000082


	//----- nvinfo : EIATTR_KPARAM_INFO
	.align		4
.L_588:
        /*0008*/ 	.byte	0x04, 0x17
        /*000a*/ 	.short	(.L_590 - .L_589)
.L_589:
        /*000c*/ 	.word	0x00000000
        /*0010*/ 	.short	0x0000
        /*0012*/ 	.short	0x0000
        /*0014*/ 	.byte	0x00, 0xf0, 0x41, 0x07


	//----- nvinfo : EIATTR_SPARSE_MMA_MASK
	.align		4
.L_590:
        /*0018*/ 	.byte	0x03, 0x50
        /*001a*/ 	.short	0x0000


	//----- nvinfo : EIATTR_MAXREG_COUNT
	.align		4
        /*001c*/ 	.byte	0x03, 0x1b
        /*001e*/ 	.short	0x00ff


	//----- nvinfo : EIATTR_NUM_BARRIERS
	.align		4
        /*0020*/ 	.byte	0x02, 0x4c
        /*0022*/ 	.byte	0x01
	.zero		1


	//----- nvinfo : EIATTR_ANNOTATIONS
	.align		4
        /*0024*/ 	.byte	0x04, 0x55
        /*0026*/ 	.short	(.L_592 - .L_591)


	//   ....[0]....
.L_591:
        /* <DEDUP_REMOVED lines=33> */


	//----- nvinfo : EIATTR_MERCURY_ISA_VERSION
	.align		4
.L_592:
        /*0220*/ 	.byte	0x03, 0x5f
        /*0222*/ 	.short	0x0101


	//----- nvinfo : EIATTR_COOP_GROUP_MASK_REGIDS
	.align		4
        /*0224*/ 	.byte	0x04, 0x29
        /*0226*/ 	.short	(.L_594 - .L_593)


	//   ....[0]....
.L_593:
        /*0228*/ 	.word	0xffffffff


	//   ....[1]....
        /*022c*/ 	.word	0xffffffff


	//   ....[2]....
        /*0230*/ 	.word	0xffffffff


	//   ....[3]....
        /*0234*/ 	.word	0xffffffff


	//   ....[4]....
        /*0238*/ 	.word	0xffffffff


	//   ....[5]....
        /*023c*/ 	.word	0xffffffff


	//   ....[6]....
        /*0240*/ 	.word	0xffffffff


	//   ....[7]....
        /*0244*/ 	.word	0xffffffff


	//   ....[8]....
        /*0248*/ 	.word	0xffffffff


	//   ....[9]....
        /*024c*/ 	.word	0xffffffff


	//   ....[10]....
        /*0250*/ 	.word	0xffffffff


	//   ....[11]....
        /*0254*/ 	.word	0xffffffff


	//   ....[12]....
        /*0258*/ 	.word	0xffffffff


	//   ....[13]....
        /*025c*/ 	.word	0xffffffff


	//   ....[14]....
        /*0260*/ 	.word	0xffffffff


	//   ....[15]....
        /*0264*/ 	.word	0xffffffff


	//   ....[16]....
        /*0268*/ 	.word	0xffffffff


	//   ....[17]....
        /*026c*/ 	.word	0xffffffff


	//   ....[18]....
        /*0270*/ 	.word	0xffffffff


	//   ....[19]....
        /*0274*/ 	.word	0xffffffff


	//   ....[20]....
        /*0278*/ 	.word	0xffffffff


	//   ....[21]....
        /*027c*/ 	.word	0xffffffff


	//   ....[22]....
        /*0280*/ 	.word	0xffffffff


	//   ....[23]....
        /*0284*/ 	.word	0xffffffff


	//   ....[24]....
        /*0288*/ 	.word	0xffffffff


	//   ....[25]....
        /*028c*/ 	.word	0xffffffff


	//   ....[26]....
        /*0290*/ 	.word	0xffffffff


	//   ....[27]....
        /*0294*/ 	.word	0xffffffff


	//   ....[28]....
        /*0298*/ 	.word	0xffffffff


	//   ....[29]....
        /*029c*/ 	.word	0xffffffff


	//   ....[30]....
        /*02a0*/ 	.word	0xffffffff


	//   ....[31]....
        /*02a4*/ 	.word	0xffffffff


	//   ....[32]....
        /*02a8*/ 	.word	0xffffffff


	//   ....[33]....
        /*02ac*/ 	.word	0xffffffff


	//   ....[34]....
        /*02b0*/ 	.word	0xffffffff


	//   ....[35]....
        /*02b4*/ 	.word	0xffffffff


	//   ....[36]....
        /*02b8*/ 	.word	0xffffffff


	//   ....[37]....
        /*02bc*/ 	.word	0xffffffff


	//   ....[38]....
        /*02c0*/ 	.word	0xffffffff


	//   ....[39]....
        /*02c4*/ 	.word	0xffffffff


	//   ....[40]....
        /*02c8*/ 	.word	0xffffffff


	//   ....[41]....
        /*02cc*/ 	.word	0xffffffff


	//   ....[42]....
        /*02d0*/ 	.word	0xffffffff


	//   ....[43]....
        /*02d4*/ 	.word	0xffffffff


	//   ....[44]....
        /*02d8*/ 	.word	0xffffffff


	//   ....[45]....
        /*02dc*/ 	.word	0xffffffff


	//   ....[46]....
        /*02e0*/ 	.word	0xffffffff


	//   ....[47]....
        /*02e4*/ 	.word	0xffffffff


	//   ....[48]....
        /*02e8*/ 	.word	0xffffffff


	//   ....[49]....
        /*02ec*/ 	.word	0xffffffff


	//   ....[50]....
        /*02f0*/ 	.word	0xffffffff


	//   ....[51]....
        /*02f4*/ 	.word	0xffffffff


	//   ....[52]....
        /*02f8*/ 	.word	0xffffffff


	//   ....[53]....
        /*02fc*/ 	.word	0xffffffff


	//   ....[54]....
        /*0300*/ 	.word	0xffffffff


	//   ....[55]....
        /*0304*/ 	.word	0xffffffff


	//----- nvinfo : EIATTR_COOP_GROUP_INSTR_OFFSETS
	.align		4
.L_594:
        /*0308*/ 	.byte	0x04, 0x28
        /*030a*/ 	.short	(.L_596 - .L_595)


	//   ....[0]....
.L_595:
        /*030c*/ 	.word	0x000045e0


	//   ....[1]....
        /*0310*/ 	.word	0x00004680


	//   ....[2]....
        /*0314*/ 	.word	0x000046d0


	//   ....[3]....
        /*0318*/ 	.word	0x000046f0


	//   ....[4]....
        /*031c*/ 	.word	0x00004ed0


	//   ....[5]....
        /*0320*/ 	.word	0x00004fa0


	//   ....[6]....
        /*0324*/ 	.word	0x00005080


	//   ....[7]....
        /*0328*/ 	.word	0x000050a0


	//   ....[8]....
        /*032c*/ 	.word	0x00006d30


	//   ....[9]....
        /*0330*/ 	.word	0x00006da0


	//   ....[10]....
        /*0334*/ 	.word	0x00006ef0


	//   ....[11]....
        /*0338*/ 	.word	0x00006f20


	//   ....[12]....
        /*033c*/ 	.word	0x00006f60


	//   ....[13]....
        /*0340*/ 	.word	0x00006f90


	//   ....[14]....
        /*0344*/ 	.word	0x00006ff0


	//   ....[15]....
        /*0348*/ 	.word	0x00007090


	//   ....[16]....
        /*034c*/ 	.word	0x00009ab0


	//   ....[17]....
        /*0350*/ 	.word	0x00009b40


	//   ....[18]....
        /*0354*/ 	.word	0x00009cc0


	//   ....[19]....
        /*0358*/ 	.word	0x00009cf0


	//   ....[20]....
        /*035c*/ 	.word	0x00009d20


	//   ....[21]....
        /*0360*/ 	.word	0x00009d50


	//   ....[22]....
        /*0364*/ 	.word	0x00009db0


	//   ....[23]....
        /*0368*/ 	.word	0x00009dd0


	//   ....[24]....
        /*036c*/ 	.word	0x0000c870


	//   ....[25]....
        /*0370*/ 	.word	0x0000c900


	//   ....[26]....
        /*0374*/ 	.word	0x0000ca50


	//   ....[27]....
        /*0378*/ 	.word	0x0000ca80


	//   ....[28]....
        /*037c*/ 	.word	0x0000cab0


	//   ....[29]....
        /*0380*/ 	.word	0x0000cae0


	//   ....[30]....
        /*0384*/ 	.word	0x0000cbc0


	//   ....[31]....
        /*0388*/ 	.word	0x0000cbf0


	//   ....[32]....
        /*038c*/ 	.word	0x0000f320


	//   ....[33]....
        /*0390*/ 	.word	0x0000f390


	//   ....[34]....
        /*0394*/ 	.word	0x0000f410


	//   ....[35]....
        /*0398*/ 	.word	0x0000f450


	//   ....[36]....
        /*039c*/ 	.word	0x0000fc70


	//   ....[37]....
        /*03a0*/ 	.word	0x0000fcb0


	//   ....[38]....
        /*03a4*/ 	.word	0x0000fe50


	//   ....[39]....
        /*03a8*/ 	.word	0x0000fe90


	//   ....[40]....
        /*03ac*/ 	.word	0x00012660


	//   ....[41]....
        /*03b0*/ 	.word	0x00012760


	//   ....[42]....
        /*03b4*/ 	.word	0x00012790


	//   ....[43]....
        /*03b8*/ 	.word	0x000127e0


	//   ....[44]....
        /*03bc*/ 	.word	0x00012820


	//   ....[45]....
        /*03c0*/ 	.word	0x00012840


	//   ....[46]....
        /*03c4*/ 	.word	0x00012850


	//   ....[47]....
        /*03c8*/ 	.word	0x00012860


	//   ....[48]....
        /*03cc*/ 	.word	0x00014060


	//   ....[49]....
        /*03d0*/ 	.word	0x00014070


	//   ....[50]....
        /*03d4*/ 	.word	0x00014080


	//   ....[51]....
        /*03d8*/ 	.word	0x000140a0


	//   ....[52]....
        /*03dc*/ 	.word	0x000140c0


	//   ....[53]....
        /*03e0*/ 	.word	0x000140f0


	//   ....[54]....
        /*03e4*/ 	.word	0x00014110


	//   ....[55]....
        /*03e8*/ 	.word	0x00014170


	//----- nvinfo : EIATTR_VRC_CTA_INIT_COUNT
	.align		4
.L_596:
        /*03ec*/ 	.byte	0x02, 0x4a
	.zero		1
	.zero		1


	//----- nvinfo : EIATTR_EXIT_INSTR_OFFSETS
	.align		4
        /*03f0*/ 	.byte	0x04, 0x1c
        /*03f2*/ 	.short	(.L_598 - .L_597)


	//   ....[0]....
.L_597:
        /*03f4*/ 	.word	0x00000350


	//   ....[1]....
        /*03f8*/ 	.word	0x000018a0


	//   ....[2]....
        /*03fc*/ 	.word	0x00001930


	//   ....[3]....
        /*0400*/ 	.word	0x000165e0


	//   ....[4]....
        /*0404*/ 	.word	0x00016700


	//   ....[5]....
        /*0408*/ 	.word	0x00016720


	//----- nvinfo : EIATTR_CRS_STACK_SIZE
	.align		4
.L_598:
        /*040c*/ 	.byte	0x04, 0x1e
        /*040e*/ 	.short	(.L_600 - .L_599)
.L_599:
        /*0410*/ 	.word	0x00000000


	//----- nvinfo : EIATTR_CBANK_PARAM_SIZE
	.align		4
.L_600:
        /*0414*/ 	.byte	0x03, 0x19
        /*0416*/ 	.short	0x01d0


	//----- nvinfo : EIATTR_PARAM_CBANK
	.align		4
        /*0418*/ 	.byte	0x04, 0x0a
        /*041a*/ 	.short	(.L_602 - .L_601)
	.align		4
.L_601:
        /*041c*/ 	.word	index@(.nv.constant0._ZN5flash16flash_fwd_kernelI23Flash_fwd_kernel_traitsILi128ELi128ELi32ELi4ELb0ELb0EN7cutlass6half_tE19Flash_kernel_traitsILi128ELi128ELi32ELi4ES3_EELb0ELb0ELb1ELb0ELb0ELb0ELb0ELb0EEEvNS_16Flash_fwd_paramsE)
        /*0420*/ 	.short	0x0380
        /*0422*/ 	.short	0x01d0


	//----- nvinfo : EIATTR_SW_WAR
	.align		4
.L_602:
        /*0424*/ 	.byte	0x04, 0x36
        /*0426*/ 	.short	(.L_604 - .L_603)
.L_603:
        /*0428*/ 	.word	0x00000008
.L_604:


//--------------------- .nv.info._ZN5flash16flash_fwd_kernelI23Flash_fwd_kernel_traitsILi128ELi128ELi32ELi4ELb0ELb0EN7cutlass6half_tE19Flash_kernel_traitsILi128ELi128ELi32ELi4ES3_EELb0ELb0ELb1ELb1ELb0ELb0ELb0ELb0EEEvNS_16Flash_fwd_paramsE --------------------------
	.section	.nv.info._ZN5flash16flash_fwd_kernelI23Flash_fwd_kernel_traitsILi128ELi128ELi32ELi4ELb0ELb0EN7cutlass6half_tE19Flash_kernel_traitsILi128ELi128ELi32ELi4ES3_EELb0ELb0ELb1ELb1ELb0ELb0ELb0ELb0EEEvNS_16Flash_fwd_paramsE,"",@"SHT_CUDA_INFO"
	.sectionflags	@""
	.align	4


	//----- nvinfo : EIATTR_CUDA_API_VERSION
	.align		4
        /*0000*/ 	.byte	0x04, 0x37
        /*0002*/ 	.short	(.L_606 - .L_605)
.L_605:
        /*0004*/ 	.word	0x00000082


	//----- nvinfo : EIATTR_KPARAM_INFO
	.align		4
.L_606:
        /*0008*/ 	.byte	0x04, 0x17
        /*000a*/ 	.short	(.L_608 - .L_607)
.L_607:
        /*000c*/ 	.word	0x00000000
        /*0010*/ 	.short	0x0000
        /*0012*/ 	.short	0x0000
        /*0014*/ 	.byte	0x00, 0xf0, 0x41, 0x07


	//----- nvinfo : EIATTR_SPARSE_MMA_MASK
	.align		4
.L_608:
        /*0018*/ 	.byte	0x03, 0x50
        /*001a*/ 	.short	0x0000


	//----- nvinfo : EIATTR_MAXREG_COUNT
	.align		4
        /*001c*/ 	.byte	0x03, 0x1b
        /*001e*/ 	.short	0x00ff


	//----- nvinfo : EIATTR_NUM_BARRIERS
	.align		4
        /*0020*/ 	.byte	0x02, 0x4c
        /*0022*/ 	.byte	0x01
	.zero		1


	//----- nvinfo : EIATTR_ANNOTATIONS
	.align		4
        /*0024*/ 	.byte	0x04, 0x55
        /*0026*/ 	.short	(.L_610 - .L_609)


	//   ....[0]....
.L_609:
        /* <DEDUP_REMOVED lines=29> */


	//----- nvinfo : EIATTR_MERCURY_ISA_VERSION
	.align		4
.L_610:
        /*01e8*/ 	.byte	0x03, 0x5f
        /*01ea*/ 	.short	0x0101


	//----- nvinfo : EIATTR_INT_WARP_WIDE_INSTR_OFFSETS
	.align		4
        /*01ec*/ 	.byte	0x04, 0x31
        /*01ee*/ 	.short	(.L_612 - .L_611)


	//   ....[0]....
.L_611:
        /*01f0*/ 	.word	0x000149d0


	//----- nvinfo : EIATTR_COOP_GROUP_MASK_REGIDS
	.align		4
.L_612:
        /*01f4*/ 	.byte	0x04, 0x29
        /*01f6*/ 	.short	(.L_614 - .L_613)


	//   ....[0]....
.L_613:
        /*01f8*/ 	.word	0xffffffff


	//   ....[1]....
        /*01fc*/ 	.word	0xffffffff


	//   ....[2]....
        /*0200*/ 	.word	0xffffffff


	//   ....[3]....
        /*0204*/ 	.word	0xffffffff


	//   ....[4]....
        /*0208*/ 	.word	0xffffffff


	//   ....[5]....
        /*020c*/ 	.word	0xffffffff


	//   ....[6]....
        /*0210*/ 	.word	0xffffffff


	//   ....[7]....
        /*0214*/ 	.word	0xffffffff


	//   ....[8]....
        /*0218*/ 	.word	0xffffffff


	//   ....[9]....
        /*021c*/ 	.word	0xffffffff


	//   ....[10]....
        /*0220*/ 	.word	0xffffffff


	//   ....[11]....
        /*0224*/ 	.word	0xffffffff


	//   ....[12]....
        /*0228*/ 	.word	0xffffffff


	//   ....[13]....
        /*022c*/ 	.word	0xffffffff


	//   ....[14]....
        /*0230*/ 	.word	0xffffffff


	//   ....[15]....
        /*0234*/ 	.word	0xffffffff


	//   ....[16]....
        /*0238*/ 	.word	0xffffffff


	//   ....[17]....
        /*023c*/ 	.word	0xffffffff


	//   ....[18]....
        /*0240*/ 	.word	0xffffffff


	//   ....[19]....
        /*0244*/ 	.word	0xffffffff


	//   ....[20]....
        /*0248*/ 	.word	0xffffffff


	//   ....[21]....
        /*024c*/ 	.word	0xffffffff


	//   ....[22]....
        /*0250*/ 	.word	0xffffffff


	//   ....[23]....
        /*0254*/ 	.word	0xffffffff


	//   ....[24]....
        /*0258*/ 	.word	0xffffffff


	//   ....[25]....
        /*025c*/ 	.word	0xffffffff


	//   ....[26]....
        /*0260*/ 	.word	0xffffffff


	//   ....[27]....
        /*0264*/ 	.word	0xffffffff


	//   ....[28]....
        /*0268*/ 	.word	0xffffffff


	//   ....[29]....
        /*026c*/ 	.word	0xffffffff


	//   ....[30]....
        /*0270*/ 	.word	0xffffffff


	//   ....[31]....
        /*0274*/ 	.word	0xffffffff


	//   ....[32]....
        /*0278*/ 	.word	0xffffffff


	//   ....[33]....
        /*027c*/ 	.word	0xffffffff


	//   ....[34]....
        /*0280*/ 	.word	0xffffffff


	//   ....[35]....
        /*0284*/ 	.word	0xffffffff


	//   ....[36]....
        /*0288*/ 	.word	0xffffffff


	//   ....[37]....
        /*028c*/ 	.word	0xffffffff


	//   ....[38]....
        /*0290*/ 	.word	0xffffffff


	//   ....[39]....
        /*0294*/ 	.word	0xffffffff


	//   ....[40]....
        /*0298*/ 	.word	0xffffffff


	//   ....[41]....
        /*029c*/ 	.word	0xffffffff


	//   ....[42]....
        /*02a0*/ 	.word	0xffffffff


	//   ....[43]....
        /*02a4*/ 	.word	0xffffffff


	//   ....[44]....
        /*02a8*/ 	.word	0xffffffff


	//   ....[45]....
        /*02ac*/ 	.word	0xffffffff


	//   ....[46]....
        /*02b0*/ 	.word	0xffffffff


	//   ....[47]....
        /*02b4*/ 	.word	0xffffffff


	//   ....[48]....
        /*02b8*/ 	.word	0xffffffff


	//   ....[49]....
        /*02bc*/ 	.word	0xffffffff


	//   ....[50]....
        /*02c0*/ 	.word	0xffffffff


	//   ....[51]....
        /*02c4*/ 	.word	0xffffffff


	//   ....[52]....
        /*02c8*/ 	.word	0xffffffff


	//   ....[53]....
        /*02cc*/ 	.word	0xffffffff


	//   ....[54]....
        /*02d0*/ 	.word	0xffffffff


	//   ....[55]....
        /*02d4*/ 	.word	0xffffffff


	//----- nvinfo : EIATTR_COOP_GROUP_INSTR_OFFSETS
	.align		4
.L_614:
        /*02d8*/ 	.byte	0x04, 0x28
        /*02da*/ 	.short	(.L_616 - .L_615)


	//   ....[0]....
.L_615:
        /*02dc*/ 	.word	0x000053d0


	//   ....[1]....
        /*02e0*/ 	.word	0x00005450


	//   ....[2]....
        /*02e4*/ 	.word	0x00005620


	//   ....[3]....
        /*02e8*/ 	.word	0x000056a0


	//   ....[4]....
        /*02ec*/ 	.word	0x00005990


	//   ....[5]....
        /*02f0*/ 	.word	0x00005a00


	//   ....[6]....
        /*02f4*/ 	.word	0x00005b20


	//   ....[7]....
        /*02f8*/ 	.word	0x00005bd0


	//   ....[8]....
        /*02fc*/ 	.word	0x00008410


	//   ....[9]....
        /*0300*/ 	.word	0x00008440


	//   ....[10]....
        /*0304*/ 	.word	0x000085b0


	//   ....[11]....
        /*0308*/ 	.word	0x00008650


	//   ....[12]....
        /*030c*/ 	.word	0x00008fc0


	//   ....[13]....
        /*0310*/ 	.word	0x00009000


	//   ....[14]....
        /*0314*/ 	.word	0x00009170


	//   ....[15]....
        /*0318*/ 	.word	0x00009190


	//   ....[16]....
        /*031c*/ 	.word	0x0000bb00


	//   ....[17]....
        /*0320*/ 	.word	0x0000bb30


	//   ....[18]....
        /*0324*/ 	.word	0x0000bcd0


	//   ....[19]....
        /*0328*/ 	.word	0x0000bd20


	//   ....[20]....
        /*032c*/ 	.word	0x0000c670


	//   ....[21]....
        /*0330*/ 	.word	0x0000c6b0


	//   ....[22]....
        /*0334*/ 	.word	0x0000c840


	//   ....[23]....
        /*0338*/ 	.word	0x0000c880


	//   ....[24]....
        /*033c*/ 	.word	0x0000f230


	//   ....[25]....
        /*0340*/ 	.word	0x0000f260


	//   ....[26]....
        /*0344*/ 	.word	0x0000f410


	//   ....[27]....
        /*0348*/ 	.word	0x0000f450


	//   ....[28]....
        /*034c*/ 	.word	0x0000fda0


	//   ....[29]....
        /*0350*/ 	.word	0x0000fde0


	//   ....[30]....
        /*0354*/ 	.word	0x0000ff70


	//   ....[31]....
        /*0358*/ 	.word	0x0000ffb0


	//   ....[32]....
        /*035c*/ 	.word	0x00012990


	//   ....[33]....
        /*0360*/ 	.word	0x000129d0


	//   ....[34]....
        /*0364*/ 	.word	0x00012b30


	//   ....[35]....
        /*0368*/ 	.word	0x00012b60


	//   ....[36]....
        /*036c*/ 	.word	0x000134d0


	//   ....[37]....
        /*0370*/ 	.word	0x00013510


	//   ....[38]....
        /*0374*/ 	.word	0x000136b0


	//   ....[39]....
        /*0378*/ 	.word	0x000136f0


	//   ....[40]....
        /*037c*/ 	.word	0x000167e0


	//   ....[41]....
        /*0380*/ 	.word	0x000168c0


	//   ....[42]....
        /*0384*/ 	.word	0x000169c0


	//   ....[43]....
        /*0388*/ 	.word	0x000169f0


	//   ....[44]....
        /*038c*/ 	.word	0x00016a20


	//   ....[45]....
        /*0390*/ 	.word	0x00016ab0


	//   ....[46]....
        /*0394*/ 	.word	0x00016b30


	//   ....[47]....
        /*0398*/ 	.word	0x00016be0


	//   ....[48]....
        /*039c*/ 	.word	0x00018370


	//   ....[49]....
        /*03a0*/ 	.word	0x00018380


	//   ....[50]....
        /*03a4*/ 	.word	0x00018390


	//   ....[51]....
        /*03a8*/ 	.word	0x000183b0


	//   ....[52]....
        /*03ac*/ 	.word	0x000183d0


	//   ....[53]....
        /*03b0*/ 	.word	0x00018400


	//   ....[54]....
        /*03b4*/ 	.word	0x00018420


	//   ....[55]....
        /*03b8*/ 	.word	0x00018460


	//----- nvinfo : EIATTR_VRC_CTA_INIT_COUNT
	.align		4
.L_616:
        /*03bc*/ 	.byte	0x02, 0x4a
	.zero		1
	.zero		1


	//----- nvinfo : EIATTR_EXIT_INSTR_OFFSETS
	.align		4
        /*03c0*/ 	.byte	0x04, 0x1c
        /*03c2*/ 	.short	(.L_618 - .L_617)


	//   ....[0]....
.L_617:
        /*03c4*/ 	.word	0x000004a0


	//   ....[1]....
        /*03c8*/ 	.word	0x00001a00


	//   ....[2]....
        /*03cc*/ 	.word	0x00001a90


	//   ....[3]....
        /*03d0*/ 	.word	0x0001a800


	//   ....[4]....
        /*03d4*/ 	.word	0x0001a920


	//   ....[5]....
        /*03d8*/ 	.word	0x0001a940


	//----- nvinfo : EIATTR_CRS_STACK_SIZE
	.align		4
.L_618:
        /*03dc*/ 	.byte	0x04, 0x1e
        /*03de*/ 	.short	(.L_620 - .L_619)
.L_619:
        /*03e0*/ 	.word	0x00000000


	//----- nvinfo : EIATTR_CBANK_PARAM_SIZE
	.align		4
.L_620:
        /*03e4*/ 	.byte	0x03, 0x19
        /*03e6*/ 	.short	0x01d0


	//----- nvinfo : EIATTR_PARAM_CBANK
	.align		4
        /*03e8*/ 	.byte	0x04, 0x0a
        /*03ea*/ 	.short	(.L_622 - .L_621)
	.align		4
.L_621:
        /*03ec*/ 	.word	index@(.nv.constant0._ZN5flash16flash_fwd_kernelI23Flash_fwd_kernel_traitsILi128ELi128ELi32ELi4ELb0ELb0EN7cutlass6half_tE19Flash_kernel_traitsILi128ELi128ELi32ELi4ES3_EELb0ELb0ELb1ELb1ELb0ELb0ELb0ELb0EEEvNS_16Flash_fwd_paramsE)
        /*03f0*/ 	.short	0x0380
        /*03f2*/ 	.short	0x01d0


	//----- nvinfo : EIATTR_SW_WAR
	.align		4
.L_622:
        /*03f4*/ 	.byte	0x04, 0x36
        /*03f6*/ 	.short	(.L_624 - .L_623)
.L_623:
        /*03f8*/ 	.word	0x00000008
.L_624:


//--------------------- .nv.info._ZN5flash16flash_fwd_kernelI23Flash_fwd_kernel_traitsILi128ELi128ELi32ELi4ELb0ELb0EN7cutlass6half_tE19Flash_kernel_traitsILi128ELi128ELi32ELi4ES3_EELb1ELb0ELb0ELb0ELb0ELb1ELb0ELb0EEEvNS_16Flash_fwd_paramsE --------------------------
	.section	.nv.info._ZN5flash16flash_fwd_kernelI23Flash_fwd_kernel_traitsILi128ELi128ELi32ELi4ELb0ELb0EN7cutlass6half_tE19Flash_kernel_traitsILi128ELi128ELi32ELi4ES3_EELb1ELb0ELb0ELb0ELb0ELb1ELb0ELb0EEEvNS_16Flash_fwd_paramsE,"",@"SHT_CUDA_INFO"
	.sectionflags	@""
	.align	4


	//----- nvinfo : EIATTR_CUDA_API_VERSION
	.align		4
        /*0000*/ 	.byte	0x04, 0x37
        /*0002*/ 	.short	(.L_626 - .L_625)
.L_625:
        /*0004*/ 	.word	0x00000082


	//----- nvinfo : EIATTR_KPARAM_INFO
	.align		4
.L_626:
        /*0008*/ 	.byte	0x04, 0x17
        /*000a*/ 	.short	(.L_628 - .L_627)
.L_627:
        /*000c*/ 	.word	0x00000000
        /*0010*/ 	.short	0x0000
        /*0012*/ 	.short	0x0000
        /*0014*/ 	.byte	0x00, 0xf0, 0x41, 0x07


	//----- nvinfo : EIATTR_SPARSE_MMA_MASK
	.align		4
.L_628:
        /*0018*/ 	.byte	0x03, 0x50
        /*001a*/ 	.short	0x0000


	//----- nvinfo : EIATTR_MAXREG_COUNT
	.align		4
        /*001c*/ 	.byte	0x03, 0x1b
        /*001e*/ 	.short	0x00ff


	//----- nvinfo : EIATTR_NUM_BARRIERS
	.align		4
        /*0020*/ 	.byte	0x02, 0x4c
        /*0022*/ 	.byte	0x01
	.zero		1


	//----- nvinfo : EIATTR_ANNOTATIONS
	.align		4
        /*0024*/ 	.byte	0x04, 0x55
        /*0026*/ 	.short	(.L_630 - .L_629)


	//   ....[0]....
.L_629:
        /*0028*/ 	.word	0x00000001
        /*002c*/ 	.byte	0x90, 0x3a, 0x00, 0x00, 0x01, 0x00, 0x00, 0x00, 0xf0, 0x3b, 0x00, 0x00, 0x01, 0x00, 0x00, 0x00
        /*003c*/ 	.byte	0x40, 0x43, 0x00, 0x00, 0x01, 0x00, 0x00, 0x00, 0x00, 0x59, 0x00, 0x00, 0x01, 0x00, 0x00, 0x00
        /*004c*/ 	.byte	0xf0, 0x5d, 0x00, 0x00, 0x01, 0x00, 0x00, 0x00, 0x10, 0x5e, 0x00, 0x00, 0x01, 0x00, 0x00, 0x00
        /*005c*/ 	.byte	0x30, 0x5e, 0x00, 0x00


	//----- nvinfo : EIATTR_MERCURY_ISA_VERSION
	.align		4
.L_630:
        /*0060*/ 	.byte	0x03, 0x5f
        /*0062*/ 	.short	0x0101


	//----- nvinfo : EIATTR_INT_WARP_WIDE_INSTR_OFFSETS
	.align		4
        /*0064*/ 	.byte	0x04, 0x31
        /*0066*/ 	.short	(.L_632 - .L_631)


	//   ....[0]....
.L_631:
        /*0068*/ 	.word	0x00002720


	//----- nvinfo : EIATTR_COOP_GROUP_MASK_REGIDS
	.align		4
.L_632:
        /*006c*/ 	.byte	0x04, 0x29
        /*006e*/ 	.short	(.L_634 - .L_633)


	//   ....[0]....
.L_633:
        /*0070*/ 	.word	0xffffffff


	//   ....[1]....
        /*0074*/ 	.word	0xffffffff


	//   ....[2]....
        /*0078*/ 	.word	0xffffffff


	//   ....[3]....
        /*007c*/ 	.word	0xffffffff


	//   ....[4]....
        /*0080*/ 	.word	0xffffffff


	//   ....[5]....
        /*0084*/ 	.word	0xffffffff


	//   ....[6]....
        /*0088*/ 	.word	0xffffffff


	//   ....[7]....
        /*008c*/ 	.word	0xffffffff


	//   ....[8]....
        /*0090*/ 	.word	0xffffffff


	//   ....[9]....
        /*0094*/ 	.word	0xffffffff


	//   ....[10]....
        /*0098*/ 	.word	0xffffffff


	//   ....[11]....
        /*009c*/ 	.word	0xffffffff


	//   ....[12]....
        /*00a0*/ 	.word	0xffffffff


	//   ....[13]....
        /*00a4*/ 	.word	0xffffffff


	//   ....[14]....
        /*00a8*/ 	.word	0xffffffff


	//   ....[15]....
        /*00ac*/ 	.word	0xffffffff


	//   ....[16]....
        /*00b0*/ 	.word	0xffffffff


	//   ....[17]....
        /*00b4*/ 	.word	0xffffffff


	//   ....[18]....
        /*00b8*/ 	.word	0xffffffff


	//   ....[19]....
        /*00bc*/ 	.word	0xffffffff


	//   ....[20]....
        /*00c0*/ 	.word	0xffffffff


	//   ....[21]....
        /*00c4*/ 	.word	0xffffffff


	//   ....[22]....
        /*00c8*/ 	.word	0xffffffff


	//   ....[23]....
        /*00cc*/ 	.word	0xffffffff


	//----- nvinfo : EIATTR_COOP_GROUP_INSTR_OFFSETS
	.align		4
.L_634:
        /*00d0*/ 	.byte	0x04, 0x28
        /*00d2*/ 	.short	(.L_636 - .L_635)


	//   ....[0]....
.L_635:
        /*00d4*/ 	.word	0x00003bc0


	//   ....[1]....
        /*00d8*/ 	.word	0x00003c30


	//   ....[2]....
        /*00dc*/ 	.word	0x00003d50


	//   ....[3]....
        /*00e0*/ 	.word	0x00003db0


	//   ....[4]....
        /*00e4*/ 	.word	0x000042d0


	//   ....[5]....
        /*00e8*/ 	.word	0x00004380


	//   ....[6]....
        /*00ec*/ 	.word	0x00004420


	//   ....[7]....
        /*00f0*/ 	.word	0x000044a0


	//   ....[8]....
        /*00f4*/ 	.word	0x00006610


	//   ....[9]....
        /*00f8*/ 	.word	0x00006650


	//   ....[10]....
        /*00fc*/ 	.word	0x00006790


	//   ....[11]....
        /*0100*/ 	.word	0x00006860


	//   ....[12]....
        /*0104*/ 	.word	0x000068a0


	//   ....[13]....
        /*0108*/ 	.word	0x000068c0


	//   ....[14]....
        /*010c*/ 	.word	0x000069a0


	//   ....[15]....
        /*0110*/ 	.word	0x000069d0


	//   ....[16]....
        /*0114*/ 	.word	0x00008530


	//   ....[17]....
        /*0118*/ 	.word	0x00008560


	//   ....[18]....
        /*011c*/ 	.word	0x00008600


	//   ....[19]....
        /*0120*/ 	.word	0x00008630


	//   ....[20]....
        /*0124*/ 	.word	0x00008640


	//   ....[21]....
        /*0128*/ 	.word	0x00008660


	//   ....[22]....
        /*012c*/ 	.word	0x000086c0


	//   ....[23]....
        /*0130*/ 	.word	0x00008740


	//----- nvinfo : EIATTR_VRC_CTA_INIT_COUNT
	.align		4
.L_636:
        /*0134*/ 	.byte	0x02, 0x4a
	.zero		1
	.zero		1


	//----- nvinfo : EIATTR_EXIT_INSTR_OFFSETS
	.align		4
        /*0138*/ 	.byte	0x04, 0x1c
        /*013a*/ 	.short	(.L_638 - .L_637)


	//   ....[0]....
.L_637:
        /*013c*/ 	.word	0x00000690


	//   ....[1]....
        /*0140*/ 	.word	0x00001980


	//   ....[2]....
        /*0144*/ 	.word	0x00001a10


	//   ....[3]....
        /*0148*/ 	.word	0x0000a9a0


	//   ....[4]....
        /*014c*/ 	.word	0x0000aa90


	//----- nvinfo : EIATTR_CRS_STACK_SIZE
	.align		4
.L_638:
        /*0150*/ 	.byte	0x04, 0x1e
        /*0152*/ 	.short	(.L_640 - .L_639)
.L_639:
        /*0154*/ 	.word	0x00000000


	//----- nvinfo : EIATTR_CBANK_PARAM_SIZE
	.align		4
.L_640:
        /*0158*/ 	.byte	0x03, 0x19
        /*015a*/ 	.short	0x01d0


	//----- nvinfo : EIATTR_PARAM_CBANK
	.align		4
        /*015c*/ 	.byte	0x04, 0x0a
        /*015e*/ 	.short	(.L_642 - .L_641)
	.align		4
.L_641:
        /*0160*/ 	.word	index@(.nv.constant0._ZN5flash16flash_fwd_kernelI23Flash_fwd_kernel_traitsILi128ELi128ELi32ELi4ELb0ELb0EN7cutlass6half_tE19Flash_kernel_traitsILi128ELi128ELi32ELi4ES3_EELb1ELb0ELb0ELb0ELb0ELb1ELb0ELb0EEEvNS_16Flash_fwd_paramsE)
        /*0164*/ 	.short	0x0380
        /*0166*/ 	.short	0x01d0


	//----- nvinfo : EIATTR_SW_WAR
	.align		4
.L_642:
        /*0168*/ 	.byte	0x04, 0x36
        /*016a*/ 	.short	(.L_644 - .L_643)
.L_643:
        /*016c*/ 	.word	0x00000008
.L_644:


//--------------------- .nv.info._ZN5flash16flash_fwd_kernelI23Flash_fwd_kernel_traitsILi128ELi128ELi32ELi4ELb0ELb0EN7cutlass6half_tE19Flash_kernel_traitsILi128ELi128ELi32ELi4ES3_EELb0ELb0ELb0ELb0ELb0ELb1ELb1ELb0EEEvNS_16Flash_fwd_paramsE --------------------------
	.section	.nv.info._ZN5flash16flash_fwd_kernelI23Flash_fwd_kernel_traitsILi128ELi128ELi32ELi4ELb0ELb0EN7cutlass6half_tE19Flash_kernel_traitsILi128ELi128ELi32ELi4ES3_EELb0ELb0ELb0ELb0ELb0ELb1ELb1ELb0EEEvNS_16Flash_fwd_paramsE,"",@"SHT_CUDA_INFO"
	.sectionflags	@""
	.align	4


	//----- nvinfo : EIATTR_CUDA_API_VERSION
	.align		4
        /*0000*/ 	.byte	0x04, 0x37
        /*0002*/ 	.short	(.L_646 - .L_645)
.L_645:
        /*0004*/ 	.word	0x00000082


	//----- nvinfo : EIATTR_KPARAM_INFO
	.align		4
.L_646:
        /*0008*/ 	.byte	0x04, 0x17
        /*000a*/ 	.short	(.L_648 - .L_647)
.L_647:
        /*000c*/ 	.word	0x00000000
        /*0010*/ 	.short	0x0000
        /*0012*/ 	.short	0x0000
        /*0014*/ 	.byte	0x00, 0xf0, 0x41, 0x07


	//----- nvinfo : EIATTR_SPARSE_MMA_MASK
	.align		4
.L_648:
        /*0018*/ 	.byte	0x03, 0x50
        /*001a*/ 	.short	0x0000


	//----- nvinfo : EIATTR_MAXREG_COUNT
	.align		4
        /*001c*/ 	.byte	0x03, 0x1b
        /*001e*/ 	.short	0x00ff


	//----- nvinfo : EIATTR_NUM_BARRIERS
	.align		4
        /*0020*/ 	.byte	0x02, 0x4c
        /*0022*/ 	.byte	0x01
	.zero		1


	//----- nvinfo : EIATTR_ANNOTATIONS
	.align		4
        /*0024*/ 	.byte	0x04, 0x55
        /*0026*/ 	.short	(.L_650 - .L_649)


	//   ....[0]....
.L_649:
        /*0028*/ 	.word	0x00000001
        /*002c*/ 	.byte	0x20, 0x03, 0x00, 0x00, 0x01, 0x00, 0x00, 0x00, 0x40, 0x1d, 0x00, 0x00, 0x01, 0x00, 0x00, 0x00
        /*003c*/ 	.byte	0x00, 0x1f, 0x00, 0x00, 0x01, 0x00, 0x00, 0x00, 0x80, 0x4a, 0x00, 0x00, 0x01, 0x00, 0x00, 0x00
        /*004c*/ 	.byte	0xc0, 0x4a, 0x00, 0x00, 0x01, 0x00, 0x00, 0x00, 0x90, 0x4b, 0x00, 0x00, 0x01, 0x00, 0x00, 0x00
        /*005c*/ 	.byte	0xf0, 0x4c, 0x00, 0x00, 0x01, 0x00, 0x00, 0x00, 0x10, 0x4d, 0x00, 0x00, 0x01, 0x00, 0x00, 0x00
        /*006c*/ 	.byte	0xb0, 0x70, 0x00, 0x00, 0x01, 0x00, 0x00, 0x00, 0x70, 0x86, 0x00, 0x00, 0x01, 0x00, 0x00, 0x00
        /*007c*/ 	.byte	0xe0, 0x87, 0x00, 0x00


	//----- nvinfo : EIATTR_MERCURY_ISA_VERSION
	.align		4
.L_650:
        /*0080*/ 	.byte	0x03, 0x5f
        /*0082*/ 	.short	0x0101


	//----- nvinfo : EIATTR_COOP_GROUP_MASK_REGIDS
	.align		4
        /*0084*/ 	.byte	0x04, 0x29
        /*0086*/ 	.short	(.L_652 - .L_651)


	//   ....[0]....
.L_651:
        /*0088*/ 	.word	0xffffffff


	//   ....[1]....
        /*008c*/ 	.word	0xffffffff


	//   ....[2]....
        /*0090*/ 	.word	0xffffffff


	//   ....[3]....
        /*0094*/ 	.word	0xffffffff


	//   ....[4]....
        /*0098*/ 	.word	0xffffffff


	//   ....[5]....
        /*009c*/ 	.word	0xffffffff


	//   ....[6]....
        /*00a0*/ 	.word	0xffffffff


	//   ....[7]....
        /*00a4*/ 	.word	0xffffffff


	//   ....[8]....
        /*00a8*/ 	.word	0xffffffff


	//   ....[9]....
        /*00ac*/ 	.word	0xffffffff


	//   ....[10]....
        /*00b0*/ 	.word	0xffffffff


	//   ....[11]....
        /*00b4*/ 	.word	0xffffffff


	//   ....[12]....
        /*00b8*/ 	.word	0xffffffff


	//   ....[13]....
        /*00bc*/ 	.word	0xffffffff


	//   ....[14]....
        /*00c0*/ 	.word	0xffffffff


	//   ....[15]....
        /*00c4*/ 	.word	0xffffffff


	//   ....[16]....
        /*00c8*/ 	.word	0xffffffff


	//   ....[17]....
        /*00cc*/ 	.word	0xffffffff


	//   ....[18]....
        /*00d0*/ 	.word	0xffffffff


	//   ....[19]....
        /*00d4*/ 	.word	0xffffffff


	//   ....[20]....
        /*00d8*/ 	.word	0xffffffff


	//   ....[21]....
        /*00dc*/ 	.word	0xffffffff


	//   ....[22]....
        /*00e0*/ 	.word	0xffffffff


	//   ....[23]....
        /*00e4*/ 	.word	0xffffffff


	//----- nvinfo : EIATTR_COOP_GROUP_INSTR_OFFSETS
	.align		4
.L_652:
        /*00e8*/ 	.byte	0x04, 0x28
        /*00ea*/ 	.short	(.L_654 - .L_653)


	//   ....[0]....
.L_653:
        /*00ec*/ 	.word	0x00003860


	//   ....[1]....
        /*00f0*/ 	.word	0x00003870


	//   ....[2]....
        /*00f4*/ 	.word	0x000038f0


	//   ....[3]....
        /*00f8*/ 	.word	0x00003910


	//   ....[4]....
        /*00fc*/ 	.word	0x00003bd0


	//   ....[5]....
        /*0100*/ 	.word	0x00003c10


	//   ....[6]....
        /*0104*/ 	.word	0x00003ce0


	//   ....[7]....
        /*0108*/ 	.word	0x00003cf0


	//   ....[8]....
        /*010c*/ 	.word	0x00005970


	//   ....[9]....
        /*0110*/ 	.word	0x000059a0


	//   ....[10]....
        /*0114*/ 	.word	0x000059b0


	//   ....[11]....
        /*0118*/ 	.word	0x000059c0


	//   ....[12]....
        /*011c*/ 	.word	0x00005a00


	//   ....[13]....
        /*0120*/ 	.word	0x00005a20


	//   ....[14]....
        /*0124*/ 	.word	0x00005a40


	//   ....[15]....
        /*0128*/ 	.word	0x00005a50


	//   ....[16]....
        /*012c*/ 	.word	0x000070e0


	//   ....[17]....
        /*0130*/ 	.word	0x000070f0


	//   ....[18]....
        /*0134*/ 	.word	0x00007100


	//   ....[19]....
        /*0138*/ 	.word	0x00007140


	//   ....[20]....
        /*013c*/ 	.word	0x00007160


	//   ....[21]....
        /*0140*/ 	.word	0x00007180


	//   ....[22]....
        /*0144*/ 	.word	0x00007190


	//   ....[23]....
        /*0148*/ 	.word	0x00007200


	//----- nvinfo : EIATTR_VRC_CTA_INIT_COUNT
	.align		4
.L_654:
        /*014c*/ 	.byte	0x02, 0x4a
	.zero		1
	.zero		1


	//----- nvinfo : EIATTR_EXIT_INSTR_OFFSETS
	.align		4
        /*0150*/ 	.byte	0x04, 0x1c
        /*0152*/ 	.short	(.L_656 - .L_655)


	//   ....[0]....
.L_655:
        /*0154*/ 	.word	0x000003c0


	//   ....[1]....
        /*0158*/ 	.word	0x00001670


	//   ....[2]....
        /*015c*/ 	.word	0x00001700


	//   ....[3]....
        /*0160*/ 	.word	0x00009510


	//   ....[4]....
        /*0164*/ 	.word	0x00009600


	//----- nvinfo : EIATTR_CRS_STACK_SIZE
	.align		4
.L_656:
        /*0168*/ 	.byte	0x04, 0x1e
        /*016a*/ 	.short	(.L_658 - .L_657)
.L_657:
        /*016c*/ 	.word	0x00000000


	//----- nvinfo : EIATTR_CBANK_PARAM_SIZE
	.align		4
.L_658:
        /*0170*/ 	.byte	0x03, 0x19
        /*0172*/ 	.short	0x01d0


	//----- nvinfo : EIATTR_PARAM_CBANK
	.align		4
        /*0174*/ 	.byte	0x04, 0x0a
        /*0176*/ 	.short	(.L_660 - .L_659)
	.align		4
.L_659:
        /*0178*/ 	.word	index@(.nv.constant0._ZN5flash16flash_fwd_kernelI23Flash_fwd_kernel_traitsILi128ELi128ELi32ELi4ELb0ELb0EN7cutlass6half_tE19Flash_kernel_traitsILi128ELi128ELi32ELi4ES3_EELb0ELb0ELb0ELb0ELb0ELb1ELb1ELb0EEEvNS_16Flash_fwd_paramsE)
        /*017c*/ 	.short	0x0380
        /*017e*/ 	.short	0x01d0


	//----- nvinfo : EIATTR_SW_WAR
	.align		4
.L_660:
        /*0180*/ 	.byte	0x04, 0x36
        /*0182*/ 	.short	(.L_662 - .L_661)
.L_661:
        /*0184*/ 	.word	0x00000008
.L_662:


//--------------------- .nv.info._ZN5flash16flash_fwd_kernelI23Flash_fwd_kernel_traitsILi128ELi128ELi32ELi4ELb0ELb0EN7cutlass6half_tE19Flash_kernel_traitsILi128ELi128ELi32ELi4ES3_EELb1ELb0ELb0ELb0ELb0ELb0ELb0ELb0EEEvNS_16Flash_fwd_paramsE --------------------------
	.section	.nv.info._ZN5flash16flash_fwd_kernelI23Flash_fwd_kernel_traitsILi128ELi128ELi32ELi4ELb0ELb0EN7cutlass6half_tE19Flash_kernel_traitsILi128ELi128ELi32ELi4ES3_EELb1ELb0ELb0ELb0ELb0ELb0ELb0ELb0EEEvNS_16Flash_fwd_paramsE,"",@"SHT_CUDA_INFO"
	.sectionflags	@""
	.align	4


	//----- nvinfo : EIATTR_CUDA_API_VERSION
	.align		4
        /*0000*/ 	.byte	0x04, 0x37
        /*0002*/ 	.short	(.L_664 - .L_663)
.L_663:
        /*0004*/ 	.word	0x00000082


	//----- nvinfo : EIATTR_KPARAM_INFO
	.align		4
.L_664:
        /*0008*/ 	.byte	0x04, 0x17
        /*000a*/ 	.short	(.L_666 - .L_665)
.L_665:
        /*000c*/ 	.word	0x00000000
        /*0010*/ 	.short	0x0000
        /*0012*/ 	.short	0x0000
        /*0014*/ 	.byte	0x00, 0xf0, 0x41, 0x07


	//----- nvinfo : EIATTR_SPARSE_MMA_MASK
	.align		4
.L_666:
        /*0018*/ 	.byte	0x03, 0x50
        /*001a*/ 	.short	0x0000


	//----- nvinfo : EIATTR_MAXREG_COUNT
	.align		4
        /*001c*/ 	.byte	0x03, 0x1b
        /*001e*/ 	.short	0x00ff


	//----- nvinfo : EIATTR_NUM_BARRIERS
	.align		4
        /*0020*/ 	.byte	0x02, 0x4c
        /*0022*/ 	.byte	0x01
	.zero		1


	//----- nvinfo : EIATTR_ANNOTATIONS
	.align		4
        /*0024*/ 	.byte	0x04, 0x55
        /*0026*/ 	.short	(.L_668 - .L_667)


	//   ....[0]....
.L_667:
        /*0028*/ 	.word	0x00000001
        /*002c*/ 	.byte	0xa0, 0x04, 0x00, 0x00, 0x01, 0x00, 0x00, 0x00, 0x10, 0x34, 0x00, 0x00, 0x01, 0x00, 0x00, 0x00
        /*003c*/ 	.byte	0xe0, 0x48, 0x00, 0x00, 0x01, 0x00, 0x00, 0x00, 0x30, 0x49, 0x00, 0x00, 0x01, 0x00, 0x00, 0x00
        /*004c*/ 	.byte	0x10, 0x60, 0x00, 0x00, 0x01, 0x00, 0x00, 0x00, 0xa0, 0x64, 0x00, 0x00, 0x01, 0x00, 0x00, 0x00
        /*005c*/ 	.byte	0xa0, 0x65, 0x00, 0x00, 0x01, 0x00, 0x00, 0x00, 0xc0, 0x65, 0x00, 0x00, 0x01, 0x00, 0x00, 0x00
        /*006c*/ 	.byte	0x20, 0x90, 0x00, 0x00, 0x01, 0x00, 0x00, 0x00, 0xa0, 0xa6, 0x00, 0x00


	//----- nvinfo : EIATTR_MERCURY_ISA_VERSION
	.align		4
.L_668:
        /*0078*/ 	.byte	0x03, 0x5f
        /*007a*/ 	.short	0x0101


	//----- nvinfo : EIATTR_COOP_GROUP_MASK_REGIDS
	.align		4
        /*007c*/ 	.byte	0x04, 0x29
        /*007e*/ 	.short	(.L_670 - .L_669)


	//   ....[0]....
.L_669:
        /*0080*/ 	.word	0xffffffff


	//   ....[1]....
        /*0084*/ 	.word	0xffffffff


	//   ....[2]....
        /*0088*/ 	.word	0xffffffff


	//   ....[3]....
        /*008c*/ 	.word	0xffffffff


	//   ....[4]....
        /*0090*/ 	.word	0xffffffff


	//   ....[5]....
        /*0094*/ 	.word	0xffffffff


	//   ....[6]....
        /*0098*/ 	.word	0xffffffff


	//   ....[7]....
        /*009c*/ 	.word	0xffffffff


	//   ....[8]....
        /*00a0*/ 	.word	0xffffffff


	//   ....[9]....
        /*00a4*/ 	.word	0xffffffff


	//   ....[10]....
        /*00a8*/ 	.word	0xffffffff


	//   ....[11]....
        /*00ac*/ 	.word	0xffffffff


	//   ....[12]....
        /*00b0*/ 	.word	0xffffffff


	//   ....[13]....
        /*00b4*/ 	.word	0xffffffff


	//   ....[14]....
        /*00b8*/ 	.word	0xffffffff


	//   ....[15]....
        /*00bc*/ 	.word	0xffffffff


	//   ....[16]....
        /*00c0*/ 	.word	0xffffffff


	//   ....[17]....
        /*00c4*/ 	.word	0xffffffff


	//   ....[18]....
        /*00c8*/ 	.word	0xffffffff


	//   ....[19]....
        /*00cc*/ 	.word	0xffffffff


	//   ....[20]....
        /*00d0*/ 	.word	0xffffffff


	//   ....[21]....
        /*00d4*/ 	.word	0xffffffff


	//   ....[22]....
        /*00d8*/ 	.word	0xffffffff


	//   ....[23]....
        /*00dc*/ 	.word	0xffffffff


	//----- nvinfo : EIATTR_COOP_GROUP_INSTR_OFFSETS
	.align		4
.L_670:
        /*00e0*/ 	.byte	0x04, 0x28
        /*00e2*/ 	.short	(.L_672 - .L_671)


	//   ....[0]....
.L_671:
        /*00e4*/ 	.word	0x00004630


	//   ....[1]....
        /*00e8*/ 	.word	0x00004740


	//   ....[2]....
        /*00ec*/ 	.word	0x00004800


	//   ....[3]....
        /*00f0*/ 	.word	0x00004820


	//   ....[4]....
        /*00f4*/ 	.word	0x00005210


	//   ....[5]....
        /*00f8*/ 	.word	0x00005270


	//   ....[6]....
        /*00fc*/ 	.word	0x000053d0


	//   ....[7]....
        /*0100*/ 	.word	0x00005410


	//   ....[8]....
        /*0104*/ 	.word	0x00007130


	//   ....[9]....
        /*0108*/ 	.word	0x00007170


	//   ....[10]....
        /*010c*/ 	.word	0x00007290


	//   ....[11]....
        /*0110*/ 	.word	0x000072c0


	//   ....[12]....
        /*0114*/ 	.word	0x00007380


	//   ....[13]....
        /*0118*/ 	.word	0x000073a0


	//   ....[14]....
        /*011c*/ 	.word	0x00007480


	//   ....[15]....
        /*0120*/ 	.word	0x000074b0


	//   ....[16]....
        /*0124*/ 	.word	0x00009040


	//   ....[17]....
        /*0128*/ 	.word	0x00009050


	//   ....[18]....
        /*012c*/ 	.word	0x00009070


	//   ....[19]....
        /*0130*/ 	.word	0x00009090


	//   ....[20]....
        /*0134*/ 	.word	0x000090a0


	//   ....[21]....
        /*0138*/ 	.word	0x000090b0


	//   ....[22]....
        /*013c*/ 	.word	0x000090e0


	//   ....[23]....
        /*0140*/ 	.word	0x00009150


	//----- nvinfo : EIATTR_VRC_CTA_INIT_COUNT
	.align		4
.L_672:
        /*0144*/ 	.byte	0x02, 0x4a
	.zero		1
	.zero		1


	//----- nvinfo : EIATTR_EXIT_INSTR_OFFSETS
	.align		4
        /*0148*/ 	.byte	0x04, 0x1c
        /*014a*/ 	.short	(.L_674 - .L_673)


	//   ....[0]....
.L_673:
        /*014c*/ 	.word	0x000005a0


	//   ....[1]....
        /*0150*/ 	.word	0x000019a0


	//   ....[2]....
        /*0154*/ 	.word	0x00001a30


	//   ....[3]....
        /*0158*/ 	.word	0x0000b540


	//   ....[4]....
        /*015c*/ 	.word	0x0000b660


	//   ....[5]....
        /*0160*/ 	.word	0x0000b680


	//----- nvinfo : EIATTR_CRS_STACK_SIZE
	.align		4
.L_674:
        /*0164*/ 	.byte	0x04, 0x1e
        /*0166*/ 	.short	(.L_676 - .L_675)
.L_675:
        /*0168*/ 	.word	0x00000000


	//----- nvinfo : EIATTR_CBANK_PARAM_SIZE
	.align		4
.L_676:
        /*016c*/ 	.byte	0x03, 0x19
        /*016e*/ 	.short	0x01d0


	//----- nvinfo : EIATTR_PARAM_CBANK
	.align		4
        /*0170*/ 	.byte	0x04, 0x0a
        /*0172*/ 	.short	(.L_678 - .L_677)
	.align		4
.L_677:
        /*0174*/ 	.word	index@(.nv.constant0._ZN5flash16flash_fwd_kernelI23Flash_fwd_kernel_traitsILi128ELi128ELi32ELi4ELb0ELb0EN7cutlass6half_tE19Flash_kernel_traitsILi128ELi128ELi32ELi4ES3_EELb1ELb0ELb0ELb0ELb0ELb0ELb0ELb0EEEvNS_16Flash_fwd_paramsE)
        /*0178*/ 	.short	0x0380
        /*017a*/ 	.short	0x01d0


	//----- nvinfo : EIATTR_SW_WAR
	.align		4
.L_678:
        /*017c*/ 	.byte	0x04, 0x36
        /*017e*/ 	.short	(.L_680 - .L_679)
.L_679:
        /*0180*/ 	.word	0x00000008
.L_680:


//--------------------- .nv.info._ZN5flash16flash_fwd_kernelI23Flash_fwd_kernel_traitsILi128ELi128ELi32ELi4ELb0ELb0EN7cutlass6half_tE19Flash_kernel_traitsILi128ELi128ELi32ELi4ES3_EELb1ELb0ELb1ELb0ELb0ELb0ELb0ELb0EEEvNS_16Flash_fwd_paramsE --------------------------
	.section	.nv.info._ZN5flash16flash_fwd_kernelI23Flash_fwd_kernel_traitsILi128ELi128ELi32ELi4ELb0ELb0EN7cutlass6half_tE19Flash_kernel_traitsILi128ELi128ELi32ELi4ES3_EELb1ELb0ELb1ELb0ELb0ELb0ELb0ELb0EEEvNS_16Flash_fwd_paramsE,"",@"SHT_CUDA_INFO"
	.sectionflags	@""
	.align	4


	//----- nvinfo : EIATTR_CUDA_API_VERSION
	.align		4
        /*0000*/ 	.byte	0x04, 0x37
        /*0002*/ 	.short	(.L_682 - .L_681)
.L_681:
        /*0004*/ 	.word	0x00000082


	//----- nvinfo : EIATTR_KPARAM_INFO
	.align		4
.L_682:
        /*0008*/ 	.byte	0x04, 0x17
        /*000a*/ 	.short	(.L_684 - .L_683)
.L_683:
        /*000c*/ 	.word	0x00000000
        /*0010*/ 	.short	0x0000
        /*0012*/ 	.short	0x0000
        /*0014*/ 	.byte	0x00, 0xf0, 0x41, 0x07


	//----- nvinfo : EIATTR_SPARSE_MMA_MASK
	.align		4
.L_684:
        /*0018*/ 	.byte	0x03, 0x50
        /*001a*/ 	.short	0x0000


	//----- nvinfo : EIATTR_MAXREG_COUNT
	.align		4
        /*001c*/ 	.byte	0x03, 0x1b
        /*001e*/ 	.short	0x00ff


	//----- nvinfo : EIATTR_NUM_BARRIERS
	.align		4
        /*0020*/ 	.byte	0x02, 0x4c
        /*0022*/ 	.byte	0x01
	.zero		1


	//----- nvinfo : EIATTR_ANNOTATIONS
	.align		4
        /*0024*/ 	.byte	0x04, 0x55
        /*0026*/ 	.short	(.L_686 - .L_685)


	//   ....[0]....
.L_685:
        /* <DEDUP_REMOVED lines=49> */


	//----- nvinfo : EIATTR_MERCURY_ISA_VERSION
	.align		4
.L_686:
        /*0320*/ 	.byte	0x03, 0x5f
        /*0322*/ 	.short	0x0101


	//----- nvinfo : EIATTR_COOP_GROUP_MASK_REGIDS
	.align		4
        /*0324*/ 	.byte	0x04, 0x29
        /*0326*/ 	.short	(.L_688 - .L_687)


	//   ....[0]....
.L_687:
        /*0328*/ 	.word	0xffffffff


	//   ....[1]....
        /*032c*/ 	.word	0xffffffff


	//   ....[2]....
        /*0330*/ 	.word	0xffffffff


	//   ....[3]....
        /*0334*/ 	.word	0xffffffff


	//   ....[4]....
        /*0338*/ 	.word	0xffffffff


	//   ....[5]....
        /*033c*/ 	.word	0xffffffff


	//   ....[6]....
        /*0340*/ 	.word	0xffffffff


	//   ....[7]....
        /*0344*/ 	.word	0xffffffff


	//   ....[8]....
        /*0348*/ 	.word	0xffffffff


	//   ....[9]....
        /*034c*/ 	.word	0xffffffff


	//   ....[10]....
        /*0350*/ 	.word	0xffffffff


	//   ....[11]....
        /*0354*/ 	.word	0xffffffff


	//   ....[12]....
        /*0358*/ 	.word	0xffffffff


	//   ....[13]....
        /*035c*/ 	.word	0xffffffff


	//   ....[14]....
        /*0360*/ 	.word	0xffffffff


	//   ....[15]....
        /*0364*/ 	.word	0xffffffff


	//   ....[16]....
        /*0368*/ 	.word	0xffffffff


	//   ....[17]....
        /*036c*/ 	.word	0xffffffff


	//   ....[18]....
        /*0370*/ 	.word	0xffffffff


	//   ....[19]....
        /*0374*/ 	.word	0xffffffff


	//   ....[20]....
        /*0378*/ 	.word	0xffffffff


	//   ....[21]....
        /*037c*/ 	.word	0xffffffff


	//   ....[22]....
        /*0380*/ 	.word	0xffffffff


	//   ....[23]....
        /*0384*/ 	.word	0xffffffff


	//   ....[24]....
        /*0388*/ 	.word	0xffffffff


	//   ....[25]....
        /*038c*/ 	.word	0xffffffff


	//   ....[26]....
        /*0390*/ 	.word	0xffffffff


	//   ....[27]....
        /*0394*/ 	.word	0xffffffff


	//   ....[28]....
        /*0398*/ 	.word	0xffffffff


	//   ....[29]....
        /*039c*/ 	.word	0xffffffff


	//   ....[30]....
        /*03a0*/ 	.word	0xffffffff


	//   ....[31]....
        /*03a4*/ 	.word	0xffffffff


	//   ....[32]....
        /*03a8*/ 	.word	0xffffffff


	//   ....[33]....
        /*03ac*/ 	.word	0xffffffff


	//   ....[34]....
        /*03b0*/ 	.word	0xffffffff


	//   ....[35]....
        /*03b4*/ 	.word	0xffffffff


	//   ....[36]....
        /*03b8*/ 	.word	0xffffffff


	//   ....[37]....
        /*03bc*/ 	.word	0xffffffff


	//   ....[38]....
        /*03c0*/ 	.word	0xffffffff


	//   ....[39]....
        /*03c4*/ 	.word	0xffffffff


	//   ....[40]....
        /*03c8*/ 	.word	0xffffffff


	//   ....[41]....
        /*03cc*/ 	.word	0xffffffff


	//   ....[42]....
        /*03d0*/ 	.word	0xffffffff


	//   ....[43]....
        /*03d4*/ 	.word	0xffffffff


	//   ....[44]....
        /*03d8*/ 	.word	0xffffffff


	//   ....[45]....
        /*03dc*/ 	.word	0xffffffff


	//   ....[46]....
        /*03e0*/ 	.word	0xffffffff


	//   ....[47]....
        /*03e4*/ 	.word	0xffffffff


	//   ....[48]....
        /*03e8*/ 	.word	0xffffffff


	//   ....[49]....
        /*03ec*/ 	.word	0xffffffff


	//   ....[50]....
        /*03f0*/ 	.word	0xffffffff


	//   ....[51]....
        /*03f4*/ 	.word	0xffffffff


	//   ....[52]....
        /*03f8*/ 	.word	0xffffffff


	//   ....[53]....
        /*03fc*/ 	.word	0xffffffff


	//   ....[54]....
        /*0400*/ 	.word	0xffffffff


	//   ....[55]....
        /*0404*/ 	.word	0xffffffff


	//----- nvinfo : EIATTR_COOP_GROUP_INSTR_OFFSETS
	.align		4
.L_688:
        /*0408*/ 	.byte	0x04, 0x28
        /*040a*/ 	.short	(.L_690 - .L_689)


	//   ....[0]....
.L_689:
        /*040c*/ 	.word	0x00004b90


	//   ....[1]....
        /*0410*/ 	.word	0x00004cd0


	//   ....[2]....
        /*0414*/ 	.word	0x00004d10


	//   ....[3]....
        /*0418*/ 	.word	0x00004ef0


	//   ....[4]....
        /*041c*/ 	.word	0x00005ba0


	//   ....[5]....
        /*0420*/ 	.word	0x00005c60


	//   ....[6]....
        /*0424*/ 	.word	0x00005d00


	//   ....[7]....
        /*0428*/ 	.word	0x00005d90


	//   ....[8]....
        /*042c*/ 	.word	0x00008370


	//   ....[9]....
        /*0430*/ 	.word	0x00008450


	//   ....[10]....
        /*0434*/ 	.word	0x00008490


	//   ....[11]....
        /*0438*/ 	.word	0x000084d0


	//   ....[12]....
        /*043c*/ 	.word	0x00008540


	//   ....[13]....
        /*0440*/ 	.word	0x000085b0


	//   ....[14]....
        /*0444*/ 	.word	0x000085e0


	//   ....[15]....
        /*0448*/ 	.word	0x000086b0


	//   ....[16]....
        /*044c*/ 	.word	0x0000c040


	//   ....[17]....
        /*0450*/ 	.word	0x0000c110


	//   ....[18]....
        /*0454*/ 	.word	0x0000c140


	//   ....[19]....
        /*0458*/ 	.word	0x0000c1f0


	//   ....[20]....
        /*045c*/ 	.word	0x0000c260


	//   ....[21]....
        /*0460*/ 	.word	0x0000c290


	//   ....[22]....
        /*0464*/ 	.word	0x0000c390


	//   ....[23]....
        /*0468*/ 	.word	0x0000c3f0


	//   ....[24]....
        /*046c*/ 	.word	0x0000feb0


	//   ....[25]....
        /*0470*/ 	.word	0x0000fee0


	//   ....[26]....
        /*0474*/ 	.word	0x0000ff50


	//   ....[27]....
        /*0478*/ 	.word	0x0000ffd0


	//   ....[28]....
        /*047c*/ 	.word	0x00010070


	//   ....[29]....
        /*0480*/ 	.word	0x000100a0


	//   ....[30]....
        /*0484*/ 	.word	0x00010100


	//   ....[31]....
        /*0488*/ 	.word	0x00010190


	//   ....[32]....
        /*048c*/ 	.word	0x00013bb0


	//   ....[33]....
        /*0490*/ 	.word	0x00013c60


	//   ....[34]....
        /*0494*/ 	.word	0x00013ce0


	//   ....[35]....
        /*0498*/ 	.word	0x00013d10


	//   ....[36]....
        /*049c*/ 	.word	0x00013d40


	//   ....[37]....
        /*04a0*/ 	.word	0x00013dc0


	//   ....[38]....
        /*04a4*/ 	.word	0x00013e40


	//   ....[39]....
        /*04a8*/ 	.word	0x00013e70


	//   ....[40]....
        /*04ac*/ 	.word	0x00017c00


	//   ....[41]....
        /*04b0*/ 	.word	0x00017c30


	//   ....[42]....
        /*04b4*/ 	.word	0x00017d90


	//   ....[43]....
        /*04b8*/ 	.word	0x00017dd0


	//   ....[44]....
        /*04bc*/ 	.word	0x00017e00


	//   ....[45]....
        /*04c0*/ 	.word	0x00017ed0


	//   ....[46]....
        /*04c4*/ 	.word	0x00017f70


	//   ....[47]....
        /*04c8*/ 	.word	0x00017fa0


	//   ....[48]....
        /*04cc*/ 	.word	0x00019d90


	//   ....[49]....
        /*04d0*/ 	.word	0x00019da0


	//   ....[50]....
        /*04d4*/ 	.word	0x00019db0


	//   ....[51]....
        /*04d8*/ 	.word	0x00019de0


	//   ....[52]....
        /*04dc*/ 	.word	0x00019e00


	//   ....[53]....
        /*04e0*/ 	.word	0x00019e10


	//   ....[54]....
        /*04e4*/ 	.word	0x00019e20


	//   ....[55]....
        /*04e8*/ 	.word	0x00019e80


	//----- nvinfo : EIATTR_VRC_CTA_INIT_COUNT
	.align		4
.L_690:
        /*04ec*/ 	.byte	0x02, 0x4a
	.zero		1
	.zero		1


	//----- nvinfo : EIATTR_EXIT_INSTR_OFFSETS
	.align		4
        /*04f0*/ 	.byte	0x04, 0x1c
        /*04f2*/ 	.short	(.L_692 - .L_691)


	//   ....[0]....
.L_691:
        /*04f4*/ 	.word	0x00000660


	//   ....[1]....
        /*04f8*/ 	.word	0x00001bb0


	//   ....[2]....
        /*04fc*/ 	.word	0x00001c40


	//   ....[3]....
        /*0500*/ 	.word	0x0001c1d0


	//   ....[4]....
        /*0504*/ 	.word	0x0001c2f0


	//   ....[5]....
        /*0508*/ 	.word	0x0001c310


	//----- nvinfo : EIATTR_CRS_STACK_SIZE
	.align		4
.L_692:
        /*050c*/ 	.byte	0x04, 0x1e
        /*050e*/ 	.short	(.L_694 - .L_693)
.L_693:
        /*0510*/ 	.word	0x00000000


	//----- nvinfo : EIATTR_CBANK_PARAM_SIZE
	.align		4
.L_694:
        /*0514*/ 	.byte	0x03, 0x19
        /*0516*/ 	.short	0x01d0


	//----- nvinfo : EIATTR_PARAM_CBANK
	.align		4
        /*0518*/ 	.byte	0x04, 0x0a
        /*051a*/ 	.short	(.L_696 - .L_695)
	.align		4
.L_695:
        /*051c*/ 	.word	index@(.nv.constant0._ZN5flash16flash_fwd_kernelI23Flash_fwd_kernel_traitsILi128ELi128ELi32ELi4ELb0ELb0EN7cutlass6half_tE19Flash_kernel_traitsILi128ELi128ELi32ELi4ES3_EELb1ELb0ELb1ELb0ELb0ELb0ELb0ELb0EEEvNS_16Flash_fwd_paramsE)
        /*0520*/ 	.short	0x0380
        /*0522*/ 	.short	0x01d0


	//----- nvinfo : EIATTR_SW_WAR
	.align		4
.L_696:
        /*0524*/ 	.byte	0x04, 0x36
        /*0526*/ 	.short	(.L_698 - .L_697)
.L_697:
        /*0528*/ 	.word	0x00000008
.L_698:


//--------------------- .nv.info._ZN5flash16flash_fwd_kernelI23Flash_fwd_kernel_traitsILi128ELi128ELi32ELi4ELb0ELb0EN7cutlass6half_tE19Flash_kernel_traitsILi128ELi128ELi32ELi4ES3_EELb1ELb0ELb0ELb0ELb1ELb1ELb0ELb0EEEvNS_16Flash_fwd_paramsE --------------------------
	.section	.nv.info._ZN5flash16flash_fwd_kernelI23Flash_fwd_kernel_traitsILi128ELi128ELi32ELi4ELb0ELb0EN7cutlass6half_tE19Flash_kernel_traitsILi128ELi128ELi32ELi4ES3_EELb1ELb0ELb0ELb0ELb1ELb1ELb0ELb0EEEvNS_16Flash_fwd_paramsE,"",@"SHT_CUDA_INFO"
	.sectionflags	@""
	.align	4


	//----- nvinfo : EIATTR_CUDA_API_VERSION
	.align		4
        /*0000*/ 	.byte	0x04, 0x37
        /*0002*/ 	.short	(.L_700 - .L_699)
.L_699:
        /*0004*/ 	.word	0x00000082


	//----- nvinfo : EIATTR_KPARAM_INFO
	.align		4
.L_700:
        /*0008*/ 	.byte	0x04, 0x17
        /*000a*/ 	.short	(.L_702 - .L_701)
.L_701:
        /*000c*/ 	.word	0x00000000
        /*0010*/ 	.short	0x0000
        /*0012*/ 	.short	0x0000
        /*0014*/ 	.byte	0x00, 0xf0, 0x41, 0x07


	//----- nvinfo : EIATTR_SPARSE_MMA_MASK
	.align		4
.L_702:
        /*0018*/ 	.byte	0x03, 0x50
        /*001a*/ 	.short	0x0000


	//----- nvinfo : EIATTR_MAXREG_COUNT
	.align		4
        /*001c*/ 	.byte	0x03, 0x1b
        /*001e*/ 	.short	0x00ff


	//----- nvinfo : EIATTR_NUM_BARRIERS
	.align		4
        /*0020*/ 	.byte	0x02, 0x4c
        /*0022*/ 	.byte	0x01
	.zero		1


	//----- nvinfo : EIATTR_MERCURY_ISA_VERSION
	.align		4
        /*0024*/ 	.byte	0x03, 0x5f
        /*0026*/ 	.short	0x0101


	//----- nvinfo : EIATTR_COOP_GROUP_MASK_REGIDS
	.align		4
        /*0028*/ 	.byte	0x04, 0x29
        /*002a*/ 	.short	(.L_704 - .L_703)


	//   ....[0]....
.L_703:
        /*002c*/ 	.word	0xffffffff


	//   ....[1]....
        /*0030*/ 	.word	0xffffffff


	//   ....[2]....
        /*0034*/ 	.word	0xffffffff


	//   ....[3]....
        /*0038*/ 	.word	0xffffffff


	//   ....[4]....
        /*003c*/ 	.word	0xffffffff


	//   ....[5]....
        /*0040*/ 	.word	0xffffffff


	//   ....[6]....
        /*0044*/ 	.word	0xffffffff


	//   ....[7]....
        /*0048*/ 	.word	0xffffffff


	//   ....[8]....
        /*004c*/ 	.word	0xffffffff


	//   ....[9]....
        /*0050*/ 	.word	0xffffffff


	//   ....[10]....
        /*0054*/ 	.word	0xffffffff


	//   ....[11]....
        /*0058*/ 	.word	0xffffffff


	//   ....[12]....
        /*005c*/ 	.word	0xffffffff


	//   ....[13]....
        /*0060*/ 	.word	0xffffffff


	//   ....[14]....
        /*0064*/ 	.word	0xffffffff


	//   ....[15]....
        /*0068*/ 	.word	0xffffffff


	//   ....[16]....
        /*006c*/ 	.word	0xffffffff


	//   ....[17]....
        /*0070*/ 	.word	0xffffffff


	//   ....[18]....
        /*0074*/ 	.word	0xffffffff


	//   ....[19]....
        /*0078*/ 	.word	0xffffffff


	//   ....[20]....
        /*007c*/ 	.word	0xffffffff


	//   ....[21]....
        /*0080*/ 	.word	0xffffffff


	//   ....[22]....
        /*0084*/ 	.word	0xffffffff


	//   ....[23]....
        /*0088*/ 	.word	0xffffffff


	//----- nvinfo : EIATTR_COOP_GROUP_INSTR_OFFSETS
	.align		4
.L_704:
        /*008c*/ 	.byte	0x04, 0x28
        /*008e*/ 	.short	(.L_706 - .L_705)


	//   ....[0]....
.L_705:
        /*0090*/ 	.word	0x00001c20


	//   ....[1]....
        /*0094*/ 	.word	0x00001c60


	//   ....[2]....
        /*0098*/ 	.word	0x00001e20


	//   ....[3]....
        /*009c*/ 	.word	0x00001e60


	//   ....[4]....
        /*00a0*/ 	.word	0x00001eb0


	//   ....[5]....
        /*00a4*/ 	.word	0x000026a0


	//   ....[6]....
        /*00a8*/ 	.word	0x000026e0


	//   ....[7]....
        /*00ac*/ 	.word	0x000028a0


	//   ....[8]....
        /*00b0*/ 	.word	0x00004140


	//   ....[9]....
        /*00b4*/ 	.word	0x00004180


	//   ....[10]....
        /*00b8*/ 	.word	0x000042d0


	//   ....[11]....
        /*00bc*/ 	.word	0x00004300


	//   ....[12]....
        /*00c0*/ 	.word	0x00004330


	//   ....[13]....
        /*00c4*/ 	.word	0x00004360


	//   ....[14]....
        /*00c8*/ 	.word	0x00004450


	//   ....[15]....
        /*00cc*/ 	.word	0x00004480


	//   ....[16]....
        /*00d0*/ 	.word	0x00006130


	//   ....[17]....
        /*00d4*/ 	.word	0x00006170


	//   ....[18]....
        /*00d8*/ 	.word	0x000061b0


	//   ....[19]....
        /*00dc*/ 	.word	0x000061f0


	//   ....[20]....
        /*00e0*/ 	.word	0x00006240


	//   ....[21]....
        /*00e4*/ 	.word	0x00006260


	//   ....[22]....
        /*00e8*/ 	.word	0x00006280


	//   ....[23]....
        /*00ec*/ 	.word	0x00006290


	//----- nvinfo : EIATTR_VRC_CTA_INIT_COUNT
	.align		4
.L_706:
        /*00f0*/ 	.byte	0x02, 0x4a
	.zero		1
	.zero		1


	//----- nvinfo : EIATTR_EXIT_INSTR_OFFSETS
	.align		4
        /*00f4*/ 	.byte	0x04, 0x1c
        /*00f6*/ 	.short	(.L_708 - .L_707)


	//   ....[0]....
.L_707:
        /*00f8*/ 	.word	0x00000330


	//   ....[1]....
        /*00fc*/ 	.word	0x00007f90


	//----- nvinfo : EIATTR_CRS_STACK_SIZE
	.align		4
.L_708:
        /*0100*/ 	.byte	0x04, 0x1e
        /*0102*/ 	.short	(.L_710 - .L_709)
.L_709:
        /*0104*/ 	.word	0x00000000


	//----- nvinfo : EIATTR_CBANK_PARAM_SIZE
	.align		4
.L_710:
        /*0108*/ 	.byte	0x03, 0x19
        /*010a*/ 	.short	0x01d0


	//----- nvinfo : EIATTR_PARAM_CBANK
	.align		4
        /*010c*/ 	.byte	0x04, 0x0a
        /*010e*/ 	.short	(.L_712 - .L_711)
	.align		4
.L_711:
        /*0110*/ 	.word	index@(.nv.constant0._ZN5flash16flash_fwd_kernelI23Flash_fwd_kernel_traitsILi128ELi128ELi32ELi4ELb0ELb0EN7cutlass6half_tE19Flash_kernel_traitsILi128ELi128ELi32ELi4ES3_EELb1ELb0ELb0ELb0ELb1ELb1ELb0ELb0EEEvNS_16Flash_fwd_paramsE)
        /*0114*/ 	.short	0x0380
        /*0116*/ 	.short	0x01d0


	//----- nvinfo : EIATTR_SW_WAR
	.align		4
.L_712:
        /*0118*/ 	.byte	0x04, 0x36
        /*011a*/ 	.short	(.L_714 - .L_713)
.L_713:
        /*011c*/ 	.word	0x00000008
.L_714:


//--------------------- .nv.info._ZN5flash16flash_fwd_kernelI23Flash_fwd_kernel_traitsILi128ELi128ELi32ELi4ELb0ELb0EN7cutlass6half_tE19Flash_kernel_traitsILi128ELi128ELi32ELi4ES3_EELb0ELb0ELb0ELb0ELb1ELb1ELb1ELb0EEEvNS_16Flash_fwd_paramsE --------------------------
	.section	.nv.info._ZN5flash16flash_fwd_kernelI23Flash_fwd_kernel_traitsILi128ELi128ELi32ELi4ELb0ELb0EN7cutlass6half_tE19Flash_kernel_traitsILi128ELi128ELi32ELi4ES3_EELb0ELb0ELb0ELb0ELb1ELb1ELb1ELb0EEEvNS_16Flash_fwd_paramsE,"",@"SHT_CUDA_INFO"
	.sectionflags	@""
	.align	4


	//----- nvinfo : EIATTR_CUDA_API_VERSION
	.align		4
        /*0000*/ 	.byte	0x04, 0x37
        /*0002*/ 	.short	(.L_716 - .L_715)
.L_715:
        /*0004*/ 	.word	0x00000082


	//----- nvinfo : EIATTR_KPARAM_INFO
	.align		4
.L_716:
        /*0008*/ 	.byte	0x04, 0x17
        /*000a*/ 	.short	(.L_718 - .L_717)
.L_717:
        /*000c*/ 	.word	0x00000000
        /*0010*/ 	.short	0x0000
        /*0012*/ 	.short	0x0000
        /*0014*/ 	.byte	0x00, 0xf0, 0x41, 0x07


	//----- nvinfo : EIATTR_SPARSE_MMA_MASK
	.align		4
.L_718:
        /*0018*/ 	.byte	0x03, 0x50
        /*001a*/ 	.short	0x0000


	//----- nvinfo : EIATTR_MAXREG_COUNT
	.align		4
        /*001c*/ 	.byte	0x03, 0x1b
        /*001e*/ 	.short	0x00ff


	//----- nvinfo : EIATTR_NUM_BARRIERS
	.align		4
        /*0020*/ 	.byte	0x02, 0x4c
        /*0022*/ 	.byte	0x01
	.zero		1


	//----- nvinfo : EIATTR_ANNOTATIONS
	.align		4
        /*0024*/ 	.byte	0x04, 0x55
        /*0026*/ 	.short	(.L_720 - .L_719)


	//   ....[0]....
.L_719:
        /*0028*/ 	.word	0x00000001
        /*002c*/ 	.byte	0xb0, 0x02, 0x00, 0x00, 0x01, 0x00, 0x00, 0x00, 0x10, 0x03, 0x00, 0x00, 0x01, 0x00, 0x00, 0x00
        /*003c*/ 	.byte	0x40, 0x03, 0x00, 0x00, 0x01, 0x00, 0x00, 0x00, 0x70, 0x03, 0x00, 0x00, 0x01, 0x00, 0x00, 0x00
        /*004c*/ 	.byte	0x40, 0x2b, 0x00, 0x00, 0x01, 0x00, 0x00, 0x00, 0x60, 0x2b, 0x00, 0x00, 0x01, 0x00, 0x00, 0x00
        /*005c*/ 	.byte	0x70, 0x2b, 0x00, 0x00, 0x01, 0x00, 0x00, 0x00, 0x80, 0x2b, 0x00, 0x00


	//----- nvinfo : EIATTR_MERCURY_ISA_VERSION
	.align		4
.L_720:
        /*0068*/ 	.byte	0x03, 0x5f
        /*006a*/ 	.short	0x0101


	//----- nvinfo : EIATTR_COOP_GROUP_MASK_REGIDS
	.align		4
        /*006c*/ 	.byte	0x04, 0x29
        /*006e*/ 	.short	(.L_722 - .L_721)


	//   ....[0]....
.L_721:
        /*0070*/ 	.word	0xffffffff


	//   ....[1]....
        /*0074*/ 	.word	0xffffffff


	//   ....[2]....
        /*0078*/ 	.word	0xffffffff


	//   ....[3]....
        /*007c*/ 	.word	0xffffffff


	//   ....[4]....
        /*0080*/ 	.word	0xffffffff


	//   ....[5]....
        /*0084*/ 	.word	0xffffffff


	//   ....[6]....
        /*0088*/ 	.word	0xffffffff


	//   ....[7]....
        /*008c*/ 	.word	0xffffffff


	//   ....[8]....
        /*0090*/ 	.word	0xffffffff


	//   ....[9]....
        /*0094*/ 	.word	0xffffffff


	//   ....[10]....
        /*0098*/ 	.word	0xffffffff


	//   ....[11]....
        /*009c*/ 	.word	0xffffffff


	//   ....[12]....
        /*00a0*/ 	.word	0xffffffff


	//   ....[13]....
        /*00a4*/ 	.word	0xffffffff


	//   ....[14]....
        /*00a8*/ 	.word	0xffffffff


	//   ....[15]....
        /*00ac*/ 	.word	0xffffffff


	//   ....[16]....
        /*00b0*/ 	.word	0xffffffff


	//   ....[17]....
        /*00b4*/ 	.word	0xffffffff


	//   ....[18]....
        /*00b8*/ 	.word	0xffffffff


	//   ....[19]....
        /*00bc*/ 	.word	0xffffffff


	//   ....[20]....
        /*00c0*/ 	.word	0xffffffff


	//   ....[21]....
        /*00c4*/ 	.word	0xffffffff


	//   ....[22]....
        /*00c8*/ 	.word	0xffffffff


	//   ....[23]....
        /*00cc*/ 	.word	0xffffffff


	//----- nvinfo : EIATTR_COOP_GROUP_INSTR_OFFSETS
	.align		4
.L_722:
        /*00d0*/ 	.byte	0x04, 0x28
        /*00d2*/ 	.short	(.L_724 - .L_723)


	//   ....[0]....
.L_723:
        /*00d4*/ 	.word	0x00001b00


	//   ....[1]....
        /*00d8*/ 	.word	0x00001b40


	//   ....[2]....
        /*00dc*/ 	.word	0x00001ba0


	//   ....[3]....
        /*00e0*/ 	.word	0x00001bb0


	//   ....[4]....
        /*00e4*/ 	.word	0x00001dd0


	//   ....[5]....
        /*00e8*/ 	.word	0x00001e30


	//   ....[6]....
        /*00ec*/ 	.word	0x00001f20


	//   ....[7]....
        /*00f0*/ 	.word	0x00001f40


	//   ....[8]....
        /*00f4*/ 	.word	0x00003910


	//   ....[9]....
        /*00f8*/ 	.word	0x00003920


	//   ....[10]....
        /*00fc*/ 	.word	0x00003930


	//   ....[11]....
        /*0100*/ 	.word	0x00003940


	//   ....[12]....
        /*0104*/ 	.word	0x00003980


	//   ....[13]....
        /*0108*/ 	.word	0x000039a0


	//   ....[14]....
        /*010c*/ 	.word	0x000039c0


	//   ....[15]....
        /*0110*/ 	.word	0x000039d0


	//   ....[16]....
        /*0114*/ 	.word	0x00005010


	//   ....[17]....
        /*0118*/ 	.word	0x00005050


	//   ....[18]....
        /*011c*/ 	.word	0x00005070


	//   ....[19]....
        /*0120*/ 	.word	0x000050d0


	//   ....[20]....
        /*0124*/ 	.word	0x000050f0


	//   ....[21]....
        /*0128*/ 	.word	0x00005110


	//   ....[22]....
        /*012c*/ 	.word	0x00005120


	//   ....[23]....
        /*0130*/ 	.word	0x00005180


	//----- nvinfo : EIATTR_VRC_CTA_INIT_COUNT
	.align		4
.L_724:
        /*0134*/ 	.byte	0x02, 0x4a
	.zero		1
	.zero		1


	//----- nvinfo : EIATTR_EXIT_INSTR_OFFSETS
	.align		4
        /*0138*/ 	.byte	0x04, 0x1c
        /*013a*/ 	.short	(.L_726 - .L_725)


	//   ....[0]....
.L_725:
        /*013c*/ 	.word	0x00000150


	//   ....[1]....
        /*0140*/ 	.word	0x00006e00


	//----- nvinfo : EIATTR_CRS_STACK_SIZE
	.align		4
.L_726:
        /*0144*/ 	.byte	0x04, 0x1e
        /*0146*/ 	.short	(.L_728 - .L_727)
.L_727:
        /*0148*/ 	.word	0x00000000


	//----- nvinfo : EIATTR_CBANK_PARAM_SIZE
	.align		4
.L_728:
        /*014c*/ 	.byte	0x03, 0x19
        /*014e*/ 	.short	0x01d0


	//----- nvinfo : EIATTR_PARAM_CBANK
	.align		4
        /*0150*/ 	.byte	0x04, 0x0a
        /*0152*/ 	.short	(.L_730 - .L_729)
	.align		4
.L_729:
        /*0154*/ 	.word	index@(.nv.constant0._ZN5flash16flash_fwd_kernelI23Flash_fwd_kernel_traitsILi128ELi128ELi32ELi4ELb0ELb0EN7cutlass6half_tE19Flash_kernel_traitsILi128ELi128ELi32ELi4ES3_EELb0ELb0ELb0ELb0ELb1ELb1ELb1ELb0EEEvNS_16Flash_fwd_paramsE)
        /*0158*/ 	.short	0x0380
        /*015a*/ 	.short	0x01d0


	//----- nvinfo : EIATTR_SW_WAR
	.align		4
.L_730:
        /*015c*/ 	.byte	0x04, 0x36
        /*015e*/ 	.short	(.L_732 - .L_731)
.L_731:
        /*0160*/ 	.word	0x00000008
.L_732:


//--------------------- .nv.info._ZN5flash16flash_fwd_kernelI23Flash_fwd_kernel_traitsILi128ELi128ELi32ELi4ELb0ELb0EN7cutlass6half_tE19Flash_kernel_traitsILi128ELi128ELi32ELi4ES3_EELb1ELb0ELb0ELb1ELb0ELb0ELb0ELb0EEEvNS_16Flash_fwd_paramsE --------------------------
	.section	.nv.info._ZN5flash16flash_fwd_kernelI23Flash_fwd_kernel_traitsILi128ELi128ELi32ELi4ELb0ELb0EN7cutlass6half_tE19Flash_kernel_traitsILi128ELi128ELi32ELi4ES3_EELb1ELb0ELb0ELb1ELb0ELb0ELb0ELb0EEEvNS_16Flash_fwd_paramsE,"",@"SHT_CUDA_INFO"
	.sectionflags	@""
	.align	4


	//----- nvinfo : EIATTR_CUDA_API_VERSION
	.align		4
        /*0000*/ 	.byte	0x04, 0x37
        /*0002*/ 	.short	(.L_734 - .L_733)
.L_733:
        /*0004*/ 	.word	0x00000082


	//----- nvinfo : EIATTR_KPARAM_INFO
	.align		4
.L_734:
        /*0008*/ 	.byte	0x04, 0x17
        /*000a*/ 	.short	(.L_736 - .L_735)
.L_735:
        /*000c*/ 	.word	0x00000000
        /*0010*/ 	.short	0x0000
        /*0012*/ 	.short	0x0000
        /*0014*/ 	.byte	0x00, 0xf0, 0x41, 0x07


	//----- nvinfo : EIATTR_SPARSE_MMA_MASK
	.align		4
.L_736:
        /*0018*/ 	.byte	0x03, 0x50
        /*001a*/ 	.short	0x0000


	//----- nvinfo : EIATTR_MAXREG_COUNT
	.align		4
        /*001c*/ 	.byte	0x03, 0x1b
        /*001e*/ 	.short	0x00ff


	//----- nvinfo : EIATTR_NUM_BARRIERS
	.align		4
        /*0020*/ 	.byte	0x02, 0x4c
        /*0022*/ 	.byte	0x01
	.zero		1


	//----- nvinfo : EIATTR_ANNOTATIONS
	.align		4
        /*0024*/ 	.byte	0x04, 0x55
        /*0026*/ 	.short	(.L_738 - .L_737)


	//   ....[0]....
.L_737:
        /*0028*/ 	.word	0x00000001
        /*002c*/ 	.byte	0x50, 0x51, 0x00, 0x00, 0x01, 0x00, 0x00, 0x00, 0xa0, 0x51, 0x00, 0x00, 0x01, 0x00, 0x00, 0x00
        /*003c*/ 	.byte	0xf0, 0x6b, 0x00, 0x00, 0x01, 0x00, 0x00, 0x00, 0x30, 0x6c, 0x00, 0x00, 0x01, 0x00, 0x00, 0x00
        /*004c*/ 	.byte	0xc0, 0x6d, 0x00, 0x00, 0x01, 0x00, 0x00, 0x00, 0x70, 0x74, 0x00, 0x00, 0x01, 0x00, 0x00, 0x00
        /*005c*/ 	.byte	0x90, 0x74, 0x00, 0x00, 0x01, 0x00, 0x00, 0x00, 0x30, 0x75, 0x00, 0x00, 0x01, 0x00, 0x00, 0x00
        /*006c*/ 	.byte	0x50, 0x77, 0x00, 0x00, 0x01, 0x00, 0x00, 0x00, 0x90, 0x77, 0x00, 0x00


	//----- nvinfo : EIATTR_MERCURY_ISA_VERSION
	.align		4
.L_738:
        /*0078*/ 	.byte	0x03, 0x5f
        /*007a*/ 	.short	0x0101


	//----- nvinfo : EIATTR_COOP_GROUP_MASK_REGIDS
	.align		4
        /*007c*/ 	.byte	0x04, 0x29
        /*007e*/ 	.short	(.L_740 - .L_739)


	//   ....[0]....
.L_739:
        /*0080*/ 	.word	0xffffffff


	//   ....[1]....
        /*0084*/ 	.word	0xffffffff


	//   ....[2]....
        /*0088*/ 	.word	0xffffffff


	//   ....[3]....
        /*008c*/ 	.word	0xffffffff


	//   ....[4]....
        /*0090*/ 	.word	0xffffffff


	//   ....[5]....
        /*0094*/ 	.word	0xffffffff


	//   ....[6]....
        /*0098*/ 	.word	0xffffffff


	//   ....[7]....
        /*009c*/ 	.word	0xffffffff


	//   ....[8]....
        /*00a0*/ 	.word	0xffffffff


	//   ....[9]....
        /*00a4*/ 	.word	0xffffffff


	//   ....[10]....
        /*00a8*/ 	.word	0xffffffff


	//   ....[11]....
        /*00ac*/ 	.word	0xffffffff


	//   ....[12]....
        /*00b0*/ 	.word	0xffffffff


	//   ....[13]....
        /*00b4*/ 	.word	0xffffffff


	//   ....[14]....
        /*00b8*/ 	.word	0xffffffff


	//   ....[15]....
        /*00bc*/ 	.word	0xffffffff


	//   ....[16]....
        /*00c0*/ 	.word	0xffffffff


	//   ....[17]....
        /*00c4*/ 	.word	0xffffffff


	//   ....[18]....
        /*00c8*/ 	.word	0xffffffff


	//   ....[19]....
        /*00cc*/ 	.word	0xffffffff


	//   ....[20]....
        /*00d0*/ 	.word	0xffffffff


	//   ....[21]....
        /*00d4*/ 	.word	0xffffffff


	//   ....[22]....
        /*00d8*/ 	.word	0xffffffff


	//   ....[23]....
        /*00dc*/ 	.word	0xffffffff


	//----- nvinfo : EIATTR_COOP_GROUP_INSTR_OFFSETS
	.align		4
.L_740:
        /*00e0*/ 	.byte	0x04, 0x28
        /*00e2*/ 	.short	(.L_742 - .L_741)


	//   ....[0]....
.L_741:
        /*00e4*/ 	.word	0x00004db0


	//   ....[1]....
        /*00e8*/ 	.word	0x00004e30


	//   ....[2]....
        /*00ec*/ 	.word	0x00005020


	//   ....[3]....
        /*00f0*/ 	.word	0x00005040


	//   ....[4]....
        /*00f4*/ 	.word	0x00005d30


	//   ....[5]....
        /*00f8*/ 	.word	0x00005e00


	//   ....[6]....
        /*00fc*/ 	.word	0x00005f20


	//   ....[7]....
        /*0100*/ 	.word	0x00005f60


	//   ....[8]....
        /*0104*/ 	.word	0x00008400


	//   ....[9]....
        /*0108*/ 	.word	0x00008490


	//   ....[10]....
        /*010c*/ 	.word	0x00008630


	//   ....[11]....
        /*0110*/ 	.word	0x00008660


	//   ....[12]....
        /*0114*/ 	.word	0x00008690


	//   ....[13]....
        /*0118*/ 	.word	0x000086c0


	//   ....[14]....
        /*011c*/ 	.word	0x00008790


	//   ....[15]....
        /*0120*/ 	.word	0x00008880


	//   ....[16]....
        /*0124*/ 	.word	0x0000a380


	//   ....[17]....
        /*0128*/ 	.word	0x0000a3b0


	//   ....[18]....
        /*012c*/ 	.word	0x0000a450


	//   ....[19]....
        /*0130*/ 	.word	0x0000a470


	//   ....[20]....
        /*0134*/ 	.word	0x0000a480


	//   ....[21]....
        /*0138*/ 	.word	0x0000a4a0


	//   ....[22]....
        /*013c*/ 	.word	0x0000a4f0


	//   ....[23]....
        /*0140*/ 	.word	0x0000a550


	//----- nvinfo : EIATTR_VRC_CTA_INIT_COUNT
	.align		4
.L_742:
        /*0144*/ 	.byte	0x02, 0x4a
	.zero		1
	.zero		1


	//----- nvinfo : EIATTR_EXIT_INSTR_OFFSETS
	.align		4
        /*0148*/ 	.byte	0x04, 0x1c
        /*014a*/ 	.short	(.L_744 - .L_743)


	//   ....[0]....
.L_743:
        /*014c*/ 	.word	0x00000690


	//   ....[1]....
        /*0150*/ 	.word	0x00001a70


	//   ....[2]....
        /*0154*/ 	.word	0x00001b00


	//   ....[3]....
        /*0158*/ 	.word	0x0000c8f0


	//   ....[4]....
        /*015c*/ 	.word	0x0000ca10


	//   ....[5]....
        /*0160*/ 	.word	0x0000ca30


	//----- nvinfo : EIATTR_CRS_STACK_SIZE
	.align		4
.L_744:
        /*0164*/ 	.byte	0x04, 0x1e
        /*0166*/ 	.short	(.L_746 - .L_745)
.L_745:
        /*0168*/ 	.word	0x00000000


	//----- nvinfo : EIATTR_CBANK_PARAM_SIZE
	.align		4
.L_746:
        /*016c*/ 	.byte	0x03, 0x19
        /*016e*/ 	.short	0x01d0


	//----- nvinfo : EIATTR_PARAM_CBANK
	.align		4
        /*0170*/ 	.byte	0x04, 0x0a
        /*0172*/ 	.short	(.L_748 - .L_747)
	.align		4
.L_747:
        /*0174*/ 	.word	index@(.nv.constant0._ZN5flash16flash_fwd_kernelI23Flash_fwd_kernel_traitsILi128ELi128ELi32ELi4ELb0ELb0EN7cutlass6half_tE19Flash_kernel_traitsILi128ELi128ELi32ELi4ES3_EELb1ELb0ELb0ELb1ELb0ELb0ELb0ELb0EEEvNS_16Flash_fwd_paramsE)
        /*0178*/ 	.short	0x0380
        /*017a*/ 	.short	0x01d0


	//----- nvinfo : EIATTR_SW_WAR
	.align		4
.L_748:
        /*017c*/ 	.byte	0x04, 0x36
        /*017e*/ 	.short	(.L_750 - .L_749)
.L_749:
        /*0180*/ 	.word	0x00000008
.L_750:


//--------------------- .nv.info._ZN5flash16flash_fwd_kernelI23Flash_fwd_kernel_traitsILi128ELi128ELi32ELi4ELb0ELb0EN7cutlass6half_tE19Flash_kernel_traitsILi128ELi128ELi32ELi4ES3_EELb1ELb0ELb0ELb0ELb0ELb0ELb0ELb1EEEvNS_16Flash_fwd_paramsE --------------------------
	.section	.nv.info._ZN5flash16flash_fwd_kernelI23Flash_fwd_kernel_traitsILi128ELi128ELi32ELi4ELb0ELb0EN7cutlass6half_tE19Flash_kernel_traitsILi128ELi128ELi32ELi4ES3_EELb1ELb0ELb0ELb0ELb0ELb0ELb0ELb1EEEvNS_16Flash_fwd_paramsE,"",@"SHT_CUDA_INFO"
	.sectionflags	@""
	.align	4


	//----- nvinfo : EIATTR_CUDA_API_VERSION
	.align		4
        /*0000*/ 	.byte	0x04, 0x37
        /*0002*/ 	.short	(.L_752 - .L_751)
.L_751:
        /*0004*/ 	.word	0x00000082


	//----- nvinfo : EIATTR_KPARAM_INFO
	.align		4
.L_752:
        /*0008*/ 	.byte	0x04, 0x17
        /*000a*/ 	.short	(.L_754 - .L_753)
.L_753:
        /*000c*/ 	.word	0x00000000
        /*0010*/ 	.short	0x0000
        /*0012*/ 	.short	0x0000
        /*0014*/ 	.byte	0x00, 0xf0, 0x41, 0x07


	//----- nvinfo : EIATTR_SPARSE_MMA_MASK
	.align		4
.L_754:
        /*0018*/ 	.byte	0x03, 0x50
        /*001a*/ 	.short	0x0000


	//----- nvinfo : EIATTR_MAXREG_COUNT
	.align		4
        /*001c*/ 	.byte	0x03, 0x1b
        /*001e*/ 	.short	0x00ff


	//----- nvinfo : EIATTR_NUM_BARRIERS
	.align		4
        /*0020*/ 	.byte	0x02, 0x4c
        /*0022*/ 	.byte	0x01
	.zero		1


	//----- nvinfo : EIATTR_ANNOTATIONS
	.align		4
        /*0024*/ 	.byte	0x04, 0x55
        /*0026*/ 	.short	(.L_756 - .L_755)


	//   ....[0]....
.L_755:
        /* <DEDUP_REMOVED lines=47> */


	//----- nvinfo : EIATTR_MERCURY_ISA_VERSION
	.align		4
.L_756:
        /*0300*/ 	.byte	0x03, 0x5f
        /*0302*/ 	.short	0x0101


	//----- nvinfo : EIATTR_COOP_GROUP_MASK_REGIDS
	.align		4
        /*0304*/ 	.byte	0x04, 0x29
        /*0306*/ 	.short	(.L_758 - .L_757)


	//   ....[0]....
.L_757:
        /*0308*/ 	.word	0xffffffff


	//   ....[1]....
        /*030c*/ 	.word	0xffffffff


	//   ....[2]....
        /*0310*/ 	.word	0xffffffff


	//   ....[3]....
        /*0314*/ 	.word	0xffffffff


	//   ....[4]....
        /*0318*/ 	.word	0xffffffff


	//   ....[5]....
        /*031c*/ 	.word	0xffffffff


	//   ....[6]....
        /*0320*/ 	.word	0xffffffff


	//   ....[7]....
        /*0324*/ 	.word	0xffffffff


	//   ....[8]....
        /*0328*/ 	.word	0xffffffff


	//   ....[9]....
        /*032c*/ 	.word	0xffffffff


	//   ....[10]....
        /*0330*/ 	.word	0xffffffff


	//   ....[11]....
        /*0334*/ 	.word	0xffffffff


	//   ....[12]....
        /*0338*/ 	.word	0xffffffff


	//   ....[13]....
        /*033c*/ 	.word	0xffffffff


	//   ....[14]....
        /*0340*/ 	.word	0xffffffff


	//   ....[15]....
        /*0344*/ 	.word	0xffffffff


	//   ....[16]....
        /*0348*/ 	.word	0xffffffff


	//   ....[17]....
        /*034c*/ 	.word	0xffffffff


	//   ....[18]....
        /*0350*/ 	.word	0xffffffff


	//   ....[19]....
        /*0354*/ 	.word	0xffffffff


	//   ....[20]....
        /*0358*/ 	.word	0xffffffff


	//   ....[21]....
        /*035c*/ 	.word	0xffffffff


	//   ....[22]....
        /*0360*/ 	.word	0xffffffff


	//   ....[23]....
        /*0364*/ 	.word	0xffffffff


	//----- nvinfo : EIATTR_COOP_GROUP_INSTR_OFFSETS
	.align		4
.L_758:
        /*0368*/ 	.byte	0x04, 0x28
        /*036a*/ 	.short	(.L_760 - .L_759)


	//   ....[0]....
.L_759:
        /*036c*/ 	.word	0x000046d0


	//   ....[1]....
        /*0370*/ 	.word	0x00004710


	//   ....[2]....
        /*0374*/ 	.word	0x00004770


	//   ....[3]....
        /*0378*/ 	.word	0x00004810


	//   ....[4]....
        /*037c*/ 	.word	0x00004890


	//   ....[5]....
        /*0380*/ 	.word	0x000048c0


	//   ....[6]....
        /*0384*/ 	.word	0x00004910


	//   ....[7]....
        /*0388*/ 	.word	0x000049c0


	//   ....[8]....
        /*038c*/ 	.word	0x00008510


	//   ....[9]....
        /*0390*/ 	.word	0x00008540


	//   ....[10]....
        /*0394*/ 	.word	0x00008570


	//   ....[11]....
        /*0398*/ 	.word	0x000085a0


	//   ....[12]....
        /*039c*/ 	.word	0x000085e0


	//   ....[13]....
        /*03a0*/ 	.word	0x00008600


	//   ....[14]....
        /*03a4*/ 	.word	0x00008620


	//   ....[15]....
        /*03a8*/ 	.word	0x00008750


	//   ....[16]....
        /*03ac*/ 	.word	0x0000b2c0


	//   ....[17]....
        /*03b0*/ 	.word	0x0000b300


	//   ....[18]....
        /*03b4*/ 	.word	0x0000b3a0


	//   ....[19]....
        /*03b8*/ 	.word	0x0000b3c0


	//   ....[20]....
        /*03bc*/ 	.word	0x0000b3d0


	//   ....[21]....
        /*03c0*/ 	.word	0x0000b3f0


	//   ....[22]....
        /*03c4*/ 	.word	0x0000b440


	//   ....[23]....
        /*03c8*/ 	.word	0x0000b4a0


	//----- nvinfo : EIATTR_VRC_CTA_INIT_COUNT
	.align		4
.L_760:
        /*03cc*/ 	.byte	0x02, 0x4a
	.zero		1
	.zero		1


	//----- nvinfo : EIATTR_EXIT_INSTR_OFFSETS
	.align		4
        /*03d0*/ 	.byte	0x04, 0x1c
        /*03d2*/ 	.short	(.L_762 - .L_761)


	//   ....[0]....
.L_761:
        /*03d4*/ 	.word	0x00000690


	//   ....[1]....
        /*03d8*/ 	.word	0x00001a70


	//   ....[2]....
        /*03dc*/ 	.word	0x00001b00


	//   ....[3]....
        /*03e0*/ 	.word	0x0000d840


	//   ....[4]....
        /*03e4*/ 	.word	0x0000d960


	//   ....[5]....
        /*03e8*/ 	.word	0x0000d980


	//----- nvinfo : EIATTR_CRS_STACK_SIZE
	.align		4
.L_762:
        /*03ec*/ 	.byte	0x04, 0x1e
        /*03ee*/ 	.short	(.L_764 - .L_763)
.L_763:
        /*03f0*/ 	.word	0x00000000


	//----- nvinfo : EIATTR_CBANK_PARAM_SIZE
	.align		4
.L_764:
        /*03f4*/ 	.byte	0x03, 0x19
        /*03f6*/ 	.short	0x01d0


	//----- nvinfo : EIATTR_PARAM_CBANK
	.align		4
        /*03f8*/ 	.byte	0x04, 0x0a
        /*03fa*/ 	.short	(.L_766 - .L_765)
	.align		4
.L_765:
        /*03fc*/ 	.word	index@(.nv.constant0._ZN5flash16flash_fwd_kernelI23Flash_fwd_kernel_traitsILi128ELi128ELi32ELi4ELb0ELb0EN7cutlass6half_tE19Flash_kernel_traitsILi128ELi128ELi32ELi4ES3_EELb1ELb0ELb0ELb0ELb0ELb0ELb0ELb1EEEvNS_16Flash_fwd_paramsE)
        /*0400*/ 	.short	0x0380
        /*0402*/ 	.short	0x01d0


	//----- nvinfo : EIATTR_SW_WAR
	.align		4
.L_766:
        /*0404*/ 	.byte	0x04, 0x36
        /*0406*/ 	.short	(.L_768 - .L_767)
.L_767:
        /*0408*/ 	.word	0x00000008
.L_768:


//--------------------- .nv.info._ZN5flash16flash_fwd_kernelI23Flash_fwd_kernel_traitsILi128ELi128ELi32ELi4ELb0ELb0EN7cutlass6half_tE19Flash_kernel_traitsILi128ELi128ELi32ELi4ES3_EELb0ELb0ELb0ELb0ELb0ELb0ELb1ELb0EEEvNS_16Flash_fwd_paramsE --------------------------
	.section	.nv.info._ZN5flash16flash_fwd_kernelI23Flash_fwd_kernel_traitsILi128ELi128ELi32ELi4ELb0ELb0EN7cutlass6half_tE19Flash_kernel_traitsILi128ELi128ELi32ELi4ES3_EELb0ELb0ELb0ELb0ELb0ELb0ELb1ELb0EEEvNS_16Flash_fwd_paramsE,"",@"SHT_CUDA_INFO"
	.sectionflags	@""
	.align	4


	//----- nvinfo : EIATTR_CUDA_API_VERSION
	.align		4
        /*0000*/ 	.byte	0x04, 0x37
        /*0002*/ 	.short	(.L_770 - .L_769)
.L_769:
        /*0004*/ 	.word	0x00000082


	//----- nvinfo : EIATTR_KPARAM_INFO
	.align		4
.L_770:
        /*0008*/ 	.byte	0x04, 0x17
        /*000a*/ 	.short	(.L_772 - .L_771)
.L_771:
        /*000c*/ 	.word	0x00000000
        /*0010*/ 	.short	0x0000
        /*0012*/ 	.short	0x0000
        /*0014*/ 	.byte	0x00, 0xf0, 0x41, 0x07


	//----- nvinfo : EIATTR_SPARSE_MMA_MASK
	.align		4
.L_772:
        /*0018*/ 	.byte	0x03, 0x50
        /*001a*/ 	.short	0x0000


	//----- nvinfo : EIATTR_MAXREG_COUNT
	.align		4
        /*001c*/ 	.byte	0x03, 0x1b
        /*001e*/ 	.short	0x00ff


	//----- nvinfo : EIATTR_NUM_BARRIERS
	.align		4
        /*0020*/ 	.byte	0x02, 0x4c
        /*0022*/ 	.byte	0x01
	.zero		1


	//----- nvinfo : EIATTR_ANNOTATIONS
	.align		4
        /*0024*/ 	.byte	0x04, 0x55
        /*0026*/ 	.short	(.L_774 - .L_773)


	//   ....[0]....
.L_773:
        /*0028*/ 	.word	0x00000001
        /*002c*/ 	.byte	0x20, 0x03, 0x00, 0x00, 0x01, 0x00, 0x00, 0x00, 0x50, 0x1d, 0x00, 0x00, 0x01, 0x00, 0x00, 0x00
        /*003c*/ 	.byte	0x00, 0x1f, 0x00, 0x00, 0x01, 0x00, 0x00, 0x00, 0x40, 0x56, 0x00, 0x00, 0x01, 0x00, 0x00, 0x00
        /*004c*/ 	.byte	0x80, 0x56, 0x00, 0x00, 0x01, 0x00, 0x00, 0x00, 0xb0, 0x5a, 0x00, 0x00, 0x01, 0x00, 0x00, 0x00
        /*005c*/ 	.byte	0xd0, 0x5a, 0x00, 0x00, 0x01, 0x00, 0x00, 0x00, 0x30, 0x5b, 0x00, 0x00, 0x01, 0x00, 0x00, 0x00
        /*006c*/ 	.byte	0x20, 0x80, 0x00, 0x00, 0x01, 0x00, 0x00, 0x00, 0xc0, 0x95, 0x00, 0x00, 0x01, 0x00, 0x00, 0x00
        /*007c*/ 	.byte	0x80, 0x96, 0x00, 0x00


	//----- nvinfo : EIATTR_MERCURY_ISA_VERSION
	.align		4
.L_774:
        /*0080*/ 	.byte	0x03, 0x5f
        /*0082*/ 	.short	0x0101


	//----- nvinfo : EIATTR_COOP_GROUP_MASK_REGIDS
	.align		4
        /*0084*/ 	.byte	0x04, 0x29
        /*0086*/ 	.short	(.L_776 - .L_775)


	//   ....[0]....
.L_775:
        /*0088*/ 	.word	0xffffffff


	//   ....[1]....
        /*008c*/ 	.word	0xffffffff


	//   ....[2]....
        /*0090*/ 	.word	0xffffffff


	//   ....[3]....
        /*0094*/ 	.word	0xffffffff


	//   ....[4]....
        /*0098*/ 	.word	0xffffffff


	//   ....[5]....
        /*009c*/ 	.word	0xffffffff


	//   ....[6]....
        /*00a0*/ 	.word	0xffffffff


	//   ....[7]....
        /*00a4*/ 	.word	0xffffffff


	//   ....[8]....
        /*00a8*/ 	.word	0xffffffff


	//   ....[9]....
        /*00ac*/ 	.word	0xffffffff


	//   ....[10]....
        /*00b0*/ 	.word	0xffffffff


	//   ....[11]....
        /*00b4*/ 	.word	0xffffffff


	//   ....[12]....
        /*00b8*/ 	.word	0xffffffff


	//   ....[13]....
        /*00bc*/ 	.word	0xffffffff


	//   ....[14]....
        /*00c0*/ 	.word	0xffffffff


	//   ....[15]....
        /*00c4*/ 	.word	0xffffffff


	//   ....[16]....
        /*00c8*/ 	.word	0xffffffff


	//   ....[17]....
        /*00cc*/ 	.word	0xffffffff


	//   ....[18]....
        /*00d0*/ 	.word	0xffffffff


	//   ....[19]....
        /*00d4*/ 	.word	0xffffffff


	//   ....[20]....
        /*00d8*/ 	.word	0xffffffff


	//   ....[21]....
        /*00dc*/ 	.word	0xffffffff


	//   ....[22]....
        /*00e0*/ 	.word	0xffffffff


	//   ....[23]....
        /*00e4*/ 	.word	0xffffffff


	//----- nvinfo : EIATTR_COOP_GROUP_INSTR_OFFSETS
	.align		4
.L_776:
        /*00e8*/ 	.byte	0x04, 0x28
        /*00ea*/ 	.short	(.L_778 - .L_777)


	//   ....[0]....
.L_777:
        /*00ec*/ 	.word	0x00004620


	//   ....[1]....
        /*00f0*/ 	.word	0x00004650


	//   ....[2]....
        /*00f4*/ 	.word	0x00004710


	//   ....[3]....
        /*00f8*/ 	.word	0x00004750


	//   ....[4]....
        /*00fc*/ 	.word	0x00004900


	//   ....[5]....
        /*0100*/ 	.word	0x00004970


	//   ....[6]....
        /*0104*/ 	.word	0x00004a60


	//   ....[7]....
        /*0108*/ 	.word	0x00004b10


	//   ....[8]....
        /*010c*/ 	.word	0x000068d0


	//   ....[9]....
        /*0110*/ 	.word	0x00006900


	//   ....[10]....
        /*0114*/ 	.word	0x00006910


	//   ....[11]....
        /*0118*/ 	.word	0x00006920


	//   ....[12]....
        /*011c*/ 	.word	0x00006960


	//   ....[13]....
        /*0120*/ 	.word	0x00006980


	//   ....[14]....
        /*0124*/ 	.word	0x000069a0


	//   ....[15]....
        /*0128*/ 	.word	0x000069b0


	//   ....[16]....
        /*012c*/ 	.word	0x00008050


	//   ....[17]....
        /*0130*/ 	.word	0x00008060


	//   ....[18]....
        /*0134*/ 	.word	0x00008070


	//   ....[19]....
        /*0138*/ 	.word	0x000080c0


	//   ....[20]....
        /*013c*/ 	.word	0x000080e0


	//   ....[21]....
        /*0140*/ 	.word	0x00008100


	//   ....[22]....
        /*0144*/ 	.word	0x00008110


	//   ....[23]....
        /*0148*/ 	.word	0x00008170


	//----- nvinfo : EIATTR_VRC_CTA_INIT_COUNT
	.align		4
.L_778:
        /*014c*/ 	.byte	0x02, 0x4a
	.zero		1
	.zero		1


	//----- nvinfo : EIATTR_EXIT_INSTR_OFFSETS
	.align		4
        /*0150*/ 	.byte	0x04, 0x1c
        /*0152*/ 	.short	(.L_780 - .L_779)


	//   ....[0]....
.L_779:
        /*0154*/ 	.word	0x000003c0


	//   ....[1]....
        /*0158*/ 	.word	0x000017a0


	//   ....[2]....
        /*015c*/ 	.word	0x00001830


	//   ....[3]....
        /*0160*/ 	.word	0x0000a590


	//   ....[4]....
        /*0164*/ 	.word	0x0000a6b0


	//   ....[5]....
        /*0168*/ 	.word	0x0000a6d0


	//----- nvinfo : EIATTR_CRS_STACK_SIZE
	.align		4
.L_780:
        /*016c*/ 	.byte	0x04, 0x1e
        /*016e*/ 	.short	(.L_782 - .L_781)
.L_781:
        /*0170*/ 	.word	0x00000000


	//----- nvinfo : EIATTR_CBANK_PARAM_SIZE
	.align		4
.L_782:
        /*0174*/ 	.byte	0x03, 0x19
        /*0176*/ 	.short	0x01d0


	//----- nvinfo : EIATTR_PARAM_CBANK
	.align		4
        /*0178*/ 	.byte	0x04, 0x0a
        /*017a*/ 	.short	(.L_784 - .L_783)
	.align		4
.L_783:
        /*017c*/ 	.word	index@(.nv.constant0._ZN5flash16flash_fwd_kernelI23Flash_fwd_kernel_traitsILi128ELi128ELi32ELi4ELb0ELb0EN7cutlass6half_tE19Flash_kernel_traitsILi128ELi128ELi32ELi4ES3_EELb0ELb0ELb0ELb0ELb0ELb0ELb1ELb0EEEvNS_16Flash_fwd_paramsE)
        /*0180*/ 	.short	0x0380
        /*0182*/ 	.short	0x01d0


	//----- nvinfo : EIATTR_SW_WAR
	.align		4
.L_784:
        /*0184*/ 	.byte	0x04, 0x36
        /*0186*/ 	.short	(.L_786 - .L_785)
.L_785:
        /*0188*/ 	.word	0x00000008
.L_786:


//--------------------- .nv.info._ZN5flash16flash_fwd_kernelI23Flash_fwd_kernel_traitsILi128ELi128ELi32ELi4ELb0ELb0EN7cutlass6half_tE19Flash_kernel_traitsILi128ELi128ELi32ELi4ES3_EELb1ELb0ELb0ELb1ELb0ELb0ELb0ELb1EEEvNS_16Flash_fwd_paramsE --------------------------
	.section	.nv.info._ZN5flash16flash_fwd_kernelI23Flash_fwd_kernel_traitsILi128ELi128ELi32ELi4ELb0ELb0EN7cutlass6half_tE19Flash_kernel_traitsILi128ELi128ELi32ELi4ES3_EELb1ELb0ELb0ELb1ELb0ELb0ELb0ELb1EEEvNS_16Flash_fwd_paramsE,"",@"SHT_CUDA_INFO"
	.sectionflags	@""
	.align	4


	//----- nvinfo : EIATTR_CUDA_API_VERSION
	.align		4
        /*0000*/ 	.byte	0x04, 0x37
        /*0002*/ 	.short	(.L_788 - .L_787)
.L_787:
        /*0004*/ 	.word	0x00000082


	//----- nvinfo : EIATTR_KPARAM_INFO
	.align		4
.L_788:
        /*0008*/ 	.byte	0x04, 0x17
        /*000a*/ 	.short	(.L_790 - .L_789)
.L_789:
        /*000c*/ 	.word	0x00000000
        /*0010*/ 	.short	0x0000
        /*0012*/ 	.short	0x0000
        /*0014*/ 	.byte	0x00, 0xf0, 0x41, 0x07


	//----- nvinfo : EIATTR_SPARSE_MMA_MASK
	.align		4
.L_790:
        /*0018*/ 	.byte	0x03, 0x50
        /*001a*/ 	.short	0x0000


	//----- nvinfo : EIATTR_MAXREG_COUNT
	.align		4
        /*001c*/ 	.byte	0x03, 0x1b
        /*001e*/ 	.short	0x00ff


	//----- nvinfo : EIATTR_NUM_BARRIERS
	.align		4
        /*0020*/ 	.byte	0x02, 0x4c
        /*0022*/ 	.byte	0x01
	.zero		1


	//----- nvinfo : EIATTR_ANNOTATIONS
	.align		4
        /*0024*/ 	.byte	0x04, 0x55
        /*0026*/ 	.short	(.L_792 - .L_791)


	//   ....[0]....
.L_791:
        /* <DEDUP_REMOVED lines=57> */


	//----- nvinfo : EIATTR_MERCURY_ISA_VERSION
	.align		4
.L_792:
        /*03a0*/ 	.byte	0x03, 0x5f
        /*03a2*/ 	.short	0x0101


	//----- nvinfo : EIATTR_COOP_GROUP_MASK_REGIDS
	.align		4
        /*03a4*/ 	.byte	0x04, 0x29
        /*03a6*/ 	.short	(.L_794 - .L_793)


	//   ....[0]....
.L_793:
        /*03a8*/ 	.word	0xffffffff


	//   ....[1]....
        /*03ac*/ 	.word	0xffffffff


	//   ....[2]....
        /*03b0*/ 	.word	0xffffffff


	//   ....[3]....
        /*03b4*/ 	.word	0xffffffff


	//   ....[4]....
        /*03b8*/ 	.word	0xffffffff


	//   ....[5]....
        /*03bc*/ 	.word	0xffffffff


	//   ....[6]....
        /*03c0*/ 	.word	0xffffffff


	//   ....[7]....
        /*03c4*/ 	.word	0xffffffff


	//   ....[8]....
        /*03c8*/ 	.word	0xffffffff


	//   ....[9]....
        /*03cc*/ 	.word	0xffffffff


	//   ....[10]....
        /*03d0*/ 	.word	0xffffffff


	//   ....[11]....
        /*03d4*/ 	.word	0xffffffff


	//   ....[12]....
        /*03d8*/ 	.word	0xffffffff


	//   ....[13]....
        /*03dc*/ 	.word	0xffffffff


	//   ....[14]....
        /*03e0*/ 	.word	0xffffffff


	//   ....[15]....
        /*03e4*/ 	.word	0xffffffff


	//   ....[16]....
        /*03e8*/ 	.word	0xffffffff


	//   ....[17]....
        /*03ec*/ 	.word	0xffffffff


	//   ....[18]....
        /*03f0*/ 	.word	0xffffffff


	//   ....[19]....
        /*03f4*/ 	.word	0xffffffff


	//   ....[20]....
        /*03f8*/ 	.word	0xffffffff


	//   ....[21]....
        /*03fc*/ 	.word	0xffffffff


	//   ....[22]....
        /*0400*/ 	.word	0xffffffff


	//   ....[23]....
        /*0404*/ 	.word	0xffffffff


	//----- nvinfo : EIATTR_COOP_GROUP_INSTR_OFFSETS
	.align		4
.L_794:
        /*0408*/ 	.byte	0x04, 0x28
        /*040a*/ 	.short	(.L_796 - .L_795)


	//   ....[0]....
.L_795:
        /*040c*/ 	.word	0x00005220


	//   ....[1]....
        /*0410*/ 	.word	0x00005260


	//   ....[2]....
        /*0414*/ 	.word	0x00005360


	//   ....[3]....
        /*0418*/ 	.word	0x00005440


	//   ....[4]....
        /*041c*/ 	.word	0x000054a0


	//   ....[5]....
        /*0420*/ 	.word	0x00005560


	//   ....[6]....
        /*0424*/ 	.word	0x000055a0


	//   ....[7]....
        /*0428*/ 	.word	0x00005600


	//   ....[8]....
        /*042c*/ 	.word	0x00009840


	//   ....[9]....
        /*0430*/ 	.word	0x00009870


	//   ....[10]....
        /*0434*/ 	.word	0x000098b0


	//   ....[11]....
        /*0438*/ 	.word	0x000098d0


	//   ....[12]....
        /*043c*/ 	.word	0x00009930


	//   ....[13]....
        /*0440*/ 	.word	0x00009a50


	//   ....[14]....
        /*0444*/ 	.word	0x00009ab0


	//   ....[15]....
        /*0448*/ 	.word	0x00009b10


	//   ....[16]....
        /*044c*/ 	.word	0x0000c6f0


	//   ....[17]....
        /*0450*/ 	.word	0x0000c700


	//   ....[18]....
        /*0454*/ 	.word	0x0000c710


	//   ....[19]....
        /*0458*/ 	.word	0x0000c740


	//   ....[20]....
        /*045c*/ 	.word	0x0000c760


	//   ....[21]....
        /*0460*/ 	.word	0x0000c780


	//   ....[22]....
        /*0464*/ 	.word	0x0000c7a0


	//   ....[23]....
        /*0468*/ 	.word	0x0000c800


	//----- nvinfo : EIATTR_VRC_CTA_INIT_COUNT
	.align		4
.L_796:
        /*046c*/ 	.byte	0x02, 0x4a
	.zero		1
	.zero		1


	//----- nvinfo : EIATTR_EXIT_INSTR_OFFSETS
	.align		4
        /*0470*/ 	.byte	0x04, 0x1c
        /*0472*/ 	.short	(.L_798 - .L_797)


	//   ....[0]....
.L_797:
        /*0474*/ 	.word	0x000006b0


	//   ....[1]....
        /*0478*/ 	.word	0x00001a70


	//   ....[2]....
        /*047c*/ 	.word	0x00001b00


	//   ....[3]....
        /*0480*/ 	.word	0x0000eb60


	//   ....[4]....
        /*0484*/ 	.word	0x0000ec80


	//   ....[5]....
        /*0488*/ 	.word	0x0000eca0


	//----- nvinfo : EIATTR_CRS_STACK_SIZE
	.align		4
.L_798:
        /*048c*/ 	.byte	0x04, 0x1e
        /*048e*/ 	.short	(.L_800 - .L_799)
.L_799:
        /*0490*/ 	.word	0x00000000


	//----- nvinfo : EIATTR_CBANK_PARAM_SIZE
	.align		4
.L_800:
        /*0494*/ 	.byte	0x03, 0x19
        /*0496*/ 	.short	0x01d0


	//----- nvinfo : EIATTR_PARAM_CBANK
	.align		4
        /*0498*/ 	.byte	0x04, 0x0a
        /*049a*/ 	.short	(.L_802 - .L_801)
	.align		4
.L_801:
        /*049c*/ 	.word	index@(.nv.constant0._ZN5flash16flash_fwd_kernelI23Flash_fwd_kernel_traitsILi128ELi128ELi32ELi4ELb0ELb0EN7cutlass6half_tE19Flash_kernel_traitsILi128ELi128ELi32ELi4ES3_EELb1ELb0ELb0ELb1ELb0ELb0ELb0ELb1EEEvNS_16Flash_fwd_paramsE)
        /*04a0*/ 	.short	0x0380
        /*04a2*/ 	.short	0x01d0


	//----- nvinfo : EIATTR_SW_WAR
	.align		4
.L_802:
        /*04a4*/ 	.byte	0x04, 0x36
        /*04a6*/ 	.short	(.L_804 - .L_803)
.L_803:
        /*04a8*/ 	.word	0x00000008
.L_804:


//--------------------- .nv.info._ZN5flash16flash_fwd_kernelI23Flash_fwd_kernel_traitsILi128ELi128ELi32ELi4ELb0ELb0EN7cutlass6half_tE19Flash_kernel_traitsILi128ELi128ELi32ELi4ES3_EELb0ELb0ELb0ELb1ELb0ELb0ELb1ELb0EEEvNS_16Flash_fwd_paramsE --------------------------
	.section	.nv.info._ZN5flash16flash_fwd_kernelI23Flash_fwd_kernel_traitsILi128ELi128ELi32ELi4ELb0ELb0EN7cutlass6half_tE19Flash_kernel_traitsILi128ELi128ELi32ELi4ES3_EELb0ELb0ELb0ELb1ELb0ELb0ELb1ELb0EEEvNS_16Flash_fwd_paramsE,"",@"SHT_CUDA_INFO"
	.sectionflags	@""
	.align	4


	//----- nvinfo : EIATTR_CUDA_API_VERSION
	.align		4
        /*0000*/ 	.byte	0x04, 0x37
        /*0002*/ 	.short	(.L_806 - .L_805)
.L_805:
        /*0004*/ 	.word	0x00000082


	//----- nvinfo : EIATTR_KPARAM_INFO
	.align		4
.L_806:
        /*0008*/ 	.byte	0x04, 0x17
        /*000a*/ 	.short	(.L_808 - .L_807)
.L_807:
        /*000c*/ 	.word	0x00000000
        /*0010*/ 	.short	0x0000
        /*0012*/ 	.short	0x0000
        /*0014*/ 	.byte	0x00, 0xf0, 0x41, 0x07


	//----- nvinfo : EIATTR_SPARSE_MMA_MASK
	.align		4
.L_808:
        /*0018*/ 	.byte	0x03, 0x50
        /*001a*/ 	.short	0x0000


	//----- nvinfo : EIATTR_MAXREG_COUNT
	.align		4
        /*001c*/ 	.byte	0x03, 0x1b
        /*001e*/ 	.short	0x00ff


	//----- nvinfo : EIATTR_NUM_BARRIERS
	.align		4
        /*0020*/ 	.byte	0x02, 0x4c
        /*0022*/ 	.byte	0x01
	.zero		1


	//----- nvinfo : EIATTR_ANNOTATIONS
	.align		4
        /*0024*/ 	.byte	0x04, 0x55
        /*0026*/ 	.short	(.L_810 - .L_809)


	//   ....[0]....
.L_809:
        /*0028*/ 	.word	0x00000001
        /*002c*/ 	.byte	0xf0, 0x02, 0x00, 0x00, 0x01, 0x00, 0x00, 0x00, 0x30, 0x1d, 0x00, 0x00, 0x01, 0x00, 0x00, 0x00
        /*003c*/ 	.byte	0xd0, 0x62, 0x00, 0x00, 0x01, 0x00, 0x00, 0x00, 0x10, 0x63, 0x00, 0x00, 0x01, 0x00, 0x00, 0x00
        /*004c*/ 	.byte	0x30, 0x63, 0x00, 0x00, 0x01, 0x00, 0x00, 0x00, 0x60, 0x63, 0x00, 0x00, 0x01, 0x00, 0x00, 0x00
        /*005c*/ 	.byte	0x50, 0x66, 0x00, 0x00, 0x01, 0x00, 0x00, 0x00, 0x80, 0x66, 0x00, 0x00, 0x01, 0x00, 0x00, 0x00
        /*006c*/ 	.byte	0xa0, 0x67, 0x00, 0x00, 0x01, 0x00, 0x00, 0x00, 0xb0, 0x67, 0x00, 0x00, 0x01, 0x00, 0x00, 0x00
        /*007c*/ 	.byte	0xf0, 0x91, 0x00, 0x00, 0x01, 0x00, 0x00, 0x00, 0x90, 0xa7, 0x00, 0x00, 0x01, 0x00, 0x00, 0x00
        /*008c*/ 	.byte	0x50, 0xa8, 0x00, 0x00


	//----- nvinfo : EIATTR_MERCURY_ISA_VERSION
	.align		4
.L_810:
        /*0090*/ 	.byte	0x03, 0x5f
        /*0092*/ 	.short	0x0101


	//----- nvinfo : EIATTR_COOP_GROUP_MASK_REGIDS
	.align		4
        /*0094*/ 	.byte	0x04, 0x29
        /*0096*/ 	.short	(.L_812 - .L_811)


	//   ....[0]....
.L_811:
        /*0098*/ 	.word	0xffffffff


	//   ....[1]....
        /*009c*/ 	.word	0xffffffff


	//   ....[2]....
        /*00a0*/ 	.word	0xffffffff


	//   ....[3]....
        /*00a4*/ 	.word	0xffffffff


	//   ....[4]....
        /*00a8*/ 	.word	0xffffffff


	//   ....[5]....
        /*00ac*/ 	.word	0xffffffff


	//   ....[6]....
        /*00b0*/ 	.word	0xffffffff


	//   ....[7]....
        /*00b4*/ 	.word	0xffffffff


	//   ....[8]....
        /*00b8*/ 	.word	0xffffffff


	//   ....[9]....
        /*00bc*/ 	.word	0xffffffff


	//   ....[10]....
        /*00c0*/ 	.word	0xffffffff


	//   ....[11]....
        /*00c4*/ 	.word	0xffffffff


	//   ....[12]....
        /*00c8*/ 	.word	0xffffffff


	//   ....[13]....
        /*00cc*/ 	.word	0xffffffff


	//   ....[14]....
        /*00d0*/ 	.word	0xffffffff


	//   ....[15]....
        /*00d4*/ 	.word	0xffffffff


	//   ....[16]....
        /*00d8*/ 	.word	0xffffffff


	//   ....[17]....
        /*00dc*/ 	.word	0xffffffff


	//   ....[18]....
        /*00e0*/ 	.word	0xffffffff


	//   ....[19]....
        /*00e4*/ 	.word	0xffffffff


	//   ....[20]....
        /*00e8*/ 	.word	0xffffffff


	//   ....[21]....
        /*00ec*/ 	.word	0xffffffff


	//   ....[22]....
        /*00f0*/ 	.word	0xffffffff


	//   ....[23]....
        /*00f4*/ 	.word	0xffffffff


	//----- nvinfo : EIATTR_COOP_GROUP_INSTR_OFFSETS
	.align		4
.L_812:
        /*00f8*/ 	.byte	0x04, 0x28
        /*00fa*/ 	.short	(.L_814 - .L_813)


	//   ....[0]....
.L_813:
        /*00fc*/ 	.word	0x00004e80


	//   ....[1]....
        /*0100*/ 	.word	0x00004ee0


	//   ....[2]....
        /*0104*/ 	.word	0x00005030


	//   ....[3]....
        /*0108*/ 	.word	0x00005090


	//   ....[4]....
        /*010c*/ 	.word	0x00005340


	//   ....[5]....
        /*0110*/ 	.word	0x000053f0


	//   ....[6]....
        /*0114*/ 	.word	0x000054f0


	//   ....[7]....
        /*0118*/ 	.word	0x000055a0


	//   ....[8]....
        /*011c*/ 	.word	0x00007a70


	//   ....[9]....
        /*0120*/ 	.word	0x00007aa0


	//   ....[10]....
        /*0124*/ 	.word	0x00007ad0


	//   ....[11]....
        /*0128*/ 	.word	0x00007ae0


	//   ....[12]....
        /*012c*/ 	.word	0x00007b20


	//   ....[13]....
        /*0130*/ 	.word	0x00007b40


	//   ....[14]....
        /*0134*/ 	.word	0x00007b50


	//   ....[15]....
        /*0138*/ 	.word	0x00007b60


	//   ....[16]....
        /*013c*/ 	.word	0x00009220


	//   ....[17]....
        /*0140*/ 	.word	0x00009230


	//   ....[18]....
        /*0144*/ 	.word	0x00009240


	//   ....[19]....
        /*0148*/ 	.word	0x00009290


	//   ....[20]....
        /*014c*/ 	.word	0x000092b0


	//   ....[21]....
        /*0150*/ 	.word	0x000092d0


	//   ....[22]....
        /*0154*/ 	.word	0x000092e0


	//   ....[23]....
        /*0158*/ 	.word	0x00009340


	//----- nvinfo : EIATTR_VRC_CTA_INIT_COUNT
	.align		4
.L_814:
        /*015c*/ 	.byte	0x02, 0x4a
	.zero		1
	.zero		1


	//----- nvinfo : EIATTR_EXIT_INSTR_OFFSETS
	.align		4
        /*0160*/ 	.byte	0x04, 0x1c
        /*0162*/ 	.short	(.L_816 - .L_815)


	//   ....[0]....
.L_815:
        /*0164*/ 	.word	0x000003c0


	//   ....[1]....
        /*0168*/ 	.word	0x00001770


	//   ....[2]....
        /*016c*/ 	.word	0x00001800


	//   ....[3]....
        /*0170*/ 	.word	0x0000b740


	//   ....[4]....
        /*0174*/ 	.word	0x0000b860


	//   ....[5]....
        /*0178*/ 	.word	0x0000b880


	//----- nvinfo : EIATTR_CRS_STACK_SIZE
	.align		4
.L_816:
        /*017c*/ 	.byte	0x04, 0x1e
        /*017e*/ 	.short	(.L_818 - .L_817)
.L_817:
        /*0180*/ 	.word	0x00000000


	//----- nvinfo : EIATTR_CBANK_PARAM_SIZE
	.align		4
.L_818:
        /*0184*/ 	.byte	0x03, 0x19
        /*0186*/ 	.short	0x01d0


	//----- nvinfo : EIATTR_PARAM_CBANK
	.align		4
        /*0188*/ 	.byte	0x04, 0x0a
        /*018a*/ 	.short	(.L_820 - .L_819)
	.align		4
.L_819:
        /*018c*/ 	.word	index@(.nv.constant0._ZN5flash16flash_fwd_kernelI23Flash_fwd_kernel_traitsILi128ELi128ELi32ELi4ELb0ELb0EN7cutlass6half_tE19Flash_kernel_traitsILi128ELi128ELi32ELi4ES3_EELb0ELb0ELb0ELb1ELb0ELb0ELb1ELb0EEEvNS_16Flash_fwd_paramsE)
        /*0190*/ 	.short	0x0380
        /*0192*/ 	.short	0x01d0


	//----- nvinfo : EIATTR_SW_WAR
	.align		4
.L_820:
        /*0194*/ 	.byte	0x04, 0x36
        /*0196*/ 	.short	(.L_822 - .L_821)
.L_821:
        /*0198*/ 	.word	0x00000008
.L_822:


//--------------------- .nv.info._ZN5flash16flash_fwd_kernelI23Flash_fwd_kernel_traitsILi128ELi128ELi32ELi4ELb0ELb0EN7cutlass6half_tE19Flash_kernel_traitsILi128ELi128ELi32ELi4ES3_EELb1ELb0ELb1ELb0ELb0ELb1ELb0ELb0EEEvNS_16Flash_fwd_paramsE --------------------------
	.section	.nv.info._ZN5flash16flash_fwd_kernelI23Flash_fwd_kernel_traitsILi128ELi128ELi32ELi4ELb0ELb0EN7cutlass6half_tE19Flash_kernel_traitsILi128ELi128ELi32ELi4ES3_EELb1ELb0ELb1ELb0ELb0ELb1ELb0ELb0EEEvNS_16Flash_fwd_paramsE,"",@"SHT_CUDA_INFO"
	.sectionflags	@""
	.align	4


	//----- nvinfo : EIATTR_CUDA_API_VERSION
	.align		4
        /*0000*/ 	.byte	0x04, 0x37
        /*0002*/ 	.short	(.L_824 - .L_823)
.L_823:
        /*0004*/ 	.word	0x00000082


	//----- nvinfo : EIATTR_KPARAM_INFO
	.align		4
.L_824:
        /*0008*/ 	.byte	0x04, 0x17
        /*000a*/ 	.short	(.L_826 - .L_825)
.L_825:
        /*000c*/ 	.word	0x00000000
        /*0010*/ 	.short	0x0000
        /*0012*/ 	.short	0x0000
        /*0014*/ 	.byte	0x00, 0xf0, 0x41, 0x07


	//----- nvinfo : EIATTR_SPARSE_MMA_MASK
	.align		4
.L_826:
        /*0018*/ 	.byte	0x03, 0x50
        /*001a*/ 	.short	0x0000


	//----- nvinfo : EIATTR_MAXREG_COUNT
	.align		4
        /*001c*/ 	.byte	0x03, 0x1b
        /*001e*/ 	.short	0x00ff


	//----- nvinfo : EIATTR_NUM_BARRIERS
	.align		4
        /*0020*/ 	.byte	0x02, 0x4c
        /*0022*/ 	.byte	0x01
	.zero		1


	//----- nvinfo : EIATTR_ANNOTATIONS
	.align		4
        /*0024*/ 	.byte	0x04, 0x55
        /*0026*/ 	.short	(.L_828 - .L_827)


	//   ....[0]....
.L_827:
        /* <DEDUP_REMOVED lines=43> */


	//----- nvinfo : EIATTR_MERCURY_ISA_VERSION
	.align		4
.L_828:
        /*02c0*/ 	.byte	0x03, 0x5f
        /*02c2*/ 	.short	0x0101


	//----- nvinfo : EIATTR_INT_WARP_WIDE_INSTR_OFFSETS
	.align		4
        /*02c4*/ 	.byte	0x04, 0x31
        /*02c6*/ 	.short	(.L_830 - .L_829)


	//   ....[0]....
.L_829:
        /*02c8*/ 	.word	0x00002a00


	//----- nvinfo : EIATTR_COOP_GROUP_MASK_REGIDS
	.align		4
.L_830:
        /*02cc*/ 	.byte	0x04, 0x29
        /*02ce*/ 	.short	(.L_832 - .L_831)


	//   ....[0]....
.L_831:
        /*02d0*/ 	.word	0xffffffff


	//   ....[1]....
        /*02d4*/ 	.word	0xffffffff


	//   ....[2]....
        /*02d8*/ 	.word	0xffffffff


	//   ....[3]....
        /*02dc*/ 	.word	0xffffffff


	//   ....[4]....
        /*02e0*/ 	.word	0xffffffff


	//   ....[5]....
        /*02e4*/ 	.word	0xffffffff


	//   ....[6]....
        /*02e8*/ 	.word	0xffffffff


	//   ....[7]....
        /*02ec*/ 	.word	0xffffffff


	//   ....[8]....
        /*02f0*/ 	.word	0xffffffff


	//   ....[9]....
        /*02f4*/ 	.word	0xffffffff


	//   ....[10]....
        /*02f8*/ 	.word	0xffffffff


	//   ....[11]....
        /*02fc*/ 	.word	0xffffffff


	//   ....[12]....
        /*0300*/ 	.word	0xffffffff


	//   ....[13]....
        /*0304*/ 	.word	0xffffffff


	//   ....[14]....
        /*0308*/ 	.word	0xffffffff


	//   ....[15]....
        /*030c*/ 	.word	0xffffffff


	//   ....[16]....
        /*0310*/ 	.word	0xffffffff


	//   ....[17]....
        /*0314*/ 	.word	0xffffffff


	//   ....[18]....
        /*0318*/ 	.word	0xffffffff


	//   ....[19]....
        /*031c*/ 	.word	0xffffffff


	//   ....[20]....
        /*0320*/ 	.word	0xffffffff


	//   ....[21]....
        /*0324*/ 	.word	0xffffffff


	//   ....[22]....
        /*0328*/ 	.word	0xffffffff


	//   ....[23]....
        /*032c*/ 	.word	0xffffffff


	//   ....[24]....
        /*0330*/ 	.word	0xffffffff


	//   ....[25]....
        /*0334*/ 	.word	0xffffffff


	//   ....[26]....
        /*0338*/ 	.word	0xffffffff


	//   ....[27]....
        /*033c*/ 	.word	0xffffffff


	//   ....[28]....
        /*0340*/ 	.word	0xffffffff


	//   ....[29]....
        /*0344*/ 	.word	0xffffffff


	//   ....[30]....
        /*0348*/ 	.word	0xffffffff


	//   ....[31]....
        /*034c*/ 	.word	0xffffffff


	//   ....[32]....
        /*0350*/ 	.word	0xffffffff


	//   ....[33]....
        /*0354*/ 	.word	0xffffffff


	//   ....[34]....
        /*0358*/ 	.word	0xffffffff


	//   ....[35]....
        /*035c*/ 	.word	0xffffffff


	//   ....[36]....
        /*0360*/ 	.word	0xffffffff


	//   ....[37]....
        /*0364*/ 	.word	0xffffffff


	//   ....[38]....
        /*0368*/ 	.word	0xffffffff


	//   ....[39]....
        /*036c*/ 	.word	0xffffffff


	//   ....[40]....
        /*0370*/ 	.word	0xffffffff


	//   ....[41]....
        /*0374*/ 	.word	0xffffffff


	//   ....[42]....
        /*0378*/ 	.word	0xffffffff


	//   ....[43]....
        /*037c*/ 	.word	0xffffffff


	//   ....[44]....
        /*0380*/ 	.word	0xffffffff


	//   ....[45]....
        /*0384*/ 	.word	0xffffffff


	//   ....[46]....
        /*0388*/ 	.word	0xffffffff


	//   ....[47]....
        /*038c*/ 	.word	0xffffffff


	//   ....[48]....
        /*0390*/ 	.word	0xffffffff


	//   ....[49]....
        /*0394*/ 	.word	0xffffffff


	//   ....[50]....
        /*0398*/ 	.word	0xffffffff


	//   ....[51]....
        /*039c*/ 	.word	0xffffffff


	//   ....[52]....
        /*03a0*/ 	.word	0xffffffff


	//   ....[53]....
        /*03a4*/ 	.word	0xffffffff


	//   ....[54]....
        /*03a8*/ 	.word	0xffffffff


	//   ....[55]....
        /*03ac*/ 	.word	0xffffffff


	//----- nvinfo : EIATTR_COOP_GROUP_INSTR_OFFSETS
	.align		4
.L_832:
        /*03b0*/ 	.byte	0x04, 0x28
        /*03b2*/ 	.short	(.L_834 - .L_833)


	//   ....[0]....
.L_833:
        /*03b4*/ 	.word	0x00003e70


	//   ....[1]....
        /*03b8*/ 	.word	0x00003f10


	//   ....[2]....
        /*03bc*/ 	.word	0x00004050


	//   ....[3]....
        /*03c0*/ 	.word	0x000040e0


	//   ....[4]....
        /*03c4*/ 	.word	0x00004f30


	//   ....[5]....
        /*03c8*/ 	.word	0x00004f90


	//   ....[6]....
        /*03cc*/ 	.word	0x00005040


	//   ....[7]....
        /*03d0*/ 	.word	0x000050b0


	//   ....[8]....
        /*03d4*/ 	.word	0x000073d0


	//   ....[9]....
        /*03d8*/ 	.word	0x00007410


	//   ....[10]....
        /*03dc*/ 	.word	0x00007470


	//   ....[11]....
        /*03e0*/ 	.word	0x000074d0


	//   ....[12]....
        /*03e4*/ 	.word	0x00007540


	//   ....[13]....
        /*03e8*/ 	.word	0x000075d0


	//   ....[14]....
        /*03ec*/ 	.word	0x00007650


	//   ....[15]....
        /*03f0*/ 	.word	0x00007700


	//   ....[16]....
        /*03f4*/ 	.word	0x0000ac50


	//   ....[17]....
        /*03f8*/ 	.word	0x0000acb0


	//   ....[18]....
        /*03fc*/ 	.word	0x0000ad90


	//   ....[19]....
        /*0400*/ 	.word	0x0000adc0


	//   ....[20]....
        /*0404*/ 	.word	0x0000adf0


	//   ....[21]....
        /*0408*/ 	.word	0x0000ae40


	//   ....[22]....
        /*040c*/ 	.word	0x0000aee0


	//   ....[23]....
        /*0410*/ 	.word	0x0000afc0


	//   ....[24]....
        /*0414*/ 	.word	0x0000e630


	//   ....[25]....
        /*0418*/ 	.word	0x0000e660


	//   ....[26]....
        /*041c*/ 	.word	0x0000e710


	//   ....[27]....
        /*0420*/ 	.word	0x0000e770


	//   ....[28]....
        /*0424*/ 	.word	0x0000e830


	//   ....[29]....
        /*0428*/ 	.word	0x0000e870


	//   ....[30]....
        /*042c*/ 	.word	0x0000e8a0


	//   ....[31]....
        /*0430*/ 	.word	0x0000e940


	//   ....[32]....
        /*0434*/ 	.word	0x00011f70


	//   ....[33]....
        /*0438*/ 	.word	0x00012040


	//   ....[34]....
        /*043c*/ 	.word	0x00012070


	//   ....[35]....
        /*0440*/ 	.word	0x00012150


	//   ....[36]....
        /*0444*/ 	.word	0x00012180


	//   ....[37]....
        /*0448*/ 	.word	0x000121b0


	//   ....[38]....
        /*044c*/ 	.word	0x000121f0


	//   ....[39]....
        /*0450*/ 	.word	0x00012270


	//   ....[40]....
        /*0454*/ 	.word	0x00015900


	//   ....[41]....
        /*0458*/ 	.word	0x000159e0


	//   ....[42]....
        /*045c*/ 	.word	0x00015a20


	//   ....[43]....
        /*0460*/ 	.word	0x00015a90


	//   ....[44]....
        /*0464*/ 	.word	0x00015ba0


	//   ....[45]....
        /*0468*/ 	.word	0x00015bd0


	//   ....[46]....
        /*046c*/ 	.word	0x00015c00


	//   ....[47]....
        /*0470*/ 	.word	0x00015c40


	//   ....[48]....
        /*0474*/ 	.word	0x00017930


	//   ....[49]....
        /*0478*/ 	.word	0x00017940


	//   ....[50]....
        /*047c*/ 	.word	0x00017950


	//   ....[51]....
        /*0480*/ 	.word	0x00017a20


	//   ....[52]....
        /*0484*/ 	.word	0x00017a50


	//   ....[53]....
        /*0488*/ 	.word	0x00017a80


	//   ....[54]....
        /*048c*/ 	.word	0x00017b30


	//   ....[55]....
        /*0490*/ 	.word	0x00017ba0


	//----- nvinfo : EIATTR_VRC_CTA_INIT_COUNT
	.align		4
.L_834:
        /*0494*/ 	.byte	0x02, 0x4a
	.zero		1
	.zero		1


	//----- nvinfo : EIATTR_EXIT_INSTR_OFFSETS
	.align		4
        /*0498*/ 	.byte	0x04, 0x1c
        /*049a*/ 	.short	(.L_836 - .L_835)


	//   ....[0]....
.L_835:
        /*049c*/ 	.word	0x00000660


	//   ....[1]....
        /*04a0*/ 	.word	0x00001a80


	//   ....[2]....
        /*04a4*/ 	.word	0x00001b10


	//   ....[3]....
        /*04a8*/ 	.word	0x00019d60


	//   ....[4]....
        /*04ac*/ 	.word	0x00019e50


	//----- nvinfo : EIATTR_CRS_STACK_SIZE
	.align		4
.L_836:
        /*04b0*/ 	.byte	0x04, 0x1e
        /*04b2*/ 	.short	(.L_838 - .L_837)
.L_837:
        /*04b4*/ 	.word	0x00000000


	//----- nvinfo : EIATTR_CBANK_PARAM_SIZE
	.align		4
.L_838:
        /*04b8*/ 	.byte	0x03, 0x19
        /*04ba*/ 	.short	0x01d0


	//----- nvinfo : EIATTR_PARAM_CBANK
	.align		4
        /*04bc*/ 	.byte	0x04, 0x0a
        /*04be*/ 	.short	(.L_840 - .L_839)
	.align		4
.L_839:
        /*04c0*/ 	.word	index@(.nv.constant0._ZN5flash16flash_fwd_kernelI23Flash_fwd_kernel_traitsILi128ELi128ELi32ELi4ELb0ELb0EN7cutlass6half_tE19Flash_kernel_traitsILi128ELi128ELi32ELi4ES3_EELb1ELb0ELb1ELb0ELb0ELb1ELb0ELb0EEEvNS_16Flash_fwd_paramsE)
        /*04c4*/ 	.short	0x0380
        /*04c6*/ 	.short	0x01d0


	//----- nvinfo : EIATTR_SW_WAR
	.align		4
.L_840:
        /*04c8*/ 	.byte	0x04, 0x36
        /*04ca*/ 	.short	(.L_842 - .L_841)
.L_841:
        /*04cc*/ 	.word	0x00000008
.L_842:


//--------------------- .nv.info._ZN5flash16flash_fwd_kernelI23Flash_fwd_kernel_traitsILi128ELi128ELi32ELi4ELb0ELb0EN7cutlass6half_tE19Flash_kernel_traitsILi128ELi128ELi32ELi4ES3_EELb0ELb0ELb1ELb0ELb0ELb1ELb1ELb0EEEvNS_16Flash_fwd_paramsE --------------------------
	.section	.nv.info._ZN5flash16flash_fwd_kernelI23Flash_fwd_kernel_traitsILi128ELi128ELi32ELi4ELb0ELb0EN7cutlass6half_tE19Flash_kernel_traitsILi128ELi128ELi32ELi4ES3_EELb0ELb0ELb1ELb0ELb0ELb1ELb1ELb0EEEvNS_16Flash_fwd_paramsE,"",@"SHT_CUDA_INFO"
	.sectionflags	@""
	.align	4


	//----- nvinfo : EIATTR_CUDA_API_VERSION
	.align		4
        /*0000*/ 	.byte	0x04, 0x37
        /*0002*/ 	.short	(.L_844 - .L_843)
.L_843:
        /*0004*/ 	.word	0x00000082


	//----- nvinfo : EIATTR_KPARAM_INFO
	.align		4
.L_844:
        /*0008*/ 	.byte	0x04, 0x17
        /*000a*/ 	.short	(.L_846 - .L_845)
.L_845:
        /*000c*/ 	.word	0x00000000
        /*0010*/ 	.short	0x0000
        /*0012*/ 	.short	0x0000
        /*0014*/ 	.byte	0x00, 0xf0, 0x41, 0x07


	//----- nvinfo : EIATTR_SPARSE_MMA_MASK
	.align		4
.L_846:
        /*0018*/ 	.byte	0x03, 0x50
        /*001a*/ 	.short	0x0000


	//----- nvinfo : EIATTR_MAXREG_COUNT
	.align		4
        /*001c*/ 	.byte	0x03, 0x1b
        /*001e*/ 	.short	0x00ff


	//----- nvinfo : EIATTR_NUM_BARRIERS
	.align		4
        /*0020*/ 	.byte	0x02, 0x4c
        /*0022*/ 	.byte	0x01
	.zero		1


	//----- nvinfo : EIATTR_MERCURY_ISA_VERSION
	.align		4
        /*0024*/ 	.byte	0x03, 0x5f
        /*0026*/ 	.short	0x0101


	//----- nvinfo : EIATTR_COOP_GROUP_MASK_REGIDS
	.align		4
        /*0028*/ 	.byte	0x04, 0x29
        /*002a*/ 	.short	(.L_848 - .L_847)


	//   ....[0]....
.L_847:
        /*002c*/ 	.word	0xffffffff


	//   ....[1]....
        /*0030*/ 	.word	0xffffffff


	//   ....[2]....
        /*0034*/ 	.word	0xffffffff


	//   ....[3]....
        /*0038*/ 	.word	0xffffffff


	//   ....[4]....
        /*003c*/ 	.word	0xffffffff


	//   ....[5]....
        /*0040*/ 	.word	0xffffffff


	//   ....[6]....
        /*0044*/ 	.word	0xffffffff


	//   ....[7]....
        /*0048*/ 	.word	0xffffffff


	//   ....[8]....
        /*004c*/ 	.word	0xffffffff


	//   ....[9]....
        /*0050*/ 	.word	0xffffffff


	//   ....[10]....
        /*0054*/ 	.word	0xffffffff


	//   ....[11]....
        /*0058*/ 	.word	0xffffffff


	//   ....[12]....
        /*005c*/ 	.word	0xffffffff


	//   ....[13]....
        /*0060*/ 	.word	0xffffffff


	//   ....[14]....
        /*0064*/ 	.word	0xffffffff


	//   ....[15]....
        /*0068*/ 	.word	0xffffffff


	//   ....[16]....
        /*006c*/ 	.word	0xffffffff


	//   ....[17]....
        /*0070*/ 	.word	0xffffffff


	//   ....[18]....
        /*0074*/ 	.word	0xffffffff


	//   ....[19]....
        /*0078*/ 	.word	0xffffffff


	//   ....[20]....
        /*007c*/ 	.word	0xffffffff


	//   ....[21]....
        /*0080*/ 	.word	0xffffffff


	//   ....[22]....
        /*0084*/ 	.word	0xffffffff


	//   ....[23]....
        /*0088*/ 	.word	0xffffffff


	//   ....[24]....
        /*008c*/ 	.word	0xffffffff


	//   ....[25]....
        /*0090*/ 	.word	0xffffffff


	//   ....[26]....
        /*0094*/ 	.word	0xffffffff


	//   ....[27]....
        /*0098*/ 	.word	0xffffffff


	//   ....[28]....
        /*009c*/ 	.word	0xffffffff


	//   ....[29]....
        /*00a0*/ 	.word	0xffffffff


	//   ....[30]....
        /*00a4*/ 	.word	0xffffffff


	//   ....[31]....
        /*00a8*/ 	.word	0xffffffff


	//   ....[32]....
        /*00ac*/ 	.word	0xffffffff


	//   ....[33]....
        /*00b0*/ 	.word	0xffffffff


	//   ....[34]....
        /*00b4*/ 	.word	0xffffffff


	//   ....[35]....
        /*00b8*/ 	.word	0xffffffff


	//   ....[36]....
        /*00bc*/ 	.word	0xffffffff


	//   ....[37]....
        /*00c0*/ 	.word	0xffffffff


	//   ....[38]....
        /*00c4*/ 	.word	0xffffffff


	//   ....[39]....
        /*00c8*/ 	.word	0xffffffff


	//   ....[40]....
        /*00cc*/ 	.word	0xffffffff


	//   ....[41]....
        /*00d0*/ 	.word	0xffffffff


	//   ....[42]....
        /*00d4*/ 	.word	0xffffffff


	//   ....[43]....
        /*00d8*/ 	.word	0xffffffff


	//   ....[44]....
        /*00dc*/ 	.word	0xffffffff


	//   ....[45]....
        /*00e0*/ 	.word	0xffffffff


	//   ....[46]....
        /*00e4*/ 	.word	0xffffffff


	//   ....[47]....
        /*00e8*/ 	.word	0xffffffff


	//   ....[48]....
        /*00ec*/ 	.word	0xffffffff


	//   ....[49]....
        /*00f0*/ 	.word	0xffffffff


	//   ....[50]....
        /*00f4*/ 	.word	0xffffffff


	//   ....[51]....
        /*00f8*/ 	.word	0xffffffff


	//   ....[52]....
        /*00fc*/ 	.word	0xffffffff


	//   ....[53]....
        /*0100*/ 	.word	0xffffffff


	//   ....[54]....
        /*0104*/ 	.word	0xffffffff


	//   ....[55]....
        /*0108*/ 	.word	0xffffffff


	//----- nvinfo : EIATTR_COOP_GROUP_INSTR_OFFSETS
	.align		4
.L_848:
        /*010c*/ 	.byte	0x04, 0x28
        /*010e*/ 	.short	(.L_850 - .L_849)


	//   ....[0]....
.L_849:
        /*0110*/ 	.word	0x00003ab0


	//   ....[1]....
        /*0114*/ 	.word	0x00003b10


	//   ....[2]....
        /*0118*/ 	.word	0x00003c90


	//   ....[3]....
        /*011c*/ 	.word	0x00003cf0


	//   ....[4]....
        /*0120*/ 	.word	0x00004410


	//   ....[5]....
        /*0124*/ 	.word	0x000044b0


	//   ....[6]....
        /*0128*/ 	.word	0x000045f0


	//   ....[7]....
        /*012c*/ 	.word	0x00004660


	//   ....[8]....
        /*0130*/ 	.word	0x000064b0


	//   ....[9]....
        /*0134*/ 	.word	0x000066d0


	//   ....[10]....
        /*0138*/ 	.word	0x00006700


	//   ....[11]....
        /*013c*/ 	.word	0x00006720


	//   ....[12]....
        /*0140*/ 	.word	0x00006730


	//   ....[13]....
        /*0144*/ 	.word	0x00006760


	//   ....[14]....
        /*0148*/ 	.word	0x00006780


	//   ....[15]....
        /*014c*/ 	.word	0x000067a0


	//   ....[16]....
        /*0150*/ 	.word	0x000092b0


	//   ....[17]....
        /*0154*/ 	.word	0x000093b0


	//   ....[18]....
        /*0158*/ 	.word	0x000093f0


	//   ....[19]....
        /*015c*/ 	.word	0x00009500


	//   ....[20]....
        /*0160*/ 	.word	0x00009520


	//   ....[21]....
        /*0164*/ 	.word	0x00009550


	//   ....[22]....
        /*0168*/ 	.word	0x00009610


	//   ....[23]....
        /*016c*/ 	.word	0x00009640


	//   ....[24]....
        /*0170*/ 	.word	0x0000c070


	//   ....[25]....
        /*0174*/ 	.word	0x0000c170


	//   ....[26]....
        /*0178*/ 	.word	0x0000c2a0


	//   ....[27]....
        /*017c*/ 	.word	0x0000c2d0


	//   ....[28]....
        /*0180*/ 	.word	0x0000c310


	//   ....[29]....
        /*0184*/ 	.word	0x0000c3d0


	//   ....[30]....
        /*0188*/ 	.word	0x0000c400


	//   ....[31]....
        /*018c*/ 	.word	0x0000c420


	//   ....[32]....
        /*0190*/ 	.word	0x0000eb80


	//   ....[33]....
        /*0194*/ 	.word	0x0000ebd0


	//   ....[34]....
        /*0198*/ 	.word	0x0000ed10


	//   ....[35]....
        /*019c*/ 	.word	0x0000ed40


	//   ....[36]....
        /*01a0*/ 	.word	0x0000f330


	//   ....[37]....
        /*01a4*/ 	.word	0x0000f430


	//   ....[38]....
        /*01a8*/ 	.word	0x0000f500


	//   ....[39]....
        /*01ac*/ 	.word	0x0000f600


	//   ....[40]....
        /*01b0*/ 	.word	0x00011e70


	//   ....[41]....
        /*01b4*/ 	.word	0x00011ec0


	//   ....[42]....
        /*01b8*/ 	.word	0x00011fd0


	//   ....[43]....
        /*01bc*/ 	.word	0x00011ff0


	//   ....[44]....
        /*01c0*/ 	.word	0x00012000


	//   ....[45]....
        /*01c4*/ 	.word	0x00012010


	//   ....[46]....
        /*01c8*/ 	.word	0x00012070


	//   ....[47]....
        /*01cc*/ 	.word	0x000120a0


	//   ....[48]....
        /*01d0*/ 	.word	0x000139e0


	//   ....[49]....
        /*01d4*/ 	.word	0x00013a20


	//   ....[50]....
        /*01d8*/ 	.word	0x00013a50


	//   ....[51]....
        /*01dc*/ 	.word	0x00013b00


	//   ....[52]....
        /*01e0*/ 	.word	0x00013b30


	//   ....[53]....
        /*01e4*/ 	.word	0x00013b60


	//   ....[54]....
        /*01e8*/ 	.word	0x00013b70


	//   ....[55]....
        /*01ec*/ 	.word	0x00013bb0


	//----- nvinfo : EIATTR_VRC_CTA_INIT_COUNT
	.align		4
.L_850:
        /*01f0*/ 	.byte	0x02, 0x4a
	.zero		1
	.zero		1


	//----- nvinfo : EIATTR_EXIT_INSTR_OFFSETS
	.align		4
        /*01f4*/ 	.byte	0x04, 0x1c
        /*01f6*/ 	.short	(.L_852 - .L_851)


	//   ....[0]....
.L_851:
        /*01f8*/ 	.word	0x00000330


	//   ....[1]....
        /*01fc*/ 	.word	0x00001720


	//   ....[2]....
        /*0200*/ 	.word	0x000017b0


	//   ....[3]....
        /*0204*/ 	.word	0x00015de0


	//   ....[4]....
        /*0208*/ 	.word	0x00015ed0


	//----- nvinfo : EIATTR_CRS_STACK_SIZE
	.align		4
.L_852:
        /*020c*/ 	.byte	0x04, 0x1e
        /*020e*/ 	.short	(.L_854 - .L_853)
.L_853:
        /*0210*/ 	.word	0x00000000


	//----- nvinfo : EIATTR_CBANK_PARAM_SIZE
	.align		4
.L_854:
        /*0214*/ 	.byte	0x03, 0x19
        /*0216*/ 	.short	0x01d0


	//----- nvinfo : EIATTR_PARAM_CBANK
	.align		4
        /*0218*/ 	.byte	0x04, 0x0a
        /*021a*/ 	.short	(.L_856 - .L_855)
	.align		4
.L_855:
        /*021c*/ 	.word	index@(.nv.constant0._ZN5flash16flash_fwd_kernelI23Flash_fwd_kernel_traitsILi128ELi128ELi32ELi4ELb0ELb0EN7cutlass6half_tE19Flash_kernel_traitsILi128ELi128ELi32ELi4ES3_EELb0ELb0ELb1ELb0ELb0ELb1ELb1ELb0EEEvNS_16Flash_fwd_paramsE)
        /*0220*/ 	.short	0x0380
        /*0222*/ 	.short	0x01d0


	//----- nvinfo : EIATTR_SW_WAR
	.align		4
.L_856:
        /*0224*/ 	.byte	0x04, 0x36
        /*0226*/ 	.short	(.L_858 - .L_857)
.L_857:
        /*0228*/ 	.word	0x00000008
.L_858:


//--------------------- .nv.info._ZN5flash16flash_fwd_kernelI23Flash_fwd_kernel_traitsILi128ELi128ELi32ELi4ELb0ELb0EN7cutlass6half_tE19Flash_kernel_traitsILi128ELi128ELi32ELi4ES3_EELb1ELb0ELb1ELb1ELb0ELb0ELb0ELb0EEEvNS_16Flash_fwd_paramsE --------------------------
	.section	.nv.info._ZN5flash16flash_fwd_kernelI23Flash_fwd_kernel_traitsILi128ELi128ELi32ELi4ELb0ELb0EN7cutlass6half_tE19Flash_kernel_traitsILi128ELi128ELi32ELi4ES3_EELb1ELb0ELb1ELb1ELb0ELb0ELb0ELb0EEEvNS_16Flash_fwd_paramsE,"",@"SHT_CUDA_INFO"
	.sectionflags	@""
	.align	4


	//----- nvinfo : EIATTR_CUDA_API_VERSION
	.align		4
        /*0000*/ 	.byte	0x04, 0x37
        /*0002*/ 	.short	(.L_860 - .L_859)
.L_859:
        /*0004*/ 	.word	0x00000082


	//----- nvinfo : EIATTR_KPARAM_INFO
	.align		4
.L_860:
        /*0008*/ 	.byte	0x04, 0x17
        /*000a*/ 	.short	(.L_862 - .L_861)
.L_861:
        /*000c*/ 	.word	0x00000000
        /*0010*/ 	.short	0x0000
        /*0012*/ 	.short	0x0000
        /*0014*/ 	.byte	0x00, 0xf0, 0x41, 0x07


	//----- nvinfo : EIATTR_SPARSE_MMA_MASK
	.align		4
.L_862:
        /*0018*/ 	.byte	0x03, 0x50
        /*001a*/ 	.short	0x0000


	//----- nvinfo : EIATTR_MAXREG_COUNT
	.align		4
        /*001c*/ 	.byte	0x03, 0x1b
        /*001e*/ 	.short	0x00ff


	//----- nvinfo : EIATTR_NUM_BARRIERS
	.align		4
        /*0020*/ 	.byte	0x02, 0x4c
        /*0022*/ 	.byte	0x01
	.zero		1


	//----- nvinfo : EIATTR_ANNOTATIONS
	.align		4
        /*0024*/ 	.byte	0x04, 0x55
        /*0026*/ 	.short	(.L_864 - .L_863)


	//   ....[0]....
.L_863:
        /* <DEDUP_REMOVED lines=60> */


	//----- nvinfo : EIATTR_MERCURY_ISA_VERSION
	.align		4
.L_864:
        /*03d0*/ 	.byte	0x03, 0x5f
        /*03d2*/ 	.short	0x0101


	//----- nvinfo : EIATTR_COOP_GROUP_MASK_REGIDS
	.align		4
        /*03d4*/ 	.byte	0x04, 0x29
        /*03d6*/ 	.short	(.L_866 - .L_865)


	//   ....[0]....
.L_865:
        /*03d8*/ 	.word	0xffffffff


	//   ....[1]....
        /*03dc*/ 	.word	0xffffffff


	//   ....[2]....
        /*03e0*/ 	.word	0xffffffff


	//   ....[3]....
        /*03e4*/ 	.word	0xffffffff


	//   ....[4]....
        /*03e8*/ 	.word	0xffffffff


	//   ....[5]....
        /*03ec*/ 	.word	0xffffffff


	//   ....[6]....
        /*03f0*/ 	.word	0xffffffff


	//   ....[7]....
        /*03f4*/ 	.word	0xffffffff


	//   ....[8]....
        /*03f8*/ 	.word	0xffffffff


	//   ....[9]....
        /*03fc*/ 	.word	0xffffffff


	//   ....[10]....
        /*0400*/ 	.word	0xffffffff


	//   ....[11]....
        /*0404*/ 	.word	0xffffffff


	//   ....[12]....
        /*0408*/ 	.word	0xffffffff


	//   ....[13]....
        /*040c*/ 	.word	0xffffffff


	//   ....[14]....
        /*0410*/ 	.word	0xffffffff


	//   ....[15]....
        /*0414*/ 	.word	0xffffffff


	//   ....[16]....
        /*0418*/ 	.word	0xffffffff


	//   ....[17]....
        /*041c*/ 	.word	0xffffffff


	//   ....[18]....
        /*0420*/ 	.word	0xffffffff


	//   ....[19]....
        /*0424*/ 	.word	0xffffffff


	//   ....[20]....
        /*0428*/ 	.word	0xffffffff


	//   ....[21]....
        /*042c*/ 	.word	0xffffffff


	//   ....[22]....
        /*0430*/ 	.word	0xffffffff


	//   ....[23]....
        /*0434*/ 	.word	0xffffffff


	//   ....[24]....
        /*0438*/ 	.word	0xffffffff


	//   ....[25]....
        /*043c*/ 	.word	0xffffffff


	//   ....[26]....
        /*0440*/ 	.word	0xffffffff


	//   ....[27]....
        /*0444*/ 	.word	0xffffffff


	//   ....[28]....
        /*0448*/ 	.word	0xffffffff


	//   ....[29]....
        /*044c*/ 	.word	0xffffffff


	//   ....[30]....
        /*0450*/ 	.word	0xffffffff


	//   ....[31]....
        /*0454*/ 	.word	0xffffffff


	//   ....[32]....
        /*0458*/ 	.word	0xffffffff


	//   ....[33]....
        /*045c*/ 	.word	0xffffffff


	//   ....[34]....
        /*0460*/ 	.word	0xffffffff


	//   ....[35]....
        /*0464*/ 	.word	0xffffffff


	//   ....[36]....
        /*0468*/ 	.word	0xffffffff


	//   ....[37]....
        /*046c*/ 	.word	0xffffffff


	//   ....[38]....
        /*0470*/ 	.word	0xffffffff


	//   ....[39]....
        /*0474*/ 	.word	0xffffffff


	//   ....[40]....
        /*0478*/ 	.word	0xffffffff


	//   ....[41]....
        /*047c*/ 	.word	0xffffffff


	//   ....[42]....
        /*0480*/ 	.word	0xffffffff


	//   ....[43]....
        /*0484*/ 	.word	0xffffffff


	//   ....[44]....
        /*0488*/ 	.word	0xffffffff


	//   ....[45]....
        /*048c*/ 	.word	0xffffffff


	//   ....[46]....
        /*0490*/ 	.word	0xffffffff


	//   ....[47]....
        /*0494*/ 	.word	0xffffffff


	//   ....[48]....
        /*0498*/ 	.word	0xffffffff


	//   ....[49]....
        /*049c*/ 	.word	0xffffffff


	//   ....[50]....
        /*04a0*/ 	.word	0xffffffff


	//   ....[51]....
        /*04a4*/ 	.word	0xffffffff


	//   ....[52]....
        /*04a8*/ 	.word	0xffffffff


	//   ....[53]....
        /*04ac*/ 	.word	0xffffffff


	//   ....[54]....
        /*04b0*/ 	.word	0xffffffff


	//   ....[55]....
        /*04b4*/ 	.word	0xffffffff


	//----- nvinfo : EIATTR_COOP_GROUP_INSTR_OFFSETS
	.align		4
.L_866:
        /*04b8*/ 	.byte	0x04, 0x28
        /*04ba*/ 	.short	(.L_868 - .L_867)


	//   ....[0]....
.L_867:
        /*04bc*/ 	.word	0x00005410


	//   ....[1]....
        /*04c0*/ 	.word	0x000054d0


	//   ....[2]....
        /*04c4*/ 	.word	0x000055f0


	//   ....[3]....
        /*04c8*/ 	.word	0x00005680


	//   ....[4]....
        /*04cc*/ 	.word	0x000066a0


	//   ....[5]....
        /*04d0*/ 	.word	0x000067c0


	//   ....[6]....
        /*04d4*/ 	.word	0x00006860


	//   ....[7]....
        /*04d8*/ 	.word	0x00006920


	//   ....[8]....
        /*04dc*/ 	.word	0x00009a90


	//   ....[9]....
        /*04e0*/ 	.word	0x00009af0


	//   ....[10]....
        /*04e4*/ 	.word	0x00009b20


	//   ....[11]....
        /*04e8*/ 	.word	0x00009b50


	//   ....[12]....
        /*04ec*/ 	.word	0x00009c20


	//   ....[13]....
        /*04f0*/ 	.word	0x00009c50


	//   ....[14]....
        /*04f4*/ 	.word	0x00009c80


	//   ....[15]....
        /*04f8*/ 	.word	0x00009cf0


	//   ....[16]....
        /*04fc*/ 	.word	0x0000e070


	//   ....[17]....
        /*0500*/ 	.word	0x0000e0b0


	//   ....[18]....
        /*0504*/ 	.word	0x0000e0f0


	//   ....[19]....
        /*0508*/ 	.word	0x0000e1b0


	//   ....[20]....
        /*050c*/ 	.word	0x0000e220


	//   ....[21]....
        /*0510*/ 	.word	0x0000e250


	//   ....[22]....
        /*0514*/ 	.word	0x0000e2b0


	//   ....[23]....
        /*0518*/ 	.word	0x0000e350


	//   ....[24]....
        /*051c*/ 	.word	0x000126d0


	//   ....[25]....
        /*0520*/ 	.word	0x000127c0


	//   ....[26]....
        /*0524*/ 	.word	0x00012800


	//   ....[27]....
        /*0528*/ 	.word	0x00012880


	//   ....[28]....
        /*052c*/ 	.word	0x00012930


	//   ....[29]....
        /*0530*/ 	.word	0x000129c0


	//   ....[30]....
        /*0534*/ 	.word	0x000129f0


	//   ....[31]....
        /*0538*/ 	.word	0x00012a20


	//   ....[32]....
        /*053c*/ 	.word	0x00016d20


	//   ....[33]....
        /*0540*/ 	.word	0x00016df0


	//   ....[34]....
        /*0544*/ 	.word	0x00016e70


	//   ....[35]....
        /*0548*/ 	.word	0x00016eb0


	//   ....[36]....
        /*054c*/ 	.word	0x00016ee0


	//   ....[37]....
        /*0550*/ 	.word	0x00017010


	//   ....[38]....
        /*0554*/ 	.word	0x00017050


	//   ....[39]....
        /*0558*/ 	.word	0x00017080


	//   ....[40]....
        /*055c*/ 	.word	0x0001b530


	//   ....[41]....
        /*0560*/ 	.word	0x0001b630


	//   ....[42]....
        /*0564*/ 	.word	0x0001b6d0


	//   ....[43]....
        /*0568*/ 	.word	0x0001b700


	//   ....[44]....
        /*056c*/ 	.word	0x0001b7e0


	//   ....[45]....
        /*0570*/ 	.word	0x0001b820


	//   ....[46]....
        /*0574*/ 	.word	0x0001b930


	//   ....[47]....
        /*0578*/ 	.word	0x0001baa0


	//   ....[48]....
        /*057c*/ 	.word	0x0001d7c0


	//   ....[49]....
        /*0580*/ 	.word	0x0001d7d0


	//   ....[50]....
        /*0584*/ 	.word	0x0001d7e0


	//   ....[51]....
        /*0588*/ 	.word	0x0001d820


	//   ....[52]....
        /*058c*/ 	.word	0x0001d840


	//   ....[53]....
        /*0590*/ 	.word	0x0001d850


	//   ....[54]....
        /*0594*/ 	.word	0x0001d860


	//   ....[55]....
        /*0598*/ 	.word	0x0001d8c0


	//----- nvinfo : EIATTR_VRC_CTA_INIT_COUNT
	.align		4
.L_868:
        /*059c*/ 	.byte	0x02, 0x4a
	.zero		1
	.zero		1


	//----- nvinfo : EIATTR_EXIT_INSTR_OFFSETS
	.align		4
        /*05a0*/ 	.byte	0x04, 0x1c
        /*05a2*/ 	.short	(.L_870 - .L_869)


	//   ....[0]....
.L_869:
        /*05a4*/ 	.word	0x00000620


	//   ....[1]....
        /*05a8*/ 	.word	0x00001b70


	//   ....[2]....
        /*05ac*/ 	.word	0x00001c00


	//   ....[3]....
        /*05b0*/ 	.word	0x0001fc00


	//   ....[4]....
        /*05b4*/ 	.word	0x0001fd20


	//   ....[5]....
        /*05b8*/ 	.word	0x0001fd40


	//----- nvinfo : EIATTR_CRS_STACK_SIZE
	.align		4
.L_870:
        /*05bc*/ 	.byte	0x04, 0x1e
        /*05be*/ 	.short	(.L_872 - .L_871)
.L_871:
        /*05c0*/ 	.word	0x00000000


	//----- nvinfo : EIATTR_CBANK_PARAM_SIZE
	.align		4
.L_872:
        /*05c4*/ 	.byte	0x03, 0x19
        /*05c6*/ 	.short	0x01d0


	//----- nvinfo : EIATTR_PARAM_CBANK
	.align		4
        /*05c8*/ 	.byte	0x04, 0x0a
        /*05ca*/ 	.short	(.L_874 - .L_873)
	.align		4
.L_873:
        /*05cc*/ 	.word	index@(.nv.constant0._ZN5flash16flash_fwd_kernelI23Flash_fwd_kernel_traitsILi128ELi128ELi32ELi4ELb0ELb0EN7cutlass6half_tE19Flash_kernel_traitsILi128ELi128ELi32ELi4ES3_EELb1ELb0ELb1ELb1ELb0ELb0ELb0ELb0EEEvNS_16Flash_fwd_paramsE)
        /*05d0*/ 	.short	0x0380
        /*05d2*/ 	.short	0x01d0


	//----- nvinfo : EIATTR_SW_WAR
	.align		4
.L_874:
        /*05d4*/ 	.byte	0x04, 0x36
        /*05d6*/ 	.short	(.L_876 - .L_875)
.L_875:
        /*05d8*/ 	.word	0x00000008
.L_876:


//--------------------- .nv.info._ZN5flash16flash_fwd_kernelI23Flash_fwd_kernel_traitsILi128ELi128ELi32ELi4ELb0ELb0EN7cutlass6half_tE19Flash_kernel_traitsILi128ELi128ELi32ELi4ES3_EELb1ELb0ELb1ELb0ELb0ELb0ELb0ELb1EEEvNS_16Flash_fwd_paramsE --------------------------
	.section	.nv.info._ZN5flash16flash_fwd_kernelI23Flash_fwd_kernel_traitsILi128ELi128ELi32ELi4ELb0ELb0EN7cutlass6half_tE19Flash_kernel_traitsILi128ELi128ELi32ELi4ES3_EELb1ELb0ELb1ELb0ELb0ELb0ELb0ELb1EEEvNS_16Flash_fwd_paramsE,"",@"SHT_CUDA_INFO"
	.sectionflags	@""
	.align	4


	//----- nvinfo : EIATTR_CUDA_API_VERSION
	.align		4
        /*0000*/ 	.byte	0x04, 0x37
        /*0002*/ 	.short	(.L_878 - .L_877)
.L_877:
        /*0004*/ 	.word	0x00000082


	//----- nvinfo : EIATTR_KPARAM_INFO
	.align		4
.L_878:
        /*0008*/ 	.byte	0x04, 0x17
        /*000a*/ 	.short	(.L_880 - .L_879)
.L_879:
        /*000c*/ 	.word	0x00000000
        /*0010*/ 	.short	0x0000
        /*0012*/ 	.short	0x0000
        /*0014*/ 	.byte	0x00, 0xf0, 0x41, 0x07


	//----- nvinfo : EIATTR_SPARSE_MMA_MASK
	.align		4
.L_880:
        /*0018*/ 	.byte	0x03, 0x50
        /*001a*/ 	.short	0x0000


	//----- nvinfo : EIATTR_MAXREG_COUNT
	.align		4
        /*001c*/ 	.byte	0x03, 0x1b
        /*001e*/ 	.short	0x00ff


	//----- nvinfo : EIATTR_NUM_BARRIERS
	.align		4
        /*0020*/ 	.byte	0x02, 0x4c
        /*0022*/ 	.byte	0x01
	.zero		1


	//----- nvinfo : EIATTR_ANNOTATIONS
	.align		4
        /*0024*/ 	.byte	0x04, 0x55
        /*0026*/ 	.short	(.L_882 - .L_881)


	//   ....[0]....
.L_881:
        /* <DEDUP_REMOVED lines=47> */


	//----- nvinfo : EIATTR_MERCURY_ISA_VERSION
	.align		4
.L_882:
        /*0308*/ 	.byte	0x03, 0x5f
        /*030a*/ 	.short	0x0101


	//----- nvinfo : EIATTR_COOP_GROUP_MASK_REGIDS
	.align		4
        /*030c*/ 	.byte	0x04, 0x29
        /*030e*/ 	.short	(.L_884 - .L_883)


	//   ....[0]....
.L_883:
        /*0310*/ 	.word	0xffffffff


	//   ....[1]....
        /*0314*/ 	.word	0xffffffff


	//   ....[2]....
        /*0318*/ 	.word	0xffffffff


	//   ....[3]....
        /*031c*/ 	.word	0xffffffff


	//   ....[4]....
        /*0320*/ 	.word	0xffffffff


	//   ....[5]....
        /*0324*/ 	.word	0xffffffff


	//   ....[6]....
        /*0328*/ 	.word	0xffffffff


	//   ....[7]....
        /*032c*/ 	.word	0xffffffff


	//   ....[8]....
        /*0330*/ 	.word	0xffffffff


	//   ....[9]....
        /*0334*/ 	.word	0xffffffff


	//   ....[10]....
        /*0338*/ 	.word	0xffffffff


	//   ....[11]....
        /*033c*/ 	.word	0xffffffff


	//   ....[12]....
        /*0340*/ 	.word	0xffffffff


	//   ....[13]....
        /*0344*/ 	.word	0xffffffff


	//   ....[14]....
        /*0348*/ 	.word	0xffffffff


	//   ....[15]....
        /*034c*/ 	.word	0xffffffff


	//   ....[16]....
        /*0350*/ 	.word	0xffffffff


	//   ....[17]....
        /*0354*/ 	.word	0xffffffff


	//   ....[18]....
        /*0358*/ 	.word	0xffffffff


	//   ....[19]....
        /*035c*/ 	.word	0xffffffff


	//   ....[20]....
        /*0360*/ 	.word	0xffffffff


	//   ....[21]....
        /*0364*/ 	.word	0xffffffff


	//   ....[22]....
        /*0368*/ 	.word	0xffffffff


	//   ....[23]....
        /*036c*/ 	.word	0xffffffff


	//   ....[24]....
        /*0370*/ 	.word	0xffffffff


	//   ....[25]....
        /*0374*/ 	.word	0xffffffff


	//   ....[26]....
        /*0378*/ 	.word	0xffffffff


	//   ....[27]....
        /*037c*/ 	.word	0xffffffff


	//   ....[28]....
        /*0380*/ 	.word	0xffffffff


	//   ....[29]....
        /*0384*/ 	.word	0xffffffff


	//   ....[30]....
        /*0388*/ 	.word	0xffffffff


	//   ....[31]....
        /*038c*/ 	.word	0xffffffff


	//   ....[32]....
        /*0390*/ 	.word	0xffffffff


	//   ....[33]....
        /*0394*/ 	.word	0xffffffff


	//   ....[34]....
        /*0398*/ 	.word	0xffffffff


	//   ....[35]....
        /*039c*/ 	.word	0xffffffff


	//   ....[36]....
        /*03a0*/ 	.word	0xffffffff


	//   ....[37]....
        /*03a4*/ 	.word	0xffffffff


	//   ....[38]....
        /*03a8*/ 	.word	0xffffffff


	//   ....[39]....
        /*03ac*/ 	.word	0xffffffff


	//   ....[40]....
        /*03b0*/ 	.word	0xffffffff


	//   ....[41]....
        /*03b4*/ 	.word	0xffffffff


	//   ....[42]....
        /*03b8*/ 	.word	0xffffffff


	//   ....[43]....
        /*03bc*/ 	.word	0xffffffff


	//   ....[44]....
        /*03c0*/ 	.word	0xffffffff


	//   ....[45]....
        /*03c4*/ 	.word	0xffffffff


	//   ....[46]....
        /*03c8*/ 	.word	0xffffffff


	//   ....[47]....
        /*03cc*/ 	.word	0xffffffff


	//   ....[48]....
        /*03d0*/ 	.word	0xffffffff


	//   ....[49]....
        /*03d4*/ 	.word	0xffffffff


	//   ....[50]....
        /*03d8*/ 	.word	0xffffffff


	//   ....[51]....
        /*03dc*/ 	.word	0xffffffff


	//   ....[52]....
        /*03e0*/ 	.word	0xffffffff


	//   ....[53]....
        /*03e4*/ 	.word	0xffffffff


	//   ....[54]....
        /*03e8*/ 	.word	0xffffffff


	//   ....[55]....
        /*03ec*/ 	.word	0xffffffff


	//----- nvinfo : EIATTR_COOP_GROUP_INSTR_OFFSETS
	.align		4
.L_884:
        /*03f0*/ 	.byte	0x04, 0x28
        /*03f2*/ 	.short	(.L_886 - .L_885)


	//   ....[0]....
.L_885:
        /*03f4*/ 	.word	0x00004f90


	//   ....[1]....
        /*03f8*/ 	.word	0x00005030


	//   ....[2]....
        /*03fc*/ 	.word	0x00005060


	//   ....[3]....
        /*0400*/ 	.word	0x000050b0


	//   ....[4]....
        /*0404*/ 	.word	0x000051d0


	//   ....[5]....
        /*0408*/ 	.word	0x00005210


	//   ....[6]....
        /*040c*/ 	.word	0x00005250


	//   ....[7]....
        /*0410*/ 	.word	0x00005280


	//   ....[8]....
        /*0414*/ 	.word	0x00008b40


	//   ....[9]....
        /*0418*/ 	.word	0x00008b80


	//   ....[10]....
        /*041c*/ 	.word	0x00008c90


	//   ....[11]....
        /*0420*/ 	.word	0x00008cc0


	//   ....[12]....
        /*0424*/ 	.word	0x00008f30


	//   ....[13]....
        /*0428*/ 	.word	0x00008f70


	//   ....[14]....
        /*042c*/ 	.word	0x00009040


	//   ....[15]....
        /*0430*/ 	.word	0x00009080


	//   ....[16]....
        /*0434*/ 	.word	0x0000d310


	//   ....[17]....
        /*0438*/ 	.word	0x0000d370


	//   ....[18]....
        /*043c*/ 	.word	0x0000d4e0


	//   ....[19]....
        /*0440*/ 	.word	0x0000d4f0


	//   ....[20]....
        /*0444*/ 	.word	0x0000d590


	//   ....[21]....
        /*0448*/ 	.word	0x0000d5c0


	//   ....[22]....
        /*044c*/ 	.word	0x0000d740


	//   ....[23]....
        /*0450*/ 	.word	0x0000d860


	//   ....[24]....
        /*0454*/ 	.word	0x000117a0


	//   ....[25]....
        /*0458*/ 	.word	0x00011980


	//   ....[26]....
        /*045c*/ 	.word	0x00011bb0


	//   ....[27]....
        /*0460*/ 	.word	0x00011ce0


	//   ....[28]....
        /*0464*/ 	.word	0x00011ff0


	//   ....[29]....
        /*0468*/ 	.word	0x00012070


	//   ....[30]....
        /*046c*/ 	.word	0x00012440


	//   ....[31]....
        /*0470*/ 	.word	0x00012600


	//   ....[32]....
        /*0474*/ 	.word	0x00015dd0


	//   ....[33]....
        /*0478*/ 	.word	0x00015f40


	//   ....[34]....
        /*047c*/ 	.word	0x00016010


	//   ....[35]....
        /*0480*/ 	.word	0x00016120


	//   ....[36]....
        /*0484*/ 	.word	0x00016490


	//   ....[37]....
        /*0488*/ 	.word	0x00016500


	//   ....[38]....
        /*048c*/ 	.word	0x000165c0


	//   ....[39]....
        /*0490*/ 	.word	0x00016610


	//   ....[40]....
        /*0494*/ 	.word	0x0001aad0


	//   ....[41]....
        /*0498*/ 	.word	0x0001aaf0


	//   ....[42]....
        /*049c*/ 	.word	0x0001ab00


	//   ....[43]....
        /*04a0*/ 	.word	0x0001ab10


	//   ....[44]....
        /*04a4*/ 	.word	0x0001ab50


	//   ....[45]....
        /*04a8*/ 	.word	0x0001ab70


	//   ....[46]....
        /*04ac*/ 	.word	0x0001ab90


	//   ....[47]....
        /*04b0*/ 	.word	0x0001b020


	//   ....[48]....
        /*04b4*/ 	.word	0x0001d970


	//   ....[49]....
        /*04b8*/ 	.word	0x0001d980


	//   ....[50]....
        /*04bc*/ 	.word	0x0001d990


	//   ....[51]....
        /*04c0*/ 	.word	0x0001d9a0


	//   ....[52]....
        /*04c4*/ 	.word	0x0001d9d0


	//   ....[53]....
        /*04c8*/ 	.word	0x0001d9f0


	//   ....[54]....
        /*04cc*/ 	.word	0x0001da10


	//   ....[55]....
        /*04d0*/ 	.word	0x0001da20


	//----- nvinfo : EIATTR_VRC_CTA_INIT_COUNT
	.align		4
.L_886:
        /*04d4*/ 	.byte	0x02, 0x4a
	.zero		1
	.zero		1


	//----- nvinfo : EIATTR_EXIT_INSTR_OFFSETS
	.align		4
        /*04d8*/ 	.byte	0x04, 0x1c
        /*04da*/ 	.short	(.L_888 - .L_887)


	//   ....[0]....
.L_887:
        /*04dc*/ 	.word	0x00000640


	//   ....[1]....
        /*04e0*/ 	.word	0x00001b80


	//   ....[2]....
        /*04e4*/ 	.word	0x00001c10


	//   ....[3]....
        /*04e8*/ 	.word	0x0001fde0


	//   ....[4]....
        /*04ec*/ 	.word	0x0001fef0


	//   ....[5]....
        /*04f0*/ 	.word	0x0001ff10


	//----- nvinfo : EIATTR_CRS_STACK_SIZE
	.align		4
.L_888:
        /*04f4*/ 	.byte	0x04, 0x1e
        /*04f6*/ 	.short	(.L_890 - .L_889)
.L_889:
        /*04f8*/ 	.word	0x00000000


	//----- nvinfo : EIATTR_CBANK_PARAM_SIZE
	.align		4
.L_890:
        /*04fc*/ 	.byte	0x03, 0x19
        /*04fe*/ 	.short	0x01d0


	//----- nvinfo : EIATTR_PARAM_CBANK
	.align		4
        /*0500*/ 	.byte	0x04, 0x0a
        /*0502*/ 	.short	(.L_892 - .L_891)
	.align		4
.L_891:
        /*0504*/ 	.word	index@(.nv.constant0._ZN5flash16flash_fwd_kernelI23Flash_fwd_kernel_traitsILi128ELi128ELi32ELi4ELb0ELb0EN7cutlass6half_tE19Flash_kernel_traitsILi128ELi128ELi32ELi4ES3_EELb1ELb0ELb1ELb0ELb0ELb0ELb0ELb1EEEvNS_16Flash_fwd_paramsE)
        /*0508*/ 	.short	0x0380
        /*050a*/ 	.short	0x01d0


	//----- nvinfo : EIATTR_SW_WAR
	.align		4
.L_892:
        /*050c*/ 	.byte	0x04, 0x36
        /*050e*/ 	.short	(.L_894 - .L_893)
.L_893:
        /*0510*/ 	.word	0x00000008
.L_894:


//--------------------- .nv.info._ZN5flash16flash_fwd_kernelI23Flash_fwd_kernel_traitsILi128ELi128ELi32ELi4ELb0ELb0EN7cutlass6half_tE19Flash_kernel_traitsILi128ELi128ELi32ELi4ES3_EELb0ELb0ELb1ELb0ELb0ELb0ELb1ELb0EEEvNS_16Flash_fwd_paramsE --------------------------
	.section	.nv.info._ZN5flash16flash_fwd_kernelI23Flash_fwd_kernel_traitsILi128ELi128ELi32ELi4ELb0ELb0EN7cutlass6half_tE19Flash_kernel_traitsILi128ELi128ELi32ELi4ES3_EELb0ELb0ELb1ELb0ELb0ELb0ELb1ELb0EEEvNS_16Flash_fwd_paramsE,"",@"SHT_CUDA_INFO"
	.sectionflags	@""
	.align	4


	//----- nvinfo : EIATTR_CUDA_API_VERSION
	.align		4
        /*0000*/ 	.byte	0x04, 0x37
        /*0002*/ 	.short	(.L_896 - .L_895)
.L_895:
        /*0004*/ 	.word	0x00000082


	//----- nvinfo : EIATTR_KPARAM_INFO
	.align		4
.L_896:
        /*0008*/ 	.byte	0x04, 0x17
        /*000a*/ 	.short	(.L_898 - .L_897)
.L_897:
        /*000c*/ 	.word	0x00000000
        /*0010*/ 	.short	0x0000
        /*0012*/ 	.short	0x0000
        /*0014*/ 	.byte	0x00, 0xf0, 0x41, 0x07


	//----- nvinfo : EIATTR_SPARSE_MMA_MASK
	.align		4
.L_898:
        /*0018*/ 	.byte	0x03, 0x50
        /*001a*/ 	.short	0x0000


	//----- nvinfo : EIATTR_MAXREG_COUNT
	.align		4
        /*001c*/ 	.byte	0x03, 0x1b
        /*001e*/ 	.short	0x00ff


	//----- nvinfo : EIATTR_NUM_BARRIERS
	.align		4
        /*0020*/ 	.byte	0x02, 0x4c
        /*0022*/ 	.byte	0x01
	.zero		1


	//----- nvinfo : EIATTR_ANNOTATIONS
	.align		4
        /*0024*/ 	.byte	0x04, 0x55
        /*0026*/ 	.short	(.L_900 - .L_899)


	//   ....[0]....
.L_899:
        /* <DEDUP_REMOVED lines=34> */


	//----- nvinfo : EIATTR_MERCURY_ISA_VERSION
	.align		4
.L_900:
        /*0230*/ 	.byte	0x03, 0x5f
        /*0232*/ 	.short	0x0101


	//----- nvinfo : EIATTR_COOP_GROUP_MASK_REGIDS
	.align		4
        /*0234*/ 	.byte	0x04, 0x29
        /*0236*/ 	.short	(.L_902 - .L_901)


	//   ....[0]....
.L_901:
        /*0238*/ 	.word	0xffffffff


	//   ....[1]....
        /*023c*/ 	.word	0xffffffff


	//   ....[2]....
        /*0240*/ 	.word	0xffffffff


	//   ....[3]....
        /*0244*/ 	.word	0xffffffff


	//   ....[4]....
        /*0248*/ 	.word	0xffffffff


	//   ....[5]....
        /*024c*/ 	.word	0xffffffff


	//   ....[6]....
        /*0250*/ 	.word	0xffffffff


	//   ....[7]....
        /*0254*/ 	.word	0xffffffff


	//   ....[8]....
        /*0258*/ 	.word	0xffffffff


	//   ....[9]....
        /*025c*/ 	.word	0xffffffff


	//   ....[10]....
        /*0260*/ 	.word	0xffffffff


	//   ....[11]....
        /*0264*/ 	.word	0xffffffff


	//   ....[12]....
        /*0268*/ 	.word	0xffffffff


	//   ....[13]....
        /*026c*/ 	.word	0xffffffff


	//   ....[14]....
        /*0270*/ 	.word	0xffffffff


	//   ....[15]....
        /*0274*/ 	.word	0xffffffff


	//   ....[16]....
        /*0278*/ 	.word	0xffffffff


	//   ....[17]....
        /*027c*/ 	.word	0xffffffff


	//   ....[18]....
        /*0280*/ 	.word	0xffffffff


	//   ....[19]....
        /*0284*/ 	.word	0xffffffff


	//   ....[20]....
        /*0288*/ 	.word	0xffffffff


	//   ....[21]....
        /*028c*/ 	.word	0xffffffff


	//   ....[22]....
        /*0290*/ 	.word	0xffffffff


	//   ....[23]....
        /*0294*/ 	.word	0xffffffff


	//   ....[24]....
        /*0298*/ 	.word	0xffffffff


	//   ....[25]....
        /*029c*/ 	.word	0xffffffff


	//   ....[26]....
        /*02a0*/ 	.word	0xffffffff


	//   ....[27]....
        /*02a4*/ 	.word	0xffffffff


	//   ....[28]....
        /*02a8*/ 	.word	0xffffffff


	//   ....[29]....
        /*02ac*/ 	.word	0xffffffff


	//   ....[30]....
        /*02b0*/ 	.word	0xffffffff


	//   ....[31]....
        /*02b4*/ 	.word	0xffffffff


	//   ....[32]....
        /*02b8*/ 	.word	0xffffffff


	//   ....[33]....
        /*02bc*/ 	.word	0xffffffff


	//   ....[34]....
        /*02c0*/ 	.word	0xffffffff


	//   ....[35]....
        /*02c4*/ 	.word	0xffffffff


	//   ....[36]....
        /*02c8*/ 	.word	0xffffffff


	//   ....[37]....
        /*02cc*/ 	.word	0xffffffff


	//   ....[38]....
        /*02d0*/ 	.word	0xffffffff


	//   ....[39]....
        /*02d4*/ 	.word	0xffffffff


	//   ....[40]....
        /*02d8*/ 	.word	0xffffffff


	//   ....[41]....
        /*02dc*/ 	.word	0xffffffff


	//   ....[42]....
        /*02e0*/ 	.word	0xffffffff


	//   ....[43]....
        /*02e4*/ 	.word	0xffffffff


	//   ....[44]....
        /*02e8*/ 	.word	0xffffffff


	//   ....[45]....
        /*02ec*/ 	.word	0xffffffff


	//   ....[46]....
        /*02f0*/ 	.word	0xffffffff


	//   ....[47]....
        /*02f4*/ 	.word	0xffffffff


	//   ....[48]....
        /*02f8*/ 	.word	0xffffffff


	//   ....[49]....
        /*02fc*/ 	.word	0xffffffff


	//   ....[50]....
        /*0300*/ 	.word	0xffffffff


	//   ....[51]....
        /*0304*/ 	.word	0xffffffff


	//   ....[52]....
        /*0308*/ 	.word	0xffffffff


	//   ....[53]....
        /*030c*/ 	.word	0xffffffff


	//   ....[54]....
        /*0310*/ 	.word	0xffffffff


	//   ....[55]....
        /*0314*/ 	.word	0xffffffff


	//----- nvinfo : EIATTR_COOP_GROUP_INSTR_OFFSETS
	.align		4
.L_902:
        /*0318*/ 	.byte	0x04, 0x28
        /*031a*/ 	.short	(.L_904 - .L_903)


	//   ....[0]....
.L_903:
        /*031c*/ 	.word	0x00004900


	//   ....[1]....
        /*0320*/ 	.word	0x000049a0


	//   ....[2]....
        /*0324*/ 	.word	0x00004a50


	//   ....[3]....
        /*0328*/ 	.word	0x00004a90


	//   ....[4]....
        /*032c*/ 	.word	0x00005330


	//   ....[5]....
        /*0330*/ 	.word	0x00005360


	//   ....[6]....
        /*0334*/ 	.word	0x00005460


	//   ....[7]....
        /*0338*/ 	.word	0x00005470


	//   ....[8]....
        /*033c*/ 	.word	0x00007540


	//   ....[9]....
        /*0340*/ 	.word	0x000076a0


	//   ....[10]....
        /*0344*/ 	.word	0x00007700


	//   ....[11]....
        /*0348*/ 	.word	0x00007760


	//   ....[12]....
        /*034c*/ 	.word	0x000077c0


	//   ....[13]....
        /*0350*/ 	.word	0x000077f0


	//   ....[14]....
        /*0354*/ 	.word	0x00007830


	//   ....[15]....
        /*0358*/ 	.word	0x000078b0


	//   ....[16]....
        /*035c*/ 	.word	0x0000a880


	//   ....[17]....
        /*0360*/ 	.word	0x0000a8b0


	//   ....[18]....
        /*0364*/ 	.word	0x0000a8e0


	//   ....[19]....
        /*0368*/ 	.word	0x0000a950


	//   ....[20]....
        /*036c*/ 	.word	0x0000a9c0


	//   ....[21]....
        /*0370*/ 	.word	0x0000a9f0


	//   ....[22]....
        /*0374*/ 	.word	0x0000aa00


	//   ....[23]....
        /*0378*/ 	.word	0x0000aa20


	//   ....[24]....
        /*037c*/ 	.word	0x0000d8e0


	//   ....[25]....
        /*0380*/ 	.word	0x0000da00


	//   ....[26]....
        /*0384*/ 	.word	0x0000daa0


	//   ....[27]....
        /*0388*/ 	.word	0x0000daf0


	//   ....[28]....
        /*038c*/ 	.word	0x0000db40


	//   ....[29]....
        /*0390*/ 	.word	0x0000db70


	//   ....[30]....
        /*0394*/ 	.word	0x0000dbd0


	//   ....[31]....
        /*0398*/ 	.word	0x0000dc90


	//   ....[32]....
        /*039c*/ 	.word	0x00010620


	//   ....[33]....
        /*03a0*/ 	.word	0x00010680


	//   ....[34]....
        /*03a4*/ 	.word	0x000108c0


	//   ....[35]....
        /*03a8*/ 	.word	0x00010920


	//   ....[36]....
        /*03ac*/ 	.word	0x00011270


	//   ....[37]....
        /*03b0*/ 	.word	0x000112b0


	//   ....[38]....
        /*03b4*/ 	.word	0x000113d0


	//   ....[39]....
        /*03b8*/ 	.word	0x000113e0


	//   ....[40]....
        /*03bc*/ 	.word	0x00013f20


	//   ....[41]....
        /*03c0*/ 	.word	0x00013f90


	//   ....[42]....
        /*03c4*/ 	.word	0x00013fd0


	//   ....[43]....
        /*03c8*/ 	.word	0x00014000


	//   ....[44]....
        /*03cc*/ 	.word	0x00014010


	//   ....[45]....
        /*03d0*/ 	.word	0x00014030


	//   ....[46]....
        /*03d4*/ 	.word	0x00014050


	//   ....[47]....
        /*03d8*/ 	.word	0x000140b0


	//   ....[48]....
        /*03dc*/ 	.word	0x00015870


	//   ....[49]....
        /*03e0*/ 	.word	0x00015880


	//   ....[50]....
        /*03e4*/ 	.word	0x00015890


	//   ....[51]....
        /*03e8*/ 	.word	0x000158b0


	//   ....[52]....
        /*03ec*/ 	.word	0x000158d0


	//   ....[53]....
        /*03f0*/ 	.word	0x00015900


	//   ....[54]....
        /*03f4*/ 	.word	0x00015920


	//   ....[55]....
        /*03f8*/ 	.word	0x00015980


	//----- nvinfo : EIATTR_VRC_CTA_INIT_COUNT
	.align		4
.L_904:
        /*03fc*/ 	.byte	0x02, 0x4a
	.zero		1
	.zero		1


	//----- nvinfo : EIATTR_EXIT_INSTR_OFFSETS
	.align		4
        /*0400*/ 	.byte	0x04, 0x1c
        /*0402*/ 	.short	(.L_906 - .L_905)


	//   ....[0]....
.L_905:
        /*0404*/ 	.word	0x00000350


	//   ....[1]....
        /*0408*/ 	.word	0x000018a0


	//   ....[2]....
        /*040c*/ 	.word	0x00001930


	//   ....[3]....
        /*0410*/ 	.word	0x00017de0


	//   ....[4]....
        /*0414*/ 	.word	0x00017f00


	//   ....[5]....
        /*0418*/ 	.word	0x00017f20


	//----- nvinfo : EIATTR_CRS_STACK_SIZE
	.align		4
.L_906:
        /*041c*/ 	.byte	0x04, 0x1e
        /*041e*/ 	.short	(.L_908 - .L_907)
.L_907:
        /*0420*/ 	.word	0x00000000


	//----- nvinfo : EIATTR_CBANK_PARAM_SIZE
	.align		4
.L_908:
        /*0424*/ 	.byte	0x03, 0x19
        /*0426*/ 	.short	0x01d0


	//----- nvinfo : EIATTR_PARAM_CBANK
	.align		4
        /*0428*/ 	.byte	0x04, 0x0a
        /*042a*/ 	.short	(.L_910 - .L_909)
	.align		4
.L_909:
        /*042c*/ 	.word	index@(.nv.constant0._ZN5flash16flash_fwd_kernelI23Flash_fwd_kernel_traitsILi128ELi128ELi32ELi4ELb0ELb0EN7cutlass6half_tE19Flash_kernel_traitsILi128ELi128ELi32ELi4ES3_EELb0ELb0ELb1ELb0ELb0ELb0ELb1ELb0EEEvNS_16Flash_fwd_paramsE)
        /*0430*/ 	.short	0x0380
        /*0432*/ 	.short	0x01d0


	//----- nvinfo : EIATTR_SW_WAR
	.align		4
.L_910:
        /*0434*/ 	.byte	0x04, 0x36
        /*0436*/ 	.short	(.L_912 - .L_911)
.L_911:
        /*0438*/ 	.word	0x00000008
.L_912:


//--------------------- .nv.info._ZN5flash16flash_fwd_kernelI23Flash_fwd_kernel_traitsILi128ELi128ELi32ELi4ELb0ELb0EN7cutlass6half_tE19Flash_kernel_traitsILi128ELi128ELi32ELi4ES3_EELb1ELb0ELb1ELb1ELb0ELb0ELb0ELb1EEEvNS_16Flash_fwd_paramsE --------------------------
	.section	.nv.info._ZN5flash16flash_fwd_kernelI23Flash_fwd_kernel_traitsILi128ELi128ELi32ELi4ELb0ELb0EN7cutlass6half_tE19Flash_kernel_traitsILi128ELi128ELi32ELi4ES3_EELb1ELb0ELb1ELb1ELb0ELb0ELb0ELb1EEEvNS_16Flash_fwd_paramsE,"",@"SHT_CUDA_INFO"
	.sectionflags	@""
	.align	4


	//----- nvinfo : EIATTR_CUDA_API_VERSION
	.align		4
        /*0000*/ 	.byte	0x04, 0x37
        /*0002*/ 	.short	(.L_914 - .L_913)
.L_913:
        /*0004*/ 	.word	0x00000082


	//----- nvinfo : EIATTR_KPARAM_INFO
	.align		4
.L_914:
        /*0008*/ 	.byte	0x04, 0x17
        /*000a*/ 	.short	(.L_916 - .L_915)
.L_915:
        /*000c*/ 	.word	0x00000000
        /*0010*/ 	.short	0x0000
        /*0012*/ 	.short	0x0000
        /*0014*/ 	.byte	0x00, 0xf0, 0x41, 0x07


	//----- nvinfo : EIATTR_SPARSE_MMA_MASK
	.align		4
.L_916:
        /*0018*/ 	.byte	0x03, 0x50
        /*001a*/ 	.short	0x0000


	//----- nvinfo : EIATTR_MAXREG_COUNT
	.align		4
        /*001c*/ 	.byte	0x03, 0x1b
        /*001e*/ 	.short	0x00ff


	//----- nvinfo : EIATTR_NUM_BARRIERS
	.align		4
        /*0020*/ 	.byte	0x02, 0x4c
        /*0022*/ 	.byte	0x01
	.zero		1


	//----- nvinfo : EIATTR_ANNOTATIONS
	.align		4
        /*0024*/ 	.byte	0x04, 0x55
        /*0026*/ 	.short	(.L_918 - .L_917)


	//   ....[0]....
.L_917:
        /* <DEDUP_REMOVED lines=95> */


	//----- nvinfo : EIATTR_MERCURY_ISA_VERSION
	.align		4
.L_918:
        /*0608*/ 	.byte	0x03, 0x5f
        /*060a*/ 	.short	0x0101


	//----- nvinfo : EIATTR_COOP_GROUP_MASK_REGIDS
	.align		4
        /*060c*/ 	.byte	0x04, 0x29
        /*060e*/ 	.short	(.L_920 - .L_919)


	//   ....[0]....
.L_919:
        /*0610*/ 	.word	0xffffffff


	//   ....[1]....
        /*0614*/ 	.word	0xffffffff


	//   ....[2]....
        /*0618*/ 	.word	0xffffffff


	//   ....[3]....
        /*061c*/ 	.word	0xffffffff


	//   ....[4]....
        /*0620*/ 	.word	0xffffffff


	//   ....[5]....
        /*0624*/ 	.word	0xffffffff


	//   ....[6]....
        /*0628*/ 	.word	0xffffffff


	//   ....[7]....
        /*062c*/ 	.word	0xffffffff


	//   ....[8]....
        /*0630*/ 	.word	0xffffffff


	//   ....[9]....
        /*0634*/ 	.word	0xffffffff


	//   ....[10]....
        /*0638*/ 	.word	0xffffffff


	//   ....[11]....
        /*063c*/ 	.word	0xffffffff


	//   ....[12]....
        /*0640*/ 	.word	0xffffffff


	//   ....[13]....
        /*0644*/ 	.word	0xffffffff


	//   ....[14]....
        /*0648*/ 	.word	0xffffffff


	//   ....[15]....
        /*064c*/ 	.word	0xffffffff


	//   ....[16]....
        /*0650*/ 	.word	0xffffffff


	//   ....[17]....
        /*0654*/ 	.word	0xffffffff


	//   ....[18]....
        /*0658*/ 	.word	0xffffffff


	//   ....[19]....
        /*065c*/ 	.word	0xffffffff


	//   ....[20]....
        /*0660*/ 	.word	0xffffffff


	//   ....[21]....
        /*0664*/ 	.word	0xffffffff


	//   ....[22]....
        /*0668*/ 	.word	0xffffffff


	//   ....[23]....
        /*066c*/ 	.word	0xffffffff


	//   ....[24]....
        /*0670*/ 	.word	0xffffffff


	//   ....[25]....
        /*0674*/ 	.word	0xffffffff


	//   ....[26]....
        /*0678*/ 	.word	0xffffffff


	//   ....[27]....
        /*067c*/ 	.word	0xffffffff


	//   ....[28]....
        /*0680*/ 	.word	0xffffffff


	//   ....[29]....
        /*0684*/ 	.word	0xffffffff


	//   ....[30]....
        /*0688*/ 	.word	0xffffffff


	//   ....[31]....
        /*068c*/ 	.word	0xffffffff


	//   ....[32]....
        /*0690*/ 	.word	0xffffffff


	//   ....[33]....
        /*0694*/ 	.word	0xffffffff


	//   ....[34]....
        /*0698*/ 	.word	0xffffffff


	//   ....[35]....
        /*069c*/ 	.word	0xffffffff


	//   ....[36]....
        /*06a0*/ 	.word	0xffffffff


	//   ....[37]....
        /*06a4*/ 	.word	0xffffffff


	//   ....[38]....
        /*06a8*/ 	.word	0xffffffff


	//   ....[39]....
        /*06ac*/ 	.word	0xffffffff


	//   ....[40]....
        /*06b0*/ 	.word	0xffffffff


	//   ....[41]....
        /*06b4*/ 	.word	0xffffffff


	//   ....[42]....
        /*06b8*/ 	.word	0xffffffff


	//   ....[43]....
        /*06bc*/ 	.word	0xffffffff


	//   ....[44]....
        /*06c0*/ 	.word	0xffffffff


	//   ....[45]....
        /*06c4*/ 	.word	0xffffffff


	//   ....[46]....
        /*06c8*/ 	.word	0xffffffff


	//   ....[47]....
        /*06cc*/ 	.word	0xffffffff


	//   ....[48]....
        /*06d0*/ 	.word	0xffffffff


	//   ....[49]....
        /*06d4*/ 	.word	0xffffffff


	//   ....[50]....
        /*06d8*/ 	.word	0xffffffff


	//   ....[51]....
        /*06dc*/ 	.word	0xffffffff


	//   ....[52]....
        /*06e0*/ 	.word	0xffffffff


	//   ....[53]....
        /*06e4*/ 	.word	0xffffffff


	//   ....[54]....
        /*06e8*/ 	.word	0xffffffff


	//   ....[55]....
        /*06ec*/ 	.word	0xffffffff


	//----- nvinfo : EIATTR_COOP_GROUP_INSTR_OFFSETS
	.align		4
.L_920:
        /*06f0*/ 	.byte	0x04, 0x28
        /*06f2*/ 	.short	(.L_922 - .L_921)


	//   ....[0]....
.L_921:
        /*06f4*/ 	.word	0x00005d50


	//   ....[1]....
        /*06f8*/ 	.word	0x00005d80


	//   ....[2]....
        /*06fc*/ 	.word	0x00005db0


	//   ....[3]....
        /*0700*/ 	.word	0x00005de0


	//   ....[4]....
        /*0704*/ 	.word	0x00005ec0


	//   ....[5]....
        /*0708*/ 	.word	0x00005f00


	//   ....[6]....
        /*070c*/ 	.word	0x00005f40


	//   ....[7]....
        /*0710*/ 	.word	0x00005f80


	//   ....[8]....
        /*0714*/ 	.word	0x0000a3e0


	//   ....[9]....
        /*0718*/ 	.word	0x0000a450


	//   ....[10]....
        /*071c*/ 	.word	0x0000a510


	//   ....[11]....
        /*0720*/ 	.word	0x0000a590


	//   ....[12]....
        /*0724*/ 	.word	0x0000a5b0


	//   ....[13]....
        /*0728*/ 	.word	0x0000a760


	//   ....[14]....
        /*072c*/ 	.word	0x0000a860


	//   ....[15]....
        /*0730*/ 	.word	0x0000aa60


	//   ....[16]....
        /*0734*/ 	.word	0x0000f5b0


	//   ....[17]....
        /*0738*/ 	.word	0x0000f720


	//   ....[18]....
        /*073c*/ 	.word	0x0000f850


	//   ....[19]....
        /*0740*/ 	.word	0x0000f930


	//   ....[20]....
        /*0744*/ 	.word	0x0000fa80


	//   ....[21]....
        /*0748*/ 	.word	0x0000faa0


	//   ....[22]....
        /*074c*/ 	.word	0x0000fb30


	//   ....[23]....
        /*0750*/ 	.word	0x0000fb40


	//   ....[24]....
        /*0754*/ 	.word	0x00014b60


	//   ....[25]....
        /*0758*/ 	.word	0x00014be0


	//   ....[26]....
        /*075c*/ 	.word	0x00014d50


	//   ....[27]....
        /*0760*/ 	.word	0x00014dd0


	//   ....[28]....
        /*0764*/ 	.word	0x00015070


	//   ....[29]....
        /*0768*/ 	.word	0x00015170


	//   ....[30]....
        /*076c*/ 	.word	0x00015200


	//   ....[31]....
        /*0770*/ 	.word	0x00015310


	//   ....[32]....
        /*0774*/ 	.word	0x0001a0c0


	//   ....[33]....
        /*0778*/ 	.word	0x0001a110


	//   ....[34]....
        /*077c*/ 	.word	0x0001a170


	//   ....[35]....
        /*0780*/ 	.word	0x0001a240


	//   ....[36]....
        /*0784*/ 	.word	0x0001a750


	//   ....[37]....
        /*0788*/ 	.word	0x0001a870


	//   ....[38]....
        /*078c*/ 	.word	0x0001a8e0


	//   ....[39]....
        /*0790*/ 	.word	0x0001aaa0


	//   ....[40]....
        /*0794*/ 	.word	0x0001fb00


	//   ....[41]....
        /*0798*/ 	.word	0x0001fb40


	//   ....[42]....
        /*079c*/ 	.word	0x0001fc70


	//   ....[43]....
        /*07a0*/ 	.word	0x0001fc90


	//   ....[44]....
        /*07a4*/ 	.word	0x0001fca0


	//   ....[45]....
        /*07a8*/ 	.word	0x0001fd50


	//   ....[46]....
        /*07ac*/ 	.word	0x0001fdf0


	//   ....[47]....
        /*07b0*/ 	.word	0x0001fed0


	//   ....[48]....
        /*07b4*/ 	.word	0x00022bb0


	//   ....[49]....
        /*07b8*/ 	.word	0x00022bc0


	//   ....[50]....
        /*07bc*/ 	.word	0x00022bd0


	//   ....[51]....
        /*07c0*/ 	.word	0x00022c00


	//   ....[52]....
        /*07c4*/ 	.word	0x00022c20


	//   ....[53]....
        /*07c8*/ 	.word	0x00022c30


	//   ....[54]....
        /*07cc*/ 	.word	0x00022c40


	//   ....[55]....
        /*07d0*/ 	.word	0x00022ca0


	//----- nvinfo : EIATTR_VRC_CTA_INIT_COUNT
	.align		4
.L_922:
        /*07d4*/ 	.byte	0x02, 0x4a
	.zero		1
	.zero		1


	//----- nvinfo : EIATTR_EXIT_INSTR_OFFSETS
	.align		4
        /*07d8*/ 	.byte	0x04, 0x1c
        /*07da*/ 	.short	(.L_924 - .L_923)


	//   ....[0]....
.L_923:
        /*07dc*/ 	.word	0x00000660


	//   ....[1]....
        /*07e0*/ 	.word	0x00001bb0


	//   ....[2]....
        /*07e4*/ 	.word	0x00001c40


	//   ....[3]....
        /*07e8*/ 	.word	0x00025040


	//   ....[4]....
        /*07ec*/ 	.word	0x00025160


	//   ....[5]....
        /*07f0*/ 	.word	0x00025180


	//----- nvinfo : EIATTR_CRS_STACK_SIZE
	.align		4
.L_924:
        /*07f4*/ 	.byte	0x04, 0x1e
        /*07f6*/ 	.short	(.L_926 - .L_925)
.L_925:
        /*07f8*/ 	.word	0x00000000


	//----- nvinfo : EIATTR_CBANK_PARAM_SIZE
	.align		4
.L_926:
        /*07fc*/ 	.byte	0x03, 0x19
        /*07fe*/ 	.short	0x01d0


	//----- nvinfo : EIATTR_PARAM_CBANK
	.align		4
        /*0800*/ 	.byte	0x04, 0x0a
        /*0802*/ 	.short	(.L_928 - .L_927)
	.align		4
.L_927:
        /*0804*/ 	.word	index@(.nv.constant0._ZN5flash16flash_fwd_kernelI23Flash_fwd_kernel_traitsILi128ELi128ELi32ELi4ELb0ELb0EN7cutlass6half_tE19Flash_kernel_traitsILi128ELi128ELi32ELi4ES3_EELb1ELb0ELb1ELb1ELb0ELb0ELb0ELb1EEEvNS_16Flash_fwd_paramsE)
        /*0808*/ 	.short	0x0380
        /*080a*/ 	.short	0x01d0


	//----- nvinfo : EIATTR_SW_WAR
	.align		4
.L_928:
        /*080c*/ 	.byte	0x04, 0x36
        /*080e*/ 	.short	(.L_930 - .L_929)
.L_929:
        /*0810*/ 	.word	0x00000008
.L_930:


//--------------------- .nv.info._ZN5flash16flash_fwd_kernelI23Flash_fwd_kernel_traitsILi128ELi128ELi32ELi4ELb0ELb0EN7cutlass6half_tE19Flash_kernel_traitsILi128ELi128ELi32ELi4ES3_EELb0ELb0ELb1ELb1ELb0ELb0ELb1ELb0EEEvNS_16Flash_fwd_paramsE --------------------------
	.section	.nv.info._ZN5flash16flash_fwd_kernelI23Flash_fwd_kernel_traitsILi128ELi128ELi32ELi4ELb0ELb0EN7cutlass6half_tE19Flash_kernel_traitsILi128ELi128ELi32ELi4ES3_EELb0ELb0ELb1ELb1ELb0ELb0ELb1ELb0EEEvNS_16Flash_fwd_paramsE,"",@"SHT_CUDA_INFO"
	.sectionflags	@""
	.align	4


	//----- nvinfo : EIATTR_CUDA_API_VERSION
	.align		4
        /*0000*/ 	.byte	0x04, 0x37
        /*0002*/ 	.short	(.L_932 - .L_931)
.L_931:
        /*0004*/ 	.word	0x00000082


	//----- nvinfo : EIATTR_KPARAM_INFO
	.align		4
.L_932:
        /*0008*/ 	.byte	0x04, 0x17
        /*000a*/ 	.short	(.L_934 - .L_933)
.L_933:
        /*000c*/ 	.word	0x00000000
        /*0010*/ 	.short	0x0000
        /*0012*/ 	.short	0x0000
        /*0014*/ 	.byte	0x00, 0xf0, 0x41, 0x07


	//----- nvinfo : EIATTR_SPARSE_MMA_MASK
	.align		4
.L_934:
        /*0018*/ 	.byte	0x03, 0x50
        /*001a*/ 	.short	0x0000


	//----- nvinfo : EIATTR_MAXREG_COUNT
	.align		4
        /*001c*/ 	.byte	0x03, 0x1b
        /*001e*/ 	.short	0x00ff


	//----- nvinfo : EIATTR_NUM_BARRIERS
	.align		4
        /*0020*/ 	.byte	0x02, 0x4c
        /*0022*/ 	.byte	0x01
	.zero		1


	//----- nvinfo : EIATTR_ANNOTATIONS
	.align		4
        /*0024*/ 	.byte	0x04, 0x55
        /*0026*/ 	.short	(.L_936 - .L_935)


	//   ....[0]....
.L_935:
        /* <DEDUP_REMOVED lines=27> */


	//----- nvinfo : EIATTR_MERCURY_ISA_VERSION
	.align		4
.L_936:
        /*01c8*/ 	.byte	0x03, 0x5f
        /*01ca*/ 	.short	0x0101


	//----- nvinfo : EIATTR_COOP_GROUP_MASK_REGIDS
	.align		4
        /*01cc*/ 	.byte	0x04, 0x29
        /*01ce*/ 	.short	(.L_938 - .L_937)


	//   ....[0]....
.L_937:
        /*01d0*/ 	.word	0xffffffff


	//   ....[1]....
        /*01d4*/ 	.word	0xffffffff


	//   ....[2]....
        /*01d8*/ 	.word	0xffffffff


	//   ....[3]....
        /*01dc*/ 	.word	0xffffffff


	//   ....[4]....
        /*01e0*/ 	.word	0xffffffff


	//   ....[5]....
        /*01e4*/ 	.word	0xffffffff


	//   ....[6]....
        /*01e8*/ 	.word	0xffffffff


	//   ....[7]....
        /*01ec*/ 	.word	0xffffffff


	//   ....[8]....
        /*01f0*/ 	.word	0xffffffff


	//   ....[9]....
        /*01f4*/ 	.word	0xffffffff


	//   ....[10]....
        /*01f8*/ 	.word	0xffffffff


	//   ....[11]....
        /*01fc*/ 	.word	0xffffffff


	//   ....[12]....
        /*0200*/ 	.word	0xffffffff


	//   ....[13]....
        /*0204*/ 	.word	0xffffffff


	//   ....[14]....
        /*0208*/ 	.word	0xffffffff


	//   ....[15]....
        /*020c*/ 	.word	0xffffffff


	//   ....[16]....
        /*0210*/ 	.word	0xffffffff


	//   ....[17]....
        /*0214*/ 	.word	0xffffffff


	//   ....[18]....
        /*0218*/ 	.word	0xffffffff


	//   ....[19]....
        /*021c*/ 	.word	0xffffffff


	//   ....[20]....
        /*0220*/ 	.word	0xffffffff


	//   ....[21]....
        /*0224*/ 	.word	0xffffffff


	//   ....[22]....
        /*0228*/ 	.word	0xffffffff


	//   ....[23]....
        /*022c*/ 	.word	0xffffffff


	//   ....[24]....
        /*0230*/ 	.word	0xffffffff


	//   ....[25]....
        /*0234*/ 	.word	0xffffffff


	//   ....[26]....
        /*0238*/ 	.word	0xffffffff


	//   ....[27]....
        /*023c*/ 	.word	0xffffffff


	//   ....[28]....
        /*0240*/ 	.word	0xffffffff


	//   ....[29]....
        /*0244*/ 	.word	0xffffffff


	//   ....[30]....
        /*0248*/ 	.word	0xffffffff


	//   ....[31]....
        /*024c*/ 	.word	0xffffffff


	//   ....[32]....
        /*0250*/ 	.word	0xffffffff


	//   ....[33]....
        /*0254*/ 	.word	0xffffffff


	//   ....[34]....
        /*0258*/ 	.word	0xffffffff


	//   ....[35]....
        /*025c*/ 	.word	0xffffffff


	//   ....[36]....
        /*0260*/ 	.word	0xffffffff


	//   ....[37]....
        /*0264*/ 	.word	0xffffffff


	//   ....[38]....
        /*0268*/ 	.word	0xffffffff


	//   ....[39]....
        /*026c*/ 	.word	0xffffffff


	//   ....[40]....
        /*0270*/ 	.word	0xffffffff


	//   ....[41]....
        /*0274*/ 	.word	0xffffffff


	//   ....[42]....
        /*0278*/ 	.word	0xffffffff


	//   ....[43]....
        /*027c*/ 	.word	0xffffffff


	//   ....[44]....
        /*0280*/ 	.word	0xffffffff


	//   ....[45]....
        /*0284*/ 	.word	0xffffffff


	//   ....[46]....
        /*0288*/ 	.word	0xffffffff


	//   ....[47]....
        /*028c*/ 	.word	0xffffffff


	//   ....[48]....
        /*0290*/ 	.word	0xffffffff


	//   ....[49]....
        /*0294*/ 	.word	0xffffffff


	//   ....[50]....
        /*0298*/ 	.word	0xffffffff


	//   ....[51]....
        /*029c*/ 	.word	0xffffffff


	//   ....[52]....
        /*02a0*/ 	.word	0xffffffff


	//   ....[53]....
        /*02a4*/ 	.word	0xffffffff


	//   ....[54]....
        /*02a8*/ 	.word	0xffffffff


	//   ....[55]....
        /*02ac*/ 	.word	0xffffffff


	//----- nvinfo : EIATTR_COOP_GROUP_INSTR_OFFSETS
	.align		4
.L_938:
        /*02b0*/ 	.byte	0x04, 0x28
        /*02b2*/ 	.short	(.L_940 - .L_939)


	//   ....[0]....
.L_939:
        /*02b4*/ 	.word	0x000058c0


	//   ....[1]....
        /*02b8*/ 	.word	0x00005920


	//   ....[2]....
        /*02bc*/ 	.word	0x00005a90


	//   ....[3]....
        /*02c0*/ 	.word	0x00005ac0


	//   ....[4]....
        /*02c4*/ 	.word	0x00005da0


	//   ....[5]....
        /*02c8*/ 	.word	0x00005df0


	//   ....[6]....
        /*02cc*/ 	.word	0x00005f40


	//   ....[7]....
        /*02d0*/ 	.word	0x00005fa0


	//   ....[8]....
        /*02d4*/ 	.word	0x00008b00


	//   ....[9]....
        /*02d8*/ 	.word	0x00008b80


	//   ....[10]....
        /*02dc*/ 	.word	0x00008d30


	//   ....[11]....
        /*02e0*/ 	.word	0x00008dd0


	//   ....[12]....
        /*02e4*/ 	.word	0x00009690


	//   ....[13]....
        /*02e8*/ 	.word	0x000096d0


	//   ....[14]....
        /*02ec*/ 	.word	0x00009860


	//   ....[15]....
        /*02f0*/ 	.word	0x000098a0


	//   ....[16]....
        /*02f4*/ 	.word	0x0000c610


	//   ....[17]....
        /*02f8*/ 	.word	0x0000c640


	//   ....[18]....
        /*02fc*/ 	.word	0x0000c7d0


	//   ....[19]....
        /*0300*/ 	.word	0x0000c810


	//   ....[20]....
        /*0304*/ 	.word	0x0000d320


	//   ....[21]....
        /*0308*/ 	.word	0x0000d360


	//   ....[22]....
        /*030c*/ 	.word	0x0000d4b0


	//   ....[23]....
        /*0310*/ 	.word	0x0000d4e0


	//   ....[24]....
        /*0314*/ 	.word	0x000100a0


	//   ....[25]....
        /*0318*/ 	.word	0x000100d0


	//   ....[26]....
        /*031c*/ 	.word	0x00010290


	//   ....[27]....
        /*0320*/ 	.word	0x000102d0


	//   ....[28]....
        /*0324*/ 	.word	0x00010ca0


	//   ....[29]....
        /*0328*/ 	.word	0x00010ce0


	//   ....[30]....
        /*032c*/ 	.word	0x00010e70


	//   ....[31]....
        /*0330*/ 	.word	0x00010eb0


	//   ....[32]....
        /*0334*/ 	.word	0x00013c30


	//   ....[33]....
        /*0338*/ 	.word	0x00013c70


	//   ....[34]....
        /*033c*/ 	.word	0x00013d30


	//   ....[35]....
        /*0340*/ 	.word	0x00013de0


	//   ....[36]....
        /*0344*/ 	.word	0x00014820


	//   ....[37]....
        /*0348*/ 	.word	0x00014860


	//   ....[38]....
        /*034c*/ 	.word	0x00014a00


	//   ....[39]....
        /*0350*/ 	.word	0x00014a40


	//   ....[40]....
        /*0354*/ 	.word	0x00018010


	//   ....[41]....
        /*0358*/ 	.word	0x000180b0


	//   ....[42]....
        /*035c*/ 	.word	0x00018120


	//   ....[43]....
        /*0360*/ 	.word	0x00018170


	//   ....[44]....
        /*0364*/ 	.word	0x000181d0


	//   ....[45]....
        /*0368*/ 	.word	0x00018240


	//   ....[46]....
        /*036c*/ 	.word	0x00018270


	//   ....[47]....
        /*0370*/ 	.word	0x00018350


	//   ....[48]....
        /*0374*/ 	.word	0x00019af0


	//   ....[49]....
        /*0378*/ 	.word	0x00019b00


	//   ....[50]....
        /*037c*/ 	.word	0x00019b10


	//   ....[51]....
        /*0380*/ 	.word	0x00019b30


	//   ....[52]....
        /*0384*/ 	.word	0x00019b50


	//   ....[53]....
        /*0388*/ 	.word	0x00019b80


	//   ....[54]....
        /*038c*/ 	.word	0x00019ba0


	//   ....[55]....
        /*0390*/ 	.word	0x00019be0


	//----- nvinfo : EIATTR_VRC_CTA_INIT_COUNT
	.align		4
.L_940:
        /*0394*/ 	.byte	0x02, 0x4a
	.zero		1
	.zero		1


	//----- nvinfo : EIATTR_EXIT_INSTR_OFFSETS
	.align		4
        /*0398*/ 	.byte	0x04, 0x1c
        /*039a*/ 	.short	(.L_942 - .L_941)


	//   ....[0]....
.L_941:
        /*039c*/ 	.word	0x000004a0


	//   ....[1]....
        /*03a0*/ 	.word	0x00001a00


	//   ....[2]....
        /*03a4*/ 	.word	0x00001a90


	//   ....[3]....
        /*03a8*/ 	.word	0x0001bf80


	//   ....[4]....
        /*03ac*/ 	.word	0x0001c0a0


	//   ....[5]....
        /*03b0*/ 	.word	0x0001c0c0


	//----- nvinfo : EIATTR_CRS_STACK_SIZE
	.align		4
.L_942:
        /*03b4*/ 	.byte	0x04, 0x1e
        /*03b6*/ 	.short	(.L_944 - .L_943)
.L_943:
        /*03b8*/ 	.word	0x00000000


	//----- nvinfo : EIATTR_CBANK_PARAM_SIZE
	.align		4
.L_944:
        /*03bc*/ 	.byte	0x03, 0x19
        /*03be*/ 	.short	0x01d0


	//----- nvinfo : EIATTR_PARAM_CBANK
	.align		4
        /*03c0*/ 	.byte	0x04, 0x0a
        /*03c2*/ 	.short	(.L_946 - .L_945)
	.align		4
.L_945:
        /*03c4*/ 	.word	index@(.nv.constant0._ZN5flash16flash_fwd_kernelI23Flash_fwd_kernel_traitsILi128ELi128ELi32ELi4ELb0ELb0EN7cutlass6half_tE19Flash_kernel_traitsILi128ELi128ELi32ELi4ES3_EELb0ELb0ELb1ELb1ELb0ELb0ELb1ELb0EEEvNS_16Flash_fwd_paramsE)
        /*03c8*/ 	.short	0x0380
        /*03ca*/ 	.short	0x01d0


	//----- nvinfo : EIATTR_SW_WAR
	.align		4
.L_946:
        /*03cc*/ 	.byte	0x04, 0x36
        /*03ce*/ 	.short	(.L_948 - .L_947)
.L_947:
        /*03d0*/ 	.word	0x00000008
.L_948:


//--------------------- .nv.callgraph             --------------------------
	.section	.nv.callgraph,"",@"SHT_CUDA_CALLGRAPH"
	.align	4
	.sectionentsize	8
	.align		4
        /*0000*/ 	.word	0x00000000
	.align		4
        /*0004*/ 	.word	0xffffffff
	.align		4
        /*0008*/ 	.word	0x00000000
	.align		4
        /*000c*/ 	.word	0xfffffffe
	.align		4
        /*0010*/ 	.word	0x00000000
	.align		4
        /*0014*/ 	.word	0xfffffffd
	.align		4
        /*0018*/ 	.word	0x00000000
	.align		4
        /*001c*/ 	.word	0xfffffffc


//--------------------- .nv.constant4             --------------------------
	.section	.nv.constant4,"a",@progbits
	.align	8
	.align		8
.nv.constant4:
        /*0000*/ 	.dword	_ZN66_INTERNAL_d8c2bc29_30_flash_fwd_hdim128_fp16_sm80_cu_a6473388_28494cuda3std3__45__cpo5beginE
	.align		8
        /*0008*/ 	.dword	_ZN66_INTERNAL_d8c2bc29_30_flash_fwd_hdim128_fp16_sm80_cu_a6473388_28494cuda3std3__45__cpo3endE
	.align		8
        /*0010*/ 	.dword	_ZN66_INTERNAL_d8c2bc29_30_flash_fwd_hdim128_fp16_sm80_cu_a6473388_28494cuda3std3__45__cpo6cbeginE
	.align		8
        /*0018*/ 	.dword	_ZN66_INTERNAL_d8c2bc29_30_flash_fwd_hdim128_fp16_sm80_cu_a6473388_28494cuda3std3__45__cpo4cendE
	.align		8
        /*0020*/ 	.dword	_ZN66_INTERNAL_d8c2bc29_30_flash_fwd_hdim128_fp16_sm80_cu_a6473388_28494cuda3std3__468_GLOBAL__N__d8c2bc29_30_flash_fwd_hdim128_fp16_sm80_cu_a6473388_28496ignoreE
	.align		8
        /*0028*/ 	.dword	_ZN66_INTERNAL_d8c2bc29_30_flash_fwd_hdim128_fp16_sm80_cu_a6473388_28494cuda3std3__419piecewise_constructE
	.align		8
        /*0030*/ 	.dword	_ZN66_INTERNAL_d8c2bc29_30_flash_fwd_hdim128_fp16_sm80_cu_a6473388_28494cuda3std3__48in_placeE
	.align		8
        /*0038*/ 	.dword	_ZN66_INTERNAL_d8c2bc29_30_flash_fwd_hdim128_fp16_sm80_cu_a6473388_28494cuda3std6ranges3__45__cpo4swapE
	.align		8
        /*0040*/ 	.dword	_ZN66_INTERNAL_d8c2bc29_30_flash_fwd_hdim128_fp16_sm80_cu_a6473388_28494cuda3std6ranges3__45__cpo9iter_moveE
	.align		8
        /*0048*/ 	.dword	_ZN66_INTERNAL_d8c2bc29_30_flash_fwd_hdim128_fp16_sm80_cu_a6473388_28494cute7productE
	.align		8
        /*0050*/ 	.dword	_ZN66_INTERNAL_d8c2bc29_30_flash_fwd_hdim128_fp16_sm80_cu_a6473388_28494cute1_E


//--------------------- .text._ZN5flash16flash_fwd_kernelI23Flash_fwd_kernel_traitsILi128ELi128ELi64ELi4ELb0ELb0EN7cutlass6half_tE19Flash_kernel_traitsILi128ELi128ELi64ELi4ES3_EELb0ELb0ELb0ELb0ELb0ELb1ELb0ELb0EEEvNS_16Flash_fwd_paramsE --------------------------
	.section	.text._ZN5flash16flash_fwd_kernelI23Flash_fwd_kernel_traitsILi128ELi128ELi64ELi4ELb0ELb0EN7cutlass6half_tE19Flash_kernel_traitsILi128ELi128ELi64ELi4ES3_EELb0ELb0ELb0ELb0ELb0ELb1ELb0ELb0EEEvNS_16Flash_fwd_paramsE,"ax",@progbits
	.align	128
        .global         _ZN5flash16flash_fwd_kernelI23Flash_fwd_kernel_traitsILi128ELi128ELi64ELi4ELb0ELb0EN7cutlass6half_tE19Flash_kernel_traitsILi128ELi128ELi64ELi4ES3_EELb0ELb0ELb0ELb0ELb0ELb1ELb0ELb0EEEvNS_16Flash_fwd_paramsE
        .type           _ZN5flash16flash_fwd_kernelI23Flash_fwd_kernel_traitsILi128ELi128ELi64ELi4ELb0ELb0EN7cutlass6half_tE19Flash_kernel_traitsILi128ELi128ELi64ELi4ES3_EELb0ELb0ELb0ELb0ELb0ELb1ELb0ELb0EEEvNS_16Flash_fwd_paramsE,@function
        .size           _ZN5flash16flash_fwd_kernelI23Flash_fwd_kernel_traitsILi128ELi128ELi64ELi4ELb0ELb0EN7cutlass6half_tE19Flash_kernel_traitsILi128ELi128ELi64ELi4ES3_EELb0ELb0ELb0ELb0ELb0ELb1ELb0ELb0EEEvNS_16Flash_fwd_paramsE,(.L_x_2839 - _ZN5flash16flash_fwd_kernelI23Flash_fwd_kernel_traitsILi128ELi128ELi64ELi4ELb0ELb0EN7cutlass6half_tE19Flash_kernel_traitsILi128ELi128ELi64ELi4ES3_EELb0ELb0ELb0ELb0ELb0ELb1ELb0ELb0EEEvNS_16Flash_fwd_paramsE)
        .other          _ZN5flash16flash_fwd_kernelI23Flash_fwd_kernel_traitsILi128ELi128ELi64ELi4ELb0ELb0EN7cutlass6half_tE19Flash_kernel_traitsILi128ELi128ELi64ELi4ES3_EELb0ELb0ELb0ELb0ELb0ELb1ELb0ELb0EEEvNS_16Flash_fwd_paramsE,@"STO_CUDA_ENTRY STV_DEFAULT"
_ZN5flash16flash_fwd_kernelI23Flash_fwd_kernel_traitsILi128ELi128ELi64ELi4ELb0ELb0EN7cutlass6half_tE19Flash_kernel_traitsILi128ELi128ELi64ELi4ES3_EELb0ELb0ELb0ELb0ELb0ELb1ELb0ELb0EEEvNS_16Flash_fwd_paramsE:
.text._ZN5flash16flash_fwd_kernelI23Flash_fwd_kernel_traitsILi128ELi128ELi64ELi4ELb0ELb0EN7cutlass6half_tE19Flash_kernel_traitsILi128ELi128ELi64ELi4ES3_EELb0ELb0ELb0ELb0ELb0ELb1ELb0ELb0EEEvNS_16Flash_fwd_paramsE:
[----:B------:R-:W1:Y:S01]  /*0000*/  LDC R1, c[0x0][0x37c] ;  /* 0x0000df00ff017b82 */ /* 0x000e620000000800 */
[----:B------:R-:W2:Y:S07]  /*0010*/  LDCU.64 UR10, c[0x0][0x460] ;  /* 0x00008c00ff0a77ac */ /* 0x000eae0008000a00 */
[----:B------:R-:W3:Y:S01]  /*0020*/  S2UR UR17, SR_CTAID.Y ;  /* 0x00000000001179c3 */ /* 0x000ee20000002600 */
[----:B-1----:R-:W-:Y:S01]  /*0030*/  VIADD R1, R1, 0xffffffe8 ;  /* 0xffffffe801017836 */ /* 0x002fe20000000000 */
[----:B------:R-:W1:Y:S01]  /*0040*/  LDCU.64 UR8, c[0x0][0x470] ;  /* 0x00008e00ff0877ac */ /* 0x000e620008000a00 */
[----:B------:R-:W4:Y:S01]  /*0050*/  LDCU.64 UR6, c[0x0][0x478] ;  /* 0x00008f00ff0677ac */ /* 0x000f220008000a00 */
[----:B------:R-:W5:Y:S01]  /*0060*/  LDCU.64 UR18, c[0x0][0x460] ;  /* 0x00008c00ff1277ac */ /* 0x000f620008000a00 */
[----:B------:R-:W5:Y:S01]  /*0070*/  LDCU.U8 UR12, c[0x0][0x532] ;  /* 0x0000a640ff0c77ac */ /* 0x000f620008000000 */
[----:B--2---:R-:W-:Y:S01]  /*0080*/  ISETP.NE.U32.AND P4, PT, RZ, UR10, PT ;  /* 0x0000000aff007c0c */ /* 0x004fe2000bf85070 */
[----:B------:R-:W-:-:S02]  /*0090*/  UISETP.NE.U32.AND UP0, UPT, UR10, URZ, UPT ;  /* 0x000000ff0a00728c */ /* 0x000fc4000bf05070 */
[----:B-1----:R-:W-:Y:S01]  /*00a0*/  UISETP.NE.U32.AND UP4, UPT, UR8, URZ, UPT ;  /* 0x000000ff0800728c */ /* 0x002fe2000bf85070 */
[----:B------:R-:W-:Y:S01]  /*00b0*/  ISETP.NE.AND.EX P4, PT, RZ, UR11, PT, P4 ;  /* 0x0000000bff007c0c */ /* 0x000fe2000bf85340 */
[----:B------:R-:W1:Y:S01]  /*00c0*/  LDCU.64 UR4, c[0x0][0x468] ;  /* 0x00008d00ff0477ac */ /* 0x000e620008000a00 */
[----:B------:R-:W-:Y:S02]  /*00d0*/  UISETP.NE.AND.EX UP0, UPT, UR11, URZ, UPT, UP0 ;  /* 0x000000ff0b00728c */ /* 0x000fe4000bf05300 */
[----:B------:R-:W-:Y:S01]  /*00e0*/  UISETP.NE.AND.EX UP4, UPT, UR9, URZ, UPT, UP4 ;  /* 0x000000ff0900728c */ /* 0x000fe2000bf85340 */
[----:B------:R-:W2:Y:S03]  /*00f0*/  LDCU.64 UR14, c[0x0][0x358] ;  /* 0x00006b00ff0e77ac */ /* 0x000ea60008000a00 */
[----:B------:R-:W-:Y:S01]  /*0100*/  PLOP3.LUT P2, PT, PT, PT, UP0, 0x80, 0x8 ;  /* 0x000000000008781c */ /* 0x000fe20003f4f008 */
[----:B----4-:R-:W-:Y:S01]  /*0110*/  UISETP.NE.U32.AND UP3, UPT, UR6, URZ, UPT ;  /* 0x000000ff0600728c */ /* 0x010fe2000bf65070 */
[----:B------:R-:W-:Y:S01]  /*0120*/  PLOP3.LUT P1, PT, PT, PT, UP4, 0x80, 0x8 ;  /* 0x000000000008781c */ /* 0x000fe20003f2f048 */
[----:B---3--:R-:W-:-:S02]  /*0130*/  USHF.L.U32 UR10, UR17, 0x2, URZ ;  /* 0x00000002110a7899 */ /* 0x008fc400080006ff */
[----:B------:R-:W-:Y:S02]  /*0140*/  UISETP.NE.AND.EX UP3, UPT, UR7, URZ, UPT, UP3 ;  /* 0x000000ff0700728c */ /* 0x000fe4000bf65330 */
[----:B-----5:R-:W-:Y:S02]  /*0150*/  UIMAD.WIDE.U32 UR18, UR17, 0x4, UR18 ;  /* 0x00000004111278a5 */ /* 0x020fe4000f8e0012 */
[----:B------:R-:W-:Y:S02]  /*0160*/  USHF.R.U32.HI UR11, URZ, 0x1e, UR17 ;  /* 0x0000001eff0b7899 */ /* 0x000fe40008011611 */
[----:B------:R-:W-:Y:S01]  /*0170*/  @UP4 UIADD3 UR8, UP2, UPT, UR10, UR8, URZ ;  /* 0x000000080a084290 */ /* 0x000fe2000ff5e0ff */
[----:B------:R-:W-:Y:S01]  /*0180*/  PLOP3.LUT P0, PT, PT, PT, UP3, 0x80, 0x8 ;  /* 0x000000000008781c */ /* 0x000fe20003f0f038 */
[----:B------:R-:W-:Y:S02]  /*0190*/  IMAD.U32 R2, RZ, RZ, UR18 ;  /* 0x00000012ff027e24 */ /* 0x000fe4000f8e00ff */
[----:B------:R-:W-:Y:S01]  /*01a0*/  IMAD.U32 R3, RZ, RZ, UR19 ;  /* 0x00000013ff037e24 */ /* 0x000fe2000f8e00ff */
[----:B------:R-:W-:-:S02]  /*01b0*/  @UP4 UIADD3.X UR9, UPT, UPT, UR11, UR9, URZ, UP2, !UPT ;  /* 0x000000090b094290 */ /* 0x000fc400097fe4ff */
[----:B------:R-:W-:Y:S02]  /*01c0*/  UISETP.NE.AND UP4, UPT, UR12, URZ, UPT ;  /* 0x000000ff0c00728c */ /* 0x000fe4000bf85270 */
[----:B-1----:R-:W-:Y:S01]  /*01d0*/  UISETP.EQ.U32.AND UP2, UPT, UR4, URZ, UPT ;  /* 0x000000ff0400728c */ /* 0x002fe2000bf42070 */
[----:B--2---:R-:W2:Y:S01]  /*01e0*/  @P4 LDG.E R5, desc[UR14][R2.64] ;  /* 0x0000000e02054981 */ /* 0x004ea2000c1e1900 */
[----:B------:R-:W-:Y:S02]  /*01f0*/  @UP3 UIADD3 UR6, UP1, UPT, UR10, UR6, URZ ;  /* 0x000000060a063290 */ /* 0x000fe4000ff3e0ff */
[----:B------:R-:W-:Y:S01]  /*0200*/  UISETP.EQ.OR.EX UP2, UPT, UR5, URZ, !UP4, UP2 ;  /* 0x000000ff0500728c */ /* 0x000fe2000e742720 */
[----:B------:R1:W3:Y:S01]  /*0210*/  @P2 LDG.E R4, desc[UR14][R2.64+0x4] ;  /* 0x0000040e02042981 */ /* 0x0002e2000c1e1900 */
[----:B------:R-:W-:Y:S02]  /*0220*/  @UP3 UIADD3.X UR7, UPT, UPT, UR11, UR7, URZ, UP1, !UPT ;  /* 0x000000070b073290 */ /* 0x000fe40008ffe4ff */
[----:B------:R-:W-:-:S02]  /*0230*/  UIADD3 UR10, UP1, UPT, UR10, UR4, URZ ;  /* 0x000000040a0a7290 */ /* 0x000fc4000ff3e0ff */
[----:B------:R-:W-:Y:S01]  /*0240*/  PLOP3.LUT P3, PT, PT, PT, UP2, 0x80, 0x8 ;  /* 0x000000000008781c */ /* 0x000fe20003f6f028 */
[----:B------:R-:W-:Y:S01]  /*0250*/  IMAD.U32 R6, RZ, RZ, UR6 ;  /* 0x00000006ff067e24 */ /* 0x000fe2000f8e00ff */
[----:B------:R-:W-:Y:S01]  /*0260*/  UIADD3.X UR11, UPT, UPT, UR11, UR5, URZ, UP1, !UPT ;  /* 0x000000050b0b7290 */ /* 0x000fe20008ffe4ff */
[----:B------:R-:W-:Y:S01]  /*0270*/  IMAD.U32 R7, RZ, RZ, UR7 ;  /* 0x00000007ff077e24 */ /* 0x000fe2000f8e00ff */
[----:B------:R-:W4:Y:S01]  /*0280*/  S2UR UR24, SR_CTAID.X ;  /* 0x00000000001879c3 */ /* 0x000f220000002500 */
[----:B------:R-:W-:Y:S01]  /*0290*/  UMOV UR13, 0xffffffff ;  /* 0xffffffff000d7882 */ /* 0x000fe20000000000 */
[----:B------:R-:W2:Y:S01]  /*02a0*/  S2R R247, SR_TID.X ;  /* 0x0000000000f77919 */ /* 0x000ea20000002100 */
[----:B------:R-:W5:Y:S01]  /*02b0*/  @!UP3 LDCU UR6, c[0x0][0x43c] ;  /* 0x00008780ff06b7ac */ /* 0x000f620008000800 */
[----:B------:R5:W3:Y:S01]  /*02c0*/  @P0 LDG.E R0, desc[UR14][R6.64] ;  /* 0x0000000e06000981 */ /* 0x000ae2000c1e1900 */
[----:B-1----:R-:W-:Y:S02]  /*02d0*/  IMAD.U32 R2, RZ, RZ, UR8 ;  /* 0x00000008ff027e24 */ /* 0x002fe4000f8e00ff */
[----:B------:R-:W-:Y:S01]  /*02e0*/  IMAD.U32 R3, RZ, RZ, UR9 ;  /* 0x00000009ff037e24 */ /* 0x000fe2000f8e00ff */
[----:B------:R-:W1:Y:S04]  /*02f0*/  @!UP0 LDCU UR7, c[0x0][0x434] ;  /* 0x00008680ff0787ac */ /* 0x000e680008000800 */
[----:B------:R-:W3:Y:S01]  /*0300*/  @P1 LDG.E R2, desc[UR14][R2.64] ;  /* 0x0000000e02021981 */ /* 0x000ee2000c1e1900 */
[----:B------:R-:W1:Y:S01]  /*0310*/  @!UP3 LDCU.64 UR8, c[0x0][0x488] ;  /* 0x00009100ff08b7ac */ /* 0x000e620008000a00 */
[----:B-----5:R-:W-:-:S02]  /*0320*/  IMAD.U32 R6, RZ, RZ, UR10 ;  /* 0x0000000aff067e24 */ /* 0x020fc4000f8e00ff */
[----:B------:R-:W-:-:S05]  /*0330*/  IMAD.U32 R7, RZ, RZ, UR11 ;  /* 0x0000000bff077e24 */ /* 0x000fca000f8e00ff */
[----:B------:R-:W5:Y:S01]  /*0340*/  @!P3 LDG.E R3, desc[UR14][R6.64] ;  /* 0x0000000e0603b981 */ /* 0x000f62000c1e1900 */
[----:B------:R-:W-:Y:S01]  /*0350*/  UMOV UR18, URZ ;  /* 0x000000ff00127c82 */ /* 0x000fe20008000000 */
[----:B----4-:R-:W-:Y:S01]  /*0360*/  USHF.L.U32 UR12, UR24, 0x7, URZ ;  /* 0x00000007180c7899 */ /* 0x010fe200080006ff */
[----:B------:R-:W-:Y:S01]  /*0370*/  UMOV UR23, 0xffffffff ;  /* 0xffffffff00177882 */ /* 0x000fe20000000000 */
[----:B-1----:R-:W-:-:S04]  /*0380*/  @!UP3 UISETP.NE.U32.AND UP2, UPT, UR8, URZ, UPT ;  /* 0x000000ff0800b28c */ /* 0x002fc8000bf45070 */
[----:B------:R-:W-:Y:S01]  /*0390*/  @!UP3 UISETP.NE.AND.EX UP2, UPT, UR9, URZ, UPT, UP2 ;  /* 0x000000ff0900b28c */ /* 0x000fe2000bf45320 */
[----:B--2---:R-:W-:Y:S02]  /*03a0*/  @P4 R2UR UR13, R5 ;  /* 0x00000000050d42ca */ /* 0x004fe400000e0000 */
[----:B---3--:R-:W-:-:S13]  /*03b0*/  @P2 R2UR UR10, R4 ;  /* 0x00000000040a22ca */ /* 0x008fda00000e0000 */
[----:B------:R-:W-:Y:S02]  /*03c0*/  @UP0 UIADD3 UR7, UPT, UPT, UR10, -UR13, URZ ;  /* 0x8000000d0a070290 */ /* 0x000fe4000fffe0ff */
[----:B------:R-:W-:Y:S01]  /*03d0*/  UISETP.NE.U32.AND UP0, UPT, UR4, URZ, UPT ;  /* 0x000000ff0400728c */ /* 0x000fe2000bf05070 */
[----:B------:R-:W-:-:S03]  /*03e0*/  @P0 R2UR UR21, R0 ;  /* 0x00000000001502ca */ /* 0x000fc600000e0000 */
[----:B------:R-:W-:Y:S02]  /*03f0*/  UISETP.NE.AND.EX UP0, UPT, UR5, URZ, UPT, UP0 ;  /* 0x000000ff0500728c */ /* 0x000fe4000bf05300 */
[----:B------:R-:W-:Y:S01]  /*0400*/  UISETP.GT.AND UP1, UPT, UR7, UR12, UPT ;  /* 0x0000000c0700728c */ /* 0x000fe2000bf24270 */
[----:B------:R-:W-:-:S05]  /*0410*/  @P1 R2UR UR18, R2 ;  /* 0x00000000021212ca */ /* 0x000fca00000e0000 */
[----:B------:R-:W-:Y:S01]  /*0420*/  PLOP3.LUT P0, PT, PT, PT, UP1, 0x80, 0x8 ;  /* 0x000000000008781c */ /* 0x000fe20003f0f018 */
[----:B------:R-:W-:Y:S02]  /*0430*/  @!UP3 USEL UR4, UR6, URZ, UP2 ;  /* 0x000000ff0604b287 */ /* 0x000fe40009000000 */
[----:B------:R-:W1:Y:S05]  /*0440*/  @!UP0 LDCU UR5, c[0x0][0x438] ;  /* 0x00008700ff0587ac */ /* 0x000e6a0008000800 */
[----:B------:R-:W-:Y:S01]  /*0450*/  @UP3 UIADD3 UR21, UPT, UPT, UR21, -UR18, URZ ;  /* 0x8000001215153290 */ /* 0x000fe2000fffe0ff */
[----:B-----5:R-:W-:Y:S01]  /*0460*/  @!P3 R2UR UR23, R3 ;  /* 0x000000000317b2ca */ /* 0x020fe200000e0000 */
[----:B-1----:R-:W-:-:S14]  /*0470*/  BRA.U !UP0, `(.L_x_0) ;  /* 0x0000000108187547 */ /* 0x002fdc000b800000 */
[----:B------:R-:W-:-:S13]  /*0480*/  PLOP3.LUT P1, PT, PT, PT, UP4, 0x80, 0x8 ;  /* 0x000000000008781c */ /* 0x000fda0003f2f048 */
[----:B------:R-:W2:Y:S04]  /*0490*/  @P1 LDG.E R0, desc[UR14][R6.64+0x4] ;  /* 0x0000040e06001981 */ /* 0x000ea8000c1e1900 */
[----:B------:R-:W3:Y:S01]  /*04a0*/  @!P1 LDG.E R6, desc[UR14][R6.64] ;  /* 0x0000000e06069981 */ /* 0x000ee2000c1e1900 */
[----:B--2---:R-:W-:-:S13]  /*04b0*/  @P1 R2UR UR5, R0 ;  /* 0x00000000000512ca */ /* 0x004fda00000e0000 */
[----:B------:R-:W-:-:S07]  /*04c0*/  @UP4 UIADD3 UR5, UPT, UPT, UR5, -UR23, URZ ;  /* 0x8000001705054290 */ /* 0x000fce000fffe0ff */
[----:B---3--:R-:W-:-:S15]  /*04d0*/  @!P1 R2UR UR5, R6 ;  /* 0x00000000060592ca */ /* 0x008fde00000e0000 */
.L_x_0:
[----:B------:R-:W1:Y:S01]  /*04e0*/  S2UR UR6, SR_CTAID.Z ;  /* 0x00000000000679c3 */ /* 0x000e620000002700 */
[----:B------:R-:W-:Y:S01]  /*04f0*/  @!UP3 UIADD3 UR21, UPT, UPT, UR4, UR5, -UR18 ;  /* 0x000000050415b290 */ /* 0x000fe2000fffe812 */
[----:B-1----:R-:W-:Y:S11]  /*0500*/  @!P0 EXIT ;  /* 0x000000000000894d */ /* 0x002ff60003800000 */
[----:B------:R-:W-:Y:S02]  /*0510*/  UISETP.GT.AND UP0, UPT, UR21, URZ, UPT ;  /* 0x000000ff1500728c */ /* 0x000fe4000bf04270 */
[----:B------:R-:W-:-:S04]  /*0520*/  UIADD3 UR4, UPT, UPT, UR21, 0x3f, URZ ;  /* 0x0000003f15047890 */ /* 0x000fc8000fffe0ff */
[----:B------:R-:W-:-:S04]  /*0530*/  USHF.R.S32.HI UR16, URZ, 0x1f, UR4 ;  /* 0x0000001fff107899 */ /* 0x000fc80008011404 */
[----:B------:R-:W-:Y:S01]  /*0540*/  ULEA.HI UR16, UR16, UR4, URZ, 0x6 ;  /* 0x0000000410107291 */ /* 0x000fe2000f8f30ff */
[----:B------:R-:W-:Y:S11]  /*0550*/  BRA.U UP0, `(.L_x_1) ;  /* 0x0000001100c47547 */ /* 0x000ff6000b800000 */
[----:B------:R-:W1:Y:S01]  /*0560*/  LDCU.U8 UR4, c[0x0][0x549] ;  /* 0x0000a920ff0477ac */ /* 0x000e620008000000 */
[----:B------:R-:W-:Y:S01]  /*0570*/  UISETP.NE.AND UP0, UPT, UR13, -0x1, UPT ;  /* 0xffffffff0d00788c */ /* 0x000fe2000bf05270 */
[----:B------:R-:W2:Y:S10]  /*0580*/  LDCU.U8 UR18, c[0x0][0x548] ;  /* 0x0000a900ff1277ac */ /* 0x000eb40008000000 */
[----:B------:R-:W3:Y:S01]  /*0590*/  @!UP0 LDCU.64 UR10, c[0x0][0x400] ;  /* 0x00008000ff0a87ac */ /* 0x000ee20008000a00 */
[----:B-1----:R-:W-:Y:S01]  /*05a0*/  UISETP.NE.AND UP1, UPT, UR4, URZ, UPT ;  /* 0x000000ff0400728c */ /* 0x002fe2000bf25270 */
[----:B------:R-:W1:Y:S10]  /*05b0*/  @UP0 LDCU.64 UR8, c[0x0][0x408] ;  /* 0x00008100ff0807ac */ /* 0x000e740008000a00 */
[----:B------:R-:W4:Y:S01]  /*05c0*/  @UP1 LDCU.64 UR4, c[0x0][0x430] ;  /* 0x00008600ff0417ac */ /* 0x000f220008000a00 */
[----:B---3--:R-:W-:Y:S01]  /*05d0*/  @!UP0 UIMAD.WIDE.U32 UR22, UR17, UR10, URZ ;  /* 0x0000000a111682a5 */ /* 0x008fe2000f8e00ff */
[----:B------:R-:W-:-:S03]  /*05e0*/  @UP1 UMOV UR16, 0x1 ;  /* 0x0000000100101882 */ /* 0x000fc60000000000 */
[----:B------:R-:W-:Y:S02]  /*05f0*/  @!UP0 UIMAD UR11, UR17, UR11, UR23 ;  /* 0x0000000b110b82a4 */ /* 0x000fe4000f8e0217 */
[----:B-1----:R-:W-:Y:S01]  /*0600*/  @UP0 UIMAD.WIDE.U32 UR20, UR13, UR8, URZ ;  /* 0x000000080d1402a5 */ /* 0x002fe2000f8e00ff */
[----:B------:R-:W-:Y:S01]  /*0610*/  @!UP0 UMOV UR10, UR22 ;  /* 0x00000016000a8c82 */ /* 0x000fe20008000000 */
[----:B------:R-:W1:Y:S02]  /*0620*/  @UP1 LDCU UR8, c[0x0][0x430] ;  /* 0x00008600ff0817ac */ /* 0x000e640008000800 */
[----:B------:R-:W-:Y:S02]  /*0630*/  @UP0 UIMAD UR11, UR13, UR9, UR21 ;  /* 0x000000090d0b02a4 */ /* 0x000fe4000f8e0215 */
[----:B----4-:R-:W-:Y:S01]  /*0640*/  @UP1 UIMAD UR19, UR4, UR5, URZ ;  /* 0x00000005041312a4 */ /* 0x010fe2000f8e02ff */
[----:B------:R-:W-:Y:S01]  /*0650*/  @UP0 UMOV UR10, UR20 ;  /* 0x00000014000a0c82 */ /* 0x000fe20008000000 */
[----:B--2---:R-:W-:Y:S10]  /*0660*/  BRA.U UP1, `(.L_x_2) ;  /* 0x0000000101287547 */ /* 0x004ff4000b800000 */
[----:B------:R-:W-:Y:S01]  /*0670*/  UISETP.NE.AND UP0, UPT, UR18, URZ, UPT ;  /* 0x000000ff1200728c */ /* 0x000fe2000bf05270 */
[----:B------:R-:W2:Y:S10]  /*0680*/  LDCU UR5, c[0x0][0x3e0] ;  /* 0x00007c00ff0577ac */ /* 0x000eb40008000800 */
[----:B------:R-:W2:Y:S01]  /*0690*/  @UP0 LDCU UR16, c[0x0][0x454] ;  /* 0x00008a80ff1007ac */ /* 0x000ea20008000800 */
[----:B------:R-:W3:Y:S01]  /*06a0*/  @!UP0 LDCU UR4, c[0x0][0x434] ;  /* 0x00008680ff0487ac */ /* 0x000ee20008000800 */
[----:B------:R-:W4:Y:S01]  /*06b0*/  @UP0 LDCU UR19, c[0x0][0x454] ;  /* 0x00008a80ff1307ac */ /* 0x000f220008000800 */
[----:B-1----:R-:W-:Y:S01]  /*06c0*/  @UP0 UMOV UR8, 0x1 ;  /* 0x0000000100080882 */ /* 0x002fe20000000000 */
[----:B----4-:R-:W4:Y:S01]  /*06d0*/  @!UP0 LDCU UR19, c[0x0][0x434] ;  /* 0x00008680ff1387ac */ /* 0x010f220008000800 */
[----:B------:R-:W-:Y:S01]  /*06e0*/  @!UP0 UMOV UR8, 0x1 ;  /* 0x0000000100088882 */ /* 0x000fe20000000000 */
[----:B--2---:R-:W-:-:S02]  /*06f0*/  @UP0 UIMAD UR16, UR16, UR5, URZ ;  /* 0x00000005101002a4 */ /* 0x004fc4000f8e02ff */
[----:B---3--:R-:W-:-:S12]  /*0700*/  @!UP0 UIMAD UR16, UR4, UR5, URZ ;  /* 0x00000005041082a4 */ /* 0x008fd8000f8e02ff */
.L_x_2:
[----:B------:R-:W2:Y:S01]  /*0710*/  LDCU.64 UR4, c[0x0][0x410] ;  /* 0x00008200ff0477ac */ /* 0x000ea20008000a00 */
[----:B------:R-:W-:Y:S01]  /*0720*/  IMAD.SHL.U32 R2, R247, 0x8, RZ ;  /* 0x00000008f7027824 */ /* 0x000fe200078e00ff */
[----:B------:R-:W-:Y:S01]  /*0730*/  SHF.R.U32.HI R12, RZ, 0x3, R247 ;  /* 0x00000003ff0c7819 */ /* 0x000fe200000116f7 */
[----:B------:R-:W-:Y:S01]  /*0740*/  BSSY.RECONVERGENT B0, `(.L_x_3) ;  /* 0x0000035000007945 */ /* 0x000fe20003800200 */
[----:B------:R-:W3:Y:S02]  /*0750*/  LDCU UR9, c[0x0][0x434] ;  /* 0x00008680ff0977ac */ /* 0x000ee40008000800 */
[----:B------:R-:W-:Y:S01]  /*0760*/  LOP3.LUT R2, R2, 0x38, RZ, 0xc0, !PT ;  /* 0x0000003802027812 */ /* 0x000fe200078ec0ff */
[C---:B------:R-:W-:Y:S01]  /*0770*/  VIADD R11, R12.reuse, 0x10 ;  /* 0x000000100c0b7836 */ /* 0x040fe20000000000 */
[----:B------:R-:W-:Y:S01]  /*0780*/  UISETP.NE.AND UP1, UPT, UR18, URZ, !UP1 ;  /* 0x000000ff1200728c */ /* 0x000fe2000cf25270 */
[----:B------:R-:W-:Y:S01]  /*0790*/  VIADD R10, R12, 0x20 ;  /* 0x000000200c0a7836 */ /* 0x000fe20000000000 */
[----:B------:R-:W-:Y:S01]  /*07a0*/  UISETP.NE.AND UP0, UPT, UR13, -0x1, UPT ;  /* 0xffffffff0d00788c */ /* 0x000fe2000bf05270 */
[----:B------:R-:W-:Y:S01]  /*07b0*/  IADD3 R2, P1, PT, R2, UR10, RZ ;  /* 0x0000000a02027c10 */ /* 0x000fe2000ff3e0ff */
[----:B----4-:R-:W-:Y:S01]  /*07c0*/  UIMAD UR19, UR6, UR19, URZ ;  /* 0x00000013061372a4 */ /* 0x010fe2000f8e02ff */
[C---:B------:R-:W-:Y:S01]  /*07d0*/  VIADD R8, R12.reuse, 0x40 ;  /* 0x000000400c087836 */ /* 0x040fe20000000000 */
[----:B------:R-:W-:Y:S01]  /*07e0*/  UIMAD.WIDE.U32 UR24, UR24, 0x80, URZ ;  /* 0x00000080181878a5 */ /* 0x000fe2000f8e00ff */
[----:B------:R-:W-:Y:S01]  /*07f0*/  IADD3.X R3, PT, PT, RZ, UR11, RZ, P1, !PT ;  /* 0x0000000bff037c10 */ /* 0x000fe20008ffe4ff */
[C---:B------:R-:W-:Y:S01]  /*0800*/  VIADD R7, R12.reuse, 0x50 ;  /* 0x000000500c077836 */ /* 0x040fe20000000000 */
[----:B------:R-:W-:Y:S01]  /*0810*/  IADD3 R9, PT, PT, R12, 0x30, RZ ;  /* 0x000000300c097810 */ /* 0x000fe20007ffe0ff */
[----:B--2---:R-:W-:Y:S01]  /*0820*/  IMAD.U32 R14, RZ, RZ, UR4 ;  /* 0x00000004ff0e7e24 */ /* 0x004fe2000f8e00ff */
[----:B-1----:R-:W-:Y:S01]  /*0830*/  UIMAD UR4, UR12, UR8, URZ ;  /* 0x000000080c0472a4 */ /* 0x002fe2000f8e02ff */
[----:B------:R-:W-:Y:S01]  /*0840*/  IMAD.U32 R16, RZ, RZ, UR5 ;  /* 0x00000005ff107e24 */ /* 0x000fe2000f8e00ff */
[----:B------:R-:W-:Y:S01]  /*0850*/  UIADD3 UR12, UPT, UPT, -UR12, UR7, URZ ;  /* 0x000000070c0c7290 */ /* 0x000fe2000fffe1ff */
[----:B------:R-:W-:Y:S01]  /*0860*/  IMAD.WIDE.U32 R14, R14, UR6, R2 ;  /* 0x000000060e0e7c25 */ /* 0x000fe2000f8e0002 */
[----:B---3--:R-:W-:Y:S01]  /*0870*/  UIMAD UR9, UR17, UR9, URZ ;  /* 0x00000009110972a4 */ /* 0x008fe2000f8e02ff */
[C---:B------:R-:W-:Y:S01]  /*0880*/  LOP3.LUT R4, R12.reuse, UR24, RZ, 0xfc, !PT ;  /* 0x000000180c047c12 */ /* 0x040fe2000f8efcff */
[----:B------:R-:W-:Y:S01]  /*0890*/  @!UP1 UIMAD UR19, UR17, UR16, UR19 ;  /* 0x00000010111392a4 */ /* 0x000fe2000f8e0213 */
[C---:B------:R-:W-:Y:S01]  /*08a0*/  VIADD R6, R12.reuse, 0x60 ;  /* 0x000000600c067836 */ /* 0x040fe20000000000 */
[----:B------:R-:W-:Y:S01]  /*08b0*/  USEL UR9, UR9, UR13, !UP0 ;  /* 0x0000000d09097287 */ /* 0x000fe2000c000000 */
[----:B------:R-:W-:Y:S01]  /*08c0*/  ISETP.GE.AND P0, PT, R12, UR12, PT ;  /* 0x0000000c0c007c0c */ /* 0x000fe2000bf06270 */
[----:B------:R-:W-:Y:S01]  /*08d0*/  USHF.R.S32.HI UR10, URZ, 0x1f, UR4 ;  /* 0x0000001fff0a7899 */ /* 0x000fe20008011404 */
[----:B------:R-:W-:Y:S01]  /*08e0*/  ISETP.GE.AND P2, PT, R11, UR12, PT ;  /* 0x0000000c0b007c0c */ /* 0x000fe2000bf46270 */
[----:B------:R-:W-:Y:S01]  /*08f0*/  USHF.R.S32.HI UR5, URZ, 0x1f, UR9 ;  /* 0x0000001fff057899 */ /* 0x000fe20008011409 */
[----:B------:R-:W-:Y:S01]  /*0900*/  IMAD R17, R16, UR6, R15 ;  /* 0x0000000610117c24 */ /* 0x000fe2000f8e020f */
[----:B------:R-:W-:Y:S01]  /*0910*/  USEL UR9, UR9, URZ, UP1 ;  /* 0x000000ff09097287 */ /* 0x000fe20008800000 */
[----:B------:R-:W-:Y:S01]  /*0920*/  P2R R13, PR, RZ, 0x4 ;  /* 0x00000004ff0d7803 */ /* 0x000fe20000000000 */
[----:B------:R-:W-:Y:S01]  /*0930*/  USEL UR5, UR5, URZ, UP1 ;  /* 0x000000ff05057287 */ /* 0x000fe20008800000 */
[----:B------:R-:W-:Y:S01]  /*0940*/  ISETP.GE.AND P6, PT, R10, UR12, PT ;  /* 0x0000000c0a007c0c */ /* 0x000fe2000bfc6270 */
[----:B------:R-:W-:Y:S01]  /*0950*/  USHF.R.S32.HI UR7, URZ, 0x1f, UR19 ;  /* 0x0000001fff077899 */ /* 0x000fe20008011413 */
[----:B------:R-:W-:Y:S01]  /*0960*/  ISETP.GE.AND P5, PT, R9, UR12, PT ;  /* 0x0000000c09007c0c */ /* 0x000fe2000bfa6270 */
[----:B------:R-:W-:Y:S01]  /*0970*/  UIADD3 UR9, UP1, UP0, UR4, UR9, UR19 ;  /* 0x0000000904097290 */ /* 0x000fe2000f83e013 */
[----:B------:R-:W-:Y:S01]  /*0980*/  ISETP.GE.AND P4, PT, R8, UR12, PT ;  /* 0x0000000c08007c0c */ /* 0x000fe2000bf86270 */
[----:B------:R-:W-:Y:S01]  /*0990*/  VIADD R5, R12, 0x70 ;  /* 0x000000700c057836 */ /* 0x000fe20000000000 */
[----:B------:R-:W-:Y:S01]  /*09a0*/  ISETP.GE.AND P3, PT, R7, UR12, PT ;  /* 0x0000000c07007c0c */ /* 0x000fe2000bf66270 */
[----:B------:R-:W-:Y:S01]  /*09b0*/  UIADD3.X UR10, UPT, UPT, UR10, UR5, UR7, UP1, UP0 ;  /* 0x000000050a0a7290 */ /* 0x000fe20008fe0407 */
[----:B------:R-:W-:Y:S01]  /*09c0*/  ISETP.GE.AND P2, PT, R6, UR12, PT ;  /* 0x0000000c06007c0c */ /* 0x000fe2000bf46270 */
[----:B------:R-:W-:-:S12]  /*09d0*/  @P0 BRA `(.L_x_4) ;  /* 0x00000000002c0947 */ /* 0x000fd80003800000 */
[----:B------:R-:W1:Y:S01]  /*09e0*/  LDC.64 R2, c[0x0][0x408] ;  /* 0x00010200ff027b82 */ /* 0x000e620000000a00 */
[----:B------:R-:W2:Y:S01]  /*09f0*/  LDCU.64 UR4, c[0x0][0x3f0] ;  /* 0x00007e00ff0477ac */ /* 0x000ea20008000a00 */
[----:B------:R-:W-:Y:S01]  /*0a00*/  MOV R16, R14 ;  /* 0x0000000e00107202 */ /* 0x000fe20000000f00 */
[----:B-1----:R-:W-:-:S04]  /*0a10*/  IMAD R0, R2, UR25, RZ ;  /* 0x0000001902007c24 */ /* 0x002fc8000f8e02ff */
[----:B------:R-:W-:-:S04]  /*0a20*/  IMAD.WIDE.U32 R18, R4, R2, R16 ;  /* 0x0000000204127225 */ /* 0x000fc800078e0010 */
[----:B------:R-:W-:Y:S01]  /*0a30*/  IMAD R0, R4, R3, R0 ;  /* 0x0000000304007224 */ /* 0x000fe200078e0200 */
[----:B--2---:R-:W-:-:S04]  /*0a40*/  LEA R2, P0, R18, UR4, 0x1 ;  /* 0x0000000412027c11 */ /* 0x004fc8000f8008ff */
[----:B------:R-:W-:-:S04]  /*0a50*/  IADD3 R0, PT, PT, R19, R0, RZ ;  /* 0x0000000013007210 */ /* 0x000fc80007ffe0ff */
[----:B------:R-:W-:-:S05]  /*0a60*/  LEA.HI.X R3, R18, UR5, R0, 0x1, P0 ;  /* 0x0000000512037c11 */ /* 0x000fca00080f0c00 */
[----:B------:R1:W-:Y:S04]  /*0a70*/  STG.E.128 desc[UR14][R2.64], RZ ;  /* 0x000000ff02007986 */ /* 0x0003e8000c101d0e */
[----:B------:R1:W-:Y:S02]  /*0a80*/  STG.E.128 desc[UR14][R2.64+0x80], RZ ;  /* 0x000080ff02007986 */ /* 0x0003e4000c101d0e */
.L_x_4:
[----:B------:R-:W-:Y:S05]  /*0a90*/  BSYNC.RECONVERGENT B0 ;  /* 0x0000000000007941 */ /* 0x000fea0003800200 */
.L_x_3:
[----:B------:R-:W-:Y:S01]  /*0aa0*/  ISETP.NE.AND P0, PT, R13, RZ, PT ;  /* 0x000000ff0d00720c */ /* 0x000fe20003f05270 */
[----:B------:R-:W-:-:S12]  /*0ab0*/  BSSY.RECONVERGENT B0, `(.L_x_5) ;  /* 0x0000010000007945 */ /* 0x000fd80003800200 */
[----:B------:R-:W-:Y:S05]  /*0ac0*/  @P0 BRA `(.L_x_6) ;  /* 0x0000000000380947 */ /* 0x000fea0003800000 */
[----:B------:R-:W2:Y:S01]  /*0ad0*/  LDCU.64 UR6, c[0x0][0x408] ;  /* 0x00008100ff0677ac */ /* 0x000ea20008000a00 */
[----:B-1----:R-:W-:Y:S01]  /*0ae0*/  IADD3 R2, P0, PT, R4, 0x10, RZ ;  /* 0x0000001004027810 */ /* 0x002fe20007f1e0ff */
[----:B------:R-:W-:Y:S01]  /*0af0*/  IMAD.MOV.U32 R18, RZ, RZ, R14 ;  /* 0x000000ffff127224 */ /* 0x000fe200078e000e */
[----:B------:R-:W-:Y:S01]  /*0b00*/  MOV R19, R17 ;  /* 0x0000001100137202 */ /* 0x000fe20000000f00 */
[----:B------:R-:W1:Y:S02]  /*0b10*/  LDCU.64 UR4, c[0x0][0x3f0] ;  /* 0x00007e00ff0477ac */ /* 0x000e640008000a00 */
[----:B------:R-:W-:-:S04]  /*0b20*/  IMAD.X R0, RZ, RZ, UR25, P0 ;  /* 0x00000019ff007e24 */ /* 0x000fc800080e06ff */
[----:B--2---:R-:W-:Y:S02]  /*0b30*/  IMAD R0, R0, UR6, RZ ;  /* 0x0000000600007c24 */ /* 0x004fe4000f8e02ff */
[----:B------:R-:W-:-:S04]  /*0b40*/  IMAD.WIDE.U32 R18, R2, UR6, R18 ;  /* 0x0000000602127c25 */ /* 0x000fc8000f8e0012 */
[----:B------:R-:W-:Y:S01]  /*0b50*/  IMAD R0, R2, UR7, R0 ;  /* 0x0000000702007c24 */ /* 0x000fe2000f8e0200 */
[----:B-1----:R-:W-:-:S04]  /*0b60*/  LEA R2, P0, R18, UR4, 0x1 ;  /* 0x0000000412027c11 */ /* 0x002fc8000f8008ff */
[----:B------:R-:W-:-:S04]  /*0b70*/  IADD3 R0, PT, PT, R19, R0, RZ ;  /* 0x0000000013007210 */ /* 0x000fc80007ffe0ff */
[----:B------:R-:W-:-:S05]  /*0b80*/  LEA.HI.X R3, R18, UR5, R0, 0x1, P0 ;  /* 0x0000000512037c11 */ /* 0x000fca00080f0c00 */
[----:B------:R2:W-:Y:S04]  /*0b90*/  STG.E.128 desc[UR14][R2.64], RZ ;  /* 0x000000ff02007986 */ /* 0x0005e8000c101d0e */
[----:B------:R2:W-:Y:S02]  /*0ba0*/  STG.E.128 desc[UR14][R2.64+0x80], RZ ;  /* 0x000080ff02007986 */ /* 0x0005e4000c101d0e */
.L_x_6:
[----:B------:R-:W-:Y:S05]  /*0bb0*/  BSYNC.RECONVERGENT B0 ;  /* 0x0000000000007941 */ /* 0x000fea0003800200 */
.L_x_5:
[----:B------:R-:W-:Y:S04]  /*0bc0*/  BSSY.RECONVERGENT B0, `(.L_x_7) ;  /* 0x0000010000007945 */ /* 0x000fe80003800200 */
[----:B------:R-:W-:Y:S05]  /*0bd0*/  @P6 BRA `(.L_x_8) ;  /* 0x0000000000386947 */ /* 0x000fea0003800000 */
[----:B------:R-:W3:Y:S01]  /*0be0*/  LDCU.64 UR6, c[0x0][0x408] ;  /* 0x00008100ff0677ac */ /* 0x000ee20008000a00 */
[----:B-12---:R-:W-:Y:S01]  /*0bf0*/  IADD3 R2, P0, PT, R4, 0x20, RZ ;  /* 0x0000002004027810 */ /* 0x006fe20007f1e0ff */
[----:B------:R-:W-:Y:S01]  /*0c00*/  IMAD.MOV.U32 R18, RZ, RZ, R14 ;  /* 0x000000ffff127224 */ /* 0x000fe200078e000e */
[----:B------:R-:W-:Y:S01]  /*0c10*/  MOV R19, R17 ;  /* 0x0000001100137202 */ /* 0x000fe20000000f00 */
[----:B------:R-:W1:Y:S02]  /*0c20*/  LDCU.64 UR4, c[0x0][0x3f0] ;  /* 0x00007e00ff0477ac */ /* 0x000e640008000a00 */
[----:B------:R-:W-:-:S04]  /*0c30*/  IMAD.X R0, RZ, RZ, UR25, P0 ;  /* 0x00000019ff007e24 */ /* 0x000fc800080e06ff */
[----:B---3--:R-:W-:Y:S02]  /*0c40*/  IMAD R0, R0, UR6, RZ ;  /* 0x0000000600007c24 */ /* 0x008fe4000f8e02ff */
[----:B------:R-:W-:-:S04]  /*0c50*/  IMAD.WIDE.U32 R18, R2, UR6, R18 ;  /* 0x0000000602127c25 */ /* 0x000fc8000f8e0012 */
[----:B------:R-:W-:Y:S01]  /*0c60*/  IMAD R0, R2, UR7, R0 ;  /* 0x0000000702007c24 */ /* 0x000fe2000f8e0200 */
[----:B-1----:R-:W-:-:S04]  /*0c70*/  LEA R2, P0, R18, UR4, 0x1 ;  /* 0x0000000412027c11 */ /* 0x002fc8000f8008ff */
[----:B------:R-:W-:-:S04]  /*0c80*/  IADD3 R0, PT, PT, R19, R0, RZ ;  /* 0x0000000013007210 */ /* 0x000fc80007ffe0ff */
[----:B------:R-:W-:-:S05]  /*0c90*/  LEA.HI.X R3, R18, UR5, R0, 0x1, P0 ;  /* 0x0000000512037c11 */ /* 0x000fca00080f0c00 */
[----:B------:R3:W-:Y:S04]  /*0ca0*/  STG.E.128 desc[UR14][R2.64], RZ ;  /* 0x000000ff02007986 */ /* 0x0007e8000c101d0e */
[----:B------:R3:W-:Y:S02]  /*0cb0*/  STG.E.128 desc[UR14][R2.64+0x80], RZ ;  /* 0x000080ff02007986 */ /* 0x0007e4000c101d0e */
.L_x_8:
[----:B------:R-:W-:Y:S05]  /*0cc0*/  BSYNC.RECONVERGENT B0 ;  /* 0x0000000000007941 */ /* 0x000fea0003800200 */
.L_x_7:
[----:B------:R-:W-:Y:S04]  /*0cd0*/  BSSY.RECONVERGENT B0, `(.L_x_9) ;  /* 0x0000010000007945 */ /* 0x000fe80003800200 */
[----:B------:R-:W-:Y:S05]  /*0ce0*/  @P5 BRA `(.L_x_10) ;  /* 0x0000000000385947 */ /* 0x000fea0003800000 */
[----:B------:R-:W4:Y:S01]  /*0cf0*/  LDCU.64 UR6, c[0x0][0x408] ;  /* 0x00008100ff0677ac */ /* 0x000f220008000a00 */
[----:B-123--:R-:W-:Y:S01]  /*0d00*/  IADD3 R2, P0, PT, R4, 0x30, RZ ;  /* 0x0000003004027810 */ /* 0x00efe20007f1e0ff */
[----:B------:R-:W-:Y:S01]  /*0d10*/  IMAD.MOV.U32 R18, RZ, RZ, R14 ;  /* 0x000000ffff127224 */ /* 0x000fe200078e000e */
[----:B------:R-:W-:Y:S01]  /*0d20*/  MOV R19, R17 ;  /* 0x0000001100137202 */ /* 0x000fe20000000f00 */
[----:B------:R-:W1:Y:S02]  /*0d30*/  LDCU.64 UR4, c[0x0][0x3f0] ;  /* 0x00007e00ff0477ac */ /* 0x000e640008000a00 */
[----:B------:R-:W-:-:S04]  /*0d40*/  IMAD.X R0, RZ, RZ, UR25, P0 ;  /* 0x00000019ff007e24 */ /* 0x000fc800080e06ff */
[----:B----4-:R-:W-:Y:S02]  /*0d50*/  IMAD R0, R0, UR6, RZ ;  /* 0x0000000600007c24 */ /* 0x010fe4000f8e02ff */
[----:B------:R-:W-:-:S04]  /*0d60*/  IMAD.WIDE.U32 R18, R2, UR6, R18 ;  /* 0x0000000602127c25 */ /* 0x000fc8000f8e0012 */
[----:B------:R-:W-:Y:S01]  /*0d70*/  IMAD R0, R2, UR7, R0 ;  /* 0x0000000702007c24 */ /* 0x000fe2000f8e0200 */
[----:B-1----:R-:W-:-:S04]  /*0d80*/  LEA R2, P0, R18, UR4, 0x1 ;  /* 0x0000000412027c11 */ /* 0x002fc8000f8008ff */
[----:B------:R-:W-:-:S04]  /*0d90*/  IADD3 R0, PT, PT, R19, R0, RZ ;  /* 0x0000000013007210 */ /* 0x000fc80007ffe0ff */
[----:B------:R-:W-:-:S05]  /*0da0*/  LEA.HI.X R3, R18, UR5, R0, 0x1, P0 ;  /* 0x0000000512037c11 */ /* 0x000fca00080f0c00 */
[----:B------:R4:W-:Y:S04]  /*0db0*/  STG.E.128 desc[UR14][R2.64], RZ ;  /* 0x000000ff02007986 */ /* 0x0009e8000c101d0e */
[----:B------:R4:W-:Y:S02]  /*0dc0*/  STG.E.128 desc[UR14][R2.64+0x80], RZ ;  /* 0x000080ff02007986 */ /* 0x0009e4000c101d0e */
.L_x_10:
[----:B------:R-:W-:Y:S05]  /*0dd0*/  BSYNC.RECONVERGENT B0 ;  /* 0x0000000000007941 */ /* 0x000fea0003800200 */
.L_x_9:
[----:B------:R-:W-:Y:S04]  /*0de0*/  BSSY.RECONVERGENT B0, `(.L_x_11) ;  /* 0x0000010000007945 */ /* 0x000fe80003800200 */
[----:B------:R-:W-:Y:S05]  /*0df0*/  @P4 BRA `(.L_x_12) ;  /* 0x0000000000384947 */ /* 0x000fea0003800000 */
[----:B------:R-:W5:Y:S01]  /*0e00*/  LDCU.64 UR6, c[0x0][0x408] ;  /* 0x00008100ff0677ac */ /* 0x000f620008000a00 */
[----:B-1234-:R-:W-:Y:S01]  /*0e10*/  IADD3 R2, P0, PT, R4, 0x40, RZ ;  /* 0x0000004004027810 */ /* 0x01efe20007f1e0ff */
[----:B------:R-:W-:Y:S01]  /*0e20*/  IMAD.MOV.U32 R18, RZ, RZ, R14 ;  /* 0x000000ffff127224 */ /* 0x000fe200078e000e */
[----:B------:R-:W-:Y:S01]  /*0e30*/  MOV R19, R17 ;  /* 0x0000001100137202 */ /* 0x000fe20000000f00 */
[----:B------:R-:W1:Y:S02]  /*0e40*/  LDCU.64 UR4, c[0x0][0x3f0] ;  /* 0x00007e00ff0477ac */ /* 0x000e640008000a00 */
[----:B------:R-:W-:-:S04]  /*0e50*/  IMAD.X R0, RZ, RZ, UR25, P0 ;  /* 0x00000019ff007e24 */ /* 0x000fc800080e06ff */
[----:B-----5:R-:W-:Y:S02]  /*0e60*/  IMAD R0, R0, UR6, RZ ;  /* 0x0000000600007c24 */ /* 0x020fe4000f8e02ff */
[----:B------:R-:W-:-:S04]  /*0e70*/  IMAD.WIDE.U32 R18, R2, UR6, R18 ;  /* 0x0000000602127c25 */ /* 0x000fc8000f8e0012 */
[----:B------:R-:W-:Y:S01]  /*0e80*/  IMAD R0, R2, UR7, R0 ;  /* 0x0000000702007c24 */ /* 0x000fe2000f8e0200 */
[----:B-1----:R-:W-:-:S04]  /*0e90*/  LEA R2, P0, R18, UR4, 0x1 ;  /* 0x0000000412027c11 */ /* 0x002fc8000f8008ff */
[----:B------:R-:W-:-:S04]  /*0ea0*/  IADD3 R0, PT, PT, R19, R0, RZ ;  /* 0x0000000013007210 */ /* 0x000fc80007ffe0ff */
[----:B------:R-:W-:-:S05]  /*0eb0*/  LEA.HI.X R3, R18, UR5, R0, 0x1, P0 ;  /* 0x0000000512037c11 */ /* 0x000fca00080f0c00 */
[----:B------:R1:W-:Y:S04]  /*0ec0*/  STG.E.128 desc[UR14][R2.64], RZ ;  /* 0x000000ff02007986 */ /* 0x0003e8000c101d0e */
[----:B------:R1:W-:Y:S02]  /*0ed0*/  STG.E.128 desc[UR14][R2.64+0x80], RZ ;  /* 0x000080ff02007986 */ /* 0x0003e4000c101d0e */
.L_x_12:
[----:B------:R-:W-:Y:S05]  /*0ee0*/  BSYNC.RECONVERGENT B0 ;  /* 0x0000000000007941 */ /* 0x000fea0003800200 */
.L_x_11:
        /* <DEDUP_REMOVED lines=16> */
.L_x_14:
[----:B------:R-:W-:Y:S05]  /*0ff0*/  BSYNC.RECONVERGENT B0 ;  /* 0x0000000000007941 */ /* 0x000fea0003800200 */
.L_x_13:
        /* <DEDUP_REMOVED lines=16> */
.L_x_16:
[----:B------:R-:W-:Y:S05]  /*1100*/  BSYNC.RECONVERGENT B0 ;  /* 0x0000000000007941 */ /* 0x000fea0003800200 */
.L_x_15:
[----:B------:R-:W-:Y:S01]  /*1110*/  ISETP.GE.AND P1, PT, R5, UR12, PT ;  /* 0x0000000c05007c0c */ /* 0x000fe2000bf26270 */
[----:B------:R-:W-:-:S12]  /*1120*/  BSSY.RECONVERGENT B0, `(.L_x_17) ;  /* 0x000000f000007945 */ /* 0x000fd80003800200 */
[----:B------:R-:W-:Y:S05]  /*1130*/  @P1 BRA `(.L_x_18) ;  /* 0x0000000000341947 */ /* 0x000fea0003800000 */
[----:B------:R-:W5:Y:S01]  /*1140*/  LDCU.64 UR6, c[0x0][0x408] ;  /* 0x00008100ff0677ac */ /* 0x000f620008000a00 */
[----:B------:R-:W-:Y:S02]  /*1150*/  IADD3 R4, P0, PT, R4, 0x70, RZ ;  /* 0x0000007004047810 */ /* 0x000fe40007f1e0ff */
[----:B------:R-:W-:Y:S01]  /*1160*/  MOV R15, R17 ;  /* 0x00000011000f7202 */ /* 0x000fe20000000f00 */
[----:B------:R-:W1:Y:S01]  /*1170*/  LDCU.64 UR4, c[0x0][0x3f0] ;  /* 0x00007e00ff0477ac */ /* 0x000e620008000a00 */
[----:B------:R-:W-:-:S05]  /*1180*/  IADD3.X R0, PT, PT, RZ, UR25, RZ, P0, !PT ;  /* 0x00000019ff007c10 */ /* 0x000fca00087fe4ff */
[----:B-----5:R-:W-:Y:S02]  /*1190*/  IMAD R0, R0, UR6, RZ ;  /* 0x0000000600007c24 */ /* 0x020fe4000f8e02ff */
[----:B------:R-:W-:-:S04]  /*11a0*/  IMAD.WIDE.U32 R14, R4, UR6, R14 ;  /* 0x00000006040e7c25 */ /* 0x000fc8000f8e000e */
[----:B------:R-:W-:Y:S01]  /*11b0*/  IMAD R0, R4, UR7, R0 ;  /* 0x0000000704007c24 */ /* 0x000fe2000f8e0200 */
[----:B-1234-:R-:W-:-:S04]  /*11c0*/  LEA R2, P0, R14, UR4, 0x1 ;  /* 0x000000040e027c11 */ /* 0x01efc8000f8008ff */
[----:B------:R-:W-:-:S04]  /*11d0*/  IADD3 R0, PT, PT, R15, R0, RZ ;  /* 0x000000000f007210 */ /* 0x000fc80007ffe0ff */
[----:B------:R-:W-:-:S05]  /*11e0*/  LEA.HI.X R3, R14, UR5, R0, 0x1, P0 ;  /* 0x000000050e037c11 */ /* 0x000fca00080f0c00 */
[----:B------:R1:W-:Y:S04]  /*11f0*/  STG.E.128 desc[UR14][R2.64], RZ ;  /* 0x000000ff02007986 */ /* 0x0003e8000c101d0e */
[----:B------:R1:W-:Y:S02]  /*1200*/  STG.E.128 desc[UR14][R2.64+0x80], RZ ;  /* 0x000080ff02007986 */ /* 0x0003e4000c101d0e */
.L_x_18:
[----:B------:R-:W-:Y:S05]  /*1210*/  BSYNC.RECONVERGENT B0 ;  /* 0x0000000000007941 */ /* 0x000fea0003800200 */
.L_x_17:
[----:B------:R-:W-:Y:S01]  /*1220*/  LOP3.LUT P0, R247, R247, 0x7, RZ, 0xc0, !PT ;  /* 0x00000007f7f77812 */ /* 0x000fe2000780c0ff */
[----:B------:R-:W-:Y:S01]  /*1230*/  BSSY.RECONVERGENT B0, `(.L_x_19) ;  /* 0x0000016000007945 */ /* 0x000fe20003800200 */
[----:B------:R-:W-:Y:S02]  /*1240*/  P2R R0, PR, RZ, 0x2 ;  /* 0x00000002ff007803 */ /* 0x000fe40000000000 */
[----:B------:R-:W-:Y:S02]  /*1250*/  ISETP.GE.OR P0, PT, R12, UR12, P0 ;  /* 0x0000000c0c007c0c */ /* 0x000fe40008706670 */
[----:B------:R-:W-:Y:S02]  /*1260*/  ISETP.NE.AND P1, PT, R13, RZ, PT ;  /* 0x000000ff0d00720c */ /* 0x000fe40003f25270 */
[C---:B------:R-:W-:Y:S02]  /*1270*/  ISETP.NE.OR P6, PT, R247.reuse, RZ, P6 ;  /* 0x000000fff700720c */ /* 0x040fe400037c5670 */
[----:B------:R-:W-:-:S02]  /*1280*/  ISETP.NE.OR P1, PT, R247, RZ, P1 ;  /* 0x000000fff700720c */ /* 0x000fc40000f25670 */
[C---:B------:R-:W-:Y:S02]  /*1290*/  ISETP.NE.OR P5, PT, R247.reuse, RZ, P5 ;  /* 0x000000fff700720c */ /* 0x040fe40002fa5670 */
[----:B-1234-:R-:W-:Y:S02]  /*12a0*/  P2R R2, PR, RZ, 0x2 ;  /* 0x00000002ff027803 */ /* 0x01efe40000000000 */
[----:B------:R-:W-:Y:S02]  /*12b0*/  ISETP.NE.AND P1, PT, R0, RZ, PT ;  /* 0x000000ff0000720c */ /* 0x000fe40003f25270 */
[C---:B------:R-:W-:Y:S02]  /*12c0*/  ISETP.NE.OR P4, PT, R247.reuse, RZ, P4 ;  /* 0x000000fff700720c */ /* 0x040fe40002785670 */
[C---:B------:R-:W-:Y:S02]  /*12d0*/  ISETP.NE.OR P3, PT, R247.reuse, RZ, P3 ;  /* 0x000000fff700720c */ /* 0x040fe40001f65670 */
[----:B------:R-:W-:-:S02]  /*12e0*/  ISETP.NE.OR P2, PT, R247, RZ, P2 ;  /* 0x000000fff700720c */ /* 0x000fc40001745670 */
[----:B------:R-:W-:Y:S01]  /*12f0*/  ISETP.NE.OR P1, PT, R247, RZ, P1 ;  /* 0x000000fff700720c */ /* 0x000fe20000f25670 */
[----:B------:R-:W-:-:S12]  /*1300*/  @P0 BRA `(.L_x_20) ;  /* 0x0000000000200947 */ /* 0x000fd80003800000 */
[----:B------:R-:W1:Y:S01]  /*1310*/  LDCU.64 UR4, c[0x0][0x420] ;  /* 0x00008400ff0477ac */ /* 0x000e620008000a00 */
[----:B------:R-:W-:-:S05]  /*1320*/  IMAD R0, R12, UR8, RZ ;  /* 0x000000080c007c24 */ /* 0x000fca000f8e02ff */
[----:B------:R-:W-:-:S04]  /*1330*/  IADD3 R3, P0, PT, R0, UR9, RZ ;  /* 0x0000000900037c10 */ /* 0x000fc8000ff1e0ff */
[----:B------:R-:W-:Y:S02]  /*1340*/  LEA.HI.X.SX32 R0, R0, UR10, 0x1, P0 ;  /* 0x0000000a00007c11 */ /* 0x000fe400080f0eff */
[----:B-1----:R-:W-:-:S04]  /*1350*/  LEA R12, P0, R3, UR4, 0x2 ;  /* 0x00000004030c7c11 */ /* 0x002fc8000f8010ff */
[----:B------:R-:W-:Y:S01]  /*1360*/  LEA.HI.X R13, R3, UR5, R0, 0x2, P0 ;  /* 0x00000005030d7c11 */ /* 0x000fe200080f1400 */
[----:B------:R-:W-:-:S05]  /*1370*/  IMAD.MOV.U32 R0, RZ, RZ, 0x7f800000 ;  /* 0x7f800000ff007424 */ /* 0x000fca00078e00ff */
[----:B------:R1:W-:Y:S03]  /*1380*/  STG.E desc[UR14][R12.64], R0 ;  /* 0x000000000c007986 */ /* 0x0003e6000c10190e */
.L_x_20:
[----:B------:R-:W-:Y:S05]  /*1390*/  BSYNC.RECONVERGENT B0 ;  /* 0x0000000000007941 */ /* 0x000fea0003800200 */
.L_x_19:
[----:B------:R-:W-:Y:S01]  /*13a0*/  ISETP.NE.AND P0, PT, R2, RZ, PT ;  /* 0x000000ff0200720c */ /* 0x000fe20003f05270 */
[----:B------:R-:W-:-:S12]  /*13b0*/  BSSY.RECONVERGENT B0, `(.L_x_21) ;  /* 0x000000a000007945 */ /* 0x000fd80003800200 */
[----:B------:R-:W-:Y:S05]  /*13c0*/  @P0 BRA `(.L_x_22) ;  /* 0x0000000000200947 */ /* 0x000fea0003800000 */
[----:B------:R-:W2:Y:S01]  /*13d0*/  LDCU.64 UR4, c[0x0][0x420] ;  /* 0x00008400ff0477ac */ /* 0x000ea20008000a00 */
[----:B-1----:R-:W-:-:S05]  /*13e0*/  IMAD R0, R11, UR8, RZ ;  /* 0x000000080b007c24 */ /* 0x002fca000f8e02ff */
[----:B------:R-:W-:-:S04]  /*13f0*/  IADD3 R2, P0, PT, R0, UR9, RZ ;  /* 0x0000000900027c10 */ /* 0x000fc8000ff1e0ff */
[----:B------:R-:W-:Y:S02]  /*1400*/  LEA.HI.X.SX32 R0, R0, UR10, 0x1, P0 ;  /* 0x0000000a00007c11 */ /* 0x000fe400080f0eff */
[----:B--2---:R-:W-:-:S04]  /*1410*/  LEA R12, P0, R2, UR4, 0x2 ;  /* 0x00000004020c7c11 */ /* 0x004fc8000f8010ff */
[----:B------:R-:W-:Y:S01]  /*1420*/  LEA.HI.X R13, R2, UR5, R0, 0x2, P0 ;  /* 0x00000005020d7c11 */ /* 0x000fe200080f1400 */
[----:B------:R-:W-:-:S05]  /*1430*/  IMAD.MOV.U32 R0, RZ, RZ, 0x7f800000 ;  /* 0x7f800000ff007424 */ /* 0x000fca00078e00ff */
[----:B------:R2:W-:Y:S03]  /*1440*/  STG.E desc[UR14][R12.64], R0 ;  /* 0x000000000c007986 */ /* 0x0005e6000c10190e */
.L_x_22:
[----:B------:R-:W-:Y:S05]  /*1450*/  BSYNC.RECONVERGENT B0 ;  /* 0x0000000000007941 */ /* 0x000fea0003800200 */
.L_x_21:
[----:B------:R-:W-:Y:S04]  /*1460*/  BSSY.RECONVERGENT B0, `(.L_x_23) ;  /* 0x000000a000007945 */ /* 0x000fe80003800200 */
[----:B------:R-:W-:Y:S05]  /*1470*/  @P6 BRA `(.L_x_24) ;  /* 0x0000000000206947 */ /* 0x000fea0003800000 */
[----:B------:R-:W3:Y:S01]  /*1480*/  LDCU.64 UR4, c[0x0][0x420] ;  /* 0x00008400ff0477ac */ /* 0x000ee20008000a00 */
[----:B-12---:R-:W-:-:S05]  /*1490*/  IMAD R0, R10, UR8, RZ ;  /* 0x000000080a007c24 */ /* 0x006fca000f8e02ff */
[----:B------:R-:W-:-:S04]  /*14a0*/  IADD3 R2, P0, PT, R0, UR9, RZ ;  /* 0x0000000900027c10 */ /* 0x000fc8000ff1e0ff */
[----:B------:R-:W-:Y:S02]  /*14b0*/  LEA.HI.X.SX32 R0, R0, UR10, 0x1, P0 ;  /* 0x0000000a00007c11 */ /* 0x000fe400080f0eff */
[----:B---3--:R-:W-:-:S04]  /*14c0*/  LEA R10, P0, R2, UR4, 0x2 ;  /* 0x00000004020a7c11 */ /* 0x008fc8000f8010ff */
[----:B------:R-:W-:Y:S01]  /*14d0*/  LEA.HI.X R11, R2, UR5, R0, 0x2, P0 ;  /* 0x00000005020b7c11 */ /* 0x000fe200080f1400 */
[----:B------:R-:W-:-:S05]  /*14e0*/  IMAD.MOV.U32 R0, RZ, RZ, 0x7f800000 ;  /* 0x7f800000ff007424 */ /* 0x000fca00078e00ff */
[----:B------:R3:W-:Y:S03]  /*14f0*/  STG.E desc[UR14][R10.64], R0 ;  /* 0x000000000a007986 */ /* 0x0007e6000c10190e */
.L_x_24:
[----:B------:R-:W-:Y:S05]  /*1500*/  BSYNC.RECONVERGENT B0 ;  /* 0x0000000000007941 */ /* 0x000fea0003800200 */
.L_x_23:
[----:B------:R-:W-:Y:S04]  /*1510*/  BSSY.RECONVERGENT B0, `(.L_x_25) ;  /* 0x000000a000007945 */ /* 0x000fe80003800200 */
[----:B------:R-:W-:Y:S05]  /*1520*/  @P5 BRA `(.L_x_26) ;  /* 0x0000000000205947 */ /* 0x000fea0003800000 */
[----:B------:R-:W4:Y:S01]  /*1530*/  LDCU.64 UR4, c[0x0][0x420] ;  /* 0x00008400ff0477ac */ /* 0x000f220008000a00 */
[----:B-123--:R-:W-:-:S05]  /*1540*/  IMAD R0, R9, UR8, RZ ;  /* 0x0000000809007c24 */ /* 0x00efca000f8e02ff */
[----:B------:R-:W-:-:S04]  /*1550*/  IADD3 R2, P0, PT, R0, UR9, RZ ;  /* 0x0000000900027c10 */ /* 0x000fc8000ff1e0ff */
[----:B------:R-:W-:Y:S02]  /*1560*/  LEA.HI.X.SX32 R0, R0, UR10, 0x1, P0 ;  /* 0x0000000a00007c11 */ /* 0x000fe400080f0eff */
[----:B----4-:R-:W-:-:S04]  /*1570*/  LEA R10, P0, R2, UR4, 0x2 ;  /* 0x00000004020a7c11 */ /* 0x010fc8000f8010ff */
[----:B------:R-:W-:Y:S01]  /*1580*/  LEA.HI.X R11, R2, UR5, R0, 0x2, P0 ;  /* 0x00000005020b7c11 */ /* 0x000fe200080f1400 */
[----:B------:R-:W-:-:S05]  /*1590*/  IMAD.MOV.U32 R0, RZ, RZ, 0x7f800000 ;  /* 0x7f800000ff007424 */ /* 0x000fca00078e00ff */
[----:B------:R4:W-:Y:S03]  /*15a0*/  STG.E desc[UR14][R10.64], R0 ;  /* 0x000000000a007986 */ /* 0x0009e6000c10190e */
.L_x_26:
[----:B------:R-:W-:Y:S05]  /*15b0*/  BSYNC.RECONVERGENT B0 ;  /* 0x0000000000007941 */ /* 0x000fea0003800200 */
.L_x_25:
[----:B------:R-:W-:Y:S04]  /*15c0*/  BSSY.RECONVERGENT B0, `(.L_x_27) ;  /* 0x000000a000007945 */ /* 0x000fe80003800200 */
[----:B------:R-:W-:Y:S05]  /*15d0*/  @P4 BRA `(.L_x_28) ;  /* 0x0000000000204947 */ /* 0x000fea0003800000 */
[----:B------:R-:W5:Y:S01]  /*15e0*/  LDCU.64 UR4, c[0x0][0x420] ;  /* 0x00008400ff0477ac */ /* 0x000f620008000a00 */
[----:B-1234-:R-:W-:-:S05]  /*15f0*/  IMAD R0, R8, UR8, RZ ;  /* 0x0000000808007c24 */ /* 0x01efca000f8e02ff */
[----:B------:R-:W-:-:S04]  /*1600*/  IADD3 R2, P0, PT, R0, UR9, RZ ;  /* 0x0000000900027c10 */ /* 0x000fc8000ff1e0ff */
[----:B------:R-:W-:Y:S02]  /*1610*/  LEA.HI.X.SX32 R0, R0, UR10, 0x1, P0 ;  /* 0x0000000a00007c11 */ /* 0x000fe400080f0eff */
[----:B-----5:R-:W-:-:S04]  /*1620*/  LEA R8, P0, R2, UR4, 0x2 ;  /* 0x0000000402087c11 */ /* 0x020fc8000f8010ff */
[----:B------:R-:W-:Y:S01]  /*1630*/  LEA.HI.X R9, R2, UR5, R0, 0x2, P0 ;  /* 0x0000000502097c11 */ /* 0x000fe200080f1400 */
[----:B------:R-:W-:-:S05]  /*1640*/  IMAD.MOV.U32 R0, RZ, RZ, 0x7f800000 ;  /* 0x7f800000ff007424 */ /* 0x000fca00078e00ff */
[----:B------:R1:W-:Y:S03]  /*1650*/  STG.E desc[UR14][R8.64], R0 ;  /* 0x0000000008007986 */ /* 0x0003e6000c10190e */
.L_x_28:
[----:B------:R-:W-:Y:S05]  /*1660*/  BSYNC.RECONVERGENT B0 ;  /* 0x0000000000007941 */ /* 0x000fea0003800200 */
.L_x_27:
        /* <DEDUP_REMOVED lines=10> */
.L_x_30:
[----:B------:R-:W-:Y:S05]  /*1710*/  BSYNC.RECONVERGENT B0 ;  /* 0x0000000000007941 */ /* 0x000fea0003800200 */
.L_x_29:
        /* <DEDUP_REMOVED lines=10> */
.L_x_32:
[----:B------:R-:W-:Y:S05]  /*17c0*/  BSYNC.RECONVERGENT B0 ;  /* 0x0000000000007941 */ /* 0x000fea0003800200 */
.L_x_31:
[----:B------:R-:W-:Y:S05]  /*17d0*/  @P1 EXIT ;  /* 0x000000000000194d */ /* 0x000fea0003800000 */
[----:B------:R-:W5:Y:S01]  /*17e0*/  LDCU.64 UR4, c[0x0][0x420] ;  /* 0x00008400ff0477ac */ /* 0x000f620008000a00 */
[----:B-1234-:R-:W-:-:S05]  /*17f0*/  IMAD R0, R5, UR8, RZ ;  /* 0x0000000805007c24 */ /* 0x01efca000f8e02ff */
[----:B------:R-:W-:-:S04]  /*1800*/  IADD3 R2, P0, PT, R0, UR9, RZ ;  /* 0x0000000900027c10 */ /* 0x000fc8000ff1e0ff */
[----:B------:R-:W-:Y:S02]  /*1810*/  LEA.HI.X.SX32 R0, R0, UR10, 0x1, P0 ;  /* 0x0000000a00007c11 */ /* 0x000fe400080f0eff */
[----:B-----5:R-:W-:-:S04]  /*1820*/  LEA R4, P0, R2, UR4, 0x2 ;  /* 0x0000000402047c11 */ /* 0x020fc8000f8010ff */
[----:B------:R-:W-:Y:S01]  /*1830*/  LEA.HI.X R5, R2, UR5, R0, 0x2, P0 ;  /* 0x0000000502057c11 */ /* 0x000fe200080f1400 */
[----:B------:R-:W-:-:S05]  /*1840*/  IMAD.MOV.U32 R0, RZ, RZ, 0x7f800000 ;  /* 0x7f800000ff007424 */ /* 0x000fca00078e00ff */
[----:B------:R-:W-:Y:S01]  /*1850*/  STG.E desc[UR14][R4.64], R0 ;  /* 0x0000000004007986 */ /* 0x000fe2000c10190e */
[----:B------:R-:W-:Y:S05]  /*1860*/  EXIT ;  /* 0x000000000000794d */ /* 0x000fea0003800000 */
.L_x_1:
[----:B------:R-:W-:Y:S02]  /*1870*/  UISETP.NE.AND UP0, UPT, UR13, -0x1, UPT ;  /* 0xffffffff0d00788c */ /* 0x000fe4000bf05270 */
[----:B------:R-:W-:-:S09]  /*1880*/  UISETP.NE.AND UP1, UPT, UR23, -0x1, UPT ;  /* 0xffffffff1700788c */ /* 0x000fd2000bf25270 */
[----:B------:R-:W1:Y:S01]  /*1890*/  @!UP0 LDCU.64 UR8, c[0x0][0x398] ;  /* 0x00007300ff0887ac */ /* 0x000e620008000a00 */
[----:B------:R-:W2:Y:S01]  /*18a0*/  @UP0 LDCU.64 UR4, c[0x0][0x3b0] ;  /* 0x00007600ff0407ac */ /* 0x000ea20008000a00 */
[----:B-1----:R-:W-:Y:S02]  /*18b0*/  @!UP0 UIMAD.WIDE.U32 UR26, UR17, UR8, URZ ;  /* 0x00000008111a82a5 */ /* 0x002fe4000f8e00ff */
[----:B--2---:R-:W-:Y:S02]  /*18c0*/  @UP0 UIMAD.WIDE.U32 UR10, UR13, UR4, URZ ;  /* 0x000000040d0a02a5 */ /* 0x004fe4000f8e00ff */
[----:B------:R-:W-:-:S03]  /*18d0*/  @!UP0 UIMAD UR19, UR17, UR9, UR27 ;  /* 0x00000009111382a4 */ /* 0x000fc6000f8e021b */
[----:B------:R-:W-:Y:S01]  /*18e0*/  @!UP0 UMOV UR20, UR26 ;  /* 0x0000001a00148c82 */ /* 0x000fe20008000000 */
[----:B------:R-:W-:Y:S01]  /*18f0*/  @UP0 UIMAD UR19, UR13, UR5, UR11 ;  /* 0x000000050d1302a4 */ /* 0x000fe2000f8e020b */
[----:B------:R-:W-:Y:S01]  /*1900*/  @UP0 UMOV UR20, UR10 ;  /* 0x0000000a00140c82 */ /* 0x000fe20008000000 */
[----:B------:R-:W-:Y:S10]  /*1910*/  BRA.U UP1, `(.L_x_33) ;  /* 0x00000001012c7547 */ /* 0x000ff4000b800000 */
[----:B------:R-:W1:Y:S01]  /*1920*/  LDCU.64 UR10, c[0x0][0x3b8] ;  /* 0x00007700ff0a77ac */ /* 0x000e620008000a00 */
[----:B------:R-:W2:Y:S01]  /*1930*/  LDCU.64 UR4, c[0x0][0x3a0] ;  /* 0x00007400ff0477ac */ /* 0x000ea20008000a00 */
[----:B------:R-:W-:-:S04]  /*1940*/  USHF.R.S32.HI UR8, URZ, 0x1f, UR18 ;  /* 0x0000001fff087899 */ /* 0x000fc80008011412 */
[----:B-1----:R-:W-:Y:S02]  /*1950*/  UIMAD UR8, UR8, UR10, URZ ;  /* 0x0000000a080872a4 */ /* 0x002fe4000f8e02ff */
[----:B------:R-:W-:Y:S02]  /*1960*/  UIMAD.WIDE.U32 UR26, UR18, UR10, URZ ;  /* 0x0000000a121a72a5 */ /* 0x000fe4000f8e00ff */
[----:B------:R-:W-:-:S04]  /*1970*/  UIMAD UR8, UR18, UR11, UR8 ;  /* 0x0000000b120872a4 */ /* 0x000fc8000f8e0208 */
[----:B------:R-:W-:-:S03]  /*1980*/  UIADD3 UR9, UPT, UPT, UR27, UR8, URZ ;  /* 0x000000081b097290 */ /* 0x000fc6000fffe0ff */
[----:B------:R-:W-:Y:S02]  /*1990*/  UMOV UR8, UR26 ;  /* 0x0000001a00087c82 */ /* 0x000fe40008000000 */
[----:B--2---:R-:W-:-:S04]  /*19a0*/  UIMAD.WIDE.U32 UR26, UR17, UR4, UR8 ;  /* 0x00000004111a72a5 */ /* 0x004fc8000f8e0008 */
[----:B------:R-:W-:Y:S01]  /*19b0*/  UIMAD UR22, UR17, UR5, UR27 ;  /* 0x00000005111672a4 */ /* 0x000fe2000f8e021b */
[----:B------:R-:W-:Y:S05]  /*19c0*/  BRA `(.L_x_34) ;  /* 0x0000000000147947 */ /* 0x000fea0003800000 */
.L_x_33:
[----:B------:R-:W1:Y:S01]  /*19d0*/  LDCU.64 UR10, c[0x0][0x3b8] ;  /* 0x00007700ff0a77ac */ /* 0x000e620008000a00 */
[----:B------:R-:W-:-:S04]  /*19e0*/  UIADD3 UR22, UPT, UPT, UR18, UR23, URZ ;  /* 0x0000001712167290 */ /* 0x000fc8000fffe0ff */
[----:B-1----:R-:W-:Y:S02]  /*19f0*/  UIMAD.WIDE.U32 UR26, UR22, UR10, URZ ;  /* 0x0000000a161a72a5 */ /* 0x002fe4000f8e00ff */
[----:B------:R-:W-:-:S04]  /*1a00*/  UIMAD UR22, UR22, UR11, URZ ;  /* 0x0000000b161672a4 */ /* 0x000fc8000f8e02ff */
[----:B------:R-:W-:Y:S02]  /*1a10*/  UIADD3 UR22, UPT, UPT, UR27, UR22, URZ ;  /* 0x000000161b167290 */ /* 0x000fe4000fffe0ff */
.L_x_34:
[----:B------:R-:W1:Y:S01]  /*1a20*/  LDC R0, c[0x0][0x3e8] ;  /* 0x0000fa00ff007b82 */ /* 0x000e620000000800 */
[----:B------:R-:W2:Y:S01]  /*1a30*/  S2R R2, SR_CTAID.Z ;  /* 0x0000000000027919 */ /* 0x000ea20000002700 */
[----:B-1----:R-:W-:-:S04]  /*1a40*/  IABS R4, R0 ;  /* 0x0000000000047213 */ /* 0x002fc80000000000 */
[----:B------:R-:W1:Y:S01]  /*1a50*/  I2F.RP R6, R4 ;  /* 0x0000000400067306 */ /* 0x000e620000209400 */
[----:B--2---:R-:W-:-:S07]  /*1a60*/  IABS R2, R2 ;  /* 0x0000000200027213 */ /* 0x004fce0000000000 */
[----:B-1----:R-:W1:Y:S02]  /*1a70*/  MUFU.RCP R6, R6 ;  /* 0x0000000600067308 */ /* 0x002e640000001000 */
[----:B-1----:R-:W-:-:S06]  /*1a80*/  VIADD R6, R6, 0xffffffe ;  /* 0x0ffffffe06067836 */ /* 0x002fcc0000000000 */
[----:B------:R-:W1:Y:S02]  /*1a90*/  F2I.FTZ.U32.TRUNC.NTZ R7, R6 ;  /* 0x0000000600077305 */ /* 0x000e64000021f000 */
[----:B-1----:R-:W-:Y:S01]  /*1aa0*/  IMAD.MOV R3, RZ, RZ, -R7 ;  /* 0x000000ffff037224 */ /* 0x002fe200078e0a07 */
[----:B------:R-:W-:-:S03]  /*1ab0*/  MOV R6, RZ ;  /* 0x000000ff00067202 */ /* 0x000fc60000000f00 */
[----:B------:R-:W-:-:S04]  /*1ac0*/  IMAD R3, R3, R4, RZ ;  /* 0x0000000403037224 */ /* 0x000fc800078e02ff */
[----:B------:R-:W-:-:S04]  /*1ad0*/  IMAD.HI.U32 R6, R7, R3, R6 ;  /* 0x0000000307067227 */ /* 0x000fc800078e0006 */
[----:B------:R-:W-:-:S04]  /*1ae0*/  IMAD.MOV.U32 R3, RZ, RZ, R2 ;  /* 0x000000ffff037224 */ /* 0x000fc800078e0002 */
[----:B------:R-:W-:-:S05]  /*1af0*/  IMAD.HI.U32 R48, R6, R3, RZ ;  /* 0x0000000306307227 */ /* 0x000fca00078e00ff */
[----:B------:R-:W-:-:S05]  /*1b00*/  IADD3 R2, PT, PT, -R48, RZ, RZ ;  /* 0x000000ff30027210 */ /* 0x000fca0007ffe1ff */
[----:B------:R-:W-:-:S05]  /*1b10*/  IMAD R2, R4, R2, R3 ;  /* 0x0000000204027224 */ /* 0x000fca00078e0203 */
[----:B------:R-:W-:-:S13]  /*1b20*/  ISETP.GT.U32.AND P1, PT, R4, R2, PT ;  /* 0x000000020400720c */ /* 0x000fda0003f24070 */
[----:B------:R-:W-:Y:S01]  /*1b30*/  @!P1 IMAD.IADD R2, R2, 0x1, -R4 ;  /* 0x0000000102029824 */ /* 0x000fe200078e0a04 */
[----:B------:R-:W-:Y:S02]  /*1b40*/  @!P1 IADD3 R48, PT, PT, R48, 0x1, RZ ;  /* 0x0000000130309810 */ /* 0x000fe40007ffe0ff */
[----:B------:R-:W-:Y:S02]  /*1b50*/  ISETP.NE.AND P1, PT, R0, RZ, PT ;  /* 0x000000ff0000720c */ /* 0x000fe40003f25270 */
[----:B------:R-:W-:Y:S02]  /*1b60*/  ISETP.GE.U32.AND P2, PT, R2, R4, PT ;  /* 0x000000040200720c */ /* 0x000fe40003f46070 */
[----:B------:R-:W-:-:S04]  /*1b70*/  LOP3.LUT R2, R0, UR6, RZ, 0x3c, !PT ;  /* 0x0000000600027c12 */ /* 0x000fc8000f8e3cff */
[----:B------:R-:W-:-:S07]  /*1b80*/  ISETP.GE.AND P0, PT, R2, RZ, PT ;  /* 0x000000ff0200720c */ /* 0x000fce0003f06270 */
[----:B------:R-:W-:-:S06]  /*1b90*/  @P2 VIADD R48, R48, 0x1 ;  /* 0x0000000130302836 */ /* 0x000fcc0000000000 */
[----:B------:R-:W-:Y:S02]  /*1ba0*/  @!P0 IADD3 R48, PT, PT, -R48, RZ, RZ ;  /* 0x000000ff30308210 */ /* 0x000fe40007ffe1ff */
[----:B------:R-:W-:Y:S01]  /*1bb0*/  @!P1 LOP3.LUT R48, RZ, R0, RZ, 0x33, !PT ;  /* 0x00000000ff309212 */ /* 0x000fe200078e33ff */
[----:B------:R-:W-:Y:S05]  /*1bc0*/  BRA.U UP1, `(.L_x_35) ;  /* 0x00000001012c7547 */ /* 0x000fea000b800000 */
[----:B------:R-:W1:Y:S01]  /*1bd0*/  LDCU.64 UR8, c[0x0][0x3c0] ;  /* 0x00007800ff0877ac */ /* 0x000e620008000a00 */
[----:B------:R-:W2:Y:S01]  /*1be0*/  LDCU.64 UR4, c[0x0][0x3a8] ;  /* 0x00007500ff0477ac */ /* 0x000ea20008000a00 */
[----:B------:R-:W-:-:S04]  /*1bf0*/  USHF.R.S32.HI UR23, URZ, 0x1f, UR18 ;  /* 0x0000001fff177899 */ /* 0x000fc80008011412 */
[----:B-1----:R-:W-:Y:S02]  /*1c00*/  UIMAD UR23, UR23, UR8, URZ ;  /* 0x00000008171772a4 */ /* 0x002fe4000f8e02ff */
[----:B------:R-:W-:Y:S02]  /*1c10*/  UIMAD.WIDE.U32 UR28, UR18, UR8, URZ ;  /* 0x00000008121c72a5 */ /* 0x000fe4000f8e00ff */
[----:B------:R-:W-:-:S04]  /*1c20*/  UIMAD UR23, UR18, UR9, UR23 ;  /* 0x00000009121772a4 */ /* 0x000fc8000f8e0217 */
[----:B------:R-:W-:-:S04]  /*1c30*/  UIADD3 UR29, UPT, UPT, UR29, UR23, URZ ;  /* 0x000000171d1d7290 */ /* 0x000fc8000fffe0ff */
[----:B--2---:R-:W-:-:S04]  /*1c40*/  UIMAD.WIDE.U32 UR28, UR17, UR4, UR28 ;  /* 0x00000004111c72a5 */ /* 0x004fc8000f8e001c */
[----:B------:R-:W-:-:S03]  /*1c50*/  UIMAD UR17, UR17, UR5, UR29 ;  /* 0x00000005111172a4 */ /* 0x000fc6000f8e021d */
[----:B------:R-:W-:Y:S01]  /*1c60*/  UMOV UR18, UR28 ;  /* 0x0000001c00127c82 */ /* 0x000fe20008000000 */
[----:B------:R-:W-:Y:S08]  /*1c70*/  BRA `(.L_x_36) ;  /* 0x0000000000187947 */ /* 0x000ff00003800000 */
.L_x_35:
[----:B------:R-:W1:Y:S01]  /*1c80*/  LDCU.64 UR8, c[0x0][0x3c0] ;  /* 0x00007800ff0877ac */ /* 0x000e620008000a00 */
[----:B------:R-:W-:-:S04]  /*1c90*/  UIADD3 UR18, UPT, UPT, UR18, UR23, URZ ;  /* 0x0000001712127290 */ /* 0x000fc8000fffe0ff */
[----:B-1----:R-:W-:Y:S02]  /*1ca0*/  UIMAD.WIDE.U32 UR4, UR18, UR8, URZ ;  /* 0x00000008120472a5 */ /* 0x002fe4000f8e00ff */
[----:B------:R-:W-:-:S04]  /*1cb0*/  UIMAD UR17, UR18, UR9, URZ ;  /* 0x00000009121172a4 */ /* 0x000fc8000f8e02ff */
[----:B------:R-:W-:Y:S01]  /*1cc0*/  UIADD3 UR17, UPT, UPT, UR5, UR17, URZ ;  /* 0x0000001105117290 */ /* 0x000fe2000fffe0ff */
[----:B------:R-:W-:-:S11]  /*1cd0*/  UMOV UR18, UR4 ;  /* 0x0000000400127c82 */ /* 0x000fd60008000000 */
.L_x_36:
[----:B------:R-:W-:Y:S01]  /*1ce0*/  UIADD3 UR12, UPT, UPT, -UR12, UR7, URZ ;  /* 0x000000070c0c7290 */ /* 0x000fe2000fffe1ff */
[----:B------:R-:W-:Y:S01]  /*1cf0*/  SHF.R.U32.HI R46, RZ, 0x3, R247 ;  /* 0x00000003ff2e7819 */ /* 0x000fe200000116f7 */
[----:B------:R-:W1:Y:S01]  /*1d00*/  LDCU.64 UR4, c[0x0][0x3c8] ;  /* 0x00007900ff0477ac */ /* 0x000e620008000a00 */
[----:B------:R-:W-:Y:S01]  /*1d10*/  IMAD.SHL.U32 R45, R247, 0x8, RZ ;  /* 0x00000008f72d7824 */ /* 0x000fe200078e00ff */
[----:B------:R-:W-:Y:S02]  /*1d20*/  SHF.R.S32.HI R47, RZ, 0x1f, R48 ;  /* 0x0000001fff2f7819 */ /* 0x000fe40000011430 */
[C---:B------:R-:W-:Y:S01]  /*1d30*/  ISETP.GE.AND P5, PT, R46.reuse, UR12, PT ;  /* 0x0000000c2e007c0c */ /* 0x040fe2000bfa6270 */
[C---:B------:R-:W-:Y:S01]  /*1d40*/  VIADD R11, R46.reuse, 0x10 ;  /* 0x000000102e0b7836 */ /* 0x040fe20000000000 */
[----:B------:R-:W-:Y:S01]  /*1d50*/  LOP3.LUT R44, R45, 0x38, RZ, 0xc0, !PT ;  /* 0x000000382d2c7812 */ /* 0x000fe200078ec0ff */
[----:B------:R-:W-:Y:S01]  /*1d60*/  USHF.L.U32 UR7, UR24, 0x7, URZ ;  /* 0x0000000718077899 */ /* 0x000fe200080006ff */
[C---:B------:R-:W-:Y:S01]  /*1d70*/  VIADD R0, R46.reuse, 0x40 ;  /* 0x000000402e007836 */ /* 0x040fe20000000000 */
[----:B------:R-:W-:Y:S01]  /*1d80*/  USHF.R.U32.HI UR24, URZ, 0x19, UR24 ;  /* 0x00000019ff187899 */ /* 0x000fe20008011618 */
[----:B------:R-:W-:Y:S01]  /*1d90*/  ISETP.GE.AND P4, PT, R11, UR12, PT ;  /* 0x0000000c0b007c0c */ /* 0x000fe2000bf86270 */
[----:B------:R-:W-:Y:S01]  /*1da0*/  VIADD R10, R46, 0x20 ;  /* 0x000000202e0a7836 */ /* 0x000fe20000000000 */
[----:B------:R-:W-:Y:S01]  /*1db0*/  IADD3 R4, P0, PT, R44, UR20, RZ ;  /* 0x000000142c047c10 */ /* 0x000fe2000ff1e0ff */
[----:B------:R-:W2:Y:S01]  /*1dc0*/  S2UR UR20, SR_CgaCtaId ;  /* 0x00000000001479c3 */ /* 0x000ea20000008800 */
[----:B------:R-:W-:Y:S01]  /*1dd0*/  LOP3.LUT R14, R46, UR7, RZ, 0xfc, !PT ;  /* 0x000000072e0e7c12 */ /* 0x000fe2000f8efcff */
[----:B------:R-:W-:Y:S01]  /*1de0*/  ULEA.HI.SX32 UR23, UR16, 0xffffffff, 0x1a ;  /* 0xffffffff10177891 */ /* 0x000fe2000f8fd2ff */
[----:B------:R-:W-:Y:S01]  /*1df0*/  ISETP.GE.AND P2, PT, R0, UR12, PT ;  /* 0x0000000c00007c0c */ /* 0x000fe2000bf46270 */
[----:B------:R-:W-:Y:S01]  /*1e00*/  IMAD.X R5, RZ, RZ, UR19, P0 ;  /* 0x00000013ff057e24 */ /* 0x000fe200080e06ff */
[----:B------:R-:W-:Y:S01]  /*1e10*/  ISETP.GE.AND P6, PT, R10, UR12, PT ;  /* 0x0000000c0a007c0c */ /* 0x000fe2000bfc6270 */
[----:B-1----:R-:W-:Y:S01]  /*1e20*/  IMAD.U32 R12, RZ, RZ, UR4 ;  /* 0x00000004ff0c7e24 */ /* 0x002fe2000f8e00ff */
[----:B------:R-:W-:Y:S01]  /*1e30*/  LOP3.LUT R50, R45, 0x1f8, RZ, 0xc0, !PT ;  /* 0x000001f82d327812 */ /* 0x000fe200078ec0ff */
[----:B------:R-:W1:Y:S01]  /*1e40*/  @!P5 LDC.64 R2, c[0x0][0x3b0] ;  /* 0x0000ec00ff02db82 */ /* 0x000e620000000a00 */
[----:B------:R-:W-:Y:S01]  /*1e50*/  VIADD R0, R46, 0x50 ;  /* 0x000000502e007836 */ /* 0x000fe20000000000 */
[----:B------:R-:W-:Y:S01]  /*1e60*/  @!P4 IADD3 R24, P0, PT, R14, 0x10, RZ ;  /* 0x000000100e18c810 */ /* 0x000fe20007f1e0ff */
[----:B------:R-:W-:Y:S01]  /*1e70*/  IMAD.WIDE.U32 R12, R12, UR6, R4 ;  /* 0x000000060c0c7c25 */ /* 0x000fe2000f8e0004 */
[----:B------:R-:W-:Y:S01]  /*1e80*/  UMOV UR4, 0x400 ;  /* 0x0000040000047882 */ /* 0x000fe20000000000 */
[----:B------:R-:W-:Y:S01]  /*1e90*/  LOP3.LUT R50, R50, 0x38, R247, 0x78, !PT ;  /* 0x0000003832327812 */ /* 0x000fe200078e78f7 */
[----:B------:R-:W-:Y:S01]  /*1ea0*/  UIMAD UR19, UR23, -0x40, UR21 ;  /* 0xffffffc0171378a4 */ /* 0x000fe2000f8e0215 */
[----:B------:R-:W-:Y:S01]  /*1eb0*/  IMAD.U32 R4, RZ, RZ, UR5 ;  /* 0x00000005ff047e24 */ /* 0x000fe2000f8e00ff */
[----:B------:R-:W3:Y:S01]  /*1ec0*/  @!P5 LDC.64 R8, c[0x0][0x380] ;  /* 0x0000e000ff08db82 */ /* 0x000ee20000000a00 */
[----:B------:R-:W-:Y:S01]  /*1ed0*/  @!P4 IMAD.X R17, RZ, RZ, UR24, P0 ;  /* 0x00000018ff11ce24 */ /* 0x000fe200080e06ff */
[----:B------:R-:W-:Y:S01]  /*1ee0*/  ISETP.GE.AND P0, PT, R0, UR12, PT ;  /* 0x0000000c00007c0c */ /* 0x000fe2000bf06270 */
[----:B------:R-:W-:Y:S01]  /*1ef0*/  IMAD R13, R4, UR6, R13 ;  /* 0x00000006040d7c24 */ /* 0x000fe2000f8e020d */
[----:B------:R-:W-:Y:S01]  /*1f00*/  LOP3.LUT R136, R50, 0x1e00, R45, 0xf8, !PT ;  /* 0x00001e0032887812 */ /* 0x000fe200078ef82d */
[C---:B------:R-:W-:Y:S01]  /*1f10*/  VIADD R0, R46.reuse, 0x30 ;  /* 0x000000302e007836 */ /* 0x040fe20000000000 */
[----:B------:R-:W4:Y:S01]  /*1f20*/  LDCU.64 UR6, c[0x0][0x3d0] ;  /* 0x00007a00ff0677ac */ /* 0x000f220008000a00 */
[----:B------:R-:W-:Y:S01]  /*1f30*/  IMAD R49, R46, UR9, RZ ;  /* 0x000000092e317c24 */ /* 0x000fe2000f8e02ff */
[----:B------:R-:W5:Y:S02]  /*1f40*/  @!P4 LDC.64 R6, c[0x0][0x3b0] ;  /* 0x0000ec00ff06cb82 */ /* 0x000f640000000a00 */
[----:B------:R-:W-:Y:S01]  /*1f50*/  ISETP.GE.AND P3, PT, R0, UR12, PT ;  /* 0x0000000c00007c0c */ /* 0x000fe2000bf66270 */
[----:B--2---:R-:W-:Y:S01]  /*1f60*/  ULEA UR20, UR20, UR4, 0x18 ;  /* 0x0000000414147291 */ /* 0x004fe2000f8ec0ff */
[----:B------:R-:W2:Y:S04]  /*1f70*/  LDCU.64 UR4, c[0x0][0x388] ;  /* 0x00007100ff0477ac */ /* 0x000ea80008000a00 */
[----:B------:R-:W4:Y:S01]  /*1f80*/  @!P4 LDC.64 R4, c[0x0][0x380] ;  /* 0x0000e000ff04cb82 */ /* 0x000f220000000a00 */
[----:B-1----:R-:W-:Y:S01]  /*1f90*/  @!P5 IMAD R15, R2, UR24, RZ ;  /* 0x00000018020fdc24 */ /* 0x002fe2000f8e02ff */
[----:B------:R-:W-:Y:S01]  /*1fa0*/  LEA R136, R136, UR20, 0x1 ;  /* 0x0000001488887c11 */ /* 0x000fe2000f8e08ff */
[----:B------:R-:W-:Y:S01]  /*1fb0*/  @!P5 IMAD.WIDE.U32 R20, R14, R2, R12 ;  /* 0x000000020e14d225 */ /* 0x000fe200078e000c */
[----:B------:R-:W-:-:S02]  /*1fc0*/  USHF.L.U32 UR27, UR10, 0x6, URZ ;  /* 0x000000060a1b7899 */ /* 0x000fc400080006ff */
[----:B------:R-:W-:Y:S01]  /*1fd0*/  USHF.L.U32 UR29, UR10, 0x4, URZ ;  /* 0x000000040a1d7899 */ /* 0x000fe200080006ff */
[----:B------:R-:W-:Y:S01]  /*1fe0*/  @!P5 IMAD R15, R14, R3, R15 ;  /* 0x000000030e0fd224 */ /* 0x000fe200078e020f */
[C---:B---3--:R-:W-:Y:S01]  /*1ff0*/  @!P5 LEA R18, P1, R20.reuse, R8, 0x1 ;  /* 0x000000081412d211 */ /* 0x048fe200078208ff */
[----:B------:R-:W1:Y:S01]  /*2000*/  @!P6 LDC.64 R2, c[0x0][0x3b0] ;  /* 0x0000ec00ff02eb82 */ /* 0x000e620000000a00 */
[----:B------:R-:W-:Y:S01]  /*2010*/  @!P4 IMAD.MOV.U32 R8, RZ, RZ, R12 ;  /* 0x000000ffff08c224 */ /* 0x000fe200078e000c */
[----:B------:R-:W-:Y:S01]  /*2020*/  UIMAD.WIDE.U32 UR30, UR27, UR23, URZ ;  /* 0x000000171b1e72a5 */ /* 0x000fe2000f8e00ff */
[----:B------:R-:W-:Y:S01]  /*2030*/  @!P5 IMAD.IADD R15, R21, 0x1, R15 ;  /* 0x00000001150fd824 */ /* 0x000fe200078e020f */
[----:B------:R-:W-:Y:S02]  /*2040*/  USHF.L.U64.HI UR28, UR10, 0x4, UR11 ;  /* 0x000000040a1c7899 */ /* 0x000fe4000801020b */
[----:B------:R-:W-:Y:S01]  /*2050*/  USHF.L.U32 UR25, UR8, 0x6, URZ ;  /* 0x0000000608197899 */ /* 0x000fe200080006ff */
[----:B-----5:R-:W-:Y:S01]  /*2060*/  @!P4 IMAD R17, R17, R6, RZ ;  /* 0x000000061111c224 */ /* 0x020fe200078e02ff */
[----:B------:R-:W-:Y:S01]  /*2070*/  @!P5 LEA.HI.X R19, R20, R9, R15, 0x1, P1 ;  /* 0x000000091413d211 */ /* 0x000fe200008f0c0f */
[----:B------:R-:W-:Y:S01]  /*2080*/  @!P4 IMAD.MOV.U32 R9, RZ, RZ, R13 ;  /* 0x000000ffff09c224 */ /* 0x000fe200078e000d */
[----:B------:R-:W-:Y:S01]  /*2090*/  @!P6 IADD3 R20, P1, PT, R14, 0x20, RZ ;  /* 0x000000200e14e810 */ /* 0x000fe20007f3e0ff */
[----:B------:R-:W-:-:S02]  /*20a0*/  @!P4 IMAD R17, R24, R7, R17 ;  /* 0x000000071811c224 */ /* 0x000fc400078e0211 */
[----:B------:R-:W-:Y:S01]  /*20b0*/  @!P4 IMAD.WIDE.U32 R24, R24, R6, R8 ;  /* 0x000000061818c225 */ /* 0x000fe200078e0008 */
[----:B------:R-:W-:Y:S01]  /*20c0*/  @!PT LDS RZ, [RZ] ;  /* 0x00000000fffff984 */ /* 0x000fe20000000800 */
[----:B------:R-:W-:Y:S01]  /*20d0*/  @!PT LDS RZ, [RZ] ;  /* 0x00000000fffff984 */ /* 0x000fe20000000800 */
[----:B------:R-:W-:Y:S01]  /*20e0*/  @!PT LDS RZ, [RZ] ;  /* 0x00000000fffff984 */ /* 0x000fe20000000800 */
[----:B------:R-:W-:Y:S01]  /*20f0*/  @!P5 LDGSTS.E.BYPASS.LTC128B.128 [R136], desc[UR14][R18.64] ;  /* 0x000000001288dfae */ /* 0x000fe2000b981a0e */
[----:B------:R-:W3:Y:S02]  /*2100*/  @!P3 LDC.64 R6, c[0x0][0x3b0] ;  /* 0x0000ec00ff06bb82 */ /* 0x000ee40000000a00 */
[----:B------:R-:W-:Y:S01]  /*2110*/  @!P6 IMAD.X R16, RZ, RZ, UR24, P1 ;  /* 0x00000018ff10ee24 */ /* 0x000fe200088e06ff */
[----:B----4-:R-:W-:Y:S01]  /*2120*/  @!P4 LEA R22, P1, R24, R4, 0x1 ;  /* 0x000000041816c211 */ /* 0x010fe200078208ff */
[----:B------:R-:W-:Y:S01]  /*2130*/  @!P4 IMAD.IADD R17, R25, 0x1, R17 ;  /* 0x000000011911c824 */ /* 0x000fe200078e0211 */
[----:B------:R4:W-:Y:S01]  /*2140*/  @!P5 LDGSTS.E.BYPASS.LTC128B.128 [R136+0x4000], desc[UR14][R18.64+0x80] ;  /* 0x040000801288dfae */ /* 0x0009e2000b981a0e */
[----:B------:R-:W-:Y:S02]  /*2150*/  VIADD R15, R46, 0x60 ;  /* 0x000000602e0f7836 */ /* 0x000fe40000000000 */
[----:B------:R-:W5:Y:S01]  /*2160*/  @!P6 LDC.64 R8, c[0x0][0x380] ;  /* 0x0000e000ff08eb82 */ /* 0x000f620000000a00 */
[----:B------:R-:W-:Y:S01]  /*2170*/  @!P4 LEA.HI.X R23, R24, R5, R17, 0x1, P1 ;  /* 0x000000051817c211 */ /* 0x000fe200008f0c11 */
[-C--:B-1----:R-:W-:Y:S01]  /*2180*/  @!P6 IMAD R16, R16, R2.reuse, RZ ;  /* 0x000000021010e224 */ /* 0x082fe200078e02ff */
[----:B------:R-:W-:Y:S01]  /*2190*/  IADD3 R24, P1, PT, R44, UR26, RZ ;  /* 0x0000001a2c187c10 */ /* 0x000fe2000ff3e0ff */
[----:B------:R-:W-:Y:S01]  /*21a0*/  @!P6 IMAD.MOV.U32 R4, RZ, RZ, R12 ;  /* 0x000000ffff04e224 */ /* 0x000fe200078e000c */
[----:B------:R-:W-:Y:S01]  /*21b0*/  ISETP.GE.AND P5, PT, R15, UR12, PT ;  /* 0x0000000c0f007c0c */ /* 0x000fe2000bfa6270 */
[----:B------:R-:W-:Y:S01]  /*21c0*/  @!P6 IMAD.MOV.U32 R5, RZ, RZ, R13 ;  /* 0x000000ffff05e224 */ /* 0x000fe200078e000d */
[----:B------:R-:W-:Y:S01]  /*21d0*/  @!P4 LDGSTS.E.BYPASS.LTC128B.128 [R136+0x800], desc[UR14][R22.64] ;  /* 0x008000001688cfae */ /* 0x000fe2000b981a0e */
[----:B------:R-:W-:Y:S01]  /*21e0*/  IMAD.X R25, RZ, RZ, UR22, P1 ;  /* 0x00000016ff197e24 */ /* 0x000fe200088e06ff */
[----:B------:R-:W-:Y:S01]  /*21f0*/  @!P3 IADD3 R15, P1, PT, R14, 0x30, RZ ;  /* 0x000000300e0fb810 */ /* 0x000fe20007f3e0ff */
[C---:B------:R-:W-:Y:S01]  /*2200*/  @!P6 IMAD R16, R20.reuse, R3, R16 ;  /* 0x000000031410e224 */ /* 0x040fe200078e0210 */
[----:B------:R5:W-:Y:S01]  /*2210*/  @!P4 LDGSTS.E.BYPASS.LTC128B.128 [R136+0x4800], desc[UR14][R22.64+0x80] ;  /* 0x048000801688cfae */ /* 0x000be2000b981a0e */
[----:B------:R-:W-:Y:S01]  /*2220*/  @!P6 IMAD.WIDE.U32 R20, R20, R2, R4 ;  /* 0x000000021414e225 */ /* 0x000fe200078e0004 */
[----:B------:R-:W-:Y:S01]  /*2230*/  USHF.L.U64.HI UR26, UR10, 0x6, UR11 ;  /* 0x000000060a1a7899 */ /* 0x000fe2000801020b */
[----:B------:R-:W1:Y:S01]  /*2240*/  @!P3 LDC.64 R4, c[0x0][0x380] ;  /* 0x0000e000ff04bb82 */ /* 0x000e620000000a00 */
[----:B------:R-:W-:Y:S01]  /*2250*/  USHF.R.S32.HI UR22, URZ, 0x1f, UR23 ;  /* 0x0000001fff167899 */ /* 0x000fe20008011417 */
[----:B------:R-:W-:-:S02]  /*2260*/  @!P3 IMAD.X R17, RZ, RZ, UR24, P1 ;  /* 0x00000018ff11be24 */ /* 0x000fc400088e06ff */
[----:B------:R-:W-:-:S04]  /*2270*/  IMAD.WIDE.U32 R24, R46, UR10, R24 ;  /* 0x0000000a2e187c25 */ /* 0x000fc8000f8e0018 */
[----:B------:R-:W2:Y:S01]  /*2280*/  @!P2 LDC.64 R2, c[0x0][0x3b0] ;  /* 0x0000ec00ff02ab82 */ /* 0x000ea20000000a00 */
[----:B---3--:R-:W-:Y:S02]  /*2290*/  @!P3 IMAD R17, R17, R6, RZ ;  /* 0x000000061111b224 */ /* 0x008fe400078e02ff */
[C---:B----4-:R-:W-:Y:S02]  /*22a0*/  VIADD R18, R46.reuse, 0x70 ;  /* 0x000000702e127836 */ /* 0x050fe40000000000 */
[----:B------:R-:W-:Y:S02]  /*22b0*/  IMAD R19, R46, UR11, R25 ;  /* 0x0000000b2e137c24 */ /* 0x000fe4000f8e0219 */
[----:B------:R-:W-:Y:S01]  /*22c0*/  @!P3 IMAD R17, R15, R7, R17 ;  /* 0x000000070f11b224 */ /* 0x000fe200078e0211 */
[----:B------:R-:W-:Y:S01]  /*22d0*/  ISETP.GE.AND P4, PT, R18, UR12, PT ;  /* 0x0000000c12007c0c */ /* 0x000fe2000bf86270 */
[----:B------:R-:W-:Y:S02]  /*22e0*/  IMAD.MOV.U32 R18, RZ, RZ, R24 ;  /* 0x000000ffff127224 */ /* 0x000fe400078e0018 */
[----:B------:R-:W-:-:S02]  /*22f0*/  @!P6 IMAD.IADD R16, R21, 0x1, R16 ;  /* 0x000000011510e824 */ /* 0x000fc400078e0210 */
[----:B------:R-:W-:Y:S02]  /*2300*/  IMAD R7, R47, UR6, RZ ;  /* 0x000000062f077c24 */ /* 0x000fe4000f8e02ff */
[----:B------:R-:W-:Y:S01]  /*2310*/  @!P3 IMAD.MOV.U32 R24, RZ, RZ, R12 ;  /* 0x000000ffff18b224 */ /* 0x000fe200078e000c */
[----:B-----5:R-:W-:Y:S01]  /*2320*/  @!P6 LEA R22, P1, R20, R8, 0x1 ;  /* 0x000000081416e211 */ /* 0x020fe200078208ff */
[----:B------:R-:W-:Y:S02]  /*2330*/  @!P3 IMAD.MOV.U32 R25, RZ, RZ, R13 ;  /* 0x000000ffff19b224 */ /* 0x000fe400078e000d */
[----:B------:R-:W-:Y:S01]  /*2340*/  IMAD.WIDE.U32 R26, R48, UR6, R18 ;  /* 0x00000006301a7c25 */ /* 0x000fe2000f8e0012 */
[----:B------:R-:W-:Y:S02]  /*2350*/  @!P6 LEA.HI.X R23, R20, R9, R16, 0x1, P1 ;  /* 0x000000091417e211 */ /* 0x000fe400008f0c10 */
[----:B------:R-:W3:Y:S01]  /*2360*/  @!P2 LDC.64 R8, c[0x0][0x380] ;  /* 0x0000e000ff08ab82 */ /* 0x000ee20000000a00 */
[----:B------:R-:W-:Y:S01]  /*2370*/  @!P3 IMAD.WIDE.U32 R24, R15, R6, R24 ;  /* 0x000000060f18b225 */ /* 0x000fe200078e0018 */
[----:B------:R-:W-:Y:S01]  /*2380*/  @!P2 IADD3 R16, P1, PT, R14, 0x40, RZ ;  /* 0x000000400e10a810 */ /* 0x000fe20007f3e0ff */
[----:B------:R-:W-:Y:S02]  /*2390*/  @!P6 LDGSTS.E.BYPASS.LTC128B.128 [R136+0x1000], desc[UR14][R22.64] ;  /* 0x010000001688efae */ /* 0x000fe4000b981a0e */
[----:B------:R-:W-:-:S02]  /*23a0*/  IMAD R15, R48, UR7, R7 ;  /* 0x00000007300f7c24 */ /* 0x000fc4000f8e0207 */
[----:B------:R-:W-:Y:S01]  /*23b0*/  @!P2 IMAD.X R20, RZ, RZ, UR24, P1 ;  /* 0x00000018ff14ae24 */ /* 0x000fe200088e06ff */
[----:B------:R-:W4:Y:S01]  /*23c0*/  @!P0 LDC.64 R6, c[0x0][0x3b0] ;  /* 0x0000ec00ff068b82 */ /* 0x000f220000000a00 */
[----:B------:R-:W-:Y:S01]  /*23d0*/  @!P3 IMAD.IADD R17, R25, 0x1, R17 ;  /* 0x000000011911b824 */ /* 0x000fe200078e0211 */
[----:B------:R5:W-:Y:S01]  /*23e0*/  @!P6 LDGSTS.E.BYPASS.LTC128B.128 [R136+0x5000], desc[UR14][R22.64+0x80] ;  /* 0x050000801688efae */ /* 0x000be2000b981a0e */
[----:B--2---:R-:W-:Y:S01]  /*23f0*/  @!P2 IMAD R20, R20, R2, RZ ;  /* 0x000000021414a224 */ /* 0x004fe200078e02ff */
[----:B-1----:R-:W-:Y:S01]  /*2400*/  @!P3 LEA R18, P1, R24, R4, 0x1 ;  /* 0x000000041812b211 */ /* 0x002fe200078208ff */
[----:B------:R-:W-:Y:S01]  /*2410*/  IMAD.IADD R245, R27, 0x1, R15 ;  /* 0x000000011bf57824 */ /* 0x000fe200078e020f */
[----:B------:R-:W-:Y:S01]  /*2420*/  LEA R246, P6, R26, UR4, 0x1 ;  /* 0x000000041af67c11 */ /* 0x000fe2000f8c08ff */
[----:B------:R-:W-:Y:S01]  /*2430*/  @!P2 IMAD R20, R16, R3, R20 ;  /* 0x000000031014a224 */ /* 0x000fe200078e0214 */
[----:B------:R-:W-:Y:S01]  /*2440*/  @!P3 LEA.HI.X R19, R24, R5, R17, 0x1, P1 ;  /* 0x000000051813b211 */ /* 0x000fe200008f0c11 */
[----:B------:R-:W-:Y:S01]  /*2450*/  UIMAD UR4, UR26, UR23, URZ ;  /* 0x000000171a0472a4 */ /* 0x000fe2000f8e02ff */
[----:B------:R-:W-:Y:S01]  /*2460*/  @!P0 IADD3 R15, P1, PT, R14, 0x50, RZ ;  /* 0x000000500e0f8810 */ /* 0x000fe20007f3e0ff */
[----:B------:R-:W1:Y:S01]  /*2470*/  @!P0 LDC.64 R4, c[0x0][0x380] ;  /* 0x0000e000ff048b82 */ /* 0x000e620000000a00 */
[----:B------:R-:W-:Y:S01]  /*2480*/  LEA.HI.X R245, R26, UR5, R245, 0x1, P6 ;  /* 0x000000051af57c11 */ /* 0x000fe2000b0f0cf5 */
[----:B------:R-:W-:Y:S01]  /*2490*/  @!P3 LDGSTS.E.BYPASS.LTC128B.128 [R136+0x1800], desc[UR14][R18.64] ;  /* 0x018000001288bfae */ /* 0x000fe2000b981a0e */
[----:B------:R-:W-:Y:S01]  /*24a0*/  ISETP.GE.AND P6, PT, R46, UR19, PT ;  /* 0x000000132e007c0c */ /* 0x000fe2000bfc6270 */
[----:B------:R-:W-:Y:S01]  /*24b0*/  UIMAD UR4, UR22, UR27, UR4 ;  /* 0x0000001b160472a4 */ /* 0x000fe2000f8e0204 */
[----:B------:R-:W-:Y:S01]  /*24c0*/  IMAD.U32 R21, RZ, RZ, UR31 ;  /* 0x0000001fff157e24 */ /* 0x000fe2000f8e00ff */
[----:B------:R2:W-:Y:S01]  /*24d0*/  @!P3 LDGSTS.E.BYPASS.LTC128B.128 [R136+0x5800], desc[UR14][R18.64+0x80] ;  /* 0x058000801288bfae */ /* 0x0005e2000b981a0e */
[----:B------:R-:W-:Y:S01]  /*24e0*/  ISETP.GE.AND P3, PT, R11, UR19, PT ;  /* 0x000000130b007c0c */ /* 0x000fe2000bf66270 */
[----:B------:R-:W-:-:S06]  /*24f0*/  UIADD3 UR4, UPT, UPT, UR31, UR4, URZ ;  /* 0x000000041f047290 */ /* 0x000fcc000fffe0ff */
[----:B------:R-:W-:Y:S02]  /*2500*/  IMAD.U32 R21, RZ, RZ, UR4 ;  /* 0x00000004ff157e24 */ /* 0x000fe4000f8e00ff */
[----:B-----5:R-:W-:Y:S02]  /*2510*/  @!P2 IMAD.MOV.U32 R22, RZ, RZ, R12 ;  /* 0x000000ffff16a224 */ /* 0x020fe400078e000c */
[----:B------:R-:W-:Y:S02]  /*2520*/  @!P2 IMAD.MOV.U32 R23, RZ, RZ, R13 ;  /* 0x000000ffff17a224 */ /* 0x000fe400078e000d */
[----:B------:R-:W-:Y:S01]  /*2530*/  VOTEU.ALL UP0, P3 ;  /* 0x0000000000ff7886 */ /* 0x000fe20001800000 */
[----:B------:R-:W-:Y:S02]  /*2540*/  @!P2 IMAD.WIDE.U32 R22, R16, R2, R22 ;  /* 0x000000021016a225 */ /* 0x000fe400078e0016 */
[----:B------:R-:W5:Y:S02]  /*2550*/  @!P5 LDC.64 R2, c[0x0][0x3b0] ;  /* 0x0000ec00ff02db82 */ /* 0x000f640000000a00 */
[----:B------:R-:W-:Y:S01]  /*2560*/  @!UP0 UIADD3 UR6, UP1, UPT, UR29, UR30, URZ ;  /* 0x0000001e1d068290 */ /* 0x000fe2000ff3e0ff */
[----:B------:R-:W-:Y:S01]  /*2570*/  @!P0 IMAD.X R16, RZ, RZ, UR24, P1 ;  /* 0x00000018ff108e24 */ /* 0x000fe200088e06ff */
[----:B---3--:R-:W-:Y:S01]  /*2580*/  @!P2 LEA R8, P1, R22, R8, 0x1 ;  /* 0x000000081608a211 */ /* 0x008fe200078208ff */
[----:B------:R-:W-:Y:S01]  /*2590*/  @!P2 IMAD.IADD R20, R23, 0x1, R20 ;  /* 0x000000011714a824 */ /* 0x000fe200078e0214 */
[----:B------:R-:W-:Y:S01]  /*25a0*/  @!UP0 UIADD3.X UR5, UPT, UPT, UR28, UR4, URZ, UP1, !UPT ;  /* 0x000000041c058290 */ /* 0x000fe20008ffe4ff */
[----:B----4-:R-:W-:-:S02]  /*25b0*/  @!P0 IMAD R16, R16, R6, RZ ;  /* 0x0000000610108224 */ /* 0x010fc400078e02ff */
[----:B--2---:R-:W-:Y:S01]  /*25c0*/  @!P0 IMAD.MOV.U32 R18, RZ, RZ, R12 ;  /* 0x000000ffff128224 */ /* 0x004fe200078e000c */
[----:B------:R-:W-:Y:S01]  /*25d0*/  @!P2 LEA.HI.X R9, R22, R9, R20, 0x1, P1 ;  /* 0x000000091609a211 */ /* 0x000fe200008f0c14 */
[----:B------:R-:W-:Y:S02]  /*25e0*/  @!P0 IMAD.MOV.U32 R19, RZ, RZ, R13 ;  /* 0x000000ffff138224 */ /* 0x000fe400078e000d */
[C---:B------:R-:W-:Y:S02]  /*25f0*/  @!P0 IMAD R16, R15.reuse, R7, R16 ;  /* 0x000000070f108224 */ /* 0x040fe400078e0210 */
[----:B------:R-:W-:Y:S01]  /*2600*/  @!P0 IMAD.WIDE.U32 R18, R15, R6, R18 ;  /* 0x000000060f128225 */ /* 0x000fe200078e0012 */
[----:B------:R-:W-:Y:S01]  /*2610*/  @!P5 IADD3 R15, P1, PT, R14, 0x60, RZ ;  /* 0x000000600e0fd810 */ /* 0x000fe20007f3e0ff */
[----:B------:R-:W2:Y:S01]  /*2620*/  @!P5 LDC.64 R6, c[0x0][0x380] ;  /* 0x0000e000ff06db82 */ /* 0x000ea20000000a00 */
[----:B------:R-:W-:Y:S01]  /*2630*/  @!P2 LDGSTS.E.BYPASS.LTC128B.128 [R136+0x2000], desc[UR14][R8.64] ;  /* 0x020000000888afae */ /* 0x000fe2000b981a0e */
[----:B------:R-:W-:-:S02]  /*2640*/  @!P0 IMAD.IADD R16, R19, 0x1, R16 ;  /* 0x0000000113108824 */ /* 0x000fc400078e0210 */
[----:B------:R-:W-:Y:S01]  /*2650*/  IMAD.U32 R20, RZ, RZ, UR30 ;  /* 0x0000001eff147e24 */ /* 0x000fe2000f8e00ff */
[----:B------:R3:W-:Y:S01]  /*2660*/  @!P2 LDGSTS.E.BYPASS.LTC128B.128 [R136+0x6000], desc[UR14][R8.64+0x80] ;  /* 0x060000800888afae */ /* 0x0007e2000b981a0e */
[----:B------:R-:W-:-:S13]  /*2670*/  ISETP.GE.AND P2, PT, R10, UR19, PT ;  /* 0x000000130a007c0c */ /* 0x000fda000bf46270 */
[----:B------:R-:W-:Y:S01]  /*2680*/  VOTEU.ALL UP0, P2 ;  /* 0x0000000000ff7886 */ /* 0x000fe20001000000 */
[----:B---3--:R-:W-:Y:S01]  /*2690*/  @!P5 IMAD.X R8, RZ, RZ, UR24, P1 ;  /* 0x00000018ff08de24 */ /* 0x008fe200088e06ff */
[----:B-1----:R-:W-:Y:S01]  /*26a0*/  @!P0 LEA R4, P1, R18, R4, 0x1 ;  /* 0x0000000412048211 */ /* 0x002fe200078208ff */
[----:B------:R-:W-:Y:S02]  /*26b0*/  @!P5 IMAD.MOV.U32 R9, RZ, RZ, R13 ;  /* 0x000000ffff09d224 */ /* 0x000fe400078e000d */
[----:B-----5:R-:W-:Y:S01]  /*26c0*/  @!P5 IMAD R8, R8, R2, RZ ;  /* 0x000000020808d224 */ /* 0x020fe200078e02ff */
[----:B------:R-:W-:-:S03]  /*26d0*/  @!P0 LEA.HI.X R5, R18, R5, R16, 0x1, P1 ;  /* 0x0000000512058211 */ /* 0x000fc600008f0c10 */
[C---:B------:R-:W-:Y:S02]  /*26e0*/  @!P5 IMAD R3, R15.reuse, R3, R8 ;  /* 0x000000030f03d224 */ /* 0x040fe400078e0208 */
[----:B------:R-:W-:Y:S01]  /*26f0*/  @!P5 IMAD.MOV.U32 R8, RZ, RZ, R12 ;  /* 0x000000ffff08d224 */ /* 0x000fe200078e000c */
[----:B------:R-:W-:Y:S03]  /*2700*/  @!P0 LDGSTS.E.BYPASS.LTC128B.128 [R136+0x2800], desc[UR14][R4.64] ;  /* 0x0280000004888fae */ /* 0x000fe6000b981a0e */
[----:B------:R-:W-:Y:S01]  /*2710*/  @!P5 IMAD.WIDE.U32 R8, R15, R2, R8 ;  /* 0x000000020f08d225 */ /* 0x000fe200078e0008 */
[----:B------:R1:W-:Y:S01]  /*2720*/  @!P0 LDGSTS.E.BYPASS.LTC128B.128 [R136+0x6800], desc[UR14][R4.64+0x80] ;  /* 0x0680008004888fae */ /* 0x0003e2000b981a0e */
[----:B------:R-:W-:Y:S02]  /*2730*/  @!P4 IADD3 R14, P0, PT, R14, 0x70, RZ ;  /* 0x000000700e0ec810 */ /* 0x000fe40007f1e0ff */
[----:B------:R-:W-:Y:S01]  /*2740*/  @!P5 IMAD.IADD R3, R9, 0x1, R3 ;  /* 0x000000010903d824 */ /* 0x000fe200078e0203 */
[----:B--2---:R-:W-:Y:S01]  /*2750*/  @!P5 LEA R16, P1, R8, R6, 0x1 ;  /* 0x000000060810d211 */ /* 0x004fe200078208ff */
[----:B------:R-:W-:-:S02]  /*2760*/  IMAD.U32 R6, RZ, RZ, UR30 ;  /* 0x0000001eff067e24 */ /* 0x000fc4000f8e00ff */
[----:B------:R-:W-:Y:S01]  /*2770*/  @!P4 IMAD.X R9, RZ, RZ, UR24, P0 ;  /* 0x00000018ff09ce24 */ /* 0x000fe200080e06ff */
[----:B------:R-:W-:Y:S01]  /*2780*/  @!P5 LEA.HI.X R17, R8, R7, R3, 0x1, P1 ;  /* 0x000000070811d211 */ /* 0x000fe200008f0c03 */
[----:B------:R-:W-:Y:S01]  /*2790*/  IMAD.U32 R3, RZ, RZ, UR6 ;  /* 0x00000006ff037e24 */ /* 0x000fe2000f8e00ff */
[-C--:B------:R-:W-:Y:S01]  /*27a0*/  @!P6 LEA R26, P1, R6, R246.reuse, 0x1 ;  /* 0x000000f6061ae211 */ /* 0x080fe200078208ff */
[----:B------:R-:W-:Y:S01]  /*27b0*/  IMAD.U32 R2, RZ, RZ, UR5 ;  /* 0x00000005ff027e24 */ /* 0x000fe2000f8e00ff */
[----:B------:R-:W-:Y:S01]  /*27c0*/  UIMAD.WIDE.U32 UR6, UR10, 0x20, URZ ;  /* 0x000000200a0678a5 */ /* 0x000fe2000f8e00ff */
[----:B------:R-:W-:Y:S01]  /*27d0*/  IMAD.U32 R7, RZ, RZ, UR31 ;  /* 0x0000001fff077e24 */ /* 0x000fe2000f8e00ff */
[CC--:B------:R-:W-:Y:S01]  /*27e0*/  @!P3 LEA R24, P0, R3.reuse, R246.reuse, 0x1 ;  /* 0x000000f60318b211 */ /* 0x0c0fe200078008ff */
[----:B------:R-:W-:Y:S01]  /*27f0*/  USHF.L.U32 UR5, UR11, 0x5, URZ ;  /* 0x000000050b057899 */ /* 0x000fe200080006ff */
[----:B------:R-:W-:Y:S01]  /*2800*/  @!P5 LDGSTS.E.BYPASS.LTC128B.128 [R136+0x3000], desc[UR14][R16.64] ;  /* 0x030000001088dfae */ /* 0x000fe2000b981a0e */
[----:B------:R-:W-:Y:S01]  /*2810*/  @!UP0 UIADD3 UR30, UP1, UPT, UR30, UR6, URZ ;  /* 0x000000061e1e8290 */ /* 0x000fe2000ff3e0ff */
[-C--:B------:R-:W-:Y:S01]  /*2820*/  @!P3 LEA.HI.X R25, R3, R245.reuse, R2, 0x1, P0 ;  /* 0x000000f50319b211 */ /* 0x080fe200000f0c02 */
[----:B------:R-:W-:Y:S01]  /*2830*/  USHF.L.U64.HI UR24, UR8, 0x6, UR9 ;  /* 0x0000000608187899 */ /* 0x000fe20008010209 */
[----:B------:R-:W2:Y:S01]  /*2840*/  @!P4 LDC.64 R2, c[0x0][0x380] ;  /* 0x0000e000ff02cb82 */ /* 0x000ea20000000a00 */
[----:B------:R-:W-:Y:S01]  /*2850*/  @!UP0 UIADD3.X UR6, UPT, UPT, UR4, UR7, UR5, UP1, !UPT ;  /* 0x0000000704068290 */ /* 0x000fe20008ffe405 */
[----:B------:R-:W-:Y:S01]  /*2860*/  IADD3 R18, P0, PT, R44, UR18, RZ ;  /* 0x000000122c127c10 */ /* 0x000fe2000ff1e0ff */
[----:B------:R-:W-:Y:S01]  /*2870*/  IMAD.U32 R8, RZ, RZ, UR30 ;  /* 0x0000001eff087e24 */ /* 0x000fe2000f8e00ff */
[----:B------:R-:W-:Y:S01]  /*2880*/  @!P5 LDGSTS.E.BYPASS.LTC128B.128 [R136+0x7000], desc[UR14][R16.64+0x80] ;  /* 0x070000801088dfae */ /* 0x000fe2000b981a0e */
[----:B------:R-:W-:Y:S01]  /*2890*/  UIMAD UR24, UR24, UR23, URZ ;  /* 0x00000017181872a4 */ /* 0x000fe2000f8e02ff */
[----:B-1----:R-:W-:Y:S01]  /*28a0*/  IMAD.U32 R4, RZ, RZ, UR4 ;  /* 0x00000004ff047e24 */ /* 0x002fe2000f8e00ff */
[----:B------:R-:W1:Y:S01]  /*28b0*/  LDCU.64 UR4, c[0x0][0x3d8] ;  /* 0x00007b00ff0477ac */ /* 0x000e620008000a00 */
[----:B------:R-:W-:Y:S01]  /*28c0*/  IMAD.X R19, RZ, RZ, UR17, P0 ;  /* 0x00000011ff137e24 */ /* 0x000fe200080e06ff */
[----:B------:R-:W-:Y:S01]  /*28d0*/  @!P2 LEA R22, P0, R8, R246, 0x1 ;  /* 0x000000f60816a211 */ /* 0x000fe200078008ff */
[----:B------:R-:W-:Y:S01]  /*28e0*/  IMAD.U32 R7, RZ, RZ, UR6 ;  /* 0x00000006ff077e24 */ /* 0x000fe2000f8e00ff */
[-C--:B------:R-:W-:Y:S01]  /*28f0*/  @!P6 LEA.HI.X R27, R6, R245.reuse, R4, 0x1, P1 ;  /* 0x000000f5061be211 */ /* 0x080fe200008f0c04 */
[----:B------:R-:W-:Y:S01]  /*2900*/  IMAD.U32 R6, RZ, RZ, UR10 ;  /* 0x0000000aff067e24 */ /* 0x000fe2000f8e00ff */
[----:B------:R-:W3:Y:S01]  /*2910*/  @!P4 LDC.64 R4, c[0x0][0x3b0] ;  /* 0x0000ec00ff04cb82 */ /* 0x000ee20000000a00 */
[----:B------:R-:W-:Y:S01]  /*2920*/  ISETP.GE.AND P1, PT, R0, UR19, PT ;  /* 0x0000001300007c0c */ /* 0x000fe2000bf26270 */
[----:B------:R-:W4:Y:S01]  /*2930*/  LDCU.64 UR6, c[0x0][0x390] ;  /* 0x00007200ff0677ac */ /* 0x000f220008000a00 */
[----:B------:R-:W-:Y:S01]  /*2940*/  @!P2 LEA.HI.X R23, R8, R245, R7, 0x1, P0 ;  /* 0x000000f50817a211 */ /* 0x000fe200000f0c07 */
[----:B------:R-:W-:Y:S01]  /*2950*/  IMAD.WIDE.U32 R18, R46, UR8, R18 ;  /* 0x000000082e127c25 */ /* 0x000fe2000f8e0012 */
[----:B------:R-:W-:-:S03]  /*2960*/  UIMAD.WIDE.U32 UR30, UR25, UR23, URZ ;  /* 0x00000017191e72a5 */ /* 0x000fc6000f8e00ff */
[----:B------:R-:W-:Y:S01]  /*2970*/  IMAD.IADD R19, R19, 0x1, R49 ;  /* 0x0000000113137824 */ /* 0x000fe200078e0231 */
[----:B------:R-:W-:Y:S01]  /*2980*/  UIMAD UR22, UR22, UR25, UR24 ;  /* 0x00000019161672a4 */ /* 0x000fe2000f8e0218 */
[----:B------:R-:W-:Y:S01]  /*2990*/  IMAD.SHL.U32 R7, R247, 0x20, RZ ;  /* 0x00000020f7077824 */ /* 0x000fe200078e00ff */
[----:B------:R-:W-:Y:S01]  /*29a0*/  UIMAD.WIDE.U32 UR24, UR8, 0x20, URZ ;  /* 0x00000020081878a5 */ /* 0x000fe2000f8e00ff */
[----:B-1----:R-:W-:Y:S01]  /*29b0*/  IMAD.WIDE.U32 R18, R48, UR4, R18 ;  /* 0x0000000430127c25 */ /* 0x002fe2000f8e0012 */
[----:B------:R-:W-:-:S03]  /*29c0*/  UIADD3 UR22, UPT, UPT, UR31, UR22, URZ ;  /* 0x000000161f167290 */ /* 0x000fc6000fffe0ff */
[----:B------:R-:W-:-:S04]  /*29d0*/  @!P1 IMAD.WIDE.U32 R20, R6, 0x30, R20 ;  /* 0x0000003006149825 */ /* 0x000fc800078e0014 */
[----:B------:R-:W-:Y:S01]  /*29e0*/  IMAD R6, R47, UR4, RZ ;  /* 0x000000042f067c24 */ /* 0x000fe2000f8e02ff */
[----:B------:R-:W-:Y:S01]  /*29f0*/  @!P1 LEA R8, P5, R20, R246, 0x1 ;  /* 0x000000f614089211 */ /* 0x000fe200078a08ff */
[----:B------:R-:W-:Y:S02]  /*2a00*/  IMAD.U32 R15, RZ, RZ, UR31 ;  /* 0x0000001fff0f7e24 */ /* 0x000fe4000f8e00ff */
[-C--:B---3--:R-:W-:Y:S02]  /*2a10*/  @!P4 IMAD R9, R9, R4.reuse, RZ ;  /* 0x000000040909c224 */ /* 0x088fe400078e02ff */
[----:B------:R-:W-:-:S04]  /*2a20*/  @!P4 IMAD.WIDE.U32 R12, R14, R4, R12 ;  /* 0x000000040e0cc225 */ /* 0x000fc800078e000c */
[----:B------:R-:W-:Y:S01]  /*2a30*/  @!P4 IMAD R5, R14, R5, R9 ;  /* 0x000000050e05c224 */ /* 0x000fe200078e0209 */
[----:B--2---:R-:W-:Y:S01]  /*2a40*/  @!P4 LEA R2, P0, R12, R2, 0x1 ;  /* 0x000000020c02c211 */ /* 0x004fe200078008ff */
[----:B------:R-:W-:Y:S02]  /*2a50*/  IMAD.U32 R4, RZ, RZ, UR11 ;  /* 0x0000000bff047e24 */ /* 0x000fe4000f8e00ff */
[----:B------:R-:W-:Y:S02]  /*2a60*/  @!P4 IMAD.IADD R5, R13, 0x1, R5 ;  /* 0x000000010d05c824 */ /* 0x000fe400078e0205 */
[----:B------:R-:W-:Y:S02]  /*2a70*/  @!P1 IMAD R4, R4, 0x30, RZ ;  /* 0x0000003004049824 */ /* 0x000fe400078e02ff */
[----:B------:R-:W-:Y:S01]  /*2a80*/  IMAD R6, R48, UR5, R6 ;  /* 0x0000000530067c24 */ /* 0x000fe2000f8e0206 */
[----:B------:R-:W-:Y:S01]  /*2a90*/  @!P4 LEA.HI.X R3, R12, R3, R5, 0x1, P0 ;  /* 0x000000030c03c211 */ /* 0x000fe200000f0c05 */
[----:B------:R-:W-:Y:S01]  /*2aa0*/  @!P1 IMAD.IADD R5, R21, 0x1, R4 ;  /* 0x0000000115059824 */ /* 0x000fe200078e0204 */
[----:B----4-:R-:W-:Y:S01]  /*2ab0*/  LEA R4, P0, R18, UR6, 0x1 ;  /* 0x0000000612047c11 */ /* 0x010fe2000f8008ff */
[----:B------:R-:W-:-:S02]  /*2ac0*/  IMAD.IADD R6, R19, 0x1, R6 ;  /* 0x0000000113067824 */ /* 0x000fc400078e0206 */
[----:B------:R-:W-:Y:S01]  /*2ad0*/  @!P4 LDGSTS.E.BYPASS.LTC128B.128 [R136+0x3800], desc[UR14][R2.64] ;  /* 0x038000000288cfae */ /* 0x000fe2000b981a0e */
[----:B------:R-:W-:Y:S01]  /*2ae0*/  @!P1 LEA.HI.X R9, R20, R245, R5, 0x1, P5 ;  /* 0x000000f514099211 */ /* 0x000fe200028f0c05 */
[----:B------:R-:W-:Y:S01]  /*2af0*/  IMAD.U32 R14, RZ, RZ, UR30 ;  /* 0x0000001eff0e7e24 */ /* 0x000fe2000f8e00ff */
[----:B------:R-:W-:Y:S01]  /*2b00*/  LEA.HI.X R6, R18, UR7, R6, 0x1, P0 ;  /* 0x0000000712067c11 */ /* 0x000fe200080f0c06 */
[----:B------:R1:W-:Y:S01]  /*2b10*/  @!P4 LDGSTS.E.BYPASS.LTC128B.128 [R136+0x7800], desc[UR14][R2.64+0x80] ;  /* 0x078000800288cfae */ /* 0x0003e2000b981a0e */
[----:B------:R-:W-:Y:S01]  /*2b20*/  ISETP.GE.AND P4, PT, R10, UR19, PT ;  /* 0x000000130a007c0c */ /* 0x000fe2000bf86270 */
[----:B------:R-:W-:Y:S01]  /*2b30*/  IMAD.U32 R5, RZ, RZ, UR8 ;  /* 0x00000008ff057e24 */ /* 0x000fe2000f8e00ff */
[----:B------:R-:W-:Y:S01]  /*2b40*/  ISETP.GE.AND P5, PT, R11, UR19, PT ;  /* 0x000000130b007c0c */ /* 0x000fe2000bfa6270 */
[----:B------:R-:W-:Y:S01]  /*2b50*/  @!P6 LDGSTS.E.BYPASS.LTC128B.128 [R136+0x8000], desc[UR14][R26.64] ;  /* 0x080000001a88efae */ /* 0x000fe2000b981a0e */
[----:B------:R-:W-:Y:S01]  /*2b60*/  @!P6 LEA R12, P0, R14, R4, 0x1 ;  /* 0x000000040e0ce211 */ /* 0x000fe200078008ff */
[----:B------:R-:W-:-:S02]  /*2b70*/  IMAD.U32 R15, RZ, RZ, UR22 ;  /* 0x00000016ff0f7e24 */ /* 0x000fc4000f8e00ff */
[----:B------:R-:W-:Y:S01]  /*2b80*/  @!P6 LDGSTS.E.BYPASS.LTC128B.128 [R136+0xa000], desc[UR14][R26.64+0x80] ;  /* 0x0a0000801a88efae */ /* 0x000fe2000b981a0e */
[----:B------:R-:W-:-:S03]  /*2b90*/  IMAD.U32 R10, RZ, RZ, UR8 ;  /* 0x00000008ff0a7e24 */ /* 0x000fc6000f8e00ff */
[----:B------:R-:W-:Y:S02]  /*2ba0*/  @!P3 LDGSTS.E.BYPASS.LTC128B.128 [R136+0x8800], desc[UR14][R24.64] ;  /* 0x088000001888bfae */ /* 0x000fe4000b981a0e */
[----:B------:R-:W-:Y:S02]  /*2bb0*/  VOTEU.ALL UP0, P4 ;  /* 0x0000000000ff7886 */ /* 0x000fe40002000000 */
[----:B------:R-:W-:Y:S01]  /*2bc0*/  @!P3 LDGSTS.E.BYPASS.LTC128B.128 [R136+0xa800], desc[UR14][R24.64+0x80] ;  /* 0x0a8000801888bfae */ /* 0x000fe2000b981a0e */
[----:B------:R-:W-:Y:S01]  /*2bd0*/  ISETP.GE.AND P3, PT, R0, UR19, PT ;  /* 0x0000001300007c0c */ /* 0x000fe2000bf66270 */
[----:B------:R-:W-:Y:S01]  /*2be0*/  USHF.L.U32 UR19, UR9, 0x5, URZ ;  /* 0x0000000509137899 */ /* 0x000fe200080006ff */
[----:B------:R-:W-:Y:S01]  /*2bf0*/  IMAD.U32 R0, RZ, RZ, UR8 ;  /* 0x00000008ff007e24 */ /* 0x000fe2000f8e00ff */
[----:B------:R-:W-:Y:S02]  /*2c00*/  @!P2 LDGSTS.E.BYPASS.LTC128B.128 [R136+0x9000], desc[UR14][R22.64] ;  /* 0x090000001688afae */ /* 0x000fe4000b981a0e */
[----:B------:R-:W-:-:S02]  /*2c10*/  UIADD3 UR19, UPT, UPT, UR25, UR19, URZ ;  /* 0x0000001319137290 */ /* 0x000fc4000fffe0ff */
[----:B------:R-:W-:Y:S01]  /*2c20*/  @!P2 LDGSTS.E.BYPASS.LTC128B.128 [R136+0xb000], desc[UR14][R22.64+0x80] ;  /* 0x0b0000801688afae */ /* 0x000fe2000b981a0e */
[----:B-1----:R-:W-:-:S03]  /*2c30*/  IMAD.U32 R2, RZ, RZ, UR22 ;  /* 0x00000016ff027e24 */ /* 0x002fc6000f8e00ff */
[----:B------:R-:W-:Y:S01]  /*2c40*/  @!P1 LDGSTS.E.BYPASS.LTC128B.128 [R136+0x9800], desc[UR14][R8.64] ;  /* 0x0980000008889fae */ /* 0x000fe2000b981a0e */
[----:B------:R-:W-:-:S03]  /*2c50*/  IMAD.U32 R3, RZ, RZ, UR9 ;  /* 0x00000009ff037e24 */ /* 0x000fc6000f8e00ff */
[----:B------:R1:W-:Y:S01]  /*2c60*/  @!P1 LDGSTS.E.BYPASS.LTC128B.128 [R136+0xb800], desc[UR14][R8.64+0x80] ;  /* 0x0b80008008889fae */ /* 0x0003e2000b981a0e */
[----:B------:R-:W-:Y:S01]  /*2c70*/  @!P6 LEA.HI.X R13, R14, R6, R2, 0x1, P0 ;  /* 0x000000060e0de211 */ /* 0x000fe200000f0c02 */
[----:B------:R-:W-:Y:S01]  /*2c80*/  IMAD.SHL.U32 R2, R247, 0x40, RZ ;  /* 0x00000040f7027824 */ /* 0x000fe200078e00ff */
[----:B------:R-:W-:Y:S01]  /*2c90*/  @!P5 LEA R5, P0, R5, UR30, 0x4 ;  /* 0x0000001e0505dc11 */ /* 0x000fe2000f8020ff */
[----:B------:R-:W0:Y:S01]  /*2ca0*/  LDGDEPBAR ;  /* 0x00000000000079af */ /* 0x000e220000000000 */
[----:B------:R-:W-:Y:S02]  /*2cb0*/  @!UP0 UIADD3 UR30, UP1, UPT, UR30, UR24, URZ ;  /* 0x000000181e1e8290 */ /* 0x000fe4000ff3e0ff */
[----:B------:R-:W-:Y:S02]  /*2cc0*/  LOP3.LUT R11, R2, 0x200, RZ, 0xc0, !PT ;  /* 0x00000200020b7812 */ /* 0x000fe400078ec0ff */
[----:B------:R-:W-:Y:S01]  /*2cd0*/  @!P5 LEA.HI.X R3, R0, UR22, R3, 0x4, P0 ;  /* 0x000000160003dc11 */ /* 0x000fe200080f2403 */
[----:B------:R-:W-:Y:S01]  /*2ce0*/  @!UP0 UIADD3.X UR22, UPT, UPT, UR19, UR22, URZ, UP1, !UPT ;  /* 0x0000001613168290 */ /* 0x000fe20008ffe4ff */
[----:B------:R-:W-:Y:S01]  /*2cf0*/  LOP3.LUT R7, R11, 0x7c00, R7, 0xf8, !PT ;  /* 0x00007c000b077812 */ /* 0x000fe200078ef807 */
[----:B------:R-:W-:Y:S01]  /*2d00*/  @!P3 IMAD.WIDE.U32 R10, R10, 0x30, R14 ;  /* 0x000000300a0ab825 */ /* 0x000fe200078e000e */
[----:B------:R-:W-:Y:S01]  /*2d10*/  LOP3.LUT R14, R2, 0x1c0, RZ, 0xc0, !PT ;  /* 0x000001c0020e7812 */ /* 0x000fe200078ec0ff */
[----:B------:R-:W-:Y:S01]  /*2d20*/  UISETP.GE.U32.AND UP1, UPT, UR21, 0x41, UPT ;  /* 0x000000411500788c */ /* 0x000fe2000bf26070 */
[----:B------:R-:W-:Y:S01]  /*2d30*/  SHF.R.U32.HI R0, RZ, 0x1, R247 ;  /* 0x00000001ff007819 */ /* 0x000fe200000116f7 */
[----:B------:R-:W-:Y:S01]  /*2d40*/  IMAD.U32 R15, RZ, RZ, UR9 ;  /* 0x00000009ff0f7e24 */ /* 0x000fe2000f8e00ff */
[----:B------:R-:W-:-:S02]  /*2d50*/  LOP3.LUT R14, R14, 0x38, R45, 0xf8, !PT ;  /* 0x000000380e0e7812 */ /* 0x000fc400078ef82d */
[-C--:B------:R-:W-:Y:S01]  /*2d60*/  @!P5 LEA R18, P2, R5, R4.reuse, 0x1 ;  /* 0x000000040512d211 */ /* 0x080fe200078408ff */
[----:B------:R-:W-:Y:S01]  /*2d70*/  @!P3 IMAD R15, R15, 0x30, RZ ;  /* 0x000000300f0fb824 */ /* 0x000fe200078e02ff */
[----:B------:R-:W-:Y:S02]  /*2d80*/  LOP3.LUT R0, R14, 0x8, R0, 0x78, !PT ;  /* 0x000000080e007812 */ /* 0x000fe400078e7800 */
[----:B------:R-:W-:Y:S01]  /*2d90*/  @!P3 LEA R16, P0, R10, R4, 0x1 ;  /* 0x000000040a10b211 */ /* 0x000fe200078008ff */
[----:B------:R-:W-:Y:S01]  /*2da0*/  @!P3 IMAD.IADD R11, R11, 0x1, R15 ;  /* 0x000000010b0bb824 */ /* 0x000fe200078e020f */
[----:B------:R-:W-:Y:S01]  /*2db0*/  @!P5 LEA.HI.X R19, R5, R6, R3, 0x1, P2 ;  /* 0x000000060513d211 */ /* 0x000fe200010f0c03 */
[----:B------:R-:W-:Y:S01]  /*2dc0*/  IMAD.IADD R7, R0, 0x1, R7 ;  /* 0x0000000100077824 */ /* 0x000fe200078e0207 */
[----:B------:R-:W-:Y:S01]  /*2dd0*/  LOP3.LUT R143, R2, 0x400, RZ, 0xc0, !PT ;  /* 0x00000400028f7812 */ /* 0x000fe200078ec0ff */
[----:B------:R-:W-:-:S04]  /*2de0*/  DEPBAR.LE SB0, 0x0 ;  /* 0x000080000000791a */ /* 0x000fc80000000000 */
[----:B------:R-:W-:Y:S01]  /*2df0*/  BAR.SYNC.DEFER_BLOCKING 0x0 ;  /* 0x0000000000007b1d */ /* 0x000fe20000010000 */
[----:B-1----:R-:W-:Y:S01]  /*2e00*/  IMAD.U32 R9, RZ, RZ, UR30 ;  /* 0x0000001eff097e24 */ /* 0x002fe2000f8e00ff */
[----:B------:R-:W-:Y:S01]  /*2e10*/  LOP3.LUT R14, R14, 0x8, R247, 0x78, !PT ;  /* 0x000000080e0e7812 */ /* 0x000fe200078e78f7 */
[----:B------:R-:W-:Y:S01]  /*2e20*/  IMAD.U32 R8, RZ, RZ, UR22 ;  /* 0x00000016ff087e24 */ /* 0x000fe2000f8e00ff */
[----:B------:R-:W-:Y:S01]  /*2e30*/  @!P3 LEA.HI.X R17, R10, R6, R11, 0x1, P0 ;  /* 0x000000060a11b211 */ /* 0x000fe200000f0c0b */
[----:B------:R-:W-:Y:S01]  /*2e40*/  IMAD.MOV.U32 R3, RZ, RZ, 0x20 ;  /* 0x00000020ff037424 */ /* 0x000fe200078e00ff */
[----:B------:R-:W-:Y:S01]  /*2e50*/  @!P4 LEA R4, P1, R9, R4, 0x1 ;  /* 0x000000040904c211 */ /* 0x000fe200078208ff */
[----:B------:R-:W-:Y:S01]  /*2e60*/  IMAD R143, R14, 0x2, R143 ;  /* 0x000000020e8f7824 */ /* 0x000fe200078e028f */
[----:B------:R-:W-:Y:S02]  /*2e70*/  LEA R142, R7, UR20, 0x1 ;  /* 0x00000014078e7c11 */ /* 0x000fe4000f8e08ff */
[----:B------:R-:W-:Y:S01]  /*2e80*/  @!P4 LEA.HI.X R5, R9, R6, R8, 0x1, P1 ;  /* 0x000000060905c211 */ /* 0x000fe200008f0c08 */
[----:B------:R-:W-:Y:S01]  /*2e90*/  VIADD R138, R143, UR20 ;  /* 0x000000148f8a7c36 */ /* 0x000fe20008000000 */
[----:B------:R-:W-:-:S02]  /*2ea0*/  LOP3.LUT P0, RZ, R247, 0x2, RZ, 0xc0, !PT ;  /* 0x00000002f7ff7812 */ /* 0x000fc4000780c0ff */
[----:B------:R-:W-:Y:S02]  /*2eb0*/  LOP3.LUT P2, RZ, R247, 0x4, RZ, 0xc0, !PT ;  /* 0x00000004f7ff7812 */ /* 0x000fe4000784c0ff */
[----:B------:R-:W-:-:S05]  /*2ec0*/  SEL R51, R3, 0xffffffe0, !P0 ;  /* 0xffffffe003337807 */ /* 0x000fca0004000000 */
[--C-:B------:R-:W-:Y:S02]  /*2ed0*/  IMAD.IADD R141, R138, 0x1, R51.reuse ;  /* 0x000000018a8d7824 */ /* 0x100fe400078e0233 */
[----:B------:R-:W-:Y:S01]  /*2ee0*/  IMAD.IADD R140, R142, 0x1, R51 ;  /* 0x000000018e8c7824 */ /* 0x000fe200078e0233 */
[----:B------:R-:W-:Y:S01]  /*2ef0*/  @!PT LDS RZ, [RZ] ;  /* 0x00000000fffff984 */ /* 0x000fe20000000800 */
[----:B------:R-:W-:Y:S01]  /*2f00*/  @!PT LDS RZ, [RZ] ;  /* 0x00000000fffff984 */ /* 0x000fe20000000800 */
[----:B------:R-:W-:Y:S01]  /*2f10*/  @!PT LDS RZ, [RZ] ;  /* 0x00000000fffff984 */ /* 0x000fe20000000800 */
[----:B------:R-:W-:Y:S04]  /*2f20*/  @!P6 LDGSTS.E.BYPASS.LTC128B.128 [R136+0xc000], desc[UR14][R12.64] ;  /* 0x0c0000000c88efae */ /* 0x000fe8000b981a0e */
[----:B------:R-:W-:Y:S04]  /*2f30*/  @!P6 LDGSTS.E.BYPASS.LTC128B.128 [R136+0xe000], desc[UR14][R12.64+0x80] ;  /* 0x0e0000800c88efae */ /* 0x000fe8000b981a0e */
[----:B------:R-:W-:Y:S04]  /*2f40*/  @P6 STS.128 [R136+0xc000], RZ ;  /* 0x00c000ff88006388 */ /* 0x000fe80000000c00 */
[----:B------:R-:W-:Y:S04]  /*2f50*/  @P6 STS.128 [R136+0xe000], RZ ;  /* 0x00e000ff88006388 */ /* 0x000fe80000000c00 */
[----:B------:R-:W-:Y:S04]  /*2f60*/  @P5 STS.128 [R136+0xc800], RZ ;  /* 0x00c800ff88005388 */ /* 0x000fe80000000c00 */
[----:B------:R-:W-:Y:S04]  /*2f70*/  @P5 STS.128 [R136+0xe800], RZ ;  /* 0x00e800ff88005388 */ /* 0x000fe80000000c00 */
[----:B------:R-:W-:Y:S01]  /*2f80*/  @!PT LDS RZ, [RZ] ;  /* 0x00000000fffff984 */ /* 0x000fe20000000800 */
[----:B------:R-:W-:Y:S01]  /*2f90*/  @!PT LDS RZ, [RZ] ;  /* 0x00000000fffff984 */ /* 0x000fe20000000800 */
[----:B------:R-:W-:Y:S01]  /*2fa0*/  @!PT LDS RZ, [RZ] ;  /* 0x00000000fffff984 */ /* 0x000fe20000000800 */
[----:B------:R-:W-:Y:S04]  /*2fb0*/  @!P5 LDGSTS.E.BYPASS.LTC128B.128 [R136+0xc800], desc[UR14][R18.64] ;  /* 0x0c8000001288dfae */ /* 0x000fe8000b981a0e */
[----:B------:R-:W-:Y:S04]  /*2fc0*/  @!P5 LDGSTS.E.BYPASS.LTC128B.128 [R136+0xe800], desc[UR14][R18.64+0x80] ;  /* 0x0e8000801288dfae */ /* 0x000fe8000b981a0e */
        /* <DEDUP_REMOVED lines=13> */
[----:B------:R1:W-:Y:S04]  /*30a0*/  @!P3 LDGSTS.E.BYPASS.LTC128B.128 [R136+0xf800], desc[UR14][R16.64+0x80] ;  /* 0x0f8000801088bfae */ /* 0x0003e8000b981a0e */
[----:B------:R-:W-:Y:S04]  /*30b0*/  LDSM.16.M88.4 R68, [R143+UR20+0x8000] ;  /* 0x008000148f44783b */ /* 0x000fe80008000200 */
[----:B------:R-:W2:Y:S04]  /*30c0*/  LDSM.16.M88.4 R28, [R142+0x2000] ;  /* 0x002000008e1c783b */ /* 0x000ea80000000200 */
[----:B------:R-:W3:Y:S04]  /*30d0*/  LDSM.16.M88.4 R52, [R143+UR20+0x8800] ;  /* 0x008800148f34783b */ /* 0x000ee80008000200 */
[----:B------:R-:W4:Y:S04]  /*30e0*/  LDSM.16.M88.4 R116, [R143+UR20+0x9000] ;  /* 0x009000148f74783b */ /* 0x000f280008000200 */
[----:B------:R-:W-:Y:S04]  /*30f0*/  LDSM.16.M88.4 R108, [R142] ;  /* 0x000000008e6c783b */ /* 0x000fe80000000200 */
[----:B------:R-:W-:Y:S04]  /*3100*/  LDSM.16.M88.4 R8, [R141+0x8000] ;  /* 0x008000008d08783b */ /* 0x000fe80000000200 */
[----:B-1----:R-:W1:Y:S04]  /*3110*/  LDSM.16.M88.4 R16, [R143+UR20+0x9800] ;  /* 0x009800148f10783b */ /* 0x002e680008000200 */
[----:B------:R-:W5:Y:S04]  /*3120*/  LDSM.16.M88.4 R12, [R140+0x2000] ;  /* 0x002000008c0c783b */ /* 0x000f680000000200 */
[----:B------:R-:W5:Y:S04]  /*3130*/  LDSM.16.M88.4 R4, [R141+0x8800] ;  /* 0x008800008d04783b */ /* 0x000f680000000200 */
[----:B------:R-:W5:Y:S04]  /*3140*/  LDSM.16.M88.4 R104, [R141+0x9000] ;  /* 0x009000008d68783b */ /* 0x000f680000000200 */
[----:B------:R-:W5:Y:S01]  /*3150*/  LDSM.16.M88.4 R100, [R141+0x9800] ;  /* 0x009800008d64783b */ /* 0x000f620000000200 */
[C---:B--2---:R-:W-:Y:S03]  /*3160*/  HMMA.16816.F32 R76, R28.reuse, R68, RZ ;  /* 0x000000441c4c723c */ /* 0x044fe600000018ff */
[----:B------:R-:W2:Y:S04]  /*3170*/  LDSM.16.M88.4 R96, [R140] ;  /* 0x000000008c60783b */ /* 0x000ea80000000200 */
[----:B------:R-:W0:Y:S01]  /*3180*/  LDGDEPBAR ;  /* 0x00000000000079af */ /* 0x000e220000000000 */
[C---:B------:R-:W-:Y:S08]  /*3190*/  HMMA.16816.F32 R72, R28.reuse, R70, RZ ;  /* 0x000000461c48723c */ /* 0x040ff000000018ff */
[C---:B---3--:R-:W-:Y:S08]  /*31a0*/  HMMA.16816.F32 R60, R28.reuse, R52, RZ ;  /* 0x000000341c3c723c */ /* 0x048ff000000018ff */
[C---:B----4-:R-:W-:Y:S08]  /*31b0*/  HMMA.16816.F32 R40, R28.reuse, R116, RZ ;  /* 0x000000741c28723c */ /* 0x050ff000000018ff */
[C---:B-1----:R-:W-:Y:S08]  /*31c0*/  HMMA.16816.F32 R32, R28.reuse, R16, RZ ;  /* 0x000000101c20723c */ /* 0x042ff000000018ff */
[C---:B------:R-:W-:Y:S08]  /*31d0*/  HMMA.16816.F32 R56, R28.reuse, R54, RZ ;  /* 0x000000361c38723c */ /* 0x040ff000000018ff */
[C---:B------:R-:W-:Y:S08]  /*31e0*/  HMMA.16816.F32 R36, R28.reuse, R118, RZ ;  /* 0x000000761c24723c */ /* 0x040ff000000018ff */
[----:B------:R-:W-:Y:S08]  /*31f0*/  HMMA.16816.F32 R28, R28, R18, RZ ;  /* 0x000000121c1c723c */ /* 0x000ff000000018ff */
[----:B------:R-:W-:Y:S01]  /*3200*/  HMMA.16816.F32 R112, R108, R16, RZ ;  /* 0x000000106c70723c */ /* 0x000fe200000018ff */
[----:B------:R-:W-:-:S05]  /*3210*/  IMAD.MOV.U32 R16, RZ, RZ, 0x40 ;  /* 0x00000040ff107424 */ /* 0x000fca00078e00ff */
[----:B------:R-:W-:Y:S02]  /*3220*/  SEL R16, R16, 0xffffffc0, !P2 ;  /* 0xffffffc010107807 */ /* 0x000fe40005000000 */
[C---:B------:R-:W-:Y:S03]  /*3230*/  HMMA.16816.F32 R80, R108.reuse, R68, RZ ;  /* 0x000000446c50723c */ /* 0x040fe600000018ff */
[--C-:B------:R-:W-:Y:S02]  /*3240*/  IMAD.IADD R139, R142, 0x1, R16.reuse ;  /* 0x000000018e8b7824 */ /* 0x100fe400078e0210 */
[----:B------:R-:W-:Y:S02]  /*3250*/  IMAD.IADD R138, R138, 0x1, R16 ;  /* 0x000000018a8a7824 */ /* 0x000fe400078e0210 */
[C---:B------:R-:W-:Y:S01]  /*3260*/  IMAD.IADD R137, R51.reuse, 0x1, R139 ;  /* 0x0000000133897824 */ /* 0x040fe200078e028b */
[----:B------:R-:W-:Y:S01]  /*3270*/  HMMA.16816.F32 R64, R108, R52, RZ ;  /* 0x000000346c40723c */ /* 0x000fe200000018ff */
[----:B------:R-:W-:Y:S01]  /*3280*/  LDSM.16.M88.4 R92, [R139+0x2000] ;  /* 0x002000008b5c783b */ /* 0x000fe20000000200 */
[----:B------:R-:W-:-:S03]  /*3290*/  IMAD.IADD R51, R51, 0x1, R138 ;  /* 0x0000000133337824 */ /* 0x000fc600078e028a */
[----:B------:R-:W1:Y:S03]  /*32a0*/  LDSM.16.M88.4 R88, [R138+0x8000] ;  /* 0x008000008a58783b */ /* 0x000e660000000200 */
[C---:B------:R-:W-:Y:S01]  /*32b0*/  HMMA.16816.F32 R120, R108.reuse, R116, RZ ;  /* 0x000000746c78723c */ /* 0x040fe200000018ff */
[----:B------:R-:W3:Y:S04]  /*32c0*/  LDSM.16.M88.4 R84, [R138+0x8800] ;  /* 0x008800008a54783b */ /* 0x000ee80000000200 */
[----:B------:R-:W4:Y:S03]  /*32d0*/  LDSM.16.M88.4 R20, [R138+0x9000] ;  /* 0x009000008a14783b */ /* 0x000f260000000200 */
[C---:B------:R-:W-:Y:S01]  /*32e0*/  HMMA.16816.F32 R68, R108.reuse, R70, RZ ;  /* 0x000000466c44723c */ /* 0x040fe200000018ff */
[----:B------:R-:W-:Y:S04]  /*32f0*/  LDSM.16.M88.4 R24, [R51+0x8800] ;  /* 0x008800003318783b */ /* 0x000fe80000000200 */
[----:B------:R-:W-:Y:S03]  /*3300*/  LDSM.16.M88.4 R128, [R51+0x9000] ;  /* 0x009000003380783b */ /* 0x000fe60000000200 */
[C---:B------:R-:W-:Y:S01]  /*3310*/  HMMA.16816.F32 R52, R108.reuse, R54, RZ ;  /* 0x000000366c34723c */ /* 0x040fe200000018ff */
[----:B------:R-:W-:Y:S04]  /*3320*/  LDSM.16.M88.4 R124, [R51+0x9800] ;  /* 0x00980000337c783b */ /* 0x000fe80000000200 */
[----:B------:R-:W-:Y:S03]  /*3330*/  LDSM.16.M88.4 R132, [R137] ;  /* 0x000000008984783b */ /* 0x000fe60000000200 */
[C---:B------:R-:W-:Y:S08]  /*3340*/  HMMA.16816.F32 R116, R108.reuse, R118, RZ ;  /* 0x000000766c74723c */ /* 0x040ff000000018ff */
[----:B------:R-:W-:Y:S01]  /*3350*/  HMMA.16816.F32 R108, R108, R18, RZ ;  /* 0x000000126c6c723c */ /* 0x000fe200000018ff */
[----:B------:R-:W4:Y:S07]  /*3360*/  LDSM.16.M88.4 R16, [R138+0x9800] ;  /* 0x009800008a10783b */ /* 0x000f2e0000000200 */
[C---:B-----5:R-:W-:Y:S08]  /*3370*/  HMMA.16816.F32 R76, R12.reuse, R8, R76 ;  /* 0x000000080c4c723c */ /* 0x060ff0000000184c */
[C---:B------:R-:W-:Y:S08]  /*3380*/  HMMA.16816.F32 R60, R12.reuse, R4, R60 ;  /* 0x000000040c3c723c */ /* 0x040ff0000000183c */
[C---:B------:R-:W-:Y:S08]  /*3390*/  HMMA.16816.F32 R40, R12.reuse, R104, R40 ;  /* 0x000000680c28723c */ /* 0x040ff00000001828 */
[C---:B------:R-:W-:Y:S08]  /*33a0*/  HMMA.16816.F32 R32, R12.reuse, R100, R32 ;  /* 0x000000640c20723c */ /* 0x040ff00000001820 */
[C---:B------:R-:W-:Y:S08]  /*33b0*/  HMMA.16816.F32 R72, R12.reuse, R10, R72 ;  /* 0x0000000a0c48723c */ /* 0x040ff00000001848 */
[C---:B------:R-:W-:Y:S08]  /*33c0*/  HMMA.16816.F32 R56, R12.reuse, R6, R56 ;  /* 0x000000060c38723c */ /* 0x040ff00000001838 */
[C---:B------:R-:W-:Y:S08]  /*33d0*/  HMMA.16816.F32 R36, R12.reuse, R106, R36 ;  /* 0x0000006a0c24723c */ /* 0x040ff00000001824 */
[----:B------:R-:W-:Y:S01]  /*33e0*/  HMMA.16816.F32 R28, R12, R102, R28 ;  /* 0x000000660c1c723c */ /* 0x000fe2000000181c */
[----:B------:R-:W5:Y:S07]  /*33f0*/  LDSM.16.M88.4 R12, [R139] ;  /* 0x000000008b0c783b */ /* 0x000f6e0000000200 */
[C---:B--2---:R-:W-:Y:S08]  /*3400*/  HMMA.16816.F32 R80, R96.reuse, R8, R80 ;  /* 0x000000086050723c */ /* 0x044ff00000001850 */
[C---:B------:R-:W-:Y:S08]  /*3410*/  HMMA.16816.F32 R64, R96.reuse, R4, R64 ;  /* 0x000000046040723c */ /* 0x040ff00000001840 */
[C---:B------:R-:W-:Y:S01]  /*3420*/  HMMA.16816.F32 R68, R96.reuse, R10, R68 ;  /* 0x0000000a6044723c */ /* 0x040fe20000001844 */
[----:B------:R-:W-:Y:S07]  /*3430*/  LDSM.16.M88.4 R8, [R137+0x2000] ;  /* 0x002000008908783b */ /* 0x000fee0000000200 */
[C---:B------:R-:W-:Y:S01]  /*3440*/  HMMA.16816.F32 R52, R96.reuse, R6, R52 ;  /* 0x000000066034723c */ /* 0x040fe20000001834 */
[----:B------:R-:W2:Y:S07]  /*3450*/  LDSM.16.M88.4 R4, [R51+0x8000] ;  /* 0x008000003304783b */ /* 0x000eae0000000200 */
[C---:B------:R-:W-:Y:S08]  /*3460*/  HMMA.16816.F32 R120, R96.reuse, R104, R120 ;  /* 0x000000686078723c */ /* 0x040ff00000001878 */
[C---:B------:R-:W-:Y:S01]  /*3470*/  HMMA.16816.F32 R116, R96.reuse, R106, R116 ;  /* 0x0000006a6074723c */ /* 0x040fe20000001874 */
[----:B------:R-:W-:Y:S07]  /*3480*/  LDSM.16.M88.4 R104, [R142+0x4000] ;  /* 0x004000008e68783b */ /* 0x000fee0000000200 */
[C---:B------:R-:W-:Y:S08]  /*3490*/  HMMA.16816.F32 R112, R96.reuse, R100, R112 ;  /* 0x000000646070723c */ /* 0x040ff00000001870 */
[----:B------:R-:W-:Y:S01]  /*34a0*/  HMMA.16816.F32 R108, R96, R102, R108 ;  /* 0x00000066606c723c */ /* 0x000fe2000000186c */
[----:B------:R-:W-:Y:S04]  /*34b0*/  LDSM.16.M88.4 R100, [R142+0x6000] ;  /* 0x006000008e64783b */ /* 0x000fe80000000200 */
[----:B------:R-:W2:Y:S03]  /*34c0*/  LDSM.16.M88.4 R96, [R143+UR20+0xa000] ;  /* 0x00a000148f60783b */ /* 0x000ea60008000200 */
[C---:B-1----:R-:W-:Y:S08]  /*34d0*/  HMMA.16816.F32 R76, R92.reuse, R88, R76 ;  /* 0x000000585c4c723c */ /* 0x042ff0000000184c */
[C---:B---3--:R-:W-:Y:S08]  /*34e0*/  HMMA.16816.F32 R60, R92.reuse, R84, R60 ;  /* 0x000000545c3c723c */ /* 0x048ff0000000183c */
[C---:B----4-:R-:W-:Y:S08]  /*34f0*/  HMMA.16816.F32 R40, R92.reuse, R20, R40 ;  /* 0x000000145c28723c */ /* 0x050ff00000001828 */
[C---:B------:R-:W-:Y:S08]  /*3500*/  HMMA.16816.F32 R32, R92.reuse, R16, R32 ;  /* 0x000000105c20723c */ /* 0x040ff00000001820 */
[C---:B------:R-:W-:Y:S08]  /*3510*/  HMMA.16816.F32 R72, R92.reuse, R90, R72 ;  /* 0x0000005a5c48723c */ /* 0x040ff00000001848 */
[C---:B------:R-:W-:Y:S08]  /*3520*/  HMMA.16816.F32 R56, R92.reuse, R86, R56 ;  /* 0x000000565c38723c */ /* 0x040ff00000001838 */
[C---:B------:R-:W-:Y:S08]  /*3530*/  HMMA.16816.F32 R36, R92.reuse, R22, R36 ;  /* 0x000000165c24723c */ /* 0x040ff00000001824 */
[----:B------:R-:W-:Y:S01]  /*3540*/  HMMA.16816.F32 R28, R92, R18, R28 ;  /* 0x000000125c1c723c */ /* 0x000fe2000000181c */
[----:B------:R-:W1:Y:S07]  /*3550*/  LDSM.16.M88.4 R92, [R143+UR20+0xa800] ;  /* 0x00a800148f5c783b */ /* 0x000e6e0008000200 */
[C---:B-----5:R-:W-:Y:S08]  /*3560*/  HMMA.16816.F32 R80, R12.reuse, R88, R80 ;  /* 0x000000580c50723c */ /* 0x060ff00000001850 */
[C---:B------:R-:W-:Y:S01]  /*3570*/  HMMA.16816.F32 R68, R12.reuse, R90, R68 ;  /* 0x0000005a0c44723c */ /* 0x040fe20000001844 */
[----:B------:R-:W3:Y:S07]  /*3580*/  LDSM.16.M88.4 R88, [R143+UR20+0xb000] ;  /* 0x00b000148f58783b */ /* 0x000eee0008000200 */
[C---:B------:R-:W-:Y:S08]  /*3590*/  HMMA.16816.F32 R64, R12.reuse, R84, R64 ;  /* 0x000000540c40723c */ /* 0x040ff00000001840 */
[C---:B------:R-:W-:Y:S01]  /*35a0*/  HMMA.16816.F32 R52, R12.reuse, R86, R52 ;  /* 0x000000560c34723c */ /* 0x040fe20000001834 */
[----:B------:R-:W4:Y:S07]  /*35b0*/  LDSM.16.M88.4 R84, [R143+UR20+0xb800] ;  /* 0x00b800148f54783b */ /* 0x000f2e0008000200 */
[C---:B------:R-:W-:Y:S08]  /*35c0*/  HMMA.16816.F32 R120, R12.reuse, R20, R120 ;  /* 0x000000140c78723c */ /* 0x040ff00000001878 */
[C---:B------:R-:W-:Y:S01]  /*35d0*/  HMMA.16816.F32 R116, R12.reuse, R22, R116 ;  /* 0x000000160c74723c */ /* 0x040fe20000001874 */
[----:B------:R-:W-:Y:S07]  /*35e0*/  LDSM.16.M88.4 R20, [R140+0x6000] ;  /* 0x006000008c14783b */ /* 0x000fee0000000200 */
[C---:B------:R-:W-:Y:S08]  /*35f0*/  HMMA.16816.F32 R112, R12.reuse, R16, R112 ;  /* 0x000000100c70723c */ /* 0x040ff00000001870 */
[----:B------:R-:W-:Y:S01]  /*3600*/  HMMA.16816.F32 R108, R12, R18, R108 ;  /* 0x000000120c6c723c */ /* 0x000fe2000000186c */
[----:B------:R-:W5:Y:S04]  /*3610*/  LDSM.16.M88.4 R16, [R141+0xa000] ;  /* 0x00a000008d10783b */ /* 0x000f680000000200 */
[----:B------:R-:W5:Y:S03]  /*3620*/  LDSM.16.M88.4 R12, [R141+0xa800] ;  /* 0x00a800008d0c783b */ /* 0x000f660000000200 */
[C---:B--2---:R-:W-:Y:S08]  /*3630*/  HMMA.16816.F32 R76, R8.reuse, R4, R76 ;  /* 0x00000004084c723c */ /* 0x044ff0000000184c */
[C---:B------:R-:W-:Y:S08]  /*3640*/  HMMA.16816.F32 R72, R8.reuse, R6, R72 ;  /* 0x000000060848723c */ /* 0x040ff00000001848 */
[C---:B------:R-:W-:Y:S08]  /*3650*/  HMMA.16816.F32 R60, R8.reuse, R24, R60 ;  /* 0x00000018083c723c */ /* 0x040ff0000000183c */
[C---:B------:R-:W-:Y:S08]  /*3660*/  HMMA.16816.F32 R56, R8.reuse, R26, R56 ;  /* 0x0000001a0838723c */ /* 0x040ff00000001838 */
[C---:B------:R-:W-:Y:S08]  /*3670*/  HMMA.16816.F32 R40, R8.reuse, R128, R40 ;  /* 0x000000800828723c */ /* 0x040ff00000001828 */
[C---:B------:R-:W-:Y:S08]  /*3680*/  HMMA.16816.F32 R36, R8.reuse, R130, R36 ;  /* 0x000000820824723c */ /* 0x040ff00000001824 */
[C---:B------:R-:W-:Y:S08]  /*3690*/  HMMA.16816.F32 R32, R8.reuse, R124, R32 ;  /* 0x0000007c0820723c */ /* 0x040ff00000001820 */
[----:B------:R-:W-:Y:S01]  /*36a0*/  HMMA.16816.F32 R28, R8, R126, R28 ;  /* 0x0000007e081c723c */ /* 0x000fe2000000181c */
[----:B------:R-:W2:Y:S07]  /*36b0*/  LDSM.16.M88.4 R8, [R141+0xb000] ;  /* 0x00b000008d08783b */ /* 0x000eae0000000200 */
[C---:B------:R-:W-:Y:S08]  /*36c0*/  HMMA.16816.F32 R80, R132.reuse, R4, R80 ;  /* 0x000000048450723c */ /* 0x040ff00000001850 */
[C---:B------:R-:W-:Y:S01]  /*36d0*/  HMMA.16816.F32 R68, R132.reuse, R6, R68 ;  /* 0x000000068444723c */ /* 0x040fe20000001844 */
[----:B------:R-:W2:Y:S07]  /*36e0*/  LDSM.16.M88.4 R4, [R141+0xb800] ;  /* 0x00b800008d04783b */ /* 0x000eae0000000200 */
[C---:B------:R-:W-:Y:S08]  /*36f0*/  HMMA.16816.F32 R64, R132.reuse, R24, R64 ;  /* 0x000000188440723c */ /* 0x040ff00000001840 */
[C---:B------:R-:W-:Y:S01]  /*3700*/  HMMA.16816.F32 R52, R132.reuse, R26, R52 ;  /* 0x0000001a8434723c */ /* 0x040fe20000001834 */
[----:B------:R-:W2:Y:S07]  /*3710*/  LDSM.16.M88.4 R24, [R140+0x4000] ;  /* 0x004000008c18783b */ /* 0x000eae0000000200 */
[C---:B------:R-:W-:Y:S08]  /*3720*/  HMMA.16816.F32 R120, R132.reuse, R128, R120 ;  /* 0x000000808478723c */ /* 0x040ff00000001878 */
[C---:B------:R-:W-:Y:S08]  /*3730*/  HMMA.16816.F32 R116, R132.reuse, R130, R116 ;  /* 0x000000828474723c */ /* 0x040ff00000001874 */
[C---:B------:R-:W-:Y:S08]  /*3740*/  HMMA.16816.F32 R112, R132.reuse, R124, R112 ;  /* 0x0000007c8470723c */ /* 0x040ff00000001870 */
[----:B------:R-:W-:Y:S08]  /*3750*/  HMMA.16816.F32 R108, R132, R126, R108 ;  /* 0x0000007e846c723c */ /* 0x000ff0000000186c */
[C---:B------:R-:W-:Y:S08]  /*3760*/  HMMA.16816.F32 R76, R100.reuse, R96, R76 ;  /* 0x00000060644c723c */ /* 0x040ff0000000184c */
[C---:B------:R-:W-:Y:S08]  /*3770*/  HMMA.16816.F32 R72, R100.reuse, R98, R72 ;  /* 0x000000626448723c */ /* 0x040ff00000001848 */
[C---:B-1----:R-:W-:Y:S08]  /*3780*/  HMMA.16816.F32 R60, R100.reuse, R92, R60 ;  /* 0x0000005c643c723c */ /* 0x042ff0000000183c */
[C---:B------:R-:W-:Y:S08]  /*3790*/  HMMA.16816.F32 R56, R100.reuse, R94, R56 ;  /* 0x0000005e6438723c */ /* 0x040ff00000001838 */
[C---:B---3--:R-:W-:Y:S08]  /*37a0*/  HMMA.16816.F32 R40, R100.reuse, R88, R40 ;  /* 0x000000586428723c */ /* 0x048ff00000001828 */
[C---:B------:R-:W-:Y:S08]  /*37b0*/  HMMA.16816.F32 R36, R100.reuse, R90, R36 ;  /* 0x0000005a6424723c */ /* 0x040ff00000001824 */
[C---:B----4-:R-:W-:Y:S08]  /*37c0*/  HMMA.16816.F32 R32, R100.reuse, R84, R32 ;  /* 0x000000546420723c */ /* 0x050ff00000001820 */
[----:B------:R-:W-:Y:S01]  /*37d0*/  HMMA.16816.F32 R28, R100, R86, R28 ;  /* 0x00000056641c723c */ /* 0x000fe2000000181c */
[----:B------:R-:W-:Y:S07]  /*37e0*/  LDSM.16.M88.4 R100, [R137+0x6000] ;  /* 0x006000008964783b */ /* 0x000fee0000000200 */
[C---:B------:R-:W-:Y:S08]  /*37f0*/  HMMA.16816.F32 R80, R104.reuse, R96, R80 ;  /* 0x000000606850723c */ /* 0x040ff00000001850 */
[C---:B------:R-:W-:Y:S01]  /*3800*/  HMMA.16816.F32 R68, R104.reuse, R98, R68 ;  /* 0x000000626844723c */ /* 0x040fe20000001844 */
        /* <DEDUP_REMOVED lines=8> */
[----:B------:R-:W-:Y:S01]  /*3890*/  HMMA.16816.F32 R108, R104, R86, R108 ;  /* 0x00000056686c723c */ /* 0x000fe2000000186c */
[----:B------:R-:W-:Y:S04]  /*38a0*/  LDSM.16.M88.4 R84, [R139+0x4000] ;  /* 0x004000008b54783b */ /* 0x000fe80000000200 */
[----:B------:R-:W-:Y:S03]  /*38b0*/  LDSM.16.M88.4 R104, [R137+0x4000] ;  /* 0x004000008968783b */ /* 0x000fe60000000200 */
[C---:B-----5:R-:W-:Y:S08]  /*38c0*/  HMMA.16816.F32 R76, R20.reuse, R16, R76 ;  /* 0x00000010144c723c */ /* 0x060ff0000000184c */
[C---:B------:R-:W-:Y:S08]  /*38d0*/  HMMA.16816.F32 R72, R20.reuse, R18, R72 ;  /* 0x000000121448723c */ /* 0x040ff00000001848 */
[C---:B------:R-:W-:Y:S08]  /*38e0*/  HMMA.16816.F32 R60, R20.reuse, R12, R60 ;  /* 0x0000000c143c723c */ /* 0x040ff0000000183c */
[C---:B------:R-:W-:Y:S08]  /*38f0*/  HMMA.16816.F32 R56, R20.reuse, R14, R56 ;  /* 0x0000000e1438723c */ /* 0x040ff00000001838 */
[C---:B--2---:R-:W-:Y:S08]  /*3900*/  HMMA.16816.F32 R40, R20.reuse, R8, R40 ;  /* 0x000000081428723c */ /* 0x044ff00000001828 */
[C---:B------:R-:W-:Y:S08]  /*3910*/  HMMA.16816.F32 R36, R20.reuse, R10, R36 ;  /* 0x0000000a1424723c */ /* 0x040ff00000001824 */
[C---:B------:R-:W-:Y:S08]  /*3920*/  HMMA.16816.F32 R32, R20.reuse, R4, R32 ;  /* 0x000000041420723c */ /* 0x040ff00000001820 */
[----:B------:R-:W-:Y:S01]  /*3930*/  HMMA.16816.F32 R28, R20, R6, R28 ;  /* 0x00000006141c723c */ /* 0x000fe2000000181c */
[----:B------:R-:W-:Y:S07]  /*3940*/  LDSM.16.M88.4 R20, [R139+0x6000] ;  /* 0x006000008b14783b */ /* 0x000fee0000000200 */
[C---:B------:R-:W-:Y:S08]  /*3950*/  HMMA.16816.F32 R80, R24.reuse, R16, R80 ;  /* 0x000000101850723c */ /* 0x040ff00000001850 */
[C---:B------:R-:W-:Y:S01]  /*3960*/  HMMA.16816.F32 R68, R24.reuse, R18, R68 ;  /* 0x000000121844723c */ /* 0x040fe20000001844 */
[----:B------:R-:W1:Y:S07]  /*3970*/  LDSM.16.M88.4 R16, [R138+0xa000] ;  /* 0x00a000008a10783b */ /* 0x000e6e0000000200 */
[C---:B------:R-:W-:Y:S08]  /*3980*/  HMMA.16816.F32 R120, R24.reuse, R8, R120 ;  /* 0x000000081878723c */ /* 0x040ff00000001878 */
[C---:B------:R-:W-:Y:S01]  /*3990*/  HMMA.16816.F32 R116, R24.reuse, R10, R116 ;  /* 0x0000000a1874723c */ /* 0x040fe20000001874 */
[----:B------:R-:W2:Y:S07]  /*39a0*/  LDSM.16.M88.4 R8, [R138+0xb800] ;  /* 0x00b800008a08783b */ /* 0x000eae0000000200 */
[C---:B------:R-:W-:Y:S08]  /*39b0*/  HMMA.16816.F32 R64, R24.reuse, R12, R64 ;  /* 0x0000000c1840723c */ /* 0x040ff00000001840 */
[C---:B------:R-:W-:Y:S01]  /*39c0*/  HMMA.16816.F32 R52, R24.reuse, R14, R52 ;  /* 0x0000000e1834723c */ /* 0x040fe20000001834 */
[----:B------:R-:W3:Y:S07]  /*39d0*/  LDSM.16.M88.4 R12, [R138+0xa800] ;  /* 0x00a800008a0c783b */ /* 0x000eee0000000200 */
[----:B------:R-:W-:Y:S08]  /*39e0*/  HMMA.16816.F32 R112, R24, R4, R112 ;  /* 0x000000041870723c */ /* 0x000ff00000001870 */
[-C--:B-1----:R-:W-:Y:S08]  /*39f0*/  HMMA.16816.F32 R76, R20, R16.reuse, R76 ;  /* 0x00000010144c723c */ /* 0x082ff0000000184c */
[----:B------:R-:W-:Y:S08]  /*3a00*/  HMMA.16816.F32 R80, R84, R16, R80 ;  /* 0x000000105450723c */ /* 0x000ff00000001850 */
[----:B------:R-:W-:Y:S01]  /*3a10*/  HMMA.16816.F32 R108, R24, R6, R108 ;  /* 0x00000006186c723c */ /* 0x000fe2000000186c */
[----:B------:R-:W1:Y:S07]  /*3a20*/  LDSM.16.M88.4 R4, [R51+0xb000] ;  /* 0x00b000003304783b */ /* 0x000e6e0000000200 */
[-C--:B------:R-:W-:Y:S08]  /*3a30*/  HMMA.16816.F32 R72, R20, R18.reuse, R72 ;  /* 0x000000121448723c */ /* 0x080ff00000001848 */
[----:B------:R-:W-:Y:S01]  /*3a40*/  HMMA.16816.F32 R68, R84, R18, R68 ;  /* 0x000000125444723c */ /* 0x000fe20000001844 */
[----:B------:R-:W4:Y:S01]  /*3a50*/  LDSM.16.M88.4 R16, [R51+0xb800] ;  /* 0x00b800003310783b */ /* 0x000f220000000200 */
[----:B------:R-:W-:-:S06]  /*3a60*/  DEPBAR.LE SB0, 0x0 ;  /* 0x000080000000791a */ /* 0x000fcc0000000000 */
[-C--:B--2---:R-:W-:Y:S08]  /*3a70*/  HMMA.16816.F32 R32, R20, R8.reuse, R32 ;  /* 0x000000081420723c */ /* 0x084ff00000001820 */
[----:B------:R-:W-:Y:S01]  /*3a80*/  HMMA.16816.F32 R112, R84, R8, R112 ;  /* 0x000000085470723c */ /* 0x000fe20000001870 */
[----:B------:R-:W-:-:S05]  /*3a90*/  IMAD.SHL.U32 R8, R247, 0x2, RZ ;  /* 0x00000002f7087824 */ /* 0x000fca00078e00ff */
[----:B------:R-:W-:Y:S02]  /*3aa0*/  LOP3.LUT R8, R8, 0x6, RZ, 0xc0, !PT ;  /* 0x0000000608087812 */ /* 0x000fe400078ec0ff */
[-C--:B---3--:R-:W-:Y:S08]  /*3ab0*/  HMMA.16816.F32 R56, R20, R14.reuse, R56 ;  /* 0x0000000e1438723c */ /* 0x088ff00000001838 */
[----:B------:R-:W-:Y:S01]  /*3ac0*/  HMMA.16816.F32 R52, R84, R14, R52 ;  /* 0x0000000e5434723c */ /* 0x000fe20000001834 */
[----:B------:R-:W-:-:S04]  /*3ad0*/  IMAD.U32 R15, RZ, RZ, UR23 ;  /* 0x00000017ff0f7e24 */ /* 0x000fc8000f8e00ff */
[----:B------:R-:W-:-:S03]  /*3ae0*/  IMAD R15, R15, 0x40, R8 ;  /* 0x000000400f0f7824 */ /* 0x000fc600078e0208 */
[-C--:B------:R-:W-:Y:S01]  /*3af0*/  HMMA.16816.F32 R60, R20, R12.reuse, R60 ;  /* 0x0000000c143c723c */ /* 0x080fe2000000183c */
[C---:B------:R-:W-:Y:S01]  /*3b00*/  VIADD R8, R15.reuse, 0x8 ;  /* 0x000000080f087836 */ /* 0x040fe20000000000 */
[C---:B------:R-:W-:Y:S01]  /*3b10*/  ISETP.GE.AND P5, PT, R15.reuse, UR21, PT ;  /* 0x000000150f007c0c */ /* 0x040fe2000bfa6270 */
[C---:B------:R-:W-:Y:S02]  /*3b20*/  VIADD R9, R15.reuse, 0x1 ;  /* 0x000000010f097836 */ /* 0x040fe40000000000 */
[C---:B------:R-:W-:Y:S01]  /*3b30*/  VIADD R14, R15.reuse, 0x21 ;  /* 0x000000210f0e7836 */ /* 0x040fe20000000000 */
[----:B------:R-:W-:Y:S01]  /*3b40*/  ISETP.GE.AND P3, PT, R8, UR21, PT ;  /* 0x0000001508007c0c */ /* 0x000fe2000bf66270 */
[----:B------:R-:W-:Y:S01]  /*3b50*/  VIADD R8, R15, 0x10 ;  /* 0x000000100f087836 */ /* 0x000fe20000000000 */
[----:B------:R-:W-:Y:S01]  /*3b60*/  HMMA.16816.F32 R64, R84, R12, R64 ;  /* 0x0000000c5440723c */ /* 0x000fe20000001840 */
[----:B------:R-:W-:-:S03]  /*3b70*/  ISETP.GE.AND P4, PT, R9, UR21, PT ;  /* 0x0000001509007c0c */ /* 0x000fc6000bf86270 */
[----:B------:R-:W-:Y:S01]  /*3b80*/  ISETP.GE.AND P1, PT, R8, UR21, PT ;  /* 0x0000001508007c0c */ /* 0x000fe2000bf26270 */
[----:B------:R-:W-:-:S03]  /*3b90*/  VIADD R8, R15, 0x11 ;  /* 0x000000110f087836 */ /* 0x000fc60000000000 */
[-C--:B------:R-:W-:Y:S08]  /*3ba0*/  HMMA.16816.F32 R76, R100, R96.reuse, R76 ;  /* 0x00000060644c723c */ /* 0x080ff0000000184c */
[----:B------:R-:W-:Y:S08]  /*3bb0*/  HMMA.16816.F32 R80, R104, R96, R80 ;  /* 0x000000606850723c */ /* 0x000ff00000001850 */
[----:B------:R-:W-:Y:S03]  /*3bc0*/  HMMA.16816.F32 R40, R20, R88, R40 ;  /* 0x000000581428723c */ /* 0x000fe60000001828 */
[----:B------:R-:W-:-:S02]  /*3bd0*/  FSEL R78, R78, -INF , !P5 ;  /* 0xff8000004e4e7808 */ /* 0x000fc40006800000 */
[----:B------:R-:W-:Y:S02]  /*3be0*/  FSEL R76, R76, -INF , !P5 ;  /* 0xff8000004c4c7808 */ /* 0x000fe40006800000 */
[----:B------:R-:W-:Y:S01]  /*3bf0*/  FSEL R79, R79, -INF , !P4 ;  /* 0xff8000004f4f7808 */ /* 0x000fe20006000000 */
[----:B------:R-:W-:Y:S01]  /*3c00*/  HMMA.16816.F32 R120, R84, R88, R120 ;  /* 0x000000585478723c */ /* 0x000fe20000001878 */
[----:B------:R-:W-:Y:S02]  /*3c10*/  FSEL R77, R77, -INF , !P4 ;  /* 0xff8000004d4d7808 */ /* 0x000fe40006000000 */
[----:B------:R-:W-:Y:S02]  /*3c20*/  FSEL R9, R82, -INF , !P5 ;  /* 0xff80000052097808 */ /* 0x000fe40006800000 */
[----:B------:R-:W-:-:S03]  /*3c30*/  FSEL R13, R81, -INF , !P4 ;  /* 0xff800000510d7808 */ /* 0x000fc60006000000 */
[-C--:B------:R-:W-:Y:S08]  /*3c40*/  HMMA.16816.F32 R36, R20, R90.reuse, R36 ;  /* 0x0000005a1424723c */ /* 0x080ff00000001824 */
[C---:B------:R-:W-:Y:S08]  /*3c50*/  HMMA.16816.F32 R116, R84.reuse, R90, R116 ;  /* 0x0000005a5474723c */ /* 0x040ff00000001874 */
[-C--:B------:R-:W-:Y:S08]  /*3c60*/  HMMA.16816.F32 R108, R84, R10.reuse, R108 ;  /* 0x0000000a546c723c */ /* 0x080ff0000000186c */
[----:B------:R-:W-:Y:S01]  /*3c70*/  HMMA.16816.F32 R28, R20, R10, R28 ;  /* 0x0000000a141c723c */ /* 0x000fe2000000181c */
[C---:B------:R-:W-:Y:S01]  /*3c80*/  VIADD R10, R15.reuse, 0x9 ;  /* 0x000000090f0a7836 */ /* 0x040fe20000000000 */
[----:B------:R-:W-:Y:S01]  /*3c90*/  FSEL R11, R80, -INF , !P5 ;  /* 0xff800000500b7808 */ /* 0x000fe20006800000 */
[C---:B------:R-:W-:Y:S01]  /*3ca0*/  VIADD R20, R15.reuse, 0x29 ;  /* 0x000000290f147836 */ /* 0x040fe20000000000 */
[----:B------:R-:W-:Y:S01]  /*3cb0*/  ISETP.GE.AND P5, PT, R8, UR21, PT ;  /* 0x0000001508007c0c */ /* 0x000fe2000bfa6270 */
[----:B------:R-:W-:Y:S01]  /*3cc0*/  VIADD R8, R15, 0x18 ;  /* 0x000000180f087836 */ /* 0x000fe20000000000 */
[----:B------:R-:W-:-:S02]  /*3cd0*/  ISETP.GE.AND P2, PT, R10, UR21, PT ;  /* 0x000000150a007c0c */ /* 0x000fc4000bf46270 */
[----:B------:R-:W-:Y:S01]  /*3ce0*/  HMMA.16816.F32 R72, R100, R98, R72 ;  /* 0x000000626448723c */ /* 0x000fe20000001848 */
[----:B------:R-:W-:Y:S02]  /*3cf0*/  FSEL R10, R83, -INF , !P4 ;  /* 0xff800000530a7808 */ /* 0x000fe40006000000 */
[----:B------:R-:W-:Y:S01]  /*3d00*/  ISETP.GE.AND P4, PT, R8, UR21, PT ;  /* 0x0000001508007c0c */ /* 0x000fe2000bf86270 */
[----:B------:R-:W-:-:S04]  /*3d10*/  VIADD R8, R15, 0x19 ;  /* 0x000000190f087836 */ /* 0x000fc80000000000 */
        /* <DEDUP_REMOVED lines=8> */
[----:B------:R-:W-:Y:S02]  /*3da0*/  FSEL R68, R68, -INF , !P3 ;  /* 0xff80000044447808 */ /* 0x000fe40005800000 */
[----:B------:R-:W-:Y:S01]  /*3db0*/  ISETP.GE.AND P3, PT, R8, UR21, PT ;  /* 0x0000001508007c0c */ /* 0x000fe2000bf66270 */
[----:B------:R-:W-:Y:S01]  /*3dc0*/  HMMA.16816.F32 R60, R100, R92, R60 ;  /* 0x0000005c643c723c */ /* 0x000fe2000000183c */
[----:B------:R-:W-:Y:S01]  /*3dd0*/  VIADD R8, R15, 0x20 ;  /* 0x000000200f087836 */ /* 0x000fe20000000000 */
[----:B------:R-:W-:-:S02]  /*3de0*/  FSEL R71, R71, -INF , !P2 ;  /* 0xff80000047477808 */ /* 0x000fc40005000000 */
[----:B------:R-:W-:Y:S02]  /*3df0*/  FSEL R56, R56, -INF , !P4 ;  /* 0xff80000038387808 */ /* 0x000fe40006000000 */
[----:B------:R-:W-:Y:S02]  /*3e00*/  FSEL R69, R69, -INF , !P2 ;  /* 0xff80000045457808 */ /* 0x000fe40005000000 */
[----:B------:R-:W-:Y:S01]  /*3e10*/  HMMA.16816.F32 R64, R104, R92, R64 ;  /* 0x0000005c6840723c */ /* 0x000fe20000001840 */
[----:B------:R-:W-:Y:S02]  /*3e20*/  FSEL R57, R57, -INF , !P3 ;  /* 0xff80000039397808 */ /* 0x000fe40005800000 */
[----:B------:R-:W-:Y:S02]  /*3e30*/  FSEL R85, R54, -INF , !P4 ;  /* 0xff80000036557808 */ /* 0x000fe40006000000 */
[----:B------:R-:W-:-:S03]  /*3e40*/  ISETP.GE.AND P2, PT, R8, UR21, PT ;  /* 0x0000001508007c0c */ /* 0x000fc6000bf46270 */
[----:B-1----:R-:W-:Y:S03]  /*3e50*/  HMMA.16816.F32 R40, R100, R4, R40 ;  /* 0x000000046428723c */ /* 0x002fe60000001828 */
[----:B------:R-:W-:Y:S02]  /*3e60*/  FSEL R8, R62, -INF , !P1 ;  /* 0xff8000003e087808 */ /* 0x000fe40004800000 */
[----:B------:R-:W-:-:S03]  /*3e70*/  FSEL R12, R60, -INF , !P1 ;  /* 0xff8000003c0c7808 */ /* 0x000fc60004800000 */
[----:B------:R-:W-:Y:S01]  /*3e80*/  HMMA.16816.F32 R120, R104, R4, R120 ;  /* 0x000000046878723c */ /* 0x000fe20000001878 */
[----:B------:R-:W-:Y:S01]  /*3e90*/  VIADD R4, R15, 0x28 ;  /* 0x000000280f047836 */ /* 0x000fe20000000000 */
[----:B------:R-:W-:Y:S02]  /*3ea0*/  FSEL R5, R63, -INF , !P5 ;  /* 0xff8000003f057808 */ /* 0x000fe40006800000 */
[----:B------:R-:W-:Y:S02]  /*3eb0*/  FSEL R84, R66, -INF , !P1 ;  /* 0xff80000042547808 */ /* 0x000fe40004800000 */
[----:B------:R-:W-:Y:S02]  /*3ec0*/  ISETP.GE.AND P6, PT, R4, UR21, PT ;  /* 0x0000001504007c0c */ /* 0x000fe4000bfc6270 */
[----:B------:R-:W-:Y:S01]  /*3ed0*/  HMMA.16816.F32 R36, R100, R6, R36 ;  /* 0x000000066424723c */ /* 0x000fe20000001824 */
[----:B------:R-:W-:Y:S02]  /*3ee0*/  FSEL R4, R58, -INF , !P4 ;  /* 0xff8000003a047808 */ /* 0x000fe40006000000 */
[----:B------:R-:W-:-:S02]  /*3ef0*/  FSEL R86, R64, -INF , !P1 ;  /* 0xff80000040567808 */ /* 0x000fc40004800000 */
[----:B------:R-:W-:Y:S02]  /*3f00*/  ISETP.GE.AND P1, PT, R14, UR21, PT ;  /* 0x000000150e007c0c */ /* 0x000fe4000bf26270 */
[----:B------:R-:W-:Y:S01]  /*3f10*/  FSEL R14, R61, -INF , !P5 ;  /* 0xff8000003d0e7808 */ /* 0x000fe20006800000 */
[C---:B------:R-:W-:Y:S01]  /*3f20*/  HMMA.16816.F32 R116, R104.reuse, R6, R116 ;  /* 0x000000066874723c */ /* 0x040fe20000001874 */
[----:B------:R-:W-:Y:S01]  /*3f30*/  VIADD R7, R15, 0x30 ;  /* 0x000000300f077836 */ /* 0x000fe20000000000 */
[----:B------:R-:W-:Y:S02]  /*3f40*/  FSEL R6, R59, -INF , !P3 ;  /* 0xff8000003b067808 */ /* 0x000fe40005800000 */
[----:B------:R-:W-:Y:S02]  /*3f50*/  FSEL R87, R67, -INF , !P5 ;  /* 0xff80000043577808 */ /* 0x000fe40006800000 */
[----:B------:R-:W-:Y:S02]  /*3f60*/  FSEL R227, R122, -INF , !P2 ;  /* 0xff8000007ae37808 */ /* 0x000fe40005000000 */
[----:B----4-:R-:W-:Y:S01]  /*3f70*/  HMMA.16816.F32 R112, R104, R16, R112 ;  /* 0x000000106870723c */ /* 0x010fe20000001870 */
[----:B------:R-:W-:-:S02]  /*3f80*/  FSEL R250, R42, -INF , !P2 ;  /* 0xff8000002afa7808 */ /* 0x000fc40005000000 */
[----:B------:R-:W-:Y:S02]  /*3f90*/  FSEL R242, R40, -INF , !P2 ;  /* 0xff80000028f27808 */ /* 0x000fe40005000000 */
[----:B------:R-:W-:Y:S02]  /*3fa0*/  FSEL R225, R120, -INF , !P2 ;  /* 0xff80000078e17808 */ /* 0x000fe40005000000 */
[----:B------:R-:W-:Y:S01]  /*3fb0*/  FSEL R249, R43, -INF , !P1 ;  /* 0xff8000002bf97808 */ /* 0x000fe20004800000 */
[----:B------:R-:W-:Y:S01]  /*3fc0*/  HMMA.16816.F32 R108, R104, R18, R108 ;  /* 0x00000012686c723c */ /* 0x000fe2000000186c */
[----:B------:R-:W-:Y:S02]  /*3fd0*/  FSEL R241, R41, -INF , !P1 ;  /* 0xff80000029f17808 */ /* 0x000fe40004800000 */
[----:B------:R-:W-:Y:S02]  /*3fe0*/  FSEL R239, R123, -INF , !P1 ;  /* 0xff8000007bef7808 */ /* 0x000fe40004800000 */
[----:B------:R-:W-:-:S03]  /*3ff0*/  FSEL R226, R121, -INF , !P1 ;  /* 0xff80000079e27808 */ /* 0x000fc60004800000 */
[C---:B------:R-:W-:Y:S08]  /*4000*/  HMMA.16816.F32 R32, R100.reuse, R16, R32 ;  /* 0x000000106420723c */ /* 0x040ff00000001820 */
[----:B------:R-:W-:Y:S01]  /*4010*/  HMMA.16816.F32 R28, R100, R18, R28 ;  /* 0x00000012641c723c */ /* 0x000fe2000000181c */
[----:B------:R-:W-:Y:S01]  /*4020*/  FSEL R102, R52, -INF , !P4 ;  /* 0xff80000034667808 */ /* 0x000fe20006000000 */
[----:B------:R-:W-:Y:S01]  /*4030*/  BAR.SYNC.DEFER_BLOCKING 0x0 ;  /* 0x0000000000007b1d */ /* 0x000fe20000010000 */
[----:B------:R-:W-:Y:S01]  /*4040*/  ISETP.GE.AND P4, PT, R7, UR21, PT ;  /* 0x0000001507007c0c */ /* 0x000fe2000bf86270 */
[----:B------:R-:W-:Y:S01]  /*4050*/  VIADD R7, R15, 0x31 ;  /* 0x000000310f077836 */ /* 0x000fe20000000000 */
[----:B------:R-:W-:-:S02]  /*4060*/  FSEL R100, R55, -INF , !P3 ;  /* 0xff80000037647808 */ /* 0x000fc40005800000 */
[----:B------:R-:W-:Y:S02]  /*4070*/  FSEL R103, R53, -INF , !P3 ;  /* 0xff80000035677808 */ /* 0x000fe40005800000 */
[----:B------:R-:W-:Y:S01]  /*4080*/  ISETP.GE.AND P3, PT, R7, UR21, PT ;  /* 0x0000001507007c0c */ /* 0x000fe2000bf66270 */
[----:B------:R-:W-:Y:S01]  /*4090*/  VIADD R7, R15, 0x38 ;  /* 0x000000380f077836 */ /* 0x000fe20000000000 */
[----:B------:R-:W-:Y:S02]  /*40a0*/  FSEL R101, R65, -INF , !P5 ;  /* 0xff80000041657808 */ /* 0x000fe40006800000 */
[----:B------:R-:W-:Y:S02]  /*40b0*/  ISETP.GE.AND P5, PT, R20, UR21, PT ;  /* 0x0000001514007c0c */ /* 0x000fe4000bfa6270 */
[----:B------:R-:W-:Y:S01]  /*40c0*/  ISETP.GE.AND P2, PT, R7, UR21, PT ;  /* 0x0000001507007c0c */ /* 0x000fe2000bf46270 */
[----:B------:R-:W-:-:S12]  /*40d0*/  BRA.U !UP1, `(.L_x_37) ;  /* 0x00000001099c7547 */ /* 0x000fd8000b800000 */
[----:B------:R-:W-:-:S04]  /*40e0*/  ULEA.HI.SX32 UR22, UR16, 0xfffffffe, 0x1a ;  /* 0xfffffffe10167891 */ /* 0x000fc8000f8fd2ff */
[----:B------:R-:W-:Y:S02]  /*40f0*/  UIMAD.WIDE.U32 UR30, UR27, UR22, URZ ;  /* 0x000000161b1e72a5 */ /* 0x000fe4000f8e00ff */
[----:B------:R-:W-:-:S04]  /*4100*/  UIMAD UR22, UR26, UR22, URZ ;  /* 0x000000161a1672a4 */ /* 0x000fc8000f8e02ff */
[----:B------:R-:W-:Y:S01]  /*4110*/  UIADD3 UR22, UPT, UPT, UR31, UR22, URZ ;  /* 0x000000161f167290 */ /* 0x000fe2000fffe0ff */
[----:B------:R-:W-:Y:S01]  /*4120*/  IMAD.U32 R16, RZ, RZ, UR30 ;  /* 0x0000001eff107e24 */ /* 0x000fe2000f8e00ff */
[----:B------:R-:W-:Y:S01]  /*4130*/  UIADD3 UR30, UP0, UPT, UR29, UR30, URZ ;  /* 0x0000001e1d1e7290 */ /* 0x000fe2000ff1e0ff */
[----:B------:R-:W-:-:S03]  /*4140*/  IMAD.U32 R17, RZ, RZ, UR31 ;  /* 0x0000001fff117e24 */ /* 0x000fc6000f8e00ff */
[----:B------:R-:W-:Y:S01]  /*4150*/  IMAD.U32 R7, RZ, RZ, UR22 ;  /* 0x00000016ff077e24 */ /* 0x000fe2000f8e00ff */
[CC--:B------:R-:W-:Y:S01]  /*4160*/  LEA R22, P1, R16.reuse, R246.reuse, 0x1 ;  /* 0x000000f610167211 */ /* 0x0c0fe200078208ff */
[----:B------:R-:W-:Y:S02]  /*4170*/  UIADD3.X UR22, UPT, UPT, UR28, UR22, URZ, UP0, !UPT ;  /* 0x000000161c167290 */ /* 0x000fe400087fe4ff */
[----:B------:R-:W-:Y:S01]  /*4180*/  UIADD3 UR29, UP0, UPT, UR29, UR30, URZ ;  /* 0x0000001e1d1d7290 */ /* 0x000fe2000ff1e0ff */
[----:B------:R-:W-:Y:S01]  /*4190*/  LEA.HI.X R23, R16, R245, R7, 0x1, P1 ;  /* 0x000000f510177211 */ /* 0x000fe200008f0c07 */
[----:B------:R-:W-:Y:S02]  /*41a0*/  IMAD.U32 R16, RZ, RZ, UR30 ;  /* 0x0000001eff107e24 */ /* 0x000fe4000f8e00ff */
[----:B------:R-:W-:Y:S01]  /*41b0*/  MOV R7, UR22 ;  /* 0x0000001600077c02 */ /* 0x000fe20008000f00 */
[----:B------:R-:W-:Y:S01]  /*41c0*/  UIADD3.X UR28, UPT, UPT, UR28, UR22, URZ, UP0, !UPT ;  /* 0x000000161c1c7290 */ /* 0x000fe200087fe4ff */
[----:B------:R-:W-:Y:S01]  /*41d0*/  @!PT LDS RZ, [RZ] ;  /* 0x00000000fffff984 */ /* 0x000fe20000000800 */
[----:B------:R-:W-:Y:S01]  /*41e0*/  @!PT LDS RZ, [RZ] ;  /* 0x00000000fffff984 */ /* 0x000fe20000000800 */
[----:B------:R-:W-:Y:S01]  /*41f0*/  @!PT LDS RZ, [RZ] ;  /* 0x00000000fffff984 */ /* 0x000fe20000000800 */
[----:B------:R1:W-:Y:S01]  /*4200*/  LDGSTS.E.BYPASS.LTC128B.128 [R136+0x8000], desc[UR14][R22.64] ;  /* 0x0800000016887fae */ /* 0x0003e2000b981a0e */
[----:B------:R-:W-:Y:S01]  /*4210*/  LEA R20, P1, R16, R246, 0x1 ;  /* 0x000000f610147211 */ /* 0x000fe200078208ff */
[----:B------:R-:W-:-:S02]  /*4220*/  ULEA UR30, UP0, UR10, UR30, 0x5 ;  /* 0x0000001e0a1e7291 */ /* 0x000fc4000f8028ff */
[----:B------:R1:W-:Y:S01]  /*4230*/  LDGSTS.E.BYPASS.LTC128B.128 [R136+0xa000], desc[UR14][R22.64+0x80] ;  /* 0x0a00008016887fae */ /* 0x0003e2000b981a0e */
[----:B------:R-:W-:Y:S01]  /*4240*/  LEA.HI.X R21, R16, R245, R7, 0x1, P1 ;  /* 0x000000f510157211 */ /* 0x000fe200008f0c07 */
[----:B------:R-:W-:Y:S01]  /*4250*/  IMAD.U32 R16, RZ, RZ, UR29 ;  /* 0x0000001dff107e24 */ /* 0x000fe2000f8e00ff */
[----:B------:R-:W-:Y:S01]  /*4260*/  ULEA.HI.X UR10, UR10, UR22, UR11, 0x5, UP0 ;  /* 0x000000160a0a7291 */ /* 0x000fe200080f2c0b */
[----:B------:R-:W-:Y:S02]  /*4270*/  IMAD.U32 R7, RZ, RZ, UR28 ;  /* 0x0000001cff077e24 */ /* 0x000fe4000f8e00ff */
[----:B------:R1:W-:Y:S01]  /*4280*/  LDGSTS.E.BYPASS.LTC128B.128 [R136+0x8800], desc[UR14][R20.64] ;  /* 0x0880000014887fae */ /* 0x0003e2000b981a0e */
[----:B------:R-:W-:-:S03]  /*4290*/  LEA R18, P1, R16, R246, 0x1 ;  /* 0x000000f610127211 */ /* 0x000fc600078208ff */
[----:B------:R1:W-:Y:S01]  /*42a0*/  LDGSTS.E.BYPASS.LTC128B.128 [R136+0xa800], desc[UR14][R20.64+0x80] ;  /* 0x0a80008014887fae */ /* 0x0003e2000b981a0e */
[----:B------:R-:W-:Y:S01]  /*42b0*/  LEA.HI.X R19, R16, R245, R7, 0x1, P1 ;  /* 0x000000f510137211 */ /* 0x000fe200008f0c07 */
[----:B------:R-:W-:Y:S01]  /*42c0*/  IMAD.U32 R7, RZ, RZ, UR10 ;  /* 0x0000000aff077e24 */ /* 0x000fe2000f8e00ff */
[----:B------:R-:W-:-:S03]  /*42d0*/  MOV R16, UR30 ;  /* 0x0000001e00107c02 */ /* 0x000fc60008000f00 */
[----:B------:R1:W-:Y:S01]  /*42e0*/  LDGSTS.E.BYPASS.LTC128B.128 [R136+0x9000], desc[UR14][R18.64] ;  /* 0x0900000012887fae */ /* 0x0003e2000b981a0e */
[----:B------:R-:W-:-:S03]  /*42f0*/  LEA R24, P1, R16, R246, 0x1 ;  /* 0x000000f610187211 */ /* 0x000fc600078208ff */
[----:B------:R1:W-:Y:S01]  /*4300*/  LDGSTS.E.BYPASS.LTC128B.128 [R136+0xb000], desc[UR14][R18.64+0x80] ;  /* 0x0b00008012887fae */ /* 0x0003e2000b981a0e */
[----:B------:R-:W-:-:S05]  /*4310*/  LEA.HI.X R25, R16, R245, R7, 0x1, P1 ;  /* 0x000000f510197211 */ /* 0x000fca00008f0c07 */
[----:B------:R1:W-:Y:S04]  /*4320*/  LDGSTS.E.BYPASS.LTC128B.128 [R136+0x9800], desc[UR14][R24.64] ;  /* 0x0980000018887fae */ /* 0x0003e8000b981a0e */
[----:B------:R1:W-:Y:S04]  /*4330*/  LDGSTS.E.BYPASS.LTC128B.128 [R136+0xb800], desc[UR14][R24.64+0x80] ;  /* 0x0b80008018887fae */ /* 0x0003e8000b981a0e */
[----:B------:R-:W0:Y:S02]  /*4340*/  LDGDEPBAR ;  /* 0x00000000000079af */ /* 0x000e240000000000 */
.L_x_37:
[----:B------:R-:W-:Y:S01]  /*4350*/  FMNMX3.FTZ R7, R78, R79, R74, !PT ;  /* 0x0000004f4e077276 */ /* 0x000fe2000781004a */
[----:B------:R-:W2:Y:S01]  /*4360*/  LDCU UR10, c[0x0][0x45c] ;  /* 0x00008b80ff0a77ac */ /* 0x000ea20008000800 */
[----:B------:R-:W-:Y:S02]  /*4370*/  IADD3 R15, PT, PT, R15, 0x39, RZ ;  /* 0x000000390f0f7810 */ /* 0x000fe40007ffe0ff */
[----:B------:R-:W-:Y:S02]  /*4380*/  FMNMX3.FTZ R16, R76, R77, R72, !PT ;  /* 0x0000004d4c107276 */ /* 0x000fe40007810048 */
[----:B------:R-:W-:Y:S02]  /*4390*/  FMNMX3.FTZ R7, R7, R75, R8, !PT ;  /* 0x0000004b07077276 */ /* 0x000fe40007810008 */
[----:B------:R-:W-:Y:S02]  /*43a0*/  ISETP.GE.AND P1, PT, R15, UR21, PT ;  /* 0x000000150f007c0c */ /* 0x000fe4000bf26270 */
[----:B------:R-:W-:-:S02]  /*43b0*/  FMNMX3.FTZ R15, R16, R73, R12, !PT ;  /* 0x00000049100f7276 */ /* 0x000fc4000781000c */
[----:B------:R-:W-:Y:S02]  /*43c0*/  FMNMX3.FTZ R7, R7, R5, R4, !PT ;  /* 0x0000000507077276 */ /* 0x000fe40007810004 */
[----:B------:R-:W-:Y:S02]  /*43d0*/  FMNMX3.FTZ R15, R15, R14, R56, !PT ;  /* 0x0000000e0f0f7276 */ /* 0x000fe40007810038 */
[----:B------:R-:W-:Y:S02]  /*43e0*/  FSEL R44, R38, -INF , !P6 ;  /* 0xff800000262c7808 */ /* 0x000fe40007000000 */
[----:B------:R-:W-:Y:S02]  /*43f0*/  FMNMX3.FTZ R7, R7, R6, R250, !PT ;  /* 0x0000000607077276 */ /* 0x000fe400078100fa */
[----:B------:R-:W-:Y:S02]  /*4400*/  FSEL R45, R36, -INF , !P6 ;  /* 0xff800000242d7808 */ /* 0x000fe40007000000 */
[----:B------:R-:W-:-:S02]  /*4410*/  FMNMX3.FTZ R15, R15, R57, R242, !PT ;  /* 0x000000390f0f7276 */ /* 0x000fc400078100f2 */
[----:B------:R-:W-:Y:S02]  /*4420*/  FSEL R252, R39, -INF , !P5 ;  /* 0xff80000027fc7808 */ /* 0x000fe40006800000 */
[----:B------:R-:W-:Y:S02]  /*4430*/  FSEL R237, R34, -INF , !P4 ;  /* 0xff80000022ed7808 */ /* 0x000fe40006000000 */
[----:B------:R-:W-:Y:S02]  /*4440*/  FMNMX3.FTZ R7, R7, R249, R44, !PT ;  /* 0x000000f907077276 */ /* 0x000fe4000781002c */
[----:B------:R-:W-:Y:S02]  /*4450*/  FSEL R251, R37, -INF , !P5 ;  /* 0xff80000025fb7808 */ /* 0x000fe40006800000 */
        /* <DEDUP_REMOVED lines=9> */
[----:B------:R-:W-:Y:S02]  /*44f0*/  FMNMX3.FTZ R7, R7, R232, R231, !PT ;  /* 0x000000e807077276 */ /* 0x000fe400078100e7 */
[----:B------:R-:W-:Y:S02]  /*4500*/  FMNMX3.FTZ R15, R15, R244, R236, !PT ;  /* 0x000000f40f0f7276 */ /* 0x000fe400078100ec */
[----:B------:R-:W-:Y:S02]  /*4510*/  FSEL R235, R29, -INF , !P1 ;  /* 0xff8000001deb7808 */ /* 0x000fe40004800000 */
[----:B------:R-:W-:Y:S02]  /*4520*/  FMNMX.FTZ R7, R230, R7, !PT ;  /* 0x00000007e6077209 */ /* 0x000fe40007810000 */
[----:B------:R-:W-:-:S02]  /*4530*/  FMNMX.FTZ R16, R235, R15, !PT ;  /* 0x0000000feb107209 */ /* 0x000fc40007810000 */
[----:B------:R-:W-:Y:S01]  /*4540*/  LOP3.LUT R224, R0, 0x200, R2, 0xf8, !PT ;  /* 0x0000020000e07812 */ /* 0x000fe200078ef802 */
[----:B------:R-:W3:Y:S01]  /*4550*/  SHFL.BFLY PT, R15, R7, 0x2, 0x1f ;  /* 0x0c401f00070f7f89 */ /* 0x000ee200000e0000 */
[----:B------:R-:W-:Y:S02]  /*4560*/  SEL R222, R3, 0xffffffe0, !P0 ;  /* 0xffffffe003de7807 */ /* 0x000fe40004000000 */
[----:B------:R-:W-:Y:S01]  /*4570*/  FMNMX3.FTZ R3, R9, R10, R70, !PT ;  /* 0x0000000a09037276 */ /* 0x000fe20007810046 */
[----:B------:R-:W4:Y:S01]  /*4580*/  SHFL.BFLY PT, R17, R16, 0x2, 0x1f ;  /* 0x0c401f0010117f89 */ /* 0x000f2200000e0000 */
[----:B------:R-:W-:Y:S02]  /*4590*/  FSEL R228, R116, -INF , !P6 ;  /* 0xff80000074e47808 */ /* 0x000fe40007000000 */
[----:B------:R-:W-:Y:S02]  /*45a0*/  FMNMX3.FTZ R3, R3, R71, R84, !PT ;  /* 0x0000004703037276 */ /* 0x000fe40007810054 */
[----:B------:R-:W-:-:S02]  /*45b0*/  FSEL R229, R117, -INF , !P5 ;  /* 0xff80000075e57808 */ /* 0x000fc40006800000 */
[----:B------:R-:W-:Y:S02]  /*45c0*/  FMNMX3.FTZ R3, R3, R87, R85, !PT ;  /* 0x0000005703037276 */ /* 0x000fe40007810055 */
[----:B------:R-:W-:Y:S02]  /*45d0*/  FSEL R221, R112, -INF , !P4 ;  /* 0xff80000070dd7808 */ /* 0x000fe40006000000 */
[----:B------:R-:W-:Y:S02]  /*45e0*/  FSEL R240, R118, -INF , !P6 ;  /* 0xff80000076f07808 */ /* 0x000fe40007000000 */
[----:B------:R-:W-:Y:S02]  /*45f0*/  FMNMX3.FTZ R3, R3, R100, R227, !PT ;  /* 0x0000006403037276 */ /* 0x000fe400078100e3 */
[----:B------:R-:W-:Y:S02]  /*4600*/  FSEL R220, R113, -INF , !P3 ;  /* 0xff80000071dc7808 */ /* 0x000fe40005800000 */
[----:B------:R-:W-:-:S02]  /*4610*/  FSEL R217, R108, -INF , !P2 ;  /* 0xff8000006cd97808 */ /* 0x000fc40005000000 */
[----:B------:R-:W-:Y:S02]  /*4620*/  FSEL R243, R119, -INF , !P5 ;  /* 0xff80000077f37808 */ /* 0x000fe40006800000 */
[----:B---3--:R-:W-:Y:S02]  /*4630*/  FMNMX.FTZ R15, R7, R15, !PT ;  /* 0x0000000f070f7209 */ /* 0x008fe40007810000 */
[----:B------:R-:W-:Y:S02]  /*4640*/  FSEL R218, R114, -INF , !P4 ;  /* 0xff80000072da7808 */ /* 0x000fe40006000000 */
[----:B----4-:R-:W-:Y:S01]  /*4650*/  FMNMX.FTZ R17, R16, R17, !PT ;  /* 0x0000001110117209 */ /* 0x010fe20007810000 */
[----:B------:R-:W3:Y:S01]  /*4660*/  SHFL.BFLY PT, R7, R15, 0x1, 0x1f ;  /* 0x0c201f000f077f89 */ /* 0x000ee200000e0000 */
[----:B------:R-:W-:Y:S02]  /*4670*/  FMNMX3.FTZ R3, R3, R239, R240, !PT ;  /* 0x000000ef03037276 */ /* 0x000fe400078100f0 */
[----:B------:R-:W-:Y:S01]  /*4680*/  FSEL R216, R109, -INF , !P1 ;  /* 0xff8000006dd87808 */ /* 0x000fe20004800000 */
[----:B------:R-:W4:Y:S01]  /*4690*/  SHFL.BFLY PT, R16, R17, 0x1, 0x1f ;  /* 0x0c201f0011107f89 */ /* 0x000f2200000e0000 */
[----:B------:R-:W-:-:S02]  /*46a0*/  LOP3.LUT P6, RZ, R247, 0x4, RZ, 0xc0, !PT ;  /* 0x00000004f7ff7812 */ /* 0x000fc400078cc0ff */
[----:B------:R-:W-:Y:S02]  /*46b0*/  FSEL R214, R115, -INF , !P3 ;  /* 0xff80000073d67808 */ /* 0x000fe40005800000 */
[----:B------:R-:W-:Y:S02]  /*46c0*/  FSEL R213, R110, -INF , !P2 ;  /* 0xff8000006ed57808 */ /* 0x000fe40005000000 */
[----:B------:R-:W-:Y:S02]  /*46d0*/  FMNMX3.FTZ R3, R3, R243, R218, !PT ;  /* 0x000000f303037276 */ /* 0x000fe400078100da */
[----:B------:R-:W-:Y:S02]  /*46e0*/  LEA R224, R224, UR20, 0x1 ;  /* 0x00000014e0e07c11 */ /* 0x000fe4000f8e08ff */
[----:B------:R-:W-:Y:S02]  /*46f0*/  FSEL R212, R111, -INF , !P1 ;  /* 0xff8000006fd47808 */ /* 0x000fe40004800000 */
[----:B------:R-:W-:Y:S01]  /*4700*/  FMNMX3.FTZ R3, R3, R214, R213, !PT ;  /* 0x000000d603037276 */ /* 0x000fe200078100d5 */
[----:B------:R-:W-:Y:S01]  /*4710*/  LDSM.16.MT88.4 R180, [R224+0xc000] ;  /* 0x00c00000e0b4783b */ /* 0x000fe20000004200 */
[----:B------:R-:W-:-:S02]  /*4720*/  IADD3 R223, PT, PT, R224, 0xc040, RZ ;  /* 0x0000c040e0df7810 */ /* 0x000fc40007ffe0ff */
[----:B------:R-:W-:Y:S01]  /*4730*/  FMNMX.FTZ R3, R212, R3, !PT ;  /* 0x00000003d4037209 */ /* 0x000fe20007810000 */
[----:B------:R-:W-:Y:S01]  /*4740*/  LDSM.16.MT88.4 R128, [R224+0xe000] ;  /* 0x00e00000e080783b */ /* 0x000fe20000004200 */
[----:B------:R-:W-:Y:S02]  /*4750*/  IADD3 R233, PT, PT, R222, R224, RZ ;  /* 0x000000e0dee97210 */ /* 0x000fe40007ffe0ff */
[----:B---3--:R-:W-:Y:S01]  /*4760*/  FMNMX.FTZ R0, R15, R7, !PT ;  /* 0x000000070f007209 */ /* 0x008fe20007810000 */
[----:B------:R-:W-:Y:S01]  /*4770*/  LDSM.16.MT88.4 R28, [R224+0xc800] ;  /* 0x00c80000e01c783b */ /* 0x000fe20000004200 */
[----:B------:R-:W-:Y:S02]  /*4780*/  FMNMX3.FTZ R15, R11, R13, R68, !PT ;  /* 0x0000000d0b0f7276 */ /* 0x000fe40007810044 */
[----:B----4-:R-:W-:Y:S01]  /*4790*/  FMNMX.FTZ R2, R17, R16, !PT ;  /* 0x0000001011027209 */ /* 0x010fe20007810000 */
[----:B------:R-:W-:Y:S01]  /*47a0*/  LDSM.16.MT88.4 R80, [R233+0xc000] ;  /* 0x00c00000e950783b */ /* 0x000fe20000004200 */
[----:B------:R-:W-:Y:S01]  /*47b0*/  FMNMX3.FTZ R15, R15, R69, R86, !PT ;  /* 0x000000450f0f7276 */ /* 0x000fe20007810056 */
[----:B--2---:R-:W-:Y:S01]  /*47c0*/  FMUL.FTZ R234, R0, UR10 ;  /* 0x0000000a00ea7c20 */ /* 0x004fe20008410000 */
[----:B------:R-:W-:Y:S01]  /*47d0*/  IADD3 R7, PT, PT, R224, 0xc000, RZ ;  /* 0x0000c000e0077810 */ /* 0x000fe20007ffe0ff */
[----:B------:R-:W-:Y:S01]  /*47e0*/  FMUL.FTZ R238, R2, UR10 ;  /* 0x0000000a02ee7c20 */ /* 0x000fe20008410000 */
[----:B------:R-:W-:Y:S01]  /*47f0*/  FMNMX3.FTZ R15, R15, R101, R102, !PT ;  /* 0x000000650f0f7276 */ /* 0x000fe20007810066 */
[----:B------:R-:W-:Y:S01]  /*4800*/  LDSM.16.MT88.4 R144, [R233+0xe000] ;  /* 0x00e00000e990783b */ /* 0x000fe20000004200 */
[----:B------:R-:W-:-:S02]  /*4810*/  @P6 IADD3 R223, PT, PT, R7, -0x40, RZ ;  /* 0xffffffc007df6810 */ /* 0x000fc40007ffe0ff */
[----:B------:R-:W-:Y:S01]  /*4820*/  FMNMX3.FTZ R15, R15, R103, R225, !PT ;  /* 0x000000670f0f7276 */ /* 0x000fe200078100e1 */
[----:B------:R-:W2:Y:S01]  /*4830*/  SHFL.BFLY PT, R7, R3, 0x2, 0x1f ;  /* 0x0c401f0003077f89 */ /* 0x000ea200000e0000 */
[----:B------:R-:W-:Y:S02]  /*4840*/  IADD3 R222, PT, PT, R222, R223, RZ ;  /* 0x000000dfdede7210 */ /* 0x000fe40007ffe0ff */
[----:B------:R-:W-:Y:S01]  /*4850*/  FMNMX3.FTZ R15, R15, R226, R228, !PT ;  /* 0x000000e20f0f7276 */ /* 0x000fe200078100e4 */
[----:B------:R-:W-:Y:S01]  /*4860*/  LDSM.16.MT88.4 R96, [R223] ;  /* 0x00000000df60783b */ /* 0x000fe20000004200 */
[----:B------:R-:W-:Y:S02]  /*4870*/  FSETP.NEU.FTZ.AND P1, PT, R2, -INF , PT ;  /* 0xff8000000200780b */ /* 0x000fe40003f3d000 */
[----:B------:R-:W-:Y:S01]  /*4880*/  FMNMX3.FTZ R15, R15, R229, R221, !PT ;  /* 0x000000e50f0f7276 */ /* 0x000fe200078100dd */
[----:B------:R-:W-:Y:S01]  /*4890*/  LDSM.16.MT88.4 R112, [R222] ;  /* 0x00000000de70783b */ /* 0x000fe20000004200 */
[----:B------:R-:W-:-:S02]  /*48a0*/  FSEL R238, R238, RZ, P1 ;  /* 0x000000ffeeee7208 */ /* 0x000fc40000800000 */
[----:B------:R-:W-:Y:S01]  /*48b0*/  FMNMX3.FTZ R15, R15, R220, R217, !PT ;  /* 0x000000dc0f0f7276 */ /* 0x000fe200078100d9 */
[----:B------:R-:W-:Y:S01]  /*48c0*/  LDSM.16.MT88.4 R160, [R223+0x2000] ;  /* 0x00200000dfa0783b */ /* 0x000fe20000004200 */
[----:B------:R-:W-:Y:S01]  /*48d0*/  FSETP.NEU.FTZ.AND P1, PT, R0, -INF , PT ;  /* 0xff8000000000780b */ /* 0x000fe20003f3d000 */
[--C-:B------:R-:W-:Y:S01]  /*48e0*/  FFMA.FTZ R67, R76, UR10, -R238.reuse ;  /* 0x0000000a4c437c23 */ /* 0x100fe200080108ee */
[----:B------:R-:W-:Y:S01]  /*48f0*/  FMNMX.FTZ R15, R216, R15, !PT ;  /* 0x0000000fd80f7209 */ /* 0x000fe20007810000 */
[----:B------:R-:W-:Y:S01]  /*4900*/  LDSM.16.MT88.4 R36, [R222+0x2000] ;  /* 0x00200000de24783b */ /* 0x000fe20000004200 */
[----:B------:R-:W-:Y:S01]  /*4910*/  FSEL R234, R234, RZ, P1 ;  /* 0x000000ffeaea7208 */ /* 0x000fe20000800000 */
[--C-:B------:R-:W-:Y:S01]  /*4920*/  FFMA.FTZ R66, R77, UR10, -R238.reuse ;  /* 0x0000000a4d427c23 */ /* 0x100fe200080108ee */
[--C-:B------:R-:W-:Y:S01]  /*4930*/  FFMA.FTZ R65, R72, UR10, -R238.reuse ;  /* 0x0000000a48417c23 */ /* 0x100fe200080108ee */
[----:B------:R-:W3:Y:S01]  /*4940*/  SHFL.BFLY PT, R16, R15, 0x2, 0x1f ;  /* 0x0c401f000f107f89 */ /* 0x000ee200000e0000 */
[----:B------:R-:W-:Y:S01]  /*4950*/  FFMA.FTZ R60, R73, UR10, -R238 ;  /* 0x0000000a493c7c23 */ /* 0x000fe200080108ee */
[--C-:B------:R-:W-:Y:S01]  /*4960*/  FFMA.FTZ R64, R78, UR10, -R234.reuse ;  /* 0x0000000a4e407c23 */ /* 0x100fe200080108ea */
[--C-:B------:R-:W-:Y:S01]  /*4970*/  FFMA.FTZ R63, R79, UR10, -R234.reuse ;  /* 0x0000000a4f3f7c23 */ /* 0x100fe200080108ea */
[----:B--2---:R-:W-:Y:S01]  /*4980*/  FMNMX.FTZ R7, R3, R7, !PT ;  /* 0x0000000703077209 */ /* 0x004fe20007810000 */
[--C-:B------:R-:W-:Y:S01]  /*4990*/  FFMA.FTZ R62, R74, UR10, -R234.reuse ;  /* 0x0000000a4a3e7c23 */ /* 0x100fe200080108ea */
[----:B------:R-:W-:Y:S01]  /*49a0*/  FFMA.FTZ R58, R75, UR10, -R234 ;  /* 0x0000000a4b3a7c23 */ /* 0x000fe200080108ea */
[--C-:B------:R-:W-:Y:S01]  /*49b0*/  FFMA.FTZ R14, R14, UR10, -R238.reuse ;  /* 0x0000000a0e0e7c23 */ /* 0x100fe200080108ee */
[----:B------:R-:W-:Y:S01]  /*49c0*/  MUFU.EX2 R67, R67 ;  /* 0x0000004300437308 */ /* 0x000fe20000000800 */
[----:B------:R-:W2:Y:S01]  /*49d0*/  SHFL.BFLY PT, R3, R7, 0x1, 0x1f ;  /* 0x0c201f0007037f89 */ /* 0x000ea200000e0000 */
[--C-:B------:R-:W-:Y:S01]  /*49e0*/  FFMA.FTZ R55, R56, UR10, -R238.reuse ;  /* 0x0000000a38377c23 */ /* 0x100fe200080108ee */
[--C-:B------:R-:W-:Y:S01]  /*49f0*/  FFMA.FTZ R54, R57, UR10, -R238.reuse ;  /* 0x0000000a39367c23 */ /* 0x100fe200080108ee */
[----:B------:R-:W4:Y:S01]  /*4a00*/  MUFU.EX2 R66, R66 ;  /* 0x0000004200427308 */ /* 0x000f220000000800 */
[----:B------:R-:W-:Y:S01]  /*4a10*/  FFMA.FTZ R59, R12, UR10, -R238 ;  /* 0x0000000a0c3b7c23 */ /* 0x000fe200080108ee */
[--C-:B------:R-:W-:Y:S01]  /*4a20*/  FFMA.FTZ R57, R8, UR10, -R234.reuse ;  /* 0x0000000a08397c23 */ /* 0x100fe200080108ea */
[----:B------:R-:W-:Y:S01]  /*4a30*/  LDSM.16.MT88.4 R40, [R233+0xc800] ;  /* 0x00c80000e928783b */ /* 0x000fe20000004200 */
[----:B------:R-:W-:Y:S01]  /*4a40*/  MUFU.EX2 R65, R65 ;  /* 0x0000004100417308 */ /* 0x000fe20000000800 */
[--C-:B------:R-:W-:Y:S01]  /*4a50*/  FFMA.FTZ R53, R5, UR10, -R234.reuse ;  /* 0x0000000a05357c23 */ /* 0x100fe200080108ea */
[--C-:B------:R-:W-:Y:S01]  /*4a60*/  FFMA.FTZ R52, R4, UR10, -R234.reuse ;  /* 0x0000000a04347c23 */ /* 0x100fe200080108ea */
[----:B------:R-:W-:Y:S01]  /*4a70*/  LDSM.16.MT88.4 R32, [R233+0xe800] ;  /* 0x00e80000e920783b */ /* 0x000fe20000004200 */
[----:B------:R-:W5:Y:S01]  /*4a80*/  MUFU.EX2 R60, R60 ;  /* 0x0000003c003c7308 */ /* 0x000f620000000800 */
[----:B------:R-:W-:Y:S01]  /*4a90*/  FFMA.FTZ R51, R6, UR10, -R234 ;  /* 0x0000000a06337c23 */ /* 0x000fe200080108ea */
[--C-:B------:R-:W-:Y:S01]  /*4aa0*/  FFMA.FTZ R242, R242, UR10, -R238.reuse ;  /* 0x0000000af2f27c23 */ /* 0x100fe200080108ee */
[----:B-1----:R-:W-:Y:S01]  /*4ab0*/  LDSM.16.MT88.4 R24, [R223+0x800] ;  /* 0x00080000df18783b */ /* 0x002fe20000004200 */
[----:B---3--:R-:W-:Y:S01]  /*4ac0*/  FMNMX.FTZ R15, R15, R16, !PT ;  /* 0x000000100f0f7209 */ /* 0x008fe20007810000 */
[----:B------:R-:W-:Y:S01]  /*4ad0*/  MUFU.EX2 R64, R64 ;  /* 0x0000004000407308 */ /* 0x000fe20000000800 */
[----:B----4-:R-:W-:Y:S01]  /*4ae0*/  F2FP.F16.F32.PACK_AB R172, R66, R67 ;  /* 0x0000004342ac723e */ /* 0x010fe200000000ff */
[----:B------:R-:W-:Y:S01]  /*4af0*/  LDSM.16.MT88.4 R20, [R222+0x800] ;  /* 0x00080000de14783b */ /* 0x000fe20000004200 */
[----:B------:R-:W-:Y:S01]  /*4b00*/  FFMA.FTZ R241, R241, UR10, -R238 ;  /* 0x0000000af1f17c23 */ /* 0x000fe200080108ee */
[----:B------:R-:W1:Y:S01]  /*4b10*/  MUFU.EX2 R63, R63 ;  /* 0x0000003f003f7308 */ /* 0x000e620000000800 */
[--C-:B------:R-:W-:Y:S01]  /*4b20*/  FFMA.FTZ R252, R252, UR10, -R234.reuse ;  /* 0x0000000afcfc7c23 */ /* 0x100fe200080108ea */
[----:B------:R-:W3:Y:S01]  /*4b30*/  SHFL.BFLY PT, R196, R15, 0x1, 0x1f ;  /* 0x0c201f000fc47f89 */ /* 0x000ee200000e0000 */
[----:B------:R-:W-:Y:S01]  /*4b40*/  FFMA.FTZ R237, R237, UR10, -R234 ;  /* 0x0000000aeded7c23 */ /* 0x000fe200080108ea */
[----:B--2---:R-:W-:Y:S01]  /*4b50*/  FMNMX.FTZ R3, R7, R3, !PT ;  /* 0x0000000307037209 */ /* 0x004fe20007810000 */
[----:B------:R-:W2:Y:S01]  /*4b60*/  MUFU.EX2 R62, R62 ;  /* 0x0000003e003e7308 */ /* 0x000ea20000000800 */
[----:B------:R-:W4:Y:S01]  /*4b70*/  LDSM.16.MT88.4 R16, [R224+0xe800] ;  /* 0x00e80000e010783b */ /* 0x000f220000004200 */
[----:B-----5:R-:W-:Y:S01]  /*4b80*/  F2FP.F16.F32.PACK_AB R174, R60, R65 ;  /* 0x000000413cae723e */ /* 0x020fe200000000ff */
[----:B------:R-:W-:Y:S01]  /*4b90*/  FADD.FTZ R66, R67, R66 ;  /* 0x0000004243427221 */ /* 0x000fe20000010000 */
[----:B------:R-:W-:Y:S01]  /*4ba0*/  FMUL.FTZ R215, R3, UR10 ;  /* 0x0000000a03d77c20 */ /* 0x000fe20008410000 */
[----:B------:R-:W5:Y:S02]  /*4bb0*/  MUFU.EX2 R58, R58 ;  /* 0x0000003a003a7308 */ /* 0x000f640000000800 */
[----:B------:R-:W-:-:S02]  /*4bc0*/  FADD.FTZ R66, R65, R66 ;  /* 0x0000004241427221 */ /* 0x000fc40000010000 */
[----:B------:R-:W-:Y:S01]  /*4bd0*/  MUFU.EX2 R56, R14 ;  /* 0x0000000e00387308 */ /* 0x000fe20000000800 */
[----:B-1----:R-:W-:Y:S01]  /*4be0*/  F2FP.F16.F32.PACK_AB R173, R63, R64 ;  /* 0x000000403fad723e */ /* 0x002fe200000000ff */
[----:B------:R-:W-:Y:S01]  /*4bf0*/  FADD.FTZ R63, R64, R63 ;  /* 0x0000003f403f7221 */ /* 0x000fe20000010000 */
[----:B------:R-:W-:Y:S01]  /*4c00*/  FADD.FTZ R66, R60, R66 ;  /* 0x000000423c427221 */ /* 0x000fe20000010000 */
[----:B------:R-:W1:Y:S02]  /*4c10*/  MUFU.EX2 R59, R59 ;  /* 0x0000003b003b7308 */ /* 0x000e640000000800 */
[----:B--2---:R-:W-:Y:S02]  /*4c20*/  FADD.FTZ R63, R62, R63 ;  /* 0x0000003f3e3f7221 */ /* 0x004fe40000010000 */
[----:B------:R-:W-:Y:S01]  /*4c30*/  MUFU.EX2 R55, R55 ;  /* 0x0000003700377308 */ /* 0x000fe20000000800 */
[C---:B-----5:R-:W-:Y:S01]  /*4c40*/  F2FP.F16.F32.PACK_AB R175, R58.reuse, R62 ;  /* 0x0000003e3aaf723e */ /* 0x060fe200000000ff */
[----:B------:R-:W-:Y:S01]  /*4c50*/  FADD.FTZ R63, R58, R63 ;  /* 0x0000003f3a3f7221 */ /* 0x000fe20000010000 */
[----:B---3--:R-:W-:Y:S01]  /*4c60*/  FMNMX.FTZ R196, R15, R196, !PT ;  /* 0x000000c40fc47209 */ /* 0x008fe20007810000 */
[----:B------:R-:W-:Y:S03]  /*4c70*/  MUFU.EX2 R54, R54 ;  /* 0x0000003600367308 */ /* 0x000fe60000000800 */
[C---:B------:R-:W-:Y:S01]  /*4c80*/  FSETP.NEU.FTZ.AND P1, PT, R196.reuse, -INF , PT ;  /* 0xff800000c400780b */ /* 0x040fe20003f3d000 */
[----:B------:R-:W-:Y:S01]  /*4c90*/  FMUL.FTZ R219, R196, UR10 ;  /* 0x0000000ac4db7c20 */ /* 0x000fe20008410000 */
[C---:B------:R-:W-:Y:S01]  /*4ca0*/  HMMA.16816.F32 R72, R172.reuse, R80, RZ ;  /* 0x00000050ac48723c */ /* 0x040fe200000018ff */
[----:B------:R-:W-:Y:S01]  /*4cb0*/  MUFU.EX2 R57, R57 ;  /* 0x0000003900397308 */ /* 0x000fe20000000800 */
[C---:B-1----:R-:W-:Y:S01]  /*4cc0*/  F2FP.F16.F32.PACK_AB R4, R56.reuse, R59 ;  /* 0x0000003b3804723e */ /* 0x042fe200000000ff */
[----:B------:R-:W-:Y:S01]  /*4cd0*/  FADD.FTZ R66, R59, R66 ;  /* 0x000000423b427221 */ /* 0x000fe20000010000 */
[----:B------:R-:W-:Y:S01]  /*4ce0*/  FSEL R219, R219, RZ, P1 ;  /* 0x000000ffdbdb7208 */ /* 0x000fe20000800000 */
[----:B------:R-:W1:Y:S01]  /*4cf0*/  MUFU.EX2 R53, R53 ;  /* 0x0000003500357308 */ /* 0x000e620000000800 */
[----:B------:R-:W-:Y:S01]  /*4d00*/  FSETP.NEU.FTZ.AND P1, PT, R3, -INF , PT ;  /* 0xff8000000300780b */ /* 0x000fe20003f3d000 */
[----:B------:R-:W-:Y:S01]  /*4d10*/  FADD.FTZ R66, R56, R66 ;  /* 0x0000004238427221 */ /* 0x000fe20000010000 */
[C---:B------:R-:W-:Y:S01]  /*4d20*/  HMMA.16816.F32 R76, R172.reuse, R82, RZ ;  /* 0x00000052ac4c723c */ /* 0x040fe200000018ff */
[--C-:B------:R-:W-:Y:S01]  /*4d30*/  FFMA.FTZ R203, R11, UR10, -R219.reuse ;  /* 0x0000000a0bcb7c23 */ /* 0x100fe200080108db */
[----:B------:R-:W-:Y:S01]  /*4d40*/  FSEL R215, R215, RZ, P1 ;  /* 0x000000ffd7d77208 */ /* 0x000fe20000800000 */
[--C-:B------:R-:W-:Y:S01]  /*4d50*/  FFMA.FTZ R202, R13, UR10, -R219.reuse ;  /* 0x0000000a0dca7c23 */ /* 0x100fe200080108db */
[--C-:B------:R-:W-:Y:S01]  /*4d60*/  FFMA.FTZ R199, R68, UR10, -R219.reuse ;  /* 0x0000000a44c77c23 */ /* 0x100fe200080108db */
[----:B------:R-:W2:Y:S01]  /*4d70*/  LDSM.16.MT88.4 R12, [R223+0x2800] ;  /* 0x00280000df0c783b */ /* 0x000ea20000004200 */
[----:B------:R-:W-:Y:S01]  /*4d80*/  FFMA.FTZ R198, R69, UR10, -R219 ;  /* 0x0000000a45c67c23 */ /* 0x000fe200080108db */
[--C-:B------:R-:W-:Y:S01]  /*4d90*/  FFMA.FTZ R201, R9, UR10, -R215.reuse ;  /* 0x0000000a09c97c23 */ /* 0x100fe200080108d7 */
[--C-:B------:R-:W-:Y:S01]  /*4da0*/  FFMA.FTZ R200, R10, UR10, -R215.reuse ;  /* 0x0000000a0ac87c23 */ /* 0x100fe200080108d7 */
[--C-:B------:R-:W-:Y:S01]  /*4db0*/  FFMA.FTZ R197, R70, UR10, -R215.reuse ;  /* 0x0000000a46c57c23 */ /* 0x100fe200080108d7 */
[----:B------:R-:W3:Y:S01]  /*4dc0*/  LDSM.16.MT88.4 R8, [R222+0x2800] ;  /* 0x00280000de08783b */ /* 0x000ee20000004200 */
[----:B------:R-:W-:Y:S01]  /*4dd0*/  FFMA.FTZ R61, R71, UR10, -R215 ;  /* 0x0000000a473d7c23 */ /* 0x000fe200080108d7 */
[----:B------:R-:W-:Y:S01]  /*4de0*/  MUFU.EX2 R203, R203 ;  /* 0x000000cb00cb7308 */ /* 0x000fe20000000800 */
[C---:B------:R-:W-:Y:S01]  /*4df0*/  HMMA.16816.F32 R136, R172.reuse, R144, RZ ;  /* 0x00000090ac88723c */ /* 0x040fe200000018ff */
[--C-:B------:R-:W-:Y:S01]  /*4e00*/  FFMA.FTZ R207, R86, UR10, -R219.reuse ;  /* 0x0000000a56cf7c23 */ /* 0x100fe200080108db */
[--C-:B------:R-:W-:Y:S01]  /*4e10*/  FFMA.FTZ R204, R101, UR10, -R219.reuse ;  /* 0x0000000a65cc7c23 */ /* 0x100fe200080108db */
[----:B------:R-:W5:Y:S01]  /*4e20*/  MUFU.EX2 R202, R202 ;  /* 0x000000ca00ca7308 */ /* 0x000f620000000800 */
[--C-:B------:R-:W-:Y:S01]  /*4e30*/  FFMA.FTZ R206, R102, UR10, -R219.reuse ;  /* 0x0000000a66ce7c23 */ /* 0x100fe200080108db */
[----:B------:R-:W-:Y:S01]  /*4e40*/  FFMA.FTZ R205, R103, UR10, -R219 ;  /* 0x0000000a67cd7c23 */ /* 0x000fe200080108db */
[--C-:B------:R-:W-:Y:S01]  /*4e50*/  FFMA.FTZ R210, R84, UR10, -R215.reuse ;  /* 0x0000000a54d27c23 */ /* 0x100fe200080108d7 */
[----:B------:R-:W-:Y:S01]  /*4e60*/  MUFU.EX2 R199, R199 ;  /* 0x000000c700c77308 */ /* 0x000fe20000000800 */
[C---:B------:R-:W-:Y:S01]  /*4e70*/  HMMA.16816.F32 R140, R172.reuse, R146, RZ ;  /* 0x00000092ac8c723c */ /* 0x040fe200000018ff */
[--C-:B------:R-:W-:Y:S01]  /*4e80*/  FFMA.FTZ R209, R87, UR10, -R215.reuse ;  /* 0x0000000a57d17c23 */ /* 0x100fe200080108d7 */
[--C-:B------:R-:W-:Y:S01]  /*4e90*/  FFMA.FTZ R208, R85, UR10, -R215.reuse ;  /* 0x0000000a55d07c23 */ /* 0x100fe200080108d7 */
[----:B------:R-:W4:Y:S01]  /*4ea0*/  MUFU.EX2 R198, R198 ;  /* 0x000000c600c67308 */ /* 0x000f220000000800 */
[----:B------:R-:W-:Y:S01]  /*4eb0*/  FFMA.FTZ R211, R100, UR10, -R215 ;  /* 0x0000000a64d37c23 */ /* 0x000fe200080108d7 */
[----:B-1----:R-:W-:Y:S01]  /*4ec0*/  F2FP.F16.F32.PACK_AB R5, R53, R57 ;  /* 0x000000393505723e */ /* 0x002fe200000000ff */
[----:B------:R-:W-:Y:S01]  /*4ed0*/  FFMA.FTZ R228, R228, UR10, -R219 ;  /* 0x0000000ae4e47c23 */ /* 0x000fe200080108db */
[----:B------:R-:W-:Y:S01]  /*4ee0*/  MUFU.EX2 R201, R201 ;  /* 0x000000c900c97308 */ /* 0x000fe20000000800 */
[C---:B------:R-:W-:Y:S01]  /*4ef0*/  HMMA.16816.F32 R188, R172.reuse, R180, RZ ;  /* 0x000000b4acbc723c */ /* 0x040fe200000018ff */
[----:B-----5:R-:W-:Y:S01]  /*4f00*/  F2FP.F16.F32.PACK_AB R168, R202, R203 ;  /* 0x000000cbcaa8723e */ /* 0x020fe200000000ff */
[--C-:B------:R-:W-:Y:S01]  /*4f10*/  FFMA.FTZ R239, R239, UR10, -R215.reuse ;  /* 0x0000000aefef7c23 */ /* 0x100fe200080108d7 */
[----:B------:R-:W1:Y:S01]  /*4f20*/  MUFU.EX2 R200, R200 ;  /* 0x000000c800c87308 */ /* 0x000e620000000800 */
[----:B------:R-:W-:Y:S01]  /*4f30*/  F2FP.F16.F32.PACK_AB R6, R54, R55 ;  /* 0x000000373606723e */ /* 0x000fe200000000ff */
[--C-:B------:R-:W-:Y:S01]  /*4f40*/  FFMA.FTZ R227, R227, UR10, -R215.reuse ;  /* 0x0000000ae3e37c23 */ /* 0x100fe200080108d7 */
[----:B------:R-:W-:Y:S01]  /*4f50*/  FFMA.FTZ R243, R243, UR10, -R215 ;  /* 0x0000000af3f37c23 */ /* 0x000fe200080108d7 */
[----:B------:R-:W5:Y:S01]  /*4f60*/  MUFU.EX2 R197, R197 ;  /* 0x000000c500c57308 */ /* 0x000f620000000800 */
[C---:B------:R-:W-:Y:S01]  /*4f70*/  HMMA.16816.F32 R88, R172.reuse, R96, RZ ;  /* 0x00000060ac58723c */ /* 0x040fe200000018ff */
[----:B----4-:R-:W-:Y:S01]  /*4f80*/  F2FP.F16.F32.PACK_AB R170, R198, R199 ;  /* 0x000000c7c6aa723e */ /* 0x010fe200000000ff */
[----:B------:R-:W-:Y:S01]  /*4f90*/  FADD.FTZ R202, R203, R202 ;  /* 0x000000cacbca7221 */ /* 0x000fe20000010000 */
[----:B------:R-:W4:Y:S01]  /*4fa0*/  MUFU.EX2 R61, R61 ;  /* 0x0000003d003d7308 */ /* 0x000f220000000800 */
[----:B------:R-:W-:Y:S01]  /*4fb0*/  FADD.FTZ R63, R57, R63 ;  /* 0x0000003f393f7221 */ /* 0x000fe20000010000 */
[----:B------:R-:W-:Y:S01]  /*4fc0*/  FADD.FTZ R66, R55, R66 ;  /* 0x0000004237427221 */ /* 0x000fe20000010000 */
[----:B------:R-:W-:Y:S01]  /*4fd0*/  FADD.FTZ R202, R199, R202 ;  /* 0x000000cac7ca7221 */ /* 0x000fe20000010000 */
[----:B------:R-:W2:Y:S01]  /*4fe0*/  MUFU.EX2 R52, R52 ;  /* 0x0000003400347308 */ /* 0x000ea20000000800 */
[C---:B------:R-:W-:Y:S01]  /*4ff0*/  HMMA.16816.F32 R104, R172.reuse, R112, RZ ;  /* 0x00000070ac68723c */ /* 0x040fe200000018ff */
[----:B-1----:R-:W-:Y:S01]  /*5000*/  F2FP.F16.F32.PACK_AB R169, R200, R201 ;  /* 0x000000c9c8a9723e */ /* 0x002fe200000000ff */
[----:B------:R-:W-:Y:S01]  /*5010*/  FADD.FTZ R200, R201, R200 ;  /* 0x000000c8c9c87221 */ /* 0x000fe20000010000 */
[----:B------:R-:W1:Y:S01]  /*5020*/  MUFU.EX2 R51, R51 ;  /* 0x0000003300337308 */ /* 0x000e620000000800 */
[----:B------:R-:W-:Y:S01]  /*5030*/  FADD.FTZ R202, R198, R202 ;  /* 0x000000cac6ca7221 */ /* 0x000fe20000010000 */
[----:B------:R-:W-:Y:S01]  /*5040*/  FADD.FTZ R63, R53, R63 ;  /* 0x0000003f353f7221 */ /* 0x000fe20000010000 */
[----:B-----5:R-:W-:Y:S01]  /*5050*/  FADD.FTZ R200, R197, R200 ;  /* 0x000000c8c5c87221 */ /* 0x020fe20000010000 */
[----:B------:R-:W5:Y:S01]  /*5060*/  MUFU.EX2 R207, R207 ;  /* 0x000000cf00cf7308 */ /* 0x000f620000000800 */
[----:B------:R-:W-:Y:S01]  /*5070*/  HMMA.16816.F32 R120, R172, R128, RZ ;  /* 0x00000080ac78723c */ /* 0x000fe200000018ff */
[C---:B----4-:R-:W-:Y:S01]  /*5080*/  F2FP.F16.F32.PACK_AB R171, R61.reuse, R197 ;  /* 0x000000c53dab723e */ /* 0x050fe200000000ff */
[----:B------:R-:W-:Y:S01]  /*5090*/  FADD.FTZ R200, R61, R200 ;  /* 0x000000c83dc87221 */ /* 0x000fe20000010000 */
[----:B------:R-:W4:Y:S01]  /*50a0*/  MUFU.EX2 R204, R204 ;  /* 0x000000cc00cc7308 */ /* 0x000f220000000800 */
[----:B------:R-:W-:Y:S01]  /*50b0*/  FADD.FTZ R66, R54, R66 ;  /* 0x0000004236427221 */ /* 0x000fe20000010000 */
[----:B--2---:R-:W-:-:S02]  /*50c0*/  FADD.FTZ R63, R52, R63 ;  /* 0x0000003f343f7221 */ /* 0x004fc40000010000 */
[----:B------:R-:W2:Y:S01]  /*50d0*/  MUFU.EX2 R206, R206 ;  /* 0x000000ce00ce7308 */ /* 0x000ea20000000800 */
[----:B------:R-:W-:Y:S01]  /*50e0*/  HMMA.16816.F32 R152, R172, R160, RZ ;  /* 0x000000a0ac98723c */ /* 0x000fe200000018ff */
[C---:B-1----:R-:W-:Y:S01]  /*50f0*/  F2FP.F16.F32.PACK_AB R7, R51.reuse, R52 ;  /* 0x000000343307723e */ /* 0x042fe200000000ff */
[----:B------:R-:W-:Y:S01]  /*5100*/  FADD.FTZ R63, R51, R63 ;  /* 0x0000003f333f7221 */ /* 0x000fe20000010000 */
[----:B------:R-:W1:Y:S01]  /*5110*/  MUFU.EX2 R205, R205 ;  /* 0x000000cd00cd7308 */ /* 0x000e620000000800 */
[----:B-----5:R-:W-:-:S03]  /*5120*/  FADD.FTZ R202, R207, R202 ;  /* 0x000000cacfca7221 */ /* 0x020fc60000010000 */
[----:B------:R-:W5:Y:S01]  /*5130*/  MUFU.EX2 R210, R210 ;  /* 0x000000d200d27308 */ /* 0x000f620000000800 */
[C---:B------:R-:W-:Y:S01]  /*5140*/  HMMA.16816.F32 R164, R172.reuse, R36, RZ ;  /* 0x00000024aca4723c */ /* 0x040fe200000018ff */
[----:B----4-:R-:W-:Y:S02]  /*5150*/  FADD.FTZ R202, R204, R202 ;  /* 0x000000caccca7221 */ /* 0x010fe40000010000 */
[----:B------:R-:W4:Y:S02]  /*5160*/  MUFU.EX2 R209, R209 ;  /* 0x000000d100d17308 */ /* 0x000f240000000800 */
[----:B--2---:R-:W-:Y:S02]  /*5170*/  FADD.FTZ R202, R206, R202 ;  /* 0x000000caceca7221 */ /* 0x004fe40000010000 */
[----:B------:R-:W2:Y:S01]  /*5180*/  MUFU.EX2 R208, R208 ;  /* 0x000000d000d07308 */ /* 0x000ea20000000800 */
[----:B------:R-:W-:Y:S01]  /*5190*/  HMMA.16816.F32 R184, R172, R182, RZ ;  /* 0x000000b6acb8723c */ /* 0x000fe200000018ff */
[----:B-1----:R-:W-:-:S02]  /*51a0*/  FADD.FTZ R202, R205, R202 ;  /* 0x000000cacdca7221 */ /* 0x002fc40000010000 */
[----:B------:R-:W1:Y:S01]  /*51b0*/  MUFU.EX2 R211, R211 ;  /* 0x000000d300d37308 */ /* 0x000e620000000800 */
[----:B-----5:R-:W-:-:S03]  /*51c0*/  FADD.FTZ R200, R210, R200 ;  /* 0x000000c8d2c87221 */ /* 0x020fc60000010000 */
[----:B------:R-:W5:Y:S01]  /*51d0*/  MUFU.EX2 R227, R227 ;  /* 0x000000e300e37308 */ /* 0x000f620000000800 */
[C---:B------:R-:W-:Y:S01]  /*51e0*/  HMMA.16816.F32 R92, R172.reuse, R98, RZ ;  /* 0x00000062ac5c723c */ /* 0x040fe200000018ff */
[----:B----4-:R-:W-:Y:S02]  /*51f0*/  FADD.FTZ R200, R209, R200 ;  /* 0x000000c8d1c87221 */ /* 0x010fe40000010000 */
[----:B------:R-:W-:Y:S02]  /*5200*/  MUFU.EX2 R243, R243 ;  /* 0x000000f300f37308 */ /* 0x000fe40000000800 */
[----:B--2---:R-:W-:Y:S02]  /*5210*/  FADD.FTZ R200, R208, R200 ;  /* 0x000000c8d0c87221 */ /* 0x004fe40000010000 */
[----:B------:R-:W2:Y:S01]  /*5220*/  MUFU.EX2 R242, R242 ;  /* 0x000000f200f27308 */ /* 0x000ea20000000800 */
[----:B------:R-:W-:Y:S01]  /*5230*/  HMMA.16816.F32 R108, R172, R114, RZ ;  /* 0x00000072ac6c723c */ /* 0x000fe200000018ff */
[----:B-1----:R-:W-:-:S02]  /*5240*/  FADD.FTZ R200, R211, R200 ;  /* 0x000000c8d3c87221 */ /* 0x002fc40000010000 */
[----:B------:R-:W1:Y:S02]  /*5250*/  MUFU.EX2 R241, R241 ;  /* 0x000000f100f17308 */ /* 0x000e640000000800 */
[----:B-----5:R-:W-:Y:S02]  /*5260*/  FADD.FTZ R200, R227, R200 ;  /* 0x000000c8e3c87221 */ /* 0x020fe40000010000 */
[----:B------:R-:W-:Y:S01]  /*5270*/  MUFU.EX2 R252, R252 ;  /* 0x000000fc00fc7308 */ /* 0x000fe20000000800 */
[----:B------:R-:W-:Y:S01]  /*5280*/  HMMA.16816.F32 R124, R172, R130, RZ ;  /* 0x00000082ac7c723c */ /* 0x000fe200000018ff */
[----:B--2---:R-:W-:-:S07]  /*5290*/  FADD.FTZ R66, R242, R66 ;  /* 0x00000042f2427221 */ /* 0x004fce0000010000 */
[----:B------:R-:W-:Y:S01]  /*52a0*/  HMMA.16816.F32 R156, R172, R162, RZ ;  /* 0x000000a2ac9c723c */ /* 0x000fe200000018ff */
[----:B-1----:R-:W-:-:S07]  /*52b0*/  FADD.FTZ R66, R241, R66 ;  /* 0x00000042f1427221 */ /* 0x002fce0000010000 */
[----:B------:R-:W-:Y:S08]  /*52c0*/  HMMA.16816.F32 R172, R172, R38, RZ ;  /* 0x00000026acac723c */ /* 0x000ff000000018ff */
[----:B------:R-:W-:Y:S01]  /*52d0*/  HMMA.16816.F32 R176, R168, R36, RZ ;  /* 0x00000024a8b0723c */ /* 0x000fe200000018ff */
[----:B------:R-:W-:-:S07]  /*52e0*/  F2FP.F16.F32.PACK_AB R36, R241, R242 ;  /* 0x000000f2f124723e */ /* 0x000fce00000000ff */
[C---:B------:R-:W-:Y:S08]  /*52f0*/  HMMA.16816.F32 R72, R4.reuse, R40, R72 ;  /* 0x000000280448723c */ /* 0x040ff00000001848 */
        /* <DEDUP_REMOVED lines=8> */
[C---:B---3--:R-:W-:Y:S08]  /*5380*/  HMMA.16816.F32 R164, R4.reuse, R8, R164 ;  /* 0x0000000804a4723c */ /* 0x048ff000000018a4 */
[C---:B------:R-:W-:Y:S08]  /*5390*/  HMMA.16816.F32 R184, R4.reuse, R30, R184 ;  /* 0x0000001e04b8723c */ /* 0x040ff000000018b8 */
[C---:B------:R-:W-:Y:S08]  /*53a0*/  HMMA.16816.F32 R92, R4.reuse, R26, R92 ;  /* 0x0000001a045c723c */ /* 0x040ff0000000185c */
[C---:B------:R-:W-:Y:S08]  /*53b0*/  HMMA.16816.F32 R108, R4.reuse, R22, R108 ;  /* 0x00000016046c723c */ /* 0x040ff0000000186c */
[C---:B------:R-:W-:Y:S08]  /*53c0*/  HMMA.16816.F32 R124, R4.reuse, R18, R124 ;  /* 0x00000012047c723c */ /* 0x040ff0000000187c */
[C---:B------:R-:W-:Y:S08]  /*53d0*/  HMMA.16816.F32 R156, R4.reuse, R14, R156 ;  /* 0x0000000e049c723c */ /* 0x040ff0000000189c */
[----:B------:R-:W-:Y:S01]  /*53e0*/  HMMA.16816.F32 R172, R4, R10, R172 ;  /* 0x0000000a04ac723c */ /* 0x000fe200000018ac */
[----:B------:R-:W-:-:S02]  /*53f0*/  F2FP.F16.F32.PACK_AB R4, R204, R207 ;  /* 0x000000cfcc04723e */ /* 0x000fc400000000ff */
[----:B------:R-:W-:Y:S02]  /*5400*/  F2FP.F16.F32.PACK_AB R5, R209, R210 ;  /* 0x000000d2d105723e */ /* 0x000fe400000000ff */
[----:B------:R-:W-:Y:S02]  /*5410*/  F2FP.F16.F32.PACK_AB R6, R205, R206 ;  /* 0x000000cecd06723e */ /* 0x000fe400000000ff */
[----:B------:R-:W-:Y:S01]  /*5420*/  F2FP.F16.F32.PACK_AB R7, R211, R208 ;  /* 0x000000d0d307723e */ /* 0x000fe200000000ff */
[----:B------:R-:W-:Y:S08]  /*5430*/  HMMA.16816.F32 R148, R168, R160, RZ ;  /* 0x000000a0a894723c */ /* 0x000ff000000018ff */
[----:B------:R-:W-:Y:S01]  /*5440*/  HMMA.16816.F32 R176, R4, R8, R176 ;  /* 0x0000000804b0723c */ /* 0x000fe200000018b0 */
[--C-:B------:R-:W-:Y:S01]  /*5450*/  FFMA.FTZ R8, R225, UR10, -R219.reuse ;  /* 0x0000000ae1087c23 */ /* 0x100fe200080108db */
[----:B------:R-:W-:Y:S01]  /*5460*/  FFMA.FTZ R225, R226, UR10, -R219 ;  /* 0x0000000ae2e17c23 */ /* 0x000fe200080108db */
[----:B------:R-:W-:-:S02]  /*5470*/  FFMA.FTZ R9, R250, UR10, -R234 ;  /* 0x0000000afa097c23 */ /* 0x000fc400080108ea */
[----:B------:R1:W2:Y:S03]  /*5480*/  MUFU.EX2 R226, R8 ;  /* 0x0000000800e27308 */ /* 0x0002a60000000800 */
[C---:B------:R-:W-:Y:S01]  /*5490*/  HMMA.16816.F32 R160, R168.reuse, R162, RZ ;  /* 0x000000a2a8a0723c */ /* 0x040fe200000018ff */
[----:B------:R-:W3:Y:S07]  /*54a0*/  MUFU.EX2 R225, R225 ;  /* 0x000000e100e17308 */ /* 0x000eee0000000800 */
[C---:B------:R-:W-:Y:S01]  /*54b0*/  HMMA.16816.F32 R68, R168.reuse, R80, RZ ;  /* 0x00000050a844723c */ /* 0x040fe200000018ff */
[----:B-1----:R-:W-:Y:S01]  /*54c0*/  FFMA.FTZ R8, R229, UR10, -R219 ;  /* 0x0000000ae5087c23 */ /* 0x002fe200080108db */
[----:B--2---:R-:W-:Y:S01]  /*54d0*/  FADD.FTZ R202, R226, R202 ;  /* 0x000000cae2ca7221 */ /* 0x004fe20000010000 */
[----:B------:R-:W1:Y:S05]  /*54e0*/  MUFU.EX2 R229, R228 ;  /* 0x000000e400e57308 */ /* 0x000e6a0000000800 */
[----:B------:R-:W-:Y:S01]  /*54f0*/  HMMA.16816.F32 R132, R168, R144, RZ ;  /* 0x00000090a884723c */ /* 0x000fe200000018ff */
[----:B------:R2:W4:Y:S01]  /*5500*/  MUFU.EX2 R228, R8 ;  /* 0x0000000800e47308 */ /* 0x0005220000000800 */
[----:B---3--:R-:W-:-:S06]  /*5510*/  FADD.FTZ R202, R225, R202 ;  /* 0x000000cae1ca7221 */ /* 0x008fcc0000010000 */
[----:B------:R-:W-:Y:S01]  /*5520*/  HMMA.16816.F32 R192, R168, R180, RZ ;  /* 0x000000b4a8c0723c */ /* 0x000fe200000018ff */
[----:B-1----:R-:W-:Y:S01]  /*5530*/  FADD.FTZ R202, R229, R202 ;  /* 0x000000cae5ca7221 */ /* 0x002fe20000010000 */
[----:B--2---:R-:W-:-:S06]  /*5540*/  FFMA.FTZ R8, R240, UR10, -R215 ;  /* 0x0000000af0087c23 */ /* 0x004fcc00080108d7 */
[----:B------:R-:W-:Y:S01]  /*5550*/  HMMA.16816.F32 R84, R168, R96, RZ ;  /* 0x00000060a854723c */ /* 0x000fe200000018ff */
[----:B------:R-:W1:Y:S01]  /*5560*/  MUFU.EX2 R240, R239 ;  /* 0x000000ef00f07308 */ /* 0x000e620000000800 */
[----:B----4-:R-:W-:-:S03]  /*5570*/  FADD.FTZ R202, R228, R202 ;  /* 0x000000cae4ca7221 */ /* 0x010fc60000010000 */
[----:B------:R2:W3:Y:S03]  /*5580*/  MUFU.EX2 R239, R8 ;  /* 0x0000000800ef7308 */ /* 0x0004e60000000800 */
[----:B------:R-:W-:Y:S01]  /*5590*/  HMMA.16816.F32 R100, R168, R112, RZ ;  /* 0x00000070a864723c */ /* 0x000fe200000018ff */
[----:B-1----:R-:W-:-:S07]  /*55a0*/  FADD.FTZ R200, R240, R200 ;  /* 0x000000c8f0c87221 */ /* 0x002fce0000010000 */
[----:B------:R-:W-:Y:S01]  /*55b0*/  HMMA.16816.F32 R116, R168, R128, RZ ;  /* 0x00000080a874723c */ /* 0x000fe200000018ff */
[----:B--2---:R-:W-:Y:S01]  /*55c0*/  FFMA.FTZ R8, R45, UR10, -R238 ;  /* 0x0000000a2d087c23 */ /* 0x004fe200080108ee */
[----:B---3--:R-:W-:-:S06]  /*55d0*/  FADD.FTZ R200, R239, R200 ;  /* 0x000000c8efc87221 */ /* 0x008fcc0000010000 */
[----:B------:R-:W-:Y:S01]  /*55e0*/  HMMA.16816.F32 R80, R168, R82, RZ ;  /* 0x00000052a850723c */ /* 0x000fe200000018ff */
[----:B------:R-:W-:-:S07]  /*55f0*/  FADD.FTZ R200, R243, R200 ;  /* 0x000000c8f3c87221 */ /* 0x000fce0000010000 */
[C---:B------:R-:W-:Y:S08]  /*5600*/  HMMA.16816.F32 R144, R168.reuse, R146, RZ ;  /* 0x00000092a890723c */ /* 0x040ff000000018ff */
[C---:B------:R-:W-:Y:S08]  /*5610*/  HMMA.16816.F32 R180, R168.reuse, R182, RZ ;  /* 0x000000b6a8b4723c */ /* 0x040ff000000018ff */
[C---:B------:R-:W-:Y:S08]  /*5620*/  HMMA.16816.F32 R96, R168.reuse, R98, RZ ;  /* 0x00000062a860723c */ /* 0x040ff000000018ff */
[C---:B------:R-:W-:Y:S08]  /*5630*/  HMMA.16816.F32 R112, R168.reuse, R114, RZ ;  /* 0x00000072a870723c */ /* 0x040ff000000018ff */
[C---:B------:R-:W-:Y:S08]  /*5640*/  HMMA.16816.F32 R128, R168.reuse, R130, RZ ;  /* 0x00000082a880723c */ /* 0x040ff000000018ff */
[----:B------:R-:W-:Y:S08]  /*5650*/  HMMA.16816.F32 R168, R168, R38, RZ ;  /* 0x00000026a8a8723c */ /* 0x000ff000000018ff */
[----:B------:R-:W-:Y:S01]  /*5660*/  HMMA.16816.F32 R148, R4, R12, R148 ;  /* 0x0000000c0494723c */ /* 0x000fe20000001894 */
[----:B------:R-:W-:-:S02]  /*5670*/  FFMA.FTZ R12, R251, UR10, -R238 ;  /* 0x0000000afb0c7c23 */ /* 0x000fc400080108ee */
[----:B------:R1:W2:Y:S04]  /*5680*/  MUFU.EX2 R251, R8 ;  /* 0x0000000800fb7308 */ /* 0x0002a80000000800 */
[----:B------:R3:W4:Y:S01]  /*5690*/  MUFU.EX2 R250, R12 ;  /* 0x0000000c00fa7308 */ /* 0x0007220000000800 */
[C---:B------:R-:W-:Y:S08]  /*56a0*/  HMMA.16816.F32 R160, R4.reuse, R14, R160 ;  /* 0x0000000e04a0723c */ /* 0x040ff000000018a0 */
[----:B------:R-:W-:Y:S01]  /*56b0*/  HMMA.16816.F32 R68, R4, R40, R68 ;  /* 0x000000280444723c */ /* 0x000fe20000001844 */
[----:B-1----:R-:W-:Y:S01]  /*56c0*/  FFMA.FTZ R8, R249, UR10, -R234 ;  /* 0x0000000af9087c23 */ /* 0x002fe200080108ea */
[----:B--2---:R-:W-:Y:S01]  /*56d0*/  FADD.FTZ R66, R251, R66 ;  /* 0x00000042fb427221 */ /* 0x004fe20000010000 */
[----:B------:R1:W2:Y:S01]  /*56e0*/  MUFU.EX2 R249, R9 ;  /* 0x0000000900f97308 */ /* 0x0002a20000000800 */
[----:B---3--:R-:W3:Y:S01]  /*56f0*/  LDSM.16.MT88.4 R12, [R223+0x3000] ;  /* 0x00300000df0c783b */ /* 0x008ee20000004200 */
[----:B----4-:R-:W-:-:S02]  /*5700*/  F2FP.F16.F32.PACK_AB R38, R250, R251 ;  /* 0x000000fbfa26723e */ /* 0x010fc400000000ff */
[----:B------:R-:W4:Y:S01]  /*5710*/  MUFU.EX2 R45, R8 ;  /* 0x00000008002d7308 */ /* 0x000f220000000800 */
[----:B------:R-:W-:Y:S01]  /*5720*/  HMMA.16816.F32 R80, R4, R42, R80 ;  /* 0x0000002a0450723c */ /* 0x000fe20000001850 */
[----:B------:R-:W5:Y:S01]  /*5730*/  LDSM.16.MT88.4 R40, [R233+0xd000] ;  /* 0x00d00000e928783b */ /* 0x000f620000004200 */
[----:B------:R-:W-:-:S06]  /*5740*/  FADD.FTZ R66, R250, R66 ;  /* 0x00000042fa427221 */ /* 0x000fcc0000010000 */
[----:B------:R-:W-:Y:S01]  /*5750*/  HMMA.16816.F32 R132, R4, R32, R132 ;  /* 0x000000200484723c */ /* 0x000fe20000001884 */
[----:B-1----:R-:W-:Y:S01]  /*5760*/  FFMA.FTZ R9, R44, UR10, -R234 ;  /* 0x0000000a2c097c23 */ /* 0x002fe200080108ea */
[----:B--2---:R-:W-:-:S03]  /*5770*/  FADD.FTZ R63, R249, R63 ;  /* 0x0000003ff93f7221 */ /* 0x004fc60000010000 */
[----:B------:R-:W1:Y:S01]  /*5780*/  MUFU.EX2 R44, R9 ;  /* 0x00000009002c7308 */ /* 0x000e620000000800 */
[C---:B----4-:R-:W-:Y:S01]  /*5790*/  F2FP.F16.F32.PACK_AB R37, R45.reuse, R249 ;  /* 0x000000f92d25723e */ /* 0x050fe200000000ff */
[----:B------:R-:W-:Y:S01]  /*57a0*/  FADD.FTZ R63, R45, R63 ;  /* 0x0000003f2d3f7221 */ /* 0x000fe20000010000 */
[----:B------:R-:W-:Y:S01]  /*57b0*/  HMMA.16816.F32 R144, R4, R34, R144 ;  /* 0x000000220490723c */ /* 0x000fe20000001890 */
[----:B------:R-:W2:Y:S01]  /*57c0*/  LDSM.16.MT88.4 R32, [R233+0xf000] ;  /* 0x00f00000e920783b */ /* 0x000ea20000004200 */
[----:B------:R-:W-:-:S06]  /*57d0*/  SHF.L.U32 R45, R247, 0x3, RZ ;  /* 0x00000003f72d7819 */ /* 0x000fcc00000006ff */
[----:B------:R-:W-:Y:S01]  /*57e0*/  HMMA.16816.F32 R192, R4, R28, R192 ;  /* 0x0000001c04c0723c */ /* 0x000fe200000018c0 */
[----:B-1----:R-:W-:Y:S01]  /*57f0*/  F2FP.F16.F32.PACK_AB R39, R252, R44 ;  /* 0x0000002cfc27723e */ /* 0x002fe200000000ff */
[----:B------:R-:W-:Y:S01]  /*5800*/  FADD.FTZ R63, R44, R63 ;  /* 0x0000003f2c3f7221 */ /* 0x000fe20000010000 */
[----:B------:R-:W-:-:S05]  /*5810*/  LOP3.LUT R44, R45, 0x38, RZ, 0xc0, !PT ;  /* 0x000000382d2c7812 */ /* 0x000fca00078ec0ff */
[----:B------:R-:W-:Y:S01]  /*5820*/  HMMA.16816.F32 R84, R4, R24, R84 ;  /* 0x000000180454723c */ /* 0x000fe20000001854 */
[----:B------:R-:W-:-:S07]  /*5830*/  FADD.FTZ R63, R252, R63 ;  /* 0x0000003ffc3f7221 */ /* 0x000fce0000010000 */
[C---:B------:R-:W-:Y:S08]  /*5840*/  HMMA.16816.F32 R100, R4.reuse, R20, R100 ;  /* 0x000000140464723c */ /* 0x040ff00000001864 */
[C---:B------:R-:W-:Y:S08]  /*5850*/  HMMA.16816.F32 R116, R4.reuse, R16, R116 ;  /* 0x000000100474723c */ /* 0x040ff00000001874 */
[C---:B------:R-:W-:Y:S01]  /*5860*/  HMMA.16816.F32 R180, R4.reuse, R30, R180 ;  /* 0x0000001e04b4723c */ /* 0x040fe200000018b4 */
[----:B------:R-:W1:Y:S07]  /*5870*/  LDSM.16.MT88.4 R28, [R224+0xd000] ;  /* 0x00d00000e01c783b */ /* 0x000e6e0000004200 */
[C---:B------:R-:W-:Y:S01]  /*5880*/  HMMA.16816.F32 R96, R4.reuse, R26, R96 ;  /* 0x0000001a0460723c */ /* 0x040fe20000001860 */
[----:B------:R-:W4:Y:S07]  /*5890*/  LDSM.16.MT88.4 R24, [R223+0x1000] ;  /* 0x00100000df18783b */ /* 0x000f2e0000004200 */
[C---:B------:R-:W-:Y:S01]  /*58a0*/  HMMA.16816.F32 R112, R4.reuse, R22, R112 ;  /* 0x000000160470723c */ /* 0x040fe20000001870 */
[----:B------:R-:W4:Y:S07]  /*58b0*/  LDSM.16.MT88.4 R20, [R222+0x1000] ;  /* 0x00100000de14783b */ /* 0x000f2e0000004200 */
[C---:B------:R-:W-:Y:S01]  /*58c0*/  HMMA.16816.F32 R128, R4.reuse, R18, R128 ;  /* 0x000000120480723c */ /* 0x040fe20000001880 */
[----:B------:R-:W4:Y:S07]  /*58d0*/  LDSM.16.MT88.4 R16, [R224+0xf000] ;  /* 0x00f00000e010783b */ /* 0x000f2e0000004200 */
[----:B------:R-:W-:Y:S01]  /*58e0*/  HMMA.16816.F32 R168, R4, R10, R168 ;  /* 0x0000000a04a8723c */ /* 0x000fe200000018a8 */
[----:B------:R-:W4:Y:S01]  /*58f0*/  LDSM.16.MT88.4 R8, [R222+0x3000] ;  /* 0x00300000de08783b */ /* 0x000f220000004200 */
[----:B------:R-:W-:-:S02]  /*5900*/  F2FP.F16.F32.PACK_AB R4, R225, R226 ;  /* 0x000000e2e104723e */ /* 0x000fc400000000ff */
[----:B------:R-:W-:Y:S02]  /*5910*/  F2FP.F16.F32.PACK_AB R5, R240, R227 ;  /* 0x000000e3f005723e */ /* 0x000fe400000000ff */
[----:B------:R-:W-:Y:S02]  /*5920*/  F2FP.F16.F32.PACK_AB R6, R228, R229 ;  /* 0x000000e5e406723e */ /* 0x000fe400000000ff */
[----:B------:R-:W-:Y:S01]  /*5930*/  F2FP.F16.F32.PACK_AB R7, R243, R239 ;  /* 0x000000eff307723e */ /* 0x000fe200000000ff */
[-C--:B---3--:R-:W-:Y:S08]  /*5940*/  HMMA.16816.F32 R152, R36, R12.reuse, R152 ;  /* 0x0000000c2498723c */ /* 0x088ff00000001898 */
[----:B------:R-:W-:Y:S01]  /*5950*/  HMMA.16816.F32 R148, R4, R12, R148 ;  /* 0x0000000c0494723c */ /* 0x000fe20000001894 */
[--C-:B------:R-:W-:Y:S01]  /*5960*/  FFMA.FTZ R13, R232, UR10, -R234.reuse ;  /* 0x0000000ae80d7c23 */ /* 0x100fe200080108ea */
[--C-:B------:R-:W-:Y:S01]  /*5970*/  FFMA.FTZ R12, R231, UR10, -R234.reuse ;  /* 0x0000000ae70c7c23 */ /* 0x100fe200080108ea */
[----:B------:R-:W-:Y:S01]  /*5980*/  FFMA.FTZ R234, R230, UR10, -R234 ;  /* 0x0000000ae6ea7c23 */ /* 0x000fe200080108ea */
[----:B------:R-:W3:Y:S04]  /*5990*/  MUFU.EX2 R232, R237 ;  /* 0x000000ed00e87308 */ /* 0x000ee80000000800 */
[C---:B-----5:R-:W-:Y:S01]  /*59a0*/  HMMA.16816.F32 R72, R36.reuse, R40, R72 ;  /* 0x000000282448723c */ /* 0x060fe20000001848 */
[----:B------:R-:W5:Y:S04]  /*59b0*/  MUFU.EX2 R231, R13 ;  /* 0x0000000d00e77308 */ /* 0x000f680000000800 */
[----:B------:R-:W1:Y:S03]  /*59c0*/  MUFU.EX2 R230, R12 ;  /* 0x0000000c00e67308 */ /* 0x000e660000000800 */
[----:B------:R-:W-:Y:S01]  /*59d0*/  HMMA.16816.F32 R76, R36, R42, R76 ;  /* 0x0000002a244c723c */ /* 0x000fe2000000184c */
[----:B---3--:R-:W-:-:S04]  /*59e0*/  FADD.FTZ R63, R232, R63 ;  /* 0x0000003fe83f7221 */ /* 0x008fc80000010000 */
[----:B-----5:R-:W-:-:S03]  /*59f0*/  FADD.FTZ R63, R231, R63 ;  /* 0x0000003fe73f7221 */ /* 0x020fc60000010000 */
[----:B--2---:R-:W-:Y:S01]  /*5a00*/  HMMA.16816.F32 R136, R36, R32, R136 ;  /* 0x000000202488723c */ /* 0x004fe20000001888 */
[----:B-1----:R-:W-:-:S07]  /*5a10*/  FADD.FTZ R63, R230, R63 ;  /* 0x0000003fe63f7221 */ /* 0x002fce0000010000 */
[C---:B------:R-:W-:Y:S08]  /*5a20*/  HMMA.16816.F32 R140, R36.reuse, R34, R140 ;  /* 0x00000022248c723c */ /* 0x040ff0000000188c */
[C---:B------:R-:W-:Y:S08]  /*5a30*/  HMMA.16816.F32 R188, R36.reuse, R28, R188 ;  /* 0x0000001c24bc723c */ /* 0x040ff000000018bc */
[C---:B----4-:R-:W-:Y:S08]  /*5a40*/  HMMA.16816.F32 R88, R36.reuse, R24, R88 ;  /* 0x000000182458723c */ /* 0x050ff00000001858 */
        /* <DEDUP_REMOVED lines=8> */
[----:B------:R-:W-:Y:S01]  /*5ad0*/  HMMA.16816.F32 R172, R36, R10, R172 ;  /* 0x0000000a24ac723c */ /* 0x000fe200000018ac */
[----:B------:R-:W1:Y:S07]  /*5ae0*/  LDSM.16.MT88.4 R36, [R233+0xd800] ;  /* 0x00d80000e924783b */ /* 0x000e6e0000004200 */
[C---:B------:R-:W-:Y:S08]  /*5af0*/  HMMA.16816.F32 R132, R4.reuse, R32, R132 ;  /* 0x000000200484723c */ /* 0x040ff00000001884 */
[C---:B------:R-:W-:Y:S01]  /*5b00*/  HMMA.16816.F32 R144, R4.reuse, R34, R144 ;  /* 0x000000220490723c */ /* 0x040fe20000001890 */
[----:B------:R2:W3:Y:S07]  /*5b10*/  LDSM.16.MT88.4 R32, [R233+0xf800] ;  /* 0x00f80000e920783b */ /* 0x0004ee0000004200 */
[C---:B------:R-:W-:Y:S08]  /*5b20*/  HMMA.16816.F32 R192, R4.reuse, R28, R192 ;  /* 0x0000001c04c0723c */ /* 0x040ff000000018c0 */
[C---:B------:R-:W-:Y:S01]  /*5b30*/  HMMA.16816.F32 R180, R4.reuse, R30, R180 ;  /* 0x0000001e04b4723c */ /* 0x040fe200000018b4 */
[----:B------:R-:W4:Y:S07]  /*5b40*/  LDSM.16.MT88.4 R28, [R224+0xd800] ;  /* 0x00d80000e01c783b */ /* 0x000f2e0000004200 */
[C---:B------:R-:W-:Y:S01]  /*5b50*/  HMMA.16816.F32 R84, R4.reuse, R24, R84 ;  /* 0x000000180454723c */ /* 0x040fe20000001854 */
[----:B--2---:R-:W2:Y:S07]  /*5b60*/  MUFU.EX2 R233, R234 ;  /* 0x000000ea00e97308 */ /* 0x004eae0000000800 */
[C---:B------:R-:W-:Y:S01]  /*5b70*/  HMMA.16816.F32 R96, R4.reuse, R26, R96 ;  /* 0x0000001a0460723c */ /* 0x040fe20000001860 */
[----:B------:R-:W-:Y:S07]  /*5b80*/  LDSM.16.MT88.4 R24, [R224+0xf800] ;  /* 0x00f80000e018783b */ /* 0x000fee0000004200 */
[C---:B------:R-:W-:Y:S08]  /*5b90*/  HMMA.16816.F32 R100, R4.reuse, R20, R100 ;  /* 0x000000140464723c */ /* 0x040ff00000001864 */
[C---:B------:R-:W-:Y:S01]  /*5ba0*/  HMMA.16816.F32 R112, R4.reuse, R22, R112 ;  /* 0x000000160470723c */ /* 0x040fe20000001870 */
[----:B------:R-:W5:Y:S07]  /*5bb0*/  LDSM.16.MT88.4 R20, [R223+0x1800] ;  /* 0x00180000df14783b */ /* 0x000f6e0000004200 */
[C---:B------:R-:W-:Y:S08]  /*5bc0*/  HMMA.16816.F32 R116, R4.reuse, R16, R116 ;  /* 0x000000100474723c */ /* 0x040ff00000001874 */
[C---:B------:R-:W-:Y:S01]  /*5bd0*/  HMMA.16816.F32 R128, R4.reuse, R18, R128 ;  /* 0x000000120480723c */ /* 0x040fe20000001880 */
[----:B------:R1:W-:Y:S07]  /*5be0*/  LDSM.16.MT88.4 R16, [R223+0x3800] ;  /* 0x00380000df10783b */ /* 0x0003ee0000004200 */
[C---:B------:R-:W-:Y:S01]  /*5bf0*/  HMMA.16816.F32 R160, R4.reuse, R14, R160 ;  /* 0x0000000e04a0723c */ /* 0x040fe200000018a0 */
[----:B------:R-:W5:Y:S07]  /*5c00*/  LDSM.16.MT88.4 R12, [R222+0x1800] ;  /* 0x00180000de0c783b */ /* 0x000f6e0000004200 */
[C---:B------:R-:W-:Y:S08]  /*5c10*/  HMMA.16816.F32 R176, R4.reuse, R8, R176 ;  /* 0x0000000804b0723c */ /* 0x040ff000000018b0 */
[----:B------:R-:W-:Y:S01]  /*5c20*/  HMMA.16816.F32 R168, R4, R10, R168 ;  /* 0x0000000a04a8723c */ /* 0x000fe200000018a8 */
[----:B------:R3:W5:Y:S01]  /*5c30*/  LDSM.16.MT88.4 R8, [R222+0x3800] ;  /* 0x00380000de08783b */ /* 0x0007620000004200 */
[----:B-1----:R-:W-:-:S06]  /*5c40*/  FFMA.FTZ R223, R217, UR10, -R219 ;  /* 0x0000000ad9df7c23 */ /* 0x002fcc00080108db */
[----:B------:R-:W-:Y:S01]  /*5c50*/  HMMA.16816.F32 R68, R4, R40, R68 ;  /* 0x000000280444723c */ /* 0x000fe20000001844 */
[--C-:B------:R-:W-:Y:S01]  /*5c60*/  FFMA.FTZ R40, R248, UR10, -R238.reuse ;  /* 0x0000000af8287c23 */ /* 0x100fe200080108ee */
[----:B------:R-:W-:-:S05]  /*5c70*/  FFMA.FTZ R41, R244, UR10, -R238 ;  /* 0x0000000af4297c23 */ /* 0x000fca00080108ee */
[----:B------:R-:W1:Y:S01]  /*5c80*/  MUFU.EX2 R40, R40 ;  /* 0x0000002800287308 */ /* 0x000e620000000800 */
[----:B------:R-:W-:Y:S01]  /*5c90*/  HMMA.16816.F32 R80, R4, R42, R80 ;  /* 0x0000002a0450723c */ /* 0x000fe20000001850 */
[--C-:B------:R-:W-:Y:S01]  /*5ca0*/  FFMA.FTZ R43, R236, UR10, -R238.reuse ;  /* 0x0000000aec2b7c23 */ /* 0x100fe200080108ee */
[----:B------:R-:W-:Y:S01]  /*5cb0*/  FFMA.FTZ R42, R235, UR10, -R238 ;  /* 0x0000000aeb2a7c23 */ /* 0x000fe200080108ee */
[----:B------:R-:W4:Y:S01]  /*5cc0*/  MUFU.EX2 R41, R41 ;  /* 0x0000002900297308 */ /* 0x000f220000000800 */
[----:B------:R-:W-:Y:S02]  /*5cd0*/  F2FP.F16.F32.PACK_AB R5, R231, R232 ;  /* 0x000000e8e705723e */ /* 0x000fe400000000ff */
[----:B--2---:R-:W-:Y:S01]  /*5ce0*/  F2FP.F16.F32.PACK_AB R7, R233, R230 ;  /* 0x000000e6e907723e */ /* 0x004fe200000000ff */
[----:B------:R-:W2:Y:S01]  /*5cf0*/  MUFU.EX2 R43, R43 ;  /* 0x0000002b002b7308 */ /* 0x000ea20000000800 */
[--C-:B---3--:R-:W-:Y:S01]  /*5d00*/  FFMA.FTZ R222, R221, UR10, -R219.reuse ;  /* 0x0000000addde7c23 */ /* 0x108fe200080108db */
[----:B------:R-:W-:-:S02]  /*5d10*/  FFMA.FTZ R221, R220, UR10, -R219 ;  /* 0x0000000adcdd7c23 */ /* 0x000fc400080108db */
[----:B------:R-:W3:Y:S01]  /*5d20*/  MUFU.EX2 R42, R42 ;  /* 0x0000002a002a7308 */ /* 0x000ee20000000800 */
[----:B-1----:R-:W-:-:S03]  /*5d30*/  FADD.FTZ R66, R40, R66 ;  /* 0x0000004228427221 */ /* 0x002fc60000010000 */
[----:B------:R1:W5:Y:S01]  /*5d40*/  MUFU.EX2 R220, R222 ;  /* 0x000000de00dc7308 */ /* 0x0003620000000800 */
[C---:B----4-:R-:W-:Y:S01]  /*5d50*/  F2FP.F16.F32.PACK_AB R4, R41.reuse, R40 ;  /* 0x000000282904723e */ /* 0x050fe200000000ff */
[----:B------:R-:W-:Y:S02]  /*5d60*/  FADD.FTZ R66, R41, R66 ;  /* 0x0000004229427221 */ /* 0x000fe40000010000 */
[----:B------:R4:W4:Y:S02]  /*5d70*/  MUFU.EX2 R217, R221 ;  /* 0x000000dd00d97308 */ /* 0x0009240000000800 */
[----:B--2---:R-:W-:Y:S01]  /*5d80*/  FADD.FTZ R66, R43, R66 ;  /* 0x000000422b427221 */ /* 0x004fe20000010000 */
[----:B---3--:R-:W-:Y:S01]  /*5d90*/  F2FP.F16.F32.PACK_AB R6, R42, R43 ;  /* 0x0000002b2a06723e */ /* 0x008fe200000000ff */
[----:B-1----:R-:W-:Y:S01]  /*5da0*/  FFMA.FTZ R222, R216, UR10, -R219 ;  /* 0x0000000ad8de7c23 */ /* 0x002fe200080108db */
[--C-:B------:R-:W-:Y:S01]  /*5db0*/  FFMA.FTZ R219, R218, UR10, -R215.reuse ;  /* 0x0000000adadb7c23 */ /* 0x100fe200080108d7 */
[----:B------:R-:W1:Y:S01]  /*5dc0*/  MUFU.EX2 R216, R223 ;  /* 0x000000df00d87308 */ /* 0x000e620000000800 */
[----:B-----5:R-:W-:Y:S01]  /*5dd0*/  FADD.FTZ R202, R220, R202 ;  /* 0x000000cadcca7221 */ /* 0x020fe20000010000 */
[----:B----4-:R-:W-:-:S02]  /*5de0*/  FFMA.FTZ R221, R214, UR10, -R215 ;  /* 0x0000000ad6dd7c23 */ /* 0x010fc400080108d7 */
[----:B------:R-:W-:Y:S01]  /*5df0*/  HMMA.16816.F32 R72, R4, R36, R72 ;  /* 0x000000240448723c */ /* 0x000fe20000001848 */
[----:B------:R2:W3:Y:S01]  /*5e00*/  MUFU.EX2 R214, R219 ;  /* 0x000000db00d67308 */ /* 0x0004e20000000800 */
[----:B------:R-:W-:-:S03]  /*5e10*/  FADD.FTZ R202, R217, R202 ;  /* 0x000000cad9ca7221 */ /* 0x000fc60000010000 */
[----:B------:R-:W-:Y:S03]  /*5e20*/  MUFU.EX2 R218, R222 ;  /* 0x000000de00da7308 */ /* 0x000fe60000000800 */
[C---:B------:R-:W-:Y:S01]  /*5e30*/  HMMA.16816.F32 R76, R4.reuse, R38, R76 ;  /* 0x00000026044c723c */ /* 0x040fe2000000184c */
[----:B-1----:R-:W-:Y:S01]  /*5e40*/  FADD.FTZ R202, R216, R202 ;  /* 0x000000cad8ca7221 */ /* 0x002fe20000010000 */
[--C-:B--2---:R-:W-:Y:S01]  /*5e50*/  FFMA.FTZ R219, R213, UR10, -R215.reuse ;  /* 0x0000000ad5db7c23 */ /* 0x104fe200080108d7 */
[----:B------:R-:W-:Y:S01]  /*5e60*/  FFMA.FTZ R215, R212, UR10, -R215 ;  /* 0x0000000ad4d77c23 */ /* 0x000fe200080108d7 */
[----:B------:R-:W1:Y:S04]  /*5e70*/  MUFU.EX2 R213, R221 ;  /* 0x000000dd00d57308 */ /* 0x000e680000000800 */
[C---:B------:R-:W-:Y:S01]  /*5e80*/  HMMA.16816.F32 R136, R4.reuse, R32, R136 ;  /* 0x000000200488723c */ /* 0x040fe20000001888 */
[----:B---3--:R-:W-:Y:S01]  /*5e90*/  FADD.FTZ R200, R214, R200 ;  /* 0x000000c8d6c87221 */ /* 0x008fe20000010000 */
[----:B------:R-:W2:Y:S04]  /*5ea0*/  MUFU.EX2 R212, R219 ;  /* 0x000000db00d47308 */ /* 0x000ea80000000800 */
[----:B------:R-:W3:Y:S02]  /*5eb0*/  MUFU.EX2 R215, R215 ;  /* 0x000000d700d77308 */ /* 0x000ee40000000800 */
[----:B------:R-:W-:Y:S01]  /*5ec0*/  HMMA.16816.F32 R140, R4, R34, R140 ;  /* 0x00000022048c723c */ /* 0x000fe2000000188c */
[----:B-1----:R-:W-:-:S07]  /*5ed0*/  FADD.FTZ R200, R213, R200 ;  /* 0x000000c8d5c87221 */ /* 0x002fce0000010000 */
[----:B------:R-:W-:Y:S01]  /*5ee0*/  HMMA.16816.F32 R188, R4, R28, R188 ;  /* 0x0000001c04bc723c */ /* 0x000fe200000018bc */
[----:B--2---:R-:W-:-:S07]  /*5ef0*/  FADD.FTZ R200, R212, R200 ;  /* 0x000000c8d4c87221 */ /* 0x004fce0000010000 */
        /* <DEDUP_REMOVED lines=14> */
[----:B---3--:R-:W-:-:S07]  /*5fe0*/  F2FP.F16.F32.PACK_AB R7, R215, R212 ;  /* 0x000000d4d707723e */ /* 0x008fce00000000ff */
        /* <DEDUP_REMOVED lines=16> */
[----:B------:R-:W-:Y:S01]  /*60f0*/  FADD.FTZ R4, R218, R202 ;  /* 0x000000cada047221 */ /* 0x000fe20000010000 */
[----:B------:R-:W-:Y:S01]  /*6100*/  FADD.FTZ R6, R215, R200 ;  /* 0x000000c8d7067221 */ /* 0x000fe20000010000 */
[----:B------:R-:W-:-:S03]  /*6110*/  FADD.FTZ R5, R42, R66 ;  /* 0x000000422a057221 */ /* 0x000fc60000010000 */
[----:B------:R1:W-:Y:S04]  /*6120*/  STL [R1+0x8], R4 ;  /* 0x0000080401007387 */ /* 0x0003e80000100800 */
[----:B------:R2:W-:Y:S01]  /*6130*/  STL [R1+0xc], R6 ;  /* 0x00000c0601007387 */ /* 0x0005e20000100800 */
[----:B-1----:R-:W-:-:S05]  /*6140*/  FADD.FTZ R4, R233, R63 ;  /* 0x0000003fe9047221 */ /* 0x002fca0000010000 */
[----:B------:R2:W-:Y:S04]  /*6150*/  STL [R1], R4 ;  /* 0x0000000401007387 */ /* 0x0005e80000100800 */
[----:B------:R2:W-:Y:S01]  /*6160*/  STL [R1+0x4], R5 ;  /* 0x0000040501007387 */ /* 0x0005e20000100800 */
[----:B------:R-:W-:Y:S05]  /*6170*/  BRA.U !UP1, `(.L_x_38) ;  /* 0x0000003909a07547 */ /* 0x000fea000b800000 */
[----:B--2---:R-:W-:Y:S01]  /*6180*/  IMAD.U32 R4, RZ, RZ, UR18 ;  /* 0x00000012ff047e24 */ /* 0x004fe2000f8e00ff */
[----:B------:R-:W-:Y:S01]  /*6190*/  SHF.R.U32.HI R7, RZ, 0x1, R247 ;  /* 0x00000001ff077819 */ /* 0x000fe200000116f7 */
[----:B------:R-:W-:Y:S01]  /*61a0*/  IMAD.U32 R5, RZ, RZ, UR17 ;  /* 0x00000011ff057e24 */ /* 0x000fe2000f8e00ff */
[----:B------:R-:W-:Y:S01]  /*61b0*/  LOP3.LUT R250, R50, 0x1e00, R45, 0xf8, !PT ;  /* 0x00001e0032fa7812 */ /* 0x000fe200078ef82d */
[----:B------:R-:W-:Y:S01]  /*61c0*/  IMAD R6, R47, UR4, RZ ;  /* 0x000000042f067c24 */ /* 0x000fe2000f8e02ff */
[----:B------:R-:W-:Y:S01]  /*61d0*/  UIADD3 UR24, UP0, UPT, UR24, -0x80, URZ ;  /* 0xffffff8018187890 */ /* 0x000fe2000ff1e0ff */
[----:B------:R-:W-:Y:S01]  /*61e0*/  IMAD.WIDE.U32 R4, R46, UR8, R4 ;  /* 0x000000082e047c25 */ /* 0x000fe2000f8e0004 */
[----:B------:R-:W-:Y:S02]  /*61f0*/  MOV R199, R2 ;  /* 0x0000000200c77202 */ /* 0x000fe40000000f00 */
[----:B------:R-:W-:Y:S01]  /*6200*/  MOV R197, R196 ;  /* 0x000000c400c57202 */ /* 0x000fe20000000f00 */
[----:B------:R-:W-:Y:S01]  /*6210*/  IMAD.IADD R9, R49, 0x1, R5 ;  /* 0x0000000131097824 */ /* 0x000fe200078e0205 */
[----:B------:R-:W-:Y:S01]  /*6220*/  MOV R8, R4 ;  /* 0x0000000400087202 */ /* 0x000fe20000000f00 */
[C---:B------:R-:W-:Y:S01]  /*6230*/  IMAD R6, R48.reuse, UR5, R6 ;  /* 0x0000000530067c24 */ /* 0x040fe2000f8e0206 */
[----:B------:R-:W1:Y:S01]  /*6240*/  S2UR UR5, SR_CgaCtaId ;  /* 0x00000000000579c3 */ /* 0x000e620000008800 */
[----:B------:R-:W-:Y:S01]  /*6250*/  IMAD.SHL.U32 R239, R247, 0x40, RZ ;  /* 0x00000040f7ef7824 */ /* 0x000fe200078e00ff */
[----:B------:R-:W-:Y:S01]  /*6260*/  UIADD3.X UR19, UPT, UPT, UR19, -0x1, URZ, UP0, !UPT ;  /* 0xffffffff13137890 */ /* 0x000fe200087fe4ff */
[----:B------:R-:W-:Y:S01]  /*6270*/  IMAD.WIDE.U32 R48, R48, UR4, R8 ;  /* 0x0000000430307c25 */ /* 0x000fe2000f8e0008 */
[----:B------:R-:W-:-:S02]  /*6280*/  ULEA.HI.SX32 UR4, UR16, 0xfffffffe, 0x1a ;  /* 0xfffffffe10047891 */ /* 0x000fc4000f8fd2ff */
[----:B------:R-:W-:Y:S01]  /*6290*/  LOP3.LUT R5, R239, 0x1c0, RZ, 0xc0, !PT ;  /* 0x000001c0ef057812 */ /* 0x000fe200078ec0ff */
[----:B------:R-:W-:Y:S01]  /*62a0*/  IMAD.SHL.U32 R244, R247, 0x20, RZ ;  /* 0x00000020f7f47824 */ /* 0x000fe200078e00ff */
[----:B------:R-:W-:Y:S01]  /*62b0*/  IADD3 R44, P1, PT, R44, R48, RZ ;  /* 0x000000302c2c7210 */ /* 0x000fe20007f3e0ff */
[----:B------:R-:W-:Y:S01]  /*62c0*/  UIMAD.WIDE.U32 UR10, UR4, UR8, URZ ;  /* 0x00000008040a72a5 */ /* 0x000fe2000f8e00ff */
[----:B------:R-:W-:Y:S01]  /*62d0*/  LOP3.LUT R4, R239, 0x200, RZ, 0xc0, !PT ;  /* 0x00000200ef047812 */ /* 0x000fe200078ec0ff */
[----:B------:R-:W-:Y:S01]  /*62e0*/  IMAD.MOV.U32 R241, RZ, RZ, 0x40 ;  /* 0x00000040fff17424 */ /* 0x000fe200078e00ff */
[----:B------:R-:W-:Y:S01]  /*62f0*/  LOP3.LUT R5, R5, 0x38, R45, 0xf8, !PT ;  /* 0x0000003805057812 */ /* 0x000fe200078ef82d */
[----:B------:R-:W-:Y:S01]  /*6300*/  IMAD.X R6, R49, 0x1, R6, P1 ;  /* 0x0000000131067824 */ /* 0x000fe200008e0606 */
[----:B------:R-:W-:Y:S01]  /*6310*/  UIMAD UR4, UR4, UR9, UR11 ;  /* 0x00000009040472a4 */ /* 0x000fe2000f8e020b */
[----:B------:R-:W-:Y:S01]  /*6320*/  LOP3.LUT R244, R4, 0x7c00, R244, 0xf8, !PT ;  /* 0x00007c0004f47812 */ /* 0x000fe200078ef8f4 */
[----:B------:R-:W-:Y:S01]  /*6330*/  IMAD.U32 R8, RZ, RZ, UR10 ;  /* 0x0000000aff087e24 */ /* 0x000fe2000f8e00ff */
[C---:B------:R-:W-:Y:S01]  /*6340*/  LOP3.LUT R4, R5.reuse, 0x8, R247, 0x78, !PT ;  /* 0x0000000805047812 */ /* 0x040fe200078e78f7 */
[----:B------:R-:W-:Y:S01]  /*6350*/  IMAD.MOV.U32 R240, RZ, RZ, 0x20 ;  /* 0x00000020fff07424 */ /* 0x000fe200078e00ff */
[C---:B------:R-:W-:Y:S01]  /*6360*/  SHF.L.U32 R249, R44.reuse, 0x1, RZ ;  /* 0x000000012cf97819 */ /* 0x040fe200000006ff */
[----:B------:R-:W-:Y:S01]  /*6370*/  IMAD.MOV.U32 R200, RZ, RZ, R0 ;  /* 0x000000ffffc87224 */ /* 0x000fe200078e0000 */
[----:B------:R-:W-:Y:S01]  /*6380*/  LOP3.LUT R5, R5, 0x8, R7, 0x78, !PT ;  /* 0x0000000805057812 */ /* 0x000fe200078e7807 */
[----:B------:R-:W-:Y:S01]  /*6390*/  IMAD.MOV.U32 R198, RZ, RZ, R3 ;  /* 0x000000ffffc67224 */ /* 0x000fe200078e0003 */
[----:B------:R-:W-:Y:S01]  /*63a0*/  SHF.L.U64.HI R7, R44, 0x1, R6 ;  /* 0x000000012c077819 */ /* 0x000fe20000010206 */
[----:B------:R-:W-:Y:S01]  /*63b0*/  IMAD.U32 R6, RZ, RZ, UR4 ;  /* 0x00000004ff067e24 */ /* 0x000fe2000f8e00ff */
[C---:B------:R-:W-:Y:S01]  /*63c0*/  LEA R249, P1, R8.reuse, R249, 0x7 ;  /* 0x000000f908f97211 */ /* 0x040fe200078238ff */
[----:B------:R-:W-:Y:S01]  /*63d0*/  IMAD.U32 R9, RZ, RZ, UR11 ;  /* 0x0000000bff097e24 */ /* 0x000fe2000f8e00ff */
[----:B------:R-:W-:Y:S01]  /*63e0*/  LOP3.LUT R242, R239, 0x400, RZ, 0xc0, !PT ;  /* 0x00000400eff27812 */ /* 0x000fe200078ec0ff */
[----:B------:R-:W-:Y:S01]  /*63f0*/  USHF.L.U64.HI UR10, UR8, 0x5, UR9 ;  /* 0x00000005080a7899 */ /* 0x000fe20008010209 */
[----:B------:R-:W-:Y:S01]  /*6400*/  LEA.HI.X R6, R8, R7, R6, 0x7, P1 ;  /* 0x0000000708067211 */ /* 0x000fe200008f3c06 */
[----:B------:R-:W-:Y:S01]  /*6410*/  USHF.L.U32 UR11, UR8, 0x5, URZ ;  /* 0x00000005080b7899 */ /* 0x000fe200080006ff */
[----:B------:R-:W-:Y:S01]  /*6420*/  IADD3 R249, P1, PT, R249, UR6, RZ ;  /* 0x00000006f9f97c10 */ /* 0x000fe2000ff3e0ff */
[----:B------:R-:W-:Y:S01]  /*6430*/  UMOV UR6, 0x400 ;  /* 0x0000040000067882 */ /* 0x000fe20000000000 */
[----:B------:R-:W-:Y:S01]  /*6440*/  LOP3.LUT R244, R244, R5, RZ, 0xfc, !PT ;  /* 0x00000005f4f47212 */ /* 0x000fe200078efcff */
[----:B-1----:R-:W-:Y:S01]  /*6450*/  ULEA UR5, UR5, UR6, 0x18 ;  /* 0x0000000605057291 */ /* 0x002fe2000f8ec0ff */
[----:B------:R-:W-:Y:S01]  /*6460*/  IMAD R242, R4, 0x2, R242 ;  /* 0x0000000204f27824 */ /* 0x000fe200078e02f2 */
[----:B------:R-:W-:Y:S01]  /*6470*/  SEL R241, R241, 0xffffffc0, !P6 ;  /* 0xffffffc0f1f17807 */ /* 0x000fe20007000000 */
[----:B------:R-:W-:Y:S01]  /*6480*/  USHF.L.U64.HI UR9, UR8, 0x7, UR9 ;  /* 0x0000000708097899 */ /* 0x000fe20008010209 */
[----:B------:R-:W-:Y:S01]  /*6490*/  LOP3.LUT R239, R5, 0x200, R239, 0xf8, !PT ;  /* 0x0000020005ef7812 */ /* 0x000fe200078ef8ef */
[----:B------:R-:W-:Y:S01]  /*64a0*/  USHF.L.U32 UR8, UR8, 0x7, URZ ;  /* 0x0000000708087899 */ /* 0x000fe200080006ff */
[----:B------:R-:W-:Y:S01]  /*64b0*/  LEA R244, R244, UR5, 0x1 ;  /* 0x00000005f4f47c11 */ /* 0x000fe2000f8e08ff */
[----:B------:R-:W-:Y:S01]  /*64c0*/  VIADD R202, R242, UR5 ;  /* 0x00000005f2ca7c36 */ /* 0x000fe20008000000 */
[----:B------:R-:W-:Y:S01]  /*64d0*/  SEL R240, R240, 0xffffffe0, !P0 ;  /* 0xffffffe0f0f07807 */ /* 0x000fe20004000000 */
[----:B------:R-:W-:Y:S01]  /*64e0*/  ULEA.HI.SX32 UR16, UR16, 0xfffffffd, 0x1a ;  /* 0xfffffffd10107891 */ /* 0x000fe2000f8fd2ff */
[----:B------:R-:W-:Y:S01]  /*64f0*/  LEA R239, R239, UR5, 0x1 ;  /* 0x00000005efef7c11 */ /* 0x000fe2000f8e08ff */
[----:B------:R-:W-:Y:S01]  /*6500*/  IMAD.IADD R243, R241, 0x1, R244 ;  /* 0x00000001f1f37824 */ /* 0x000fe200078e02f4 */
[----:B------:R-:W-:Y:S01]  /*6510*/  IADD3.X R248, PT, PT, R6, UR7, RZ, P1, !PT ;  /* 0x0000000706f87c10 */ /* 0x000fe20008ffe4ff */
[----:B------:R-:W-:Y:S01]  /*6520*/  IMAD.IADD R241, R202, 0x1, R241 ;  /* 0x00000001caf17824 */ /* 0x000fe200078e02f1 */
[----:B------:R-:W-:Y:S01]  /*6530*/  LEA R250, R250, UR5, 0x1 ;  /* 0x00000005fafa7c11 */ /* 0x000fe2000f8e08ff */
[----:B------:R-:W-:Y:S01]  /*6540*/  IMAD.IADD R238, R240, 0x1, R239 ;  /* 0x00000001f0ee7824 */ /* 0x000fe200078e02ef */
[----:B------:R-:W-:Y:S01]  /*6550*/  IADD3 R202, PT, PT, R202, R240, RZ ;  /* 0x000000f0caca7210 */ /* 0x000fe20007ffe0ff */
[C---:B------:R-:W-:Y:S01]  /*6560*/  VIADD R252, R239.reuse, 0xc040 ;  /* 0x0000c040effc7836 */ /* 0x040fe20000000000 */
[C---:B------:R-:W-:Y:S01]  /*6570*/  IADD3 R203, PT, PT, R240.reuse, R244, RZ ;  /* 0x000000f4f0cb7210 */ /* 0x040fe20007ffe0ff */
[----:B------:R-:W-:Y:S01]  /*6580*/  VIADD R251, R239, 0xc000 ;  /* 0x0000c000effb7836 */ /* 0x000fe20000000000 */
[----:B------:R-:W1:Y:S01]  /*6590*/  LDCU UR4, c[0x0][0x45c] ;  /* 0x00008b80ff0477ac */ /* 0x000e620008000800 */
[----:B------:R-:W-:-:S02]  /*65a0*/  IMAD.IADD R237, R240, 0x1, R241 ;  /* 0x00000001f0ed7824 */ /* 0x000fc400078e02f1 */
[----:B------:R-:W-:Y:S01]  /*65b0*/  IMAD.IADD R236, R240, 0x1, R243 ;  /* 0x00000001f0ec7824 */ /* 0x000fe200078e02f3 */
[----:B------:R-:W-:Y:S06]  /*65c0*/  BRA `(.L_x_39) ;  /* 0x0000000000807947 */ /* 0x000fec0003800000 */
.L_x_41:
[----:B------:R-:W1:Y:S02]  /*65d0*/  LDC.64 R2, c[0x0][0x3b8] ;  /* 0x0000ee00ff027b82 */ /* 0x000e640000000a00 */
[C---:B-1----:R-:W-:Y:S01]  /*65e0*/  IMAD.WIDE.U32 R212, R2.reuse, UR16, RZ ;  /* 0x0000001002d47c25 */ /* 0x042fe2000f8e00ff */
[C---:B------:R-:W-:Y:S03]  /*65f0*/  SHF.L.U64.HI R206, R2.reuse, 0x4, R3 ;  /* 0x0000000402ce7819 */ /* 0x040fe60000010203 */
[----:B------:R-:W-:Y:S01]  /*6600*/  IMAD.SHL.U32 R201, R2, 0x10, RZ ;  /* 0x0000001002c97824 */ /* 0x000fe200078e00ff */
[C---:B------:R-:W-:Y:S01]  /*6610*/  LEA R214, P2, R212.reuse, R246, 0x7 ;  /* 0x000000f6d4d67211 */ /* 0x040fe200078438ff */
[----:B------:R-:W-:Y:S03]  /*6620*/  IMAD R207, R3, UR16, R213 ;  /* 0x0000001003cf7c24 */ /* 0x000fe6000f8e02d5 */
[C---:B------:R-:W-:Y:S02]  /*6630*/  LEA R209, P0, R212.reuse, R201, 0x6 ;  /* 0x000000c9d4d17211 */ /* 0x040fe400078030ff */
[C-C-:B------:R-:W-:Y:S02]  /*6640*/  LEA.HI.X R215, R212.reuse, R245, R207.reuse, 0x7, P2 ;  /* 0x000000f5d4d77211 */ /* 0x140fe400010f3ccf */
[----:B------:R-:W-:Y:S02]  /*6650*/  LEA.HI.X R208, R212, R206, R207, 0x6, P0 ;  /* 0x000000ced4d07211 */ /* 0x000fe400000f34cf */
[----:B------:R-:W-:Y:S01]  /*6660*/  LEA R212, P2, R209, R246, 0x1 ;  /* 0x000000f6d1d47211 */ /* 0x000fe200078408ff */
[----:B------:R-:W-:Y:S01]  /*6670*/  @!PT LDS RZ, [RZ] ;  /* 0x00000000fffff984 */ /* 0x000fe20000000800 */
[----:B------:R-:W-:Y:S01]  /*6680*/  @!PT LDS RZ, [RZ] ;  /* 0x00000000fffff984 */ /* 0x000fe20000000800 */
[----:B------:R-:W-:Y:S01]  /*6690*/  @!PT LDS RZ, [RZ] ;  /* 0x00000000fffff984 */ /* 0x000fe20000000800 */
[----:B------:R1:W-:Y:S01]  /*66a0*/  LDGSTS.E.BYPASS.LTC128B.128 [R250+0x8000], desc[UR14][R214.64] ;  /* 0x08000000d6fa7fae */ /* 0x0003e2000b981a0e */
[-C--:B------:R-:W-:Y:S02]  /*66b0*/  IADD3 R201, P0, PT, R201, R209.reuse, RZ ;  /* 0x000000d1c9c97210 */ /* 0x080fe40007f1e0ff */
[----:B------:R-:W-:Y:S01]  /*66c0*/  LEA R210, P1, R2, R209, 0x5 ;  /* 0x000000d102d27211 */ /* 0x000fe200078228ff */
[----:B------:R1:W-:Y:S01]  /*66d0*/  LDGSTS.E.BYPASS.LTC128B.128 [R250+0xa000], desc[UR14][R214.64+0x80] ;  /* 0x0a000080d6fa7fae */ /* 0x0003e2000b981a0e */
[-CC-:B------:R-:W-:Y:S01]  /*66e0*/  LEA.HI.X R213, R209, R245.reuse, R208.reuse, 0x1, P2 ;  /* 0x000000f5d1d57211 */ /* 0x180fe200010f0cd0 */
[----:B------:R-:W-:Y:S01]  /*66f0*/  IMAD.X R206, R206, 0x1, R208, P0 ;  /* 0x00000001cece7824 */ /* 0x000fe200000e06d0 */
[----:B------:R-:W-:Y:S02]  /*6700*/  LEA.HI.X R2, R2, R208, R3, 0x5, P1 ;  /* 0x000000d002027211 */ /* 0x000fe400008f2c03 */
[CC--:B------:R-:W-:Y:S01]  /*6710*/  LEA R218, P1, R201.reuse, R246.reuse, 0x1 ;  /* 0x000000f6c9da7211 */ /* 0x0c0fe200078208ff */
[----:B------:R1:W-:Y:S01]  /*6720*/  LDGSTS.E.BYPASS.LTC128B.128 [R250+0x8800], desc[UR14][R212.64] ;  /* 0x08800000d4fa7fae */ /* 0x0003e2000b981a0e */
[C---:B------:R-:W-:Y:S02]  /*6730*/  LEA R216, P0, R210.reuse, R246, 0x1 ;  /* 0x000000f6d2d87211 */ /* 0x040fe400078008ff */
[-C--:B------:R-:W-:Y:S01]  /*6740*/  LEA.HI.X R219, R201, R245.reuse, R206, 0x1, P1 ;  /* 0x000000f5c9db7211 */ /* 0x080fe200008f0cce */
[----:B------:R1:W-:Y:S01]  /*6750*/  LDGSTS.E.BYPASS.LTC128B.128 [R250+0xa800], desc[UR14][R212.64+0x80] ;  /* 0x0a800080d4fa7fae */ /* 0x0003e2000b981a0e */
[----:B------:R-:W-:Y:S03]  /*6760*/  LEA.HI.X R217, R210, R245, R2, 0x1, P0 ;  /* 0x000000f5d2d97211 */ /* 0x000fe600000f0c02 */
[----:B------:R1:W-:Y:S04]  /*6770*/  LDGSTS.E.BYPASS.LTC128B.128 [R250+0x9000], desc[UR14][R218.64] ;  /* 0x09000000dafa7fae */ /* 0x0003e8000b981a0e */
[----:B------:R1:W-:Y:S04]  /*6780*/  LDGSTS.E.BYPASS.LTC128B.128 [R250+0xb000], desc[UR14][R218.64+0x80] ;  /* 0x0b000080dafa7fae */ /* 0x0003e8000b981a0e */
[----:B------:R1:W-:Y:S04]  /*6790*/  LDGSTS.E.BYPASS.LTC128B.128 [R250+0x9800], desc[UR14][R216.64] ;  /* 0x09800000d8fa7fae */ /* 0x0003e8000b981a0e */
[----:B------:R1:W-:Y:S04]  /*67a0*/  LDGSTS.E.BYPASS.LTC128B.128 [R250+0xb800], desc[UR14][R216.64+0x80] ;  /* 0x0b800080d8fa7fae */ /* 0x0003e8000b981a0e */
[----:B------:R-:W0:Y:S01]  /*67b0*/  LDGDEPBAR ;  /* 0x00000000000079af */ /* 0x000e220000000000 */
[----:B------:R-:W-:Y:S05]  /*67c0*/  BRA `(.L_x_40) ;  /* 0x0000000c00a87947 */ /* 0x000fea0003800000 */
.L_x_39:
[----:B------:R-:W-:Y:S04]  /*67d0*/  DEPBAR.LE SB0, 0x0 ;  /* 0x000080000000791a */ /* 0x000fe80000000000 */
[----:B------:R-:W-:Y:S01]  /*67e0*/  BAR.SYNC.DEFER_BLOCKING 0x0 ;  /* 0x0000000000007b1d */ /* 0x000fe20000010000 */
[----:B------:R-:W-:Y:S01]  /*67f0*/  IMAD.MOV.U32 R6, RZ, RZ, R249 ;  /* 0x000000ffff067224 */ /* 0x000fe200078e00f9 */
[----:B---3--:R-:W-:Y:S01]  /*6800*/  IADD3 R4, P0, PT, R249, UR11, RZ ;  /* 0x0000000bf9047c10 */ /* 0x008fe2000ff1e0ff */
[----:B------:R-:W-:Y:S01]  /*6810*/  IMAD.MOV.U32 R7, RZ, RZ, R248 ;  /* 0x000000ffff077224 */ /* 0x000fe200078e00f8 */
[----:B------:R-:W-:Y:S02]  /*6820*/  UISETP.NE.AND UP0, UPT, UR16, -0x1, UPT ;  /* 0xffffffff1000788c */ /* 0x000fe4000bf05270 */
[----:B------:R-:W-:Y:S02]  /*6830*/  IADD3.X R5, PT, PT, R248, UR10, RZ, P0, !PT ;  /* 0x0000000af8057c10 */ /* 0x000fe400087fe4ff */
[----:B------:R-:W-:Y:S04]  /*6840*/  IADD3 R2, P0, PT, R4, UR24, RZ ;  /* 0x0000001804027c10 */ /* 0x000fe8000ff1e0ff */
[----:B------:R-:W-:Y:S02]  /*6850*/  IADD3.X R3, PT, PT, R5, UR19, RZ, P0, !PT ;  /* 0x0000001305037c10 */ /* 0x000fe400087fe4ff */
[----:B------:R-:W-:Y:S04]  /*6860*/  IADD3 R8, P0, PT, R2, UR24, RZ ;  /* 0x0000001802087c10 */ /* 0x000fe8000ff1e0ff */
[----:B------:R-:W-:Y:S01]  /*6870*/  IADD3.X R9, PT, PT, R3, UR19, RZ, P0, !PT ;  /* 0x0000001303097c10 */ /* 0x000fe200087fe4ff */
[----:B------:R-:W-:Y:S01]  /*6880*/  @!PT LDS RZ, [RZ] ;  /* 0x00000000fffff984 */ /* 0x000fe20000000800 */
[----:B------:R-:W-:Y:S01]  /*6890*/  @!PT LDS RZ, [RZ] ;  /* 0x00000000fffff984 */ /* 0x000fe20000000800 */
[----:B------:R-:W-:Y:S01]  /*68a0*/  @!PT LDS RZ, [RZ] ;  /* 0x00000000fffff984 */ /* 0x000fe20000000800 */
[----:B------:R-:W-:Y:S08]  /*68b0*/  LDGSTS.E.BYPASS.LTC128B.128 [R250+0xc000], desc[UR14][R6.64] ;  /* 0x0c00000006fa7fae */ /* 0x000ff0000b981a0e */
[----:B------:R-:W-:Y:S08]  /*68c0*/  LDGSTS.E.BYPASS.LTC128B.128 [R250+0xe000], desc[UR14][R6.64+0x80] ;  /* 0x0e00008006fa7fae */ /* 0x000ff0000b981a0e */
[----:B------:R-:W-:Y:S08]  /*68d0*/  LDGSTS.E.BYPASS.LTC128B.128 [R250+0xc800], desc[UR14][R4.64] ;  /* 0x0c80000004fa7fae */ /* 0x000ff0000b981a0e */
[----:B------:R2:W-:Y:S08]  /*68e0*/  LDGSTS.E.BYPASS.LTC128B.128 [R250+0xe800], desc[UR14][R4.64+0x80] ;  /* 0x0e80008004fa7fae */ /* 0x0005f0000b981a0e */
[----:B------:R-:W-:Y:S08]  /*68f0*/  LDGSTS.E.BYPASS.LTC128B.128 [R250+0xd000], desc[UR14][R2.64+0x80] ;  /* 0x0d00008002fa7fae */ /* 0x000ff0000b981a0e */
[----:B------:R-:W-:Y:S08]  /*6900*/  LDGSTS.E.BYPASS.LTC128B.128 [R250+0xf000], desc[UR14][R2.64+0x100] ;  /* 0x0f00010002fa7fae */ /* 0x000ff0000b981a0e */
[----:B------:R-:W-:Y:S08]  /*6910*/  LDGSTS.E.BYPASS.LTC128B.128 [R250+0xd800], desc[UR14][R8.64+0x100] ;  /* 0x0d80010008fa7fae */ /* 0x000ff0000b981a0e */
[----:B------:R3:W-:Y:S08]  /*6920*/  LDGSTS.E.BYPASS.LTC128B.128 [R250+0xf800], desc[UR14][R8.64+0x180] ;  /* 0x0f80018008fa7fae */ /* 0x0007f0000b981a0e */
[----:B------:R-:W-:Y:S08]  /*6930*/  LDSM.16.M88.4 R64, [R244] ;  /* 0x00000000f440783b */ /* 0x000ff00000000200 */
[----:B------:R-:W2:Y:S08]  /*6940*/  LDSM.16.M88.4 R16, [R242+UR5+0x8000] ;  /* 0x00800005f210783b */ /* 0x000eb00008000200 */
[----:B------:R-:W3:Y:S08]  /*6950*/  LDSM.16.M88.4 R60, [R244+0x2000] ;  /* 0x00200000f43c783b */ /* 0x000ef00000000200 */
[----:B------:R-:W4:Y:S08]  /*6960*/  LDSM.16.M88.4 R32, [R242+UR5+0x8800] ;  /* 0x00880005f220783b */ /* 0x000f300008000200 */
[----:B------:R-:W0:Y:S08]  /*6970*/  LDGDEPBAR ;  /* 0x00000000000079af */ /* 0x000e300000000000 */
[----:B-----5:R-:W5:Y:S08]  /*6980*/  LDSM.16.M88.4 R48, [R242+UR5+0x9000] ;  /* 0x00900005f230783b */ /* 0x020f700008000200 */
[----:B------:R-:W1:Y:S01]  /*6990*/  LDSM.16.M88.4 R204, [R242+UR5+0x9800] ;  /* 0x00980005f2cc783b */ /* 0x000e620008000200 */
[-C--:B--2---:R-:W-:Y:S07]  /*69a0*/  HMMA.16816.F32 R4, R64, R16.reuse, RZ ;  /* 0x000000104004723c */ /* 0x084fee00000018ff */
[----:B------:R-:W-:Y:S01]  /*69b0*/  LDSM.16.M88.4 R208, [R203] ;  /* 0x00000000cbd0783b */ /* 0x000fe20000000200 */
[C---:B---3--:R-:W-:Y:S07]  /*69c0*/  HMMA.16816.F32 R8, R60.reuse, R16, RZ ;  /* 0x000000103c08723c */ /* 0x048fee00000018ff */
[----:B------:R-:W2:Y:S01]  /*69d0*/  LDSM.16.M88.4 R212, [R202+0x8000] ;  /* 0x00800000cad4783b */ /* 0x000ea20000000200 */
[-C--:B------:R-:W-:Y:S07]  /*69e0*/  HMMA.16816.F32 R12, R60, R18.reuse, RZ ;  /* 0x000000123c0c723c */ /* 0x080fee00000018ff */
[----:B------:R-:W3:Y:S01]  /*69f0*/  LDSM.16.M88.4 R216, [R203+0x2000] ;  /* 0x00200000cbd8783b */ /* 0x000ee20000000200 */
[C---:B------:R-:W-:Y:S07]  /*6a00*/  HMMA.16816.F32 R16, R64.reuse, R18, RZ ;  /* 0x000000124010723c */ /* 0x040fee00000018ff */
[----:B------:R-:W3:Y:S01]  /*6a10*/  LDSM.16.M88.4 R220, [R202+0x8800] ;  /* 0x00880000cadc783b */ /* 0x000ee20000000200 */
[-C--:B----4-:R-:W-:Y:S07]  /*6a20*/  HMMA.16816.F32 R20, R64, R32.reuse, RZ ;  /* 0x000000204014723c */ /* 0x090fee00000018ff */
[----:B------:R-:W4:Y:S01]  /*6a30*/  LDSM.16.M88.4 R224, [R202+0x9000] ;  /* 0x00900000cae0783b */ /* 0x000f220000000200 */
[C---:B------:R-:W-:Y:S07]  /*6a40*/  HMMA.16816.F32 R24, R60.reuse, R32, RZ ;  /* 0x000000203c18723c */ /* 0x040fee00000018ff */
[----:B------:R-:W4:Y:S01]  /*6a50*/  LDSM.16.M88.4 R228, [R202+0x9800] ;  /* 0x00980000cae4783b */ /* 0x000f220000000200 */
[-C--:B------:R-:W-:Y:S07]  /*6a60*/  HMMA.16816.F32 R28, R60, R34.reuse, RZ ;  /* 0x000000223c1c723c */ /* 0x080fee00000018ff */
[----:B------:R-:W-:Y:S01]  /*6a70*/  LDSM.16.M88.4 R232, [R241+0x9000] ;  /* 0x00900000f1e8783b */ /* 0x000fe20000000200 */
[C---:B------:R-:W-:Y:S08]  /*6a80*/  HMMA.16816.F32 R32, R64.reuse, R34, RZ ;  /* 0x000000224020723c */ /* 0x040ff000000018ff */
[-C--:B-----5:R-:W-:Y:S08]  /*6a90*/  HMMA.16816.F32 R36, R64, R48.reuse, RZ ;  /* 0x000000304024723c */ /* 0x0a0ff000000018ff */
[C---:B------:R-:W-:Y:S08]  /*6aa0*/  HMMA.16816.F32 R40, R60.reuse, R48, RZ ;  /* 0x000000303c28723c */ /* 0x040ff000000018ff */
[-C--:B------:R-:W-:Y:S08]  /*6ab0*/  HMMA.16816.F32 R44, R60, R50.reuse, RZ ;  /* 0x000000323c2c723c */ /* 0x080ff000000018ff */
[C---:B------:R-:W-:Y:S08]  /*6ac0*/  HMMA.16816.F32 R48, R64.reuse, R50, RZ ;  /* 0x000000324030723c */ /* 0x040ff000000018ff */
[-C--:B-1----:R-:W-:Y:S08]  /*6ad0*/  HMMA.16816.F32 R52, R64, R204.reuse, RZ ;  /* 0x000000cc4034723c */ /* 0x082ff000000018ff */
[C---:B------:R-:W-:Y:S08]  /*6ae0*/  HMMA.16816.F32 R56, R60.reuse, R204, RZ ;  /* 0x000000cc3c38723c */ /* 0x040ff000000018ff */
[-C--:B------:R-:W-:Y:S08]  /*6af0*/  HMMA.16816.F32 R60, R60, R206.reuse, RZ ;  /* 0x000000ce3c3c723c */ /* 0x080ff000000018ff */
[----:B------:R-:W-:Y:S01]  /*6b00*/  HMMA.16816.F32 R64, R64, R206, RZ ;  /* 0x000000ce4040723c */ /* 0x000fe200000018ff */
[----:B------:R-:W-:Y:S07]  /*6b10*/  LDSM.16.M88.4 R204, [R243] ;  /* 0x00000000f3cc783b */ /* 0x000fee0000000200 */
[-C--:B--2---:R-:W-:Y:S08]  /*6b20*/  HMMA.16816.F32 R4, R208, R212.reuse, R4 ;  /* 0x000000d4d004723c */ /* 0x084ff00000001804 */
[C---:B---3--:R-:W-:Y:S08]  /*6b30*/  HMMA.16816.F32 R8, R216.reuse, R212, R8 ;  /* 0x000000d4d808723c */ /* 0x048ff00000001808 */
[-C--:B------:R-:W-:Y:S08]  /*6b40*/  HMMA.16816.F32 R12, R216, R214.reuse, R12 ;  /* 0x000000d6d80c723c */ /* 0x080ff0000000180c */
[C---:B------:R-:W-:Y:S01]  /*6b50*/  HMMA.16816.F32 R16, R208.reuse, R214, R16 ;  /* 0x000000d6d010723c */ /* 0x040fe20000001810 */
[----:B------:R-:W1:Y:S07]  /*6b60*/  LDSM.16.M88.4 R212, [R241+0x8000] ;  /* 0x00800000f1d4783b */ /* 0x000e6e0000000200 */
[-C--:B------:R-:W-:Y:S08]  /*6b70*/  HMMA.16816.F32 R20, R208, R220.reuse, R20 ;  /* 0x000000dcd014723c */ /* 0x080ff00000001814 */
[C---:B------:R-:W-:Y:S08]  /*6b80*/  HMMA.16816.F32 R24, R216.reuse, R220, R24 ;  /* 0x000000dcd818723c */ /* 0x040ff00000001818 */
[-C--:B------:R-:W-:Y:S08]  /*6b90*/  HMMA.16816.F32 R28, R216, R222.reuse, R28 ;  /* 0x000000ded81c723c */ /* 0x080ff0000000181c */
[C---:B------:R-:W-:Y:S01]  /*6ba0*/  HMMA.16816.F32 R32, R208.reuse, R222, R32 ;  /* 0x000000ded020723c */ /* 0x040fe20000001820 */
[----:B------:R-:W2:Y:S07]  /*6bb0*/  LDSM.16.M88.4 R220, [R243+0x2000] ;  /* 0x00200000f3dc783b */ /* 0x000eae0000000200 */
[-C--:B----4-:R-:W-:Y:S08]  /*6bc0*/  HMMA.16816.F32 R36, R208, R224.reuse, R36 ;  /* 0x000000e0d024723c */ /* 0x090ff00000001824 */
[C---:B------:R-:W-:Y:S08]  /*6bd0*/  HMMA.16816.F32 R40, R216.reuse, R224, R40 ;  /* 0x000000e0d828723c */ /* 0x040ff00000001828 */
[-C--:B------:R-:W-:Y:S08]  /*6be0*/  HMMA.16816.F32 R44, R216, R226.reuse, R44 ;  /* 0x000000e2d82c723c */ /* 0x080ff0000000182c */
[C---:B------:R-:W-:Y:S01]  /*6bf0*/  HMMA.16816.F32 R48, R208.reuse, R226, R48 ;  /* 0x000000e2d030723c */ /* 0x040fe20000001830 */
[----:B------:R-:W3:Y:S07]  /*6c00*/  LDSM.16.M88.4 R224, [R241+0x8800] ;  /* 0x00880000f1e0783b */ /* 0x000eee0000000200 */
[-C--:B------:R-:W-:Y:S08]  /*6c10*/  HMMA.16816.F32 R52, R208, R228.reuse, R52 ;  /* 0x000000e4d034723c */ /* 0x080ff00000001834 */
[C---:B------:R-:W-:Y:S08]  /*6c20*/  HMMA.16816.F32 R56, R216.reuse, R228, R56 ;  /* 0x000000e4d838723c */ /* 0x040ff00000001838 */
[-C--:B------:R-:W-:Y:S01]  /*6c30*/  HMMA.16816.F32 R60, R216, R230.reuse, R60 ;  /* 0x000000e6d83c723c */ /* 0x080fe2000000183c */
[----:B------:R-:W4:Y:S07]  /*6c40*/  LDSM.16.M88.4 R216, [R241+0x9800] ;  /* 0x00980000f1d8783b */ /* 0x000f2e0000000200 */
[----:B------:R-:W-:Y:S01]  /*6c50*/  HMMA.16816.F32 R64, R208, R230, R64 ;  /* 0x000000e6d040723c */ /* 0x000fe20000001840 */
[----:B------:R-:W-:Y:S07]  /*6c60*/  LDSM.16.M88.4 R208, [R236] ;  /* 0x00000000ecd0783b */ /* 0x000fee0000000200 */
[-C--:B-1----:R-:W-:Y:S01]  /*6c70*/  HMMA.16816.F32 R4, R204, R212.reuse, R4 ;  /* 0x000000d4cc04723c */ /* 0x082fe20000001804 */
[----:B------:R-:W-:Y:S07]  /*6c80*/  LDSM.16.M88.4 R228, [R237+0x8800] ;  /* 0x00880000ede4783b */ /* 0x000fee0000000200 */
[C---:B--2---:R-:W-:Y:S08]  /*6c90*/  HMMA.16816.F32 R8, R220.reuse, R212, R8 ;  /* 0x000000d4dc08723c */ /* 0x044ff00000001808 */
[-C--:B------:R-:W-:Y:S08]  /*6ca0*/  HMMA.16816.F32 R12, R220, R214.reuse, R12 ;  /* 0x000000d6dc0c723c */ /* 0x080ff0000000180c */
[C---:B------:R-:W-:Y:S01]  /*6cb0*/  HMMA.16816.F32 R16, R204.reuse, R214, R16 ;  /* 0x000000d6cc10723c */ /* 0x040fe20000001810 */
[----:B------:R-:W1:Y:S07]  /*6cc0*/  LDSM.16.M88.4 R212, [R237+0x8000] ;  /* 0x00800000edd4783b */ /* 0x000e6e0000000200 */
[-C--:B---3--:R-:W-:Y:S08]  /*6cd0*/  HMMA.16816.F32 R20, R204, R224.reuse, R20 ;  /* 0x000000e0cc14723c */ /* 0x088ff00000001814 */
[C---:B------:R-:W-:Y:S08]  /*6ce0*/  HMMA.16816.F32 R24, R220.reuse, R224, R24 ;  /* 0x000000e0dc18723c */ /* 0x040ff00000001818 */
[-C--:B------:R-:W-:Y:S08]  /*6cf0*/  HMMA.16816.F32 R28, R220, R226.reuse, R28 ;  /* 0x000000e2dc1c723c */ /* 0x080ff0000000181c */
[C---:B------:R-:W-:Y:S01]  /*6d00*/  HMMA.16816.F32 R32, R204.reuse, R226, R32 ;  /* 0x000000e2cc20723c */ /* 0x040fe20000001820 */
[----:B------:R-:W2:Y:S07]  /*6d10*/  LDSM.16.M88.4 R224, [R236+0x2000] ;  /* 0x00200000ece0783b */ /* 0x000eae0000000200 */
[-C--:B------:R-:W-:Y:S08]  /*6d20*/  HMMA.16816.F32 R36, R204, R232.reuse, R36 ;  /* 0x000000e8cc24723c */ /* 0x080ff00000001824 */
[C---:B------:R-:W-:Y:S08]  /*6d30*/  HMMA.16816.F32 R40, R220.reuse, R232, R40 ;  /* 0x000000e8dc28723c */ /* 0x040ff00000001828 */
[-C--:B------:R-:W-:Y:S08]  /*6d40*/  HMMA.16816.F32 R44, R220, R234.reuse, R44 ;  /* 0x000000eadc2c723c */ /* 0x080ff0000000182c */
[C---:B------:R-:W-:Y:S01]  /*6d50*/  HMMA.16816.F32 R48, R204.reuse, R234, R48 ;  /* 0x000000eacc30723c */ /* 0x040fe20000001830 */
[----:B------:R-:W3:Y:S07]  /*6d60*/  LDSM.16.M88.4 R232, [R237+0x9000] ;  /* 0x00900000ede8783b */ /* 0x000eee0000000200 */
[-C--:B----4-:R-:W-:Y:S08]  /*6d70*/  HMMA.16816.F32 R52, R204, R216.reuse, R52 ;  /* 0x000000d8cc34723c */ /* 0x090ff00000001834 */
[C---:B------:R-:W-:Y:S08]  /*6d80*/  HMMA.16816.F32 R56, R220.reuse, R216, R56 ;  /* 0x000000d8dc38723c */ /* 0x040ff00000001838 */
[-C--:B------:R-:W-:Y:S01]  /*6d90*/  HMMA.16816.F32 R60, R220, R218.reuse, R60 ;  /* 0x000000dadc3c723c */ /* 0x080fe2000000183c */
[----:B------:R-:W4:Y:S07]  /*6da0*/  LDSM.16.M88.4 R220, [R237+0x9800] ;  /* 0x00980000eddc783b */ /* 0x000f2e0000000200 */
[----:B------:R-:W-:Y:S01]  /*6db0*/  HMMA.16816.F32 R64, R204, R218, R64 ;  /* 0x000000dacc40723c */ /* 0x000fe20000001840 */
[----:B------:R-:W-:Y:S07]  /*6dc0*/  LDSM.16.M88.4 R204, [R244+0x4000] ;  /* 0x00400000f4cc783b */ /* 0x000fee0000000200 */
[-C--:B-1----:R-:W-:Y:S01]  /*6dd0*/  HMMA.16816.F32 R4, R208, R212.reuse, R4 ;  /* 0x000000d4d004723c */ /* 0x082fe20000001804 */
[----:B------:R-:W-:Y:S07]  /*6de0*/  LDSM.16.M88.4 R216, [R244+0x6000] ;  /* 0x00600000f4d8783b */ /* 0x000fee0000000200 */
[C---:B--2---:R-:W-:Y:S08]  /*6df0*/  HMMA.16816.F32 R8, R224.reuse, R212, R8 ;  /* 0x000000d4e008723c */ /* 0x044ff00000001808 */
[-C--:B------:R-:W-:Y:S08]  /*6e00*/  HMMA.16816.F32 R12, R224, R214.reuse, R12 ;  /* 0x000000d6e00c723c */ /* 0x080ff0000000180c */
[C---:B------:R-:W-:Y:S01]  /*6e10*/  HMMA.16816.F32 R16, R208.reuse, R214, R16 ;  /* 0x000000d6d010723c */ /* 0x040fe20000001810 */
[----:B------:R-:W1:Y:S07]  /*6e20*/  LDSM.16.M88.4 R212, [R242+UR5+0xa000] ;  /* 0x00a00005f2d4783b */ /* 0x000e6e0008000200 */
[-C--:B------:R-:W-:Y:S08]  /*6e30*/  HMMA.16816.F32 R20, R208, R228.reuse, R20 ;  /* 0x000000e4d014723c */ /* 0x080ff00000001814 */
[C---:B------:R-:W-:Y:S08]  /*6e40*/  HMMA.16816.F32 R24, R224.reuse, R228, R24 ;  /* 0x000000e4e018723c */ /* 0x040ff00000001818 */
[-C--:B------:R-:W-:Y:S08]  /*6e50*/  HMMA.16816.F32 R28, R224, R230.reuse, R28 ;  /* 0x000000e6e01c723c */ /* 0x080ff0000000181c */
[C---:B------:R-:W-:Y:S01]  /*6e60*/  HMMA.16816.F32 R32, R208.reuse, R230, R32 ;  /* 0x000000e6d020723c */ /* 0x040fe20000001820 */
[----:B------:R-:W2:Y:S07]  /*6e70*/  LDSM.16.M88.4 R228, [R242+UR5+0xa800] ;  /* 0x00a80005f2e4783b */ /* 0x000eae0008000200 */
[-C--:B---3--:R-:W-:Y:S08]  /*6e80*/  HMMA.16816.F32 R36, R208, R232.reuse, R36 ;  /* 0x000000e8d024723c */ /* 0x088ff00000001824 */
[C---:B------:R-:W-:Y:S08]  /*6e90*/  HMMA.16816.F32 R40, R224.reuse, R232, R40 ;  /* 0x000000e8e028723c */ /* 0x040ff00000001828 */
[-C--:B------:R-:W-:Y:S08]  /*6ea0*/  HMMA.16816.F32 R44, R224, R234.reuse, R44 ;  /* 0x000000eae02c723c */ /* 0x080ff0000000182c */
[C---:B------:R-:W-:Y:S01]  /*6eb0*/  HMMA.16816.F32 R48, R208.reuse, R234, R48 ;  /* 0x000000ead030723c */ /* 0x040fe20000001830 */
[----:B------:R-:W3:Y:S07]  /*6ec0*/  LDSM.16.M88.4 R232, [R242+UR5+0xb000] ;  /* 0x00b00005f2e8783b */ /* 0x000eee0008000200 */
[-C--:B----4-:R-:W-:Y:S08]  /*6ed0*/  HMMA.16816.F32 R52, R208, R220.reuse, R52 ;  /* 0x000000dcd034723c */ /* 0x090ff00000001834 */
[C---:B------:R-:W-:Y:S08]  /*6ee0*/  HMMA.16816.F32 R56, R224.reuse, R220, R56 ;  /* 0x000000dce038723c */ /* 0x040ff00000001838 */
[-C--:B------:R-:W-:Y:S01]  /*6ef0*/  HMMA.16816.F32 R60, R224, R222.reuse, R60 ;  /* 0x000000dee03c723c */ /* 0x080fe2000000183c */
[----:B------:R-:W4:Y:S07]  /*6f00*/  LDSM.16.M88.4 R224, [R242+UR5+0xb800] ;  /* 0x00b80005f2e0783b */ /* 0x000f2e0008000200 */
[----:B------:R-:W-:Y:S01]  /*6f10*/  HMMA.16816.F32 R64, R208, R222, R64 ;  /* 0x000000ded040723c */ /* 0x000fe20000001840 */
[----:B------:R-:W-:Y:S07]  /*6f20*/  LDSM.16.M88.4 R208, [R203+0x4000] ;  /* 0x00400000cbd0783b */ /* 0x000fee0000000200 */
[-C--:B-1----:R-:W-:Y:S01]  /*6f30*/  HMMA.16816.F32 R4, R204, R212.reuse, R4 ;  /* 0x000000d4cc04723c */ /* 0x082fe20000001804 */
[----:B------:R-:W-:Y:S07]  /*6f40*/  LDSM.16.M88.4 R220, [R203+0x6000] ;  /* 0x00600000cbdc783b */ /* 0x000fee0000000200 */
[C---:B------:R-:W-:Y:S08]  /*6f50*/  HMMA.16816.F32 R8, R216.reuse, R212, R8 ;  /* 0x000000d4d808723c */ /* 0x040ff00000001808 */
[-C--:B------:R-:W-:Y:S08]  /*6f60*/  HMMA.16816.F32 R12, R216, R214.reuse, R12 ;  /* 0x000000d6d80c723c */ /* 0x080ff0000000180c */
[C---:B------:R-:W-:Y:S01]  /*6f70*/  HMMA.16816.F32 R16, R204.reuse, R214, R16 ;  /* 0x000000d6cc10723c */ /* 0x040fe20000001810 */
[----:B------:R-:W1:Y:S07]  /*6f80*/  LDSM.16.M88.4 R212, [R202+0xa000] ;  /* 0x00a00000cad4783b */ /* 0x000e6e0000000200 */
[-C--:B--2---:R-:W-:Y:S08]  /*6f90*/  HMMA.16816.F32 R20, R204, R228.reuse, R20 ;  /* 0x000000e4cc14723c */ /* 0x084ff00000001814 */
[C---:B------:R-:W-:Y:S08]  /*6fa0*/  HMMA.16816.F32 R24, R216.reuse, R228, R24 ;  /* 0x000000e4d818723c */ /* 0x040ff00000001818 */
[-C--:B------:R-:W-:Y:S08]  /*6fb0*/  HMMA.16816.F32 R28, R216, R230.reuse, R28 ;  /* 0x000000e6d81c723c */ /* 0x080ff0000000181c */
[C---:B------:R-:W-:Y:S01]  /*6fc0*/  HMMA.16816.F32 R32, R204.reuse, R230, R32 ;  /* 0x000000e6cc20723c */ /* 0x040fe20000001820 */
[----:B------:R-:W2:Y:S07]  /*6fd0*/  LDSM.16.M88.4 R228, [R202+0xa800] ;  /* 0x00a80000cae4783b */ /* 0x000eae0000000200 */
[-C--:B---3--:R-:W-:Y:S08]  /*6fe0*/  HMMA.16816.F32 R36, R204, R232.reuse, R36 ;  /* 0x000000e8cc24723c */ /* 0x088ff00000001824 */
        /* <DEDUP_REMOVED lines=51> */
[----:B------:R-:W4:Y:S01]  /*7320*/  LDSM.16.M88.4 R224, [R237+0xb800] ;  /* 0x00b80000ede0783b */ /* 0x000f220000000200 */
[----:B------:R-:W-:Y:S06]  /*7330*/  DEPBAR.LE SB0, 0x0 ;  /* 0x000080000000791a */ /* 0x000fec0000000000 */
[----:B------:R-:W-:Y:S01]  /*7340*/  HMMA.16816.F32 R64, R204, R222, R64 ;  /* 0x000000decc40723c */ /* 0x000fe20000001840 */
[----:B------:R-:W-:Y:S07]  /*7350*/  BAR.SYNC.DEFER_BLOCKING 0x0 ;  /* 0x0000000000007b1d */ /* 0x000fee0000010000 */
[-C--:B-1----:R-:W-:Y:S08]  /*7360*/  HMMA.16816.F32 R4, R208, R212.reuse, R4 ;  /* 0x000000d4d004723c */ /* 0x082ff00000001804 */
[C---:B------:R-:W-:Y:S08]  /*7370*/  HMMA.16816.F32 R8, R216.reuse, R212, R8 ;  /* 0x000000d4d808723c */ /* 0x040ff00000001808 */
[-C--:B------:R-:W-:Y:S03]  /*7380*/  HMMA.16816.F32 R12, R216, R214.reuse, R12 ;  /* 0x000000d6d80c723c */ /* 0x080fe6000000180c */
[----:B------:R-:W-:Y:S02]  /*7390*/  FMNMX3.FTZ R205, R197, R4, R5, !PT ;  /* 0x00000004c5cd7276 */ /* 0x000fe40007810005 */
[----:B------:R-:W-:Y:S03]  /*73a0*/  FMNMX3.FTZ R204, R198, R6, R7, !PT ;  /* 0x00000006c6cc7276 */ /* 0x000fe60007810007 */
[C---:B------:R-:W-:Y:S04]  /*73b0*/  HMMA.16816.F32 R16, R208.reuse, R214, R16 ;  /* 0x000000d6d010723c */ /* 0x040fe80000001810 */
[----:B------:R-:W-:Y:S02]  /*73c0*/  FMNMX3.FTZ R196, R199, R8, R9, !PT ;  /* 0x00000008c7c47276 */ /* 0x000fe40007810009 */
[----:B------:R-:W-:Y:S02]  /*73d0*/  FMNMX3.FTZ R0, R200, R10, R11, !PT ;  /* 0x0000000ac8007276 */ /* 0x000fe4000781000b */
[-C--:B--2---:R-:W-:Y:S03]  /*73e0*/  HMMA.16816.F32 R20, R208, R228.reuse, R20 ;  /* 0x000000e4d014723c */ /* 0x084fe60000001814 */
[----:B------:R-:W-:Y:S02]  /*73f0*/  FMNMX3.FTZ R196, R196, R12, R13, !PT ;  /* 0x0000000cc4c47276 */ /* 0x000fe4000781000d */
[----:B------:R-:W-:Y:S03]  /*7400*/  FMNMX3.FTZ R0, R0, R14, R15, !PT ;  /* 0x0000000e00007276 */ /* 0x000fe6000781000f */
[C---:B------:R-:W-:Y:S04]  /*7410*/  HMMA.16816.F32 R24, R216.reuse, R228, R24 ;  /* 0x000000e4d818723c */ /* 0x040fe80000001818 */
[----:B------:R-:W-:Y:S02]  /*7420*/  FMNMX3.FTZ R205, R205, R16, R17, !PT ;  /* 0x00000010cdcd7276 */ /* 0x000fe40007810011 */
[----:B------:R-:W-:Y:S02]  /*7430*/  FMNMX3.FTZ R204, R204, R18, R19, !PT ;  /* 0x00000012cccc7276 */ /* 0x000fe40007810013 */
[-C--:B------:R-:W-:Y:S03]  /*7440*/  HMMA.16816.F32 R28, R216, R230.reuse, R28 ;  /* 0x000000e6d81c723c */ /* 0x080fe6000000181c */
[----:B------:R-:W-:Y:S02]  /*7450*/  FMNMX3.FTZ R205, R205, R20, R21, !PT ;  /* 0x00000014cdcd7276 */ /* 0x000fe40007810015 */
[----:B------:R-:W-:Y:S03]  /*7460*/  FMNMX3.FTZ R204, R204, R22, R23, !PT ;  /* 0x00000016cccc7276 */ /* 0x000fe60007810017 */
[C---:B------:R-:W-:Y:S04]  /*7470*/  HMMA.16816.F32 R32, R208.reuse, R230, R32 ;  /* 0x000000e6d020723c */ /* 0x040fe80000001820 */
[----:B------:R-:W-:Y:S02]  /*7480*/  FMNMX3.FTZ R196, R196, R24, R25, !PT ;  /* 0x00000018c4c47276 */ /* 0x000fe40007810019 */
[----:B------:R-:W-:Y:S02]  /*7490*/  FMNMX3.FTZ R0, R0, R26, R27, !PT ;  /* 0x0000001a00007276 */ /* 0x000fe4000781001b */
[-C--:B---3--:R-:W-:Y:S03]  /*74a0*/  HMMA.16816.F32 R36, R208, R232.reuse, R36 ;  /* 0x000000e8d024723c */ /* 0x088fe60000001824 */
        /* <DEDUP_REMOVED lines=11> */
[-C--:B----4-:R-:W-:Y:S03]  /*7560*/  HMMA.16816.F32 R52, R208, R224.reuse, R52 ;  /* 0x000000e0d034723c */ /* 0x090fe60000001834 */
        /* <DEDUP_REMOVED lines=8> */
[----:B------:R-:W-:Y:S04]  /*75f0*/  HMMA.16816.F32 R64, R208, R226, R64 ;  /* 0x000000e2d040723c */ /* 0x000fe80000001840 */
[----:B------:R-:W-:Y:S02]  /*7600*/  FMNMX3.FTZ R196, R196, R56, R57, !PT ;  /* 0x00000038c4c47276 */ /* 0x000fe40007810039 */
[----:B------:R-:W-:Y:S05]  /*7610*/  FMNMX3.FTZ R0, R0, R58, R59, !PT ;  /* 0x0000003a00007276 */ /* 0x000fea000781003b */
[----:B------:R-:W-:Y:S02]  /*7620*/  FMNMX3.FTZ R196, R196, R60, R61, !PT ;  /* 0x0000003cc4c47276 */ /* 0x000fe4000781003d */
[----:B------:R-:W-:Y:S06]  /*7630*/  FMNMX3.FTZ R0, R0, R62, R63, !PT ;  /* 0x0000003e00007276 */ /* 0x000fec000781003f */
[----:B------:R-:W-:Y:S02]  /*7640*/  FMNMX3.FTZ R205, R205, R64, R65, !PT ;  /* 0x00000040cdcd7276 */ /* 0x000fe40007810041 */
[----:B------:R-:W-:Y:S01]  /*7650*/  FMNMX3.FTZ R204, R204, R66, R67, !PT ;  /* 0x00000042cccc7276 */ /* 0x000fe20007810043 */
[----:B------:R-:W-:Y:S06]  /*7660*/  BRA.U.ANY UP0, `(.L_x_41) ;  /* 0xffffffed00d87547 */ /* 0x000fec000b93ffff */
.L_x_40:
[----:B------:R-:W2:Y:S01]  /*7670*/  SHFL.BFLY PT, R206, R205, 0x2, 0x1f ;  /* 0x0c401f00cdce7f89 */ /* 0x000ea200000e0000 */
[----:B------:R-:W-:Y:S01]  /*7680*/  LOP3.LUT P2, RZ, R247, 0x4, RZ, 0xc0, !PT ;  /* 0x00000004f7ff7812 */ /* 0x000fe2000784c0ff */
[----:B------:R-:W-:Y:S06]  /*7690*/  UIADD3 UR6, UPT, UPT, UR16, 0x1, URZ ;  /* 0x0000000110067890 */ /* 0x000fec000fffe0ff */
[----:B------:R-:W3:Y:S01]  /*76a0*/  SHFL.BFLY PT, R3, R204, 0x2, 0x1f ;  /* 0x0c401f00cc037f89 */ /* 0x000ee200000e0000 */
[----:B------:R-:W-:Y:S02]  /*76b0*/  UIADD3 UR16, UPT, UPT, UR16, -0x1, URZ ;  /* 0xffffffff10107890 */ /* 0x000fe4000fffe0ff */
[----:B------:R-:W-:Y:S05]  /*76c0*/  UISETP.GT.AND UP0, UPT, UR6, URZ, UPT ;  /* 0x000000ff0600728c */ /* 0x000fea000bf04270 */
[----:B------:R-:W4:Y:S08]  /*76d0*/  SHFL.BFLY PT, R2, R196, 0x2, 0x1f ;  /* 0x0c401f00c4027f89 */ /* 0x000f3000000e0000 */
[----:B------:R-:W1:Y:S08]  /*76e0*/  SHFL.BFLY PT, R201, R0, 0x2, 0x1f ;  /* 0x0c401f0000c97f89 */ /* 0x000e7000000e0000 */
[----:B------:R-:W-:Y:S08]  /*76f0*/  LDSM.16.MT88.4 R208, [R238+0xc000] ;  /* 0x00c00000eed0783b */ /* 0x000ff00000004200 */
[----:B------:R-:W-:Y:S01]  /*7700*/  STL [R1+0x10], R202 ;  /* 0x000010ca01007387 */ /* 0x000fe20000100800 */
[----:B--2---:R-:W-:Y:S02]  /*7710*/  FMNMX.FTZ R205, R205, R206, !PT ;  /* 0x000000cecdcd7209 */ /* 0x004fe40007810000 */
[----:B---3--:R-:W-:Y:S02]  /*7720*/  FMNMX.FTZ R3, R204, R3, !PT ;  /* 0x00000003cc037209 */ /* 0x008fe40007810000 */
[----:B----4-:R-:W-:Y:S03]  /*7730*/  FMNMX.FTZ R2, R196, R2, !PT ;  /* 0x00000002c4027209 */ /* 0x010fe60007810000 */
[----:B------:R-:W2:Y:S01]  /*7740*/  SHFL.BFLY PT, R206, R3, 0x1, 0x1f ;  /* 0x0c201f0003ce7f89 */ /* 0x000ea200000e0000 */
[----:B-1----:R-:W-:Y:S07]  /*7750*/  FMNMX.FTZ R201, R0, R201, !PT ;  /* 0x000000c900c97209 */ /* 0x002fee0007810000 */
[----:B------:R-:W1:Y:S08]  /*7760*/  SHFL.BFLY PT, R196, R205, 0x1, 0x1f ;  /* 0x0c201f00cdc47f89 */ /* 0x000e7000000e0000 */
[----:B------:R-:W3:Y:S08]  /*7770*/  SHFL.BFLY PT, R204, R2, 0x1, 0x1f ;  /* 0x0c201f0002cc7f89 */ /* 0x000ef000000e0000 */
[----:B------:R-:W4:Y:S01]  /*7780*/  SHFL.BFLY PT, R0, R201, 0x1, 0x1f ;  /* 0x0c201f00c9007f89 */ /* 0x000f2200000e0000 */
[----:B--2---:R-:W-:Y:S02]  /*7790*/  FMNMX.FTZ R3, R3, R206, !PT ;  /* 0x000000ce03037209 */ /* 0x004fe40007810000 */
[----:B-1----:R-:W-:Y:S03]  /*77a0*/  FMNMX.FTZ R196, R205, R196, !PT ;  /* 0x000000c4cdc47209 */ /* 0x002fe60007810000 */
[C---:B------:R-:W-:Y:S01]  /*77b0*/  FMUL.FTZ R230, R3.reuse, UR4 ;  /* 0x0000000403e67c20 */ /* 0x040fe20008410000 */
[----:B------:R-:W-:Y:S02]  /*77c0*/  FSETP.NEU.FTZ.AND P0, PT, R3, -INF , PT ;  /* 0xff8000000300780b */ /* 0x000fe40003f1d000 */
[----:B---3--:R-:W-:Y:S01]  /*77d0*/  FMNMX.FTZ R2, R2, R204, !PT ;  /* 0x000000cc02027209 */ /* 0x008fe20007810000 */
[C---:B------:R-:W-:Y:S01]  /*77e0*/  FMUL.FTZ R232, R196.reuse, UR4 ;  /* 0x00000004c4e87c20 */ /* 0x040fe20008410000 */
[----:B------:R-:W1:Y:S01]  /*77f0*/  LDSM.16.MT88.4 R204, [R239+0xc000] ;  /* 0x00c00000efcc783b */ /* 0x000e620000004200 */
[C---:B------:R-:W-:Y:S01]  /*7800*/  FSETP.NEU.FTZ.AND P1, PT, R196.reuse, -INF , PT ;  /* 0xff800000c400780b */ /* 0x040fe20003f3d000 */
[----:B------:R-:W-:Y:S01]  /*7810*/  FADD.FTZ R197, -R196, R197 ;  /* 0x000000c5c4c57221 */ /* 0x000fe20000010100 */
[----:B----4-:R-:W-:Y:S01]  /*7820*/  FMNMX.FTZ R0, R201, R0, !PT ;  /* 0x00000000c9007209 */ /* 0x010fe20007810000 */
[----:B------:R-:W-:Y:S01]  /*7830*/  FADD.FTZ R201, -R3, R198 ;  /* 0x000000c603c97221 */ /* 0x000fe20000010100 */
[----:B------:R-:W-:Y:S01]  /*7840*/  FSEL R232, R232, RZ, P1 ;  /* 0x000000ffe8e87208 */ /* 0x000fe20000800000 */
[----:B------:R-:W-:Y:S01]  /*7850*/  FMUL.FTZ R229, R2, UR4 ;  /* 0x0000000402e57c20 */ /* 0x000fe20008410000 */
[----:B------:R-:W-:Y:S01]  /*7860*/  FSEL R230, R230, RZ, P0 ;  /* 0x000000ffe6e67208 */ /* 0x000fe20000000000 */
[----:B------:R-:W-:Y:S01]  /*7870*/  FMUL.FTZ R228, R0, UR4 ;  /* 0x0000000400e47c20 */ /* 0x000fe20008410000 */
[C---:B------:R-:W-:Y:S01]  /*7880*/  FADD.FTZ R198, -R2.reuse, R199 ;  /* 0x000000c702c67221 */ /* 0x040fe20000010100 */
[----:B------:R-:W-:Y:S01]  /*7890*/  FMUL.FTZ R199, R197, UR4 ;  /* 0x00000004c5c77c20 */ /* 0x000fe20008410000 */
[----:B------:R-:W-:Y:S01]  /*78a0*/  FSETP.NEU.FTZ.AND P1, PT, R2, -INF , PT ;  /* 0xff8000000200780b */ /* 0x000fe20003f3d000 */
[--C-:B------:R-:W-:Y:S01]  /*78b0*/  FFMA.FTZ R212, R16, UR4, -R232.reuse ;  /* 0x0000000410d47c23 */ /* 0x100fe200080108e8 */
[----:B------:R-:W-:Y:S01]  /*78c0*/  FSETP.NEU.FTZ.AND P0, PT, R0, -INF , PT ;  /* 0xff8000000000780b */ /* 0x000fe20003f1d000 */
[----:B------:R-:W-:Y:S01]  /*78d0*/  FFMA.FTZ R213, R17, UR4, -R232 ;  /* 0x0000000411d57c23 */ /* 0x000fe200080108e8 */
[--C-:B------:R-:W-:Y:S01]  /*78e0*/  FFMA.FTZ R214, R18, UR4, -R230.reuse ;  /* 0x0000000412d67c23 */ /* 0x100fe200080108e6 */
[----:B------:R-:W-:Y:S01]  /*78f0*/  FFMA.FTZ R215, R19, UR4, -R230 ;  /* 0x0000000413d77c23 */ /* 0x000fe200080108e6 */
[--C-:B------:R-:W-:Y:S01]  /*7900*/  FFMA.FTZ R227, R4, UR4, -R232.reuse ;  /* 0x0000000404e37c23 */ /* 0x100fe200080108e8 */
[----:B------:R-:W-:Y:S01]  /*7910*/  FFMA.FTZ R223, R5, UR4, -R232 ;  /* 0x0000000405df7c23 */ /* 0x000fe200080108e8 */
[--C-:B------:R-:W-:Y:S01]  /*7920*/  FFMA.FTZ R226, R6, UR4, -R230.reuse ;  /* 0x0000000406e27c23 */ /* 0x100fe200080108e6 */
[----:B------:R-:W-:Y:S01]  /*7930*/  FFMA.FTZ R221, R7, UR4, -R230 ;  /* 0x0000000407dd7c23 */ /* 0x000fe200080108e6 */
[----:B------:R-:W-:Y:S01]  /*7940*/  FMUL.FTZ R201, R201, UR4 ;  /* 0x00000004c9c97c20 */ /* 0x000fe20008410000 */
[----:B------:R-:W-:Y:S01]  /*7950*/  FADD.FTZ R197, -R0, R200 ;  /* 0x000000c800c57221 */ /* 0x000fe20000010100 */
[----:B------:R-:W-:Y:S01]  /*7960*/  FSEL R229, R229, RZ, P1 ;  /* 0x000000ffe5e57208 */ /* 0x000fe20000800000 */
[----:B------:R-:W2:Y:S01]  /*7970*/  MUFU.EX2 R200, R199 ;  /* 0x000000c700c87308 */ /* 0x000ea20000000800 */
[----:B------:R-:W-:Y:S01]  /*7980*/  FSEL R228, R228, RZ, P0 ;  /* 0x000000ffe4e47208 */ /* 0x000fe20000000000 */
[----:B------:R-:W-:Y:S01]  /*7990*/  FMUL.FTZ R198, R198, UR4 ;  /* 0x00000004c6c67c20 */ /* 0x000fe20008410000 */
[----:B------:R-:W-:Y:S07]  /*79a0*/  FMUL.FTZ R197, R197, UR4 ;  /* 0x00000004c5c57c20 */ /* 0x000fee0008410000 */
[----:B------:R-:W3:Y:S01]  /*79b0*/  MUFU.EX2 R199, R201 ;  /* 0x000000c900c77308 */ /* 0x000ee20000000800 */
[--C-:B------:R-:W-:Y:S01]  /*79c0*/  FFMA.FTZ R217, R12, UR4, -R229.reuse ;  /* 0x000000040cd97c23 */ /* 0x100fe200080108e5 */
[--C-:B------:R-:W-:Y:S01]  /*79d0*/  FFMA.FTZ R218, R13, UR4, -R229.reuse ;  /* 0x000000040dda7c23 */ /* 0x100fe200080108e5 */
[--C-:B------:R-:W-:Y:S07]  /*79e0*/  FFMA.FTZ R220, R14, UR4, -R228.reuse ;  /* 0x000000040edc7c23 */ /* 0x100fee00080108e4 */
[----:B------:R-:W-:Y:S01]  /*79f0*/  MUFU.EX2 R227, R227 ;  /* 0x000000e300e37308 */ /* 0x000fe20000000800 */
[--C-:B------:R-:W-:Y:S01]  /*7a00*/  FFMA.FTZ R219, R15, UR4, -R228.reuse ;  /* 0x000000040fdb7c23 */ /* 0x100fe200080108e4 */
[--C-:B------:R-:W-:Y:S01]  /*7a10*/  FFMA.FTZ R224, R8, UR4, -R229.reuse ;  /* 0x0000000408e07c23 */ /* 0x100fe200080108e5 */
[--C-:B------:R-:W-:Y:S07]  /*7a20*/  FFMA.FTZ R225, R10, UR4, -R228.reuse ;  /* 0x000000040ae17c23 */ /* 0x100fee00080108e4 */
[----:B------:R-:W-:Y:S01]  /*7a30*/  MUFU.EX2 R226, R226 ;  /* 0x000000e200e27308 */ /* 0x000fe20000000800 */
[--C-:B------:R-:W-:Y:S01]  /*7a40*/  FFMA.FTZ R222, R9, UR4, -R229.reuse ;  /* 0x0000000409de7c23 */ /* 0x100fe200080108e5 */
[----:B------:R-:W-:Y:S01]  /*7a50*/  FFMA.FTZ R216, R11, UR4, -R228 ;  /* 0x000000040bd87c23 */ /* 0x000fe200080108e4 */
[C---:B--2---:R-:W-:Y:S07]  /*7a60*/  FMUL.FTZ R4, R200.reuse, R192 ;  /* 0x000000c0c8047220 */ /* 0x044fee0000410000 */
[----:B------:R-:W2:Y:S01]  /*7a70*/  MUFU.EX2 R223, R223 ;  /* 0x000000df00df7308 */ /* 0x000ea20000000800 */
[C---:B------:R-:W-:Y:S01]  /*7a80*/  FMUL.FTZ R5, R200.reuse, R193 ;  /* 0x000000c1c8057220 */ /* 0x040fe20000410000 */
[C---:B---3--:R-:W-:Y:S01]  /*7a90*/  FMUL.FTZ R6, R199.reuse, R194 ;  /* 0x000000c2c7067220 */ /* 0x048fe20000410000 */
[C---:B------:R-:W-:Y:S07]  /*7aa0*/  FMUL.FTZ R7, R199.reuse, R195 ;  /* 0x000000c3c7077220 */ /* 0x040fee0000410000 */
[----:B------:R-:W3:Y:S01]  /*7ab0*/  MUFU.EX2 R221, R221 ;  /* 0x000000dd00dd7308 */ /* 0x000ee20000000800 */
[C---:B------:R-:W-:Y:S01]  /*7ac0*/  FMUL.FTZ R16, R200.reuse, R180 ;  /* 0x000000b4c8107220 */ /* 0x040fe20000410000 */
[C---:B------:R-:W-:Y:S01]  /*7ad0*/  FMUL.FTZ R17, R200.reuse, R181 ;  /* 0x000000b5c8117220 */ /* 0x040fe20000410000 */
[C---:B------:R-:W-:Y:S07]  /*7ae0*/  FMUL.FTZ R18, R199.reuse, R182 ;  /* 0x000000b6c7127220 */ /* 0x040fee0000410000 */
[----:B------:R-:W-:Y:S01]  /*7af0*/  MUFU.EX2 R212, R212 ;  /* 0x000000d400d47308 */ /* 0x000fe20000000800 */
[C---:B------:R-:W-:Y:S01]  /*7b00*/  FMUL.FTZ R19, R199.reuse, R183 ;  /* 0x000000b7c7137220 */ /* 0x040fe20000410000 */
[C---:B------:R-:W-:Y:S01]  /*7b10*/  FMUL.FTZ R68, R200.reuse, R68 ;  /* 0x00000044c8447220 */ /* 0x040fe20000410000 */
[C---:B------:R-:W-:Y:S07]  /*7b20*/  FMUL.FTZ R69, R200.reuse, R69 ;  /* 0x00000045c8457220 */ /* 0x040fee0000410000 */
[----:B------:R-:W4:Y:S01]  /*7b30*/  MUFU.EX2 R213, R213 ;  /* 0x000000d500d57308 */ /* 0x000f220000000800 */
[----:B------:R-:W-:Y:S01]  /*7b40*/  FMUL.FTZ R70, R199, R70 ;  /* 0x00000046c7467220 */ /* 0x000fe20000410000 */
[----:B--2---:R-:W-:Y:S01]  /*7b50*/  F2FP.F16.F32.PACK_AB R192, R223, R227 ;  /* 0x000000e3dfc0723e */ /* 0x004fe200000000ff */
[----:B------:R-:W-:Y:S07]  /*7b60*/  FMUL.FTZ R71, R199, R71 ;  /* 0x00000047c7477220 */ /* 0x000fee0000410000 */
[----:B------:R-:W-:Y:S01]  /*7b70*/  MUFU.EX2 R214, R214 ;  /* 0x000000d600d67308 */ /* 0x000fe20000000800 */
[C---:B------:R-:W-:Y:S01]  /*7b80*/  FMUL.FTZ R80, R200.reuse, R80 ;  /* 0x00000050c8507220 */ /* 0x040fe20000410000 */
[----:B---3--:R-:W-:Y:S01]  /*7b90*/  F2FP.F16.F32.PACK_AB R193, R221, R226 ;  /* 0x000000e2ddc1723e */ /* 0x008fe200000000ff */
[C---:B------:R-:W-:Y:S07]  /*7ba0*/  FMUL.FTZ R81, R200.reuse, R81 ;  /* 0x00000051c8517220 */ /* 0x040fee0000410000 */
[----:B------:R-:W2:Y:S01]  /*7bb0*/  MUFU.EX2 R215, R215 ;  /* 0x000000d700d77308 */ /* 0x000ea20000000800 */
[C---:B------:R-:W-:Y:S01]  /*7bc0*/  FMUL.FTZ R82, R199.reuse, R82 ;  /* 0x00000052c7527220 */ /* 0x040fe20000410000 */
[----:B------:R-:W-:Y:S01]  /*7bd0*/  FMUL.FTZ R83, R199, R83 ;  /* 0x00000053c7537220 */ /* 0x000fe20000410000 */
[C---:B------:R-:W-:Y:S07]  /*7be0*/  FMUL.FTZ R84, R200.reuse, R84 ;  /* 0x00000054c8547220 */ /* 0x040fee0000410000 */
[----:B------:R-:W3:Y:S01]  /*7bf0*/  MUFU.EX2 R198, R198 ;  /* 0x000000c600c67308 */ /* 0x000ee20000000800 */
[C---:B------:R-:W-:Y:S01]  /*7c00*/  FMUL.FTZ R85, R200.reuse, R85 ;  /* 0x00000055c8557220 */ /* 0x040fe20000410000 */
[----:B----4-:R-:W-:Y:S01]  /*7c10*/  F2FP.F16.F32.PACK_AB R194, R213, R212 ;  /* 0x000000d4d5c2723e */ /* 0x010fe200000000ff */
[C---:B------:R-:W-:Y:S07]  /*7c20*/  FMUL.FTZ R86, R199.reuse, R86 ;  /* 0x00000056c7567220 */ /* 0x040fee0000410000 */
[----:B------:R-:W4:Y:S01]  /*7c30*/  MUFU.EX2 R197, R197 ;  /* 0x000000c500c57308 */ /* 0x000f220000000800 */
[C---:B------:R-:W-:Y:S01]  /*7c40*/  FMUL.FTZ R87, R199.reuse, R87 ;  /* 0x00000057c7577220 */ /* 0x040fe20000410000 */
[C---:B------:R-:W-:Y:S01]  /*7c50*/  FMUL.FTZ R96, R200.reuse, R96 ;  /* 0x00000060c8607220 */ /* 0x040fe20000410000 */
[----:B------:R-:W-:Y:S07]  /*7c60*/  FMUL.FTZ R97, R200, R97 ;  /* 0x00000061c8617220 */ /* 0x000fee0000410000 */
[----:B------:R-:W-:Y:S01]  /*7c70*/  MUFU.EX2 R224, R224 ;  /* 0x000000e000e07308 */ /* 0x000fe20000000800 */
[----:B------:R-:W-:Y:S01]  /*7c80*/  FMUL.FTZ R98, R199, R98 ;  /* 0x00000062c7627220 */ /* 0x000fe20000410000 */
[----:B--2---:R-:W-:Y:S01]  /*7c90*/  F2FP.F16.F32.PACK_AB R195, R215, R214 ;  /* 0x000000d6d7c3723e */ /* 0x004fe200000000ff */
[----:B------:R-:W-:Y:S07]  /*7ca0*/  FFMA.FTZ R36, R36, UR4, -R232 ;  /* 0x0000000424247c23 */ /* 0x000fee00080108e8 */
[----:B------:R-:W-:Y:S01]  /*7cb0*/  MUFU.EX2 R225, R225 ;  /* 0x000000e100e17308 */ /* 0x000fe20000000800 */
[----:B------:R-:W-:Y:S01]  /*7cc0*/  FFMA.FTZ R39, R39, UR4, -R230 ;  /* 0x0000000427277c23 */ /* 0x000fe200080108e6 */
[C---:B---3--:R-:W-:Y:S01]  /*7cd0*/  FMUL.FTZ R12, R198.reuse, R184 ;  /* 0x000000b8c60c7220 */ /* 0x048fe20000410000 */
[C---:B------:R-:W-:Y:S07]  /*7ce0*/  FMUL.FTZ R13, R198.reuse, R185 ;  /* 0x000000b9c60d7220 */ /* 0x040fee0000410000 */
[----:B------:R-:W2:Y:S01]  /*7cf0*/  MUFU.EX2 R222, R222 ;  /* 0x000000de00de7308 */ /* 0x000ea20000000800 */
[-C--:B-1----:R-:W-:Y:S09]  /*7d00*/  HMMA.16816.F32 R4, R192, R204.reuse, R4 ;  /* 0x000000ccc004723c */ /* 0x082ff20000001804 */
[----:B------:R-:W1:Y:S01]  /*7d10*/  MUFU.EX2 R216, R216 ;  /* 0x000000d800d87308 */ /* 0x000e620000000800 */
[C---:B------:R-:W-:Y:S01]  /*7d20*/  FMUL.FTZ R8, R198.reuse, R188 ;  /* 0x000000bcc6087220 */ /* 0x040fe20000410000 */
[----:B------:R-:W-:Y:S08]  /*7d30*/  FMUL.FTZ R9, R198, R189 ;  /* 0x000000bdc6097220 */ /* 0x000ff00000410000 */
[----:B------:R-:W-:Y:S01]  /*7d40*/  MUFU.EX2 R217, R217 ;  /* 0x000000d900d97308 */ /* 0x000fe20000000800 */
[C---:B----4-:R-:W-:Y:S01]  /*7d50*/  FMUL.FTZ R10, R197.reuse, R190 ;  /* 0x000000bec50a7220 */ /* 0x050fe20000410000 */
[C---:B------:R-:W-:Y:S01]  /*7d60*/  FMUL.FTZ R11, R197.reuse, R191 ;  /* 0x000000bfc50b7220 */ /* 0x040fe20000410000 */
[C---:B------:R-:W-:Y:S07]  /*7d70*/  FMUL.FTZ R14, R197.reuse, R186 ;  /* 0x000000bac50e7220 */ /* 0x040fee0000410000 */
[----:B------:R-:W3:Y:S01]  /*7d80*/  MUFU.EX2 R218, R218 ;  /* 0x000000da00da7308 */ /* 0x000ee20000000800 */
[C---:B------:R-:W-:Y:S01]  /*7d90*/  FMUL.FTZ R15, R197.reuse, R187 ;  /* 0x000000bbc50f7220 */ /* 0x040fe20000410000 */
[----:B--2---:R-:W-:Y:S01]  /*7da0*/  F2FP.F16.F32.PACK_AB R188, R222, R224 ;  /* 0x000000e0debc723e */ /* 0x004fe200000000ff */
[C---:B------:R-:W-:Y:S07]  /*7db0*/  FMUL.FTZ R72, R198.reuse, R72 ;  /* 0x00000048c6487220 */ /* 0x040fee0000410000 */
[----:B------:R-:W-:Y:S01]  /*7dc0*/  MUFU.EX2 R220, R220 ;  /* 0x000000dc00dc7308 */ /* 0x000fe20000000800 */
[----:B------:R-:W-:Y:S01]  /*7dd0*/  FMUL.FTZ R73, R198, R73 ;  /* 0x00000049c6497220 */ /* 0x000fe20000410000 */
[----:B-1----:R-:W-:Y:S01]  /*7de0*/  F2FP.F16.F32.PACK_AB R189, R216, R225 ;  /* 0x000000e1d8bd723e */ /* 0x002fe200000000ff */
[C---:B------:R-:W-:Y:S07]  /*7df0*/  FMUL.FTZ R74, R197.reuse, R74 ;  /* 0x0000004ac54a7220 */ /* 0x040fee0000410000 */
[----:B------:R-:W1:Y:S01]  /*7e00*/  MUFU.EX2 R219, R219 ;  /* 0x000000db00db7308 */ /* 0x000e620000000800 */
[C---:B------:R-:W-:Y:S01]  /*7e10*/  FMUL.FTZ R75, R197.reuse, R75 ;  /* 0x0000004bc54b7220 */ /* 0x040fe20000410000 */
[C---:B------:R-:W-:Y:S01]  /*7e20*/  FMUL.FTZ R76, R198.reuse, R76 ;  /* 0x0000004cc64c7220 */ /* 0x040fe20000410000 */
[----:B------:R-:W-:Y:S01]  /*7e30*/  FMUL.FTZ R77, R198, R77 ;  /* 0x0000004dc64d7220 */ /* 0x000fe20000410000 */
[C---:B------:R-:W-:Y:S01]  /*7e40*/  FMUL.FTZ R78, R197.reuse, R78 ;  /* 0x0000004ec54e7220 */ /* 0x040fe20000410000 */
[C---:B------:R-:W-:Y:S01]  /*7e50*/  FMUL.FTZ R79, R197.reuse, R79 ;  /* 0x0000004fc54f7220 */ /* 0x040fe20000410000 */
[----:B---3--:R-:W-:Y:S01]  /*7e60*/  F2FP.F16.F32.PACK_AB R190, R218, R217 ;  /* 0x000000d9dabe723e */ /* 0x008fe200000000ff */
[C---:B------:R-:W-:Y:S01]  /*7e70*/  FMUL.FTZ R88, R198.reuse, R88 ;  /* 0x00000058c6587220 */ /* 0x040fe20000410000 */
[C---:B------:R-:W-:Y:S01]  /*7e80*/  FMUL.FTZ R89, R198.reuse, R89 ;  /* 0x00000059c6597220 */ /* 0x040fe20000410000 */
[C---:B------:R-:W-:Y:S01]  /*7e90*/  FMUL.FTZ R90, R197.reuse, R90 ;  /* 0x0000005ac55a7220 */ /* 0x040fe20000410000 */
[C---:B------:R-:W-:Y:S01]  /*7ea0*/  FMUL.FTZ R91, R197.reuse, R91 ;  /* 0x0000005bc55b7220 */ /* 0x040fe20000410000 */
[C---:B------:R-:W-:Y:S01]  /*7eb0*/  FMUL.FTZ R92, R198.reuse, R92 ;  /* 0x0000005cc65c7220 */ /* 0x040fe20000410000 */
[----:B------:R-:W-:Y:S01]  /*7ec0*/  FMUL.FTZ R93, R198, R93 ;  /* 0x0000005dc65d7220 */ /* 0x000fe20000410000 */
[----:B------:R-:W-:Y:S01]  /*7ed0*/  FMUL.FTZ R94, R197, R94 ;  /* 0x0000005ec55e7220 */ /* 0x000fe20000410000 */
[----:B-1----:R-:W-:Y:S01]  /*7ee0*/  F2FP.F16.F32.PACK_AB R191, R219, R220 ;  /* 0x000000dcdbbf723e */ /* 0x002fe200000000ff */
[----:B------:R-:W-:Y:S01]  /*7ef0*/  FFMA.FTZ R49, R49, UR4, -R232 ;  /* 0x0000000431317c23 */ /* 0x000fe200080108e8 */
[----:B------:R-:W-:Y:S01]  /*7f00*/  FFMA.FTZ R51, R51, UR4, -R230 ;  /* 0x0000000433337c23 */ /* 0x000fe200080108e6 */
[--C-:B------:R-:W-:Y:S01]  /*7f10*/  FFMA.FTZ R44, R44, UR4, -R229.reuse ;  /* 0x000000042c2c7c23 */ /* 0x100fe200080108e5 */
[--C-:B------:R-:W-:Y:S01]  /*7f20*/  FFMA.FTZ R45, R45, UR4, -R229.reuse ;  /* 0x000000042d2d7c23 */ /* 0x100fe200080108e5 */
[----:B------:R-:W-:Y:S01]  /*7f30*/  MUFU.EX2 R202, R49 ;  /* 0x0000003100ca7308 */ /* 0x000fe20000000800 */
[--C-:B------:R-:W-:Y:S01]  /*7f40*/  FFMA.FTZ R46, R46, UR4, -R228.reuse ;  /* 0x000000042e2e7c23 */ /* 0x100fe200080108e4 */
[C---:B------:R-:W-:Y:S08]  /*7f50*/  HMMA.16816.F32 R8, R188.reuse, R204, R8 ;  /* 0x000000ccbc08723c */ /* 0x040ff00000001808 */
[----:B------:R-:W-:Y:S01]  /*7f60*/  MUFU.EX2 R247, R51 ;  /* 0x0000003300f77308 */ /* 0x000fe20000000800 */
[----:B------:R-:W-:Y:S01]  /*7f70*/  FFMA.FTZ R47, R47, UR4, -R228 ;  /* 0x000000042f2f7c23 */ /* 0x000fe200080108e4 */
[----:B------:R-:W-:Y:S01]  /*7f80*/  FFMA.FTZ R48, R48, UR4, -R232 ;  /* 0x0000000430307c23 */ /* 0x000fe200080108e8 */
[--C-:B------:R-:W-:Y:S01]  /*7f90*/  FFMA.FTZ R50, R50, UR4, -R230.reuse ;  /* 0x0000000432327c23 */ /* 0x100fe200080108e6 */
[----:B------:R-:W-:Y:S01]  /*7fa0*/  FFMA.FTZ R54, R54, UR4, -R230 ;  /* 0x0000000436367c23 */ /* 0x000fe200080108e6 */
[-C--:B------:R-:W-:Y:S03]  /*7fb0*/  HMMA.16816.F32 R12, R188, R206.reuse, R12 ;  /* 0x000000cebc0c723c */ /* 0x080fe6000000180c */
[----:B------:R-:W-:Y:S01]  /*7fc0*/  MOV R204, R252 ;  /* 0x000000fc00cc7202 */ /* 0x000fe20000000f00 */
[----:B------:R-:W-:Y:S01]  /*7fd0*/  FFMA.FTZ R53, R53, UR4, -R232 ;  /* 0x0000000435357c23 */ /* 0x000fe200080108e8 */
[----:B------:R-:W-:Y:S01]  /*7fe0*/  @P2 IADD3 R204, PT, PT, R251, -0x40, RZ ;  /* 0xffffffc0fbcc2810 */ /* 0x000fe20007ffe0ff */
[----:B------:R-:W-:Y:S01]  /*7ff0*/  FFMA.FTZ R55, R55, UR4, -R230 ;  /* 0x0000000437377c23 */ /* 0x000fe200080108e6 */
[----:B------:R-:W-:Y:S01]  /*8000*/  FMUL.FTZ R95, R197, R95 ;  /* 0x0000005fc55f7220 */ /* 0x000fe20000410000 */
[C---:B------:R-:W-:Y:S02]  /*8010*/  HMMA.16816.F32 R16, R192.reuse, R206, R16 ;  /* 0x000000cec010723c */ /* 0x040fe40000001810 */
[----:B------:R-:W1:Y:S02]  /*8020*/  LDSM.16.MT88.4 R180, [R204] ;  /* 0x00000000ccb4783b */ /* 0x000e640000004200 */
[----:B------:R-:W-:Y:S01]  /*8030*/  IADD3 R201, PT, PT, R240, R204, RZ ;  /* 0x000000ccf0c97210 */ /* 0x000fe20007ffe0ff */
[C---:B------:R-:W-:Y:S01]  /*8040*/  FMUL.FTZ R99, R199.reuse, R99 ;  /* 0x00000063c7637220 */ /* 0x040fe20000410000 */
[C---:B------:R-:W-:Y:S01]  /*8050*/  FMUL.FTZ R100, R200.reuse, R100 ;  /* 0x00000064c8647220 */ /* 0x040fe20000410000 */
[----:B------:R-:W-:Y:S01]  /*8060*/  FMUL.FTZ R101, R200, R101 ;  /* 0x00000065c8657220 */ /* 0x000fe20000410000 */
[-C--:B------:R-:W-:Y:S02]  /*8070*/  HMMA.16816.F32 R68, R192, R208.reuse, R68 ;  /* 0x000000d0c044723c */ /* 0x080fe40000001844 */
[----:B------:R-:W2:Y:S01]  /*8080*/  LDSM.16.MT88.4 R184, [R201] ;  /* 0x00000000c9b8783b */ /* 0x000ea20000004200 */
[C---:B------:R-:W-:Y:S01]  /*8090*/  FMUL.FTZ R102, R199.reuse, R102 ;  /* 0x00000066c7667220 */ /* 0x040fe20000410000 */
[----:B------:R-:W-:Y:S01]  /*80a0*/  FMUL.FTZ R103, R199, R103 ;  /* 0x00000067c7677220 */ /* 0x000fe20000410000 */
[C---:B------:R-:W-:Y:S01]  /*80b0*/  FMUL.FTZ R104, R198.reuse, R104 ;  /* 0x00000068c6687220 */ /* 0x040fe20000410000 */
[C---:B------:R-:W-:Y:S01]  /*80c0*/  FMUL.FTZ R105, R198.reuse, R105 ;  /* 0x00000069c6697220 */ /* 0x040fe20000410000 */
[C---:B------:R-:W-:Y:S01]  /*80d0*/  FMUL.FTZ R106, R197.reuse, R106 ;  /* 0x0000006ac56a7220 */ /* 0x040fe20000410000 */
[C---:B------:R-:W-:Y:S04]  /*80e0*/  HMMA.16816.F32 R72, R188.reuse, R208, R72 ;  /* 0x000000d0bc48723c */ /* 0x040fe80000001848 */
[C---:B------:R-:W-:Y:S01]  /*80f0*/  FMUL.FTZ R107, R197.reuse, R107 ;  /* 0x0000006bc56b7220 */ /* 0x040fe20000410000 */
[C---:B------:R-:W-:Y:S01]  /*8100*/  FMUL.FTZ R108, R198.reuse, R108 ;  /* 0x0000006cc66c7220 */ /* 0x040fe20000410000 */
[----:B------:R-:W-:Y:S01]  /*8110*/  FMUL.FTZ R109, R198, R109 ;  /* 0x0000006dc66d7220 */ /* 0x000fe20000410000 */
[C---:B------:R-:W-:Y:S01]  /*8120*/  FMUL.FTZ R110, R197.reuse, R110 ;  /* 0x0000006ec56e7220 */ /* 0x040fe20000410000 */
[-C--:B------:R-:W-:Y:S03]  /*8130*/  HMMA.16816.F32 R76, R188, R210.reuse, R76 ;  /* 0x000000d2bc4c723c */ /* 0x080fe6000000184c */
[----:B------:R-:W-:Y:S01]  /*8140*/  FMUL.FTZ R111, R197, R111 ;  /* 0x0000006fc56f7220 */ /* 0x000fe20000410000 */
[C---:B------:R-:W-:Y:S01]  /*8150*/  FMUL.FTZ R112, R200.reuse, R112 ;  /* 0x00000070c8707220 */ /* 0x040fe20000410000 */
[C---:B------:R-:W-:Y:S01]  /*8160*/  FMUL.FTZ R113, R200.reuse, R113 ;  /* 0x00000071c8717220 */ /* 0x040fe20000410000 */
[C---:B------:R-:W-:Y:S01]  /*8170*/  FMUL.FTZ R114, R199.reuse, R114 ;  /* 0x00000072c7727220 */ /* 0x040fe20000410000 */
[C---:B------:R-:W-:Y:S01]  /*8180*/  FMUL.FTZ R115, R199.reuse, R115 ;  /* 0x00000073c7737220 */ /* 0x040fe20000410000 */
[C---:B------:R-:W-:Y:S04]  /*8190*/  HMMA.16816.F32 R80, R192.reuse, R210, R80 ;  /* 0x000000d2c050723c */ /* 0x040fe80000001850 */
[C---:B------:R-:W-:Y:S01]  /*81a0*/  FMUL.FTZ R116, R200.reuse, R116 ;  /* 0x00000074c8747220 */ /* 0x040fe20000410000 */
[----:B------:R-:W-:Y:S01]  /*81b0*/  FMUL.FTZ R117, R200, R117 ;  /* 0x00000075c8757220 */ /* 0x000fe20000410000 */
[C---:B------:R-:W-:Y:S01]  /*81c0*/  FMUL.FTZ R118, R199.reuse, R118 ;  /* 0x00000076c7767220 */ /* 0x040fe20000410000 */
[----:B------:R-:W-:Y:S01]  /*81d0*/  FMUL.FTZ R119, R199, R119 ;  /* 0x00000077c7777220 */ /* 0x000fe20000410000 */
[C---:B------:R-:W-:Y:S01]  /*81e0*/  FMUL.FTZ R120, R198.reuse, R120 ;  /* 0x00000078c6787220 */ /* 0x040fe20000410000 */
[C---:B------:R-:W-:Y:S01]  /*81f0*/  FMUL.FTZ R121, R198.reuse, R121 ;  /* 0x00000079c6797220 */ /* 0x040fe20000410000 */
[-C--:B-1----:R-:W-:Y:S03]  /*8200*/  HMMA.16816.F32 R84, R192, R180.reuse, R84 ;  /* 0x000000b4c054723c */ /* 0x082fe60000001854 */
[C---:B------:R-:W-:Y:S01]  /*8210*/  FMUL.FTZ R122, R197.reuse, R122 ;  /* 0x0000007ac57a7220 */ /* 0x040fe20000410000 */
[C---:B------:R-:W-:Y:S01]  /*8220*/  FMUL.FTZ R123, R197.reuse, R123 ;  /* 0x0000007bc57b7220 */ /* 0x040fe20000410000 */
[C---:B------:R-:W-:Y:S01]  /*8230*/  FMUL.FTZ R124, R198.reuse, R124 ;  /* 0x0000007cc67c7220 */ /* 0x040fe20000410000 */
[----:B------:R-:W-:Y:S01]  /*8240*/  FMUL.FTZ R125, R198, R125 ;  /* 0x0000007dc67d7220 */ /* 0x000fe20000410000 */
[C---:B------:R-:W-:Y:S01]  /*8250*/  FMUL.FTZ R126, R197.reuse, R126 ;  /* 0x0000007ec57e7220 */ /* 0x040fe20000410000 */
[C---:B------:R-:W-:Y:S04]  /*8260*/  HMMA.16816.F32 R88, R188.reuse, R180, R88 ;  /* 0x000000b4bc58723c */ /* 0x040fe80000001858 */
[----:B------:R-:W-:Y:S01]  /*8270*/  FMUL.FTZ R127, R197, R127 ;  /* 0x0000007fc57f7220 */ /* 0x000fe20000410000 */
[C---:B------:R-:W-:Y:S01]  /*8280*/  FMUL.FTZ R128, R200.reuse, R128 ;  /* 0x00000080c8807220 */ /* 0x040fe20000410000 */
[C---:B------:R-:W-:Y:S01]  /*8290*/  FMUL.FTZ R129, R200.reuse, R129 ;  /* 0x00000081c8817220 */ /* 0x040fe20000410000 */
[C---:B------:R-:W-:Y:S01]  /*82a0*/  FMUL.FTZ R130, R199.reuse, R130 ;  /* 0x00000082c7827220 */ /* 0x040fe20000410000 */
[-C--:B------:R-:W-:Y:S03]  /*82b0*/  HMMA.16816.F32 R92, R188, R182.reuse, R92 ;  /* 0x000000b6bc5c723c */ /* 0x080fe6000000185c */
[C---:B------:R-:W-:Y:S01]  /*82c0*/  FMUL.FTZ R131, R199.reuse, R131 ;  /* 0x00000083c7837220 */ /* 0x040fe20000410000 */
[C---:B------:R-:W-:Y:S01]  /*82d0*/  FMUL.FTZ R132, R200.reuse, R132 ;  /* 0x00000084c8847220 */ /* 0x040fe20000410000 */
[----:B------:R-:W-:Y:S01]  /*82e0*/  FMUL.FTZ R133, R200, R133 ;  /* 0x00000085c8857220 */ /* 0x000fe20000410000 */
[C---:B------:R-:W-:Y:S01]  /*82f0*/  FMUL.FTZ R134, R199.reuse, R134 ;  /* 0x00000086c7867220 */ /* 0x040fe20000410000 */
[----:B------:R-:W-:Y:S01]  /*8300*/  FMUL.FTZ R135, R199, R135 ;  /* 0x00000087c7877220 */ /* 0x000fe20000410000 */
[C---:B------:R-:W-:Y:S01]  /*8310*/  HMMA.16816.F32 R96, R192.reuse, R182, R96 ;  /* 0x000000b6c060723c */ /* 0x040fe20000001860 */
[----:B------:R-:W1:Y:S03]  /*8320*/  LDSM.16.MT88.4 R180, [R239+0xe000] ;  /* 0x00e00000efb4783b */ /* 0x000e660000004200 */
[C---:B------:R-:W-:Y:S01]  /*8330*/  FMUL.FTZ R136, R198.reuse, R136 ;  /* 0x00000088c6887220 */ /* 0x040fe20000410000 */
[C---:B------:R-:W-:Y:S01]  /*8340*/  FMUL.FTZ R137, R198.reuse, R137 ;  /* 0x00000089c6897220 */ /* 0x040fe20000410000 */
[C---:B------:R-:W-:Y:S01]  /*8350*/  FMUL.FTZ R138, R197.reuse, R138 ;  /* 0x0000008ac58a7220 */ /* 0x040fe20000410000 */
[C---:B------:R-:W-:Y:S01]  /*8360*/  FMUL.FTZ R139, R197.reuse, R139 ;  /* 0x0000008bc58b7220 */ /* 0x040fe20000410000 */
[-C--:B--2---:R-:W-:Y:S03]  /*8370*/  HMMA.16816.F32 R100, R192, R184.reuse, R100 ;  /* 0x000000b8c064723c */ /* 0x084fe60000001864 */
[C---:B------:R-:W-:Y:S01]  /*8380*/  FMUL.FTZ R140, R198.reuse, R140 ;  /* 0x0000008cc68c7220 */ /* 0x040fe20000410000 */
[----:B------:R-:W-:Y:S01]  /*8390*/  FMUL.FTZ R141, R198, R141 ;  /* 0x0000008dc68d7220 */ /* 0x000fe20000410000 */
[C---:B------:R-:W-:Y:S01]  /*83a0*/  FMUL.FTZ R142, R197.reuse, R142 ;  /* 0x0000008ec58e7220 */ /* 0x040fe20000410000 */
[----:B------:R-:W-:Y:S01]  /*83b0*/  FMUL.FTZ R143, R197, R143 ;  /* 0x0000008fc58f7220 */ /* 0x000fe20000410000 */
[C---:B------:R-:W-:Y:S01]  /*83c0*/  FMUL.FTZ R144, R200.reuse, R144 ;  /* 0x00000090c8907220 */ /* 0x040fe20000410000 */
[C---:B------:R-:W-:Y:S04]  /*83d0*/  HMMA.16816.F32 R104, R188.reuse, R184, R104 ;  /* 0x000000b8bc68723c */ /* 0x040fe80000001868 */
[C---:B------:R-:W-:Y:S01]  /*83e0*/  FMUL.FTZ R145, R200.reuse, R145 ;  /* 0x00000091c8917220 */ /* 0x040fe20000410000 */
[C---:B------:R-:W-:Y:S01]  /*83f0*/  FMUL.FTZ R146, R199.reuse, R146 ;  /* 0x00000092c7927220 */ /* 0x040fe20000410000 */
[C---:B------:R-:W-:Y:S01]  /*8400*/  FMUL.FTZ R147, R199.reuse, R147 ;  /* 0x00000093c7937220 */ /* 0x040fe20000410000 */
[C---:B------:R-:W-:Y:S01]  /*8410*/  FMUL.FTZ R148, R200.reuse, R148 ;  /* 0x00000094c8947220 */ /* 0x040fe20000410000 */
[-C--:B------:R-:W-:Y:S03]  /*8420*/  HMMA.16816.F32 R108, R188, R186.reuse, R108 ;  /* 0x000000babc6c723c */ /* 0x080fe6000000186c */
[----:B------:R-:W-:Y:S01]  /*8430*/  FMUL.FTZ R149, R200, R149 ;  /* 0x00000095c8957220 */ /* 0x000fe20000410000 */
[C---:B------:R-:W-:Y:S01]  /*8440*/  FMUL.FTZ R150, R199.reuse, R150 ;  /* 0x00000096c7967220 */ /* 0x040fe20000410000 */
[----:B------:R-:W-:Y:S01]  /*8450*/  FMUL.FTZ R151, R199, R151 ;  /* 0x00000097c7977220 */ /* 0x000fe20000410000 */
[C---:B------:R-:W-:Y:S01]  /*8460*/  FMUL.FTZ R152, R198.reuse, R152 ;  /* 0x00000098c6987220 */ /* 0x040fe20000410000 */
[C---:B------:R-:W-:Y:S01]  /*8470*/  FMUL.FTZ R153, R198.reuse, R153 ;  /* 0x00000099c6997220 */ /* 0x040fe20000410000 */
[C---:B------:R-:W-:Y:S01]  /*8480*/  HMMA.16816.F32 R112, R192.reuse, R186, R112 ;  /* 0x000000bac070723c */ /* 0x040fe20000001870 */
[----:B------:R-:W2:Y:S03]  /*8490*/  LDSM.16.MT88.4 R184, [R238+0xe000] ;  /* 0x00e00000eeb8783b */ /* 0x000ea60000004200 */
[C---:B------:R-:W-:Y:S01]  /*84a0*/  FMUL.FTZ R154, R197.reuse, R154 ;  /* 0x0000009ac59a7220 */ /* 0x040fe20000410000 */
[C---:B------:R-:W-:Y:S01]  /*84b0*/  FMUL.FTZ R155, R197.reuse, R155 ;  /* 0x0000009bc59b7220 */ /* 0x040fe20000410000 */
[C---:B------:R-:W-:Y:S01]  /*84c0*/  FMUL.FTZ R156, R198.reuse, R156 ;  /* 0x0000009cc69c7220 */ /* 0x040fe20000410000 */
[----:B------:R-:W-:Y:S01]  /*84d0*/  FMUL.FTZ R157, R198, R157 ;  /* 0x0000009dc69d7220 */ /* 0x000fe20000410000 */
[C---:B------:R-:W-:Y:S01]  /*84e0*/  FMUL.FTZ R158, R197.reuse, R158 ;  /* 0x0000009ec59e7220 */ /* 0x040fe20000410000 */
[-C--:B-1----:R-:W-:Y:S03]  /*84f0*/  HMMA.16816.F32 R116, R192, R180.reuse, R116 ;  /* 0x000000b4c074723c */ /* 0x082fe60000001874 */
[----:B------:R-:W-:Y:S01]  /*8500*/  FMUL.FTZ R159, R197, R159 ;  /* 0x0000009fc59f7220 */ /* 0x000fe20000410000 */
[C---:B------:R-:W-:Y:S01]  /*8510*/  FMUL.FTZ R160, R200.reuse, R160 ;  /* 0x000000a0c8a07220 */ /* 0x040fe20000410000 */
[----:B------:R-:W-:Y:S01]  /*8520*/  FMUL.FTZ R161, R200, R161 ;  /* 0x000000a1c8a17220 */ /* 0x000fe20000410000 */
[C---:B------:R-:W-:Y:S01]  /*8530*/  FMUL.FTZ R162, R199.reuse, R162 ;  /* 0x000000a2c7a27220 */ /* 0x040fe20000410000 */
[----:B------:R-:W-:Y:S01]  /*8540*/  FMUL.FTZ R163, R199, R163 ;  /* 0x000000a3c7a37220 */ /* 0x000fe20000410000 */
[C---:B------:R-:W-:Y:S04]  /*8550*/  HMMA.16816.F32 R120, R188.reuse, R180, R120 ;  /* 0x000000b4bc78723c */ /* 0x040fe80000001878 */
[--C-:B------:R-:W-:Y:S01]  /*8560*/  FFMA.FTZ R205, R20, UR4, -R232.reuse ;  /* 0x0000000414cd7c23 */ /* 0x100fe200080108e8 */
[C---:B------:R-:W-:Y:S01]  /*8570*/  FMUL.FTZ R20, R200.reuse, R176 ;  /* 0x000000b0c8147220 */ /* 0x040fe20000410000 */
[----:B------:R-:W-:Y:S01]  /*8580*/  FFMA.FTZ R206, R21, UR4, -R232 ;  /* 0x0000000415ce7c23 */ /* 0x000fe200080108e8 */
[----:B------:R-:W-:Y:S01]  /*8590*/  FMUL.FTZ R21, R200, R177 ;  /* 0x000000b1c8157220 */ /* 0x000fe20000410000 */
[-C--:B------:R-:W-:Y:S02]  /*85a0*/  HMMA.16816.F32 R124, R188, R182.reuse, R124 ;  /* 0x000000b6bc7c723c */ /* 0x080fe4000000187c */
[----:B------:R-:W-:Y:S01]  /*85b0*/  MUFU.EX2 R205, R205 ;  /* 0x000000cd00cd7308 */ /* 0x000fe20000000800 */
[--C-:B------:R-:W-:Y:S01]  /*85c0*/  FFMA.FTZ R208, R22, UR4, -R230.reuse ;  /* 0x0000000416d07c23 */ /* 0x100fe200080108e6 */
[----:B------:R-:W-:Y:S01]  /*85d0*/  FMUL.FTZ R22, R199, R178 ;  /* 0x000000b2c7167220 */ /* 0x000fe20000410000 */
[----:B------:R-:W-:Y:S01]  /*85e0*/  FFMA.FTZ R207, R23, UR4, -R230 ;  /* 0x0000000417cf7c23 */ /* 0x000fe200080108e6 */
[----:B------:R-:W-:Y:S01]  /*85f0*/  FMUL.FTZ R23, R199, R179 ;  /* 0x000000b3c7177220 */ /* 0x000fe20000410000 */
[--C-:B------:R-:W-:Y:S01]  /*8600*/  FFMA.FTZ R210, R32, UR4, -R232.reuse ;  /* 0x0000000420d27c23 */ /* 0x100fe200080108e8 */
[C---:B------:R-:W-:Y:S01]  /*8610*/  HMMA.16816.F32 R128, R192.reuse, R182, R128 ;  /* 0x000000b6c080723c */ /* 0x040fe20000001880 */
[----:B------:R-:W1:Y:S03]  /*8620*/  LDSM.16.MT88.4 R180, [R204+0x2000] ;  /* 0x00200000ccb4783b */ /* 0x000e660000004200 */
[----:B------:R-:W-:Y:S01]  /*8630*/  MUFU.EX2 R206, R206 ;  /* 0x000000ce00ce7308 */ /* 0x000fe20000000800 */
[C---:B------:R-:W-:Y:S01]  /*8640*/  FMUL.FTZ R32, R198.reuse, R172 ;  /* 0x000000acc6207220 */ /* 0x040fe20000410000 */
[----:B------:R-:W-:Y:S01]  /*8650*/  FFMA.FTZ R209, R33, UR4, -R232 ;  /* 0x0000000421d17c23 */ /* 0x000fe200080108e8 */
[----:B------:R-:W-:Y:S01]  /*8660*/  FMUL.FTZ R33, R198, R173 ;  /* 0x000000adc6217220 */ /* 0x000fe20000410000 */
[--C-:B------:R-:W-:Y:S01]  /*8670*/  FFMA.FTZ R231, R34, UR4, -R230.reuse ;  /* 0x0000000422e77c23 */ /* 0x100fe200080108e6 */
[-C--:B--2---:R-:W-:Y:S01]  /*8680*/  HMMA.16816.F32 R132, R192, R184.reuse, R132 ;  /* 0x000000b8c084723c */ /* 0x084fe20000001884 */
[----:B------:R-:W-:Y:S04]  /*8690*/  LDSM.16.MT88.4 R176, [R239+0xc800] ;  /* 0x00c80000efb0783b */ /* 0x000fe80000004200 */
[----:B------:R-:W-:Y:S01]  /*86a0*/  MUFU.EX2 R208, R208 ;  /* 0x000000d000d07308 */ /* 0x000fe20000000800 */
[----:B------:R-:W-:Y:S01]  /*86b0*/  FMUL.FTZ R34, R197, R174 ;  /* 0x000000aec5227220 */ /* 0x000fe20000410000 */
[----:B------:R-:W-:Y:S01]  /*86c0*/  FFMA.FTZ R211, R35, UR4, -R230 ;  /* 0x0000000423d37c23 */ /* 0x000fe200080108e6 */
[----:B------:R-:W-:Y:S01]  /*86d0*/  FMUL.FTZ R35, R197, R175 ;  /* 0x000000afc5237220 */ /* 0x000fe20000410000 */
[--C-:B------:R-:W-:Y:S01]  /*86e0*/  FFMA.FTZ R41, R41, UR4, -R229.reuse ;  /* 0x0000000429297c23 */ /* 0x100fe200080108e5 */
[--C-:B------:R-:W-:Y:S01]  /*86f0*/  FFMA.FTZ R42, R42, UR4, -R228.reuse ;  /* 0x000000042a2a7c23 */ /* 0x100fe200080108e4 */
[C---:B------:R-:W-:Y:S01]  /*8700*/  HMMA.16816.F32 R136, R188.reuse, R184, R136 ;  /* 0x000000b8bc88723c */ /* 0x040fe20000001888 */
[----:B------:R-:W-:Y:S03]  /*8710*/  LDSM.16.MT88.4 R172, [R238+0xc800] ;  /* 0x00c80000eeac783b */ /* 0x000fe60000004200 */
[----:B------:R-:W-:Y:S01]  /*8720*/  MUFU.EX2 R207, R207 ;  /* 0x000000cf00cf7308 */ /* 0x000fe20000000800 */
[--C-:B------:R-:W-:Y:S01]  /*8730*/  FFMA.FTZ R43, R43, UR4, -R228.reuse ;  /* 0x000000042b2b7c23 */ /* 0x100fe200080108e4 */
[C---:B------:R-:W-:Y:S01]  /*8740*/  FMUL.FTZ R164, R198.reuse, R164 ;  /* 0x000000a4c6a47220 */ /* 0x040fe20000410000 */
[----:B------:R-:W-:Y:S01]  /*8750*/  FMUL.FTZ R165, R198, R165 ;  /* 0x000000a5c6a57220 */ /* 0x000fe20000410000 */
[C---:B------:R-:W-:Y:S01]  /*8760*/  FMUL.FTZ R166, R197.reuse, R166 ;  /* 0x000000a6c5a67220 */ /* 0x040fe20000410000 */
[-C--:B------:R-:W-:Y:S05]  /*8770*/  HMMA.16816.F32 R140, R188, R186.reuse, R140 ;  /* 0x000000babc8c723c */ /* 0x080fea000000188c */
[----:B------:R-:W-:Y:S01]  /*8780*/  MUFU.EX2 R210, R210 ;  /* 0x000000d200d27308 */ /* 0x000fe20000000800 */
[----:B------:R-:W-:Y:S01]  /*8790*/  FMUL.FTZ R167, R197, R167 ;  /* 0x000000a7c5a77220 */ /* 0x000fe20000410000 */
[--C-:B------:R-:W-:Y:S01]  /*87a0*/  FFMA.FTZ R27, R27, UR4, -R228.reuse ;  /* 0x000000041b1b7c23 */ /* 0x100fe200080108e4 */
[--C-:B------:R-:W-:Y:S01]  /*87b0*/  FFMA.FTZ R28, R28, UR4, -R229.reuse ;  /* 0x000000041c1c7c23 */ /* 0x100fe200080108e5 */
[--C-:B------:R-:W-:Y:S01]  /*87c0*/  FFMA.FTZ R29, R29, UR4, -R229.reuse ;  /* 0x000000041d1d7c23 */ /* 0x100fe200080108e5 */
[--C-:B------:R-:W-:Y:S01]  /*87d0*/  FFMA.FTZ R30, R30, UR4, -R228.reuse ;  /* 0x000000041e1e7c23 */ /* 0x100fe200080108e4 */
[C---:B------:R-:W-:Y:S01]  /*87e0*/  HMMA.16816.F32 R144, R192.reuse, R186, R144 ;  /* 0x000000bac090723c */ /* 0x040fe20000001890 */
[----:B------:R-:W2:Y:S03]  /*87f0*/  LDSM.16.MT88.4 R184, [R201+0x2000] ;  /* 0x00200000c9b8783b */ /* 0x000ea60000004200 */
[----:B------:R-:W-:Y:S01]  /*8800*/  MUFU.EX2 R209, R209 ;  /* 0x000000d100d17308 */ /* 0x000fe20000000800 */
[--C-:B------:R-:W-:Y:S01]  /*8810*/  FFMA.FTZ R31, R31, UR4, -R228.reuse ;  /* 0x000000041f1f7c23 */ /* 0x100fe200080108e4 */
[--C-:B------:R-:W-:Y:S01]  /*8820*/  FFMA.FTZ R235, R24, UR4, -R229.reuse ;  /* 0x0000000418eb7c23 */ /* 0x100fe200080108e5 */
[C---:B------:R-:W-:Y:S07]  /*8830*/  FMUL.FTZ R24, R200.reuse, R168 ;  /* 0x000000a8c8187220 */ /* 0x040fee0000410000 */
[----:B------:R-:W-:Y:S01]  /*8840*/  MUFU.EX2 R231, R231 ;  /* 0x000000e700e77308 */ /* 0x000fe20000000800 */
[--C-:B------:R-:W-:Y:S01]  /*8850*/  FFMA.FTZ R233, R25, UR4, -R229.reuse ;  /* 0x0000000419e97c23 */ /* 0x100fe200080108e5 */
[-C--:B-1----:R-:W-:Y:S08]  /*8860*/  HMMA.16816.F32 R148, R192, R180.reuse, R148 ;  /* 0x000000b4c094723c */ /* 0x082ff00000001894 */
[----:B------:R-:W-:Y:S01]  /*8870*/  MUFU.EX2 R235, R235 ;  /* 0x000000eb00eb7308 */ /* 0x000fe20000000800 */
[----:B------:R-:W-:Y:S01]  /*8880*/  FMUL.FTZ R25, R200, R169 ;  /* 0x000000a9c8197220 */ /* 0x000fe20000410000 */
[----:B------:R-:W-:Y:S01]  /*8890*/  FFMA.FTZ R234, R26, UR4, -R228 ;  /* 0x000000041aea7c23 */ /* 0x000fe200080108e4 */
[----:B------:R-:W-:Y:S07]  /*88a0*/  FMUL.FTZ R26, R199, R170 ;  /* 0x000000aac71a7220 */ /* 0x000fee0000410000 */
[----:B------:R-:W1:Y:S01]  /*88b0*/  MUFU.EX2 R233, R233 ;  /* 0x000000e900e97308 */ /* 0x000e620000000800 */
[----:B------:R-:W-:Y:S01]  /*88c0*/  FFMA.FTZ R66, R66, UR4, -R230 ;  /* 0x0000000442427c23 */ /* 0x000fe200080108e6 */
[C---:B------:R-:W-:Y:S08]  /*88d0*/  HMMA.16816.F32 R152, R188.reuse, R180, R152 ;  /* 0x000000b4bc98723c */ /* 0x040ff00000001898 */
[----:B------:R-:W-:Y:S01]  /*88e0*/  MUFU.EX2 R234, R234 ;  /* 0x000000ea00ea7308 */ /* 0x000fe20000000800 */
[--C-:B------:R-:W-:Y:S01]  /*88f0*/  FFMA.FTZ R60, R60, UR4, -R229.reuse ;  /* 0x000000043c3c7c23 */ /* 0x100fe200080108e5 */
[----:B------:R-:W-:Y:S08]  /*8900*/  IADD3 R249, P0, PT, R249, -UR8, RZ ;  /* 0x80000008f9f97c10 */ /* 0x000ff0000ff1e0ff */
[----:B------:R-:W3:Y:S01]  /*8910*/  MUFU.EX2 R211, R211 ;  /* 0x000000d300d37308 */ /* 0x000ee20000000800 */
[-C--:B------:R-:W-:Y:S09]  /*8920*/  HMMA.16816.F32 R156, R188, R182.reuse, R156 ;  /* 0x000000b6bc9c723c */ /* 0x080ff2000000189c */
[----:B------:R-:W-:Y:S01]  /*8930*/  MUFU.EX2 R66, R66 ;  /* 0x0000004200427308 */ /* 0x000fe20000000800 */
[----:B------:R-:W-:Y:S02]  /*8940*/  IADD3.X R248, PT, PT, R248, ~UR9, RZ, P0, !PT ;  /* 0x80000009f8f87c10 */ /* 0x000fe400087fe4ff */
[----:B-1----:R-:W-:Y:S07]  /*8950*/  F2FP.F16.F32.PACK_AB R168, R233, R235 ;  /* 0x000000ebe9a8723e */ /* 0x002fee00000000ff */
[----:B------:R-:W-:Y:S01]  /*8960*/  MUFU.EX2 R60, R60 ;  /* 0x0000003c003c7308 */ /* 0x000fe20000000800 */
[C---:B------:R-:W-:Y:S01]  /*8970*/  HMMA.16816.F32 R160, R192.reuse, R182, R160 ;  /* 0x000000b6c0a0723c */ /* 0x040fe200000018a0 */
[----:B------:R-:W1:Y:S07]  /*8980*/  LDSM.16.MT88.4 R180, [R204+0x800] ;  /* 0x00080000ccb4783b */ /* 0x000e6e0000004200 */
[-C--:B--2---:R-:W-:Y:S08]  /*8990*/  HMMA.16816.F32 R20, R192, R184.reuse, R20 ;  /* 0x000000b8c014723c */ /* 0x084ff00000001814 */
[C---:B------:R-:W-:Y:S01]  /*89a0*/  HMMA.16816.F32 R164, R188.reuse, R184, R164 ;  /* 0x000000b8bca4723c */ /* 0x040fe200000018a4 */
[----:B------:R2:W-:Y:S10]  /*89b0*/  MUFU.EX2 R185, R29 ;  /* 0x0000001d00b97308 */ /* 0x0005f40000000800 */
[----:B------:R3:W-:Y:S01]  /*89c0*/  MUFU.EX2 R184, R31 ;  /* 0x0000001f00b87308 */ /* 0x0007e20000000800 */
[-C--:B------:R-:W-:Y:S09]  /*89d0*/  HMMA.16816.F32 R32, R188, R186.reuse, R32 ;  /* 0x000000babc20723c */ /* 0x080ff20000001820 */
[----:B------:R4:W1:Y:S10]  /*89e0*/  MUFU.EX2 R191, R27 ;  /* 0x0000001b00bf7308 */ /* 0x0008740000000800 */
[----:B------:R-:W1:Y:S01]  /*89f0*/  MUFU.EX2 R190, R28 ;  /* 0x0000001c00be7308 */ /* 0x000e620000000800 */
[----:B--2---:R-:W-:Y:S09]  /*8a00*/  F2FP.F16.F32.PACK_AB R29, R207, R208 ;  /* 0x000000d0cf1d723e */ /* 0x004ff200000000ff */
[----:B------:R2:W2:Y:S01]  /*8a10*/  MUFU.EX2 R189, R30 ;  /* 0x0000001e00bd7308 */ /* 0x0004a20000000800 */
[----:B---3--:R-:W-:Y:S09]  /*8a20*/  F2FP.F16.F32.PACK_AB R31, R211, R231 ;  /* 0x000000e7d31f723e */ /* 0x008ff200000000ff */
[----:B------:R-:W-:Y:S01]  /*8a30*/  MUFU.EX2 R188, R41 ;  /* 0x0000002900bc7308 */ /* 0x000fe20000000800 */
[----:B----4-:R-:W-:Y:S01]  /*8a40*/  FMUL.FTZ R27, R199, R171 ;  /* 0x000000abc71b7220 */ /* 0x010fe20000410000 */
[----:B-1----:R-:W-:Y:S02]  /*8a50*/  F2FP.F16.F32.PACK_AB R169, R191, R234 ;  /* 0x000000eabfa9723e */ /* 0x002fe400000000ff */
[----:B------:R-:W-:Y:S02]  /*8a60*/  F2FP.F16.F32.PACK_AB R170, R185, R190 ;  /* 0x000000beb9aa723e */ /* 0x000fe400000000ff */
[----:B------:R-:W-:Y:S02]  /*8a70*/  F2FP.F16.F32.PACK_AB R28, R206, R205 ;  /* 0x000000cdce1c723e */ /* 0x000fe400000000ff */
[----:B------:R-:W-:Y:S02]  /*8a80*/  HMMA.16816.F32 R24, R192, R186, R24 ;  /* 0x000000bac018723c */ /* 0x000fe40000001818 */
[----:B------:R-:W-:Y:S02]  /*8a90*/  MUFU.EX2 R187, R36 ;  /* 0x0000002400bb7308 */ /* 0x000fe40000000800 */
[----:B--2---:R-:W-:Y:S08]  /*8aa0*/  F2FP.F16.F32.PACK_AB R30, R209, R210 ;  /* 0x000000d2d11e723e */ /* 0x004ff000000000ff */
[----:B------:R-:W-:Y:S01]  /*8ab0*/  MUFU.EX2 R192, R44 ;  /* 0x0000002c00c07308 */ /* 0x000fe20000000800 */
[----:B------:R-:W-:Y:S09]  /*8ac0*/  F2FP.F16.F32.PACK_AB R171, R184, R189 ;  /* 0x000000bdb8ab723e */ /* 0x000ff200000000ff */
[----:B------:R-:W-:Y:S01]  /*8ad0*/  MUFU.EX2 R194, R48 ;  /* 0x0000003000c27308 */ /* 0x000fe20000000800 */
[-C--:B------:R-:W-:Y:S09]  /*8ae0*/  HMMA.16816.F32 R4, R28, R176.reuse, R4 ;  /* 0x000000b01c04723c */ /* 0x080ff20000001804 */
[----:B------:R1:W-:Y:S10]  /*8af0*/  MUFU.EX2 R193, R50 ;  /* 0x0000003200c17308 */ /* 0x0003f40000000800 */
[----:B------:R-:W-:Y:S01]  /*8b00*/  MUFU.EX2 R186, R42 ;  /* 0x0000002a00ba7308 */ /* 0x000fe20000000800 */
[C---:B------:R-:W-:Y:S09]  /*8b10*/  HMMA.16816.F32 R8, R168.reuse, R176, R8 ;  /* 0x000000b0a808723c */ /* 0x040ff20000001808 */
[----:B------:R-:W2:Y:S01]  /*8b20*/  MUFU.EX2 R195, R43 ;  /* 0x0000002b00c37308 */ /* 0x000ea20000000800 */
[-C--:B------:R-:W-:Y:S01]  /*8b30*/  HMMA.16816.F32 R12, R168, R178.reuse, R12 ;  /* 0x000000b2a80c723c */ /* 0x080fe2000000180c */
[----:B-1----:R-:W-:Y:S07]  /*8b40*/  LDSM.16.MT88.4 R48, [R204+0x1000] ;  /* 0x00100000cc30783b */ /* 0x002fee0000004200 */
[C---:B------:R-:W-:Y:S01]  /*8b50*/  HMMA.16816.F32 R16, R28.reuse, R178, R16 ;  /* 0x000000b21c10723c */ /* 0x040fe20000001810 */
[----:B------:R-:W1:Y:S03]  /*8b60*/  LDSM.16.MT88.4 R176, [R201+0x800] ;  /* 0x00080000c9b0783b */ /* 0x000e660000004200 */
[----:B--2---:R-:W-:Y:S04]  /*8b70*/  F2FP.F16.F32.PACK_AB R41, R195, R186 ;  /* 0x000000bac329723e */ /* 0x004fe800000000ff */
[-C--:B------:R-:W-:Y:S08]  /*8b80*/  HMMA.16816.F32 R68, R28, R172.reuse, R68 ;  /* 0x000000ac1c44723c */ /* 0x080ff00000001844 */
[C---:B------:R-:W-:Y:S08]  /*8b90*/  HMMA.16816.F32 R72, R168.reuse, R172, R72 ;  /* 0x000000aca848723c */ /* 0x040ff00000001848 */
[-C--:B------:R-:W-:Y:S08]  /*8ba0*/  HMMA.16816.F32 R76, R168, R174.reuse, R76 ;  /* 0x000000aea84c723c */ /* 0x080ff0000000184c */
[C---:B------:R-:W-:Y:S01]  /*8bb0*/  HMMA.16816.F32 R80, R28.reuse, R174, R80 ;  /* 0x000000ae1c50723c */ /* 0x040fe20000001850 */
[----:B------:R-:W2:Y:S07]  /*8bc0*/  LDSM.16.MT88.4 R172, [R239+0xe800] ;  /* 0x00e80000efac783b */ /* 0x000eae0000004200 */
[-C--:B------:R-:W-:Y:S08]  /*8bd0*/  HMMA.16816.F32 R84, R28, R180.reuse, R84 ;  /* 0x000000b41c54723c */ /* 0x080ff00000001854 */
[C---:B------:R-:W-:Y:S08]  /*8be0*/  HMMA.16816.F32 R88, R168.reuse, R180, R88 ;  /* 0x000000b4a858723c */ /* 0x040ff00000001858 */
[-C--:B------:R-:W-:Y:S08]  /*8bf0*/  HMMA.16816.F32 R92, R168, R182.reuse, R92 ;  /* 0x000000b6a85c723c */ /* 0x080ff0000000185c */
[C---:B------:R-:W-:Y:S01]  /*8c00*/  HMMA.16816.F32 R96, R28.reuse, R182, R96 ;  /* 0x000000b61c60723c */ /* 0x040fe20000001860 */
[----:B------:R-:W3:Y:S07]  /*8c10*/  LDSM.16.MT88.4 R180, [R238+0xe800] ;  /* 0x00e80000eeb4783b */ /* 0x000eee0000004200 */
[-C--:B-1----:R-:W-:Y:S08]  /*8c20*/  HMMA.16816.F32 R100, R28, R176.reuse, R100 ;  /* 0x000000b01c64723c */ /* 0x082ff00000001864 */
[C---:B------:R-:W-:Y:S08]  /*8c30*/  HMMA.16816.F32 R104, R168.reuse, R176, R104 ;  /* 0x000000b0a868723c */ /* 0x040ff00000001868 */
[-C--:B------:R-:W-:Y:S08]  /*8c40*/  HMMA.16816.F32 R108, R168, R178.reuse, R108 ;  /* 0x000000b2a86c723c */ /* 0x080ff0000000186c */
[C---:B------:R-:W-:Y:S01]  /*8c50*/  HMMA.16816.F32 R112, R28.reuse, R178, R112 ;  /* 0x000000b21c70723c */ /* 0x040fe20000001870 */
[----:B------:R-:W1:Y:S07]  /*8c60*/  LDSM.16.MT88.4 R176, [R204+0x2800] ;  /* 0x00280000ccb0783b */ /* 0x000e6e0000004200 */
[-C--:B--2---:R-:W-:Y:S08]  /*8c70*/  HMMA.16816.F32 R116, R28, R172.reuse, R116 ;  /* 0x000000ac1c74723c */ /* 0x084ff00000001874 */
[C---:B------:R-:W-:Y:S08]  /*8c80*/  HMMA.16816.F32 R120, R168.reuse, R172, R120 ;  /* 0x000000aca878723c */ /* 0x040ff00000001878 */
[-C--:B------:R-:W-:Y:S08]  /*8c90*/  HMMA.16816.F32 R124, R168, R174.reuse, R124 ;  /* 0x000000aea87c723c */ /* 0x080ff0000000187c */
[C---:B------:R-:W-:Y:S01]  /*8ca0*/  HMMA.16816.F32 R128, R28.reuse, R174, R128 ;  /* 0x000000ae1c80723c */ /* 0x040fe20000001880 */
[----:B------:R-:W2:Y:S07]  /*8cb0*/  LDSM.16.MT88.4 R172, [R201+0x2800] ;  /* 0x00280000c9ac783b */ /* 0x000eae0000004200 */
[-C--:B---3--:R-:W-:Y:S08]  /*8cc0*/  HMMA.16816.F32 R132, R28, R180.reuse, R132 ;  /* 0x000000b41c84723c */ /* 0x088ff00000001884 */
[C---:B------:R-:W-:Y:S01]  /*8cd0*/  HMMA.16816.F32 R136, R168.reuse, R180, R136 ;  /* 0x000000b4a888723c */ /* 0x040fe20000001888 */
[----:B------:R-:W3:Y:S07]  /*8ce0*/  MUFU.EX2 R181, R45 ;  /* 0x0000002d00b57308 */ /* 0x000eee0000000800 */
[-C--:B------:R-:W-:Y:S03]  /*8cf0*/  HMMA.16816.F32 R140, R168, R182.reuse, R140 ;  /* 0x000000b6a88c723c */ /* 0x080fe6000000188c */
[----:B---3--:R-:W-:Y:S05]  /*8d00*/  F2FP.F16.F32.PACK_AB R42, R181, R192 ;  /* 0x000000c0b52a723e */ /* 0x008fea00000000ff */
[C---:B------:R-:W-:Y:S08]  /*8d10*/  HMMA.16816.F32 R144, R28.reuse, R182, R144 ;  /* 0x000000b61c90723c */ /* 0x040ff00000001890 */
[-C--:B-1----:R-:W-:Y:S08]  /*8d20*/  HMMA.16816.F32 R148, R28, R176.reuse, R148 ;  /* 0x000000b01c94723c */ /* 0x082ff00000001894 */
[C---:B------:R-:W-:Y:S04]  /*8d30*/  HMMA.16816.F32 R152, R168.reuse, R176, R152 ;  /* 0x000000b0a898723c */ /* 0x040fe80000001898 */
[----:B------:R-:W-:Y:S01]  /*8d40*/  FFMA.FTZ R176, R37, UR4, -R232 ;  /* 0x0000000425b07c23 */ /* 0x000fe200080108e8 */
[--C-:B------:R-:W-:Y:S01]  /*8d50*/  FFMA.FTZ R177, R38, UR4, -R230.reuse ;  /* 0x0000000426b17c23 */ /* 0x100fe200080108e6 */
[----:B------:R-:W-:Y:S02]  /*8d60*/  FFMA.FTZ R230, R67, UR4, -R230 ;  /* 0x0000000443e67c23 */ /* 0x000fe400080108e6 */
[-C--:B------:R-:W-:Y:S02]  /*8d70*/  HMMA.16816.F32 R156, R168, R178.reuse, R156 ;  /* 0x000000b2a89c723c */ /* 0x080fe4000000189c */
[----:B------:R-:W-:Y:S10]  /*8d80*/  MUFU.EX2 R176, R176 ;  /* 0x000000b000b07308 */ /* 0x000ff40000000800 */
[----:B------:R-:W-:Y:S01]  /*8d90*/  MUFU.EX2 R177, R177 ;  /* 0x000000b100b17308 */ /* 0x000fe20000000800 */
[C---:B------:R-:W-:Y:S09]  /*8da0*/  HMMA.16816.F32 R160, R28.reuse, R178, R160 ;  /* 0x000000b21ca0723c */ /* 0x040ff200000018a0 */
[----:B------:R1:W-:Y:S01]  /*8db0*/  MUFU.EX2 R178, R39 ;  /* 0x0000002700b27308 */ /* 0x0003e20000000800 */
[--C-:B------:R-:W-:Y:S09]  /*8dc0*/  FFMA.FTZ R179, R40, UR4, -R229.reuse ;  /* 0x0000000428b37c23 */ /* 0x100ff200080108e5 */
[----:B------:R-:W-:Y:S01]  /*8dd0*/  MUFU.EX2 R230, R230 ;  /* 0x000000e600e67308 */ /* 0x000fe20000000800 */
[-C--:B--2---:R-:W-:Y:S09]  /*8de0*/  HMMA.16816.F32 R20, R28, R172.reuse, R20 ;  /* 0x000000ac1c14723c */ /* 0x084ff20000001814 */
[----:B------:R-:W2:Y:S01]  /*8df0*/  MUFU.EX2 R179, R179 ;  /* 0x000000b300b37308 */ /* 0x000ea20000000800 */
[C---:B------:R-:W-:Y:S01]  /*8e00*/  HMMA.16816.F32 R164, R168.reuse, R172, R164 ;  /* 0x000000aca8a4723c */ /* 0x040fe200000018a4 */
[----:B-1----:R-:W1:Y:S08]  /*8e10*/  LDSM.16.MT88.4 R36, [R239+0xd000] ;  /* 0x00d00000ef24783b */ /* 0x002e700000004200 */
[----:B------:R-:W-:Y:S01]  /*8e20*/  MUFU.EX2 R173, R46 ;  /* 0x0000002e00ad7308 */ /* 0x000fe20000000800 */
[--C-:B------:R-:W-:Y:S01]  /*8e30*/  FFMA.FTZ R172, R52, UR4, -R232.reuse ;  /* 0x0000000434ac7c23 */ /* 0x100fe200080108e8 */
[--C-:B------:R-:W-:Y:S01]  /*8e40*/  FFMA.FTZ R52, R64, UR4, -R232.reuse ;  /* 0x0000000440347c23 */ /* 0x100fe200080108e8 */
[----:B------:R-:W-:Y:S01]  /*8e50*/  FFMA.FTZ R232, R65, UR4, -R232 ;  /* 0x0000000441e87c23 */ /* 0x000fe200080108e8 */
[-C--:B------:R-:W-:Y:S01]  /*8e60*/  HMMA.16816.F32 R32, R168, R174.reuse, R32 ;  /* 0x000000aea820723c */ /* 0x080fe20000001820 */
[----:B------:R-:W-:Y:S05]  /*8e70*/  LDSM.16.MT88.4 R168, [R201+0x1000] ;  /* 0x00100000c9a8783b */ /* 0x000fea0000004200 */
[----:B------:R-:W-:Y:S01]  /*8e80*/  MUFU.EX2 R65, R53 ;  /* 0x0000003500417308 */ /* 0x000fe20000000800 */
[----:B--2---:R-:W-:Y:S09]  /*8e90*/  F2FP.F16.F32.PACK_AB R40, R188, R179 ;  /* 0x000000b3bc28723e */ /* 0x004ff200000000ff */
[----:B------:R-:W2:Y:S01]  /*8ea0*/  MUFU.EX2 R180, R52 ;  /* 0x0000003400b47308 */ /* 0x000ea20000000800 */
[----:B------:R-:W-:Y:S09]  /*8eb0*/  HMMA.16816.F32 R24, R28, R174, R24 ;  /* 0x000000ae1c18723c */ /* 0x000ff20000001818 */
[----:B------:R3:W-:Y:S01]  /*8ec0*/  MUFU.EX2 R64, R172 ;  /* 0x000000ac00407308 */ /* 0x0007e20000000800 */
[----:B------:R-:W-:Y:S09]  /*8ed0*/  MOV R175, R202 ;  /* 0x000000ca00af7202 */ /* 0x000ff20000000f00 */
[----:B------:R4:W1:Y:S01]  /*8ee0*/  MUFU.EX2 R202, R47 ;  /* 0x0000002f00ca7308 */ /* 0x0008620000000800 */
[----:B------:R-:W-:Y:S02]  /*8ef0*/  MOV R174, R247 ;  /* 0x000000f700ae7202 */ /* 0x000fe40000000f00 */
[----:B------:R-:W-:Y:S07]  /*8f00*/  F2FP.F16.F32.PACK_AB R28, R176, R187 ;  /* 0x000000bbb01c723e */ /* 0x000fee00000000ff */
[----:B------:R-:W-:Y:S01]  /*8f10*/  MUFU.EX2 R247, R54 ;  /* 0x0000003600f77308 */ /* 0x000fe20000000800 */
[----:B------:R-:W-:Y:S02]  /*8f20*/  F2FP.F16.F32.PACK_AB R29, R178, R177 ;  /* 0x000000b1b21d723e */ /* 0x000fe400000000ff */
[----:B------:R-:W-:Y:S07]  /*8f30*/  F2FP.F16.F32.PACK_AB R30, R175, R194 ;  /* 0x000000c2af1e723e */ /* 0x000fee00000000ff */
[----:B------:R-:W-:Y:S01]  /*8f40*/  MUFU.EX2 R232, R232 ;  /* 0x000000e800e87308 */ /* 0x000fe20000000800 */
[----:B------:R-:W-:Y:S02]  /*8f50*/  F2FP.F16.F32.PACK_AB R31, R174, R193 ;  /* 0x000000c1ae1f723e */ /* 0x000fe400000000ff */
[----:B--2---:R-:W-:Y:S02]  /*8f60*/  MOV R67, R180 ;  /* 0x000000b400437202 */ /* 0x004fe40000000f00 */
[----:B---3--:R-:W-:Y:S01]  /*8f70*/  MOV R172, R181 ;  /* 0x000000b500ac7202 */ /* 0x008fe20000000f00 */
[----:B----4-:R-:W2:Y:S01]  /*8f80*/  LDSM.16.MT88.4 R44, [R238+0xd000] ;  /* 0x00d00000ee2c783b */ /* 0x010ea20000004200 */
[----:B-1----:R-:W-:Y:S01]  /*8f90*/  F2FP.F16.F32.PACK_AB R43, R202, R173 ;  /* 0x000000adca2b723e */ /* 0x002fe200000000ff */
[-C--:B------:R-:W-:Y:S06]  /*8fa0*/  HMMA.16816.F32 R4, R28, R36.reuse, R4 ;  /* 0x000000241c04723c */ /* 0x080fec0000001804 */
[----:B------:R-:W-:Y:S02]  /*8fb0*/  LDSM.16.MT88.4 R180, [R239+0xd800] ;  /* 0x00d80000efb4783b */ /* 0x000fe40000004200 */
        /* <DEDUP_REMOVED lines=14> */
[-C--:B------:R-:W-:Y:S08]  /*90a0*/  HMMA.16816.F32 R100, R28, R168.reuse, R100 ;  /* 0x000000a81c64723c */ /* 0x080ff00000001864 */
[C---:B------:R-:W-:Y:S08]  /*90b0*/  HMMA.16816.F32 R104, R40.reuse, R168, R104 ;  /* 0x000000a82868723c */ /* 0x040ff00000001868 */
[-C--:B------:R-:W-:Y:S08]  /*90c0*/  HMMA.16816.F32 R108, R40, R170.reuse, R108 ;  /* 0x000000aa286c723c */ /* 0x080ff0000000186c */
[C---:B------:R-:W-:Y:S01]  /*90d0*/  HMMA.16816.F32 R112, R28.reuse, R170, R112 ;  /* 0x000000aa1c70723c */ /* 0x040fe20000001870 */
[----:B------:R-:W4:Y:S07]  /*90e0*/  LDSM.16.MT88.4 R168, [R201+0x3000] ;  /* 0x00300000c9a8783b */ /* 0x000f2e0000004200 */
[-C--:B-1----:R-:W-:Y:S08]  /*90f0*/  HMMA.16816.F32 R116, R28, R36.reuse, R116 ;  /* 0x000000241c74723c */ /* 0x082ff00000001874 */
[C---:B------:R-:W-:Y:S04]  /*9100*/  HMMA.16816.F32 R120, R40.reuse, R36, R120 ;  /* 0x000000242878723c */ /* 0x040fe80000001878 */
[--C-:B------:R-:W-:Y:S01]  /*9110*/  FFMA.FTZ R36, R56, UR4, -R229.reuse ;  /* 0x0000000438247c23 */ /* 0x100fe200080108e5 */
[--C-:B------:R-:W-:Y:S01]  /*9120*/  FFMA.FTZ R56, R57, UR4, -R229.reuse ;  /* 0x0000000439387c23 */ /* 0x100fe200080108e5 */
[----:B------:R-:W-:Y:S01]  /*9130*/  FFMA.FTZ R229, R61, UR4, -R229 ;  /* 0x000000043de57c23 */ /* 0x000fe200080108e5 */
[--C-:B------:R-:W-:Y:S01]  /*9140*/  FFMA.FTZ R61, R62, UR4, -R228.reuse ;  /* 0x000000043e3d7c23 */ /* 0x100fe200080108e4 */
[-C--:B------:R-:W-:Y:S01]  /*9150*/  HMMA.16816.F32 R124, R40, R38.reuse, R124 ;  /* 0x00000026287c723c */ /* 0x080fe2000000187c */
[----:B------:R1:W-:Y:S10]  /*9160*/  MUFU.EX2 R57, R36 ;  /* 0x0000002400397308 */ /* 0x0003f40000000800 */
[----:B------:R-:W-:Y:S01]  /*9170*/  MUFU.EX2 R229, R229 ;  /* 0x000000e500e57308 */ /* 0x000fe20000000800 */
[C---:B------:R-:W-:Y:S09]  /*9180*/  HMMA.16816.F32 R128, R28.reuse, R38, R128 ;  /* 0x000000261c80723c */ /* 0x040ff20000001880 */
[----:B------:R-:W-:Y:S10]  /*9190*/  MUFU.EX2 R61, R61 ;  /* 0x0000003d003d7308 */ /* 0x000ff40000000800 */
[----:B------:R-:W3:Y:S01]  /*91a0*/  MUFU.EX2 R56, R56 ;  /* 0x0000003800387308 */ /* 0x000ee20000000800 */
[--C-:B-1----:R-:W-:Y:S01]  /*91b0*/  FFMA.FTZ R36, R58, UR4, -R228.reuse ;  /* 0x000000043a247c23 */ /* 0x102fe200080108e4 */
[-C--:B--2---:R-:W-:Y:S03]  /*91c0*/  HMMA.16816.F32 R132, R28, R44.reuse, R132 ;  /* 0x0000002c1c84723c */ /* 0x084fe60000001884 */
[--C-:B------:R-:W-:Y:S01]  /*91d0*/  FFMA.FTZ R58, R59, UR4, -R228.reuse ;  /* 0x000000043b3a7c23 */ /* 0x100fe200080108e4 */
[----:B------:R-:W-:Y:S04]  /*91e0*/  FFMA.FTZ R228, R63, UR4, -R228 ;  /* 0x000000043fe47c23 */ /* 0x000fe800080108e4 */
[----:B------:R1:W-:Y:S01]  /*91f0*/  MUFU.EX2 R59, R36 ;  /* 0x00000024003b7308 */ /* 0x0003e20000000800 */
[----:B------:R-:W-:Y:S01]  /*9200*/  MOV R63, R172 ;  /* 0x000000ac003f7202 */ /* 0x000fe20000000f00 */
[C---:B------:R-:W-:Y:S08]  /*9210*/  HMMA.16816.F32 R136, R40.reuse, R44, R136 ;  /* 0x0000002c2888723c */ /* 0x040ff00000001888 */
[----:B------:R-:W-:Y:S01]  /*9220*/  MUFU.EX2 R58, R58 ;  /* 0x0000003a003a7308 */ /* 0x000fe20000000800 */
[----:B---3--:R-:W-:Y:S09]  /*9230*/  F2FP.F16.F32.PACK_AB R172, R56, R57 ;  /* 0x0000003938ac723e */ /* 0x008ff200000000ff */
[----:B------:R-:W-:Y:S01]  /*9240*/  MUFU.EX2 R228, R228 ;  /* 0x000000e400e47308 */ /* 0x000fe20000000800 */
[-C--:B------:R-:W-:Y:S01]  /*9250*/  HMMA.16816.F32 R140, R40, R46.reuse, R140 ;  /* 0x0000002e288c723c */ /* 0x080fe2000000188c */
[----:B-1----:R-:W1:Y:S07]  /*9260*/  LDSM.16.MT88.4 R36, [R238+0xd800] ;  /* 0x00d80000ee24783b */ /* 0x002e6e0000004200 */
[C---:B------:R-:W-:Y:S01]  /*9270*/  HMMA.16816.F32 R144, R28.reuse, R46, R144 ;  /* 0x0000002e1c90723c */ /* 0x040fe20000001890 */
[----:B------:R-:W2:Y:S07]  /*9280*/  LDSM.16.MT88.4 R44, [R204+0x1800] ;  /* 0x00180000cc2c783b */ /* 0x000eae0000004200 */
[-C--:B------:R-:W-:Y:S08]  /*9290*/  HMMA.16816.F32 R148, R28, R48.reuse, R148 ;  /* 0x000000301c94723c */ /* 0x080ff00000001894 */
[C---:B------:R-:W-:Y:S01]  /*92a0*/  HMMA.16816.F32 R152, R40.reuse, R48, R152 ;  /* 0x000000302898723c */ /* 0x040fe20000001898 */
[----:B------:R-:W3:Y:S01]  /*92b0*/  LDL.LU R48, [R1+0x8] ;  /* 0x0000080001307983 */ /* 0x000ee20000300800 */
[----:B------:R-:W4:Y:S03]  /*92c0*/  MUFU.EX2 R49, R55 ;  /* 0x0000003700317308 */ /* 0x000f260000000800 */
[----:B------:R-:W2:Y:S03]  /*92d0*/  LDL.LU R54, [R1+0xc] ;  /* 0x00000c0001367983 */ /* 0x000ea60000300800 */
[-C--:B------:R-:W-:Y:S01]  /*92e0*/  HMMA.16816.F32 R156, R40, R50.reuse, R156 ;  /* 0x00000032289c723c */ /* 0x080fe2000000189c */
[----:B------:R-:W2:Y:S04]  /*92f0*/  LDL.LU R53, [R1+0x4] ;  /* 0x0000040001357983 */ /* 0x000ea80000300800 */
[----:B------:R-:W2:Y:S03]  /*9300*/  LDL.LU R52, [R1] ;  /* 0x0000000001347983 */ /* 0x000ea60000300800 */
[C---:B------:R-:W-:Y:S04]  /*9310*/  HMMA.16816.F32 R160, R28.reuse, R50, R160 ;  /* 0x000000321ca0723c */ /* 0x040fe800000018a0 */
[----:B----4-:R-:W-:Y:S04]  /*9320*/  MOV R62, R49 ;  /* 0x00000031003e7202 */ /* 0x010fe80000000f00 */
[-C--:B------:R-:W-:Y:S08]  /*9330*/  HMMA.16816.F32 R20, R28, R168.reuse, R20 ;  /* 0x000000a81c14723c */ /* 0x080ff00000001814 */
[C---:B------:R-:W-:Y:S04]  /*9340*/  HMMA.16816.F32 R164, R40.reuse, R168, R164 ;  /* 0x000000a828a4723c */ /* 0x040fe800000018a4 */
[----:B------:R-:W-:Y:S02]  /*9350*/  F2FP.F16.F32.PACK_AB R168, R65, R64 ;  /* 0x0000004041a8723e */ /* 0x000fe400000000ff */
[----:B------:R-:W-:Y:S02]  /*9360*/  F2FP.F16.F32.PACK_AB R169, R62, R247 ;  /* 0x000000f73ea9723e */ /* 0x000fe400000000ff */
[-C--:B------:R-:W-:Y:S01]  /*9370*/  HMMA.16816.F32 R32, R40, R170.reuse, R32 ;  /* 0x000000aa2820723c */ /* 0x080fe20000001820 */
[----:B------:R-:W-:Y:S07]  /*9380*/  LDSM.16.MT88.4 R40, [R239+0xf800] ;  /* 0x00f80000ef28783b */ /* 0x000fee0000004200 */
[----:B------:R-:W-:Y:S01]  /*9390*/  HMMA.16816.F32 R24, R28, R170, R24 ;  /* 0x000000aa1c18723c */ /* 0x000fe20000001818 */
[----:B------:R4:W-:Y:S03]  /*93a0*/  LDSM.16.MT88.4 R28, [R204+0x3800] ;  /* 0x00380000cc1c783b */ /* 0x0009e60000004200 */
[----:B------:R-:W-:Y:S02]  /*93b0*/  F2FP.F16.F32.PACK_AB R170, R232, R67 ;  /* 0x00000043e8aa723e */ /* 0x000fe400000000ff */
[----:B------:R-:W-:Y:S02]  /*93c0*/  F2FP.F16.F32.PACK_AB R171, R230, R66 ;  /* 0x00000042e6ab723e */ /* 0x000fe400000000ff */
[----:B----4-:R-:W-:Y:S01]  /*93d0*/  MOV R204, R188 ;  /* 0x000000bc00cc7202 */ /* 0x010fe20000000f00 */
[----:B---3--:R-:W-:Y:S01]  /*93e0*/  FFMA.FTZ R227, R200, R48, R227 ;  /* 0x00000030c8e37223 */ /* 0x008fe200000100e3 */
[----:B------:R-:W-:Y:S01]  /*93f0*/  MOV R200, R174 ;  /* 0x000000ae00c87202 */ /* 0x000fe20000000f00 */
[----:B------:R-:W3:Y:S01]  /*9400*/  LDSM.16.MT88.4 R48, [R201+0x1800] ;  /* 0x00180000c930783b */ /* 0x000ee20000004200 */
[----:B------:R-:W-:Y:S01]  /*9410*/  F2FP.F16.F32.PACK_AB R174, R229, R60 ;  /* 0x0000003ce5ae723e */ /* 0x000fe200000000ff */
[----:B--2---:R-:W-:Y:S01]  /*9420*/  FFMA.FTZ R226, R199, R54, R226 ;  /* 0x00000036c7e27223 */ /* 0x004fe200000100e2 */
[----:B------:R-:W-:Y:S01]  /*9430*/  FADD.FTZ R227, R223, R227 ;  /* 0x000000e3dfe37221 */ /* 0x000fe20000010000 */
[----:B------:R-:W-:Y:S01]  /*9440*/  MOV R223, R193 ;  /* 0x000000c100df7202 */ /* 0x000fe20000000f00 */
[----:B------:R-:W-:Y:S01]  /*9450*/  FFMA.FTZ R224, R198, R53, R224 ;  /* 0x00000035c6e07223 */ /* 0x000fe200000100e0 */
[----:B------:R-:W-:Y:S01]  /*9460*/  FADD.FTZ R226, R221, R226 ;  /* 0x000000e2dde27221 */ /* 0x000fe20000010000 */
[----:B------:R-:W-:Y:S01]  /*9470*/  MOV R221, R194 ;  /* 0x000000c200dd7202 */ /* 0x000fe20000000f00 */
[----:B------:R-:W-:Y:S01]  /*9480*/  FADD.FTZ R227, R212, R227 ;  /* 0x000000e3d4e37221 */ /* 0x000fe20000010000 */
[----:B------:R-:W-:Y:S01]  /*9490*/  FFMA.FTZ R225, R197, R52, R225 ;  /* 0x00000034c5e17223 */ /* 0x000fe200000100e1 */
[----:B------:R-:W-:Y:S01]  /*94a0*/  FADD.FTZ R224, R222, R224 ;  /* 0x000000e0dee07221 */ /* 0x000fe20000010000 */
[----:B------:R-:W-:Y:S01]  /*94b0*/  MOV R197, R192 ;  /* 0x000000c000c57202 */ /* 0x000fe20000000f00 */
[----:B------:R-:W2:Y:S01]  /*94c0*/  LDSM.16.MT88.4 R52, [R238+0xf800] ;  /* 0x00f80000ee34783b */ /* 0x000ea20000004200 */
[----:B------:R-:W-:Y:S01]  /*94d0*/  MOV R222, R195 ;  /* 0x000000c300de7202 */ /* 0x000fe20000000f00 */
[----:B------:R-:W-:Y:S01]  /*94e0*/  FADD.FTZ R227, R213, R227 ;  /* 0x000000e3d5e37221 */ /* 0x000fe20000010000 */
[-C--:B------:R-:W-:Y:S05]  /*94f0*/  HMMA.16816.F32 R192, R168, R180.reuse, R4 ;  /* 0x000000b4a8c0723c */ /* 0x080fea0000001804 */
[----:B------:R-:W-:Y:S01]  /*9500*/  MOV R198, R173 ;  /* 0x000000ad00c67202 */ /* 0x000fe20000000f00 */
[----:B------:R-:W-:Y:S01]  /*9510*/  FADD.FTZ R225, R216, R225 ;  /* 0x000000e1d8e17221 */ /* 0x000fe20000010000 */
[----:B------:R-:W-:Y:S01]  /*9520*/  MOV R199, R175 ;  /* 0x000000af00c77202 */ /* 0x000fe20000000f00 */
[----:B------:R-:W-:Y:S01]  /*9530*/  FADD.FTZ R227, R205, R227 ;  /* 0x000000e3cde37221 */ /* 0x000fe20000010000 */
[----:B------:R-:W-:Y:S01]  /*9540*/  F2FP.F16.F32.PACK_AB R173, R58, R59 ;  /* 0x0000003b3aad723e */ /* 0x000fe200000000ff */
[----:B------:R-:W-:Y:S01]  /*9550*/  FADD.FTZ R225, R220, R225 ;  /* 0x000000e1dce17221 */ /* 0x000fe20000010000 */
[----:B------:R-:W-:Y:S01]  /*9560*/  F2FP.F16.F32.PACK_AB R175, R228, R61 ;  /* 0x0000003de4af723e */ /* 0x000fe200000000ff */
[----:B------:R-:W-:Y:S01]  /*9570*/  FADD.FTZ R227, R206, R227 ;  /* 0x000000e3cee37221 */ /* 0x000fe20000010000 */
[----:B------:R-:W-:Y:S01]  /*9580*/  MOV R5, R189 ;  /* 0x000000bd00057202 */ /* 0x000fe20000000f00 */
[----:B------:R-:W-:Y:S01]  /*9590*/  FADD.FTZ R225, R219, R225 ;  /* 0x000000e1dbe17221 */ /* 0x000fe20000010000 */
[----:B------:R-:W-:Y:S01]  /*95a0*/  MOV R6, R190 ;  /* 0x000000be00067202 */ /* 0x000fe20000000f00 */
[----:B------:R-:W-:Y:S01]  /*95b0*/  FADD.FTZ R227, R210, R227 ;  /* 0x000000e3d2e37221 */ /* 0x000fe20000010000 */
[----:B------:R-:W-:Y:S01]  /*95c0*/  MOV R7, R191 ;  /* 0x000000bf00077202 */ /* 0x000fe20000000f00 */
[----:B------:R-:W-:Y:S01]  /*95d0*/  FADD.FTZ R225, R234, R225 ;  /* 0x000000e1eae17221 */ /* 0x000fe20000010000 */
[C---:B------:R-:W-:Y:S04]  /*95e0*/  HMMA.16816.F32 R188, R172.reuse, R180, R8 ;  /* 0x000000b4acbc723c */ /* 0x040fe80000001808 */
[----:B------:R-:W-:Y:S01]  /*95f0*/  MOV R11, R186 ;  /* 0x000000ba000b7202 */ /* 0x000fe20000000f00 */
[----:B------:R-:W-:Y:S01]  /*9600*/  FADD.FTZ R227, R209, R227 ;  /* 0x000000e3d1e37221 */ /* 0x000fe20000010000 */
[----:B------:R-:W-:Y:S01]  /*9610*/  MOV R10, R187 ;  /* 0x000000bb000a7202 */ /* 0x000fe20000000f00 */
[----:B------:R-:W-:Y:S01]  /*9620*/  FADD.FTZ R226, R214, R226 ;  /* 0x000000e2d6e27221 */ /* 0x000fe20000010000 */
[----:B------:R-:W-:Y:S01]  /*9630*/  MOV R9, R184 ;  /* 0x000000b800097202 */ /* 0x000fe20000000f00 */
[----:B------:R-:W-:Y:S01]  /*9640*/  FADD.FTZ R224, R217, R224 ;  /* 0x000000e0d9e07221 */ /* 0x000fe20000010000 */
[----:B------:R-:W-:Y:S01]  /*9650*/  MOV R8, R185 ;  /* 0x000000b900087202 */ /* 0x000fe20000000f00 */
[----:B------:R-:W-:Y:S01]  /*9660*/  FADD.FTZ R227, R10, R227 ;  /* 0x000000e30ae37221 */ /* 0x000fe20000010000 */
[-C--:B------:R-:W-:Y:S03]  /*9670*/  HMMA.16816.F32 R184, R172, R182.reuse, R12 ;  /* 0x000000b6acb8723c */ /* 0x080fe6000000180c */
[----:B------:R-:W-:Y:S01]  /*9680*/  MOV R13, R7 ;  /* 0x00000007000d7202 */ /* 0x000fe20000000f00 */
[----:B------:R-:W-:Y:S01]  /*9690*/  FADD.FTZ R227, R176, R227 ;  /* 0x000000e3b0e37221 */ /* 0x000fe20000010000 */
[----:B------:R-:W-:Y:S01]  /*96a0*/  MOV R15, R5 ;  /* 0x00000005000f7202 */ /* 0x000fe20000000f00 */
[----:B------:R-:W-:Y:S01]  /*96b0*/  FADD.FTZ R226, R215, R226 ;  /* 0x000000e2d7e27221 */ /* 0x000fe20000010000 */
[----:B------:R-:W-:Y:S01]  /*96c0*/  MOV R14, R6 ;  /* 0x00000006000e7202 */ /* 0x000fe20000000f00 */
[C---:B------:R-:W-:Y:S01]  /*96d0*/  HMMA.16816.F32 R180, R168.reuse, R182, R16 ;  /* 0x000000b6a8b4723c */ /* 0x040fe20000001810 */
[----:B------:R-:W4:Y:S03]  /*96e0*/  LDSM.16.MT88.4 R4, [R201+0x3800] ;  /* 0x00380000c904783b */ /* 0x000f260000004200 */
[----:B------:R-:W-:Y:S01]  /*96f0*/  FADD.FTZ R225, R13, R225 ;  /* 0x000000e10de17221 */ /* 0x000fe20000010000 */
[----:B------:R-:W-:Y:S01]  /*9700*/  FADD.FTZ R227, R221, R227 ;  /* 0x000000e3dde37221 */ /* 0x000fe20000010000 */
[----:B------:R-:W-:Y:S01]  /*9710*/  FADD.FTZ R226, R208, R226 ;  /* 0x000000e2d0e27221 */ /* 0x000fe20000010000 */
[----:B------:R-:W-:Y:S01]  /*9720*/  FADD.FTZ R224, R218, R224 ;  /* 0x000000e0dae07221 */ /* 0x000fe20000010000 */
[-C--:B-1----:R-:W-:Y:S03]  /*9730*/  HMMA.16816.F32 R68, R168, R36.reuse, R68 ;  /* 0x00000024a844723c */ /* 0x082fe60000001844 */
[----:B------:R-:W-:Y:S01]  /*9740*/  FADD.FTZ R225, R15, R225 ;  /* 0x000000e10fe17221 */ /* 0x000fe20000010000 */
[----:B------:R-:W-:Y:S01]  /*9750*/  FADD.FTZ R227, R199, R227 ;  /* 0x000000e3c7e37221 */ /* 0x000fe20000010000 */
[----:B------:R-:W-:Y:S01]  /*9760*/  FADD.FTZ R226, R207, R226 ;  /* 0x000000e2cfe27221 */ /* 0x000fe20000010000 */
[----:B------:R-:W-:Y:S01]  /*9770*/  FADD.FTZ R224, R235, R224 ;  /* 0x000000e0ebe07221 */ /* 0x000fe20000010000 */
[----:B------:R-:W-:Y:S01]  /*9780*/  FADD.FTZ R225, R9, R225 ;  /* 0x000000e109e17221 */ /* 0x000fe20000010000 */
[C---:B------:R-:W-:Y:S04]  /*9790*/  HMMA.16816.F32 R72, R172.reuse, R36, R72 ;  /* 0x00000024ac48723c */ /* 0x040fe80000001848 */
[----:B------:R-:W-:Y:S01]  /*97a0*/  FADD.FTZ R225, R11, R225 ;  /* 0x000000e10be17221 */ /* 0x000fe20000010000 */
[----:B------:R-:W-:Y:S01]  /*97b0*/  FADD.FTZ R227, R64, R227 ;  /* 0x000000e340e37221 */ /* 0x000fe20000010000 */
[----:B------:R-:W-:Y:S01]  /*97c0*/  FADD.FTZ R226, R231, R226 ;  /* 0x000000e2e7e27221 */ /* 0x000fe20000010000 */
[----:B------:R-:W-:Y:S01]  /*97d0*/  FADD.FTZ R224, R233, R224 ;  /* 0x000000e0e9e07221 */ /* 0x000fe20000010000 */
[-C--:B------:R-:W-:Y:S03]  /*97e0*/  HMMA.16816.F32 R76, R172, R38.reuse, R76 ;  /* 0x00000026ac4c723c */ /* 0x080fe6000000184c */
        /* <DEDUP_REMOVED lines=8> */
[----:B------:R1:W5:Y:S01]  /*9870*/  LDL.LU R202, [R1+0x10] ;  /* 0x0000100001ca7983 */ /* 0x0003620000300800 */
[----:B------:R-:W-:Y:S01]  /*9880*/  FADD.FTZ R226, R177, R226 ;  /* 0x000000e2b1e27221 */ /* 0x000fe20000010000 */
[-C--:B------:R-:W-:Y:S03]  /*9890*/  HMMA.16816.F32 R84, R168, R44.reuse, R84 ;  /* 0x0000002ca854723c */ /* 0x080fe60000001854 */
[----:B------:R-:W-:Y:S01]  /*98a0*/  FADD.FTZ R226, R178, R226 ;  /* 0x000000e2b2e27221 */ /* 0x000fe20000010000 */
[----:B------:R-:W-:Y:S01]  /*98b0*/  FADD.FTZ R224, R8, R224 ;  /* 0x000000e008e07221 */ /* 0x000fe20000010000 */
[----:B------:R-:W-:Y:S01]  /*98c0*/  FADD.FTZ R225, R59, R225 ;  /* 0x000000e13be17221 */ /* 0x000fe20000010000 */
[----:B------:R-:W-:Y:S01]  /*98d0*/  MOV R199, R2 ;  /* 0x0000000200c77202 */ /* 0x000fe20000000f00 */
[----:B------:R-:W-:Y:S01]  /*98e0*/  FADD.FTZ R226, R223, R226 ;  /* 0x000000e2dfe27221 */ /* 0x000fe20000010000 */
[C---:B------:R-:W-:Y:S04]  /*98f0*/  HMMA.16816.F32 R88, R172.reuse, R44, R88 ;  /* 0x0000002cac58723c */ /* 0x040fe80000001858 */
[----:B------:R-:W-:Y:S01]  /*9900*/  FADD.FTZ R224, R179, R224 ;  /* 0x000000e0b3e07221 */ /* 0x000fe20000010000 */
[----:B------:R-:W-:Y:S01]  /*9910*/  FADD.FTZ R225, R58, R225 ;  /* 0x000000e13ae17221 */ /* 0x000fe20000010000 */
[----:B------:R-:W-:Y:S01]  /*9920*/  FADD.FTZ R226, R200, R226 ;  /* 0x000000e2c8e27221 */ /* 0x000fe20000010000 */
[----:B------:R-:W-:Y:S01]  /*9930*/  MOV R200, R0 ;  /* 0x0000000000c87202 */ /* 0x000fe20000000f00 */
[-C--:B------:R-:W-:Y:S03]  /*9940*/  HMMA.16816.F32 R92, R172, R46.reuse, R92 ;  /* 0x0000002eac5c723c */ /* 0x080fe6000000185c */
[----:B------:R-:W-:Y:S01]  /*9950*/  FADD.FTZ R61, R61, R225 ;  /* 0x000000e13d3d7221 */ /* 0x000fe20000010000 */
[----:B------:R-:W-:Y:S01]  /*9960*/  FADD.FTZ R226, R247, R226 ;  /* 0x000000e2f7e27221 */ /* 0x000fe20000010000 */
[----:B------:R-:W-:Y:S01]  /*9970*/  FADD.FTZ R224, R204, R224 ;  /* 0x000000e0cce07221 */ /* 0x000fe20000010000 */
[----:B------:R-:W1:Y:S01]  /*9980*/  S2R R247, SR_TID.X ;  /* 0x0000000000f77919 */ /* 0x000e620000002100 */
[----:B------:R-:W-:Y:S01]  /*9990*/  MOV R198, R3 ;  /* 0x0000000300c67202 */ /* 0x000fe20000000f00 */
[C---:B------:R-:W-:Y:S04]  /*99a0*/  HMMA.16816.F32 R96, R168.reuse, R46, R96 ;  /* 0x0000002ea860723c */ /* 0x040fe80000001860 */
[----:B------:R-:W-:Y:S01]  /*99b0*/  FADD.FTZ R226, R62, R226 ;  /* 0x000000e23ee27221 */ /* 0x000fe20000010000 */
[----:B------:R-:W-:Y:S01]  /*99c0*/  FADD.FTZ R224, R197, R224 ;  /* 0x000000e0c5e07221 */ /* 0x000fe20000010000 */
[----:B------:R-:W-:Y:S02]  /*99d0*/  MOV R197, R196 ;  /* 0x000000c400c57202 */ /* 0x000fe40000000f00 */
[-C--:B---3--:R-:W-:Y:S03]  /*99e0*/  HMMA.16816.F32 R100, R168, R48.reuse, R100 ;  /* 0x00000030a864723c */ /* 0x088fe60000001864 */
[----:B------:R-:W-:Y:S01]  /*99f0*/  FADD.FTZ R226, R66, R226 ;  /* 0x000000e242e27221 */ /* 0x000fe20000010000 */
[----:B------:R-:W-:Y:S04]  /*9a00*/  FADD.FTZ R224, R63, R224 ;  /* 0x000000e03fe07221 */ /* 0x000fe80000010000 */
[C---:B------:R-:W-:Y:S04]  /*9a10*/  HMMA.16816.F32 R104, R172.reuse, R48, R104 ;  /* 0x00000030ac68723c */ /* 0x040fe80000001868 */
[----:B------:R-:W-:Y:S04]  /*9a20*/  FADD.FTZ R224, R57, R224 ;  /* 0x000000e039e07221 */ /* 0x000fe80000010000 */
[-C--:B------:R-:W-:Y:S03]  /*9a30*/  HMMA.16816.F32 R108, R172, R50.reuse, R108 ;  /* 0x00000032ac6c723c */ /* 0x080fe6000000186c */
[----:B------:R-:W-:Y:S04]  /*9a40*/  FADD.FTZ R224, R56, R224 ;  /* 0x000000e038e07221 */ /* 0x000fe80000010000 */
[----:B------:R-:W-:Y:S01]  /*9a50*/  FADD.FTZ R60, R60, R224 ;  /* 0x000000e03c3c7221 */ /* 0x000fe20000010000 */
[C---:B------:R-:W-:Y:S08]  /*9a60*/  HMMA.16816.F32 R112, R168.reuse, R50, R112 ;  /* 0x00000032a870723c */ /* 0x040ff00000001870 */
[-C--:B------:R-:W-:Y:S08]  /*9a70*/  HMMA.16816.F32 R116, R168, R40.reuse, R116 ;  /* 0x00000028a874723c */ /* 0x080ff00000001874 */
[C---:B------:R-:W-:Y:S08]  /*9a80*/  HMMA.16816.F32 R120, R172.reuse, R40, R120 ;  /* 0x00000028ac78723c */ /* 0x040ff00000001878 */
[-C--:B------:R-:W-:Y:S08]  /*9a90*/  HMMA.16816.F32 R124, R172, R42.reuse, R124 ;  /* 0x0000002aac7c723c */ /* 0x080ff0000000187c */
[C---:B------:R-:W-:Y:S08]  /*9aa0*/  HMMA.16816.F32 R128, R168.reuse, R42, R128 ;  /* 0x0000002aa880723c */ /* 0x040ff00000001880 */
[-C--:B--2---:R-:W-:Y:S08]  /*9ab0*/  HMMA.16816.F32 R132, R168, R52.reuse, R132 ;  /* 0x00000034a884723c */ /* 0x084ff00000001884 */
[C---:B------:R-:W-:Y:S08]  /*9ac0*/  HMMA.16816.F32 R136, R172.reuse, R52, R136 ;  /* 0x00000034ac88723c */ /* 0x040ff00000001888 */
[-C--:B------:R-:W-:Y:S08]  /*9ad0*/  HMMA.16816.F32 R140, R172, R54.reuse, R140 ;  /* 0x00000036ac8c723c */ /* 0x080ff0000000188c */
[C---:B------:R-:W-:Y:S08]  /*9ae0*/  HMMA.16816.F32 R144, R168.reuse, R54, R144 ;  /* 0x00000036a890723c */ /* 0x040ff00000001890 */
[-C--:B------:R-:W-:Y:S08]  /*9af0*/  HMMA.16816.F32 R148, R168, R28.reuse, R148 ;  /* 0x0000001ca894723c */ /* 0x080ff00000001894 */
[C---:B------:R-:W-:Y:S08]  /*9b00*/  HMMA.16816.F32 R152, R172.reuse, R28, R152 ;  /* 0x0000001cac98723c */ /* 0x040ff00000001898 */
[-C--:B------:R-:W-:Y:S08]  /*9b10*/  HMMA.16816.F32 R156, R172, R30.reuse, R156 ;  /* 0x0000001eac9c723c */ /* 0x080ff0000000189c */
[C---:B------:R-:W-:Y:S08]  /*9b20*/  HMMA.16816.F32 R160, R168.reuse, R30, R160 ;  /* 0x0000001ea8a0723c */ /* 0x040ff000000018a0 */
[-C--:B----4-:R-:W-:Y:S08]  /*9b30*/  HMMA.16816.F32 R176, R168, R4.reuse, R20 ;  /* 0x00000004a8b0723c */ /* 0x090ff00000001814 */
[C---:B------:R-:W-:Y:S04]  /*9b40*/  HMMA.16816.F32 R164, R172.reuse, R4, R164 ;  /* 0x00000004aca4723c */ /* 0x040fe800000018a4 */
[----:B------:R-:W-:Y:S01]  /*9b50*/  FADD.FTZ R4, R232, R227 ;  /* 0x000000e3e8047221 */ /* 0x000fe20000010000 */
[----:B------:R-:W-:Y:S03]  /*9b60*/  FADD.FTZ R5, R230, R226 ;  /* 0x000000e2e6057221 */ /* 0x000fe60000010000 */
[-C--:B------:R-:W-:Y:S01]  /*9b70*/  HMMA.16816.F32 R172, R172, R6.reuse, R32 ;  /* 0x00000006acac723c */ /* 0x080fe20000001820 */
[----:B------:R2:W-:Y:S04]  /*9b80*/  STL [R1+0x8], R4 ;  /* 0x0000080401007387 */ /* 0x0005e80000100800 */
[----:B------:R-:W-:Y:S03]  /*9b90*/  STL [R1+0xc], R5 ;  /* 0x00000c0501007387 */ /* 0x000fe60000100800 */
[----:B------:R-:W-:Y:S04]  /*9ba0*/  HMMA.16816.F32 R168, R168, R6, R24 ;  /* 0x00000006a8a8723c */ /* 0x000fe80000001818 */
[----:B--2---:R-:W-:Y:S05]  /*9bb0*/  FADD.FTZ R4, R229, R60 ;  /* 0x0000003ce5047221 */ /* 0x004fea0000010000 */
[----:B------:R2:W-:Y:S02]  /*9bc0*/  STL [R1+0x4], R4 ;  /* 0x0000040401007387 */ /* 0x0005e40000100800 */
[----:B--2---:R-:W-:Y:S05]  /*9bd0*/  FADD.FTZ R4, R228, R61 ;  /* 0x0000003de4047221 */ /* 0x004fea0000010000 */
[----:B------:R3:W-:Y:S01]  /*9be0*/  STL [R1], R4 ;  /* 0x0000000401007387 */ /* 0x0007e20000100800 */
[----:B-1----:R-:W-:Y:S05]  /*9bf0*/  BRA.U UP0, `(.L_x_39) ;  /* 0xffffffc900f47547 */ /* 0x002fea000b83ffff */
.L_x_38:
[----:B--2---:R-:W2:Y:S01]  /*9c00*/  LDL.LU R5, [R1+0x8] ;  /* 0x0000080001057983 */ /* 0x004ea20000300800 */
[----:B------:R-:W1:Y:S01]  /*9c10*/  S2UR UR11, SR_CgaCtaId ;  /* 0x00000000000b79c3 */ /* 0x000e620000008800 */
[----:B------:R-:W-:Y:S01]  /*9c20*/  UMOV UR4, 0x400 ;  /* 0x0000040000047882 */ /* 0x000fe20000000000 */
[----:B------:R-:W-:Y:S01]  /*9c30*/  UISETP.NE.AND UP3, UPT, UR13, -0x1, UPT ;  /* 0xffffffff0d00788c */ /* 0x000fe2000bf65270 */
[----:B---3--:R-:W3:Y:S01]  /*9c40*/  LDL.LU R4, [R1+0xc] ;  /* 0x00000c0001047983 */ /* 0x008ee20000300800 */
[----:B------:R-:W4:Y:S03]  /*9c50*/  LDCU.U8 UR8, c[0x0][0x549] ;  /* 0x0000a920ff0877ac */ /* 0x000f260008000000 */
[----:B------:R-:W3:Y:S01]  /*9c60*/  LDL.LU R11, [R1+0x4] ;  /* 0x00000400010b7983 */ /* 0x000ee20000300800 */
[----:B------:R-:W1:Y:S01]  /*9c70*/  S2UR UR16, SR_CTAID.Y ;  /* 0x00000000001079c3 */ /* 0x000e620000002600 */
[----:B------:R-:W1:Y:S02]  /*9c80*/  LDCU UR9, c[0x0][0x434] ;  /* 0x00008680ff0977ac */ /* 0x000e640008000800 */
[----:B------:R-:W3:Y:S02]  /*9c90*/  LDL.LU R8, [R1] ;  /* 0x0000000001087983 */ /* 0x000ee40000300800 */
[----:B------:R-:W1:Y:S01]  /*9ca0*/  @!UP3 LDCU.64 UR6, c[0x0][0x400] ;  /* 0x00008000ff06b7ac */ /* 0x000e620008000a00 */
[----:B------:R-:W1:Y:S01]  /*9cb0*/  LDCU.U8 UR10, c[0x0][0x548] ;  /* 0x0000a900ff0a77ac */ /* 0x000e620008000000 */
[----:B------:R-:W-:-:S02]  /*9cc0*/  UISETP.NE.AND UP2, UPT, UR13, -0x1, UPT ;  /* 0xffffffff0d00788c */ /* 0x000fc4000bf45270 */
[----:B----4-:R-:W-:Y:S02]  /*9cd0*/  UISETP.NE.AND UP1, UPT, UR8, URZ, UPT ;  /* 0x000000ff0800728c */ /* 0x010fe4000bf25270 */
[----:B-1----:R-:W-:Y:S01]  /*9ce0*/  ULEA UR11, UR11, UR4, 0x18 ;  /* 0x000000040b0b7291 */ /* 0x002fe2000f8ec0ff */
[----:B------:R-:W1:Y:S01]  /*9cf0*/  @UP3 LDCU.64 UR4, c[0x0][0x408] ;  /* 0x00008100ff0437ac */ /* 0x000e620008000a00 */
[----:B------:R-:W4:Y:S01]  /*9d00*/  LDCU UR17, c[0x0][0x434] ;  /* 0x00008680ff1177ac */ /* 0x000f220008000800 */
[----:B------:R-:W-:Y:S01]  /*9d10*/  @!UP3 UIMAD.WIDE.U32 UR18, UR16, UR6, URZ ;  /* 0x000000061012b2a5 */ /* 0x000fe2000f8e00ff */
[----:B------:R-:W2:Y:S05]  /*9d20*/  S2UR UR6, SR_CTAID.Z ;  /* 0x00000000000679c3 */ /* 0x000eaa0000002700 */
[----:B------:R-:W4:Y:S01]  /*9d30*/  @UP1 LDCU UR8, c[0x0][0x430] ;  /* 0x00008600ff0817ac */ /* 0x000f220008000800 */
[----:B------:R-:W-:-:S02]  /*9d40*/  @!UP3 UIMAD UR7, UR16, UR7, UR19 ;  /* 0x000000071007b2a4 */ /* 0x000fc4000f8e0213 */
[----:B------:R-:W-:Y:S02]  /*9d50*/  UISETP.NE.AND UP0, UPT, UR10, URZ, !UP1 ;  /* 0x000000ff0a00728c */ /* 0x000fe4000cf05270 */
[----:B-1----:R-:W-:-:S03]  /*9d60*/  @UP3 UIMAD.WIDE.U32 UR20, UR13, UR4, URZ ;  /* 0x000000040d1432a5 */ /* 0x002fc6000f8e00ff */
[----:B------:R-:W-:Y:S01]  /*9d70*/  @UP1 UMOV UR4, 0x1 ;  /* 0x0000000100041882 */ /* 0x000fe20000000000 */
[----:B------:R-:W-:Y:S02]  /*9d80*/  @UP3 UIMAD UR7, UR13, UR5, UR21 ;  /* 0x000000050d0732a4 */ /* 0x000fe4000f8e0215 */
[----:B------:R-:W-:Y:S01]  /*9d90*/  @!UP2 UIMAD UR13, UR16, UR9, URZ ;  /* 0x00000009100da2a4 */ /* 0x000fe2000f8e02ff */
[----:B------:R-:W1:Y:S01]  /*9da0*/  @UP1 LDCU UR5, c[0x0][0x430] ;  /* 0x00008600ff0517ac */ /* 0x000e620008000800 */
[----:B----4-:R-:W-:Y:S01]  /*9db0*/  @UP1 UIMAD UR17, UR8, UR9, URZ ;  /* 0x00000009081112a4 */ /* 0x010fe2000f8e02ff */
[----:B------:R-:W-:Y:S01]  /*9dc0*/  @UP3 UMOV UR18, UR20 ;  /* 0x0000001400123c82 */ /* 0x000fe20008000000 */
[----:B------:R-:W-:Y:S01]  /*9dd0*/  USHF.R.S32.HI UR8, URZ, 0x1f, UR13 ;  /* 0x0000001fff087899 */ /* 0x000fe2000801140d */
[----:B--2---:R-:W2:Y:S04]  /*9de0*/  SHFL.BFLY PT, R7, R5, 0x2, 0x1f ;  /* 0x0c401f0005077f89 */ /* 0x004ea800000e0000 */
[----:B---3--:R-:W3:Y:S04]  /*9df0*/  SHFL.BFLY PT, R6, R4, 0x2, 0x1f ;  /* 0x0c401f0004067f89 */ /* 0x008ee800000e0000 */
[----:B------:R-:W4:Y:S01]  /*9e00*/  SHFL.BFLY PT, R15, R8, 0x2, 0x1f ;  /* 0x0c401f00080f7f89 */ /* 0x000f2200000e0000 */
[----:B--2---:R-:W-:-:S03]  /*9e10*/  FADD.FTZ R7, R7, R5 ;  /* 0x0000000507077221 */ /* 0x004fc60000010000 */
[----:B------:R-:W2:Y:S01]  /*9e20*/  SHFL.BFLY PT, R5, R11, 0x2, 0x1f ;  /* 0x0c401f000b057f89 */ /* 0x000ea200000e0000 */
[----:B---3--:R-:W-:Y:S02]  /*9e30*/  FADD.FTZ R6, R6, R4 ;  /* 0x0000000406067221 */ /* 0x008fe40000010000 */
[----:B------:R-:W3:Y:S01]  /*9e40*/  S2R R4, SR_TID.X ;  /* 0x0000000000047919 */ /* 0x000ee20000002100 */
[----:B------:R-:W1:Y:S01]  /*9e50*/  SHFL.BFLY PT, R10, R7, 0x1, 0x1f ;  /* 0x0c201f00070a7f89 */ /* 0x000e6200000e0000 */
[----:B----4-:R-:W-:-:S03]  /*9e60*/  FADD.FTZ R15, R15, R8 ;  /* 0x000000080f0f7221 */ /* 0x010fc60000010000 */
[----:B------:R-:W4:Y:S04]  /*9e70*/  SHFL.BFLY PT, R9, R6, 0x1, 0x1f ;  /* 0x0c201f0006097f89 */ /* 0x000f2800000e0000 */
[----:B------:R-:W-:Y:S01]  /*9e80*/  SHFL.BFLY PT, R14, R15, 0x1, 0x1f ;  /* 0x0c201f000f0e7f89 */ /* 0x000fe200000e0000 */
[----:B--2---:R-:W-:-:S05]  /*9e90*/  FADD.FTZ R5, R5, R11 ;  /* 0x0000000b05057221 */ /* 0x004fca0000010000 */
[----:B------:R-:W2:Y:S01]  /*9ea0*/  SHFL.BFLY PT, R16, R5, 0x1, 0x1f ;  /* 0x0c201f0005107f89 */ /* 0x000ea200000e0000 */
[----:B-1----:R-:W-:Y:S01]  /*9eb0*/  FADD.FTZ R10, R7, R10 ;  /* 0x0000000a070a7221 */ /* 0x002fe20000010000 */
[----:B---3--:R-:W-:Y:S01]  /*9ec0*/  SHF.L.U32 R8, R4, 0x1, RZ ;  /* 0x0000000104087819 */ /* 0x008fe200000006ff */
[----:B----4-:R-:W-:Y:S01]  /*9ed0*/  FADD.FTZ R9, R6, R9 ;  /* 0x0000000906097221 */ /* 0x010fe20000010000 */
[----:B------:R-:W-:Y:S01]  /*9ee0*/  SHF.L.U32 R6, R4, 0x5, RZ ;  /* 0x0000000504067819 */ /* 0x000fe200000006ff */
[----:B------:R-:W1:Y:S01]  /*9ef0*/  MUFU.RCP R13, R10 ;  /* 0x0000000a000d7308 */ /* 0x000e620000001000 */
[----:B------:R-:W-:Y:S02]  /*9f00*/  LOP3.LUT R7, R8, 0x6, RZ, 0xc0, !PT ;  /* 0x0000000608077812 */ /* 0x000fe400078ec0ff */
[----:B------:R-:W-:Y:S02]  /*9f10*/  SHF.L.U32 R11, R4, 0x4, RZ ;  /* 0x00000004040b7819 */ /* 0x000fe400000006ff */
[----:B------:R-:W-:-:S02]  /*9f20*/  LOP3.LUT R6, R7, 0x7c00, R6, 0xf8, !PT ;  /* 0x00007c0007067812 */ /* 0x000fc400078ef806 */
[----:B------:R-:W-:Y:S01]  /*9f30*/  LOP3.LUT R11, R11, 0x1c0, RZ, 0xc0, !PT ;  /* 0x000001c00b0b7812 */ /* 0x000fe200078ec0ff */
[----:B------:R-:W3:Y:S01]  /*9f40*/  MUFU.RCP R12, R9 ;  /* 0x00000009000c7308 */ /* 0x000ee20000001000 */
[----:B------:R-:W-:Y:S02]  /*9f50*/  LOP3.LUT P0, RZ, R4, 0x4, RZ, 0xc0, !PT ;  /* 0x0000000404ff7812 */ /* 0x000fe4000780c0ff */
[----:B------:R-:W-:Y:S02]  /*9f60*/  LOP3.LUT R11, R11, 0x38, R8, 0xf8, !PT ;  /* 0x000000380b0b7812 */ /* 0x000fe400078ef808 */
[----:B------:R-:W-:Y:S01]  /*9f70*/  FSETP.NE.FTZ.AND P4, PT, R10, RZ, PT ;  /* 0x000000ff0a00720b */ /* 0x000fe20003f95000 */
[----:B--2---:R-:W-:Y:S01]  /*9f80*/  FADD.FTZ R16, R5, R16 ;  /* 0x0000001005107221 */ /* 0x004fe20000010000 */
[----:B------:R-:W-:Y:S01]  /*9f90*/  FADD.FTZ R5, R15, R14 ;  /* 0x0000000e0f057221 */ /* 0x000fe20000010000 */
[----:B------:R-:W-:Y:S02]  /*9fa0*/  LOP3.LUT R6, R6, R11, RZ, 0xfc, !PT ;  /* 0x0000000b06067212 */ /* 0x000fe400078efcff */
[----:B------:R-:W2:Y:S01]  /*9fb0*/  MUFU.RCP R7, R16 ;  /* 0x0000001000077308 */ /* 0x000ea20000001000 */
[----:B------:R-:W-:-:S02]  /*9fc0*/  FSETP.NE.FTZ.AND P2, PT, R16, RZ, PT ;  /* 0x000000ff1000720b */ /* 0x000fc40003f55000 */
[----:B------:R-:W-:Y:S02]  /*9fd0*/  MOV R11, 0x10 ;  /* 0x00000010000b7802 */ /* 0x000fe40000000f00 */
[----:B------:R-:W-:Y:S02]  /*9fe0*/  FSETP.NE.FTZ.AND P3, PT, R9, RZ, PT ;  /* 0x000000ff0900720b */ /* 0x000fe40003f75000 */
[----:B------:R-:W-:Y:S01]  /*9ff0*/  SEL R11, R11, 0xfffffff0, !P0 ;  /* 0xfffffff00b0b7807 */ /* 0x000fe20004000000 */
[----:B------:R-:W4:Y:S01]  /*a000*/  MUFU.RCP R8, R5 ;  /* 0x0000000500087308 */ /* 0x000f220000001000 */
[----:B------:R-:W-:Y:S02]  /*a010*/  LOP3.LUT P0, RZ, R4, 0x8, RZ, 0xc0, !PT ;  /* 0x0000000804ff7812 */ /* 0x000fe4000780c0ff */
[----:B------:R-:W-:Y:S02]  /*a020*/  FSETP.NE.FTZ.AND P1, PT, R5, RZ, PT ;  /* 0x000000ff0500720b */ /* 0x000fe40003f35000 */
[----:B-1----:R-:W-:-:S02]  /*a030*/  FSEL R13, R13, 1, P4 ;  /* 0x3f8000000d0d7808 */ /* 0x002fc40002000000 */
[----:B---3--:R-:W-:Y:S02]  /*a040*/  FSEL R12, R12, 1, P3 ;  /* 0x3f8000000c0c7808 */ /* 0x008fe40001800000 */
[----:B------:R-:W-:Y:S01]  /*a050*/  LEA R6, R6, UR11, 0x1 ;  /* 0x0000000b06067c11 */ /* 0x000fe2000f8e08ff */
[----:B------:R-:W-:Y:S01]  /*a060*/  FMUL.FTZ R192, R13, R192 ;  /* 0x000000c00dc07220 */ /* 0x000fe20000410000 */
[----:B--2---:R-:W-:Y:S01]  /*a070*/  FSEL R7, R7, 1, P2 ;  /* 0x3f80000007077808 */ /* 0x004fe20001000000 */
[C---:B------:R-:W-:Y:S01]  /*a080*/  FMUL.FTZ R193, R13.reuse, R193 ;  /* 0x000000c10dc17220 */ /* 0x040fe20000410000 */
[C---:B------:R-:W-:Y:S01]  /*a090*/  FMUL.FTZ R194, R12.reuse, R194 ;  /* 0x000000c20cc27220 */ /* 0x040fe20000410000 */
[----:B------:R-:W-:Y:S01]  /*a0a0*/  FMUL.FTZ R195, R12, R195 ;  /* 0x000000c30cc37220 */ /* 0x000fe20000410000 */
[----:B------:R-:W-:Y:S01]  /*a0b0*/  FMUL.FTZ R180, R13, R180 ;  /* 0x000000b40db47220 */ /* 0x000fe20000410000 */
[C---:B------:R-:W-:Y:S01]  /*a0c0*/  FMUL.FTZ R188, R7.reuse, R188 ;  /* 0x000000bc07bc7220 */ /* 0x040fe20000410000 */
        /* <DEDUP_REMOVED lines=30> */
[----:B------:R-:W-:Y:S01]  /*a2b0*/  FMUL.FTZ R7, R7, R173 ;  /* 0x000000ad07077220 */ /* 0x000fe20000410000 */
[----:B----4-:R-:W-:Y:S01]  /*a2c0*/  FSEL R8, R8, 1, P1 ;  /* 0x3f80000008087808 */ /* 0x010fe20000800000 */
[----:B------:R-:W-:Y:S01]  /*a2d0*/  FMUL.FTZ R181, R13, R181 ;  /* 0x000000b50db57220 */ /* 0x000fe20000410000 */
[C---:B------:R-:W-:Y:S01]  /*a2e0*/  FMUL.FTZ R182, R12.reuse, R182 ;  /* 0x000000b60cb67220 */ /* 0x040fe20000410000 */
[----:B------:R-:W-:Y:S01]  /*a2f0*/  FMUL.FTZ R183, R12, R183 ;  /* 0x000000b70cb77220 */ /* 0x000fe20000410000 */
[----:B------:R-:W-:Y:S01]  /*a300*/  F2FP.F16.F32.PACK_AB R172, R7, R172 ;  /* 0x000000ac07ac723e */ /* 0x000fe200000000ff */
[C---:B------:R-:W-:Y:S01]  /*a310*/  FMUL.FTZ R190, R8.reuse, R190 ;  /* 0x000000be08be7220 */ /* 0x040fe20000410000 */
[----:B------:R-:W-:Y:S01]  /*a320*/  MOV R7, 0x20 ;  /* 0x0000002000077802 */ /* 0x000fe20000000f00 */
[C---:B------:R-:W-:Y:S01]  /*a330*/  FMUL.FTZ R191, R8.reuse, R191 ;  /* 0x000000bf08bf7220 */ /* 0x040fe20000410000 */
[C---:B------:R-:W-:Y:S01]  /*a340*/  FMUL.FTZ R186, R8.reuse, R186 ;  /* 0x000000ba08ba7220 */ /* 0x040fe20000410000 */
[----:B------:R-:W-:Y:S01]  /*a350*/  FMUL.FTZ R187, R8, R187 ;  /* 0x000000bb08bb7220 */ /* 0x000fe20000410000 */
[----:B------:R-:W-:Y:S01]  /*a360*/  SEL R7, R7, 0xffffffe0, !P0 ;  /* 0xffffffe007077807 */ /* 0x000fe20004000000 */
[C---:B------:R-:W-:Y:S01]  /*a370*/  FMUL.FTZ R68, R13.reuse, R68 ;  /* 0x000000440d447220 */ /* 0x040fe20000410000 */
[----:B------:R-:W-:Y:S01]  /*a380*/  LOP3.LUT P0, RZ, R4, 0x10, RZ, 0xc0, !PT ;  /* 0x0000001004ff7812 */ /* 0x000fe2000780c0ff */
[C---:B------:R-:W-:Y:S01]  /*a390*/  FMUL.FTZ R69, R13.reuse, R69 ;  /* 0x000000450d457220 */ /* 0x040fe20000410000 */
[C---:B------:R-:W-:Y:S01]  /*a3a0*/  FMUL.FTZ R70, R12.reuse, R70 ;  /* 0x000000460c467220 */ /* 0x040fe20000410000 */
[C---:B------:R-:W-:Y:S01]  /*a3b0*/  FMUL.FTZ R71, R12.reuse, R71 ;  /* 0x000000470c477220 */ /* 0x040fe20000410000 */
[C---:B------:R-:W-:Y:S01]  /*a3c0*/  FMUL.FTZ R80, R13.reuse, R80 ;  /* 0x000000500d507220 */ /* 0x040fe20000410000 */
[----:B------:R-:W-:Y:S01]  /*a3d0*/  FMUL.FTZ R81, R13, R81 ;  /* 0x000000510d517220 */ /* 0x000fe20000410000 */
[C---:B------:R-:W-:Y:S01]  /*a3e0*/  FMUL.FTZ R82, R12.reuse, R82 ;  /* 0x000000520c527220 */ /* 0x040fe20000410000 */
[----:B------:R-:W-:Y:S01]  /*a3f0*/  FMUL.FTZ R83, R12, R83 ;  /* 0x000000530c537220 */ /* 0x000fe20000410000 */
[----:B------:R-:W-:Y:S01]  /*a400*/  F2FP.F16.F32.PACK_AB R192, R193, R192 ;  /* 0x000000c0c1c0723e */ /* 0x000fe200000000ff */
[C---:B------:R-:W-:Y:S01]  /*a410*/  FMUL.FTZ R74, R8.reuse, R74 ;  /* 0x0000004a084a7220 */ /* 0x040fe20000410000 */
[----:B------:R-:W-:Y:S01]  /*a420*/  F2FP.F16.F32.PACK_AB R194, R195, R194 ;  /* 0x000000c2c3c2723e */ /* 0x000fe200000000ff */
[C---:B------:R-:W-:Y:S01]  /*a430*/  FMUL.FTZ R75, R8.reuse, R75 ;  /* 0x0000004b084b7220 */ /* 0x040fe20000410000 */
[----:B------:R-:W-:Y:S01]  /*a440*/  F2FP.F16.F32.PACK_AB R180, R181, R180 ;  /* 0x000000b4b5b4723e */ /* 0x000fe200000000ff */
[C---:B------:R-:W-:Y:S01]  /*a450*/  FMUL.FTZ R78, R8.reuse, R78 ;  /* 0x0000004e084e7220 */ /* 0x040fe20000410000 */
[----:B------:R-:W-:Y:S01]  /*a460*/  F2FP.F16.F32.PACK_AB R182, R183, R182 ;  /* 0x000000b6b7b6723e */ /* 0x000fe200000000ff */
[----:B------:R-:W-:Y:S01]  /*a470*/  FMUL.FTZ R79, R8, R79 ;  /* 0x0000004f084f7220 */ /* 0x000fe20000410000 */
[C---:B------:R-:W-:Y:S01]  /*a480*/  IADD3 R14, PT, PT, R6.reuse, R11, RZ ;  /* 0x0000000b060e7210 */ /* 0x040fe20007ffe0ff */
[C---:B------:R-:W-:Y:S01]  /*a490*/  FMUL.FTZ R84, R13.reuse, R84 ;  /* 0x000000540d547220 */ /* 0x040fe20000410000 */
[----:B------:R-:W-:Y:S01]  /*a4a0*/  IADD3 R15, PT, PT, R6, R7, RZ ;  /* 0x00000007060f7210 */ /* 0x000fe20007ffe0ff */
[----:B------:R-:W-:Y:S01]  /*a4b0*/  FMUL.FTZ R85, R13, R85 ;  /* 0x000000550d557220 */ /* 0x000fe20000410000 */
[----:B------:R-:W-:Y:S01]  /*a4c0*/  F2FP.F16.F32.PACK_AB R188, R189, R188 ;  /* 0x000000bcbdbc723e */ /* 0x000fe200000000ff */
[C---:B------:R-:W-:Y:S01]  /*a4d0*/  FMUL.FTZ R86, R12.reuse, R86 ;  /* 0x000000560c567220 */ /* 0x040fe20000410000 */
[----:B------:R-:W-:Y:S01]  /*a4e0*/  F2FP.F16.F32.PACK_AB R190, R191, R190 ;  /* 0x000000bebfbe723e */ /* 0x000fe200000000ff */
[C---:B------:R-:W-:Y:S01]  /*a4f0*/  FMUL.FTZ R87, R12.reuse, R87 ;  /* 0x000000570c577220 */ /* 0x040fe20000410000 */
[----:B------:R-:W-:Y:S01]  /*a500*/  F2FP.F16.F32.PACK_AB R184, R185, R184 ;  /* 0x000000b8b9b8723e */ /* 0x000fe200000000ff */
[----:B------:R-:W-:Y:S01]  /*a510*/  FMUL.FTZ R96, R13, R96 ;  /* 0x000000600d607220 */ /* 0x000fe20000410000 */
[----:B------:R-:W-:Y:S01]  /*a520*/  F2FP.F16.F32.PACK_AB R186, R187, R186 ;  /* 0x000000babbba723e */ /* 0x000fe200000000ff */
[----:B------:R-:W-:Y:S01]  /*a530*/  FMUL.FTZ R97, R13, R97 ;  /* 0x000000610d617220 */ /* 0x000fe20000410000 */
[C---:B------:R-:W-:Y:S01]  /*a540*/  FMUL.FTZ R98, R12.reuse, R98 ;  /* 0x000000620c627220 */ /* 0x040fe20000410000 */
[----:B------:R-:W-:Y:S01]  /*a550*/  FMUL.FTZ R99, R12, R99 ;  /* 0x000000630c637220 */ /* 0x000fe20000410000 */
[----:B------:R-:W-:Y:S01]  /*a560*/  F2FP.F16.F32.PACK_AB R68, R69, R68 ;  /* 0x000000444544723e */ /* 0x000fe200000000ff */
[C---:B------:R-:W-:Y:S01]  /*a570*/  FMUL.FTZ R90, R8.reuse, R90 ;  /* 0x0000005a085a7220 */ /* 0x040fe20000410000 */
[----:B------:R-:W-:Y:S01]  /*a580*/  F2FP.F16.F32.PACK_AB R70, R71, R70 ;  /* 0x000000464746723e */ /* 0x000fe200000000ff */
[----:B------:R-:W-:Y:S01]  /*a590*/  FMUL.FTZ R91, R8, R91 ;  /* 0x0000005b085b7220 */ /* 0x000fe20000410000 */
[----:B------:R-:W-:Y:S01]  /*a5a0*/  IADD3 R18, PT, PT, R6, 0x40, RZ ;  /* 0x0000004006127810 */ /* 0x000fe20007ffe0ff */
[----:B------:R-:W-:Y:S01]  /*a5b0*/  STS [R6], R192 ;  /* 0x000000c006007388 */ /* 0x000fe20000000800 */
[----:B------:R-:W-:Y:S01]  /*a5c0*/  F2FP.F16.F32.PACK_AB R80, R81, R80 ;  /* 0x000000505150723e */ /* 0x000fe200000000ff */
[C---:B------:R-:W-:Y:S01]  /*a5d0*/  FMUL.FTZ R94, R8.reuse, R94 ;  /* 0x0000005e085e7220 */ /* 0x040fe20000410000 */
[----:B------:R-:W-:Y:S01]  /*a5e0*/  F2FP.F16.F32.PACK_AB R82, R83, R82 ;  /* 0x000000525352723e */ /* 0x000fe200000000ff */
[----:B------:R-:W-:Y:S01]  /*a5f0*/  STS [R6+0x400], R194 ;  /* 0x000400c206007388 */ /* 0x000fe20000000800 */
[----:B------:R-:W-:Y:S01]  /*a600*/  IADD3 R17, PT, PT, R11, R15, RZ ;  /* 0x0000000f0b117210 */ /* 0x000fe20007ffe0ff */
[----:B------:R-:W-:Y:S01]  /*a610*/  FMUL.FTZ R95, R8, R95 ;  /* 0x0000005f085f7220 */ /* 0x000fe20000410000 */
[----:B------:R-:W-:Y:S01]  /*a620*/  @P0 IADD3 R18, PT, PT, R6, -0x40, RZ ;  /* 0xffffffc006120810 */ /* 0x000fe20007ffe0ff */
[----:B------:R-:W-:Y:S01]  /*a630*/  STS [R14], R180 ;  /* 0x000000b40e007388 */ /* 0x000fe20000000800 */
[----:B------:R-:W-:Y:S01]  /*a640*/  F2FP.F16.F32.PACK_AB R72, R73, R72 ;  /* 0x000000484948723e */ /* 0x000fe200000000ff */
[----:B------:R-:W-:Y:S01]  /*a650*/  FMUL.FTZ R100, R13, R100 ;  /* 0x000000640d647220 */ /* 0x000fe20000410000 */
[----:B------:R-:W-:Y:S01]  /*a660*/  F2FP.F16.F32.PACK_AB R74, R75, R74 ;  /* 0x0000004a4b4a723e */ /* 0x000fe200000000ff */
[----:B------:R-:W-:Y:S01]  /*a670*/  STS [R14+0x400], R182 ;  /* 0x000400b60e007388 */ /* 0x000fe20000000800 */
[----:B------:R-:W-:Y:S01]  /*a680*/  FMUL.FTZ R101, R13, R101 ;  /* 0x000000650d657220 */ /* 0x000fe20000410000 */
[C---:B------:R-:W-:Y:S01]  /*a690*/  FMUL.FTZ R102, R12.reuse, R102 ;  /* 0x000000660c667220 */ /* 0x040fe20000410000 */
[C---:B------:R-:W-:Y:S01]  /*a6a0*/  FMUL.FTZ R103, R12.reuse, R103 ;  /* 0x000000670c677220 */ /* 0x040fe20000410000 */
[----:B------:R-:W-:Y:S01]  /*a6b0*/  F2FP.F16.F32.PACK_AB R76, R77, R76 ;  /* 0x0000004c4d4c723e */ /* 0x000fe200000000ff */
[----:B------:R-:W-:Y:S01]  /*a6c0*/  STS [R6+0x2000], R188 ;  /* 0x002000bc06007388 */ /* 0x000fe20000000800 */
[----:B------:R-:W-:Y:S01]  /*a6d0*/  F2FP.F16.F32.PACK_AB R78, R79, R78 ;  /* 0x0000004e4f4e723e */ /* 0x000fe200000000ff */
[C---:B------:R-:W-:Y:S01]  /*a6e0*/  FMUL.FTZ R112, R13.reuse, R112 ;  /* 0x000000700d707220 */ /* 0x040fe20000410000 */
[----:B------:R-:W-:Y:S01]  /*a6f0*/  FMUL.FTZ R113, R13, R113 ;  /* 0x000000710d717220 */ /* 0x000fe20000410000 */
[----:B------:R-:W-:Y:S01]  /*a700*/  STS [R6+0x2400], R190 ;  /* 0x002400be06007388 */ /* 0x000fe20000000800 */
[C---:B------:R-:W-:Y:S01]  /*a710*/  FMUL.FTZ R114, R12.reuse, R114 ;  /* 0x000000720c727220 */ /* 0x040fe20000410000 */
[----:B------:R-:W-:Y:S01]  /*a720*/  FMUL.FTZ R115, R12, R115 ;  /* 0x000000730c737220 */ /* 0x000fe20000410000 */
[----:B------:R-:W-:Y:S01]  /*a730*/  F2FP.F16.F32.PACK_AB R84, R85, R84 ;  /* 0x000000545554723e */ /* 0x000fe200000000ff */
[----:B------:R-:W-:Y:S01]  /*a740*/  STS [R14+0x2000], R184 ;  /* 0x002000b80e007388 */ /* 0x000fe20000000800 */
[----:B------:R-:W-:Y:S01]  /*a750*/  F2FP.F16.F32.PACK_AB R86, R87, R86 ;  /* 0x000000565756723e */ /* 0x000fe200000000ff */
[C---:B------:R-:W-:Y:S01]  /*a760*/  FMUL.FTZ R106, R8.reuse, R106 ;  /* 0x0000006a086a7220 */ /* 0x040fe20000410000 */
[C---:B------:R-:W-:Y:S01]  /*a770*/  FMUL.FTZ R107, R8.reuse, R107 ;  /* 0x0000006b086b7220 */ /* 0x040fe20000410000 */
[----:B------:R-:W-:Y:S01]  /*a780*/  STS [R14+0x2400], R186 ;  /* 0x002400ba0e007388 */ /* 0x000fe20000000800 */
[----:B------:R-:W-:Y:S01]  /*a790*/  F2FP.F16.F32.PACK_AB R96, R97, R96 ;  /* 0x000000606160723e */ /* 0x000fe200000000ff */
[C---:B------:R-:W-:Y:S01]  /*a7a0*/  FMUL.FTZ R110, R8.reuse, R110 ;  /* 0x0000006e086e7220 */ /* 0x040fe20000410000 */
[----:B------:R-:W-:Y:S01]  /*a7b0*/  F2FP.F16.F32.PACK_AB R98, R99, R98 ;  /* 0x000000626362723e */ /* 0x000fe200000000ff */
[----:B------:R-:W-:Y:S01]  /*a7c0*/  STS [R15], R68 ;  /* 0x000000440f007388 */ /* 0x000fe20000000800 */
[-C--:B------:R-:W-:Y:S01]  /*a7d0*/  IADD3 R19, PT, PT, R11, R18.reuse, RZ ;  /* 0x000000120b137210 */ /* 0x080fe20007ffe0ff */
[----:B------:R-:W-:Y:S01]  /*a7e0*/  FMUL.FTZ R111, R8, R111 ;  /* 0x0000006f086f7220 */ /* 0x000fe20000410000 */
[----:B------:R-:W-:Y:S01]  /*a7f0*/  IADD3 R7, PT, PT, R7, R18, RZ ;  /* 0x0000001207077210 */ /* 0x000fe20007ffe0ff */
[----:B------:R-:W-:Y:S01]  /*a800*/  STS [R15+0x400], R70 ;  /* 0x000400460f007388 */ /* 0x000fe20000000800 */
[----:B------:R-:W-:Y:S01]  /*a810*/  F2FP.F16.F32.PACK_AB R88, R89, R88 ;  /* 0x000000585958723e */ /* 0x000fe200000000ff */
[----:B------:R-:W-:Y:S01]  /*a820*/  FMUL.FTZ R116, R13, R116 ;  /* 0x000000740d747220 */ /* 0x000fe20000410000 */
[----:B------:R-:W-:Y:S01]  /*a830*/  F2FP.F16.F32.PACK_AB R90, R91, R90 ;  /* 0x0000005a5b5a723e */ /* 0x000fe200000000ff */
[----:B------:R-:W-:Y:S01]  /*a840*/  STS [R17], R80 ;  /* 0x0000005011007388 */ /* 0x000fe20000000800 */
[----:B------:R-:W-:Y:S01]  /*a850*/  FMUL.FTZ R117, R13, R117 ;  /* 0x000000750d757220 */ /* 0x000fe20000410000 */
[C---:B------:R-:W-:Y:S01]  /*a860*/  FMUL.FTZ R118, R12.reuse, R118 ;  /* 0x000000760c767220 */ /* 0x040fe20000410000 */
[C---:B------:R-:W-:Y:S01]  /*a870*/  FMUL.FTZ R119, R12.reuse, R119 ;  /* 0x000000770c777220 */ /* 0x040fe20000410000 */
[----:B------:R-:W-:Y:S01]  /*a880*/  STS [R17+0x400], R82 ;  /* 0x0004005211007388 */ /* 0x000fe20000000800 */
[----:B------:R-:W-:Y:S01]  /*a890*/  F2FP.F16.F32.PACK_AB R92, R93, R92 ;  /* 0x0000005c5d5c723e */ /* 0x000fe200000000ff */
[----:B------:R-:W-:Y:S01]  /*a8a0*/  FMUL.FTZ R128, R13, R128 ;  /* 0x000000800d807220 */ /* 0x000fe20000410000 */
[----:B------:R-:W-:Y:S01]  /*a8b0*/  F2FP.F16.F32.PACK_AB R94, R95, R94 ;  /* 0x0000005e5f5e723e */ /* 0x000fe200000000ff */
[----:B------:R-:W-:Y:S01]  /*a8c0*/  STS [R15+0x2000], R72 ;  /* 0x002000480f007388 */ /* 0x000fe20000000800 */
[----:B------:R-:W-:Y:S01]  /*a8d0*/  FMUL.FTZ R129, R13, R129 ;  /* 0x000000810d817220 */ /* 0x000fe20000410000 */
[C---:B------:R-:W-:Y:S01]  /*a8e0*/  FMUL.FTZ R130, R12.reuse, R130 ;  /* 0x000000820c827220 */ /* 0x040fe20000410000 */
[----:B------:R-:W-:Y:S01]  /*a8f0*/  FMUL.FTZ R131, R12, R131 ;  /* 0x000000830c837220 */ /* 0x000fe20000410000 */
[----:B------:R-:W-:Y:S01]  /*a900*/  STS [R15+0x2400], R74 ;  /* 0x0024004a0f007388 */ /* 0x000fe20000000800 */
[----:B------:R-:W-:Y:S01]  /*a910*/  F2FP.F16.F32.PACK_AB R100, R101, R100 ;  /* 0x000000646564723e */ /* 0x000fe200000000ff */
[C---:B------:R-:W-:Y:S01]  /*a920*/  FMUL.FTZ R122, R8.reuse, R122 ;  /* 0x0000007a087a7220 */ /* 0x040fe20000410000 */
[----:B------:R-:W-:Y:S01]  /*a930*/  F2FP.F16.F32.PACK_AB R102, R103, R102 ;  /* 0x000000666766723e */ /* 0x000fe200000000ff */
[----:B------:R-:W-:Y:S01]  /*a940*/  STS [R17+0x2000], R76 ;  /* 0x0020004c11007388 */ /* 0x000fe20000000800 */
[C---:B------:R-:W-:Y:S01]  /*a950*/  FMUL.FTZ R123, R8.reuse, R123 ;  /* 0x0000007b087b7220 */ /* 0x040fe20000410000 */
[----:B------:R-:W-:Y:S01]  /*a960*/  F2FP.F16.F32.PACK_AB R112, R113, R112 ;  /* 0x000000707170723e */ /* 0x000fe200000000ff */
[C---:B------:R-:W-:Y:S01]  /*a970*/  FMUL.FTZ R126, R8.reuse, R126 ;  /* 0x0000007e087e7220 */ /* 0x040fe20000410000 */
[----:B------:R-:W-:Y:S01]  /*a980*/  STS [R17+0x2400], R78 ;  /* 0x0024004e11007388 */ /* 0x000fe20000000800 */
[----:B------:R-:W-:Y:S01]  /*a990*/  F2FP.F16.F32.PACK_AB R114, R115, R114 ;  /* 0x000000727372723e */ /* 0x000fe200000000ff */
[----:B------:R-:W-:Y:S01]  /*a9a0*/  FMUL.FTZ R127, R8, R127 ;  /* 0x0000007f087f7220 */ /* 0x000fe20000410000 */
[----:B------:R-:W-:Y:S01]  /*a9b0*/  IADD3 R11, PT, PT, R11, R7, RZ ;  /* 0x000000070b0b7210 */ /* 0x000fe20007ffe0ff */
        /* <DEDUP_REMOVED lines=8> */
[----:B------:R-:W-:Y:S01]  /*aa40*/  STS [R19], R96 ;  /* 0x0000006013007388 */ /* 0x000fe20000000800 */
        /* <DEDUP_REMOVED lines=18> */
[----:B------:R-:W-:Y:S01]  /*ab70*/  F2FP.F16.F32.PACK_AB R120, R121, R120 ;  /* 0x000000787978723e */ /* 0x000fe200000000ff */
[----:B------:R-:W-:Y:S01]  /*ab80*/  STS [R19+0x2400], R94 ;  /* 0x0024005e13007388 */ /* 0x000fe20000000800 */
[----:B------:R-:W-:Y:S01]  /*ab90*/  F2FP.F16.F32.PACK_AB R122, R123, R122 ;  /* 0x0000007a7b7a723e */ /* 0x000fe200000000ff */
[C---:B------:R-:W-:Y:S01]  /*aba0*/  FMUL.FTZ R148, R13.reuse, R148 ;  /* 0x000000940d947220 */ /* 0x040fe20000410000 */
[----:B------:R-:W-:Y:S01]  /*abb0*/  FMUL.FTZ R149, R13, R149 ;  /* 0x000000950d957220 */ /* 0x000fe20000410000 */
[----:B------:R-:W-:Y:S01]  /*abc0*/  STS [R7], R100 ;  /* 0x0000006407007388 */ /* 0x000fe20000000800 */
[C---:B------:R-:W-:Y:S01]  /*abd0*/  FMUL.FTZ R150, R12.reuse, R150 ;  /* 0x000000960c967220 */ /* 0x040fe20000410000 */
[C---:B------:R-:W-:Y:S01]  /*abe0*/  FMUL.FTZ R151, R12.reuse, R151 ;  /* 0x000000970c977220 */ /* 0x040fe20000410000 */
[----:B------:R-:W-:Y:S01]  /*abf0*/  F2FP.F16.F32.PACK_AB R124, R125, R124 ;  /* 0x0000007c7d7c723e */ /* 0x000fe200000000ff */
[----:B------:R-:W-:Y:S01]  /*ac00*/  STS [R7+0x400], R102 ;  /* 0x0004006607007388 */ /* 0x000fe20000000800 */
[----:B------:R-:W-:Y:S01]  /*ac10*/  F2FP.F16.F32.PACK_AB R126, R127, R126 ;  /* 0x0000007e7f7e723e */ /* 0x000fe200000000ff */
[C---:B------:R-:W-:Y:S01]  /*ac20*/  FMUL.FTZ R160, R13.reuse, R160 ;  /* 0x000000a00da07220 */ /* 0x040fe20000410000 */
[----:B------:R-:W-:Y:S01]  /*ac30*/  FMUL.FTZ R161, R13, R161 ;  /* 0x000000a10da17220 */ /* 0x000fe20000410000 */
[----:B------:R-:W-:Y:S01]  /*ac40*/  STS [R11], R112 ;  /* 0x000000700b007388 */ /* 0x000fe20000000800 */
        /* <DEDUP_REMOVED lines=11> */
[----:B------:R-:W-:Y:S01]  /*ad00*/  STS [R7+0x2400], R106 ;  /* 0x0024006a07007388 */ /* 0x000fe20000000800 */
[----:B------:R-:W-:Y:S01]  /*ad10*/  FMUL.FTZ R159, R8, R159 ;  /* 0x0000009f089f7220 */ /* 0x000fe20000410000 */
[----:B------:R-:W-:Y:S01]  /*ad20*/  F2FP.F16.F32.PACK_AB R136, R137, R136 ;  /* 0x000000888988723e */ /* 0x000fe200000000ff */
[----:B------:R-:W-:Y:S01]  /*ad30*/  FMUL.FTZ R176, R13, R176 ;  /* 0x000000b00db07220 */ /* 0x000fe20000410000 */
[----:B------:R-:W-:Y:S01]  /*ad40*/  STS [R11+0x2000], R108 ;  /* 0x0020006c0b007388 */ /* 0x000fe20000000800 */
[----:B------:R-:W-:Y:S01]  /*ad50*/  F2FP.F16.F32.PACK_AB R138, R139, R138 ;  /* 0x0000008a8b8a723e */ /* 0x000fe200000000ff */
[C---:B------:R-:W-:Y:S01]  /*ad60*/  FMUL.FTZ R177, R13.reuse, R177 ;  /* 0x000000b10db17220 */ /* 0x040fe20000410000 */
[----:B------:R-:W-:Y:S01]  /*ad70*/  FMUL.FTZ R168, R13, R168 ;  /* 0x000000a80da87220 */ /* 0x000fe20000410000 */
[----:B------:R-:W-:Y:S01]  /*ad80*/  STS [R11+0x2400], R110 ;  /* 0x0024006e0b007388 */ /* 0x000fe20000000800 */
[C---:B------:R-:W-:Y:S01]  /*ad90*/  FMUL.FTZ R178, R12.reuse, R178 ;  /* 0x000000b20cb27220 */ /* 0x040fe20000410000 */
        /* <DEDUP_REMOVED lines=8> */
[----:B------:R-:W-:Y:S01]  /*ae20*/  F2FP.F16.F32.PACK_AB R148, R149, R148 ;  /* 0x000000949594723e */ /* 0x000fe200000000ff */
[C---:B------:R-:W-:Y:S01]  /*ae30*/  FMUL.FTZ R166, R8.reuse, R166 ;  /* 0x000000a608a67220 */ /* 0x040fe20000410000 */
[----:B------:R-:W-:Y:S01]  /*ae40*/  STS [R14+0x4000], R128 ;  /* 0x004000800e007388 */ /* 0x000fe20000000800 */
[----:B------:R-:W-:Y:S01]  /*ae50*/  F2FP.F16.F32.PACK_AB R150, R151, R150 ;  /* 0x000000969796723e */ /* 0x000fe200000000ff */
[C---:B------:R-:W-:Y:S01]  /*ae60*/  FMUL.FTZ R167, R8.reuse, R167 ;  /* 0x000000a708a77220 */ /* 0x040fe20000410000 */
[----:B------:R-:W-:Y:S01]  /*ae70*/  F2FP.F16.F32.PACK_AB R160, R161, R160 ;  /* 0x000000a0a1a0723e */ /* 0x000fe200000000ff */
[----:B------:R-:W-:Y:S01]  /*ae80*/  STS [R14+0x4400], R130 ;  /* 0x004400820e007388 */ /* 0x000fe20000000800 */
[----:B------:R-:W-:Y:S01]  /*ae90*/  F2FP.F16.F32.PACK_AB R162, R163, R162 ;  /* 0x000000a2a3a2723e */ /* 0x000fe200000000ff */
[C---:B------:R-:W-:Y:S01]  /*aea0*/  FMUL.FTZ R174, R8.reuse, R174 ;  /* 0x000000ae08ae7220 */ /* 0x040fe20000410000 */
[----:B------:R-:W-:Y:S01]  /*aeb0*/  F2FP.F16.F32.PACK_AB R152, R153, R152 ;  /* 0x000000989998723e */ /* 0x000fe200000000ff */
[----:B------:R-:W-:Y:S01]  /*aec0*/  STS [R6+0x6000], R120 ;  /* 0x0060007806007388 */ /* 0x000fe20000000800 */
[----:B------:R-:W-:Y:S01]  /*aed0*/  F2FP.F16.F32.PACK_AB R154, R155, R154 ;  /* 0x0000009a9b9a723e */ /* 0x000fe200000000ff */
[----:B------:R-:W-:Y:S01]  /*aee0*/  FMUL.FTZ R8, R8, R175 ;  /* 0x000000af08087220 */ /* 0x000fe20000410000 */
[----:B------:R-:W-:Y:S01]  /*aef0*/  F2FP.F16.F32.PACK_AB R156, R157, R156 ;  /* 0x0000009c9d9c723e */ /* 0x000fe200000000ff */
[----:B------:R1:W-:Y:S01]  /*af00*/  STS [R6+0x6400], R122 ;  /* 0x0064007a06007388 */ /* 0x0003e20000000800 */
[----:B------:R-:W-:-:S02]  /*af10*/  F2FP.F16.F32.PACK_AB R158, R159, R158 ;  /* 0x0000009e9f9e723e */ /* 0x000fc400000000ff */
[----:B------:R-:W-:Y:S01]  /*af20*/  F2FP.F16.F32.PACK_AB R176, R177, R176 ;  /* 0x000000b0b1b0723e */ /* 0x000fe200000000ff */
[----:B------:R-:W-:Y:S01]  /*af30*/  STS [R14+0x6000], R124 ;  /* 0x0060007c0e007388 */ /* 0x000fe20000000800 */
[----:B------:R-:W-:Y:S02]  /*af40*/  F2FP.F16.F32.PACK_AB R178, R179, R178 ;  /* 0x000000b2b3b2723e */ /* 0x000fe400000000ff */
[----:B------:R-:W-:Y:S01]  /*af50*/  F2FP.F16.F32.PACK_AB R13, R13, R168 ;  /* 0x000000a80d0d723e */ /* 0x000fe200000000ff */
[----:B------:R2:W-:Y:S01]  /*af60*/  STS [R14+0x6400], R126 ;  /* 0x0064007e0e007388 */ /* 0x0005e20000000800 */
[----:B------:R-:W-:Y:S02]  /*af70*/  F2FP.F16.F32.PACK_AB R12, R12, R170 ;  /* 0x000000aa0c0c723e */ /* 0x000fe400000000ff */
[----:B------:R-:W-:Y:S01]  /*af80*/  F2FP.F16.F32.PACK_AB R164, R165, R164 ;  /* 0x000000a4a5a4723e */ /* 0x000fe200000000ff */
[----:B------:R-:W-:Y:S01]  /*af90*/  STS [R15+0x4000], R132 ;  /* 0x004000840f007388 */ /* 0x000fe20000000800 */
[----:B------:R-:W-:-:S02]  /*afa0*/  F2FP.F16.F32.PACK_AB R166, R167, R166 ;  /* 0x000000a6a7a6723e */ /* 0x000fc400000000ff */
[----:B------:R-:W-:Y:S01]  /*afb0*/  F2FP.F16.F32.PACK_AB R8, R8, R174 ;  /* 0x000000ae0808723e */ /* 0x000fe200000000ff */
[----:B------:R-:W-:Y:S04]  /*afc0*/  STS [R15+0x4400], R134 ;  /* 0x004400860f007388 */ /* 0x000fe80000000800 */
[----:B------:R-:W-:Y:S04]  /*afd0*/  STS [R17+0x4000], R144 ;  /* 0x0040009011007388 */ /* 0x000fe80000000800 */
[----:B------:R-:W-:Y:S01]  /*afe0*/  STS [R17+0x4400], R146 ;  /* 0x0044009211007388 */ /* 0x000fe20000000800 */
[----:B-1----:R-:W1:Y:S03]  /*aff0*/  @P4 LDC R6, c[0x0][0x458] ;  /* 0x00011600ff064b82 */ /* 0x002e660000000800 */
[----:B------:R-:W-:Y:S04]  /*b000*/  STS [R15+0x6000], R136 ;  /* 0x006000880f007388 */ /* 0x000fe80000000800 */
[----:B------:R3:W-:Y:S01]  /*b010*/  STS [R15+0x6400], R138 ;  /* 0x0064008a0f007388 */ /* 0x0007e20000000800 */
[----:B--2---:R-:W-:-:S03]  /*b020*/  SHF.L.U32 R14, R4, 0x3, RZ ;  /* 0x00000003040e7819 */ /* 0x004fc600000006ff */
[----:B------:R-:W-:Y:S04]  /*b030*/  STS [R17+0x6000], R140 ;  /* 0x0060008c11007388 */ /* 0x000fe80000000800 */
[----:B------:R-:W-:Y:S04]  /*b040*/  STS [R17+0x6400], R142 ;  /* 0x0064008e11007388 */ /* 0x000fe80000000800 */
[----:B------:R-:W-:Y:S04]  /*b050*/  STS [R18+0x4000], R148 ;  /* 0x0040009412007388 */ /* 0x000fe80000000800 */
[----:B------:R-:W-:Y:S04]  /*b060*/  STS [R18+0x4400], R150 ;  /* 0x0044009612007388 */ /* 0x000fe80000000800 */
[----:B------:R-:W-:Y:S04]  /*b070*/  STS [R19+0x4000], R160 ;  /* 0x004000a013007388 */ /* 0x000fe80000000800 */
[----:B------:R-:W-:Y:S01]  /*b080*/  STS [R19+0x4400], R162 ;  /* 0x004400a213007388 */ /* 0x000fe20000000800 */
[----:B---3--:R-:W-:-:S03]  /*b090*/  LOP3.LUT R15, R14, 0x1f8, RZ, 0xc0, !PT ;  /* 0x000001f80e0f7812 */ /* 0x008fc600078ec0ff */
[----:B------:R-:W-:Y:S01]  /*b0a0*/  STS [R18+0x6000], R152 ;  /* 0x0060009812007388 */ /* 0x000fe20000000800 */
[----:B------:R-:W-:-:S03]  /*b0b0*/  LOP3.LUT R15, R15, 0x38, R4, 0x78, !PT ;  /* 0x000000380f0f7812 */ /* 0x000fc600078e7804 */
[----:B------:R-:W-:Y:S01]  /*b0c0*/  STS [R18+0x6400], R154 ;  /* 0x0064009a12007388 */ /* 0x000fe20000000800 */
[----:B------:R-:W-:-:S03]  /*b0d0*/  LOP3.LUT R15, R15, 0x1e00, R14, 0xf8, !PT ;  /* 0x00001e000f0f7812 */ /* 0x000fc600078ef80e */
[----:B------:R-:W-:Y:S04]  /*b0e0*/  STS [R19+0x6000], R156 ;  /* 0x0060009c13007388 */ /* 0x000fe80000000800 */
[----:B------:R-:W-:Y:S04]  /*b0f0*/  STS [R19+0x6400], R158 ;  /* 0x0064009e13007388 */ /* 0x000fe80000000800 */
[----:B------:R-:W-:Y:S04]  /*b100*/  STS [R7+0x4000], R176 ;  /* 0x004000b007007388 */ /* 0x000fe80000000800 */
[----:B------:R-:W-:Y:S04]  /*b110*/  STS [R7+0x4400], R178 ;  /* 0x004400b207007388 */ /* 0x000fe80000000800 */
[----:B------:R-:W-:Y:S04]  /*b120*/  STS [R11+0x4000], R13 ;  /* 0x0040000d0b007388 */ /* 0x000fe80000000800 */
[----:B------:R2:W-:Y:S04]  /*b130*/  STS [R11+0x4400], R12 ;  /* 0x0044000c0b007388 */ /* 0x0005e80000000800 */
[----:B------:R-:W-:Y:S04]  /*b140*/  STS [R7+0x6000], R164 ;  /* 0x006000a407007388 */ /* 0x000fe80000000800 */
[----:B------:R3:W-:Y:S04]  /*b150*/  STS [R7+0x6400], R166 ;  /* 0x006400a607007388 */ /* 0x0007e80000000800 */
[----:B------:R4:W-:Y:S01]  /*b160*/  STS [R11+0x6000], R172 ;  /* 0x006000ac0b007388 */ /* 0x0009e20000000800 */
[----:B--2---:R4:W2:Y:S08]  /*b170*/  @P3 MUFU.LG2 R12, R9 ;  /* 0x00000009000c3308 */ /* 0x0048b00000000c00 */
[----:B---3--:R4:W3:Y:S01]  /*b180*/  @P4 MUFU.LG2 R7, R10 ;  /* 0x0000000a00074308 */ /* 0x0088e20000000c00 */
[----:B-1----:R-:W-:Y:S05]  /*b190*/  BRA.U UP1, `(.L_x_42) ;  /* 0x0000000101207547 */ /* 0x002fea000b800000 */
[----:B------:R-:W-:Y:S01]  /*b1a0*/  UISETP.NE.AND UP1, UPT, UR10, URZ, UPT ;  /* 0x000000ff0a00728c */ /* 0x000fe2000bf25270 */
[----:B------:R-:W1:Y:S10]  /*b1b0*/  LDCU UR5, c[0x0][0x3e0] ;  /* 0x00007c00ff0577ac */ /* 0x000e740008000800 */
[----:B------:R-:W1:Y:S01]  /*b1c0*/  @UP1 LDCU UR4, c[0x0][0x454] ;  /* 0x00008a80ff0417ac */ /* 0x000e620008000800 */
[----:B------:R-:W2:Y:S01]  /*b1d0*/  @UP1 LDCU UR17, c[0x0][0x454] ;  /* 0x00008a80ff1117ac */ /* 0x000ea20008000800 */
[----:B-1----:R-:W-:-:S02]  /*b1e0*/  @UP1 UIMAD UR4, UR4, UR5, URZ ;  /* 0x00000005040412a4 */ /* 0x002fc4000f8e02ff */
[----:B------:R-:W-:-:S03]  /*b1f0*/  @!UP1 UIMAD UR4, UR9, UR5, URZ ;  /* 0x00000005090492a4 */ /* 0x000fc6000f8e02ff */
[----:B------:R-:W-:Y:S01]  /*b200*/  @UP1 UMOV UR5, 0x1 ;  /* 0x0000000100051882 */ /* 0x000fe20000000000 */
[----:B--2---:R-:W-:-:S08]  /*b210*/  @!UP1 UMOV UR5, 0x1 ;  /* 0x0000000100059882 */ /* 0x004fd00000000000 */
.L_x_42:
[----:B------:R1:W-:Y:S01]  /*b220*/  STS [R11+0x6400], R8 ;  /* 0x006400080b007388 */ /* 0x0003e20000000800 */
[----:B------:R-:W-:Y:S01]  /*b230*/  LEA R15, R15, UR11, 0x1 ;  /* 0x0000000b0f0f7c11 */ /* 0x000fe2000f8e08ff */
[----:B------:R-:W4:Y:S01]  /*b240*/  S2UR UR9, SR_CTAID.X ;  /* 0x00000000000979c3 */ /* 0x000f220000002500 */
[----:B------:R-:W1:Y:S07]  /*b250*/  @P1 MUFU.LG2 R22, R5 ;  /* 0x0000000500161308 */ /* 0x000e6e0000000c00 */
[----:B------:R-:W-:Y:S01]  /*b260*/  BAR.SYNC.DEFER_BLOCKING 0x0 ;  /* 0x0000000000007b1d */ /* 0x000fe20000010000 */
[----:B------:R-:W-:Y:S01]  /*b270*/  UIMAD UR17, UR6, UR17, URZ ;  /* 0x00000011061172a4 */ /* 0x000fe2000f8e02ff */
[----:B------:R-:W-:Y:S01]  /*b280*/  LOP3.LUT P0, RZ, R4, 0x3, RZ, 0xc0, !PT ;  /* 0x0000000304ff7812 */ /* 0x000fe2000780c0ff */
[----:B------:R-:W-:Y:S01]  /*b290*/  USEL UR13, UR13, URZ, UP0 ;  /* 0x000000ff0d0d7287 */ /* 0x000fe20008000000 */
[----:B---3--:R-:W-:Y:S01]  /*b2a0*/  @P4 FMUL.FTZ R7, R7, 0.69314718246459960938 ;  /* 0x3f31721807074820 */ /* 0x008fe20000410000 */
[----:B------:R-:W-:-:S03]  /*b2b0*/  @!UP0 UIMAD UR17, UR16, UR4, UR17 ;  /* 0x00000004101182a4 */ /* 0x000fc6000f8e0211 */
[----:B------:R-:W3:Y:S01]  /*b2c0*/  @P3 LDC R13, c[0x0][0x458] ;  /* 0x00011600ff0d3b82 */ /* 0x000ee20000000800 */
[----:B------:R-:W4:Y:S01]  /*b2d0*/  @P2 MUFU.LG2 R20, R16 ;  /* 0x0000001000142308 */ /* 0x000f220000000c00 */
[----:B------:R-:W-:Y:S01]  /*b2e0*/  USEL UR8, UR8, URZ, UP0 ;  /* 0x000000ff08087287 */ /* 0x000fe20008000000 */
[----:B--2---:R-:W-:Y:S01]  /*b2f0*/  @P3 FMUL.FTZ R12, R12, 0.69314718246459960938 ;  /* 0x3f3172180c0c3820 */ /* 0x004fe20000410000 */
[----:B------:R-:W-:Y:S01]  /*b300*/  USHF.R.S32.HI UR10, URZ, 0x1f, UR17 ;  /* 0x0000001fff0a7899 */ /* 0x000fe20008011411 */
[----:B------:R-:W-:Y:S01]  /*b310*/  BSSY.RECONVERGENT B0, `(.L_x_43) ;  /* 0x000003c000007945 */ /* 0x000fe20003800200 */
[----:B------:R-:W-:Y:S02]  /*b320*/  MOV R17, 0x7f800000 ;  /* 0x7f80000000117802 */ /* 0x000fe40000000f00 */
[----:B------:R-:W2:Y:S01]  /*b330*/  @P2 LDC R21, c[0x0][0x458] ;  /* 0x00011600ff152b82 */ /* 0x000ea20000000800 */
[----:B------:R-:W-:Y:S01]  /*b340*/  MOV R19, 0x7f800000 ;  /* 0x7f80000000137802 */ /* 0x000fe20000000f00 */
[----:B-1----:R-:W-:Y:S01]  /*b350*/  @P1 FMUL.FTZ R22, R22, 0.69314718246459960938 ;  /* 0x3f31721816161820 */ /* 0x002fe20000410000 */
[----:B------:R-:W-:-:S05]  /*b360*/  MOV R18, 0x7f800000 ;  /* 0x7f80000000127802 */ /* 0x000fca0000000f00 */
[----:B------:R-:W1:Y:S01]  /*b370*/  @P1 LDC R5, c[0x0][0x458] ;  /* 0x00011600ff051b82 */ /* 0x000e620000000800 */
[----:B----4-:R-:W-:Y:S01]  /*b380*/  UIMAD UR11, UR9, UR5, URZ ;  /* 0x00000005090b72a4 */ /* 0x010fe2000f8e02ff */
[----:B------:R4:W1:Y:S01]  /*b390*/  LDS.128 R8, [R15+0x3800] ;  /* 0x003800000f087984 */ /* 0x0008620000000c00 */
[----:B------:R-:W-:Y:S01]  /*b3a0*/  @P2 FMUL.FTZ R20, R20, 0.69314718246459960938 ;  /* 0x3f31721814142820 */ /* 0x000fe20000410000 */
[----:B------:R-:W-:Y:S01]  /*b3b0*/  MOV R16, 0x7f800000 ;  /* 0x7f80000000107802 */ /* 0x000fe20000000f00 */
[----:B------:R-:W-:Y:S01]  /*b3c0*/  USHF.L.U32 UR11, UR11, 0x7, URZ ;  /* 0x000000070b0b7899 */ /* 0x000fe200080006ff */
[----:B------:R-:W-:Y:S01]  /*b3d0*/  @P4 FFMA.FTZ R16, R196, R6, R7 ;  /* 0x00000006c4104223 */ /* 0x000fe20000010007 */
[----:B---3--:R-:W-:Y:S02]  /*b3e0*/  @P3 FFMA.FTZ R19, R3, R13, R12 ;  /* 0x0000000d03133223 */ /* 0x008fe4000001000c */
[----:B------:R-:W-:Y:S02]  /*b3f0*/  USHF.R.S32.HI UR4, URZ, 0x1f, UR11 ;  /* 0x0000001fff047899 */ /* 0x000fe4000801140b */
[----:B------:R-:W-:-:S04]  /*b400*/  UIADD3 UR13, UP1, UP0, UR11, UR13, UR17 ;  /* 0x0000000d0b0d7290 */ /* 0x000fc8000f83e011 */
[----:B------:R-:W-:Y:S01]  /*b410*/  UIADD3.X UR4, UPT, UPT, UR4, UR8, UR10, UP1, UP0 ;  /* 0x0000000804047290 */ /* 0x000fe20008fe040a */
[----:B--2---:R-:W-:Y:S01]  /*b420*/  @P2 FFMA.FTZ R18, R2, R21, R20 ;  /* 0x0000001502122223 */ /* 0x004fe20000010014 */
[----:B-1----:R-:W-:Y:S01]  /*b430*/  @P1 FFMA.FTZ R17, R0, R5, R22 ;  /* 0x0000000500111223 */ /* 0x002fe20000010016 */
[----:B------:R-:W-:Y:S01]  /*b440*/  SHF.R.U32.HI R0, RZ, 0x3, R4 ;  /* 0x00000003ff007819 */ /* 0x000fe20000011604 */
[----:B----4-:R-:W-:Y:S08]  /*b450*/  @P0 BRA `(.L_x_44) ;  /* 0x00000000009c0947 */ /* 0x010ff00003800000 */
[--C-:B------:R-:W-:Y:S02]  /*b460*/  SHF.R.U32.HI R2, RZ, 0x1, R4.reuse ;  /* 0x00000001ff027819 */ /* 0x100fe40000011604 */
[----:B------:R-:W-:Y:S02]  /*b470*/  SHF.R.U32.HI R20, RZ, 0x2, R4 ;  /* 0x00000002ff147819 */ /* 0x000fe40000011604 */
[----:B------:R-:W-:-:S04]  /*b480*/  LOP3.LUT R2, R2, 0x30, RZ, 0xc0, !PT ;  /* 0x0000003002027812 */ /* 0x000fc800078ec0ff */
[----:B------:R-:W-:-:S04]  /*b490*/  LOP3.LUT R20, R2, 0x7, R20, 0xf8, !PT ;  /* 0x0000000702147812 */ /* 0x000fc800078ef814 */
[C---:B------:R-:W-:Y:S01]  /*b4a0*/  ISETP.GE.AND P6, PT, R20.reuse, UR12, PT ;  /* 0x0000000c14007c0c */ /* 0x040fe2000bfc6270 */
[C---:B------:R-:W-:Y:S01]  /*b4b0*/  VIADD R24, R20.reuse, 0x8 ;  /* 0x0000000814187836 */ /* 0x040fe20000000000 */
[C---:B------:R-:W-:Y:S01]  /*b4c0*/  LOP3.LUT R23, R20.reuse, 0x40, RZ, 0xfc, !PT ;  /* 0x0000004014177812 */ /* 0x040fe200078efcff */
[----:B------:R-:W-:-:S03]  /*b4d0*/  VIADD R22, R20, 0x48 ;  /* 0x0000004814167836 */ /* 0x000fc60000000000 */
[----:B------:R-:W-:Y:S02]  /*b4e0*/  ISETP.GE.AND P5, PT, R24, UR12, PT ;  /* 0x0000000c18007c0c */ /* 0x000fe4000bfa6270 */
[----:B------:R-:W-:Y:S02]  /*b4f0*/  ISETP.GE.AND P4, PT, R23, UR12, PT ;  /* 0x0000000c17007c0c */ /* 0x000fe4000bf86270 */
[----:B------:R-:W-:-:S03]  /*b500*/  ISETP.GE.AND P3, PT, R22, UR12, PT ;  /* 0x0000000c16007c0c */ /* 0x000fc6000bf66270 */
[----:B------:R-:W1:Y:S01]  /*b510*/  @!P6 LDC.64 R12, c[0x0][0x420] ;  /* 0x00010800ff0ceb82 */ /* 0x000e620000000a00 */
[----:B------:R-:W-:-:S05]  /*b520*/  @!P6 IMAD R20, R20, UR5, RZ ;  /* 0x000000051414ec24 */ /* 0x000fca000f8e02ff */
[----:B------:R-:W-:Y:S01]  /*b530*/  @!P6 IADD3 R21, P0, PT, R20, UR13, RZ ;  /* 0x0000000d1415ec10 */ /* 0x000fe2000ff1e0ff */
[----:B------:R-:W-:Y:S01]  /*b540*/  @!P5 IMAD R24, R24, UR5, RZ ;  /* 0x000000051818dc24 */ /* 0x000fe2000f8e02ff */
[----:B------:R-:W2:Y:S01]  /*b550*/  @!P5 LDC.64 R6, c[0x0][0x420] ;  /* 0x00010800ff06db82 */ /* 0x000ea20000000a00 */
[----:B------:R-:W-:Y:S01]  /*b560*/  @!P4 IMAD R23, R23, UR5, RZ ;  /* 0x000000051717cc24 */ /* 0x000fe2000f8e02ff */
[----:B------:R-:W-:Y:S01]  /*b570*/  @!P6 LEA.HI.X.SX32 R20, R20, UR4, 0x1, P0 ;  /* 0x000000041414ec11 */ /* 0x000fe200080f0eff */
[----:B------:R-:W-:-:S05]  /*b580*/  @!P3 IMAD R22, R22, UR5, RZ ;  /* 0x000000051616bc24 */ /* 0x000fca000f8e02ff */
[----:B------:R-:W3:Y:S08]  /*b590*/  @!P4 LDC.64 R4, c[0x0][0x420] ;  /* 0x00010800ff04cb82 */ /* 0x000ef00000000a00 */
[----:B------:R-:W4:Y:S01]  /*b5a0*/  @!P3 LDC.64 R2, c[0x0][0x420] ;  /* 0x00010800ff02bb82 */ /* 0x000f220000000a00 */
[----:B-1----:R-:W-:Y:S02]  /*b5b0*/  @!P6 LEA R26, P1, R21, R12, 0x2 ;  /* 0x0000000c151ae211 */ /* 0x002fe400078210ff */
[----:B------:R-:W-:-:S02]  /*b5c0*/  @!P5 IADD3 R12, P0, PT, R24, UR13, RZ ;  /* 0x0000000d180cdc10 */ /* 0x000fc4000ff1e0ff */
[----:B------:R-:W-:Y:S02]  /*b5d0*/  @!P6 LEA.HI.X R27, R21, R13, R20, 0x2, P1 ;  /* 0x0000000d151be211 */ /* 0x000fe400008f1414 */
[----:B------:R-:W-:Y:S02]  /*b5e0*/  @!P5 LEA.HI.X.SX32 R24, R24, UR4, 0x1, P0 ;  /* 0x000000041818dc11 */ /* 0x000fe400080f0eff */
[----:B--2---:R-:W-:Y:S01]  /*b5f0*/  @!P5 LEA R20, P2, R12, R6, 0x2 ;  /* 0x000000060c14d211 */ /* 0x004fe200078410ff */
[----:B------:R1:W-:Y:S01]  /*b600*/  @!P6 STG.E desc[UR14][R26.64], R16 ;  /* 0x000000101a00e986 */ /* 0x0003e2000c10190e */
[C---:B------:R-:W-:Y:S02]  /*b610*/  @!P4 IADD3 R6, P1, PT, R23.reuse, UR13, RZ ;  /* 0x0000000d1706cc10 */ /* 0x040fe4000ff3e0ff */
[----:B------:R-:W-:Y:S02]  /*b620*/  @!P3 IADD3 R13, P0, PT, R22, UR13, RZ ;  /* 0x0000000d160dbc10 */ /* 0x000fe4000ff1e0ff */
[----:B------:R-:W-:-:S02]  /*b630*/  @!P4 LEA.HI.X.SX32 R23, R23, UR4, 0x1, P1 ;  /* 0x000000041717cc11 */ /* 0x000fc400088f0eff */
[----:B------:R-:W-:Y:S02]  /*b640*/  @!P3 LEA.HI.X.SX32 R22, R22, UR4, 0x1, P0 ;  /* 0x000000041616bc11 */ /* 0x000fe400080f0eff */
[----:B---3--:R-:W-:Y:S02]  /*b650*/  @!P4 LEA R4, P1, R6, R4, 0x2 ;  /* 0x000000040604c211 */ /* 0x008fe400078210ff */
[----:B------:R-:W-:Y:S02]  /*b660*/  @!P5 LEA.HI.X R21, R12, R7, R24, 0x2, P2 ;  /* 0x000000070c15d211 */ /* 0x000fe400010f1418 */
[----:B------:R-:W-:Y:S02]  /*b670*/  @!P4 LEA.HI.X R5, R6, R5, R23, 0x2, P1 ;  /* 0x000000050605c211 */ /* 0x000fe400008f1417 */
[C---:B----4-:R-:W-:Y:S01]  /*b680*/  @!P3 LEA R2, P0, R13.reuse, R2, 0x2 ;  /* 0x000000020d02b211 */ /* 0x050fe200078010ff */
[----:B------:R1:W-:Y:S03]  /*b690*/  @!P5 STG.E desc[UR14][R20.64], R19 ;  /* 0x000000131400d986 */ /* 0x0003e6000c10190e */
[----:B------:R-:W-:Y:S01]  /*b6a0*/  @!P3 LEA.HI.X R3, R13, R3, R22, 0x2, P0 ;  /* 0x000000030d03b211 */ /* 0x000fe200000f1416 */
[----:B------:R1:W-:Y:S04]  /*b6b0*/  @!P4 STG.E desc[UR14][R4.64], R18 ;  /* 0x000000120400c986 */ /* 0x0003e8000c10190e */
[----:B------:R1:W-:Y:S04]  /*b6c0*/  @!P3 STG.E desc[UR14][R2.64], R17 ;  /* 0x000000110200b986 */ /* 0x0003e8000c10190e */
.L_x_44:
[----:B------:R-:W-:Y:S05]  /*b6d0*/  BSYNC.RECONVERGENT B0 ;  /* 0x0000000000007941 */ /* 0x000fea0003800200 */
.L_x_43:
[----:B------:R-:W2:Y:S01]  /*b6e0*/  LDCU.64 UR4, c[0x0][0x410] ;  /* 0x00008200ff0477ac */ /* 0x000ea20008000a00 */
[----:B------:R-:W-:Y:S01]  /*b6f0*/  LOP3.LUT R14, R14, 0x38, RZ, 0xc0, !PT ;  /* 0x000000380e0e7812 */ /* 0x000fe200078ec0ff */
[C---:B-1----:R-:W-:Y:S01]  /*b700*/  VIADD R4, R0.reuse, 0x40 ;  /* 0x0000004000047836 */ /* 0x042fe20000000000 */
[----:B------:R1:W3:Y:S01]  /*b710*/  LDS.128 R16, [R15] ;  /* 0x000000000f107984 */ /* 0x0002e20000000c00 */
[----:B------:R-:W-:Y:S01]  /*b720*/  VIADD R2, R0, 0x20 ;  /* 0x0000002000027836 */ /* 0x000fe20000000000 */
[----:B------:R-:W-:Y:S01]  /*b730*/  IADD3 R6, P0, PT, R14, UR18, RZ ;  /* 0x000000120e067c10 */ /* 0x000fe2000ff1e0ff */
[----:B------:R-:W-:Y:S01]  /*b740*/  VIADD R3, R0, 0x10 ;  /* 0x0000001000037836 */ /* 0x000fe20000000000 */
[----:B------:R-:W-:Y:S01]  /*b750*/  ISETP.GE.AND P3, PT, R4, UR12, PT ;  /* 0x0000000c04007c0c */ /* 0x000fe2000bf66270 */
[----:B------:R-:W-:Y:S01]  /*b760*/  UIMAD.WIDE.U32 UR8, UR9, 0x80, URZ ;  /* 0x00000080090878a5 */ /* 0x000fe2000f8e00ff */
[----:B------:R-:W-:Y:S01]  /*b770*/  ISETP.GE.AND P5, PT, R2, UR12, PT ;  /* 0x0000000c02007c0c */ /* 0x000fe2000bfa6270 */
[----:B------:R-:W-:Y:S01]  /*b780*/  IMAD.X R7, RZ, RZ, UR7, P0 ;  /* 0x00000007ff077e24 */ /* 0x000fe200080e06ff */
[C---:B------:R-:W-:Y:S01]  /*b790*/  ISETP.GE.AND P0, PT, R0.reuse, UR12, PT ;  /* 0x0000000c00007c0c */ /* 0x040fe2000bf06270 */
[C---:B------:R-:W-:Y:S01]  /*b7a0*/  VIADD R2, R0.reuse, 0x30 ;  /* 0x0000003000027836 */ /* 0x040fe20000000000 */
[----:B------:R-:W-:Y:S01]  /*b7b0*/  ISETP.GE.AND P6, PT, R3, UR12, PT ;  /* 0x0000000c03007c0c */ /* 0x000fe2000bfc6270 */
[----:B------:R-:W-:Y:S01]  /*b7c0*/  VIADD R3, R0, 0x50 ;  /* 0x0000005000037836 */ /* 0x000fe20000000000 */
[----:B------:R-:W-:Y:S02]  /*b7d0*/  BSSY.RECONVERGENT B0, `(.L_x_45) ;  /* 0x0000019000007945 */ /* 0x000fe40003800200 */
[----:B------:R-:W-:Y:S01]  /*b7e0*/  ISETP.GE.AND P4, PT, R2, UR12, PT ;  /* 0x0000000c02007c0c */ /* 0x000fe2000bf86270 */
[----:B--2---:R-:W-:Y:S01]  /*b7f0*/  IMAD.U32 R12, RZ, RZ, UR4 ;  /* 0x00000004ff0c7e24 */ /* 0x004fe2000f8e00ff */
[----:B------:R-:W-:-:S02]  /*b800*/  IADD3 R2, PT, PT, R0, 0x60, RZ ;  /* 0x0000006000027810 */ /* 0x000fc40007ffe0ff */
[----:B------:R-:W-:Y:S01]  /*b810*/  MOV R20, UR5 ;  /* 0x0000000500147c02 */ /* 0x000fe20008000f00 */
[----:B------:R-:W-:Y:S01]  /*b820*/  IMAD.WIDE.U32 R12, R12, UR6, R6 ;  /* 0x000000060c0c7c25 */ /* 0x000fe2000f8e0006 */
[----:B------:R-:W-:Y:S01]  /*b830*/  ISETP.GE.AND P2, PT, R3, UR12, PT ;  /* 0x0000000c03007c0c */ /* 0x000fe2000bf46270 */
[----:B------:R1:W2:Y:S01]  /*b840*/  LDS.128 R4, [R15+0x4000] ;  /* 0x004000000f047984 */ /* 0x0002a20000000c00 */
[----:B------:R-:W-:Y:S01]  /*b850*/  ISETP.GE.AND P1, PT, R2, UR12, PT ;  /* 0x0000000c02007c0c */ /* 0x000fe2000bf26270 */
[C---:B------:R-:W-:Y:S01]  /*b860*/  VIADD R3, R0.reuse, 0x70 ;  /* 0x0000007000037836 */ /* 0x040fe20000000000 */
[----:B------:R-:W-:Y:S01]  /*b870*/  LOP3.LUT R2, R0, UR8, RZ, 0xfc, !PT ;  /* 0x0000000800027c12 */ /* 0x000fe2000f8efcff */
[----:B------:R-:W-:Y:S01]  /*b880*/  IMAD R21, R20, UR6, R13 ;  /* 0x0000000614157c24 */ /* 0x000fe2000f8e020d */
[----:B------:R-:W-:Y:S09]  /*b890*/  @P0 BRA `(.L_x_46) ;  /* 0x0000000000300947 */ /* 0x000ff20003800000 */
[----:B------:R-:W4:Y:S01]  /*b8a0*/  LDCU.64 UR6, c[0x0][0x408] ;  /* 0x00008100ff0677ac */ /* 0x000f220008000a00 */
[----:B------:R-:W-:Y:S01]  /*b8b0*/  MOV R20, R12 ;  /* 0x0000000c00147202 */ /* 0x000fe20000000f00 */
[----:B------:R-:W3:Y:S01]  /*b8c0*/  LDCU.64 UR4, c[0x0][0x3f0] ;  /* 0x00007e00ff0477ac */ /* 0x000ee20008000a00 */
[----:B----4-:R-:W-:-:S03]  /*b8d0*/  UIMAD UR10, UR9, UR6, URZ ;  /* 0x00000006090a72a4 */ /* 0x010fc6000f8e02ff */
[----:B------:R-:W-:-:S03]  /*b8e0*/  IMAD.WIDE.U32 R22, R2, UR6, R20 ;  /* 0x0000000602167c25 */ /* 0x000fc6000f8e0014 */
[----:B------:R-:W-:Y:S02]  /*b8f0*/  MOV R0, UR10 ;  /* 0x0000000a00007c02 */ /* 0x000fe40008000f00 */
[----:B---3--:R-:W-:-:S03]  /*b900*/  LEA R24, P0, R22, UR4, 0x1 ;  /* 0x0000000416187c11 */ /* 0x008fc6000f8008ff */
[----:B------:R-:W-:-:S05]  /*b910*/  IMAD R0, R2, UR7, R0 ;  /* 0x0000000702007c24 */ /* 0x000fca000f8e0200 */
[----:B------:R-:W-:-:S04]  /*b920*/  IADD3 R0, PT, PT, R0, R23, RZ ;  /* 0x0000001700007210 */ /* 0x000fc80007ffe0ff */
[----:B------:R-:W-:-:S05]  /*b930*/  LEA.HI.X R25, R22, UR5, R0, 0x1, P0 ;  /* 0x0000000516197c11 */ /* 0x000fca00080f0c00 */
[----:B------:R4:W-:Y:S04]  /*b940*/  STG.E.128 desc[UR14][R24.64], R16 ;  /* 0x0000001018007986 */ /* 0x0009e8000c101d0e */
[----:B--2---:R4:W-:Y:S02]  /*b950*/  STG.E.128 desc[UR14][R24.64+0x80], R4 ;  /* 0x0000800418007986 */ /* 0x0049e4000c101d0e */
.L_x_46:
[----:B------:R-:W-:Y:S05]  /*b960*/  BSYNC.RECONVERGENT B0 ;  /* 0x0000000000007941 */ /* 0x000fea0003800200 */
.L_x_45:
[----:B---34-:R3:W4:Y:S01]  /*b970*/  LDS.128 R16, [R15+0x800] ;  /* 0x000800000f107984 */ /* 0x0187220000000c00 */
[----:B------:R-:W-:Y:S01]  /*b980*/  BSSY.RECONVERGENT B0, `(.L_x_47) ;  /* 0x0000012000007945 */ /* 0x000fe20003800200 */
[----:B------:R-:W-:Y:S02]  /*b990*/  ISETP.GE.AND P0, PT, R3, UR12, PT ;  /* 0x0000000c03007c0c */ /* 0x000fe4000bf06270 */
[----:B--2---:R3:W2:Y:S01]  /*b9a0*/  LDS.128 R4, [R15+0x4800] ;  /* 0x004800000f047984 */ /* 0x0046a20000000c00 */
[----:B------:R-:W-:Y:S10]  /*b9b0*/  @P6 BRA `(.L_x_48) ;  /* 0x0000000000386947 */ /* 0x000ff40003800000 */
[----:B------:R-:W1:Y:S01]  /*b9c0*/  LDCU.64 UR6, c[0x0][0x408] ;  /* 0x00008100ff0677ac */ /* 0x000e620008000a00 */
[----:B------:R-:W-:Y:S01]  /*b9d0*/  IADD3 R3, P6, PT, R2, 0x10, RZ ;  /* 0x0000001002037810 */ /* 0x000fe20007fde0ff */
[----:B------:R-:W-:Y:S01]  /*b9e0*/  IMAD.MOV.U32 R22, RZ, RZ, R12 ;  /* 0x000000ffff167224 */ /* 0x000fe200078e000c */
[----:B------:R-:W-:Y:S01]  /*b9f0*/  MOV R23, R21 ;  /* 0x0000001500177202 */ /* 0x000fe20000000f00 */
[----:B------:R-:W3:Y:S02]  /*ba00*/  LDCU.64 UR4, c[0x0][0x3f0] ;  /* 0x00007e00ff0477ac */ /* 0x000ee40008000a00 */
[----:B------:R-:W-:-:S04]  /*ba10*/  IMAD.X R0, RZ, RZ, UR9, P6 ;  /* 0x00000009ff007e24 */ /* 0x000fc8000b0e06ff */
[----:B-1----:R-:W-:Y:S02]  /*ba20*/  IMAD R0, R0, UR6, RZ ;  /* 0x0000000600007c24 */ /* 0x002fe4000f8e02ff */
[----:B------:R-:W-:-:S04]  /*ba30*/  IMAD.WIDE.U32 R22, R3, UR6, R22 ;  /* 0x0000000603167c25 */ /* 0x000fc8000f8e0016 */
[----:B------:R-:W-:Y:S01]  /*ba40*/  IMAD R0, R3, UR7, R0 ;  /* 0x0000000703007c24 */ /* 0x000fe2000f8e0200 */
[----:B---3--:R-:W-:-:S04]  /*ba50*/  LEA R24, P6, R22, UR4, 0x1 ;  /* 0x0000000416187c11 */ /* 0x008fc8000f8c08ff */
[----:B------:R-:W-:-:S04]  /*ba60*/  IADD3 R0, PT, PT, R0, R23, RZ ;  /* 0x0000001700007210 */ /* 0x000fc80007ffe0ff */
[----:B------:R-:W-:-:S05]  /*ba70*/  LEA.HI.X R25, R22, UR5, R0, 0x1, P6 ;  /* 0x0000000516197c11 */ /* 0x000fca000b0f0c00 */
[----:B----4-:R1:W-:Y:S04]  /*ba80*/  STG.E.128 desc[UR14][R24.64], R16 ;  /* 0x0000001018007986 */ /* 0x0103e8000c101d0e */
[----:B--2---:R1:W-:Y:S02]  /*ba90*/  STG.E.128 desc[UR14][R24.64+0x80], R4 ;  /* 0x0000800418007986 */ /* 0x0043e4000c101d0e */
.L_x_48:
[----:B------:R-:W-:Y:S05]  /*baa0*/  BSYNC.RECONVERGENT B0 ;  /* 0x0000000000007941 */ /* 0x000fea0003800200 */
.L_x_47:
[----:B-1--4-:R1:W4:Y:S01]  /*bab0*/  LDS.128 R16, [R15+0x1000] ;  /* 0x001000000f107984 */ /* 0x0123220000000c00 */
[----:B------:R-:W-:Y:S03]  /*bac0*/  BSSY.RECONVERGENT B0, `(.L_x_49) ;  /* 0x0000011000007945 */ /* 0x000fe60003800200 */
[----:B--2---:R1:W2:Y:S01]  /*bad0*/  LDS.128 R4, [R15+0x5000] ;  /* 0x005000000f047984 */ /* 0x0042a20000000c00 */
[----:B------:R-:W-:Y:S05]  /*bae0*/  @P5 BRA `(.L_x_50) ;  /* 0x0000000000385947 */ /* 0x000fea0003800000 */
[----:B------:R-:W3:Y:S01]  /*baf0*/  LDCU.64 UR6, c[0x0][0x408] ;  /* 0x00008100ff0677ac */ /* 0x000ee20008000a00 */
[----:B------:R-:W-:Y:S01]  /*bb00*/  IADD3 R3, P5, PT, R2, 0x20, RZ ;  /* 0x0000002002037810 */ /* 0x000fe20007fbe0ff */
        /* <DEDUP_REMOVED lines=10> */
[----:B----4-:R1:W-:Y:S04]  /*bbb0*/  STG.E.128 desc[UR14][R24.64], R16 ;  /* 0x0000001018007986 */ /* 0x0103e8000c101d0e */
[----:B--2---:R1:W-:Y:S02]  /*bbc0*/  STG.E.128 desc[UR14][R24.64+0x80], R4 ;  /* 0x0000800418007986 */ /* 0x0043e4000c101d0e */
.L_x_50:
[----:B------:R-:W-:Y:S05]  /*bbd0*/  BSYNC.RECONVERGENT B0 ;  /* 0x0000000000007941 */ /* 0x000fea0003800200 */
.L_x_49:
        /* <DEDUP_REMOVED lines=18> */
.L_x_52:
[----:B------:R-:W-:Y:S05]  /*bd00*/  BSYNC.RECONVERGENT B0 ;  /* 0x0000000000007941 */ /* 0x000fea0003800200 */
.L_x_51:
        /* <DEDUP_REMOVED lines=18> */
.L_x_54:
[----:B------:R-:W-:Y:S05]  /*be30*/  BSYNC.RECONVERGENT B0 ;  /* 0x0000000000007941 */ /* 0x000fea0003800200 */
.L_x_53:
        /* <DEDUP_REMOVED lines=18> */
.L_x_56:
[----:B------:R-:W-:Y:S05]  /*bf60*/  BSYNC.RECONVERGENT B0 ;  /* 0x0000000000007941 */ /* 0x000fea0003800200 */
.L_x_55:
        /* <DEDUP_REMOVED lines=18> */
.L_x_58:
[----:B------:R-:W-:Y:S05]  /*c090*/  BSYNC.RECONVERGENT B0 ;  /* 0x0000000000007941 */ /* 0x000fea0003800200 */
.L_x_57:
[----:B-12---:R1:W2:Y:S01]  /*c0a0*/  LDS.128 R4, [R15+0x7800] ;  /* 0x007800000f047984 */ /* 0x0062a20000000c00 */
[----:B------:R-:W-:Y:S05]  /*c0b0*/  @P0 EXIT ;  /* 0x000000000000094d */ /* 0x000fea0003800000 */
[----:B------:R-:W1:Y:S01]  /*c0c0*/  LDCU.64 UR6, c[0x0][0x408] ;  /* 0x00008100ff0677ac */ /* 0x000e620008000a00 */
[----:B------:R-:W-:Y:S02]  /*c0d0*/  IADD3 R2, P0, PT, R2, 0x70, RZ ;  /* 0x0000007002027810 */ /* 0x000fe40007f1e0ff */
[----:B------:R-:W-:Y:S01]  /*c0e0*/  MOV R13, R21 ;  /* 0x00000015000d7202 */ /* 0x000fe20000000f00 */
[----:B------:R-:W3:Y:S01]  /*c0f0*/  LDCU.64 UR4, c[0x0][0x3f0] ;  /* 0x00007e00ff0477ac */ /* 0x000ee20008000a00 */
[----:B------:R-:W-:-:S05]  /*c100*/  IADD3.X R0, PT, PT, RZ, UR9, RZ, P0, !PT ;  /* 0x00000009ff007c10 */ /* 0x000fca00087fe4ff */
[----:B-1----:R-:W-:Y:S02]  /*c110*/  IMAD R0, R0, UR6, RZ ;  /* 0x0000000600007c24 */ /* 0x002fe4000f8e02ff */
[----:B------:R-:W-:-:S04]  /*c120*/  IMAD.WIDE.U32 R12, R2, UR6, R12 ;  /* 0x00000006020c7c25 */ /* 0x000fc8000f8e000c */
[----:B------:R-:W-:Y:S01]  /*c130*/  IMAD R0, R2, UR7, R0 ;  /* 0x0000000702007c24 */ /* 0x000fe2000f8e0200 */
[----:B---3--:R-:W-:-:S04]  /*c140*/  LEA R2, P0, R12, UR4, 0x1 ;  /* 0x000000040c027c11 */ /* 0x008fc8000f8008ff */
[----:B------:R-:W-:-:S04]  /*c150*/  IADD3 R0, PT, PT, R0, R13, RZ ;  /* 0x0000000d00007210 */ /* 0x000fc80007ffe0ff */
[----:B------:R-:W-:-:S05]  /*c160*/  LEA.HI.X R3, R12, UR5, R0, 0x1, P0 ;  /* 0x000000050c037c11 */ /* 0x000fca00080f0c00 */
[----:B------:R-:W-:Y:S04]  /*c170*/  STG.E.128 desc[UR14][R2.64], R8 ;  /* 0x0000000802007986 */ /* 0x000fe8000c101d0e */
[----:B--2---:R-:W-:Y:S01]  /*c180*/  STG.E.128 desc[UR14][R2.64+0x80], R4 ;  /* 0x0000800402007986 */ /* 0x004fe2000c101d0e */
[----:B------:R-:W-:Y:S05]  /*c190*/  EXIT ;  /* 0x000000000000794d */ /* 0x000fea0003800000 */
.L_x_59:
[----:B------:R-:W-:-:S00]  /*c1a0*/  BRA `(.L_x_59) ;  /* 0xfffffffc00fc7947 */ /* 0x000fc0000383ffff */
[----:B------:R-:W-:-:S00]  /*c1b0*/  NOP ;  /* 0x0000000000007918 */ /* 0x000fc00000000000 */
        /* <DEDUP_REMOVED lines=12> */
.L_x_2839:


//--------------------- .text._ZN5flash16flash_fwd_kernelI23Flash_fwd_kernel_traitsILi128ELi128ELi64ELi4ELb0ELb0EN7cutlass6half_tE19Flash_kernel_traitsILi128ELi128ELi64ELi4ES3_EELb0ELb0ELb0ELb0ELb0ELb1ELb1ELb0EEEvNS_16Flash_fwd_paramsE --------------------------
	.section	.text._ZN5flash16flash_fwd_kernelI23Flash_fwd_kernel_traitsILi128ELi128ELi64ELi4ELb0ELb0EN7cutlass6half_tE19Flash_kernel_traitsILi128ELi128ELi64ELi4ES3_EELb0ELb0ELb0ELb0ELb0ELb1ELb1ELb0EEEvNS_16Flash_fwd_paramsE,"ax",@progbits
	.align	128
        .global         _ZN5flash16flash_fwd_kernelI23Flash_fwd_kernel_traitsILi128ELi128ELi64ELi4ELb0ELb0EN7cutlass6half_tE19Flash_kernel_traitsILi128ELi128ELi64ELi4ES3_EELb0ELb0ELb0ELb0ELb0ELb1ELb1ELb0EEEvNS_16Flash_fwd_paramsE
        .type           _ZN5flash16flash_fwd_kernelI23Flash_fwd_kernel_traitsILi128ELi128ELi64ELi4ELb0ELb0EN7cutlass6half_tE19Flash_kernel_traitsILi128ELi128ELi64ELi4ES3_EELb0ELb0ELb0ELb0ELb0ELb1ELb1ELb0EEEvNS_16Flash_fwd_paramsE,@function
        .size           _ZN5flash16flash_fwd_kernelI23Flash_fwd_kernel_traitsILi128ELi128ELi64ELi4ELb0ELb0EN7cutlass6half_tE19Flash_kernel_traitsILi128ELi128ELi64ELi4ES3_EELb0ELb0ELb0ELb0ELb0ELb1ELb1ELb0EEEvNS_16Flash_fwd_paramsE,(.L_x_2840 - _ZN5flash16flash_fwd_kernelI23Flash_fwd_kernel_traitsILi128ELi128ELi64ELi4ELb0ELb0EN7cutlass6half_tE19Flash_kernel_traitsILi128ELi128ELi64ELi4ES3_EELb0ELb0ELb0ELb0ELb0ELb1ELb1ELb0EEEvNS_16Flash_fwd_paramsE)
        .other          _ZN5flash16flash_fwd_kernelI23Flash_fwd_kernel_traitsILi128ELi128ELi64ELi4ELb0ELb0EN7cutlass6half_tE19Flash_kernel_traitsILi128ELi128ELi64ELi4ES3_EELb0ELb0ELb0ELb0ELb0ELb1ELb1ELb0EEEvNS_16Flash_fwd_paramsE,@"STO_CUDA_ENTRY STV_DEFAULT"
_ZN5flash16flash_fwd_kernelI23Flash_fwd_kernel_traitsILi128ELi128ELi64ELi4ELb0ELb0EN7cutlass6half_tE19Flash_kernel_traitsILi128ELi128ELi64ELi4ES3_EELb0ELb0ELb0ELb0ELb0ELb1ELb1ELb0EEEvNS_16Flash_fwd_paramsE:
.text._ZN5flash16flash_fwd_kernelI23Flash_fwd_kernel_traitsILi128ELi128ELi64ELi4ELb0ELb0EN7cutlass6half_tE19Flash_kernel_traitsILi128ELi128ELi64ELi4ES3_EELb0ELb0ELb0ELb0ELb0ELb1ELb1ELb0EEEvNS_16Flash_fwd_paramsE:
        /* <DEDUP_REMOVED lines=36> */
[----:B------:R-:W-:Y:S02]  /*0240*/  PLOP3.LUT P3, PT, PT, PT, UP2, 0x80, 0x8 ;  /* 0x000000000008781c */ /* 0x000fe40003f6f028 */
[----:B------:R-:W-:Y:S01]  /*0250*/  UIADD3.X UR11, UPT, UPT, UR11, UR5, URZ, UP1, !UPT ;  /* 0x000000050b0b7290 */ /* 0x000fe20008ffe4ff */
[----:B------:R-:W-:Y:S02]  /*0260*/  IMAD.U32 R5, RZ, RZ, UR9 ;  /* 0x00000009ff057e24 */ /* 0x000fe4000f8e00ff */
[----:B------:R-:W-:Y:S02]  /*0270*/  IMAD.U32 R4, RZ, RZ, UR8 ;  /* 0x00000008ff047e24 */ /* 0x000fe4000f8e00ff */
[----:B-1----:R-:W-:-:S03]  /*0280*/  IMAD.U32 R2, RZ, RZ, UR6 ;  /* 0x00000006ff027e24 */ /* 0x002fc6000f8e00ff */
[----:B------:R-:W4:Y:S01]  /*0290*/  @P1 LDG.E R5, desc[UR14][R4.64] ;  /* 0x0000000e04051981 */ /* 0x000f22000c1e1900 */
[----:B------:R-:W-:Y:S01]  /*02a0*/  IMAD.U32 R3, RZ, RZ, UR7 ;  /* 0x00000007ff037e24 */ /* 0x000fe2000f8e00ff */
[----:B------:R-:W1:Y:S01]  /*02b0*/  S2UR UR24, SR_CTAID.X ;  /* 0x00000000001879c3 */ /* 0x000e620000002500 */
[----:B------:R-:W-:Y:S01]  /*02c0*/  UMOV UR13, 0xffffffff ;  /* 0xffffffff000d7882 */ /* 0x000fe20000000000 */
[----:B------:R-:W5:Y:S02]  /*02d0*/  @!UP0 LDCU UR9, c[0x0][0x434] ;  /* 0x00008680ff0987ac */ /* 0x000f640008000800 */
[----:B------:R5:W4:Y:S01]  /*02e0*/  @P0 LDG.E R0, desc[UR14][R2.64] ;  /* 0x0000000e02000981 */ /* 0x000b22000c1e1900 */
[----:B------:R-:W1:Y:S01]  /*02f0*/  @!UP3 LDCU.64 UR6, c[0x0][0x488] ;  /* 0x00009100ff06b7ac */ /* 0x000e620008000a00 */
[----:B------:R-:W1:Y:S01]  /*0300*/  S2R R175, SR_TID.X ;  /* 0x0000000000af7919 */ /* 0x000e620000002100 */
[----:B------:R-:W4:Y:S01]  /*0310*/  @!UP3 LDCU UR8, c[0x0][0x43c] ;  /* 0x00008780ff08b7ac */ /* 0x000f220008000800 */
[----:B-----5:R-:W-:-:S02]  /*0320*/  IMAD.U32 R2, RZ, RZ, UR10 ;  /* 0x0000000aff027e24 */ /* 0x020fc4000f8e00ff */
[----:B------:R-:W-:-:S05]  /*0330*/  IMAD.U32 R3, RZ, RZ, UR11 ;  /* 0x0000000bff037e24 */ /* 0x000fca000f8e00ff */
[----:B------:R-:W5:Y:S01]  /*0340*/  @!P3 LDG.E R4, desc[UR14][R2.64] ;  /* 0x0000000e0204b981 */ /* 0x000f62000c1e1900 */
[----:B------:R-:W-:Y:S01]  /*0350*/  UMOV UR18, URZ ;  /* 0x000000ff00127c82 */ /* 0x000fe20008000000 */
[----:B-1----:R-:W-:Y:S01]  /*0360*/  USHF.L.U32 UR12, UR24, 0x7, URZ ;  /* 0x00000007180c7899 */ /* 0x002fe200080006ff */
[----:B------:R-:W-:Y:S01]  /*0370*/  UMOV UR23, 0xffffffff ;  /* 0xffffffff00177882 */ /* 0x000fe20000000000 */
[----:B------:R-:W-:-:S04]  /*0380*/  @!UP3 UISETP.NE.U32.AND UP2, UPT, UR6, URZ, UPT ;  /* 0x000000ff0600b28c */ /* 0x000fc8000bf45070 */
[----:B------:R-:W-:Y:S01]  /*0390*/  @!UP3 UISETP.NE.AND.EX UP2, UPT, UR7, URZ, UPT, UP2 ;  /* 0x000000ff0700b28c */ /* 0x000fe2000bf45320 */
[----:B--2---:R-:W-:Y:S02]  /*03a0*/  @P4 R2UR UR13, R7 ;  /* 0x00000000070d42ca */ /* 0x004fe400000e0000 */
[----:B---3--:R-:W-:-:S13]  /*03b0*/  @P2 R2UR UR10, R6 ;  /* 0x00000000060a22ca */ /* 0x008fda00000e0000 */
[----:B------:R-:W-:Y:S02]  /*03c0*/  @UP0 UIADD3 UR9, UPT, UPT, UR10, -UR13, URZ ;  /* 0x8000000d0a090290 */ /* 0x000fe4000fffe0ff */
[----:B------:R-:W-:-:S04]  /*03d0*/  UISETP.NE.U32.AND UP0, UPT, UR4, URZ, UPT ;  /* 0x000000ff0400728c */ /* 0x000fc8000bf05070 */
[----:B------:R-:W-:Y:S02]  /*03e0*/  UISETP.NE.AND.EX UP0, UPT, UR5, URZ, UPT, UP0 ;  /* 0x000000ff0500728c */ /* 0x000fe4000bf05300 */
[----:B------:R-:W-:Y:S01]  /*03f0*/  UISETP.GT.AND UP1, UPT, UR9, UR12, UPT ;  /* 0x0000000c0900728c */ /* 0x000fe2000bf24270 */
[----:B----4-:R-:W-:Y:S02]  /*0400*/  @P1 R2UR UR18, R5 ;  /* 0x00000000051212ca */ /* 0x010fe400000e0000 */
[----:B------:R-:W-:-:S03]  /*0410*/  @P0 R2UR UR21, R0 ;  /* 0x00000000001502ca */ /* 0x000fc600000e0000 */
[----:B------:R-:W-:Y:S01]  /*0420*/  PLOP3.LUT P0, PT, PT, PT, UP1, 0x80, 0x8 ;  /* 0x000000000008781c */ /* 0x000fe20003f0f018 */
[----:B------:R-:W-:Y:S02]  /*0430*/  @!UP3 USEL UR4, UR8, URZ, UP2 ;  /* 0x000000ff0804b287 */ /* 0x000fe40009000000 */
[----:B------:R-:W1:Y:S07]  /*0440*/  @!UP0 LDCU UR5, c[0x0][0x438] ;  /* 0x00008700ff0587ac */ /* 0x000e6e0008000800 */
        /* <DEDUP_REMOVED lines=9> */
.L_x_60:
        /* <DEDUP_REMOVED lines=16> */
[----:B------:R-:W3:Y:S01]  /*05e0*/  @UP1 LDCU UR10, c[0x0][0x430] ;  /* 0x00008600ff0a17ac */ /* 0x000ee20008000800 */
[----:B-1----:R-:W-:-:S02]  /*05f0*/  @UP0 UIMAD.WIDE.U32 UR20, UR13, UR6, URZ ;  /* 0x000000060d1402a5 */ /* 0x002fc4000f8e00ff */
[----:B------:R-:W-:Y:S02]  /*0600*/  @!UP0 UIMAD UR11, UR17, UR11, UR23 ;  /* 0x0000000b110b82a4 */ /* 0x000fe4000f8e0217 */
[----:B------:R-:W-:Y:S01]  /*0610*/  @UP0 UIMAD UR11, UR13, UR7, UR21 ;  /* 0x000000070d0b02a4 */ /* 0x000fe2000f8e0215 */
[----:B------:R-:W-:Y:S02]  /*0620*/  @!UP0 UMOV UR16, UR22 ;  /* 0x0000001600108c82 */ /* 0x000fe40008000000 */
[----:B------:R-:W-:Y:S01]  /*0630*/  @UP1 UMOV UR7, 0x1 ;  /* 0x0000000100071882 */ /* 0x000fe20000000000 */
[----:B----4-:R-:W-:Y:S01]  /*0640*/  @UP1 UIMAD UR19, UR4, UR5, URZ ;  /* 0x00000005041312a4 */ /* 0x010fe2000f8e02ff */
[----:B------:R-:W-:Y:S01]  /*0650*/  @UP0 UMOV UR16, UR20 ;  /* 0x0000001400100c82 */ /* 0x000fe20008000000 */
[----:B--23--:R-:W-:Y:S10]  /*0660*/  BRA.U UP1, `(.L_x_62) ;  /* 0x0000000101287547 */ /* 0x00cff4000b800000 */
[----:B------:R-:W-:Y:S01]  /*0670*/  UISETP.NE.AND UP0, UPT, UR18, URZ, UPT ;  /* 0x000000ff1200728c */ /* 0x000fe2000bf05270 */
[----:B------:R-:W1:Y:S10]  /*0680*/  LDCU UR5, c[0x0][0x3e0] ;  /* 0x00007c00ff0577ac */ /* 0x000e740008000800 */
[----:B------:R-:W1:Y:S01]  /*0690*/  @UP0 LDCU UR7, c[0x0][0x454] ;  /* 0x00008a80ff0707ac */ /* 0x000e620008000800 */
[----:B------:R-:W2:Y:S01]  /*06a0*/  @!UP0 LDCU UR4, c[0x0][0x434] ;  /* 0x00008680ff0487ac */ /* 0x000ea20008000800 */
[----:B------:R-:W3:Y:S01]  /*06b0*/  @UP0 LDCU UR19, c[0x0][0x454] ;  /* 0x00008a80ff1307ac */ /* 0x000ee20008000800 */
[----:B------:R-:W-:Y:S01]  /*06c0*/  @UP0 UMOV UR10, 0x1 ;  /* 0x00000001000a0882 */ /* 0x000fe20000000000 */
[----:B---3--:R-:W3:Y:S01]  /*06d0*/  @!UP0 LDCU UR19, c[0x0][0x434] ;  /* 0x00008680ff1387ac */ /* 0x008ee20008000800 */
[----:B------:R-:W-:Y:S01]  /*06e0*/  @!UP0 UMOV UR10, 0x1 ;  /* 0x00000001000a8882 */ /* 0x000fe20000000000 */
[----:B-1----:R-:W-:-:S02]  /*06f0*/  @UP0 UIMAD UR7, UR7, UR5, URZ ;  /* 0x00000005070702a4 */ /* 0x002fc4000f8e02ff */
[----:B--2---:R-:W-:-:S12]  /*0700*/  @!UP0 UIMAD UR7, UR4, UR5, URZ ;  /* 0x00000005040782a4 */ /* 0x004fd8000f8e02ff */
.L_x_62:
[----:B------:R-:W1:Y:S01]  /*0710*/  LDCU UR6, c[0x0][0x434] ;  /* 0x00008680ff0677ac */ /* 0x000e620008000800 */
[----:B------:R-:W-:Y:S01]  /*0720*/  IMAD.SHL.U32 R2, R175, 0x8, RZ ;  /* 0x00000008af027824 */ /* 0x000fe200078e00ff */
[----:B------:R-:W-:Y:S01]  /*0730*/  SHF.R.U32.HI R11, RZ, 0x3, R175 ;  /* 0x00000003ff0b7819 */ /* 0x000fe200000116af */
[----:B------:R-:W-:Y:S01]  /*0740*/  BSSY.RECONVERGENT B0, `(.L_x_63) ;  /* 0x0000035000007945 */ /* 0x000fe20003800200 */
[----:B------:R-:W2:Y:S02]  /*0750*/  LDCU.64 UR4, c[0x0][0x410] ;  /* 0x00008200ff0477ac */ /* 0x000ea40008000a00 */
[----:B------:R-:W-:Y:S01]  /*0760*/  LOP3.LUT R2, R2, 0x38, RZ, 0xc0, !PT ;  /* 0x0000003802027812 */ /* 0x000fe200078ec0ff */
[C---:B------:R-:W-:Y:S01]  /*0770*/  VIADD R13, R11.reuse, 0x10 ;  /* 0x000000100b0d7836 */ /* 0x040fe20000000000 */
[----:B------:R-:W-:Y:S01]  /*0780*/  UISETP.NE.AND UP1, UPT, UR18, URZ, !UP1 ;  /* 0x000000ff1200728c */ /* 0x000fe2000cf25270 */
[C---:B------:R-:W-:Y:S01]  /*0790*/  VIADD R14, R11.reuse, 0x20 ;  /* 0x000000200b0e7836 */ /* 0x040fe20000000000 */
[----:B------:R-:W-:Y:S01]  /*07a0*/  UIADD3 UR9, UPT, UPT, -UR12, UR9, URZ ;  /* 0x000000090c097290 */ /* 0x000fe2000fffe1ff */
[----:B------:R-:W-:Y:S01]  /*07b0*/  IADD3 R2, P1, PT, R2, UR16, RZ ;  /* 0x0000001002027c10 */ /* 0x000fe2000ff3e0ff */
[----:B------:R-:W-:Y:S01]  /*07c0*/  UISETP.NE.AND UP0, UPT, UR13, -0x1, UPT ;  /* 0xffffffff0d00788c */ /* 0x000fe2000bf05270 */
[C---:B------:R-:W-:Y:S01]  /*07d0*/  VIADD R16, R11.reuse, 0x40 ;  /* 0x000000400b107836 */ /* 0x040fe20000000000 */
[----:B---3--:R-:W-:Y:S01]  /*07e0*/  UIMAD UR19, UR8, UR19, URZ ;  /* 0x00000013081372a4 */ /* 0x008fe2000f8e02ff */
[----:B------:R-:W-:Y:S01]  /*07f0*/  IADD3.X R3, PT, PT, RZ, UR11, RZ, P1, !PT ;  /* 0x0000000bff037c10 */ /* 0x000fe20008ffe4ff */
[----:B------:R-:W-:Y:S01]  /*0800*/  UIMAD.WIDE.U32 UR24, UR24, 0x80, URZ ;  /* 0x00000080181878a5 */ /* 0x000fe2000f8e00ff */
[C---:B------:R-:W-:Y:S01]  /*0810*/  ISETP.GE.AND P0, PT, R11.reuse, UR9, PT ;  /* 0x000000090b007c0c */ /* 0x040fe2000bf06270 */
[----:B-1----:R-:W-:Y:S01]  /*0820*/  UIMAD UR6, UR17, UR6, URZ ;  /* 0x00000006110672a4 */ /* 0x002fe2000f8e02ff */
[C---:B------:R-:W-:Y:S01]  /*0830*/  VIADD R17, R11.reuse, 0x50 ;  /* 0x000000500b117836 */ /* 0x040fe20000000000 */
[----:B------:R-:W-:Y:S01]  /*0840*/  @!UP1 UIMAD UR19, UR17, UR7, UR19 ;  /* 0x00000007111392a4 */ /* 0x000fe2000f8e0213 */
[----:B------:R-:W-:Y:S01]  /*0850*/  VIADD R18, R11, 0x60 ;  /* 0x000000600b127836 */ /* 0x000fe20000000000 */
[----:B------:R-:W-:Y:S01]  /*0860*/  USEL UR13, UR6, UR13, !UP0 ;  /* 0x0000000d060d7287 */ /* 0x000fe2000c000000 */
[----:B--2---:R-:W-:Y:S01]  /*0870*/  IMAD.U32 R4, RZ, RZ, UR4 ;  /* 0x00000004ff047e24 */ /* 0x004fe2000f8e00ff */
[----:B------:R-:W-:Y:S01]  /*0880*/  UIMAD UR4, UR12, UR10, URZ ;  /* 0x0000000a0c0472a4 */ /* 0x000fe2000f8e02ff */
[----:B------:R-:W-:Y:S01]  /*0890*/  IMAD.U32 R0, RZ, RZ, UR5 ;  /* 0x00000005ff007e24 */ /* 0x000fe2000f8e00ff */
[----:B------:R-:W-:Y:S01]  /*08a0*/  USHF.R.S32.HI UR6, URZ, 0x1f, UR13 ;  /* 0x0000001fff067899 */ /* 0x000fe2000801140d */
[----:B------:R-:W-:Y:S01]  /*08b0*/  IMAD.WIDE.U32 R8, R4, UR8, R2 ;  /* 0x0000000804087c25 */ /* 0x000fe2000f8e0002 */
[----:B------:R-:W-:Y:S01]  /*08c0*/  USEL UR11, UR13, URZ, UP1 ;  /* 0x000000ff0d0b7287 */ /* 0x000fe20008800000 */
[----:B------:R-:W-:Y:S01]  /*08d0*/  ISETP.GE.AND P2, PT, R13, UR9, PT ;  /* 0x000000090d007c0c */ /* 0x000fe2000bf46270 */
[----:B------:R-:W-:Y:S01]  /*08e0*/  USEL UR6, UR6, URZ, UP1 ;  /* 0x000000ff06067287 */ /* 0x000fe20008800000 */
[C---:B------:R-:W-:Y:S01]  /*08f0*/  IADD3 R15, PT, PT, R11.reuse, 0x30, RZ ;  /* 0x000000300b0f7810 */ /* 0x040fe20007ffe0ff */
[----:B------:R-:W-:Y:S01]  /*0900*/  USHF.R.S32.HI UR5, URZ, 0x1f, UR4 ;  /* 0x0000001fff057899 */ /* 0x000fe20008011404 */
[----:B------:R-:W-:Y:S01]  /*0910*/  IMAD R7, R0, UR8, R9 ;  /* 0x0000000800077c24 */ /* 0x000fe2000f8e0209 */
[----:B------:R-:W-:Y:S01]  /*0920*/  USHF.R.S32.HI UR7, URZ, 0x1f, UR19 ;  /* 0x0000001fff077899 */ /* 0x000fe20008011413 */
[----:B------:R-:W-:Y:S01]  /*0930*/  P2R R10, PR, RZ, 0x4 ;  /* 0x00000004ff0a7803 */ /* 0x000fe20000000000 */
[----:B------:R-:W-:Y:S01]  /*0940*/  UIADD3 UR11, UP1, UP0, UR4, UR11, UR19 ;  /* 0x0000000b040b7290 */ /* 0x000fe2000f83e013 */
[----:B------:R-:W-:Y:S01]  /*0950*/  ISETP.GE.AND P6, PT, R14, UR9, PT ;  /* 0x000000090e007c0c */ /* 0x000fe2000bfc6270 */
[----:B------:R-:W-:Y:S01]  /*0960*/  VIADD R19, R11, 0x70 ;  /* 0x000000700b137836 */ /* 0x000fe20000000000 */
[----:B------:R-:W-:Y:S01]  /*0970*/  ISETP.GE.AND P5, PT, R15, UR9, PT ;  /* 0x000000090f007c0c */ /* 0x000fe2000bfa6270 */
[----:B------:R-:W-:Y:S01]  /*0980*/  UIADD3.X UR8, UPT, UPT, UR5, UR6, UR7, UP1, UP0 ;  /* 0x0000000605087290 */ /* 0x000fe20008fe0407 */
[----:B------:R-:W-:-:S02]  /*0990*/  ISETP.GE.AND P4, PT, R16, UR9, PT ;  /* 0x0000000910007c0c */ /* 0x000fc4000bf86270 */
[----:B------:R-:W-:Y:S02]  /*09a0*/  ISETP.GE.AND P3, PT, R17, UR9, PT ;  /* 0x0000000911007c0c */ /* 0x000fe4000bf66270 */
[----:B------:R-:W-:Y:S02]  /*09b0*/  ISETP.GE.AND P2, PT, R18, UR9, PT ;  /* 0x0000000912007c0c */ /* 0x000fe4000bf46270 */
[----:B------:R-:W-:Y:S01]  /*09c0*/  LOP3.LUT R12, R11, UR24, RZ, 0xfc, !PT ;  /* 0x000000180b0c7c12 */ /* 0x000fe2000f8efcff */
[----:B------:R-:W-:Y:S10]  /*09d0*/  @P0 BRA `(.L_x_64) ;  /* 0x00000000002c0947 */ /* 0x000ff40003800000 */
        /* <DEDUP_REMOVED lines=11> */
.L_x_64:
[----:B------:R-:W-:Y:S05]  /*0a90*/  BSYNC.RECONVERGENT B0 ;  /* 0x0000000000007941 */ /* 0x000fea0003800200 */
.L_x_63:
[----:B------:R-:W-:Y:S01]  /*0aa0*/  ISETP.NE.AND P0, PT, R10, RZ, PT ;  /* 0x000000ff0a00720c */ /* 0x000fe20003f05270 */
[----:B------:R-:W-:-:S12]  /*0ab0*/  BSSY.RECONVERGENT B0, `(.L_x_65) ;  /* 0x0000010000007945 */ /* 0x000fd80003800200 */
[----:B------:R-:W-:Y:S05]  /*0ac0*/  @P0 BRA `(.L_x_66) ;  /* 0x0000000000380947 */ /* 0x000fea0003800000 */
[----:B------:R-:W2:Y:S01]  /*0ad0*/  LDCU.64 UR6, c[0x0][0x408] ;  /* 0x00008100ff0677ac */ /* 0x000ea20008000a00 */
[----:B------:R-:W-:Y:S01]  /*0ae0*/  IADD3 R4, P0, PT, R12, 0x10, RZ ;  /* 0x000000100c047810 */ /* 0x000fe20007f1e0ff */
[----:B-1----:R-:W-:Y:S01]  /*0af0*/  IMAD.MOV.U32 R2, RZ, RZ, R8 ;  /* 0x000000ffff027224 */ /* 0x002fe200078e0008 */
        /* <DEDUP_REMOVED lines=11> */
.L_x_66:
[----:B------:R-:W-:Y:S05]  /*0bb0*/  BSYNC.RECONVERGENT B0 ;  /* 0x0000000000007941 */ /* 0x000fea0003800200 */
.L_x_65:
[----:B------:R-:W-:Y:S04]  /*0bc0*/  BSSY.RECONVERGENT B0, `(.L_x_67) ;  /* 0x0000010000007945 */ /* 0x000fe80003800200 */
[----:B------:R-:W-:Y:S05]  /*0bd0*/  @P6 BRA `(.L_x_68) ;  /* 0x0000000000386947 */ /* 0x000fea0003800000 */
[----:B------:R-:W3:Y:S01]  /*0be0*/  LDCU.64 UR6, c[0x0][0x408] ;  /* 0x00008100ff0677ac */ /* 0x000ee20008000a00 */
[----:B--2---:R-:W-:Y:S01]  /*0bf0*/  IADD3 R4, P0, PT, R12, 0x20, RZ ;  /* 0x000000200c047810 */ /* 0x004fe20007f1e0ff */
[----:B-1----:R-:W-:Y:S01]  /*0c00*/  IMAD.MOV.U32 R2, RZ, RZ, R8 ;  /* 0x000000ffff027224 */ /* 0x002fe200078e0008 */
        /* <DEDUP_REMOVED lines=11> */
.L_x_68:
[----:B------:R-:W-:Y:S05]  /*0cc0*/  BSYNC.RECONVERGENT B0 ;  /* 0x0000000000007941 */ /* 0x000fea0003800200 */
.L_x_67:
[----:B------:R-:W-:Y:S04]  /*0cd0*/  BSSY.RECONVERGENT B0, `(.L_x_69) ;  /* 0x0000010000007945 */ /* 0x000fe80003800200 */
[----:B------:R-:W-:Y:S05]  /*0ce0*/  @P5 BRA `(.L_x_70) ;  /* 0x0000000000385947 */ /* 0x000fea0003800000 */
[----:B------:R-:W4:Y:S01]  /*0cf0*/  LDCU.64 UR6, c[0x0][0x408] ;  /* 0x00008100ff0677ac */ /* 0x000f220008000a00 */
[----:B--23--:R-:W-:Y:S01]  /*0d00*/  IADD3 R4, P0, PT, R12, 0x30, RZ ;  /* 0x000000300c047810 */ /* 0x00cfe20007f1e0ff */
[----:B-1----:R-:W-:Y:S01]  /*0d10*/  IMAD.MOV.U32 R2, RZ, RZ, R8 ;  /* 0x000000ffff027224 */ /* 0x002fe200078e0008 */
        /* <DEDUP_REMOVED lines=11> */
.L_x_70:
[----:B------:R-:W-:Y:S05]  /*0dd0*/  BSYNC.RECONVERGENT B0 ;  /* 0x0000000000007941 */ /* 0x000fea0003800200 */
.L_x_69:
[----:B------:R-:W-:Y:S04]  /*0de0*/  BSSY.RECONVERGENT B0, `(.L_x_71) ;  /* 0x0000010000007945 */ /* 0x000fe80003800200 */
[----:B------:R-:W-:Y:S05]  /*0df0*/  @P4 BRA `(.L_x_72) ;  /* 0x0000000000384947 */ /* 0x000fea0003800000 */
[----:B------:R-:W5:Y:S01]  /*0e00*/  LDCU.64 UR6, c[0x0][0x408] ;  /* 0x00008100ff0677ac */ /* 0x000f620008000a00 */
[----:B--234-:R-:W-:Y:S01]  /*0e10*/  IADD3 R4, P0, PT, R12, 0x40, RZ ;  /* 0x000000400c047810 */ /* 0x01cfe20007f1e0ff */
[----:B-1----:R-:W-:Y:S01]  /*0e20*/  IMAD.MOV.U32 R2, RZ, RZ, R8 ;  /* 0x000000ffff027224 */ /* 0x002fe200078e0008 */
        /* <DEDUP_REMOVED lines=11> */
.L_x_72:
[----:B------:R-:W-:Y:S05]  /*0ee0*/  BSYNC.RECONVERGENT B0 ;  /* 0x0000000000007941 */ /* 0x000fea0003800200 */
.L_x_71:
        /* <DEDUP_REMOVED lines=16> */
.L_x_74:
[----:B------:R-:W-:Y:S05]  /*0ff0*/  BSYNC.RECONVERGENT B0 ;  /* 0x0000000000007941 */ /* 0x000fea0003800200 */
.L_x_73:
        /* <DEDUP_REMOVED lines=16> */
.L_x_76:
[----:B------:R-:W-:Y:S05]  /*1100*/  BSYNC.RECONVERGENT B0 ;  /* 0x0000000000007941 */ /* 0x000fea0003800200 */
.L_x_75:
[----:B------:R-:W-:Y:S01]  /*1110*/  ISETP.GE.AND P1, PT, R19, UR9, PT ;  /* 0x0000000913007c0c */ /* 0x000fe2000bf26270 */
[----:B------:R-:W-:-:S12]  /*1120*/  BSSY.RECONVERGENT B0, `(.L_x_77) ;  /* 0x0000010000007945 */ /* 0x000fd80003800200 */
        /* <DEDUP_REMOVED lines=15> */
.L_x_78:
[----:B------:R-:W-:Y:S05]  /*1220*/  BSYNC.RECONVERGENT B0 ;  /* 0x0000000000007941 */ /* 0x000fea0003800200 */
.L_x_77:
[----:B------:R-:W-:Y:S01]  /*1230*/  LOP3.LUT P0, R0, R175, 0x7, RZ, 0xc0, !PT ;  /* 0x00000007af007812 */ /* 0x000fe2000780c0ff */
[----:B------:R-:W-:Y:S01]  /*1240*/  BSSY.RECONVERGENT B0, `(.L_x_79) ;  /* 0x0000016000007945 */ /* 0x000fe20003800200 */
[----:B-1----:R-:W-:Y:S02]  /*1250*/  P2R R2, PR, RZ, 0x2 ;  /* 0x00000002ff027803 */ /* 0x002fe40000000000 */
[----:B------:R-:W-:Y:S02]  /*1260*/  ISETP.GE.OR P0, PT, R11, UR9, P0 ;  /* 0x000000090b007c0c */ /* 0x000fe40008706670 */
[----:B------:R-:W-:Y:S02]  /*1270*/  ISETP.NE.AND P1, PT, R10, RZ, PT ;  /* 0x000000ff0a00720c */ /* 0x000fe40003f25270 */
[C---:B------:R-:W-:Y:S02]  /*1280*/  ISETP.NE.OR P6, PT, R0.reuse, RZ, P6 ;  /* 0x000000ff0000720c */ /* 0x040fe400037c5670 */
[----:B------:R-:W-:-:S02]  /*1290*/  ISETP.NE.OR P1, PT, R0, RZ, P1 ;  /* 0x000000ff0000720c */ /* 0x000fc40000f25670 */
[----:B------:R-:W-:Y:S02]  /*12a0*/  ISETP.NE.OR P5, PT, R0, RZ, P5 ;  /* 0x000000ff0000720c */ /* 0x000fe40002fa5670 */
[----:B--234-:R-:W-:Y:S02]  /*12b0*/  P2R R4, PR, RZ, 0x2 ;  /* 0x00000002ff047803 */ /* 0x01cfe40000000000 */
        /* <DEDUP_REMOVED lines=14> */
.L_x_80:
[----:B------:R-:W-:Y:S05]  /*13a0*/  BSYNC.RECONVERGENT B0 ;  /* 0x0000000000007941 */ /* 0x000fea0003800200 */
.L_x_79:
        /* <DEDUP_REMOVED lines=11> */
.L_x_82:
[----:B------:R-:W-:Y:S05]  /*1460*/  BSYNC.RECONVERGENT B0 ;  /* 0x0000000000007941 */ /* 0x000fea0003800200 */
.L_x_81:
        /* <DEDUP_REMOVED lines=10> */
.L_x_84:
[----:B------:R-:W-:Y:S05]  /*1510*/  BSYNC.RECONVERGENT B0 ;  /* 0x0000000000007941 */ /* 0x000fea0003800200 */
.L_x_83:
        /* <DEDUP_REMOVED lines=10> */
.L_x_86:
[----:B------:R-:W-:Y:S05]  /*15c0*/  BSYNC.RECONVERGENT B0 ;  /* 0x0000000000007941 */ /* 0x000fea0003800200 */
.L_x_85:
        /* <DEDUP_REMOVED lines=10> */
.L_x_88:
[----:B------:R-:W-:Y:S05]  /*1670*/  BSYNC.RECONVERGENT B0 ;  /* 0x0000000000007941 */ /* 0x000fea0003800200 */
.L_x_87:
        /* <DEDUP_REMOVED lines=10> */
.L_x_90:
[----:B------:R-:W-:Y:S05]  /*1720*/  BSYNC.RECONVERGENT B0 ;  /* 0x0000000000007941 */ /* 0x000fea0003800200 */
.L_x_89:
        /* <DEDUP_REMOVED lines=10> */
.L_x_92:
[----:B------:R-:W-:Y:S05]  /*17d0*/  BSYNC.RECONVERGENT B0 ;  /* 0x0000000000007941 */ /* 0x000fea0003800200 */
.L_x_91:
        /* <DEDUP_REMOVED lines=10> */
.L_x_61:
        /* <DEDUP_REMOVED lines=22> */
.L_x_93:
[----:B------:R-:W1:Y:S01]  /*19e0*/  LDCU.64 UR10, c[0x0][0x3b8] ;  /* 0x00007700ff0a77ac */ /* 0x000e620008000a00 */
[----:B------:R-:W-:-:S04]  /*19f0*/  UIADD3 UR22, UPT, UPT, UR18, UR23, URZ ;  /* 0x0000001712167290 */ /* 0x000fc8000fffe0ff */
[----:B-1----:R-:W-:Y:S02]  /*1a00*/  UIMAD.WIDE.U32 UR26, UR22, UR10, URZ ;  /* 0x0000000a161a72a5 */ /* 0x002fe4000f8e00ff */
[----:B------:R-:W-:-:S04]  /*1a10*/  UIMAD UR22, UR22, UR11, URZ ;  /* 0x0000000b161672a4 */ /* 0x000fc8000f8e02ff */
[----:B------:R-:W-:Y:S02]  /*1a20*/  UIADD3 UR22, UPT, UPT, UR27, UR22, URZ ;  /* 0x000000161b167290 */ /* 0x000fe4000fffe0ff */
.L_x_94:
[----:B------:R-:W1:Y:S01]  /*1a30*/  LDC R5, c[0x0][0x3e8] ;  /* 0x0000fa00ff057b82 */ /* 0x000e620000000800 */
[----:B------:R-:W2:Y:S01]  /*1a40*/  S2R R6, SR_CTAID.Z ;  /* 0x0000000000067919 */ /* 0x000ea20000002700 */
[----:B-1----:R-:W-:-:S05]  /*1a50*/  IABS R0, R5 ;  /* 0x0000000500007213 */ /* 0x002fca0000000000 */
[----:B------:R-:W-:-:S04]  /*1a60*/  IMAD.MOV.U32 R4, RZ, RZ, R0 ;  /* 0x000000ffff047224 */ /* 0x000fc800078e0000 */
[----:B------:R-:W1:Y:S01]  /*1a70*/  I2F.RP R2, R4 ;  /* 0x0000000400027306 */ /* 0x000e620000209400 */
[----:B--2---:R-:W-:-:S07]  /*1a80*/  IABS R6, R6 ;  /* 0x0000000600067213 */ /* 0x004fce0000000000 */
[----:B-1----:R-:W1:Y:S02]  /*1a90*/  MUFU.RCP R2, R2 ;  /* 0x0000000200027308 */ /* 0x002e640000001000 */
[----:B-1----:R-:W-:-:S06]  /*1aa0*/  VIADD R2, R2, 0xffffffe ;  /* 0x0ffffffe02027836 */ /* 0x002fcc0000000000 */
[----:B------:R-:W1:Y:S02]  /*1ab0*/  F2I.FTZ.U32.TRUNC.NTZ R3, R2 ;  /* 0x0000000200037305 */ /* 0x000e64000021f000 */
[----:B-1----:R-:W-:Y:S01]  /*1ac0*/  IADD3 R0, PT, PT, RZ, -R3, RZ ;  /* 0x80000003ff007210 */ /* 0x002fe20007ffe0ff */
[----:B------:R-:W-:-:S04]  /*1ad0*/  IMAD.MOV.U32 R2, RZ, RZ, RZ ;  /* 0x000000ffff027224 */ /* 0x000fc800078e00ff */
[----:B------:R-:W-:-:S04]  /*1ae0*/  IMAD R0, R0, R4, RZ ;  /* 0x0000000400007224 */ /* 0x000fc800078e02ff */
[----:B------:R-:W-:Y:S01]  /*1af0*/  IMAD.HI.U32 R0, R3, R0, R2 ;  /* 0x0000000003007227 */ /* 0x000fe200078e0002 */
[----:B------:R-:W-:-:S05]  /*1b00*/  MOV R3, R6 ;  /* 0x0000000600037202 */ /* 0x000fca0000000f00 */
[----:B------:R-:W-:-:S04]  /*1b10*/  IMAD.HI.U32 R0, R0, R3, RZ ;  /* 0x0000000300007227 */ /* 0x000fc800078e00ff */
[----:B------:R-:W-:-:S04]  /*1b20*/  IMAD.MOV R2, RZ, RZ, -R0 ;  /* 0x000000ffff027224 */ /* 0x000fc800078e0a00 */
[----:B------:R-:W-:-:S05]  /*1b30*/  IMAD R2, R4, R2, R3 ;  /* 0x0000000204027224 */ /* 0x000fca00078e0203 */
[----:B------:R-:W-:-:S13]  /*1b40*/  ISETP.GT.U32.AND P1, PT, R4, R2, PT ;  /* 0x000000020400720c */ /* 0x000fda0003f24070 */
[-C--:B------:R-:W-:Y:S01]  /*1b50*/  @!P1 IADD3 R2, PT, PT, R2, -R4.reuse, RZ ;  /* 0x8000000402029210 */ /* 0x080fe20007ffe0ff */
[----:B------:R-:W-:Y:S01]  /*1b60*/  @!P1 VIADD R0, R0, 0x1 ;  /* 0x0000000100009836 */ /* 0x000fe20000000000 */
[C---:B------:R-:W-:Y:S02]  /*1b70*/  ISETP.NE.AND P1, PT, R5.reuse, RZ, PT ;  /* 0x000000ff0500720c */ /* 0x040fe40003f25270 */
[----:B------:R-:W-:Y:S02]  /*1b80*/  ISETP.GE.U32.AND P2, PT, R2, R4, PT ;  /* 0x000000040200720c */ /* 0x000fe40003f46070 */
[----:B------:R-:W-:-:S04]  /*1b90*/  LOP3.LUT R2, R5, UR8, RZ, 0x3c, !PT ;  /* 0x0000000805027c12 */ /* 0x000fc8000f8e3cff */
[----:B------:R-:W-:-:S07]  /*1ba0*/  ISETP.GE.AND P0, PT, R2, RZ, PT ;  /* 0x000000ff0200720c */ /* 0x000fce0003f06270 */
[----:B------:R-:W-:-:S05]  /*1bb0*/  @P2 IADD3 R0, PT, PT, R0, 0x1, RZ ;  /* 0x0000000100002810 */ /* 0x000fca0007ffe0ff */
[----:B------:R-:W-:-:S05]  /*1bc0*/  IMAD.MOV.U32 R208, RZ, RZ, R0 ;  /* 0x000000ffffd07224 */ /* 0x000fca00078e0000 */
        /* <DEDUP_REMOVED lines=14> */
.L_x_95:
[----:B------:R-:W1:Y:S01]  /*1cb0*/  LDCU.64 UR6, c[0x0][0x3c0] ;  /* 0x00007800ff0677ac */ /* 0x000e620008000a00 */
[----:B------:R-:W-:-:S04]  /*1cc0*/  UIADD3 UR18, UPT, UPT, UR18, UR23, URZ ;  /* 0x0000001712127290 */ /* 0x000fc8000fffe0ff */
[----:B-1----:R-:W-:Y:S02]  /*1cd0*/  UIMAD.WIDE.U32 UR4, UR18, UR6, URZ ;  /* 0x00000006120472a5 */ /* 0x002fe4000f8e00ff */
[----:B------:R-:W-:-:S04]  /*1ce0*/  UIMAD UR17, UR18, UR7, URZ ;  /* 0x00000007121172a4 */ /* 0x000fc8000f8e02ff */
[----:B------:R-:W-:Y:S01]  /*1cf0*/  UIADD3 UR17, UPT, UPT, UR5, UR17, URZ ;  /* 0x0000001105117290 */ /* 0x000fe2000fffe0ff */
[----:B------:R-:W-:-:S11]  /*1d00*/  UMOV UR18, UR4 ;  /* 0x0000000400127c82 */ /* 0x000fd60008000000 */
.L_x_96:
[----:B------:R-:W-:Y:S01]  /*1d10*/  UIADD3 UR12, UPT, UPT, -UR12, UR9, URZ ;  /* 0x000000090c0c7290 */ /* 0x000fe2000fffe1ff */
[----:B------:R-:W-:Y:S01]  /*1d20*/  SHF.R.U32.HI R33, RZ, 0x3, R175 ;  /* 0x00000003ff217819 */ /* 0x000fe200000116af */
[----:B------:R-:W1:Y:S01]  /*1d30*/  LDCU.64 UR4, c[0x0][0x3c8] ;  /* 0x00007900ff0477ac */ /* 0x000e620008000a00 */
[----:B------:R-:W-:Y:S01]  /*1d40*/  IMAD.SHL.U32 R31, R175, 0x8, RZ ;  /* 0x00000008af1f7824 */ /* 0x000fe200078e00ff */
[----:B------:R-:W-:Y:S02]  /*1d50*/  SHF.R.S32.HI R32, RZ, 0x1f, R208 ;  /* 0x0000001fff207819 */ /* 0x000fe400000114d0 */
[C---:B------:R-:W-:Y:S01]  /*1d60*/  ISETP.GE.AND P5, PT, R33.reuse, UR12, PT ;  /* 0x0000000c21007c0c */ /* 0x040fe2000bfa6270 */
[----:B------:R-:W-:Y:S01]  /*1d70*/  VIADD R29, R33, 0x10 ;  /* 0x00000010211d7836 */ /* 0x000fe20000000000 */
[----:B------:R-:W-:Y:S01]  /*1d80*/  LOP3.LUT R34, R31, 0x38, RZ, 0xc0, !PT ;  /* 0x000000381f227812 */ /* 0x000fe200078ec0ff */
[C---:B------:R-:W-:Y:S01]  /*1d90*/  VIADD R30, R33.reuse, 0x20 ;  /* 0x00000020211e7836 */ /* 0x040fe20000000000 */
[----:B------:R-:W-:Y:S01]  /*1da0*/  USHF.L.U32 UR9, UR24, 0x7, URZ ;  /* 0x0000000718097899 */ /* 0x000fe200080006ff */
[----:B------:R-:W-:Y:S01]  /*1db0*/  VIADD R28, R33, 0x30 ;  /* 0x00000030211c7836 */ /* 0x000fe20000000000 */
[----:B------:R-:W-:Y:S01]  /*1dc0*/  ISETP.GE.AND P4, PT, R29, UR12, PT ;  /* 0x0000000c1d007c0c */ /* 0x000fe2000bf86270 */
[----:B------:R-:W-:Y:S01]  /*1dd0*/  USHF.R.U32.HI UR24, URZ, 0x19, UR24 ;  /* 0x00000019ff187899 */ /* 0x000fe20008011618 */
[----:B------:R-:W-:Y:S01]  /*1de0*/  IADD3 R2, P0, PT, R34, UR20, RZ ;  /* 0x0000001422027c10 */ /* 0x000fe2000ff1e0ff */
[----:B------:R-:W2:Y:S01]  /*1df0*/  S2UR UR20, SR_CgaCtaId ;  /* 0x00000000001479c3 */ /* 0x000ea20000008800 */
[----:B------:R-:W-:Y:S01]  /*1e00*/  ISETP.GE.AND P6, PT, R30, UR12, PT ;  /* 0x0000000c1e007c0c */ /* 0x000fe2000bfc6270 */
[----:B------:R-:W-:Y:S01]  /*1e10*/  ULEA.HI.SX32 UR23, UR16, 0xffffffff, 0x1a ;  /* 0xffffffff10177891 */ /* 0x000fe2000f8fd2ff */
[----:B------:R-:W-:Y:S01]  /*1e20*/  LOP3.LUT R25, R33, UR9, RZ, 0xfc, !PT ;  /* 0x0000000921197c12 */ /* 0x000fe2000f8efcff */
[----:B------:R-:W-:Y:S01]  /*1e30*/  IMAD.X R3, RZ, RZ, UR19, P0 ;  /* 0x00000013ff037e24 */ /* 0x000fe200080e06ff */
[----:B-1----:R-:W-:Y:S01]  /*1e40*/  MOV R0, UR4 ;  /* 0x0000000400007c02 */ /* 0x002fe20008000f00 */
[----:B------:R-:W-:Y:S01]  /*1e50*/  UMOV UR4, 0x400 ;  /* 0x0000040000047882 */ /* 0x000fe20000000000 */
[----:B------:R-:W-:Y:S01]  /*1e60*/  ISETP.GE.AND P3, PT, R28, UR12, PT ;  /* 0x0000000c1c007c0c */ /* 0x000fe2000bf66270 */
[----:B------:R-:W1:Y:S01]  /*1e70*/  @!P5 LDC.64 R4, c[0x0][0x3b0] ;  /* 0x0000ec00ff04db82 */ /* 0x000e620000000a00 */
[----:B------:R-:W-:Y:S01]  /*1e80*/  LOP3.LUT R7, R31, 0x1f8, RZ, 0xc0, !PT ;  /* 0x000001f81f077812 */ /* 0x000fe200078ec0ff */
[----:B------:R-:W-:Y:S01]  /*1e90*/  IMAD.WIDE.U32 R8, R0, UR8, R2 ;  /* 0x0000000800087c25 */ /* 0x000fe2000f8e0002 */
[----:B------:R-:W-:Y:S01]  /*1ea0*/  UIMAD UR19, UR23, -0x40, UR21 ;  /* 0xffffffc0171378a4 */ /* 0x000fe2000f8e0215 */
[----:B------:R-:W-:Y:S01]  /*1eb0*/  STL [R1+0x1c], R32 ;  /* 0x00001c2001007387 */ /* 0x000fe20000100800 */
[----:B------:R-:W-:Y:S01]  /*1ec0*/  LOP3.LUT R18, R7, 0x38, R175, 0x78, !PT ;  /* 0x0000003807127812 */ /* 0x000fe200078e78af */
[----:B------:R-:W-:Y:S01]  /*1ed0*/  IMAD.U32 R0, RZ, RZ, UR5 ;  /* 0x00000005ff007e24 */ /* 0x000fe2000f8e00ff */
[----:B------:R-:W-:Y:S01]  /*1ee0*/  USHF.L.U32 UR27, UR10, 0x6, URZ ;  /* 0x000000060a1b7899 */ /* 0x000fe200080006ff */
[----:B------:R-:W3:Y:S01]  /*1ef0*/  @!P5 LDC.64 R10, c[0x0][0x380] ;  /* 0x0000e000ff0adb82 */ /* 0x000ee20000000a00 */
[----:B------:R-:W-:Y:S01]  /*1f00*/  VIADD R3, R33, 0x40 ;  /* 0x0000004021037836 */ /* 0x000fe20000000000 */
[----:B------:R-:W-:Y:S01]  /*1f10*/  LOP3.LUT R24, R18, 0x1e00, R31, 0xf8, !PT ;  /* 0x00001e0012187812 */ /* 0x000fe200078ef81f */
[----:B------:R-:W-:Y:S01]  /*1f20*/  IMAD R9, R0, UR8, R9 ;  /* 0x0000000800097c24 */ /* 0x000fe2000f8e0209 */
[----:B------:R-:W-:Y:S01]  /*1f30*/  @!P4 IADD3 R0, P0, PT, R25, 0x10, RZ ;  /* 0x000000101900c810 */ /* 0x000fe20007f1e0ff */
[----:B------:R-:W-:Y:S01]  /*1f40*/  VIADD R7, R33, 0x60 ;  /* 0x0000006021077836 */ /* 0x000fe20000000000 */
[----:B------:R-:W-:Y:S01]  /*1f50*/  ISETP.GE.AND P2, PT, R3, UR12, PT ;  /* 0x0000000c03007c0c */ /* 0x000fe2000bf46270 */
[----:B------:R-:W4:Y:S01]  /*1f60*/  LDCU.64 UR8, c[0x0][0x3d0] ;  /* 0x00007a00ff0877ac */ /* 0x000f220008000a00 */
[----:B------:R-:W5:Y:S01]  /*1f70*/  @!P4 LDC.64 R12, c[0x0][0x3b0] ;  /* 0x0000ec00ff0ccb82 */ /* 0x000f620000000a00 */
[----:B------:R-:W-:Y:S01]  /*1f80*/  @!P4 IMAD.X R6, RZ, RZ, UR24, P0 ;  /* 0x00000018ff06ce24 */ /* 0x000fe200080e06ff */
[----:B------:R-:W-:Y:S01]  /*1f90*/  SHF.L.U32 R172, R175, 0x6, RZ ;  /* 0x00000006afac7819 */ /* 0x000fe200000006ff */
[----:B--2---:R-:W-:Y:S01]  /*1fa0*/  ULEA UR20, UR20, UR4, 0x18 ;  /* 0x0000000414147291 */ /* 0x004fe2000f8ec0ff */
[----:B------:R-:W-:Y:S01]  /*1fb0*/  MOV R173, 0x20 ;  /* 0x0000002000ad7802 */ /* 0x000fe20000000f00 */
[----:B------:R-:W2:Y:S01]  /*1fc0*/  LDCU.64 UR4, c[0x0][0x388] ;  /* 0x00007100ff0477ac */ /* 0x000ea20008000a00 */
[----:B-1----:R-:W-:-:S02]  /*1fd0*/  @!P5 IMAD R2, R4, UR24, RZ ;  /* 0x000000180402dc24 */ /* 0x002fc4000f8e02ff */
[----:B------:R-:W1:Y:S01]  /*1fe0*/  @!P4 LDC.64 R16, c[0x0][0x380] ;  /* 0x0000e000ff10cb82 */ /* 0x000e620000000a00 */
[----:B------:R-:W-:Y:S01]  /*1ff0*/  LEA R24, R24, UR20, 0x1 ;  /* 0x0000001418187c11 */ /* 0x000fe2000f8e08ff */
[----:B------:R-:W-:Y:S01]  /*2000*/  UIMAD.WIDE.U32 UR30, UR27, UR23, URZ ;  /* 0x000000171b1e72a5 */ /* 0x000fe2000f8e00ff */
[C---:B------:R-:W-:Y:S01]  /*2010*/  @!P5 IMAD R5, R25.reuse, R5, R2 ;  /* 0x000000051905d224 */ /* 0x040fe200078e0202 */
[----:B------:R-:W-:Y:S01]  /*2020*/  USHF.L.U32 UR29, UR10, 0x4, URZ ;  /* 0x000000040a1d7899 */ /* 0x000fe200080006ff */
[----:B------:R-:W-:Y:S01]  /*2030*/  @!P5 IMAD.WIDE.U32 R2, R25, R4, R8 ;  /* 0x000000041902d225 */ /* 0x000fe200078e0008 */
[----:B------:R-:W-:Y:S01]  /*2040*/  IADD3 R4, PT, PT, R33, 0x50, RZ ;  /* 0x0000005021047810 */ /* 0x000fe20007ffe0ff */
[----:B------:R-:W-:Y:S01]  /*2050*/  USHF.L.U64.HI UR28, UR10, 0x4, UR11 ;  /* 0x000000040a1c7899 */ /* 0x000fe2000801020b */
[----:B------:R-:W4:Y:S01]  /*2060*/  @!P6 LDC.64 R14, c[0x0][0x3b0] ;  /* 0x0000ec00ff0eeb82 */ /* 0x000f220000000a00 */
[----:B------:R-:W-:Y:S01]  /*2070*/  @!P5 IMAD.IADD R5, R3, 0x1, R5 ;  /* 0x000000010305d824 */ /* 0x000fe200078e0205 */
[----:B------:R-:W-:Y:S01]  /*2080*/  ISETP.GE.AND P0, PT, R4, UR12, PT ;  /* 0x0000000c04007c0c */ /* 0x000fe2000bf06270 */
[----:B------:R-:W-:Y:S01]  /*2090*/  USHF.L.U32 UR25, UR6, 0x6, URZ ;  /* 0x0000000606197899 */ /* 0x000fe200080006ff */
[----:B---3--:R-:W-:Y:S01]  /*20a0*/  @!P5 LEA R4, P1, R2, R10, 0x1 ;  /* 0x0000000a0204d211 */ /* 0x008fe200078208ff */
[----:B-----5:R-:W-:-:S03]  /*20b0*/  @!P4 IMAD R3, R6, R12, RZ ;  /* 0x0000000c0603c224 */ /* 0x020fc600078e02ff */
[----:B------:R-:W-:Y:S01]  /*20c0*/  @!P5 LEA.HI.X R5, R2, R11, R5, 0x1, P1 ;  /* 0x0000000b0205d211 */ /* 0x000fe200008f0c05 */
[----:B------:R-:W3:Y:S01]  /*20d0*/  @!P3 LDC.64 R20, c[0x0][0x3b0] ;  /* 0x0000ec00ff14bb82 */ /* 0x000ee20000000a00 */
[----:B------:R-:W-:Y:S01]  /*20e0*/  @!P4 MOV R2, R8 ;  /* 0x000000080002c202 */ /* 0x000fe20000000f00 */
[C---:B------:R-:W-:Y:S01]  /*20f0*/  @!P4 IMAD R6, R0.reuse, R13, R3 ;  /* 0x0000000d0006c224 */ /* 0x040fe200078e0203 */
[----:B------:R-:W-:Y:S01]  /*2100*/  @!P6 IADD3 R10, P1, PT, R25, 0x20, RZ ;  /* 0x00000020190ae810 */ /* 0x000fe20007f3e0ff */
[----:B------:R-:W-:Y:S01]  /*2110*/  @!P4 IMAD.MOV.U32 R3, RZ, RZ, R9 ;  /* 0x000000ffff03c224 */ /* 0x000fe200078e0009 */
[----:B------:R-:W-:Y:S01]  /*2120*/  @!PT LDS RZ, [RZ] ;  /* 0x00000000fffff984 */ /* 0x000fe20000000800 */
[----:B------:R-:W-:Y:S01]  /*2130*/  @!PT LDS RZ, [RZ] ;  /* 0x00000000fffff984 */ /* 0x000fe20000000800 */
[----:B------:R-:W-:Y:S01]  /*2140*/  @!PT LDS RZ, [RZ] ;  /* 0x00000000fffff984 */ /* 0x000fe20000000800 */
[----:B------:R-:W-:Y:S01]  /*2150*/  @!P5 LDGSTS.E.BYPASS.LTC128B.128 [R24], desc[UR14][R4.64] ;  /* 0x000000000418dfae */ /* 0x000fe2000b981a0e */
[----:B------:R-:W-:-:S03]  /*2160*/  @!P4 IMAD.WIDE.U32 R2, R0, R12, R2 ;  /* 0x0000000c0002c225 */ /* 0x000fc600078e0002 */
[----:B------:R5:W-:Y:S01]  /*2170*/  @!P5 LDGSTS.E.BYPASS.LTC128B.128 [R24+0x4000], desc[UR14][R4.64+0x80] ;  /* 0x040000800418dfae */ /* 0x000be2000b981a0e */
[----:B------:R-:W2:Y:S01]  /*2180*/  @!P6 LDC.64 R12, c[0x0][0x380] ;  /* 0x0000e000ff0ceb82 */ /* 0x000ea20000000a00 */
[----:B------:R-:W-:Y:S01]  /*2190*/  ISETP.GE.AND P5, PT, R7, UR12, PT ;  /* 0x0000000c07007c0c */ /* 0x000fe2000bfa6270 */
[----:B------:R-:W-:Y:S01]  /*21a0*/  @!P6 IMAD.X R0, RZ, RZ, UR24, P1 ;  /* 0x00000018ff00ee24 */ /* 0x000fe200088e06ff */
[----:B------:R-:W-:Y:S02]  /*21b0*/  @!P4 IADD3 R3, PT, PT, R3, R6, RZ ;  /* 0x000000060303c210 */ /* 0x000fe40007ffe0ff */
[----:B-1----:R-:W-:Y:S01]  /*21c0*/  @!P4 LEA R6, P1, R2, R16, 0x1 ;  /* 0x000000100206c211 */ /* 0x002fe200078208ff */
[----:B----4-:R-:W-:Y:S02]  /*21d0*/  @!P6 IMAD R0, R0, R14, RZ ;  /* 0x0000000e0000e224 */ /* 0x010fe400078e02ff */
[----:B------:R-:W1:Y:S01]  /*21e0*/  @!P3 LDC.64 R22, c[0x0][0x380] ;  /* 0x0000e000ff16bb82 */ /* 0x000e620000000a00 */
[----:B------:R-:W-:Y:S01]  /*21f0*/  @!P4 LEA.HI.X R7, R2, R17, R3, 0x1, P1 ;  /* 0x000000110207c211 */ /* 0x000fe200008f0c03 */
[----:B------:R-:W-:-:S02]  /*2200*/  @!P6 IMAD.MOV.U32 R2, RZ, RZ, R8 ;  /* 0x000000ffff02e224 */ /* 0x000fc400078e0008 */
[----:B------:R-:W-:Y:S02]  /*2210*/  @!P6 IMAD.MOV.U32 R3, RZ, RZ, R9 ;  /* 0x000000ffff03e224 */ /* 0x000fe400078e0009 */
[C---:B------:R-:W-:Y:S01]  /*2220*/  @!P6 IMAD R11, R10.reuse, R15, R0 ;  /* 0x0000000f0a0be224 */ /* 0x040fe200078e0200 */
[----:B------:R-:W-:Y:S01]  /*2230*/  @!P4 LDGSTS.E.BYPASS.LTC128B.128 [R24+0x800], desc[UR14][R6.64] ;  /* 0x008000000618cfae */ /* 0x000fe2000b981a0e */
[----:B------:R-:W-:Y:S01]  /*2240*/  @!P6 IMAD.WIDE.U32 R2, R10, R14, R2 ;  /* 0x0000000e0a02e225 */ /* 0x000fe200078e0002 */
[----:B------:R-:W-:Y:S01]  /*2250*/  IADD3 R10, PT, PT, R33, 0x70, RZ ;  /* 0x00000070210a7810 */ /* 0x000fe20007ffe0ff */
[----:B------:R-:W4:Y:S01]  /*2260*/  @!P2 LDC.64 R18, c[0x0][0x3b0] ;  /* 0x0000ec00ff12ab82 */ /* 0x000f220000000a00 */
[----:B------:R3:W-:Y:S02]  /*2270*/  @!P4 LDGSTS.E.BYPASS.LTC128B.128 [R24+0x4800], desc[UR14][R6.64+0x80] ;  /* 0x048000800618cfae */ /* 0x0007e4000b981a0e */
[----:B------:R-:W-:Y:S02]  /*2280*/  ISETP.GE.AND P4, PT, R10, UR12, PT ;  /* 0x0000000c0a007c0c */ /* 0x000fe4000bf86270 */
[----:B-----5:R-:W-:-:S03]  /*2290*/  IADD3 R4, P1, PT, R34, UR26, RZ ;  /* 0x0000001a22047c10 */ /* 0x020fc6000ff3e0ff */
[----:B------:R-:W5:Y:S01]  /*22a0*/  @!P2 LDC.64 R26, c[0x0][0x380] ;  /* 0x0000e000ff1aab82 */ /* 0x000f620000000a00 */
[----:B------:R-:W-:Y:S01]  /*22b0*/  USHF.L.U64.HI UR26, UR10, 0x6, UR11 ;  /* 0x000000060a1a7899 */ /* 0x000fe2000801020b */
[----:B------:R-:W-:Y:S01]  /*22c0*/  IMAD.X R5, RZ, RZ, UR22, P1 ;  /* 0x00000016ff057e24 */ /* 0x000fe200088e06ff */
[----:B------:R-:W-:Y:S01]  /*22d0*/  @!P3 IADD3 R0, P1, PT, R25, 0x30, RZ ;  /* 0x000000301900b810 */ /* 0x000fe20007f3e0ff */
[----:B------:R-:W-:-:S04]  /*22e0*/  USHF.R.S32.HI UR22, URZ, 0x1f, UR23 ;  /* 0x0000001fff167899 */ /* 0x000fc80008011417 */
[----:B------:R-:W5:Y:S01]  /*22f0*/  @!P0 LDC.64 R16, c[0x0][0x3b0] ;  /* 0x0000ec00ff108b82 */ /* 0x000f620000000a00 */
[----:B------:R-:W-:-:S04]  /*2300*/  IMAD.WIDE.U32 R4, R33, UR10, R4 ;  /* 0x0000000a21047c25 */ /* 0x000fc8000f8e0004 */
[----:B------:R-:W-:Y:S02]  /*2310*/  IMAD R5, R33, UR11, R5 ;  /* 0x0000000b21057c24 */ /* 0x000fe4000f8e0205 */
[----:B------:R-:W-:-:S04]  /*2320*/  IMAD.WIDE.U32 R4, R208, UR8, R4 ;  /* 0x00000008d0047c25 */ /* 0x000fc8000f8e0004 */
[----:B---3--:R-:W-:Y:S01]  /*2330*/  @!P3 IMAD.X R7, RZ, RZ, UR24, P1 ;  /* 0x00000018ff07be24 */ /* 0x008fe200088e06ff */
[----:B--2---:R-:W-:Y:S01]  /*2340*/  @!P6 LEA R10, P1, R2, R12, 0x1 ;  /* 0x0000000c020ae211 */ /* 0x004fe200078208ff */
[----:B------:R-:W-:Y:S02]  /*2350*/  @!P6 IMAD.IADD R6, R3, 0x1, R11 ;  /* 0x000000010306e824 */ /* 0x000fe400078e020b */
[----:B------:R-:W-:-:S03]  /*2360*/  @!P3 IMAD R3, R7, R20, RZ ;  /* 0x000000140703b224 */ /* 0x000fc600078e02ff */
[----:B------:R-:W-:Y:S01]  /*2370*/  @!P6 LEA.HI.X R11, R2, R13, R6, 0x1, P1 ;  /* 0x0000000d020be211 */ /* 0x000fe200008f0c06 */
[----:B------:R-:W-:Y:S01]  /*2380*/  @!P3 IMAD R7, R0, R21, R3 ;  /* 0x000000150007b224 */ /* 0x000fe200078e0203 */
[----:B------:R-:W-:Y:S01]  /*2390*/  @!P3 MOV R2, R8 ;  /* 0x000000080002b202 */ /* 0x000fe20000000f00 */
[----:B------:R-:W-:Y:S01]  /*23a0*/  @!P3 IMAD.MOV.U32 R3, RZ, RZ, R9 ;  /* 0x000000ffff03b224 */ /* 0x000fe200078e0009 */
[----:B------:R-:W-:Y:S01]  /*23b0*/  @!P2 IADD3 R12, P1, PT, R25, 0x40, RZ ;  /* 0x00000040190ca810 */ /* 0x000fe20007f3e0ff */
[----:B------:R-:W-:Y:S01]  /*23c0*/  IMAD R6, R32, UR8, RZ ;  /* 0x0000000820067c24 */ /* 0x000fe2000f8e02ff */
[----:B------:R-:W-:Y:S01]  /*23d0*/  @!P6 LDGSTS.E.BYPASS.LTC128B.128 [R24+0x1000], desc[UR14][R10.64] ;  /* 0x010000000a18efae */ /* 0x000fe2000b981a0e */
[----:B------:R-:W-:-:S03]  /*23e0*/  @!P3 IMAD.WIDE.U32 R2, R0, R20, R2 ;  /* 0x000000140002b225 */ /* 0x000fc600078e0002 */
[----:B------:R2:W-:Y:S01]  /*23f0*/  @!P6 LDGSTS.E.BYPASS.LTC128B.128 [R24+0x5000], desc[UR14][R10.64+0x80] ;  /* 0x050000800a18efae */ /* 0x0005e2000b981a0e */
[----:B------:R-:W-:Y:S01]  /*2400*/  @!P2 IMAD.X R14, RZ, RZ, UR24, P1 ;  /* 0x00000018ff0eae24 */ /* 0x000fe200088e06ff */
[----:B------:R-:W-:Y:S01]  /*2410*/  LEA R167, P6, R4, UR4, 0x1 ;  /* 0x0000000404a77c11 */ /* 0x000fe2000f8c08ff */
[----:B------:R-:W-:Y:S01]  /*2420*/  IMAD R13, R208, UR9, R6 ;  /* 0x00000009d00d7c24 */ /* 0x000fe2000f8e0206 */
[----:B-1----:R-:W-:Y:S01]  /*2430*/  @!P3 LEA R6, P1, R2, R22, 0x1 ;  /* 0x000000160206b211 */ /* 0x002fe200078208ff */
[----:B------:R-:W-:Y:S01]  /*2440*/  @!P3 IMAD.IADD R3, R3, 0x1, R7 ;  /* 0x000000010303b824 */ /* 0x000fe200078e0207 */
[----:B------:R-:W-:Y:S01]  /*2450*/  UIMAD UR4, UR26, UR23, URZ ;  /* 0x000000171a0472a4 */ /* 0x000fe2000f8e02ff */
[----:B----4-:R-:W-:Y:S01]  /*2460*/  @!P2 IMAD R0, R14, R18, RZ ;  /* 0x000000120e00a224 */ /* 0x010fe200078e02ff */
[----:B------:R-:W-:Y:S01]  /*2470*/  STL [R1+0x38], R167 ;  /* 0x000038a701007387 */ /* 0x000fe20000100800 */
[----:B------:R-:W-:Y:S01]  /*2480*/  IMAD.IADD R5, R5, 0x1, R13 ;  /* 0x0000000105057824 */ /* 0x000fe200078e020d */
[----:B------:R-:W-:Y:S01]  /*2490*/  @!P3 LEA.HI.X R7, R2, R23, R3, 0x1, P1 ;  /* 0x000000170207b211 */ /* 0x000fe200008f0c03 */
[----:B------:R-:W-:Y:S01]  /*24a0*/  @!P2 IMAD.MOV.U32 R3, RZ, RZ, R9 ;  /* 0x000000ffff03a224 */ /* 0x000fe200078e0009 */
[----:B------:R-:W-:Y:S01]  /*24b0*/  @!P2 MOV R2, R8 ;  /* 0x000000080002a202 */ /* 0x000fe20000000f00 */
[----:B------:R-:W-:Y:S01]  /*24c0*/  @!P2 IMAD R0, R12, R19, R0 ;  /* 0x000000130c00a224 */ /* 0x000fe200078e0200 */
[----:B------:R-:W1:Y:S01]  /*24d0*/  @!P0 LDC.64 R14, c[0x0][0x380] ;  /* 0x0000e000ff0e8b82 */ /* 0x000e620000000a00 */
[----:B------:R-:W-:Y:S01]  /*24e0*/  LEA.HI.X R166, R4, UR5, R5, 0x1, P6 ;  /* 0x0000000504a67c11 */ /* 0x000fe2000b0f0c05 */
[----:B------:R-:W-:Y:S01]  /*24f0*/  @!P3 LDGSTS.E.BYPASS.LTC128B.128 [R24+0x1800], desc[UR14][R6.64] ;  /* 0x018000000618bfae */ /* 0x000fe2000b981a0e */
[----:B------:R-:W-:Y:S01]  /*2500*/  @!P2 IMAD.WIDE.U32 R2, R12, R18, R2 ;  /* 0x000000120c02a225 */ /* 0x000fe200078e0002 */
[----:B------:R-:W-:Y:S01]  /*2510*/  UIMAD UR4, UR22, UR27, UR4 ;  /* 0x0000001b160472a4 */ /* 0x000fe2000f8e0204 */
[----:B------:R-:W-:Y:S01]  /*2520*/  ISETP.GE.AND P6, PT, R33, UR19, PT ;  /* 0x0000001321007c0c */ /* 0x000fe2000bfc6270 */
[----:B------:R3:W-:Y:S01]  /*2530*/  @!P3 LDGSTS.E.BYPASS.LTC128B.128 [R24+0x5800], desc[UR14][R6.64+0x80] ;  /* 0x058000800618bfae */ /* 0x0007e2000b981a0e */
[----:B------:R-:W-:Y:S01]  /*2540*/  @!P2 IMAD.IADD R3, R3, 0x1, R0 ;  /* 0x000000010303a824 */ /* 0x000fe200078e0200 */
[----:B------:R-:W4:Y:S01]  /*2550*/  @!P5 LDC.64 R12, c[0x0][0x3b0] ;  /* 0x0000ec00ff0cdb82 */ /* 0x000f220000000a00 */
[----:B------:R-:W-:Y:S01]  /*2560*/  ISETP.GE.AND P3, PT, R29, UR19, PT ;  /* 0x000000131d007c0c */ /* 0x000fe2000bf66270 */
[----:B------:R-:W-:Y:S01]  /*2570*/  UIADD3 UR4, UPT, UPT, UR31, UR4, URZ ;  /* 0x000000041f047290 */ /* 0x000fe2000fffe0ff */
[----:B------:R-:W-:Y:S01]  /*2580*/  STL [R1+0x34], R166 ;  /* 0x000034a601007387 */ /* 0x000fe20000100800 */
[----:B--2---:R-:W-:-:S04]  /*2590*/  @!P0 IADD3 R10, P1, PT, R25, 0x50, RZ ;  /* 0x00000050190a8810 */ /* 0x004fc80007f3e0ff */
[----:B------:R-:W2:Y:S01]  /*25a0*/  @!P4 LDC.64 R22, c[0x0][0x3b0] ;  /* 0x0000ec00ff16cb82 */ /* 0x000ea20000000a00 */
[----:B------:R-:W-:Y:S01]  /*25b0*/  @!P0 IMAD.X R5, RZ, RZ, UR24, P1 ;  /* 0x00000018ff058e24 */ /* 0x000fe200088e06ff */
[----:B-----5:R-:W-:-:S03]  /*25c0*/  @!P2 LEA R4, P1, R2, R26, 0x1 ;  /* 0x0000001a0204a211 */ /* 0x020fc600078208ff */
[----:B------:R-:W-:Y:S01]  /*25d0*/  @!P0 IMAD R0, R5, R16, RZ ;  /* 0x0000001005008224 */ /* 0x000fe200078e02ff */
[----:B------:R-:W-:Y:S01]  /*25e0*/  @!P2 LEA.HI.X R5, R2, R27, R3, 0x1, P1 ;  /* 0x0000001b0205a211 */ /* 0x000fe200008f0c03 */
[----:B------:R-:W-:Y:S01]  /*25f0*/  @!P0 IMAD.MOV.U32 R3, RZ, RZ, R9 ;  /* 0x000000ffff038224 */ /* 0x000fe200078e0009 */
[----:B------:R-:W-:Y:S01]  /*2600*/  @!P0 MOV R2, R8 ;  /* 0x0000000800028202 */ /* 0x000fe20000000f00 */
[----:B------:R-:W-:Y:S01]  /*2610*/  VOTEU.ALL UP0, P3 ;  /* 0x0000000000ff7886 */ /* 0x000fe20001800000 */
[----:B------:R-:W5:Y:S01]  /*2620*/  @!P4 LDC.64 R26, c[0x0][0x380] ;  /* 0x0000e000ff1acb82 */ /* 0x000f620000000a00 */
[----:B------:R-:W-:Y:S02]  /*2630*/  @!P2 LDGSTS.E.BYPASS.LTC128B.128 [R24+0x2000], desc[UR14][R4.64] ;  /* 0x020000000418afae */ /* 0x000fe4000b981a0e */
[----:B------:R-:W-:Y:S01]  /*2640*/  @!P0 IMAD.WIDE.U32 R2, R10, R16, R2 ;  /* 0x000000100a028225 */ /* 0x000fe200078e0002 */
[----:B------:R-:W-:Y:S01]  /*2650*/  @!UP0 UIADD3 UR8, UP1, UPT, UR29, UR30, URZ ;  /* 0x0000001e1d088290 */ /* 0x000fe2000ff3e0ff */
[----:B------:R1:W-:Y:S01]  /*2660*/  @!P2 LDGSTS.E.BYPASS.LTC128B.128 [R24+0x6000], desc[UR14][R4.64+0x80] ;  /* 0x060000800418afae */ /* 0x0003e2000b981a0e */
[----:B------:R-:W-:Y:S01]  /*2670*/  ISETP.GE.AND P2, PT, R30, UR19, PT ;  /* 0x000000131e007c0c */ /* 0x000fe2000bf46270 */
[----:B---3--:R-:W-:Y:S01]  /*2680*/  @!P0 IMAD R6, R10, R17, R0 ;  /* 0x000000110a068224 */ /* 0x008fe200078e0200 */
[----:B------:R-:W-:Y:S01]  /*2690*/  @!P5 IADD3 R0, P1, PT, R25, 0x60, RZ ;  /* 0x000000601900d810 */ /* 0x000fe20007f3e0ff */
[----:B------:R-:W3:Y:S01]  /*26a0*/  @!P5 LDC.64 R10, c[0x0][0x380] ;  /* 0x0000e000ff0adb82 */ /* 0x000ee20000000a00 */
[----:B------:R-:W-:-:S03]  /*26b0*/  @!UP0 UIADD3.X UR5, UPT, UPT, UR28, UR4, URZ, UP1, !UPT ;  /* 0x000000041c058290 */ /* 0x000fc60008ffe4ff */
[----:B------:R-:W-:-:S06]  /*26c0*/  @!P5 IMAD.X R7, RZ, RZ, UR24, P1 ;  /* 0x00000018ff07de24 */ /* 0x000fcc00088e06ff */
[----:B------:R-:W-:Y:S01]  /*26d0*/  VOTEU.ALL UP0, P2 ;  /* 0x0000000000ff7886 */ /* 0x000fe20001000000 */
[----:B-1----:R-:W-:Y:S01]  /*26e0*/  @!P0 IMAD.IADD R5, R3, 0x1, R6 ;  /* 0x0000000103058824 */ /* 0x002fe200078e0206 */
[C---:B------:R-:W-:Y:S01]  /*26f0*/  @!P0 LEA R4, P1, R2.reuse, R14, 0x1 ;  /* 0x0000000e02048211 */ /* 0x040fe200078208ff */
[----:B----4-:R-:W-:Y:S02]  /*2700*/  @!P5 IMAD R3, R7, R12, RZ ;  /* 0x0000000c0703d224 */ /* 0x010fe400078e02ff */
[----:B------:R-:W-:Y:S01]  /*2710*/  @!P4 IMAD.MOV.U32 R7, RZ, RZ, R9 ;  /* 0x000000ffff07c224 */ /* 0x000fe200078e0009 */
[----:B------:R-:W-:Y:S01]  /*2720*/  @!P0 LEA.HI.X R5, R2, R15, R5, 0x1, P1 ;  /* 0x0000000f02058211 */ /* 0x000fe200008f0c05 */
[C---:B------:R-:W-:Y:S01]  /*2730*/  @!P5 IMAD R6, R0.reuse, R13, R3 ;  /* 0x0000000d0006d224 */ /* 0x040fe200078e0203 */
[----:B------:R-:W-:Y:S01]  /*2740*/  @!P5 MOV R2, R8 ;  /* 0x000000080002d202 */ /* 0x000fe20000000f00 */
[----:B------:R-:W-:Y:S01]  /*2750*/  @!P5 IMAD.MOV.U32 R3, RZ, RZ, R9 ;  /* 0x000000ffff03d224 */ /* 0x000fe200078e0009 */
[----:B------:R-:W-:Y:S01]  /*2760*/  SHF.L.U32 R9, R175, 0x5, RZ ;  /* 0x00000005af097819 */ /* 0x000fe200000006ff */
[----:B------:R-:W-:Y:S02]  /*2770*/  @!P0 LDGSTS.E.BYPASS.LTC128B.128 [R24+0x2800], desc[UR14][R4.64] ;  /* 0x0280000004188fae */ /* 0x000fe4000b981a0e */
[----:B------:R-:W-:-:S02]  /*2780*/  @!P5 IMAD.WIDE.U32 R2, R0, R12, R2 ;  /* 0x0000000c0002d225 */ /* 0x000fc400078e0002 */
[----:B------:R1:W-:Y:S01]  /*2790*/  @!P0 LDGSTS.E.BYPASS.LTC128B.128 [R24+0x6800], desc[UR14][R4.64+0x80] ;  /* 0x0680008004188fae */ /* 0x0003e2000b981a0e */
[----:B------:R-:W-:Y:S01]  /*27a0*/  @!P4 IADD3 R20, P0, PT, R25, 0x70, RZ ;  /* 0x000000701914c810 */ /* 0x000fe20007f1e0ff */
[----:B------:R-:W-:Y:S01]  /*27b0*/  @!P5 IMAD.IADD R0, R3, 0x1, R6 ;  /* 0x000000010300d824 */ /* 0x000fe200078e0206 */
[C---:B---3--:R-:W-:Y:S01]  /*27c0*/  @!P5 LEA R12, P1, R2.reuse, R10, 0x1 ;  /* 0x0000000a020cd211 */ /* 0x048fe200078208ff */
[----:B------:R-:W-:Y:S01]  /*27d0*/  IMAD.U32 R10, RZ, RZ, UR10 ;  /* 0x0000000aff0a7e24 */ /* 0x000fe2000f8e00ff */
[----:B------:R-:W-:Y:S01]  /*27e0*/  MOV R3, UR31 ;  /* 0x0000001f00037c02 */ /* 0x000fe20008000f00 */
[----:B------:R-:W-:Y:S01]  /*27f0*/  IMAD.U32 R3, RZ, RZ, UR4 ;  /* 0x00000004ff037e24 */ /* 0x000fe2000f8e00ff */
[----:B------:R-:W-:Y:S01]  /*2800*/  @!P5 LEA.HI.X R13, R2, R11, R0, 0x1, P1 ;  /* 0x0000000b020dd211 */ /* 0x000fe200008f0c00 */
[----:B------:R-:W-:Y:S01]  /*2810*/  IMAD.U32 R2, RZ, RZ, UR30 ;  /* 0x0000001eff027e24 */ /* 0x000fe2000f8e00ff */
[----:B------:R-:W-:Y:S01]  /*2820*/  MOV R0, UR5 ;  /* 0x0000000500007c02 */ /* 0x000fe20008000f00 */
[----:B------:R-:W-:Y:S01]  /*2830*/  @!P4 IMAD.X R21, RZ, RZ, UR24, P0 ;  /* 0x00000018ff15ce24 */ /* 0x000fe200080e06ff */
[----:B------:R-:W-:Y:S01]  /*2840*/  USHF.L.U32 UR5, UR11, 0x5, URZ ;  /* 0x000000050b057899 */ /* 0x000fe200080006ff */
[----:B------:R-:W-:Y:S01]  /*2850*/  @!P4 IMAD.MOV.U32 R6, RZ, RZ, R8 ;  /* 0x000000ffff06c224 */ /* 0x000fe200078e0008 */
[----:B------:R-:W-:Y:S01]  /*2860*/  @!P6 LEA R14, P1, R2, R167, 0x1 ;  /* 0x000000a7020ee211 */ /* 0x000fe200078208ff */
[----:B------:R-:W-:Y:S01]  /*2870*/  @!P5 LDGSTS.E.BYPASS.LTC128B.128 [R24+0x3000], desc[UR14][R12.64] ;  /* 0x030000000c18dfae */ /* 0x000fe2000b981a0e */
[----:B------:R-:W-:Y:S01]  /*2880*/  USHF.L.U64.HI UR24, UR6, 0x6, UR7 ;  /* 0x0000000606187899 */ /* 0x000fe20008010207 */
[----:B--2---:R-:W-:Y:S01]  /*2890*/  @!P4 IMAD.WIDE.U32 R6, R20, R22, R6 ;  /* 0x000000161406c225 */ /* 0x004fe200078e0006 */
[----:B------:R-:W-:Y:S01]  /*28a0*/  @!P6 LEA.HI.X R15, R2, R166, R3, 0x1, P1 ;  /* 0x000000a6020fe211 */ /* 0x000fe200008f0c03 */
[----:B------:R2:W-:Y:S01]  /*28b0*/  @!P5 LDGSTS.E.BYPASS.LTC128B.128 [R24+0x7000], desc[UR14][R12.64+0x80] ;  /* 0x070000800c18dfae */ /* 0x0005e2000b981a0e */
[----:B------:R-:W-:Y:S01]  /*28c0*/  ISETP.GE.AND P1, PT, R28, UR19, PT ;  /* 0x000000131c007c0c */ /* 0x000fe2000bf26270 */
[----:B------:R-:W-:Y:S01]  /*28d0*/  UIMAD UR24, UR24, UR23, URZ ;  /* 0x00000017181872a4 */ /* 0x000fe2000f8e02ff */
[----:B------:R-:W-:-:S03]  /*28e0*/  IMAD.U32 R8, RZ, RZ, UR6 ;  /* 0x00000006ff087e24 */ /* 0x000fc6000f8e00ff */
[----:B------:R-:W-:Y:S01]  /*28f0*/  UIMAD UR22, UR22, UR25, UR24 ;  /* 0x00000019161672a4 */ /* 0x000fe2000f8e0218 */
[----:B-1----:R-:W-:Y:S01]  /*2900*/  IMAD.U32 R4, RZ, RZ, UR8 ;  /* 0x00000008ff047e24 */ /* 0x002fe2000f8e00ff */
[----:B------:R-:W-:Y:S01]  /*2910*/  UIMAD.WIDE.U32 UR8, UR10, 0x20, URZ ;  /* 0x000000200a0878a5 */ /* 0x000fe2000f8e00ff */
[----:B------:R-:W-:Y:S02]  /*2920*/  IMAD.U32 R5, RZ, RZ, UR31 ;  /* 0x0000001fff057e24 */ /* 0x000fe4000f8e00ff */
[----:B------:R-:W-:Y:S01]  /*2930*/  IMAD.U32 R5, RZ, RZ, UR4 ;  /* 0x00000004ff057e24 */ /* 0x000fe2000f8e00ff */
[----:B------:R-:W-:-:S04]  /*2940*/  @!P3 LEA R18, P0, R4, R167, 0x1 ;  /* 0x000000a70412b211 */ /* 0x000fc800078008ff */
[----:B------:R-:W-:Y:S01]  /*2950*/  @!P3 LEA.HI.X R19, R4, R166, R0, 0x1, P0 ;  /* 0x000000a60413b211 */ /* 0x000fe200000f0c00 */
[----:B------:R-:W-:Y:S01]  /*2960*/  IMAD.U32 R4, RZ, RZ, UR30 ;  /* 0x0000001eff047e24 */ /* 0x000fe2000f8e00ff */
[----:B------:R-:W-:Y:S01]  /*2970*/  IADD3 R2, P0, PT, R34, UR18, RZ ;  /* 0x0000001222027c10 */ /* 0x000fe2000ff1e0ff */
[----:B------:R-:W-:Y:S01]  /*2980*/  @!UP0 UIADD3 UR30, UP1, UPT, UR30, UR8, URZ ;  /* 0x000000081e1e8290 */ /* 0x000fe2000ff3e0ff */
[C---:B------:R-:W-:Y:S02]  /*2990*/  IMAD R0, R33.reuse, UR7, RZ ;  /* 0x0000000721007c24 */ /* 0x040fe4000f8e02ff */
[----:B------:R-:W-:Y:S01]  /*29a0*/  IADD3.X R3, PT, PT, RZ, UR17, RZ, P0, !PT ;  /* 0x00000011ff037c10 */ /* 0x000fe200087fe4ff */
[----:B------:R-:W-:Y:S01]  /*29b0*/  @!UP0 UIADD3.X UR8, UPT, UPT, UR4, UR9, UR5, UP1, !UPT ;  /* 0x0000000904088290 */ /* 0x000fe20008ffe405 */
[----:B------:R-:W-:Y:S01]  /*29c0*/  @!P1 IMAD.WIDE.U32 R10, R10, 0x30, R4 ;  /* 0x000000300a0a9825 */ /* 0x000fe200078e0004 */
[----:B------:R-:W1:Y:S01]  /*29d0*/  LDCU.64 UR4, c[0x0][0x3d8] ;  /* 0x00007b00ff0477ac */ /* 0x000e620008000a00 */
[----:B------:R3:W-:Y:S02]  /*29e0*/  STL [R1+0x40], R0 ;  /* 0x0000400001007387 */ /* 0x0007e40000100800 */
[----:B------:R-:W-:-:S04]  /*29f0*/  IMAD.WIDE.U32 R2, R33, UR6, R2 ;  /* 0x0000000621027c25 */ /* 0x000fc8000f8e0002 */
[----:B------:R-:W-:Y:S01]  /*2a00*/  IMAD.U32 R17, RZ, RZ, UR30 ;  /* 0x0000001eff117e24 */ /* 0x000fe2000f8e00ff */
[----:B------:R-:W-:Y:S01]  /*2a10*/  UIMAD.WIDE.U32 UR30, UR25, UR23, URZ ;  /* 0x00000017191e72a5 */ /* 0x000fe2000f8e00ff */
[----:B------:R-:W-:Y:S01]  /*2a20*/  IMAD.IADD R3, R3, 0x1, R0 ;  /* 0x0000000103037824 */ /* 0x000fe200078e0200 */
[----:B------:R-:W-:Y:S02]  /*2a30*/  UIMAD.WIDE.U32 UR24, UR6, 0x20, URZ ;  /* 0x00000020061878a5 */ /* 0x000fe4000f8e00ff */
[----:B------:R-:W-:Y:S01]  /*2a40*/  @!P2 LEA R16, P0, R17, R167, 0x1 ;  /* 0x000000a71110a211 */ /* 0x000fe200078008ff */
[----:B------:R-:W-:Y:S01]  /*2a50*/  UIADD3 UR22, UPT, UPT, UR31, UR22, URZ ;  /* 0x000000161f167290 */ /* 0x000fe2000fffe0ff */
[----:B-1----:R-:W-:Y:S02]  /*2a60*/  IMAD R5, R32, UR4, RZ ;  /* 0x0000000420057c24 */ /* 0x002fe4000f8e02ff */
[----:B------:R-:W-:-:S04]  /*2a70*/  IMAD.WIDE.U32 R2, R208, UR4, R2 ;  /* 0x00000004d0027c25 */ /* 0x000fc8000f8e0002 */
[----:B--2---:R-:W-:Y:S01]  /*2a80*/  IMAD R12, R208, UR5, R5 ;  /* 0x00000005d00c7c24 */ /* 0x004fe2000f8e0205 */
[----:B---3--:R-:W-:Y:S01]  /*2a90*/  MOV R0, UR8 ;  /* 0x0000000800007c02 */ /* 0x008fe20008000f00 */
[----:B------:R-:W1:Y:S02]  /*2aa0*/  LDCU.64 UR8, c[0x0][0x390] ;  /* 0x00007200ff0877ac */ /* 0x000e640008000a00 */
[----:B------:R-:W-:Y:S01]  /*2ab0*/  IMAD.IADD R12, R3, 0x1, R12 ;  /* 0x00000001030c7824 */ /* 0x000fe200078e020c */
[----:B------:R-:W-:Y:S01]  /*2ac0*/  MOV R3, UR31 ;  /* 0x0000001f00037c02 */ /* 0x000fe20008000f00 */
[----:B------:R-:W-:Y:S01]  /*2ad0*/  IMAD.U32 R3, RZ, RZ, UR22 ;  /* 0x00000016ff037e24 */ /* 0x000fe2000f8e00ff */
[----:B------:R-:W-:Y:S01]  /*2ae0*/  @!P2 LEA.HI.X R17, R17, R166, R0, 0x1, P0 ;  /* 0x000000a61111a211 */ /* 0x000fe200000f0c00 */
[----:B------:R-:W-:-:S04]  /*2af0*/  @!P4 IMAD R0, R21, R22, RZ ;  /* 0x000000161500c224 */ /* 0x000fc800078e02ff */
[----:B------:R-:W-:Y:S02]  /*2b00*/  @!P4 IMAD R4, R20, R23, R0 ;  /* 0x000000171404c224 */ /* 0x000fe400078e0200 */
[----:B------:R-:W-:-:S03]  /*2b10*/  IMAD.U32 R0, RZ, RZ, UR11 ;  /* 0x0000000bff007e24 */ /* 0x000fc6000f8e00ff */
[----:B------:R-:W-:Y:S01]  /*2b20*/  @!P4 IADD3 R7, PT, PT, R7, R4, RZ ;  /* 0x000000040707c210 */ /* 0x000fe20007ffe0ff */
[----:B------:R-:W-:Y:S01]  /*2b30*/  @!P1 IMAD R0, R0, 0x30, RZ ;  /* 0x0000003000009824 */ /* 0x000fe200078e02ff */
[----:B-----5:R-:W-:Y:S02]  /*2b40*/  @!P4 LEA R4, P0, R6, R26, 0x1 ;  /* 0x0000001a0604c211 */ /* 0x020fe400078008ff */
[----:B------:R-:W-:Y:S01]  /*2b50*/  LOP3.LUT R26, R172, 0x400, RZ, 0xc0, !PT ;  /* 0x00000400ac1a7812 */ /* 0x000fe200078ec0ff */
[----:B------:R-:W-:Y:S01]  /*2b60*/  @!P1 IMAD.IADD R0, R11, 0x1, R0 ;  /* 0x000000010b009824 */ /* 0x000fe200078e0200 */
[----:B------:R-:W-:Y:S02]  /*2b70*/  @!P4 LEA.HI.X R5, R6, R27, R7, 0x1, P0 ;  /* 0x0000001b0605c211 */ /* 0x000fe400000f0c07 */
[----:B------:R-:W-:Y:S02]  /*2b80*/  @!P1 LEA R6, P5, R10, R167, 0x1 ;  /* 0x000000a70a069211 */ /* 0x000fe400078a08ff */
[----:B-1----:R-:W-:Y:S01]  /*2b90*/  LEA R13, P0, R2, UR8, 0x1 ;  /* 0x00000008020d7c11 */ /* 0x002fe2000f8008ff */
        /* <DEDUP_REMOVED lines=8> */
[----:B------:R-:W-:Y:S03]  /*2c20*/  @!P6 LDGSTS.E.BYPASS.LTC128B.128 [R24+0x8000], desc[UR14][R14.64] ;  /* 0x080000000e18efae */ /* 0x000fe6000b981a0e */
[C---:B------:R-:W-:Y:S01]  /*2c30*/  @!P6 LEA R10, P0, R2.reuse, R13, 0x1 ;  /* 0x0000000d020ae211 */ /* 0x040fe200078008ff */
[----:B------:R2:W-:Y:S03]  /*2c40*/  @!P6 LDGSTS.E.BYPASS.LTC128B.128 [R24+0xa000], desc[UR14][R14.64+0x80] ;  /* 0x0a0000800e18efae */ /* 0x0005e6000b981a0e */
[----:B------:R-:W-:Y:S01]  /*2c50*/  @!P6 LEA.HI.X R11, R2, R12, R0, 0x1, P0 ;  /* 0x0000000c020be211 */ /* 0x000fe200000f0c00 */
[----:B------:R-:W-:Y:S01]  /*2c60*/  @!P3 LDGSTS.E.BYPASS.LTC128B.128 [R24+0x8800], desc[UR14][R18.64] ;  /* 0x088000001218bfae */ /* 0x000fe2000b981a0e */
[----:B------:R-:W-:Y:S01]  /*2c70*/  IMAD.U32 R0, RZ, RZ, UR6 ;  /* 0x00000006ff007e24 */ /* 0x000fe2000f8e00ff */
[----:B------:R-:W-:-:S02]  /*2c80*/  VOTEU.ALL UP0, P4 ;  /* 0x0000000000ff7886 */ /* 0x000fc40002000000 */
[----:B------:R3:W-:Y:S01]  /*2c90*/  @!P3 LDGSTS.E.BYPASS.LTC128B.128 [R24+0xa800], desc[UR14][R18.64+0x80] ;  /* 0x0a8000801218bfae */ /* 0x0007e2000b981a0e */
[----:B------:R-:W-:Y:S01]  /*2ca0*/  ISETP.GE.AND P3, PT, R28, UR19, PT ;  /* 0x000000131c007c0c */ /* 0x000fe2000bf66270 */
[----:B------:R-:W-:Y:S02]  /*2cb0*/  USHF.L.U32 UR19, UR7, 0x5, URZ ;  /* 0x0000000507137899 */ /* 0x000fe400080006ff */
[----:B------:R-:W-:Y:S02]  /*2cc0*/  @!P2 LDGSTS.E.BYPASS.LTC128B.128 [R24+0x9000], desc[UR14][R16.64] ;  /* 0x090000001018afae */ /* 0x000fe4000b981a0e */
[----:B------:R-:W-:Y:S02]  /*2cd0*/  UIADD3 UR19, UPT, UPT, UR25, UR19, URZ ;  /* 0x0000001319137290 */ /* 0x000fe4000fffe0ff */
[----:B------:R4:W-:Y:S01]  /*2ce0*/  @!P2 LDGSTS.E.BYPASS.LTC128B.128 [R24+0xb000], desc[UR14][R16.64+0x80] ;  /* 0x0b0000801018afae */ /* 0x0009e2000b981a0e */
[----:B-1----:R-:W-:-:S03]  /*2cf0*/  IMAD.U32 R5, RZ, RZ, UR6 ;  /* 0x00000006ff057e24 */ /* 0x002fc6000f8e00ff */
[----:B------:R-:W-:Y:S01]  /*2d00*/  @!P1 LDGSTS.E.BYPASS.LTC128B.128 [R24+0x9800], desc[UR14][R6.64] ;  /* 0x0980000006189fae */ /* 0x000fe2000b981a0e */
[----:B------:R-:W-:-:S03]  /*2d10*/  IMAD.U32 R4, RZ, RZ, UR7 ;  /* 0x00000007ff047e24 */ /* 0x000fc6000f8e00ff */
[----:B------:R1:W-:Y:S01]  /*2d20*/  @!P1 LDGSTS.E.BYPASS.LTC128B.128 [R24+0xb800], desc[UR14][R6.64+0x80] ;  /* 0x0b80008006189fae */ /* 0x0003e2000b981a0e */
[----:B--2---:R-:W-:-:S03]  /*2d30*/  @!P5 LEA R14, P0, R0, UR30, 0x4 ;  /* 0x0000001e000edc11 */ /* 0x004fc6000f8020ff */
[----:B------:R-:W0:Y:S01]  /*2d40*/  LDGDEPBAR ;  /* 0x00000000000079af */ /* 0x000e220000000000 */
[----:B------:R-:W-:Y:S01]  /*2d50*/  LOP3.LUT R0, R172, 0x1c0, RZ, 0xc0, !PT ;  /* 0x000001c0ac007812 */ /* 0x000fe200078ec0ff */
[----:B------:R-:W-:Y:S01]  /*2d60*/  @!UP0 UIADD3 UR30, UP1, UPT, UR30, UR24, URZ ;  /* 0x000000181e1e8290 */ /* 0x000fe2000ff3e0ff */
[----:B------:R-:W-:Y:S02]  /*2d70*/  @!P5 LEA.HI.X R5, R5, UR22, R4, 0x4, P0 ;  /* 0x000000160505dc11 */ /* 0x000fe400080f2404 */
[----:B------:R-:W-:Y:S01]  /*2d80*/  LOP3.LUT R0, R0, 0x38, R31, 0xf8, !PT ;  /* 0x0000003800007812 */ /* 0x000fe200078ef81f */
[----:B------:R-:W-:Y:S01]  /*2d90*/  @!UP0 UIADD3.X UR22, UPT, UPT, UR19, UR22, URZ, UP1, !UPT ;  /* 0x0000001613168290 */ /* 0x000fe20008ffe4ff */
[----:B---3--:R-:W-:Y:S01]  /*2da0*/  LOP3.LUT R18, R172, 0x200, RZ, 0xc0, !PT ;  /* 0x00000200ac127812 */ /* 0x008fe200078ec0ff */
[----:B------:R-:W-:Y:S01]  /*2db0*/  IMAD.U32 R15, RZ, RZ, UR30 ;  /* 0x0000001eff0f7e24 */ /* 0x000fe2000f8e00ff */
[----:B------:R-:W-:Y:S02]  /*2dc0*/  UISETP.GE.U32.AND UP1, UPT, UR21, 0x41, UPT ;  /* 0x000000411500788c */ /* 0x000fe4000bf26070 */
[----:B------:R-:W-:Y:S01]  /*2dd0*/  LOP3.LUT R18, R18, 0x7c00, R9, 0xf8, !PT ;  /* 0x00007c0012127812 */ /* 0x000fe200078ef809 */
[----:B------:R-:W-:Y:S01]  /*2de0*/  @!P3 IMAD.WIDE.U32 R8, R8, 0x30, R2 ;  /* 0x000000300808b825 */ /* 0x000fe200078e0002 */
[----:B------:R-:W-:-:S02]  /*2df0*/  MOV R2, UR7 ;  /* 0x0000000700027c02 */ /* 0x000fc40008000f00 */
[----:B------:R-:W-:Y:S01]  /*2e00*/  SHF.R.U32.HI R3, RZ, 0x1, R175 ;  /* 0x00000001ff037819 */ /* 0x000fe200000116af */
[----:B----4-:R-:W-:Y:S01]  /*2e10*/  IMAD.U32 R16, RZ, RZ, UR22 ;  /* 0x00000016ff107e24 */ /* 0x010fe2000f8e00ff */
[-C--:B------:R-:W-:Y:S01]  /*2e20*/  @!P4 LEA R4, P1, R15, R13.reuse, 0x1 ;  /* 0x0000000d0f04c211 */ /* 0x080fe200078208ff */
[----:B------:R-:W-:Y:S01]  /*2e30*/  @!P3 IMAD R2, R2, 0x30, RZ ;  /* 0x000000300202b824 */ /* 0x000fe200078e02ff */
[C---:B------:R-:W-:Y:S01]  /*2e40*/  LOP3.LUT R160, R0.reuse, 0x8, R3, 0x78, !PT ;  /* 0x0000000800a07812 */ /* 0x040fe200078e7803 */
[----:B------:R-:W2:Y:S01]  /*2e50*/  LDCU UR22, c[0x0][0x50c] ;  /* 0x0000a180ff1677ac */ /* 0x000ea20008000800 */
[----:B------:R-:W-:Y:S02]  /*2e60*/  LOP3.LUT R3, R0, 0x8, R175, 0x78, !PT ;  /* 0x0000000800037812 */ /* 0x000fe400078e78af */
[----:B-1----:R-:W-:Y:S01]  /*2e70*/  @!P5 LEA R6, P2, R14, R13, 0x1 ;  /* 0x0000000d0e06d211 */ /* 0x002fe200078408ff */
[----:B------:R-:W-:-:S04]  /*2e80*/  DEPBAR.LE SB0, 0x0 ;  /* 0x000080000000791a */ /* 0x000fc80000000000 */
[----:B------:R-:W-:Y:S01]  /*2e90*/  BAR.SYNC.DEFER_BLOCKING 0x0 ;  /* 0x0000000000007b1d */ /* 0x000fe20000010000 */
[----:B------:R-:W-:Y:S01]  /*2ea0*/  @!P3 IADD3 R0, PT, PT, R9, R2, RZ ;  /* 0x000000020900b210 */ /* 0x000fe20007ffe0ff */
[----:B------:R-:W-:Y:S01]  /*2eb0*/  IMAD R26, R3, 0x2, R26 ;  /* 0x00000002031a7824 */ /* 0x000fe200078e021a */
[----:B------:R-:W-:Y:S02]  /*2ec0*/  @!P3 LEA R2, P0, R8, R13, 0x1 ;  /* 0x0000000d0802b211 */ /* 0x000fe400078008ff */
[-C--:B------:R-:W-:Y:S02]  /*2ed0*/  @!P5 LEA.HI.X R7, R14, R12.reuse, R5, 0x1, P2 ;  /* 0x0000000c0e07d211 */ /* 0x080fe400010f0c05 */
[-C--:B------:R-:W-:Y:S01]  /*2ee0*/  @!P3 LEA.HI.X R3, R8, R12.reuse, R0, 0x1, P0 ;  /* 0x0000000c0803b211 */ /* 0x080fe200000f0c00 */
[----:B------:R-:W-:Y:S01]  /*2ef0*/  IMAD.IADD R0, R160, 0x1, R18 ;  /* 0x00000001a0007824 */ /* 0x000fe200078e0212 */
[----:B------:R-:W-:Y:S02]  /*2f00*/  @!P4 LEA.HI.X R5, R15, R12, R16, 0x1, P1 ;  /* 0x0000000c0f05c211 */ /* 0x000fe400008f0c10 */
[----:B------:R-:W-:-:S02]  /*2f10*/  LOP3.LUT P0, RZ, R175, 0x2, RZ, 0xc0, !PT ;  /* 0x00000002afff7812 */ /* 0x000fc4000780c0ff */
[----:B------:R-:W-:Y:S02]  /*2f20*/  LEA R20, R0, UR20, 0x1 ;  /* 0x0000001400147c11 */ /* 0x000fe4000f8e08ff */
[----:B------:R-:W-:Y:S01]  /*2f30*/  LOP3.LUT P2, RZ, R175, 0x4, RZ, 0xc0, !PT ;  /* 0x00000004afff7812 */ /* 0x000fe2000784c0ff */
[----:B------:R-:W-:Y:S01]  /*2f40*/  @!PT LDS RZ, [RZ] ;  /* 0x00000000fffff984 */ /* 0x000fe20000000800 */
[----:B------:R-:W-:Y:S01]  /*2f50*/  @!PT LDS RZ, [RZ] ;  /* 0x00000000fffff984 */ /* 0x000fe20000000800 */
[----:B------:R-:W-:Y:S01]  /*2f60*/  @!PT LDS RZ, [RZ] ;  /* 0x00000000fffff984 */ /* 0x000fe20000000800 */
[----:B------:R-:W-:Y:S04]  /*2f70*/  @!P6 LDGSTS.E.BYPASS.LTC128B.128 [R24+0xc000], desc[UR14][R10.64] ;  /* 0x0c0000000a18efae */ /* 0x000fe8000b981a0e */
[----:B------:R1:W-:Y:S04]  /*2f80*/  @!P6 LDGSTS.E.BYPASS.LTC128B.128 [R24+0xe000], desc[UR14][R10.64+0x80] ;  /* 0x0e0000800a18efae */ /* 0x0003e8000b981a0e */
        /* <DEDUP_REMOVED lines=16> */
[----:B------:R-:W-:Y:S04]  /*3090*/  @P3 STS.128 [R24+0xd800], RZ ;  /* 0x00d800ff18003388 */ /* 0x000fe80000000c00 */
[----:B------:R-:W-:Y:S04]  /*30a0*/  @P3 STS.128 [R24+0xf800], RZ ;  /* 0x00f800ff18003388 */ /* 0x000fe80000000c00 */
[----:B------:R-:W-:Y:S01]  /*30b0*/  @!PT LDS RZ, [RZ] ;  /* 0x00000000fffff984 */ /* 0x000fe20000000800 */
[----:B------:R-:W-:Y:S01]  /*30c0*/  @!PT LDS RZ, [RZ] ;  /* 0x00000000fffff984 */ /* 0x000fe20000000800 */
[----:B------:R-:W-:Y:S01]  /*30d0*/  @!PT LDS RZ, [RZ] ;  /* 0x00000000fffff984 */ /* 0x000fe20000000800 */
[----:B------:R-:W-:Y:S04]  /*30e0*/  @!P3 LDGSTS.E.BYPASS.LTC128B.128 [R24+0xd800], desc[UR14][R2.64] ;  /* 0x0d8000000218bfae */ /* 0x000fe8000b981a0e */
[----:B------:R4:W-:Y:S04]  /*30f0*/  @!P3 LDGSTS.E.BYPASS.LTC128B.128 [R24+0xf800], desc[UR14][R2.64+0x80] ;  /* 0x0f8000800218bfae */ /* 0x0009e8000b981a0e */
[----:B-1----:R-:W-:Y:S04]  /*3100*/  LDSM.16.M88.4 R8, [R20] ;  /* 0x000000001408783b */ /* 0x002fe80000000200 */
[----:B------:R-:W1:Y:S04]  /*3110*/  LDSM.16.M88.4 R32, [R26+UR20+0x8000] ;  /* 0x008000141a20783b */ /* 0x000e680008000200 */
[----:B---3--:R-:W3:Y:S04]  /*3120*/  LDSM.16.M88.4 R4, [R20+0x2000] ;  /* 0x002000001404783b */ /* 0x008ee80000000200 */
[----:B------:R-:W5:Y:S04]  /*3130*/  LDSM.16.M88.4 R28, [R26+UR20+0x8800] ;  /* 0x008800141a1c783b */ /* 0x000f680008000200 */
[----:B------:R-:W2:Y:S04]  /*3140*/  LDSM.16.M88.4 R12, [R26+UR20+0x9000] ;  /* 0x009000141a0c783b */ /* 0x000ea80008000200 */
[----:B------:R-:W2:Y:S01]  /*3150*/  LDSM.16.M88.4 R36, [R26+UR20+0x9800] ;  /* 0x009800141a24783b */ /* 0x000ea20008000200 */
[----:B----4-:R-:W-:Y:S01]  /*3160*/  SEL R3, R173, 0xffffffe0, !P0 ;  /* 0xffffffe0ad037807 */ /* 0x010fe20004000000 */
[----:B------:R-:W-:-:S02]  /*3170*/  VIADD R2, R26, UR20 ;  /* 0x000000141a027c36 */ /* 0x000fc40008000000 */
[----:B------:R-:W0:Y:S01]  /*3180*/  LDGDEPBAR ;  /* 0x00000000000079af */ /* 0x000e220000000000 */
[----:B------:R-:W-:Y:S01]  /*3190*/  IADD3 R21, PT, PT, R20, R3, RZ ;  /* 0x0000000314157210 */ /* 0x000fe20007ffe0ff */
[----:B------:R-:W-:-:S04]  /*31a0*/  IMAD.IADD R27, R2, 0x1, R3 ;  /* 0x00000001021b7824 */ /* 0x000fc800078e0203 */
[----:B------:R-:W-:Y:S04]  /*31b0*/  LDSM.16.M88.4 R16, [R21+0x2000] ;  /* 0x002000001510783b */ /* 0x000fe80000000200 */
[----:B------:R-:W4:Y:S04]  /*31c0*/  LDSM.16.M88.4 R64, [R27+0x8000] ;  /* 0x008000001b40783b */ /* 0x000f280000000200 */
[----:B------:R-:W4:Y:S04]  /*31d0*/  LDSM.16.M88.4 R60, [R27+0x8800] ;  /* 0x008800001b3c783b */ /* 0x000f280000000200 */
[----:B------:R-:W4:Y:S01]  /*31e0*/  LDSM.16.M88.4 R56, [R27+0x9000] ;  /* 0x009000001b38783b */ /* 0x000f220000000200 */
[-C--:B-1----:R-:W-:Y:S03]  /*31f0*/  HMMA.16816.F32 R96, R8, R32.reuse, RZ ;  /* 0x000000200860723c */ /* 0x082fe600000018ff */
[----:B------:R-:W1:Y:S05]  /*3200*/  LDSM.16.M88.4 R68, [R27+0x9800] ;  /* 0x009800001b44783b */ /* 0x000e6a0000000200 */
[C---:B---3--:R-:W-:Y:S08]  /*3210*/  HMMA.16816.F32 R48, R4.reuse, R32, RZ ;  /* 0x000000200430723c */ /* 0x048ff000000018ff */
[-C--:B------:R-:W-:Y:S08]  /*3220*/  HMMA.16816.F32 R52, R4, R34.reuse, RZ ;  /* 0x000000220434723c */ /* 0x080ff000000018ff */
[----:B------:R-:W-:Y:S08]  /*3230*/  HMMA.16816.F32 R116, R8, R34, RZ ;  /* 0x000000220874723c */ /* 0x000ff000000018ff */
[C---:B-----5:R-:W-:Y:S08]  /*3240*/  HMMA.16816.F32 R40, R4.reuse, R28, RZ ;  /* 0x0000001c0428723c */ /* 0x060ff000000018ff */
[C---:B--2---:R-:W-:Y:S08]  /*3250*/  HMMA.16816.F32 R32, R4.reuse, R12, RZ ;  /* 0x0000000c0420723c */ /* 0x044ff000000018ff */
[C---:B------:R-:W-:Y:S08]  /*3260*/  HMMA.16816.F32 R44, R4.reuse, R36, RZ ;  /* 0x00000024042c723c */ /* 0x040ff000000018ff */
[C---:B------:R-:W-:Y:S08]  /*3270*/  HMMA.16816.F32 R80, R4.reuse, R30, RZ ;  /* 0x0000001e0450723c */ /* 0x040ff000000018ff */
[C---:B------:R-:W-:Y:S08]  /*3280*/  HMMA.16816.F32 R88, R4.reuse, R14, RZ ;  /* 0x0000000e0458723c */ /* 0x040ff000000018ff */
[----:B------:R-:W-:Y:S01]  /*3290*/  HMMA.16816.F32 R76, R4, R38, RZ ;  /* 0x00000026044c723c */ /* 0x000fe200000018ff */
[----:B------:R-:W2:Y:S07]  /*32a0*/  LDSM.16.M88.4 R4, [R21] ;  /* 0x000000001504783b */ /* 0x000eae0000000200 */
[C---:B------:R-:W-:Y:S08]  /*32b0*/  HMMA.16816.F32 R84, R8.reuse, R28, RZ ;  /* 0x0000001c0854723c */ /* 0x040ff000000018ff */
[C---:B------:R-:W-:Y:S08]  /*32c0*/  HMMA.16816.F32 R112, R8.reuse, R30, RZ ;  /* 0x0000001e0870723c */ /* 0x040ff000000018ff */
[C---:B------:R-:W-:Y:S08]  /*32d0*/  HMMA.16816.F32 R72, R8.reuse, R12, RZ ;  /* 0x0000000c0848723c */ /* 0x040ff000000018ff */
[C---:B------:R-:W-:Y:S08]  /*32e0*/  HMMA.16816.F32 R108, R8.reuse, R14, RZ ;  /* 0x0000000e086c723c */ /* 0x040ff000000018ff */
[C---:B------:R-:W-:Y:S08]  /*32f0*/  HMMA.16816.F32 R92, R8.reuse, R36, RZ ;  /* 0x00000024085c723c */ /* 0x040ff000000018ff */
[----:B------:R-:W-:Y:S01]  /*3300*/  HMMA.16816.F32 R104, R8, R38, RZ ;  /* 0x000000260868723c */ /* 0x000fe200000018ff */
[----:B------:R-:W-:-:S05]  /*3310*/  IMAD.MOV.U32 R8, RZ, RZ, 0x40 ;  /* 0x00000040ff087424 */ /* 0x000fca00078e00ff */
[----:B------:R-:W-:Y:S02]  /*3320*/  SEL R0, R8, 0xffffffc0, !P2 ;  /* 0xffffffc008007807 */ /* 0x000fe40005000000 */
[----:B----4-:R-:W-:Y:S03]  /*3330*/  HMMA.16816.F32 R100, R16, R64, R48 ;  /* 0x000000401064723c */ /* 0x010fe60000001830 */
[----:B------:R-:W-:Y:S01]  /*3340*/  IMAD.IADD R25, R20, 0x1, R0 ;  /* 0x0000000114197824 */ /* 0x000fe200078e0200 */
[----:B------:R-:W-:-:S04]  /*3350*/  IADD3 R0, PT, PT, R2, R0, RZ ;  /* 0x0000000002007210 */ /* 0x000fc80007ffe0ff */
[----:B------:R-:W-:Y:S01]  /*3360*/  LDSM.16.M88.4 R12, [R25] ;  /* 0x00000000190c783b */ /* 0x000fe20000000200 */
[C---:B------:R-:W-:Y:S01]  /*3370*/  IMAD.IADD R2, R3.reuse, 0x1, R0 ;  /* 0x0000000103027824 */ /* 0x040fe200078e0200 */
[C---:B------:R-:W-:Y:S01]  /*3380*/  HMMA.16816.F32 R124, R16.reuse, R62, R80 ;  /* 0x0000003e107c723c */ /* 0x040fe20000001850 */
[----:B------:R-:W-:Y:S01]  /*3390*/  IMAD.IADD R3, R3, 0x1, R25 ;  /* 0x0000000103037824 */ /* 0x000fe200078e0219 */
[----:B------:R-:W3:Y:S04]  /*33a0*/  LDSM.16.M88.4 R28, [R0+0x8000] ;  /* 0x00800000001c783b */ /* 0x000ee80000000200 */
[----:B------:R-:W-:Y:S02]  /*33b0*/  LDSM.16.M88.4 R8, [R25+0x2000] ;  /* 0x002000001908783b */ /* 0x000fe40000000200 */
[C---:B------:R-:W-:Y:S02]  /*33c0*/  HMMA.16816.F32 R148, R16.reuse, R60, R40 ;  /* 0x0000003c1094723c */ /* 0x040fe40000001828 */
[----:B------:R-:W4:Y:S04]  /*33d0*/  LDSM.16.M88.4 R48, [R0+0x9000] ;  /* 0x009000000030783b */ /* 0x000f280000000200 */
[----:B------:R-:W-:Y:S02]  /*33e0*/  LDSM.16.M88.4 R36, [R3] ;  /* 0x000000000324783b */ /* 0x000fe40000000200 */
[C---:B------:R-:W-:Y:S02]  /*33f0*/  HMMA.16816.F32 R144, R16.reuse, R56, R32 ;  /* 0x000000381090723c */ /* 0x040fe40000001820 */
[----:B------:R-:W-:Y:S06]  /*3400*/  LDSM.16.M88.4 R40, [R20+0x4000] ;  /* 0x004000001428783b */ /* 0x000fec0000000200 */
[C---:B-1----:R-:W-:Y:S01]  /*3410*/  HMMA.16816.F32 R140, R16.reuse, R68, R44 ;  /* 0x00000044108c723c */ /* 0x042fe2000000182c */
[----:B------:R-:W-:Y:S07]  /*3420*/  LDSM.16.M88.4 R44, [R0+0x9800] ;  /* 0x00980000002c783b */ /* 0x000fee0000000200 */
[C---:B------:R-:W-:Y:S01]  /*3430*/  HMMA.16816.F32 R136, R16.reuse, R66, R52 ;  /* 0x000000421088723c */ /* 0x040fe20000001834 */
[----:B------:R-:W-:Y:S07]  /*3440*/  LDSM.16.M88.4 R52, [R2+0x8000] ;  /* 0x008000000234783b */ /* 0x000fee0000000200 */
[C---:B------:R-:W-:Y:S08]  /*3450*/  HMMA.16816.F32 R120, R16.reuse, R58, R88 ;  /* 0x0000003a1078723c */ /* 0x040ff00000001858 */
[----:B------:R-:W-:Y:S01]  /*3460*/  HMMA.16816.F32 R80, R16, R70, R76 ;  /* 0x000000461050723c */ /* 0x000fe2000000184c */
[----:B------:R-:W1:Y:S07]  /*3470*/  LDSM.16.M88.4 R16, [R0+0x8800] ;  /* 0x008800000010783b */ /* 0x000e6e0000000200 */
[C---:B--2---:R-:W-:Y:S08]  /*3480*/  HMMA.16816.F32 R32, R4.reuse, R64, R96 ;  /* 0x000000400420723c */ /* 0x044ff00000001860 */
[C---:B------:R-:W-:Y:S08]  /*3490*/  HMMA.16816.F32 R152, R4.reuse, R56, R72 ;  /* 0x000000380498723c */ /* 0x040ff00000001848 */
[C---:B------:R-:W-:Y:S08]  /*34a0*/  HMMA.16816.F32 R128, R4.reuse, R60, R84 ;  /* 0x0000003c0480723c */ /* 0x040ff00000001854 */
[C---:B------:R-:W-:Y:S01]  /*34b0*/  HMMA.16816.F32 R76, R4.reuse, R66, R116 ;  /* 0x00000042044c723c */ /* 0x040fe20000001874 */
[----:B------:R-:W2:Y:S07]  /*34c0*/  LDSM.16.M88.4 R64, [R26+UR20+0xa000] ;  /* 0x00a000141a40783b */ /* 0x000eae0008000200 */
[C---:B------:R-:W-:Y:S01]  /*34d0*/  HMMA.16816.F32 R72, R4.reuse, R62, R112 ;  /* 0x0000003e0448723c */ /* 0x040fe20000001870 */
[----:B------:R-:W-:Y:S07]  /*34e0*/  LDSM.16.M88.4 R60, [R2+0x9000] ;  /* 0x00900000023c783b */ /* 0x000fee0000000200 */
[C---:B------:R-:W-:Y:S08]  /*34f0*/  HMMA.16816.F32 R156, R4.reuse, R68, R92 ;  /* 0x00000044049c723c */ /* 0x040ff0000000185c */
[C---:B------:R-:W-:Y:S01]  /*3500*/  HMMA.16816.F32 R132, R4.reuse, R58, R108 ;  /* 0x0000003a0484723c */ /* 0x040fe2000000186c */
[----:B------:R-:W-:Y:S07]  /*3510*/  LDSM.16.M88.4 R56, [R2+0x8800] ;  /* 0x008800000238783b */ /* 0x000fee0000000200 */
[----:B------:R-:W-:Y:S01]  /*3520*/  HMMA.16816.F32 R112, R4, R70, R104 ;  /* 0x000000460470723c */ /* 0x000fe20000001868 */
[----:B------:R-:W5:Y:S04]  /*3530*/  LDSM.16.M88.4 R4, [R3+0x2000] ;  /* 0x002000000304783b */ /* 0x000f680000000200 */
[----:B------:R-:W5:Y:S03]  /*3540*/  LDSM.16.M88.4 R68, [R2+0x9800] ;  /* 0x009800000244783b */ /* 0x000f660000000200 */
[----:B---3--:R-:W-:Y:S08]  /*3550*/  HMMA.16816.F32 R32, R12, R28, R32 ;  /* 0x0000001c0c20723c */ /* 0x008ff00000001820 */
[C---:B----4-:R-:W-:Y:S08]  /*3560*/  HMMA.16816.F32 R96, R8.reuse, R50, R120 ;  /* 0x000000320860723c */ /* 0x050ff00000001878 */
[C---:B-1----:R-:W-:Y:S08]  /*3570*/  HMMA.16816.F32 R108, R8.reuse, R16, R148 ;  /* 0x00000010086c723c */ /* 0x042ff00000001894 */
[----:B------:R-:W-:Y:S08]  /*3580*/  HMMA.16816.F32 R104, R8, R18, R124 ;  /* 0x000000120868723c */ /* 0x000ff0000000187c */
[C---:B------:R-:W-:Y:S08]  /*3590*/  HMMA.16816.F32 R128, R12.reuse, R16, R128 ;  /* 0x000000100c80723c */ /* 0x040ff00000001880 */
[----:B------:R-:W-:Y:S01]  /*35a0*/  HMMA.16816.F32 R120, R12, R18, R72 ;  /* 0x000000120c78723c */ /* 0x000fe20000001848 */
[----:B------:R-:W-:Y:S07]  /*35b0*/  LDSM.16.M88.4 R72, [R0+0xa000] ;  /* 0x00a000000048783b */ /* 0x000fee0000000200 */
[C---:B------:R-:W-:Y:S08]  /*35c0*/  HMMA.16816.F32 R88, R8.reuse, R28, R100 ;  /* 0x0000001c0858723c */ /* 0x040ff00000001864 */
[C---:B------:R-:W-:Y:S08]  /*35d0*/  HMMA.16816.F32 R84, R8.reuse, R30, R136 ;  /* 0x0000001e0854723c */ /* 0x040ff00000001888 */
[----:B------:R-:W-:Y:S01]  /*35e0*/  HMMA.16816.F32 R116, R8, R46, R80 ;  /* 0x0000002e0874723c */ /* 0x000fe20000001850 */
[----:B------:R-:W-:Y:S07]  /*35f0*/  LDSM.16.M88.4 R80, [R27+0xa000] ;  /* 0x00a000001b50783b */ /* 0x000fee0000000200 */
[----:B------:R-:W-:Y:S01]  /*3600*/  HMMA.16816.F32 R124, R12, R30, R76 ;  /* 0x0000001e0c7c723c */ /* 0x000fe2000000184c */
[----:B------:R-:W1:Y:S07]  /*3610*/  LDSM.16.M88.4 R28, [R20+0x6000] ;  /* 0x00600000141c783b */ /* 0x000e6e0000000200 */
[----:B------:R-:W-:Y:S01]  /*3620*/  HMMA.16816.F32 R16, R36, R52, R32 ;  /* 0x000000342410723c */ /* 0x000fe20000001820 */
[----:B------:R-:W3:Y:S04]  /*3630*/  LDSM.16.M88.4 R32, [R21+0x4000] ;  /* 0x004000001520783b */ /* 0x000ee80000000200 */
[----:B------:R-:W4:Y:S03]  /*3640*/  LDSM.16.M88.4 R20, [R21+0x6000] ;  /* 0x006000001514783b */ /* 0x000f260000000200 */
[C---:B------:R-:W-:Y:S08]  /*3650*/  HMMA.16816.F32 R76, R12.reuse, R48, R152 ;  /* 0x000000300c4c723c */ /* 0x040ff00000001898 */
[C---:B------:R-:W-:Y:S08]  /*3660*/  HMMA.16816.F32 R132, R12.reuse, R50, R132 ;  /* 0x000000320c84723c */ /* 0x040ff00000001884 */
[C---:B------:R-:W-:Y:S08]  /*3670*/  HMMA.16816.F32 R136, R12.reuse, R44, R156 ;  /* 0x0000002c0c88723c */ /* 0x040ff0000000189c */
[----:B------:R-:W-:Y:S08]  /*3680*/  HMMA.16816.F32 R112, R12, R46, R112 ;  /* 0x0000002e0c70723c */ /* 0x000ff00000001870 */
[C---:B------:R-:W-:Y:S01]  /*3690*/  HMMA.16816.F32 R100, R8.reuse, R48, R144 ;  /* 0x000000300864723c */ /* 0x040fe20000001890 */
[----:B------:R-:W-:Y:S07]  /*36a0*/  LDSM.16.M88.4 R48, [R2+0xa000] ;  /* 0x00a000000230783b */ /* 0x000fee0000000200 */
[----:B------:R-:W-:Y:S08]  /*36b0*/  HMMA.16816.F32 R92, R8, R44, R140 ;  /* 0x0000002c085c723c */ /* 0x000ff0000000188c */
[----:B--2---:R-:W-:Y:S01]  /*36c0*/  HMMA.16816.F32 R12, R40, R64, R16 ;  /* 0x00000040280c723c */ /* 0x004fe20000001810 */
[----:B------:R-:W2:Y:S07]  /*36d0*/  LDSM.16.M88.4 R16, [R25+0x4000] ;  /* 0x004000001910783b */ /* 0x000eae0000000200 */
[C---:B-----5:R-:W-:Y:S08]  /*36e0*/  HMMA.16816.F32 R8, R4.reuse, R52, R88 ;  /* 0x000000340408723c */ /* 0x060ff00000001858 */
[C---:B------:R-:W-:Y:S08]  /*36f0*/  HMMA.16816.F32 R84, R4.reuse, R54, R84 ;  /* 0x000000360454723c */ /* 0x040ff00000001854 */
[C---:B------:R-:W-:Y:S08]  /*3700*/  HMMA.16816.F32 R108, R4.reuse, R56, R108 ;  /* 0x00000038046c723c */ /* 0x040ff0000000186c */
[C---:B------:R-:W-:Y:S08]  /*3710*/  HMMA.16816.F32 R104, R4.reuse, R58, R104 ;  /* 0x0000003a0468723c */ /* 0x040ff00000001868 */
[C---:B------:R-:W-:Y:S08]  /*3720*/  HMMA.16816.F32 R100, R4.reuse, R60, R100 ;  /* 0x0000003c0464723c */ /* 0x040ff00000001864 */
[C---:B------:R-:W-:Y:S08]  /*3730*/  HMMA.16816.F32 R140, R4.reuse, R62, R96 ;  /* 0x0000003e048c723c */ /* 0x040ff00000001860 */
[C---:B------:R-:W-:Y:S08]  /*3740*/  HMMA.16816.F32 R144, R4.reuse, R68, R92 ;  /* 0x000000440490723c */ /* 0x040ff0000000185c */
[----:B------:R-:W-:Y:S08]  /*3750*/  HMMA.16816.F32 R116, R4, R70, R116 ;  /* 0x000000460474723c */ /* 0x000ff00000001874 */
[----:B------:R-:W-:Y:S08]  /*3760*/  HMMA.16816.F32 R88, R36, R54, R124 ;  /* 0x000000362458723c */ /* 0x000ff0000000187c */
[----:B-1----:R-:W-:Y:S01]  /*3770*/  HMMA.16816.F32 R4, R28, R64, R8 ;  /* 0x000000401c04723c */ /* 0x002fe20000001808 */
[----:B------:R-:W-:Y:S07]  /*3780*/  LDSM.16.M88.4 R8, [R3+0x4000] ;  /* 0x004000000308783b */ /* 0x000fee0000000200 */
[----:B---3--:R-:W-:Y:S01]  /*3790*/  HMMA.16816.F32 R52, R32, R80, R12 ;  /* 0x000000502034723c */ /* 0x008fe2000000180c */
[----:B------:R-:W1:Y:S07]  /*37a0*/  LDSM.16.M88.4 R12, [R25+0x6000] ;  /* 0x00600000190c783b */ /* 0x000e6e0000000200 */
[C---:B------:R-:W-:Y:S08]  /*37b0*/  HMMA.16816.F32 R96, R36.reuse, R58, R120 ;  /* 0x0000003a2460723c */ /* 0x040ff00000001878 */
[C---:B------:R-:W-:Y:S01]  /*37c0*/  HMMA.16816.F32 R92, R36.reuse, R56, R128 ;  /* 0x00000038245c723c */ /* 0x040fe20000001880 */
[----:B------:R-:W-:Y:S07]  /*37d0*/  LDSM.16.M88.4 R56, [R27+0xa800] ;  /* 0x00a800001b38783b */ /* 0x000fee0000000200 */
[C---:B------:R-:W-:Y:S08]  /*37e0*/  HMMA.16816.F32 R120, R36.reuse, R60, R76 ;  /* 0x0000003c2478723c */ /* 0x040ff0000000184c */
[C---:B------:R-:W-:Y:S08]  /*37f0*/  HMMA.16816.F32 R132, R36.reuse, R62, R132 ;  /* 0x0000003e2484723c */ /* 0x040ff00000001884 */
[C---:B------:R-:W-:Y:S08]  /*3800*/  HMMA.16816.F32 R136, R36.reuse, R68, R136 ;  /* 0x000000442488723c */ /* 0x040ff00000001888 */
[----:B------:R-:W-:Y:S01]  /*3810*/  HMMA.16816.F32 R112, R36, R70, R112 ;  /* 0x000000462470723c */ /* 0x000fe20000001870 */
[----:B------:R-:W3:Y:S07]  /*3820*/  LDSM.16.M88.4 R36, [R26+UR20+0xa800] ;  /* 0x00a800141a24783b */ /* 0x000eee0008000200 */
[----:B----4-:R-:W-:Y:S01]  /*3830*/  HMMA.16816.F32 R44, R20, R80, R4 ;  /* 0x00000050142c723c */ /* 0x010fe20000001804 */
[----:B------:R4:W5:Y:S07]  /*3840*/  LDSM.16.M88.4 R4, [R3+0x6000] ;  /* 0x006000000304783b */ /* 0x00096e0000000200 */
[----:B--2---:R-:W-:Y:S08]  /*3850*/  HMMA.16816.F32 R60, R16, R72, R52 ;  /* 0x00000048103c723c */ /* 0x004ff00000001834 */
[-C--:B------:R-:W-:Y:S01]  /*3860*/  HMMA.16816.F32 R52, R40, R66.reuse, R88 ;  /* 0x000000422834723c */ /* 0x080fe20000001858 */
[----:B------:R-:W-:Y:S07]  /*3870*/  LDSM.16.M88.4 R88, [R26+UR20+0xb800] ;  /* 0x00b800141a58783b */ /* 0x000fee0008000200 */
[----:B------:R-:W-:Y:S08]  /*3880*/  HMMA.16816.F32 R76, R28, R66, R84 ;  /* 0x000000421c4c723c */ /* 0x000ff00000001854 */
[----:B-1----:R-:W-:Y:S08]  /*3890*/  HMMA.16816.F32 R44, R12, R72, R44 ;  /* 0x000000480c2c723c */ /* 0x002ff0000000182c */
[----:B------:R-:W-:Y:S08]  /*38a0*/  HMMA.16816.F32 R52, R32, R82, R52 ;  /* 0x000000522034723c */ /* 0x000ff00000001834 */
[----:B------:R-:W-:Y:S08]  /*38b0*/  HMMA.16816.F32 R68, R8, R48, R60 ;  /* 0x000000300844723c */ /* 0x000ff0000000183c */
[-C--:B---3--:R-:W-:Y:S08]  /*38c0*/  HMMA.16816.F32 R60, R40, R36.reuse, R92 ;  /* 0x00000024283c723c */ /* 0x088ff0000000185c */
[----:B------:R-:W-:Y:S03]  /*38d0*/  HMMA.16816.F32 R64, R28, R36, R108 ;  /* 0x000000241c40723c */ /* 0x000fe6000000186c */
[----:B----4-:R-:W-:-:S04]  /*38e0*/  FMUL.FTZ R3, R68, UR22 ;  /* 0x0000001644037c20 */ /* 0x010fc80008410000 */
[----:B------:R1:W-:Y:S01]  /*38f0*/  MUFU.TANH R150, R3 ;  /* 0x0000000300967308 */ /* 0x0003e20000002400 */
[-C--:B------:R-:W-:Y:S08]  /*3900*/  HMMA.16816.F32 R92, R28, R38.reuse, R104 ;  /* 0x000000261c5c723c */ /* 0x080ff00000001868 */
[----:B------:R-:W-:Y:S08]  /*3910*/  HMMA.16816.F32 R96, R40, R38, R96 ;  /* 0x000000262860723c */ /* 0x000ff00000001860 */
[----:B------:R-:W-:Y:S01]  /*3920*/  HMMA.16816.F32 R84, R20, R82, R76 ;  /* 0x000000521454723c */ /* 0x000fe2000000184c */
[----:B-1----:R-:W-:Y:S01]  /*3930*/  FMUL.FTZ R3, R69, UR22 ;  /* 0x0000001645037c20 */ /* 0x002fe20008410000 */
[----:B------:R-:W-:Y:S03]  /*3940*/  LDSM.16.M88.4 R76, [R26+UR20+0xb000] ;  /* 0x00b000141a4c783b */ /* 0x000fe60008000200 */
[----:B------:R1:W-:Y:S03]  /*3950*/  MUFU.TANH R151, R3 ;  /* 0x0000000300977308 */ /* 0x0003e60000002400 */
[----:B-----5:R-:W-:Y:S01]  /*3960*/  HMMA.16816.F32 R80, R4, R48, R44 ;  /* 0x000000300450723c */ /* 0x020fe2000000182c */
[----:B------:R-:W2:Y:S07]  /*3970*/  LDSM.16.M88.4 R44, [R0+0xa800] ;  /* 0x00a80000002c783b */ /* 0x000eae0000000200 */
[----:B------:R-:W-:Y:S01]  /*3980*/  HMMA.16816.F32 R36, R16, R74, R52 ;  /* 0x0000004a1024723c */ /* 0x000fe20000001834 */
[----:B------:R-:W3:Y:S01]  /*3990*/  LDSM.16.M88.4 R52, [R2+0xa800] ;  /* 0x00a800000234783b */ /* 0x000ee20000000200 */
[----:B-1----:R-:W-:-:S06]  /*39a0*/  FMUL.FTZ R3, R70, UR22 ;  /* 0x0000001646037c20 */ /* 0x002fcc0008410000 */
[-C--:B------:R-:W-:Y:S01]  /*39b0*/  HMMA.16816.F32 R60, R32, R56.reuse, R60 ;  /* 0x00000038203c723c */ /* 0x080fe2000000183c */
[----:B------:R1:W-:Y:S07]  /*39c0*/  MUFU.TANH R148, R3 ;  /* 0x0000000300947308 */ /* 0x0003ee0000002400 */
[----:B------:R-:W-:Y:S01]  /*39d0*/  HMMA.16816.F32 R64, R20, R56, R64 ;  /* 0x000000381440723c */ /* 0x000fe20000001840 */
[----:B-1----:R-:W-:-:S07]  /*39e0*/  FMUL.FTZ R3, R71, UR22 ;  /* 0x0000001647037c20 */ /* 0x002fce0008410000 */
[----:B------:R-:W-:Y:S01]  /*39f0*/  HMMA.16816.F32 R68, R8, R50, R36 ;  /* 0x000000320844723c */ /* 0x000fe20000001824 */
[----:B------:R1:W-:Y:S07]  /*3a00*/  MUFU.TANH R149, R3 ;  /* 0x0000000300957308 */ /* 0x0003ee0000002400 */
[----:B------:R-:W-:Y:S08]  /*3a10*/  HMMA.16816.F32 R36, R12, R74, R84 ;  /* 0x0000004a0c24723c */ /* 0x000ff00000001854 */
[----:B--2---:R-:W-:Y:S01]  /*3a20*/  HMMA.16816.F32 R60, R16, R44, R60 ;  /* 0x0000002c103c723c */ /* 0x004fe2000000183c */
[----:B-1----:R-:W-:-:S04]  /*3a30*/  FMUL.FTZ R3, R80, UR22 ;  /* 0x0000001650037c20 */ /* 0x002fc80008410000 */
[----:B------:R1:W-:Y:S03]  /*3a40*/  MUFU.TANH R130, R3 ;  /* 0x0000000300827308 */ /* 0x0003e60000002400 */
[----:B------:R-:W-:Y:S08]  /*3a50*/  HMMA.16816.F32 R64, R12, R44, R64 ;  /* 0x0000002c0c40723c */ /* 0x000ff00000001840 */
[----:B------:R-:W-:Y:S08]  /*3a60*/  HMMA.16816.F32 R48, R4, R50, R36 ;  /* 0x000000320430723c */ /* 0x000ff00000001824 */
[----:B---3--:R-:W-:Y:S01]  /*3a70*/  HMMA.16816.F32 R60, R8, R52, R60 ;  /* 0x00000034083c723c */ /* 0x008fe2000000183c */
[----:B-1----:R-:W-:-:S04]  /*3a80*/  FMUL.FTZ R3, R81, UR22 ;  /* 0x0000001651037c20 */ /* 0x002fc80008410000 */
[----:B------:R1:W-:Y:S03]  /*3a90*/  MUFU.TANH R131, R3 ;  /* 0x0000000300837308 */ /* 0x0003e60000002400 */
[----:B------:R-:W-:Y:S08]  /*3aa0*/  HMMA.16816.F32 R36, R32, R58, R96 ;  /* 0x0000003a2024723c */ /* 0x000ff00000001860 */
[----:B------:R-:W-:Y:S01]  /*3ab0*/  HMMA.16816.F32 R72, R28, R76, R100 ;  /* 0x0000004c1c48723c */ /* 0x000fe20000001864 */
[----:B-1----:R-:W-:-:S07]  /*3ac0*/  FMUL.FTZ R3, R82, UR22 ;  /* 0x0000001652037c20 */ /* 0x002fce0008410000 */
[C---:B------:R-:W-:Y:S01]  /*3ad0*/  HMMA.16816.F32 R84, R28.reuse, R88, R144 ;  /* 0x000000581c54723c */ /* 0x040fe20000001890 */
[----:B------:R1:W2:Y:S07]  /*3ae0*/  MUFU.TANH R126, R3 ;  /* 0x00000003007e7308 */ /* 0x0002ae0000002400 */
[----:B------:R-:W-:Y:S08]  /*3af0*/  HMMA.16816.F32 R96, R28, R90, R116 ;  /* 0x0000005a1c60723c */ /* 0x000ff00000001874 */
[----:B------:R-:W-:Y:S01]  /*3b00*/  HMMA.16816.F32 R64, R4, R52, R64 ;  /* 0x000000340440723c */ /* 0x000fe20000001840 */
[----:B-1----:R-:W-:-:S07]  /*3b10*/  FMUL.FTZ R3, R83, UR22 ;  /* 0x0000001653037c20 */ /* 0x002fce0008410000 */
[----:B------:R-:W-:Y:S01]  /*3b20*/  HMMA.16816.F32 R80, R28, R78, R140 ;  /* 0x0000004e1c50723c */ /* 0x000fe2000000188c */
[----:B------:R1:W3:Y:S07]  /*3b30*/  MUFU.TANH R127, R3 ;  /* 0x00000003007f7308 */ /* 0x0002ee0000002400 */
[----:B------:R-:W-:Y:S01]  /*3b40*/  HMMA.16816.F32 R28, R16, R46, R36 ;  /* 0x0000002e101c723c */ /* 0x000fe20000001824 */
[----:B------:R-:W-:Y:S07]  /*3b50*/  LDSM.16.M88.4 R36, [R0+0xb000] ;  /* 0x00b000000024783b */ /* 0x000fee0000000200 */
[----:B------:R-:W-:Y:S01]  /*3b60*/  HMMA.16816.F32 R56, R20, R58, R92 ;  /* 0x0000003a1438723c */ /* 0x000fe2000000185c */
[----:B-1----:R-:W-:-:S04]  /*3b70*/  FMUL.FTZ R3, R68, UR22 ;  /* 0x0000001644037c20 */ /* 0x002fc80008410000 */
[----:B------:R1:W-:-:S15]  /*3b80*/  MUFU.TANH R128, R3 ;  /* 0x0000000300807308 */ /* 0x0003de0000002400 */
[----:B------:R-:W-:Y:S01]  /*3b90*/  HMMA.16816.F32 R56, R12, R46, R56 ;  /* 0x0000002e0c38723c */ /* 0x000fe20000001838 */
[----:B-1----:R-:W-:-:S04]  /*3ba0*/  FMUL.FTZ R3, R69, UR22 ;  /* 0x0000001645037c20 */ /* 0x002fc80008410000 */
[----:B------:R1:W-:Y:S02]  /*3bb0*/  MUFU.TANH R129, R3 ;  /* 0x0000000300817308 */ /* 0x0003e40000002400 */
[----:B-1----:R-:W-:-:S06]  /*3bc0*/  FMUL.FTZ R3, R70, UR22 ;  /* 0x0000001646037c20 */ /* 0x002fcc0008410000 */
[----:B------:R1:W-:Y:S02]  /*3bd0*/  MUFU.TANH R124, R3 ;  /* 0x00000003007c7308 */ /* 0x0003e40000002400 */
[----:B-1----:R-:W-:Y:S02]  /*3be0*/  FMUL.FTZ R3, R71, UR22 ;  /* 0x0000001647037c20 */ /* 0x002fe40008410000 */
[----:B------:R-:W-:Y:S01]  /*3bf0*/  HMMA.16816.F32 R68, R8, R54, R28 ;  /* 0x000000360844723c */ /* 0x000fe2000000181c */
[----:B------:R-:W-:Y:S03]  /*3c00*/  LDSM.16.M88.4 R28, [R2+0xb000] ;  /* 0x00b00000021c783b */ /* 0x000fe60000000200 */
[----:B------:R1:W-:Y:S02]  /*3c10*/  MUFU.TANH R125, R3 ;  /* 0x00000003007d7308 */ /* 0x0003e40000002400 */
[----:B-1----:R-:W-:-:S06]  /*3c20*/  FMUL.FTZ R3, R48, UR22 ;  /* 0x0000001630037c20 */ /* 0x002fcc0008410000 */
[----:B------:R1:W4:Y:S02]  /*3c30*/  MUFU.TANH R110, R3 ;  /* 0x00000003006e7308 */ /* 0x0003240000002400 */
[----:B-1----:R-:W-:-:S06]  /*3c40*/  FMUL.FTZ R3, R49, UR22 ;  /* 0x0000001631037c20 */ /* 0x002fcc0008410000 */
[----:B------:R1:W5:Y:S02]  /*3c50*/  MUFU.TANH R111, R3 ;  /* 0x00000003006f7308 */ /* 0x0003640000002400 */
[----:B-1----:R-:W-:-:S06]  /*3c60*/  FMUL.FTZ R3, R50, UR22 ;  /* 0x0000001632037c20 */ /* 0x002fcc0008410000 */
[----:B------:R1:W-:Y:S02]  /*3c70*/  MUFU.TANH R109, R3 ;  /* 0x00000003006d7308 */ /* 0x0003e40000002400 */
[----:B-1----:R-:W-:Y:S02]  /*3c80*/  FMUL.FTZ R3, R51, UR22 ;  /* 0x0000001633037c20 */ /* 0x002fe40008410000 */
[----:B------:R-:W1:Y:S04]  /*3c90*/  LDSM.16.M88.4 R48, [R27+0xb000] ;  /* 0x00b000001b30783b */ /* 0x000e680000000200 */
[----:B------:R2:W5:Y:S02]  /*3ca0*/  MUFU.TANH R108, R3 ;  /* 0x00000003006c7308 */ /* 0x0005640000002400 */
[----:B--2---:R-:W-:-:S06]  /*3cb0*/  FMUL.FTZ R3, R60, UR22 ;  /* 0x000000163c037c20 */ /* 0x004fcc0008410000 */
[----:B------:R2:W-:Y:S02]  /*3cc0*/  MUFU.TANH R164, R3 ;  /* 0x0000000300a47308 */ /* 0x0005e40000002400 */
[----:B--2---:R-:W-:-:S06]  /*3cd0*/  FMUL.FTZ R3, R61, UR22 ;  /* 0x000000163d037c20 */ /* 0x004fcc0008410000 */
[----:B------:R2:W-:Y:S02]  /*3ce0*/  MUFU.TANH R162, R3 ;  /* 0x0000000300a27308 */ /* 0x0005e40000002400 */
[----:B--2---:R-:W-:-:S06]  /*3cf0*/  FMUL.FTZ R3, R62, UR22 ;  /* 0x000000163e037c20 */ /* 0x004fcc0008410000 */
[----:B------:R2:W-:Y:S02]  /*3d00*/  MUFU.TANH R165, R3 ;  /* 0x0000000300a57308 */ /* 0x0005e40000002400 */
[----:B--2---:R-:W-:Y:S02]  /*3d10*/  FMUL.FTZ R3, R63, UR22 ;  /* 0x000000163f037c20 */ /* 0x004fe40008410000 */
[----:B------:R-:W-:Y:S04]  /*3d20*/  HMMA.16816.F32 R60, R40, R76, R120 ;  /* 0x0000004c283c723c */ /* 0x000fe80000001878 */
[----:B------:R2:W-:Y:S02]  /*3d30*/  MUFU.TANH R163, R3 ;  /* 0x0000000300a37308 */ /* 0x0005e40000002400 */
[----:B--2---:R-:W-:-:S14]  /*3d40*/  FMUL.FTZ R3, R64, UR22 ;  /* 0x0000001640037c20 */ /* 0x004fdc0008410000 */
[-C--:B-1----:R-:W-:Y:S01]  /*3d50*/  HMMA.16816.F32 R44, R32, R48.reuse, R60 ;  /* 0x00000030202c723c */ /* 0x082fe2000000183c */
[----:B------:R1:W-:Y:S07]  /*3d60*/  MUFU.TANH R106, R3 ;  /* 0x00000003006a7308 */ /* 0x0003ee0000002400 */
[----:B------:R-:W-:-:S12]  /*3d70*/  HMMA.16816.F32 R60, R20, R48, R72 ;  /* 0x00000030143c723c */ /* 0x000fd80000001848 */
[----:B------:R-:W-:Y:S01]  /*3d80*/  HMMA.16816.F32 R44, R16, R36, R44 ;  /* 0x00000024102c723c */ /* 0x000fe2000000182c */
[----:B-1----:R-:W-:-:S04]  /*3d90*/  FMUL.FTZ R3, R65, UR22 ;  /* 0x0000001641037c20 */ /* 0x002fc80008410000 */
[----:B------:R1:W-:Y:S02]  /*3da0*/  MUFU.TANH R107, R3 ;  /* 0x00000003006b7308 */ /* 0x0003e40000002400 */
[----:B-1----:R-:W-:-:S06]  /*3db0*/  FMUL.FTZ R3, R66, UR22 ;  /* 0x0000001642037c20 */ /* 0x002fcc0008410000 */
[----:B------:R1:W2:Y:S02]  /*3dc0*/  MUFU.TANH R103, R3 ;  /* 0x0000000300677308 */ /* 0x0002a40000002400 */
[----:B-1----:R-:W-:Y:S02]  /*3dd0*/  FMUL.FTZ R3, R67, UR22 ;  /* 0x0000001643037c20 */ /* 0x002fe40008410000 */
[----:B------:R-:W-:Y:S04]  /*3de0*/  HMMA.16816.F32 R64, R4, R54, R56 ;  /* 0x000000360440723c */ /* 0x000fe80000001838 */
[----:B------:R1:W2:Y:S04]  /*3df0*/  MUFU.TANH R118, R3 ;  /* 0x0000000300767308 */ /* 0x0002a80000002400 */
[----:B------:R-:W-:Y:S08]  /*3e00*/  HMMA.16816.F32 R52, R40, R78, R132 ;  /* 0x0000004e2834723c */ /* 0x000ff00000001884 */
[----:B------:R-:W-:Y:S01]  /*3e10*/  HMMA.16816.F32 R56, R12, R36, R60 ;  /* 0x000000240c38723c */ /* 0x000fe2000000183c */
[----:B-1----:R-:W-:-:S04]  /*3e20*/  FMUL.FTZ R3, R68, UR22 ;  /* 0x0000001644037c20 */ /* 0x002fc80008410000 */
[----:B------:R1:W-:Y:S03]  /*3e30*/  MUFU.TANH R104, R3 ;  /* 0x0000000300687308 */ /* 0x0003e60000002400 */
[----:B------:R-:W-:Y:S08]  /*3e40*/  HMMA.16816.F32 R60, R8, R28, R44 ;  /* 0x0000001c083c723c */ /* 0x000ff0000000182c */
[----:B------:R-:W-:Y:S08]  /*3e50*/  HMMA.16816.F32 R44, R32, R50, R52 ;  /* 0x00000032202c723c */ /* 0x000ff00000001834 */
[----:B------:R-:W-:Y:S01]  /*3e60*/  HMMA.16816.F32 R52, R4, R28, R56 ;  /* 0x0000001c0434723c */ /* 0x000fe20000001838 */
[----:B-1----:R-:W-:Y:S01]  /*3e70*/  FMUL.FTZ R3, R69, UR22 ;  /* 0x0000001645037c20 */ /* 0x002fe20008410000 */
[----:B------:R1:W-:Y:S03]  /*3e80*/  LDSM.16.M88.4 R56, [R0+0xb800] ;  /* 0x00b800000038783b */ /* 0x0003e60000000200 */
[----:B------:R3:W-:Y:S03]  /*3e90*/  MUFU.TANH R105, R3 ;  /* 0x0000000300697308 */ /* 0x0007e60000002400 */
[----:B------:R-:W-:Y:S08]  /*3ea0*/  HMMA.16816.F32 R48, R20, R50, R80 ;  /* 0x000000321430723c */ /* 0x000ff00000001850 */
[----:B------:R-:W-:Y:S01]  /*3eb0*/  HMMA.16816.F32 R44, R16, R38, R44 ;  /* 0x00000026102c723c */ /* 0x000fe2000000182c */
[----:B---3--:R-:W-:-:S02]  /*3ec0*/  FMUL.FTZ R3, R70, UR22 ;  /* 0x0000001646037c20 */ /* 0x008fc40008410000 */
[----:B-1----:R-:W-:Y:S02]  /*3ed0*/  FMUL.FTZ R0, R52, UR22 ;  /* 0x0000001634007c20 */ /* 0x002fe40008410000 */
[----:B------:R1:W-:Y:S07]  /*3ee0*/  MUFU.TANH R161, R3 ;  /* 0x0000000300a17308 */ /* 0x0003ee0000002400 */
[----:B------:R-:W-:Y:S01]  /*3ef0*/  HMMA.16816.F32 R48, R12, R38, R48 ;  /* 0x000000260c30723c */ /* 0x000fe20000001830 */
[----:B------:R3:W-:Y:S07]  /*3f00*/  MUFU.TANH R81, R0 ;  /* 0x0000000000517308 */ /* 0x0007ee0000002400 */
[----:B------:R-:W-:Y:S01]  /*3f10*/  HMMA.16816.F32 R72, R8, R30, R44 ;  /* 0x0000001e0848723c */ /* 0x000fe2000000182c */
[----:B------:R4:W-:Y:S01]  /*3f20*/  LDSM.16.M88.4 R44, [R2+0xb800] ;  /* 0x00b80000022c783b */ /* 0x0009e20000000200 */
[----:B-1----:R-:W-:-:S06]  /*3f30*/  FMUL.FTZ R3, R71, UR22 ;  /* 0x0000001647037c20 */ /* 0x002fcc0008410000 */
[----:B------:R-:W-:Y:S01]  /*3f40*/  HMMA.16816.F32 R68, R40, R88, R136 ;  /* 0x000000582844723c */ /* 0x000fe20000001888 */
[----:B------:R1:W-:Y:S01]  /*3f50*/  MUFU.TANH R102, R3 ;  /* 0x0000000300667308 */ /* 0x0003e20000002400 */
[----:B---3--:R-:W-:-:S06]  /*3f60*/  FMUL.FTZ R0, R53, UR22 ;  /* 0x0000001635007c20 */ /* 0x008fcc0008410000 */
[----:B------:R-:W-:Y:S03]  /*3f70*/  HMMA.16816.F32 R48, R4, R30, R48 ;  /* 0x0000001e0430723c */ /* 0x000fe60000001830 */
[----:B------:R-:W-:Y:S01]  /*3f80*/  FMUL.FTZ R26, R74, UR22 ;  /* 0x000000164a1a7c20 */ /* 0x000fe20008410000 */
[----:B------:R3:W-:Y:S01]  /*3f90*/  MUFU.TANH R80, R0 ;  /* 0x0000000000507308 */ /* 0x0007e20000002400 */
[----:B----4-:R-:W-:-:S03]  /*3fa0*/  FMUL.FTZ R2, R55, UR22 ;  /* 0x0000001637027c20 */ /* 0x010fc60008410000 */
[----:B------:R-:W-:Y:S04]  /*3fb0*/  HMMA.16816.F32 R40, R40, R90, R112 ;  /* 0x0000005a2828723c */ /* 0x000fe80000001870 */
[----:B------:R-:W-:Y:S01]  /*3fc0*/  MUFU.TANH R55, R2 ;  /* 0x0000000200377308 */ /* 0x000fe20000002400 */
[----:B-1----:R-:W-:-:S07]  /*3fd0*/  FMUL.FTZ R3, R64, UR22 ;  /* 0x0000001640037c20 */ /* 0x002fce0008410000 */
[----:B------:R1:W-:Y:S01]  /*3fe0*/  MUFU.TANH R100, R3 ;  /* 0x0000000300647308 */ /* 0x0003e20000002400 */
[----:B---3--:R-:W-:-:S07]  /*3ff0*/  FMUL.FTZ R0, R54, UR22 ;  /* 0x0000001636007c20 */ /* 0x008fce0008410000 */
[----:B------:R-:W-:Y:S01]  /*4000*/  MUFU.TANH R53, R26 ;  /* 0x0000001a00357308 */ /* 0x000fe20000002400 */
[----:B-1----:R-:W-:-:S07]  /*4010*/  FMUL.FTZ R3, R65, UR22 ;  /* 0x0000001641037c20 */ /* 0x002fce0008410000 */
[----:B------:R1:W-:Y:S02]  /*4020*/  MUFU.TANH R101, R3 ;  /* 0x0000000300657308 */ /* 0x0003e40000002400 */
[----:B-1----:R-:W-:-:S06]  /*4030*/  FMUL.FTZ R3, R66, UR22 ;  /* 0x0000001642037c20 */ /* 0x002fcc0008410000 */
[----:B------:R1:W3:Y:S02]  /*4040*/  MUFU.TANH R92, R3 ;  /* 0x00000003005c7308 */ /* 0x0002e40000002400 */
[----:B-1----:R-:W-:Y:S02]  /*4050*/  FMUL.FTZ R3, R67, UR22 ;  /* 0x0000001643037c20 */ /* 0x002fe40008410000 */
[----:B------:R-:W1:Y:S01]  /*4060*/  LDSM.16.M88.4 R64, [R27+0xb800] ;  /* 0x00b800001b40783b */ /* 0x000e620000000200 */
[----:B------:R-:W-:-:S04]  /*4070*/  DEPBAR.LE SB0, 0x0 ;  /* 0x000080000000791a */ /* 0x000fc80000000000 */
[----:B------:R4:W3:Y:S02]  /*4080*/  MUFU.TANH R93, R3 ;  /* 0x00000003005d7308 */ /* 0x0008e40000002400 */
[----:B----4-:R-:W-:-:S06]  /*4090*/  FMUL.FTZ R3, R60, UR22 ;  /* 0x000000163c037c20 */ /* 0x010fcc0008410000 */
[----:B------:R4:W-:Y:S01]  /*40a0*/  MUFU.TANH R94, R3 ;  /* 0x00000003005e7308 */ /* 0x0009e20000002400 */
[----:B-1----:R-:W-:Y:S01]  /*40b0*/  HMMA.16816.F32 R36, R20, R64, R84 ;  /* 0x000000401424723c */ /* 0x002fe20000001854 */
[----:B----4-:R-:W-:-:S07]  /*40c0*/  FMUL.FTZ R3, R61, UR22 ;  /* 0x000000163d037c20 */ /* 0x010fce0008410000 */
[----:B------:R-:W-:Y:S01]  /*40d0*/  HMMA.16816.F32 R20, R20, R66, R96 ;  /* 0x000000421414723c */ /* 0x000fe20000001860 */
[----:B------:R1:W-:Y:S11]  /*40e0*/  MUFU.TANH R95, R3 ;  /* 0x00000003005f7308 */ /* 0x0003f60000002400 */
[----:B------:R-:W-:Y:S01]  /*40f0*/  HMMA.16816.F32 R28, R12, R56, R36 ;  /* 0x000000380c1c723c */ /* 0x000fe20000001824 */
[----:B-1----:R-:W-:-:S07]  /*4100*/  FMUL.FTZ R3, R62, UR22 ;  /* 0x000000163e037c20 */ /* 0x002fce0008410000 */
[----:B------:R-:W-:Y:S01]  /*4110*/  HMMA.16816.F32 R12, R12, R58, R20 ;  /* 0x0000003a0c0c723c */ /* 0x000fe20000001814 */
[----:B------:R1:W-:Y:S07]  /*4120*/  MUFU.TANH R82, R3 ;  /* 0x0000000300527308 */ /* 0x0003ee0000002400 */
[----:B------:R-:W-:Y:S08]  /*4130*/  HMMA.16816.F32 R20, R32, R64, R68 ;  /* 0x000000402014723c */ /* 0x000ff00000001844 */
[----:B------:R-:W-:Y:S01]  /*4140*/  HMMA.16816.F32 R28, R4, R44, R28 ;  /* 0x0000002c041c723c */ /* 0x000fe2000000181c */
[----:B-1----:R-:W-:-:S02]  /*4150*/  FMUL.FTZ R3, R63, UR22 ;  /* 0x000000163f037c20 */ /* 0x002fc40008410000 */
[----:B------:R1:W4:Y:S05]  /*4160*/  MUFU.TANH R63, R0 ;  /* 0x00000000003f7308 */ /* 0x00032a0000002400 */
[----:B------:R-:W-:Y:S03]  /*4170*/  HMMA.16816.F32 R32, R32, R66, R40 ;  /* 0x000000422020723c */ /* 0x000fe60000001828 */
[----:B------:R5:W4:Y:S05]  /*4180*/  MUFU.TANH R83, R3 ;  /* 0x0000000300537308 */ /* 0x000b2a0000002400 */
[----:B------:R-:W-:Y:S03]  /*4190*/  HMMA.16816.F32 R12, R4, R46, R12 ;  /* 0x0000002e040c723c */ /* 0x000fe6000000180c */
[----:B------:R-:W-:-:S04]  /*41a0*/  FMUL.FTZ R28, R28, UR22 ;  /* 0x000000161c1c7c20 */ /* 0x000fc80008410000 */
[----:B------:R-:W2:Y:S01]  /*41b0*/  MUFU.TANH R27, R28 ;  /* 0x0000001c001b7308 */ /* 0x000ea20000002400 */
[----:B------:R-:W-:Y:S01]  /*41c0*/  HMMA.16816.F32 R4, R16, R56, R20 ;  /* 0x000000381004723c */ /* 0x000fe20000001814 */
[----:B-1----:R-:W-:-:S07]  /*41d0*/  IMAD.U32 R0, RZ, RZ, UR23 ;  /* 0x00000017ff007e24 */ /* 0x002fce000f8e00ff */
[----:B------:R-:W-:Y:S01]  /*41e0*/  HMMA.16816.F32 R16, R16, R58, R32 ;  /* 0x0000003a1010723c */ /* 0x000fe20000001820 */
[----:B-----5:R-:W-:Y:S02]  /*41f0*/  SHF.L.U32 R3, R175, 0x1, RZ ;  /* 0x00000001af037819 */ /* 0x020fe400000006ff */
[----:B------:R-:W-:Y:S02]  /*4200*/  FMUL.FTZ R12, R12, UR22 ;  /* 0x000000160c0c7c20 */ /* 0x000fe40008410000 */
[----:B------:R-:W-:Y:S02]  /*4210*/  LOP3.LUT R3, R3, 0x6, RZ, 0xc0, !PT ;  /* 0x0000000603037812 */ /* 0x000fe400078ec0ff */
[----:B------:R1:W1:Y:S03]  /*4220*/  MUFU.TANH R20, R12 ;  /* 0x0000000c00147308 */ /* 0x0002660000002400 */
[----:B------:R-:W-:-:S02]  /*4230*/  IMAD R0, R0, 0x40, R3 ;  /* 0x0000004000007824 */ /* 0x000fc400078e0203 */
[----:B------:R-:W-:Y:S02]  /*4240*/  FMUL.FTZ R3, R72, UR22 ;  /* 0x0000001648037c20 */ /* 0x000fe40008410000 */
[C---:B------:R-:W-:Y:S01]  /*4250*/  VIADD R25, R0.reuse, 0x8 ;  /* 0x0000000800197836 */ /* 0x040fe20000000000 */
[C---:B------:R-:W-:Y:S01]  /*4260*/  IADD3 R2, PT, PT, R0.reuse, 0x1, RZ ;  /* 0x0000000100027810 */ /* 0x040fe20007ffe0ff */
[----:B------:R5:W2:Y:S01]  /*4270*/  MUFU.TANH R54, R3 ;  /* 0x0000000300367308 */ /* 0x000aa20000002400 */
[----:B------:R-:W-:Y:S01]  /*4280*/  BAR.SYNC.DEFER_BLOCKING 0x0 ;  /* 0x0000000000007b1d */ /* 0x000fe20000010000 */
[----:B------:R-:W-:Y:S02]  /*4290*/  ISETP.GE.AND P5, PT, R0, UR21, PT ;  /* 0x0000001500007c0c */ /* 0x000fe4000bfa6270 */
[----:B------:R-:W-:Y:S01]  /*42a0*/  ISETP.GE.AND P4, PT, R2, UR21, PT ;  /* 0x0000001502007c0c */ /* 0x000fe2000bf86270 */
[----:B------:R-:W-:Y:S01]  /*42b0*/  HMMA.16816.F32 R32, R8, R46, R16 ;  /* 0x0000002e0820723c */ /* 0x000fe20000001810 */
[----:B------:R-:W-:-:S02]  /*42c0*/  IADD3 R2, PT, PT, R0, 0x10, RZ ;  /* 0x0000001000027810 */ /* 0x000fc40007ffe0ff */
[----:B------:R-:W-:Y:S01]  /*42d0*/  FSEL R62, R126, -INF , !P5 ;  /* 0xff8000007e3e7808 */ /* 0x000fe20006800000 */
[----:B-1----:R-:W-:Y:S01]  /*42e0*/  FMUL.FTZ R12, R15, UR22 ;  /* 0x000000160f0c7c20 */ /* 0x002fe20008410000 */
[----:B------:R-:W-:Y:S01]  /*42f0*/  ISETP.GE.AND P1, PT, R2, UR21, PT ;  /* 0x0000001502007c0c */ /* 0x000fe2000bf26270 */
[----:B------:R-:W-:Y:S01]  /*4300*/  VIADD R2, R0, 0x11 ;  /* 0x0000001100027836 */ /* 0x000fe20000000000 */
[----:B------:R-:W-:Y:S02]  /*4310*/  FSEL R60, R130, -INF , !P5 ;  /* 0xff800000823c7808 */ /* 0x000fe40006800000 */
[----:B------:R-:W-:Y:S02]  /*4320*/  FSEL R79, R148, -INF , !P5 ;  /* 0xff800000944f7808 */ /* 0x000fe40006800000 */
[----:B------:R-:W-:Y:S01]  /*4330*/  FSEL R77, R150, -INF , !P5 ;  /* 0xff800000964d7808 */ /* 0x000fe20006800000 */
[----:B-----5:R-:W-:Y:S01]  /*4340*/  VIADD R3, R0, 0x9 ;  /* 0x0000000900037836 */ /* 0x020fe20000000000 */
[----:B------:R-:W-:Y:S01]  /*4350*/  ISETP.GE.AND P5, PT, R2, UR21, PT ;  /* 0x0000001502007c0c */ /* 0x000fe2000bfa6270 */
[----:B------:R-:W-:Y:S01]  /*4360*/  VIADD R2, R0, 0x18 ;  /* 0x0000001800027836 */ /* 0x000fe20000000000 */
[----:B------:R-:W-:Y:S01]  /*4370*/  ISETP.GE.AND P3, PT, R25, UR21, PT ;  /* 0x0000001519007c0c */ /* 0x000fe2000bf66270 */
[----:B------:R-:W-:Y:S01]  /*4380*/  FMUL.FTZ R25, R49, UR22 ;  /* 0x0000001631197c20 */ /* 0x000fe20008410000 */
[----:B------:R-:W-:Y:S01]  /*4390*/  ISETP.GE.AND P2, PT, R3, UR21, PT ;  /* 0x0000001503007c0c */ /* 0x000fe2000bf46270 */
[----:B------:R-:W-:Y:S01]  /*43a0*/  FMUL.FTZ R3, R48, UR22 ;  /* 0x0000001630037c20 */ /* 0x000fe20008410000 */
[----:B------:R-:W-:Y:S01]  /*43b0*/  FSEL R61, R127, -INF , !P4 ;  /* 0xff8000007f3d7808 */ /* 0x000fe20006000000 */
[----:B------:R1:W1:Y:S01]  /*43c0*/  MUFU.TANH R48, R25 ;  /* 0x0000001900307308 */ /* 0x0002620000002400 */
[----:B------:R-:W-:-:S02]  /*43d0*/  FSEL R49, R131, -INF , !P4 ;  /* 0xff80000083317808 */ /* 0x000fc40006000000 */
[----:B------:R-:W-:Y:S02]  /*43e0*/  FSEL R78, R149, -INF , !P4 ;  /* 0xff800000954e7808 */ /* 0x000fe40006000000 */
[----:B------:R-:W-:Y:S02]  /*43f0*/  FSEL R74, R151, -INF , !P4 ;  /* 0xff800000974a7808 */ /* 0x000fe40006000000 */
[----:B------:R-:W-:Y:S01]  /*4400*/  ISETP.GE.AND P4, PT, R2, UR21, PT ;  /* 0x0000001502007c0c */ /* 0x000fe2000bf86270 */
[----:B------:R5:W3:Y:S01]  /*4410*/  MUFU.TANH R52, R3 ;  /* 0x0000000300347308 */ /* 0x000ae20000002400 */
[----:B------:R-:W-:Y:S02]  /*4420*/  IADD3 R2, PT, PT, R0, 0x19, RZ ;  /* 0x0000001900027810 */ /* 0x000fe40007ffe0ff */
[----:B------:R-:W-:Y:S02]  /*4430*/  FSEL R39, R110, -INF , !P3 ;  /* 0xff8000006e277808 */ /* 0x000fe40005800000 */
[----:B------:R-:W-:-:S02]  /*4440*/  FSEL R76, R124, -INF , !P3 ;  /* 0xff8000007c4c7808 */ /* 0x000fc40005800000 */
[----:B------:R-:W-:Y:S02]  /*4450*/  FSEL R72, R128, -INF , !P3 ;  /* 0xff80000080487808 */ /* 0x000fe40005800000 */
[----:B------:R-:W-:Y:S01]  /*4460*/  FSEL R38, R111, -INF , !P2 ;  /* 0xff8000006f267808 */ /* 0x000fe20005000000 */
[----:B-1----:R-:W-:Y:S01]  /*4470*/  FMUL.FTZ R25, R50, UR22 ;  /* 0x0000001632197c20 */ /* 0x002fe20008410000 */
[----:B------:R-:W-:Y:S02]  /*4480*/  FSEL R50, R108, -INF , !P2 ;  /* 0xff8000006c327808 */ /* 0x000fe40005000000 */
[----:B------:R-:W-:Y:S01]  /*4490*/  FSEL R69, R125, -INF , !P2 ;  /* 0xff8000007d457808 */ /* 0x000fe20005000000 */
[----:B------:R1:W1:Y:S01]  /*44a0*/  MUFU.TANH R37, R25 ;  /* 0x0000001900257308 */ /* 0x0002620000002400 */
[----:B------:R-:W-:Y:S02]  /*44b0*/  FSEL R68, R129, -INF , !P2 ;  /* 0xff80000081447808 */ /* 0x000fe40005000000 */
[----:B--2---:R-:W-:Y:S01]  /*44c0*/  FSEL R112, R103, -INF , !P1 ;  /* 0xff80000067707808 */ /* 0x004fe20004800000 */
[----:B-----5:R-:W-:Y:S01]  /*44d0*/  FMUL.FTZ R3, R51, UR22 ;  /* 0x0000001633037c20 */ /* 0x020fe20008410000 */
[----:B------:R-:W-:-:S02]  /*44e0*/  FSEL R51, R109, -INF , !P3 ;  /* 0xff8000006d337808 */ /* 0x000fc40005800000 */
[----:B------:R-:W-:Y:S01]  /*44f0*/  ISETP.GE.AND P3, PT, R2, UR21, PT ;  /* 0x0000001502007c0c */ /* 0x000fe2000bf66270 */
[----:B------:R-:W-:Y:S01]  /*4500*/  VIADD R2, R0, 0x20 ;  /* 0x0000002000027836 */ /* 0x000fe20000000000 */
[----:B------:R-:W-:Y:S01]  /*4510*/  FSEL R41, R106, -INF , !P1 ;  /* 0xff8000006a297808 */ /* 0x000fe20004800000 */
[----:B------:R2:W2:Y:S01]  /*4520*/  MUFU.TANH R36, R3 ;  /* 0x0000000300247308 */ /* 0x0004a20000002400 */
[----:B------:R-:W-:Y:S02]  /*4530*/  FSEL R165, R165, -INF , !P1 ;  /* 0xff800000a5a57808 */ /* 0x000fe40004800000 */
[----:B------:R-:W-:Y:S01]  /*4540*/  ISETP.GE.AND P2, PT, R2, UR21, PT ;  /* 0x0000001502007c0c */ /* 0x000fe2000bf46270 */
[----:B------:R-:W-:Y:S01]  /*4550*/  VIADD R2, R0, 0x21 ;  /* 0x0000002100027836 */ /* 0x000fe20000000000 */
[----:B------:R-:W-:Y:S02]  /*4560*/  FSEL R164, R164, -INF , !P1 ;  /* 0xff800000a4a47808 */ /* 0x000fe40004800000 */
[----:B------:R-:W-:Y:S01]  /*4570*/  FSEL R118, R118, -INF , !P5 ;  /* 0xff80000076767808 */ /* 0x000fe20006800000 */
[----:B-1----:R-:W-:Y:S01]  /*4580*/  FMUL.FTZ R25, R29, UR22 ;  /* 0x000000161d197c20 */ /* 0x002fe20008410000 */
[----:B------:R-:W-:-:S02]  /*4590*/  ISETP.GE.AND P1, PT, R2, UR21, PT ;  /* 0x0000001502007c0c */ /* 0x000fc4000bf26270 */
[----:B------:R-:W-:Y:S02]  /*45a0*/  IADD3 R2, PT, PT, R0, 0x28, RZ ;  /* 0x0000002800027810 */ /* 0x000fe40007ffe0ff */
[----:B------:R-:W-:Y:S01]  /*45b0*/  FSEL R40, R107, -INF , !P5 ;  /* 0xff8000006b287808 */ /* 0x000fe20006800000 */
[----:B------:R-:W1:Y:S01]  /*45c0*/  MUFU.TANH R25, R25 ;  /* 0x0000001900197308 */ /* 0x000e620000002400 */
[----:B------:R-:W-:Y:S01]  /*45d0*/  ISETP.GE.AND P6, PT, R2, UR21, PT ;  /* 0x0000001502007c0c */ /* 0x000fe2000bfc6270 */
[----:B------:R-:W-:Y:S01]  /*45e0*/  VIADD R2, R0, 0x29 ;  /* 0x0000002900027836 */ /* 0x000fe20000000000 */
[----:B------:R-:W-:Y:S01]  /*45f0*/  FSEL R163, R163, -INF , !P5 ;  /* 0xff800000a3a37808 */ /* 0x000fe20006800000 */
[----:B--2---:R-:W-:Y:S01]  /*4600*/  FMUL.FTZ R3, R30, UR22 ;  /* 0x000000161e037c20 */ /* 0x004fe20008410000 */
[----:B------:R-:W-:Y:S02]  /*4610*/  FSEL R162, R162, -INF , !P5 ;  /* 0xff800000a2a27808 */ /* 0x000fe40006800000 */
[----:B------:R-:W-:Y:S01]  /*4620*/  ISETP.GE.AND P5, PT, R2, UR21, PT ;  /* 0x0000001502007c0c */ /* 0x000fe2000bfa6270 */
[----:B------:R2:W1:Y:S01]  /*4630*/  MUFU.TANH R26, R3 ;  /* 0x00000003001a7308 */ /* 0x0004620000002400 */
[----:B------:R-:W-:Y:S01]  /*4640*/  VIADD R2, R0, 0x30 ;  /* 0x0000003000027836 */ /* 0x000fe20000000000 */
[----:B---3--:R-:W-:-:S02]  /*4650*/  FSEL R117, R92, -INF , !P4 ;  /* 0xff8000005c757808 */ /* 0x008fc40006000000 */
[----:B------:R-:W-:Y:S02]  /*4660*/  FSEL R23, R100, -INF , !P4 ;  /* 0xff80000064177808 */ /* 0x000fe40006000000 */
[----:B------:R-:W-:Y:S02]  /*4670*/  FSEL R161, R161, -INF , !P4 ;  /* 0xff800000a1a17808 */ /* 0x000fe40006000000 */
[----:B------:R-:W-:Y:S02]  /*4680*/  FSEL R139, R104, -INF , !P4 ;  /* 0xff800000688b7808 */ /* 0x000fe40006000000 */
[----:B------:R-:W-:Y:S02]  /*4690*/  ISETP.GE.AND P4, PT, R2, UR21, PT ;  /* 0x0000001502007c0c */ /* 0x000fe4000bf86270 */
[----:B------:R-:W-:Y:S02]  /*46a0*/  IADD3 R2, PT, PT, R0, 0x31, RZ ;  /* 0x0000003100027810 */ /* 0x000fe40007ffe0ff */
[----:B------:R-:W-:-:S02]  /*46b0*/  FSEL R116, R93, -INF , !P3 ;  /* 0xff8000005d747808 */ /* 0x000fc40005800000 */
[----:B------:R-:W-:Y:S01]  /*46c0*/  FSEL R22, R101, -INF , !P3 ;  /* 0xff80000065167808 */ /* 0x000fe20005800000 */
[----:B--2---:R-:W-:Y:S01]  /*46d0*/  FMUL.FTZ R3, R31, UR22 ;  /* 0x000000161f037c20 */ /* 0x004fe20008410000 */
[----:B------:R-:W-:Y:S01]  /*46e0*/  FSEL R138, R102, -INF , !P3 ;  /* 0xff800000668a7808 */ /* 0x000fe20005800000 */
[----:B------:R-:W-:Y:S01]  /*46f0*/  HMMA.16816.F32 R28, R8, R44, R4 ;  /* 0x0000002c081c723c */ /* 0x000fe20000001804 */
[----:B------:R-:W-:Y:S01]  /*4700*/  FSEL R133, R105, -INF , !P3 ;  /* 0xff80000069857808 */ /* 0x000fe20005800000 */
[----:B------:R2:W3:Y:S01]  /*4710*/  MUFU.TANH R21, R3 ;  /* 0x0000000300157308 */ /* 0x0004e20000002400 */
[----:B------:R-:W-:Y:S01]  /*4720*/  ISETP.GE.AND P3, PT, R2, UR21, PT ;  /* 0x0000001502007c0c */ /* 0x000fe2000bf66270 */
[----:B------:R-:W-:Y:S01]  /*4730*/  VIADD R2, R0, 0x38 ;  /* 0x0000003800027836 */ /* 0x000fe20000000000 */
[----:B----4-:R-:W-:Y:S01]  /*4740*/  FSEL R187, R63, -INF , !P2 ;  /* 0xff8000003fbb7808 */ /* 0x010fe20005000000 */
[----:B------:R-:W-:Y:S01]  /*4750*/  FMUL.FTZ R10, R13, UR22 ;  /* 0x000000160d0a7c20 */ /* 0x000fe20008410000 */
[----:B------:R-:W-:-:S02]  /*4760*/  FSEL R185, R81, -INF , !P2 ;  /* 0xff80000051b97808 */ /* 0x000fc40005000000 */
[----:B------:R-:W-:Y:S02]  /*4770*/  FSEL R183, R82, -INF , !P2 ;  /* 0xff80000052b77808 */ /* 0x000fe40005000000 */
[----:B------:R-:W-:Y:S02]  /*4780*/  FSEL R182, R94, -INF , !P2 ;  /* 0xff8000005eb67808 */ /* 0x000fe40005000000 */
[----:B------:R-:W-:Y:S02]  /*4790*/  FSEL R186, R55, -INF , !P1 ;  /* 0xff80000037ba7808 */ /* 0x000fe40004800000 */
[----:B------:R-:W-:Y:S02]  /*47a0*/  FSEL R184, R80, -INF , !P1 ;  /* 0xff80000050b87808 */ /* 0x000fe40004800000 */
[----:B------:R-:W-:Y:S02]  /*47b0*/  FSEL R181, R83, -INF , !P1 ;  /* 0xff80000053b57808 */ /* 0x000fe40004800000 */
[----:B------:R-:W-:Y:S01]  /*47c0*/  FSEL R171, R95, -INF , !P1 ;  /* 0xff8000005fab7808 */ /* 0x000fe20004800000 */
[----:B--2---:R-:W-:Y:S01]  /*47d0*/  FMUL.FTZ R3, R14, UR22 ;  /* 0x000000160e037c20 */ /* 0x004fe20008410000 */
[----:B------:R-:W-:-:S03]  /*47e0*/  ISETP.GE.AND P2, PT, R2, UR21, PT ;  /* 0x0000001502007c0c */ /* 0x000fc6000bf46270 */
[----:B------:R2:W4:Y:S01]  /*47f0*/  MUFU.TANH R14, R3 ;  /* 0x00000003000e7308 */ /* 0x0005220000002400 */
[----:B-1-3--:R-:W-:Y:S09]  /*4800*/  BRA.U !UP1, `(.L_x_97) ;  /* 0x00000001099c7547 */ /* 0x00aff2000b800000 */
[----:B------:R-:W-:-:S04]  /*4810*/  ULEA.HI.SX32 UR23, UR16, 0xfffffffe, 0x1a ;  /* 0xfffffffe10177891 */ /* 0x000fc8000f8fd2ff */
[----:B------:R-:W-:Y:S02]  /*4820*/  UIMAD.WIDE.U32 UR30, UR27, UR23, URZ ;  /* 0x000000171b1e72a5 */ /* 0x000fe4000f8e00ff */
[----:B------:R-:W-:-:S04]  /*4830*/  UIMAD UR23, UR26, UR23, URZ ;  /* 0x000000171a1772a4 */ /* 0x000fc8000f8e02ff */
[----:B------:R-:W-:Y:S01]  /*4840*/  UIADD3 UR23, UPT, UPT, UR31, UR23, URZ ;  /* 0x000000171f177290 */ /* 0x000fe2000fffe0ff */
[----:B------:R-:W-:Y:S01]  /*4850*/  IMAD.U32 R2, RZ, RZ, UR30 ;  /* 0x0000001eff027e24 */ /* 0x000fe2000f8e00ff */
[----:B------:R-:W-:Y:S01]  /*4860*/  UIADD3 UR30, UP0, UPT, UR29, UR30, URZ ;  /* 0x0000001e1d1e7290 */ /* 0x000fe2000ff1e0ff */
[----:B--2---:R-:W-:-:S03]  /*4870*/  IMAD.U32 R3, RZ, RZ, UR31 ;  /* 0x0000001fff037e24 */ /* 0x004fc6000f8e00ff */
        /* <DEDUP_REMOVED lines=15> */
[-C--:B------:R-:W-:Y:S01]  /*4970*/  LEA.HI.X R7, R3, R166.reuse, R2, 0x1, P1 ;  /* 0x000000a603077211 */ /* 0x080fe200008f0c02 */
[----:B------:R-:W-:Y:S01]  /*4980*/  IMAD.U32 R3, RZ, RZ, UR29 ;  /* 0x0000001dff037e24 */ /* 0x000fe2000f8e00ff */
[----:B------:R-:W-:Y:S01]  /*4990*/  ULEA.HI.X UR10, UR10, UR23, UR11, 0x5, UP0 ;  /* 0x000000170a0a7291 */ /* 0x000fe200080f2c0b */
[----:B------:R-:W-:Y:S02]  /*49a0*/  IMAD.U32 R2, RZ, RZ, UR28 ;  /* 0x0000001cff027e24 */ /* 0x000fe4000f8e00ff */
[----:B------:R1:W-:Y:S01]  /*49b0*/  LDGSTS.E.BYPASS.LTC128B.128 [R24+0x8800], desc[UR14][R6.64] ;  /* 0x0880000006187fae */ /* 0x0003e2000b981a0e */
[C---:B------:R-:W-:Y:S02]  /*49c0*/  LEA R4, P1, R3.reuse, R167, 0x1 ;  /* 0x000000a703047211 */ /* 0x040fe400078208ff */
[----:B------:R-:W-:Y:S01]  /*49d0*/  IMAD.U32 R11, RZ, RZ, UR10 ;  /* 0x0000000aff0b7e24 */ /* 0x000fe2000f8e00ff */
[----:B------:R1:W-:Y:S01]  /*49e0*/  LDGSTS.E.BYPASS.LTC128B.128 [R24+0xa800], desc[UR14][R6.64+0x80] ;  /* 0x0a80008006187fae */ /* 0x0003e2000b981a0e */
[----:B------:R-:W-:-:S02]  /*49f0*/  LEA.HI.X R5, R3, R166, R2, 0x1, P1 ;  /* 0x000000a603057211 */ /* 0x000fc400008f0c02 */
        /* <DEDUP_REMOVED lines=8> */
.L_x_97:
[----:B-1----:R-:W-:Y:S01]  /*4a80*/  IADD3 R2, PT, PT, R0, 0x39, RZ ;  /* 0x0000003900027810 */ /* 0x002fe20007ffe0ff */
[----:B------:R-:W1:Y:S01]  /*4a90*/  MUFU.TANH R5, R10 ;  /* 0x0000000a00057308 */ /* 0x000e620000002400 */
[----:B------:R-:W-:Y:S01]  /*4aa0*/  FMNMX3.FTZ R0, R60, R49, R39, !PT ;  /* 0x000000313c007276 */ /* 0x000fe20007810027 */
[----:B------:R-:W3:Y:S01]  /*4ab0*/  LDCU UR10, c[0x0][0x45c] ;  /* 0x00008b80ff0a77ac */ /* 0x000ee20008000800 */
[----:B--2---:R-:W-:Y:S01]  /*4ac0*/  FMNMX3.FTZ R3, R62, R61, R51, !PT ;  /* 0x0000003d3e037276 */ /* 0x004fe20007810033 */
[----:B------:R-:W-:Y:S01]  /*4ad0*/  STL [R1+0x80], R208 ;  /* 0x000080d001007387 */ /* 0x000fe20000100800 */
[----:B------:R-:W-:Y:S02]  /*4ae0*/  ISETP.GE.AND P1, PT, R2, UR21, PT ;  /* 0x0000001502007c0c */ /* 0x000fe4000bf26270 */
[----:B------:R-:W-:Y:S01]  /*4af0*/  FMNMX3.FTZ R2, R0, R38, R41, !PT ;  /* 0x0000002600027276 */ /* 0x000fe20007810029 */
[----:B------:R-:W2:Y:S01]  /*4b00*/  MUFU.TANH R4, R12 ;  /* 0x0000000c00047308 */ /* 0x000ea20000002400 */
        /* <DEDUP_REMOVED lines=17> */
[----:B----4-:R-:W-:Y:S02]  /*4c20*/  FSEL R179, R14, -INF , !P2 ;  /* 0xff8000000eb37808 */ /* 0x010fe40005000000 */
[----:B------:R-:W-:-:S02]  /*4c30*/  FMNMX3.FTZ R0, R0, R170, R174, !PT ;  /* 0x000000aa00007276 */ /* 0x000fc400078100ae */
[----:B-1----:R-:W-:Y:S02]  /*4c40*/  FSEL R178, R5, -INF , !P1 ;  /* 0xff80000005b27808 */ /* 0x002fe40004800000 */
[----:B------:R-:W-:Y:S02]  /*4c50*/  FMNMX3.FTZ R2, R2, R211, R188, !PT ;  /* 0x000000d302027276 */ /* 0x000fe400078100bc */
[----:B--2---:R-:W-:Y:S02]  /*4c60*/  FSEL R176, R4, -INF , !P1 ;  /* 0xff80000004b07808 */ /* 0x004fe40004800000 */
[----:B------:R-:W-:Y:S02]  /*4c70*/  FMNMX3.FTZ R0, R0, R209, R179, !PT ;  /* 0x000000d100007276 */ /* 0x000fe400078100b3 */
[----:B------:R-:W-:Y:S02]  /*4c80*/  FMNMX.FTZ R3, R178, R2, !PT ;  /* 0x00000002b2037209 */ /* 0x000fe40007810000 */
[----:B------:R-:W-:Y:S01]  /*4c90*/  FMNMX.FTZ R2, R176, R0, !PT ;  /* 0x00000000b0027209 */ /* 0x000fe20007810000 */
[----:B------:R-:W-:Y:S01]  /*4ca0*/  FMUL.FTZ R0, R73, UR22 ;  /* 0x0000001649007c20 */ /* 0x000fe20008410000 */
[----:B------:R-:W-:Y:S01]  /*4cb0*/  FSEL R166, R54, -INF , !P6 ;  /* 0xff80000036a67808 */ /* 0x000fe20007000000 */
[----:B------:R-:W1:Y:S01]  /*4cc0*/  SHFL.BFLY PT, R4, R3, 0x2, 0x1f ;  /* 0x0c401f0003047f89 */ /* 0x000e6200000e0000 */
[----:B------:R-:W-:Y:S01]  /*4cd0*/  LOP3.LUT R6, R160, 0x200, R172, 0xf8, !PT ;  /* 0x00000200a0067812 */ /* 0x000fe200078ef8ac */
[----:B------:R2:W4:Y:S01]  /*4ce0*/  MUFU.TANH R16, R0 ;  /* 0x0000000000107308 */ /* 0x0005220000002400 */
[----:B------:R-:W-:Y:S01]  /*4cf0*/  FSEL R167, R53, -INF , !P6 ;  /* 0xff80000035a77808 */ /* 0x000fe20007000000 */
[----:B------:R-:W3:Y:S01]  /*4d00*/  SHFL.BFLY PT, R5, R2, 0x2, 0x1f ;  /* 0x0c401f0002057f89 */ /* 0x000ee200000e0000 */
[----:B------:R-:W-:-:S02]  /*4d10*/  LEA R18, R6, UR20, 0x1 ;  /* 0x0000001406127c11 */ /* 0x000fc4000f8e08ff */
[----:B------:R-:W-:Y:S02]  /*4d20*/  SEL R20, R173, 0xffffffe0, !P0 ;  /* 0xffffffe0ad147807 */ /* 0x000fe40004000000 */
[----:B------:R-:W-:Y:S01]  /*4d30*/  LOP3.LUT P6, RZ, R175, 0x4, RZ, 0xc0, !PT ;  /* 0x00000004afff7812 */ /* 0x000fe200078cc0ff */
[C---:B------:R-:W-:Y:S01]  /*4d40*/  VIADD R19, R18.reuse, 0xc040 ;  /* 0x0000c04012137836 */ /* 0x040fe20000000000 */
[----:B------:R-:W-:Y:S01]  /*4d50*/  IADD3 R12, PT, PT, R18, 0xc000, RZ ;  /* 0x0000c000120c7810 */ /* 0x000fe20007ffe0ff */
[----:B------:R-:W-:Y:S01]  /*4d60*/  IMAD.IADD R48, R20, 0x1, R18 ;  /* 0x0000000114307824 */ /* 0x000fe200078e0212 */
[----:B------:R-:W-:Y:S04]  /*4d70*/  LDSM.16.MT88.4 R92, [R18+0xe000] ;  /* 0x00e00000125c783b */ /* 0x000fe80000004200 */
[----:B------:R-:W-:Y:S01]  /*4d80*/  LDSM.16.MT88.4 R52, [R48+0xc000] ;  /* 0x00c000003034783b */ /* 0x000fe20000004200 */
[----:B--2---:R-:W-:Y:S01]  /*4d90*/  FMUL.FTZ R0, R75, UR22 ;  /* 0x000000164b007c20 */ /* 0x004fe20008410000 */
[----:B----4-:R-:W-:-:S03]  /*4da0*/  FSEL R132, R16, -INF , !P5 ;  /* 0xff80000010847808 */ /* 0x010fc60006800000 */
[----:B------:R-:W-:Y:S01]  /*4db0*/  @P6 VIADD R19, R12, 0xffffffc0 ;  /* 0xffffffc00c136836 */ /* 0x000fe20000000000 */
[----:B------:R-:W-:Y:S01]  /*4dc0*/  LDSM.16.MT88.4 R80, [R18+0xc800] ;  /* 0x00c800001250783b */ /* 0x000fe20000004200 */
[----:B------:R2:W4:Y:S01]  /*4dd0*/  MUFU.TANH R15, R0 ;  /* 0x00000000000f7308 */ /* 0x0005220000002400 */
[----:B-1----:R-:W-:Y:S02]  /*4de0*/  FMNMX.FTZ R3, R3, R4, !PT ;  /* 0x0000000403037209 */ /* 0x002fe40007810000 */
[----:B------:R-:W-:Y:S01]  /*4df0*/  LDSM.16.MT88.4 R64, [R19] ;  /* 0x000000001340783b */ /* 0x000fe20000004200 */
[----:B---3--:R-:W-:-:S03]  /*4e00*/  FMNMX.FTZ R2, R2, R5, !PT ;  /* 0x0000000502027209 */ /* 0x008fc60007810000 */
[----:B------:R-:W1:Y:S04]  /*4e10*/  SHFL.BFLY PT, R4, R3, 0x1, 0x1f ;  /* 0x0c201f0003047f89 */ /* 0x000e6800000e0000 */
[----:B------:R-:W3:Y:S04]  /*4e20*/  SHFL.BFLY PT, R5, R2, 0x1, 0x1f ;  /* 0x0c201f0002057f89 */ /* 0x000ee800000e0000 */
[----:B------:R-:W-:Y:S01]  /*4e30*/  LDSM.16.MT88.4 R96, [R19+0x2000] ;  /* 0x002000001360783b */ /* 0x000fe20000004200 */
[----:B--2---:R-:W-:Y:S01]  /*4e40*/  FMUL.FTZ R0, R28, UR22 ;  /* 0x000000161c007c20 */ /* 0x004fe20008410000 */
[----:B----4-:R-:W-:-:S02]  /*4e50*/  FSEL R160, R15, -INF , !P5 ;  /* 0xff8000000fa07808 */ /* 0x010fc40006800000 */
[----:B------:R-:W-:Y:S01]  /*4e60*/  LDSM.16.MT88.4 R88, [R19+0x800] ;  /* 0x000800001358783b */ /* 0x000fe20000004200 */
[----:B------:R2:W4:Y:S03]  /*4e70*/  MUFU.TANH R14, R0 ;  /* 0x00000000000e7308 */ /* 0x0005260000002400 */
[----:B------:R-:W-:Y:S01]  /*4e80*/  LDSM.16.MT88.4 R120, [R19+0x2800] ;  /* 0x002800001378783b */ /* 0x000fe20000004200 */
[----:B-1----:R-:W-:Y:S02]  /*4e90*/  FMNMX.FTZ R137, R3, R4, !PT ;  /* 0x0000000403897209 */ /* 0x002fe40007810000 */
[----:B---3--:R-:W-:-:S03]  /*4ea0*/  FMNMX.FTZ R134, R2, R5, !PT ;  /* 0x0000000502867209 */ /* 0x008fc60007810000 */
[----:B------:R-:W-:Y:S01]  /*4eb0*/  FMUL.FTZ R3, R137, UR10 ;  /* 0x0000000a89037c20 */ /* 0x000fe20008410000 */
[----:B------:R-:W-:Y:S01]  /*4ec0*/  FMNMX3.FTZ R2, R77, R74, R72, !PT ;  /* 0x0000004a4d027276 */ /* 0x000fe20007810048 */
[----:B--2---:R-:W-:-:S03]  /*4ed0*/  FMUL.FTZ R0, R30, UR22 ;  /* 0x000000161e007c20 */ /* 0x004fc60008410000 */
[----:B------:R-:W-:Y:S02]  /*4ee0*/  FMNMX3.FTZ R2, R2, R68, R164, !PT ;  /* 0x0000004402027276 */ /* 0x000fe400078100a4 */
[----:B----4-:R-:W-:Y:S01]  /*4ef0*/  FSEL R210, R14, -INF , !P4 ;  /* 0xff8000000ed27808 */ /* 0x010fe20006000000 */
[----:B------:R1:W2:Y:S01]  /*4f00*/  MUFU.TANH R13, R0 ;  /* 0x00000000000d7308 */ /* 0x0002a20000002400 */
[----:B------:R-:W-:-:S04]  /*4f10*/  FMNMX3.FTZ R2, R2, R162, R139, !PT ;  /* 0x000000a202027276 */ /* 0x000fc8000781008b */
[----:B------:R-:W-:Y:S01]  /*4f20*/  FMNMX3.FTZ R5, R2, R133, R182, !PT ;  /* 0x0000008502057276 */ /* 0x000fe200078100b6 */
[----:B-1----:R-:W-:Y:S01]  /*4f30*/  FMUL.FTZ R0, R29, UR22 ;  /* 0x000000161d007c20 */ /* 0x002fe20008410000 */
[----:B--2---:R-:W-:-:S03]  /*4f40*/  FSEL R46, R13, -INF , !P4 ;  /* 0xff8000000d2e7808 */ /* 0x004fc60006000000 */
[----:B------:R1:W2:Y:S02]  /*4f50*/  MUFU.TANH R9, R0 ;  /* 0x0000000000097308 */ /* 0x0002a40000002400 */
[----:B------:R-:W-:Y:S01]  /*4f60*/  STL [R1+0x8], R46 ;  /* 0x0000082e01007387 */ /* 0x000fe20000100800 */
[----:B-1----:R-:W-:Y:S01]  /*4f70*/  FMUL.FTZ R0, R31, UR22 ;  /* 0x000000161f007c20 */ /* 0x002fe20008410000 */
[----:B--2---:R-:W-:-:S04]  /*4f80*/  FSEL R47, R9, -INF , !P3 ;  /* 0xff800000092f7808 */ /* 0x004fc80005800000 */
[----:B------:R1:W2:Y:S01]  /*4f90*/  MUFU.TANH R8, R0 ;  /* 0x0000000000087308 */ /* 0x0002a20000002400 */
[----:B------:R-:W-:Y:S04]  /*4fa0*/  STL [R1+0x4], R47 ;  /* 0x0000042f01007387 */ /* 0x000fe80000100800 */
[----:B------:R-:W-:Y:S01]  /*4fb0*/  STL [R1+0x84], R137 ;  /* 0x0000848901007387 */ /* 0x000fe20000100800 */
[----:B-1----:R-:W-:Y:S01]  /*4fc0*/  FMUL.FTZ R0, R32, UR22 ;  /* 0x0000001620007c20 */ /* 0x002fe20008410000 */
[----:B--2---:R-:W-:Y:S02]  /*4fd0*/  FSEL R24, R8, -INF , !P3 ;  /* 0xff80000008187808 */ /* 0x004fe40005800000 */
[----:B------:R-:W-:Y:S01]  /*4fe0*/  FSETP.NEU.FTZ.AND P3, PT, R137, -INF , PT ;  /* 0xff8000008900780b */ /* 0x000fe20003f7d000 */
[----:B------:R1:W2:Y:S03]  /*4ff0*/  MUFU.TANH R10, R0 ;  /* 0x00000000000a7308 */ /* 0x0002a60000002400 */
[----:B------:R-:W-:-:S05]  /*5000*/  FSEL R3, R3, RZ, P3 ;  /* 0x000000ff03037208 */ /* 0x000fca0001800000 */
[--C-:B------:R-:W-:Y:S01]  /*5010*/  FFMA.FTZ R4, R60, UR10, -R3.reuse ;  /* 0x0000000a3c047c23 */ /* 0x100fe20008010803 */
[--C-:B------:R-:W-:Y:S01]  /*5020*/  FFMA.FTZ R2, R49, UR10, -R3.reuse ;  /* 0x0000000a31027c23 */ /* 0x100fe20008010803 */
[--C-:B------:R-:W-:Y:S01]  /*5030*/  FFMA.FTZ R6, R39, UR10, -R3.reuse ;  /* 0x0000000a27067c23 */ /* 0x100fe20008010803 */
[----:B------:R-:W-:Y:S01]  /*5040*/  IADD3 R49, PT, PT, R20, R19, RZ ;  /* 0x0000001314317210 */ /* 0x000fe20007ffe0ff */
[----:B------:R3:W4:Y:S04]  /*5050*/  MUFU.EX2 R42, R4 ;  /* 0x00000004002a7308 */ /* 0x0007280000000800 */
[----:B------:R-:W4:Y:S01]  /*5060*/  MUFU.EX2 R43, R2 ;  /* 0x00000002002b7308 */ /* 0x000f220000000800 */
[----:B------:R-:W-:Y:S01]  /*5070*/  LDSM.16.MT88.4 R84, [R49] ;  /* 0x000000003154783b */ /* 0x000fe20000004200 */
[----:B-1----:R-:W-:Y:S01]  /*5080*/  FMUL.FTZ R0, R34, UR22 ;  /* 0x0000001622007c20 */ /* 0x002fe20008410000 */
[----:B--2---:R-:W-:Y:S01]  /*5090*/  FSEL R177, R10, -INF , !P2 ;  /* 0xff8000000ab17808 */ /* 0x004fe20005000000 */
[----:B------:R-:W-:Y:S01]  /*50a0*/  MUFU.EX2 R191, R6 ;  /* 0x0000000600bf7308 */ /* 0x000fe20000000800 */
[----:B------:R-:W-:Y:S03]  /*50b0*/  LDSM.16.MT88.4 R100, [R49+0x2000] ;  /* 0x002000003164783b */ /* 0x000fe60000004200 */
[----:B------:R1:W2:Y:S01]  /*50c0*/  MUFU.TANH R7, R0 ;  /* 0x0000000000077308 */ /* 0x0002a20000002400 */
[----:B------:R-:W-:Y:S01]  /*50d0*/  LDSM.16.MT88.4 R108, [R49+0x800] ;  /* 0x00080000316c783b */ /* 0x000fe20000004200 */
[----:B---3--:R-:W-:Y:S01]  /*50e0*/  FMNMX3.FTZ R4, R5, R171, R166, !PT ;  /* 0x000000ab05047276 */ /* 0x008fe200078100a6 */
[----:B------:R-:W-:-:S02]  /*50f0*/  FFMA.FTZ R5, R38, UR10, -R3 ;  /* 0x0000000a26057c23 */ /* 0x000fc40008010803 */
[----:B------:R-:W-:Y:S01]  /*5100*/  LDSM.16.MT88.4 R36, [R48+0xc800] ;  /* 0x00c800003024783b */ /* 0x000fe20000004200 */
[----:B------:R-:W-:Y:S02]  /*5110*/  FMNMX3.FTZ R4, R4, R132, R210, !PT ;  /* 0x0000008404047276 */ /* 0x000fe400078100d2 */
[----:B------:R3:W-:Y:S01]  /*5120*/  MUFU.EX2 R196, R5 ;  /* 0x0000000500c47308 */ /* 0x0007e20000000800 */
[----:B-1----:R-:W-:Y:S01]  /*5130*/  FMUL.FTZ R0, R33, UR22 ;  /* 0x0000001621007c20 */ /* 0x002fe20008410000 */
[----:B--2---:R-:W-:Y:S02]  /*5140*/  FSEL R44, R7, -INF , !P2 ;  /* 0xff800000072c7808 */ /* 0x004fe40005000000 */
[----:B------:R-:W-:Y:S01]  /*5150*/  FSETP.NEU.FTZ.AND P2, PT, R134, -INF , PT ;  /* 0xff8000008600780b */ /* 0x000fe20003f5d000 */
[----:B------:R1:W2:Y:S01]  /*5160*/  MUFU.TANH R11, R0 ;  /* 0x00000000000b7308 */ /* 0x0002a20000002400 */
[----:B---3--:R-:W-:Y:S01]  /*5170*/  FMNMX3.FTZ R5, R4, R47, R177, !PT ;  /* 0x0000002f04057276 */ /* 0x008fe200078100b1 */
[----:B-1----:R-:W-:Y:S01]  /*5180*/  FMUL.FTZ R0, R35, UR22 ;  /* 0x0000001623007c20 */ /* 0x002fe20008410000 */
[----:B--2---:R-:W-:-:S05]  /*5190*/  FSEL R45, R11, -INF , !P1 ;  /* 0xff8000000b2d7808 */ /* 0x004fca0004800000 */
[----:B------:R1:W2:Y:S01]  /*51a0*/  MUFU.TANH R17, R0 ;  /* 0x0000000000117308 */ /* 0x0002a20000002400 */
[----:B------:R-:W-:Y:S01]  /*51b0*/  FMNMX.FTZ R9, R45, R5, !PT ;  /* 0x000000052d097209 */ /* 0x000fe20007810000 */
[----:B------:R-:W-:Y:S04]  /*51c0*/  STL [R1+0x10], R45 ;  /* 0x0000102d01007387 */ /* 0x000fe80000100800 */
[----:B------:R3:W-:Y:S04]  /*51d0*/  STL [R1+0x88], R134 ;  /* 0x0000888601007387 */ /* 0x0007e80000100800 */
[----:B------:R-:W2:Y:S04]  /*51e0*/  SHFL.BFLY PT, R11, R9, 0x2, 0x1f ;  /* 0x0c401f00090b7f89 */ /* 0x000ea800000e0000 */
[----:B----4-:R-:W-:Y:S01]  /*51f0*/  STL [R1+0x6c], R42 ;  /* 0x00006c2a01007387 */ /* 0x010fe20000100800 */
[----:B-1----:R-:W-:-:S03]  /*5200*/  FMNMX3.FTZ R0, R79, R78, R76, !PT ;  /* 0x0000004e4f007276 */ /* 0x002fc6000781004c */
[----:B------:R-:W-:Y:S01]  /*5210*/  STL [R1+0x68], R43 ;  /* 0x0000682b01007387 */ /* 0x000fe20000100800 */
[----:B------:R-:W-:-:S04]  /*5220*/  FMNMX3.FTZ R0, R0, R69, R165, !PT ;  /* 0x0000004500007276 */ /* 0x000fc800078100a5 */
[----:B------:R-:W-:-:S04]  /*5230*/  FMNMX3.FTZ R0, R0, R163, R161, !PT ;  /* 0x000000a300007276 */ /* 0x000fc800078100a1 */
[----:B------:R-:W-:Y:S01]  /*5240*/  FMNMX3.FTZ R7, R0, R138, R183, !PT ;  /* 0x0000008a00077276 */ /* 0x000fe200078100b7 */
[----:B------:R-:W-:-:S05]  /*5250*/  FMUL.FTZ R0, R134, UR10 ;  /* 0x0000000a86007c20 */ /* 0x000fca0008410000 */
[----:B------:R-:W-:Y:S02]  /*5260*/  FSEL R2, R0, RZ, P2 ;  /* 0x000000ff00027208 */ /* 0x000fe40001000000 */
[----:B------:R-:W-:-:S03]  /*5270*/  FMNMX3.FTZ R0, R7, R181, R167, !PT ;  /* 0x000000b507007276 */ /* 0x000fc600078100a7 */
[--C-:B------:R-:W-:Y:S01]  /*5280*/  FFMA.FTZ R6, R62, UR10, -R2.reuse ;  /* 0x0000000a3e067c23 */ /* 0x100fe20008010802 */
[----:B------:R-:W-:Y:S01]  /*5290*/  FFMA.FTZ R5, R51, UR10, -R2 ;  /* 0x0000000a33057c23 */ /* 0x000fe20008010802 */
[----:B------:R-:W-:Y:S01]  /*52a0*/  FMNMX3.FTZ R4, R0, R160, R46, !PT ;  /* 0x000000a000047276 */ /* 0x000fe2000781002e */
[----:B------:R-:W-:Y:S01]  /*52b0*/  FFMA.FTZ R0, R61, UR10, -R2 ;  /* 0x0000000a3d007c23 */ /* 0x000fe20008010802 */
[----:B------:R-:W-:Y:S01]  /*52c0*/  MOV R51, R44 ;  /* 0x0000002c00337202 */ /* 0x000fe20000000f00 */
[----:B---3--:R2:W-:Y:S01]  /*52d0*/  MUFU.EX2 R134, R6 ;  /* 0x0000000600867308 */ /* 0x0085e20000000800 */
[----:B------:R-:W-:Y:S02]  /*52e0*/  LDSM.16.MT88.4 R44, [R48+0xe000] ;  /* 0x00e00000302c783b */ /* 0x000fe40000004200 */
[----:B------:R-:W-:Y:S01]  /*52f0*/  FMNMX3.FTZ R4, R4, R24, R51, !PT ;  /* 0x0000001804047276 */ /* 0x000fe20007810033 */
[----:B------:R1:W3:Y:S01]  /*5300*/  MUFU.EX2 R13, R0 ;  /* 0x00000000000d7308 */ /* 0x0002e20000000800 */
[----:B------:R-:W-:Y:S03]  /*5310*/  LDSM.16.MT88.4 R60, [R18+0xc000] ;  /* 0x00c00000123c783b */ /* 0x000fe60000004200 */
[----:B------:R3:W4:Y:S01]  /*5320*/  MUFU.EX2 R7, R5 ;  /* 0x0000000500077308 */ /* 0x0007220000000800 */
[----:B--2---:R-:W-:-:S04]  /*5330*/  FSEL R6, R17, -INF , !P1 ;  /* 0xff80000011067808 */ /* 0x004fc80004800000 */
[----:B------:R-:W-:Y:S01]  /*5340*/  FMNMX.FTZ R8, R6, R4, !PT ;  /* 0x0000000406087209 */ /* 0x000fe20007810000 */
[----:B-1----:R-:W-:Y:S01]  /*5350*/  FFMA.FTZ R0, R50, UR10, -R2 ;  /* 0x0000000a32007c23 */ /* 0x002fe20008010802 */
[----:B------:R1:W-:Y:S01]  /*5360*/  STL [R1+0xc], R6 ;  /* 0x00000c0601007387 */ /* 0x0003e20000100800 */
[----:B------:R-:W-:Y:S02]  /*5370*/  F2FP.F16.F32.PACK_AB R4, R43, R42 ;  /* 0x0000002a2b04723e */ /* 0x000fe400000000ff */
[----:B------:R2:W1:Y:S01]  /*5380*/  MUFU.EX2 R173, R0 ;  /* 0x0000000000ad7308 */ /* 0x0004620000000800 */
[----:B------:R-:W1:Y:S01]  /*5390*/  SHFL.BFLY PT, R10, R8, 0x2, 0x1f ;  /* 0x0c401f00080a7f89 */ /* 0x000e6200000e0000 */
[----:B---3--:R-:W-:-:S03]  /*53a0*/  F2FP.F16.F32.PACK_AB R5, R13, R134 ;  /* 0x000000860d05723e */ /* 0x008fc600000000ff */
[----:B------:R-:W-:Y:S04]  /*53b0*/  STL [R1+0x60], R13 ;  /* 0x0000600d01007387 */ /* 0x000fe80000100800 */
[----:B----4-:R3:W-:Y:S04]  /*53c0*/  STL [R1+0x64], R7 ;  /* 0x0000640701007387 */ /* 0x0107e80000100800 */
[----:B------:R-:W-:Y:S01]  /*53d0*/  STL [R1+0x8c], R134 ;  /* 0x00008c8601007387 */ /* 0x000fe20000100800 */
[----:B--2---:R-:W-:-:S05]  /*53e0*/  FMNMX.FTZ R0, R9, R11, !PT ;  /* 0x0000000b09007209 */ /* 0x004fca0007810000 */
[----:B------:R-:W2:Y:S01]  /*53f0*/  SHFL.BFLY PT, R11, R0, 0x1, 0x1f ;  /* 0x0c201f00000b7f89 */ /* 0x000ea200000e0000 */
[----:B-1----:R-:W-:Y:S02]  /*5400*/  F2FP.F16.F32.PACK_AB R6, R196, R191 ;  /* 0x000000bfc406723e */ /* 0x002fe400000000ff */
[----:B------:R-:W-:-:S05]  /*5410*/  FMNMX.FTZ R8, R8, R10, !PT ;  /* 0x0000000a08087209 */ /* 0x000fca0007810000 */
[----:B------:R-:W1:Y:S01]  /*5420*/  SHFL.BFLY PT, R9, R8, 0x1, 0x1f ;  /* 0x0c201f0008097f89 */ /* 0x000e6200000e0000 */
[----:B---3--:R-:W-:-:S07]  /*5430*/  F2FP.F16.F32.PACK_AB R7, R173, R7 ;  /* 0x00000007ad07723e */ /* 0x008fce00000000ff */
[----:B------:R-:W-:Y:S01]  /*5440*/  HMMA.16816.F32 R144, R4, R64, RZ ;  /* 0x000000400490723c */ /* 0x000fe200000018ff */
[----:B--2---:R-:W-:-:S04]  /*5450*/  FMNMX.FTZ R136, R0, R11, !PT ;  /* 0x0000000b00887209 */ /* 0x004fc80007810000 */
[C---:B------:R-:W-:Y:S01]  /*5460*/  FSETP.NEU.FTZ.AND P1, PT, R136.reuse, -INF , PT ;  /* 0xff8000008800780b */ /* 0x040fe20003f3d000 */
[----:B------:R-:W-:Y:S01]  /*5470*/  FMUL.FTZ R0, R136, UR10 ;  /* 0x0000000a88007c20 */ /* 0x000fe20008410000 */
[----:B------:R2:W-:Y:S01]  /*5480*/  STL [R1+0x90], R136 ;  /* 0x0000908801007387 */ /* 0x0005e20000100800 */
[----:B------:R-:W-:Y:S03]  /*5490*/  HMMA.16816.F32 R12, R4, R96, RZ ;  /* 0x00000060040c723c */ /* 0x000fe600000018ff */
[----:B------:R-:W-:Y:S02]  /*54a0*/  FSEL R16, R0, RZ, P1 ;  /* 0x000000ff00107208 */ /* 0x000fe40000800000 */
[----:B-1----:R-:W-:-:S03]  /*54b0*/  FMNMX.FTZ R135, R8, R9, !PT ;  /* 0x0000000908877209 */ /* 0x002fc60007810000 */
[--C-:B------:R-:W-:Y:S01]  /*54c0*/  FFMA.FTZ R8, R77, UR10, -R16.reuse ;  /* 0x0000000a4d087c23 */ /* 0x100fe20008010810 */
[C---:B------:R-:W-:Y:S01]  /*54d0*/  FSETP.NEU.FTZ.AND P1, PT, R135.reuse, -INF , PT ;  /* 0xff8000008700780b */ /* 0x040fe20003f3d000 */
[----:B------:R-:W-:Y:S01]  /*54e0*/  FMUL.FTZ R0, R135, UR10 ;  /* 0x0000000a87007c20 */ /* 0x000fe20008410000 */
[----:B------:R1:W-:Y:S01]  /*54f0*/  STL [R1+0x94], R135 ;  /* 0x0000948701007387 */ /* 0x0003e20000100800 */
[----:B------:R3:W4:Y:S01]  /*5500*/  MUFU.EX2 R21, R8 ;  /* 0x0000000800157308 */ /* 0x0007220000000800 */
[--C-:B------:R-:W-:Y:S01]  /*5510*/  FFMA.FTZ R9, R74, UR10, -R16.reuse ;  /* 0x0000000a4a097c23 */ /* 0x100fe20008010810 */
[C---:B------:R-:W-:Y:S01]  /*5520*/  HMMA.16816.F32 R148, R4.reuse, R54, RZ ;  /* 0x000000360494723c */ /* 0x040fe200000018ff */
[----:B------:R-:W-:Y:S01]  /*5530*/  FSEL R17, R0, RZ, P1 ;  /* 0x000000ff00117208 */ /* 0x000fe20000800000 */
[--C-:B------:R-:W-:Y:S01]  /*5540*/  FFMA.FTZ R0, R72, UR10, -R16.reuse ;  /* 0x0000000a48007c23 */ /* 0x100fe20008010810 */
[----:B------:R2:W2:Y:S04]  /*5550*/  MUFU.EX2 R134, R9 ;  /* 0x0000000900867308 */ /* 0x0004a80000000800 */
[----:B------:R1:W-:Y:S01]  /*5560*/  MUFU.EX2 R137, R0 ;  /* 0x0000000000897308 */ /* 0x0003e20000000800 */
[C---:B------:R-:W-:Y:S01]  /*5570*/  HMMA.16816.F32 R156, R4.reuse, R52, RZ ;  /* 0x00000034049c723c */ /* 0x040fe200000018ff */
[----:B---3--:R-:W-:Y:S01]  /*5580*/  FFMA.FTZ R8, R68, UR10, -R16 ;  /* 0x0000000a44087c23 */ /* 0x008fe20008010810 */
[----:B----4-:R-:W-:Y:S03]  /*5590*/  STL [R1+0x48], R21 ;  /* 0x0000481501007387 */ /* 0x010fe60000100800 */
[----:B------:R3:W4:Y:S01]  /*55a0*/  MUFU.EX2 R20, R8 ;  /* 0x0000000800147308 */ /* 0x0007220000000800 */
[----:B--2---:R-:W-:Y:S01]  /*55b0*/  FFMA.FTZ R9, R118, UR10, -R2 ;  /* 0x0000000a76097c23 */ /* 0x004fe20008010802 */
[----:B------:R2:W-:Y:S01]  /*55c0*/  STL [R1+0x44], R134 ;  /* 0x0000448601007387 */ /* 0x0005e20000100800 */
[C---:B------:R-:W-:Y:S01]  /*55d0*/  HMMA.16816.F32 R140, R4.reuse, R44, RZ ;  /* 0x0000002c048c723c */ /* 0x040fe200000018ff */
[--C-:B-1----:R-:W-:Y:S01]  /*55e0*/  FFMA.FTZ R0, R79, UR10, -R17.reuse ;  /* 0x0000000a4f007c23 */ /* 0x102fe20008010811 */
[----:B------:R-:W-:Y:S04]  /*55f0*/  MUFU.EX2 R197, R9 ;  /* 0x0000000900c57308 */ /* 0x000fe80000000800 */
[----:B------:R1:W-:Y:S02]  /*5600*/  MUFU.EX2 R136, R0 ;  /* 0x0000000000887308 */ /* 0x0003e40000000800 */
[----:B------:R-:W-:Y:S01]  /*5610*/  HMMA.16816.F32 R128, R4, R46, RZ ;  /* 0x0000002e0480723c */ /* 0x000fe200000018ff */
[----:B---3--:R-:W-:Y:S01]  /*5620*/  FFMA.FTZ R8, R78, UR10, -R17 ;  /* 0x0000000a4e087c23 */ /* 0x008fe20008010811 */
[----:B----4-:R3:W-:Y:S01]  /*5630*/  STL [R1+0x50], R20 ;  /* 0x0000501401007387 */ /* 0x0107e20000100800 */
[----:B------:R-:W-:-:S02]  /*5640*/  F2FP.F16.F32.PACK_AB R10, R20, R137 ;  /* 0x00000089140a723e */ /* 0x000fc400000000ff */
[----:B------:R4:W2:Y:S03]  /*5650*/  MUFU.EX2 R135, R8 ;  /* 0x0000000800877308 */ /* 0x0008a60000000800 */
[C---:B------:R-:W-:Y:S01]  /*5660*/  HMMA.16816.F32 R152, R4.reuse, R60, RZ ;  /* 0x0000003c0498723c */ /* 0x040fe200000018ff */
[--C-:B-1----:R-:W-:Y:S02]  /*5670*/  FFMA.FTZ R0, R76, UR10, -R17.reuse ;  /* 0x0000000a4c007c23 */ /* 0x102fe40008010811 */
[----:B------:R-:W1:Y:S05]  /*5680*/  LDSM.16.MT88.4 R76, [R48+0xe800] ;  /* 0x00e80000304c783b */ /* 0x000e6a0000004200 */
[----:B------:R-:W-:Y:S01]  /*5690*/  HMMA.16816.F32 R124, R4, R84, RZ ;  /* 0x00000054047c723c */ /* 0x000fe200000018ff */
[----:B------:R3:W-:Y:S01]  /*56a0*/  MUFU.EX2 R208, R0 ;  /* 0x0000000000d07308 */ /* 0x0007e20000000800 */
[----:B----4-:R-:W-:Y:S01]  /*56b0*/  FFMA.FTZ R8, R69, UR10, -R17 ;  /* 0x0000000a45087c23 */ /* 0x010fe20008010811 */
[----:B--2---:R-:W-:-:S05]  /*56c0*/  F2FP.F16.F32.PACK_AB R9, R135, R136 ;  /* 0x000000888709723e */ /* 0x004fca00000000ff */
[----:B------:R-:W-:Y:S01]  /*56d0*/  HMMA.16816.F32 R104, R4, R92, RZ ;  /* 0x0000005c0468723c */ /* 0x000fe200000018ff */
[----:B------:R2:W4:Y:S01]  /*56e0*/  MUFU.EX2 R27, R8 ;  /* 0x00000008001b7308 */ /* 0x0005220000000800 */
[----:B---3--:R-:W-:-:S06]  /*56f0*/  FFMA.FTZ R0, R41, UR10, -R3 ;  /* 0x0000000a29007c23 */ /* 0x008fcc0008010803 */
[----:B------:R-:W-:Y:S01]  /*5700*/  HMMA.16816.F32 R56, R4, R100, RZ ;  /* 0x000000640438723c */ /* 0x000fe200000018ff */
[----:B------:R3:W-:Y:S01]  /*5710*/  MUFU.EX2 R189, R0 ;  /* 0x0000000000bd7308 */ /* 0x0007e20000000800 */
[----:B--2---:R-:W-:-:S06]  /*5720*/  FFMA.FTZ R8, R40, UR10, -R3 ;  /* 0x0000000a28087c23 */ /* 0x004fcc0008010803 */
[C---:B------:R-:W-:Y:S01]  /*5730*/  HMMA.16816.F32 R72, R4.reuse, R62, RZ ;  /* 0x0000003e0448723c */ /* 0x040fe200000018ff */
[----:B----4-:R-:W-:Y:S01]  /*5740*/  F2FP.F16.F32.PACK_AB R11, R27, R208 ;  /* 0x000000d01b0b723e */ /* 0x010fe200000000ff */
[----:B------:R-:W-:Y:S01]  /*5750*/  STL [R1+0x4c], R27 ;  /* 0x00004c1b01007387 */ /* 0x000fe20000100800 */
[----:B------:R2:W-:Y:S05]  /*5760*/  MUFU.EX2 R172, R8 ;  /* 0x0000000800ac7308 */ /* 0x0005ea0000000800 */
[----:B------:R-:W-:Y:S01]  /*5770*/  HMMA.16816.F32 R68, R4, R66, RZ ;  /* 0x000000420444723c */ /* 0x000fe200000018ff */
[----:B---3--:R-:W-:-:S04]  /*5780*/  FFMA.FTZ R0, R23, UR10, -R3 ;  /* 0x0000000a17007c23 */ /* 0x008fc80008010803 */
[----:B------:R3:W4:Y:S03]  /*5790*/  MUFU.EX2 R25, R0 ;  /* 0x0000000000197308 */ /* 0x0007260000000800 */
[----:B------:R-:W-:Y:S01]  /*57a0*/  HMMA.16816.F32 R40, R4, R86, RZ ;  /* 0x000000560428723c */ /* 0x000fe200000018ff */
[----:B--2---:R-:W-:-:S04]  /*57b0*/  FFMA.FTZ R8, R22, UR10, -R3 ;  /* 0x0000000a16087c23 */ /* 0x004fc80008010803 */
[----:B------:R2:W1:Y:S03]  /*57c0*/  MUFU.EX2 R26, R8 ;  /* 0x00000008001a7308 */ /* 0x0004660000000800 */
[C---:B------:R-:W-:Y:S01]  /*57d0*/  HMMA.16816.F32 R32, R4.reuse, R94, RZ ;  /* 0x0000005e0420723c */ /* 0x040fe200000018ff */
[--C-:B---3--:R-:W-:Y:S01]  /*57e0*/  FFMA.FTZ R0, R112, UR10, -R2.reuse ;  /* 0x0000000a70007c23 */ /* 0x108fe20008010802 */
[----:B----4-:R-:W-:Y:S03]  /*57f0*/  STL [R1+0x58], R25 ;  /* 0x0000581901007387 */ /* 0x010fe60000100800 */
[----:B------:R3:W4:Y:S01]  /*5800*/  MUFU.EX2 R190, R0 ;  /* 0x0000000000be7308 */ /* 0x0007220000000800 */
[----:B------:R-:W4:Y:S02]  /*5810*/  LDSM.16.MT88.4 R112, [R18+0xe800] ;  /* 0x00e800001270783b */ /* 0x000f240000004200 */
[----:B------:R-:W-:Y:S01]  /*5820*/  HMMA.16816.F32 R28, R4, R98, RZ ;  /* 0x00000062041c723c */ /* 0x000fe200000018ff */
[--C-:B--2---:R-:W-:Y:S01]  /*5830*/  FFMA.FTZ R8, R117, UR10, -R2.reuse ;  /* 0x0000000a75087c23 */ /* 0x104fe20008010802 */
[----:B-1----:R1:W-:Y:S03]  /*5840*/  STL [R1+0x5c], R26 ;  /* 0x00005c1a01007387 */ /* 0x0023e60000100800 */
[----:B------:R2:W-:Y:S01]  /*5850*/  MUFU.EX2 R175, R8 ;  /* 0x0000000800af7308 */ /* 0x0005e20000000800 */
[----:B------:R-:W-:Y:S04]  /*5860*/  STL [R1+0x98], R137 ;  /* 0x0000988901007387 */ /* 0x000fe80000100800 */
[----:B------:R1:W-:Y:S01]  /*5870*/  STL [R1+0xa0], R136 ;  /* 0x0000a08801007387 */ /* 0x0003e20000100800 */
[----:B---3--:R-:W-:-:S03]  /*5880*/  FFMA.FTZ R0, R116, UR10, -R2 ;  /* 0x0000000a74007c23 */ /* 0x008fc60008010802 */
[----:B------:R-:W3:Y:S01]  /*5890*/  LDSM.16.MT88.4 R116, [R49+0x2800] ;  /* 0x002800003174783b */ /* 0x000ee20000004200 */
[----:B------:R-:W1:Y:S03]  /*58a0*/  MUFU.EX2 R50, R0 ;  /* 0x0000000000327308 */ /* 0x000e660000000800 */
[----:B------:R-:W-:Y:S01]  /*58b0*/  STL [R1+0x9c], R135 ;  /* 0x00009c8701007387 */ /* 0x000fe20000100800 */
[----:B--2---:R-:W-:Y:S01]  /*58c0*/  F2FP.F16.F32.PACK_AB R8, R134, R21 ;  /* 0x000000158608723e */ /* 0x004fe200000000ff */
[----:B------:R-:W-:Y:S01]  /*58d0*/  IMAD.MOV.U32 R134, RZ, RZ, R24 ;  /* 0x000000ffff867224 */ /* 0x000fe200078e0018 */
[----:B------:R-:W-:Y:S01]  /*58e0*/  HMMA.16816.F32 R20, R4, R102, RZ ;  /* 0x000000660414723c */ /* 0x000fe200000018ff */
[----:B------:R-:W-:Y:S01]  /*58f0*/  F2FP.F16.F32.PACK_AB R4, R172, R189 ;  /* 0x000000bdac04723e */ /* 0x000fe200000000ff */
[----:B------:R2:W-:Y:S01]  /*5900*/  STL [R1+0xa4], R208 ;  /* 0x0000a4d001007387 */ /* 0x0005e20000100800 */
[----:B----4-:R-:W-:-:S02]  /*5910*/  F2FP.F16.F32.PACK_AB R5, R197, R190 ;  /* 0x000000bec505723e */ /* 0x010fc400000000ff */
[----:B------:R-:W-:Y:S02]  /*5920*/  F2FP.F16.F32.PACK_AB R6, R26, R25 ;  /* 0x000000191a06723e */ /* 0x000fe400000000ff */
[----:B-1----:R-:W-:Y:S01]  /*5930*/  F2FP.F16.F32.PACK_AB R7, R50, R175 ;  /* 0x000000af3207723e */ /* 0x002fe200000000ff */
[----:B------:R-:W-:Y:S01]  /*5940*/  FFMA.FTZ R0, R164, UR10, -R16 ;  /* 0x0000000aa4007c23 */ /* 0x000fe20008010810 */
[----:B------:R-:W-:Y:S01]  /*5950*/  HMMA.16816.F32 R24, R8, R52, RZ ;  /* 0x000000340818723c */ /* 0x000fe200000018ff */
[----:B------:R-:W-:Y:S02]  /*5960*/  IMAD.MOV.U32 R53, RZ, RZ, R196 ;  /* 0x000000ffff357224 */ /* 0x000fe400078e00c4 */
[----:B------:R-:W-:-:S05]  /*5970*/  IMAD.MOV.U32 R164, RZ, RZ, R178 ;  /* 0x000000ffffa47224 */ /* 0x000fca00078e00b2 */
[----:B------:R-:W-:Y:S01]  /*5980*/  HMMA.16816.F32 R240, R4, R88, R144 ;  /* 0x0000005804f0723c */ /* 0x000fe20000001890 */
[----:B------:R1:W-:Y:S01]  /*5990*/  MUFU.EX2 R146, R0 ;  /* 0x0000000000927308 */ /* 0x0003e20000000800 */
[----:B------:R-:W-:Y:S01]  /*59a0*/  MOV R144, R134 ;  /* 0x0000008600907202 */ /* 0x000fe20000000f00 */
[----:B------:R-:W-:Y:S01]  /*59b0*/  IMAD.MOV.U32 R134, RZ, RZ, R209 ;  /* 0x000000ffff867224 */ /* 0x000fe200078e00d1 */
[----:B------:R-:W-:-:S04]  /*59c0*/  MOV R147, R173 ;  /* 0x000000ad00937202 */ /* 0x000fc80000000f00 */
[----:B------:R-:W-:Y:S01]  /*59d0*/  HMMA.16816.F32 R220, R4, R120, R12 ;  /* 0x0000007804dc723c */ /* 0x000fe2000000180c */
[----:B------:R-:W-:Y:S01]  /*59e0*/  FFMA.FTZ R12, R162, UR10, -R16 ;  /* 0x0000000aa20c7c23 */ /* 0x000fe20008010810 */
[----:B------:R-:W-:-:S03]  /*59f0*/  FFMA.FTZ R13, R163, UR10, -R17 ;  /* 0x0000000aa30d7c23 */ /* 0x000fc60008010811 */
[----:B------:R4:W-:Y:S01]  /*5a00*/  MUFU.EX2 R52, R12 ;  /* 0x0000000c00347308 */ /* 0x0009e20000000800 */
[----:B-1----:R-:W-:Y:S02]  /*5a10*/  FFMA.FTZ R0, R139, UR10, -R16 ;  /* 0x0000000a8b007c23 */ /* 0x002fe40008010810 */
[----:B------:R-:W-:Y:S01]  /*5a20*/  HMMA.16816.F32 R244, R4, R38, R148 ;  /* 0x0000002604f4723c */ /* 0x000fe20000001894 */
[----:B------:R-:W-:Y:S01]  /*5a30*/  MUFU.EX2 R136, R13 ;  /* 0x0000000d00887308 */ /* 0x000fe20000000800 */
[----:B------:R-:W-:-:S03]  /*5a40*/  IMAD.MOV.U32 R151, RZ, RZ, R188 ;  /* 0x000000ffff977224 */ /* 0x000fc600078e00bc */
[----:B--2---:R1:W-:Y:S02]  /*5a50*/  MUFU.EX2 R208, R0 ;  /* 0x0000000000d07308 */ /* 0x0043e40000000800 */
[----:B------:R-:W-:Y:S01]  /*5a60*/  MOV R162, R151 ;  /* 0x0000009700a27202 */ /* 0x000fe20000000f00 */
[C---:B------:R-:W-:Y:S01]  /*5a70*/  HMMA.16816.F32 R192, R4.reuse, R36, R156 ;  /* 0x0000002404c0723c */ /* 0x040fe2000000189c */
[----:B------:R-:W-:Y:S01]  /*5a80*/  MOV R159, R197 ;  /* 0x000000c5009f7202 */ /* 0x000fe20000000f00 */
[----:B------:R-:W-:Y:S02]  /*5a90*/  IMAD.MOV.U32 R157, RZ, RZ, R190 ;  /* 0x000000ffff9d7224 */ /* 0x000fe400078e00be */
[----:B----4-:R-:W-:Y:S01]  /*5aa0*/  FFMA.FTZ R12, R133, UR10, -R16 ;  /* 0x0000000a850c7c23 */ /* 0x010fe20008010810 */
[----:B------:R-:W-:Y:S02]  /*5ab0*/  MOV R158, R191 ;  /* 0x000000bf009e7202 */ /* 0x000fe40000000f00 */
[----:B------:R-:W-:Y:S01]  /*5ac0*/  MOV R156, R189 ;  /* 0x000000bd009c7202 */ /* 0x000fe20000000f00 */
[----:B------:R2:W4:Y:S01]  /*5ad0*/  MUFU.EX2 R148, R12 ;  /* 0x0000000c00947308 */ /* 0x0005220000000800 */
[C---:B------:R-:W-:Y:S01]  /*5ae0*/  HMMA.16816.F32 R248, R4.reuse, R80, R152 ;  /* 0x0000005004f8723c */ /* 0x040fe20000001898 */
[----:B------:R-:W-:Y:S01]  /*5af0*/  MOV R133, R177 ;  /* 0x000000b100857202 */ /* 0x000fe20000000f00 */
[--C-:B-1----:R-:W-:Y:S01]  /*5b00*/  FFMA.FTZ R0, R165, UR10, -R17.reuse ;  /* 0x0000000aa5007c23 */ /* 0x102fe20008010811 */
[----:B------:R-:W-:Y:S01]  /*5b10*/  IMAD.MOV.U32 R165, RZ, RZ, R176 ;  /* 0x000000ffffa57224 */ /* 0x000fe200078e00b0 */
[----:B------:R-:W-:Y:S01]  /*5b20*/  MOV R163, R157 ;  /* 0x0000009d00a37202 */ /* 0x000fe20000000f00 */
[----:B------:R-:W-:Y:S01]  /*5b30*/  IMAD.MOV.U32 R139, RZ, RZ, R156 ;  /* 0x000000ffff8b7224 */ /* 0x000fe200078e009c */
[----:B------:R1:W3:Y:S02]  /*5b40*/  MUFU.EX2 R145, R0 ;  /* 0x0000000000917308 */ /* 0x0002e40000000800 */
[C---:B------:R-:W-:Y:S01]  /*5b50*/  HMMA.16816.F32 R228, R4.reuse, R76, R140 ;  /* 0x0000004c04e4723c */ /* 0x040fe2000000188c */
[--C-:B--2---:R-:W-:Y:S01]  /*5b60*/  FFMA.FTZ R12, R161, UR10, -R17.reuse ;  /* 0x0000000aa10c7c23 */ /* 0x104fe20008010811 */
[----:B------:R-:W-:Y:S01]  /*5b70*/  IMAD.MOV.U32 R161, RZ, RZ, R174 ;  /* 0x000000ffffa17224 */ /* 0x000fe200078e00ae */
[----:B----4-:R2:W-:Y:S05]  /*5b80*/  STL [R1+0x3c], R148 ;  /* 0x00003c9401007387 */ /* 0x0105ea0000100800 */
[----:B------:R-:W-:Y:S01]  /*5b90*/  HMMA.16816.F32 R196, R4, R78, R128 ;  /* 0x0000004e04c4723c */ /* 0x000fe20000001880 */
[----:B------:R-:W-:Y:S01]  /*5ba0*/  MUFU.EX2 R137, R12 ;  /* 0x0000000c00897308 */ /* 0x000fe20000000800 */
[----:B-1----:R-:W-:Y:S01]  /*5bb0*/  FFMA.FTZ R0, R138, UR10, -R17 ;  /* 0x0000000a8a007c23 */ /* 0x002fe20008010811 */
[----:B------:R-:W-:-:S05]  /*5bc0*/  IMAD.MOV.U32 R138, RZ, RZ, R158 ;  /* 0x000000ffff8a7224 */ /* 0x000fca00078e009e */
[C---:B------:R-:W-:Y:S01]  /*5bd0*/  HMMA.16816.F32 R236, R4.reuse, R108, R124 ;  /* 0x0000006c04ec723c */ /* 0x040fe2000000187c */
[----:B------:R1:W4:Y:S07]  /*5be0*/  MUFU.EX2 R135, R0 ;  /* 0x0000000000877308 */ /* 0x00032e0000000800 */
[----:B------:R-:W-:Y:S01]  /*5bf0*/  HMMA.16816.F32 R232, R4, R112, R104 ;  /* 0x0000007004e8723c */ /* 0x000fe20000001868 */
[----:B-1----:R-:W-:-:S07]  /*5c00*/  FFMA.FTZ R0, R182, UR10, -R16 ;  /* 0x0000000ab6007c23 */ /* 0x002fce0008010810 */
        /* <DEDUP_REMOVED lines=10> */
[----:B----4-:R-:W-:Y:S01]  /*5cb0*/  F2FP.F16.F32.PACK_AB R7, R135, R137 ;  /* 0x000000898707723e */ /* 0x010fe200000000ff */
[----:B------:R-:W-:Y:S08]  /*5cc0*/  HMMA.16816.F32 R28, R8, R44, RZ ;  /* 0x0000002c081c723c */ /* 0x000ff000000018ff */
[----:B------:R-:W-:Y:S01]  /*5cd0*/  HMMA.16816.F32 R124, R4, R36, R24 ;  /* 0x00000024047c723c */ /* 0x000fe20000001818 */
[----:B------:R-:W-:Y:S01]  /*5ce0*/  MOV R37, R53 ;  /* 0x0000003500257202 */ /* 0x000fe20000000f00 */
[----:B------:R-:W-:-:S06]  /*5cf0*/  IMAD.MOV.U32 R36, RZ, RZ, R52 ;  /* 0x000000ffff247224 */ /* 0x000fcc00078e0034 */
[C---:B------:R-:W-:Y:S08]  /*5d00*/  HMMA.16816.F32 R24, R8.reuse, R46, RZ ;  /* 0x0000002e0818723c */ /* 0x040ff000000018ff */
        /* <DEDUP_REMOVED lines=8> */
[----:B------:R-:W-:Y:S01]  /*5d90*/  HMMA.16816.F32 R32, R8, R92, RZ ;  /* 0x0000005c0820723c */ /* 0x000fe200000018ff */
[----:B------:R-:W-:-:S02]  /*5da0*/  MOV R92, R159 ;  /* 0x0000009f005c7202 */ /* 0x000fc40000000f00 */
[----:B------:R-:W-:-:S05]  /*5db0*/  MOV R93, R175 ;  /* 0x000000af005d7202 */ /* 0x000fca0000000f00 */
[C---:B------:R-:W-:Y:S08]  /*5dc0*/  HMMA.16816.F32 R68, R8.reuse, R86, RZ ;  /* 0x000000560844723c */ /* 0x040ff000000018ff */
[----:B------:R-:W-:Y:S01]  /*5dd0*/  HMMA.16816.F32 R72, R8, R94, RZ ;  /* 0x0000005e0848723c */ /* 0x000fe200000018ff */
[----:B------:R-:W-:Y:S01]  /*5de0*/  IMAD.MOV.U32 R95, RZ, RZ, R208 ;  /* 0x000000ffff5f7224 */ /* 0x000fe200078e00d0 */
[----:B------:R-:W-:Y:S01]  /*5df0*/  MOV R208, R179 ;  /* 0x000000b300d07202 */ /* 0x000fe20000000f00 */
[----:B------:R-:W-:-:S05]  /*5e00*/  IMAD.MOV.U32 R94, RZ, RZ, R172 ;  /* 0x000000ffff5e7224 */ /* 0x000fca00078e00ac */
[C---:B------:R-:W-:Y:S08]  /*5e10*/  HMMA.16816.F32 R96, R8.reuse, R98, RZ ;  /* 0x000000620860723c */ /* 0x040ff000000018ff */
[----:B------:R-:W-:Y:S01]  /*5e20*/  HMMA.16816.F32 R100, R8, R102, RZ ;  /* 0x000000660864723c */ /* 0x000fe200000018ff */
[----:B------:R-:W-:Y:S01]  /*5e30*/  FFMA.FTZ R8, R171, UR10, -R16 ;  /* 0x0000000aab087c23 */ /* 0x000fe20008010810 */
[----:B------:R-:W-:-:S02]  /*5e40*/  MOV R11, R136 ;  /* 0x00000088000b7202 */ /* 0x000fc40000000f00 */
[----:B------:R1:W-:Y:S01]  /*5e50*/  MUFU.EX2 R136, R0 ;  /* 0x0000000000887308 */ /* 0x0003e20000000800 */
[----:B------:R-:W-:Y:S01]  /*5e60*/  MOV R10, R94 ;  /* 0x0000005e000a7202 */ /* 0x000fe20000000f00 */
[----:B------:R-:W-:Y:S02]  /*5e70*/  IMAD.MOV.U32 R94, RZ, RZ, R138 ;  /* 0x000000ffff5e7224 */ /* 0x000fe400078e008a */
[----:B------:R3:W4:Y:S01]  /*5e80*/  MUFU.EX2 R9, R8 ;  /* 0x0000000800097308 */ /* 0x0007220000000800 */
[----:B------:R-:W-:Y:S01]  /*5e90*/  HMMA.16816.F32 R176, R4, R38, R52 ;  /* 0x0000002604b0723c */ /* 0x000fe20000001834 */
[----:B------:R-:W-:Y:S01]  /*5ea0*/  IMAD.MOV.U32 R55, RZ, RZ, R36 ;  /* 0x000000ffff377224 */ /* 0x000fe200078e0024 */
[----:B------:R-:W-:Y:S01]  /*5eb0*/  MOV R54, R92 ;  /* 0x0000005c00367202 */ /* 0x000fe20000000f00 */
[----:B------:R-:W-:Y:S01]  /*5ec0*/  IMAD.MOV.U32 R53, RZ, RZ, R95 ;  /* 0x000000ffff357224 */ /* 0x000fe200078e005f */
[----:B------:R-:W-:Y:S01]  /*5ed0*/  MOV R95, R163 ;  /* 0x000000a3005f7202 */ /* 0x000fe20000000f00 */
[----:B------:R-:W-:Y:S01]  /*5ee0*/  IMAD.MOV.U32 R92, RZ, RZ, R139 ;  /* 0x000000ffff5c7224 */ /* 0x000fe200078e008b */
[----:B------:R-:W-:-:S02]  /*5ef0*/  MOV R163, R210 ;  /* 0x000000d200a37202 */ /* 0x000fc40000000f00 */
[----:B------:R-:W-:Y:S01]  /*5f00*/  HMMA.16816.F32 R140, R4, R116, R12 ;  /* 0x00000074048c723c */ /* 0x000fe2000000180c */
[----:B-1----:R-:W-:-:S04]  /*5f10*/  FFMA.FTZ R0, R166, UR10, -R16 ;  /* 0x0000000aa6007c23 */ /* 0x002fc80008010810 */
[----:B------:R1:W-:Y:S01]  /*5f20*/  MUFU.EX2 R209, R0 ;  /* 0x0000000000d17308 */ /* 0x0003e20000000800 */
[----:B---3--:R-:W-:Y:S02]  /*5f30*/  FFMA.FTZ R8, R132, UR10, -R16 ;  /* 0x0000000a84087c23 */ /* 0x008fe40008010810 */
[C---:B------:R-:W-:Y:S01]  /*5f40*/  HMMA.16816.F32 R172, R4.reuse, R76, R28 ;  /* 0x0000004c04ac723c */ /* 0x040fe2000000181c */
[----:B------:R-:W-:Y:S01]  /*5f50*/  IMAD.MOV.U32 R29, RZ, RZ, R95 ;  /* 0x000000ffff1d7224 */ /* 0x000fe200078e005f */
[----:B------:R3:W-:Y:S01]  /*5f60*/  MUFU.EX2 R210, R8 ;  /* 0x0000000800d27308 */ /* 0x0007e20000000800 */
[----:B------:R-:W-:Y:S01]  /*5f70*/  IMAD.MOV.U32 R95, RZ, RZ, R133 ;  /* 0x000000ffff5f7224 */ /* 0x000fe200078e0085 */
[----:B------:R-:W-:Y:S01]  /*5f80*/  MOV R28, R94 ;  /* 0x0000005e001c7202 */ /* 0x000fe20000000f00 */
[----:B------:R-:W-:Y:S01]  /*5f90*/  IMAD.MOV.U32 R31, RZ, RZ, R93 ;  /* 0x000000ffff1f7224 */ /* 0x000fe200078e005d */
[----:B------:R-:W-:Y:S01]  /*5fa0*/  MOV R30, R92 ;  /* 0x0000005c001e7202 */ /* 0x000fe20000000f00 */
[----:B------:R-:W-:Y:S01]  /*5fb0*/  IMAD.MOV.U32 R93, RZ, RZ, R208 ;  /* 0x000000ffff5d7224 */ /* 0x000fe200078e00d0 */
[----:B------:R-:W-:Y:S01]  /*5fc0*/  HMMA.16816.F32 R156, R4, R78, R24 ;  /* 0x0000004e049c723c */ /* 0x000fe20000001818 */
[----:B------:R-:W-:Y:S01]  /*5fd0*/  MOV R24, R53 ;  /* 0x0000003500187202 */ /* 0x000fe20000000f00 */
[----:B------:R-:W-:-:S02]  /*5fe0*/  IMAD.MOV.U32 R25, RZ, RZ, R54 ;  /* 0x000000ffff197224 */ /* 0x000fc400078e0036 */
[----:B-1----:R-:W-:Y:S01]  /*5ff0*/  FFMA.FTZ R0, R183, UR10, -R17 ;  /* 0x0000000ab7007c23 */ /* 0x002fe20008010811 */
[----:B----4-:R-:W-:Y:S01]  /*6000*/  IMAD.MOV.U32 R183, RZ, RZ, R9 ;  /* 0x000000ffffb77224 */ /* 0x010fe200078e0009 */
[----:B------:R-:W-:Y:S02]  /*6010*/  MOV R9, R37 ;  /* 0x0000002500097202 */ /* 0x000fe40000000f00 */
[----:B------:R-:W1:Y:S01]  /*6020*/  LDSM.16.MT88.4 R36, [R48+0xd000] ;  /* 0x00d000003024783b */ /* 0x000e620000004200 */
[----:B---3--:R-:W-:Y:S01]  /*6030*/  FFMA.FTZ R8, R181, UR10, -R17 ;  /* 0x0000000ab5087c23 */ /* 0x008fe20008010811 */
[----:B------:R3:W4:Y:S01]  /*6040*/  MUFU.EX2 R12, R0 ;  /* 0x00000000000c7308 */ /* 0x0007220000000800 */
[----:B--2---:R-:W-:Y:S01]  /*6050*/  HMMA.16816.F32 R148, R4, R80, R56 ;  /* 0x000000500494723c */ /* 0x004fe20000001838 */
[----:B------:R-:W-:Y:S02]  /*6060*/  IMAD.MOV.U32 R27, RZ, RZ, R9 ;  /* 0x000000ffff1b7224 */ /* 0x000fe400078e0009 */
[----:B------:R-:W-:Y:S01]  /*6070*/  FFMA.FTZ R9, R186, UR10, -R2 ;  /* 0x0000000aba097c23 */ /* 0x000fe20008010802 */
[----:B------:R2:W2:Y:S01]  /*6080*/  MUFU.EX2 R181, R8 ;  /* 0x0000000800b57308 */ /* 0x0004a20000000800 */
[----:B------:R-:W-:-:S02]  /*6090*/  MOV R26, R55 ;  /* 0x00000037001a7202 */ /* 0x000fc40000000f00 */
[----:B------:R-:W-:Y:S01]  /*60a0*/  MOV R94, R165 ;  /* 0x000000a5005e7202 */ /* 0x000fe20000000f00 */
[C---:B------:R-:W-:Y:S01]  /*60b0*/  HMMA.16816.F32 R56, R4.reuse, R114, R72 ;  /* 0x000000720438723c */ /* 0x040fe20000001848 */
[----:B------:R-:W-:Y:S01]  /*60c0*/  MOV R92, R164 ;  /* 0x000000a4005c7202 */ /* 0x000fe20000000f00 */
[----:B------:R-:W-:Y:S01]  /*60d0*/  IMAD.MOV.U32 R164, RZ, RZ, R50 ;  /* 0x000000ffffa47224 */ /* 0x000fe200078e0032 */
[----:B------:R-:W-:Y:S01]  /*60e0*/  MOV R165, R134 ;  /* 0x0000008600a57202 */ /* 0x000fe20000000f00 */
[----:B------:R-:W-:Y:S02]  /*60f0*/  IMAD.MOV.U32 R182, RZ, RZ, R94 ;  /* 0x000000ffffb67224 */ /* 0x000fe400078e005e */
[--C-:B---3--:R-:W-:Y:S01]  /*6100*/  FFMA.FTZ R0, R167, UR10, -R17.reuse ;  /* 0x0000000aa7007c23 */ /* 0x108fe20008010811 */
[----:B----4-:R-:W-:Y:S01]  /*6110*/  IMAD.MOV.U32 R115, RZ, RZ, R12 ;  /* 0x000000ffff737224 */ /* 0x010fe200078e000c */
[----:B------:R3:W-:Y:S01]  /*6120*/  MUFU.EX2 R134, R9 ;  /* 0x0000000900867308 */ /* 0x0007e20000000800 */
[C---:B------:R-:W-:Y:S01]  /*6130*/  HMMA.16816.F32 R52, R4.reuse, R118, R100 ;  /* 0x000000760434723c */ /* 0x040fe20000001864 */
[----:B--2---:R-:W-:Y:S01]  /*6140*/  FFMA.FTZ R8, R160, UR10, -R17 ;  /* 0x0000000aa0087c23 */ /* 0x004fe20008010811 */
[----:B------:R-:W-:Y:S01]  /*6150*/  IMAD.MOV.U32 R101, RZ, RZ, R10 ;  /* 0x000000ffff657224 */ /* 0x000fe200078e000a */
[----:B------:R2:W-:Y:S01]  /*6160*/  MUFU.EX2 R139, R0 ;  /* 0x00000000008b7308 */ /* 0x0005e20000000800 */
[----:B------:R-:W-:Y:S01]  /*6170*/  MOV R100, R11 ;  /* 0x0000000b00647202 */ /* 0x000fe20000000f00 */
[----:B------:R-:W-:Y:S01]  /*6180*/  IMAD.MOV.U32 R103, RZ, RZ, R24 ;  /* 0x000000ffff677224 */ /* 0x000fe200078e0018 */
[----:B------:R-:W-:Y:S01]  /*6190*/  F2FP.F16.F32.PACK_AB R10, R210, R209 ;  /* 0x000000d1d20a723e */ /* 0x000fe200000000ff */
[----:B------:R4:W1:Y:S01]  /*61a0*/  MUFU.EX2 R138, R8 ;  /* 0x00000008008a7308 */ /* 0x0008620000000800 */
[C---:B------:R-:W-:Y:S01]  /*61b0*/  HMMA.16816.F32 R76, R4.reuse, R112, R32 ;  /* 0x00000070044c723c */ /* 0x040fe20000001820 */
[----:B------:R-:W-:Y:S01]  /*61c0*/  MOV R102, R25 ;  /* 0x0000001900667202 */ /* 0x000fe20000000f00 */
[----:B------:R-:W-:Y:S01]  /*61d0*/  IMAD.MOV.U32 R117, RZ, RZ, R165 ;  /* 0x000000ffff757224 */ /* 0x000fe200078e00a5 */
[----:B------:R-:W-:Y:S01]  /*61e0*/  MOV R113, R95 ;  /* 0x0000005f00717202 */ /* 0x000fe20000000f00 */
[----:B------:R-:W-:Y:S01]  /*61f0*/  LDSM.16.MT88.4 R32, [R18+0xf000] ;  /* 0x00f000001220783b */ /* 0x000fe20000004200 */
[----:B---3--:R-:W-:Y:S01]  /*6200*/  F2FP.F16.F32.PACK_AB R9, R181, R115 ;  /* 0x00000073b509723e */ /* 0x008fe200000000ff */
[----:B------:R-:W-:Y:S01]  /*6210*/  IMAD.MOV.U32 R114, RZ, RZ, R163 ;  /* 0x000000ffff727224 */ /* 0x000fe200078e00a3 */
[----:B------:R-:W-:Y:S01]  /*6220*/  MOV R116, R93 ;  /* 0x0000005d00747202 */ /* 0x000fe20000000f00 */
[----:B------:R-:W-:Y:S01]  /*6230*/  HMMA.16816.F32 R80, R4, R82, R60 ;  /* 0x000000520450723c */ /* 0x000fe2000000183c */
[--C-:B--2---:R-:W-:Y:S01]  /*6240*/  FFMA.FTZ R0, R185, UR10, -R3.reuse ;  /* 0x0000000ab9007c23 */ /* 0x104fe20008010803 */
[----:B----4-:R-:W-:Y:S01]  /*6250*/  FFMA.FTZ R8, R184, UR10, -R3 ;  /* 0x0000000ab8087c23 */ /* 0x010fe20008010803 */
[----:B-1----:R-:W-:-:S02]  /*6260*/  F2FP.F16.F32.PACK_AB R11, R138, R139 ;  /* 0x0000008b8a0b723e */ /* 0x002fc400000000ff */
[----:B------:R1:W-:Y:S03]  /*6270*/  MUFU.EX2 R112, R0 ;  /* 0x0000000000707308 */ /* 0x0003e60000000800 */
[C---:B------:R-:W-:Y:S01]  /*6280*/  HMMA.16816.F32 R60, R4.reuse, R110, R68 ;  /* 0x0000006e043c723c */ /* 0x040fe20000001844 */
[----:B------:R-:W-:Y:S01]  /*6290*/  MOV R111, R27 ;  /* 0x0000001b006f7202 */ /* 0x000fe20000000f00 */
[----:B------:R2:W3:Y:S06]  /*62a0*/  MUFU.EX2 R160, R8 ;  /* 0x0000000800a07308 */ /* 0x0004ec0000000800 */
[----:B------:R-:W-:Y:S01]  /*62b0*/  HMMA.16816.F32 R68, R4, R122, R96 ;  /* 0x0000007a0444723c */ /* 0x000fe20000001860 */
[----:B------:R-:W-:Y:S01]  /*62c0*/  MOV R96, R51 ;  /* 0x0000003300607202 */ /* 0x000fe20000000f00 */
[----:B-1----:R-:W-:-:S06]  /*62d0*/  FFMA.FTZ R0, R169, UR10, -R3 ;  /* 0x0000000aa9007c23 */ /* 0x002fcc0008010803 */
[C---:B------:R-:W-:Y:S01]  /*62e0*/  HMMA.16816.F32 R104, R4.reuse, R108, R40 ;  /* 0x0000006c0468723c */ /* 0x040fe20000001828 */
[----:B--2---:R-:W-:Y:S01]  /*62f0*/  FFMA.FTZ R8, R168, UR10, -R3 ;  /* 0x0000000aa8087c23 */ /* 0x004fe20008010803 */
[----:B------:R1:W-:Y:S01]  /*6300*/  MUFU.EX2 R132, R0 ;  /* 0x0000000000847308 */ /* 0x0003e20000000800 */
[----:B------:R-:W-:Y:S01]  /*6310*/  MOV R109, R31 ;  /* 0x0000001f006d7202 */ /* 0x000fe20000000f00 */
[----:B------:R-:W-:Y:S01]  /*6320*/  IMAD.MOV.U32 R108, RZ, RZ, R92 ;  /* 0x000000ffff6c7224 */ /* 0x000fe200078e005c */
[----:B------:R-:W-:Y:S01]  /*6330*/  LDSM.16.MT88.4 R40, [R19+0x3000] ;  /* 0x003000001328783b */ /* 0x000fe20000004200 */
[----:B------:R2:W4:Y:S02]  /*6340*/  MUFU.EX2 R133, R8 ;  /* 0x0000000800857308 */ /* 0x0005240000000800 */
[----:B------:R-:W-:Y:S01]  /*6350*/  HMMA.16816.F32 R84, R4, R120, R20 ;  /* 0x000000780454723c */ /* 0x000fe20000001814 */
[----:B------:R-:W4:Y:S01]  /*6360*/  LDSM.16.MT88.4 R20, [R49+0x1000] ;  /* 0x001000003114783b */ /* 0x000f220000004200 */
[----:B------:R-:W-:Y:S01]  /*6370*/  IMAD.MOV.U32 R121, RZ, RZ, R144 ;  /* 0x000000ffff797224 */ /* 0x000fe200078e0090 */
[----:B------:R-:W-:Y:S01]  /*6380*/  MOV R120, R164 ;  /* 0x000000a400787202 */ /* 0x000fe20000000f00 */
[----:B------:R-:W-:-:S02]  /*6390*/  IMAD.MOV.U32 R98, RZ, RZ, R109 ;  /* 0x000000ffff627224 */ /* 0x000fc400078e006d */
[----:B------:R-:W-:Y:S01]  /*63a0*/  IMAD.MOV.U32 R97, RZ, RZ, R121 ;  /* 0x000000ffff617224 */ /* 0x000fe200078e0079 */
[----:B------:R-:W-:Y:S01]  /*63b0*/  MOV R99, R120 ;  /* 0x0000007800637202 */ /* 0x000fe20000000f00 */
[--C-:B-1----:R-:W-:Y:S01]  /*63c0*/  FFMA.FTZ R0, R187, UR10, -R2.reuse ;  /* 0x0000000abb007c23 */ /* 0x102fe20008010802 */
[C---:B------:R-:W-:Y:S01]  /*63d0*/  HMMA.16816.F32 R64, R4.reuse, R90, R64 ;  /* 0x0000005a0440723c */ /* 0x040fe20000001840 */
[--C-:B--2---:R-:W-:Y:S02]  /*63e0*/  FFMA.FTZ R8, R180, UR10, -R2.reuse ;  /* 0x0000000ab4087c23 */ /* 0x104fe40008010802 */
[----:B------:R1:W2:Y:S04]  /*63f0*/  MUFU.EX2 R208, R0 ;  /* 0x0000000000d07308 */ /* 0x0002a80000000800 */
[----:B------:R2:W-:Y:S01]  /*6400*/  MUFU.EX2 R50, R8 ;  /* 0x0000000800327308 */ /* 0x0005e20000000800 */
[----:B------:R-:W-:Y:S01]  /*6410*/  HMMA.16816.F32 R128, R4, R88, R44 ;  /* 0x000000580480723c */ /* 0x000fe2000000182c */
[----:B---3--:R-:W-:Y:S01]  /*6420*/  F2FP.F16.F32.PACK_AB R4, R160, R112 ;  /* 0x00000070a004723e */ /* 0x008fe200000000ff */
[----:B------:R-:W3:Y:S01]  /*6430*/  LDSM.16.MT88.4 R44, [R49+0x3000] ;  /* 0x00300000312c783b */ /* 0x000ee20000004200 */
[----:B----4-:R-:W-:Y:S01]  /*6440*/  F2FP.F16.F32.PACK_AB R6, R133, R132 ;  /* 0x000000848506723e */ /* 0x010fe200000000ff */
[----:B-1----:R-:W-:Y:S01]  /*6450*/  FFMA.FTZ R0, R170, UR10, -R2 ;  /* 0x0000000aaa007c23 */ /* 0x002fe20008010802 */
[----:B--2---:R-:W-:-:S02]  /*6460*/  F2FP.F16.F32.PACK_AB R5, R134, R208 ;  /* 0x000000d08605723e */ /* 0x004fc400000000ff */
[----:B------:R-:W-:Y:S01]  /*6470*/  F2FP.F16.F32.PACK_AB R8, R183, R136 ;  /* 0x00000088b708723e */ /* 0x000fe200000000ff */
[----:B------:R-:W1:Y:S06]  /*6480*/  MUFU.EX2 R51, R0 ;  /* 0x0000000000337308 */ /* 0x000e6c0000000800 */
[----:B------:R-:W-:Y:S01]  /*6490*/  HMMA.16816.F32 R12, R8, R36, R124 ;  /* 0x00000024080c723c */ /* 0x000fe2000000187c */
[----:B------:R-:W-:Y:S01]  /*64a0*/  IMAD.MOV.U32 R126, RZ, RZ, R28 ;  /* 0x000000ffff7e7224 */ /* 0x000fe200078e001c */
[----:B------:R-:W-:Y:S01]  /*64b0*/  MOV R125, R29 ;  /* 0x0000001d007d7202 */ /* 0x000fe20000000f00 */
[----:B------:R-:W-:-:S02]  /*64c0*/  IMAD.MOV.U32 R124, RZ, RZ, R30 ;  /* 0x000000ffff7c7224 */ /* 0x000fc400078e001e */
[----:B------:R-:W-:Y:S01]  /*64d0*/  LDSM.16.MT88.4 R28, [R18+0xd000] ;  /* 0x00d00000121c783b */ /* 0x000fe20000004200 */
[----:B------:R-:W-:Y:S01]  /*64e0*/  IMAD.MOV.U32 R127, RZ, RZ, R26 ;  /* 0x000000ffff7f7224 */ /* 0x000fe200078e001a */
[----:B-1----:R-:W-:Y:S02]  /*64f0*/  F2FP.F16.F32.PACK_AB R7, R51, R50 ;  /* 0x000000323307723e */ /* 0x002fe400000000ff */
[----:B------:R-:W1:Y:S01]  /*6500*/  LDSM.16.MT88.4 R24, [R19+0x1000] ;  /* 0x001000001318783b */ /* 0x000e620000004200 */
[----:B------:R-:W-:Y:S08]  /*6510*/  HMMA.16816.F32 R60, R8, R22, R60 ;  /* 0x00000016083c723c */ /* 0x000ff0000000183c */
[C---:B------:R-:W-:Y:S01]  /*6520*/  HMMA.16816.F32 R168, R4.reuse, R38, R244 ;  /* 0x0000002604a8723c */ /* 0x040fe200000018f4 */
[----:B------:R-:W-:Y:S01]  /*6530*/  IMAD.MOV.U32 R74, RZ, RZ, R14 ;  /* 0x000000ffff4a7224 */ /* 0x000fe200078e000e */
[----:B------:R-:W-:Y:S01]  /*6540*/  MOV R73, R15 ;  /* 0x0000000f00497202 */ /* 0x000fe20000000f00 */
[----:B------:R-:W-:Y:S01]  /*6550*/  IMAD.MOV.U32 R72, RZ, RZ, R12 ;  /* 0x000000ffff487224 */ /* 0x000fe200078e000c */
[----:B------:R-:W-:Y:S01]  /*6560*/  MOV R0, R13 ;  /* 0x0000000d00007202 */ /* 0x000fe20000000f00 */
[----:B------:R-:W-:Y:S01]  /*6570*/  IMAD.MOV.U32 R246, RZ, RZ, R181 ;  /* 0x000000fffff67224 */ /* 0x000fe200078e00b5 */
[----:B------:R-:W2:Y:S01]  /*6580*/  LDSM.16.MT88.4 R12, [R48+0xf000] ;  /* 0x00f00000300c783b */ /* 0x000ea20000004200 */
[----:B------:R-:W-:Y:S01]  /*6590*/  MOV R245, R183 ;  /* 0x000000b700f57202 */ /* 0x000fe20000000f00 */
[----:B------:R-:W-:Y:S01]  /*65a0*/  IMAD.MOV.U32 R244, RZ, RZ, R73 ;  /* 0x000000fffff47224 */ /* 0x000fe200078e0049 */
[----:B------:R-:W-:Y:S01]  /*65b0*/  MOV R247, R160 ;  /* 0x000000a000f77202 */ /* 0x000fe20000000f00 */
[C---:B------:R-:W-:Y:S08]  /*65c0*/  HMMA.16816.F32 R164, R4.reuse, R36, R192 ;  /* 0x0000002404a4723c */ /* 0x040ff000000018c0 */
[C---:B---3--:R-:W-:Y:S08]  /*65d0*/  HMMA.16816.F32 R224, R4.reuse, R44, R224 ;  /* 0x0000002c04e0723c */ /* 0x048ff000000018e0 */
[C---:B------:R-:W-:Y:S08]  /*65e0*/  HMMA.16816.F32 R200, R4.reuse, R22, R200 ;  /* 0x0000001604c8723c */ /* 0x040ff000000018c8 */
[-C--:B-1----:R-:W-:Y:S08]  /*65f0*/  HMMA.16816.F32 R184, R4, R26.reuse, R216 ;  /* 0x0000001a04b8723c */ /* 0x082ff000000018d8 */
[----:B------:R-:W-:Y:S08]  /*6600*/  HMMA.16816.F32 R64, R8, R26, R64 ;  /* 0x0000001a0840723c */ /* 0x000ff00000001840 */
[----:B--2---:R-:W-:Y:S01]  /*6610*/  HMMA.16816.F32 R88, R4, R12, R228 ;  /* 0x0000000c0458723c */ /* 0x004fe200000018e4 */
[----:B------:R-:W-:Y:S01]  /*6620*/  MOV R231, R145 ;  /* 0x0000009100e77202 */ /* 0x000fe20000000f00 */
[----:B------:R-:W-:Y:S01]  /*6630*/  IMAD.MOV.U32 R230, RZ, RZ, R146 ;  /* 0x000000ffffe67224 */ /* 0x000fe200078e0092 */
[----:B------:R-:W-:-:S02]  /*6640*/  MOV R228, R147 ;  /* 0x0000009300e47202 */ /* 0x000fc40000000f00 */
[----:B------:R-:W-:-:S03]  /*6650*/  MOV R229, R74 ;  /* 0x0000004a00e57202 */ /* 0x000fc60000000f00 */
[C---:B------:R-:W-:Y:S08]  /*6660*/  HMMA.16816.F32 R92, R4.reuse, R14, R196 ;  /* 0x0000000e045c723c */ /* 0x040ff000000018c4 */
[C---:B------:R-:W-:Y:S01]  /*6670*/  HMMA.16816.F32 R144, R4.reuse, R28, R248 ;  /* 0x0000001c0490723c */ /* 0x040fe200000018f8 */
[----:B------:R-:W-:Y:S02]  /*6680*/  IMAD.MOV.U32 R250, RZ, RZ, R0 ;  /* 0x000000fffffa7224 */ /* 0x000fe400078e0000 */
[----:B------:R-:W-:Y:S01]  /*6690*/  FFMA.FTZ R0, R252, UR10, -R3 ;  /* 0x0000000afc007c23 */ /* 0x000fe20008010803 */
[----:B------:R-:W-:Y:S01]  /*66a0*/  IMAD.MOV.U32 R248, RZ, RZ, R182 ;  /* 0x000000fffff87224 */ /* 0x000fe200078e00b6 */
[----:B------:R-:W-:Y:S01]  /*66b0*/  MOV R249, R72 ;  /* 0x0000004800f97202 */ /* 0x000fe20000000f00 */
[----:B------:R-:W-:Y:S01]  /*66c0*/  IMAD.MOV.U32 R251, RZ, RZ, R111 ;  /* 0x000000fffffb7224 */ /* 0x000fe200078e006f */
[----:B------:R1:W-:Y:S01]  /*66d0*/  MUFU.EX2 R26, R0 ;  /* 0x00000000001a7308 */ /* 0x0003e20000000800 */
[----:B------:R-:W-:Y:S01]  /*66e0*/  HMMA.16816.F32 R196, R4, R20, R236 ;  /* 0x0000001404c4723c */ /* 0x000fe200000018ec */
[----:B------:R-:W-:-:S07]  /*66f0*/  MOV R239, R162 ;  /* 0x000000a200ef7202 */ /* 0x000fce0000000f00 */
[C---:B------:R-:W-:Y:S01]  /*6700*/  HMMA.16816.F32 R180, R4.reuse, R24, R240 ;  /* 0x0000001804b4723c */ /* 0x040fe200000018f0 */
[----:B------:R-:W-:Y:S01]  /*6710*/  MOV R240, R108 ;  /* 0x0000006c00f07202 */ /* 0x000fe20000000f00 */
[----:B------:R-:W-:Y:S01]  /*6720*/  IMAD.MOV.U32 R242, RZ, RZ, R117 ;  /* 0x000000fffff27224 */ /* 0x000fe200078e0075 */
[----:B------:R-:W-:Y:S01]  /*6730*/  MOV R241, R161 ;  /* 0x000000a100f17202 */ /* 0x000fe20000000f00 */
[----:B-1----:R-:W-:Y:S01]  /*6740*/  FFMA.FTZ R0, R239, UR10, -R3 ;  /* 0x0000000aef007c23 */ /* 0x002fe20008010803 */
[----:B------:R-:W-:Y:S01]  /*6750*/  MOV R243, R116 ;  /* 0x0000007400f37202 */ /* 0x000fe20000000f00 */
[----:B------:R-:W-:Y:S01]  /*6760*/  IMAD.MOV.U32 R239, RZ, RZ, R240 ;  /* 0x000000ffffef7224 */ /* 0x000fe200078e00f0 */
        /* <DEDUP_REMOVED lines=18> */
[C---:B------:R-:W-:Y:S01]  /*6890*/  HMMA.16816.F32 R72, R4.reuse, R32, R232 ;  /* 0x000000200448723c */ /* 0x040fe200000018e8 */
[----:B------:R-:W2:Y:S07]  /*68a0*/  LDL.LU R96, [R1+0x44] ;  /* 0x0000440001607983 */ /* 0x000eae0000300800 */
[C---:B------:R-:W-:Y:S08]  /*68b0*/  HMMA.16816.F32 R116, R4.reuse, R40, R220 ;  /* 0x000000280474723c */ /* 0x040ff000000018dc */
[C---:B------:R-:W-:Y:S08]  /*68c0*/  HMMA.16816.F32 R152, R4.reuse, R30, R152 ;  /* 0x0000001e0498723c */ /* 0x040ff00000001898 */
[C---:B------:R-:W-:Y:S08]  /*68d0*/  HMMA.16816.F32 R108, R4.reuse, R34, R212 ;  /* 0x00000022046c723c */ /* 0x040ff000000018d4 */
[C---:B------:R-:W-:Y:S01]  /*68e0*/  HMMA.16816.F32 R120, R4.reuse, R42, R204 ;  /* 0x0000002a0478723c */ /* 0x040fe200000018cc */
[----:B------:R-:W-:Y:S07]  /*68f0*/  LDSM.16.MT88.4 R204, [R49+0x1800] ;  /* 0x0018000031cc783b */ /* 0x000fee0000004200 */
[----:B------:R-:W-:Y:S01]  /*6900*/  HMMA.16816.F32 R160, R4, R46, R188 ;  /* 0x0000002e04a0723c */ /* 0x000fe200000018bc */
[--C-:B------:R-:W-:Y:S01]  /*6910*/  FFMA.FTZ R4, R211, UR10, -R3.reuse ;  /* 0x0000000ad3047c23 */ /* 0x100fe20008010803 */
[----:B------:R-:W-:Y:S01]  /*6920*/  FFMA.FTZ R3, R239, UR10, -R3 ;  /* 0x0000000aef037c23 */ /* 0x000fe20008010803 */
        /* <DEDUP_REMOVED lines=19> */
[----:B------:R-:W-:Y:S07]  /*6a60*/  LDSM.16.MT88.4 R188, [R19+0x1800] ;  /* 0x0018000013bc783b */ /* 0x000fee0000004200 */
[C---:B------:R-:W-:Y:S08]  /*6a70*/  HMMA.16816.F32 R220, R8.reuse, R20, R104 ;  /* 0x0000001408dc723c */ /* 0x040ff00000001868 */
[C---:B------:R-:W-:Y:S08]  /*6a80*/  HMMA.16816.F32 R216, R8.reuse, R38, R176 ;  /* 0x0000002608d8723c */ /* 0x040ff000000018b0 */
[C---:B------:R-:W-:Y:S08]  /*6a90*/  HMMA.16816.F32 R192, R8.reuse, R12, R172 ;  /* 0x0000000c08c0723c */ /* 0x040ff000000018ac */
[C---:B------:R-:W-:Y:S08]  /*6aa0*/  HMMA.16816.F32 R148, R8.reuse, R28, R148 ;  /* 0x0000001c0894723c */ /* 0x040ff00000001894 */
[C---:B------:R-:W-:Y:S01]  /*6ab0*/  HMMA.16816.F32 R56, R8.reuse, R34, R56 ;  /* 0x000000220838723c */ /* 0x040fe20000001838 */
[----:B--2---:R-:W-:Y:S01]  /*6ac0*/  MOV R103, R96 ;  /* 0x0000006000677202 */ /* 0x004fe20000000f00 */
[----:B------:R-:W-:Y:S01]  /*6ad0*/  IMAD.MOV.U32 R96, RZ, RZ, R97 ;  /* 0x000000ffff607224 */ /* 0x000fe200078e0061 */
[----:B------:R1:W-:Y:S01]  /*6ae0*/  MUFU.EX2 R25, R0 ;  /* 0x0000000000197308 */ /* 0x0003e20000000800 */
[----:B------:R-:W2:Y:S01]  /*6af0*/  LDL.LU R97, [R1+0x3c] ;  /* 0x00003c0001617983 */ /* 0x000ea20000300800 */
        /* <DEDUP_REMOVED lines=8> */
[----:B------:R-:W-:Y:S01]  /*6b80*/  MUFU.EX2 R27, R3 ;  /* 0x00000003001b7308 */ /* 0x000fe20000000800 */
[----:B------:R-:W-:Y:S01]  /*6b90*/  MOV R235, R240 ;  /* 0x000000f000eb7202 */ /* 0x000fe20000000f00 */
[C---:B------:R-:W-:Y:S01]  /*6ba0*/  HMMA.16816.F32 R176, R8.reuse, R14, R156 ;  /* 0x0000000e08b0723c */ /* 0x040fe2000000189c */
[----:B------:R-:W-:Y:S01]  /*6bb0*/  MOV R130, R113 ;  /* 0x0000007100827202 */ /* 0x000fe20000000f00 */
[----:B-1----:R-:W-:Y:S01]  /*6bc0*/  FFMA.FTZ R0, R239, UR10, -R2 ;  /* 0x0000000aef007c23 */ /* 0x002fe20008010802 */
[----:B------:R-:W-:Y:S01]  /*6bd0*/  MOV R239, R248 ;  /* 0x000000f800ef7202 */ /* 0x000fe20000000f00 */
[----:B------:R-:W-:Y:S02]  /*6be0*/  LDSM.16.MT88.4 R172, [R48+0xd800] ;  /* 0x00d8000030ac783b */ /* 0x000fe40000004200 */
[----:B------:R1:W-:Y:S01]  /*6bf0*/  MUFU.EX2 R20, R0 ;  /* 0x0000000000147308 */ /* 0x0003e20000000800 */
[----:B------:R-:W-:Y:S01]  /*6c00*/  MOV R232, R239 ;  /* 0x000000ef00e87202 */ /* 0x000fe20000000f00 */
[----:B------:R-:W-:Y:S01]  /*6c10*/  IMAD.MOV.U32 R239, RZ, RZ, R251 ;  /* 0x000000ffffef7224 */ /* 0x000fe200078e00fb */
[----:B------:R-:W-:Y:S01]  /*6c20*/  MOV R237, R242 ;  /* 0x000000f200ed7202 */ /* 0x000fe20000000f00 */
[----:B------:R-:W-:Y:S01]  /*6c30*/  HMMA.16816.F32 R36, R8, R30, R80 ;  /* 0x0000001e0824723c */ /* 0x000fe20000001850 */
[----:B--2---:R-:W-:-:S02]  /*6c40*/  IMAD.MOV.U32 R96, RZ, RZ, R97 ;  /* 0x000000ffff607224 */ /* 0x004fc400078e0061 */
[--C-:B-1----:R-:W-:Y:S01]  /*6c50*/  FFMA.FTZ R0, R236, UR10, -R2.reuse ;  /* 0x0000000aec007c23 */ /* 0x102fe20008010802 */
[----:B------:R-:W-:Y:S01]  /*6c60*/  MOV R97, R98 ;  /* 0x0000006200617202 */ /* 0x000fe20000000f00 */
[----:B------:R-:W-:Y:S01]  /*6c70*/  FFMA.FTZ R3, R235, UR10, -R2 ;  /* 0x0000000aeb037c23 */ /* 0x000fe20008010802 */
[----:B------:R-:W2:Y:S01]  /*6c80*/  LDL.LU R98, [R1+0x8] ;  /* 0x0000080001627983 */ /* 0x000ea20000300800 */
[----:B------:R1:W-:Y:S01]  /*6c90*/  MUFU.EX2 R23, R0 ;  /* 0x0000000000177308 */ /* 0x0003e20000000800 */
[----:B------:R-:W-:Y:S02]  /*6ca0*/  MOV R125, R102 ;  /* 0x00000066007d7202 */ /* 0x000fe40000000f00 */
[----:B------:R-:W-:Y:S01]  /*6cb0*/  MOV R14, R127 ;  /* 0x0000007f000e7202 */ /* 0x000fe20000000f00 */
[----:B------:R-:W3:Y:S01]  /*6cc0*/  LDL.LU R251, [R1+0x5c] ;  /* 0x00005c0001fb7983 */ /* 0x000ee20000300800 */
[----:B------:R-:W-:Y:S01]  /*6cd0*/  IMAD.MOV.U32 R13, RZ, RZ, R238 ;  /* 0x000000ffff0d7224 */ /* 0x000fe200078e00ee */
[----:B------:R-:W-:Y:S01]  /*6ce0*/  HMMA.16816.F32 R28, R8, R32, R76 ;  /* 0x00000020081c723c */ /* 0x000fe2000000184c */
[----:B------:R-:W-:-:S07]  /*6cf0*/  IMAD.MOV.U32 R240, RZ, RZ, R249 ;  /* 0x000000fffff07224 */ /* 0x000fce00078e00f9 */
[C---:B------:R-:W-:Y:S01]  /*6d00*/  HMMA.16816.F32 R140, R8.reuse, R44, R140 ;  /* 0x0000002c088c723c */ /* 0x040fe2000000188c */
[----:B-1----:R-:W-:Y:S01]  /*6d10*/  FFMA.FTZ R0, R129, UR10, -R16 ;  /* 0x0000000a81007c23 */ /* 0x002fe20008010810 */
[----:B------:R-:W-:Y:S01]  /*6d20*/  IMAD.MOV.U32 R242, RZ, RZ, R228 ;  /* 0x000000fffff27224 */ /* 0x000fe200078e00e4 */
[----:B------:R-:W4:Y:S01]  /*6d30*/  LDL.LU R129, [R1+0x4] ;  /* 0x0000040001817983 */ /* 0x000f220000300800 */
[----:B------:R4:W-:Y:S01]  /*6d40*/  MUFU.EX2 R22, R3 ;  /* 0x0000000300167308 */ /* 0x0009e20000000800 */
[----:B------:R-:W-:Y:S01]  /*6d50*/  MOV R12, R125 ;  /* 0x0000007d000c7202 */ /* 0x000fe20000000f00 */
[----:B------:R-:W-:Y:S01]  /*6d60*/  FFMA.FTZ R2, R237, UR10, -R2 ;  /* 0x0000000aed027c23 */ /* 0x000fe20008010802 */
[----:B------:R-:W-:Y:S01]  /*6d70*/  IMAD.MOV.U32 R248, RZ, RZ, R231 ;  /* 0x000000fffff87224 */ /* 0x000fe200078e00e7 */
[----:B------:R-:W-:Y:S01]  /*6d80*/  HMMA.16816.F32 R52, R8, R46, R52 ;  /* 0x0000002e0834723c */ /* 0x000fe20000001834 */
[----:B------:R-:W-:Y:S01]  /*6d90*/  MOV R234, R241 ;  /* 0x000000f100ea7202 */ /* 0x000fe20000000f00 */
[----:B------:R1:W-:Y:S01]  /*6da0*/  MUFU.EX2 R21, R2 ;  /* 0x0000000200157308 */ /* 0x0003e20000000800 */
[----:B------:R-:W3:Y:S03]  /*6db0*/  LDSM.16.MT88.4 R80, [R18+0xf800] ;  /* 0x00f800001250783b */ /* 0x000ee60000004200 */
[----:B------:R1:W3:Y:S01]  /*6dc0*/  MUFU.EX2 R24, R4 ;  /* 0x0000000400187308 */ /* 0x0002e20000000800 */
[----:B------:R-:W-:Y:S01]  /*6dd0*/  LDSM.16.MT88.4 R156, [R18+0xd800] ;  /* 0x00d80000129c783b */ /* 0x000fe20000004200 */
[----:B--2---:R-:W-:Y:S01]  /*6de0*/  MOV R131, R98 ;  /* 0x0000006200837202 */ /* 0x004fe20000000f00 */
[----:B----4-:R-:W-:Y:S01]  /*6df0*/  FFMA.FTZ R3, R129, UR10, -R16 ;  /* 0x0000000a81037c23 */ /* 0x010fe20008010810 */
[----:B------:R-:W-:-:S03]  /*6e00*/  MOV R129, R130 ;  /* 0x0000008200817202 */ /* 0x000fc60000000f00 */
[----:B------:R-:W-:Y:S01]  /*6e10*/  IMAD.MOV.U32 R130, RZ, RZ, R131 ;  /* 0x000000ffff827224 */ /* 0x000fe200078e0083 */
[----:B------:R-:W-:Y:S02]  /*6e20*/  MOV R131, R14 ;  /* 0x0000000e00837202 */ /* 0x000fe40000000f00 */
[----:B------:R-:W-:Y:S02]  /*6e30*/  MOV R249, R124 ;  /* 0x0000007c00f97202 */ /* 0x000fe40000000f00 */
[----:B------:R-:W-:Y:S02]  /*6e40*/  MOV R228, R126 ;  /* 0x0000007e00e47202 */ /* 0x000fe40000000f00 */
        /* <DEDUP_REMOVED lines=9> */
[----:B-1----:R-:W-:Y:S01]  /*6ee0*/  FFMA.FTZ R2, R129, UR10, -R16 ;  /* 0x0000000a81027c23 */ /* 0x002fe20008010810 */
[----:B------:R-:W2:Y:S04]  /*6ef0*/  LDL.LU R208, [R1+0xa4] ;  /* 0x0000a40001d07983 */ /* 0x000ea80000300800 */
[----:B------:R-:W4:Y:S01]  /*6f00*/  LDL.LU R129, [R1+0x10] ;  /* 0x0000100001817983 */ /* 0x000f220000300800 */
[----:B------:R-:W-:-:S02]  /*6f10*/  IMAD.MOV.U32 R124, RZ, RZ, R101 ;  /* 0x000000ffff7c7224 */ /* 0x000fc400078e0065 */
[----:B------:R-:W-:Y:S01]  /*6f20*/  IMAD.MOV.U32 R126, RZ, RZ, R103 ;  /* 0x000000ffff7e7224 */ /* 0x000fe200078e0067 */
[----:B------:R-:W-:Y:S01]  /*6f30*/  MOV R236, R243 ;  /* 0x000000f300ec7202 */ /* 0x000fe20000000f00 */
[C---:B------:R-:W-:Y:S01]  /*6f40*/  HMMA.16816.F32 R100, R8.reuse, R40, R84 ;  /* 0x000000280864723c */ /* 0x040fe20000001854 */
[----:B------:R-:W-:Y:S01]  /*6f50*/  MOV R128, R130 ;  /* 0x0000008200807202 */ /* 0x000fe20000000f00 */
[----:B------:R-:W-:Y:S01]  /*6f60*/  IMAD.MOV.U32 R237, RZ, RZ, R248 ;  /* 0x000000ffffed7224 */ /* 0x000fe200078e00f8 */
[----:B------:R-:W-:Y:S01]  /*6f70*/  MOV R130, R14 ;  /* 0x0000000e00827202 */ /* 0x000fe20000000f00 */
[----:B------:R-:W-:Y:S01]  /*6f80*/  IMAD.MOV.U32 R241, RZ, RZ, R230 ;  /* 0x000000fffff17224 */ /* 0x000fe200078e00e6 */
[----:B------:R-:W-:Y:S03]  /*6f90*/  LDSM.16.MT88.4 R4, [R49+0x3800] ;  /* 0x003800003104783b */ /* 0x000fe60000004200 */
[----:B------:R-:W-:Y:S01]  /*6fa0*/  HMMA.16816.F32 R40, R8, R42, R68 ;  /* 0x0000002a0828723c */ /* 0x000fe20000001844 */
[----:B------:R-:W-:Y:S01]  /*6fb0*/  MUFU.EX2 R10, R0 ;  /* 0x00000000000a7308 */ /* 0x000fe20000000800 */
[----:B------:R-:W-:Y:S01]  /*6fc0*/  IMAD.MOV.U32 R14, RZ, RZ, R13 ;  /* 0x000000ffff0e7224 */ /* 0x000fe200078e000d */
[----:B------:R-:W-:-:S02]  /*6fd0*/  MOV R13, R250 ;  /* 0x000000fa000d7202 */ /* 0x000fc40000000f00 */
[----:B------:R-:W-:Y:S01]  /*6fe0*/  MOV R250, R229 ;  /* 0x000000e500fa7202 */ /* 0x000fe20000000f00 */
[----:B------:R1:W3:Y:S01]  /*6ff0*/  MUFU.EX2 R9, R3 ;  /* 0x0000000300097308 */ /* 0x0002e20000000800 */
[----:B------:R-:W-:Y:S02]  /*7000*/  IMAD.MOV.U32 R229, RZ, RZ, R136 ;  /* 0x000000ffffe57224 */ /* 0x000fe400078e0088 */
[----:B------:R-:W3:Y:S01]  /*7010*/  LDL.LU R136, [R1+0xa0] ;  /* 0x0000a00001887983 */ /* 0x000ee20000300800 */
[----:B-1----:R-:W-:Y:S01]  /*7020*/  FFMA.FTZ R3, R128, UR10, -R17 ;  /* 0x0000000a80037c23 */ /* 0x002fe20008010811 */
[----:B------:R-:W-:Y:S02]  /*7030*/  MOV R128, R130 ;  /* 0x0000008200807202 */ /* 0x000fe40000000f00 */
[----:B------:R-:W-:Y:S01]  /*7040*/  MOV R130, R14 ;  /* 0x0000000e00827202 */ /* 0x000fe20000000f00 */
[----:B------:R-:W-:Y:S01]  /*7050*/  IMAD.MOV.U32 R14, RZ, RZ, R250 ;  /* 0x000000ffff0e7224 */ /* 0x000fe200078e00fa */
[----:B------:R-:W-:-:S02]  /*7060*/  MOV R250, R135 ;  /* 0x0000008700fa7202 */ /* 0x000fc40000000f00 */
[----:B------:R-:W3:Y:S01]  /*7070*/  LDL.LU R135, [R1+0x9c] ;  /* 0x00009c0001877983 */ /* 0x000ee20000300800 */
[----:B----4-:R-:W-:Y:S01]  /*7080*/  FFMA.FTZ R0, R129, UR10, -R16 ;  /* 0x0000000a81007c23 */ /* 0x010fe20008010810 */
[----:B------:R-:W-:Y:S01]  /*7090*/  IMAD.MOV.U32 R129, RZ, RZ, R131 ;  /* 0x000000ffff817224 */ /* 0x000fe200078e0083 */
[----:B------:R-:W-:-:S04]  /*70a0*/  MOV R131, R12 ;  /* 0x0000000c00837202 */ /* 0x000fc80000000f00 */
[----:B------:R-:W-:Y:S01]  /*70b0*/  MOV R107, R129 ;  /* 0x00000081006b7202 */ /* 0x000fe20000000f00 */
[----:B------:R-:W-:Y:S01]  /*70c0*/  IMAD.MOV.U32 R129, RZ, RZ, R131 ;  /* 0x000000ffff817224 */ /* 0x000fe200078e0083 */
[----:B------:R1:W-:Y:S01]  /*70d0*/  MUFU.EX2 R12, R2 ;  /* 0x00000002000c7308 */ /* 0x0003e20000000800 */
[----:B------:R-:W-:Y:S02]  /*70e0*/  MOV R131, R13 ;  /* 0x0000000d00837202 */ /* 0x000fe40000000f00 */
[----:B-1----:R-:W-:Y:S01]  /*70f0*/  FFMA.FTZ R2, R107, UR10, -R17 ;  /* 0x0000000a6b027c23 */ /* 0x002fe20008010811 */
[----:B------:R-:W-:Y:S01]  /*7100*/  MOV R107, R128 ;  /* 0x00000080006b7202 */ /* 0x000fe20000000f00 */
[----:B------:R-:W-:Y:S01]  /*7110*/  IMAD.MOV.U32 R128, RZ, RZ, R129 ;  /* 0x000000ffff807224 */ /* 0x000fe200078e0081 */
[----:B------:R-:W-:Y:S02]  /*7120*/  MOV R129, R130 ;  /* 0x0000008200817202 */ /* 0x000fe40000000f00 */
[----:B------:R-:W-:Y:S01]  /*7130*/  MOV R130, R131 ;  /* 0x0000008300827202 */ /* 0x000fe20000000f00 */
[----:B------:R-:W-:-:S02]  /*7140*/  IMAD.MOV.U32 R131, RZ, RZ, R14 ;  /* 0x000000ffff837224 */ /* 0x000fc400078e000e */
[----:B------:R-:W4:Y:S01]  /*7150*/  LDL.LU R14, [R1+0x48] ;  /* 0x00004800010e7983 */ /* 0x000f220000300800 */
[----:B------:R-:W-:Y:S01]  /*7160*/  IMAD.MOV.U32 R15, RZ, RZ, R126 ;  /* 0x000000ffff0f7224 */ /* 0x000fe200078e007e */
[----:B------:R1:W-:Y:S03]  /*7170*/  MUFU.EX2 R13, R0 ;  /* 0x00000000000d7308 */ /* 0x0003e60000000800 */
[----:B------:R-:W-:Y:S02]  /*7180*/  IMAD.MOV.U32 R252, RZ, RZ, R15 ;  /* 0x000000fffffc7224 */ /* 0x000fe400078e000f */
[----:B-1----:R-:W-:Y:S02]  /*7190*/  FFMA.FTZ R0, R107, UR10, -R17 ;  /* 0x0000000a6b007c23 */ /* 0x002fe40008010811 */
[----:B------:R-:W2:Y:S04]  /*71a0*/  LDL.LU R107, [R1+0xc] ;  /* 0x00000c00016b7983 */ /* 0x000ea80000300800 */
[----:B------:R-:W3:Y:S04]  /*71b0*/  LDL.LU R32, [R1+0x50] ;  /* 0x0000500001207983 */ /* 0x000ee80000300800 */
[----:B------:R-:W2:Y:S04]  /*71c0*/  LDL.LU R15, [R1+0x6c] ;  /* 0x00006c00010f7983 */ /* 0x000ea80000300800 */
[----:B------:R-:W2:Y:S01]  /*71d0*/  LDL.LU R33, [R1+0x68] ;  /* 0x0000680001217983 */ /* 0x000ea20000300800 */
[----:B----4-:R-:W-:-:S03]  /*71e0*/  MOV R211, R14 ;  /* 0x0000000e00d37202 */ /* 0x010fc60000000f00 */
[----:B------:R-:W4:Y:S01]  /*71f0*/  LDL.LU R14, [R1+0x4c] ;  /* 0x00004c00010e7983 */ /* 0x000f220000300800 */
[----:B------:R-:W-:Y:S02]  /*7200*/  MOV R238, R249 ;  /* 0x000000f900ee7202 */ /* 0x000fe40000000f00 */
[----:B------:R-:W-:Y:S02]  /*7210*/  MOV R34, R252 ;  /* 0x000000fc00227202 */ /* 0x000fe40000000f00 */
[----:B------:R-:W-:Y:S02]  /*7220*/  MOV R35, R211 ;  /* 0x000000d300237202 */ /* 0x000fe40000000f00 */
[----:B------:R-:W-:Y:S01]  /*7230*/  MOV R240, R228 ;  /* 0x000000e400f07202 */ /* 0x000fe20000000f00 */
[----:B------:R-:W-:Y:S01]  /*7240*/  IMAD.MOV.U32 R243, RZ, RZ, R124 ;  /* 0x000000fffff37224 */ /* 0x000fe200078e007c */
[----:B------:R-:W-:Y:S01]  /*7250*/  MOV R242, R231 ;  /* 0x000000e700f27202 */ /* 0x000fe20000000f00 */
[----:B---3--:R-:W-:Y:S01]  /*7260*/  IMAD.MOV.U32 R211, RZ, RZ, R32 ;  /* 0x000000ffffd37224 */ /* 0x008fe200078e0020 */
[----:B--2---:R-:W-:Y:S01]  /*7270*/  MOV R252, R33 ;  /* 0x0000002100fc7202 */ /* 0x004fe20000000f00 */
[----:B------:R-:W-:Y:S01]  /*7280*/  IMAD.MOV.U32 R33, RZ, RZ, R232 ;  /* 0x000000ffff217224 */ /* 0x000fe200078e00e8 */
[----:B------:R-:W-:-:S02]  /*7290*/  MOV R232, R234 ;  /* 0x000000ea00e87202 */ /* 0x000fc40000000f00 */
[----:B------:R-:W-:Y:S01]  /*72a0*/  MOV R234, R236 ;  /* 0x000000ec00ea7202 */ /* 0x000fe20000000f00 */
[----:B------:R-:W-:Y:S01]  /*72b0*/  IMAD.MOV.U32 R236, RZ, RZ, R238 ;  /* 0x000000ffffec7224 */ /* 0x000fe200078e00ee */
[----:B------:R-:W-:Y:S02]  /*72c0*/  MOV R238, R240 ;  /* 0x000000f000ee7202 */ /* 0x000fe40000000f00 */
[----:B------:R-:W-:Y:S01]  /*72d0*/  MOV R240, R242 ;  /* 0x000000f200f07202 */ /* 0x000fe20000000f00 */
[----:B------:R-:W-:Y:S02]  /*72e0*/  IMAD.MOV.U32 R242, RZ, RZ, R137 ;  /* 0x000000fffff27224 */ /* 0x000fe400078e0089 */
[----:B------:R-:W2:Y:S01]  /*72f0*/  LDL.LU R137, [R1+0x98] ;  /* 0x0000980001897983 */ /* 0x000ea20000300800 */
[----:B----4-:R-:W-:Y:S02]  /*7300*/  MOV R32, R14 ;  /* 0x0000000e00207202 */ /* 0x010fe40000000f00 */
[----:B------:R-:W-:Y:S01]  /*7310*/  MOV R14, R233 ;  /* 0x000000e9000e7202 */ /* 0x000fe20000000f00 */
[----:B------:R-:W-:Y:S01]  /*7320*/  IMAD.MOV.U32 R233, RZ, RZ, R235 ;  /* 0x000000ffffe97224 */ /* 0x000fe200078e00eb */
[----:B------:R-:W-:-:S02]  /*7330*/  MOV R235, R237 ;  /* 0x000000ed00eb7202 */ /* 0x000fc40000000f00 */
[----:B------:R-:W-:Y:S01]  /*7340*/  MOV R237, R239 ;  /* 0x000000ef00ed7202 */ /* 0x000fe20000000f00 */
[----:B------:R-:W-:Y:S01]  /*7350*/  IMAD.MOV.U32 R239, RZ, RZ, R241 ;  /* 0x000000ffffef7224 */ /* 0x000fe200078e00f1 */
[----:B------:R-:W-:Y:S02]  /*7360*/  MOV R241, R243 ;  /* 0x000000f300f17202 */ /* 0x000fe40000000f00 */
[----:B------:R-:W3:Y:S01]  /*7370*/  LDL.LU R243, [R1+0x58] ;  /* 0x0000580001f37983 */ /* 0x000ee20000300800 */
[----:B------:R1:W-:Y:S01]  /*7380*/  MUFU.EX2 R8, R3 ;  /* 0x0000000300087308 */ /* 0x0003e20000000800 */
[----:B------:R-:W-:Y:S01]  /*7390*/  MOV R248, R97 ;  /* 0x0000006100f87202 */ /* 0x000fe20000000f00 */
[----:B------:R-:W-:Y:S02]  /*73a0*/  IMAD.MOV.U32 R249, RZ, RZ, R96 ;  /* 0x000000fffff97224 */ /* 0x000fe400078e0060 */
[----:B-1----:R-:W-:-:S04]  /*73b0*/  FFMA.FTZ R3, R107, UR10, -R17 ;  /* 0x0000000a6b037c23 */ /* 0x002fc80008010811 */
[----:B------:R1:W-:Y:S01]  /*73c0*/  MUFU.EX2 R11, R3 ;  /* 0x00000003000b7308 */ /* 0x0003e20000000800 */
[----:B------:R-:W-:Y:S01]  /*73d0*/  IMAD.MOV.U32 R228, RZ, RZ, R99 ;  /* 0x000000ffffe47224 */ /* 0x000fe200078e0063 */
[----:B------:R-:W-:Y:S01]  /*73e0*/  MOV R230, R115 ;  /* 0x0000007300e67202 */ /* 0x000fe20000000f00 */
[----:B------:R-:W-:Y:S01]  /*73f0*/  IMAD.MOV.U32 R231, RZ, RZ, R112 ;  /* 0x000000ffffe77224 */ /* 0x000fe200078e0070 */
[----:B------:R4:W-:Y:S04]  /*7400*/  LDSM.16.MT88.4 R96, [R48+0xf800] ;  /* 0x00f800003060783b */ /* 0x0009e80000004200 */
[----:B------:R-:W2:Y:S01]  /*7410*/  LDSM.16.MT88.4 R112, [R19+0x3800] ;  /* 0x003800001370783b */ /* 0x000ea20000004200 */
[----:B-1----:R-:W-:Y:S01]  /*7420*/  FADD.FTZ R3, R35, R34 ;  /* 0x0000002223037221 */ /* 0x002fe20000010000 */
[----:B------:R-:W-:Y:S01]  /*7430*/  IMAD.MOV.U32 R34, RZ, RZ, R236 ;  /* 0x000000ffff227224 */ /* 0x000fe200078e00ec */
[----:B------:R-:W-:-:S02]  /*7440*/  MOV R236, R237 ;  /* 0x000000ed00ec7202 */ /* 0x000fc40000000f00 */
[----:B------:R-:W-:Y:S01]  /*7450*/  MOV R237, R238 ;  /* 0x000000ee00ed7202 */ /* 0x000fe20000000f00 */
[----:B------:R-:W-:Y:S01]  /*7460*/  IMAD.MOV.U32 R238, RZ, RZ, R239 ;  /* 0x000000ffffee7224 */ /* 0x000fe200078e00ef */
[----:B------:R-:W-:Y:S02]  /*7470*/  MOV R239, R240 ;  /* 0x000000f000ef7202 */ /* 0x000fe40000000f00 */
[----:B------:R-:W-:Y:S01]  /*7480*/  MOV R240, R241 ;  /* 0x000000f100f07202 */ /* 0x000fe20000000f00 */
[----:B------:R-:W-:Y:S01]  /*7490*/  IMAD.MOV.U32 R241, RZ, RZ, R242 ;  /* 0x000000fffff17224 */ /* 0x000fe200078e00f2 */
[----:B------:R-:W-:Y:S02]  /*74a0*/  MOV R35, R252 ;  /* 0x000000fc00237202 */ /* 0x000fe40000000f00 */
[----:B------:R-:W-:Y:S01]  /*74b0*/  MOV R252, R32 ;  /* 0x0000002000fc7202 */ /* 0x000fe20000000f00 */
[----:B------:R-:W-:Y:S01]  /*74c0*/  IMAD.MOV.U32 R32, RZ, RZ, R33 ;  /* 0x000000ffff207224 */ /* 0x000fe200078e0021 */
[----:B------:R-:W-:Y:S01]  /*74d0*/  MOV R33, R14 ;  /* 0x0000000e00217202 */ /* 0x000fe20000000f00 */
[----:B------:R-:W-:Y:S01]  /*74e0*/  FADD.FTZ R14, R136, R135 ;  /* 0x00000087880e7221 */ /* 0x000fe20000010000 */
[----:B----4-:R-:W-:Y:S01]  /*74f0*/  MOV R48, R35 ;  /* 0x0000002300307202 */ /* 0x010fe20000000f00 */
[----:B------:R1:W5:Y:S04]  /*7500*/  LDL.LU R135, [R1+0x94] ;  /* 0x0000940001877983 */ /* 0x0003680000300800 */
[----:B------:R1:W5:Y:S01]  /*7510*/  LDL.LU R136, [R1+0x90] ;  /* 0x0000900001887983 */ /* 0x0003620000300800 */
[----:B------:R-:W-:Y:S01]  /*7520*/  FADD.FTZ R15, R15, R48 ;  /* 0x000000300f0f7221 */ /* 0x000fe20000010000 */
[----:B---3--:R-:W-:-:S02]  /*7530*/  MOV R242, R243 ;  /* 0x000000f300f27202 */ /* 0x008fc40000000f00 */
        /* <DEDUP_REMOVED lines=8> */
[----:B------:R-:W-:-:S02]  /*75c0*/  MOV R231, R244 ;  /* 0x000000f400e77202 */ /* 0x000fc40000000f00 */
[----:B------:R-:W-:Y:S01]  /*75d0*/  MOV R244, R245 ;  /* 0x000000f500f47202 */ /* 0x000fe20000000f00 */
[----:B------:R-:W-:Y:S01]  /*75e0*/  IMAD.MOV.U32 R245, RZ, RZ, R246 ;  /* 0x000000fffff57224 */ /* 0x000fe200078e00f6 */
[----:B------:R-:W-:Y:S02]  /*75f0*/  MOV R246, R247 ;  /* 0x000000f700f67202 */ /* 0x000fe40000000f00 */
[----:B------:R-:W-:Y:S02]  /*7600*/  MOV R247, R134 ;  /* 0x0000008600f77202 */ /* 0x000fe40000000f00 */
[----:B------:R-:W3:Y:S04]  /*7610*/  LDL.LU R134, [R1+0x8c] ;  /* 0x00008c0001867983 */ /* 0x000ee80000300800 */
[----:B------:R-:W4:Y:S04]  /*7620*/  LDL.LU R35, [R1+0x64] ;  /* 0x0000640001237983 */ /* 0x000f280000300800 */
[----:B------:R-:W3:Y:S01]  /*7630*/  LDL.LU R48, [R1+0x60] ;  /* 0x0000600001307983 */ /* 0x000ee20000300800 */
[----:B------:R-:W2:Y:S04]  /*7640*/  MUFU.EX2 R2, R2 ;  /* 0x0000000200027308 */ /* 0x000ea80000000800 */
[----:B------:R-:W1:Y:S01]  /*7650*/  MUFU.EX2 R0, R0 ;  /* 0x0000000000007308 */ /* 0x000e620000000800 */
[----:B------:R-:W-:Y:S01]  /*7660*/  F2FP.F16.F32.PACK_AB R124, R24, R26 ;  /* 0x0000001a187c723e */ /* 0x000fe200000000ff */
[----:B------:R-:W-:Y:S01]  /*7670*/  IMAD.MOV.U32 R86, RZ, RZ, R130 ;  /* 0x000000ffff567224 */ /* 0x000fe200078e0082 */
[----:B------:R-:W-:-:S02]  /*7680*/  F2FP.F16.F32.PACK_AB R125, R22, R20 ;  /* 0x00000014167d723e */ /* 0x000fc400000000ff */
[----:B------:R-:W-:Y:S02]  /*7690*/  F2FP.F16.F32.PACK_AB R126, R27, R25 ;  /* 0x000000191b7e723e */ /* 0x000fe400000000ff */
[----:B------:R-:W-:Y:S02]  /*76a0*/  F2FP.F16.F32.PACK_AB R127, R21, R23 ;  /* 0x00000017157f723e */ /* 0x000fe400000000ff */
[----:B------:R-:W-:Y:S02]  /*76b0*/  MOV R84, R128 ;  /* 0x0000008000547202 */ /* 0x000fe40000000f00 */
[----:B------:R-:W-:Y:S02]  /*76c0*/  MOV R85, R129 ;  /* 0x0000008100557202 */ /* 0x000fe40000000f00 */
[----:B------:R-:W-:Y:S02]  /*76d0*/  MOV R87, R131 ;  /* 0x0000008300577202 */ /* 0x000fe40000000f00 */
[----:B------:R-:W-:-:S02]  /*76e0*/  F2FP.F16.F32.PACK_AB R128, R9, R10 ;  /* 0x0000000a0980723e */ /* 0x000fc400000000ff */
[----:B--2---:R-:W-:Y:S02]  /*76f0*/  F2FP.F16.F32.PACK_AB R129, R2, R8 ;  /* 0x000000080281723e */ /* 0x004fe400000000ff */
[----:B------:R-:W-:Y:S02]  /*7700*/  F2FP.F16.F32.PACK_AB R130, R13, R12 ;  /* 0x0000000c0d82723e */ /* 0x000fe400000000ff */
[----:B-1----:R-:W-:Y:S01]  /*7710*/  F2FP.F16.F32.PACK_AB R131, R11, R0 ;  /* 0x000000000b83723e */ /* 0x002fe200000000ff */
[----:B------:R-:W-:Y:S01]  /*7720*/  FADD.FTZ R3, R137, R3 ;  /* 0x0000000389037221 */ /* 0x000fe20000010000 */
[----:B------:R-:W-:Y:S01]  /*7730*/  FADD.FTZ R14, R208, R14 ;  /* 0x0000000ed00e7221 */ /* 0x000fe20000010000 */
[----:B------:R-:W-:Y:S01]  /*7740*/  HMMA.16816.F32 R76, R124, R82, R108 ;  /* 0x000000527c4c723c */ /* 0x000fe2000000186c */
[----:B------:R-:W-:Y:S01]  /*7750*/  FADD.FTZ R15, R34, R15 ;  /* 0x0000000f220f7221 */ /* 0x000fe20000010000 */
[----:B------:R-:W-:-:S06]  /*7760*/  FADD.FTZ R3, R211, R3 ;  /* 0x00000003d3037221 */ /* 0x000fcc0000010000 */
[----:B------:R-:W-:Y:S01]  /*7770*/  HMMA.16816.F32 R104, R124, R112, R116 ;  /* 0x000000707c68723c */ /* 0x000fe20000001874 */
[----:B------:R-:W-:-:S07]  /*7780*/  FADD.FTZ R3, R232, R3 ;  /* 0x00000003e8037221 */ /* 0x000fce0000010000 */
[C---:B------:R-:W-:Y:S08]  /*7790*/  HMMA.16816.F32 R108, R124.reuse, R114, R120 ;  /* 0x000000727c6c723c */ /* 0x040ff00000001878 */
[-C--:B------:R-:W-:Y:S08]  /*77a0*/  HMMA.16816.F32 R120, R124, R4.reuse, R224 ;  /* 0x000000047c78723c */ /* 0x080ff000000018e0 */
[----:B------:R-:W-:Y:S01]  /*77b0*/  HMMA.16816.F32 R116, R128, R4, R140 ;  /* 0x000000048074723c */ /* 0x000fe2000000188c */
[----:B------:R-:W-:Y:S01]  /*77c0*/  FADD.FTZ R4, R252, R14 ;  /* 0x0000000efc047221 */ /* 0x000fe20000010000 */
[----:B------:R-:W-:-:S03]  /*77d0*/  FADD.FTZ R5, R32, R15 ;  /* 0x0000000f20057221 */ /* 0x000fc60000010000 */
[----:B------:R-:W-:-:S03]  /*77e0*/  FADD.FTZ R4, R233, R4 ;  /* 0x00000004e9047221 */ /* 0x000fc60000010000 */
[----:B------:R-:W-:Y:S01]  /*77f0*/  HMMA.16816.F32 R164, R124, R172, R164 ;  /* 0x000000ac7ca4723c */ /* 0x000fe200000018a4 */
[----:B------:R-:W-:Y:S01]  /*7800*/  FADD.FTZ R14, R234, R5 ;  /* 0x00000005ea0e7221 */ /* 0x000fe20000010000 */
[----:B------:R-:W-:-:S06]  /*7810*/  FADD.FTZ R5, R236, R3 ;  /* 0x00000003ec057221 */ /* 0x000fcc0000010000 */
[----:B------:R-:W-:Y:S01]  /*7820*/  HMMA.16816.F32 R168, R124, R174, R168 ;  /* 0x000000ae7ca8723c */ /* 0x000fe200000018a8 */
[----:B------:R-:W-:-:S07]  /*7830*/  FADD.FTZ R4, R237, R4 ;  /* 0x00000004ed047221 */ /* 0x000fce0000010000 */
[----:B------:R-:W-:Y:S01]  /*7840*/  HMMA.16816.F32 R88, R124, R96, R88 ;  /* 0x000000607c58723c */ /* 0x000fe20000001858 */
[----:B------:R-:W-:-:S07]  /*7850*/  FADD.FTZ R3, R238, R14 ;  /* 0x0000000eee037221 */ /* 0x000fce0000010000 */
        /* <DEDUP_REMOVED lines=8> */
[----:B------:R-:W-:Y:S08]  /*78e0*/  HMMA.16816.F32 R124, R124, R6, R160 ;  /* 0x000000067c7c723c */ /* 0x000ff000000018a0 */
        /* <DEDUP_REMOVED lines=17> */
[----:B------:R-:W-:Y:S01]  /*7a00*/  FADD.FTZ R4, R242, R3 ;  /* 0x00000003f2047221 */ /* 0x000fe20000010000 */
[----:B---3--:R-:W-:Y:S01]  /*7a10*/  FADD.FTZ R16, R134, R48 ;  /* 0x0000003086107221 */ /* 0x008fe20000010000 */
[----:B------:R-:W-:Y:S01]  /*7a20*/  FADD.FTZ R7, R248, R7 ;  /* 0x00000007f8077221 */ /* 0x000fe20000010000 */
[----:B------:R-:W-:Y:S01]  /*7a30*/  FADD.FTZ R5, R249, R5 ;  /* 0x00000005f9057221 */ /* 0x000fe20000010000 */
[----:B------:R-:W-:Y:S01]  /*7a40*/  FADD.FTZ R4, R250, R4 ;  /* 0x00000004fa047221 */ /* 0x000fe20000010000 */
[----:B----4-:R-:W-:Y:S01]  /*7a50*/  FADD.FTZ R16, R35, R16 ;  /* 0x0000001023107221 */ /* 0x010fe20000010000 */
[----:B------:R1:W5:Y:S03]  /*7a60*/  LDL.LU R134, [R1+0x88] ;  /* 0x0000880001867983 */ /* 0x0003660000300800 */
[----:B------:R-:W-:Y:S01]  /*7a70*/  FADD.FTZ R15, R33, R16 ;  /* 0x00000010210f7221 */ /* 0x000fe20000010000 */
[----:B------:R-:W-:Y:S01]  /*7a80*/  FADD.FTZ R7, R228, R7 ;  /* 0x00000007e4077221 */ /* 0x000fe20000010000 */
[----:B------:R-:W-:Y:S01]  /*7a90*/  FADD.FTZ R5, R229, R5 ;  /* 0x00000005e5057221 */ /* 0x000fe20000010000 */
[----:B------:R-:W-:Y:S01]  /*7aa0*/  FADD.FTZ R4, R230, R4 ;  /* 0x00000004e6047221 */ /* 0x000fe20000010000 */
[----:B------:R-:W-:Y:S01]  /*7ab0*/  FADD.FTZ R15, R235, R15 ;  /* 0x0000000feb0f7221 */ /* 0x000fe20000010000 */
[----:B------:R1:W5:Y:S03]  /*7ac0*/  LDL.LU R137, [R1+0x84] ;  /* 0x0000840001897983 */ /* 0x0003660000300800 */
[----:B------:R-:W-:Y:S01]  /*7ad0*/  FADD.FTZ R6, R239, R15 ;  /* 0x0000000fef067221 */ /* 0x000fe20000010000 */
[----:B------:R-:W-:Y:S01]  /*7ae0*/  FADD.FTZ R7, R244, R7 ;  /* 0x00000007f4077221 */ /* 0x000fe20000010000 */
[----:B------:R-:W-:Y:S01]  /*7af0*/  FADD.FTZ R5, R245, R5 ;  /* 0x00000005f5057221 */ /* 0x000fe20000010000 */
[----:B------:R-:W-:Y:S01]  /*7b00*/  FADD.FTZ R4, R246, R4 ;  /* 0x00000004f6047221 */ /* 0x000fe20000010000 */
[----:B------:R-:W-:Y:S01]  /*7b10*/  FADD.FTZ R3, R243, R6 ;  /* 0x00000006f3037221 */ /* 0x000fe20000010000 */
[----:B------:R1:W5:Y:S03]  /*7b20*/  LDL.LU R208, [R1+0x80] ;  /* 0x0000800001d07983 */ /* 0x0003660000300800 */
[----:B------:R-:W-:-:S04]  /*7b30*/  FADD.FTZ R3, R251, R3 ;  /* 0x00000003fb037221 */ /* 0x000fc80000010000 */
[----:B------:R-:W-:Y:S01]  /*7b40*/  FADD.FTZ R3, R231, R3 ;  /* 0x00000003e7037221 */ /* 0x000fe20000010000 */
[----:B------:R-:W-:-:S03]  /*7b50*/  FADD.FTZ R7, R209, R7 ;  /* 0x00000007d1077221 */ /* 0x000fc60000010000 */
[----:B------:R-:W-:Y:S01]  /*7b60*/  FADD.FTZ R3, R247, R3 ;  /* 0x00000003f7037221 */ /* 0x000fe20000010000 */
[----:B------:R-:W-:Y:S01]  /*7b70*/  FADD.FTZ R5, R139, R5 ;  /* 0x000000058b057221 */ /* 0x000fe20000010000 */
[----:B------:R-:W-:Y:S02]  /*7b80*/  FADD.FTZ R7, R210, R7 ;  /* 0x00000007d2077221 */ /* 0x000fe40000010000 */
[----:B------:R-:W-:Y:S01]  /*7b90*/  FADD.FTZ R3, R50, R3 ;  /* 0x0000000332037221 */ /* 0x000fe20000010000 */
        /* <DEDUP_REMOVED lines=9> */
[----:B------:R-:W-:-:S02]  /*7c30*/  FADD.FTZ R4, R2, R4 ;  /* 0x0000000402047221 */ /* 0x000fc40000010000 */
[----:B------:R-:W-:Y:S01]  /*7c40*/  FADD.FTZ R2, R22, R5 ;  /* 0x0000000516027221 */ /* 0x000fe20000010000 */
[----:B------:R-:W-:Y:S01]  /*7c50*/  FADD.FTZ R5, R12, R9 ;  /* 0x000000090c057221 */ /* 0x000fe20000010000 */
[----:B------:R-:W-:Y:S01]  /*7c60*/  FADD.FTZ R3, R24, R6 ;  /* 0x0000000618037221 */ /* 0x000fe20000010000 */
[----:B------:R-:W-:Y:S02]  /*7c70*/  FADD.FTZ R4, R0, R4 ;  /* 0x0000000400047221 */ /* 0x000fe40000010000 */
[----:B------:R-:W-:Y:S01]  /*7c80*/  FADD.FTZ R0, R13, R5 ;  /* 0x000000050d007221 */ /* 0x000fe20000010000 */
[----:B------:R-:W-:Y:S01]  /*7c90*/  FADD.FTZ R2, R23, R2 ;  /* 0x0000000217027221 */ /* 0x000fe20000010000 */
[----:B------:R-:W-:Y:S01]  /*7ca0*/  FADD.FTZ R3, R25, R3 ;  /* 0x0000000319037221 */ /* 0x000fe20000010000 */
[----:B------:R-:W-:Y:S02]  /*7cb0*/  FADD.FTZ R4, R11, R4 ;  /* 0x000000040b047221 */ /* 0x000fe40000010000 */
[----:B------:R2:W-:Y:S01]  /*7cc0*/  STL [R1+0x78], R0 ;  /* 0x0000780001007387 */ /* 0x0005e20000100800 */
[----:B------:R-:W-:-:S03]  /*7cd0*/  FADD.FTZ R3, R27, R3 ;  /* 0x000000031b037221 */ /* 0x000fc60000010000 */
[----:B------:R1:W-:Y:S01]  /*7ce0*/  STL [R1+0x7c], R4 ;  /* 0x00007c0401007387 */ /* 0x0003e20000100800 */
[----:B--2---:R-:W-:-:S05]  /*7cf0*/  FADD.FTZ R0, R21, R2 ;  /* 0x0000000215007221 */ /* 0x004fca0000010000 */
[----:B------:R1:W-:Y:S04]  /*7d00*/  STL [R1+0x70], R0 ;  /* 0x0000700001007387 */ /* 0x0003e80000100800 */
[----:B------:R1:W-:Y:S01]  /*7d10*/  STL [R1+0x74], R3 ;  /* 0x0000740301007387 */ /* 0x0003e20000100800 */
[----:B------:R-:W-:Y:S05]  /*7d20*/  BRA.U !UP1, `(.L_x_98) ;  /* 0x0000004d09187547 */ /* 0x000fea000b800000 */
[----:B------:R-:W2:Y:S04]  /*7d30*/  LDL.LU R247, [R1+0x1c] ;  /* 0x00001c0001f77983 */ /* 0x000ea80000300800 */
[----:B------:R-:W3:Y:S01]  /*7d40*/  LDL.LU R245, [R1+0x40] ;  /* 0x0000400001f57983 */ /* 0x000ee20000300800 */
[----:B------:R-:W-:Y:S01]  /*7d50*/  IMAD.U32 R2, RZ, RZ, UR18 ;  /* 0x00000012ff027e24 */ /* 0x000fe2000f8e00ff */
[----:B------:R-:W-:Y:S01]  /*7d60*/  USHF.L.U64.HI UR10, UR6, 0x5, UR7 ;  /* 0x00000005060a7899 */ /* 0x000fe20008010207 */
[----:B-1----:R-:W-:Y:S01]  /*7d70*/  IMAD.U32 R3, RZ, RZ, UR17 ;  /* 0x00000011ff037e24 */ /* 0x002fe2000f8e00ff */
[----:B------:R-:W1:Y:S01]  /*7d80*/  S2R R246, SR_TID.X ;  /* 0x0000000000f67919 */ /* 0x000e620000002100 */
[----:B------:R-:W-:Y:S01]  /*7d90*/  USHF.L.U32 UR11, UR6, 0x5, URZ ;  /* 0x00000005060b7899 */ /* 0x000fe200080006ff */
[----:B------:R-:W-:Y:S01]  /*7da0*/  IMAD.MOV.U32 R237, RZ, RZ, 0x40 ;  /* 0x00000040ffed7424 */ /* 0x000fe200078e00ff */
[----:B------:R-:W-:Y:S01]  /*7db0*/  USHF.L.U32 UR17, UR6, 0x7, URZ ;  /* 0x0000000706117899 */ /* 0x000fe200080006ff */
[----:B-----5:R-:W-:Y:S01]  /*7dc0*/  IMAD.MOV.U32 R132, RZ, RZ, R134 ;  /* 0x000000ffff847224 */ /* 0x020fe200078e0086 */
[----:B------:R-:W-:Y:S01]  /*7dd0*/  UIADD3 UR24, UP0, UPT, UR24, -0x80, URZ ;  /* 0xffffff8018187890 */ /* 0x000fe2000ff1e0ff */
[----:B------:R-:W-:Y:S01]  /*7de0*/  MOV R138, R135 ;  /* 0x00000087008a7202 */ /* 0x000fe20000000f00 */
[----:B------:R-:W-:Y:S01]  /*7df0*/  IMAD.MOV.U32 R133, RZ, RZ, R136 ;  /* 0x000000ffff857224 */ /* 0x000fe200078e0088 */
[----:B------:R-:W-:Y:S01]  /*7e00*/  SEL R237, R237, 0xffffffc0, !P6 ;  /* 0xffffffc0eded7807 */ /* 0x000fe20007000000 */
[----:B------:R-:W-:Y:S01]  /*7e10*/  UIADD3.X UR19, UPT, UPT, UR19, -0x1, URZ, UP0, !UPT ;  /* 0xffffffff13137890 */ /* 0x000fe200087fe4ff */
[--C-:B-1----:R-:W-:Y:S01]  /*7e20*/  SHF.R.U32.HI R244, RZ, 0x3, R246.reuse ;  /* 0x00000003fff47819 */ /* 0x102fe200000116f6 */
[C---:B------:R-:W-:Y:S01]  /*7e30*/  IMAD.SHL.U32 R6, R246.reuse, 0x40, RZ ;  /* 0x00000040f6067824 */ /* 0x040fe200078e00ff */
[----:B------:R-:W-:Y:S01]  /*7e40*/  SHF.R.U32.HI R236, RZ, 0x1, R246 ;  /* 0x00000001ffec7819 */ /* 0x000fe200000116f6 */
[----:B------:R-:W-:-:S02]  /*7e50*/  IMAD.SHL.U32 R4, R246, 0x20, RZ ;  /* 0x00000020f6047824 */ /* 0x000fc400078e00ff */
[----:B------:R-:W-:Y:S01]  /*7e60*/  IMAD.WIDE.U32 R2, R244, UR6, R2 ;  /* 0x00000006f4027c25 */ /* 0x000fe2000f8e0002 */
[----:B------:R-:W-:Y:S01]  /*7e70*/  LOP3.LUT R242, R6, 0x200, RZ, 0xc0, !PT ;  /* 0x0000020006f27812 */ /* 0x000fe200078ec0ff */
[----:B------:R-:W1:Y:S03]  /*7e80*/  S2R R244, SR_TID.X ;  /* 0x0000000000f47919 */ /* 0x000e660000002100 */
[----:B------:R-:W-:Y:S01]  /*7e90*/  LOP3.LUT R242, R242, 0x7c00, R4, 0xf8, !PT ;  /* 0x00007c00f2f27812 */ /* 0x000fe200078ef804 */
[----:B--2---:R-:W-:Y:S02]  /*7ea0*/  IMAD R0, R247, UR4, RZ ;  /* 0x00000004f7007c24 */ /* 0x004fe4000f8e02ff */
[----:B------:R-:W2:Y:S01]  /*7eb0*/  S2R R247, SR_TID.X ;  /* 0x0000000000f77919 */ /* 0x000ea20000002100 */
[----:B---3--:R-:W-:Y:S01]  /*7ec0*/  IMAD.IADD R3, R245, 0x1, R3 ;  /* 0x00000001f5037824 */ /* 0x008fe200078e0203 */
[----:B-1----:R-:W-:Y:S01]  /*7ed0*/  SHF.L.U32 R245, R244, 0x3, RZ ;  /* 0x00000003f4f57819 */ /* 0x002fe200000006ff */
[----:B------:R-:W-:Y:S01]  /*7ee0*/  IMAD R5, R208, UR5, R0 ;  /* 0x00000005d0057c24 */ /* 0x000fe2000f8e0200 */
[----:B------:R-:W-:Y:S01]  /*7ef0*/  LOP3.LUT R0, R6, 0x1c0, RZ, 0xc0, !PT ;  /* 0x000001c006007812 */ /* 0x000fe200078ec0ff */
[----:B------:R-:W1:Y:S01]  /*7f00*/  S2UR UR5, SR_CgaCtaId ;  /* 0x00000000000579c3 */ /* 0x000e620000008800 */
[----:B------:R-:W-:Y:S01]  /*7f10*/  IMAD.WIDE.U32 R2, R208, UR4, R2 ;  /* 0x00000004d0027c25 */ /* 0x000fe2000f8e0002 */
[----:B------:R-:W-:Y:S01]  /*7f20*/  ULEA.HI.SX32 UR4, UR16, 0xfffffffe, 0x1a ;  /* 0xfffffffe10047891 */ /* 0x000fe2000f8fd2ff */
[----:B------:R-:W-:Y:S01]  /*7f30*/  LOP3.LUT R0, R0, 0x38, R245, 0xf8, !PT ;  /* 0x0000003800007812 */ /* 0x000fe200078ef8f5 */
[----:B------:R-:W-:-:S02]  /*7f40*/  ULEA.HI.SX32 UR16, UR16, 0xfffffffd, 0x1a ;  /* 0xfffffffd10107891 */ /* 0x000fc4000f8fd2ff */
[----:B------:R-:W-:Y:S01]  /*7f50*/  UIMAD.WIDE.U32 UR20, UR4, UR6, URZ ;  /* 0x00000006041472a5 */ /* 0x000fe2000f8e00ff */
[C---:B------:R-:W-:Y:S01]  /*7f60*/  LOP3.LUT R238, R0.reuse, 0x8, R246, 0x78, !PT ;  /* 0x0000000800ee7812 */ /* 0x040fe200078e78f6 */
[----:B------:R-:W-:Y:S01]  /*7f70*/  IMAD.MOV.U32 R246, RZ, RZ, 0x20 ;  /* 0x00000020fff67424 */ /* 0x000fe200078e00ff */
[----:B------:R-:W-:Y:S01]  /*7f80*/  LOP3.LUT R236, R0, 0x8, R236, 0x78, !PT ;  /* 0x0000000800ec7812 */ /* 0x000fe200078e78ec */
[----:B------:R-:W-:Y:S02]  /*7f90*/  UIMAD UR4, UR4, UR7, UR21 ;  /* 0x00000007040472a4 */ /* 0x000fe4000f8e0215 */
[----:B------:R-:W-:Y:S01]  /*7fa0*/  USHF.L.U64.HI UR7, UR6, 0x7, UR7 ;  /* 0x0000000706077899 */ /* 0x000fe20008010207 */
[----:B------:R-:W-:Y:S02]  /*7fb0*/  LOP3.LUT R242, R242, R236, RZ, 0xfc, !PT ;  /* 0x000000ecf2f27212 */ /* 0x000fe400078efcff */
[----:B------:R-:W-:Y:S01]  /*7fc0*/  UMOV UR6, 0x400 ;  /* 0x0000040000067882 */ /* 0x000fe20000000000 */
[----:B------:R-:W-:-:S02]  /*7fd0*/  LOP3.LUT R236, R236, 0x200, R6, 0xf8, !PT ;  /* 0x00000200ecec7812 */ /* 0x000fc400078ef806 */
[----:B------:R-:W-:Y:S01]  /*7fe0*/  SEL R246, R246, 0xffffffe0, !P0 ;  /* 0xffffffe0f6f67807 */ /* 0x000fe20004000000 */
[----:B-1----:R-:W-:Y:S01]  /*7ff0*/  ULEA UR5, UR5, UR6, 0x18 ;  /* 0x0000000605057291 */ /* 0x002fe2000f8ec0ff */
[----:B--2---:R-:W-:-:S05]  /*8000*/  IMAD.SHL.U32 R247, R247, 0x8, RZ ;  /* 0x00000008f7f77824 */ /* 0x004fca00078e00ff */
[----:B------:R-:W-:Y:S02]  /*8010*/  LEA R242, R242, UR5, 0x1 ;  /* 0x00000005f2f27c11 */ /* 0x000fe4000f8e08ff */
[----:B------:R-:W-:Y:S02]  /*8020*/  LOP3.LUT R247, R247, 0x1f8, RZ, 0xc0, !PT ;  /* 0x000001f8f7f77812 */ /* 0x000fe400078ec0ff */
[----:B------:R-:W-:Y:S02]  /*8030*/  LEA R236, R236, UR5, 0x1 ;  /* 0x00000005ecec7c11 */ /* 0x000fe4000f8e08ff */
[----:B------:R-:W-:Y:S01]  /*8040*/  LOP3.LUT R247, R247, 0x38, R244, 0x78, !PT ;  /* 0x00000038f7f77812 */ /* 0x000fe200078e78f4 */
[C---:B------:R-:W-:Y:S01]  /*8050*/  IMAD.IADD R244, R246.reuse, 0x1, R242 ;  /* 0x00000001f6f47824 */ /* 0x040fe200078e02f2 */
[----:B------:R-:W-:Y:S01]  /*8060*/  IADD3 R243, PT, PT, R237, R242, RZ ;  /* 0x000000f2edf37210 */ /* 0x000fe20007ffe0ff */
[----:B------:R-:W-:Y:S01]  /*8070*/  IMAD.IADD R239, R246, 0x1, R236 ;  /* 0x00000001f6ef7824 */ /* 0x000fe200078e02ec */
[----:B------:R-:W-:-:S02]  /*8080*/  LOP3.LUT R247, R247, 0x1e00, R245, 0xf8, !PT ;  /* 0x00001e00f7f77812 */ /* 0x000fc400078ef8f5 */
[----:B------:R-:W-:Y:S02]  /*8090*/  LOP3.LUT R245, R245, 0x38, RZ, 0xc0, !PT ;  /* 0x00000038f5f57812 */ /* 0x000fe400078ec0ff */
[----:B------:R-:W-:Y:S02]  /*80a0*/  LEA R247, R247, UR5, 0x1 ;  /* 0x00000005f7f77c11 */ /* 0x000fe4000f8e08ff */
[----:B------:R-:W-:Y:S01]  /*80b0*/  IADD3 R4, P1, PT, R245, R2, RZ ;  /* 0x00000002f5047210 */ /* 0x000fe20007f3e0ff */
[----:B------:R-:W-:Y:S02]  /*80c0*/  IMAD.U32 R2, RZ, RZ, UR20 ;  /* 0x00000014ff027e24 */ /* 0x000fe4000f8e00ff */
[----:B------:R-:W-:Y:S02]  /*80d0*/  IMAD.IADD R245, R246, 0x1, R243 ;  /* 0x00000001f6f57824 */ /* 0x000fe400078e02f3 */
[----:B------:R-:W-:Y:S02]  /*80e0*/  IMAD.X R0, R3, 0x1, R5, P1 ;  /* 0x0000000103007824 */ /* 0x000fe400008e0605 */
[----:B------:R-:W-:-:S02]  /*80f0*/  IMAD.U32 R3, RZ, RZ, UR21 ;  /* 0x00000015ff037e24 */ /* 0x000fc4000f8e00ff */
[----:B------:R-:W-:Y:S01]  /*8100*/  IMAD.U32 R3, RZ, RZ, UR4 ;  /* 0x00000004ff037e24 */ /* 0x000fe2000f8e00ff */
[C---:B------:R-:W-:Y:S01]  /*8110*/  SHF.L.U64.HI R5, R4.reuse, 0x1, R0 ;  /* 0x0000000104057819 */ /* 0x040fe20000010200 */
[----:B------:R-:W1:Y:S01]  /*8120*/  LDCU UR4, c[0x0][0x45c] ;  /* 0x00008b80ff0477ac */ /* 0x000e620008000800 */
[----:B------:R-:W-:Y:S02]  /*8130*/  SHF.L.U32 R4, R4, 0x1, RZ ;  /* 0x0000000104047819 */ /* 0x000fe400000006ff */
[----:B------:R-:W-:Y:S02]  /*8140*/  LOP3.LUT R0, R6, 0x400, RZ, 0xc0, !PT ;  /* 0x0000040006007812 */ /* 0x000fe400078ec0ff */
[----:B------:R-:W-:-:S03]  /*8150*/  LEA R4, P1, R2, R4, 0x7 ;  /* 0x0000000402047211 */ /* 0x000fc600078238ff */
[----:B------:R-:W-:Y:S01]  /*8160*/  IMAD R238, R238, 0x2, R0 ;  /* 0x00000002eeee7824 */ /* 0x000fe200078e0200 */
[----:B------:R-:W-:Y:S01]  /*8170*/  LEA.HI.X R2, R2, R5, R3, 0x7, P1 ;  /* 0x0000000502027211 */ /* 0x000fe200008f3c03 */
[----:B------:R-:W-:Y:S01]  /*8180*/  IMAD.MOV.U32 R3, RZ, RZ, R137 ;  /* 0x000000ffff037224 */ /* 0x000fe200078e0089 */
[----:B------:R-:W-:Y:S01]  /*8190*/  IADD3 R0, P1, PT, R4, UR8, RZ ;  /* 0x0000000804007c10 */ /* 0x000fe2000ff3e0ff */
[----:B------:R-:W-:Y:S01]  /*81a0*/  VIADD R240, R238, UR5 ;  /* 0x00000005eef07c36 */ /* 0x000fe20008000000 */
[----:B------:R-:W2:Y:S03]  /*81b0*/  LDCU UR8, c[0x0][0x50c] ;  /* 0x0000a180ff0877ac */ /* 0x000ea60008000800 */
[----:B------:R3:W-:Y:S01]  /*81c0*/  STL [R1+0x30], R0 ;  /* 0x0000300001007387 */ /* 0x0007e20000100800 */
[C---:B------:R-:W-:Y:S02]  /*81d0*/  IMAD.IADD R237, R240.reuse, 0x1, R237 ;  /* 0x00000001f0ed7824 */ /* 0x040fe400078e02ed */
[----:B------:R-:W-:-:S02]  /*81e0*/  IMAD.IADD R240, R240, 0x1, R246 ;  /* 0x00000001f0f07824 */ /* 0x000fc400078e02f6 */
[----:B------:R-:W-:Y:S01]  /*81f0*/  IMAD.IADD R241, R246, 0x1, R237 ;  /* 0x00000001f6f17824 */ /* 0x000fe200078e02ed */
[----:B---3--:R-:W-:Y:S01]  /*8200*/  IADD3.X R0, PT, PT, R2, UR9, RZ, P1, !PT ;  /* 0x0000000902007c10 */ /* 0x008fe20008ffe4ff */
[----:B------:R-:W-:-:S04]  /*8210*/  VIADD R2, R236, 0xc040 ;  /* 0x0000c040ec027836 */ /* 0x000fc80000000000 */
[----:B------:R3:W-:Y:S02]  /*8220*/  STL [R1+0x2c], R0 ;  /* 0x00002c0001007387 */ /* 0x0007e40000100800 */
[----:B---3--:R-:W-:Y:S01]  /*8230*/  IADD3 R0, PT, PT, R236, 0xc000, RZ ;  /* 0x0000c000ec007810 */ /* 0x008fe20007ffe0ff */
[----:B-12---:R-:W-:Y:S06]  /*8240*/  BRA `(.L_x_99) ;  /* 0x0000000000887947 */ /* 0x006fec0003800000 */
.L_x_101:
[----:B------:R-:W5:Y:S01]  /*8250*/  LDL R22, [R1+0x38] ;  /* 0x0000380001167983 */ /* 0x000f620000100800 */
[----:B------:R-:W3:Y:S03]  /*8260*/  LDC.64 R4, c[0x0][0x3b8] ;  /* 0x0000ee00ff047b82 */ /* 0x000ee60000000a00 */
[----:B------:R-:W2:Y:S01]  /*8270*/  LDL R21, [R1+0x34] ;  /* 0x0000340001157983 */ /* 0x000ea20000100800 */
[C---:B---3--:R-:W-:Y:S01]  /*8280*/  IMAD.WIDE.U32 R8, R4.reuse, UR16, RZ ;  /* 0x0000001004087c25 */ /* 0x048fe2000f8e00ff */
[C---:B------:R-:W-:Y:S03]  /*8290*/  SHF.L.U64.HI R14, R4.reuse, 0x4, R5 ;  /* 0x00000004040e7819 */ /* 0x040fe60000010205 */
[----:B------:R-:W-:Y:S02]  /*82a0*/  IMAD.SHL.U32 R12, R4, 0x10, RZ ;  /* 0x00000010040c7824 */ /* 0x000fe400078e00ff */
[----:B------:R-:W-:Y:S03]  /*82b0*/  IMAD R6, R5, UR16, R9 ;  /* 0x0000001005067c24 */ /* 0x000fe6000f8e0209 */
[C---:B------:R-:W-:Y:S04]  /*82c0*/  LEA R2, P0, R8.reuse, R12, 0x6 ;  /* 0x0000000c08027211 */ /* 0x040fe800078030ff */
[--C-:B------:R-:W-:Y:S02]  /*82d0*/  LEA.HI.X R7, R8, R14, R6.reuse, 0x6, P0 ;  /* 0x0000000e08077211 */ /* 0x100fe400000f3406 */
[-C--:B------:R-:W-:Y:S02]  /*82e0*/  IADD3 R12, P0, PT, R12, R2.reuse, RZ ;  /* 0x000000020c0c7210 */ /* 0x080fe40007f1e0ff */
[----:B------:R-:W-:Y:S03]  /*82f0*/  LEA R13, P1, R4, R2, 0x5 ;  /* 0x00000002040d7211 */ /* 0x000fe600078228ff */
[----:B------:R-:W-:Y:S01]  /*8300*/  IMAD.X R14, R14, 0x1, R7, P0 ;  /* 0x000000010e0e7824 */ /* 0x000fe200000e0607 */
[----:B------:R-:W-:Y:S02]  /*8310*/  LEA.HI.X R5, R4, R7, R5, 0x5, P1 ;  /* 0x0000000704057211 */ /* 0x000fe400008f2c05 */
[CC--:B-----5:R-:W-:Y:S02]  /*8320*/  LEA R10, P2, R8.reuse, R22.reuse, 0x7 ;  /* 0x00000016080a7211 */ /* 0x0e0fe400078438ff */
[CC--:B------:R-:W-:Y:S02]  /*8330*/  LEA R4, P0, R13.reuse, R22.reuse, 0x1 ;  /* 0x000000160d047211 */ /* 0x0c0fe400078008ff */
[-C--:B--2---:R-:W-:Y:S02]  /*8340*/  LEA.HI.X R11, R8, R21.reuse, R6, 0x7, P2 ;  /* 0x00000015080b7211 */ /* 0x084fe400010f3c06 */
[-C--:B------:R-:W-:Y:S02]  /*8350*/  LEA R8, P2, R2, R22.reuse, 0x1 ;  /* 0x0000001602087211 */ /* 0x080fe400078408ff */
[----:B------:R-:W-:Y:S01]  /*8360*/  LEA R6, P1, R12, R22, 0x1 ;  /* 0x000000160c067211 */ /* 0x000fe200078208ff */
[----:B------:R-:W-:Y:S01]  /*8370*/  @!PT LDS RZ, [RZ] ;  /* 0x00000000fffff984 */ /* 0x000fe20000000800 */
[----:B------:R-:W-:Y:S01]  /*8380*/  @!PT LDS RZ, [RZ] ;  /* 0x00000000fffff984 */ /* 0x000fe20000000800 */
[----:B------:R-:W-:Y:S01]  /*8390*/  @!PT LDS RZ, [RZ] ;  /* 0x00000000fffff984 */ /* 0x000fe20000000800 */
[----:B------:R1:W-:Y:S01]  /*83a0*/  LDGSTS.E.BYPASS.LTC128B.128 [R247+0x8000], desc[UR14][R10.64] ;  /* 0x080000000af77fae */ /* 0x0003e2000b981a0e */
[-C--:B------:R-:W-:Y:S02]  /*83b0*/  LEA.HI.X R9, R2, R21.reuse, R7, 0x1, P2 ;  /* 0x0000001502097211 */ /* 0x080fe400010f0c07 */
[-C--:B------:R-:W-:Y:S01]  /*83c0*/  LEA.HI.X R7, R12, R21.reuse, R14, 0x1, P1 ;  /* 0x000000150c077211 */ /* 0x080fe200008f0c0e */
[----:B------:R1:W-:Y:S01]  /*83d0*/  LDGSTS.E.BYPASS.LTC128B.128 [R247+0xa000], desc[UR14][R10.64+0x80] ;  /* 0x0a0000800af77fae */ /* 0x0003e2000b981a0e */
[----:B------:R-:W-:Y:S03]  /*83e0*/  LEA.HI.X R5, R13, R21, R5, 0x1, P0 ;  /* 0x000000150d057211 */ /* 0x000fe600000f0c05 */
[----:B------:R1:W-:Y:S04]  /*83f0*/  LDGSTS.E.BYPASS.LTC128B.128 [R247+0x8800], desc[UR14][R8.64] ;  /* 0x0880000008f77fae */ /* 0x0003e8000b981a0e */
[----:B------:R1:W-:Y:S04]  /*8400*/  LDGSTS.E.BYPASS.LTC128B.128 [R247+0xa800], desc[UR14][R8.64+0x80] ;  /* 0x0a80008008f77fae */ /* 0x0003e8000b981a0e */
[----:B------:R1:W-:Y:S04]  /*8410*/  LDGSTS.E.BYPASS.LTC128B.128 [R247+0x9000], desc[UR14][R6.64] ;  /* 0x0900000006f77fae */ /* 0x0003e8000b981a0e */
[----:B------:R1:W-:Y:S04]  /*8420*/  LDGSTS.E.BYPASS.LTC128B.128 [R247+0xb000], desc[UR14][R6.64+0x80] ;  /* 0x0b00008006f77fae */ /* 0x0003e8000b981a0e */
[----:B------:R1:W-:Y:S04]  /*8430*/  LDGSTS.E.BYPASS.LTC128B.128 [R247+0x9800], desc[UR14][R4.64] ;  /* 0x0980000004f77fae */ /* 0x0003e8000b981a0e */
[----:B------:R1:W-:Y:S04]  /*8440*/  LDGSTS.E.BYPASS.LTC128B.128 [R247+0xb800], desc[UR14][R4.64+0x80] ;  /* 0x0b80008004f77fae */ /* 0x0003e8000b981a0e */
[----:B------:R-:W0:Y:S01]  /*8450*/  LDGDEPBAR ;  /* 0x00000000000079af */ /* 0x000e220000000000 */
[----:B------:R-:W-:Y:S05]  /*8460*/  BRA `(.L_x_100) ;  /* 0x0000001400e47947 */ /* 0x000fea0003800000 */
.L_x_99:
[----:B--2---:R-:W2:Y:S01]  /*8470*/  LDL R135, [R1+0x2c] ;  /* 0x00002c0001877983 */ /* 0x004ea20000100800 */
[----:B------:R-:W-:Y:S04]  /*8480*/  DEPBAR.LE SB0, 0x0 ;  /* 0x000080000000791a */ /* 0x000fe80000000000 */
[----:B------:R-:W3:Y:S01]  /*8490*/  LDL R134, [R1+0x30] ;  /* 0x0000300001867983 */ /* 0x000ee20000100800 */
[----:B------:R-:W-:Y:S01]  /*84a0*/  UISETP.NE.AND UP0, UPT, UR16, -0x1, UPT ;  /* 0xffffffff1000788c */ /* 0x000fe2000bf05270 */
[----:B------:R-:W-:Y:S01]  /*84b0*/  BAR.SYNC.DEFER_BLOCKING 0x0 ;  /* 0x0000000000007b1d */ /* 0x000fe20000010000 */
[----:B---3--:R-:W-:Y:S02]  /*84c0*/  MOV R10, R134 ;  /* 0x00000086000a7202 */ /* 0x008fe40000000f00 */
[----:B--2---:R-:W-:Y:S02]  /*84d0*/  MOV R11, R135 ;  /* 0x00000087000b7202 */ /* 0x004fe40000000f00 */
[----:B------:R-:W-:Y:S03]  /*84e0*/  IADD3 R6, P0, PT, R134, UR11, RZ ;  /* 0x0000000b86067c10 */ /* 0x000fe6000ff1e0ff */
[----:B------:R-:W-:Y:S01]  /*84f0*/  @!PT LDS RZ, [RZ] ;  /* 0x00000000fffff984 */ /* 0x000fe20000000800 */
[----:B------:R-:W-:Y:S01]  /*8500*/  @!PT LDS RZ, [RZ] ;  /* 0x00000000fffff984 */ /* 0x000fe20000000800 */
[----:B------:R-:W-:Y:S01]  /*8510*/  @!PT LDS RZ, [RZ] ;  /* 0x00000000fffff984 */ /* 0x000fe20000000800 */
[----:B-----5:R-:W-:Y:S01]  /*8520*/  LDGSTS.E.BYPASS.LTC128B.128 [R247+0xc000], desc[UR14][R10.64] ;  /* 0x0c0000000af77fae */ /* 0x020fe2000b981a0e */
[----:B------:R-:W-:Y:S02]  /*8530*/  IADD3.X R7, PT, PT, R135, UR10, RZ, P0, !PT ;  /* 0x0000000a87077c10 */ /* 0x000fe400087fe4ff */
[----:B------:R-:W-:Y:S04]  /*8540*/  IADD3 R4, P0, PT, R6, UR24, RZ ;  /* 0x0000001806047c10 */ /* 0x000fe8000ff1e0ff */
[----:B------:R-:W-:Y:S01]  /*8550*/  IADD3.X R5, PT, PT, R7, UR19, RZ, P0, !PT ;  /* 0x0000001307057c10 */ /* 0x000fe200087fe4ff */
[----:B------:R-:W-:Y:S01]  /*8560*/  LDGSTS.E.BYPASS.LTC128B.128 [R247+0xe000], desc[UR14][R10.64+0x80] ;  /* 0x0e0000800af77fae */ /* 0x000fe2000b981a0e */
[----:B------:R-:W-:Y:S04]  /*8570*/  IADD3 R8, P0, PT, R4, UR24, RZ ;  /* 0x0000001804087c10 */ /* 0x000fe8000ff1e0ff */
[----:B------:R-:W-:Y:S03]  /*8580*/  IADD3.X R9, PT, PT, R5, UR19, RZ, P0, !PT ;  /* 0x0000001305097c10 */ /* 0x000fe600087fe4ff */
[----:B------:R-:W-:Y:S08]  /*8590*/  LDGSTS.E.BYPASS.LTC128B.128 [R247+0xc800], desc[UR14][R6.64] ;  /* 0x0c80000006f77fae */ /* 0x000ff0000b981a0e */
[----:B------:R-:W-:Y:S08]  /*85a0*/  LDGSTS.E.BYPASS.LTC128B.128 [R247+0xe800], desc[UR14][R6.64+0x80] ;  /* 0x0e80008006f77fae */ /* 0x000ff0000b981a0e */
[----:B------:R-:W-:Y:S08]  /*85b0*/  LDGSTS.E.BYPASS.LTC128B.128 [R247+0xd000], desc[UR14][R4.64+0x80] ;  /* 0x0d00008004f77fae */ /* 0x000ff0000b981a0e */
[----:B------:R1:W-:Y:S08]  /*85c0*/  LDGSTS.E.BYPASS.LTC128B.128 [R247+0xf000], desc[UR14][R4.64+0x100] ;  /* 0x0f00010004f77fae */ /* 0x0003f0000b981a0e */
[----:B------:R-:W-:Y:S08]  /*85d0*/  LDGSTS.E.BYPASS.LTC128B.128 [R247+0xd800], desc[UR14][R8.64+0x100] ;  /* 0x0d80010008f77fae */ /* 0x000ff0000b981a0e */
[----:B------:R2:W-:Y:S08]  /*85e0*/  LDGSTS.E.BYPASS.LTC128B.128 [R247+0xf800], desc[UR14][R8.64+0x180] ;  /* 0x0f80018008f77fae */ /* 0x0005f0000b981a0e */
[----:B------:R-:W-:Y:S08]  /*85f0*/  LDSM.16.M88.4 R64, [R242] ;  /* 0x00000000f240783b */ /* 0x000ff00000000200 */
[----:B------:R-:W1:Y:S08]  /*8600*/  LDSM.16.M88.4 R16, [R238+UR5+0x8000] ;  /* 0x00800005ee10783b */ /* 0x000e700008000200 */
[----:B------:R-:W2:Y:S08]  /*8610*/  LDSM.16.M88.4 R60, [R242+0x2000] ;  /* 0x00200000f23c783b */ /* 0x000eb00000000200 */
[----:B------:R-:W3:Y:S08]  /*8620*/  LDSM.16.M88.4 R32, [R238+UR5+0x8800] ;  /* 0x00880005ee20783b */ /* 0x000ef00008000200 */
[----:B------:R-:W0:Y:S08]  /*8630*/  LDGDEPBAR ;  /* 0x00000000000079af */ /* 0x000e300000000000 */
[----:B------:R-:W4:Y:S08]  /*8640*/  LDSM.16.M88.4 R48, [R238+UR5+0x9000] ;  /* 0x00900005ee30783b */ /* 0x000f300008000200 */
[----:B------:R-:W5:Y:S01]  /*8650*/  LDSM.16.M88.4 R140, [R238+UR5+0x9800] ;  /* 0x00980005ee8c783b */ /* 0x000f620008000200 */
[-C--:B-1----:R-:W-:Y:S07]  /*8660*/  HMMA.16816.F32 R4, R64, R16.reuse, RZ ;  /* 0x000000104004723c */ /* 0x082fee00000018ff */
[----:B------:R-:W-:Y:S01]  /*8670*/  LDSM.16.M88.4 R208, [R244] ;  /* 0x00000000f4d0783b */ /* 0x000fe20000000200 */
[C---:B--2---:R-:W-:Y:S07]  /*8680*/  HMMA.16816.F32 R8, R60.reuse, R16, RZ ;  /* 0x000000103c08723c */ /* 0x044fee00000018ff */
[----:B------:R-:W1:Y:S01]  /*8690*/  LDSM.16.M88.4 R212, [R240+0x8000] ;  /* 0x00800000f0d4783b */ /* 0x000e620000000200 */
[-C--:B------:R-:W-:Y:S07]  /*86a0*/  HMMA.16816.F32 R12, R60, R18.reuse, RZ ;  /* 0x000000123c0c723c */ /* 0x080fee00000018ff */
[----:B------:R-:W2:Y:S01]  /*86b0*/  LDSM.16.M88.4 R216, [R244+0x2000] ;  /* 0x00200000f4d8783b */ /* 0x000ea20000000200 */
[C---:B------:R-:W-:Y:S07]  /*86c0*/  HMMA.16816.F32 R16, R64.reuse, R18, RZ ;  /* 0x000000124010723c */ /* 0x040fee00000018ff */
[----:B------:R-:W2:Y:S01]  /*86d0*/  LDSM.16.M88.4 R220, [R240+0x8800] ;  /* 0x00880000f0dc783b */ /* 0x000ea20000000200 */
[-C--:B---3--:R-:W-:Y:S07]  /*86e0*/  HMMA.16816.F32 R20, R64, R32.reuse, RZ ;  /* 0x000000204014723c */ /* 0x088fee00000018ff */
[----:B------:R-:W3:Y:S01]  /*86f0*/  LDSM.16.M88.4 R224, [R240+0x9000] ;  /* 0x00900000f0e0783b */ /* 0x000ee20000000200 */
[C---:B------:R-:W-:Y:S07]  /*8700*/  HMMA.16816.F32 R24, R60.reuse, R32, RZ ;  /* 0x000000203c18723c */ /* 0x040fee00000018ff */
[----:B------:R-:W3:Y:S01]  /*8710*/  LDSM.16.M88.4 R228, [R240+0x9800] ;  /* 0x00980000f0e4783b */ /* 0x000ee20000000200 */
[-C--:B------:R-:W-:Y:S07]  /*8720*/  HMMA.16816.F32 R28, R60, R34.reuse, RZ ;  /* 0x000000223c1c723c */ /* 0x080fee00000018ff */
[----:B------:R-:W-:Y:S01]  /*8730*/  LDSM.16.M88.4 R232, [R237+0x9000] ;  /* 0x00900000ede8783b */ /* 0x000fe20000000200 */
[C---:B------:R-:W-:Y:S08]  /*8740*/  HMMA.16816.F32 R32, R64.reuse, R34, RZ ;  /* 0x000000224020723c */ /* 0x040ff000000018ff */
[-C--:B----4-:R-:W-:Y:S08]  /*8750*/  HMMA.16816.F32 R36, R64, R48.reuse, RZ ;  /* 0x000000304024723c */ /* 0x090ff000000018ff */
[C---:B------:R-:W-:Y:S08]  /*8760*/  HMMA.16816.F32 R40, R60.reuse, R48, RZ ;  /* 0x000000303c28723c */ /* 0x040ff000000018ff */
[-C--:B------:R-:W-:Y:S08]  /*8770*/  HMMA.16816.F32 R44, R60, R50.reuse, RZ ;  /* 0x000000323c2c723c */ /* 0x080ff000000018ff */
[C---:B------:R-:W-:Y:S08]  /*8780*/  HMMA.16816.F32 R48, R64.reuse, R50, RZ ;  /* 0x000000324030723c */ /* 0x040ff000000018ff */
[-C--:B-----5:R-:W-:Y:S08]  /*8790*/  HMMA.16816.F32 R52, R64, R140.reuse, RZ ;  /* 0x0000008c4034723c */ /* 0x0a0ff000000018ff */
[C---:B------:R-:W-:Y:S08]  /*87a0*/  HMMA.16816.F32 R56, R60.reuse, R140, RZ ;  /* 0x0000008c3c38723c */ /* 0x040ff000000018ff */
[-C--:B------:R-:W-:Y:S08]  /*87b0*/  HMMA.16816.F32 R60, R60, R142.reuse, RZ ;  /* 0x0000008e3c3c723c */ /* 0x080ff000000018ff */
[----:B------:R-:W-:Y:S01]  /*87c0*/  HMMA.16816.F32 R64, R64, R142, RZ ;  /* 0x0000008e4040723c */ /* 0x000fe200000018ff */
[----:B------:R-:W-:Y:S07]  /*87d0*/  LDSM.16.M88.4 R140, [R243] ;  /* 0x00000000f38c783b */ /* 0x000fee0000000200 */
[-C--:B-1----:R-:W-:Y:S08]  /*87e0*/  HMMA.16816.F32 R4, R208, R212.reuse, R4 ;  /* 0x000000d4d004723c */ /* 0x082ff00000001804 */
[C---:B--2---:R-:W-:Y:S08]  /*87f0*/  HMMA.16816.F32 R8, R216.reuse, R212, R8 ;  /* 0x000000d4d808723c */ /* 0x044ff00000001808 */
        /* <DEDUP_REMOVED lines=60> */
[----:B------:R-:W-:Y:S07]  /*8bc0*/  LDSM.16.M88.4 R224, [R244+0x6000] ;  /* 0x00600000f4e0783b */ /* 0x000fee0000000200 */
[----:B------:R-:W-:Y:S01]  /*8bd0*/  HMMA.16816.F32 R64, R208, R222, R64 ;  /* 0x000000ded040723c */ /* 0x000fe20000001840 */
[----:B------:R-:W4:Y:S07]  /*8be0*/  LDSM.16.M88.4 R208, [R238+UR5+0xb800] ;  /* 0x00b80005eed0783b */ /* 0x000f2e0008000200 */
        /* <DEDUP_REMOVED lines=15> */
[----:B------:R-:W-:Y:S07]  /*8ce0*/  LDSM.16.M88.4 R232, [R243+0x6000] ;  /* 0x00600000f3e8783b */ /* 0x000fee0000000200 */
[-C--:B----4-:R-:W-:Y:S08]  /*8cf0*/  HMMA.16816.F32 R52, R140, R208.reuse, R52 ;  /* 0x000000d08c34723c */ /* 0x090ff00000001834 */
[C---:B------:R-:W-:Y:S08]  /*8d00*/  HMMA.16816.F32 R56, R216.reuse, R208, R56 ;  /* 0x000000d0d838723c */ /* 0x040ff00000001838 */
[-C--:B------:R-:W-:Y:S01]  /*8d10*/  HMMA.16816.F32 R60, R216, R210.reuse, R60 ;  /* 0x000000d2d83c723c */ /* 0x080fe2000000183c */
[----:B------:R-:W-:Y:S07]  /*8d20*/  LDSM.16.M88.4 R216, [R243+0x4000] ;  /* 0x00400000f3d8783b */ /* 0x000fee0000000200 */
[----:B------:R-:W-:Y:S01]  /*8d30*/  HMMA.16816.F32 R64, R140, R210, R64 ;  /* 0x000000d28c40723c */ /* 0x000fe20000001840 */
[----:B------:R-:W3:Y:S07]  /*8d40*/  LDSM.16.M88.4 R140, [R240+0xb000] ;  /* 0x00b00000f08c783b */ /* 0x000eee0000000200 */
[-C--:B-1----:R-:W-:Y:S01]  /*8d50*/  HMMA.16816.F32 R4, R212, R220.reuse, R4 ;  /* 0x000000dcd404723c */ /* 0x082fe20000001804 */
[----:B------:R-:W1:Y:S07]  /*8d60*/  LDSM.16.M88.4 R208, [R240+0xb800] ;  /* 0x00b80000f0d0783b */ /* 0x000e6e0000000200 */
[C---:B------:R-:W-:Y:S08]  /*8d70*/  HMMA.16816.F32 R8, R224.reuse, R220, R8 ;  /* 0x000000dce008723c */ /* 0x040ff00000001808 */
[-C--:B------:R-:W-:Y:S08]  /*8d80*/  HMMA.16816.F32 R12, R224, R222.reuse, R12 ;  /* 0x000000dee00c723c */ /* 0x080ff0000000180c */
[C---:B------:R-:W-:Y:S01]  /*8d90*/  HMMA.16816.F32 R16, R212.reuse, R222, R16 ;  /* 0x000000ded410723c */ /* 0x040fe20000001810 */
[----:B------:R-:W4:Y:S07]  /*8da0*/  LDSM.16.M88.4 R220, [R237+0xa000] ;  /* 0x00a00000eddc783b */ /* 0x000f2e0000000200 */
[-C--:B--2---:R-:W-:Y:S08]  /*8db0*/  HMMA.16816.F32 R20, R212, R228.reuse, R20 ;  /* 0x000000e4d414723c */ /* 0x084ff00000001814 */
[C---:B------:R-:W-:Y:S08]  /*8dc0*/  HMMA.16816.F32 R24, R224.reuse, R228, R24 ;  /* 0x000000e4e018723c */ /* 0x040ff00000001818 */
[-C--:B------:R-:W-:Y:S08]  /*8dd0*/  HMMA.16816.F32 R28, R224, R230.reuse, R28 ;  /* 0x000000e6e01c723c */ /* 0x080ff0000000181c */
[C---:B------:R-:W-:Y:S01]  /*8de0*/  HMMA.16816.F32 R32, R212.reuse, R230, R32 ;  /* 0x000000e6d420723c */ /* 0x040fe20000001820 */
[----:B------:R-:W-:Y:S07]  /*8df0*/  LDSM.16.M88.4 R228, [R241+0xa000] ;  /* 0x00a00000f1e4783b */ /* 0x000fee0000000200 */
[-C--:B---3--:R-:W-:Y:S08]  /*8e00*/  HMMA.16816.F32 R36, R212, R140.reuse, R36 ;  /* 0x0000008cd424723c */ /* 0x088ff00000001824 */
[C---:B------:R-:W-:Y:S08]  /*8e10*/  HMMA.16816.F32 R40, R224.reuse, R140, R40 ;  /* 0x0000008ce028723c */ /* 0x040ff00000001828 */
[-C--:B------:R-:W-:Y:S08]  /*8e20*/  HMMA.16816.F32 R44, R224, R142.reuse, R44 ;  /* 0x0000008ee02c723c */ /* 0x080ff0000000182c */
[C---:B------:R-:W-:Y:S01]  /*8e30*/  HMMA.16816.F32 R48, R212.reuse, R142, R48 ;  /* 0x0000008ed430723c */ /* 0x040fe20000001830 */
[----:B------:R-:W2:Y:S07]  /*8e40*/  LDSM.16.M88.4 R140, [R237+0xa800] ;  /* 0x00a80000ed8c783b */ /* 0x000eae0000000200 */
[-C--:B-1----:R-:W-:Y:S08]  /*8e50*/  HMMA.16816.F32 R52, R212, R208.reuse, R52 ;  /* 0x000000d0d434723c */ /* 0x082ff00000001834 */
[C---:B------:R-:W-:Y:S08]  /*8e60*/  HMMA.16816.F32 R56, R224.reuse, R208, R56 ;  /* 0x000000d0e038723c */ /* 0x040ff00000001838 */
[-C--:B------:R-:W-:Y:S01]  /*8e70*/  HMMA.16816.F32 R60, R224, R210.reuse, R60 ;  /* 0x000000d2e03c723c */ /* 0x080fe2000000183c */
[----:B------:R-:W-:Y:S07]  /*8e80*/  LDSM.16.M88.4 R224, [R245+0x4000] ;  /* 0x00400000f5e0783b */ /* 0x000fee0000000200 */
[----:B------:R-:W-:Y:S01]  /*8e90*/  HMMA.16816.F32 R64, R212, R210, R64 ;  /* 0x000000d2d440723c */ /* 0x000fe20000001840 */
[----:B------:R-:W1:Y:S07]  /*8ea0*/  LDSM.16.M88.4 R208, [R237+0xb000] ;  /* 0x00b00000edd0783b */ /* 0x000e6e0000000200 */
[-C--:B----4-:R-:W-:Y:S01]  /*8eb0*/  HMMA.16816.F32 R4, R216, R220.reuse, R4 ;  /* 0x000000dcd804723c */ /* 0x090fe20000001804 */
[----:B------:R-:W3:Y:S07]  /*8ec0*/  LDSM.16.M88.4 R212, [R237+0xb800] ;  /* 0x00b80000edd4783b */ /* 0x000eee0000000200 */
[C---:B------:R-:W-:Y:S08]  /*8ed0*/  HMMA.16816.F32 R8, R232.reuse, R220, R8 ;  /* 0x000000dce808723c */ /* 0x040ff00000001808 */
[-C--:B------:R-:W-:Y:S08]  /*8ee0*/  HMMA.16816.F32 R12, R232, R222.reuse, R12 ;  /* 0x000000dee80c723c */ /* 0x080ff0000000180c */
[C---:B------:R-:W-:Y:S08]  /*8ef0*/  HMMA.16816.F32 R16, R216.reuse, R222, R16 ;  /* 0x000000ded810723c */ /* 0x040ff00000001810 */
[-C--:B--2---:R-:W-:Y:S08]  /*8f00*/  HMMA.16816.F32 R20, R216, R140.reuse, R20 ;  /* 0x0000008cd814723c */ /* 0x084ff00000001814 */
[C---:B------:R-:W-:Y:S08]  /*8f10*/  HMMA.16816.F32 R24, R232.reuse, R140, R24 ;  /* 0x0000008ce818723c */ /* 0x040ff00000001818 */
[-C--:B------:R-:W-:Y:S08]  /*8f20*/  HMMA.16816.F32 R28, R232, R142.reuse, R28 ;  /* 0x0000008ee81c723c */ /* 0x080ff0000000181c */
[C---:B------:R-:W-:Y:S01]  /*8f30*/  HMMA.16816.F32 R32, R216.reuse, R142, R32 ;  /* 0x0000008ed820723c */ /* 0x040fe20000001820 */
[----:B------:R-:W2:Y:S07]  /*8f40*/  LDSM.16.M88.4 R140, [R245+0x6000] ;  /* 0x00600000f58c783b */ /* 0x000eae0000000200 */
[-C--:B-1----:R-:W-:Y:S08]  /*8f50*/  HMMA.16816.F32 R36, R216, R208.reuse, R36 ;  /* 0x000000d0d824723c */ /* 0x082ff00000001824 */
[C---:B------:R-:W-:Y:S08]  /*8f60*/  HMMA.16816.F32 R40, R232.reuse, R208, R40 ;  /* 0x000000d0e828723c */ /* 0x040ff00000001828 */
[-C--:B------:R-:W-:Y:S08]  /*8f70*/  HMMA.16816.F32 R44, R232, R210.reuse, R44 ;  /* 0x000000d2e82c723c */ /* 0x080ff0000000182c */
[C---:B------:R-:W-:Y:S08]  /*8f80*/  HMMA.16816.F32 R48, R216.reuse, R210, R48 ;  /* 0x000000d2d830723c */ /* 0x040ff00000001830 */
[-C--:B---3--:R-:W-:Y:S08]  /*8f90*/  HMMA.16816.F32 R52, R216, R212.reuse, R52 ;  /* 0x000000d4d834723c */ /* 0x088ff00000001834 */
[C---:B------:R-:W-:Y:S08]  /*8fa0*/  HMMA.16816.F32 R56, R232.reuse, R212, R56 ;  /* 0x000000d4e838723c */ /* 0x040ff00000001838 */
[-C--:B------:R-:W-:Y:S08]  /*8fb0*/  HMMA.16816.F32 R60, R232, R214.reuse, R60 ;  /* 0x000000d6e83c723c */ /* 0x080ff0000000183c */
[----:B------:R-:W-:Y:S08]  /*8fc0*/  HMMA.16816.F32 R64, R216, R214, R64 ;  /* 0x000000d6d840723c */ /* 0x000ff00000001840 */
[-C--:B------:R-:W-:Y:S08]  /*8fd0*/  HMMA.16816.F32 R4, R224, R228.reuse, R4 ;  /* 0x000000e4e004723c */ /* 0x080ff00000001804 */
[C---:B--2---:R-:W-:Y:S08]  /*8fe0*/  HMMA.16816.F32 R8, R140.reuse, R228, R8 ;  /* 0x000000e48c08723c */ /* 0x044ff00000001808 */
[-C--:B------:R-:W-:Y:S03]  /*8ff0*/  HMMA.16816.F32 R12, R140, R230.reuse, R12 ;  /* 0x000000e68c0c723c */ /* 0x080fe6000000180c */
[----:B------:R-:W-:Y:S01]  /*9000*/  FMUL.FTZ R4, R4, UR8 ;  /* 0x0000000804047c20 */ /* 0x000fe20008410000 */
[----:B------:R-:W-:Y:S01]  /*9010*/  FMUL.FTZ R5, R5, UR8 ;  /* 0x0000000805057c20 */ /* 0x000fe20008410000 */
[----:B------:R-:W-:Y:S01]  /*9020*/  FMUL.FTZ R6, R6, UR8 ;  /* 0x0000000806067c20 */ /* 0x000fe20008410000 */
[----:B------:R-:W-:Y:S01]  /*9030*/  FMUL.FTZ R7, R7, UR8 ;  /* 0x0000000807077c20 */ /* 0x000fe20008410000 */
[----:B------:R-:W-:Y:S01]  /*9040*/  MUFU.TANH R222, R4 ;  /* 0x0000000400de7308 */ /* 0x000fe20000002400 */
[C---:B------:R-:W-:Y:S04]  /*9050*/  HMMA.16816.F32 R16, R224.reuse, R230, R16 ;  /* 0x000000e6e010723c */ /* 0x040fe80000001810 */
[----:B------:R-:W-:Y:S01]  /*9060*/  FMUL.FTZ R8, R8, UR8 ;  /* 0x0000000808087c20 */ /* 0x000fe20008410000 */
[----:B------:R-:W-:Y:S01]  /*9070*/  FMUL.FTZ R9, R9, UR8 ;  /* 0x0000000809097c20 */ /* 0x000fe20008410000 */
[----:B------:R-:W-:Y:S03]  /*9080*/  FMUL.FTZ R10, R10, UR8 ;  /* 0x000000080a0a7c20 */ /* 0x000fe60008410000 */
[----:B------:R-:W-:Y:S01]  /*9090*/  MUFU.TANH R221, R5 ;  /* 0x0000000500dd7308 */ /* 0x000fe20000002400 */
[----:B------:R-:W-:Y:S01]  /*90a0*/  FMUL.FTZ R11, R11, UR8 ;  /* 0x000000080b0b7c20 */ /* 0x000fe20008410000 */
[----:B------:R-:W-:Y:S01]  /*90b0*/  FMUL.FTZ R12, R12, UR8 ;  /* 0x000000080c0c7c20 */ /* 0x000fe20008410000 */
[----:B------:R-:W-:Y:S01]  /*90c0*/  FMUL.FTZ R13, R13, UR8 ;  /* 0x000000080d0d7c20 */ /* 0x000fe20008410000 */
[----:B------:R-:W-:Y:S01]  /*90d0*/  FMUL.FTZ R14, R14, UR8 ;  /* 0x000000080e0e7c20 */ /* 0x000fe20008410000 */
[----:B------:R-:W-:Y:S05]  /*90e0*/  FMUL.FTZ R15, R15, UR8 ;  /* 0x000000080f0f7c20 */ /* 0x000fea0008410000 */
[----:B------:R-:W-:Y:S01]  /*90f0*/  MUFU.TANH R220, R6 ;  /* 0x0000000600dc7308 */ /* 0x000fe20000002400 */
[----:B------:R-:W-:Y:S01]  /*9100*/  FMUL.FTZ R17, R17, UR8 ;  /* 0x0000000811117c20 */ /* 0x000fe20008410000 */
[----:B------:R-:W-:Y:S01]  /*9110*/  FMUL.FTZ R18, R18, UR8 ;  /* 0x0000000812127c20 */ /* 0x000fe20008410000 */
[----:B------:R-:W-:Y:S07]  /*9120*/  FMUL.FTZ R16, R16, UR8 ;  /* 0x0000000810107c20 */ /* 0x000fee0008410000 */
[----:B------:R1:W-:Y:S10]  /*9130*/  MUFU.TANH R219, R7 ;  /* 0x0000000700db7308 */ /* 0x0003f40000002400 */
[----:B------:R-:W-:Y:S10]  /*9140*/  MUFU.TANH R208, R8 ;  /* 0x0000000800d07308 */ /* 0x000ff40000002400 */
[----:B------:R-:W-:Y:S01]  /*9150*/  MUFU.TANH R211, R9 ;  /* 0x0000000900d37308 */ /* 0x000fe20000002400 */
[----:B-1----:R-:W1:Y:S09]  /*9160*/  LDSM.16.M88.4 R4, [R241+0xa800] ;  /* 0x00a80000f104783b */ /* 0x002e720000000200 */
[----:B------:R-:W-:Y:S10]  /*9170*/  MUFU.TANH R209, R10 ;  /* 0x0000000a00d17308 */ /* 0x000ff40000002400 */
[----:B------:R2:W-:Y:S10]  /*9180*/  MUFU.TANH R212, R11 ;  /* 0x0000000b00d47308 */ /* 0x0005f40000002400 */
[----:B------:R3:W-:Y:S10]  /*9190*/  MUFU.TANH R215, R17 ;  /* 0x0000001100d77308 */ /* 0x0007f40000002400 */
[----:B------:R-:W-:Y:S01]  /*91a0*/  MUFU.TANH R213, R12 ;  /* 0x0000000c00d57308 */ /* 0x000fe20000002400 */
[----:B--2---:R-:W2:Y:S09]  /*91b0*/  LDSM.16.M88.4 R8, [R241+0xb000] ;  /* 0x00b00000f108783b */ /* 0x004eb20000000200 */
[----:B------:R-:W-:Y:S01]  /*91c0*/  MUFU.TANH R216, R16 ;  /* 0x0000001000d87308 */ /* 0x000fe20000002400 */
[-C--:B-1----:R-:W-:Y:S03]  /*91d0*/  HMMA.16816.F32 R20, R224, R4.reuse, R20 ;  /* 0x00000004e014723c */ /* 0x082fe60000001814 */
[----:B---3--:R-:W-:Y:S06]  /*91e0*/  FMUL.FTZ R17, R19, UR8 ;  /* 0x0000000813117c20 */ /* 0x008fec0008410000 */
[----:B------:R-:W-:Y:S01]  /*91f0*/  MUFU.TANH R18, R18 ;  /* 0x0000001200127308 */ /* 0x000fe20000002400 */
[C---:B------:R-:W-:Y:S09]  /*9200*/  HMMA.16816.F32 R24, R140.reuse, R4, R24 ;  /* 0x000000048c18723c */ /* 0x040ff20000001818 */
[----:B------:R-:W-:Y:S01]  /*9210*/  MUFU.TANH R17, R17 ;  /* 0x0000001100117308 */ /* 0x000fe20000002400 */
[-C--:B------:R-:W-:Y:S03]  /*9220*/  HMMA.16816.F32 R28, R140, R6.reuse, R28 ;  /* 0x000000068c1c723c */ /* 0x080fe6000000181c */
[----:B------:R-:W-:Y:S01]  /*9230*/  FMUL.FTZ R20, R20, UR8 ;  /* 0x0000000814147c20 */ /* 0x000fe20008410000 */
[----:B------:R-:W-:Y:S01]  /*9240*/  FMUL.FTZ R23, R23, UR8 ;  /* 0x0000000817177c20 */ /* 0x000fe20008410000 */
[----:B------:R-:W-:Y:S04]  /*9250*/  FMUL.FTZ R21, R21, UR8 ;  /* 0x0000000815157c20 */ /* 0x000fe80008410000 */
[----:B------:R-:W-:Y:S01]  /*9260*/  MUFU.TANH R214, R13 ;  /* 0x0000000d00d67308 */ /* 0x000fe20000002400 */
[----:B------:R-:W-:Y:S01]  /*9270*/  FMUL.FTZ R22, R22, UR8 ;  /* 0x0000000816167c20 */ /* 0x000fe20008410000 */
[C---:B------:R-:W-:Y:S01]  /*9280*/  HMMA.16816.F32 R32, R224.reuse, R6, R32 ;  /* 0x00000006e020723c */ /* 0x040fe20000001820 */
[----:B------:R-:W1:Y:S01]  /*9290*/  LDSM.16.M88.4 R4, [R241+0xb800] ;  /* 0x00b80000f104783b */ /* 0x000e620000000200 */
[----:B------:R-:W-:Y:S06]  /*92a0*/  DEPBAR.LE SB0, 0x0 ;  /* 0x000080000000791a */ /* 0x000fec0000000000 */
[----:B------:R-:W3:Y:S01]  /*92b0*/  MUFU.TANH R0, R23 ;  /* 0x0000001700007308 */ /* 0x000ee20000002400 */
[----:B------:R-:W-:Y:S01]  /*92c0*/  FMUL.FTZ R25, R25, UR8 ;  /* 0x0000000819197c20 */ /* 0x000fe20008410000 */
[-C--:B--2---:R-:W-:Y:S05]  /*92d0*/  HMMA.16816.F32 R36, R224, R8.reuse, R36 ;  /* 0x00000008e024723c */ /* 0x084fea0000001824 */
[----:B------:R-:W-:Y:S03]  /*92e0*/  FMUL.FTZ R31, R31, UR8 ;  /* 0x000000081f1f7c20 */ /* 0x000fe60008410000 */
[----:B------:R-:W-:Y:S01]  /*92f0*/  MUFU.TANH R229, R25 ;  /* 0x0000001900e57308 */ /* 0x000fe20000002400 */
[----:B------:R-:W-:Y:S01]  /*9300*/  BAR.SYNC.DEFER_BLOCKING 0x0 ;  /* 0x0000000000007b1d */ /* 0x000fe20000010000 */
[C---:B------:R-:W-:Y:S04]  /*9310*/  HMMA.16816.F32 R40, R140.reuse, R8, R40 ;  /* 0x000000088c28723c */ /* 0x040fe80000001828 */
[----:B------:R-:W-:Y:S01]  /*9320*/  FMUL.FTZ R24, R24, UR8 ;  /* 0x0000000818187c20 */ /* 0x000fe20008410000 */
[----:B------:R-:W-:Y:S03]  /*9330*/  FMUL.FTZ R26, R26, UR8 ;  /* 0x000000081a1a7c20 */ /* 0x000fe60008410000 */
[----:B------:R-:W-:Y:S01]  /*9340*/  MUFU.TANH R250, R31 ;  /* 0x0000001f00fa7308 */ /* 0x000fe20000002400 */
[----:B------:R-:W-:Y:S01]  /*9350*/  FMUL.FTZ R33, R33, UR8 ;  /* 0x0000000821217c20 */ /* 0x000fe20008410000 */
[-C--:B------:R-:W-:Y:S03]  /*9360*/  HMMA.16816.F32 R44, R140, R10.reuse, R44 ;  /* 0x0000000a8c2c723c */ /* 0x080fe6000000182c */
[----:B------:R-:W-:Y:S01]  /*9370*/  FMUL.FTZ R38, R38, UR8 ;  /* 0x0000000826267c20 */ /* 0x000fe20008410000 */
[----:B------:R-:W-:Y:S01]  /*9380*/  FMUL.FTZ R27, R27, UR8 ;  /* 0x000000081b1b7c20 */ /* 0x000fe20008410000 */
[----:B------:R-:W-:Y:S03]  /*9390*/  FMUL.FTZ R37, R37, UR8 ;  /* 0x0000000825257c20 */ /* 0x000fe60008410000 */
[----:B------:R-:W-:Y:S01]  /*93a0*/  MUFU.TANH R230, R24 ;  /* 0x0000001800e67308 */ /* 0x000fe20000002400 */
[----:B------:R-:W-:Y:S01]  /*93b0*/  FMUL.FTZ R28, R28, UR8 ;  /* 0x000000081c1c7c20 */ /* 0x000fe20008410000 */
[C---:B------:R-:W-:Y:S04]  /*93c0*/  HMMA.16816.F32 R48, R224.reuse, R10, R48 ;  /* 0x0000000ae030723c */ /* 0x040fe80000001830 */
[----:B------:R-:W-:Y:S01]  /*93d0*/  FMUL.FTZ R41, R41, UR8 ;  /* 0x0000000829297c20 */ /* 0x000fe20008410000 */
[----:B------:R-:W-:Y:S03]  /*93e0*/  FMUL.FTZ R42, R42, UR8 ;  /* 0x000000082a2a7c20 */ /* 0x000fe60008410000 */
[----:B------:R-:W-:Y:S01]  /*93f0*/  MUFU.TANH R2, R38 ;  /* 0x0000002600027308 */ /* 0x000fe20000002400 */
[----:B------:R-:W-:Y:S01]  /*9400*/  FMUL.FTZ R43, R43, UR8 ;  /* 0x000000082b2b7c20 */ /* 0x000fe20008410000 */
[----:B------:R-:W-:Y:S01]  /*9410*/  FMUL.FTZ R40, R40, UR8 ;  /* 0x0000000828287c20 */ /* 0x000fe20008410000 */
[-C--:B-1----:R-:W-:Y:S03]  /*9420*/  HMMA.16816.F32 R52, R224, R4.reuse, R52 ;  /* 0x00000004e034723c */ /* 0x082fe60000001834 */
[----:B------:R-:W-:Y:S01]  /*9430*/  FMUL.FTZ R45, R45, UR8 ;  /* 0x000000082d2d7c20 */ /* 0x000fe20008410000 */
[----:B------:R-:W-:Y:S03]  /*9440*/  FMUL.FTZ R47, R47, UR8 ;  /* 0x000000082f2f7c20 */ /* 0x000fe60008410000 */
[----:B------:R3:W-:Y:S01]  /*9450*/  MUFU.TANH R25, R41 ;  /* 0x0000002900197308 */ /* 0x0007e20000002400 */
[----:B------:R-:W-:Y:S01]  /*9460*/  FMUL.FTZ R46, R46, UR8 ;  /* 0x000000082e2e7c20 */ /* 0x000fe20008410000 */
[----:B------:R-:W-:Y:S01]  /*9470*/  FMUL.FTZ R29, R29, UR8 ;  /* 0x000000081d1d7c20 */ /* 0x000fe20008410000 */
[C---:B------:R-:W-:Y:S04]  /*9480*/  HMMA.16816.F32 R56, R140.reuse, R4, R56 ;  /* 0x000000048c38723c */ /* 0x040fe80000001838 */
[----:B------:R-:W-:Y:S03]  /*9490*/  FMUL.FTZ R49, R49, UR8 ;  /* 0x0000000831317c20 */ /* 0x000fe60008410000 */
[----:B------:R-:W-:Y:S01]  /*94a0*/  MUFU.TANH R31, R46 ;  /* 0x0000002e001f7308 */ /* 0x000fe20000002400 */
[----:B------:R-:W-:Y:S01]  /*94b0*/  FMUL.FTZ R48, R48, UR8 ;  /* 0x0000000830307c20 */ /* 0x000fe20008410000 */
[----:B------:R-:W-:Y:S01]  /*94c0*/  FMUL.FTZ R30, R30, UR8 ;  /* 0x000000081e1e7c20 */ /* 0x000fe20008410000 */
[-C--:B------:R-:W-:Y:S03]  /*94d0*/  HMMA.16816.F32 R60, R140, R6.reuse, R60 ;  /* 0x000000068c3c723c */ /* 0x080fe6000000183c */
[----:B------:R-:W-:Y:S01]  /*94e0*/  FMUL.FTZ R52, R52, UR8 ;  /* 0x0000000834347c20 */ /* 0x000fe20008410000 */
[----:B------:R-:W-:Y:S03]  /*94f0*/  FMUL.FTZ R53, R53, UR8 ;  /* 0x0000000835357c20 */ /* 0x000fe60008410000 */
[----:B------:R-:W-:Y:S01]  /*9500*/  MUFU.TANH R24, R49 ;  /* 0x0000003100187308 */ /* 0x000fe20000002400 */
[----:B------:R-:W-:Y:S01]  /*9510*/  FMUL.FTZ R54, R54, UR8 ;  /* 0x0000000836367c20 */ /* 0x000fe20008410000 */
[----:B------:R-:W-:Y:S01]  /*9520*/  FMUL.FTZ R55, R55, UR8 ;  /* 0x0000000837377c20 */ /* 0x000fe20008410000 */
[----:B------:R-:W-:Y:S04]  /*9530*/  HMMA.16816.F32 R64, R224, R6, R64 ;  /* 0x00000006e040723c */ /* 0x000fe80000001840 */
[----:B------:R-:W-:Y:S03]  /*9540*/  FMUL.FTZ R57, R57, UR8 ;  /* 0x0000000839397c20 */ /* 0x000fe60008410000 */
[----:B------:R-:W-:Y:S01]  /*9550*/  MUFU.TANH R8, R45 ;  /* 0x0000002d00087308 */ /* 0x000fe20000002400 */
[----:B---3--:R-:W-:Y:S01]  /*9560*/  MOV R41, R0 ;  /* 0x0000000000297202 */ /* 0x008fe20000000f00 */
[----:B------:R-:W-:Y:S01]  /*9570*/  FMUL.FTZ R32, R32, UR8 ;  /* 0x0000000820207c20 */ /* 0x000fe20008410000 */
[----:B------:R-:W-:Y:S01]  /*9580*/  FMUL.FTZ R34, R34, UR8 ;  /* 0x0000000822227c20 */ /* 0x000fe20008410000 */
[----:B------:R-:W-:Y:S01]  /*9590*/  FMUL.FTZ R35, R35, UR8 ;  /* 0x0000000823237c20 */ /* 0x000fe20008410000 */
[----:B------:R-:W-:Y:S01]  /*95a0*/  FMUL.FTZ R36, R36, UR8 ;  /* 0x0000000824247c20 */ /* 0x000fe20008410000 */
[----:B------:R-:W-:Y:S01]  /*95b0*/  FMNMX3.FTZ R4, R133, R222, R221, !PT ;  /* 0x000000de85047276 */ /* 0x000fe200078100dd */
[----:B------:R-:W-:Y:S03]  /*95c0*/  FMUL.FTZ R39, R39, UR8 ;  /* 0x0000000827277c20 */ /* 0x000fe60008410000 */
[----:B------:R-:W1:Y:S01]  /*95d0*/  MUFU.TANH R0, R42 ;  /* 0x0000002a00007308 */ /* 0x000e620000002400 */
[----:B------:R-:W-:Y:S01]  /*95e0*/  FMUL.FTZ R44, R44, UR8 ;  /* 0x000000082c2c7c20 */ /* 0x000fe20008410000 */
[----:B------:R-:W-:Y:S01]  /*95f0*/  FMNMX3.FTZ R5, R132, R209, R212, !PT ;  /* 0x000000d184057276 */ /* 0x000fe200078100d4 */
[----:B------:R-:W-:Y:S01]  /*9600*/  FMUL.FTZ R50, R50, UR8 ;  /* 0x0000000832327c20 */ /* 0x000fe20008410000 */
[----:B------:R-:W-:Y:S01]  /*9610*/  FMNMX3.FTZ R6, R4, R216, R215, !PT ;  /* 0x000000d804067276 */ /* 0x000fe200078100d7 */
[----:B------:R-:W-:Y:S01]  /*9620*/  FMUL.FTZ R51, R51, UR8 ;  /* 0x0000000833337c20 */ /* 0x000fe20008410000 */
[----:B------:R-:W-:Y:S01]  /*9630*/  FMUL.FTZ R64, R64, UR8 ;  /* 0x0000000840407c20 */ /* 0x000fe20008410000 */
[----:B------:R-:W-:Y:S03]  /*9640*/  FMUL.FTZ R65, R65, UR8 ;  /* 0x0000000841417c20 */ /* 0x000fe60008410000 */
[----:B------:R2:W-:Y:S01]  /*9650*/  MUFU.TANH R46, R47 ;  /* 0x0000002f002e7308 */ /* 0x0005e20000002400 */
[----:B------:R-:W-:Y:S01]  /*9660*/  FMUL.FTZ R56, R56, UR8 ;  /* 0x0000000838387c20 */ /* 0x000fe20008410000 */
[----:B------:R-:W-:Y:S01]  /*9670*/  FMUL.FTZ R58, R58, UR8 ;  /* 0x000000083a3a7c20 */ /* 0x000fe20008410000 */
[----:B------:R-:W-:Y:S01]  /*9680*/  FMUL.FTZ R59, R59, UR8 ;  /* 0x000000083b3b7c20 */ /* 0x000fe20008410000 */
[----:B------:R-:W-:Y:S01]  /*9690*/  FMUL.FTZ R60, R60, UR8 ;  /* 0x000000083c3c7c20 */ /* 0x000fe20008410000 */
[----:B------:R-:W-:Y:S01]  /*96a0*/  FMUL.FTZ R61, R61, UR8 ;  /* 0x000000083d3d7c20 */ /* 0x000fe20008410000 */
[----:B------:R-:W-:Y:S01]  /*96b0*/  FMUL.FTZ R66, R66, UR8 ;  /* 0x0000000842427c20 */ /* 0x000fe20008410000 */
[----:B------:R-:W-:Y:S03]  /*96c0*/  FMUL.FTZ R67, R67, UR8 ;  /* 0x0000000843437c20 */ /* 0x000fe60008410000 */
[----:B------:R-:W3:Y:S01]  /*96d0*/  MUFU.TANH R10, R52 ;  /* 0x00000034000a7308 */ /* 0x000ee20000002400 */
[----:B-1----:R-:W-:Y:S01]  /*96e0*/  MOV R49, R0 ;  /* 0x0000000000317202 */ /* 0x002fe20000000f00 */
[----:B------:R-:W-:Y:S01]  /*96f0*/  FMUL.FTZ R0, R62, UR8 ;  /* 0x000000083e007c20 */ /* 0x000fe20008410000 */
[----:B------:R-:W-:Y:S07]  /*9700*/  MOV R42, R2 ;  /* 0x00000002002a7202 */ /* 0x000fee0000000f00 */
[----:B------:R1:W-:Y:S01]  /*9710*/  MUFU.TANH R142, R0 ;  /* 0x00000000008e7308 */ /* 0x0003e20000002400 */
[----:B--2---:R-:W-:Y:S09]  /*9720*/  MOV R47, R8 ;  /* 0x00000008002f7202 */ /* 0x004ff20000000f00 */
[----:B------:R-:W2:Y:S01]  /*9730*/  MUFU.TANH R11, R53 ;  /* 0x00000035000b7308 */ /* 0x000ea20000002400 */
[----:B---3--:R3:W-:Y:S09]  /*9740*/  STL [R1+0x20], R10 ;  /* 0x0000200a01007387 */ /* 0x0087f20000100800 */
[----:B------:R-:W4:Y:S01]  /*9750*/  MUFU.TANH R8, R54 ;  /* 0x0000003600087308 */ /* 0x000f220000002400 */
[----:B-1----:R-:W-:Y:S09]  /*9760*/  FMUL.FTZ R0, R63, UR8 ;  /* 0x000000083f007c20 */ /* 0x002ff20008410000 */
[----:B------:R-:W-:Y:S01]  /*9770*/  MUFU.TANH R232, R26 ;  /* 0x0000001a00e87308 */ /* 0x000fe20000002400 */
[----:B--2---:R3:W-:Y:S09]  /*9780*/  STL [R1+0x1c], R11 ;  /* 0x00001c0b01007387 */ /* 0x0047f20000100800 */
[----:B------:R-:W1:Y:S01]  /*9790*/  MUFU.TANH R9, R55 ;  /* 0x0000003700097308 */ /* 0x000e620000002400 */
[----:B----4-:R3:W-:Y:S09]  /*97a0*/  STL [R1+0x24], R8 ;  /* 0x0000240801007387 */ /* 0x0107f20000100800 */
[----:B------:R-:W2:Y:S10]  /*97b0*/  MUFU.TANH R2, R43 ;  /* 0x0000002b00027308 */ /* 0x000eb40000002400 */
[----:B------:R2:W-:Y:S01]  /*97c0*/  MUFU.TANH R26, R48 ;  /* 0x00000030001a7308 */ /* 0x0005e20000002400 */
[----:B-1----:R3:W-:Y:S09]  /*97d0*/  STL [R1+0x28], R9 ;  /* 0x0000280901007387 */ /* 0x0027f20000100800 */
[----:B------:R1:W-:Y:S10]  /*97e0*/  MUFU.TANH R141, R0 ;  /* 0x00000000008d7308 */ /* 0x0003f40000002400 */
[----:B------:R-:W4:Y:S01]  /*97f0*/  MUFU.TANH R12, R57 ;  /* 0x00000039000c7308 */ /* 0x000f220000002400 */
[----:B--2---:R-:W-:Y:S02]  /*9800*/  MOV R48, R2 ;  /* 0x0000000200307202 */ /* 0x004fe40000000f00 */
[----:B------:R-:W-:Y:S07]  /*9810*/  FMNMX3.FTZ R2, R138, R220, R219, !PT ;  /* 0x000000dc8a027276 */ /* 0x000fee00078100db */
[----:B------:R-:W-:Y:S01]  /*9820*/  MUFU.TANH R233, R33 ;  /* 0x0000002100e97308 */ /* 0x000fe20000002400 */
[----:B------:R-:W-:Y:S02]  /*9830*/  FMNMX3.FTZ R4, R2, R18, R17, !PT ;  /* 0x0000001202047276 */ /* 0x000fe40007810011 */
[----:B-1----:R-:W-:Y:S04]  /*9840*/  FMNMX3.FTZ R0, R3, R208, R211, !PT ;  /* 0x000000d003007276 */ /* 0x002fe800078100d3 */
[----:B------:R-:W-:Y:S03]  /*9850*/  FMNMX3.FTZ R2, R0, R213, R214, !PT ;  /* 0x000000d500027276 */ /* 0x000fe600078100d6 */
[----:B------:R-:W-:Y:S01]  /*9860*/  MUFU.TANH R218, R14 ;  /* 0x0000000e00da7308 */ /* 0x000fe20000002400 */
[----:B----4-:R3:W-:Y:S01]  /*9870*/  STL [R1], R12 ;  /* 0x0000000c01007387 */ /* 0x0107e20000100800 */
[----:B------:R-:W-:Y:S08]  /*9880*/  FMNMX3.FTZ R2, R2, R230, R229, !PT ;  /* 0x000000e602027276 */ /* 0x000ff000078100e5 */
[----:B------:R-:W1:Y:S10]  /*9890*/  MUFU.TANH R217, R15 ;  /* 0x0000000f00d97308 */ /* 0x000e740000002400 */
[----:B------:R-:W2:Y:S10]  /*98a0*/  MUFU.TANH R139, R21 ;  /* 0x00000015008b7308 */ /* 0x000eb40000002400 */
[----:B------:R2:W-:Y:S01]  /*98b0*/  MUFU.TANH R33, R40 ;  /* 0x0000002800217308 */ /* 0x0005e20000002400 */
[----:B-1----:R-:W-:Y:S09]  /*98c0*/  FMNMX3.FTZ R0, R5, R218, R217, !PT ;  /* 0x000000da05007276 */ /* 0x002ff200078100d9 */
[----:B------:R-:W1:Y:S10]  /*98d0*/  MUFU.TANH R19, R64 ;  /* 0x0000004000137308 */ /* 0x000e740000002400 */
[----:B------:R-:W4:Y:S01]  /*98e0*/  MUFU.TANH R252, R20 ;  /* 0x0000001400fc7308 */ /* 0x000f220000002400 */
[----:B--2---:R-:W-:Y:S09]  /*98f0*/  MOV R40, R139 ;  /* 0x0000008b00287202 */ /* 0x004ff20000000f00 */
[----:B------:R-:W2:Y:S01]  /*9900*/  MUFU.TANH R231, R27 ;  /* 0x0000001b00e77308 */ /* 0x000ea20000002400 */
[----:B-1----:R3:W-:Y:S09]  /*9910*/  STL [R1+0x14], R19 ;  /* 0x0000141301007387 */ /* 0x0027f20000100800 */
[----:B------:R-:W1:Y:S01]  /*9920*/  MUFU.TANH R20, R65 ;  /* 0x0000004100147308 */ /* 0x000e620000002400 */
[----:B----4-:R-:W-:Y:S09]  /*9930*/  FMNMX3.FTZ R5, R6, R252, R40, !PT ;  /* 0x000000fc06057276 */ /* 0x010ff20007810028 */
[----:B------:R-:W4:Y:S01]  /*9940*/  MUFU.TANH R137, R37 ;  /* 0x0000002500897308 */ /* 0x000f220000002400 */
[----:B--2---:R-:W-:Y:S09]  /*9950*/  FMNMX3.FTZ R0, R0, R232, R231, !PT ;  /* 0x000000e800007276 */ /* 0x004ff200078100e7 */
[----:B------:R-:W2:Y:S01]  /*9960*/  MUFU.TANH R251, R22 ;  /* 0x0000001600fb7308 */ /* 0x000ea20000002400 */
[----:B-1----:R3:W-:Y:S09]  /*9970*/  STL [R1+0x18], R20 ;  /* 0x0000181401007387 */ /* 0x0027f20000100800 */
[----:B------:R-:W-:Y:S01]  /*9980*/  MUFU.TANH R228, R28 ;  /* 0x0000001c00e47308 */ /* 0x000fe20000002400 */
[----:B----4-:R-:W-:Y:S09]  /*9990*/  MOV R43, R137 ;  /* 0x00000089002b7202 */ /* 0x010ff20000000f00 */
[----:B------:R-:W1:Y:S01]  /*99a0*/  MUFU.TANH R223, R29 ;  /* 0x0000001d00df7308 */ /* 0x000e620000002400 */
[----:B--2---:R-:W-:Y:S09]  /*99b0*/  FMNMX3.FTZ R6, R4, R251, R41, !PT ;  /* 0x000000fb04067276 */ /* 0x004ff20007810029 */
[----:B------:R-:W2:Y:S10]  /*99c0*/  MUFU.TANH R249, R30 ;  /* 0x0000001e00f97308 */ /* 0x000eb40000002400 */
[----:B------:R-:W4:Y:S01]  /*99d0*/  MUFU.TANH R234, R32 ;  /* 0x0000002000ea7308 */ /* 0x000f220000002400 */
[----:B-1----:R-:W-:Y:S04]  /*99e0*/  FMNMX3.FTZ R137, R2, R228, R223, !PT ;  /* 0x000000e402897276 */ /* 0x002fe800078100df */
[----:B------:R-:W-:Y:S05]  /*99f0*/  FMNMX3.FTZ R137, R137, R33, R25, !PT ;  /* 0x0000002189897276 */ /* 0x000fea0007810019 */
[----:B------:R-:W-:Y:S01]  /*9a00*/  MUFU.TANH R248, R34 ;  /* 0x0000002200f87308 */ /* 0x000fe20000002400 */
[----:B--2---:R-:W-:Y:S04]  /*9a10*/  FMNMX3.FTZ R0, R0, R249, R250, !PT ;  /* 0x000000f900007276 */ /* 0x004fe800078100fa */
[----:B------:R-:W-:Y:S05]  /*9a20*/  FMNMX3.FTZ R0, R0, R49, R48, !PT ;  /* 0x0000003100007276 */ /* 0x000fea0007810030 */
[----:B------:R-:W1:Y:S01]  /*9a30*/  MUFU.TANH R235, R35 ;  /* 0x0000002300eb7308 */ /* 0x000e620000002400 */
[----:B----4-:R-:W-:Y:S02]  /*9a40*/  FMNMX3.FTZ R4, R5, R234, R233, !PT ;  /* 0x000000ea05047276 */ /* 0x010fe400078100e9 */
[----:B------:R-:W-:Y:S07]  /*9a50*/  FMNMX3.FTZ R0, R0, R31, R46, !PT ;  /* 0x0000001f00007276 */ /* 0x000fee000781002e */
[----:B------:R-:W2:Y:S10]  /*9a60*/  MUFU.TANH R136, R36 ;  /* 0x0000002400887308 */ /* 0x000eb40000002400 */
[----:B------:R-:W4:Y:S01]  /*9a70*/  MUFU.TANH R35, R39 ;  /* 0x0000002700237308 */ /* 0x000f220000002400 */
[----:B-1----:R-:W-:Y:S09]  /*9a80*/  FMNMX3.FTZ R2, R6, R248, R235, !PT ;  /* 0x000000f806027276 */ /* 0x002ff200078100eb */
[----:B------:R-:W1:Y:S01]  /*9a90*/  MUFU.TANH R32, R44 ;  /* 0x0000002c00207308 */ /* 0x000e620000002400 */
[----:B--2---:R-:W-:Y:S04]  /*9aa0*/  MOV R45, R136 ;  /* 0x00000088002d7202 */ /* 0x004fe80000000f00 */
[----:B------:R-:W-:Y:S05]  /*9ab0*/  FMNMX3.FTZ R4, R4, R45, R43, !PT ;  /* 0x0000002d04047276 */ /* 0x000fea000781002b */
[----:B------:R-:W-:Y:S01]  /*9ac0*/  MUFU.TANH R29, R50 ;  /* 0x00000032001d7308 */ /* 0x000fe20000002400 */
[----:B----4-:R-:W-:Y:S02]  /*9ad0*/  FMNMX3.FTZ R2, R2, R42, R35, !PT ;  /* 0x0000002a02027276 */ /* 0x010fe40007810023 */
[----:B------:R-:W-:Y:S07]  /*9ae0*/  FMNMX3.FTZ R4, R4, R26, R24, !PT ;  /* 0x0000001a04047276 */ /* 0x000fee0007810018 */
[----:B------:R-:W2:Y:S01]  /*9af0*/  MUFU.TANH R30, R51 ;  /* 0x00000033001e7308 */ /* 0x000ea20000002400 */
[----:B------:R-:W-:Y:S02]  /*9b00*/  FMNMX3.FTZ R16, R4, R10, R11, !PT ;  /* 0x0000000a04107276 */ /* 0x000fe4000781000b */
[----:B-1----:R-:W-:Y:S07]  /*9b10*/  FMNMX3.FTZ R137, R137, R32, R47, !PT ;  /* 0x0000002089897276 */ /* 0x002fee000781002f */
[----:B------:R-:W1:Y:S10]  /*9b20*/  MUFU.TANH R44, R56 ;  /* 0x00000038002c7308 */ /* 0x000e740000002400 */
[----:B------:R-:W-:Y:S01]  /*9b30*/  MUFU.TANH R140, R58 ;  /* 0x0000003a008c7308 */ /* 0x000fe20000002400 */
[----:B--2---:R-:W-:Y:S04]  /*9b40*/  FMNMX3.FTZ R2, R2, R29, R30, !PT ;  /* 0x0000001d02027276 */ /* 0x004fe8000781001e */
[----:B------:R-:W-:Y:S05]  /*9b50*/  FMNMX3.FTZ R15, R2, R8, R9, !PT ;  /* 0x00000008020f7276 */ /* 0x000fea0007810009 */
[----:B------:R-:W2:Y:S01]  /*9b60*/  MUFU.TANH R139, R59 ;  /* 0x0000003b008b7308 */ /* 0x000ea20000002400 */
[----:B-1----:R-:W-:Y:S09]  /*9b70*/  FMNMX3.FTZ R137, R137, R44, R12, !PT ;  /* 0x0000002c89897276 */ /* 0x002ff2000781000c */
[----:B------:R-:W-:Y:S10]  /*9b80*/  MUFU.TANH R225, R60 ;  /* 0x0000003c00e17308 */ /* 0x000ff40000002400 */
[----:B------:R-:W1:Y:S01]  /*9b90*/  MUFU.TANH R224, R61 ;  /* 0x0000003d00e07308 */ /* 0x000e620000002400 */
[----:B--2---:R-:W-:Y:S04]  /*9ba0*/  FMNMX3.FTZ R0, R0, R140, R139, !PT ;  /* 0x0000008c00007276 */ /* 0x004fe8000781008b */
[----:B------:R-:W-:Y:S05]  /*9bb0*/  FMNMX3.FTZ R0, R0, R142, R141, !PT ;  /* 0x0000008e00007276 */ /* 0x000fea000781008d */
[----:B------:R3:W2:Y:S10]  /*9bc0*/  MUFU.TANH R227, R66 ;  /* 0x0000004200e37308 */ /* 0x0006b40000002400 */
[----:B------:R3:W4:Y:S01]  /*9bd0*/  MUFU.TANH R226, R67 ;  /* 0x0000004300e27308 */ /* 0x0007220000002400 */
[----:B-1----:R-:W-:Y:S01]  /*9be0*/  FMNMX3.FTZ R137, R137, R225, R224, !PT ;  /* 0x000000e189897276 */ /* 0x002fe200078100e0 */
[----:B------:R-:W-:Y:S06]  /*9bf0*/  BRA.U.ANY UP0, `(.L_x_101) ;  /* 0xffffffe500947547 */ /* 0x000fec000b93ffff */
.L_x_100:
[----:B-12-4-:R-:W-:Y:S01]  /*9c00*/  FMNMX3.FTZ R4, R15, R227, R226, !PT ;  /* 0x000000e30f047276 */ /* 0x016fe200078100e2 */
[----:B------:R-:W-:Y:S01]  /*9c10*/  SHFL.BFLY PT, R6, R137, 0x2, 0x1f ;  /* 0x0c401f0089067f89 */ /* 0x000fe200000e0000 */
[----:B------:R-:W-:Y:S01]  /*9c20*/  FMNMX3.FTZ R5, R16, R19, R20, !PT ;  /* 0x0000001310057276 */ /* 0x000fe20007810014 */
[----:B------:R-:W-:Y:S01]  /*9c30*/  UIADD3 UR6, UPT, UPT, UR16, 0x1, URZ ;  /* 0x0000000110067890 */ /* 0x000fe2000fffe0ff */
[----:B---3--:R-:W-:Y:S05]  /*9c40*/  MOV R9, R135 ;  /* 0x0000008700097202 */ /* 0x008fea0000000f00 */
[----:B------:R-:W-:Y:S01]  /*9c50*/  SHFL.BFLY PT, R7, R4, 0x2, 0x1f ;  /* 0x0c401f0004077f89 */ /* 0x000fe200000e0000 */
[----:B------:R-:W-:Y:S01]  /*9c60*/  MOV R10, R134 ;  /* 0x00000086000a7202 */ /* 0x000fe20000000f00 */
[----:B------:R-:W-:Y:S01]  /*9c70*/  UISETP.GT.AND UP0, UPT, UR6, URZ, UPT ;  /* 0x000000ff0600728c */ /* 0x000fe2000bf04270 */
[----:B------:R-:W-:Y:S05]  /*9c80*/  MOV R28, R9 ;  /* 0x00000009001c7202 */ /* 0x000fea0000000f00 */
[----:B------:R-:W-:Y:S01]  /*9c90*/  SHFL.BFLY PT, R2, R0, 0x2, 0x1f ;  /* 0x0c401f0000027f89 */ /* 0x000fe200000e0000 */
[----:B------:R-:W-:Y:S01]  /*9ca0*/  MOV R27, R10 ;  /* 0x0000000a001b7202 */ /* 0x000fe20000000f00 */
[----:B------:R-:W-:Y:S01]  /*9cb0*/  UIADD3 UR16, UPT, UPT, UR16, -0x1, URZ ;  /* 0xffffffff10107890 */ /* 0x000fe2000fffe0ff */
[C---:B------:R-:W-:Y:S05]  /*9cc0*/  IADD3 R50, PT, PT, R236.reuse, 0xc040, RZ ;  /* 0x0000c040ec327810 */ /* 0x040fea0007ffe0ff */
[----:B------:R-:W1:Y:S01]  /*9cd0*/  SHFL.BFLY PT, R8, R5, 0x2, 0x1f ;  /* 0x0c401f0005087f89 */ /* 0x000e6200000e0000 */
[----:B------:R-:W-:Y:S07]  /*9ce0*/  IADD3 R34, PT, PT, R236, 0xc000, RZ ;  /* 0x0000c000ec227810 */ /* 0x000fee0007ffe0ff */
[----:B------:R-:W-:Y:S04]  /*9cf0*/  STL [R1+0xa0], R247 ;  /* 0x0000a0f701007387 */ /* 0x000fe80000100800 */
[----:B------:R-:W-:Y:S04]  /*9d00*/  STL [R1+0x9c], R245 ;  /* 0x00009cf501007387 */ /* 0x000fe80000100800 */
[----:B------:R2:W-:Y:S04]  /*9d10*/  STL [R1+0x98], R244 ;  /* 0x000098f401007387 */ /* 0x0005e80000100800 */
[----:B------:R-:W-:Y:S04]  /*9d20*/  STL [R1+0x94], R243 ;  /* 0x000094f301007387 */ /* 0x000fe80000100800 */
[----:B------:R-:W-:Y:S01]  /*9d30*/  STL [R1+0x90], R242 ;  /* 0x000090f201007387 */ /* 0x000fe20000100800 */
[----:B-1----:R-:W-:Y:S03]  /*9d40*/  FMNMX.FTZ R8, R5, R8, !PT ;  /* 0x0000000805087209 */ /* 0x002fe60007810000 */
[----:B------:R-:W-:Y:S01]  /*9d50*/  STL [R1+0x8c], R241 ;  /* 0x00008cf101007387 */ /* 0x000fe20000100800 */
[----:B------:R-:W-:Y:S02]  /*9d60*/  FMNMX.FTZ R137, R137, R6, !PT ;  /* 0x0000000689897209 */ /* 0x000fe40007810000 */
[----:B------:R-:W-:Y:S01]  /*9d70*/  FMNMX.FTZ R7, R4, R7, !PT ;  /* 0x0000000704077209 */ /* 0x000fe20007810000 */
[----:B------:R-:W1:Y:S01]  /*9d80*/  SHFL.BFLY PT, R136, R8, 0x1, 0x1f ;  /* 0x0c201f0008887f89 */ /* 0x000e6200000e0000 */
[----:B------:R-:W-:Y:S07]  /*9d90*/  FMNMX.FTZ R0, R0, R2, !PT ;  /* 0x0000000200007209 */ /* 0x000fee0007810000 */
[----:B------:R-:W3:Y:S08]  /*9da0*/  SHFL.BFLY PT, R4, R137, 0x1, 0x1f ;  /* 0x0c201f0089047f89 */ /* 0x000ef000000e0000 */
[----:B------:R-:W4:Y:S01]  /*9db0*/  SHFL.BFLY PT, R2, R0, 0x1, 0x1f ;  /* 0x0c201f0000027f89 */ /* 0x000f2200000e0000 */
[----:B--2---:R-:W-:Y:S02]  /*9dc0*/  MOV R244, R33 ;  /* 0x0000002100f47202 */ /* 0x004fe40000000f00 */
[----:B------:R-:W-:Y:S05]  /*9dd0*/  MOV R33, R28 ;  /* 0x0000001c00217202 */ /* 0x000fea0000000f00 */
[----:B------:R-:W2:Y:S08]  /*9de0*/  SHFL.BFLY PT, R135, R7, 0x1, 0x1f ;  /* 0x0c201f0007877f89 */ /* 0x000eb000000e0000 */
[----:B------:R-:W-:Y:S04]  /*9df0*/  STL [R1+0x88], R240 ;  /* 0x000088f001007387 */ /* 0x000fe80000100800 */
[----:B------:R-:W-:Y:S01]  /*9e00*/  STL [R1+0x84], R238 ;  /* 0x000084ee01007387 */ /* 0x000fe20000100800 */
[----:B-1----:R-:W-:Y:S03]  /*9e10*/  FMNMX.FTZ R136, R8, R136, !PT ;  /* 0x0000008808887209 */ /* 0x002fe60007810000 */
[----:B------:R1:W-:Y:S01]  /*9e20*/  STL [R1+0x80], R237 ;  /* 0x000080ed01007387 */ /* 0x0003e20000100800 */
[----:B---3--:R-:W-:Y:S03]  /*9e30*/  FMNMX.FTZ R137, R137, R4, !PT ;  /* 0x0000000489897209 */ /* 0x008fe60007810000 */
[----:B------:R-:W3:Y:S01]  /*9e40*/  LDSM.16.MT88.4 R20, [R236+0xc000] ;  /* 0x00c00000ec14783b */ /* 0x000ee20000004200 */
[----:B----4-:R-:W-:Y:S01]  /*9e50*/  FMNMX.FTZ R134, R0, R2, !PT ;  /* 0x0000000200867209 */ /* 0x010fe20007810000 */
[C---:B------:R-:W-:Y:S01]  /*9e60*/  FADD.FTZ R2, -R137.reuse, R3 ;  /* 0x0000000389027221 */ /* 0x040fe20000010100 */
[----:B------:R-:W-:Y:S01]  /*9e70*/  FADD.FTZ R3, -R136, R133 ;  /* 0x0000008588037221 */ /* 0x000fe20000010100 */
[C---:B------:R-:W-:Y:S01]  /*9e80*/  FMUL.FTZ R143, R137.reuse, UR4 ;  /* 0x00000004898f7c20 */ /* 0x040fe20008410000 */
[----:B------:R-:W-:Y:S01]  /*9e90*/  FSETP.NEU.FTZ.AND P1, PT, R137, -INF , PT ;  /* 0xff8000008900780b */ /* 0x000fe20003f3d000 */
[----:B------:R-:W-:Y:S01]  /*9ea0*/  FADD.FTZ R0, -R134, R132 ;  /* 0x0000008486007221 */ /* 0x000fe20000010100 */
[----:B------:R-:W-:Y:S01]  /*9eb0*/  FMUL.FTZ R2, R2, UR4 ;  /* 0x0000000402027c20 */ /* 0x000fe20008410000 */
[----:B--2---:R-:W-:Y:S01]  /*9ec0*/  FMNMX.FTZ R135, R7, R135, !PT ;  /* 0x0000008707877209 */ /* 0x004fe20007810000 */
[----:B------:R-:W-:Y:S01]  /*9ed0*/  STL [R1+0xa4], R137 ;  /* 0x0000a48901007387 */ /* 0x000fe20000100800 */
[----:B------:R-:W-:Y:S01]  /*9ee0*/  FMUL.FTZ R0, R0, UR4 ;  /* 0x0000000400007c20 */ /* 0x000fe20008410000 */
[----:B------:R2:W4:Y:S01]  /*9ef0*/  MUFU.EX2 R133, R2 ;  /* 0x0000000200857308 */ /* 0x0005220000000800 */
[----:B------:R-:W-:Y:S01]  /*9f00*/  FSEL R143, R143, RZ, P1 ;  /* 0x000000ff8f8f7208 */ /* 0x000fe20000800000 */
[----:B------:R-:W-:Y:S01]  /*9f10*/  STL [R1+0xa8], R134 ;  /* 0x0000a88601007387 */ /* 0x000fe20000100800 */
[C---:B------:R-:W-:Y:S07]  /*9f20*/  FMUL.FTZ R210, R134.reuse, UR4 ;  /* 0x0000000486d27c20 */ /* 0x040fee0008410000 */
[----:B------:R1:W1:Y:S01]  /*9f30*/  MUFU.EX2 R132, R0 ;  /* 0x0000000000847308 */ /* 0x0002620000000800 */
[----:B------:R-:W-:Y:S01]  /*9f40*/  FSETP.NEU.FTZ.AND P0, PT, R134, -INF , PT ;  /* 0xff8000008600780b */ /* 0x000fe20003f1d000 */
[--C-:B------:R-:W-:Y:S01]  /*9f50*/  FFMA.FTZ R4, R208, UR4, -R143.reuse ;  /* 0x00000004d0047c23 */ /* 0x100fe2000801088f */
[----:B------:R-:W-:Y:S01]  /*9f60*/  FSETP.NEU.FTZ.AND P1, PT, R136, -INF , PT ;  /* 0xff8000008800780b */ /* 0x000fe20003f3d000 */
[C---:B------:R-:W-:Y:S01]  /*9f70*/  FMUL.FTZ R208, R135.reuse, UR4 ;  /* 0x0000000487d07c20 */ /* 0x040fe20008410000 */
[----:B------:R-:W-:Y:S05]  /*9f80*/  FSEL R210, R210, RZ, P0 ;  /* 0x000000ffd2d27208 */ /* 0x000fea0000000000 */
[----:B------:R3:W3:Y:S01]  /*9f90*/  MUFU.EX2 R5, R4 ;  /* 0x0000000400057308 */ /* 0x0006e20000000800 */
[----:B------:R-:W-:Y:S01]  /*9fa0*/  FSETP.NEU.FTZ.AND P0, PT, R135, -INF , PT ;  /* 0xff8000008700780b */ /* 0x000fe20003f1d000 */
[----:B------:R-:W-:Y:S01]  /*9fb0*/  FMUL.FTZ R3, R3, UR4 ;  /* 0x0000000403037c20 */ /* 0x000fe20008410000 */
[----:B------:R-:W3:Y:S01]  /*9fc0*/  S2R R19, SR_TID.X ;  /* 0x0000000000137919 */ /* 0x000ee20000002100 */
[----:B--2---:R-:W-:Y:S01]  /*9fd0*/  FADD.FTZ R2, -R135, R138 ;  /* 0x0000008a87027221 */ /* 0x004fe20000010100 */
[----:B------:R-:W-:Y:S01]  /*9fe0*/  FSEL R208, R208, RZ, P0 ;  /* 0x000000ffd0d07208 */ /* 0x000fe20000000000 */
[----:B----4-:R-:W-:Y:S01]  /*9ff0*/  FMUL.FTZ R8, R133, R144 ;  /* 0x0000009085087220 */ /* 0x010fe20000410000 */
[----:B------:R-:W2:Y:S01]  /*a000*/  LDSM.16.MT88.4 R36, [R239+0xc000] ;  /* 0x00c00000ef24783b */ /* 0x000ea20000004200 */
[----:B-1----:R-:W-:Y:S01]  /*a010*/  FMUL.FTZ R0, R2, UR4 ;  /* 0x0000000402007c20 */ /* 0x002fe20008410000 */
[--C-:B------:R-:W-:Y:S01]  /*a020*/  FFMA.FTZ R2, R211, UR4, -R143.reuse ;  /* 0x00000004d3027c23 */ /* 0x100fe2000801088f */
[----:B------:R-:W1:Y:S01]  /*a030*/  MUFU.EX2 R3, R3 ;  /* 0x0000000300037308 */ /* 0x000e620000000800 */
[----:B------:R-:W-:Y:S01]  /*a040*/  FMUL.FTZ R9, R133, R145 ;  /* 0x0000009185097220 */ /* 0x000fe20000410000 */
[C---:B------:R-:W-:Y:S01]  /*a050*/  FMUL.FTZ R10, R132.reuse, R146 ;  /* 0x00000092840a7220 */ /* 0x040fe20000410000 */
[----:B------:R-:W-:Y:S01]  /*a060*/  FMUL.FTZ R11, R132, R147 ;  /* 0x00000093840b7220 */ /* 0x000fe20000410000 */
[--C-:B---3--:R-:W-:Y:S06]  /*a070*/  FFMA.FTZ R4, R209, UR4, -R210.reuse ;  /* 0x00000004d1047c23 */ /* 0x108fec00080108d2 */
[----:B------:R-:W3:Y:S01]  /*a080*/  MUFU.EX2 R2, R2 ;  /* 0x0000000200027308 */ /* 0x000ee20000000800 */
[----:B------:R-:W-:Y:S01]  /*a090*/  STL [R1+0x54], R5 ;  /* 0x0000540501007387 */ /* 0x000fe20000100800 */
[----:B------:R-:W-:Y:S01]  /*a0a0*/  FMUL.FTZ R209, R136, UR4 ;  /* 0x0000000488d17c20 */ /* 0x000fe20008410000 */
[C---:B------:R-:W-:Y:S07]  /*a0b0*/  FMUL.FTZ R12, R133.reuse, R152 ;  /* 0x00000098850c7220 */ /* 0x040fee0000410000 */
[----:B------:R-:W4:Y:S01]  /*a0c0*/  MUFU.EX2 R0, R0 ;  /* 0x0000000000007308 */ /* 0x000f220000000800 */
[----:B------:R-:W-:Y:S01]  /*a0d0*/  FMUL.FTZ R13, R133, R153 ;  /* 0x00000099850d7220 */ /* 0x000fe20000410000 */
[C---:B------:R-:W-:Y:S01]  /*a0e0*/  FMUL.FTZ R14, R132.reuse, R154 ;  /* 0x0000009a840e7220 */ /* 0x040fe20000410000 */
[----:B------:R-:W-:Y:S01]  /*a0f0*/  FSEL R209, R209, RZ, P1 ;  /* 0x000000ffd1d17208 */ /* 0x000fe20000800000 */
[----:B------:R-:W-:Y:S01]  /*a100*/  FMUL.FTZ R15, R132, R155 ;  /* 0x0000009b840f7220 */ /* 0x000fe20000410000 */
[----:B-1----:R-:W-:Y:S01]  /*a110*/  FMUL.FTZ R16, R3, R156 ;  /* 0x0000009c03107220 */ /* 0x002fe20000410000 */
[C---:B------:R-:W-:Y:S01]  /*a120*/  FMUL.FTZ R28, R133.reuse, R168 ;  /* 0x000000a8851c7220 */ /* 0x040fe20000410000 */
[----:B------:R-:W-:Y:S01]  /*a130*/  MOV R168, R29 ;  /* 0x0000001d00a87202 */ /* 0x000fe20000000f00 */
[C---:B------:R-:W-:Y:S01]  /*a140*/  FMUL.FTZ R29, R133.reuse, R169 ;  /* 0x000000a9851d7220 */ /* 0x040fe20000410000 */
[----:B------:R-:W-:Y:S01]  /*a150*/  MOV R237, R40 ;  /* 0x0000002800ed7202 */ /* 0x000fe20000000f00 */
[----:B---3--:R1:W-:Y:S01]  /*a160*/  STL [R1+0x5c], R2 ;  /* 0x00005c0201007387 */ /* 0x0083e20000100800 */
[----:B------:R-:W-:Y:S01]  /*a170*/  FMUL.FTZ R40, R133, R180 ;  /* 0x000000b485287220 */ /* 0x000fe20000410000 */
[----:B------:R-:W-:Y:S01]  /*a180*/  MOV R169, R49 ;  /* 0x0000003100a97202 */ /* 0x000fe20000000f00 */
[----:B------:R-:W-:Y:S01]  /*a190*/  FMUL.FTZ R49, R3, R189 ;  /* 0x000000bd03317220 */ /* 0x000fe20000410000 */
[----:B------:R3:W-:Y:S01]  /*a1a0*/  STL [R1+0xac], R136 ;  /* 0x0000ac8801007387 */ /* 0x0007e20000100800 */
[C---:B----4-:R-:W-:Y:S01]  /*a1b0*/  FMUL.FTZ R6, R0.reuse, R150 ;  /* 0x0000009600067220 */ /* 0x050fe20000410000 */
[C---:B------:R-:W-:Y:S01]  /*a1c0*/  FMUL.FTZ R7, R0.reuse, R151 ;  /* 0x0000009700077220 */ /* 0x040fe20000410000 */
[----:B------:R-:W-:Y:S01]  /*a1d0*/  LOP3.LUT P2, RZ, R19, 0x4, RZ, 0xc0, !PT ;  /* 0x0000000413ff7812 */ /* 0x000fe2000784c0ff */
[----:B------:R4:W-:Y:S01]  /*a1e0*/  STL [R1+0xb0], R135 ;  /* 0x0000b08701007387 */ /* 0x0009e20000100800 */
[C---:B------:R-:W-:Y:S01]  /*a1f0*/  FMUL.FTZ R19, R0.reuse, R159 ;  /* 0x0000009f00137220 */ /* 0x040fe20000410000 */
[----:B------:R-:W-:Y:S01]  /*a200*/  FMUL.FTZ R51, R0, R191 ;  /* 0x000000bf00337220 */ /* 0x000fe20000410000 */
[C---:B------:R-:W-:Y:S01]  /*a210*/  FMUL.FTZ R56, R133.reuse, R196 ;  /* 0x000000c485387220 */ /* 0x040fe20000410000 */
[C---:B------:R-:W-:Y:S01]  /*a220*/  FMUL.FTZ R57, R133.reuse, R197 ;  /* 0x000000c585397220 */ /* 0x040fe20000410000 */
[C---:B------:R-:W-:Y:S01]  /*a230*/  FMUL.FTZ R58, R132.reuse, R198 ;  /* 0x000000c6843a7220 */ /* 0x040fe20000410000 */
[C---:B------:R-:W-:Y:S01]  /*a240*/  FMUL.FTZ R59, R132.reuse, R199 ;  /* 0x000000c7843b7220 */ /* 0x040fe20000410000 */
[C---:B------:R-:W-:Y:S01]  /*a250*/  FMUL.FTZ R60, R133.reuse, R200 ;  /* 0x000000c8853c7220 */ /* 0x040fe20000410000 */
[----:B------:R-:W-:Y:S01]  /*a260*/  FMUL.FTZ R61, R133, R201 ;  /* 0x000000c9853d7220 */ /* 0x000fe20000410000 */
[C---:B------:R-:W-:Y:S01]  /*a270*/  FMUL.FTZ R62, R132.reuse, R202 ;  /* 0x000000ca843e7220 */ /* 0x040fe20000410000 */
[----:B------:R-:W-:Y:S01]  /*a280*/  FMUL.FTZ R63, R132, R203 ;  /* 0x000000cb843f7220 */ /* 0x000fe20000410000 */
[C---:B------:R-:W-:Y:S01]  /*a290*/  FMUL.FTZ R66, R0.reuse, R206 ;  /* 0x000000ce00427220 */ /* 0x040fe20000410000 */
[----:B------:R-:W-:Y:S01]  /*a2a0*/  FMUL.FTZ R67, R0, R207 ;  /* 0x000000cf00437220 */ /* 0x000fe20000410000 */
[C---:B------:R-:W-:Y:S01]  /*a2b0*/  FMUL.FTZ R64, R3.reuse, R204 ;  /* 0x000000cc03407220 */ /* 0x040fe20000410000 */
[C---:B------:R-:W-:Y:S01]  /*a2c0*/  FMUL.FTZ R65, R3.reuse, R205 ;  /* 0x000000cd03417220 */ /* 0x040fe20000410000 */
[C---:B------:R-:W-:Y:S01]  /*a2d0*/  FMUL.FTZ R68, R3.reuse, R68 ;  /* 0x0000004403447220 */ /* 0x040fe20000410000 */
[----:B------:R-:W-:Y:S01]  /*a2e0*/  FMUL.FTZ R69, R3, R69 ;  /* 0x0000004503457220 */ /* 0x000fe20000410000 */
[----:B-1----:R-:W-:Y:S01]  /*a2f0*/  FFMA.FTZ R2, R212, UR4, -R210 ;  /* 0x00000004d4027c23 */ /* 0x002fe200080108d2 */
[C---:B------:R-:W-:Y:S01]  /*a300*/  FMUL.FTZ R70, R0.reuse, R70 ;  /* 0x0000004600467220 */ /* 0x040fe20000410000 */
[----:B------:R1:W-:Y:S01]  /*a310*/  MUFU.EX2 R212, R4 ;  /* 0x0000000400d47308 */ /* 0x0003e20000000800 */
[----:B------:R-:W-:Y:S01]  /*a320*/  FMUL.FTZ R71, R0, R71 ;  /* 0x0000004700477220 */ /* 0x000fe20000410000 */
[C---:B------:R-:W-:Y:S01]  /*a330*/  FMUL.FTZ R72, R133.reuse, R72 ;  /* 0x0000004885487220 */ /* 0x040fe20000410000 */
[C---:B------:R-:W-:Y:S07]  /*a340*/  FMUL.FTZ R73, R133.reuse, R73 ;  /* 0x0000004985497220 */ /* 0x040fee0000410000 */
[----:B---3--:R3:W2:Y:S01]  /*a350*/  MUFU.EX2 R136, R2 ;  /* 0x0000000200887308 */ /* 0x0086a20000000800 */
[C---:B------:R-:W-:Y:S01]  /*a360*/  FMUL.FTZ R74, R132.reuse, R74 ;  /* 0x0000004a844a7220 */ /* 0x040fe20000410000 */
[----:B----4-:R-:W4:Y:S01]  /*a370*/  LDL.LU R135, [R1+0x5c] ;  /* 0x00005c0001877983 */ /* 0x010f220000300800 */
[C---:B------:R-:W-:Y:S01]  /*a380*/  FMUL.FTZ R75, R132.reuse, R75 ;  /* 0x0000004b844b7220 */ /* 0x040fe20000410000 */
[C---:B------:R-:W-:Y:S01]  /*a390*/  FMUL.FTZ R76, R133.reuse, R76 ;  /* 0x0000004c854c7220 */ /* 0x040fe20000410000 */
[----:B------:R-:W-:Y:S01]  /*a3a0*/  FMUL.FTZ R77, R133, R77 ;  /* 0x0000004d854d7220 */ /* 0x000fe20000410000 */
[C---:B------:R-:W-:Y:S01]  /*a3b0*/  FMUL.FTZ R78, R132.reuse, R78 ;  /* 0x0000004e844e7220 */ /* 0x040fe20000410000 */
[----:B------:R-:W-:Y:S01]  /*a3c0*/  FMUL.FTZ R79, R132, R79 ;  /* 0x0000004f844f7220 */ /* 0x000fe20000410000 */
[C---:B------:R-:W-:Y:S01]  /*a3d0*/  FMUL.FTZ R80, R3.reuse, R80 ;  /* 0x0000005003507220 */ /* 0x040fe20000410000 */
[----:B------:R-:W-:Y:S01]  /*a3e0*/  FMUL.FTZ R81, R3, R81 ;  /* 0x0000005103517220 */ /* 0x000fe20000410000 */
[--C-:B-1----:R-:W-:Y:S01]  /*a3f0*/  FFMA.FTZ R4, R213, UR4, -R143.reuse ;  /* 0x00000004d5047c23 */ /* 0x102fe2000801088f */
[C---:B------:R-:W-:Y:S01]  /*a400*/  FMUL.FTZ R82, R0.reuse, R82 ;  /* 0x0000005200527220 */ /* 0x040fe20000410000 */
[----:B------:R-:W-:Y:S01]  /*a410*/  FMUL.FTZ R83, R0, R83 ;  /* 0x0000005300537220 */ /* 0x000fe20000410000 */
[C---:B------:R-:W-:Y:S01]  /*a420*/  FMUL.FTZ R84, R3.reuse, R84 ;  /* 0x0000005403547220 */ /* 0x040fe20000410000 */
[----:B---3--:R-:W-:Y:S01]  /*a430*/  FFMA.FTZ R2, R214, UR4, -R143 ;  /* 0x00000004d6027c23 */ /* 0x008fe2000801088f */
[----:B------:R1:W-:Y:S01]  /*a440*/  MUFU.EX2 R134, R4 ;  /* 0x0000000400867308 */ /* 0x0003e20000000800 */
[----:B--2---:R-:W-:Y:S01]  /*a450*/  F2FP.F16.F32.PACK_AB R145, R136, R212 ;  /* 0x000000d48891723e */ /* 0x004fe200000000ff */
[----:B------:R-:W-:Y:S01]  /*a460*/  FMUL.FTZ R85, R3, R85 ;  /* 0x0000005503557220 */ /* 0x000fe20000410000 */
[C---:B------:R-:W-:Y:S07]  /*a470*/  FMUL.FTZ R86, R0.reuse, R86 ;  /* 0x0000005600567220 */ /* 0x040fee0000410000 */
[----:B------:R2:W3:Y:S01]  /*a480*/  MUFU.EX2 R213, R2 ;  /* 0x0000000200d57308 */ /* 0x0004e20000000800 */
        /* <DEDUP_REMOVED lines=13> */
[--C-:B--2---:R-:W-:Y:S01]  /*a560*/  FFMA.FTZ R2, R221, UR4, -R209.reuse ;  /* 0x00000004dd027c23 */ /* 0x104fe200080108d1 */
[----:B---3--:R-:W-:Y:S01]  /*a570*/  F2FP.F16.F32.PACK_AB R146, R213, R134 ;  /* 0x00000086d592723e */ /* 0x008fe200000000ff */
[----:B------:R1:W-:Y:S01]  /*a580*/  MUFU.EX2 R221, R4 ;  /* 0x0000000400dd7308 */ /* 0x0003e20000000800 */
[C---:B------:R-:W-:Y:S01]  /*a590*/  FMUL.FTZ R99, R0.reuse, R99 ;  /* 0x0000006300637220 */ /* 0x040fe20000410000 */
[C---:B------:R-:W-:Y:S01]  /*a5a0*/  FMUL.FTZ R100, R3.reuse, R100 ;  /* 0x0000006403647220 */ /* 0x040fe20000410000 */
[----:B------:R-:W-:Y:S01]  /*a5b0*/  FMUL.FTZ R101, R3, R101 ;  /* 0x0000006503657220 */ /* 0x000fe20000410000 */
        /* <DEDUP_REMOVED lines=12> */
[----:B------:R1:W-:Y:S01]  /*a680*/  MUFU.EX2 R220, R2 ;  /* 0x0000000200dc7308 */ /* 0x0003e20000000800 */
[C---:B------:R-:W-:Y:S01]  /*a690*/  FMUL.FTZ R113, R3.reuse, R113 ;  /* 0x0000007103717220 */ /* 0x040fe20000410000 */
[C---:B------:R-:W-:Y:S01]  /*a6a0*/  FMUL.FTZ R114, R0.reuse, R114 ;  /* 0x0000007200727220 */ /* 0x040fe20000410000 */
[C---:B------:R-:W-:Y:S07]  /*a6b0*/  FMUL.FTZ R115, R0.reuse, R115 ;  /* 0x0000007300737220 */ /* 0x040fee0000410000 */
[----:B------:R2:W-:Y:S01]  /*a6c0*/  MUFU.EX2 R211, R4 ;  /* 0x0000000400d37308 */ /* 0x0005e20000000800 */
        /* <DEDUP_REMOVED lines=8> */
[----:B------:R-:W-:Y:S01]  /*a750*/  FMUL.FTZ R124, R133, R124 ;  /* 0x0000007c857c7220 */ /* 0x000fe20000410000 */
[--C-:B-1----:R-:W-:Y:S01]  /*a760*/  FFMA.FTZ R2, R219, UR4, -R208.reuse ;  /* 0x00000004db027c23 */ /* 0x102fe200080108d0 */
[----:B------:R-:W-:Y:S01]  /*a770*/  FMUL.FTZ R125, R133, R125 ;  /* 0x0000007d857d7220 */ /* 0x000fe20000410000 */
[----:B------:R-:W4:Y:S01]  /*a780*/  LDL.LU R219, [R1+0x54] ;  /* 0x0000540001db7983 */ /* 0x000f220000300800 */
[----:B------:R-:W-:Y:S01]  /*a790*/  FMUL.FTZ R126, R132, R126 ;  /* 0x0000007e847e7220 */ /* 0x000fe20000410000 */
[--C-:B--2---:R-:W-:Y:S01]  /*a7a0*/  FFMA.FTZ R4, R216, UR4, -R209.reuse ;  /* 0x00000004d8047c23 */ /* 0x104fe200080108d1 */
[----:B------:R1:W2:Y:S01]  /*a7b0*/  MUFU.EX2 R5, R2 ;  /* 0x0000000200057308 */ /* 0x0002a20000000800 */
[----:B------:R-:W-:Y:S01]  /*a7c0*/  MOV R216, R33 ;  /* 0x0000002100d87202 */ /* 0x000fe20000000f00 */
[----:B------:R-:W-:Y:S01]  /*a7d0*/  FMUL.FTZ R33, R3, R173 ;  /* 0x000000ad03217220 */ /* 0x000fe20000410000 */
[----:B------:R-:W-:Y:S07]  /*a7e0*/  MOV R173, R35 ;  /* 0x0000002300ad7202 */ /* 0x000fee0000000f00 */
[----:B------:R3:W-:Y:S01]  /*a7f0*/  MUFU.EX2 R247, R4 ;  /* 0x0000000400f77308 */ /* 0x0007e20000000800 */
[----:B------:R-:W-:Y:S01]  /*a800*/  FMUL.FTZ R35, R0, R175 ;  /* 0x000000af00237220 */ /* 0x000fe20000410000 */
[----:B------:R-:W-:Y:S01]  /*a810*/  MOV R175, R41 ;  /* 0x0000002900af7202 */ /* 0x000fe20000000f00 */
[----:B------:R-:W-:Y:S01]  /*a820*/  FMUL.FTZ R41, R133, R181 ;  /* 0x000000b585297220 */ /* 0x000fe20000410000 */
[----:B------:R-:W-:Y:S01]  /*a830*/  FMUL.FTZ R127, R132, R127 ;  /* 0x0000007f847f7220 */ /* 0x000fe20000410000 */
[C---:B------:R-:W-:Y:S01]  /*a840*/  FMUL.FTZ R128, R3.reuse, R128 ;  /* 0x0000008003807220 */ /* 0x040fe20000410000 */
[----:B------:R-:W-:Y:S01]  /*a850*/  FMUL.FTZ R129, R3, R129 ;  /* 0x0000008103817220 */ /* 0x000fe20000410000 */
[C---:B------:R-:W-:Y:S01]  /*a860*/  FMUL.FTZ R130, R0.reuse, R130 ;  /* 0x0000008200827220 */ /* 0x040fe20000410000 */
[----:B------:R-:W-:Y:S01]  /*a870*/  FMUL.FTZ R131, R0, R131 ;  /* 0x0000008300837220 */ /* 0x000fe20000410000 */
[----:B------:R-:W-:Y:S01]  /*a880*/  MOV R181, R169 ;  /* 0x000000a900b57202 */ /* 0x000fe20000000f00 */
[--C-:B-1----:R-:W-:Y:S01]  /*a890*/  FFMA.FTZ R2, R215, UR4, -R209.reuse ;  /* 0x00000004d7027c23 */ /* 0x102fe200080108d1 */
[----:B--2---:R-:W-:Y:S01]  /*a8a0*/  MOV R215, R5 ;  /* 0x0000000500d77202 */ /* 0x004fe20000000f00 */
[--C-:B------:R-:W-:Y:S01]  /*a8b0*/  FFMA.FTZ R5, R18, UR4, -R208.reuse ;  /* 0x0000000412057c23 */ /* 0x100fe200080108d0 */
[----:B------:R-:W-:Y:S01]  /*a8c0*/  FMUL.FTZ R18, R0, R158 ;  /* 0x0000009e00127220 */ /* 0x000fe20000410000 */
[----:B---3--:R-:W-:Y:S01]  /*a8d0*/  FFMA.FTZ R4, R17, UR4, -R208 ;  /* 0x0000000411047c23 */ /* 0x008fe200080108d0 */
[----:B------:R1:W2:Y:S01]  /*a8e0*/  MUFU.EX2 R242, R2 ;  /* 0x0000000200f27308 */ /* 0x0002a20000000800 */
[----:B------:R-:W-:Y:S01]  /*a8f0*/  FMUL.FTZ R17, R3, R157 ;  /* 0x0000009d03117220 */ /* 0x000fe20000410000 */
[--C-:B------:R-:W-:Y:S01]  /*a900*/  FFMA.FTZ R139, R139, UR4, -R210.reuse ;  /* 0x000000048b8b7c23 */ /* 0x100fe200080108d2 */
[----:B------:R-:W-:Y:S07]  /*a910*/  LDSM.16.MT88.4 R156, [R236+0xe000] ;  /* 0x00e00000ec9c783b */ /* 0x000fee0000004200 */
[----:B------:R3:W-:Y:S01]  /*a920*/  MUFU.EX2 R241, R4 ;  /* 0x0000000400f17308 */ /* 0x0007e20000000800 */
[--C-:B------:R-:W-:Y:S01]  /*a930*/  FFMA.FTZ R140, R140, UR4, -R210.reuse ;  /* 0x000000048c8c7c23 */ /* 0x100fe200080108d2 */
[--C-:B------:R-:W-:Y:S08]  /*a940*/  FFMA.FTZ R142, R142, UR4, -R210.reuse ;  /* 0x000000048e8e7c23 */ /* 0x100ff000080108d2 */
[----:B------:R3:W3:Y:S01]  /*a950*/  MUFU.EX2 R245, R5 ;  /* 0x0000000500f57308 */ /* 0x0006e20000000800 */
[--C-:B-1----:R-:W-:Y:S01]  /*a960*/  FFMA.FTZ R2, R218, UR4, -R210.reuse ;  /* 0x00000004da027c23 */ /* 0x102fe200080108d2 */
[----:B--2---:R-:W-:Y:S02]  /*a970*/  F2FP.F16.F32.PACK_AB R150, R242, R247 ;  /* 0x000000f7f296723e */ /* 0x004fe400000000ff */
[----:B------:R-:W-:Y:S01]  /*a980*/  MOV R218, R43 ;  /* 0x0000002b00da7202 */ /* 0x000fe20000000f00 */
[----:B---3--:R-:W-:Y:S05]  /*a990*/  FFMA.FTZ R4, R217, UR4, -R210 ;  /* 0x00000004d9047c23 */ /* 0x008fea00080108d2 */
[----:B------:R1:W-:Y:S01]  /*a9a0*/  MUFU.EX2 R137, R2 ;  /* 0x0000000200897308 */ /* 0x0003e20000000800 */
[----:B------:R-:W-:Y:S01]  /*a9b0*/  FMUL.FTZ R43, R132, R183 ;  /* 0x000000b7842b7220 */ /* 0x000fe20000410000 */
[----:B------:R-:W-:Y:S01]  /*a9c0*/  MOV R217, R44 ;  /* 0x0000002c00d97202 */ /* 0x000fe20000000f00 */
[----:B------:R-:W-:Y:S07]  /*a9d0*/  FMUL.FTZ R5, R3, R149 ;  /* 0x0000009503057220 */ /* 0x000fee0000410000 */
[----:B------:R2:W3:Y:S01]  /*a9e0*/  MUFU.EX2 R243, R4 ;  /* 0x0000000400f37308 */ /* 0x0004e20000000800 */
[----:B------:R-:W-:Y:S01]  /*a9f0*/  F2FP.F16.F32.PACK_AB R149, R215, R211 ;  /* 0x000000d3d795723e */ /* 0x000fe200000000ff */
[----:B------:R-:W-:Y:S01]  /*aa00*/  FMUL.FTZ R44, R133, R184 ;  /* 0x000000b8852c7220 */ /* 0x000fe20000410000 */
[----:B------:R-:W-:Y:S02]  /*aa10*/  F2FP.F16.F32.PACK_AB R151, R241, R245 ;  /* 0x000000f5f197723e */ /* 0x000fe400000000ff */
[----:B------:R-:W-:Y:S02]  /*aa20*/  MOV R183, R244 ;  /* 0x000000f400b77202 */ /* 0x000fe40000000f00 */
[----:B-1----:R-:W-:Y:S01]  /*aa30*/  MOV R2, R50 ;  /* 0x0000003200027202 */ /* 0x002fe20000000f00 */
[----:B------:R-:W-:Y:S01]  /*aa40*/  FMUL.FTZ R50, R0, R190 ;  /* 0x000000be00327220 */ /* 0x000fe20000410000 */
[----:B------:R-:W-:Y:S01]  /*aa50*/  @P2 IADD3 R2, PT, PT, R34, -0x40, RZ ;  /* 0xffffffc022022810 */ /* 0x000fe20007ffe0ff */
[----:B--2---:R-:W-:Y:S01]  /*aa60*/  FMUL.FTZ R4, R3, R148 ;  /* 0x0000009403047220 */ /* 0x004fe20000410000 */
[----:B------:R-:W-:Y:S03]  /*aa70*/  F2FP.F16.F32.PACK_AB R148, R220, R221 ;  /* 0x000000dddc94723e */ /* 0x000fe600000000ff */
[----:B------:R-:W1:Y:S01]  /*aa80*/  LDSM.16.MT88.4 R52, [R2] ;  /* 0x000000000234783b */ /* 0x000e620000004200 */
[----:B---3--:R-:W-:Y:S02]  /*aa90*/  F2FP.F16.F32.PACK_AB R147, R243, R137 ;  /* 0x00000089f393723e */ /* 0x008fe400000000ff */
[----:B------:R-:W-:Y:S01]  /*aaa0*/  IADD3 R138, PT, PT, R246, R2, RZ ;  /* 0x00000002f68a7210 */ /* 0x000fe20007ffe0ff */
[-C--:B------:R-:W-:Y:S04]  /*aab0*/  HMMA.16816.F32 R4, R148, R20.reuse, R4 ;  /* 0x000000149404723c */ /* 0x080fe80000001804 */
[----:B------:R-:W2:Y:S01]  /*aac0*/  LDSM.16.MT88.4 R152, [R138] ;  /* 0x000000008a98783b */ /* 0x000ea20000004200 */
[----:B------:R-:W-:Y:S01]  /*aad0*/  MOV R34, R27 ;  /* 0x0000001b00227202 */ /* 0x000fe20000000f00 */
[C---:B------:R-:W-:Y:S01]  /*aae0*/  FMUL.FTZ R27, R132.reuse, R167 ;  /* 0x000000a7841b7220 */ /* 0x040fe20000410000 */
[----:B------:R-:W-:Y:S01]  /*aaf0*/  MOV R167, R30 ;  /* 0x0000001e00a77202 */ /* 0x000fe20000000f00 */
[----:B------:R-:W-:Y:S01]  /*ab00*/  FMUL.FTZ R30, R132, R170 ;  /* 0x000000aa841e7220 */ /* 0x000fe20000410000 */
[----:B------:R-:W-:Y:S01]  /*ab10*/  MOV R214, R34 ;  /* 0x0000002200d67202 */ /* 0x000fe20000000f00 */
[----:B------:R-:W-:Y:S01]  /*ab20*/  FMUL.FTZ R34, R0, R174 ;  /* 0x000000ae00227220 */ /* 0x000fe20000410000 */
[----:B------:R-:W-:Y:S01]  /*ab30*/  MOV R174, R42 ;  /* 0x0000002a00ae7202 */ /* 0x000fe20000000f00 */
[C---:B------:R-:W-:Y:S01]  /*ab40*/  FMUL.FTZ R42, R132.reuse, R182 ;  /* 0x000000b6842a7220 */ /* 0x040fe20000410000 */
[----:B------:R-:W-:Y:S01]  /*ab50*/  MOV R170, R48 ;  /* 0x0000003000aa7202 */ /* 0x000fe20000000f00 */
[----:B------:R-:W-:Y:S01]  /*ab60*/  FMUL.FTZ R48, R3, R188 ;  /* 0x000000bc03307220 */ /* 0x000fe20000410000 */
[----:B----4-:R-:W-:Y:S07]  /*ab70*/  F2FP.F16.F32.PACK_AB R144, R135, R219 ;  /* 0x000000db8790723e */ /* 0x010fee00000000ff */
[C---:B------:R-:W-:Y:S04]  /*ab80*/  HMMA.16816.F32 R8, R144.reuse, R20, R8 ;  /* 0x000000149008723c */ /* 0x040fe80000001808 */
[C---:B------:R-:W-:Y:S01]  /*ab90*/  FMUL.FTZ R20, R3.reuse, R160 ;  /* 0x000000a003147220 */ /* 0x040fe20000410000 */
[----:B------:R-:W-:Y:S01]  /*aba0*/  FMUL.FTZ R21, R3, R161 ;  /* 0x000000a103157220 */ /* 0x000fe20000410000 */
[----:B------:R-:W-:Y:S01]  /*abb0*/  MOV R161, R26 ;  /* 0x0000001a00a17202 */ /* 0x000fe20000000f00 */
[C---:B------:R-:W-:Y:S01]  /*abc0*/  FMUL.FTZ R26, R132.reuse, R166 ;  /* 0x000000a6841a7220 */ /* 0x040fe20000410000 */
[-C--:B------:R-:W-:Y:S03]  /*abd0*/  HMMA.16816.F32 R12, R144, R22.reuse, R12 ;  /* 0x00000016900c723c */ /* 0x080fe6000000180c */
[----:B------:R-:W-:Y:S01]  /*abe0*/  MOV R166, R47 ;  /* 0x0000002f00a67202 */ /* 0x000fe20000000f00 */
[----:B------:R-:W-:Y:S01]  /*abf0*/  FMUL.FTZ R47, R132, R187 ;  /* 0x000000bb842f7220 */ /* 0x000fe20000410000 */
[----:B------:R-:W-:Y:S03]  /*ac00*/  FFMA.FTZ R160, R251, UR4, -R208 ;  /* 0x00000004fba07c23 */ /* 0x000fe600080108d0 */
[C---:B------:R-:W-:Y:S01]  /*ac10*/  HMMA.16816.F32 R16, R148.reuse, R22, R16 ;  /* 0x000000169410723c */ /* 0x040fe20000001810 */
[----:B------:R3:W-:Y:S03]  /*ac20*/  MUFU.EX2 R187, R160 ;  /* 0x000000a000bb7308 */ /* 0x0007e60000000800 */
[C---:B------:R-:W-:Y:S01]  /*ac30*/  FMUL.FTZ R22, R0.reuse, R162 ;  /* 0x000000a200167220 */ /* 0x040fe20000410000 */
[----:B------:R-:W-:Y:S01]  /*ac40*/  FMUL.FTZ R23, R0, R163 ;  /* 0x000000a300177220 */ /* 0x000fe20000410000 */
[----:B------:R-:W-:Y:S01]  /*ac50*/  MOV R162, R25 ;  /* 0x0000001900a27202 */ /* 0x000fe20000000f00 */
[C---:B------:R-:W-:Y:S01]  /*ac60*/  FMUL.FTZ R25, R133.reuse, R165 ;  /* 0x000000a585197220 */ /* 0x040fe20000410000 */
[----:B------:R-:W-:Y:S01]  /*ac70*/  MOV R163, R24 ;  /* 0x0000001800a37202 */ /* 0x000fe20000000f00 */
[----:B------:R-:W-:Y:S01]  /*ac80*/  FMUL.FTZ R24, R133, R164 ;  /* 0x000000a485187220 */ /* 0x000fe20000410000 */
[----:B------:R-:W-:Y:S01]  /*ac90*/  MOV R165, R31 ;  /* 0x0000001f00a57202 */ /* 0x000fe20000000f00 */
[C---:B------:R-:W-:Y:S01]  /*aca0*/  FMUL.FTZ R31, R132.reuse, R171 ;  /* 0x000000ab841f7220 */ /* 0x040fe20000410000 */
[-C--:B------:R-:W-:Y:S03]  /*acb0*/  HMMA.16816.F32 R20, R148, R36.reuse, R20 ;  /* 0x000000249414723c */ /* 0x080fe60000001814 */
[----:B------:R-:W-:Y:S01]  /*acc0*/  MOV R164, R46 ;  /* 0x0000002e00a47202 */ /* 0x000fe20000000f00 */
[----:B---3--:R-:W-:Y:S01]  /*acd0*/  FFMA.FTZ R160, R233, UR4, -R209 ;  /* 0x00000004e9a07c23 */ /* 0x008fe200080108d1 */
[----:B------:R-:W-:Y:S01]  /*ace0*/  MOV R169, R163 ;  /* 0x000000a300a97202 */ /* 0x000fe20000000f00 */
[----:B------:R-:W-:Y:S01]  /*acf0*/  FMUL.FTZ R46, R132, R186 ;  /* 0x000000ba842e7220 */ /* 0x000fe20000410000 */
[----:B------:R-:W-:Y:S01]  /*ad00*/  MOV R182, R162 ;  /* 0x000000a200b67202 */ /* 0x000fe20000000f00 */
[C---:B------:R-:W-:Y:S01]  /*ad10*/  HMMA.16816.F32 R24, R144.reuse, R36, R24 ;  /* 0x000000249018723c */ /* 0x040fe20000001818 */
[----:B------:R3:W-:Y:S03]  /*ad20*/  MUFU.EX2 R244, R160 ;  /* 0x000000a000f47308 */ /* 0x0007e60000000800 */
[C---:B------:R-:W-:Y:S01]  /*ad30*/  FMUL.FTZ R36, R3.reuse, R176 ;  /* 0x000000b003247220 */ /* 0x040fe20000410000 */
[C---:B------:R-:W-:Y:S01]  /*ad40*/  FMUL.FTZ R37, R3.reuse, R177 ;  /* 0x000000b103257220 */ /* 0x040fe20000410000 */
[----:B------:R-:W-:Y:S01]  /*ad50*/  MOV R171, R32 ;  /* 0x0000002000ab7202 */ /* 0x000fe20000000f00 */
[----:B------:R-:W-:Y:S01]  /*ad60*/  FMUL.FTZ R32, R3, R172 ;  /* 0x000000ac03207220 */ /* 0x000fe20000410000 */
[-C--:B------:R-:W-:Y:S03]  /*ad70*/  HMMA.16816.F32 R28, R144, R38.reuse, R28 ;  /* 0x00000026901c723c */ /* 0x080fe6000000181c */
[----:B------:R-:W-:Y:S01]  /*ad80*/  MOV R172, R45 ;  /* 0x0000002d00ac7202 */ /* 0x000fe20000000f00 */
[----:B------:R-:W-:Y:S01]  /*ad90*/  FMUL.FTZ R45, R133, R185 ;  /* 0x000000b9852d7220 */ /* 0x000fe20000410000 */
[----:B------:R-:W-:Y:S03]  /*ada0*/  MOV R176, R171 ;  /* 0x000000ab00b07202 */ /* 0x000fe60000000f00 */
[C---:B------:R-:W-:Y:S04]  /*adb0*/  HMMA.16816.F32 R32, R148.reuse, R38, R32 ;  /* 0x000000269420723c */ /* 0x040fe80000001820 */
[C---:B------:R-:W-:Y:S01]  /*adc0*/  FMUL.FTZ R38, R0.reuse, R178 ;  /* 0x000000b200267220 */ /* 0x040fe20000410000 */
[C---:B------:R-:W-:Y:S01]  /*add0*/  FMUL.FTZ R39, R0.reuse, R179 ;  /* 0x000000b300277220 */ /* 0x040fe20000410000 */
[----:B------:R-:W-:Y:S02]  /*ade0*/  MOV R178, R170 ;  /* 0x000000aa00b27202 */ /* 0x000fe40000000f00 */
[----:B------:R-:W-:Y:S02]  /*adf0*/  MOV R170, R161 ;  /* 0x000000a100aa7202 */ /* 0x000fe40000000f00 */
[----:B---3--:R-:W-:Y:S02]  /*ae00*/  LDSM.16.MT88.4 R160, [R2+0x800] ;  /* 0x0008000002a0783b */ /* 0x008fe40000004200 */
[-C--:B-1----:R-:W-:Y:S08]  /*ae10*/  HMMA.16816.F32 R36, R148, R52.reuse, R36 ;  /* 0x000000349424723c */ /* 0x082ff00000001824 */
[C---:B------:R-:W-:Y:S04]  /*ae20*/  HMMA.16816.F32 R40, R144.reuse, R52, R40 ;  /* 0x000000349028723c */ /* 0x040fe80000001828 */
[C---:B------:R-:W-:Y:S01]  /*ae30*/  FMUL.FTZ R52, R3.reuse, R192 ;  /* 0x000000c003347220 */ /* 0x040fe20000410000 */
[----:B------:R-:W-:Y:S01]  /*ae40*/  FMUL.FTZ R53, R3, R193 ;  /* 0x000000c103357220 */ /* 0x000fe20000410000 */
[----:B------:R-:W-:Y:S02]  /*ae50*/  MOV R193, R215 ;  /* 0x000000d700c17202 */ /* 0x000fe40000000f00 */
[-C--:B------:R-:W-:Y:S08]  /*ae60*/  HMMA.16816.F32 R44, R144, R54.reuse, R44 ;  /* 0x00000036902c723c */ /* 0x080ff0000000182c */
[C---:B------:R-:W-:Y:S04]  /*ae70*/  HMMA.16816.F32 R48, R148.reuse, R54, R48 ;  /* 0x000000369430723c */ /* 0x040fe80000001830 */
[C---:B------:R-:W-:Y:S01]  /*ae80*/  FMUL.FTZ R54, R0.reuse, R194 ;  /* 0x000000c200367220 */ /* 0x040fe20000410000 */
[----:B------:R-:W-:Y:S01]  /*ae90*/  FMUL.FTZ R55, R0, R195 ;  /* 0x000000c300377220 */ /* 0x000fe20000410000 */
[----:B------:R-:W-:Y:S06]  /*aea0*/  MOV R194, R216 ;  /* 0x000000d800c27202 */ /* 0x000fec0000000f00 */
[-C--:B--2---:R-:W-:Y:S08]  /*aeb0*/  HMMA.16816.F32 R52, R148, R152.reuse, R52 ;  /* 0x000000989434723c */ /* 0x084ff00000001834 */
[C---:B------:R-:W-:Y:S08]  /*aec0*/  HMMA.16816.F32 R56, R144.reuse, R152, R56 ;  /* 0x000000989038723c */ /* 0x040ff00000001838 */
[-C--:B------:R-:W-:Y:S08]  /*aed0*/  HMMA.16816.F32 R60, R144, R154.reuse, R60 ;  /* 0x0000009a903c723c */ /* 0x080ff0000000183c */
[C---:B------:R-:W-:Y:S01]  /*aee0*/  HMMA.16816.F32 R64, R148.reuse, R154, R64 ;  /* 0x0000009a9440723c */ /* 0x040fe20000001840 */
[----:B------:R-:W1:Y:S07]  /*aef0*/  LDSM.16.MT88.4 R152, [R239+0xe000] ;  /* 0x00e00000ef98783b */ /* 0x000e6e0000004200 */
[-C--:B------:R-:W-:Y:S08]  /*af00*/  HMMA.16816.F32 R68, R148, R156.reuse, R68 ;  /* 0x0000009c9444723c */ /* 0x080ff00000001844 */
[C---:B------:R-:W-:Y:S08]  /*af10*/  HMMA.16816.F32 R72, R144.reuse, R156, R72 ;  /* 0x0000009c9048723c */ /* 0x040ff00000001848 */
[-C--:B------:R-:W-:Y:S08]  /*af20*/  HMMA.16816.F32 R76, R144, R158.reuse, R76 ;  /* 0x0000009e904c723c */ /* 0x080ff0000000184c */
[C---:B------:R-:W-:Y:S01]  /*af30*/  HMMA.16816.F32 R80, R148.reuse, R158, R80 ;  /* 0x0000009e9450723c */ /* 0x040fe20000001850 */
[----:B------:R-:W2:Y:S07]  /*af40*/  LDSM.16.MT88.4 R156, [R2+0x2000] ;  /* 0x00200000029c783b */ /* 0x000eae0000004200 */
[-C--:B-1----:R-:W-:Y:S08]  /*af50*/  HMMA.16816.F32 R84, R148, R152.reuse, R84 ;  /* 0x000000989454723c */ /* 0x082ff00000001854 */
[C---:B------:R-:W-:Y:S08]  /*af60*/  HMMA.16816.F32 R88, R144.reuse, R152, R88 ;  /* 0x000000989058723c */ /* 0x040ff00000001858 */
[-C--:B------:R-:W-:Y:S08]  /*af70*/  HMMA.16816.F32 R92, R144, R154.reuse, R92 ;  /* 0x0000009a905c723c */ /* 0x080ff0000000185c */
[C---:B------:R-:W-:Y:S01]  /*af80*/  HMMA.16816.F32 R96, R148.reuse, R154, R96 ;  /* 0x0000009a9460723c */ /* 0x040fe20000001860 */
[----:B------:R-:W1:Y:S07]  /*af90*/  LDSM.16.MT88.4 R152, [R138+0x2000] ;  /* 0x002000008a98783b */ /* 0x000e6e0000004200 */
[-C--:B--2---:R-:W-:Y:S08]  /*afa0*/  HMMA.16816.F32 R100, R148, R156.reuse, R100 ;  /* 0x0000009c9464723c */ /* 0x084ff00000001864 */
[C---:B------:R-:W-:Y:S04]  /*afb0*/  HMMA.16816.F32 R104, R144.reuse, R156, R104 ;  /* 0x0000009c9068723c */ /* 0x040fe80000001868 */
[--C-:B------:R-:W-:Y:S01]  /*afc0*/  FFMA.FTZ R156, R230, UR4, -R143.reuse ;  /* 0x00000004e69c7c23 */ /* 0x100fe2000801088f */
[--C-:B------:R-:W-:Y:S03]  /*afd0*/  FFMA.FTZ R157, R229, UR4, -R143.reuse ;  /* 0x00000004e59d7c23 */ /* 0x100fe6000801088f */
[-C--:B------:R-:W-:Y:S01]  /*afe0*/  HMMA.16816.F32 R108, R144, R158.reuse, R108 ;  /* 0x0000009e906c723c */ /* 0x080fe2000000186c */
[----:B------:R2:W-:Y:S10]  /*aff0*/  MUFU.EX2 R240, R156 ;  /* 0x0000009c00f07308 */ /* 0x0005f40000000800 */
[----:B------:R3:W4:Y:S01]  /*b000*/  MUFU.EX2 R177, R157 ;  /* 0x0000009d00b17308 */ /* 0x0007220000000800 */
[C---:B------:R-:W-:Y:S04]  /*b010*/  HMMA.16816.F32 R112, R148.reuse, R158, R112 ;  /* 0x0000009e9470723c */ /* 0x040fe80000001870 */
[--C-:B------:R-:W-:Y:S01]  /*b020*/  FFMA.FTZ R158, R228, UR4, -R143.reuse ;  /* 0x00000004e49e7c23 */ /* 0x100fe2000801088f */
[----:B------:R-:W-:Y:S01]  /*b030*/  FFMA.FTZ R159, R223, UR4, -R143 ;  /* 0x00000004df9f7c23 */ /* 0x000fe2000801088f */
[--C-:B--2---:R-:W-:Y:S03]  /*b040*/  FFMA.FTZ R156, R232, UR4, -R210.reuse ;  /* 0x00000004e89c7c23 */ /* 0x104fe600080108d2 */
[----:B------:R-:W-:Y:S01]  /*b050*/  MUFU.EX2 R222, R158 ;  /* 0x0000009e00de7308 */ /* 0x000fe20000000800 */
[-C--:B-1----:R-:W-:Y:S03]  /*b060*/  HMMA.16816.F32 R116, R148, R152.reuse, R116 ;  /* 0x000000989474723c */ /* 0x082fe60000001874 */
[----:B---3--:R-:W-:Y:S06]  /*b070*/  FFMA.FTZ R157, R231, UR4, -R210 ;  /* 0x00000004e79d7c23 */ /* 0x008fec00080108d2 */
[----:B------:R1:W-:Y:S01]  /*b080*/  MUFU.EX2 R238, R156 ;  /* 0x0000009c00ee7308 */ /* 0x0003e20000000800 */
[C---:B------:R-:W-:Y:S09]  /*b090*/  HMMA.16816.F32 R120, R144.reuse, R152, R120 ;  /* 0x000000989078723c */ /* 0x040ff20000001878 */
[----:B------:R2:W3:Y:S01]  /*b0a0*/  MUFU.EX2 R199, R157 ;  /* 0x0000009d00c77308 */ /* 0x0004e20000000800 */
[----:B------:R-:W-:Y:S09]  /*b0b0*/  FFMA.FTZ R152, R175, UR4, -R208 ;  /* 0x00000004af987c23 */ /* 0x000ff200080108d0 */
[----:B------:R-:W3:Y:S01]  /*b0c0*/  MUFU.EX2 R180, R159 ;  /* 0x0000009f00b47308 */ /* 0x000ee20000000800 */
[--C-:B------:R-:W-:Y:S01]  /*b0d0*/  FFMA.FTZ R153, R234, UR4, -R209.reuse ;  /* 0x00000004ea997c23 */ /* 0x100fe200080108d1 */
[----:B------:R-:W-:Y:S01]  /*b0e0*/  MOV R175, R172 ;  /* 0x000000ac00af7202 */ /* 0x000fe20000000f00 */
[-C--:B------:R-:W-:Y:S07]  /*b0f0*/  HMMA.16816.F32 R124, R144, R154.reuse, R124 ;  /* 0x0000009a907c723c */ /* 0x080fee000000187c */
[----:B------:R3:W-:Y:S01]  /*b100*/  MUFU.EX2 R203, R152 ;  /* 0x0000009800cb7308 */ /* 0x0007e20000000800 */
[--C-:B-1----:R-:W-:Y:S01]  /*b110*/  FFMA.FTZ R156, R237, UR4, -R209.reuse ;  /* 0x00000004ed9c7c23 */ /* 0x102fe200080108d1 */
[--C-:B------:R-:W-:Y:S08]  /*b120*/  FFMA.FTZ R145, R249, UR4, -R210.reuse ;  /* 0x00000004f9917c23 */ /* 0x100ff000080108d2 */
[----:B------:R1:W1:Y:S01]  /*b130*/  MUFU.EX2 R171, R153 ;  /* 0x0000009900ab7308 */ /* 0x0002620000000800 */
[----:B------:R-:W-:Y:S01]  /*b140*/  FFMA.FTZ R144, R250, UR4, -R210 ;  /* 0x00000004fa907c23 */ /* 0x000fe200080108d2 */
[--C-:B--2---:R-:W-:Y:S01]  /*b150*/  FFMA.FTZ R157, R252, UR4, -R209.reuse ;  /* 0x00000004fc9d7c23 */ /* 0x104fe200080108d1 */
[----:B------:R-:W-:Y:S07]  /*b160*/  HMMA.16816.F32 R128, R148, R154, R128 ;  /* 0x0000009a9480723c */ /* 0x000fee0000001880 */
[----:B------:R-:W-:Y:S01]  /*b170*/  MUFU.EX2 R201, R156 ;  /* 0x0000009c00c97308 */ /* 0x000fe20000000800 */
[----:B----4-:R-:W-:Y:S09]  /*b180*/  F2FP.F16.F32.PACK_AB R148, R177, R240 ;  /* 0x000000f0b194723e */ /* 0x010ff200000000ff */
[----:B------:R2:W-:Y:S01]  /*b190*/  MUFU.EX2 R237, R157 ;  /* 0x0000009d00ed7308 */ /* 0x0005e20000000800 */
[----:B---3--:R-:W-:Y:S01]  /*b1a0*/  F2FP.F16.F32.PACK_AB R149, R199, R238 ;  /* 0x000000eec795723e */ /* 0x008fe200000000ff */
[--C-:B------:R-:W-:Y:S01]  /*b1b0*/  FFMA.FTZ R152, R248, UR4, -R208.reuse ;  /* 0x00000004f8987c23 */ /* 0x100fe200080108d0 */
[----:B------:R-:W-:Y:S07]  /*b1c0*/  F2FP.F16.F32.PACK_AB R150, R180, R222 ;  /* 0x000000deb496723e */ /* 0x000fee00000000ff */
[----:B------:R3:W-:Y:S01]  /*b1d0*/  MUFU.EX2 R205, R145 ;  /* 0x0000009100cd7308 */ /* 0x0007e20000000800 */
[--C-:B-1----:R-:W-:Y:S01]  /*b1e0*/  FFMA.FTZ R153, R235, UR4, -R208.reuse ;  /* 0x00000004eb997c23 */ /* 0x102fe200080108d0 */
[----:B------:R-:W-:Y:S08]  /*b1f0*/  F2FP.F16.F32.PACK_AB R146, R244, R171 ;  /* 0x000000abf492723e */ /* 0x000ff000000000ff */
[----:B------:R-:W-:Y:S10]  /*b200*/  MUFU.EX2 R179, R152 ;  /* 0x0000009800b37308 */ /* 0x000ff40000000800 */
[----:B------:R1:W4:Y:S01]  /*b210*/  MUFU.EX2 R192, R153 ;  /* 0x0000009900c07308 */ /* 0x0003220000000800 */
[----:B--2---:R-:W2:Y:S09]  /*b220*/  LDSM.16.MT88.4 R156, [R236+0xc800] ;  /* 0x00c80000ec9c783b */ /* 0x004eb20000004200 */
[----:B------:R4:W4:Y:S01]  /*b230*/  MUFU.EX2 R172, R144 ;  /* 0x0000009000ac7308 */ /* 0x0009220000000800 */
[----:B---3--:R-:W-:Y:S09]  /*b240*/  F2FP.F16.F32.PACK_AB R145, R203, R187 ;  /* 0x000000bbcb91723e */ /* 0x008ff200000000ff */
[----:B------:R-:W-:Y:S10]  /*b250*/  MUFU.EX2 R235, R139 ;  /* 0x0000008b00eb7308 */ /* 0x000ff40000000800 */
[----:B------:R-:W-:Y:S01]  /*b260*/  MUFU.EX2 R234, R140 ;  /* 0x0000008c00ea7308 */ /* 0x000fe20000000800 */
[----:B-1----:R-:W1:Y:S01]  /*b270*/  LDSM.16.MT88.4 R152, [R239+0xc800] ;  /* 0x00c80000ef98783b */ /* 0x002e620000004200 */
[----:B----4-:R-:W-:Y:S02]  /*b280*/  F2FP.F16.F32.PACK_AB R147, R192, R179 ;  /* 0x000000b3c093723e */ /* 0x010fe400000000ff */
[----:B------:R-:W-:Y:S02]  /*b290*/  F2FP.F16.F32.PACK_AB R144, R201, R237 ;  /* 0x000000edc990723e */ /* 0x000fe400000000ff */
[----:B------:R-:W-:Y:S05]  /*b2a0*/  F2FP.F16.F32.PACK_AB R151, R172, R205 ;  /* 0x000000cdac97723e */ /* 0x000fea00000000ff */
[-C--:B--2---:R-:W-:Y:S08]  /*b2b0*/  HMMA.16816.F32 R4, R144, R156.reuse, R4 ;  /* 0x0000009c9004723c */ /* 0x084ff00000001804 */
        /* <DEDUP_REMOVED lines=13> */
[----:B------:R-:W3:Y:S07]  /*b390*/  LDSM.16.MT88.4 R160, [R239+0xe800] ;  /* 0x00e80000efa0783b */ /* 0x000eee0000004200 */
        /* <DEDUP_REMOVED lines=10> */
[-C--:B---3--:R-:W-:Y:S08]  /*b440*/  HMMA.16816.F32 R84, R144, R160.reuse, R84 ;  /* 0x000000a09054723c */ /* 0x088ff00000001854 */
[C---:B------:R-:W-:Y:S04]  /*b450*/  HMMA.16816.F32 R88, R148.reuse, R160, R88 ;  /* 0x000000a09458723c */ /* 0x040fe80000001858 */
[--C-:B------:R-:W-:Y:S01]  /*b460*/  FFMA.FTZ R160, R218, UR4, -R209.reuse ;  /* 0x00000004daa07c23 */ /* 0x100fe200080108d1 */
[----:B------:R-:W-:Y:S01]  /*b470*/  FFMA.FTZ R161, R174, UR4, -R208 ;  /* 0x00000004aea17c23 */ /* 0x000fe200080108d0 */
[----:B------:R-:W3:Y:S02]  /*b480*/  LDL.LU R218, [R1] ;  /* 0x0000000001da7983 */ /* 0x000ee40000300800 */
[-C--:B------:R-:W-:Y:S01]  /*b490*/  HMMA.16816.F32 R92, R148, R162.reuse, R92 ;  /* 0x000000a2945c723c */ /* 0x080fe2000000185c */
[----:B------:R4:W-:Y:S01]  /*b4a0*/  MUFU.EX2 R184, R161 ;  /* 0x000000a100b87308 */ /* 0x0009e20000000800 */
[----:B------:R-:W3:Y:S06]  /*b4b0*/  LDL.LU R188, [R1+0x20] ;  /* 0x0000200001bc7983 */ /* 0x000eec0000300800 */
[C---:B------:R-:W-:Y:S04]  /*b4c0*/  HMMA.16816.F32 R96, R144.reuse, R162, R96 ;  /* 0x000000a29060723c */ /* 0x040fe80000001860 */
[----:B----4-:R-:W-:Y:S04]  /*b4d0*/  FFMA.FTZ R161, R170, UR4, -R209 ;  /* 0x00000004aaa17c23 */ /* 0x010fe800080108d1 */
[-C--:B--2---:R-:W-:Y:S01]  /*b4e0*/  HMMA.16816.F32 R100, R144, R156.reuse, R100 ;  /* 0x0000009c9064723c */ /* 0x084fe20000001864 */
[----:B------:R-:W-:Y:S02]  /*b4f0*/  MUFU.EX2 R196, R161 ;  /* 0x000000a100c47308 */ /* 0x000fe40000000800 */
[--C-:B------:R-:W-:Y:S05]  /*b500*/  FFMA.FTZ R170, R225, UR4, -R143.reuse ;  /* 0x00000004e1aa7c23 */ /* 0x100fea000801088f */
[C---:B------:R-:W-:Y:S03]  /*b510*/  HMMA.16816.F32 R104, R148.reuse, R156, R104 ;  /* 0x0000009c9468723c */ /* 0x040fe60000001868 */
[----:B------:R-:W-:Y:S01]  /*b520*/  MUFU.EX2 R248, R170 ;  /* 0x000000aa00f87308 */ /* 0x000fe20000000800 */
[--C-:B------:R-:W-:Y:S01]  /*b530*/  FFMA.FTZ R157, R182, UR4, -R143.reuse ;  /* 0x00000004b69d7c23 */ /* 0x100fe2000801088f */
[----:B------:R-:W-:Y:S03]  /*b540*/  FFMA.FTZ R156, R183, UR4, -R143 ;  /* 0x00000004b79c7c23 */ /* 0x000fe6000801088f */
[-C--:B------:R-:W-:Y:S05]  /*b550*/  HMMA.16816.F32 R108, R148, R158.reuse, R108 ;  /* 0x0000009e946c723c */ /* 0x080fea000000186c */
[----:B------:R2:W-:Y:S10]  /*b560*/  MUFU.EX2 R183, R157 ;  /* 0x0000009d00b77308 */ /* 0x0005f40000000800 */
[----:B------:R4:W-:Y:S01]  /*b570*/  MUFU.EX2 R204, R156 ;  /* 0x0000009c00cc7308 */ /* 0x0009e20000000800 */
[C---:B------:R-:W-:Y:S04]  /*b580*/  HMMA.16816.F32 R112, R144.reuse, R158, R112 ;  /* 0x0000009e9070723c */ /* 0x040fe80000001870 */
[--C-:B--2---:R-:W-:Y:S04]  /*b590*/  FFMA.FTZ R157, R178, UR4, -R210.reuse ;  /* 0x00000004b29d7c23 */ /* 0x104fe800080108d2 */
[-C--:B-1----:R-:W-:Y:S01]  /*b5a0*/  HMMA.16816.F32 R116, R144, R152.reuse, R116 ;  /* 0x000000989074723c */ /* 0x082fe20000001874 */
[----:B------:R1:W-:Y:S02]  /*b5b0*/  MUFU.EX2 R182, R157 ;  /* 0x0000009d00b67308 */ /* 0x0003e40000000800 */
[----:B----4-:R-:W-:Y:S08]  /*b5c0*/  FFMA.FTZ R156, R181, UR4, -R210 ;  /* 0x00000004b59c7c23 */ /* 0x010ff000080108d2 */
[----:B------:R2:W-:Y:S01]  /*b5d0*/  MUFU.EX2 R181, R160 ;  /* 0x000000a000b57308 */ /* 0x0005e20000000800 */
[C---:B------:R-:W-:Y:S09]  /*b5e0*/  HMMA.16816.F32 R120, R148.reuse, R152, R120 ;  /* 0x000000989478723c */ /* 0x040ff20000001878 */
[----:B------:R4:W-:Y:S01]  /*b5f0*/  MUFU.EX2 R186, R156 ;  /* 0x0000009c00ba7308 */ /* 0x0009e20000000800 */
[----:B------:R-:W-:Y:S01]  /*b600*/  FFMA.FTZ R153, R169, UR4, -R209 ;  /* 0x00000004a9997c23 */ /* 0x000fe200080108d1 */
[--C-:B------:R-:W-:Y:S01]  /*b610*/  FFMA.FTZ R152, R168, UR4, -R208.reuse ;  /* 0x00000004a8987c23 */ /* 0x100fe200080108d0 */
[----:B------:R-:W-:Y:S01]  /*b620*/  FFMA.FTZ R168, R217, UR4, -R143 ;  /* 0x00000004d9a87c23 */ /* 0x000fe2000801088f */
[-C--:B------:R-:W-:Y:S06]  /*b630*/  HMMA.16816.F32 R124, R148, R154.reuse, R124 ;  /* 0x0000009a947c723c */ /* 0x080fec000000187c */
[----:B------:R4:W4:Y:S01]  /*b640*/  MUFU.EX2 R200, R153 ;  /* 0x0000009900c87308 */ /* 0x0009220000000800 */
[----:B-1----:R-:W-:Y:S01]  /*b650*/  FFMA.FTZ R157, R175, UR4, -R209 ;  /* 0x00000004af9d7c23 */ /* 0x002fe200080108d1 */
[--C-:B------:R-:W-:Y:S01]  /*b660*/  FFMA.FTZ R149, R166, UR4, -R143.reuse ;  /* 0x00000004a6957c23 */ /* 0x100fe2000801088f */
[----:B------:R-:W3:Y:S01]  /*b670*/  LDL.LU R175, [R1+0x1c] ;  /* 0x00001c0001af7983 */ /* 0x000ee20000300800 */
[----:B--2---:R-:W-:Y:S06]  /*b680*/  FFMA.FTZ R160, R173, UR4, -R208 ;  /* 0x00000004ada07c23 */ /* 0x004fec00080108d0 */
[----:B------:R-:W1:Y:S01]  /*b690*/  MUFU.EX2 R185, R157 ;  /* 0x0000009d00b97308 */ /* 0x000e620000000800 */
[----:B------:R-:W-:Y:S01]  /*b6a0*/  HMMA.16816.F32 R128, R144, R154, R128 ;  /* 0x0000009a9080723c */ /* 0x000fe20000001880 */
[----:B------:R-:W2:Y:S08]  /*b6b0*/  LDL.LU R174, [R1+0x24] ;  /* 0x0000240001ae7983 */ /* 0x000eb00000300800 */
[----:B------:R1:W-:Y:S01]  /*b6c0*/  MUFU.EX2 R198, R149 ;  /* 0x0000009500c67308 */ /* 0x0003e20000000800 */
[--C-:B----4-:R-:W-:Y:S01]  /*b6d0*/  FFMA.FTZ R156, R176, UR4, -R143.reuse ;  /* 0x00000004b09c7c23 */ /* 0x110fe2000801088f */
[----:B------:R-:W-:Y:S01]  /*b6e0*/  FFMA.FTZ R148, R165, UR4, -R210 ;  /* 0x00000004a5947c23 */ /* 0x000fe200080108d2 */
[----:B------:R-:W4:Y:S01]  /*b6f0*/  LDL.LU R173, [R1+0x28] ;  /* 0x0000280001ad7983 */ /* 0x000f220000300800 */
[----:B------:R-:W-:Y:S06]  /*b700*/  FFMA.FTZ R153, R167, UR4, -R208 ;  /* 0x00000004a7997c23 */ /* 0x000fec00080108d0 */
[----:B------:R-:W1:Y:S01]  /*b710*/  MUFU.EX2 R176, R156 ;  /* 0x0000009c00b07308 */ /* 0x000e620000000800 */
[----:B------:R-:W-:Y:S01]  /*b720*/  F2FP.F16.F32.PACK_AB R146, R200, R196 ;  /* 0x000000c4c892723e */ /* 0x000fe200000000ff */
[----:B------:R-:W4:Y:S08]  /*b730*/  LDL.LU R217, [R1+0x14] ;  /* 0x0000140001d97983 */ /* 0x000f300000300800 */
[----:B------:R-:W-:Y:S01]  /*b740*/  MUFU.EX2 R197, R152 ;  /* 0x0000009800c57308 */ /* 0x000fe20000000800 */
[----:B-1----:R-:W-:Y:S09]  /*b750*/  F2FP.F16.F32.PACK_AB R144, R181, R185 ;  /* 0x000000b9b590723e */ /* 0x002ff200000000ff */
[----:B------:R-:W1:Y:S01]  /*b760*/  MUFU.EX2 R202, R153 ;  /* 0x0000009900ca7308 */ /* 0x000e620000000800 */
[--C-:B------:R-:W-:Y:S01]  /*b770*/  FFMA.FTZ R149, R164, UR4, -R210.reuse ;  /* 0x00000004a4957c23 */ /* 0x100fe200080108d2 */
[----:B------:R-:W-:Y:S01]  /*b780*/  FFMA.FTZ R210, R141, UR4, -R210 ;  /* 0x000000048dd27c23 */ /* 0x000fe200080108d2 */
[----:B------:R-:W-:Y:S07]  /*b790*/  LDSM.16.MT88.4 R164, [R138+0x1000] ;  /* 0x001000008aa4783b */ /* 0x000fee0000004200 */
[----:B------:R-:W1:Y:S01]  /*b7a0*/  MUFU.EX2 R178, R160 ;  /* 0x000000a000b27308 */ /* 0x000e620000000800 */
[----:B------:R-:W-:Y:S09]  /*b7b0*/  F2FP.F16.F32.PACK_AB R150, R198, R176 ;  /* 0x000000b0c696723e */ /* 0x000ff200000000ff */
[----:B------:R1:W-:Y:S01]  /*b7c0*/  MUFU.EX2 R195, R148 ;  /* 0x0000009400c37308 */ /* 0x0003e20000000800 */
[----:B------:R-:W1:Y:S09]  /*b7d0*/  LDSM.16.MT88.4 R156, [R236+0xd000] ;  /* 0x00d00000ec9c783b */ /* 0x000e720000004200 */
[----:B------:R1:W1:Y:S02]  /*b7e0*/  MUFU.EX2 R252, R149 ;  /* 0x0000009500fc7308 */ /* 0x0002640000000800 */
[----:B-1----:R-:W-:Y:S08]  /*b7f0*/  F2FP.F16.F32.PACK_AB R147, R202, R197 ;  /* 0x000000c5ca93723e */ /* 0x002ff000000000ff */
[----:B------:R1:W-:Y:S01]  /*b800*/  MUFU.EX2 R251, R168 ;  /* 0x000000a800fb7308 */ /* 0x0003e20000000800 */
[----:B------:R-:W-:Y:S01]  /*b810*/  F2FP.F16.F32.PACK_AB R145, R178, R184 ;  /* 0x000000b8b291723e */ /* 0x000fe200000000ff */
[----:B------:R-:W1:Y:S08]  /*b820*/  LDSM.16.MT88.4 R152, [R239+0xd000] ;  /* 0x00d00000ef98783b */ /* 0x000e700000004200 */
[----:B------:R-:W-:Y:S01]  /*b830*/  MUFU.EX2 R225, R210 ;  /* 0x000000d200e17308 */ /* 0x000fe20000000800 */
[----:B------:R-:W-:Y:S02]  /*b840*/  F2FP.F16.F32.PACK_AB R148, R183, R204 ;  /* 0x000000ccb794723e */ /* 0x000fe400000000ff */
[----:B------:R-:W-:Y:S01]  /*b850*/  F2FP.F16.F32.PACK_AB R149, R182, R186 ;  /* 0x000000bab695723e */ /* 0x000fe200000000ff */
[----:B------:R-:W1:Y:S01]  /*b860*/  LDSM.16.MT88.4 R160, [R2+0x1000] ;  /* 0x0010000002a0783b */ /* 0x000e620000004200 */
[----:B------:R-:W-:Y:S02]  /*b870*/  F2FP.F16.F32.PACK_AB R151, R252, R195 ;  /* 0x000000c3fc97723e */ /* 0x000fe400000000ff */
[----:B-1----:R-:W-:Y:S01]  /*b880*/  MOV R168, R172 ;  /* 0x000000ac00a87202 */ /* 0x002fe20000000f00 */
[-C--:B------:R-:W-:Y:S08]  /*b890*/  HMMA.16816.F32 R4, R144, R156.reuse, R4 ;  /* 0x0000009c9004723c */ /* 0x080ff00000001804 */
[C---:B------:R-:W-:Y:S08]  /*b8a0*/  HMMA.16816.F32 R8, R148.reuse, R156, R8 ;  /* 0x0000009c9408723c */ /* 0x040ff00000001808 */
[-C--:B------:R-:W-:Y:S08]  /*b8b0*/  HMMA.16816.F32 R12, R148, R158.reuse, R12 ;  /* 0x0000009e940c723c */ /* 0x080ff0000000180c */
[C---:B------:R-:W-:Y:S01]  /*b8c0*/  HMMA.16816.F32 R16, R144.reuse, R158, R16 ;  /* 0x0000009e9010723c */ /* 0x040fe20000001810 */
[----:B------:R-:W-:Y:S07]  /*b8d0*/  LDSM.16.MT88.4 R156, [R239+0xf000] ;  /* 0x00f00000ef9c783b */ /* 0x000fee0000004200 */
[-C--:B------:R-:W-:Y:S08]  /*b8e0*/  HMMA.16816.F32 R20, R144, R152.reuse, R20 ;  /* 0x000000989014723c */ /* 0x080ff00000001814 */
        /* <DEDUP_REMOVED lines=13> */
[----:B------:R-:W2:Y:S07]  /*b9c0*/  LDSM.16.MT88.4 R164, [R138+0x3000] ;  /* 0x003000008aa4783b */ /* 0x000eae0000004200 */
[-C--:B-1----:R-:W-:Y:S08]  /*b9d0*/  HMMA.16816.F32 R68, R144, R152.reuse, R68 ;  /* 0x000000989044723c */ /* 0x082ff00000001844 */
[C---:B------:R-:W-:Y:S04]  /*b9e0*/  HMMA.16816.F32 R72, R148.reuse, R152, R72 ;  /* 0x000000989448723c */ /* 0x040fe80000001848 */
[----:B------:R-:W-:Y:S04]  /*b9f0*/  MOV R153, R205 ;  /* 0x000000cd00997202 */ /* 0x000fe80000000f00 */
[-C--:B------:R-:W-:Y:S08]  /*ba00*/  HMMA.16816.F32 R76, R148, R154.reuse, R76 ;  /* 0x0000009a944c723c */ /* 0x080ff0000000184c */
[C---:B------:R-:W-:Y:S04]  /*ba10*/  HMMA.16816.F32 R80, R144.reuse, R154, R80 ;  /* 0x0000009a9050723c */ /* 0x040fe80000001850 */
[----:B------:R-:W-:Y:S02]  /*ba20*/  MOV R154, R179 ;  /* 0x000000b3009a7202 */ /* 0x000fe40000000f00 */
[----:B------:R-:W-:Y:S01]  /*ba30*/  MOV R179, R213 ;  /* 0x000000d500b37202 */ /* 0x000fe20000000f00 */
[----:B---3--:R-:W-:Y:S01]  /*ba40*/  FFMA.FTZ R169, R218, UR4, -R143 ;  /* 0x00000004daa97c23 */ /* 0x008fe2000801088f */
[-C--:B------:R-:W-:Y:S01]  /*ba50*/  HMMA.16816.F32 R84, R144, R156.reuse, R84 ;  /* 0x0000009c9054723c */ /* 0x080fe20000001854 */
[----:B------:R-:W3:Y:S02]  /*ba60*/  LDL.LU R218, [R1+0x18] ;  /* 0x0000180001da7983 */ /* 0x000ee40000300800 */
[----:B------:R-:W-:Y:S01]  /*ba70*/  FFMA.FTZ R139, R188, UR4, -R209 ;  /* 0x00000004bc8b7c23 */ /* 0x000fe200080108d1 */
[----:B------:R-:W-:Y:S01]  /*ba80*/  FFMA.FTZ R143, R224, UR4, -R143 ;  /* 0x00000004e08f7c23 */ /* 0x000fe2000801088f */
[----:B------:R-:W3:Y:S01]  /*ba90*/  LDL.LU R152, [R1+0x74] ;  /* 0x0000740001987983 */ /* 0x000ee20000300800 */
[----:B------:R-:W-:Y:S01]  /*baa0*/  MOV R155, R171 ;  /* 0x000000ab009b7202 */ /* 0x000fe20000000f00 */
[----:B------:R-:W-:Y:S01]  /*bab0*/  MUFU.EX2 R232, R139 ;  /* 0x0000008b00e87308 */ /* 0x000fe20000000800 */
[C---:B------:R-:W-:Y:S01]  /*bac0*/  HMMA.16816.F32 R88, R148.reuse, R156, R88 ;  /* 0x0000009c9458723c */ /* 0x040fe20000001858 */
[----:B------:R-:W-:Y:S08]  /*bad0*/  LDSM.16.MT88.4 R188, [R2+0x1800] ;  /* 0x0018000002bc783b */ /* 0x000ff00000004200 */
[----:B------:R-:W1:Y:S01]  /*bae0*/  MUFU.EX2 R250, R143 ;  /* 0x0000008f00fa7308 */ /* 0x000e620000000800 */
[----:B------:R-:W-:Y:S09]  /*baf0*/  MOV R171, R214 ;  /* 0x000000d600ab7202 */ /* 0x000ff20000000f00 */
[----:B------:R-:W-:Y:S01]  /*bb00*/  MUFU.EX2 R224, R142 ;  /* 0x0000008e00e07308 */ /* 0x000fe20000000800 */
[-C--:B------:R-:W-:Y:S09]  /*bb10*/  HMMA.16816.F32 R92, R148, R158.reuse, R92 ;  /* 0x0000009e945c723c */ /* 0x080ff2000000185c */
[----:B------:R-:W-:Y:S01]  /*bb20*/  MUFU.EX2 R249, R169 ;  /* 0x000000a900f97308 */ /* 0x000fe20000000800 */
[C---:B------:R-:W-:Y:S01]  /*bb30*/  HMMA.16816.F32 R96, R144.reuse, R158, R96 ;  /* 0x0000009e9060723c */ /* 0x040fe20000001860 */
[----:B------:R-:W3:Y:S03]  /*bb40*/  LDSM.16.MT88.4 R156, [R236+0xd800] ;  /* 0x00d80000ec9c783b */ /* 0x000ee60000004200 */
[----:B-1----:R-:W-:Y:S04]  /*bb50*/  F2FP.F16.F32.PACK_AB R210, R250, R248 ;  /* 0x000000f8fad2723e */ /* 0x002fe800000000ff */
[-C--:B------:R-:W-:Y:S08]  /*bb60*/  HMMA.16816.F32 R100, R144, R160.reuse, R100 ;  /* 0x000000a09064723c */ /* 0x080ff00000001864 */
[C---:B------:R-:W-:Y:S01]  /*bb70*/  HMMA.16816.F32 R104, R148.reuse, R160, R104 ;  /* 0x000000a09468723c */ /* 0x040fe20000001868 */
[----:B------:R-:W3:Y:S04]  /*bb80*/  LDL.LU R161, [R1+0x70] ;  /* 0x0000700001a17983 */ /* 0x000ee80000300800 */
[----:B------:R-:W3:Y:S03]  /*bb90*/  LDL.LU R160, [R1+0x78] ;  /* 0x0000780001a07983 */ /* 0x000ee60000300800 */
[-C--:B------:R-:W-:Y:S08]  /*bba0*/  HMMA.16816.F32 R108, R148, R162.reuse, R108 ;  /* 0x000000a2946c723c */ /* 0x080ff0000000186c */
[C---:B------:R-:W-:Y:S08]  /*bbb0*/  HMMA.16816.F32 R112, R144.reuse, R162, R112 ;  /* 0x000000a29070723c */ /* 0x040ff00000001870 */
[-C--:B--2---:R-:W-:Y:S03]  /*bbc0*/  HMMA.16816.F32 R116, R144, R164.reuse, R116 ;  /* 0x000000a49074723c */ /* 0x084fe60000001874 */
[--C-:B------:R-:W-:Y:S05]  /*bbd0*/  FFMA.FTZ R143, R175, UR4, -R209.reuse ;  /* 0x00000004af8f7c23 */ /* 0x100fea00080108d1 */
[C---:B------:R-:W-:Y:S01]  /*bbe0*/  HMMA.16816.F32 R120, R148.reuse, R164, R120 ;  /* 0x000000a49478723c */ /* 0x040fe20000001878 */
[----:B------:R1:W-:Y:S03]  /*bbf0*/  MUFU.EX2 R233, R143 ;  /* 0x0000008f00e97308 */ /* 0x0003e60000000800 */
[--C-:B------:R-:W-:Y:S01]  /*bc00*/  FFMA.FTZ R140, R174, UR4, -R208.reuse ;  /* 0x00000004ae8c7c23 */ /* 0x100fe200080108d0 */
[--C-:B----4-:R-:W-:Y:S03]  /*bc10*/  FFMA.FTZ R139, R173, UR4, -R208.reuse ;  /* 0x00000004ad8b7c23 */ /* 0x110fe600080108d0 */
[-C--:B------:R-:W-:Y:S03]  /*bc20*/  HMMA.16816.F32 R124, R148, R166.reuse, R124 ;  /* 0x000000a6947c723c */ /* 0x080fe6000000187c */
[----:B------:R2:W-:Y:S01]  /*bc30*/  MUFU.EX2 R228, R140 ;  /* 0x0000008c00e47308 */ /* 0x0005e20000000800 */
[----:B------:R-:W4:Y:S09]  /*bc40*/  LDSM.16.MT88.4 R172, [R239+0xd800] ;  /* 0x00d80000efac783b */ /* 0x000f320000004200 */
[----:B------:R2:W2:Y:S01]  /*bc50*/  MUFU.EX2 R231, R139 ;  /* 0x0000008b00e77308 */ /* 0x0004a20000000800 */
[----:B------:R-:W-:Y:S01]  /*bc60*/  HMMA.16816.F32 R128, R144, R166, R128 ;  /* 0x000000a69080723c */ /* 0x000fe20000001880 */
[----:B-1----:R-:W4:Y:S03]  /*bc70*/  LDL.LU R143, [R1+0x7c] ;  /* 0x00007c00018f7983 */ /* 0x002f260000300800 */
[--C-:B--2---:R-:W-:Y:S01]  /*bc80*/  FFMA.FTZ R140, R217, UR4, -R209.reuse ;  /* 0x00000004d98c7c23 */ /* 0x104fe200080108d1 */
[--C-:B------:R-:W-:Y:S01]  /*bc90*/  FFMA.FTZ R139, R227, UR4, -R208.reuse ;  /* 0x00000004e38b7c23 */ /* 0x100fe200080108d0 */
[----:B------:R-:W-:Y:S03]  /*bca0*/  FFMA.FTZ R208, R226, UR4, -R208 ;  /* 0x00000004e2d07c23 */ /* 0x000fe600080108d0 */
[----:B------:R1:W-:Y:S01]  /*bcb0*/  MUFU.EX2 R229, R140 ;  /* 0x0000008c00e57308 */ /* 0x0003e20000000800 */
[----:B------:R-:W-:Y:S09]  /*bcc0*/  F2FP.F16.F32.PACK_AB R141, R231, R228 ;  /* 0x000000e4e78d723e */ /* 0x000ff200000000ff */
[----:B------:R-:W-:Y:S10]  /*bcd0*/  MUFU.EX2 R226, R139 ;  /* 0x0000008b00e27308 */ /* 0x000ff40000000800 */
[----:B------:R2:W-:Y:S01]  /*bce0*/  MUFU.EX2 R227, R208 ;  /* 0x000000d000e37308 */ /* 0x0005e20000000800 */
[----:B-1----:R-:W-:Y:S02]  /*bcf0*/  F2FP.F16.F32.PACK_AB R140, R233, R232 ;  /* 0x000000e8e98c723e */ /* 0x002fe400000000ff */
[----:B--2---:R-:W-:Y:S01]  /*bd00*/  F2FP.F16.F32.PACK_AB R208, R249, R251 ;  /* 0x000000fbf9d0723e */ /* 0x004fe200000000ff */
[----:B---3--:R-:W-:Y:S06]  /*bd10*/  FFMA.FTZ R209, R218, UR4, -R209 ;  /* 0x00000004dad17c23 */ /* 0x008fec00080108d1 */
[----:B------:R-:W1:Y:S01]  /*bd20*/  MUFU.EX2 R230, R209 ;  /* 0x000000d100e67308 */ /* 0x000e620000000800 */
[----:B------:R-:W-:Y:S01]  /*bd30*/  FFMA.FTZ R133, R133, R152, R219 ;  /* 0x0000009885857223 */ /* 0x000fe200000100db */
[----:B------:R-:W-:Y:S01]  /*bd40*/  MOV R152, R204 ;  /* 0x000000cc00987202 */ /* 0x000fe20000000f00 */
[----:B------:R-:W-:Y:S02]  /*bd50*/  LDSM.16.MT88.4 R216, [R239+0xf800] ;  /* 0x00f80000efd8783b */ /* 0x000fe40000004200 */
[----:B------:R-:W-:Y:S06]  /*bd60*/  FADD.FTZ R133, R135, R133 ;  /* 0x0000008587857221 */ /* 0x000fec0000010000 */
[----:B------:R-:W2:Y:S01]  /*bd70*/  LDL.LU R135, [R1+0xb0] ;  /* 0x0000b00001877983 */ /* 0x000ea20000300800 */
[----:B-1----:R-:W-:Y:S03]  /*bd80*/  F2FP.F16.F32.PACK_AB R142, R230, R229 ;  /* 0x000000e5e68e723e */ /* 0x002fe600000000ff */
[----:B------:R-:W1:Y:S01]  /*bd90*/  LDSM.16.MT88.4 R204, [R138+0x1800] ;  /* 0x001800008acc783b */ /* 0x000e620000004200 */
[----:B------:R-:W-:Y:S01]  /*bda0*/  F2FP.F16.F32.PACK_AB R209, R235, R234 ;  /* 0x000000eaebd1723e */ /* 0x000fe200000000ff */
[----:B------:R-:W-:Y:S06]  /*bdb0*/  FFMA.FTZ R132, R132, R161, R212 ;  /* 0x000000a184847223 */ /* 0x000fec00000100d4 */
[----:B------:R-:W3:Y:S01]  /*bdc0*/  LDSM.16.MT88.4 R212, [R236+0xf800] ;  /* 0x00f80000ecd4783b */ /* 0x000ee20000004200 */
[----:B------:R-:W-:Y:S01]  /*bdd0*/  FFMA.FTZ R3, R3, R160, R221 ;  /* 0x000000a003037223 */ /* 0x000fe200000100dd */
[----:B----4-:R-:W-:Y:S01]  /*bde0*/  FFMA.FTZ R139, R0, R143, R211 ;  /* 0x0000008f008b7223 */ /* 0x010fe200000100d3 */
[----:B------:R-:W-:Y:S01]  /*bdf0*/  F2FP.F16.F32.PACK_AB R143, R227, R226 ;  /* 0x000000e2e38f723e */ /* 0x000fe200000000ff */
[----:B------:R-:W-:Y:S01]  /*be00*/  FADD.FTZ R0, R136, R132 ;  /* 0x0000008488007221 */ /* 0x000fe20000010000 */
[----:B------:R-:W-:Y:S03]  /*be10*/  FADD.FTZ R132, R220, R3 ;  /* 0x00000003dc847221 */ /* 0x000fe60000010000 */
[----:B------:R-:W4:Y:S01]  /*be20*/  LDL.LU R136, [R1+0xac] ;  /* 0x0000ac0001887983 */ /* 0x000f220000300800 */
[----:B------:R-:W-:Y:S01]  /*be30*/  MOV R3, R222 ;  /* 0x000000de00037202 */ /* 0x000fe20000000f00 */
[----:B------:R-:W-:Y:S01]  /*be40*/  FADD.FTZ R0, R137, R0 ;  /* 0x0000000089007221 */ /* 0x000fe20000010000 */
[----:B------:R-:W-:Y:S01]  /*be50*/  F2FP.F16.F32.PACK_AB R211, R225, R224 ;  /* 0x000000e0e1d3723e */ /* 0x000fe200000000ff */
[-C--:B------:R-:W-:Y:S01]  /*be60*/  HMMA.16816.F32 R148, R140, R156.reuse, R4 ;  /* 0x0000009c8c94723c */ /* 0x080fe20000001804 */
[----:B------:R1:W2:Y:S04]  /*be70*/  LDSM.16.MT88.4 R220, [R2+0x3800] ;  /* 0x0038000002dc783b */ /* 0x0002a80000004200 */
[----:B------:R-:W-:Y:S01]  /*be80*/  MOV R4, R154 ;  /* 0x0000009a00047202 */ /* 0x000fe20000000f00 */
[----:B------:R-:W-:Y:S01]  /*be90*/  FADD.FTZ R0, R243, R0 ;  /* 0x00000000f3007221 */ /* 0x000fe20000010000 */
[----:B------:R-:W-:Y:S01]  /*bea0*/  MOV R5, R155 ;  /* 0x0000009b00057202 */ /* 0x000fe20000000f00 */
[C---:B------:R-:W-:Y:S04]  /*beb0*/  HMMA.16816.F32 R144, R208.reuse, R156, R8 ;  /* 0x0000009cd090723c */ /* 0x040fe80000001808 */
[----:B------:R-:W-:Y:S01]  /*bec0*/  MOV R6, R152 ;  /* 0x0000009800067202 */ /* 0x000fe20000000f00 */
[----:B------:R-:W-:Y:S01]  /*bed0*/  FADD.FTZ R0, R238, R0 ;  /* 0x00000000ee007221 */ /* 0x000fe20000010000 */
[----:B------:R-:W-:Y:S02]  /*bee0*/  MOV R7, R153 ;  /* 0x0000009900077202 */ /* 0x000fe40000000f00 */
[-C--:B------:R-:W-:Y:S03]  /*bef0*/  HMMA.16816.F32 R152, R208, R158.reuse, R12 ;  /* 0x0000009ed098723c */ /* 0x080fe6000000180c */
[----:B------:R-:W-:Y:S02]  /*bf00*/  MOV R8, R7 ;  /* 0x0000000700087202 */ /* 0x000fe40000000f00 */
[----:B------:R-:W-:Y:S02]  /*bf10*/  MOV R15, R194 ;  /* 0x000000c2000f7202 */ /* 0x000fe40000000f00 */
[----:B------:R-:W-:Y:S01]  /*bf20*/  MOV R11, R180 ;  /* 0x000000b4000b7202 */ /* 0x000fe20000000f00 */
[C---:B------:R-:W-:Y:S04]  /*bf30*/  HMMA.16816.F32 R156, R140.reuse, R158, R16 ;  /* 0x0000009e8c9c723c */ /* 0x040fe80000001810 */
[----:B-1----:R-:W-:Y:S02]  /*bf40*/  MOV R2, R168 ;  /* 0x000000a800027202 */ /* 0x002fe40000000f00 */
[----:B------:R-:W-:Y:S02]  /*bf50*/  MOV R180, R179 ;  /* 0x000000b300b47202 */ /* 0x000fe40000000f00 */
[-C--:B------:R-:W-:Y:S03]  /*bf60*/  HMMA.16816.F32 R160, R140, R172.reuse, R20 ;  /* 0x000000ac8ca0723c */ /* 0x080fe60000001814 */
[----:B------:R-:W-:Y:S02]  /*bf70*/  MOV R179, R171 ;  /* 0x000000ab00b37202 */ /* 0x000fe40000000f00 */
[----:B------:R-:W-:Y:S02]  /*bf80*/  MOV R9, R3 ;  /* 0x0000000300097202 */ /* 0x000fe40000000f00 */
[----:B------:R-:W-:Y:S01]  /*bf90*/  MOV R14, R179 ;  /* 0x000000b3000e7202 */ /* 0x000fe20000000f00 */
[C---:B------:R-:W-:Y:S04]  /*bfa0*/  HMMA.16816.F32 R164, R208.reuse, R172, R24 ;  /* 0x000000acd0a4723c */ /* 0x040fe80000001818 */
[----:B------:R-:W-:Y:S02]  /*bfb0*/  IADD3 R14, P0, PT, R14, -UR17, RZ ;  /* 0x800000110e0e7c10 */ /* 0x000fe4000ff1e0ff */
[----:B------:R-:W-:Y:S02]  /*bfc0*/  MOV R3, R193 ;  /* 0x000000c100037202 */ /* 0x000fe40000000f00 */
[-C--:B------:R-:W-:Y:S03]  /*bfd0*/  HMMA.16816.F32 R168, R208, R174.reuse, R28 ;  /* 0x000000aed0a8723c */ /* 0x080fe6000000181c */
[----:B------:R-:W-:Y:S01]  /*bfe0*/  MOV R28, R5 ;  /* 0x00000005001c7202 */ /* 0x000fe20000000f00 */
[----:B------:R-:W-:Y:S01]  /*bff0*/  FADD.FTZ R3, R3, R139 ;  /* 0x0000008b03037221 */ /* 0x000fe20000010000 */
[----:B------:R-:W-:Y:S02]  /*c000*/  MOV R29, R4 ;  /* 0x00000004001d7202 */ /* 0x000fe40000000f00 */
[----:B------:R-:W-:Y:S01]  /*c010*/  MOV R31, R6 ;  /* 0x00000006001f7202 */ /* 0x000fe20000000f00 */
[C---:B------:R-:W-:Y:S01]  /*c020*/  HMMA.16816.F32 R172, R140.reuse, R174, R32 ;  /* 0x000000ae8cac723c */ /* 0x040fe20000001820 */
[----:B------:R2:W1:Y:S03]  /*c030*/  LDSM.16.MT88.4 R4, [R138+0x3800] ;  /* 0x003800008a04783b */ /* 0x0004660000004200 */
[----:B------:R-:W-:Y:S01]  /*c040*/  MOV R22, R178 ;  /* 0x000000b200167202 */ /* 0x000fe20000000f00 */
[----:B------:R-:W-:Y:S01]  /*c050*/  FADD.FTZ R3, R245, R3 ;  /* 0x00000003f5037221 */ /* 0x000fe20000010000 */
[----:B------:R-:W-:Y:S02]  /*c060*/  MOV R33, R177 ;  /* 0x000000b100217202 */ /* 0x000fe40000000f00 */
[----:B------:R-:W-:Y:S01]  /*c070*/  MOV R23, R176 ;  /* 0x000000b000177202 */ /* 0x000fe20000000f00 */
[----:B------:R-:W-:Y:S01]  /*c080*/  FADD.FTZ R3, R241, R3 ;  /* 0x00000003f1037221 */ /* 0x000fe20000010000 */
[-C--:B------:R-:W-:Y:S03]  /*c090*/  HMMA.16816.F32 R176, R140, R188.reuse, R36 ;  /* 0x000000bc8cb0723c */ /* 0x080fe60000001824 */
[----:B------:R-:W-:Y:S02]  /*c0a0*/  MOV R39, R180 ;  /* 0x000000b400277202 */ /* 0x000fe40000000f00 */
        /* <DEDUP_REMOVED lines=11> */
[----:B------:R-:W-:Y:S01]  /*c160*/  MOV R11, R2 ;  /* 0x00000002000b7202 */ /* 0x000fe20000000f00 */
[----:B------:R-:W-:Y:S01]  /*c170*/  FADD.FTZ R2, R134, R133 ;  /* 0x0000008586027221 */ /* 0x000fe20000010000 */
[----:B------:R-:W-:Y:S01]  /*c180*/  MOV R37, R38 ;  /* 0x0000002600257202 */ /* 0x000fe20000000f00 */
[----:B------:R-:W4:Y:S01]  /*c190*/  LDL.LU R134, [R1+0xa8] ;  /* 0x0000a80001867983 */ /* 0x000f220000300800 */
[----:B------:R-:W-:Y:S02]  /*c1a0*/  MOV R38, R39 ;  /* 0x0000002700267202 */ /* 0x000fe40000000f00 */
[----:B------:R-:W-:Y:S01]  /*c1b0*/  MOV R39, R32 ;  /* 0x0000002000277202 */ /* 0x000fe20000000f00 */
[----:B------:R-:W4:Y:S01]  /*c1c0*/  LDL.LU R137, [R1+0xa4] ;  /* 0x0000a40001897983 */ /* 0x000f220000300800 */
        /* <DEDUP_REMOVED lines=8> */
[----:B------:R1:W5:Y:S01]  /*c250*/  LDL.LU R247, [R1+0xa0] ;  /* 0x0000a00001f77983 */ /* 0x0003620000300800 */
[----:B------:R-:W-:Y:S01]  /*c260*/  MOV R37, R38 ;  /* 0x0000002600257202 */ /* 0x000fe20000000f00 */
[----:B------:R-:W-:Y:S01]  /*c270*/  FADD.FTZ R11, R242, R11 ;  /* 0x0000000bf20b7221 */ /* 0x000fe20000010000 */
[----:B------:R-:W-:Y:S01]  /*c280*/  MOV R38, R39 ;  /* 0x0000002700267202 */ /* 0x000fe20000000f00 */
[----:B------:R1:W5:Y:S01]  /*c290*/  LDL.LU R245, [R1+0x9c] ;  /* 0x00009c0001f57983 */ /* 0x0003620000300800 */
        /* <DEDUP_REMOVED lines=14> */
[----:B------:R1:W5:Y:S01]  /*c380*/  LDL.LU R244, [R1+0x98] ;  /* 0x0000980001f47983 */ /* 0x0003620000300800 */
[----:B------:R-:W-:Y:S01]  /*c390*/  MOV R27, R183 ;  /* 0x000000b7001b7202 */ /* 0x000fe20000000f00 */
[----:B------:R-:W-:Y:S01]  /*c3a0*/  FADD.FTZ R8, R28, R8 ;  /* 0x000000081c087221 */ /* 0x000fe20000010000 */
[----:B------:R-:W-:Y:S01]  /*c3b0*/  MOV R20, R182 ;  /* 0x000000b600147202 */ /* 0x000fe20000000f00 */
[----:B------:R1:W5:Y:S01]  /*c3c0*/  LDL.LU R243, [R1+0x94] ;  /* 0x0000940001f37983 */ /* 0x0003620000300800 */
[----:B------:R-:W-:Y:S01]  /*c3d0*/  MOV R21, R181 ;  /* 0x000000b500157202 */ /* 0x000fe20000000f00 */
[----:B------:R-:W-:Y:S01]  /*c3e0*/  FADD.FTZ R0, R35, R9 ;  /* 0x0000000923007221 */ /* 0x000fe20000010000 */
[C---:B------:R-:W-:Y:S01]  /*c3f0*/  HMMA.16816.F32 R180, R208.reuse, R188, R40 ;  /* 0x000000bcd0b4723c */ /* 0x040fe20000001828 */
[----:B------:R1:W5:Y:S03]  /*c400*/  LDL.LU R242, [R1+0x90] ;  /* 0x0000900001f27983 */ /* 0x0003660000300800 */
[----:B------:R-:W-:Y:S01]  /*c410*/  MOV R24, R186 ;  /* 0x000000ba00187202 */ /* 0x000fe20000000f00 */
[----:B------:R1:W5:Y:S01]  /*c420*/  LDL.LU R241, [R1+0x8c] ;  /* 0x00008c0001f17983 */ /* 0x0003620000300800 */
[----:B------:R-:W-:Y:S01]  /*c430*/  MOV R25, R185 ;  /* 0x000000b900197202 */ /* 0x000fe20000000f00 */
[----:B------:R-:W-:Y:S01]  /*c440*/  FADD.FTZ R9, R31, R0 ;  /* 0x000000001f097221 */ /* 0x000fe20000010000 */
[----:B------:R-:W-:Y:S01]  /*c450*/  MOV R26, R184 ;  /* 0x000000b8001a7202 */ /* 0x000fe20000000f00 */
[----:B------:R1:W5:Y:S01]  /*c460*/  LDL.LU R240, [R1+0x88] ;  /* 0x0000880001f07983 */ /* 0x0003620000300800 */
[-C--:B------:R-:W-:Y:S03]  /*c470*/  HMMA.16816.F32 R184, R208, R190.reuse, R44 ;  /* 0x000000bed0b8723c */ /* 0x080fe6000000182c */
[----:B------:R1:W5:Y:S01]  /*c480*/  LDL.LU R238, [R1+0x84] ;  /* 0x0000840001ee7983 */ /* 0x0003620000300800 */
[----:B------:R-:W-:Y:S01]  /*c490*/  IADD3.X R15, PT, PT, R15, ~UR7, RZ, P0, !PT ;  /* 0x800000070f0f7c10 */ /* 0x000fe200087fe4ff */
[----:B------:R-:W-:Y:S01]  /*c4a0*/  FADD.FTZ R0, R24, R8 ;  /* 0x0000000818007221 */ /* 0x000fe20000010000 */
[----:B------:R-:W-:Y:S01]  /*c4b0*/  MOV R13, R202 ;  /* 0x000000ca000d7202 */ /* 0x000fe20000000f00 */
[----:B------:R1:W5:Y:S01]  /*c4c0*/  LDL.LU R237, [R1+0x80] ;  /* 0x0000800001ed7983 */ /* 0x0003620000300800 */
[C---:B------:R-:W-:Y:S04]  /*c4d0*/  HMMA.16816.F32 R188, R140.reuse, R190, R48 ;  /* 0x000000be8cbc723c */ /* 0x040fe80000001830 */
        /* <DEDUP_REMOVED lines=16> */
[-C--:B------:R-:W-:Y:S03]  /*c5e0*/  HMMA.16816.F32 R200, R208, R206.reuse, R60 ;  /* 0x000000ced0c8723c */ /* 0x080fe6000000183c */
[----:B------:R-:W-:Y:S01]  /*c5f0*/  FADD.FTZ R10, R10, R3 ;  /* 0x000000030a0a7221 */ /* 0x000fe20000010000 */
[----:B------:R-:W-:Y:S03]  /*c600*/  FADD.FTZ R3, R33, R11 ;  /* 0x0000000b21037221 */ /* 0x000fe60000010000 */
[----:B------:R-:W-:Y:S01]  /*c610*/  FADD.FTZ R2, R34, R10 ;  /* 0x0000000a22027221 */ /* 0x000fe20000010000 */
[C---:B------:R-:W-:Y:S04]  /*c620*/  HMMA.16816.F32 R204, R140.reuse, R206, R64 ;  /* 0x000000ce8ccc723c */ /* 0x040fe80000001840 */
[----:B------:R-:W-:Y:S01]  /*c630*/  FADD.FTZ R2, R30, R2 ;  /* 0x000000021e027221 */ /* 0x000fe20000010000 */
[----:B------:R-:W-:Y:S03]  /*c640*/  FADD.FTZ R3, R29, R3 ;  /* 0x000000031d037221 */ /* 0x000fe60000010000 */
[-C--:B---3--:R-:W-:Y:S03]  /*c650*/  HMMA.16816.F32 R68, R140, R212.reuse, R68 ;  /* 0x000000d48c44723c */ /* 0x088fe60000001844 */
[----:B------:R-:W-:Y:S01]  /*c660*/  FADD.FTZ R2, R26, R2 ;  /* 0x000000021a027221 */ /* 0x000fe20000010000 */
[----:B------:R-:W-:Y:S03]  /*c670*/  FADD.FTZ R3, R25, R3 ;  /* 0x0000000319037221 */ /* 0x000fe60000010000 */
[----:B------:R-:W-:Y:S01]  /*c680*/  FADD.FTZ R9, R22, R2 ;  /* 0x0000000216097221 */ /* 0x000fe20000010000 */
[C---:B------:R-:W-:Y:S04]  /*c690*/  HMMA.16816.F32 R72, R208.reuse, R212, R72 ;  /* 0x000000d4d048723c */ /* 0x040fe80000001848 */
[----:B------:R-:W-:Y:S01]  /*c6a0*/  FADD.FTZ R2, R23, R8 ;  /* 0x0000000817027221 */ /* 0x000fe20000010000 */
[----:B------:R-:W-:Y:S01]  /*c6b0*/  FADD.FTZ R8, R18, R9 ;  /* 0x0000000912087221 */ /* 0x000fe20000010000 */
[----:B------:R-:W-:Y:S02]  /*c6c0*/  FADD.FTZ R3, R21, R3 ;  /* 0x0000000315037221 */ /* 0x000fe40000010000 */
[-C--:B------:R-:W-:Y:S03]  /*c6d0*/  HMMA.16816.F32 R76, R208, R214.reuse, R76 ;  /* 0x000000d6d04c723c */ /* 0x080fe6000000184c */
[----:B------:R-:W-:Y:S01]  /*c6e0*/  FADD.FTZ R2, R19, R2 ;  /* 0x0000000213027221 */ /* 0x000fe20000010000 */
[----:B------:R-:W-:Y:S01]  /*c6f0*/  FADD.FTZ R3, R17, R3 ;  /* 0x0000000311037221 */ /* 0x000fe20000010000 */
[----:B--2---:R-:W-:Y:S02]  /*c700*/  MOV R138, R135 ;  /* 0x00000087008a7202 */ /* 0x004fe40000000f00 */
[----:B------:R-:W-:Y:S01]  /*c710*/  FADD.FTZ R2, R251, R2 ;  /* 0x00000002fb027221 */ /* 0x000fe20000010000 */
[C---:B------:R-:W-:Y:S04]  /*c720*/  HMMA.16816.F32 R80, R140.reuse, R214, R80 ;  /* 0x000000d68c50723c */ /* 0x040fe80000001850 */
[----:B------:R-:W-:Y:S01]  /*c730*/  FADD.FTZ R9, R12, R3 ;  /* 0x000000030c097221 */ /* 0x000fe20000010000 */
[----:B------:R-:W-:Y:S03]  /*c740*/  FADD.FTZ R3, R13, R8 ;  /* 0x000000080d037221 */ /* 0x000fe60000010000 */
[-C--:B------:R-:W-:Y:S03]  /*c750*/  HMMA.16816.F32 R84, R140, R216.reuse, R84 ;  /* 0x000000d88c54723c */ /* 0x080fe60000001854 */
[----:B------:R-:W-:Y:S01]  /*c760*/  FADD.FTZ R9, R232, R9 ;  /* 0x00000009e8097221 */ /* 0x000fe20000010000 */
[----:B------:R-:W-:Y:S03]  /*c770*/  FADD.FTZ R8, R228, R3 ;  /* 0x00000003e4087221 */ /* 0x000fe60000010000 */
[----:B------:R-:W-:Y:S01]  /*c780*/  FADD.FTZ R3, R233, R9 ;  /* 0x00000009e9037221 */ /* 0x000fe20000010000 */
[C---:B------:R-:W-:Y:S04]  /*c790*/  HMMA.16816.F32 R88, R208.reuse, R216, R88 ;  /* 0x000000d8d058723c */ /* 0x040fe80000001858 */
[----:B------:R-:W-:Y:S04]  /*c7a0*/  FADD.FTZ R3, R229, R3 ;  /* 0x00000003e5037221 */ /* 0x000fe80000010000 */
[-C--:B------:R-:W-:Y:S08]  /*c7b0*/  HMMA.16816.F32 R92, R208, R218.reuse, R92 ;  /* 0x000000dad05c723c */ /* 0x080ff0000000185c */
[C---:B------:R-:W-:Y:S08]  /*c7c0*/  HMMA.16816.F32 R96, R140.reuse, R218, R96 ;  /* 0x000000da8c60723c */ /* 0x040ff00000001860 */
[-C--:B------:R-:W-:Y:S08]  /*c7d0*/  HMMA.16816.F32 R100, R140, R220.reuse, R100 ;  /* 0x000000dc8c64723c */ /* 0x080ff00000001864 */
[C---:B------:R-:W-:Y:S08]  /*c7e0*/  HMMA.16816.F32 R104, R208.reuse, R220, R104 ;  /* 0x000000dcd068723c */ /* 0x040ff00000001868 */
[-C--:B------:R-:W-:Y:S08]  /*c7f0*/  HMMA.16816.F32 R108, R208, R222.reuse, R108 ;  /* 0x000000ded06c723c */ /* 0x080ff0000000186c */
[C---:B------:R-:W-:Y:S08]  /*c800*/  HMMA.16816.F32 R112, R140.reuse, R222, R112 ;  /* 0x000000de8c70723c */ /* 0x040ff00000001870 */
[-C--:B-1----:R-:W-:Y:S03]  /*c810*/  HMMA.16816.F32 R116, R140, R4.reuse, R116 ;  /* 0x000000048c74723c */ /* 0x082fe60000001874 */
[----:B----4-:R-:W-:Y:S05]  /*c820*/  MOV R133, R136 ;  /* 0x0000008800857202 */ /* 0x010fea0000000f00 */
[C---:B------:R-:W-:Y:S04]  /*c830*/  HMMA.16816.F32 R120, R208.reuse, R4, R120 ;  /* 0x00000004d078723c */ /* 0x040fe80000001878 */
[----:B------:R-:W-:Y:S01]  /*c840*/  FADD.FTZ R5, R249, R2 ;  /* 0x00000002f9057221 */ /* 0x000fe20000010000 */
[----:B------:R-:W-:Y:S01]  /*c850*/  FADD.FTZ R4, R235, R0 ;  /* 0x00000000eb047221 */ /* 0x000fe20000010000 */
[----:B------:R-:W-:Y:S02]  /*c860*/  FADD.FTZ R2, R231, R8 ;  /* 0x00000008e7027221 */ /* 0x000fe40000010000 */
[----:B------:R-:W-:Y:S01]  /*c870*/  FADD.FTZ R0, R248, R5 ;  /* 0x00000005f8007221 */ /* 0x000fe20000010000 */
[----:B------:R-:W-:Y:S01]  /*c880*/  FADD.FTZ R4, R224, R4 ;  /* 0x00000004e0047221 */ /* 0x000fe20000010000 */
[----:B------:R-:W-:Y:S01]  /*c890*/  FADD.FTZ R2, R226, R2 ;  /* 0x00000002e2027221 */ /* 0x000fe20000010000 */
[-C--:B------:R-:W-:Y:S03]  /*c8a0*/  HMMA.16816.F32 R124, R208, R6.reuse, R124 ;  /* 0x00000006d07c723c */ /* 0x080fe6000000187c */
[----:B------:R-:W-:Y:S01]  /*c8b0*/  FADD.FTZ R0, R250, R0 ;  /* 0x00000000fa007221 */ /* 0x000fe20000010000 */
[----:B------:R-:W-:Y:S04]  /*c8c0*/  FADD.FTZ R4, R225, R4 ;  /* 0x00000004e1047221 */ /* 0x000fe80000010000 */
[----:B------:R1:W-:Y:S01]  /*c8d0*/  STL [R1+0x74], R0 ;  /* 0x0000740001007387 */ /* 0x0003e20000100800 */
[----:B------:R-:W-:Y:S03]  /*c8e0*/  HMMA.16816.F32 R128, R140, R6, R128 ;  /* 0x000000068c80723c */ /* 0x000fe60000001880 */
[----:B------:R-:W-:Y:S01]  /*c8f0*/  STL [R1+0x70], R4 ;  /* 0x0000700401007387 */ /* 0x000fe20000100800 */
[----:B-1----:R-:W-:Y:S05]  /*c900*/  FADD.FTZ R0, R230, R3 ;  /* 0x00000003e6007221 */ /* 0x002fea0000010000 */
[----:B------:R1:W-:Y:S04]  /*c910*/  STL [R1+0x78], R0 ;  /* 0x0000780001007387 */ /* 0x0003e80000100800 */
[----:B------:R2:W-:Y:S01]  /*c920*/  STL [R1+0x30], R14 ;  /* 0x0000300e01007387 */ /* 0x0005e20000100800 */
[----:B-1----:R-:W-:Y:S05]  /*c930*/  FADD.FTZ R0, R227, R2 ;  /* 0x00000002e3007221 */ /* 0x002fea0000010000 */
[----:B------:R2:W-:Y:S04]  /*c940*/  STL [R1+0x7c], R0 ;  /* 0x00007c0001007387 */ /* 0x0005e80000100800 */
[----:B------:R2:W-:Y:S01]  /*c950*/  STL [R1+0x2c], R15 ;  /* 0x00002c0f01007387 */ /* 0x0005e20000100800 */
[----:B------:R-:W-:Y:S02]  /*c960*/  MOV R132, R134 ;  /* 0x0000008600847202 */ /* 0x000fe40000000f00 */
[----:B------:R-:W-:Y:S01]  /*c970*/  MOV R3, R137 ;  /* 0x0000008900037202 */ /* 0x000fe20000000f00 */
[----:B------:R-:W-:Y:S06]  /*c980*/  BRA.U UP0, `(.L_x_99) ;  /* 0xffffffb900b87547 */ /* 0x000fec000b83ffff */
.L_x_98:
[----:B-1----:R-:W3:Y:S01]  /*c990*/  LDL.LU R4, [R1+0x78] ;  /* 0x0000780001047983 */ /* 0x002ee20000300800 */
[----:B------:R-:W1:Y:S01]  /*c9a0*/  S2R R138, SR_TID.X ;  /* 0x00000000008a7919 */ /* 0x000e620000002100 */
[----:B------:R-:W4:Y:S01]  /*c9b0*/  S2UR UR11, SR_CgaCtaId ;  /* 0x00000000000b79c3 */ /* 0x000f220000008800 */
[----:B------:R-:W-:Y:S01]  /*c9c0*/  UMOV UR4, 0x400 ;  /* 0x0000040000047882 */ /* 0x000fe20000000000 */
[----:B------:R-:W-:Y:S01]  /*c9d0*/  UISETP.NE.AND UP3, UPT, UR13, -0x1, UPT ;  /* 0xffffffff0d00788c */ /* 0x000fe2000bf65270 */
[----:B------:R-:W2:Y:S01]  /*c9e0*/  LDL.LU R7, [R1+0x7c] ;  /* 0x00007c0001077983 */ /* 0x000ea20000300800 */
[----:B------:R-:W4:Y:S03]  /*c9f0*/  LDCU.U8 UR8, c[0x0][0x549] ;  /* 0x0000a920ff0877ac */ /* 0x000f260008000000 */
[----:B------:R-:W2:Y:S01]  /*ca00*/  LDL.LU R6, [R1+0x74] ;  /* 0x0000740001067983 */ /* 0x000ea20000300800 */
[----:B------:R-:W1:Y:S01]  /*ca10*/  S2UR UR16, SR_CTAID.Y ;  /* 0x00000000001079c3 */ /* 0x000e620000002600 */
[----:B------:R-:W1:Y:S02]  /*ca20*/  LDCU UR9, c[0x0][0x434] ;  /* 0x00008680ff0977ac */ /* 0x000e640008000800 */
[----:B------:R-:W2:Y:S02]  /*ca30*/  LDL.LU R5, [R1+0x70] ;  /* 0x0000700001057983 */ /* 0x000ea40000300800 */
[----:B------:R-:W1:Y:S01]  /*ca40*/  @!UP3 LDCU.64 UR6, c[0x0][0x400] ;  /* 0x00008000ff06b7ac */ /* 0x000e620008000a00 */
[----:B------:R-:W1:Y:S01]  /*ca50*/  LDCU.U8 UR10, c[0x0][0x548] ;  /* 0x0000a900ff0a77ac */ /* 0x000e620008000000 */
[----:B------:R-:W-:-:S02]  /*ca60*/  UISETP.NE.AND UP2, UPT, UR13, -0x1, UPT ;  /* 0xffffffff0d00788c */ /* 0x000fc4000bf45270 */
[----:B----4-:R-:W-:Y:S02]  /*ca70*/  UISETP.NE.AND UP1, UPT, UR8, URZ, UPT ;  /* 0x000000ff0800728c */ /* 0x010fe4000bf25270 */
[----:B------:R-:W-:Y:S01]  /*ca80*/  ULEA UR11, UR11, UR4, 0x18 ;  /* 0x000000040b0b7291 */ /* 0x000fe2000f8ec0ff */
[----:B------:R-:W4:Y:S01]  /*ca90*/  @UP3 LDCU.64 UR4, c[0x0][0x408] ;  /* 0x00008100ff0437ac */ /* 0x000f220008000a00 */
[C---:B-1----:R-:W-:Y:S01]  /*caa0*/  SHF.L.U32 R8, R138.reuse, 0x5, RZ ;  /* 0x000000058a087819 */ /* 0x042fe200000006ff */
[----:B------:R-:W-:Y:S01]  /*cab0*/  @!UP3 UIMAD.WIDE.U32 UR18, UR16, UR6, URZ ;  /* 0x000000061012b2a5 */ /* 0x000fe2000f8e00ff */
[----:B------:R-:W-:Y:S01]  /*cac0*/  LOP3.LUT P0, RZ, R138, 0x4, RZ, 0xc0, !PT ;  /* 0x000000048aff7812 */ /* 0x000fe2000780c0ff */
[----:B------:R-:W1:Y:S04]  /*cad0*/  S2UR UR6, SR_CTAID.Z ;  /* 0x00000000000679c3 */ /* 0x000e680000002700 */
[----:B------:R-:W1:Y:S01]  /*cae0*/  @UP1 LDCU UR8, c[0x0][0x430] ;  /* 0x00008600ff0817ac */ /* 0x000e620008000800 */
[----:B------:R-:W-:Y:S01]  /*caf0*/  @!UP3 UIMAD UR7, UR16, UR7, UR19 ;  /* 0x000000071007b2a4 */ /* 0x000fe2000f8e0213 */
[----:B------:R-:W1:Y:S01]  /*cb00*/  LDCU UR17, c[0x0][0x434] ;  /* 0x00008680ff1177ac */ /* 0x000e620008000800 */
[----:B----4-:R-:W-:-:S02]  /*cb10*/  @UP3 UIMAD.WIDE.U32 UR20, UR13, UR4, URZ ;  /* 0x000000040d1432a5 */ /* 0x010fc4000f8e00ff */
[----:B------:R-:W-:Y:S02]  /*cb20*/  UISETP.NE.AND UP0, UPT, UR10, URZ, !UP1 ;  /* 0x000000ff0a00728c */ /* 0x000fe4000cf05270 */
[----:B------:R-:W-:Y:S02]  /*cb30*/  @UP3 UIMAD UR7, UR13, UR5, UR21 ;  /* 0x000000050d0732a4 */ /* 0x000fe4000f8e0215 */
[----:B------:R-:W-:Y:S02]  /*cb40*/  @!UP2 UIMAD UR13, UR16, UR9, URZ ;  /* 0x00000009100da2a4 */ /* 0x000fe4000f8e02ff */
[----:B-1----:R-:W-:Y:S01]  /*cb50*/  @UP1 UIMAD UR17, UR8, UR9, URZ ;  /* 0x00000009081112a4 */ /* 0x002fe2000f8e02ff */
[----:B------:R-:W1:Y:S01]  /*cb60*/  @UP1 LDCU UR5, c[0x0][0x430] ;  /* 0x00008600ff0517ac */ /* 0x000e620008000800 */
[----:B------:R-:W-:Y:S01]  /*cb70*/  @UP1 UMOV UR4, 0x1 ;  /* 0x0000000100041882 */ /* 0x000fe20000000000 */
[----:B------:R-:W-:Y:S01]  /*cb80*/  @UP3 UMOV UR18, UR20 ;  /* 0x0000001400123c82 */ /* 0x000fe20008000000 */
[----:B------:R-:W-:Y:S01]  /*cb90*/  USHF.R.S32.HI UR8, URZ, 0x1f, UR13 ;  /* 0x0000001fff087899 */ /* 0x000fe2000801140d */
[----:B---3--:R-:W3:Y:S04]  /*cba0*/  SHFL.BFLY PT, R2, R4, 0x2, 0x1f ;  /* 0x0c401f0004027f89 */ /* 0x008ee800000e0000 */
[----:B--2---:R-:W2:Y:S04]  /*cbb0*/  SHFL.BFLY PT, R0, R7, 0x2, 0x1f ;  /* 0x0c401f0007007f89 */ /* 0x004ea800000e0000 */
[----:B------:R-:W4:Y:S01]  /*cbc0*/  SHFL.BFLY PT, R3, R5, 0x2, 0x1f ;  /* 0x0c401f0005037f89 */ /* 0x000f2200000e0000 */
[----:B---3--:R-:W-:-:S03]  /*cbd0*/  FADD.FTZ R2, R2, R4 ;  /* 0x0000000402027221 */ /* 0x008fc60000010000 */
[----:B------:R-:W3:Y:S04]  /*cbe0*/  SHFL.BFLY PT, R4, R6, 0x2, 0x1f ;  /* 0x0c401f0006047f89 */ /* 0x000ee800000e0000 */
[----:B------:R-:W1:Y:S01]  /*cbf0*/  SHFL.BFLY PT, R66, R2, 0x1, 0x1f ;  /* 0x0c201f0002427f89 */ /* 0x000e6200000e0000 */
[----:B--2---:R-:W-:-:S05]  /*cc00*/  FADD.FTZ R0, R0, R7 ;  /* 0x0000000700007221 */ /* 0x004fca0000010000 */
[----:B------:R-:W2:Y:S01]  /*cc10*/  SHFL.BFLY PT, R132, R0, 0x1, 0x1f ;  /* 0x0c201f0000847f89 */ /* 0x000ea200000e0000 */
[----:B----4-:R-:W-:Y:S01]  /*cc20*/  FADD.FTZ R3, R3, R5 ;  /* 0x0000000503037221 */ /* 0x010fe20000010000 */
[----:B------:R-:W-:-:S04]  /*cc30*/  SHF.L.U32 R5, R138, 0x1, RZ ;  /* 0x000000018a057819 */ /* 0x000fc800000006ff */
[----:B------:R-:W4:Y:S01]  /*cc40*/  SHFL.BFLY PT, R133, R3, 0x1, 0x1f ;  /* 0x0c201f0003857f89 */ /* 0x000f2200000e0000 */
[----:B---3--:R-:W-:Y:S01]  /*cc50*/  FADD.FTZ R4, R4, R6 ;  /* 0x0000000604047221 */ /* 0x008fe20000010000 */
[----:B------:R-:W-:Y:S01]  /*cc60*/  LOP3.LUT R6, R5, 0x6, RZ, 0xc0, !PT ;  /* 0x0000000605067812 */ /* 0x000fe200078ec0ff */
[----:B-1----:R-:W-:-:S03]  /*cc70*/  FADD.FTZ R66, R2, R66 ;  /* 0x0000004202427221 */ /* 0x002fc60000010000 */
[----:B------:R-:W1:Y:S01]  /*cc80*/  SHFL.BFLY PT, R67, R4, 0x1, 0x1f ;  /* 0x0c201f0004437f89 */ /* 0x000e6200000e0000 */
[----:B------:R-:W-:Y:S01]  /*cc90*/  LOP3.LUT R6, R6, 0x7c00, R8, 0xf8, !PT ;  /* 0x00007c0006067812 */ /* 0x000fe200078ef808 */
[----:B------:R-:W3:Y:S01]  /*cca0*/  MUFU.RCP R2, R66 ;  /* 0x0000004200027308 */ /* 0x000ee20000001000 */
[----:B------:R-:W-:Y:S01]  /*ccb0*/  FSETP.NE.FTZ.AND P4, PT, R66, RZ, PT ;  /* 0x000000ff4200720b */ /* 0x000fe20003f95000 */
[----:B--2---:R-:W-:Y:S01]  /*ccc0*/  FADD.FTZ R132, R0, R132 ;  /* 0x0000008400847221 */ /* 0x004fe20000010000 */
[----:B------:R-:W-:-:S05]  /*ccd0*/  SHF.L.U32 R0, R138, 0x4, RZ ;  /* 0x000000048a007819 */ /* 0x000fca00000006ff */
[----:B------:R-:W2:Y:S01]  /*cce0*/  MUFU.RCP R7, R132 ;  /* 0x0000008400077308 */ /* 0x000ea20000001000 */
[----:B------:R-:W-:Y:S01]  /*ccf0*/  LOP3.LUT R0, R0, 0x1c0, RZ, 0xc0, !PT ;  /* 0x000001c000007812 */ /* 0x000fe200078ec0ff */
[----:B----4-:R-:W-:Y:S01]  /*cd00*/  FADD.FTZ R133, R3, R133 ;  /* 0x0000008503857221 */ /* 0x010fe20000010000 */
[----:B------:R-:W-:Y:S02]  /*cd10*/  FSETP.NE.FTZ.AND P3, PT, R132, RZ, PT ;  /* 0x000000ff8400720b */ /* 0x000fe40003f75000 */
[----:B------:R-:W-:Y:S02]  /*cd20*/  LOP3.LUT R5, R0, 0x38, R5, 0xf8, !PT ;  /* 0x0000003800057812 */ /* 0x000fe400078ef805 */
[----:B------:R-:W-:Y:S02]  /*cd30*/  FSETP.NE.FTZ.AND P1, PT, R133, RZ, PT ;  /* 0x000000ff8500720b */ /* 0x000fe40003f35000 */
[----:B---3--:R-:W-:Y:S02]  /*cd40*/  FSEL R0, R2, 1, P4 ;  /* 0x3f80000002007808 */ /* 0x008fe40002000000 */
[----:B------:R-:W-:Y:S01]  /*cd50*/  LOP3.LUT R6, R6, R5, RZ, 0xfc, !PT ;  /* 0x0000000506067212 */ /* 0x000fe200078efcff */
[----:B-1----:R-:W-:Y:S01]  /*cd60*/  FADD.FTZ R67, R4, R67 ;  /* 0x0000004304437221 */ /* 0x002fe20000010000 */
[----:B------:R-:W-:Y:S01]  /*cd70*/  MOV R4, 0x10 ;  /* 0x0000001000047802 */ /* 0x000fe20000000f00 */
        /* <DEDUP_REMOVED lines=32> */
[----:B--2---:R-:W-:Y:S01]  /*cf80*/  FSEL R2, R7, 1, P3 ;  /* 0x3f80000007027808 */ /* 0x004fe20001800000 */
[----:B------:R-:W1:Y:S01]  /*cf90*/  MUFU.RCP R0, R67 ;  /* 0x0000004300007308 */ /* 0x000e620000001000 */
[----:B------:R-:W-:-:S02]  /*cfa0*/  FSETP.NE.FTZ.AND P2, PT, R67, RZ, PT ;  /* 0x000000ff4300720b */ /* 0x000fc40003f55000 */
[----:B------:R-:W-:Y:S01]  /*cfb0*/  F2FP.F16.F32.PACK_AB R49, R49, R68 ;  /* 0x000000443131723e */ /* 0x000fe200000000ff */
[C---:B------:R-:W-:Y:S01]  /*cfc0*/  FMUL.FTZ R150, R2.reuse, R150 ;  /* 0x0000009602967220 */ /* 0x040fe20000410000 */
[----:B------:R-:W-:Y:S01]  /*cfd0*/  FMUL.FTZ R11, R2, R151 ;  /* 0x00000097020b7220 */ /* 0x000fe20000410000 */
[----:B------:R-:W-:Y:S01]  /*cfe0*/  SEL R4, R4, 0xfffffff0, !P0 ;  /* 0xfffffff004047807 */ /* 0x000fe20004000000 */
[C---:B------:R-:W-:Y:S01]  /*cff0*/  FMUL.FTZ R158, R2.reuse, R158 ;  /* 0x0000009e029e7220 */ /* 0x040fe20000410000 */
[----:B------:R-:W2:Y:S01]  /*d000*/  MUFU.RCP R7, R133 ;  /* 0x0000008500077308 */ /* 0x000ea20000001000 */
[----:B------:R-:W-:Y:S01]  /*d010*/  MOV R68, 0x20 ;  /* 0x0000002000447802 */ /* 0x000fe20000000f00 */
[C---:B------:R-:W-:Y:S01]  /*d020*/  FMUL.FTZ R159, R2.reuse, R159 ;  /* 0x0000009f029f7220 */ /* 0x040fe20000410000 */
[----:B------:R-:W-:Y:S01]  /*d030*/  F2FP.F16.F32.PACK_AB R11, R11, R150 ;  /* 0x000000960b0b723e */ /* 0x000fe200000000ff */
[----:B------:R-:W-:Y:S01]  /*d040*/  FMUL.FTZ R162, R2, R162 ;  /* 0x000000a202a27220 */ /* 0x000fe20000410000 */
[----:B------:R-:W-:Y:S01]  /*d050*/  LOP3.LUT P0, RZ, R138, 0x8, RZ, 0xc0, !PT ;  /* 0x000000088aff7812 */ /* 0x000fe2000780c0ff */
[----:B------:R-:W-:Y:S01]  /*d060*/  FMUL.FTZ R62, R2, R163 ;  /* 0x000000a3023e7220 */ /* 0x000fe20000410000 */
[----:B------:R-:W-:Y:S01]  /*d070*/  F2FP.F16.F32.PACK_AB R64, R64, R148 ;  /* 0x000000944040723e */ /* 0x000fe200000000ff */
[C---:B------:R-:W-:Y:S01]  /*d080*/  FMUL.FTZ R174, R2.reuse, R174 ;  /* 0x000000ae02ae7220 */ /* 0x040fe20000410000 */
[----:B------:R-:W-:Y:S01]  /*d090*/  F2FP.F16.F32.PACK_AB R3, R3, R156 ;  /* 0x0000009c0303723e */ /* 0x000fe200000000ff */
[----:B------:R-:W-:Y:S01]  /*d0a0*/  FMUL.FTZ R8, R2, R175 ;  /* 0x000000af02087220 */ /* 0x000fe20000410000 */
[----:B-1----:R-:W-:Y:S01]  /*d0b0*/  FSEL R0, R0, 1, P2 ;  /* 0x3f80000000007808 */ /* 0x002fe20001000000 */
[C---:B------:R-:W-:Y:S01]  /*d0c0*/  FMUL.FTZ R178, R2.reuse, R178 ;  /* 0x000000b202b27220 */ /* 0x040fe20000410000 */
[C---:B------:R-:W-:Y:S01]  /*d0d0*/  FMUL.FTZ R14, R2.reuse, R179 ;  /* 0x000000b3020e7220 */ /* 0x040fe20000410000 */
[C---:B------:R-:W-:Y:S01]  /*d0e0*/  FMUL.FTZ R190, R2.reuse, R190 ;  /* 0x000000be02be7220 */ /* 0x040fe20000410000 */
        /* <DEDUP_REMOVED lines=33> */
[----:B------:R-:W-:Y:S01]  /*d300*/  LEA R0, R6, UR11, 0x1 ;  /* 0x0000000b06007c11 */ /* 0x000fe2000f8e08ff */
[C---:B------:R-:W-:Y:S01]  /*d310*/  FMUL.FTZ R194, R2.reuse, R194 ;  /* 0x000000c202c27220 */ /* 0x040fe20000410000 */
[----:B--2---:R-:W-:Y:S01]  /*d320*/  FSEL R7, R7, 1, P1 ;  /* 0x3f80000007077808 */ /* 0x004fe20000800000 */
[----:B------:R-:W-:Y:S01]  /*d330*/  FMUL.FTZ R56, R2, R195 ;  /* 0x000000c302387220 */ /* 0x000fe20000410000 */
[----:B------:R-:W-:Y:S01]  /*d340*/  IADD3 R6, PT, PT, R0, R4, RZ ;  /* 0x0000000400067210 */ /* 0x000fe20007ffe0ff */
[----:B------:R1:W-:Y:S01]  /*d350*/  STS [R0+0x400], R11 ;  /* 0x0004000b00007388 */ /* 0x0003e20000000800 */
        /* <DEDUP_REMOVED lines=20> */
[----:B------:R-:W-:Y:S01]  /*d4a0*/  F2FP.F16.F32.PACK_AB R2, R159, R158 ;  /* 0x0000009e9f02723e */ /* 0x000fe200000000ff */
[C---:B------:R-:W-:Y:S01]  /*d4b0*/  FMUL.FTZ R154, R7.reuse, R154 ;  /* 0x0000009a079a7220 */ /* 0x040fe20000410000 */
[----:B------:R-:W-:Y:S01]  /*d4c0*/  FMUL.FTZ R155, R7, R155 ;  /* 0x0000009b079b7220 */ /* 0x000fe20000410000 */
[----:B------:R-:W-:Y:S01]  /*d4d0*/  F2FP.F16.F32.PACK_AB R65, R65, R144 ;  /* 0x000000904141723e */ /* 0x000fe200000000ff */
[----:B------:R-:W-:Y:S01]  /*d4e0*/  STS [R0], R64 ;  /* 0x0000004000007388 */ /* 0x000fe20000000800 */
[----:B-1----:R-:W-:Y:S01]  /*d4f0*/  SEL R11, R68, 0xffffffe0, !P0 ;  /* 0xffffffe0440b7807 */ /* 0x002fe20004000000 */
[----:B------:R-:W-:Y:S01]  /*d500*/  FMUL.FTZ R166, R7, R166 ;  /* 0x000000a607a67220 */ /* 0x000fe20000410000 */
[----:B------:R-:W-:Y:S01]  /*d510*/  LOP3.LUT P0, RZ, R138, 0x10, RZ, 0xc0, !PT ;  /* 0x000000108aff7812 */ /* 0x000fe2000780c0ff */
[----:B------:R1:W-:Y:S01]  /*d520*/  STS [R6], R3 ;  /* 0x0000000306007388 */ /* 0x0003e20000000800 */
[----:B------:R-:W-:Y:S01]  /*d530*/  F2FP.F16.F32.PACK_AB R146, R147, R146 ;  /* 0x000000929392723e */ /* 0x000fe200000000ff */
[----:B------:R-:W-:Y:S01]  /*d540*/  FMUL.FTZ R10, R7, R167 ;  /* 0x000000a7070a7220 */ /* 0x000fe20000410000 */
[----:B------:R-:W-:Y:S01]  /*d550*/  F2FP.F16.F32.PACK_AB R5, R5, R152 ;  /* 0x000000980505723e */ /* 0x000fe200000000ff */
[----:B------:R2:W-:Y:S01]  /*d560*/  STS [R6+0x400], R2 ;  /* 0x0004000206007388 */ /* 0x0005e20000000800 */
[----:B------:R-:W-:Y:S01]  /*d570*/  F2FP.F16.F32.PACK_AB R154, R155, R154 ;  /* 0x0000009a9b9a723e */ /* 0x000fe200000000ff */
[C---:B------:R-:W-:Y:S01]  /*d580*/  FMUL.FTZ R170, R7.reuse, R170 ;  /* 0x000000aa07aa7220 */ /* 0x040fe20000410000 */
[----:B------:R-:W-:Y:S01]  /*d590*/  FMUL.FTZ R16, R7, R171 ;  /* 0x000000ab07107220 */ /* 0x000fe20000410000 */
[----:B------:R-:W-:Y:S01]  /*d5a0*/  STS [R0+0x2000], R65 ;  /* 0x0020004100007388 */ /* 0x000fe20000000800 */
[----:B------:R-:W-:Y:S01]  /*d5b0*/  F2FP.F16.F32.PACK_AB R63, R63, R160 ;  /* 0x000000a03f3f723e */ /* 0x000fe200000000ff */
[----:B------:R-:W-:Y:S01]  /*d5c0*/  FMUL.FTZ R182, R7, R182 ;  /* 0x000000b607b67220 */ /* 0x000fe20000410000 */
[----:B------:R-:W-:Y:S01]  /*d5d0*/  F2FP.F16.F32.PACK_AB R62, R62, R162 ;  /* 0x000000a23e3e723e */ /* 0x000fe200000000ff */
[----:B------:R-:W-:Y:S01]  /*d5e0*/  STS [R0+0x2400], R146 ;  /* 0x0024009200007388 */ /* 0x000fe20000000800 */
[----:B------:R-:W-:Y:S01]  /*d5f0*/  F2FP.F16.F32.PACK_AB R9, R9, R172 ;  /* 0x000000ac0909723e */ /* 0x000fe200000000ff */
[C---:B------:R-:W-:Y:S01]  /*d600*/  FMUL.FTZ R17, R7.reuse, R183 ;  /* 0x000000b707117220 */ /* 0x040fe20000410000 */
[----:B------:R-:W-:Y:S01]  /*d610*/  F2FP.F16.F32.PACK_AB R8, R8, R174 ;  /* 0x000000ae0808723e */ /* 0x000fe200000000ff */
[----:B------:R3:W-:Y:S01]  /*d620*/  STS [R6+0x2000], R5 ;  /* 0x0020000506007388 */ /* 0x0007e20000000800 */
[C---:B------:R-:W-:Y:S01]  /*d630*/  FMUL.FTZ R186, R7.reuse, R186 ;  /* 0x000000ba07ba7220 */ /* 0x040fe20000410000 */
[----:B------:R-:W-:Y:S01]  /*d640*/  FMUL.FTZ R58, R7, R187 ;  /* 0x000000bb073a7220 */ /* 0x000fe20000410000 */
[----:B------:R-:W-:Y:S01]  /*d650*/  F2FP.F16.F32.PACK_AB R61, R61, R164 ;  /* 0x000000a43d3d723e */ /* 0x000fe200000000ff */
[----:B------:R-:W-:Y:S01]  /*d660*/  STS [R6+0x2400], R154 ;  /* 0x0024009a06007388 */ /* 0x000fe20000000800 */
[----:B------:R-:W-:Y:S01]  /*d670*/  F2FP.F16.F32.PACK_AB R10, R10, R166 ;  /* 0x000000a60a0a723e */ /* 0x000fe200000000ff */
[C---:B------:R-:W-:Y:S01]  /*d680*/  FMUL.FTZ R198, R7.reuse, R198 ;  /* 0x000000c607c67220 */ /* 0x040fe20000410000 */
[----:B------:R-:W-:Y:S01]  /*d690*/  F2FP.F16.F32.PACK_AB R60, R60, R168 ;  /* 0x000000a83c3c723e */ /* 0x000fe200000000ff */
[C---:B------:R-:W-:Y:S01]  /*d6a0*/  FMUL.FTZ R54, R7.reuse, R199 ;  /* 0x000000c707367220 */ /* 0x040fe20000410000 */
[----:B-1----:R-:W-:Y:S01]  /*d6b0*/  IADD3 R3, PT, PT, R0, R11, RZ ;  /* 0x0000000b00037210 */ /* 0x002fe20007ffe0ff */
[C---:B------:R-:W-:Y:S01]  /*d6c0*/  FMUL.FTZ R202, R7.reuse, R202 ;  /* 0x000000ca07ca7220 */ /* 0x040fe20000410000 */
[----:B------:R-:W-:Y:S01]  /*d6d0*/  F2FP.F16.F32.PACK_AB R16, R16, R170 ;  /* 0x000000aa1010723e */ /* 0x000fe200000000ff */
[C---:B------:R-:W-:Y:S01]  /*d6e0*/  FMUL.FTZ R50, R7.reuse, R203 ;  /* 0x000000cb07327220 */ /* 0x040fe20000410000 */
[C---:B--2---:R-:W-:Y:S01]  /*d6f0*/  IADD3 R2, PT, PT, R0.reuse, 0x40, RZ ;  /* 0x0000004000027810 */ /* 0x044fe20007ffe0ff */
[----:B------:R-:W-:Y:S01]  /*d700*/  STS [R3], R63 ;  /* 0x0000003f03007388 */ /* 0x000fe20000000800 */
[----:B------:R-:W-:Y:S01]  /*d710*/  @P0 IADD3 R2, PT, PT, R0, -0x40, RZ ;  /* 0xffffffc000020810 */ /* 0x000fe20007ffe0ff */
[----:B------:R-:W-:Y:S01]  /*d720*/  FMUL.FTZ R74, R7, R74 ;  /* 0x0000004a074a7220 */ /* 0x000fe20000410000 */
[----:B------:R-:W-:Y:S01]  /*d730*/  F2FP.F16.F32.PACK_AB R15, R15, R176 ;  /* 0x000000b00f0f723e */ /* 0x000fe200000000ff */
[----:B------:R-:W-:Y:S01]  /*d740*/  STS [R3+0x400], R62 ;  /* 0x0004003e03007388 */ /* 0x000fe20000000800 */
[----:B------:R-:W-:Y:S01]  /*d750*/  F2FP.F16.F32.PACK_AB R14, R14, R178 ;  /* 0x000000b20e0e723e */ /* 0x000fe200000000ff */
[----:B------:R-:W-:Y:S01]  /*d760*/  FMUL.FTZ R46, R7, R75 ;  /* 0x0000004b072e7220 */ /* 0x000fe20000410000 */
[----:B------:R-:W-:Y:S01]  /*d770*/  F2FP.F16.F32.PACK_AB R13, R13, R188 ;  /* 0x000000bc0d0d723e */ /* 0x000fe200000000ff */
[C---:B------:R-:W-:Y:S01]  /*d780*/  FMUL.FTZ R78, R7.reuse, R78 ;  /* 0x0000004e074e7220 */ /* 0x040fe20000410000 */
[----:B------:R-:W-:Y:S01]  /*d790*/  F2FP.F16.F32.PACK_AB R12, R12, R190 ;  /* 0x000000be0c0c723e */ /* 0x000fe200000000ff */
[C---:B------:R-:W-:Y:S01]  /*d7a0*/  FMUL.FTZ R42, R7.reuse, R79 ;  /* 0x0000004f072a7220 */ /* 0x040fe20000410000 */
[----:B---3--:R-:W-:Y:S01]  /*d7b0*/  IADD3 R5, PT, PT, R4, R3, RZ ;  /* 0x0000000304057210 */ /* 0x008fe20007ffe0ff */
[C---:B------:R-:W-:Y:S01]  /*d7c0*/  FMUL.FTZ R90, R7.reuse, R90 ;  /* 0x0000005a075a7220 */ /* 0x040fe20000410000 */
[----:B------:R-:W-:Y:S01]  /*d7d0*/  F2FP.F16.F32.PACK_AB R18, R18, R180 ;  /* 0x000000b41212723e */ /* 0x000fe200000000ff */
[----:B------:R-:W-:Y:S01]  /*d7e0*/  FMUL.FTZ R38, R7, R91 ;  /* 0x0000005b07267220 */ /* 0x000fe20000410000 */
[----:B------:R-:W-:Y:S01]  /*d7f0*/  F2FP.F16.F32.PACK_AB R17, R17, R182 ;  /* 0x000000b61111723e */ /* 0x000fe200000000ff */
[----:B------:R1:W-:Y:S01]  /*d800*/  STS [R5], R9 ;  /* 0x0000000905007388 */ /* 0x0003e20000000800 */
[----:B------:R-:W-:Y:S01]  /*d810*/  F2FP.F16.F32.PACK_AB R59, R59, R184 ;  /* 0x000000b83b3b723e */ /* 0x000fe200000000ff */
[----:B------:R-:W-:Y:S01]  /*d820*/  FMUL.FTZ R94, R7, R94 ;  /* 0x0000005e075e7220 */ /* 0x000fe20000410000 */
[----:B------:R-:W-:Y:S01]  /*d830*/  F2FP.F16.F32.PACK_AB R58, R58, R186 ;  /* 0x000000ba3a3a723e */ /* 0x000fe200000000ff */
[----:B------:R2:W-:Y:S01]  /*d840*/  STS [R5+0x400], R8 ;  /* 0x0004000805007388 */ /* 0x0005e20000000800 */
[----:B------:R-:W-:Y:S01]  /*d850*/  F2FP.F16.F32.PACK_AB R57, R57, R192 ;  /* 0x000000c03939723e */ /* 0x000fe200000000ff */
[----:B------:R-:W-:Y:S01]  /*d860*/  FMUL.FTZ R34, R7, R95 ;  /* 0x0000005f07227220 */ /* 0x000fe20000410000 */
[----:B------:R-:W-:Y:S01]  /*d870*/  F2FP.F16.F32.PACK_AB R56, R56, R194 ;  /* 0x000000c23838723e */ /* 0x000fe200000000ff */
[----:B------:R-:W-:Y:S01]  /*d880*/  STS [R3+0x2000], R61 ;  /* 0x0020003d03007388 */ /* 0x000fe20000000800 */
        /* <DEDUP_REMOVED lines=15> */
[----:B------:R-:W-:Y:S01]  /*d980*/  STS [R2], R15 ;  /* 0x0000000f02007388 */ /* 0x000fe20000000800 */
[----:B-1----:R-:W-:Y:S01]  /*d990*/  IADD3 R9, PT, PT, R11, R2, RZ ;  /* 0x000000020b097210 */ /* 0x002fe20007ffe0ff */
[C---:B------:R-:W-:Y:S01]  /*d9a0*/  FMUL.FTZ R122, R7.reuse, R122 ;  /* 0x0000007a077a7220 */ /* 0x040fe20000410000 */
[----:B------:R-:W-:Y:S01]  /*d9b0*/  F2FP.F16.F32.PACK_AB R44, R44, R82 ;  /* 0x000000522c2c723e */ /* 0x000fe200000000ff */
[----:B------:R-:W-:Y:S01]  /*d9c0*/  STS [R2+0x400], R14 ;  /* 0x0004000e02007388 */ /* 0x000fe20000000800 */
[C---:B--2---:R-:W-:Y:S01]  /*d9d0*/  IADD3 R8, PT, PT, R4.reuse, R2, RZ ;  /* 0x0000000204087210 */ /* 0x044fe20007ffe0ff */
[C---:B------:R-:W-:Y:S01]  /*d9e0*/  FMUL.FTZ R22, R7.reuse, R123 ;  /* 0x0000007b07167220 */ /* 0x040fe20000410000 */
[----:B------:R-:W-:Y:S01]  /*d9f0*/  IADD3 R4, PT, PT, R4, R9, RZ ;  /* 0x0000000904047210 */ /* 0x000fe20007ffe0ff */
[----:B------:R-:W-:Y:S01]  /*da00*/  FMUL.FTZ R126, R7, R126 ;  /* 0x0000007e077e7220 */ /* 0x000fe20000410000 */
[----:B------:R-:W-:Y:S01]  /*da10*/  F2FP.F16.F32.PACK_AB R47, R47, R72 ;  /* 0x000000482f2f723e */ /* 0x000fe200000000ff */
[----:B------:R-:W-:Y:S01]  /*da20*/  STS [R8], R13 ;  /* 0x0000000d08007388 */ /* 0x000fe20000000800 */
[----:B------:R-:W-:-:S02]  /*da30*/  F2FP.F16.F32.PACK_AB R46, R46, R74 ;  /* 0x0000004a2e2e723e */ /* 0x000fc400000000ff */
[----:B------:R-:W-:Y:S01]  /*da40*/  F2FP.F16.F32.PACK_AB R43, R43, R76 ;  /* 0x0000004c2b2b723e */ /* 0x000fe200000000ff */
[----:B------:R-:W-:Y:S01]  /*da50*/  STS [R8+0x400], R12 ;  /* 0x0004000c08007388 */ /* 0x000fe20000000800 */
[----:B------:R-:W-:Y:S02]  /*da60*/  F2FP.F16.F32.PACK_AB R42, R42, R78 ;  /* 0x0000004e2a2a723e */ /* 0x000fe400000000ff */
[----:B------:R-:W-:Y:S01]  /*da70*/  F2FP.F16.F32.PACK_AB R41, R41, R84 ;  /* 0x000000542929723e */ /* 0x000fe200000000ff */
[----:B------:R-:W-:Y:S01]  /*da80*/  STS [R2+0x2000], R18 ;  /* 0x0020001202007388 */ /* 0x000fe20000000800 */
[----:B------:R-:W-:Y:S02]  /*da90*/  F2FP.F16.F32.PACK_AB R40, R40, R86 ;  /* 0x000000562828723e */ /* 0x000fe400000000ff */
[----:B------:R-:W-:Y:S01]  /*daa0*/  F2FP.F16.F32.PACK_AB R37, R37, R96 ;  /* 0x000000602525723e */ /* 0x000fe200000000ff */
[----:B------:R-:W-:Y:S01]  /*dab0*/  STS [R2+0x2400], R17 ;  /* 0x0024001102007388 */ /* 0x000fe20000000800 */
        /* <DEDUP_REMOVED lines=8> */
[----:B------:R-:W-:Y:S01]  /*db40*/  STS [R9], R57 ;  /* 0x0000003909007388 */ /* 0x000fe20000000800 */
[----:B------:R-:W-:-:S02]  /*db50*/  F2FP.F16.F32.PACK_AB R32, R32, R102 ;  /* 0x000000662020723e */ /* 0x000fc400000000ff */
[----:B------:R-:W-:Y:S01]  /*db60*/  F2FP.F16.F32.PACK_AB R29, R29, R112 ;  /* 0x000000701d1d723e */ /* 0x000fe200000000ff */
[----:B------:R-:W-:Y:S01]  /*db70*/  STS [R9+0x400], R56 ;  /* 0x0004003809007388 */ /* 0x000fe20000000800 */
[----:B------:R-:W-:Y:S02]  /*db80*/  F2FP.F16.F32.PACK_AB R28, R28, R114 ;  /* 0x000000721c1c723e */ /* 0x000fe400000000ff */
[----:B------:R-:W-:Y:S01]  /*db90*/  F2FP.F16.F32.PACK_AB R31, R31, R104 ;  /* 0x000000681f1f723e */ /* 0x000fe200000000ff */
[----:B------:R-:W-:Y:S01]  /*dba0*/  STS [R4], R53 ;  /* 0x0000003504007388 */ /* 0x000fe20000000800 */
        /* <DEDUP_REMOVED lines=14> */
[----:B------:R-:W-:Y:S04]  /*dc90*/  STS [R4+0x2400], R50 ;  /* 0x0024003204007388 */ /* 0x000fe80000000800 */
[----:B------:R-:W-:Y:S04]  /*dca0*/  STS [R0+0x4000], R49 ;  /* 0x0040003100007388 */ /* 0x000fe80000000800 */
[----:B------:R-:W-:Y:S04]  /*dcb0*/  STS [R0+0x4400], R48 ;  /* 0x0044003000007388 */ /* 0x000fe80000000800 */
[----:B------:R-:W-:Y:S04]  /*dcc0*/  STS [R6+0x4000], R45 ;  /* 0x0040002d06007388 */ /* 0x000fe80000000800 */
[----:B------:R-:W-:Y:S04]  /*dcd0*/  STS [R6+0x4400], R44 ;  /* 0x0044002c06007388 */ /* 0x000fe80000000800 */
[----:B------:R-:W-:Y:S04]  /*dce0*/  STS [R0+0x6000], R47 ;  /* 0x0060002f00007388 */ /* 0x000fe80000000800 */
[----:B------:R1:W-:Y:S04]  /*dcf0*/  STS [R0+0x6400], R46 ;  /* 0x0064002e00007388 */ /* 0x0003e80000000800 */
[----:B------:R-:W-:Y:S04]  /*dd00*/  STS [R6+0x6000], R43 ;  /* 0x0060002b06007388 */ /* 0x000fe80000000800 */
[----:B------:R-:W-:Y:S04]  /*dd10*/  STS [R6+0x6400], R42 ;  /* 0x0064002a06007388 */ /* 0x000fe80000000800 */
[----:B------:R-:W-:Y:S04]  /*dd20*/  STS [R3+0x4000], R41 ;  /* 0x0040002903007388 */ /* 0x000fe80000000800 */
[----:B------:R-:W-:Y:S04]  /*dd30*/  STS [R3+0x4400], R40 ;  /* 0x0044002803007388 */ /* 0x000fe80000000800 */
[----:B------:R-:W-:Y:S04]  /*dd40*/  STS [R5+0x4000], R37 ;  /* 0x0040002505007388 */ /* 0x000fe80000000800 */
[----:B------:R-:W-:Y:S01]  /*dd50*/  STS [R5+0x4400], R36 ;  /* 0x0044002405007388 */ /* 0x000fe20000000800 */
[----:B-1----:R-:W-:-:S03]  /*dd60*/  FMUL.FTZ R0, R7, R127 ;  /* 0x0000007f07007220 */ /* 0x002fc60000410000 */
[----:B------:R-:W-:Y:S02]  /*dd70*/  STS [R3+0x6000], R39 ;  /* 0x0060002703007388 */ /* 0x000fe40000000800 */
[----:B------:R-:W-:Y:S02]  /*dd80*/  F2FP.F16.F32.PACK_AB R0, R0, R126 ;  /* 0x0000007e0000723e */ /* 0x000fe400000000ff */
[----:B------:R1:W-:Y:S04]  /*dd90*/  STS [R3+0x6400], R38 ;  /* 0x0064002603007388 */ /* 0x0003e80000000800 */
[----:B------:R-:W-:Y:S04]  /*dda0*/  STS [R5+0x6000], R35 ;  /* 0x0060002305007388 */ /* 0x000fe80000000800 */
[----:B------:R-:W-:Y:S04]  /*ddb0*/  STS [R5+0x6400], R34 ;  /* 0x0064002205007388 */ /* 0x000fe80000000800 */
[----:B------:R-:W-:Y:S04]  /*ddc0*/  STS [R2+0x4000], R33 ;  /* 0x0040002102007388 */ /* 0x000fe80000000800 */
[----:B------:R-:W-:Y:S04]  /*ddd0*/  STS [R2+0x4400], R32 ;  /* 0x0044002002007388 */ /* 0x000fe80000000800 */
[----:B------:R-:W-:Y:S04]  /*dde0*/  STS [R8+0x4000], R29 ;  /* 0x0040001d08007388 */ /* 0x000fe80000000800 */
[----:B------:R-:W-:Y:S01]  /*ddf0*/  STS [R8+0x4400], R28 ;  /* 0x0044001c08007388 */ /* 0x000fe20000000800 */
[----:B-1----:R1:W2:Y:S03]  /*de00*/  @P3 MUFU.LG2 R3, R132 ;  /* 0x0000008400033308 */ /* 0x0022a60000000c00 */
        /* <DEDUP_REMOVED lines=9> */
[----:B------:R4:W-:Y:S01]  /*dea0*/  STS [R9+0x6400], R22 ;  /* 0x0064001609007388 */ /* 0x0009e20000000800 */
[----:B---3--:R1:W3:Y:S03]  /*deb0*/  @P4 MUFU.LG2 R8, R66 ;  /* 0x0000004200084308 */ /* 0x0082e60000000c00 */
[----:B------:R2:W-:Y:S01]  /*dec0*/  STS [R4+0x6000], R19 ;  /* 0x0060001304007388 */ /* 0x0005e20000000800 */
[----:B----4-:R-:W4:Y:S01]  /*ded0*/  @P4 LDC R9, c[0x0][0x458] ;  /* 0x00011600ff094b82 */ /* 0x010f220000000800 */
[----:B--2---:R-:W-:-:S04]  /*dee0*/  SHF.L.U32 R19, R138, 0x3, RZ ;  /* 0x000000038a137819 */ /* 0x004fc800000006ff */
[----:B------:R-:W-:-:S04]  /*def0*/  LOP3.LUT R2, R19, 0x1f8, RZ, 0xc0, !PT ;  /* 0x000001f813027812 */ /* 0x000fc800078ec0ff */
[----:B------:R-:W-:-:S04]  /*df00*/  LOP3.LUT R2, R2, 0x38, R138, 0x78, !PT ;  /* 0x0000003802027812 */ /* 0x000fc800078e788a */
[----:B------:R-:W-:Y:S01]  /*df10*/  LOP3.LUT R2, R2, 0x1e00, R19, 0xf8, !PT ;  /* 0x00001e0002027812 */ /* 0x000fe200078ef813 */
[----:B-1-3--:R-:W-:Y:S06]  /*df20*/  BRA.U UP1, `(.L_x_102) ;  /* 0x0000000101207547 */ /* 0x00afec000b800000 */
        /* <DEDUP_REMOVED lines=8> */
.L_x_102:
[----:B------:R1:W-:Y:S01]  /*dfb0*/  STS [R4+0x6400], R0 ;  /* 0x0064000004007388 */ /* 0x0003e20000000800 */
[----:B------:R-:W-:Y:S01]  /*dfc0*/  LEA R18, R2, UR11, 0x1 ;  /* 0x0000000b02127c11 */ /* 0x000fe2000f8e08ff */
[----:B------:R-:W2:Y:S01]  /*dfd0*/  S2UR UR9, SR_CTAID.X ;  /* 0x00000000000979c3 */ /* 0x000ea20000002500 */
[----:B------:R-:W3:Y:S07]  /*dfe0*/  @P2 MUFU.LG2 R2, R67 ;  /* 0x0000004300022308 */ /* 0x000eee0000000c00 */
[----:B------:R-:W-:Y:S01]  /*dff0*/  BAR.SYNC.DEFER_BLOCKING 0x0 ;  /* 0x0000000000007b1d */ /* 0x000fe20000010000 */
[----:B------:R-:W-:Y:S01]  /*e000*/  UIMAD UR17, UR6, UR17, URZ ;  /* 0x00000011061172a4 */ /* 0x000fe2000f8e02ff */
[----:B------:R-:W-:Y:S01]  /*e010*/  LOP3.LUT P0, RZ, R138, 0x3, RZ, 0xc0, !PT ;  /* 0x000000038aff7812 */ /* 0x000fe2000780c0ff */
[----:B------:R-:W-:Y:S01]  /*e020*/  USEL UR13, UR13, URZ, UP0 ;  /* 0x000000ff0d0d7287 */ /* 0x000fe20008000000 */
[----:B------:R-:W-:Y:S01]  /*e030*/  MOV R15, 0x7f800000 ;  /* 0x7f800000000f7802 */ /* 0x000fe20000000f00 */
[----:B------:R-:W-:-:S03]  /*e040*/  @!UP0 UIMAD UR17, UR16, UR4, UR17 ;  /* 0x00000004101182a4 */ /* 0x000fc6000f8e0211 */
[----:B------:R-:W4:Y:S01]  /*e050*/  @P3 LDC R7, c[0x0][0x458] ;  /* 0x00011600ff073b82 */ /* 0x000f220000000800 */
[----:B------:R-:W-:Y:S01]  /*e060*/  USEL UR8, UR8, URZ, UP0 ;  /* 0x000000ff08087287 */ /* 0x000fe20008000000 */
[----:B------:R-:W-:Y:S01]  /*e070*/  @P3 FMUL.FTZ R3, R3, 0.69314718246459960938 ;  /* 0x3f31721803033820 */ /* 0x000fe20000410000 */
[----:B------:R-:W-:Y:S01]  /*e080*/  USHF.R.S32.HI UR10, URZ, 0x1f, UR17 ;  /* 0x0000001fff0a7899 */ /* 0x000fe20008011411 */
[----:B------:R-:W-:Y:S01]  /*e090*/  BSSY.RECONVERGENT B0, `(.L_x_103) ;  /* 0x000003d000007945 */ /* 0x000fe20003800200 */
[----:B------:R-:W-:Y:S02]  /*e0a0*/  MOV R14, 0x7f800000 ;  /* 0x7f800000000e7802 */ /* 0x000fe40000000f00 */
[----:B------:R-:W-:Y:S01]  /*e0b0*/  MOV R13, 0x7f800000 ;  /* 0x7f800000000d7802 */ /* 0x000fe20000000f00 */
[----:B------:R-:W4:Y:S01]  /*e0c0*/  @P2 LDC R6, c[0x0][0x458] ;  /* 0x00011600ff062b82 */ /* 0x000f220000000800 */
[----:B------:R-:W-:Y:S01]  /*e0d0*/  MOV R12, 0x7f800000 ;  /* 0x7f800000000c7802 */ /* 0x000fe20000000f00 */
[----:B---3--:R-:W-:Y:S01]  /*e0e0*/  @P2 FMUL.FTZ R2, R2, 0.69314718246459960938 ;  /* 0x3f31721802022820 */ /* 0x008fe20000410000 */
[----:B------:R-:W-:Y:S01]  /*e0f0*/  SHF.R.U32.HI R22, RZ, 0x3, R138 ;  /* 0x00000003ff167819 */ /* 0x000fe2000001168a */
[----:B-1----:R-:W1:Y:S04]  /*e100*/  @P1 MUFU.LG2 R4, R133 ;  /* 0x0000008500041308 */ /* 0x002e680000000c00 */
[----:B------:R-:W3:Y:S01]  /*e110*/  @P1 LDC R5, c[0x0][0x458] ;  /* 0x00011600ff051b82 */ /* 0x000ee20000000800 */
[----:B--2---:R-:W-:Y:S01]  /*e120*/  UIMAD UR11, UR9, UR5, URZ ;  /* 0x00000005090b72a4 */ /* 0x004fe2000f8e02ff */
[----:B------:R2:W2:Y:S01]  /*e130*/  LDS.128 R24, [R18+0x3800] ;  /* 0x0038000012187984 */ /* 0x0004a20000000c00 */
[----:B------:R-:W-:-:S02]  /*e140*/  @P4 FMUL.FTZ R0, R8, 0.69314718246459960938 ;  /* 0x3f31721808004820 */ /* 0x000fc40000410000 */
[----:B------:R-:W-:Y:S02]  /*e150*/  USHF.L.U32 UR11, UR11, 0x7, URZ ;  /* 0x000000070b0b7899 */ /* 0x000fe400080006ff */
[----:B----45:R-:W-:Y:S01]  /*e160*/  @P4 FFMA.FTZ R15, R136, R9, R0 ;  /* 0x00000009880f4223 */ /* 0x030fe20000010000 */
[----:B------:R-:W-:Y:S01]  /*e170*/  @P3 FFMA.FTZ R14, R135, R7, R3 ;  /* 0x00000007870e3223 */ /* 0x000fe20000010003 */
[----:B------:R-:W-:Y:S02]  /*e180*/  USHF.R.S32.HI UR4, URZ, 0x1f, UR11 ;  /* 0x0000001fff047899 */ /* 0x000fe4000801140b */
[----:B------:R-:W-:-:S04]  /*e190*/  UIADD3 UR13, UP1, UP0, UR11, UR13, UR17 ;  /* 0x0000000d0b0d7290 */ /* 0x000fc8000f83e011 */
[----:B------:R-:W-:Y:S01]  /*e1a0*/  UIADD3.X UR4, UPT, UPT, UR4, UR8, UR10, UP1, UP0 ;  /* 0x0000000804047290 */ /* 0x000fe20008fe040a */
[----:B------:R-:W-:Y:S01]  /*e1b0*/  @P2 FFMA.FTZ R13, R137, R6, R2 ;  /* 0x00000006890d2223 */ /* 0x000fe20000010002 */
[----:B-1----:R-:W-:-:S04]  /*e1c0*/  @P1 FMUL.FTZ R0, R4, 0.69314718246459960938 ;  /* 0x3f31721804001820 */ /* 0x002fc80000410000 */
[----:B---3--:R-:W-:Y:S01]  /*e1d0*/  @P1 FFMA.FTZ R12, R134, R5, R0 ;  /* 0x00000005860c1223 */ /* 0x008fe20000010000 */
[----:B--2---:R-:W-:Y:S06]  /*e1e0*/  @P0 BRA `(.L_x_104) ;  /* 0x00000000009c0947 */ /* 0x004fec0003800000 */
        /* <DEDUP_REMOVED lines=13> */
[C---:B------:R-:W-:Y:S01]  /*e2c0*/  @!P6 IADD3 R4, P0, PT, R2.reuse, UR13, RZ ;  /* 0x0000000d0204ec10 */ /* 0x040fe2000ff1e0ff */
[----:B------:R-:W-:Y:S01]  /*e2d0*/  @!P5 IMAD R0, R3, UR5, RZ ;  /* 0x000000050300dc24 */ /* 0x000fe2000f8e02ff */
[----:B------:R-:W2:Y:S01]  /*e2e0*/  @!P5 LDC.64 R10, c[0x0][0x420] ;  /* 0x00010800ff0adb82 */ /* 0x000ea20000000a00 */
[----:B------:R-:W-:Y:S01]  /*e2f0*/  @!P4 IMAD R5, R5, UR5, RZ ;  /* 0x000000050505cc24 */ /* 0x000fe2000f8e02ff */
[----:B------:R-:W-:Y:S01]  /*e300*/  @!P6 LEA.HI.X.SX32 R6, R2, UR4, 0x1, P0 ;  /* 0x000000040206ec11 */ /* 0x000fe200080f0eff */
[----:B------:R-:W-:Y:S01]  /*e310*/  @!P3 IMAD R3, R7, UR5, RZ ;  /* 0x000000050703bc24 */ /* 0x000fe2000f8e02ff */
[----:B------:R-:W-:-:S04]  /*e320*/  @!P5 IADD3 R2, P0, PT, R0, UR13, RZ ;  /* 0x0000000d0002dc10 */ /* 0x000fc8000ff1e0ff */
[----:B------:R-:W3:Y:S08]  /*e330*/  @!P4 LDC.64 R16, c[0x0][0x420] ;  /* 0x00010800ff10cb82 */ /* 0x000ef00000000a00 */
[----:B------:R-:W4:Y:S01]  /*e340*/  @!P3 LDC.64 R20, c[0x0][0x420] ;  /* 0x00010800ff14bb82 */ /* 0x000f220000000a00 */
[----:B-1----:R-:W-:-:S04]  /*e350*/  @!P6 LEA R8, P1, R4, R8, 0x2 ;  /* 0x000000080408e211 */ /* 0x002fc800078210ff */
[----:B------:R-:W-:Y:S02]  /*e360*/  @!P6 LEA.HI.X R9, R4, R9, R6, 0x2, P1 ;  /* 0x000000090409e211 */ /* 0x000fe400008f1406 */
[----:B------:R-:W-:Y:S02]  /*e370*/  @!P5 LEA.HI.X.SX32 R4, R0, UR4, 0x1, P0 ;  /* 0x000000040004dc11 */ /* 0x000fe400080f0eff */
[C---:B--2---:R-:W-:Y:S01]  /*e380*/  @!P5 LEA R6, P2, R2.reuse, R10, 0x2 ;  /* 0x0000000a0206d211 */ /* 0x044fe200078410ff */
[----:B------:R1:W-:Y:S01]  /*e390*/  @!P6 STG.E desc[UR14][R8.64], R15 ;  /* 0x0000000f0800e986 */ /* 0x0003e2000c10190e */
[----:B------:R-:W-:Y:S02]  /*e3a0*/  @!P4 IADD3 R0, P1, PT, R5, UR13, RZ ;  /* 0x0000000d0500cc10 */ /* 0x000fe4000ff3e0ff */
[----:B------:R-:W-:Y:S02]  /*e3b0*/  @!P3 IADD3 R10, P0, PT, R3, UR13, RZ ;  /* 0x0000000d030abc10 */ /* 0x000fe4000ff1e0ff */
[----:B------:R-:W-:-:S02]  /*e3c0*/  @!P5 LEA.HI.X R7, R2, R11, R4, 0x2, P2 ;  /* 0x0000000b0207d211 */ /* 0x000fc400010f1404 */
[----:B------:R-:W-:Y:S02]  /*e3d0*/  @!P4 LEA.HI.X.SX32 R5, R5, UR4, 0x1, P1 ;  /* 0x000000040505cc11 */ /* 0x000fe400088f0eff */
[----:B------:R-:W-:Y:S01]  /*e3e0*/  @!P3 LEA.HI.X.SX32 R3, R3, UR4, 0x1, P0 ;  /* 0x000000040303bc11 */ /* 0x000fe200080f0eff */
[----:B------:R1:W-:Y:S01]  /*e3f0*/  @!P5 STG.E desc[UR14][R6.64], R14 ;  /* 0x0000000e0600d986 */ /* 0x0003e2000c10190e */
[----:B---3--:R-:W-:Y:S02]  /*e400*/  @!P4 LEA R4, P1, R0, R16, 0x2 ;  /* 0x000000100004c211 */ /* 0x008fe400078210ff */
[----:B----4-:R-:W-:Y:S02]  /*e410*/  @!P3 LEA R2, P0, R10, R20, 0x2 ;  /* 0x000000140a02b211 */ /* 0x010fe400078010ff */
[----:B------:R-:W-:Y:S02]  /*e420*/  @!P4 LEA.HI.X R5, R0, R17, R5, 0x2, P1 ;  /* 0x000000110005c211 */ /* 0x000fe400008f1405 */
[----:B------:R-:W-:-:S03]  /*e430*/  @!P3 LEA.HI.X R3, R10, R21, R3, 0x2, P0 ;  /* 0x000000150a03b211 */ /* 0x000fc600000f1403 */
[----:B------:R1:W-:Y:S04]  /*e440*/  @!P4 STG.E desc[UR14][R4.64], R13 ;  /* 0x0000000d0400c986 */ /* 0x0003e8000c10190e */
[----:B------:R1:W-:Y:S02]  /*e450*/  @!P3 STG.E desc[UR14][R2.64], R12 ;  /* 0x0000000c0200b986 */ /* 0x0003e4000c10190e */
.L_x_104:
[----:B------:R-:W-:Y:S05]  /*e460*/  BSYNC.RECONVERGENT B0 ;  /* 0x0000000000007941 */ /* 0x000fea0003800200 */
.L_x_103:
[----:B-1----:R1:W2:Y:S01]  /*e470*/  LDS.128 R12, [R18] ;  /* 0x00000000120c7984 */ /* 0x0022a20000000c00 */
[C---:B------:R-:W-:Y:S01]  /*e480*/  VIADD R2, R22.reuse, 0x10 ;  /* 0x0000001016027836 */ /* 0x040fe20000000000 */
[----:B------:R-:W3:Y:S01]  /*e490*/  LDCU.64 UR4, c[0x0][0x410] ;  /* 0x00008200ff0477ac */ /* 0x000ee20008000a00 */
[C---:B------:R-:W-:Y:S01]  /*e4a0*/  VIADD R0, R22.reuse, 0x20 ;  /* 0x0000002016007836 */ /* 0x040fe20000000000 */
[----:B------:R1:W4:Y:S01]  /*e4b0*/  LDS.128 R8, [R18+0x4000] ;  /* 0x0040000012087984 */ /* 0x0003220000000c00 */
[----:B------:R-:W-:Y:S01]  /*e4c0*/  VIADD R3, R22, 0x50 ;  /* 0x0000005016037836 */ /* 0x000fe20000000000 */
[----:B------:R-:W-:Y:S01]  /*e4d0*/  ISETP.GE.AND P6, PT, R2, UR12, PT ;  /* 0x0000000c02007c0c */ /* 0x000fe2000bfc6270 */
[----:B------:R-:W-:Y:S01]  /*e4e0*/  VIADD R4, R22, 0x40 ;  /* 0x0000004016047836 */ /* 0x000fe20000000000 */
[----:B------:R-:W-:Y:S01]  /*e4f0*/  LOP3.LUT R2, R19, 0x38, RZ, 0xc0, !PT ;  /* 0x0000003813027812 */ /* 0x000fe200078ec0ff */
[----:B------:R-:W-:Y:S01]  /*e500*/  UIMAD.WIDE.U32 UR8, UR9, 0x80, URZ ;  /* 0x00000080090878a5 */ /* 0x000fe2000f8e00ff */
[----:B------:R-:W-:Y:S01]  /*e510*/  ISETP.GE.AND P5, PT, R0, UR12, PT ;  /* 0x0000000c00007c0c */ /* 0x000fe2000bfa6270 */
[----:B------:R-:W-:Y:S01]  /*e520*/  VIADD R0, R22, 0x30 ;  /* 0x0000003016007836 */ /* 0x000fe20000000000 */
[----:B------:R-:W-:Y:S01]  /*e530*/  IADD3 R2, P0, PT, R2, UR18, RZ ;  /* 0x0000001202027c10 */ /* 0x000fe2000ff1e0ff */
[----:B------:R-:W-:Y:S01]  /*e540*/  BSSY.RECONVERGENT B0, `(.L_x_105) ;  /* 0x000001b000007945 */ /* 0x000fe20003800200 */
[----:B------:R-:W-:-:S02]  /*e550*/  ISETP.GE.AND P2, PT, R3, UR12, PT ;  /* 0x0000000c03007c0c */ /* 0x000fc4000bf46270 */
[----:B------:R-:W-:Y:S01]  /*e560*/  ISETP.GE.AND P4, PT, R0, UR12, PT ;  /* 0x0000000c00007c0c */ /* 0x000fe2000bf86270 */
[----:B------:R-:W-:Y:S01]  /*e570*/  IMAD.X R3, RZ, RZ, UR7, P0 ;  /* 0x00000007ff037e24 */ /* 0x000fe200080e06ff */
[----:B------:R-:W-:Y:S01]  /*e580*/  ISETP.GE.AND P0, PT, R22, UR12, PT ;  /* 0x0000000c16007c0c */ /* 0x000fe2000bf06270 */
[----:B---3--:R-:W-:Y:S01]  /*e590*/  IMAD.U32 R0, RZ, RZ, UR4 ;  /* 0x00000004ff007e24 */ /* 0x008fe2000f8e00ff */
[----:B------:R-:W-:Y:S02]  /*e5a0*/  ISETP.GE.AND P3, PT, R4, UR12, PT ;  /* 0x0000000c04007c0c */ /* 0x000fe4000bf66270 */
[----:B------:R-:W-:Y:S01]  /*e5b0*/  IADD3 R4, PT, PT, R22, 0x60, RZ ;  /* 0x0000006016047810 */ /* 0x000fe20007ffe0ff */
[----:B------:R-:W-:Y:S01]  /*e5c0*/  IMAD.WIDE.U32 R16, R0, UR6, R2 ;  /* 0x0000000600107c25 */ /* 0x000fe2000f8e0002 */
[----:B------:R-:W-:Y:S02]  /*e5d0*/  MOV R0, UR5 ;  /* 0x0000000500007c02 */ /* 0x000fe40008000f00 */
[C---:B------:R-:W-:Y:S01]  /*e5e0*/  LOP3.LUT R19, R22.reuse, UR8, RZ, 0xfc, !PT ;  /* 0x0000000816137c12 */ /* 0x040fe2000f8efcff */
[----:B------:R-:W-:Y:S01]  /*e5f0*/  VIADD R22, R22, 0x70 ;  /* 0x0000007016167836 */ /* 0x000fe20000000000 */
[----:B------:R-:W-:Y:S01]  /*e600*/  ISETP.GE.AND P1, PT, R4, UR12, PT ;  /* 0x0000000c04007c0c */ /* 0x000fe2000bf26270 */
[----:B------:R-:W-:-:S02]  /*e610*/  IMAD R7, R0, UR6, R17 ;  /* 0x0000000600077c24 */ /* 0x000fc4000f8e0211 */
[----:B-1----:R-:W-:Y:S10]  /*e620*/  @P0 BRA `(.L_x_106) ;  /* 0x0000000000300947 */ /* 0x002ff40003800000 */
[----:B------:R-:W1:Y:S01]  /*e630*/  LDCU.64 UR6, c[0x0][0x408] ;  /* 0x00008100ff0677ac */ /* 0x000e620008000a00 */
[----:B------:R-:W-:Y:S01]  /*e640*/  MOV R6, R16 ;  /* 0x0000001000067202 */ /* 0x000fe20000000f00 */
[----:B------:R-:W3:Y:S01]  /*e650*/  LDCU.64 UR4, c[0x0][0x3f0] ;  /* 0x00007e00ff0477ac */ /* 0x000ee20008000a00 */
[----:B-1----:R-:W-:-:S03]  /*e660*/  UIMAD UR10, UR9, UR6, URZ ;  /* 0x00000006090a72a4 */ /* 0x002fc6000f8e02ff */
[----:B------:R-:W-:-:S03]  /*e670*/  IMAD.WIDE.U32 R4, R19, UR6, R6 ;  /* 0x0000000613047c25 */ /* 0x000fc6000f8e0006 */
[----:B------:R-:W-:Y:S02]  /*e680*/  MOV R0, UR10 ;  /* 0x0000000a00007c02 */ /* 0x000fe40008000f00 */
[----:B---3--:R-:W-:-:S03]  /*e690*/  LEA R2, P0, R4, UR4, 0x1 ;  /* 0x0000000404027c11 */ /* 0x008fc6000f8008ff */
[----:B------:R-:W-:-:S05]  /*e6a0*/  IMAD R0, R19, UR7, R0 ;  /* 0x0000000713007c24 */ /* 0x000fca000f8e0200 */
[----:B------:R-:W-:-:S04]  /*e6b0*/  IADD3 R0, PT, PT, R0, R5, RZ ;  /* 0x0000000500007210 */ /* 0x000fc80007ffe0ff */
[----:B------:R-:W-:-:S05]  /*e6c0*/  LEA.HI.X R3, R4, UR5, R0, 0x1, P0 ;  /* 0x0000000504037c11 */ /* 0x000fca00080f0c00 */
[----:B--2---:R1:W-:Y:S04]  /*e6d0*/  STG.E.128 desc[UR14][R2.64], R12 ;  /* 0x0000000c02007986 */ /* 0x0043e8000c101d0e */
[----:B----4-:R1:W-:Y:S02]  /*e6e0*/  STG.E.128 desc[UR14][R2.64+0x80], R8 ;  /* 0x0000800802007986 */ /* 0x0103e4000c101d0e */
.L_x_106:
[----:B------:R-:W-:Y:S05]  /*e6f0*/  BSYNC.RECONVERGENT B0 ;  /* 0x0000000000007941 */ /* 0x000fea0003800200 */
.L_x_105:
[----:B-12---:R1:W2:Y:S01]  /*e700*/  LDS.128 R12, [R18+0x800] ;  /* 0x00080000120c7984 */ /* 0x0062a20000000c00 */
[----:B------:R-:W-:Y:S01]  /*e710*/  BSSY.RECONVERGENT B0, `(.L_x_107) ;  /* 0x0000012000007945 */ /* 0x000fe20003800200 */
[----:B------:R-:W-:Y:S02]  /*e720*/  ISETP.GE.AND P0, PT, R22, UR12, PT ;  /* 0x0000000c16007c0c */ /* 0x000fe4000bf06270 */
[----:B----4-:R1:W3:Y:S01]  /*e730*/  LDS.128 R8, [R18+0x4800] ;  /* 0x0048000012087984 */ /* 0x0102e20000000c00 */
[----:B------:R-:W-:Y:S05]  /*e740*/  @P6 BRA `(.L_x_108) ;  /* 0x0000000000386947 */ /* 0x000fea0003800000 */
[----:B------:R-:W4:Y:S01]  /*e750*/  LDCU.64 UR6, c[0x0][0x408] ;  /* 0x00008100ff0677ac */ /* 0x000f220008000a00 */
[----:B------:R-:W-:Y:S02]  /*e760*/  IADD3 R0, P6, PT, R19, 0x10, RZ ;  /* 0x0000001013007810 */ /* 0x000fe40007fde0ff */
[----:B------:R-:W-:Y:S01]  /*e770*/  MOV R3, R7 ;  /* 0x0000000700037202 */ /* 0x000fe20000000f00 */
[----:B------:R-:W5:Y:S02]  /*e780*/  LDCU.64 UR4, c[0x0][0x3f0] ;  /* 0x00007e00ff0477ac */ /* 0x000f640008000a00 */
[----:B------:R-:W-:-:S04]  /*e790*/  IMAD.X R2, RZ, RZ, UR9, P6 ;  /* 0x00000009ff027e24 */ /* 0x000fc8000b0e06ff */
[----:B----4-:R-:W-:Y:S02]  /*e7a0*/  IMAD R4, R2, UR6, RZ ;  /* 0x0000000602047c24 */ /* 0x010fe4000f8e02ff */
[----:B------:R-:W-:-:S04]  /*e7b0*/  IMAD.MOV.U32 R2, RZ, RZ, R16 ;  /* 0x000000ffff027224 */ /* 0x000fc800078e0010 */
[----:B------:R-:W-:-:S04]  /*e7c0*/  IMAD.WIDE.U32 R2, R0, UR6, R2 ;  /* 0x0000000600027c25 */ /* 0x000fc8000f8e0002 */
[----:B------:R-:W-:Y:S01]  /*e7d0*/  IMAD R0, R0, UR7, R4 ;  /* 0x0000000700007c24 */ /* 0x000fe2000f8e0204 */
[----:B-----5:R-:W-:-:S04]  /*e7e0*/  LEA R4, P6, R2, UR4, 0x1 ;  /* 0x0000000402047c11 */ /* 0x020fc8000f8c08ff */
[----:B------:R-:W-:-:S04]  /*e7f0*/  IADD3 R0, PT, PT, R0, R3, RZ ;  /* 0x0000000300007210 */ /* 0x000fc80007ffe0ff */
[----:B------:R-:W-:-:S05]  /*e800*/  LEA.HI.X R5, R2, UR5, R0, 0x1, P6 ;  /* 0x0000000502057c11 */ /* 0x000fca000b0f0c00 */
[----:B--2---:R4:W-:Y:S04]  /*e810*/  STG.E.128 desc[UR14][R4.64], R12 ;  /* 0x0000000c04007986 */ /* 0x0049e8000c101d0e */
[----:B---3--:R4:W-:Y:S02]  /*e820*/  STG.E.128 desc[UR14][R4.64+0x80], R8 ;  /* 0x0000800804007986 */ /* 0x0089e4000c101d0e */
.L_x_108:
[----:B------:R-:W-:Y:S05]  /*e830*/  BSYNC.RECONVERGENT B0 ;  /* 0x0000000000007941 */ /* 0x000fea0003800200 */
.L_x_107:
[----:B--2-4-:R2:W4:Y:S01]  /*e840*/  LDS.128 R12, [R18+0x1000] ;  /* 0x00100000120c7984 */ /* 0x0145220000000c00 */
[----:B------:R-:W-:Y:S03]  /*e850*/  BSSY.RECONVERGENT B0, `(.L_x_109) ;  /* 0x0000011000007945 */ /* 0x000fe60003800200 */
[----:B---3--:R2:W3:Y:S01]  /*e860*/  LDS.128 R8, [R18+0x5000] ;  /* 0x0050000012087984 */ /* 0x0084e20000000c00 */
[----:B------:R-:W-:Y:S05]  /*e870*/  @P5 BRA `(.L_x_110) ;  /* 0x0000000000385947 */ /* 0x000fea0003800000 */
[----:B------:R-:W5:Y:S01]  /*e880*/  LDCU.64 UR6, c[0x0][0x408] ;  /* 0x00008100ff0677ac */ /* 0x000f620008000a00 */
[----:B------:R-:W-:Y:S02]  /*e890*/  IADD3 R0, P5, PT, R19, 0x20, RZ ;  /* 0x0000002013007810 */ /* 0x000fe40007fbe0ff */
[----:B------:R-:W-:Y:S01]  /*e8a0*/  MOV R3, R7 ;  /* 0x0000000700037202 */ /* 0x000fe20000000f00 */
[----:B------:R-:W1:Y:S02]  /*e8b0*/  LDCU.64 UR4, c[0x0][0x3f0] ;  /* 0x00007e00ff0477ac */ /* 0x000e640008000a00 */
[----:B------:R-:W-:-:S04]  /*e8c0*/  IMAD.X R2, RZ, RZ, UR9, P5 ;  /* 0x00000009ff027e24 */ /* 0x000fc8000a8e06ff */
[----:B-----5:R-:W-:Y:S02]  /*e8d0*/  IMAD R4, R2, UR6, RZ ;  /* 0x0000000602047c24 */ /* 0x020fe4000f8e02ff */
[----:B------:R-:W-:-:S04]  /*e8e0*/  IMAD.MOV.U32 R2, RZ, RZ, R16 ;  /* 0x000000ffff027224 */ /* 0x000fc800078e0010 */
[----:B------:R-:W-:-:S04]  /*e8f0*/  IMAD.WIDE.U32 R2, R0, UR6, R2 ;  /* 0x0000000600027c25 */ /* 0x000fc8000f8e0002 */
[----:B------:R-:W-:Y:S01]  /*e900*/  IMAD R0, R0, UR7, R4 ;  /* 0x0000000700007c24 */ /* 0x000fe2000f8e0204 */
[----:B-1----:R-:W-:-:S04]  /*e910*/  LEA R4, P5, R2, UR4, 0x1 ;  /* 0x0000000402047c11 */ /* 0x002fc8000f8a08ff */
[----:B------:R-:W-:-:S04]  /*e920*/  IADD3 R0, PT, PT, R0, R3, RZ ;  /* 0x0000000300007210 */ /* 0x000fc80007ffe0ff */
[----:B------:R-:W-:-:S05]  /*e930*/  LEA.HI.X R5, R2, UR5, R0, 0x1, P5 ;  /* 0x0000000502057c11 */ /* 0x000fca000a8f0c00 */
[----:B----4-:R1:W-:Y:S04]  /*e940*/  STG.E.128 desc[UR14][R4.64], R12 ;  /* 0x0000000c04007986 */ /* 0x0103e8000c101d0e */
[----:B---3--:R1:W-:Y:S02]  /*e950*/  STG.E.128 desc[UR14][R4.64+0x80], R8 ;  /* 0x0000800804007986 */ /* 0x0083e4000c101d0e */
.L_x_110:
[----:B------:R-:W-:Y:S05]  /*e960*/  BSYNC.RECONVERGENT B0 ;  /* 0x0000000000007941 */ /* 0x000fea0003800200 */
.L_x_109:
[----:B-1--4-:R1:W4:Y:S01]  /*e970*/  LDS.128 R12, [R18+0x1800] ;  /* 0x00180000120c7984 */ /* 0x0123220000000c00 */
[----:B------:R-:W-:Y:S03]  /*e980*/  BSSY.RECONVERGENT B0, `(.L_x_111) ;  /* 0x0000011000007945 */ /* 0x000fe60003800200 */
[----:B---3--:R1:W3:Y:S01]  /*e990*/  LDS.128 R8, [R18+0x5800] ;  /* 0x0058000012087984 */ /* 0x0082e20000000c00 */
[----:B------:R-:W-:Y:S05]  /*e9a0*/  @P4 BRA `(.L_x_112) ;  /* 0x0000000000384947 */ /* 0x000fea0003800000 */
[----:B------:R-:W5:Y:S01]  /*e9b0*/  LDCU.64 UR6, c[0x0][0x408] ;  /* 0x00008100ff0677ac */ /* 0x000f620008000a00 */
[----:B------:R-:W-:Y:S02]  /*e9c0*/  IADD3 R0, P4, PT, R19, 0x30, RZ ;  /* 0x0000003013007810 */ /* 0x000fe40007f9e0ff */
[----:B------:R-:W-:Y:S01]  /*e9d0*/  MOV R3, R7 ;  /* 0x0000000700037202 */ /* 0x000fe20000000f00 */
[----:B------:R-:W2:Y:S02]  /*e9e0*/  LDCU.64 UR4, c[0x0][0x3f0] ;  /* 0x00007e00ff0477ac */ /* 0x000ea40008000a00 */
[----:B------:R-:W-:-:S04]  /*e9f0*/  IMAD.X R2, RZ, RZ, UR9, P4 ;  /* 0x00000009ff027e24 */ /* 0x000fc8000a0e06ff */
[----:B-----5:R-:W-:Y:S02]  /*ea00*/  IMAD R4, R2, UR6, RZ ;  /* 0x0000000602047c24 */ /* 0x020fe4000f8e02ff */
[----:B------:R-:W-:-:S04]  /*ea10*/  IMAD.MOV.U32 R2, RZ, RZ, R16 ;  /* 0x000000ffff027224 */ /* 0x000fc800078e0010 */
[----:B------:R-:W-:-:S04]  /*ea20*/  IMAD.WIDE.U32 R2, R0, UR6, R2 ;  /* 0x0000000600027c25 */ /* 0x000fc8000f8e0002 */
[----:B------:R-:W-:Y:S01]  /*ea30*/  IMAD R0, R0, UR7, R4 ;  /* 0x0000000700007c24 */ /* 0x000fe2000f8e0204 */
[----:B--2---:R-:W-:-:S04]  /*ea40*/  LEA R4, P4, R2, UR4, 0x1 ;  /* 0x0000000402047c11 */ /* 0x004fc8000f8808ff */
[----:B------:R-:W-:-:S04]  /*ea50*/  IADD3 R0, PT, PT, R0, R3, RZ ;  /* 0x0000000300007210 */ /* 0x000fc80007ffe0ff */
[----:B------:R-:W-:-:S05]  /*ea60*/  LEA.HI.X R5, R2, UR5, R0, 0x1, P4 ;  /* 0x0000000502057c11 */ /* 0x000fca000a0f0c00 */
[----:B----4-:R2:W-:Y:S04]  /*ea70*/  STG.E.128 desc[UR14][R4.64], R12 ;  /* 0x0000000c04007986 */ /* 0x0105e8000c101d0e */
[----:B---3--:R2:W-:Y:S02]  /*ea80*/  STG.E.128 desc[UR14][R4.64+0x80], R8 ;  /* 0x0000800804007986 */ /* 0x0085e4000c101d0e */
.L_x_112:
[----:B------:R-:W-:Y:S05]  /*ea90*/  BSYNC.RECONVERGENT B0 ;  /* 0x0000000000007941 */ /* 0x000fea0003800200 */
.L_x_111:
        /* <DEDUP_REMOVED lines=18> */
.L_x_114:
[----:B------:R-:W-:Y:S05]  /*ebc0*/  BSYNC.RECONVERGENT B0 ;  /* 0x0000000000007941 */ /* 0x000fea0003800200 */
.L_x_113:
        /* <DEDUP_REMOVED lines=18> */
.L_x_116:
[----:B------:R-:W-:Y:S05]  /*ecf0*/  BSYNC.RECONVERGENT B0 ;  /* 0x0000000000007941 */ /* 0x000fea0003800200 */
.L_x_115:
        /* <DEDUP_REMOVED lines=18> */
.L_x_118:
[----:B------:R-:W-:Y:S05]  /*ee20*/  BSYNC.RECONVERGENT B0 ;  /* 0x0000000000007941 */ /* 0x000fea0003800200 */
.L_x_117:
[----:B-1-3--:R1:W3:Y:S01]  /*ee30*/  LDS.128 R8, [R18+0x7800] ;  /* 0x0078000012087984 */ /* 0x00a2e20000000c00 */
[----:B------:R-:W-:Y:S05]  /*ee40*/  @P0 EXIT ;  /* 0x000000000000094d */ /* 0x000fea0003800000 */
[----:B------:R-:W5:Y:S01]  /*ee50*/  LDCU.64 UR6, c[0x0][0x408] ;  /* 0x00008100ff0677ac */ /* 0x000f620008000a00 */
[----:B------:R-:W-:Y:S01]  /*ee60*/  IADD3 R6, P0, PT, R19, 0x70, RZ ;  /* 0x0000007013067810 */ /* 0x000fe20007f1e0ff */
        /* <DEDUP_REMOVED lines=10> */
[----:B------:R-:W-:Y:S04]  /*ef10*/  STG.E.128 desc[UR14][R2.64], R24 ;  /* 0x0000001802007986 */ /* 0x000fe8000c101d0e */
[----:B---3--:R-:W-:Y:S01]  /*ef20*/  STG.E.128 desc[UR14][R2.64+0x80], R8 ;  /* 0x0000800802007986 */ /* 0x008fe2000c101d0e */
[----:B------:R-:W-:Y:S05]  /*ef30*/  EXIT ;  /* 0x000000000000794d */ /* 0x000fea0003800000 */
.L_x_119:
        /* <DEDUP_REMOVED lines=12> */
.L_x_2840:


//--------------------- .text._ZN5flash16flash_fwd_kernelI23Flash_fwd_kernel_traitsILi128ELi128ELi64ELi4ELb0ELb0EN7cutlass6half_tE19Flash_kernel_traitsILi128ELi128ELi64ELi4ES3_EELb0ELb0ELb0ELb0ELb1ELb1ELb0ELb0EEEvNS_16Flash_fwd_paramsE --------------------------
	.section	.text._ZN5flash16flash_fwd_kernelI23Flash_fwd_kernel_traitsILi128ELi128ELi64ELi4ELb0ELb0EN7cutlass6half_tE19Flash_kernel_traitsILi128ELi128ELi64ELi4ES3_EELb0ELb0ELb0ELb0ELb1ELb1ELb0ELb0EEEvNS_16Flash_fwd_paramsE,"ax",@progbits
	.align	128
        .global         _ZN5flash16flash_fwd_kernelI23Flash_fwd_kernel_traitsILi128ELi128ELi64ELi4ELb0ELb0EN7cutlass6half_tE19Flash_kernel_traitsILi128ELi128ELi64ELi4ES3_EELb0ELb0ELb0ELb0ELb1ELb1ELb0ELb0EEEvNS_16Flash_fwd_paramsE
        .type           _ZN5flash16flash_fwd_kernelI23Flash_fwd_kernel_traitsILi128ELi128ELi64ELi4ELb0ELb0EN7cutlass6half_tE19Flash_kernel_traitsILi128ELi128ELi64ELi4ES3_EELb0ELb0ELb0ELb0ELb1ELb1ELb0ELb0EEEvNS_16Flash_fwd_paramsE,@function
        .size           _ZN5flash16flash_fwd_kernelI23Flash_fwd_kernel_traitsILi128ELi128ELi64ELi4ELb0ELb0EN7cutlass6half_tE19Flash_kernel_traitsILi128ELi128ELi64ELi4ES3_EELb0ELb0ELb0ELb0ELb1ELb1ELb0ELb0EEEvNS_16Flash_fwd_paramsE,(.L_x_2841 - _ZN5flash16flash_fwd_kernelI23Flash_fwd_kernel_traitsILi128ELi128ELi64ELi4ELb0ELb0EN7cutlass6half_tE19Flash_kernel_traitsILi128ELi128ELi64ELi4ES3_EELb0ELb0ELb0ELb0ELb1ELb1ELb0ELb0EEEvNS_16Flash_fwd_paramsE)
        .other          _ZN5flash16flash_fwd_kernelI23Flash_fwd_kernel_traitsILi128ELi128ELi64ELi4ELb0ELb0EN7cutlass6half_tE19Flash_kernel_traitsILi128ELi128ELi64ELi4ES3_EELb0ELb0ELb0ELb0ELb1ELb1ELb0ELb0EEEvNS_16Flash_fwd_paramsE,@"STO_CUDA_ENTRY STV_DEFAULT"
_ZN5flash16flash_fwd_kernelI23Flash_fwd_kernel_traitsILi128ELi128ELi64ELi4ELb0ELb0EN7cutlass6half_tE19Flash_kernel_traitsILi128ELi128ELi64ELi4ES3_EELb0ELb0ELb0ELb0ELb1ELb1ELb0ELb0EEEvNS_16Flash_fwd_paramsE:
.text._ZN5flash16flash_fwd_kernelI23Flash_fwd_kernel_traitsILi128ELi128ELi64ELi4ELb0ELb0EN7cutlass6half_tE19Flash_kernel_traitsILi128ELi128ELi64ELi4ES3_EELb0ELb0ELb0ELb0ELb1ELb1ELb0ELb0EEEvNS_16Flash_fwd_paramsE:
[----:B------:R-:W1:Y:S01]  /*0000*/  LDC R1, c[0x0][0x37c] ;  /* 0x0000df00ff017b82 */ /* 0x000e620000000800 */
[----:B------:R-:W2:Y:S07]  /*0010*/  LDCU.64 UR4, c[0x0][0x470] ;  /* 0x00008e00ff0477ac */ /* 0x000eae0008000a00 */
[----:B------:R-:W3:Y:S01]  /*0020*/  S2UR UR25, SR_CTAID.Y ;  /* 0x00000000001979c3 */ /* 0x000ee20000002600 */
[----:B-1----:R-:W-:Y:S01]  /*0030*/  VIADD R1, R1, 0xffffffe8 ;  /* 0xffffffe801017836 */ /* 0x002fe20000000000 */
[----:B------:R-:W1:Y:S01]  /*0040*/  LDCU.64 UR22, c[0x0][0x358] ;  /* 0x00006b00ff1677ac */ /* 0x000e620008000a00 */
[----:B--2---:R-:W-:-:S04]  /*0050*/  UISETP.NE.U32.AND UP0, UPT, UR4, URZ, UPT ;  /* 0x000000ff0400728c */ /* 0x004fc8000bf05070 */
[----:B------:R-:W-:Y:S01]  /*0060*/  UISETP.NE.AND.EX UP0, UPT, UR5, URZ, UPT, UP0 ;  /* 0x000000ff0500728c */ /* 0x000fe2000bf05300 */
[----:B------:R-:W2:Y:S05]  /*0070*/  LDCU.64 UR4, c[0x0][0x478] ;  /* 0x00008f00ff0477ac */ /* 0x000eaa0008000a00 */
[----:B------:R-:W-:-:S05]  /*0080*/  PLOP3.LUT P1, PT, PT, PT, UP0, 0x80, 0x8 ;  /* 0x000000000008781c */ /* 0x000fca0003f2f008 */
[----:B------:R-:W3:Y:S01]  /*0090*/  @UP0 LDCU.64 UR6, c[0x0][0x470] ;  /* 0x00008e00ff0607ac */ /* 0x000ee20008000a00 */
[----:B--2---:R-:W-:-:S04]  /*00a0*/  UISETP.NE.U32.AND UP1, UPT, UR4, URZ, UPT ;  /* 0x000000ff0400728c */ /* 0x004fc8000bf25070 */
[----:B------:R-:W-:Y:S02]  /*00b0*/  UISETP.NE.AND.EX UP1, UPT, UR5, URZ, UPT, UP1 ;  /* 0x000000ff0500728c */ /* 0x000fe4000bf25310 */
[----:B---3--:R-:W-:-:S09]  /*00c0*/  @UP0 UIMAD.WIDE.U32 UR6, UR25, 0x4, UR6 ;  /* 0x00000004190608a5 */ /* 0x008fd2000f8e0006 */
[----:B------:R-:W2:Y:S01]  /*00d0*/  @UP1 LDCU.64 UR4, c[0x0][0x478] ;  /* 0x00008f00ff0417ac */ /* 0x000ea20008000a00 */
[----:B------:R-:W-:Y:S01]  /*00e0*/  PLOP3.LUT P0, PT, PT, PT, UP1, 0x80, 0x8 ;  /* 0x000000000008781c */ /* 0x000fe20003f0f018 */
[----:B------:R-:W-:Y:S01]  /*00f0*/  IMAD.U32 R2, RZ, RZ, UR6 ;  /* 0x00000006ff027e24 */ /* 0x000fe2000f8e00ff */
[----:B------:R-:W-:Y:S01]  /*0100*/  MOV R3, UR7 ;  /* 0x0000000700037c02 */ /* 0x000fe20008000f00 */
[----:B------:R-:W3:Y:S04]  /*0110*/  S2UR UR28, SR_CTAID.X ;  /* 0x00000000001c79c3 */ /* 0x000ee80000002500 */
[----:B-1----:R1:W5:Y:S01]  /*0120*/  @P1 LDG.E R2, desc[UR22][R2.64] ;  /* 0x0000001602021981 */ /* 0x002362000c1e1900 */
[----:B--2---:R-:W-:-:S06]  /*0130*/  @UP1 UIMAD.WIDE.U32 UR4, UR25, 0x4, UR4 ;  /* 0x00000004190418a5 */ /* 0x004fcc000f8e0004 */
[----:B------:R-:W-:Y:S01]  /*0140*/  IMAD.U32 R4, RZ, RZ, UR4 ;  /* 0x00000004ff047e24 */ /* 0x000fe2000f8e00ff */
[----:B------:R-:W-:-:S05]  /*0150*/  MOV R5, UR5 ;  /* 0x0000000500057c02 */ /* 0x000fca0008000f00 */
[----:B------:R2:W5:Y:S01]  /*0160*/  @P0 LDG.E R0, desc[UR22][R4.64] ;  /* 0x0000001604000981 */ /* 0x000562000c1e1900 */
[----:B---3--:R-:W-:Y:S01]  /*0170*/  USHF.L.U32 UR4, UR28, 0x7, URZ ;  /* 0x000000071c047899 */ /* 0x008fe200080006ff */
[----:B-1----:R-:W1:Y:S05]  /*0180*/  LDC R3, c[0x0][0x434] ;  /* 0x00010d00ff037b82 */ /* 0x002e6a0000000800 */
[----:B-1----:R-:W-:-:S13]  /*0190*/  ISETP.LE.AND P2, PT, R3, UR4, PT ;  /* 0x0000000403007c0c */ /* 0x002fda000bf43270 */
[----:B--2---:R-:W-:Y:S05]  /*01a0*/  @P2 EXIT ;  /* 0x000000000000294d */ /* 0x004fea0003800000 */
[----:B------:R-:W1:Y:S01]  /*01b0*/  LDCU UR27, c[0x0][0x3e8] ;  /* 0x00007d00ff1b77ac */ /* 0x000e620008000800 */
[----:B------:R-:W2:Y:S01]  /*01c0*/  S2R R18, SR_CTAID.Z ;  /* 0x0000000000127919 */ /* 0x000ea20000002700 */
[----:B-----5:R-:W-:Y:S01]  /*01d0*/  @P0 R2UR UR30, R0 ;  /* 0x00000000001e02ca */ /* 0x020fe200000e0000 */
[----:B------:R-:W-:Y:S01]  /*01e0*/  IMAD.MOV.U32 R199, RZ, RZ, RZ ;  /* 0x000000ffffc77224 */ /* 0x000fe200078e00ff */
[----:B------:R-:W-:Y:S01]  /*01f0*/  UMOV UR26, URZ ;  /* 0x000000ff001a7c82 */ /* 0x000fe20008000000 */
[----:B------:R-:W3:Y:S01]  /*0200*/  LDCU.128 UR4, c[0x0][0x3c0] ;  /* 0x00007800ff0477ac */ /* 0x000ee20008000c00 */
[----:B------:R-:W-:Y:S01]  /*0210*/  @P1 R2UR UR26, R2 ;  /* 0x00000000021a12ca */ /* 0x000fe200000e0000 */
[----:B------:R-:W4:Y:S01]  /*0220*/  LDC.64 R10, c[0x0][0x3b0] ;  /* 0x0000ec00ff0a7b82 */ /* 0x000f220000000a00 */
[----:B------:R-:W3:Y:S01]  /*0230*/  @!UP1 LDCU.64 UR8, c[0x0][0x488] ;  /* 0x00009100ff0897ac */ /* 0x000ee20008000a00 */
[----:B------:R-:W4:Y:S01]  /*0240*/  @!UP1 LDCU.64 UR20, c[0x0][0x438] ;  /* 0x00008700ff1497ac */ /* 0x000f220008000a00 */
[----:B------:R-:W2:Y:S01]  /*0250*/  LDCU.128 UR16, c[0x0][0x3a0] ;  /* 0x00007400ff1077ac */ /* 0x000ea20008000c00 */
[----:B-1----:R-:W-:-:S08]  /*0260*/  IMAD.U32 R3, RZ, RZ, UR27 ;  /* 0x0000001bff037e24 */ /* 0x002fd0000f8e00ff */
[----:B------:R-:W-:Y:S01]  /*0270*/  IMAD.U32 R8, RZ, RZ, UR26 ;  /* 0x0000001aff087e24 */ /* 0x000fe2000f8e00ff */
[----:B------:R-:W-:Y:S01]  /*0280*/  USHF.R.S32.HI UR24, URZ, 0x1f, UR26 ;  /* 0x0000001fff187899 */ /* 0x000fe2000801141a */
[----:B------:R-:W-:Y:S01]  /*0290*/  IABS R3, R3 ;  /* 0x0000000300037213 */ /* 0x000fe20000000000 */
[----:B------:R-:W-:Y:S02]  /*02a0*/  @UP1 UIADD3 UR30, UPT, UPT, UR30, -UR26, URZ ;  /* 0x8000001a1e1e1290 */ /* 0x000fe4000fffe0ff */
[----:B---3--:R-:W-:Y:S01]  /*02b0*/  UIMAD UR10, UR24, UR4, URZ ;  /* 0x00000004180a72a4 */ /* 0x008fe2000f8e02ff */
[----:B------:R-:W1:Y:S01]  /*02c0*/  I2F.RP R6, R3 ;  /* 0x0000000300067306 */ /* 0x000e620000209400 */
[----:B------:R-:W-:Y:S02]  /*02d0*/  @!UP1 UISETP.NE.U32.AND UP0, UPT, UR8, URZ, UPT ;  /* 0x000000ff0800928c */ /* 0x000fe4000bf05070 */
[----:B------:R-:W-:Y:S01]  /*02e0*/  UIMAD UR8, UR26, UR5, UR10 ;  /* 0x000000051a0872a4 */ /* 0x000fe2000f8e020a */
[C-C-:B----4-:R-:W-:Y:S01]  /*02f0*/  SHF.L.U64.HI R21, R10.reuse, 0x6, R11.reuse ;  /* 0x000000060a157819 */ /* 0x150fe2000001020b */
[----:B------:R-:W-:Y:S01]  /*0300*/  @!UP1 UISETP.NE.AND.EX UP0, UPT, UR9, URZ, UPT, UP0 ;  /* 0x000000ff0900928c */ /* 0x000fe2000bf05300 */
[C---:B------:R-:W-:Y:S01]  /*0310*/  IMAD.SHL.U32 R20, R10.reuse, 0x40, RZ ;  /* 0x000000400a147824 */ /* 0x040fe200078e00ff */
[----:B------:R-:W-:Y:S01]  /*0320*/  UISETP.NE.AND UP2, UPT, UR27, URZ, UPT ;  /* 0x000000ff1b00728c */ /* 0x000fe2000bf45270 */
[C---:B------:R-:W-:Y:S01]  /*0330*/  SHF.L.U64.HI R27, R10.reuse, 0x5, R11 ;  /* 0x000000050a1b7819 */ /* 0x040fe2000001020b */
[----:B------:R-:W-:Y:S01]  /*0340*/  @!UP1 USEL UR31, UR21, URZ, UP0 ;  /* 0x000000ff151f9287 */ /* 0x000fe20008000000 */
[----:B------:R-:W-:Y:S01]  /*0350*/  IMAD.SHL.U32 R26, R10, 0x20, RZ ;  /* 0x000000200a1a7824 */ /* 0x000fe200078e00ff */
[----:B------:R-:W3:Y:S01]  /*0360*/  LDCU.128 UR12, c[0x0][0x3d0] ;  /* 0x00007a00ff0c77ac */ /* 0x000ee20008000c00 */
[----:B-1----:R-:W1:Y:S01]  /*0370*/  MUFU.RCP R6, R6 ;  /* 0x0000000600067308 */ /* 0x002e620000001000 */
[----:B------:R-:W-:-:S02]  /*0380*/  @!UP1 UIADD3 UR30, UPT, UPT, UR31, UR20, -UR26 ;  /* 0x000000141f1e9290 */ /* 0x000fc4000fffe81a */
[----:B--2---:R-:W-:Y:S02]  /*0390*/  UIMAD UR21, UR25, UR19, URZ ;  /* 0x00000013191572a4 */ /* 0x004fe4000f8e02ff */
[----:B------:R-:W-:Y:S01]  /*03a0*/  UIADD3 UR20, UPT, UPT, UR30, 0x3f, URZ ;  /* 0x0000003f1e147890 */ /* 0x000fe2000fffe0ff */
[----:B---3--:R-:W-:Y:S02]  /*03b0*/  IMAD.U32 R14, RZ, RZ, UR14 ;  /* 0x0000000eff0e7e24 */ /* 0x008fe4000f8e00ff */
[----:B-1----:R-:W-:-:S04]  /*03c0*/  VIADD R6, R6, 0xffffffe ;  /* 0x0ffffffe06067836 */ /* 0x002fc80000000000 */
[----:B------:R-:W1:Y:S02]  /*03d0*/  F2I.FTZ.U32.TRUNC.NTZ R7, R6 ;  /* 0x0000000600077305 */ /* 0x000e64000021f000 */
[----:B-1----:R-:W-:Y:S02]  /*03e0*/  IMAD.MOV R4, RZ, RZ, -R7 ;  /* 0x000000ffff047224 */ /* 0x002fe400078e0a07 */
[----:B------:R-:W-:Y:S02]  /*03f0*/  IMAD.MOV.U32 R6, RZ, RZ, RZ ;  /* 0x000000ffff067224 */ /* 0x000fe400078e00ff */
[----:B------:R-:W-:Y:S01]  /*0400*/  IMAD R5, R4, R3, RZ ;  /* 0x0000000304057224 */ /* 0x000fe200078e02ff */
[----:B------:R-:W-:-:S03]  /*0410*/  IABS R4, R18 ;  /* 0x0000001200047213 */ /* 0x000fc60000000000 */
[----:B------:R-:W-:-:S04]  /*0420*/  IMAD.HI.U32 R5, R7, R5, R6 ;  /* 0x0000000507057227 */ /* 0x000fc800078e0006 */
[----:B------:R-:W-:Y:S02]  /*0430*/  IMAD.MOV.U32 R6, RZ, RZ, R4 ;  /* 0x000000ffff067224 */ /* 0x000fe400078e0004 */
[----:B------:R-:W-:Y:S01]  /*0440*/  IMAD.U32 R7, RZ, RZ, UR18 ;  /* 0x00000012ff077e24 */ /* 0x000fe2000f8e00ff */
[----:B------:R-:W-:Y:S01]  /*0450*/  USHF.R.S32.HI UR18, URZ, 0x1f, UR20 ;  /* 0x0000001fff127899 */ /* 0x000fe20008011414 */
[----:B------:R-:W-:-:S03]  /*0460*/  IMAD.HI.U32 R5, R5, R6, RZ ;  /* 0x0000000605057227 */ /* 0x000fc600078e00ff */
[----:B------:R-:W-:Y:S02]  /*0470*/  ULEA.HI UR20, UR18, UR20, URZ, 0x6 ;  /* 0x0000001412147291 */ /* 0x000fe4000f8f30ff */
[----:B------:R-:W-:Y:S02]  /*0480*/  R2UR UR29, R5 ;  /* 0x00000000051d72ca */ /* 0x000fe400000e0000 */
[----:B------:R-:W1:Y:S11]  /*0490*/  S2R R5, SR_TID.X ;  /* 0x0000000000057919 */ /* 0x000e760000002100 */
[----:B------:R-:W-:-:S02]  /*04a0*/  IMAD R4, RZ, RZ, -UR29 ;  /* 0x8000001dff047e24 */ /* 0x000fc4000f8e02ff */
[----:B------:R-:W-:Y:S02]  /*04b0*/  IMAD.U32 R2, RZ, RZ, UR29 ;  /* 0x0000001dff027e24 */ /* 0x000fe4000f8e00ff */
[----:B------:R-:W-:-:S05]  /*04c0*/  IMAD R4, R3, R4, R6 ;  /* 0x0000000403047224 */ /* 0x000fca00078e0206 */
[----:B------:R-:W-:Y:S01]  /*04d0*/  ISETP.GT.U32.AND P2, PT, R3, R4, PT ;  /* 0x000000040300720c */ /* 0x000fe20003f44070 */
[----:B-1----:R-:W-:Y:S01]  /*04e0*/  IMAD.SHL.U32 R6, R5, 0x8, RZ ;  /* 0x0000000805067824 */ /* 0x002fe200078e00ff */
[----:B------:R-:W-:-:S11]  /*04f0*/  SHF.R.U32.HI R197, RZ, 0x3, R5 ;  /* 0x00000003ffc57819 */ /* 0x000fd60000011605 */
[----:B------:R-:W-:Y:S02]  /*0500*/  @!P2 VIADD R2, R2, 0x1 ;  /* 0x000000010202a836 */ /* 0x000fe40000000000 */
[----:B------:R-:W-:Y:S01]  /*0510*/  @!P2 IMAD.IADD R4, R4, 0x1, -R3 ;  /* 0x000000010404a824 */ /* 0x000fe200078e0a03 */
[----:B------:R-:W-:Y:S01]  /*0520*/  LOP3.LUT R198, R6, 0x38, RZ, 0xc0, !PT ;  /* 0x0000003806c67812 */ /* 0x000fe200078ec0ff */
[----:B------:R-:W-:Y:S01]  /*0530*/  IMAD.SHL.U32 R128, R5, 0x40, RZ ;  /* 0x0000004005807824 */ /* 0x000fe200078e00ff */
[----:B------:R-:W-:Y:S02]  /*0540*/  @!P2 R2UR UR29, R2 ;  /* 0x00000000021da2ca */ /* 0x000fe400000e0000 */
[----:B------:R-:W-:Y:S01]  /*0550*/  ISETP.GE.U32.AND P1, PT, R4, R3, PT ;  /* 0x000000030400720c */ /* 0x000fe20003f26070 */
[----:B------:R-:W-:Y:S01]  /*0560*/  IMAD.WIDE.U32 R8, R8, UR4, R198 ;  /* 0x0000000408087c25 */ /* 0x000fe2000f8e00c6 */
[----:B------:R-:W-:Y:S02]  /*0570*/  LOP3.LUT R2, R18, UR27, RZ, 0x3c, !PT ;  /* 0x0000001b12027c12 */ /* 0x000fe4000f8e3cff */
[----:B------:R-:W-:Y:S01]  /*0580*/  LOP3.LUT R146, R128, 0x400, RZ, 0xc0, !PT ;  /* 0x0000040080927812 */ /* 0x000fe200078ec0ff */
[----:B------:R-:W-:Y:S01]  /*0590*/  VIADD R3, R9, UR8 ;  /* 0x0000000809037c36 */ /* 0x000fe20008000000 */
[----:B------:R-:W-:Y:S01]  /*05a0*/  ISETP.GE.AND P0, PT, R2, RZ, PT ;  /* 0x000000ff0200720c */ /* 0x000fe20003f06270 */
[----:B------:R-:W1:Y:S01]  /*05b0*/  LDCU.128 UR8, c[0x0][0x390] ;  /* 0x00007200ff0877ac */ /* 0x000e620008000c00 */
[----:B------:R-:W-:-:S02]  /*05c0*/  IMAD.MOV.U32 R2, RZ, RZ, R8 ;  /* 0x000000ffff027224 */ /* 0x000fc400078e0008 */
[----:B------:R-:W-:Y:S02]  /*05d0*/  IMAD.SHL.U32 R4, R5, 0x20, RZ ;  /* 0x0000002005047824 */ /* 0x000fe400078e00ff */
[----:B------:R-:W-:Y:S02]  /*05e0*/  IMAD.U32 R0, RZ, RZ, UR29 ;  /* 0x0000001dff007e24 */ /* 0x000fe4000f8e00ff */
[----:B------:R-:W-:-:S04]  /*05f0*/  IMAD.WIDE.U32 R2, R7, UR25, R2 ;  /* 0x0000001907027c25 */ /* 0x000fc8000f8e0002 */
[----:B------:R-:W-:Y:S01]  /*0600*/  @P1 VIADD R0, R0, 0x1 ;  /* 0x0000000100001836 */ /* 0x000fe20000000000 */
[----:B------:R-:W-:Y:S01]  /*0610*/  VOTEU.ANY UP0, P0 ;  /* 0x0000000000ff7886 */ /* 0x000fe20000000100 */
[----:B------:R-:W-:Y:S02]  /*0620*/  VIADD R9, R3, UR21 ;  /* 0x0000001503097c36 */ /* 0x000fe40008000000 */
[----:B------:R-:W-:Y:S01]  /*0630*/  IMAD.MOV.U32 R8, RZ, RZ, R2 ;  /* 0x000000ffff087224 */ /* 0x000fe200078e0002 */
[----:B------:R-:W-:Y:S01]  /*0640*/  @P1 R2UR UR29, R0 ;  /* 0x00000000001d12ca */ /* 0x000fe200000e0000 */
[----:B------:R-:W-:Y:S02]  /*0650*/  IMAD.U32 R2, RZ, RZ, UR16 ;  /* 0x00000010ff027e24 */ /* 0x000fe4000f8e00ff */
[----:B-1----:R-:W-:Y:S02]  /*0660*/  IMAD.U32 R16, RZ, RZ, UR10 ;  /* 0x0000000aff107e24 */ /* 0x002fe4000f8e00ff */
[----:B------:R-:W-:-:S02]  /*0670*/  IMAD.U32 R36, RZ, RZ, UR11 ;  /* 0x0000000bff247e24 */ /* 0x000fc4000f8e00ff */
[----:B------:R-:W-:-:S04]  /*0680*/  IMAD.WIDE.U32 R8, R197, UR4, R8 ;  /* 0x00000004c5087c25 */ /* 0x000fc8000f8e0008 */
[----:B------:R-:W-:Y:S01]  /*0690*/  IMAD.U32 R0, RZ, RZ, UR17 ;  /* 0x00000011ff007e24 */ /* 0x000fe2000f8e00ff */
[----:B------:R-:W-:Y:S01]  /*06a0*/  UIMAD.WIDE.U32 UR16, UR28, 0x80, URZ ;  /* 0x000000801c1078a5 */ /* 0x000fe2000f8e00ff */
[C---:B------:R-:W-:Y:S01]  /*06b0*/  IMAD R9, R197.reuse, UR5, R9 ;  /* 0x00000005c5097c24 */ /* 0x040fe2000f8e0209 */
[----:B------:R-:W-:Y:S01]  /*06c0*/  @!UP0 UIADD3 UR29, UPT, UPT, -UR29, URZ, URZ ;  /* 0x000000ff1d1d8290 */ /* 0x000fe2000fffe1ff */
[----:B------:R-:W-:Y:S01]  /*06d0*/  IMAD.WIDE.U32 R16, R16, UR25, R198 ;  /* 0x0000001910107c25 */ /* 0x000fe2000f8e00c6 */
[----:B------:R-:W-:Y:S02]  /*06e0*/  @!UP2 ULOP3.LUT UR29, URZ, UR27, URZ, 0x33, !UPT ;  /* 0x0000001bff1da292 */ /* 0x000fe4000f8e33ff */
[----:B------:R-:W-:Y:S01]  /*06f0*/  ULEA.HI.SX32 UR27, UR20, 0xffffffff, 0x1a ;  /* 0xffffffff141b7891 */ /* 0x000fe2000f8fd2ff */
[----:B------:R-:W-:Y:S01]  /*0700*/  IMAD R37, R36, UR25, R17 ;  /* 0x0000001924257c24 */ /* 0x000fe2000f8e0211 */
[----:B------:R-:W-:Y:S01]  /*0710*/  USHF.R.S32.HI UR10, URZ, 0x1f, UR29 ;  /* 0x0000001fff0a7899 */ /* 0x000fe2000801141d */
[----:B------:R-:W-:Y:S01]  /*0720*/  LOP3.LUT R13, R197, UR16, RZ, 0xfc, !PT ;  /* 0x00000010c50d7c12 */ /* 0x000fe2000f8efcff */
[----:B------:R-:W-:Y:S01]  /*0730*/  USHF.R.S32.HI UR11, URZ, 0x1f, UR27 ;  /* 0x0000001fff0b7899 */ /* 0x000fe2000801141b */
[----:B------:R-:W-:Y:S01]  /*0740*/  IMAD.WIDE.U32 R14, R14, UR29, R8 ;  /* 0x0000001d0e0e7c25 */ /* 0x000fe2000f8e0008 */
[----:B------:R-:W-:Y:S01]  /*0750*/  UIMAD UR18, UR10, UR14, URZ ;  /* 0x0000000e0a1272a4 */ /* 0x000fe2000f8e02ff */
[----:B------:R-:W-:Y:S01]  /*0760*/  LOP3.LUT R8, R128, 0x200, RZ, 0xc0, !PT ;  /* 0x0000020080087812 */ /* 0x000fe200078ec0ff */
[----:B------:R-:W-:Y:S01]  /*0770*/  UIMAD UR28, UR11, UR4, URZ ;  /* 0x000000040b1c72a4 */ /* 0x000fe2000f8e02ff */
[----:B------:R-:W-:Y:S01]  /*0780*/  IMAD.MOV.U32 R36, RZ, RZ, R16 ;  /* 0x000000ffff247224 */ /* 0x000fe200078e0010 */
[----:B------:R-:W-:Y:S01]  /*0790*/  UIMAD UR15, UR29, UR15, UR18 ;  /* 0x0000000f1d0f72a4 */ /* 0x000fe2000f8e0212 */
[----:B------:R-:W-:Y:S01]  /*07a0*/  LEA R12, P0, R14, UR8, 0x1 ;  /* 0x000000080e0c7c11 */ /* 0x000fe2000f8008ff */
[----:B------:R-:W-:Y:S01]  /*07b0*/  UIMAD.WIDE.U32 UR32, UR27, UR4, URZ ;  /* 0x000000041b2072a5 */ /* 0x000fe2000f8e00ff */
[----:B------:R-:W-:Y:S01]  /*07c0*/  LOP3.LUT R4, R8, 0x7c00, R4, 0xf8, !PT ;  /* 0x00007c0008047812 */ /* 0x000fe200078ef804 */
[----:B------:R-:W-:Y:S01]  /*07d0*/  UIMAD UR28, UR27, UR5, UR28 ;  /* 0x000000051b1c72a4 */ /* 0x000fe2000f8e021c */
[C---:B------:R-:W-:Y:S01]  /*07e0*/  SHF.L.U64.HI R17, R10.reuse, 0x4, R11 ;  /* 0x000000040a117819 */ /* 0x040fe2000001020b */
[----:B------:R-:W-:Y:S01]  /*07f0*/  VIADD R3, R15, UR15 ;  /* 0x0000000f0f037c36 */ /* 0x000fe20008000000 */
[----:B------:R-:W-:Y:S01]  /*0800*/  UIMAD UR10, UR10, UR12, URZ ;  /* 0x0000000c0a0a72a4 */ /* 0x000fe2000f8e02ff */
[----:B------:R-:W-:Y:S01]  /*0810*/  IMAD.U32 R22, RZ, RZ, UR32 ;  /* 0x00000020ff167e24 */ /* 0x000fe2000f8e00ff */
[----:B------:R-:W-:Y:S01]  /*0820*/  UIADD3 UR28, UPT, UPT, UR33, UR28, URZ ;  /* 0x0000001c211c7290 */ /* 0x000fe2000fffe0ff */
[----:B------:R-:W-:Y:S01]  /*0830*/  IMAD R19, R10, UR17, RZ ;  /* 0x000000110a137c24 */ /* 0x000fe2000f8e02ff */
[----:B------:R-:W-:Y:S01]  /*0840*/  LEA.HI.X R3, R14, UR9, R3, 0x1, P0 ;  /* 0x000000090e037c11 */ /* 0x000fe200080f0c03 */
[----:B------:R-:W-:Y:S01]  /*0850*/  IMAD.SHL.U32 R16, R10, 0x10, RZ ;  /* 0x000000100a107824 */ /* 0x000fe200078e00ff */
[----:B------:R-:W-:Y:S01]  /*0860*/  LEA R14, P0, R22, R12, 0x7 ;  /* 0x0000000c160e7211 */ /* 0x000fe200078038ff */
[----:B------:R-:W-:Y:S01]  /*0870*/  IMAD R19, R13, R11, R19 ;  /* 0x0000000b0d137224 */ /* 0x000fe200078e0213 */
[----:B------:R-:W1:Y:S01]  /*0880*/  LDCU.128 UR16, c[0x0][0x380] ;  /* 0x00007000ff1077ac */ /* 0x000e620008000c00 */
[----:B------:R-:W-:-:S02]  /*0890*/  IMAD.U32 R8, RZ, RZ, UR28 ;  /* 0x0000001cff087e24 */ /* 0x000fc4000f8e00ff */
[CC--:B------:R-:W-:Y:S01]  /*08a0*/  IMAD.WIDE.U32 R28, R13.reuse, R10.reuse, R16 ;  /* 0x0000000a0d1c7225 */ /* 0x0c0fe200078e0010 */
[----:B------:R-:W-:Y:S02]  /*08b0*/  UIMAD UR10, UR29, UR13, UR10 ;  /* 0x0000000d1d0a72a4 */ /* 0x000fe4000f8e020a */
[----:B------:R-:W-:Y:S01]  /*08c0*/  LEA.HI.X R15, R22, R3, R8, 0x7, P0 ;  /* 0x00000003160f7211 */ /* 0x000fe200000f3c08 */
[----:B------:R-:W-:-:S04]  /*08d0*/  IMAD.WIDE.U32 R8, R13, R10, R20 ;  /* 0x0000000a0d087225 */ /* 0x000fc800078e0014 */
[----:B------:R-:W-:Y:S01]  /*08e0*/  IMAD.WIDE.U32 R20, R13, R10, R26 ;  /* 0x0000000a0d147225 */ /* 0x000fe200078e001a */
[----:B------:R-:W-:-:S03]  /*08f0*/  IADD3 R26, P1, PT, R26, R8, RZ ;  /* 0x000000081a1a7210 */ /* 0x000fc60007f3e0ff */
[----:B------:R-:W-:Y:S01]  /*0900*/  IMAD.WIDE.U32 R36, R18, UR6, R36 ;  /* 0x0000000612247c25 */ /* 0x000fe2000f8e0024 */
[----:B------:R-:W2:Y:S03]  /*0910*/  S2UR UR6, SR_CgaCtaId ;  /* 0x00000000000679c3 */ /* 0x000ea60000008800 */
[C---:B------:R-:W-:Y:S01]  /*0920*/  IMAD.IADD R24, R19.reuse, 0x1, R21 ;  /* 0x0000000113187824 */ /* 0x040fe200078e0215 */
[----:B------:R-:W-:Y:S01]  /*0930*/  IADD3 R21, P2, PT, R36, R28, RZ ;  /* 0x0000001c24157210 */ /* 0x000fe20007f5e0ff */
[----:B------:R-:W-:Y:S01]  /*0940*/  IMAD R37, R18, UR7, R37 ;  /* 0x0000000712257c24 */ /* 0x000fe2000f8e0225 */
[CC--:B------:R-:W-:Y:S01]  /*0950*/  IADD3 R25, P6, P5, R36.reuse, R20.reuse, R16 ;  /* 0x0000001424197210 */ /* 0x0c0fe20007dde010 */
[----:B------:R-:W-:Y:S01]  /*0960*/  IMAD.IADD R28, R19, 0x1, R9 ;  /* 0x00000001131c7824 */ /* 0x000fe200078e0209 */
[----:B------:R-:W-:Y:S01]  /*0970*/  UMOV UR7, 0x400 ;  /* 0x0000040000077882 */ /* 0x000fe20000000000 */
[----:B------:R-:W-:Y:S01]  /*0980*/  IMAD.U32 R23, RZ, RZ, UR33 ;  /* 0x00000021ff177e24 */ /* 0x000fe2000f8e00ff */
[----:B------:R-:W-:Y:S01]  /*0990*/  IADD3 R23, P0, PT, R36, R20, RZ ;  /* 0x0000001424177210 */ /* 0x000fe20007f1e0ff */
[----:B------:R-:W-:Y:S01]  /*09a0*/  IMAD.X R11, R28, 0x1, R27, P1 ;  /* 0x000000011c0b7824 */ /* 0x000fe200008e061b */
[----:B------:R-:W-:-:S02]  /*09b0*/  IADD3.X R20, PT, PT, R37, R19, R29, P2, !PT ;  /* 0x0000001325147210 */ /* 0x000fc400017fe41d */
[-C--:B------:R-:W-:Y:S01]  /*09c0*/  IADD3 R27, P4, PT, R36, R8.reuse, RZ ;  /* 0x00000008241b7210 */ /* 0x080fe20007f9e0ff */
[----:B------:R-:W-:Y:S01]  /*09d0*/  IMAD.X R22, R24, 0x1, R37, P0 ;  /* 0x0000000118167824 */ /* 0x000fe200000e0625 */
[C-C-:B------:R-:W-:Y:S02]  /*09e0*/  IADD3 R29, P3, P2, R36.reuse, R8, R16.reuse ;  /* 0x00000008241d7210 */ /* 0x140fe40007a7e010 */
[----:B------:R-:W3:Y:S01]  /*09f0*/  LDC.64 R8, c[0x0][0x3b8] ;  /* 0x0000ee00ff087b82 */ /* 0x000ee20000000a00 */
[----:B------:R-:W-:Y:S02]  /*0a00*/  IADD3 R18, P1, P0, R36, R26, R16 ;  /* 0x0000001a24127210 */ /* 0x000fe4000783e010 */
[C---:B------:R-:W-:Y:S02]  /*0a10*/  IADD3.X R24, PT, PT, R37.reuse, R24, R17, P6, P5 ;  /* 0x0000001825187210 */ /* 0x040fe400037ea411 */
[----:B------:R-:W-:Y:S01]  /*0a20*/  IADD3 R16, P5, PT, R26, R36, RZ ;  /* 0x000000241a107210 */ /* 0x000fe20007fbe0ff */
[----:B------:R-:W-:Y:S01]  /*0a30*/  IMAD.X R26, R28, 0x1, R37, P4 ;  /* 0x000000011c1a7824 */ /* 0x000fe200020e0625 */
[C-C-:B------:R-:W-:Y:S01]  /*0a40*/  IADD3.X R28, PT, PT, R37.reuse, R28, R17.reuse, P3, P2 ;  /* 0x0000001c251c7210 */ /* 0x140fe20001fe4411 */
[----:B--2---:R-:W-:Y:S01]  /*0a50*/  ULEA UR6, UR6, UR7, 0x18 ;  /* 0x0000000706067291 */ /* 0x004fe2000f8ec0ff */
[----:B------:R-:W-:Y:S01]  /*0a60*/  IADD3.X R17, PT, PT, R37, R11, R17, P1, P0 ;  /* 0x0000000b25117210 */ /* 0x000fe20000fe0411 */
[--C-:B------:R-:W-:Y:S01]  /*0a70*/  IMAD.X R11, R11, 0x1, R37.reuse, P5 ;  /* 0x000000010b0b7824 */ /* 0x100fe200028e0625 */
[----:B-1----:R-:W-:Y:S01]  /*0a80*/  LEA R32, P2, R21, UR16, 0x1 ;  /* 0x0000001015207c11 */ /* 0x002fe2000f8408ff */
[----:B------:R-:W-:Y:S01]  /*0a90*/  IMAD.WIDE.U32 R36, R13, R10, R36 ;  /* 0x0000000a0d247225 */ /* 0x000fe200078e0024 */
[----:B------:R-:W-:Y:S01]  /*0aa0*/  LEA R30, P1, R23, UR16, 0x1 ;  /* 0x00000010171e7c11 */ /* 0x000fe2000f8208ff */
[----:B------:R-:W-:Y:S01]  /*0ab0*/  USHF.L.U64.HI UR7, UR4, 0x4, UR5 ;  /* 0x0000000404077899 */ /* 0x000fe20008010205 */
[----:B------:R-:W-:Y:S01]  /*0ac0*/  LEA.HI.X R33, R21, UR17, R20, 0x1, P2 ;  /* 0x0000001115217c11 */ /* 0x000fe200090f0c14 */
[----:B------:R-:W-:Y:S01]  /*0ad0*/  IMAD.IADD R19, R37, 0x1, R19 ;  /* 0x0000000125137824 */ /* 0x000fe200078e0213 */
[----:B------:R-:W-:-:S02]  /*0ae0*/  LEA.HI.X R31, R23, UR17, R22, 0x1, P1 ;  /* 0x00000011171f7c11 */ /* 0x000fc400088f0c16 */
[C---:B------:R-:W-:Y:S02]  /*0af0*/  LEA R20, P1, R27.reuse, UR16, 0x1 ;  /* 0x000000101b147c11 */ /* 0x040fe4000f8208ff */
[----:B------:R-:W-:Y:S02]  /*0b00*/  LOP3.LUT R10, R6, 0x1f8, RZ, 0xc0, !PT ;  /* 0x000001f8060a7812 */ /* 0x000fe400078ec0ff */
[----:B------:R-:W-:Y:S01]  /*0b10*/  LEA.HI.X R21, R27, UR17, R26, 0x1, P1 ;  /* 0x000000111b157c11 */ /* 0x000fe200088f0c1a */
[C---:B---3--:R-:W-:Y:S01]  /*0b20*/  IMAD R13, R8.reuse, UR24, RZ ;  /* 0x00000018080d7c24 */ /* 0x048fe2000f8e02ff */
[C---:B------:R-:W-:Y:S01]  /*0b30*/  LEA R34, P0, R25.reuse, UR16, 0x1 ;  /* 0x0000001019227c11 */ /* 0x040fe2000f8008ff */
[----:B------:R-:W-:Y:S01]  /*0b40*/  IMAD.WIDE.U32 R26, R8, UR26, R198 ;  /* 0x0000001a081a7c25 */ /* 0x000fe2000f8e00c6 */
[----:B------:R-:W-:Y:S02]  /*0b50*/  LOP3.LUT R10, R10, 0x38, R5, 0x78, !PT ;  /* 0x000000380a0a7812 */ /* 0x000fe400078e7805 */
[----:B------:R-:W-:Y:S01]  /*0b60*/  LEA.HI.X R35, R25, UR17, R24, 0x1, P0 ;  /* 0x0000001119237c11 */ /* 0x000fe200080f0c18 */
[----:B------:R-:W-:Y:S01]  /*0b70*/  IMAD R13, R9, UR26, R13 ;  /* 0x0000001a090d7c24 */ /* 0x000fe2000f8e020d */
[----:B------:R-:W-:Y:S01]  /*0b80*/  LEA R22, P0, R29, UR16, 0x1 ;  /* 0x000000101d167c11 */ /* 0x000fe2000f8008ff */
[----:B------:R-:W-:Y:S01]  /*0b90*/  IMAD.SHL.U32 R129, R8, 0x40, RZ ;  /* 0x0000004008817824 */ /* 0x000fe200078e00ff */
[----:B------:R-:W-:Y:S01]  /*0ba0*/  LOP3.LUT R10, R10, 0x1e00, R6, 0xf8, !PT ;  /* 0x00001e000a0a7812 */ /* 0x000fe200078ef806 */
[----:B------:R-:W-:Y:S01]  /*0bb0*/  IMAD.IADD R27, R27, 0x1, R13 ;  /* 0x000000011b1b7824 */ /* 0x000fe200078e020d */
[----:B------:R-:W-:Y:S01]  /*0bc0*/  LEA.HI.X R23, R29, UR17, R28, 0x1, P0 ;  /* 0x000000111d177c11 */ /* 0x000fe200080f0c1c */
[----:B------:R-:W-:Y:S01]  /*0bd0*/  IMAD.SHL.U32 R131, R8, 0x10, RZ ;  /* 0x0000001008837824 */ /* 0x000fe200078e00ff */
[----:B------:R-:W-:Y:S01]  /*0be0*/  LEA R38, P0, R36, UR16, 0x1 ;  /* 0x0000001024267c11 */ /* 0x000fe2000f8008ff */
[----:B------:R-:W-:Y:S01]  /*0bf0*/  IMAD.WIDE.U32 R26, R2, UR25, R26 ;  /* 0x00000019021a7c25 */ /* 0x000fe2000f8e001a */
[----:B------:R-:W-:-:S02]  /*0c00*/  LEA R28, P1, R16, UR16, 0x1 ;  /* 0x00000010101c7c11 */ /* 0x000fc4000f8208ff */
[----:B------:R-:W-:Y:S01]  /*0c10*/  LEA R138, R10, UR6, 0x1 ;  /* 0x000000060a8a7c11 */ /* 0x000fe2000f8e08ff */
[----:B------:R-:W-:Y:S01]  /*0c20*/  IMAD R27, R0, UR25, R27 ;  /* 0x00000019001b7c24 */ /* 0x000fe2000f8e021b */
[----:B------:R-:W-:Y:S01]  /*0c30*/  SHF.L.U64.HI R2, R8, 0x6, R9 ;  /* 0x0000000608027819 */ /* 0x000fe20000010209 */
[----:B------:R-:W-:Y:S01]  /*0c40*/  IMAD.U32 R10, RZ, RZ, UR12 ;  /* 0x0000000cff0a7e24 */ /* 0x000fe2000f8e00ff */
[----:B------:R-:W-:Y:S01]  /*0c50*/  LEA.HI.X R39, R36, UR17, R19, 0x1, P0 ;  /* 0x0000001124277c11 */ /* 0x000fe200080f0c13 */
[C---:B------:R-:W-:Y:S01]  /*0c60*/  IMAD.WIDE.U32 R26, R197.reuse, R8, R26 ;  /* 0x00000008c51a7225 */ /* 0x040fe200078e001a */
[----:B------:R-:W-:Y:S01]  /*0c70*/  LEA.HI.X R29, R16, UR17, R11, 0x1, P1 ;  /* 0x00000011101d7c11 */ /* 0x000fe200088f0c0b */
[----:B------:R-:W-:Y:S01]  /*0c80*/  USHF.L.U64.HI UR12, UR4, 0x5, UR5 ;  /* 0x00000005040c7899 */ /* 0x000fe20008010205 */
[----:B------:R-:W-:Y:S01]  /*0c90*/  LEA R24, P0, R18, UR16, 0x1 ;  /* 0x0000001012187c11 */ /* 0x000fe2000f8008ff */
[----:B------:R-:W-:Y:S01]  /*0ca0*/  IMAD R27, R197, R9, R27 ;  /* 0x00000009c51b7224 */ /* 0x000fe200078e021b */
[----:B------:R-:W-:Y:S01]  /*0cb0*/  @!PT LDS RZ, [RZ] ;  /* 0x00000000fffff984 */ /* 0x000fe20000000800 */
[----:B------:R-:W-:Y:S01]  /*0cc0*/  @!PT LDS RZ, [RZ] ;  /* 0x00000000fffff984 */ /* 0x000fe20000000800 */
[----:B------:R-:W-:Y:S01]  /*0cd0*/  @!PT LDS RZ, [RZ] ;  /* 0x00000000fffff984 */ /* 0x000fe20000000800 */
[----:B------:R-:W-:Y:S01]  /*0ce0*/  LDGSTS.E.BYPASS.LTC128B.128 [R138], desc[UR22][R38.64] ;  /* 0x00000000268a7fae */ /* 0x000fe2000b981a16 */
[----:B------:R-:W-:Y:S01]  /*0cf0*/  IMAD R0, R2, UR27, RZ ;  /* 0x0000001b02007c24 */ /* 0x000fe2000f8e02ff */
[----:B------:R-:W-:Y:S01]  /*0d00*/  LEA.HI.X R25, R18, UR17, R17, 0x1, P0 ;  /* 0x0000001112197c11 */ /* 0x000fe200080f0c11 */
[----:B------:R-:W-:Y:S01]  /*0d10*/  IMAD.WIDE.U32 R10, R10, UR29, R26 ;  /* 0x0000001d0a0a7c25 */ /* 0x000fe2000f8e001a */
[----:B------:R-:W-:Y:S01]  /*0d20*/  LDGSTS.E.BYPASS.LTC128B.128 [R138+0x4000], desc[UR22][R38.64+0x80] ;  /* 0x04000080268a7fae */ /* 0x000fe2000b981a16 */
[----:B------:R-:W-:-:S02]  /*0d30*/  SHF.L.U64.HI R130, R8, 0x4, R9 ;  /* 0x0000000408827819 */ /* 0x000fc40000010209 */
[----:B------:R-:W-:Y:S01]  /*0d40*/  VIADD R245, R11, UR10 ;  /* 0x0000000a0bf57c36 */ /* 0x000fe20008000000 */
[----:B------:R-:W-:Y:S01]  /*0d50*/  LEA R246, P0, R10, UR18, 0x1 ;  /* 0x000000120af67c11 */ /* 0x000fe2000f8008ff */
[C---:B------:R-:W-:Y:S01]  /*0d60*/  IMAD.WIDE.U32 R18, R129.reuse, UR27, RZ ;  /* 0x0000001b81127c25 */ /* 0x040fe2000f8e00ff */
[----:B------:R-:W-:Y:S01]  /*0d70*/  LDGSTS.E.BYPASS.LTC128B.128 [R138+0x800], desc[UR22][R32.64] ;  /* 0x00800000208a7fae */ /* 0x000fe2000b981a16 */
[----:B------:R-:W-:Y:S01]  /*0d80*/  SHF.L.U64.HI R136, R8, 0x5, R9 ;  /* 0x0000000508887819 */ /* 0x000fe20000010209 */
[----:B------:R-:W-:Y:S01]  /*0d90*/  USHF.L.U32 UR10, UR4, 0x4, URZ ;  /* 0x00000004040a7899 */ /* 0x000fe200080006ff */
[----:B------:R-:W-:Y:S01]  /*0da0*/  IMAD R0, R129, UR11, R0 ;  /* 0x0000000b81007c24 */ /* 0x000fe2000f8e0200 */
[----:B------:R-:W-:Y:S01]  /*0db0*/  LDGSTS.E.BYPASS.LTC128B.128 [R138+0x4800], desc[UR22][R32.64+0x80] ;  /* 0x04800080208a7fae */ /* 0x000fe2000b981a16 */
[----:B------:R-:W-:Y:S01]  /*0dc0*/  LEA.HI.X R245, R10, UR19, R245, 0x1, P0 ;  /* 0x000000130af57c11 */ /* 0x000fe200080f0cf5 */
[----:B------:R-:W-:Y:S01]  /*0dd0*/  IMAD.SHL.U32 R137, R8, 0x20, RZ ;  /* 0x0000002008897824 */ /* 0x000fe200078e00ff */
[----:B------:R-:W-:Y:S01]  /*0de0*/  IADD3 R9, P0, PT, R131, R18, RZ ;  /* 0x0000001283097210 */ /* 0x000fe20007f1e0ff */
[----:B------:R-:W-:Y:S01]  /*0df0*/  LDGSTS.E.BYPASS.LTC128B.128 [R138+0x1000], desc[UR22][R30.64] ;  /* 0x010000001e8a7fae */ /* 0x000fe2000b981a16 */
[----:B------:R-:W-:Y:S01]  /*0e00*/  IMAD.IADD R0, R19, 0x1, R0 ;  /* 0x0000000113007824 */ /* 0x000fe200078e0200 */
[-C--:B------:R-:W-:Y:S01]  /*0e10*/  LEA R16, P2, R18, R246.reuse, 0x1 ;  /* 0x000000f612107211 */ /* 0x080fe200078408ff */
[----:B------:R-:W-:Y:S01]  /*0e20*/  ULEA UR11, UP0, UR32, UR10, 0x6 ;  /* 0x0000000a200b7291 */ /* 0x000fe2000f8030ff */
[----:B------:R-:W-:Y:S01]  /*0e30*/  LDGSTS.E.BYPASS.LTC128B.128 [R138+0x5000], desc[UR22][R30.64+0x80] ;  /* 0x050000801e8a7fae */ /* 0x000fe2000b981a16 */
[----:B------:R-:W-:Y:S01]  /*0e40*/  IADD3 R10, P1, PT, R9, R131, RZ ;  /* 0x00000083090a7210 */ /* 0x000fe20007f3e0ff */
[----:B------:R-:W-:Y:S01]  /*0e50*/  IMAD.X R8, R0, 0x1, R130, P0 ;  /* 0x0000000100087824 */ /* 0x000fe200000e0682 */
[----:B------:R-:W-:Y:S01]  /*0e60*/  IADD3 R11, P0, PT, R137, R9, RZ ;  /* 0x00000009890b7210 */ /* 0x000fe20007f1e0ff */
[----:B------:R-:W-:Y:S01]  /*0e70*/  LDGSTS.E.BYPASS.LTC128B.128 [R138+0x1800], desc[UR22][R34.64] ;  /* 0x01800000228a7fae */ /* 0x000fe2000b981a16 */
[-C--:B------:R-:W-:Y:S01]  /*0e80*/  LEA.HI.X R17, R18, R245.reuse, R0, 0x1, P2 ;  /* 0x000000f512117211 */ /* 0x080fe200010f0c00 */
[----:B------:R-:W-:Y:S01]  /*0e90*/  IMAD.X R0, R8, 0x1, R130, P1 ;  /* 0x0000000108007824 */ /* 0x000fe200008e0682 */
[----:B------:R-:W-:Y:S01]  /*0ea0*/  UIADD3 UR10, UP1, UPT, UR11, UR10, URZ ;  /* 0x0000000a0b0a7290 */ /* 0x000fe2000ff3e0ff */
[----:B------:R-:W-:Y:S01]  /*0eb0*/  LDGSTS.E.BYPASS.LTC128B.128 [R138+0x5800], desc[UR22][R34.64+0x80] ;  /* 0x05800080228a7fae */ /* 0x000fe2000b981a16 */
[----:B------:R-:W-:Y:S01]  /*0ec0*/  IMAD.X R13, R136, 0x1, R8, P0 ;  /* 0x00000001880d7824 */ /* 0x000fe200000e0608 */
[C---:B------:R-:W-:Y:S01]  /*0ed0*/  LEA R18, P0, R11.reuse, R246, 0x1 ;  /* 0x000000f60b127211 */ /* 0x040fe200078008ff */
[----:B------:R-:W-:Y:S01]  /*0ee0*/  ULEA.HI.X UR28, UR32, UR7, UR28, 0x6, UP0 ;  /* 0x00000007201c7291 */ /* 0x000fe200080f341c */
[----:B------:R-:W-:Y:S01]  /*0ef0*/  LDGSTS.E.BYPASS.LTC128B.128 [R138+0x2000], desc[UR22][R20.64] ;  /* 0x02000000148a7fae */ /* 0x000fe2000b981a16 */
[----:B------:R-:W-:Y:S01]  /*0f00*/  ULEA UR13, UP0, UR4, UR11, 0x5 ;  /* 0x0000000b040d7291 */ /* 0x000fe2000f8028ff */
[----:B------:R-:W-:Y:S01]  /*0f10*/  LEA.HI.X R19, R11, R245, R13, 0x1, P0 ;  /* 0x000000f50b137211 */ /* 0x000fe200000f0c0d */
[----:B------:R-:W-:Y:S01]  /*0f20*/  UIADD3.X UR7, UPT, UPT, UR28, UR7, URZ, UP1, !UPT ;  /* 0x000000071c077290 */ /* 0x000fe20008ffe4ff */
[----:B------:R1:W-:Y:S01]  /*0f30*/  LDGSTS.E.BYPASS.LTC128B.128 [R138+0x6000], desc[UR22][R20.64+0x80] ;  /* 0x06000080148a7fae */ /* 0x0003e2000b981a16 */
[----:B------:R-:W-:Y:S01]  /*0f40*/  UIADD3.X UR12, UPT, UPT, UR12, UR28, URZ, UP0, !UPT ;  /* 0x0000001c0c0c7290 */ /* 0x000fe200087fe4ff */
[----:B------:R-:W-:Y:S01]  /*0f50*/  IMAD.U32 R11, RZ, RZ, UR10 ;  /* 0x0000000aff0b7e24 */ /* 0x000fe2000f8e00ff */
[----:B------:R-:W-:Y:S01]  /*0f60*/  LOP3.LUT P4, RZ, R5, 0x4, RZ, 0xc0, !PT ;  /* 0x0000000405ff7812 */ /* 0x000fe2000788c0ff */
[----:B------:R-:W-:Y:S01]  /*0f70*/  LDGSTS.E.BYPASS.LTC128B.128 [R138+0x2800], desc[UR22][R22.64] ;  /* 0x02800000168a7fae */ /* 0x000fe2000b981a16 */
[----:B------:R-:W-:Y:S01]  /*0f80*/  IMAD.U32 R13, RZ, RZ, UR28 ;  /* 0x0000001cff0d7e24 */ /* 0x000fe2000f8e00ff */
[----:B------:R-:W-:-:S02]  /*0f90*/  UISETP.GE.AND UP0, UPT, UR30, 0x41, UPT ;  /* 0x000000411e00788c */ /* 0x000fc4000bf06270 */
[----:B------:R2:W-:Y:S04]  /*0fa0*/  LDGSTS.E.BYPASS.LTC128B.128 [R138+0x6800], desc[UR22][R22.64+0x80] ;  /* 0x06800080168a7fae */ /* 0x0005e8000b981a16 */
[----:B------:R-:W-:Y:S04]  /*0fb0*/  LDGSTS.E.BYPASS.LTC128B.128 [R138+0x3000], desc[UR22][R28.64] ;  /* 0x030000001c8a7fae */ /* 0x000fe8000b981a16 */
[----:B------:R-:W-:Y:S04]  /*0fc0*/  LDGSTS.E.BYPASS.LTC128B.128 [R138+0x7000], desc[UR22][R28.64+0x80] ;  /* 0x070000801c8a7fae */ /* 0x000fe8000b981a16 */
[----:B------:R-:W-:Y:S04]  /*0fd0*/  LDGSTS.E.BYPASS.LTC128B.128 [R138+0x3800], desc[UR22][R24.64] ;  /* 0x03800000188a7fae */ /* 0x000fe8000b981a16 */
[----:B------:R-:W-:Y:S01]  /*0fe0*/  LDGSTS.E.BYPASS.LTC128B.128 [R138+0x7800], desc[UR22][R24.64+0x80] ;  /* 0x07800080188a7fae */ /* 0x000fe2000b981a16 */
[----:B-1----:R-:W-:-:S03]  /*0ff0*/  LEA R20, P1, R10, R246, 0x1 ;  /* 0x000000f60a147211 */ /* 0x002fc600078208ff */
[----:B------:R-:W-:Y:S01]  /*1000*/  LDGSTS.E.BYPASS.LTC128B.128 [R138+0x8000], desc[UR22][R16.64] ;  /* 0x08000000108a7fae */ /* 0x000fe2000b981a16 */
[----:B------:R-:W-:-:S03]  /*1010*/  LEA.HI.X R21, R10, R245, R0, 0x1, P1 ;  /* 0x000000f50a157211 */ /* 0x000fc600008f0c00 */
[----:B------:R1:W-:Y:S01]  /*1020*/  LDGSTS.E.BYPASS.LTC128B.128 [R138+0xa000], desc[UR22][R16.64+0x80] ;  /* 0x0a000080108a7fae */ /* 0x0003e2000b981a16 */
[----:B------:R-:W-:Y:S01]  /*1030*/  SHF.R.U32.HI R0, RZ, 0x1, R5 ;  /* 0x00000001ff007819 */ /* 0x000fe20000011605 */
[----:B------:R-:W-:Y:S01]  /*1040*/  IMAD.U32 R10, RZ, RZ, UR7 ;  /* 0x00000007ff0a7e24 */ /* 0x000fe2000f8e00ff */
[----:B--2---:R-:W-:-:S04]  /*1050*/  LEA R22, P2, R9, R246, 0x1 ;  /* 0x000000f609167211 */ /* 0x004fc800078408ff */
[----:B------:R-:W-:Y:S01]  /*1060*/  LEA.HI.X R23, R9, R245, R8, 0x1, P2 ;  /* 0x000000f509177211 */ /* 0x000fe200010f0c08 */
[----:B------:R-:W-:Y:S02]  /*1070*/  IMAD.U32 R9, RZ, RZ, UR13 ;  /* 0x0000000dff097e24 */ /* 0x000fe4000f8e00ff */
[----:B------:R-:W-:Y:S02]  /*1080*/  IMAD.U32 R8, RZ, RZ, UR12 ;  /* 0x0000000cff087e24 */ /* 0x000fe4000f8e00ff */
[----:B------:R-:W-:Y:S04]  /*1090*/  LDGSTS.E.BYPASS.LTC128B.128 [R138+0x8800], desc[UR22][R22.64] ;  /* 0x08800000168a7fae */ /* 0x000fe8000b981a16 */
[----:B------:R-:W-:Y:S04]  /*10a0*/  LDGSTS.E.BYPASS.LTC128B.128 [R138+0xa800], desc[UR22][R22.64+0x80] ;  /* 0x0a800080168a7fae */ /* 0x000fe8000b981a16 */
[----:B------:R-:W-:Y:S04]  /*10b0*/  LDGSTS.E.BYPASS.LTC128B.128 [R138+0x9000], desc[UR22][R20.64] ;  /* 0x09000000148a7fae */ /* 0x000fe8000b981a16 */
[----:B------:R2:W-:Y:S01]  /*10c0*/  LDGSTS.E.BYPASS.LTC128B.128 [R138+0xb000], desc[UR22][R20.64+0x80] ;  /* 0x0b000080148a7fae */ /* 0x0005e2000b981a16 */
[----:B-1----:R-:W-:-:S03]  /*10d0*/  LOP3.LUT R17, R128, 0x1c0, RZ, 0xc0, !PT ;  /* 0x000001c080117812 */ /* 0x002fc600078ec0ff */
[----:B------:R-:W-:Y:S01]  /*10e0*/  LDGSTS.E.BYPASS.LTC128B.128 [R138+0x9800], desc[UR22][R18.64] ;  /* 0x09800000128a7fae */ /* 0x000fe2000b981a16 */
[----:B------:R-:W-:Y:S01]  /*10f0*/  IMAD.U32 R16, RZ, RZ, UR11 ;  /* 0x0000000bff107e24 */ /* 0x000fe2000f8e00ff */
[----:B------:R-:W-:Y:S02]  /*1100*/  LOP3.LUT R17, R17, 0x38, R6, 0xf8, !PT ;  /* 0x0000003811117812 */ /* 0x000fe400078ef806 */
[----:B------:R1:W-:Y:S02]  /*1110*/  LDGSTS.E.BYPASS.LTC128B.128 [R138+0xb800], desc[UR22][R18.64+0x80] ;  /* 0x0b800080128a7fae */ /* 0x0003e4000b981a16 */
[C---:B------:R-:W-:Y:S02]  /*1120*/  LOP3.LUT R0, R17.reuse, 0x8, R0, 0x78, !PT ;  /* 0x0000000811007812 */ /* 0x040fe400078e7800 */
[----:B------:R-:W0:Y:S01]  /*1130*/  LDGDEPBAR ;  /* 0x00000000000079af */ /* 0x000e220000000000 */
[----:B------:R-:W-:Y:S02]  /*1140*/  LOP3.LUT R17, R17, 0x8, R5, 0x78, !PT ;  /* 0x0000000811117812 */ /* 0x000fe400078e7805 */
[----:B------:R-:W-:-:S03]  /*1150*/  LOP3.LUT R4, R4, R0, RZ, 0xfc, !PT ;  /* 0x0000000004047212 */ /* 0x000fc600078efcff */
[----:B------:R-:W-:Y:S01]  /*1160*/  IMAD R146, R17, 0x2, R146 ;  /* 0x0000000211927824 */ /* 0x000fe200078e0292 */
[----:B------:R-:W-:Y:S01]  /*1170*/  LEA R145, R4, UR6, 0x1 ;  /* 0x0000000604917c11 */ /* 0x000fe2000f8e08ff */
[----:B------:R-:W-:Y:S02]  /*1180*/  IMAD.MOV.U32 R4, RZ, RZ, 0x40 ;  /* 0x00000040ff047424 */ /* 0x000fe400078e00ff */
[----:B------:R-:W-:-:S03]  /*1190*/  VIADD R142, R146, UR6 ;  /* 0x00000006928e7c36 */ /* 0x000fc60008000000 */
[----:B------:R-:W-:Y:S02]  /*11a0*/  SEL R4, R4, 0xffffffc0, !P4 ;  /* 0xffffffc004047807 */ /* 0x000fe40006000000 */
[----:B--2---:R-:W-:-:S03]  /*11b0*/  LEA R20, P2, R16, R12, 0x1 ;  /* 0x0000000c10147211 */ /* 0x004fc600078408ff */
[----:B------:R-:W-:Y:S01]  /*11c0*/  IMAD.IADD R141, R4, 0x1, R145 ;  /* 0x00000001048d7824 */ /* 0x000fe200078e0291 */
[----:B------:R-:W-:Y:S02]  /*11d0*/  LEA.HI.X R21, R16, R3, R13, 0x1, P2 ;  /* 0x0000000310157211 */ /* 0x000fe400010f0c0d */
[----:B-1----:R-:W-:Y:S01]  /*11e0*/  LEA R18, P1, R11, R12, 0x1 ;  /* 0x0000000c0b127211 */ /* 0x002fe200078208ff */
[----:B------:R-:W-:-:S04]  /*11f0*/  DEPBAR.LE SB0, 0x0 ;  /* 0x000080000000791a */ /* 0x000fc80000000000 */
[----:B------:R-:W-:Y:S01]  /*1200*/  BAR.SYNC.DEFER_BLOCKING 0x0 ;  /* 0x0000000000007b1d */ /* 0x000fe20000010000 */
[----:B------:R-:W-:Y:S02]  /*1210*/  LEA R12, P0, R9, R12, 0x1 ;  /* 0x0000000c090c7211 */ /* 0x000fe400078008ff */
[-C--:B------:R-:W-:Y:S02]  /*1220*/  LEA.HI.X R19, R11, R3.reuse, R10, 0x1, P1 ;  /* 0x000000030b137211 */ /* 0x080fe400008f0c0a */
[----:B------:R-:W-:Y:S01]  /*1230*/  LEA.HI.X R13, R9, R3, R8, 0x1, P0 ;  /* 0x00000003090d7211 */ /* 0x000fe200000f0c08 */
[----:B------:R-:W-:Y:S01]  /*1240*/  IMAD.MOV.U32 R3, RZ, RZ, 0x20 ;  /* 0x00000020ff037424 */ /* 0x000fe200078e00ff */
[----:B------:R-:W-:-:S04]  /*1250*/  LOP3.LUT P0, RZ, R5, 0x2, RZ, 0xc0, !PT ;  /* 0x0000000205ff7812 */ /* 0x000fc8000780c0ff */
[----:B------:R-:W-:-:S05]  /*1260*/  SEL R3, R3, 0xffffffe0, !P0 ;  /* 0xffffffe003037807 */ /* 0x000fca0004000000 */
[C-C-:B------:R-:W-:Y:S02]  /*1270*/  IMAD.IADD R144, R3.reuse, 0x1, R142.reuse ;  /* 0x0000000103907824 */ /* 0x140fe400078e028e */
[C---:B------:R-:W-:Y:S02]  /*1280*/  IMAD.IADD R143, R3.reuse, 0x1, R145 ;  /* 0x00000001038f7824 */ /* 0x040fe400078e0291 */
[----:B------:R-:W-:Y:S02]  /*1290*/  IMAD.IADD R142, R4, 0x1, R142 ;  /* 0x00000001048e7824 */ /* 0x000fe400078e028e */
[C---:B------:R-:W-:Y:S01]  /*12a0*/  IMAD.IADD R139, R3.reuse, 0x1, R141 ;  /* 0x00000001038b7824 */ /* 0x040fe200078e028d */
[----:B------:R-:W-:Y:S01]  /*12b0*/  @!PT LDS RZ, [RZ] ;  /* 0x00000000fffff984 */ /* 0x000fe20000000800 */
[----:B------:R-:W-:Y:S01]  /*12c0*/  @!PT LDS RZ, [RZ] ;  /* 0x00000000fffff984 */ /* 0x000fe20000000800 */
[----:B------:R-:W-:Y:S01]  /*12d0*/  @!PT LDS RZ, [RZ] ;  /* 0x00000000fffff984 */ /* 0x000fe20000000800 */
[----:B------:R-:W-:Y:S01]  /*12e0*/  LDGSTS.E.BYPASS.LTC128B.128 [R138+0xc000], desc[UR22][R14.64] ;  /* 0x0c0000000e8a7fae */ /* 0x000fe2000b981a16 */
[----:B------:R-:W-:-:S03]  /*12f0*/  IMAD.IADD R140, R3, 0x1, R142 ;  /* 0x00000001038c7824 */ /* 0x000fc600078e028e */
[----:B------:R-:W-:Y:S04]  /*1300*/  LDGSTS.E.BYPASS.LTC128B.128 [R138+0xe000], desc[UR22][R14.64+0x80] ;  /* 0x0e0000800e8a7fae */ /* 0x000fe8000b981a16 */
[----:B------:R-:W-:Y:S04]  /*1310*/  LDGSTS.E.BYPASS.LTC128B.128 [R138+0xc800], desc[UR22][R20.64] ;  /* 0x0c800000148a7fae */ /* 0x000fe8000b981a16 */
[----:B------:R1:W-:Y:S04]  /*1320*/  LDGSTS.E.BYPASS.LTC128B.128 [R138+0xe800], desc[UR22][R20.64+0x80] ;  /* 0x0e800080148a7fae */ /* 0x0003e8000b981a16 */
[----:B------:R-:W-:Y:S04]  /*1330*/  LDGSTS.E.BYPASS.LTC128B.128 [R138+0xd000], desc[UR22][R18.64] ;  /* 0x0d000000128a7fae */ /* 0x000fe8000b981a16 */
[----:B------:R2:W-:Y:S04]  /*1340*/  LDGSTS.E.BYPASS.LTC128B.128 [R138+0xf000], desc[UR22][R18.64+0x80] ;  /* 0x0f000080128a7fae */ /* 0x0005e8000b981a16 */
[----:B------:R-:W-:Y:S04]  /*1350*/  LDGSTS.E.BYPASS.LTC128B.128 [R138+0xd800], desc[UR22][R12.64] ;  /* 0x0d8000000c8a7fae */ /* 0x000fe8000b981a16 */
[----:B------:R3:W-:Y:S04]  /*1360*/  LDGSTS.E.BYPASS.LTC128B.128 [R138+0xf800], desc[UR22][R12.64+0x80] ;  /* 0x0f8000800c8a7fae */ /* 0x0007e8000b981a16 */
[----:B------:R-:W-:Y:S04]  /*1370*/  LDSM.16.M88.4 R44, [R145] ;  /* 0x00000000912c783b */ /* 0x000fe80000000200 */
[----:B------:R-:W4:Y:S04]  /*1380*/  LDSM.16.M88.4 R84, [R146+UR6+0x8000] ;  /* 0x008000069254783b */ /* 0x000f280008000200 */
[----:B-1----:R-:W1:Y:S04]  /*1390*/  LDSM.16.M88.4 R20, [R145+0x2000] ;  /* 0x002000009114783b */ /* 0x002e680000000200 */
[----:B------:R-:W2:Y:S04]  /*13a0*/  LDSM.16.M88.4 R100, [R146+UR6+0x8800] ;  /* 0x008800069264783b */ /* 0x000ea80008000200 */
[----:B------:R-:W3:Y:S04]  /*13b0*/  LDSM.16.M88.4 R60, [R146+UR6+0x9000] ;  /* 0x00900006923c783b */ /* 0x000ee80008000200 */
[----:B------:R-:W3:Y:S04]  /*13c0*/  LDSM.16.M88.4 R68, [R146+UR6+0x9800] ;  /* 0x009800069244783b */ /* 0x000ee80008000200 */
[----:B------:R-:W-:Y:S04]  /*13d0*/  LDSM.16.M88.4 R52, [R144+0x8000] ;  /* 0x008000009034783b */ /* 0x000fe80000000200 */
[----:B------:R-:W3:Y:S04]  /*13e0*/  LDSM.16.M88.4 R56, [R143+0x2000] ;  /* 0x002000008f38783b */ /* 0x000ee80000000200 */
[----:B------:R-:W3:Y:S04]  /*13f0*/  LDSM.16.M88.4 R40, [R144+0x8800] ;  /* 0x008800009028783b */ /* 0x000ee80000000200 */
[----:B------:R-:W3:Y:S04]  /*1400*/  LDSM.16.M88.4 R108, [R144+0x9000] ;  /* 0x00900000906c783b */ /* 0x000ee80000000200 */
[----:B------:R-:W3:Y:S04]  /*1410*/  LDSM.16.M88.4 R104, [R144+0x9800] ;  /* 0x009800009068783b */ /* 0x000ee80000000200 */
[----:B------:R-:W3:Y:S01]  /*1420*/  LDSM.16.M88.4 R96, [R143] ;  /* 0x000000008f60783b */ /* 0x000ee20000000200 */
[-C--:B----4-:R-:W-:Y:S03]  /*1430*/  HMMA.16816.F32 R132, R44, R84.reuse, RZ ;  /* 0x000000542c84723c */ /* 0x090fe600000018ff */
[----:B------:R-:W-:Y:S04]  /*1440*/  LDSM.16.M88.4 R92, [R141+0x2000] ;  /* 0x002000008d5c783b */ /* 0x000fe80000000200 */
[----:B------:R-:W4:Y:S01]  /*1450*/  LDSM.16.M88.4 R88, [R142+0x8000] ;  /* 0x008000008e58783b */ /* 0x000f220000000200 */
[C---:B-1----:R-:W-:Y:S03]  /*1460*/  HMMA.16816.F32 R36, R20.reuse, R84, RZ ;  /* 0x000000541424723c */ /* 0x042fe600000018ff */
[----:B------:R-:W1:Y:S04]  /*1470*/  LDSM.16.M88.4 R80, [R142+0x8800] ;  /* 0x008800008e50783b */ /* 0x000e680000000200 */
[----:B------:R-:W1:Y:S01]  /*1480*/  LDSM.16.M88.4 R76, [R142+0x9000] ;  /* 0x009000008e4c783b */ /* 0x000e620000000200 */
[C---:B------:R-:W-:Y:S03]  /*1490*/  HMMA.16816.F32 R8, R20.reuse, R86, RZ ;  /* 0x000000561408723c */ /* 0x040fe600000018ff */
[----:B------:R-:W1:Y:S04]  /*14a0*/  LDSM.16.M88.4 R72, [R142+0x9800] ;  /* 0x009800008e48783b */ /* 0x000e680000000200 */
[----:B------:R-:W-:Y:S01]  /*14b0*/  LDSM.16.M88.4 R124, [R140+0x9000] ;  /* 0x009000008c7c783b */ /* 0x000fe20000000200 */
[C---:B--2---:R-:W-:Y:S03]  /*14c0*/  HMMA.16816.F32 R32, R20.reuse, R100, RZ ;  /* 0x000000641420723c */ /* 0x044fe600000018ff */
[----:B------:R-:W-:Y:S04]  /*14d0*/  LDSM.16.M88.4 R120, [R140+0x9800] ;  /* 0x009800008c78783b */ /* 0x000fe80000000200 */
[----:B------:R-:W-:Y:S01]  /*14e0*/  LDSM.16.M88.4 R112, [R139] ;  /* 0x000000008b70783b */ /* 0x000fe20000000200 */
[C---:B---3--:R-:W-:Y:S03]  /*14f0*/  HMMA.16816.F32 R16, R20.reuse, R60, RZ ;  /* 0x0000003c1410723c */ /* 0x048fe600000018ff */
[----:B------:R-:W0:Y:S05]  /*1500*/  LDGDEPBAR ;  /* 0x00000000000079af */ /* 0x000e2a0000000000 */
[C---:B------:R-:W-:Y:S08]  /*1510*/  HMMA.16816.F32 R28, R20.reuse, R102, RZ ;  /* 0x00000066141c723c */ /* 0x040ff000000018ff */
[----:B------:R-:W-:Y:S08]  /*1520*/  HMMA.16816.F32 R12, R20, R62, RZ ;  /* 0x0000003e140c723c */ /* 0x000ff000000018ff */
[C---:B------:R-:W-:Y:S08]  /*1530*/  HMMA.16816.F32 R116, R44.reuse, R100, RZ ;  /* 0x000000642c74723c */ /* 0x040ff000000018ff */
[C---:B------:R-:W-:Y:S08]  /*1540*/  HMMA.16816.F32 R64, R44.reuse, R60, RZ ;  /* 0x0000003c2c40723c */ /* 0x040ff000000018ff */
[----:B------:R-:W-:Y:S08]  /*1550*/  HMMA.16816.F32 R84, R44, R86, RZ ;  /* 0x000000562c54723c */ /* 0x000ff000000018ff */
[----:B------:R-:W-:Y:S08]  /*1560*/  HMMA.16816.F32 R24, R20, R68, RZ ;  /* 0x000000441418723c */ /* 0x000ff000000018ff */
[C---:B------:R-:W-:Y:S08]  /*1570*/  HMMA.16816.F32 R100, R44.reuse, R102, RZ ;  /* 0x000000662c64723c */ /* 0x040ff000000018ff */
[C---:B------:R-:W-:Y:S08]  /*1580*/  HMMA.16816.F32 R60, R44.reuse, R62, RZ ;  /* 0x0000003e2c3c723c */ /* 0x040ff000000018ff */
[----:B------:R-:W-:Y:S08]  /*1590*/  HMMA.16816.F32 R48, R44, R68, RZ ;  /* 0x000000442c30723c */ /* 0x000ff000000018ff */
[-C--:B------:R-:W-:Y:S08]  /*15a0*/  HMMA.16816.F32 R20, R20, R70.reuse, RZ ;  /* 0x000000461414723c */ /* 0x080ff000000018ff */
[----:B------:R-:W-:Y:S01]  /*15b0*/  HMMA.16816.F32 R44, R44, R70, RZ ;  /* 0x000000462c2c723c */ /* 0x000fe200000018ff */
[----:B------:R-:W2:Y:S07]  /*15c0*/  LDSM.16.M88.4 R68, [R141] ;  /* 0x000000008d44783b */ /* 0x000eae0000000200 */
        /* <DEDUP_REMOVED lines=8> */
[----:B------:R-:W-:Y:S07]  /*1650*/  LDSM.16.M88.4 R56, [R139+0x2000] ;  /* 0x002000008b38783b */ /* 0x000fee0000000200 */
[C---:B------:R-:W-:Y:S08]  /*1660*/  HMMA.16816.F32 R132, R96.reuse, R52, R132 ;  /* 0x000000346084723c */ /* 0x040ff00000001884 */
[C---:B------:R-:W-:Y:S08]  /*1670*/  HMMA.16816.F32 R116, R96.reuse, R40, R116 ;  /* 0x000000286074723c */ /* 0x040ff00000001874 */
[C---:B------:R-:W-:Y:S01]  /*1680*/  HMMA.16816.F32 R84, R96.reuse, R54, R84 ;  /* 0x000000366054723c */ /* 0x040fe20000001854 */
[----:B------:R-:W3:Y:S07]  /*1690*/  LDSM.16.M88.4 R52, [R140+0x8000] ;  /* 0x008000008c34783b */ /* 0x000eee0000000200 */
[C---:B------:R-:W-:Y:S01]  /*16a0*/  HMMA.16816.F32 R100, R96.reuse, R42, R100 ;  /* 0x0000002a6064723c */ /* 0x040fe20000001864 */
[----:B------:R-:W3:Y:S07]  /*16b0*/  LDSM.16.M88.4 R40, [R140+0x8800] ;  /* 0x008800008c28783b */ /* 0x000eee0000000200 */
[C---:B------:R-:W-:Y:S08]  /*16c0*/  HMMA.16816.F32 R64, R96.reuse, R108, R64 ;  /* 0x0000006c6040723c */ /* 0x040ff00000001840 */
[C---:B------:R-:W-:Y:S01]  /*16d0*/  HMMA.16816.F32 R60, R96.reuse, R110, R60 ;  /* 0x0000006e603c723c */ /* 0x040fe2000000183c */
[----:B------:R-:W-:Y:S07]  /*16e0*/  LDSM.16.M88.4 R108, [R145+0x6000] ;  /* 0x00600000916c783b */ /* 0x000fee0000000200 */
[C---:B------:R-:W-:Y:S08]  /*16f0*/  HMMA.16816.F32 R48, R96.reuse, R104, R48 ;  /* 0x000000686030723c */ /* 0x040ff00000001830 */
[----:B------:R-:W-:Y:S01]  /*1700*/  HMMA.16816.F32 R44, R96, R106, R44 ;  /* 0x0000006a602c723c */ /* 0x000fe2000000182c */
[----:B------:R-:W3:Y:S04]  /*1710*/  LDSM.16.M88.4 R104, [R146+UR6+0xa000] ;  /* 0x00a000069268783b */ /* 0x000ee80008000200 */
[----:B------:R-:W3:Y:S03]  /*1720*/  LDSM.16.M88.4 R96, [R146+UR6+0xa800] ;  /* 0x00a800069260783b */ /* 0x000ee60008000200 */
[C---:B----4-:R-:W-:Y:S08]  /*1730*/  HMMA.16816.F32 R36, R92.reuse, R88, R36 ;  /* 0x000000585c24723c */ /* 0x050ff00000001824 */
[C---:B-1----:R-:W-:Y:S08]  /*1740*/  HMMA.16816.F32 R32, R92.reuse, R80, R32 ;  /* 0x000000505c20723c */ /* 0x042ff00000001820 */
[C---:B------:R-:W-:Y:S08]  /*1750*/  HMMA.16816.F32 R16, R92.reuse, R76, R16 ;  /* 0x0000004c5c10723c */ /* 0x040ff00000001810 */
[C---:B------:R-:W-:Y:S08]  /*1760*/  HMMA.16816.F32 R24, R92.reuse, R72, R24 ;  /* 0x000000485c18723c */ /* 0x040ff00000001818 */
[C---:B------:R-:W-:Y:S08]  /*1770*/  HMMA.16816.F32 R8, R92.reuse, R90, R8 ;  /* 0x0000005a5c08723c */ /* 0x040ff00000001808 */
[C---:B------:R-:W-:Y:S08]  /*1780*/  HMMA.16816.F32 R28, R92.reuse, R82, R28 ;  /* 0x000000525c1c723c */ /* 0x040ff0000000181c */
[C---:B------:R-:W-:Y:S08]  /*1790*/  HMMA.16816.F32 R12, R92.reuse, R78, R12 ;  /* 0x0000004e5c0c723c */ /* 0x040ff0000000180c */
[----:B------:R-:W-:Y:S01]  /*17a0*/  HMMA.16816.F32 R20, R92, R74, R20 ;  /* 0x0000004a5c14723c */ /* 0x000fe20000001814 */
[----:B------:R-:W1:Y:S07]  /*17b0*/  LDSM.16.M88.4 R92, [R146+UR6+0xb000] ;  /* 0x00b00006925c783b */ /* 0x000e6e0008000200 */
[C---:B--2---:R-:W-:Y:S08]  /*17c0*/  HMMA.16816.F32 R132, R68.reuse, R88, R132 ;  /* 0x000000584484723c */ /* 0x044ff00000001884 */
[C---:B------:R-:W-:Y:S01]  /*17d0*/  HMMA.16816.F32 R84, R68.reuse, R90, R84 ;  /* 0x0000005a4454723c */ /* 0x040fe20000001854 */
[----:B------:R-:W2:Y:S07]  /*17e0*/  LDSM.16.M88.4 R88, [R146+UR6+0xb800] ;  /* 0x00b800069258783b */ /* 0x000eae0008000200 */
[C---:B------:R-:W-:Y:S08]  /*17f0*/  HMMA.16816.F32 R116, R68.reuse, R80, R116 ;  /* 0x000000504474723c */ /* 0x040ff00000001874 */
[C---:B------:R-:W-:Y:S01]  /*1800*/  HMMA.16816.F32 R100, R68.reuse, R82, R100 ;  /* 0x000000524464723c */ /* 0x040fe20000001864 */
[----:B------:R-:W4:Y:S07]  /*1810*/  LDSM.16.M88.4 R80, [R145+0x4000] ;  /* 0x004000009150783b */ /* 0x000f2e0000000200 */
[C---:B------:R-:W-:Y:S08]  /*1820*/  HMMA.16816.F32 R64, R68.reuse, R76, R64 ;  /* 0x0000004c4440723c */ /* 0x040ff00000001840 */
[C---:B------:R-:W-:Y:S01]  /*1830*/  HMMA.16816.F32 R60, R68.reuse, R78, R60 ;  /* 0x0000004e443c723c */ /* 0x040fe2000000183c */
[----:B------:R-:W-:Y:S07]  /*1840*/  LDSM.16.M88.4 R76, [R143+0x6000] ;  /* 0x006000008f4c783b */ /* 0x000fee0000000200 */
[C---:B------:R-:W-:Y:S08]  /*1850*/  HMMA.16816.F32 R48, R68.reuse, R72, R48 ;  /* 0x000000484430723c */ /* 0x040ff00000001830 */
[----:B------:R-:W-:Y:S01]  /*1860*/  HMMA.16816.F32 R44, R68, R74, R44 ;  /* 0x0000004a442c723c */ /* 0x000fe2000000182c */
[----:B------:R-:W4:Y:S04]  /*1870*/  LDSM.16.M88.4 R72, [R144+0xa000] ;  /* 0x00a000009048783b */ /* 0x000f280000000200 */
[----:B------:R-:W4:Y:S03]  /*1880*/  LDSM.16.M88.4 R68, [R144+0xa800] ;  /* 0x00a800009044783b */ /* 0x000f260000000200 */
[C---:B---3--:R-:W-:Y:S08]  /*1890*/  HMMA.16816.F32 R36, R56.reuse, R52, R36 ;  /* 0x000000343824723c */ /* 0x048ff00000001824 */
[C---:B------:R-:W-:Y:S08]  /*18a0*/  HMMA.16816.F32 R8, R56.reuse, R54, R8 ;  /* 0x000000363808723c */ /* 0x040ff00000001808 */
[C---:B------:R-:W-:Y:S08]  /*18b0*/  HMMA.16816.F32 R32, R56.reuse, R40, R32 ;  /* 0x000000283820723c */ /* 0x040ff00000001820 */
[C---:B------:R-:W-:Y:S08]  /*18c0*/  HMMA.16816.F32 R28, R56.reuse, R42, R28 ;  /* 0x0000002a381c723c */ /* 0x040ff0000000181c */
[C---:B------:R-:W-:Y:S08]  /*18d0*/  HMMA.16816.F32 R16, R56.reuse, R124, R16 ;  /* 0x0000007c3810723c */ /* 0x040ff00000001810 */
[C---:B------:R-:W-:Y:S08]  /*18e0*/  HMMA.16816.F32 R12, R56.reuse, R126, R12 ;  /* 0x0000007e380c723c */ /* 0x040ff0000000180c */
[C---:B------:R-:W-:Y:S08]  /*18f0*/  HMMA.16816.F32 R24, R56.reuse, R120, R24 ;  /* 0x000000783818723c */ /* 0x040ff00000001818 */
[----:B------:R-:W-:Y:S01]  /*1900*/  HMMA.16816.F32 R20, R56, R122, R20 ;  /* 0x0000007a3814723c */ /* 0x000fe20000001814 */
[----:B------:R-:W3:Y:S07]  /*1910*/  LDSM.16.M88.4 R56, [R144+0xb000] ;  /* 0x00b000009038783b */ /* 0x000eee0000000200 */
[C---:B------:R-:W-:Y:S08]  /*1920*/  HMMA.16816.F32 R132, R112.reuse, R52, R132 ;  /* 0x000000347084723c */ /* 0x040ff00000001884 */
[C---:B------:R-:W-:Y:S01]  /*1930*/  HMMA.16816.F32 R84, R112.reuse, R54, R84 ;  /* 0x000000367054723c */ /* 0x040fe20000001854 */
[----:B------:R-:W3:Y:S07]  /*1940*/  LDSM.16.M88.4 R52, [R144+0xb800] ;  /* 0x00b800009034783b */ /* 0x000eee0000000200 */
[C---:B------:R-:W-:Y:S08]  /*1950*/  HMMA.16816.F32 R116, R112.reuse, R40, R116 ;  /* 0x000000287074723c */ /* 0x040ff00000001874 */
[C---:B------:R-:W-:Y:S01]  /*1960*/  HMMA.16816.F32 R100, R112.reuse, R42, R100 ;  /* 0x0000002a7064723c */ /* 0x040fe20000001864 */
[----:B------:R-:W3:Y:S07]  /*1970*/  LDSM.16.M88.4 R40, [R143+0x4000] ;  /* 0x004000008f28783b */ /* 0x000eee0000000200 */
        /* <DEDUP_REMOVED lines=8> */
[C---:B-1----:R-:W-:Y:S08]  /*1a00*/  HMMA.16816.F32 R16, R108.reuse, R92, R16 ;  /* 0x0000005c6c10723c */ /* 0x042ff00000001810 */
[C---:B------:R-:W-:Y:S08]  /*1a10*/  HMMA.16816.F32 R12, R108.reuse, R94, R12 ;  /* 0x0000005e6c0c723c */ /* 0x040ff0000000180c */
[C---:B--2---:R-:W-:Y:S08]  /*1a20*/  HMMA.16816.F32 R24, R108.reuse, R88, R24 ;  /* 0x000000586c18723c */ /* 0x044ff00000001818 */
[----:B------:R-:W-:Y:S01]  /*1a30*/  HMMA.16816.F32 R20, R108, R90, R20 ;  /* 0x0000005a6c14723c */ /* 0x000fe20000001814 */
[----:B------:R-:W-:Y:S07]  /*1a40*/  LDSM.16.M88.4 R108, [R141+0x6000] ;  /* 0x006000008d6c783b */ /* 0x000fee0000000200 */
[C---:B----4-:R-:W-:Y:S08]  /*1a50*/  HMMA.16816.F32 R132, R80.reuse, R104, R132 ;  /* 0x000000685084723c */ /* 0x050ff00000001884 */
[C---:B------:R-:W-:Y:S01]  /*1a60*/  HMMA.16816.F32 R84, R80.reuse, R106, R84 ;  /* 0x0000006a5054723c */ /* 0x040fe20000001854 */
[----:B------:R-:W1:Y:S07]  /*1a70*/  LDSM.16.M88.4 R104, [R142+0xa000] ;  /* 0x00a000008e68783b */ /* 0x000e6e0000000200 */
[C---:B------:R-:W-:Y:S08]  /*1a80*/  HMMA.16816.F32 R116, R80.reuse, R96, R116 ;  /* 0x000000605074723c */ /* 0x040ff00000001874 */
[C---:B------:R-:W-:Y:S01]  /*1a90*/  HMMA.16816.F32 R100, R80.reuse, R98, R100 ;  /* 0x000000625064723c */ /* 0x040fe20000001864 */
[----:B------:R-:W2:Y:S07]  /*1aa0*/  LDSM.16.M88.4 R96, [R142+0xa800] ;  /* 0x00a800008e60783b */ /* 0x000eae0000000200 */
[C---:B------:R-:W-:Y:S08]  /*1ab0*/  HMMA.16816.F32 R64, R80.reuse, R92, R64 ;  /* 0x0000005c5040723c */ /* 0x040ff00000001840 */
[C---:B------:R-:W-:Y:S01]  /*1ac0*/  HMMA.16816.F32 R60, R80.reuse, R94, R60 ;  /* 0x0000005e503c723c */ /* 0x040fe2000000183c */
[----:B------:R-:W4:Y:S07]  /*1ad0*/  LDSM.16.M88.4 R92, [R142+0xb000] ;  /* 0x00b000008e5c783b */ /* 0x000f2e0000000200 */
[C---:B------:R-:W-:Y:S08]  /*1ae0*/  HMMA.16816.F32 R48, R80.reuse, R88, R48 ;  /* 0x000000585030723c */ /* 0x040ff00000001830 */
[----:B------:R-:W-:Y:S01]  /*1af0*/  HMMA.16816.F32 R44, R80, R90, R44 ;  /* 0x0000005a502c723c */ /* 0x000fe2000000182c */
[----:B------:R-:W4:Y:S04]  /*1b00*/  LDSM.16.M88.4 R80, [R141+0x4000] ;  /* 0x004000008d50783b */ /* 0x000f280000000200 */
[----:B------:R-:W4:Y:S03]  /*1b10*/  LDSM.16.M88.4 R88, [R142+0xb800] ;  /* 0x00b800008e58783b */ /* 0x000f260000000200 */
[C---:B------:R-:W-:Y:S08]  /*1b20*/  HMMA.16816.F32 R36, R76.reuse, R72, R36 ;  /* 0x000000484c24723c */ /* 0x040ff00000001824 */
[C---:B------:R-:W-:Y:S08]  /*1b30*/  HMMA.16816.F32 R8, R76.reuse, R74, R8 ;  /* 0x0000004a4c08723c */ /* 0x040ff00000001808 */
[C---:B------:R-:W-:Y:S08]  /*1b40*/  HMMA.16816.F32 R32, R76.reuse, R68, R32 ;  /* 0x000000444c20723c */ /* 0x040ff00000001820 */
[C---:B------:R-:W-:Y:S08]  /*1b50*/  HMMA.16816.F32 R28, R76.reuse, R70, R28 ;  /* 0x000000464c1c723c */ /* 0x040ff0000000181c */
[C---:B---3--:R-:W-:Y:S08]  /*1b60*/  HMMA.16816.F32 R16, R76.reuse, R56, R16 ;  /* 0x000000384c10723c */ /* 0x048ff00000001810 */
[C---:B------:R-:W-:Y:S08]  /*1b70*/  HMMA.16816.F32 R12, R76.reuse, R58, R12 ;  /* 0x0000003a4c0c723c */ /* 0x040ff0000000180c */
[C---:B------:R-:W-:Y:S08]  /*1b80*/  HMMA.16816.F32 R24, R76.reuse, R52, R24 ;  /* 0x000000344c18723c */ /* 0x040ff00000001818 */
[----:B------:R-:W-:Y:S01]  /*1b90*/  HMMA.16816.F32 R20, R76, R54, R20 ;  /* 0x000000364c14723c */ /* 0x000fe20000001814 */
[----:B------:R-:W-:Y:S07]  /*1ba0*/  LDSM.16.M88.4 R76, [R139+0x6000] ;  /* 0x006000008b4c783b */ /* 0x000fee0000000200 */
[C---:B------:R-:W-:Y:S08]  /*1bb0*/  HMMA.16816.F32 R132, R40.reuse, R72, R132 ;  /* 0x000000482884723c */ /* 0x040ff00000001884 */
[C---:B------:R-:W-:Y:S01]  /*1bc0*/  HMMA.16816.F32 R84, R40.reuse, R74, R84 ;  /* 0x0000004a2854723c */ /* 0x040fe20000001854 */
        /* <DEDUP_REMOVED lines=8> */
[----:B------:R-:W-:Y:S01]  /*1c50*/  HMMA.16816.F32 R44, R40, R54, R44 ;  /* 0x00000036282c723c */ /* 0x000fe2000000182c */
[----:B------:R-:W3:Y:S04]  /*1c60*/  LDSM.16.M88.4 R40, [R139+0x4000] ;  /* 0x004000008b28783b */ /* 0x000ee80000000200 */
[----:B------:R-:W3:Y:S01]  /*1c70*/  LDSM.16.M88.4 R52, [R140+0xb800] ;  /* 0x00b800008c34783b */ /* 0x000ee20000000200 */
[----:B------:R-:W-:-:S04]  /*1c80*/  DEPBAR.LE SB0, 0x0 ;  /* 0x000080000000791a */ /* 0x000fc80000000000 */
[C---:B-1----:R-:W-:Y:S08]  /*1c90*/  HMMA.16816.F32 R36, R108.reuse, R104, R36 ;  /* 0x000000686c24723c */ /* 0x042ff00000001824 */
[C---:B------:R-:W-:Y:S08]  /*1ca0*/  HMMA.16816.F32 R8, R108.reuse, R106, R8 ;  /* 0x0000006a6c08723c */ /* 0x040ff00000001808 */
[C---:B--2---:R-:W-:Y:S08]  /*1cb0*/  HMMA.16816.F32 R32, R108.reuse, R96, R32 ;  /* 0x000000606c20723c */ /* 0x044ff00000001820 */
[C---:B------:R-:W-:Y:S08]  /*1cc0*/  HMMA.16816.F32 R28, R108.reuse, R98, R28 ;  /* 0x000000626c1c723c */ /* 0x040ff0000000181c */
[C---:B----4-:R-:W-:Y:S08]  /*1cd0*/  HMMA.16816.F32 R16, R108.reuse, R92, R16 ;  /* 0x0000005c6c10723c */ /* 0x050ff00000001810 */
[----:B------:R-:W-:Y:S08]  /*1ce0*/  HMMA.16816.F32 R12, R108, R94, R12 ;  /* 0x0000005e6c0c723c */ /* 0x000ff0000000180c */
[----:B------:R-:W-:Y:S08]  /*1cf0*/  HMMA.16816.F32 R64, R80, R92, R64 ;  /* 0x0000005c5040723c */ /* 0x000ff00000001840 */
[----:B------:R-:W-:Y:S08]  /*1d00*/  HMMA.16816.F32 R24, R108, R88, R24 ;  /* 0x000000586c18723c */ /* 0x000ff00000001818 */
[C---:B---3--:R-:W-:Y:S08]  /*1d10*/  HMMA.16816.F32 R36, R76.reuse, R72, R36 ;  /* 0x000000484c24723c */ /* 0x048ff00000001824 */
[----:B------:R-:W-:Y:S08]  /*1d20*/  HMMA.16816.F32 R8, R76, R74, R8 ;  /* 0x0000004a4c08723c */ /* 0x000ff00000001808 */
[----:B------:R-:W-:Y:S08]  /*1d30*/  HMMA.16816.F32 R20, R108, R90, R20 ;  /* 0x0000005a6c14723c */ /* 0x000ff00000001814 */
[----:B------:R-:W-:Y:S08]  /*1d40*/  HMMA.16816.F32 R32, R76, R68, R32 ;  /* 0x000000444c20723c */ /* 0x000ff00000001820 */
[----:B------:R-:W-:Y:S08]  /*1d50*/  HMMA.16816.F32 R60, R80, R94, R60 ;  /* 0x0000005e503c723c */ /* 0x000ff0000000183c */
[C---:B------:R-:W-:Y:S08]  /*1d60*/  HMMA.16816.F32 R28, R76.reuse, R70, R28 ;  /* 0x000000464c1c723c */ /* 0x040ff0000000181c */
[----:B------:R-:W-:Y:S08]  /*1d70*/  HMMA.16816.F32 R16, R76, R56, R16 ;  /* 0x000000384c10723c */ /* 0x000ff00000001810 */
[----:B------:R-:W-:Y:S08]  /*1d80*/  HMMA.16816.F32 R48, R80, R88, R48 ;  /* 0x000000585030723c */ /* 0x000ff00000001830 */
[----:B------:R-:W-:Y:S08]  /*1d90*/  HMMA.16816.F32 R12, R76, R58, R12 ;  /* 0x0000003a4c0c723c */ /* 0x000ff0000000180c */
[----:B------:R-:W-:Y:S01]  /*1da0*/  HMMA.16816.F32 R64, R40, R56, R64 ;  /* 0x000000382840723c */ /* 0x000fe20000001840 */
[----:B------:R-:W-:-:S02]  /*1db0*/  FMNMX3.FTZ R56, R36, R37, R8, !PT ;  /* 0x0000002524387276 */ /* 0x000fc40007810008 */
[----:B------:R-:W-:Y:S02]  /*1dc0*/  FMNMX3.FTZ R57, R38, R39, R10, !PT ;  /* 0x0000002726397276 */ /* 0x000fe4000781000a */
[----:B------:R-:W-:-:S03]  /*1dd0*/  FMNMX3.FTZ R56, R56, R9, R32, !PT ;  /* 0x0000000938387276 */ /* 0x000fc60007810020 */
[----:B------:R-:W-:Y:S08]  /*1de0*/  HMMA.16816.F32 R24, R76, R52, R24 ;  /* 0x000000344c18723c */ /* 0x000ff00000001818 */
[C---:B------:R-:W-:Y:S08]  /*1df0*/  HMMA.16816.F32 R132, R80.reuse, R104, R132 ;  /* 0x000000685084723c */ /* 0x040ff00000001884 */
[C---:B------:R-:W-:Y:S08]  /*1e00*/  HMMA.16816.F32 R84, R80.reuse, R106, R84 ;  /* 0x0000006a5054723c */ /* 0x040ff00000001854 */
[C---:B------:R-:W-:Y:S08]  /*1e10*/  HMMA.16816.F32 R116, R80.reuse, R96, R116 ;  /* 0x000000605074723c */ /* 0x040ff00000001874 */
[C---:B------:R-:W-:Y:S08]  /*1e20*/  HMMA.16816.F32 R100, R80.reuse, R98, R100 ;  /* 0x000000625064723c */ /* 0x040ff00000001864 */
[----:B------:R-:W-:Y:S08]  /*1e30*/  HMMA.16816.F32 R44, R80, R90, R44 ;  /* 0x0000005a502c723c */ /* 0x000ff0000000182c */
[----:B------:R-:W-:Y:S08]  /*1e40*/  HMMA.16816.F32 R20, R76, R54, R20 ;  /* 0x000000364c14723c */ /* 0x000ff00000001814 */
[----:B------:R-:W-:Y:S01]  /*1e50*/  HMMA.16816.F32 R60, R40, R58, R60 ;  /* 0x0000003a283c723c */ /* 0x000fe2000000183c */
[----:B------:R-:W-:-:S02]  /*1e60*/  FMNMX3.FTZ R58, R56, R33, R28, !PT ;  /* 0x00000021383a7276 */ /* 0x000fc4000781001c */
[----:B------:R-:W-:Y:S02]  /*1e70*/  FMNMX3.FTZ R56, R57, R11, R34, !PT ;  /* 0x0000000b39387276 */ /* 0x000fe40007810022 */
[----:B------:R-:W-:-:S03]  /*1e80*/  FMNMX3.FTZ R57, R58, R29, R16, !PT ;  /* 0x0000001d3a397276 */ /* 0x000fc60007810010 */
[C---:B------:R-:W-:Y:S01]  /*1e90*/  HMMA.16816.F32 R48, R40.reuse, R52, R48 ;  /* 0x000000342830723c */ /* 0x040fe20000001830 */
[----:B------:R-:W-:Y:S02]  /*1ea0*/  FMNMX3.FTZ R52, R56, R35, R30, !PT ;  /* 0x0000002338347276 */ /* 0x000fe4000781001e */
[----:B------:R-:W-:Y:S02]  /*1eb0*/  FMNMX3.FTZ R53, R57, R17, R12, !PT ;  /* 0x0000001139357276 */ /* 0x000fe4000781000c */
[----:B------:R-:W-:Y:S02]  /*1ec0*/  FMNMX3.FTZ R52, R52, R31, R18, !PT ;  /* 0x0000001f34347276 */ /* 0x000fe40007810012 */
[----:B------:R-:W-:Y:S01]  /*1ed0*/  FMNMX3.FTZ R53, R53, R13, R24, !PT ;  /* 0x0000000d35357276 */ /* 0x000fe20007810018 */
[C---:B------:R-:W-:Y:S08]  /*1ee0*/  HMMA.16816.F32 R132, R40.reuse, R72, R132 ;  /* 0x000000482884723c */ /* 0x040ff00000001884 */
[C---:B------:R-:W-:Y:S08]  /*1ef0*/  HMMA.16816.F32 R84, R40.reuse, R74, R84 ;  /* 0x0000004a2854723c */ /* 0x040ff00000001854 */
[C---:B------:R-:W-:Y:S08]  /*1f00*/  HMMA.16816.F32 R116, R40.reuse, R68, R116 ;  /* 0x000000442874723c */ /* 0x040ff00000001874 */
[C---:B------:R-:W-:Y:S08]  /*1f10*/  HMMA.16816.F32 R100, R40.reuse, R70, R100 ;  /* 0x000000462864723c */ /* 0x040ff00000001864 */
[----:B------:R-:W-:Y:S01]  /*1f20*/  HMMA.16816.F32 R44, R40, R54, R44 ;  /* 0x00000036282c723c */ /* 0x000fe2000000182c */
[----:B------:R-:W-:-:S02]  /*1f30*/  FMNMX3.FTZ R40, R52, R19, R14, !PT ;  /* 0x0000001334287276 */ /* 0x000fc4000781000e */
[----:B------:R-:W-:Y:S02]  /*1f40*/  FMNMX3.FTZ R41, R53, R25, R20, !PT ;  /* 0x0000001935297276 */ /* 0x000fe40007810014 */
[----:B------:R-:W-:Y:S02]  /*1f50*/  FMNMX3.FTZ R40, R40, R15, R26, !PT ;  /* 0x0000000f28287276 */ /* 0x000fe4000781001a */
[----:B------:R-:W-:Y:S01]  /*1f60*/  FMNMX.FTZ R41, R21, R41, !PT ;  /* 0x0000002915297209 */ /* 0x000fe20007810000 */
[----:B------:R-:W-:Y:S06]  /*1f70*/  BAR.SYNC.DEFER_BLOCKING 0x0 ;  /* 0x0000000000007b1d */ /* 0x000fec0000010000 */
[----:B------:R-:W-:Y:S06]  /*1f80*/  BRA.U !UP0, `(.L_x_120) ;  /* 0x0000000108787547 */ /* 0x000fec000b800000 */
[----:B------:R-:W-:-:S06]  /*1f90*/  ULEA.HI.SX32 UR7, UR20, 0xfffffffe, 0x1a ;  /* 0xfffffffe14077891 */ /* 0x000fcc000f8fd2ff */
[----:B------:R-:W-:-:S04]  /*1fa0*/  IMAD.WIDE.U32 R52, R129, UR7, RZ ;  /* 0x0000000781347c25 */ /* 0x000fc8000f8e00ff */
[----:B------:R-:W-:Y:S01]  /*1fb0*/  IMAD R2, R2, UR7, RZ ;  /* 0x0000000702027c24 */ /* 0x000fe2000f8e02ff */
[----:B------:R-:W-:Y:S02]  /*1fc0*/  IADD3 R42, P1, PT, R131, R52, RZ ;  /* 0x00000034832a7210 */ /* 0x000fe40007f3e0ff */
[----:B------:R-:W-:Y:S01]  /*1fd0*/  LEA R54, P3, R52, R246, 0x1 ;  /* 0x000000f634367211 */ /* 0x000fe200078608ff */
[----:B------:R-:W-:Y:S01]  /*1fe0*/  IMAD.IADD R2, R53, 0x1, R2 ;  /* 0x0000000135027824 */ /* 0x000fe200078e0202 */
[----:B------:R-:W-:-:S03]  /*1ff0*/  IADD3 R131, P2, PT, R42, R131, RZ ;  /* 0x000000832a837210 */ /* 0x000fc60007f5e0ff */
[----:B------:R-:W-:Y:S01]  /*2000*/  IMAD.X R43, R2, 0x1, R130, P1 ;  /* 0x00000001022b7824 */ /* 0x000fe200008e0682 */
[----:B------:R-:W-:Y:S02]  /*2010*/  IADD3 R137, P1, PT, R42, R137, RZ ;  /* 0x000000892a897210 */ /* 0x000fe40007f3e0ff */
[-C--:B------:R-:W-:Y:S01]  /*2020*/  LEA.HI.X R55, R52, R245.reuse, R2, 0x1, P3 ;  /* 0x000000f534377211 */ /* 0x080fe200018f0c02 */
[C---:B------:R-:W-:Y:S01]  /*2030*/  IMAD.X R130, R43.reuse, 0x1, R130, P2 ;  /* 0x000000012b827824 */ /* 0x040fe200010e0682 */
[CC--:B------:R-:W-:Y:S01]  /*2040*/  LEA R52, P3, R42.reuse, R246.reuse, 0x1 ;  /* 0x000000f62a347211 */ /* 0x0c0fe200078608ff */
[----:B------:R-:W-:Y:S01]  /*2050*/  IMAD.X R136, R43, 0x1, R136, P1 ;  /* 0x000000012b887824 */ /* 0x000fe200008e0688 */
[-C--:B------:R-:W-:Y:S01]  /*2060*/  LEA R58, P2, R131, R246.reuse, 0x1 ;  /* 0x000000f6833a7211 */ /* 0x080fe200078408ff */
[----:B------:R-:W-:Y:S01]  /*2070*/  @!PT LDS RZ, [RZ] ;  /* 0x00000000fffff984 */ /* 0x000fe20000000800 */
[----:B------:R-:W-:Y:S01]  /*2080*/  @!PT LDS RZ, [RZ] ;  /* 0x00000000fffff984 */ /* 0x000fe20000000800 */
[----:B------:R-:W-:Y:S01]  /*2090*/  @!PT LDS RZ, [RZ] ;  /* 0x00000000fffff984 */ /* 0x000fe20000000800 */
[----:B------:R1:W-:Y:S01]  /*20a0*/  LDGSTS.E.BYPASS.LTC128B.128 [R138+0x8000], desc[UR22][R54.64] ;  /* 0x08000000368a7fae */ /* 0x0003e2000b981a16 */
[----:B------:R-:W-:Y:S02]  /*20b0*/  LEA R56, P1, R137, R246, 0x1 ;  /* 0x000000f689387211 */ /* 0x000fe400078208ff */
[-C--:B------:R-:W-:Y:S01]  /*20c0*/  LEA.HI.X R53, R42, R245.reuse, R43, 0x1, P3 ;  /* 0x000000f52a357211 */ /* 0x080fe200018f0c2b */
[----:B------:R1:W-:Y:S01]  /*20d0*/  LDGSTS.E.BYPASS.LTC128B.128 [R138+0xa000], desc[UR22][R54.64+0x80] ;  /* 0x0a000080368a7fae */ /* 0x0003e2000b981a16 */
[----:B------:R-:W-:-:S02]  /*20e0*/  LEA.HI.X R59, R131, R245, R130, 0x1, P2 ;  /* 0x000000f5833b7211 */ /* 0x000fc400010f0c82 */
[----:B------:R-:W-:Y:S01]  /*20f0*/  LEA.HI.X R57, R137, R245, R136, 0x1, P1 ;  /* 0x000000f589397211 */ /* 0x000fe200008f0c88 */
[----:B------:R1:W-:Y:S04]  /*2100*/  LDGSTS.E.BYPASS.LTC128B.128 [R138+0x8800], desc[UR22][R52.64] ;  /* 0x08800000348a7fae */ /* 0x0003e8000b981a16 */
[----:B------:R1:W-:Y:S04]  /*2110*/  LDGSTS.E.BYPASS.LTC128B.128 [R138+0xa800], desc[UR22][R52.64+0x80] ;  /* 0x0a800080348a7fae */ /* 0x0003e8000b981a16 */
[----:B------:R1:W-:Y:S04]  /*2120*/  LDGSTS.E.BYPASS.LTC128B.128 [R138+0x9000], desc[UR22][R58.64] ;  /* 0x090000003a8a7fae */ /* 0x0003e8000b981a16 */
[----:B------:R1:W-:Y:S04]  /*2130*/  LDGSTS.E.BYPASS.LTC128B.128 [R138+0xb000], desc[UR22][R58.64+0x80] ;  /* 0x0b0000803a8a7fae */ /* 0x0003e8000b981a16 */
[----:B------:R1:W-:Y:S04]  /*2140*/  LDGSTS.E.BYPASS.LTC128B.128 [R138+0x9800], desc[UR22][R56.64] ;  /* 0x09800000388a7fae */ /* 0x0003e8000b981a16 */
[----:B------:R1:W-:Y:S04]  /*2150*/  LDGSTS.E.BYPASS.LTC128B.128 [R138+0xb800], desc[UR22][R56.64+0x80] ;  /* 0x0b800080388a7fae */ /* 0x0003e8000b981a16 */
[----:B------:R-:W0:Y:S02]  /*2160*/  LDGDEPBAR ;  /* 0x00000000000079af */ /* 0x000e240000000000 */
.L_x_120:
[----:B------:R-:W2:Y:S01]  /*2170*/  SHFL.BFLY PT, R42, R41, 0x2, 0x1f ;  /* 0x0c401f00292a7f89 */ /* 0x000ea200000e0000 */
[----:B------:R-:W-:Y:S01]  /*2180*/  FMNMX3.FTZ R40, R40, R27, R22, !PT ;  /* 0x0000001b28287276 */ /* 0x000fe20007810016 */
[----:B------:R-:W3:Y:S01]  /*2190*/  LDCU UR7, c[0x0][0x45c] ;  /* 0x00008b80ff0777ac */ /* 0x000ee20008000800 */
[----:B------:R-:W-:Y:S02]  /*21a0*/  FMNMX3.FTZ R149, R132, R133, R84, !PT ;  /* 0x0000008584957276 */ /* 0x000fe40007810054 */
[----:B------:R-:W-:Y:S02]  /*21b0*/  FMNMX.FTZ R43, R23, R40, !PT ;  /* 0x00000028172b7209 */ /* 0x000fe40007810000 */
[----:B------:R-:W-:Y:S02]  /*21c0*/  FMNMX3.FTZ R149, R149, R85, R116, !PT ;  /* 0x0000005595957276 */ /* 0x000fe40007810074 */
[----:B------:R-:W-:Y:S01]  /*21d0*/  FMNMX3.FTZ R148, R134, R135, R86, !PT ;  /* 0x0000008786947276 */ /* 0x000fe20007810056 */
[----:B------:R-:W4:Y:S01]  /*21e0*/  SHFL.BFLY PT, R40, R43, 0x2, 0x1f ;  /* 0x0c401f002b287f89 */ /* 0x000f2200000e0000 */
[----:B------:R-:W-:-:S02]  /*21f0*/  FMNMX3.FTZ R149, R149, R117, R100, !PT ;  /* 0x0000007595957276 */ /* 0x000fc40007810064 */
[----:B------:R-:W-:Y:S02]  /*2200*/  FMNMX3.FTZ R148, R148, R87, R118, !PT ;  /* 0x0000005794947276 */ /* 0x000fe40007810076 */
[----:B------:R-:W-:Y:S02]  /*2210*/  FMNMX3.FTZ R149, R149, R101, R64, !PT ;  /* 0x0000006595957276 */ /* 0x000fe40007810040 */
[----:B------:R-:W-:Y:S02]  /*2220*/  FMNMX3.FTZ R148, R148, R119, R102, !PT ;  /* 0x0000007794947276 */ /* 0x000fe40007810066 */
[----:B------:R-:W-:Y:S02]  /*2230*/  FMNMX3.FTZ R149, R149, R65, R60, !PT ;  /* 0x0000004195957276 */ /* 0x000fe4000781003c */
[----:B------:R-:W-:Y:S02]  /*2240*/  FMNMX3.FTZ R148, R148, R103, R66, !PT ;  /* 0x0000006794947276 */ /* 0x000fe40007810042 */
[----:B------:R-:W-:-:S02]  /*2250*/  FMNMX3.FTZ R149, R149, R61, R48, !PT ;  /* 0x0000003d95957276 */ /* 0x000fc40007810030 */
[----:B--2---:R-:W-:Y:S02]  /*2260*/  FMNMX.FTZ R42, R41, R42, !PT ;  /* 0x0000002a292a7209 */ /* 0x004fe40007810000 */
[----:B------:R-:W-:Y:S02]  /*2270*/  LOP3.LUT R242, R0, 0x200, R128, 0xf8, !PT ;  /* 0x0000020000f27812 */ /* 0x000fe400078ef880 */
[----:B------:R-:W-:Y:S01]  /*2280*/  FMNMX3.FTZ R148, R148, R67, R62, !PT ;  /* 0x0000004394947276 */ /* 0x000fe2000781003e */
[----:B------:R-:W2:Y:S01]  /*2290*/  SHFL.BFLY PT, R2, R42, 0x1, 0x1f ;  /* 0x0c201f002a027f89 */ /* 0x000ea200000e0000 */
[----:B------:R-:W-:Y:S02]  /*22a0*/  FMNMX3.FTZ R149, R149, R49, R44, !PT ;  /* 0x0000003195957276 */ /* 0x000fe4000781002c */
[----:B------:R-:W-:Y:S02]  /*22b0*/  LEA R242, R242, UR6, 0x1 ;  /* 0x00000006f2f27c11 */ /* 0x000fe4000f8e08ff */
[----:B------:R-:W-:-:S02]  /*22c0*/  FMNMX3.FTZ R148, R148, R63, R50, !PT ;  /* 0x0000003f94947276 */ /* 0x000fc40007810032 */
[----:B----4-:R-:W-:Y:S01]  /*22d0*/  FMNMX.FTZ R41, R43, R40, !PT ;  /* 0x000000282b297209 */ /* 0x010fe20007810000 */
[----:B------:R-:W-:Y:S01]  /*22e0*/  LDSM.16.MT88.4 R180, [R242+0xc000] ;  /* 0x00c00000f2b4783b */ /* 0x000fe20000004200 */
[----:B------:R-:W-:Y:S02]  /*22f0*/  FMNMX.FTZ R149, R45, R149, !PT ;  /* 0x000000952d957209 */ /* 0x000fe40007810000 */
[----:B------:R-:W-:Y:S01]  /*2300*/  FMNMX3.FTZ R148, R148, R51, R46, !PT ;  /* 0x0000003394947276 */ /* 0x000fe2000781002e */
[----:B------:R-:W4:Y:S01]  /*2310*/  SHFL.BFLY PT, R40, R41, 0x1, 0x1f ;  /* 0x0c201f0029287f89 */ /* 0x000f2200000e0000 */
[----:B------:R-:W-:Y:S02]  /*2320*/  IADD3 R237, PT, PT, R242, 0xc040, RZ ;  /* 0x0000c040f2ed7810 */ /* 0x000fe40007ffe0ff */
[----:B------:R-:W-:Y:S01]  /*2330*/  FMNMX.FTZ R148, R47, R148, !PT ;  /* 0x000000942f947209 */ /* 0x000fe20007810000 */
[----:B------:R-:W-:Y:S01]  /*2340*/  LDSM.16.MT88.4 R128, [R242+0xe000] ;  /* 0x00e00000f280783b */ /* 0x000fe20000004200 */
[----:B------:R-:W-:-:S03]  /*2350*/  IADD3 R249, PT, PT, R3, R242, RZ ;  /* 0x000000f203f97210 */ /* 0x000fc60007ffe0ff */
[----:B-1----:R-:W-:Y:S01]  /*2360*/  LDSM.16.MT88.4 R56, [R242+0xc800] ;  /* 0x00c80000f238783b */ /* 0x002fe20000004200 */
[----:B--2---:R-:W-:-:S03]  /*2370*/  FMNMX.FTZ R2, R42, R2, !PT ;  /* 0x000000022a027209 */ /* 0x004fc60007810000 */
[----:B------:R-:W-:Y:S01]  /*2380*/  LDSM.16.MT88.4 R80, [R249+0xc000] ;  /* 0x00c00000f950783b */ /* 0x000fe20000004200 */
[C---:B------:R-:W-:Y:S01]  /*2390*/  FSETP.NEU.FTZ.AND P1, PT, R2.reuse, -INF , PT ;  /* 0xff8000000200780b */ /* 0x040fe20003f3d000 */
[----:B---3--:R-:W-:Y:S02]  /*23a0*/  FMUL.FTZ R248, R2, UR7 ;  /* 0x0000000702f87c20 */ /* 0x008fe40008410000 */
[----:B------:R-:W-:Y:S03]  /*23b0*/  LDSM.16.MT88.4 R144, [R249+0xe000] ;  /* 0x00e00000f990783b */ /* 0x000fe60000004200 */
[----:B------:R-:W-:Y:S01]  /*23c0*/  FSEL R248, R248, RZ, P1 ;  /* 0x000000fff8f87208 */ /* 0x000fe20000800000 */
[----:B------:R-:W-:Y:S01]  /*23d0*/  LDSM.16.MT88.4 R204, [R249+0xc800] ;  /* 0x00c80000f9cc783b */ /* 0x000fe20000004200 */
[----:B----4-:R-:W-:-:S03]  /*23e0*/  FMNMX.FTZ R0, R41, R40, !PT ;  /* 0x0000002829007209 */ /* 0x010fc60007810000 */
[--C-:B------:R-:W-:Y:S01]  /*23f0*/  FFMA.FTZ R221, R8, UR7, -R248.reuse ;  /* 0x0000000708dd7c23 */ /* 0x100fe200080108f8 */
[----:B------:R-:W-:Y:S01]  /*2400*/  IADD3 R8, PT, PT, R242, 0xc000, RZ ;  /* 0x0000c000f2087810 */ /* 0x000fe20007ffe0ff */
[--C-:B------:R-:W-:Y:S01]  /*2410*/  FFMA.FTZ R216, R32, UR7, -R248.reuse ;  /* 0x0000000720d87c23 */ /* 0x100fe200080108f8 */
[----:B------:R-:W-:Y:S01]  /*2420*/  FMUL.FTZ R247, R0, UR7 ;  /* 0x0000000700f77c20 */ /* 0x000fe20008410000 */
[----:B------:R-:W1:Y:S01]  /*2430*/  SHFL.BFLY PT, R32, R149, 0x2, 0x1f ;  /* 0x0c401f0095207f89 */ /* 0x000e6200000e0000 */
[----:B------:R-:W-:Y:S01]  /*2440*/  @P4 IADD3 R237, PT, PT, R8, -0x40, RZ ;  /* 0xffffffc008ed4810 */ /* 0x000fe20007ffe0ff */
[--C-:B------:R-:W-:Y:S01]  /*2450*/  FFMA.FTZ R217, R9, UR7, -R248.reuse ;  /* 0x0000000709d97c23 */ /* 0x100fe200080108f8 */
[----:B------:R-:W-:Y:S01]  /*2460*/  FSETP.NEU.FTZ.AND P1, PT, R0, -INF , PT ;  /* 0xff8000000000780b */ /* 0x000fe20003f3d000 */
[--C-:B------:R-:W-:Y:S01]  /*2470*/  FFMA.FTZ R223, R36, UR7, -R248.reuse ;  /* 0x0000000724df7c23 */ /* 0x100fe200080108f8 */
[----:B------:R-:W-:Y:S01]  /*2480*/  IADD3 R233, PT, PT, R3, R237, RZ ;  /* 0x000000ed03e97210 */ /* 0x000fe20007ffe0ff */
[----:B------:R-:W-:Y:S01]  /*2490*/  LDSM.16.MT88.4 R96, [R237] ;  /* 0x00000000ed60783b */ /* 0x000fe20000004200 */
[----:B------:R-:W-:Y:S01]  /*24a0*/  FSEL R247, R247, RZ, P1 ;  /* 0x000000fff7f77208 */ /* 0x000fe20000800000 */
[--C-:B------:R-:W-:Y:S01]  /*24b0*/  FFMA.FTZ R222, R37, UR7, -R248.reuse ;  /* 0x0000000725de7c23 */ /* 0x100fe200080108f8 */
[----:B------:R-:W-:Y:S01]  /*24c0*/  MUFU.EX2 R221, R221 ;  /* 0x000000dd00dd7308 */ /* 0x000fe20000000800 */
[----:B------:R-:W2:Y:S01]  /*24d0*/  SHFL.BFLY PT, R3, R148, 0x2, 0x1f ;  /* 0x0c401f0094037f89 */ /* 0x000ea200000e0000 */
[--C-:B------:R-:W-:Y:S01]  /*24e0*/  FFMA.FTZ R213, R33, UR7, -R248.reuse ;  /* 0x0000000721d57c23 */ /* 0x100fe200080108f8 */
[--C-:B------:R-:W-:Y:S01]  /*24f0*/  FFMA.FTZ R218, R10, UR7, -R247.reuse ;  /* 0x000000070ada7c23 */ /* 0x100fe200080108f7 */
[--C-:B------:R-:W-:Y:S01]  /*2500*/  FFMA.FTZ R215, R11, UR7, -R247.reuse ;  /* 0x000000070bd77c23 */ /* 0x100fe200080108f7 */
[----:B------:R-:W-:Y:S01]  /*2510*/  LDSM.16.MT88.4 R112, [R233] ;  /* 0x00000000e970783b */ /* 0x000fe20000004200 */
[--C-:B------:R-:W-:Y:S01]  /*2520*/  FFMA.FTZ R220, R38, UR7, -R247.reuse ;  /* 0x0000000726dc7c23 */ /* 0x100fe200080108f7 */
[--C-:B------:R-:W-:Y:S01]  /*2530*/  FFMA.FTZ R219, R39, UR7, -R247.reuse ;  /* 0x0000000727db7c23 */ /* 0x100fe200080108f7 */
[----:B------:R-:W-:Y:S01]  /*2540*/  MUFU.EX2 R223, R223 ;  /* 0x000000df00df7308 */ /* 0x000fe20000000800 */
[----:B------:R-:W-:Y:S01]  /*2550*/  LDSM.16.MT88.4 R160, [R237+0x2000] ;  /* 0x00200000eda0783b */ /* 0x000fe20000004200 */
[--C-:B------:R-:W-:Y:S01]  /*2560*/  FFMA.FTZ R212, R28, UR7, -R248.reuse ;  /* 0x000000071cd47c23 */ /* 0x100fe200080108f8 */
[----:B------:R-:W-:Y:S01]  /*2570*/  FFMA.FTZ R211, R29, UR7, -R248 ;  /* 0x000000071dd37c23 */ /* 0x000fe200080108f8 */
[----:B------:R-:W3:Y:S01]  /*2580*/  MUFU.EX2 R222, R222 ;  /* 0x000000de00de7308 */ /* 0x000ee20000000800 */
[----:B------:R-:W-:Y:S01]  /*2590*/  LDSM.16.MT88.4 R8, [R233+0x2000] ;  /* 0x00200000e908783b */ /* 0x000fe20000004200 */
[--C-:B------:R-:W-:Y:S01]  /*25a0*/  FFMA.FTZ R214, R34, UR7, -R247.reuse ;  /* 0x0000000722d67c23 */ /* 0x100fe200080108f7 */
[----:B-1----:R-:W-:Y:S01]  /*25b0*/  FMNMX.FTZ R149, R149, R32, !PT ;  /* 0x0000002095957209 */ /* 0x002fe20007810000 */
[----:B------:R-:W1:Y:S01]  /*25c0*/  MUFU.EX2 R217, R217 ;  /* 0x000000d900d97308 */ /* 0x000e620000000800 */
[--C-:B------:R-:W-:Y:S01]  /*25d0*/  FFMA.FTZ R210, R35, UR7, -R247.reuse ;  /* 0x0000000723d27c23 */ /* 0x100fe200080108f7 */
[--C-:B------:R-:W-:Y:S01]  /*25e0*/  FFMA.FTZ R209, R30, UR7, -R247.reuse ;  /* 0x000000071ed17c23 */ /* 0x100fe200080108f7 */
[----:B------:R-:W-:Y:S01]  /*25f0*/  FFMA.FTZ R208, R31, UR7, -R247 ;  /* 0x000000071fd07c23 */ /* 0x000fe200080108f7 */
[----:B------:R-:W4:Y:S01]  /*2600*/  SHFL.BFLY PT, R196, R149, 0x1, 0x1f ;  /* 0x0c201f0095c47f89 */ /* 0x000f2200000e0000 */
[----:B------:R-:W-:Y:S03]  /*2610*/  MUFU.EX2 R220, R220 ;  /* 0x000000dc00dc7308 */ /* 0x000fe60000000800 */
[----:B------:R-:W-:Y:S01]  /*2620*/  LDSM.16.MT88.4 R200, [R249+0xe800] ;  /* 0x00e80000f9c8783b */ /* 0x000fe20000004200 */
[----:B--2---:R-:W-:Y:S01]  /*2630*/  FMNMX.FTZ R148, R148, R3, !PT ;  /* 0x0000000394947209 */ /* 0x004fe20007810000 */
[----:B------:R-:W2:Y:S01]  /*2640*/  MUFU.EX2 R219, R219 ;  /* 0x000000db00db7308 */ /* 0x000ea20000000800 */
[----:B---3--:R-:W-:Y:S01]  /*2650*/  F2FP.F16.F32.PACK_AB R172, R222, R223 ;  /* 0x000000dfdeac723e */ /* 0x008fe200000000ff */
[----:B------:R-:W-:Y:S01]  /*2660*/  LDSM.16.MT88.4 R52, [R237+0x800] ;  /* 0x00080000ed34783b */ /* 0x000fe20000004200 */
[----:B------:R-:W-:Y:S01]  /*2670*/  FADD.FTZ R222, R223, R222 ;  /* 0x000000dedfde7221 */ /* 0x000fe20000010000 */
[----:B------:R-:W3:Y:S01]  /*2680*/  MUFU.EX2 R218, R218 ;  /* 0x000000da00da7308 */ /* 0x000ee20000000800 */
[----:B-1----:R-:W-:Y:S01]  /*2690*/  F2FP.F16.F32.PACK_AB R174, R217, R221 ;  /* 0x000000ddd9ae723e */ /* 0x002fe200000000ff */
[----:B------:R-:W1:Y:S01]  /*26a0*/  SHFL.BFLY PT, R3, R148, 0x1, 0x1f ;  /* 0x0c201f0094037f89 */ /* 0x000e6200000e0000 */
[----:B------:R-:W-:Y:S01]  /*26b0*/  FADD.FTZ R222, R221, R222 ;  /* 0x000000deddde7221 */ /* 0x000fe20000010000 */
[----:B------:R-:W5:Y:S02]  /*26c0*/  MUFU.EX2 R215, R215 ;  /* 0x000000d700d77308 */ /* 0x000f640000000800 */
[----:B------:R-:W1:Y:S01]  /*26d0*/  LDSM.16.MT88.4 R40, [R233+0x800] ;  /* 0x00080000e928783b */ /* 0x000e620000004200 */
[----:B------:R-:W-:Y:S01]  /*26e0*/  FADD.FTZ R222, R217, R222 ;  /* 0x000000ded9de7221 */ /* 0x000fe20000010000 */
[----:B------:R-:W1:Y:S02]  /*26f0*/  MUFU.EX2 R216, R216 ;  /* 0x000000d800d87308 */ /* 0x000e640000000800 */
[----:B------:R-:W1:Y:S01]  /*2700*/  LDSM.16.MT88.4 R36, [R242+0xe800] ;  /* 0x00e80000f224783b */ /* 0x000e620000004200 */
[----:B--2---:R-:W-:Y:S01]  /*2710*/  F2FP.F16.F32.PACK_AB R173, R219, R220 ;  /* 0x000000dcdbad723e */ /* 0x004fe200000000ff */
[----:B------:R-:W2:Y:S01]  /*2720*/  MUFU.EX2 R213, R213 ;  /* 0x000000d500d57308 */ /* 0x000ea20000000800 */
[----:B------:R-:W-:Y:S01]  /*2730*/  FADD.FTZ R219, R220, R219 ;  /* 0x000000dbdcdb7221 */ /* 0x000fe20000010000 */
[----:B----4-:R-:W-:Y:S01]  /*2740*/  FMNMX.FTZ R196, R149, R196, !PT ;  /* 0x000000c495c47209 */ /* 0x010fe20007810000 */
[----:B------:R-:W4:Y:S01]  /*2750*/  LDSM.16.MT88.4 R32, [R237+0x2800] ;  /* 0x00280000ed20783b */ /* 0x000f220000004200 */
[----:B------:R-:W-:Y:S01]  /*2760*/  MUFU.EX2 R212, R212 ;  /* 0x000000d400d47308 */ /* 0x000fe20000000800 */
[----:B---3--:R-:W-:Y:S01]  /*2770*/  FADD.FTZ R219, R218, R219 ;  /* 0x000000dbdadb7221 */ /* 0x008fe20000010000 */
[C---:B------:R-:W-:Y:S01]  /*2780*/  FSETP.NEU.FTZ.AND P1, PT, R196.reuse, -INF , PT ;  /* 0xff800000c400780b */ /* 0x040fe20003f3d000 */
[----:B------:R-:W-:Y:S01]  /*2790*/  FMUL.FTZ R243, R196, UR7 ;  /* 0x00000007c4f37c20 */ /* 0x000fe20008410000 */
[----:B------:R-:W3:Y:S01]  /*27a0*/  LDSM.16.MT88.4 R28, [R233+0x2800] ;  /* 0x00280000e91c783b */ /* 0x000ee20000004200 */
[C---:B-----5:R-:W-:Y:S01]  /*27b0*/  F2FP.F16.F32.PACK_AB R175, R215.reuse, R218 ;  /* 0x000000dad7af723e */ /* 0x060fe200000000ff */
[----:B------:R-:W5:Y:S01]  /*27c0*/  MUFU.EX2 R211, R211 ;  /* 0x000000d300d37308 */ /* 0x000f620000000800 */
[----:B------:R-:W-:Y:S01]  /*27d0*/  FADD.FTZ R219, R215, R219 ;  /* 0x000000dbd7db7221 */ /* 0x000fe20000010000 */
[----:B------:R-:W-:Y:S01]  /*27e0*/  FSEL R243, R243, RZ, P1 ;  /* 0x000000fff3f37208 */ /* 0x000fe20000800000 */
[----:B-1----:R-:W-:Y:S01]  /*27f0*/  FADD.FTZ R222, R216, R222 ;  /* 0x000000ded8de7221 */ /* 0x002fe20000010000 */
[----:B------:R-:W-:Y:S01]  /*2800*/  FMNMX.FTZ R3, R148, R3, !PT ;  /* 0x0000000394037209 */ /* 0x000fe20007810000 */
[----:B------:R-:W-:Y:S01]  /*2810*/  MUFU.EX2 R214, R214 ;  /* 0x000000d600d67308 */ /* 0x000fe20000000800 */
[C---:B------:R-:W-:Y:S01]  /*2820*/  HMMA.16816.F32 R72, R172.reuse, R80, RZ ;  /* 0x00000050ac48723c */ /* 0x040fe200000018ff */
[--C-:B------:R-:W-:Y:S01]  /*2830*/  FFMA.FTZ R224, R132, UR7, -R243.reuse ;  /* 0x0000000784e07c23 */ /* 0x100fe200080108f3 */
[C---:B------:R-:W-:Y:S01]  /*2840*/  FSETP.NEU.FTZ.AND P1, PT, R3.reuse, -INF , PT ;  /* 0xff8000000300780b */ /* 0x040fe20003f3d000 */
[----:B------:R-:W-:Y:S01]  /*2850*/  FMUL.FTZ R244, R3, UR7 ;  /* 0x0000000703f47c20 */ /* 0x000fe20008410000 */
[--C-:B------:R-:W-:Y:S01]  /*2860*/  FFMA.FTZ R225, R133, UR7, -R243.reuse ;  /* 0x0000000785e17c23 */ /* 0x100fe200080108f3 */
[--C-:B------:R-:W-:Y:S01]  /*2870*/  FFMA.FTZ R226, R84, UR7, -R243.reuse ;  /* 0x0000000754e27c23 */ /* 0x100fe200080108f3 */
[--C-:B------:R-:W-:Y:S01]  /*2880*/  FFMA.FTZ R227, R85, UR7, -R243.reuse ;  /* 0x0000000755e37c23 */ /* 0x100fe200080108f3 */
[----:B------:R-:W1:Y:S01]  /*2890*/  MUFU.EX2 R210, R210 ;  /* 0x000000d200d27308 */ /* 0x000e620000000800 */
[----:B------:R-:W-:Y:S01]  /*28a0*/  FSEL R244, R244, RZ, P1 ;  /* 0x000000fff4f47208 */ /* 0x000fe20000800000 */
[C---:B------:R-:W-:Y:S01]  /*28b0*/  HMMA.16816.F32 R76, R172.reuse, R82, RZ ;  /* 0x00000052ac4c723c */ /* 0x040fe200000018ff */
[----:B--2---:R-:W-:Y:S01]  /*28c0*/  F2FP.F16.F32.PACK_AB R68, R213, R216 ;  /* 0x000000d8d544723e */ /* 0x004fe200000000ff */
[----:B------:R-:W-:Y:S01]  /*28d0*/  MUFU.EX2 R209, R209 ;  /* 0x000000d100d17308 */ /* 0x000fe20000000800 */
[----:B-----5:R-:W-:Y:S01]  /*28e0*/  F2FP.F16.F32.PACK_AB R70, R211, R212 ;  /* 0x000000d4d346723e */ /* 0x020fe200000000ff */
[--C-:B------:R-:W-:Y:S01]  /*28f0*/  FFMA.FTZ R228, R134, UR7, -R244.reuse ;  /* 0x0000000786e47c23 */ /* 0x100fe200080108f4 */
[--C-:B------:R-:W-:Y:S01]  /*2900*/  FFMA.FTZ R231, R135, UR7, -R244.reuse ;  /* 0x0000000787e77c23 */ /* 0x100fe200080108f4 */
[--C-:B------:R-:W-:Y:S01]  /*2910*/  FFMA.FTZ R230, R86, UR7, -R244.reuse ;  /* 0x0000000756e67c23 */ /* 0x100fe200080108f4 */
[--C-:B------:R-:W-:Y:S01]  /*2920*/  FFMA.FTZ R229, R87, UR7, -R244.reuse ;  /* 0x0000000757e57c23 */ /* 0x100fe200080108f4 */
[C---:B------:R-:W-:Y:S01]  /*2930*/  HMMA.16816.F32 R136, R172.reuse, R144, RZ ;  /* 0x00000090ac88723c */ /* 0x040fe200000018ff */
[----:B------:R-:W2:Y:S01]  /*2940*/  MUFU.EX2 R208, R208 ;  /* 0x000000d000d07308 */ /* 0x000ea20000000800 */
[--C-:B------:R-:W-:Y:S01]  /*2950*/  FFMA.FTZ R235, R116, UR7, -R243.reuse ;  /* 0x0000000774eb7c23 */ /* 0x100fe200080108f3 */
[--C-:B------:R-:W-:Y:S01]  /*2960*/  FFMA.FTZ R232, R117, UR7, -R243.reuse ;  /* 0x0000000775e87c23 */ /* 0x100fe200080108f3 */
[----:B-1----:R-:W-:Y:S01]  /*2970*/  F2FP.F16.F32.PACK_AB R69, R210, R214 ;  /* 0x000000d6d245723e */ /* 0x002fe200000000ff */
[----:B------:R-:W-:Y:S01]  /*2980*/  MUFU.EX2 R224, R224 ;  /* 0x000000e000e07308 */ /* 0x000fe20000000800 */
[--C-:B------:R-:W-:Y:S01]  /*2990*/  FFMA.FTZ R234, R100, UR7, -R243.reuse ;  /* 0x0000000764ea7c23 */ /* 0x100fe200080108f3 */
[--C-:B------:R-:W-:Y:S01]  /*29a0*/  FFMA.FTZ R236, R101, UR7, -R243.reuse ;  /* 0x0000000765ec7c23 */ /* 0x100fe200080108f3 */
[C---:B------:R-:W-:Y:S01]  /*29b0*/  HMMA.16816.F32 R140, R172.reuse, R146, RZ ;  /* 0x00000092ac8c723c */ /* 0x040fe200000018ff */
[----:B------:R-:W1:Y:S01]  /*29c0*/  MUFU.EX2 R225, R225 ;  /* 0x000000e100e17308 */ /* 0x000e620000000800 */
[--C-:B------:R-:W-:Y:S01]  /*29d0*/  FFMA.FTZ R240, R118, UR7, -R244.reuse ;  /* 0x0000000776f07c23 */ /* 0x100fe200080108f4 */
[--C-:B------:R-:W-:Y:S01]  /*29e0*/  FFMA.FTZ R238, R119, UR7, -R244.reuse ;  /* 0x0000000777ee7c23 */ /* 0x100fe200080108f4 */
[--C-:B------:R-:W-:Y:S01]  /*29f0*/  FFMA.FTZ R239, R102, UR7, -R244.reuse ;  /* 0x0000000766ef7c23 */ /* 0x100fe200080108f4 */
[----:B------:R-:W-:Y:S01]  /*2a00*/  MUFU.EX2 R226, R226 ;  /* 0x000000e200e27308 */ /* 0x000fe20000000800 */
[--C-:B------:R-:W-:Y:S01]  /*2a10*/  FFMA.FTZ R241, R103, UR7, -R244.reuse ;  /* 0x0000000767f17c23 */ /* 0x100fe200080108f4 */
[----:B--2---:R-:W-:Y:S01]  /*2a20*/  F2FP.F16.F32.PACK_AB R71, R208, R209 ;  /* 0x000000d1d047723e */ /* 0x004fe200000000ff */
[C---:B------:R-:W-:Y:S01]  /*2a30*/  HMMA.16816.F32 R188, R172.reuse, R180, RZ ;  /* 0x000000b4acbc723c */ /* 0x040fe200000018ff */
[----:B------:R-:W2:Y:S01]  /*2a40*/  MUFU.EX2 R227, R227 ;  /* 0x000000e300e37308 */ /* 0x000ea20000000800 */
[--C-:B------:R-:W-:Y:S01]  /*2a50*/  FFMA.FTZ R250, R65, UR7, -R243.reuse ;  /* 0x0000000741fa7c23 */ /* 0x100fe200080108f3 */
[--C-:B------:R-:W-:Y:S01]  /*2a60*/  FFMA.FTZ R65, R60, UR7, -R243.reuse ;  /* 0x000000073c417c23 */ /* 0x100fe200080108f3 */
[--C-:B------:R-:W-:Y:S01]  /*2a70*/  FFMA.FTZ R67, R67, UR7, -R244.reuse ;  /* 0x0000000743437c23 */ /* 0x100fe200080108f4 */
[----:B------:R-:W-:Y:S01]  /*2a80*/  MUFU.EX2 R228, R228 ;  /* 0x000000e400e47308 */ /* 0x000fe20000000800 */
[----:B------:R-:W-:Y:S01]  /*2a90*/  FFMA.FTZ R64, R64, UR7, -R243 ;  /* 0x0000000740407c23 */ /* 0x000fe200080108f3 */
[----:B-1----:R-:W-:Y:S01]  /*2aa0*/  F2FP.F16.F32.PACK_AB R168, R225, R224 ;  /* 0x000000e0e1a8723e */ /* 0x002fe200000000ff */
[C---:B------:R-:W-:Y:S01]  /*2ab0*/  HMMA.16816.F32 R88, R172.reuse, R96, RZ ;  /* 0x00000060ac58723c */ /* 0x040fe200000018ff */
[----:B------:R-:W1:Y:S01]  /*2ac0*/  MUFU.EX2 R231, R231 ;  /* 0x000000e700e77308 */ /* 0x000e620000000800 */
[----:B------:R-:W-:Y:S01]  /*2ad0*/  FFMA.FTZ R66, R66, UR7, -R244 ;  /* 0x0000000742427c23 */ /* 0x000fe200080108f4 */
[----:B------:R-:W-:Y:S01]  /*2ae0*/  FADD.FTZ R224, R224, R225 ;  /* 0x000000e1e0e07221 */ /* 0x000fe20000010000 */
[----:B------:R-:W-:Y:S01]  /*2af0*/  FADD.FTZ R219, R214, R219 ;  /* 0x000000dbd6db7221 */ /* 0x000fe20000010000 */
[----:B------:R-:W5:Y:S01]  /*2b00*/  MUFU.EX2 R230, R230 ;  /* 0x000000e600e67308 */ /* 0x000f620000000800 */
[----:B------:R-:W-:Y:S01]  /*2b10*/  FADD.FTZ R222, R213, R222 ;  /* 0x000000ded5de7221 */ /* 0x000fe20000010000 */
[C---:B--2---:R-:W-:Y:S01]  /*2b20*/  F2FP.F16.F32.PACK_AB R170, R227.reuse, R226 ;  /* 0x000000e2e3aa723e */ /* 0x044fe200000000ff */
[C---:B------:R-:W-:Y:S01]  /*2b30*/  HMMA.16816.F32 R104, R172.reuse, R112, RZ ;  /* 0x00000070ac68723c */ /* 0x040fe200000018ff */
[----:B------:R-:W2:Y:S01]  /*2b40*/  MUFU.EX2 R229, R229 ;  /* 0x000000e500e57308 */ /* 0x000ea20000000800 */
[----:B------:R-:W-:Y:S01]  /*2b50*/  FADD.FTZ R224, R226, R224 ;  /* 0x000000e0e2e07221 */ /* 0x000fe20000010000 */
[----:B------:R-:W-:Y:S01]  /*2b60*/  FADD.FTZ R219, R210, R219 ;  /* 0x000000dbd2db7221 */ /* 0x000fe20000010000 */
[----:B------:R-:W-:Y:S01]  /*2b70*/  FFMA.FTZ R48, R48, UR7, -R243 ;  /* 0x0000000730307c23 */ /* 0x000fe200080108f3 */
[----:B------:R-:W4:Y:S01]  /*2b80*/  MUFU.EX2 R235, R235 ;  /* 0x000000eb00eb7308 */ /* 0x000f220000000800 */
[----:B------:R-:W-:Y:S01]  /*2b90*/  FADD.FTZ R224, R227, R224 ;  /* 0x000000e0e3e07221 */ /* 0x000fe20000010000 */
[----:B-1----:R-:W-:Y:S01]  /*2ba0*/  F2FP.F16.F32.PACK_AB R169, R231, R228 ;  /* 0x000000e4e7a9723e */ /* 0x002fe200000000ff */
[C---:B------:R-:W-:Y:S01]  /*2bb0*/  HMMA.16816.F32 R120, R172.reuse, R128, RZ ;  /* 0x00000080ac78723c */ /* 0x040fe200000018ff */
[----:B------:R-:W1:Y:S01]  /*2bc0*/  MUFU.EX2 R232, R232 ;  /* 0x000000e800e87308 */ /* 0x000e620000000800 */
[----:B------:R-:W-:Y:S01]  /*2bd0*/  FADD.FTZ R228, R228, R231 ;  /* 0x000000e7e4e47221 */ /* 0x000fe20000010000 */
[----:B------:R-:W-:Y:S01]  /*2be0*/  FADD.FTZ R219, R209, R219 ;  /* 0x000000dbd1db7221 */ /* 0x000fe20000010000 */
[----:B------:R-:W-:Y:S01]  /*2bf0*/  FADD.FTZ R222, R212, R222 ;  /* 0x000000ded4de7221 */ /* 0x000fe20000010000 */
[----:B------:R-:W3:Y:S01]  /*2c00*/  MUFU.EX2 R234, R234 ;  /* 0x000000ea00ea7308 */ /* 0x000ee20000000800 */
[----:B-----5:R-:W-:Y:S01]  /*2c10*/  FADD.FTZ R228, R230, R228 ;  /* 0x000000e4e6e47221 */ /* 0x020fe20000010000 */
[C---:B--2---:R-:W-:Y:S01]  /*2c20*/  F2FP.F16.F32.PACK_AB R171, R229.reuse, R230 ;  /* 0x000000e6e5ab723e */ /* 0x044fe200000000ff */
[C---:B------:R-:W-:Y:S01]  /*2c30*/  HMMA.16816.F32 R152, R172.reuse, R160, RZ ;  /* 0x000000a0ac98723c */ /* 0x040fe200000018ff */
[----:B------:R-:W2:Y:S01]  /*2c40*/  MUFU.EX2 R236, R236 ;  /* 0x000000ec00ec7308 */ /* 0x000ea20000000800 */
[----:B------:R-:W-:Y:S01]  /*2c50*/  FADD.FTZ R228, R229, R228 ;  /* 0x000000e4e5e47221 */ /* 0x000fe20000010000 */
[----:B----4-:R-:W-:Y:S01]  /*2c60*/  FADD.FTZ R224, R235, R224 ;  /* 0x000000e0ebe07221 */ /* 0x010fe20000010000 */
[--C-:B------:R-:W-:Y:S01]  /*2c70*/  FFMA.FTZ R49, R49, UR7, -R243.reuse ;  /* 0x0000000731317c23 */ /* 0x100fe200080108f3 */
[----:B------:R-:W4:Y:S01]  /*2c80*/  MUFU.EX2 R240, R240 ;  /* 0x000000f000f07308 */ /* 0x000f220000000800 */
[----:B------:R-:W-:Y:S01]  /*2c90*/  FFMA.FTZ R44, R44, UR7, -R243 ;  /* 0x000000072c2c7c23 */ /* 0x000fe200080108f3 */
[----:B-1----:R-:W-:Y:S01]  /*2ca0*/  FADD.FTZ R224, R232, R224 ;  /* 0x000000e0e8e07221 */ /* 0x002fe20000010000 */
[C---:B------:R-:W-:Y:S01]  /*2cb0*/  HMMA.16816.F32 R164, R172.reuse, R8, RZ ;  /* 0x00000008aca4723c */ /* 0x040fe200000018ff */
[----:B------:R-:W1:Y:S01]  /*2cc0*/  MUFU.EX2 R238, R238 ;  /* 0x000000ee00ee7308 */ /* 0x000e620000000800 */
[----:B------:R-:W-:Y:S01]  /*2cd0*/  FFMA.FTZ R50, R50, UR7, -R244 ;  /* 0x0000000732327c23 */ /* 0x000fe200080108f4 */
[----:B---3--:R-:W-:Y:S01]  /*2ce0*/  FADD.FTZ R224, R234, R224 ;  /* 0x000000e0eae07221 */ /* 0x008fe20000010000 */
[----:B------:R-:W-:Y:S01]  /*2cf0*/  FFMA.FTZ R46, R46, UR7, -R244 ;  /* 0x000000072e2e7c23 */ /* 0x000fe200080108f4 */
[----:B------:R-:W3:Y:S01]  /*2d00*/  MUFU.EX2 R239, R239 ;  /* 0x000000ef00ef7308 */ /* 0x000ee20000000800 */
[----:B------:R-:W-:Y:S01]  /*2d10*/  FADD.FTZ R219, R208, R219 ;  /* 0x000000dbd0db7221 */ /* 0x000fe20000010000 */
[----:B--2---:R-:W-:Y:S01]  /*2d20*/  FADD.FTZ R224, R236, R224 ;  /* 0x000000e0ece07221 */ /* 0x004fe20000010000 */
[----:B------:R-:W-:Y:S01]  /*2d30*/  HMMA.16816.F32 R184, R172, R182, RZ ;  /* 0x000000b6acb8723c */ /* 0x000fe200000018ff */
[----:B------:R-:W2:Y:S01]  /*2d40*/  MUFU.EX2 R241, R241 ;  /* 0x000000f100f17308 */ /* 0x000ea20000000800 */
[----:B------:R-:W-:Y:S01]  /*2d50*/  FADD.FTZ R222, R211, R222 ;  /* 0x000000ded3de7221 */ /* 0x000fe20000010000 */
[----:B----4-:R-:W-:-:S02]  /*2d60*/  FADD.FTZ R228, R240, R228 ;  /* 0x000000e4f0e47221 */ /* 0x010fc40000010000 */
[----:B------:R4:W-:Y:S02]  /*2d70*/  MUFU.EX2 R60, R250 ;  /* 0x000000fa003c7308 */ /* 0x0009e40000000800 */
[----:B-1----:R-:W-:Y:S01]  /*2d80*/  FADD.FTZ R228, R238, R228 ;  /* 0x000000e4eee47221 */ /* 0x002fe20000010000 */
[C---:B------:R-:W-:Y:S01]  /*2d90*/  HMMA.16816.F32 R92, R172.reuse, R98, RZ ;  /* 0x00000062ac5c723c */ /* 0x040fe200000018ff */
[----:B------:R-:W1:Y:S02]  /*2da0*/  MUFU.EX2 R64, R64 ;  /* 0x0000004000407308 */ /* 0x000e640000000800 */
[----:B---3--:R-:W-:Y:S02]  /*2db0*/  FADD.FTZ R228, R239, R228 ;  /* 0x000000e4efe47221 */ /* 0x008fe40000010000 */
[----:B------:R-:W3:Y:S02]  /*2dc0*/  MUFU.EX2 R66, R66 ;  /* 0x0000004200427308 */ /* 0x000ee40000000800 */
[----:B--2---:R-:W-:Y:S01]  /*2dd0*/  FADD.FTZ R228, R241, R228 ;  /* 0x000000e4f1e47221 */ /* 0x004fe20000010000 */
[----:B------:R-:W-:Y:S01]  /*2de0*/  HMMA.16816.F32 R108, R172, R114, RZ ;  /* 0x00000072ac6c723c */ /* 0x000fe200000018ff */
[----:B------:R-:W-:Y:S01]  /*2df0*/  MUFU.EX2 R48, R48 ;  /* 0x0000003000307308 */ /* 0x000fe20000000800 */
[--C-:B----4-:R-:W-:Y:S01]  /*2e00*/  FFMA.FTZ R250, R61, UR7, -R243.reuse ;  /* 0x000000073dfa7c23 */ /* 0x110fe200080108f3 */
[----:B------:R-:W-:-:S02]  /*2e10*/  FFMA.FTZ R243, R45, UR7, -R243 ;  /* 0x000000072df37c23 */ /* 0x000fc400080108f3 */
[----:B------:R-:W2:Y:S01]  /*2e20*/  MUFU.EX2 R61, R65 ;  /* 0x00000041003d7308 */ /* 0x000ea20000000800 */
[----:B-1----:R-:W-:Y:S02]  /*2e30*/  FADD.FTZ R224, R64, R224 ;  /* 0x000000e040e07221 */ /* 0x002fe40000010000 */
[C---:B------:R-:W-:Y:S01]  /*2e40*/  HMMA.16816.F32 R124, R172.reuse, R130, RZ ;  /* 0x00000082ac7c723c */ /* 0x040fe200000018ff */
[----:B------:R1:W4:Y:S01]  /*2e50*/  MUFU.EX2 R65, R250 ;  /* 0x000000fa00417308 */ /* 0x0003220000000800 */
[----:B------:R-:W-:Y:S01]  /*2e60*/  FADD.FTZ R224, R60, R224 ;  /* 0x000000e03ce07221 */ /* 0x000fe20000010000 */
[----:B---3--:R-:W-:Y:S02]  /*2e70*/  FADD.FTZ R228, R66, R228 ;  /* 0x000000e442e47221 */ /* 0x008fe40000010000 */
[----:B------:R-:W3:Y:S03]  /*2e80*/  MUFU.EX2 R45, R49 ;  /* 0x00000031002d7308 */ /* 0x000ee60000000800 */
[----:B------:R-:W-:Y:S01]  /*2e90*/  HMMA.16816.F32 R156, R172, R162, RZ ;  /* 0x000000a2ac9c723c */ /* 0x000fe200000018ff */
[----:B------:R-:W5:Y:S01]  /*2ea0*/  MUFU.EX2 R44, R44 ;  /* 0x0000002c002c7308 */ /* 0x000f620000000800 */
[----:B--2---:R-:W-:-:S03]  /*2eb0*/  FADD.FTZ R224, R61, R224 ;  /* 0x000000e03de07221 */ /* 0x004fc60000010000 */
[----:B------:R-:W-:Y:S01]  /*2ec0*/  MUFU.EX2 R49, R243 ;  /* 0x000000f300317308 */ /* 0x000fe20000000800 */
[----:B-1----:R-:W-:Y:S02]  /*2ed0*/  FFMA.FTZ R250, R62, UR7, -R244 ;  /* 0x000000073efa7c23 */ /* 0x002fe400080108f4 */
[----:B------:R-:W-:Y:S01]  /*2ee0*/  HMMA.16816.F32 R172, R172, R10, RZ ;  /* 0x0000000aacac723c */ /* 0x000fe200000018ff */
[----:B------:R1:W2:Y:S01]  /*2ef0*/  MUFU.EX2 R62, R67 ;  /* 0x00000043003e7308 */ /* 0x0002a20000000800 */
[----:B----4-:R-:W-:-:S03]  /*2f00*/  FADD.FTZ R224, R65, R224 ;  /* 0x000000e041e07221 */ /* 0x010fc60000010000 */
[----:B------:R-:W-:Y:S01]  /*2f10*/  MUFU.EX2 R50, R50 ;  /* 0x0000003200327308 */ /* 0x000fe20000000800 */
[----:B------:R-:W-:Y:S02]  /*2f20*/  FADD.FTZ R224, R48, R224 ;  /* 0x000000e030e07221 */ /* 0x000fe40000010000 */
[----:B------:R-:W-:Y:S01]  /*2f30*/  HMMA.16816.F32 R72, R68, R204, R72 ;  /* 0x000000cc4448723c */ /* 0x000fe20000001848 */
[----:B------:R-:W-:Y:S01]  /*2f40*/  MUFU.EX2 R46, R46 ;  /* 0x0000002e002e7308 */ /* 0x000fe20000000800 */
[----:B---3--:R-:W-:-:S04]  /*2f50*/  FADD.FTZ R224, R45, R224 ;  /* 0x000000e02de07221 */ /* 0x008fc80000010000 */
[----:B-----5:R-:W-:Y:S01]  /*2f60*/  FADD.FTZ R224, R44, R224 ;  /* 0x000000e02ce07221 */ /* 0x020fe20000010000 */
[----:B-1----:R-:W-:Y:S01]  /*2f70*/  FFMA.FTZ R67, R63, UR7, -R244 ;  /* 0x000000073f437c23 */ /* 0x002fe200080108f4 */
[----:B------:R-:W-:Y:S01]  /*2f80*/  HMMA.16816.F32 R76, R68, R206, R76 ;  /* 0x000000ce444c723c */ /* 0x000fe2000000184c */
[----:B------:R-:W1:Y:S01]  /*2f90*/  MUFU.EX2 R63, R250 ;  /* 0x000000fa003f7308 */ /* 0x000e620000000800 */
[----:B--2---:R-:W-:-:S03]  /*2fa0*/  FADD.FTZ R228, R62, R228 ;  /* 0x000000e43ee47221 */ /* 0x004fc60000010000 */
[----:B------:R-:W2:Y:S03]  /*2fb0*/  MUFU.EX2 R67, R67 ;  /* 0x0000004300437308 */ /* 0x000ea60000000800 */
[----:B------:R-:W-:Y:S01]  /*2fc0*/  HMMA.16816.F32 R136, R68, R200, R136 ;  /* 0x000000c84488723c */ /* 0x000fe20000001888 */
[----:B-1----:R-:W-:-:S07]  /*2fd0*/  FADD.FTZ R228, R63, R228 ;  /* 0x000000e43fe47221 */ /* 0x002fce0000010000 */
[----:B------:R-:W-:Y:S01]  /*2fe0*/  HMMA.16816.F32 R140, R68, R202, R140 ;  /* 0x000000ca448c723c */ /* 0x000fe2000000188c */
[----:B--2---:R-:W-:-:S04]  /*2ff0*/  FADD.FTZ R228, R67, R228 ;  /* 0x000000e443e47221 */ /* 0x004fc80000010000 */
[----:B------:R-:W-:-:S03]  /*3000*/  FADD.FTZ R228, R50, R228 ;  /* 0x000000e432e47221 */ /* 0x000fc60000010000 */
        /* <DEDUP_REMOVED lines=27> */
[----:B------:R-:W-:-:S02]  /*31c0*/  F2FP.F16.F32.PACK_AB R8, R232, R235 ;  /* 0x000000ebe808723e */ /* 0x000fc400000000ff */
[----:B------:R-:W-:-:S05]  /*31d0*/  F2FP.F16.F32.PACK_AB R9, R238, R240 ;  /* 0x000000f0ee09723e */ /* 0x000fca00000000ff */
[----:B------:R-:W-:Y:S01]  /*31e0*/  HMMA.16816.F32 R168, R168, R10, RZ ;  /* 0x0000000aa8a8723c */ /* 0x000fe200000018ff */
[----:B------:R-:W-:Y:S02]  /*31f0*/  F2FP.F16.F32.PACK_AB R10, R236, R234 ;  /* 0x000000eaec0a723e */ /* 0x000fe400000000ff */
[----:B------:R-:W-:-:S07]  /*3200*/  F2FP.F16.F32.PACK_AB R11, R241, R239 ;  /* 0x000000eff10b723e */ /* 0x000fce00000000ff */
[----:B------:R-:W-:Y:S01]  /*3210*/  HMMA.16816.F32 R68, R8, R204, R68 ;  /* 0x000000cc0844723c */ /* 0x000fe20000001844 */
[--C-:B------:R-:W-:Y:S01]  /*3220*/  FFMA.FTZ R204, R18, UR7, -R247.reuse ;  /* 0x0000000712cc7c23 */ /* 0x100fe200080108f7 */
[----:B------:R-:W-:-:S05]  /*3230*/  FFMA.FTZ R205, R19, UR7, -R247 ;  /* 0x0000000713cd7c23 */ /* 0x000fca00080108f7 */
[----:B------:R-:W1:Y:S01]  /*3240*/  MUFU.EX2 R204, R204 ;  /* 0x000000cc00cc7308 */ /* 0x000e620000000800 */
[C---:B------:R-:W-:Y:S01]  /*3250*/  HMMA.16816.F32 R80, R8.reuse, R206, R80 ;  /* 0x000000ce0850723c */ /* 0x040fe20000001850 */
[--C-:B------:R-:W-:Y:S01]  /*3260*/  FFMA.FTZ R207, R14, UR7, -R247.reuse ;  /* 0x000000070ecf7c23 */ /* 0x100fe200080108f7 */
[----:B------:R-:W-:Y:S01]  /*3270*/  FFMA.FTZ R206, R15, UR7, -R247 ;  /* 0x000000070fce7c23 */ /* 0x000fe200080108f7 */
[----:B------:R-:W2:Y:S04]  /*3280*/  MUFU.EX2 R205, R205 ;  /* 0x000000cd00cd7308 */ /* 0x000ea80000000800 */
[----:B------:R-:W3:Y:S01]  /*3290*/  MUFU.EX2 R207, R207 ;  /* 0x000000cf00cf7308 */ /* 0x000ee20000000800 */
[----:B------:R-:W-:Y:S01]  /*32a0*/  HMMA.16816.F32 R132, R8, R200, R132 ;  /* 0x000000c80884723c */ /* 0x000fe20000001884 */
[--C-:B------:R-:W-:Y:S01]  /*32b0*/  FFMA.FTZ R200, R16, UR7, -R248.reuse ;  /* 0x0000000710c87c23 */ /* 0x100fe200080108f8 */
[----:B------:R-:W-:Y:S01]  /*32c0*/  FFMA.FTZ R201, R17, UR7, -R248 ;  /* 0x0000000711c97c23 */ /* 0x000fe200080108f8 */
[----:B------:R-:W-:Y:S01]  /*32d0*/  MUFU.EX2 R206, R206 ;  /* 0x000000ce00ce7308 */ /* 0x000fe20000000800 */
[----:B------:R-:W-:Y:S01]  /*32e0*/  LDSM.16.MT88.4 R16, [R237+0x3000] ;  /* 0x00300000ed10783b */ /* 0x000fe20000004200 */
[----:B-1----:R-:W-:-:S02]  /*32f0*/  FADD.FTZ R219, R204, R219 ;  /* 0x000000dbccdb7221 */ /* 0x002fc40000010000 */
[----:B------:R-:W1:Y:S01]  /*3300*/  MUFU.EX2 R200, R200 ;  /* 0x000000c800c87308 */ /* 0x000e620000000800 */
[C---:B------:R-:W-:Y:S01]  /*3310*/  HMMA.16816.F32 R144, R8.reuse, R202, R144 ;  /* 0x000000ca0890723c */ /* 0x040fe20000001890 */
[--C-:B------:R-:W-:Y:S01]  /*3320*/  FFMA.FTZ R202, R12, UR7, -R248.reuse ;  /* 0x000000070cca7c23 */ /* 0x100fe200080108f8 */
[----:B------:R-:W-:Y:S01]  /*3330*/  FFMA.FTZ R203, R13, UR7, -R248 ;  /* 0x000000070dcb7c23 */ /* 0x000fe200080108f8 */
[----:B------:R-:W4:Y:S01]  /*3340*/  MUFU.EX2 R201, R201 ;  /* 0x000000c900c97308 */ /* 0x000f220000000800 */
[----:B------:R-:W-:Y:S01]  /*3350*/  LDSM.16.MT88.4 R12, [R233+0x3000] ;  /* 0x00300000e90c783b */ /* 0x000fe20000004200 */
[----:B--2---:R-:W-:Y:S02]  /*3360*/  FADD.FTZ R219, R205, R219 ;  /* 0x000000dbcddb7221 */ /* 0x004fe40000010000 */
[----:B------:R-:W2:Y:S01]  /*3370*/  MUFU.EX2 R202, R202 ;  /* 0x000000ca00ca7308 */ /* 0x000ea20000000800 */
[----:B------:R-:W-:Y:S01]  /*3380*/  HMMA.16816.F32 R192, R8, R56, R192 ;  /* 0x0000003808c0723c */ /* 0x000fe200000018c0 */
[----:B---3--:R-:W-:-:S02]  /*3390*/  FADD.FTZ R219, R207, R219 ;  /* 0x000000dbcfdb7221 */ /* 0x008fc40000010000 */
[----:B------:R-:W3:Y:S01]  /*33a0*/  MUFU.EX2 R203, R203 ;  /* 0x000000cb00cb7308 */ /* 0x000ee20000000800 */
[----:B-1----:R-:W-:Y:S01]  /*33b0*/  FADD.FTZ R222, R200, R222 ;  /* 0x000000dec8de7221 */ /* 0x002fe20000010000 */
[----:B------:R-:W-:-:S03]  /*33c0*/  FADD.FTZ R219, R206, R219 ;  /* 0x000000dbcedb7221 */ /* 0x000fc60000010000 */
[----:B------:R-:W-:Y:S01]  /*33d0*/  HMMA.16816.F32 R84, R8, R52, R84 ;  /* 0x000000340854723c */ /* 0x000fe20000001854 */
[----:B----4-:R-:W-:-:S04]  /*33e0*/  FADD.FTZ R222, R201, R222 ;  /* 0x000000dec9de7221 */ /* 0x010fc80000010000 */
[----:B--2---:R-:W-:-:S03]  /*33f0*/  FADD.FTZ R222, R202, R222 ;  /* 0x000000decade7221 */ /* 0x004fc60000010000 */
[----:B------:R-:W-:Y:S01]  /*3400*/  HMMA.16816.F32 R100, R8, R40, R100 ;  /* 0x000000280864723c */ /* 0x000fe20000001864 */
[----:B---3--:R-:W-:-:S07]  /*3410*/  FADD.FTZ R222, R203, R222 ;  /* 0x000000decbde7221 */ /* 0x008fce0000010000 */
[C---:B------:R-:W-:Y:S08]  /*3420*/  HMMA.16816.F32 R116, R8.reuse, R36, R116 ;  /* 0x000000240874723c */ /* 0x040ff00000001874 */
[C---:B------:R-:W-:Y:S08]  /*3430*/  HMMA.16816.F32 R148, R8.reuse, R32, R148 ;  /* 0x000000200894723c */ /* 0x040ff00000001894 */
[C---:B------:R-:W-:Y:S08]  /*3440*/  HMMA.16816.F32 R176, R8.reuse, R28, R176 ;  /* 0x0000001c08b0723c */ /* 0x040ff000000018b0 */
[C---:B------:R-:W-:Y:S01]  /*3450*/  HMMA.16816.F32 R180, R8.reuse, R58, R180 ;  /* 0x0000003a08b4723c */ /* 0x040fe200000018b4 */
[----:B------:R-:W1:Y:S07]  /*3460*/  LDSM.16.MT88.4 R56, [R249+0xd000] ;  /* 0x00d00000f938783b */ /* 0x000e6e0000004200 */
[C---:B------:R-:W-:Y:S01]  /*3470*/  HMMA.16816.F32 R96, R8.reuse, R54, R96 ;  /* 0x000000360860723c */ /* 0x040fe20000001860 */
[----:B------:R-:W2:Y:S07]  /*3480*/  LDSM.16.MT88.4 R52, [R249+0xf000] ;  /* 0x00f00000f934783b */ /* 0x000eae0000004200 */
[C---:B------:R-:W-:Y:S01]  /*3490*/  HMMA.16816.F32 R112, R8.reuse, R42, R112 ;  /* 0x0000002a0870723c */ /* 0x040fe20000001870 */
[----:B------:R-:W3:Y:S07]  /*34a0*/  LDSM.16.MT88.4 R40, [R242+0xd000] ;  /* 0x00d00000f228783b */ /* 0x000eee0000004200 */
[C---:B------:R-:W-:Y:S01]  /*34b0*/  HMMA.16816.F32 R128, R8.reuse, R38, R128 ;  /* 0x000000260880723c */ /* 0x040fe20000001880 */
[----:B------:R-:W4:Y:S07]  /*34c0*/  LDSM.16.MT88.4 R36, [R237+0x1000] ;  /* 0x00100000ed24783b */ /* 0x000f2e0000004200 */
[C---:B------:R-:W-:Y:S01]  /*34d0*/  HMMA.16816.F32 R160, R8.reuse, R34, R160 ;  /* 0x0000002208a0723c */ /* 0x040fe200000018a0 */
[----:B------:R-:W5:Y:S07]  /*34e0*/  LDSM.16.MT88.4 R32, [R233+0x1000] ;  /* 0x00100000e920783b */ /* 0x000f6e0000004200 */
[----:B------:R-:W-:Y:S01]  /*34f0*/  HMMA.16816.F32 R168, R8, R30, R168 ;  /* 0x0000001e08a8723c */ /* 0x000fe200000018a8 */
[----:B------:R-:W5:Y:S01]  /*3500*/  LDSM.16.MT88.4 R28, [R242+0xf000] ;  /* 0x00f00000f21c783b */ /* 0x000f620000004200 */
[----:B------:R-:W-:-:S02]  /*3510*/  F2FP.F16.F32.PACK_AB R8, R201, R200 ;  /* 0x000000c8c908723e */ /* 0x000fc400000000ff */
[----:B------:R-:W-:Y:S02]  /*3520*/  F2FP.F16.F32.PACK_AB R9, R205, R204 ;  /* 0x000000cccd09723e */ /* 0x000fe400000000ff */
[----:B------:R-:W-:Y:S02]  /*3530*/  F2FP.F16.F32.PACK_AB R10, R203, R202 ;  /* 0x000000cacb0a723e */ /* 0x000fe400000000ff */
[----:B------:R-:W-:-:S07]  /*3540*/  F2FP.F16.F32.PACK_AB R11, R206, R207 ;  /* 0x000000cfce0b723e */ /* 0x000fce00000000ff */
[C---:B-1----:R-:W-:Y:S08]  /*3550*/  HMMA.16816.F32 R72, R8.reuse, R56, R72 ;  /* 0x000000380848723c */ /* 0x042ff00000001848 */
[C---:B------:R-:W-:Y:S08]  /*3560*/  HMMA.16816.F32 R76, R8.reuse, R58, R76 ;  /* 0x0000003a084c723c */ /* 0x040ff0000000184c */
[C---:B--2---:R-:W-:Y:S08]  /*3570*/  HMMA.16816.F32 R136, R8.reuse, R52, R136 ;  /* 0x000000340888723c */ /* 0x044ff00000001888 */
[C---:B------:R-:W-:Y:S08]  /*3580*/  HMMA.16816.F32 R140, R8.reuse, R54, R140 ;  /* 0x00000036088c723c */ /* 0x040ff0000000188c */
[C---:B---3--:R-:W-:Y:S08]  /*3590*/  HMMA.16816.F32 R188, R8.reuse, R40, R188 ;  /* 0x0000002808bc723c */ /* 0x048ff000000018bc */
[C---:B----4-:R-:W-:Y:S08]  /*35a0*/  HMMA.16816.F32 R88, R8.reuse, R36, R88 ;  /* 0x000000240858723c */ /* 0x050ff00000001858 */
[C---:B-----5:R-:W-:Y:S08]  /*35b0*/  HMMA.16816.F32 R104, R8.reuse, R32, R104 ;  /* 0x000000200868723c */ /* 0x060ff00000001868 */
        /* <DEDUP_REMOVED lines=39> */
[----:B-1----:R-:W-:-:S04]  /*3830*/  FADD.FTZ R222, R52, R222 ;  /* 0x000000de34de7221 */ /* 0x002fc80000010000 */
[----:B------:R-:W-:Y:S01]  /*3840*/  HMMA.16816.F32 R180, R8, R42, R180 ;  /* 0x0000002a08b4723c */ /* 0x000fe200000018b4 */
[----:B------:R-:W1:Y:S01]  /*3850*/  LDSM.16.MT88.4 R40, [R249+0xd800] ;  /* 0x00d80000f928783b */ /* 0x000e620000004200 */
[----:B----4-:R-:W-:-:S04]  /*3860*/  FADD.FTZ R222, R53, R222 ;  /* 0x000000de35de7221 */ /* 0x010fc80000010000 */
[----:B--2---:R-:W-:Y:S02]  /*3870*/  FADD.FTZ R222, R55, R222 ;  /* 0x000000de37de7221 */ /* 0x004fe40000010000 */
[C---:B------:R-:W-:Y:S08]  /*3880*/  HMMA.16816.F32 R84, R8.reuse, R36, R84 ;  /* 0x000000240854723c */ /* 0x040ff00000001854 */
[C---:B------:R-:W-:Y:S01]  /*3890*/  HMMA.16816.F32 R96, R8.reuse, R38, R96 ;  /* 0x000000260860723c */ /* 0x040fe20000001860 */
[----:B------:R-:W2:Y:S07]  /*38a0*/  LDSM.16.MT88.4 R36, [R249+0xf800] ;  /* 0x00f80000f924783b */ /* 0x000eae0000004200 */
[C---:B------:R-:W-:Y:S08]  /*38b0*/  HMMA.16816.F32 R100, R8.reuse, R32, R100 ;  /* 0x000000200864723c */ /* 0x040ff00000001864 */
[C---:B------:R-:W-:Y:S01]  /*38c0*/  HMMA.16816.F32 R112, R8.reuse, R34, R112 ;  /* 0x000000220870723c */ /* 0x040fe20000001870 */
[----:B------:R-:W4:Y:S07]  /*38d0*/  LDSM.16.MT88.4 R32, [R242+0xd800] ;  /* 0x00d80000f220783b */ /* 0x000f2e0000004200 */
[C---:B------:R-:W-:Y:S08]  /*38e0*/  HMMA.16816.F32 R116, R8.reuse, R28, R116 ;  /* 0x0000001c0874723c */ /* 0x040ff00000001874 */
[C---:B------:R-:W-:Y:S01]  /*38f0*/  HMMA.16816.F32 R128, R8.reuse, R30, R128 ;  /* 0x0000001e0880723c */ /* 0x040fe20000001880 */
[----:B------:R-:W-:Y:S07]  /*3900*/  LDSM.16.MT88.4 R28, [R242+0xf800] ;  /* 0x00f80000f21c783b */ /* 0x000fee0000004200 */
[C---:B------:R-:W-:Y:S08]  /*3910*/  HMMA.16816.F32 R148, R8.reuse, R16, R148 ;  /* 0x000000100894723c */ /* 0x040ff00000001894 */
[C---:B------:R-:W-:Y:S01]  /*3920*/  HMMA.16816.F32 R160, R8.reuse, R18, R160 ;  /* 0x0000001208a0723c */ /* 0x040fe200000018a0 */
[----:B------:R-:W5:Y:S07]  /*3930*/  LDSM.16.MT88.4 R16, [R233+0x1800] ;  /* 0x00180000e910783b */ /* 0x000f6e0000004200 */
[C---:B------:R-:W-:Y:S08]  /*3940*/  HMMA.16816.F32 R176, R8.reuse, R12, R176 ;  /* 0x0000000c08b0723c */ /* 0x040ff000000018b0 */
[----:B------:R-:W-:Y:S01]  /*3950*/  HMMA.16816.F32 R168, R8, R14, R168 ;  /* 0x0000000e08a8723c */ /* 0x000fe200000018a8 */
[----:B------:R2:W5:Y:S01]  /*3960*/  LDSM.16.MT88.4 R12, [R233+0x3800] ;  /* 0x00380000e90c783b */ /* 0x0005620000004200 */
[----:B------:R-:W-:-:S02]  /*3970*/  F2FP.F16.F32.PACK_AB R8, R53, R52 ;  /* 0x000000343508723e */ /* 0x000fc400000000ff */
[----:B------:R-:W-:Y:S02]  /*3980*/  F2FP.F16.F32.PACK_AB R9, R57, R56 ;  /* 0x000000383909723e */ /* 0x000fe400000000ff */
[----:B---3--:R-:W-:Y:S02]  /*3990*/  F2FP.F16.F32.PACK_AB R10, R54, R55 ;  /* 0x00000037360a723e */ /* 0x008fe400000000ff */
[----:B------:R-:W-:-:S07]  /*39a0*/  F2FP.F16.F32.PACK_AB R11, R59, R58 ;  /* 0x0000003a3b0b723e */ /* 0x000fce00000000ff */
[C---:B-1----:R-:W-:Y:S08]  /*39b0*/  HMMA.16816.F32 R72, R8.reuse, R40, R72 ;  /* 0x000000280848723c */ /* 0x042ff00000001848 */
[----:B------:R-:W-:Y:S01]  /*39c0*/  HMMA.16816.F32 R76, R8, R42, R76 ;  /* 0x0000002a084c723c */ /* 0x000fe2000000184c */
[--C-:B--2---:R-:W-:Y:S01]  /*39d0*/  FFMA.FTZ R233, R51, UR7, -R244.reuse ;  /* 0x0000000733e97c23 */ /* 0x104fe200080108f4 */
[----:B------:R-:W-:-:S03]  /*39e0*/  FFMA.FTZ R51, R47, UR7, -R244 ;  /* 0x000000072f337c23 */ /* 0x000fc600080108f4 */
[----:B------:R-:W1:Y:S03]  /*39f0*/  MUFU.EX2 R47, R233 ;  /* 0x000000e9002f7308 */ /* 0x000e660000000800 */
[C---:B------:R-:W-:Y:S01]  /*3a00*/  HMMA.16816.F32 R136, R8.reuse, R36, R136 ;  /* 0x000000240888723c */ /* 0x040fe20000001888 */
[----:B------:R-:W2:Y:S07]  /*3a10*/  MUFU.EX2 R51, R51 ;  /* 0x0000003300337308 */ /* 0x000eae0000000800 */
[----:B------:R-:W-:Y:S01]  /*3a20*/  HMMA.16816.F32 R140, R8, R38, R140 ;  /* 0x00000026088c723c */ /* 0x000fe2000000188c */
[----:B-1----:R-:W-:-:S04]  /*3a30*/  FADD.FTZ R228, R47, R228 ;  /* 0x000000e42fe47221 */ /* 0x002fc80000010000 */
[----:B------:R-:W-:-:S03]  /*3a40*/  FADD.FTZ R228, R46, R228 ;  /* 0x000000e42ee47221 */ /* 0x000fc60000010000 */
[C---:B----4-:R-:W-:Y:S08]  /*3a50*/  HMMA.16816.F32 R188, R8.reuse, R32, R188 ;  /* 0x0000002008bc723c */ /* 0x050ff000000018bc */
[C---:B------:R-:W-:Y:S08]  /*3a60*/  HMMA.16816.F32 R184, R8.reuse, R34, R184 ;  /* 0x0000002208b8723c */ /* 0x040ff000000018b8 */
[C---:B------:R-:W-:Y:S08]  /*3a70*/  HMMA.16816.F32 R88, R8.reuse, R24, R88 ;  /* 0x000000180858723c */ /* 0x040ff00000001858 */
[C---:B------:R-:W-:Y:S08]  /*3a80*/  HMMA.16816.F32 R92, R8.reuse, R26, R92 ;  /* 0x0000001a085c723c */ /* 0x040ff0000000185c */
        /* <DEDUP_REMOVED lines=11> */
[----:B--2---:R-:W-:-:S07]  /*3b40*/  F2FP.F16.F32.PACK_AB R11, R51, R46 ;  /* 0x0000002e330b723e */ /* 0x004fce00000000ff */
        /* <DEDUP_REMOVED lines=25> */
[----:B------:R-:W-:Y:S01]  /*3ce0*/  UIMAD.WIDE.U32 UR6, UR29, UR14, URZ ;  /* 0x0000000e1d0672a5 */ /* 0x000fe2000f8e00ff */
[----:B------:R-:W-:Y:S01]  /*3cf0*/  IADD3 R197, P1, PT, R197, UR26, RZ ;  /* 0x0000001ac5c57c10 */ /* 0x000fe2000ff3e0ff */
[----:B------:R-:W-:Y:S01]  /*3d00*/  USHF.L.U64.HI UR10, UR4, 0x5, UR5 ;  /* 0x00000005040a7899 */ /* 0x000fe20008010205 */
[C---:B------:R-:W-:Y:S01]  /*3d10*/  IMAD.SHL.U32 R203, R5.reuse, 0x40, RZ ;  /* 0x0000004005cb7824 */ /* 0x040fe200078e00ff */
[----:B------:R-:W-:Y:S01]  /*3d20*/  UIADD3 UR15, UPT, UPT, UR15, UR7, URZ ;  /* 0x000000070f0f7290 */ /* 0x000fe2000fffe0ff */
[----:B------:R-:W-:Y:S01]  /*3d30*/  IMAD.SHL.U32 R240, R5, 0x20, RZ ;  /* 0x0000002005f07824 */ /* 0x000fe200078e00ff */
[----:B------:R-:W-:Y:S01]  /*3d40*/  USHF.L.U64.HI UR11, UR4, 0x7, UR5 ;  /* 0x00000007040b7899 */ /* 0x000fe20008010205 */
[----:B--2---:R-:W-:Y:S01]  /*3d50*/  IMAD.U32 R10, RZ, RZ, UR6 ;  /* 0x00000006ff0a7e24 */ /* 0x004fe2000f8e00ff */
[----:B------:R-:W-:Y:S01]  /*3d60*/  ULEA.HI.SX32 UR6, UR20, 0xfffffffe, 0x1a ;  /* 0xfffffffe14067891 */ /* 0x000fe2000f8fd2ff */
[----:B------:R-:W-:Y:S01]  /*3d70*/  IMAD.X R8, RZ, RZ, UR24, P1 ;  /* 0x00000018ff087e24 */ /* 0x000fe200088e06ff */
[----:B------:R-:W-:Y:S01]  /*3d80*/  LOP3.LUT R13, R203, 0x1c0, RZ, 0xc0, !PT ;  /* 0x000001c0cb0d7812 */ /* 0x000fe200078ec0ff */
[----:B------:R-:W-:Y:S01]  /*3d90*/  IMAD.U32 R11, RZ, RZ, UR7 ;  /* 0x00000007ff0b7e24 */ /* 0x000fe2000f8e00ff */
[----:B------:R-:W-:Y:S01]  /*3da0*/  LOP3.LUT R12, R6, 0x1f8, RZ, 0xc0, !PT ;  /* 0x000001f8060c7812 */ /* 0x000fe200078ec0ff */
[----:B------:R-:W-:Y:S01]  /*3db0*/  IMAD.U32 R11, RZ, RZ, UR15 ;  /* 0x0000000fff0b7e24 */ /* 0x000fe2000f8e00ff */
[----:B------:R-:W-:Y:S01]  /*3dc0*/  UIMAD.WIDE.U32 UR14, UR6, UR4, URZ ;  /* 0x00000004060e72a5 */ /* 0x000fe2000f8e00ff */
[----:B------:R-:W-:Y:S01]  /*3dd0*/  IMAD R8, R8, UR4, RZ ;  /* 0x0000000408087c24 */ /* 0x000fe2000f8e02ff */
[----:B------:R-:W-:Y:S01]  /*3de0*/  LOP3.LUT R13, R13, 0x38, R6, 0xf8, !PT ;  /* 0x000000380d0d7812 */ /* 0x000fe200078ef806 */
[C---:B------:R-:W-:Y:S01]  /*3df0*/  IMAD.WIDE.U32 R10, R197.reuse, UR4, R10 ;  /* 0x00000004c50a7c25 */ /* 0x040fe2000f8e000a */
[----:B------:R-:W-:Y:S01]  /*3e00*/  UIMAD UR6, UR6, UR5, UR15 ;  /* 0x00000005060672a4 */ /* 0x000fe2000f8e020f */
[----:B------:R-:W-:Y:S01]  /*3e10*/  S2UR UR13, SR_CgaCtaId ;  /* 0x00000000000d79c3 */ /* 0x000fe20000008800 */
[----:B------:R-:W-:Y:S01]  /*3e20*/  LOP3.LUT R12, R12, 0x38, R5, 0x78, !PT ;  /* 0x000000380c0c7812 */ /* 0x000fe200078e7805 */
[----:B------:R-:W-:Y:S01]  /*3e30*/  IMAD R8, R197, UR5, R8 ;  /* 0x00000005c5087c24 */ /* 0x000fe2000f8e0208 */
[----:B------:R-:W-:Y:S01]  /*3e40*/  LOP3.LUT R244, R203, 0x400, RZ, 0xc0, !PT ;  /* 0x00000400cbf47812 */ /* 0x000fe200078ec0ff */
[----:B------:R-:W-:Y:S01]  /*3e50*/  IMAD.MOV.U32 R242, RZ, RZ, 0x20 ;  /* 0x00000020fff27424 */ /* 0x000fe200078e00ff */
[----:B------:R-:W-:Y:S01]  /*3e60*/  USHF.L.U32 UR7, UR4, 0x5, URZ ;  /* 0x0000000504077899 */ /* 0x000fe200080006ff */
[----:B------:R-:W-:Y:S01]  /*3e70*/  IMAD.IADD R9, R11, 0x1, R8 ;  /* 0x000000010b097824 */ /* 0x000fe200078e0208 */
[----:B------:R-:W-:Y:S01]  /*3e80*/  MOV R8, R10 ;  /* 0x0000000a00087202 */ /* 0x000fe20000000f00 */
[----:B------:R-:W1:Y:S01]  /*3e90*/  S2UR UR5, SR_CgaCtaId ;  /* 0x00000000000579c3 */ /* 0x000e620000008800 */
[----:B------:R-:W-:Y:S01]  /*3ea0*/  IMAD.U32 R10, RZ, RZ, UR14 ;  /* 0x0000000eff0a7e24 */ /* 0x000fe2000f8e00ff */
[----:B------:R-:W-:Y:S01]  /*3eb0*/  SEL R242, R242, 0xffffffe0, !P0 ;  /* 0xffffffe0f2f27807 */ /* 0x000fe20004000000 */
[----:B------:R-:W-:Y:S01]  /*3ec0*/  IMAD.U32 R11, RZ, RZ, UR15 ;  /* 0x0000000fff0b7e24 */ /* 0x000fe2000f8e00ff */
[----:B------:R-:W-:Y:S01]  /*3ed0*/  LOP3.LUT R6, R12, 0x1e00, R6, 0xf8, !PT ;  /* 0x00001e000c067812 */ /* 0x000fe200078ef806 */
[----:B------:R-:W-:Y:S01]  /*3ee0*/  IMAD.WIDE.U32 R8, R7, UR25, R8 ;  /* 0x0000001907087c25 */ /* 0x000fe2000f8e0008 */
[----:B------:R-:W-:Y:S01]  /*3ef0*/  LOP3.LUT R7, R203, 0x200, RZ, 0xc0, !PT ;  /* 0x00000200cb077812 */ /* 0x000fe200078ec0ff */
[----:B------:R-:W-:-:S02]  /*3f00*/  USHF.L.U32 UR12, UR4, 0x7, URZ ;  /* 0x00000007040c7899 */ /* 0x000fc400080006ff */
[----:B------:R-:W-:Y:S01]  /*3f10*/  IMAD.MOV.U32 R200, RZ, RZ, R0 ;  /* 0x000000ffffc87224 */ /* 0x000fe200078e0000 */
[----:B------:R-:W-:Y:S01]  /*3f20*/  IADD3 R198, P1, PT, R198, R8, RZ ;  /* 0x00000008c6c67210 */ /* 0x000fe20007f3e0ff */
[----:B------:R-:W-:Y:S01]  /*3f30*/  IMAD.MOV.U32 R199, RZ, RZ, R2 ;  /* 0x000000ffffc77224 */ /* 0x000fe200078e0002 */
[----:B------:R-:W-:Y:S01]  /*3f40*/  LOP3.LUT R240, R7, 0x7c00, R240, 0xf8, !PT ;  /* 0x00007c0007f07812 */ /* 0x000fe200078ef8f0 */
[----:B------:R-:W-:Y:S01]  /*3f50*/  IMAD.MOV.U32 R197, RZ, RZ, R196 ;  /* 0x000000ffffc57224 */ /* 0x000fe200078e00c4 */
[--C-:B------:R-:W-:Y:S01]  /*3f60*/  SHF.R.U32.HI R7, RZ, 0x1, R5.reuse ;  /* 0x00000001ff077819 */ /* 0x100fe20000011605 */
[----:B------:R-:W-:Y:S01]  /*3f70*/  ULEA.HI.SX32 UR20, UR20, 0xfffffffd, 0x1a ;  /* 0xfffffffd14147891 */ /* 0x000fe2000f8fd2ff */
[----:B------:R-:W-:Y:S01]  /*3f80*/  IADD3.X R8, PT, PT, R9, UR21, RZ, P1, !PT ;  /* 0x0000001509087c10 */ /* 0x000fe20008ffe4ff */
[----:B------:R-:W-:Y:S01]  /*3f90*/  IMAD.U32 R9, RZ, RZ, UR6 ;  /* 0x00000006ff097e24 */ /* 0x000fe2000f8e00ff */
[C---:B------:R-:W-:Y:S01]  /*3fa0*/  LOP3.LUT R5, R13.reuse, 0x8, R5, 0x78, !PT ;  /* 0x000000080d057812 */ /* 0x040fe200078e7805 */
[----:B------:R-:W-:Y:S01]  /*3fb0*/  UMOV UR6, 0x400 ;  /* 0x0000040000067882 */ /* 0x000fe20000000000 */
[----:B------:R-:W-:Y:S01]  /*3fc0*/  LOP3.LUT R7, R13, 0x8, R7, 0x78, !PT ;  /* 0x000000080d077812 */ /* 0x000fe200078e7807 */
[----:B------:R-:W2:Y:S01]  /*3fd0*/  LDCU UR4, c[0x0][0x45c] ;  /* 0x00008b80ff0477ac */ /* 0x000ea20008000800 */
[----:B------:R-:W-:Y:S01]  /*3fe0*/  SHF.L.U32 R248, R198, 0x1, RZ ;  /* 0x00000001c6f87819 */ /* 0x000fe200000006ff */
[----:B------:R-:W-:Y:S01]  /*3ff0*/  IMAD R244, R5, 0x2, R244 ;  /* 0x0000000205f47824 */ /* 0x000fe200078e02f4 */
[----:B------:R-:W-:Y:S01]  /*4000*/  LOP3.LUT R240, R240, R7, RZ, 0xfc, !PT ;  /* 0x00000007f0f07212 */ /* 0x000fe200078efcff */
[----:B-1----:R-:W-:Y:S01]  /*4010*/  ULEA UR5, UR5, UR6, 0x18 ;  /* 0x0000000605057291 */ /* 0x002fe2000f8ec0ff */
[----:B------:R-:W-:Y:S01]  /*4020*/  LOP3.LUT R203, R7, 0x200, R203, 0xf8, !PT ;  /* 0x0000020007cb7812 */ /* 0x000fe200078ef8cb */
[----:B------:R-:W-:Y:S01]  /*4030*/  UIADD3 UR6, UP0, UPT, UR7, -0x80, URZ ;  /* 0xffffff8007067890 */ /* 0x000fe2000ff1e0ff */
[----:B------:R-:W-:-:S02]  /*4040*/  SHF.L.U64.HI R8, R198, 0x1, R8 ;  /* 0x00000001c6087819 */ /* 0x000fc40000010208 */
[----:B------:R-:W-:Y:S01]  /*4050*/  LEA R248, P1, R10, R248, 0x7 ;  /* 0x000000f80af87211 */ /* 0x000fe200078238ff */
[----:B------:R-:W-:Y:S01]  /*4060*/  VIADD R237, R244, UR5 ;  /* 0x00000005f4ed7c36 */ /* 0x000fe20008000000 */
[----:B------:R-:W-:Y:S02]  /*4070*/  LEA R240, R240, UR5, 0x1 ;  /* 0x00000005f0f07c11 */ /* 0x000fe4000f8e08ff */
[----:B------:R-:W-:Y:S02]  /*4080*/  LEA R203, R203, UR5, 0x1 ;  /* 0x00000005cbcb7c11 */ /* 0x000fe4000f8e08ff */
[C---:B------:R-:W-:Y:S01]  /*4090*/  IADD3 R243, PT, PT, R4.reuse, R237, RZ ;  /* 0x000000ed04f37210 */ /* 0x040fe20007ffe0ff */
[--C-:B------:R-:W-:Y:S01]  /*40a0*/  IMAD.IADD R239, R4, 0x1, R240.reuse ;  /* 0x0000000104ef7824 */ /* 0x100fe200078e02f0 */
[----:B------:R-:W-:Y:S01]  /*40b0*/  LEA.HI.X R8, R10, R8, R9, 0x7, P1 ;  /* 0x000000080a087211 */ /* 0x000fe200008f3c09 */
[----:B------:R-:W-:Y:S01]  /*40c0*/  IMAD.IADD R237, R242, 0x1, R237 ;  /* 0x00000001f2ed7824 */ /* 0x000fe200078e02ed */
[----:B------:R-:W-:Y:S01]  /*40d0*/  IADD3 R248, P1, PT, R248, UR8, RZ ;  /* 0x00000008f8f87c10 */ /* 0x000fe2000ff3e0ff */
[----:B------:R-:W-:Y:S01]  /*40e0*/  IMAD.IADD R236, R242, 0x1, R240 ;  /* 0x00000001f2ec7824 */ /* 0x000fe200078e02f0 */
[----:B------:R-:W-:Y:S01]  /*40f0*/  MOV R198, R3 ;  /* 0x0000000300c67202 */ /* 0x000fe20000000f00 */
[C---:B------:R-:W-:Y:S01]  /*4100*/  VIADD R252, R203.reuse, 0xc000 ;  /* 0x0000c000cbfc7836 */ /* 0x040fe20000000000 */
[----:B------:R-:W-:Y:S01]  /*4110*/  LEA R250, R6, UR5, 0x1 ;  /* 0x0000000506fa7c11 */ /* 0x000fe2000f8e08ff */
[C---:B------:R-:W-:Y:S01]  /*4120*/  IMAD.IADD R202, R242.reuse, 0x1, R203 ;  /* 0x00000001f2ca7824 */ /* 0x040fe200078e02cb */
[----:B------:R-:W-:Y:S01]  /*4130*/  IADD3 R251, PT, PT, R203, 0xc040, RZ ;  /* 0x0000c040cbfb7810 */ /* 0x000fe20007ffe0ff */
[C---:B------:R-:W-:Y:S01]  /*4140*/  IMAD.IADD R241, R242.reuse, 0x1, R243 ;  /* 0x00000001f2f17824 */ /* 0x040fe200078e02f3 */
[----:B------:R-:W-:Y:S01]  /*4150*/  UMOV UR8, 0x400 ;  /* 0x0000040000087882 */ /* 0x000fe20000000000 */
[----:B------:R-:W-:Y:S01]  /*4160*/  IMAD.IADD R238, R242, 0x1, R239 ;  /* 0x00000001f2ee7824 */ /* 0x000fe200078e02ef */
[----:B------:R-:W-:Y:S01]  /*4170*/  IADD3.X R247, PT, PT, R8, UR9, RZ, P1, !PT ;  /* 0x0000000908f77c10 */ /* 0x000fe20008ffe4ff */
[----:B------:R-:W-:-:S02]  /*4180*/  ULEA UR8, UR13, UR8, 0x18 ;  /* 0x000000080d087291 */ /* 0x000fc4000f8ec0ff */
[----:B------:R-:W-:Y:S01]  /*4190*/  UIADD3.X UR9, UPT, UPT, UR10, -0x1, URZ, UP0, !UPT ;  /* 0xffffffff0a097890 */ /* 0x000fe200087fe4ff */
[----:B--2---:R-:W-:Y:S11]  /*41a0*/  BRA `(.L_x_122) ;  /* 0x0000000000987947 */ /* 0x004ff60003800000 */
.L_x_124:
[----:B------:R-:W1:Y:S01]  /*41b0*/  S2R R201, SR_TID.X ;  /* 0x0000000000c97919 */ /* 0x000e620000002100 */
[----:B------:R-:W2:Y:S01]  /*41c0*/  LDC.64 R2, c[0x0][0x3b8] ;  /* 0x0000ee00ff027b82 */ /* 0x000ea20000000a00 */
[----:B-1----:R-:W-:Y:S01]  /*41d0*/  IMAD.SHL.U32 R211, R201, 0x8, RZ ;  /* 0x00000008c9d37824 */ /* 0x002fe200078e00ff */
[C---:B--2---:R-:W-:Y:S01]  /*41e0*/  SHF.L.U64.HI R209, R2.reuse, 0x4, R3 ;  /* 0x0000000402d17819 */ /* 0x044fe20000010203 */
[C---:B------:R-:W-:Y:S03]  /*41f0*/  IMAD.WIDE.U32 R216, R2.reuse, UR20, RZ ;  /* 0x0000001402d87c25 */ /* 0x040fe6000f8e00ff */
[----:B------:R-:W-:Y:S01]  /*4200*/  LOP3.LUT R210, R211, 0x1f8, RZ, 0xc0, !PT ;  /* 0x000001f8d3d27812 */ /* 0x000fe200078ec0ff */
[----:B------:R-:W-:Y:S01]  /*4210*/  IMAD.SHL.U32 R208, R2, 0x10, RZ ;  /* 0x0000001002d07824 */ /* 0x000fe200078e00ff */
[----:B------:R-:W-:Y:S01]  /*4220*/  LEA R214, P2, R216, R246, 0x7 ;  /* 0x000000f6d8d67211 */ /* 0x000fe200078438ff */
[----:B------:R-:W-:Y:S01]  /*4230*/  IMAD R212, R3, UR20, R217 ;  /* 0x0000001403d47c24 */ /* 0x000fe2000f8e02d9 */
[----:B------:R-:W-:Y:S02]  /*4240*/  LOP3.LUT R210, R210, 0x38, R201, 0x78, !PT ;  /* 0x00000038d2d27812 */ /* 0x000fe400078e78c9 */
[----:B------:R-:W-:Y:S02]  /*4250*/  LEA R206, P0, R216, R208, 0x6 ;  /* 0x000000d0d8ce7211 */ /* 0x000fe400078030ff */
[----:B------:R-:W-:Y:S02]  /*4260*/  LOP3.LUT R210, R210, 0x1e00, R211, 0xf8, !PT ;  /* 0x00001e00d2d27812 */ /* 0x000fe400078ef8d3 */
[--C-:B------:R-:W-:Y:S02]  /*4270*/  LEA.HI.X R215, R216, R245, R212.reuse, 0x7, P2 ;  /* 0x000000f5d8d77211 */ /* 0x100fe400010f3cd4 */
[----:B------:R-:W-:Y:S02]  /*4280*/  LEA R250, R210, UR8, 0x1 ;  /* 0x00000008d2fa7c11 */ /* 0x000fe4000f8e08ff */
[----:B------:R-:W-:Y:S02]  /*4290*/  LEA.HI.X R201, R216, R209, R212, 0x6, P0 ;  /* 0x000000d1d8c97211 */ /* 0x000fe400000f34d4 */
[C---:B------:R-:W-:Y:S01]  /*42a0*/  LEA R212, P2, R206.reuse, R246, 0x1 ;  /* 0x000000f6ced47211 */ /* 0x040fe200078408ff */
[----:B------:R-:W-:Y:S01]  /*42b0*/  @!PT LDS RZ, [RZ] ;  /* 0x00000000fffff984 */ /* 0x000fe20000000800 */
[----:B------:R-:W-:Y:S01]  /*42c0*/  @!PT LDS RZ, [RZ] ;  /* 0x00000000fffff984 */ /* 0x000fe20000000800 */
[----:B------:R-:W-:Y:S01]  /*42d0*/  @!PT LDS RZ, [RZ] ;  /* 0x00000000fffff984 */ /* 0x000fe20000000800 */
[----:B------:R1:W-:Y:S01]  /*42e0*/  LDGSTS.E.BYPASS.LTC128B.128 [R250+0x8000], desc[UR22][R214.64] ;  /* 0x08000000d6fa7fae */ /* 0x0003e2000b981a16 */
[----:B------:R-:W-:Y:S02]  /*42f0*/  IADD3 R208, P0, PT, R206, R208, RZ ;  /* 0x000000d0ced07210 */ /* 0x000fe40007f1e0ff */
[----:B------:R-:W-:Y:S01]  /*4300*/  LEA R207, P1, R2, R206, 0x5 ;  /* 0x000000ce02cf7211 */ /* 0x000fe200078228ff */
[----:B------:R1:W-:Y:S01]  /*4310*/  LDGSTS.E.BYPASS.LTC128B.128 [R250+0xa000], desc[UR22][R214.64+0x80] ;  /* 0x0a000080d6fa7fae */ /* 0x0003e2000b981a16 */
[----:B------:R-:W-:Y:S01]  /*4320*/  LEA.HI.X R213, R206, R245, R201, 0x1, P2 ;  /* 0x000000f5ced57211 */ /* 0x000fe200010f0cc9 */
        /* <DEDUP_REMOVED lines=14> */
.L_x_122:
[----:B------:R-:W-:Y:S04]  /*4410*/  DEPBAR.LE SB0, 0x0 ;  /* 0x000080000000791a */ /* 0x000fe80000000000 */
[----:B------:R-:W-:Y:S01]  /*4420*/  BAR.SYNC.DEFER_BLOCKING 0x0 ;  /* 0x0000000000007b1d */ /* 0x000fe20000010000 */
[----:B------:R-:W-:Y:S01]  /*4430*/  IMAD.MOV.U32 R249, RZ, RZ, R247 ;  /* 0x000000fffff97224 */ /* 0x000fe200078e00f7 */
[----:B----4-:R-:W-:Y:S01]  /*4440*/  IADD3 R4, P0, PT, R248, UR7, RZ ;  /* 0x00000007f8047c10 */ /* 0x010fe2000ff1e0ff */
[----:B------:R-:W-:Y:S03]  /*4450*/  UISETP.NE.AND UP0, UPT, UR20, -0x1, UPT ;  /* 0xffffffff1400788c */ /* 0x000fe6000bf05270 */
        /* <DEDUP_REMOVED lines=11> */
[----:B------:R-:W-:Y:S08]  /*4510*/  LDGSTS.E.BYPASS.LTC128B.128 [R250+0xe800], desc[UR22][R4.64+0x80] ;  /* 0x0e80008004fa7fae */ /* 0x000ff0000b981a16 */
[----:B------:R-:W-:Y:S08]  /*4520*/  LDGSTS.E.BYPASS.LTC128B.128 [R250+0xd000], desc[UR22][R2.64+0x80] ;  /* 0x0d00008002fa7fae */ /* 0x000ff0000b981a16 */
[----:B------:R-:W-:Y:S08]  /*4530*/  LDGSTS.E.BYPASS.LTC128B.128 [R250+0xf000], desc[UR22][R2.64+0x100] ;  /* 0x0f00010002fa7fae */ /* 0x000ff0000b981a16 */
        /* <DEDUP_REMOVED lines=8> */
[----:B-----5:R-:W5:Y:S01]  /*45c0*/  LDSM.16.M88.4 R204, [R244+UR5+0x9800] ;  /* 0x00980005f4cc783b */ /* 0x020f620008000200 */
        /* <DEDUP_REMOVED lines=205> */
.L_x_123:
[----:B------:R-:W2:Y:S01]  /*52a0*/  SHFL.BFLY PT, R206, R205, 0x2, 0x1f ;  /* 0x0c401f00cdce7f89 */ /* 0x000ea200000e0000 */
[----:B------:R-:W-:Y:S02]  /*52b0*/  UIADD3 UR13, UPT, UPT, UR20, 0x1, URZ ;  /* 0x00000001140d7890 */ /* 0x000fe4000fffe0ff */
[----:B------:R-:W-:Y:S05]  /*52c0*/  UIADD3 UR20, UPT, UPT, UR20, -0x1, URZ ;  /* 0xffffffff14147890 */ /* 0x000fea000fffe0ff */
[----:B------:R-:W3:Y:S01]  /*52d0*/  SHFL.BFLY PT, R3, R204, 0x2, 0x1f ;  /* 0x0c401f00cc037f89 */ /* 0x000ee200000e0000 */
[----:B------:R-:W-:Y:S07]  /*52e0*/  UISETP.GT.AND UP0, UPT, UR13, URZ, UPT ;  /* 0x000000ff0d00728c */ /* 0x000fee000bf04270 */
        /* <DEDUP_REMOVED lines=55> */
[----:B------:R-:W-:Y:S01]  /*5660*/  FFMA.FTZ R216, R11, UR4, -R228 ;  /* 0x000000040bd87c23 */ /* 0x000fe200080108e4 */
[--C-:B------:R-:W-:Y:S01]  /*5670*/  FFMA.FTZ R222, R9, UR4, -R229.reuse ;  /* 0x0000000409de7c23 */ /* 0x100fe200080108e5 */
        /* <DEDUP_REMOVED lines=38> */
[--C-:B------:R-:W-:Y:S01]  /*58e0*/  FFMA.FTZ R39, R39, UR4, -R230.reuse ;  /* 0x0000000427277c23 */ /* 0x100fe200080108e6 */
        /* <DEDUP_REMOVED lines=40> */
[C---:B------:R-:W-:Y:S04]  /*5b70*/  HMMA.16816.F32 R8, R188.reuse, R204, R8 ;  /* 0x000000ccbc08723c */ /* 0x040fe80000001808 */
        /* <DEDUP_REMOVED lines=108> */
[----:B------:R-:W3:Y:S01]  /*6240*/  MUFU.EX2 R206, R206 ;  /* 0x000000ce00ce7308 */ /* 0x000ee20000000800 */
        /* <DEDUP_REMOVED lines=30> */
[C---:B------:R-:W-:Y:S08]  /*6430*/  FMUL.FTZ R24, R200.reuse, R168 ;  /* 0x000000a8c8187220 */ /* 0x040ff00000410000 */
[----:B------:R-:W-:Y:S01]  /*6440*/  MUFU.EX2 R231, R231 ;  /* 0x000000e700e77308 */ /* 0x000fe20000000800 */
[--C-:B------:R-:W-:Y:S01]  /*6450*/  FFMA.FTZ R233, R25, UR4, -R229.reuse ;  /* 0x0000000419e97c23 */ /* 0x100fe200080108e5 */
[----:B------:R-:W-:Y:S01]  /*6460*/  FMUL.FTZ R25, R200, R169 ;  /* 0x000000a9c8197220 */ /* 0x000fe20000410000 */
[-C--:B-1----:R-:W-:Y:S07]  /*6470*/  HMMA.16816.F32 R148, R192, R180.reuse, R148 ;  /* 0x000000b4c094723c */ /* 0x082fee0000001894 */
[----:B------:R-:W-:Y:S01]  /*6480*/  MUFU.EX2 R235, R235 ;  /* 0x000000eb00eb7308 */ /* 0x000fe20000000800 */
[----:B------:R-:W-:Y:S01]  /*6490*/  FFMA.FTZ R234, R26, UR4, -R228 ;  /* 0x000000041aea7c23 */ /* 0x000fe200080108e4 */
[----:B------:R-:W-:Y:S08]  /*64a0*/  FMUL.FTZ R26, R199, R170 ;  /* 0x000000aac71a7220 */ /* 0x000ff00000410000 */
[----:B------:R-:W1:Y:S01]  /*64b0*/  MUFU.EX2 R233, R233 ;  /* 0x000000e900e97308 */ /* 0x000e620000000800 */
[--C-:B------:R-:W-:Y:S01]  /*64c0*/  FFMA.FTZ R249, R28, UR4, -R229.reuse ;  /* 0x000000041cf97c23 */ /* 0x100fe200080108e5 */
[----:B---3--:R-:W-:Y:S01]  /*64d0*/  F2FP.F16.F32.PACK_AB R28, R206, R205 ;  /* 0x000000cdce1c723e */ /* 0x008fe200000000ff */
[C---:B------:R-:W-:Y:S07]  /*64e0*/  HMMA.16816.F32 R152, R188.reuse, R180, R152 ;  /* 0x000000b4bc98723c */ /* 0x040fee0000001898 */
[----:B------:R-:W-:Y:S01]  /*64f0*/  MUFU.EX2 R234, R234 ;  /* 0x000000ea00ea7308 */ /* 0x000fe20000000800 */
[----:B------:R-:W-:Y:S09]  /*6500*/  FFMA.FTZ R66, R66, UR4, -R230 ;  /* 0x0000000442427c23 */ /* 0x000ff200080108e6 */
[----:B------:R-:W-:Y:S01]  /*6510*/  MUFU.EX2 R249, R249 ;  /* 0x000000f900f97308 */ /* 0x000fe20000000800 */
[--C-:B------:R-:W-:Y:S01]  /*6520*/  FFMA.FTZ R60, R60, UR4, -R229.reuse ;  /* 0x000000043c3c7c23 */ /* 0x100fe200080108e5 */
[----:B------:R-:W-:Y:S01]  /*6530*/  IADD3 R248, P0, PT, R248, -UR12, RZ ;  /* 0x8000000cf8f87c10 */ /* 0x000fe2000ff1e0ff */
[-C--:B------:R-:W-:Y:S07]  /*6540*/  HMMA.16816.F32 R156, R188, R182.reuse, R156 ;  /* 0x000000b6bc9c723c */ /* 0x080fee000000189c */
[----:B------:R-:W3:Y:S01]  /*6550*/  MUFU.EX2 R211, R211 ;  /* 0x000000d300d37308 */ /* 0x000ee20000000800 */
[----:B-1----:R-:W-:Y:S09]  /*6560*/  F2FP.F16.F32.PACK_AB R168, R233, R235 ;  /* 0x000000ebe9a8723e */ /* 0x002ff200000000ff */
[----:B------:R-:W-:Y:S01]  /*6570*/  MUFU.EX2 R66, R66 ;  /* 0x0000004200427308 */ /* 0x000fe20000000800 */
[----:B------:R-:W-:Y:S01]  /*6580*/  IADD3.X R247, PT, PT, R247, ~UR11, RZ, P0, !PT ;  /* 0x8000000bf7f77c10 */ /* 0x000fe200087fe4ff */
[C---:B------:R-:W-:Y:S01]  /*6590*/  HMMA.16816.F32 R160, R192.reuse, R182, R160 ;  /* 0x000000b6c0a0723c */ /* 0x040fe200000018a0 */
[----:B------:R-:W1:Y:S07]  /*65a0*/  LDSM.16.MT88.4 R180, [R204+0x800] ;  /* 0x00080000ccb4783b */ /* 0x000e6e0000004200 */
[----:B------:R-:W-:Y:S01]  /*65b0*/  MUFU.EX2 R60, R60 ;  /* 0x0000003c003c7308 */ /* 0x000fe20000000800 */
[-C--:B--2---:R-:W-:Y:S08]  /*65c0*/  HMMA.16816.F32 R20, R192, R184.reuse, R20 ;  /* 0x000000b8c014723c */ /* 0x084ff00000001814 */
[C---:B------:R-:W-:Y:S01]  /*65d0*/  HMMA.16816.F32 R164, R188.reuse, R184, R164 ;  /* 0x000000b8bca4723c */ /* 0x040fe200000018a4 */
[----:B------:R-:W-:Y:S10]  /*65e0*/  MUFU.EX2 R184, R36 ;  /* 0x0000002400b87308 */ /* 0x000ff40000000800 */
[----:B------:R3:W-:Y:S01]  /*65f0*/  MUFU.EX2 R185, R31 ;  /* 0x0000001f00b97308 */ /* 0x0007e20000000800 */
[-C--:B------:R-:W-:Y:S09]  /*6600*/  HMMA.16816.F32 R32, R188, R186.reuse, R32 ;  /* 0x000000babc20723c */ /* 0x080ff20000001820 */
[----:B------:R2:W4:Y:S10]  /*6610*/  MUFU.EX2 R191, R27 ;  /* 0x0000001b00bf7308 */ /* 0x0005340000000800 */
[----:B------:R-:W1:Y:S10]  /*6620*/  MUFU.EX2 R189, R29 ;  /* 0x0000001d00bd7308 */ /* 0x000e740000000800 */
[----:B------:R1:W1:Y:S01]  /*6630*/  MUFU.EX2 R190, R30 ;  /* 0x0000001e00be7308 */ /* 0x0002620000000800 */
[----:B---3--:R-:W-:Y:S09]  /*6640*/  F2FP.F16.F32.PACK_AB R31, R211, R231 ;  /* 0x000000e7d31f723e */ /* 0x008ff200000000ff */
[----:B------:R-:W3:Y:S01]  /*6650*/  MUFU.EX2 R188, R49 ;  /* 0x0000003100bc7308 */ /* 0x000ee20000000800 */
[----:B--2---:R-:W-:Y:S01]  /*6660*/  FMUL.FTZ R27, R199, R171 ;  /* 0x000000abc71b7220 */ /* 0x004fe20000410000 */
[----:B----4-:R-:W-:Y:S02]  /*6670*/  F2FP.F16.F32.PACK_AB R169, R191, R234 ;  /* 0x000000eabfa9723e */ /* 0x010fe400000000ff */
[----:B-1----:R-:W-:Y:S02]  /*6680*/  F2FP.F16.F32.PACK_AB R170, R189, R249 ;  /* 0x000000f9bdaa723e */ /* 0x002fe400000000ff */
[----:B------:R-:W-:Y:S02]  /*6690*/  F2FP.F16.F32.PACK_AB R29, R207, R208 ;  /* 0x000000d0cf1d723e */ /* 0x000fe400000000ff */
[----:B------:R-:W-:Y:S02]  /*66a0*/  HMMA.16816.F32 R24, R192, R186, R24 ;  /* 0x000000bac018723c */ /* 0x000fe40000001818 */
[----:B------:R-:W-:Y:S02]  /*66b0*/  MUFU.EX2 R193, R44 ;  /* 0x0000002c00c17308 */ /* 0x000fe40000000800 */
[----:B------:R-:W-:Y:S08]  /*66c0*/  F2FP.F16.F32.PACK_AB R30, R209, R210 ;  /* 0x000000d2d11e723e */ /* 0x000ff000000000ff */
[----:B------:R-:W-:Y:S01]  /*66d0*/  MUFU.EX2 R192, R46 ;  /* 0x0000002e00c07308 */ /* 0x000fe20000000800 */
[----:B------:R-:W-:Y:S09]  /*66e0*/  F2FP.F16.F32.PACK_AB R171, R185, R190 ;  /* 0x000000beb9ab723e */ /* 0x000ff200000000ff */
[----:B------:R-:W-:Y:S01]  /*66f0*/  MUFU.EX2 R195, R48 ;  /* 0x0000003000c37308 */ /* 0x000fe20000000800 */
[-C--:B------:R-:W-:Y:S09]  /*6700*/  HMMA.16816.F32 R4, R28, R176.reuse, R4 ;  /* 0x000000b01c04723c */ /* 0x080ff20000001804 */
[----:B------:R1:W-:Y:S10]  /*6710*/  MUFU.EX2 R194, R50 ;  /* 0x0000003200c27308 */ /* 0x0003f40000000800 */
[----:B------:R-:W-:Y:S01]  /*6720*/  MUFU.EX2 R186, R41 ;  /* 0x0000002900ba7308 */ /* 0x000fe20000000800 */
[C---:B------:R-:W-:Y:S09]  /*6730*/  HMMA.16816.F32 R8, R168.reuse, R176, R8 ;  /* 0x000000b0a808723c */ /* 0x040ff20000001808 */
[----:B------:R-:W-:Y:S01]  /*6740*/  MUFU.EX2 R187, R42 ;  /* 0x0000002a00bb7308 */ /* 0x000fe20000000800 */
[-C--:B------:R-:W-:Y:S01]  /*6750*/  HMMA.16816.F32 R12, R168, R178.reuse, R12 ;  /* 0x000000b2a80c723c */ /* 0x080fe2000000180c */
[----:B-1----:R-:W-:Y:S07]  /*6760*/  LDSM.16.MT88.4 R48, [R204+0x1000] ;  /* 0x00100000cc30783b */ /* 0x002fee0000004200 */
[C---:B------:R-:W-:Y:S01]  /*6770*/  HMMA.16816.F32 R16, R28.reuse, R178, R16 ;  /* 0x000000b21c10723c */ /* 0x040fe20000001810 */
[----:B------:R-:W1:Y:S07]  /*6780*/  LDSM.16.MT88.4 R176, [R201+0x800] ;  /* 0x00080000c9b0783b */ /* 0x000e6e0000004200 */
        /* <DEDUP_REMOVED lines=9> */
[----:B------:R-:W4:Y:S07]  /*6820*/  LDSM.16.MT88.4 R180, [R202+0xe800] ;  /* 0x00e80000cab4783b */ /* 0x000f2e0000004200 */
        /* <DEDUP_REMOVED lines=10> */
[-C--:B----4-:R-:W-:Y:S08]  /*68d0*/  HMMA.16816.F32 R132, R28, R180.reuse, R132 ;  /* 0x000000b41c84723c */ /* 0x090ff00000001884 */
[C---:B------:R-:W-:Y:S08]  /*68e0*/  HMMA.16816.F32 R136, R168.reuse, R180, R136 ;  /* 0x000000b4a888723c */ /* 0x040ff00000001888 */
[-C--:B------:R-:W-:Y:S08]  /*68f0*/  HMMA.16816.F32 R140, R168, R182.reuse, R140 ;  /* 0x000000b6a88c723c */ /* 0x080ff0000000188c */
[C---:B------:R-:W-:Y:S08]  /*6900*/  HMMA.16816.F32 R144, R28.reuse, R182, R144 ;  /* 0x000000b61c90723c */ /* 0x040ff00000001890 */
[-C--:B-1----:R-:W-:Y:S08]  /*6910*/  HMMA.16816.F32 R148, R28, R176.reuse, R148 ;  /* 0x000000b01c94723c */ /* 0x082ff00000001894 */
[C---:B------:R-:W-:Y:S04]  /*6920*/  HMMA.16816.F32 R152, R168.reuse, R176, R152 ;  /* 0x000000b0a898723c */ /* 0x040fe80000001898 */
[----:B------:R-:W-:Y:S01]  /*6930*/  FFMA.FTZ R176, R37, UR4, -R232 ;  /* 0x0000000425b07c23 */ /* 0x000fe200080108e8 */
[--C-:B------:R-:W-:Y:S01]  /*6940*/  FFMA.FTZ R177, R38, UR4, -R230.reuse ;  /* 0x0000000426b17c23 */ /* 0x100fe200080108e6 */
[----:B------:R-:W-:Y:S02]  /*6950*/  FFMA.FTZ R230, R67, UR4, -R230 ;  /* 0x0000000443e67c23 */ /* 0x000fe400080108e6 */
[-C--:B------:R-:W-:Y:S02]  /*6960*/  HMMA.16816.F32 R156, R168, R178.reuse, R156 ;  /* 0x000000b2a89c723c */ /* 0x080fe4000000189c */
[----:B------:R-:W1:Y:S10]  /*6970*/  MUFU.EX2 R176, R176 ;  /* 0x000000b000b07308 */ /* 0x000e740000000800 */
[----:B------:R-:W-:Y:S01]  /*6980*/  MUFU.EX2 R177, R177 ;  /* 0x000000b100b17308 */ /* 0x000fe20000000800 */
[C---:B------:R-:W-:Y:S09]  /*6990*/  HMMA.16816.F32 R160, R28.reuse, R178, R160 ;  /* 0x000000b21ca0723c */ /* 0x040ff200000018a0 */
[----:B------:R4:W1:Y:S01]  /*69a0*/  MUFU.EX2 R178, R39 ;  /* 0x0000002700b27308 */ /* 0x0008620000000800 */
[--C-:B------:R-:W-:Y:S09]  /*69b0*/  FFMA.FTZ R179, R40, UR4, -R229.reuse ;  /* 0x0000000428b37c23 */ /* 0x100ff200080108e5 */
[----:B------:R-:W1:Y:S01]  /*69c0*/  MUFU.EX2 R40, R45 ;  /* 0x0000002d00287308 */ /* 0x000e620000000800 */
[-C--:B--2---:R-:W-:Y:S09]  /*69d0*/  HMMA.16816.F32 R20, R28, R172.reuse, R20 ;  /* 0x000000ac1c14723c */ /* 0x084ff20000001814 */
[----:B------:R-:W2:Y:S10]  /*69e0*/  MUFU.EX2 R179, R179 ;  /* 0x000000b300b37308 */ /* 0x000eb40000000800 */
[----:B------:R-:W-:Y:S01]  /*69f0*/  MUFU.EX2 R230, R230 ;  /* 0x000000e600e67308 */ /* 0x000fe20000000800 */
[C---:B------:R-:W-:Y:S01]  /*6a00*/  HMMA.16816.F32 R164, R168.reuse, R172, R164 ;  /* 0x000000aca8a4723c */ /* 0x040fe200000018a4 */
[----:B----4-:R-:W4:Y:S03]  /*6a10*/  LDSM.16.MT88.4 R36, [R203+0xd000] ;  /* 0x00d00000cb24783b */ /* 0x010f260000004200 */
[--C-:B------:R-:W-:Y:S01]  /*6a20*/  FFMA.FTZ R172, R52, UR4, -R232.reuse ;  /* 0x0000000434ac7c23 */ /* 0x100fe200080108e8 */
[--C-:B------:R-:W-:Y:S01]  /*6a30*/  FFMA.FTZ R52, R64, UR4, -R232.reuse ;  /* 0x0000000440347c23 */ /* 0x100fe200080108e8 */
[----:B---3--:R-:W-:Y:S01]  /*6a40*/  MOV R173, R188 ;  /* 0x000000bc00ad7202 */ /* 0x008fe20000000f00 */
[----:B------:R-:W-:Y:S01]  /*6a50*/  FFMA.FTZ R232, R65, UR4, -R232 ;  /* 0x0000000441e87c23 */ /* 0x000fe200080108e8 */
[-C--:B------:R-:W-:Y:S01]  /*6a60*/  HMMA.16816.F32 R32, R168, R174.reuse, R32 ;  /* 0x000000aea820723c */ /* 0x080fe20000001820 */
[----:B------:R-:W-:Y:S01]  /*6a70*/  LDSM.16.MT88.4 R168, [R201+0x1000] ;  /* 0x00100000c9a8783b */ /* 0x000fe20000004200 */
[----:B------:R3:W-:Y:S10]  /*6a80*/  MUFU.EX2 R64, R172 ;  /* 0x000000ac00407308 */ /* 0x0007f40000000800 */
[----:B------:R-:W-:Y:S01]  /*6a90*/  MUFU.EX2 R65, R53 ;  /* 0x0000003500417308 */ /* 0x000fe20000000800 */
[----:B------:R-:W-:Y:S09]  /*6aa0*/  HMMA.16816.F32 R24, R28, R174, R24 ;  /* 0x000000ae1c18723c */ /* 0x000ff20000001818 */
[----:B------:R-:W4:Y:S01]  /*6ab0*/  MUFU.EX2 R188, R43 ;  /* 0x0000002b00bc7308 */ /* 0x000f220000000800 */
[----:B------:R-:W-:Y:S09]  /*6ac0*/  MOV R175, R236 ;  /* 0x000000ec00af7202 */ /* 0x000ff20000000f00 */
[----:B------:R4:W4:Y:S01]  /*6ad0*/  MUFU.EX2 R236, R47 ;  /* 0x0000002f00ec7308 */ /* 0x0009220000000800 */
[----:B-1----:R-:W-:Y:S01]  /*6ae0*/  F2FP.F16.F32.PACK_AB R28, R176, R184 ;  /* 0x000000b8b01c723e */ /* 0x002fe200000000ff */
[----:B---3--:R-:W3:Y:S01]  /*6af0*/  LDL.LU R172, [R1+0x8] ;  /* 0x0000080001ac7983 */ /* 0x008ee20000300800 */
[----:B------:R-:W-:Y:S07]  /*6b00*/  F2FP.F16.F32.PACK_AB R29, R178, R177 ;  /* 0x000000b1b21d723e */ /* 0x000fee00000000ff */
[----:B------:R-:W1:Y:S01]  /*6b10*/  MUFU.EX2 R180, R52 ;  /* 0x0000003400b47308 */ /* 0x000e620000000800 */
[----:B------:R-:W-:Y:S02]  /*6b20*/  F2FP.F16.F32.PACK_AB R30, R173, R195 ;  /* 0x000000c3ad1e723e */ /* 0x000fe400000000ff */
[----:B------:R-:W-:Y:S07]  /*6b30*/  F2FP.F16.F32.PACK_AB R31, R175, R194 ;  /* 0x000000c2af1f723e */ /* 0x000fee00000000ff */
[----:B------:R-:W-:Y:S01]  /*6b40*/  MUFU.EX2 R232, R232 ;  /* 0x000000e800e87308 */ /* 0x000fe20000000800 */
[----:B------:R-:W-:Y:S02]  /*6b50*/  MOV R174, R40 ;  /* 0x0000002800ae7202 */ /* 0x000fe40000000f00 */
[----:B--2---:R-:W-:Y:S02]  /*6b60*/  F2FP.F16.F32.PACK_AB R40, R186, R179 ;  /* 0x000000b3ba28723e */ /* 0x004fe400000000ff */
[----:B----4-:R-:W-:Y:S01]  /*6b70*/  F2FP.F16.F32.PACK_AB R41, R188, R187 ;  /* 0x000000bbbc29723e */ /* 0x010fe200000000ff */
[----:B------:R-:W2:Y:S01]  /*6b80*/  LDSM.16.MT88.4 R44, [R202+0xd000] ;  /* 0x00d00000ca2c783b */ /* 0x000ea20000004200 */
[----:B------:R-:W-:Y:S02]  /*6b90*/  F2FP.F16.F32.PACK_AB R42, R174, R193 ;  /* 0x000000c1ae2a723e */ /* 0x000fe400000000ff */
[----:B------:R-:W-:Y:S01]  /*6ba0*/  F2FP.F16.F32.PACK_AB R43, R236, R192 ;  /* 0x000000c0ec2b723e */ /* 0x000fe200000000ff */
[-C--:B------:R-:W-:Y:S03]  /*6bb0*/  HMMA.16816.F32 R4, R28, R36.reuse, R4 ;  /* 0x000000241c04723c */ /* 0x080fe60000001804 */
[----:B-1----:R-:W-:Y:S02]  /*6bc0*/  MOV R67, R180 ;  /* 0x000000b400437202 */ /* 0x002fe40000000f00 */
[----:B------:R-:W-:Y:S03]  /*6bd0*/  LDSM.16.MT88.4 R180, [R203+0xd800] ;  /* 0x00d80000cbb4783b */ /* 0x000fe60000004200 */
        /* <DEDUP_REMOVED lines=30> */
[----:B------:R-:W-:Y:S01]  /*6dc0*/  MUFU.EX2 R56, R56 ;  /* 0x0000003800387308 */ /* 0x000fe20000000800 */
[--C-:B-1----:R-:W-:Y:S01]  /*6dd0*/  FFMA.FTZ R36, R58, UR4, -R228.reuse ;  /* 0x000000043a247c23 */ /* 0x102fe200080108e4 */
[-C--:B--2---:R-:W-:Y:S03]  /*6de0*/  HMMA.16816.F32 R132, R28, R44.reuse, R132 ;  /* 0x0000002c1c84723c */ /* 0x084fe60000001884 */
[--C-:B------:R-:W-:Y:S01]  /*6df0*/  FFMA.FTZ R58, R59, UR4, -R228.reuse ;  /* 0x000000043b3a7c23 */ /* 0x100fe200080108e4 */
[----:B------:R-:W-:Y:S04]  /*6e00*/  FFMA.FTZ R228, R63, UR4, -R228 ;  /* 0x000000043fe47c23 */ /* 0x000fe800080108e4 */
[----:B------:R1:W-:Y:S01]  /*6e10*/  MUFU.EX2 R59, R36 ;  /* 0x00000024003b7308 */ /* 0x0003e20000000800 */
[C---:B------:R-:W-:Y:S09]  /*6e20*/  HMMA.16816.F32 R136, R40.reuse, R44, R136 ;  /* 0x0000002c2888723c */ /* 0x040ff20000001888 */
[----:B------:R-:W-:Y:S10]  /*6e30*/  MUFU.EX2 R58, R58 ;  /* 0x0000003a003a7308 */ /* 0x000ff40000000800 */
[----:B------:R-:W-:Y:S01]  /*6e40*/  MUFU.EX2 R228, R228 ;  /* 0x000000e400e47308 */ /* 0x000fe20000000800 */
[-C--:B------:R-:W-:Y:S01]  /*6e50*/  HMMA.16816.F32 R140, R40, R46.reuse, R140 ;  /* 0x0000002e288c723c */ /* 0x080fe2000000188c */
[----:B-1----:R-:W1:Y:S07]  /*6e60*/  LDSM.16.MT88.4 R36, [R202+0xd800] ;  /* 0x00d80000ca24783b */ /* 0x002e6e0000004200 */
[C---:B------:R-:W-:Y:S01]  /*6e70*/  HMMA.16816.F32 R144, R28.reuse, R46, R144 ;  /* 0x0000002e1c90723c */ /* 0x040fe20000001890 */
[----:B------:R-:W2:Y:S07]  /*6e80*/  LDSM.16.MT88.4 R44, [R204+0x1800] ;  /* 0x00180000cc2c783b */ /* 0x000eae0000004200 */
[-C--:B----4-:R-:W-:Y:S08]  /*6e90*/  HMMA.16816.F32 R148, R28, R48.reuse, R148 ;  /* 0x000000301c94723c */ /* 0x090ff00000001894 */
[C---:B------:R-:W-:Y:S01]  /*6ea0*/  HMMA.16816.F32 R152, R40.reuse, R48, R152 ;  /* 0x000000302898723c */ /* 0x040fe20000001898 */
[----:B------:R4:W-:Y:S10]  /*6eb0*/  MUFU.EX2 R49, R54 ;  /* 0x0000003600317308 */ /* 0x0009f40000000800 */
[----:B------:R-:W1:Y:S01]  /*6ec0*/  MUFU.EX2 R48, R55 ;  /* 0x0000003700307308 */ /* 0x000e620000000800 */
[-C--:B------:R-:W-:Y:S01]  /*6ed0*/  HMMA.16816.F32 R156, R40, R50.reuse, R156 ;  /* 0x00000032289c723c */ /* 0x080fe2000000189c */
[----:B----4-:R-:W4:Y:S07]  /*6ee0*/  LDL.LU R54, [R1+0xc] ;  /* 0x00000c0001367983 */ /* 0x010f2e0000300800 */
[C---:B------:R-:W-:Y:S01]  /*6ef0*/  HMMA.16816.F32 R160, R28.reuse, R50, R160 ;  /* 0x000000321ca0723c */ /* 0x040fe200000018a0 */
[----:B------:R-:W2:Y:S03]  /*6f00*/  LDL.LU R53, [R1+0x4] ;  /* 0x0000040001357983 */ /* 0x000ea60000300800 */
[----:B-1----:R-:W-:Y:S02]  /*6f10*/  MOV R62, R48 ;  /* 0x00000030003e7202 */ /* 0x002fe40000000f00 */
[----:B------:R-:W-:Y:S01]  /*6f20*/  MOV R63, R49 ;  /* 0x00000031003f7202 */ /* 0x000fe20000000f00 */
[----:B------:R-:W2:Y:S01]  /*6f30*/  LDL.LU R52, [R1] ;  /* 0x0000000001347983 */ /* 0x000ea20000300800 */
[-C--:B------:R-:W-:Y:S03]  /*6f40*/  HMMA.16816.F32 R20, R28, R168.reuse, R20 ;  /* 0x000000a81c14723c */ /* 0x080fe60000001814 */
[----:B------:R-:W1:Y:S05]  /*6f50*/  LDSM.16.MT88.4 R48, [R201+0x1800] ;  /* 0x00180000c930783b */ /* 0x000e6a0000004200 */
[C---:B------:R-:W-:Y:S04]  /*6f60*/  HMMA.16816.F32 R164, R40.reuse, R168, R164 ;  /* 0x000000a828a4723c */ /* 0x040fe800000018a4 */
[----:B------:R-:W-:Y:S02]  /*6f70*/  F2FP.F16.F32.PACK_AB R168, R65, R64 ;  /* 0x0000004041a8723e */ /* 0x000fe400000000ff */
[----:B------:R-:W-:Y:S02]  /*6f80*/  F2FP.F16.F32.PACK_AB R169, R62, R63 ;  /* 0x0000003f3ea9723e */ /* 0x000fe400000000ff */
[-C--:B------:R-:W-:Y:S01]  /*6f90*/  HMMA.16816.F32 R32, R40, R170.reuse, R32 ;  /* 0x000000aa2820723c */ /* 0x080fe20000001820 */
[----:B------:R-:W1:Y:S07]  /*6fa0*/  LDSM.16.MT88.4 R40, [R203+0xf800] ;  /* 0x00f80000cb28783b */ /* 0x000e6e0000004200 */
[----:B------:R-:W-:Y:S01]  /*6fb0*/  HMMA.16816.F32 R24, R28, R170, R24 ;  /* 0x000000aa1c18723c */ /* 0x000fe20000001818 */
[----:B------:R3:W-:Y:S03]  /*6fc0*/  LDSM.16.MT88.4 R28, [R204+0x3800] ;  /* 0x00380000cc1c783b */ /* 0x0007e60000004200 */
[----:B------:R-:W-:Y:S02]  /*6fd0*/  F2FP.F16.F32.PACK_AB R170, R232, R67 ;  /* 0x00000043e8aa723e */ /* 0x000fe400000000ff */
[----:B------:R-:W-:Y:S02]  /*6fe0*/  F2FP.F16.F32.PACK_AB R171, R230, R66 ;  /* 0x00000042e6ab723e */ /* 0x000fe400000000ff */
[----:B---3--:R-:W-:Y:S01]  /*6ff0*/  MOV R204, R188 ;  /* 0x000000bc00cc7202 */ /* 0x008fe20000000f00 */
[----:B------:R-:W-:Y:S01]  /*7000*/  FFMA.FTZ R227, R200, R172, R227 ;  /* 0x000000acc8e37223 */ /* 0x000fe200000100e3 */
[----:B------:R-:W-:Y:S02]  /*7010*/  MOV R200, R174 ;  /* 0x000000ae00c87202 */ /* 0x000fe40000000f00 */
[----:B------:R-:W-:Y:S01]  /*7020*/  F2FP.F16.F32.PACK_AB R172, R56, R57 ;  /* 0x0000003938ac723e */ /* 0x000fe200000000ff */
[----:B------:R-:W-:Y:S01]  /*7030*/  FADD.FTZ R227, R223, R227 ;  /* 0x000000e3dfe37221 */ /* 0x000fe20000010000 */
[----:B------:R-:W-:Y:S02]  /*7040*/  MOV R223, R193 ;  /* 0x000000c100df7202 */ /* 0x000fe40000000f00 */
[----:B------:R-:W-:Y:S01]  /*7050*/  F2FP.F16.F32.PACK_AB R174, R229, R60 ;  /* 0x0000003ce5ae723e */ /* 0x000fe200000000ff */
[----:B------:R-:W-:Y:S04]  /*7060*/  FADD.FTZ R227, R212, R227 ;  /* 0x000000e3d4e37221 */ /* 0x000fe80000010000 */
[----:B------:R-:W-:Y:S04]  /*7070*/  FADD.FTZ R227, R213, R227 ;  /* 0x000000e3d5e37221 */ /* 0x000fe80000010000 */
[----:B------:R-:W-:Y:S04]  /*7080*/  FADD.FTZ R227, R205, R227 ;  /* 0x000000e3cde37221 */ /* 0x000fe80000010000 */
[----:B------:R-:W-:Y:S04]  /*7090*/  FADD.FTZ R227, R206, R227 ;  /* 0x000000e3cee37221 */ /* 0x000fe80000010000 */
[----:B------:R-:W-:Y:S04]  /*70a0*/  FADD.FTZ R227, R210, R227 ;  /* 0x000000e3d2e37221 */ /* 0x000fe80000010000 */
[----:B------:R-:W-:Y:S01]  /*70b0*/  FADD.FTZ R227, R209, R227 ;  /* 0x000000e3d1e37221 */ /* 0x000fe20000010000 */
[----:B----4-:R-:W-:Y:S01]  /*70c0*/  FFMA.FTZ R226, R199, R54, R226 ;  /* 0x00000036c7e27223 */ /* 0x010fe200000100e2 */
[----:B------:R-:W-:Y:S02]  /*70d0*/  MOV R199, R175 ;  /* 0x000000af00c77202 */ /* 0x000fe40000000f00 */
[----:B------:R-:W-:Y:S01]  /*70e0*/  F2FP.F16.F32.PACK_AB R175, R228, R61 ;  /* 0x0000003de4af723e */ /* 0x000fe200000000ff */
[----:B--2---:R-:W-:Y:S01]  /*70f0*/  FFMA.FTZ R224, R198, R53, R224 ;  /* 0x00000035c6e07223 */ /* 0x004fe200000100e0 */
[----:B------:R-:W-:Y:S01]  /*7100*/  FADD.FTZ R226, R221, R226 ;  /* 0x000000e2dde27221 */ /* 0x000fe20000010000 */
[----:B------:R-:W-:Y:S01]  /*7110*/  MOV R221, R194 ;  /* 0x000000c200dd7202 */ /* 0x000fe20000000f00 */
        /* <DEDUP_REMOVED lines=33> */
[----:B------:R-:W3:Y:S03]  /*7330*/  LDSM.16.MT88.4 R4, [R201+0x3800] ;  /* 0x00380000c904783b */ /* 0x000ee60000004200 */
        /* <DEDUP_REMOVED lines=30> */
[----:B------:R-:W-:Y:S01]  /*7520*/  FADD.FTZ R225, R59, R225 ;  /* 0x000000e13be17221 */ /* 0x000fe20000010000 */
[----:B------:R-:W-:Y:S01]  /*7530*/  MOV R199, R2 ;  /* 0x0000000200c77202 */ /* 0x000fe20000000f00 */
        /* <DEDUP_REMOVED lines=9> */
[----:B------:R-:W-:Y:S02]  /*75d0*/  MOV R197, R196 ;  /* 0x000000c400c57202 */ /* 0x000fe40000000f00 */
[C---:B------:R-:W-:Y:S04]  /*75e0*/  HMMA.16816.F32 R96, R168.reuse, R46, R96 ;  /* 0x0000002ea860723c */ /* 0x040fe80000001860 */
[----:B------:R-:W-:Y:S01]  /*75f0*/  FADD.FTZ R224, R200, R224 ;  /* 0x000000e0c8e07221 */ /* 0x000fe20000010000 */
[----:B------:R-:W-:Y:S03]  /*7600*/  MOV R200, R0 ;  /* 0x0000000000c87202 */ /* 0x000fe60000000f00 */
[-C--:B-1----:R-:W-:Y:S03]  /*7610*/  HMMA.16816.F32 R100, R168, R48.reuse, R100 ;  /* 0x00000030a864723c */ /* 0x082fe60000001864 */
[----:B------:R-:W-:Y:S04]  /*7620*/  FADD.FTZ R224, R57, R224 ;  /* 0x000000e039e07221 */ /* 0x000fe80000010000 */
        /* <DEDUP_REMOVED lines=17> */
[-C--:B---3--:R-:W-:Y:S08]  /*7740*/  HMMA.16816.F32 R176, R168, R4.reuse, R20 ;  /* 0x00000004a8b0723c */ /* 0x088ff00000001814 */
[C---:B------:R-:W-:Y:S04]  /*7750*/  HMMA.16816.F32 R164, R172.reuse, R4, R164 ;  /* 0x00000004aca4723c */ /* 0x040fe800000018a4 */
[----:B------:R-:W-:Y:S01]  /*7760*/  FADD.FTZ R4, R232, R227 ;  /* 0x000000e3e8047221 */ /* 0x000fe20000010000 */
[----:B------:R-:W-:Y:S03]  /*7770*/  FADD.FTZ R5, R230, R226 ;  /* 0x000000e2e6057221 */ /* 0x000fe60000010000 */
[-C--:B------:R-:W-:Y:S01]  /*7780*/  HMMA.16816.F32 R172, R172, R6.reuse, R32 ;  /* 0x00000006acac723c */ /* 0x080fe20000001820 */
[----:B------:R1:W-:Y:S04]  /*7790*/  STL [R1+0x8], R4 ;  /* 0x0000080401007387 */ /* 0x0003e80000100800 */
[----:B------:R-:W-:Y:S03]  /*77a0*/  STL [R1+0xc], R5 ;  /* 0x00000c0501007387 */ /* 0x000fe60000100800 */
[----:B------:R-:W-:Y:S04]  /*77b0*/  HMMA.16816.F32 R168, R168, R6, R24 ;  /* 0x00000006a8a8723c */ /* 0x000fe80000001818 */
[----:B-1----:R-:W-:Y:S05]  /*77c0*/  FADD.FTZ R4, R229, R60 ;  /* 0x0000003ce5047221 */ /* 0x002fea0000010000 */
[----:B------:R1:W-:Y:S02]  /*77d0*/  STL [R1+0x4], R4 ;  /* 0x0000040401007387 */ /* 0x0003e40000100800 */
[----:B-1----:R-:W-:Y:S05]  /*77e0*/  FADD.FTZ R4, R228, R61 ;  /* 0x0000003de4047221 */ /* 0x002fea0000010000 */
[----:B------:R4:W-:Y:S01]  /*77f0*/  STL [R1], R4 ;  /* 0x0000000401007387 */ /* 0x0009e20000100800 */
[----:B------:R-:W-:Y:S05]  /*7800*/  BRA.U UP0, `(.L_x_122) ;  /* 0xffffffcd00007547 */ /* 0x000fea000b83ffff */
.L_x_121:
[----:B------:R-:W3:Y:S01]  /*7810*/  LDL.LU R5, [R1+0x8] ;  /* 0x0000080001057983 */ /* 0x000ee20000300800 */
[----:B------:R-:W1:Y:S01]  /*7820*/  S2UR UR11, SR_CgaCtaId ;  /* 0x00000000000b79c3 */ /* 0x000e620000008800 */
[----:B------:R-:W-:Y:S01]  /*7830*/  UMOV UR4, 0x400 ;  /* 0x0000040000047882 */ /* 0x000fe20000000000 */
[----:B------:R-:W1:Y:S01]  /*7840*/  LDCU.U8 UR10, c[0x0][0x548] ;  /* 0x0000a900ff0a77ac */ /* 0x000e620008000000 */
[----:B----4-:R-:W4:Y:S01]  /*7850*/  LDL.LU R4, [R1+0xc] ;  /* 0x00000c0001047983 */ /* 0x010f220000300800 */
[----:B------:R-:W1:Y:S03]  /*7860*/  LDCU UR7, c[0x0][0x434] ;  /* 0x00008680ff0777ac */ /* 0x000e660008000800 */
[----:B------:R-:W4:Y:S04]  /*7870*/  LDL.LU R11, [R1+0x4] ;  /* 0x00000400010b7983 */ /* 0x000f280000300800 */
[----:B--2---:R-:W2:Y:S01]  /*7880*/  LDL.LU R10, [R1] ;  /* 0x00000000010a7983 */ /* 0x004ea20000300800 */
[----:B------:R-:W2:Y:S08]  /*7890*/  S2UR UR6, SR_CTAID.X ;  /* 0x00000000000679c3 */ /* 0x000eb00000002500 */
[----:B------:R-:W2:Y:S01]  /*78a0*/  S2UR UR9, SR_CTAID.Y ;  /* 0x00000000000979c3 */ /* 0x000ea20000002600 */
[----:B-1----:R-:W-:Y:S01]  /*78b0*/  ULEA UR11, UR11, UR4, 0x18 ;  /* 0x000000040b0b7291 */ /* 0x002fe2000f8ec0ff */
[----:B------:R-:W1:Y:S06]  /*78c0*/  LDCU.U8 UR4, c[0x0][0x549] ;  /* 0x0000a920ff0477ac */ /* 0x000e6c0008000000 */
[----:B------:R-:W2:Y:S01]  /*78d0*/  S2UR UR8, SR_CTAID.Z ;  /* 0x00000000000879c3 */ /* 0x000ea20000002700 */
[----:B-1----:R-:W-:-:S11]  /*78e0*/  UISETP.NE.AND UP1, UPT, UR4, URZ, UPT ;  /* 0x000000ff0400728c */ /* 0x002fd6000bf25270 */
[----:B------:R-:W1:Y:S01]  /*78f0*/  @UP1 LDCU.64 UR4, c[0x0][0x430] ;  /* 0x00008600ff0417ac */ /* 0x000e620008000a00 */
[----:B------:R-:W2:Y:S01]  /*7900*/  @UP1 LDCU UR13, c[0x0][0x430] ;  /* 0x00008600ff0d17ac */ /* 0x000ea20008000800 */
[----:B-1----:R-:W-:-:S03]  /*7910*/  @UP1 UIMAD UR5, UR5, UR4, URZ ;  /* 0x00000004050512a4 */ /* 0x002fc6000f8e02ff */
[----:B------:R-:W-:Y:S01]  /*7920*/  @UP1 UMOV UR4, 0x1 ;  /* 0x0000000100041882 */ /* 0x000fe20000000000 */
[----:B---3--:R-:W1:Y:S04]  /*7930*/  SHFL.BFLY PT, R9, R5, 0x2, 0x1f ;  /* 0x0c401f0005097f89 */ /* 0x008e6800000e0000 */
[----:B----4-:R-:W3:Y:S04]  /*7940*/  SHFL.BFLY PT, R6, R4, 0x2, 0x1f ;  /* 0x0c401f0004067f89 */ /* 0x010ee800000e0000 */
[----:B--2---:R-:W2:Y:S01]  /*7950*/  SHFL.BFLY PT, R15, R10, 0x2, 0x1f ;  /* 0x0c401f000a0f7f89 */ /* 0x004ea200000e0000 */
[----:B-1----:R-:W-:-:S03]  /*7960*/  FADD.FTZ R9, R9, R5 ;  /* 0x0000000509097221 */ /* 0x002fc60000010000 */
[----:B------:R-:W1:Y:S01]  /*7970*/  SHFL.BFLY PT, R5, R11, 0x2, 0x1f ;  /* 0x0c401f000b057f89 */ /* 0x000e6200000e0000 */
[----:B---3--:R-:W-:Y:S02]  /*7980*/  FADD.FTZ R6, R6, R4 ;  /* 0x0000000406067221 */ /* 0x008fe40000010000 */
[----:B------:R-:W3:Y:S01]  /*7990*/  S2R R4, SR_TID.X ;  /* 0x0000000000047919 */ /* 0x000ee20000002100 */
[----:B------:R-:W4:Y:S01]  /*79a0*/  SHFL.BFLY PT, R8, R9, 0x1, 0x1f ;  /* 0x0c201f0009087f89 */ /* 0x000f2200000e0000 */
[----:B--2---:R-:W-:-:S03]  /*79b0*/  FADD.FTZ R15, R15, R10 ;  /* 0x0000000a0f0f7221 */ /* 0x004fc60000010000 */
[----:B------:R-:W2:Y:S04]  /*79c0*/  SHFL.BFLY PT, R7, R6, 0x1, 0x1f ;  /* 0x0c201f0006077f89 */ /* 0x000ea800000e0000 */
[----:B------:R-:W2:Y:S01]  /*79d0*/  SHFL.BFLY PT, R14, R15, 0x1, 0x1f ;  /* 0x0c201f000f0e7f89 */ /* 0x000ea200000e0000 */
[----:B-1----:R-:W-:-:S05]  /*79e0*/  FADD.FTZ R5, R5, R11 ;  /* 0x0000000b05057221 */ /* 0x002fca0000010000 */
[----:B------:R-:W1:Y:S01]  /*79f0*/  SHFL.BFLY PT, R16, R5, 0x1, 0x1f ;  /* 0x0c201f0005107f89 */ /* 0x000e6200000e0000 */
[----:B----4-:R-:W-:Y:S01]  /*7a00*/  FADD.FTZ R8, R9, R8 ;  /* 0x0000000809087221 */ /* 0x010fe20000010000 */
[----:B---3--:R-:W-:Y:S01]  /*7a10*/  SHF.L.U32 R10, R4, 0x1, RZ ;  /* 0x00000001040a7819 */ /* 0x008fe200000006ff */
[----:B--2---:R-:W-:Y:S01]  /*7a20*/  FADD.FTZ R7, R6, R7 ;  /* 0x0000000706077221 */ /* 0x004fe20000010000 */
[----:B------:R-:W-:Y:S01]  /*7a30*/  SHF.L.U32 R6, R4, 0x5, RZ ;  /* 0x0000000504067819 */ /* 0x000fe200000006ff */
[----:B------:R-:W2:Y:S01]  /*7a40*/  MUFU.RCP R13, R8 ;  /* 0x00000008000d7308 */ /* 0x000ea20000001000 */
[----:B------:R-:W-:Y:S01]  /*7a50*/  LOP3.LUT R9, R10, 0x6, RZ, 0xc0, !PT ;  /* 0x000000060a097812 */ /* 0x000fe200078ec0ff */
[----:B------:R-:W-:Y:S01]  /*7a60*/  FADD.FTZ R14, R15, R14 ;  /* 0x0000000e0f0e7221 */ /* 0x000fe20000010000 */
[----:B------:R-:W-:Y:S02]  /*7a70*/  SHF.L.U32 R11, R4, 0x4, RZ ;  /* 0x00000004040b7819 */ /* 0x000fe400000006ff */
[----:B------:R-:W-:-:S02]  /*7a80*/  LOP3.LUT R6, R9, 0x7c00, R6, 0xf8, !PT ;  /* 0x00007c0009067812 */ /* 0x000fc400078ef806 */
[----:B------:R-:W-:Y:S01]  /*7a90*/  LOP3.LUT R11, R11, 0x1c0, RZ, 0xc0, !PT ;  /* 0x000001c00b0b7812 */ /* 0x000fe200078ec0ff */
[----:B------:R-:W3:Y:S01]  /*7aa0*/  MUFU.RCP R12, R7 ;  /* 0x00000007000c7308 */ /* 0x000ee20000001000 */
[----:B------:R-:W-:Y:S02]  /*7ab0*/  FSETP.NE.FTZ.AND P6, PT, R8, RZ, PT ;  /* 0x000000ff0800720b */ /* 0x000fe40003fd5000 */
[----:B------:R-:W-:Y:S02]  /*7ac0*/  FSETP.NE.FTZ.AND P5, PT, R7, RZ, PT ;  /* 0x000000ff0700720b */ /* 0x000fe40003fb5000 */
[----:B------:R-:W-:Y:S01]  /*7ad0*/  FSETP.NE.FTZ.AND P0, PT, R14, RZ, PT ;  /* 0x000000ff0e00720b */ /* 0x000fe20003f15000 */
[----:B-1----:R-:W-:Y:S01]  /*7ae0*/  FADD.FTZ R16, R5, R16 ;  /* 0x0000001005107221 */ /* 0x002fe20000010000 */
[----:B------:R-:W-:Y:S01]  /*7af0*/  LOP3.LUT R11, R11, 0x38, R10, 0xf8, !PT ;  /* 0x000000380b0b7812 */ /* 0x000fe200078ef80a */
[----:B------:R-:W1:Y:S01]  /*7b00*/  MUFU.RCP R9, R14 ;  /* 0x0000000e00097308 */ /* 0x000e620000001000 */
[----:B------:R-:W-:-:S02]  /*7b10*/  MOV R10, 0x10 ;  /* 0x00000010000a7802 */ /* 0x000fc40000000f00 */
[----:B------:R-:W-:Y:S02]  /*7b20*/  FSETP.NE.FTZ.AND P1, PT, R16, RZ, PT ;  /* 0x000000ff1000720b */ /* 0x000fe40003f35000 */
[----:B--2---:R-:W-:Y:S02]  /*7b30*/  FSEL R13, R13, 1, P6 ;  /* 0x3f8000000d0d7808 */ /* 0x004fe40003000000 */
[----:B------:R-:W-:Y:S01]  /*7b40*/  R2P PR, R4, 0x1c ;  /* 0x0000001c04007804 */ /* 0x000fe20000000000 */
[----:B------:R-:W2:Y:S01]  /*7b50*/  MUFU.RCP R5, R16 ;  /* 0x0000001000057308 */ /* 0x000ea20000001000 */
[----:B------:R-:W-:Y:S01]  /*7b60*/  LOP3.LUT R6, R6, R11, RZ, 0xfc, !PT ;  /* 0x0000000b06067212 */ /* 0x000fe200078efcff */
[C---:B------:R-:W-:Y:S01]  /*7b70*/  FMUL.FTZ R192, R13.reuse, R192 ;  /* 0x000000c00dc07220 */ /* 0x040fe20000410000 */
[----:B---3--:R-:W-:Y:S01]  /*7b80*/  FSEL R12, R12, 1, P5 ;  /* 0x3f8000000c0c7808 */ /* 0x008fe20002800000 */
[C---:B------:R-:W-:Y:S01]  /*7b90*/  FMUL.FTZ R193, R13.reuse, R193 ;  /* 0x000000c10dc17220 */ /* 0x040fe20000410000 */
[C---:B------:R-:W-:Y:S01]  /*7ba0*/  FMUL.FTZ R180, R13.reuse, R180 ;  /* 0x000000b40db47220 */ /* 0x040fe20000410000 */
[----:B------:R-:W-:Y:S01]  /*7bb0*/  FMUL.FTZ R181, R13, R181 ;  /* 0x000000b50db57220 */ /* 0x000fe20000410000 */
[----:B------:R-:W-:Y:S01]  /*7bc0*/  SEL R10, R10, 0xfffffff0, !P2 ;  /* 0xfffffff00a0a7807 */ /* 0x000fe20005000000 */
[C---:B------:R-:W-:Y:S01]  /*7bd0*/  FMUL.FTZ R194, R12.reuse, R194 ;  /* 0x000000c20cc27220 */ /* 0x040fe20000410000 */
[C---:B------:R-:W-:Y:S01]  /*7be0*/  FMUL.FTZ R195, R12.reuse, R195 ;  /* 0x000000c30cc37220 */ /* 0x040fe20000410000 */
[----:B-1----:R-:W-:Y:S01]  /*7bf0*/  FSEL R9, R9, 1, P0 ;  /* 0x3f80000009097808 */ /* 0x002fe20000000000 */
[C---:B------:R-:W-:Y:S01]  /*7c00*/  FMUL.FTZ R182, R12.reuse, R182 ;  /* 0x000000b60cb67220 */ /* 0x040fe20000410000 */
[----:B------:R-:W-:Y:S01]  /*7c10*/  FMUL.FTZ R183, R12, R183 ;  /* 0x000000b70cb77220 */ /* 0x000fe20000410000 */
[----:B------:R-:W-:Y:S01]  /*7c20*/  LEA R6, R6, UR11, 0x1 ;  /* 0x0000000b06067c11 */ /* 0x000fe2000f8e08ff */
[----:B------:R-:W-:Y:S01]  /*7c30*/  FMUL.FTZ R68, R13, R68 ;  /* 0x000000440d447220 */ /* 0x000fe20000410000 */
[C---:B------:R-:W-:Y:S01]  /*7c40*/  FMUL.FTZ R190, R9.reuse, R190 ;  /* 0x000000be09be7220 */ /* 0x040fe20000410000 */
[C---:B------:R-:W-:Y:S01]  /*7c50*/  FMUL.FTZ R191, R9.reuse, R191 ;  /* 0x000000bf09bf7220 */ /* 0x040fe20000410000 */
[----:B------:R-:W-:Y:S01]  /*7c60*/  FMUL.FTZ R186, R9, R186 ;  /* 0x000000ba09ba7220 */ /* 0x000fe20000410000 */
[----:B--2---:R-:W-:Y:S01]  /*7c70*/  FSEL R5, R5, 1, P1 ;  /* 0x3f80000005057808 */ /* 0x004fe20000800000 */
        /* <DEDUP_REMOVED lines=39> */
[C---:B------:R-:W-:Y:S01]  /*7ef0*/  FMUL.FTZ R83, R12.reuse, R83 ;  /* 0x000000530c537220 */ /* 0x040fe20000410000 */
[----:B------:R-:W-:Y:S01]  /*7f00*/  F2FP.F16.F32.PACK_AB R172, R5, R172 ;  /* 0x000000ac05ac723e */ /* 0x000fe200000000ff */
[C---:B------:R-:W-:Y:S01]  /*7f10*/  FMUL.FTZ R74, R9.reuse, R74 ;  /* 0x0000004a094a7220 */ /* 0x040fe20000410000 */
[----:B------:R-:W-:Y:S01]  /*7f20*/  MOV R5, 0x20 ;  /* 0x0000002000057802 */ /* 0x000fe20000000f00 */
[----:B------:R-:W-:Y:S01]  /*7f30*/  FMUL.FTZ R75, R9, R75 ;  /* 0x0000004b094b7220 */ /* 0x000fe20000410000 */
[----:B------:R-:W-:Y:S01]  /*7f40*/  F2FP.F16.F32.PACK_AB R192, R193, R192 ;  /* 0x000000c0c1c0723e */ /* 0x000fe200000000ff */
[----:B------:R-:W-:Y:S01]  /*7f50*/  FMUL.FTZ R78, R9, R78 ;  /* 0x0000004e094e7220 */ /* 0x000fe20000410000 */
[----:B------:R-:W-:Y:S01]  /*7f60*/  SEL R5, R5, 0xffffffe0, !P3 ;  /* 0xffffffe005057807 */ /* 0x000fe20005800000 */
[----:B------:R-:W-:Y:S01]  /*7f70*/  FMUL.FTZ R79, R9, R79 ;  /* 0x0000004f094f7220 */ /* 0x000fe20000410000 */
[----:B------:R-:W-:Y:S01]  /*7f80*/  F2FP.F16.F32.PACK_AB R194, R195, R194 ;  /* 0x000000c2c3c2723e */ /* 0x000fe200000000ff */
[----:B------:R-:W-:Y:S01]  /*7f90*/  FMUL.FTZ R84, R13, R84 ;  /* 0x000000540d547220 */ /* 0x000fe20000410000 */
[----:B------:R-:W-:Y:S01]  /*7fa0*/  F2FP.F16.F32.PACK_AB R180, R181, R180 ;  /* 0x000000b4b5b4723e */ /* 0x000fe200000000ff */
[----:B------:R-:W-:Y:S01]  /*7fb0*/  FMUL.FTZ R85, R13, R85 ;  /* 0x000000550d557220 */ /* 0x000fe20000410000 */
[----:B------:R-:W-:Y:S01]  /*7fc0*/  F2FP.F16.F32.PACK_AB R182, R183, R182 ;  /* 0x000000b6b7b6723e */ /* 0x000fe200000000ff */
[----:B------:R-:W-:Y:S01]  /*7fd0*/  FMUL.FTZ R86, R12, R86 ;  /* 0x000000560c567220 */ /* 0x000fe20000410000 */
[----:B------:R-:W-:Y:S01]  /*7fe0*/  IADD3 R11, PT, PT, R6, R10, RZ ;  /* 0x0000000a060b7210 */ /* 0x000fe20007ffe0ff */
[----:B------:R-:W-:Y:S01]  /*7ff0*/  FMUL.FTZ R87, R12, R87 ;  /* 0x000000570c577220 */ /* 0x000fe20000410000 */
[----:B------:R-:W-:Y:S01]  /*8000*/  IADD3 R15, PT, PT, R6, R5, RZ ;  /* 0x00000005060f7210 */ /* 0x000fe20007ffe0ff */
[----:B------:R-:W-:Y:S01]  /*8010*/  FMUL.FTZ R96, R13, R96 ;  /* 0x000000600d607220 */ /* 0x000fe20000410000 */
[----:B------:R-:W-:Y:S01]  /*8020*/  F2FP.F16.F32.PACK_AB R188, R189, R188 ;  /* 0x000000bcbdbc723e */ /* 0x000fe200000000ff */
[----:B------:R-:W-:Y:S01]  /*8030*/  FMUL.FTZ R97, R13, R97 ;  /* 0x000000610d617220 */ /* 0x000fe20000410000 */
[----:B------:R-:W-:Y:S01]  /*8040*/  F2FP.F16.F32.PACK_AB R190, R191, R190 ;  /* 0x000000bebfbe723e */ /* 0x000fe200000000ff */
[C---:B------:R-:W-:Y:S01]  /*8050*/  FMUL.FTZ R98, R12.reuse, R98 ;  /* 0x000000620c627220 */ /* 0x040fe20000410000 */
[----:B------:R-:W-:Y:S01]  /*8060*/  F2FP.F16.F32.PACK_AB R184, R185, R184 ;  /* 0x000000b8b9b8723e */ /* 0x000fe200000000ff */
[----:B------:R-:W-:Y:S01]  /*8070*/  FMUL.FTZ R99, R12, R99 ;  /* 0x000000630c637220 */ /* 0x000fe20000410000 */
[----:B------:R-:W-:Y:S01]  /*8080*/  F2FP.F16.F32.PACK_AB R186, R187, R186 ;  /* 0x000000babbba723e */ /* 0x000fe200000000ff */
[----:B------:R-:W-:Y:S01]  /*8090*/  FMUL.FTZ R90, R9, R90 ;  /* 0x0000005a095a7220 */ /* 0x000fe20000410000 */
[----:B------:R-:W-:Y:S01]  /*80a0*/  F2FP.F16.F32.PACK_AB R68, R69, R68 ;  /* 0x000000444544723e */ /* 0x000fe200000000ff */
[----:B------:R-:W-:Y:S01]  /*80b0*/  FMUL.FTZ R91, R9, R91 ;  /* 0x0000005b095b7220 */ /* 0x000fe20000410000 */
[----:B------:R-:W-:Y:S01]  /*80c0*/  F2FP.F16.F32.PACK_AB R70, R71, R70 ;  /* 0x000000464746723e */ /* 0x000fe200000000ff */
[----:B------:R-:W-:Y:S01]  /*80d0*/  STS [R6], R192 ;  /* 0x000000c006007388 */ /* 0x000fe20000000800 */
[----:B------:R-:W-:Y:S01]  /*80e0*/  IADD3 R18, PT, PT, R6, 0x40, RZ ;  /* 0x0000004006127810 */ /* 0x000fe20007ffe0ff */
[----:B------:R-:W-:Y:S01]  /*80f0*/  FMUL.FTZ R94, R9, R94 ;  /* 0x0000005e095e7220 */ /* 0x000fe20000410000 */
[----:B------:R-:W-:Y:S01]  /*8100*/  F2FP.F16.F32.PACK_AB R80, R81, R80 ;  /* 0x000000505150723e */ /* 0x000fe200000000ff */
[----:B------:R-:W-:Y:S01]  /*8110*/  STS [R6+0x400], R194 ;  /* 0x000400c206007388 */ /* 0x000fe20000000800 */
[----:B------:R-:W-:Y:S01]  /*8120*/  F2FP.F16.F32.PACK_AB R82, R83, R82 ;  /* 0x000000525352723e */ /* 0x000fe200000000ff */
[----:B------:R-:W-:Y:S01]  /*8130*/  FMUL.FTZ R95, R9, R95 ;  /* 0x0000005f095f7220 */ /* 0x000fe20000410000 */
[----:B------:R-:W-:Y:S01]  /*8140*/  IADD3 R17, PT, PT, R10, R15, RZ ;  /* 0x0000000f0a117210 */ /* 0x000fe20007ffe0ff */
[----:B------:R-:W-:Y:S01]  /*8150*/  STS [R11], R180 ;  /* 0x000000b40b007388 */ /* 0x000fe20000000800 */
[----:B------:R-:W-:Y:S01]  /*8160*/  @P4 IADD3 R18, PT, PT, R6, -0x40, RZ ;  /* 0xffffffc006124810 */ /* 0x000fe20007ffe0ff */
[----:B------:R-:W-:Y:S01]  /*8170*/  FMUL.FTZ R100, R13, R100 ;  /* 0x000000640d647220 */ /* 0x000fe20000410000 */
[----:B------:R-:W-:Y:S01]  /*8180*/  F2FP.F16.F32.PACK_AB R72, R73, R72 ;  /* 0x000000484948723e */ /* 0x000fe200000000ff */
[----:B------:R-:W-:Y:S01]  /*8190*/  STS [R11+0x400], R182 ;  /* 0x000400b60b007388 */ /* 0x000fe20000000800 */
[----:B------:R-:W-:Y:S01]  /*81a0*/  F2FP.F16.F32.PACK_AB R74, R75, R74 ;  /* 0x0000004a4b4a723e */ /* 0x000fe200000000ff */
        /* <DEDUP_REMOVED lines=15> */
[----:B------:R-:W-:Y:S01]  /*82a0*/  FMUL.FTZ R107, R9, R107 ;  /* 0x0000006b096b7220 */ /* 0x000fe20000410000 */
[----:B------:R-:W-:Y:S01]  /*82b0*/  STS [R11+0x2400], R186 ;  /* 0x002400ba0b007388 */ /* 0x000fe20000000800 */
[----:B------:R-:W-:Y:S01]  /*82c0*/  F2FP.F16.F32.PACK_AB R96, R97, R96 ;  /* 0x000000606160723e */ /* 0x000fe200000000ff */
[----:B------:R-:W-:Y:S01]  /*82d0*/  FMUL.FTZ R110, R9, R110 ;  /* 0x0000006e096e7220 */ /* 0x000fe20000410000 */
        /* <DEDUP_REMOVED lines=23> */
[----:B------:R-:W-:Y:S01]  /*8450*/  FMUL.FTZ R122, R9, R122 ;  /* 0x0000007a097a7220 */ /* 0x000fe20000410000 */
[----:B------:R-:W-:Y:S01]  /*8460*/  F2FP.F16.F32.PACK_AB R102, R103, R102 ;  /* 0x000000666766723e */ /* 0x000fe200000000ff */
[----:B------:R-:W-:Y:S01]  /*8470*/  STS [R17+0x2000], R76 ;  /* 0x0020004c11007388 */ /* 0x000fe20000000800 */
[----:B------:R-:W-:Y:S01]  /*8480*/  FMUL.FTZ R123, R9, R123 ;  /* 0x0000007b097b7220 */ /* 0x000fe20000410000 */
[----:B------:R-:W-:Y:S01]  /*8490*/  F2FP.F16.F32.PACK_AB R112, R113, R112 ;  /* 0x000000707170723e */ /* 0x000fe200000000ff */
[----:B------:R-:W-:Y:S01]  /*84a0*/  FMUL.FTZ R126, R9, R126 ;  /* 0x0000007e097e7220 */ /* 0x000fe20000410000 */
        /* <DEDUP_REMOVED lines=85> */
[----:B------:R-:W-:-:S02]  /*8a00*/  F2FP.F16.F32.PACK_AB R152, R153, R152 ;  /* 0x000000989998723e */ /* 0x000fc400000000ff */
[----:B------:R-:W-:Y:S01]  /*8a10*/  F2FP.F16.F32.PACK_AB R154, R155, R154 ;  /* 0x0000009a9b9a723e */ /* 0x000fe200000000ff */
[----:B------:R1:W-:Y:S01]  /*8a20*/  STS [R6+0x6400], R122 ;  /* 0x0064007a06007388 */ /* 0x0003e20000000800 */
[----:B------:R-:W-:Y:S02]  /*8a30*/  F2FP.F16.F32.PACK_AB R156, R157, R156 ;  /* 0x0000009c9d9c723e */ /* 0x000fe400000000ff */
[----:B------:R-:W-:Y:S01]  /*8a40*/  F2FP.F16.F32.PACK_AB R158, R159, R158 ;  /* 0x0000009e9f9e723e */ /* 0x000fe200000000ff */
[----:B------:R-:W-:Y:S01]  /*8a50*/  STS [R11+0x6000], R124 ;  /* 0x0060007c0b007388 */ /* 0x000fe20000000800 */
[----:B------:R-:W-:Y:S02]  /*8a60*/  F2FP.F16.F32.PACK_AB R176, R177, R176 ;  /* 0x000000b0b1b0723e */ /* 0x000fe400000000ff */
[----:B------:R-:W-:Y:S01]  /*8a70*/  F2FP.F16.F32.PACK_AB R178, R179, R178 ;  /* 0x000000b2b3b2723e */ /* 0x000fe200000000ff */
[----:B------:R2:W-:Y:S01]  /*8a80*/  STS [R11+0x6400], R126 ;  /* 0x0064007e0b007388 */ /* 0x0005e20000000800 */
[----:B------:R-:W-:-:S02]  /*8a90*/  F2FP.F16.F32.PACK_AB R13, R13, R168 ;  /* 0x000000a80d0d723e */ /* 0x000fc400000000ff */
[----:B------:R-:W-:Y:S01]  /*8aa0*/  F2FP.F16.F32.PACK_AB R12, R12, R170 ;  /* 0x000000aa0c0c723e */ /* 0x000fe200000000ff */
[----:B------:R-:W-:Y:S01]  /*8ab0*/  STS [R15+0x4000], R132 ;  /* 0x004000840f007388 */ /* 0x000fe20000000800 */
[----:B------:R-:W-:Y:S02]  /*8ac0*/  F2FP.F16.F32.PACK_AB R164, R165, R164 ;  /* 0x000000a4a5a4723e */ /* 0x000fe400000000ff */
[----:B------:R-:W-:Y:S01]  /*8ad0*/  F2FP.F16.F32.PACK_AB R166, R167, R166 ;  /* 0x000000a6a7a6723e */ /* 0x000fe200000000ff */
[----:B------:R-:W-:Y:S01]  /*8ae0*/  STS [R15+0x4400], R134 ;  /* 0x004400860f007388 */ /* 0x000fe20000000800 */
[----:B------:R-:W-:-:S03]  /*8af0*/  F2FP.F16.F32.PACK_AB R9, R9, R174 ;  /* 0x000000ae0909723e */ /* 0x000fc600000000ff */
[----:B------:R-:W-:Y:S04]  /*8b00*/  STS [R17+0x4000], R144 ;  /* 0x0040009011007388 */ /* 0x000fe80000000800 */
[----:B------:R-:W-:Y:S01]  /*8b10*/  STS [R17+0x4400], R146 ;  /* 0x0044009211007388 */ /* 0x000fe20000000800 */
[----:B-1----:R-:W1:Y:S03]  /*8b20*/  @P6 LDC R6, c[0x0][0x458] ;  /* 0x00011600ff066b82 */ /* 0x002e660000000800 */
[----:B------:R-:W-:Y:S04]  /*8b30*/  STS [R15+0x6000], R136 ;  /* 0x006000880f007388 */ /* 0x000fe80000000800 */
[----:B------:R3:W-:Y:S01]  /*8b40*/  STS [R15+0x6400], R138 ;  /* 0x0064008a0f007388 */ /* 0x0007e20000000800 */
[----:B--2---:R-:W2:Y:S03]  /*8b50*/  @P1 LDC R11, c[0x0][0x458] ;  /* 0x00011600ff0b1b82 */ /* 0x004ea60000000800 */
[----:B------:R-:W-:Y:S04]  /*8b60*/  STS [R17+0x6000], R140 ;  /* 0x0060008c11007388 */ /* 0x000fe80000000800 */
[----:B------:R4:W-:Y:S04]  /*8b70*/  STS [R17+0x6400], R142 ;  /* 0x0064008e11007388 */ /* 0x0009e80000000800 */
[----:B------:R-:W-:Y:S04]  /*8b80*/  STS [R18+0x4000], R148 ;  /* 0x0040009412007388 */ /* 0x000fe80000000800 */
[----:B------:R-:W-:Y:S04]  /*8b90*/  STS [R18+0x4400], R150 ;  /* 0x0044009612007388 */ /* 0x000fe80000000800 */
[----:B------:R-:W-:Y:S04]  /*8ba0*/  STS [R19+0x4000], R160 ;  /* 0x004000a013007388 */ /* 0x000fe80000000800 */
[----:B------:R-:W-:Y:S01]  /*8bb0*/  STS [R19+0x4400], R162 ;  /* 0x004400a213007388 */ /* 0x000fe20000000800 */
[----:B---3--:R-:W-:-:S03]  /*8bc0*/  MOV R15, 0x7f800000 ;  /* 0x7f800000000f7802 */ /* 0x008fc60000000f00 */
[----:B------:R-:W-:Y:S04]  /*8bd0*/  STS [R18+0x6000], R152 ;  /* 0x0060009812007388 */ /* 0x000fe80000000800 */
[----:B------:R3:W-:Y:S01]  /*8be0*/  STS [R18+0x6400], R154 ;  /* 0x0064009a12007388 */ /* 0x0007e20000000800 */
[----:B----4-:R-:W4:Y:S03]  /*8bf0*/  @P5 LDC R17, c[0x0][0x458] ;  /* 0x00011600ff115b82 */ /* 0x010f260000000800 */
[----:B------:R-:W-:Y:S04]  /*8c00*/  STS [R19+0x6000], R156 ;  /* 0x0060009c13007388 */ /* 0x000fe80000000800 */
[----:B------:R-:W-:Y:S04]  /*8c10*/  STS [R19+0x6400], R158 ;  /* 0x0064009e13007388 */ /* 0x000fe80000000800 */
[----:B------:R-:W-:Y:S04]  /*8c20*/  STS [R5+0x4000], R176 ;  /* 0x004000b005007388 */ /* 0x000fe80000000800 */
[----:B------:R-:W-:Y:S04]  /*8c30*/  STS [R5+0x4400], R178 ;  /* 0x004400b205007388 */ /* 0x000fe80000000800 */
[----:B------:R1:W-:Y:S04]  /*8c40*/  STS [R10+0x4000], R13 ;  /* 0x0040000d0a007388 */ /* 0x0003e80000000800 */
[----:B------:R2:W-:Y:S01]  /*8c50*/  STS [R10+0x4400], R12 ;  /* 0x0044000c0a007388 */ /* 0x0005e20000000800 */
[----:B---3--:R3:W3:Y:S03]  /*8c60*/  @P5 MUFU.LG2 R18, R7 ;  /* 0x0000000700125308 */ /* 0x0086e60000000c00 */
[----:B------:R-:W-:Y:S04]  /*8c70*/  STS [R5+0x6000], R164 ;  /* 0x006000a405007388 */ /* 0x000fe80000000800 */
[----:B------:R4:W-:Y:S04]  /*8c80*/  STS [R5+0x6400], R166 ;  /* 0x006400a605007388 */ /* 0x0009e80000000800 */
[----:B------:R-:W-:Y:S04]  /*8c90*/  STS [R10+0x6000], R172 ;  /* 0x006000ac0a007388 */ /* 0x000fe80000000800 */
[----:B------:R4:W-:Y:S01]  /*8ca0*/  STS [R10+0x6400], R9 ;  /* 0x006400090a007388 */ /* 0x0009e20000000800 */
[----:B---3--:R-:W-:Y:S01]  /*8cb0*/  SHF.L.U32 R7, R4, 0x3, RZ ;  /* 0x0000000304077819 */ /* 0x008fe200000006ff */
[----:B------:R-:W-:Y:S01]  /*8cc0*/  @P5 FMUL.FTZ R18, R18, 0.69314718246459960938 ;  /* 0x3f31721812125820 */ /* 0x000fe20000410000 */
[----:B-1----:R-:W1:Y:S02]  /*8cd0*/  @P6 MUFU.LG2 R13, R8 ;  /* 0x00000008000d6308 */ /* 0x002e640000000c00 */
[----:B------:R-:W-:-:S06]  /*8ce0*/  LOP3.LUT R20, R7, 0x38, RZ, 0xc0, !PT ;  /* 0x0000003807147812 */ /* 0x000fcc00078ec0ff */
[----:B--2---:R2:W3:Y:S01]  /*8cf0*/  @P1 MUFU.LG2 R12, R16 ;  /* 0x00000010000c1308 */ /* 0x0044e20000000c00 */
[----:B----4-:R-:W-:Y:S01]  /*8d00*/  MOV R5, 0x7f800000 ;  /* 0x7f80000000057802 */ /* 0x010fe20000000f00 */
[----:B-1----:R-:W-:Y:S01]  /*8d10*/  @P6 FMUL.FTZ R13, R13, 0.69314718246459960938 ;  /* 0x3f3172180d0d6820 */ /* 0x002fe20000410000 */
[----:B------:R-:W1:Y:S03]  /*8d20*/  LDC.64 R8, c[0x0][0x400] ;  /* 0x00010000ff087b82 */ /* 0x000e660000000a00 */
[----:B------:R-:W-:Y:S01]  /*8d30*/  @P6 FFMA.FTZ R5, R196, R6, R13 ;  /* 0x00000006c4056223 */ /* 0x000fe2000001000d */
[----:B--2---:R-:W-:-:S04]  /*8d40*/  LOP3.LUT R16, R7, 0x1f8, RZ, 0xc0, !PT ;  /* 0x000001f807107812 */ /* 0x004fc800078ec0ff */
[----:B------:R-:W2:Y:S01]  /*8d50*/  @P0 LDC R10, c[0x0][0x458] ;  /* 0x00011600ff0a0b82 */ /* 0x000ea20000000800 */
[----:B------:R-:W-:-:S04]  /*8d60*/  LOP3.LUT R16, R16, 0x38, R4, 0x78, !PT ;  /* 0x0000003810107812 */ /* 0x000fc800078e7804 */
[----:B------:R-:W-:Y:S01]  /*8d70*/  LOP3.LUT R16, R16, 0x1e00, R7, 0xf8, !PT ;  /* 0x00001e0010107812 */ /* 0x000fe200078ef807 */
[----:B---3--:R-:W-:Y:S06]  /*8d80*/  BRA.U UP1, `(.L_x_125) ;  /* 0x0000000101287547 */ /* 0x008fec000b800000 */
[----:B------:R-:W-:Y:S01]  /*8d90*/  UISETP.NE.AND UP0, UPT, UR10, URZ, UPT ;  /* 0x000000ff0a00728c */ /* 0x000fe2000bf05270 */
[----:B------:R-:W3:Y:S10]  /*8da0*/  LDCU UR13, c[0x0][0x3e0] ;  /* 0x00007c00ff0d77ac */ /* 0x000ef40008000800 */
[----:B------:R-:W3:Y:S01]  /*8db0*/  @UP0 LDCU UR4, c[0x0][0x454] ;  /* 0x00008a80ff0407ac */ /* 0x000ee20008000800 */
[----:B------:R-:W4:Y:S01]  /*8dc0*/  @!UP0 LDCU UR12, c[0x0][0x434] ;  /* 0x00008680ff0c87ac */ /* 0x000f220008000800 */
[----:B------:R-:W1:Y:S02]  /*8dd0*/  @UP0 LDCU UR5, c[0x0][0x454] ;  /* 0x00008a80ff0507ac */ /* 0x000e640008000800 */
[----:B-1----:R-:W1:Y:S01]  /*8de0*/  @!UP0 LDCU UR5, c[0x0][0x434] ;  /* 0x00008680ff0587ac */ /* 0x002e620008000800 */
[----:B---3--:R-:W-:-:S02]  /*8df0*/  @UP0 UIMAD UR4, UR4, UR13, URZ ;  /* 0x0000000d040402a4 */ /* 0x008fc4000f8e02ff */
[----:B----4-:R-:W-:-:S03]  /*8e00*/  @!UP0 UIMAD UR4, UR12, UR13, URZ ;  /* 0x0000000d0c0482a4 */ /* 0x010fc6000f8e02ff */
[----:B------:R-:W-:Y:S01]  /*8e10*/  @UP0 UMOV UR13, 0x1 ;  /* 0x00000001000d0882 */ /* 0x000fe20000000000 */
[----:B------:R-:W-:-:S08]  /*8e20*/  @!UP0 UMOV UR13, 0x1 ;  /* 0x00000001000d8882 */ /* 0x000fd00000000000 */
.L_x_125:
[----:B------:R-:W-:Y:S01]  /*8e30*/  UISETP.NE.AND UP1, UPT, UR10, URZ, !UP1 ;  /* 0x000000ff0a00728c */ /* 0x000fe2000cf25270 */
[----:B------:R-:W-:Y:S01]  /*8e40*/  @P5 FFMA.FTZ R15, R3, R17, R18 ;  /* 0x00000011030f5223 */ /* 0x000fe20000010012 */
[----:B------:R-:W3:Y:S01]  /*8e50*/  LDC.64 R6, c[0x0][0x408] ;  /* 0x00010200ff067b82 */ /* 0x000ee20000000a00 */
[----:B------:R-:W4:Y:S01]  /*8e60*/  @P0 MUFU.LG2 R3, R14 ;  /* 0x0000000e00030308 */ /* 0x000f220000000c00 */
[----:B-1----:R-:W-:Y:S01]  /*8e70*/  UIMAD UR16, UR8, UR5, URZ ;  /* 0x00000005081072a4 */ /* 0x002fe2000f8e02ff */
[----:B------:R-:W-:Y:S01]  /*8e80*/  LOP3.LUT P2, RZ, R4, 0x3, RZ, 0xc0, !PT ;  /* 0x0000000304ff7812 */ /* 0x000fe2000784c0ff */
[----:B------:R-:W-:Y:S01]  /*8e90*/  UIMAD UR12, UR9, UR7, URZ ;  /* 0x00000007090c72a4 */ /* 0x000fe2000f8e02ff */
[----:B------:R-:W-:Y:S01]  /*8ea0*/  MOV R21, RZ ;  /* 0x000000ff00157202 */ /* 0x000fe20000000f00 */
[----:B------:R-:W-:Y:S01]  /*8eb0*/  USHF.L.U32 UR10, UR6, 0x7, URZ ;  /* 0x00000007060a7899 */ /* 0x000fe200080006ff */
[----:B------:R-:W-:Y:S01]  /*8ec0*/  @P1 FMUL.FTZ R12, R12, 0.69314718246459960938 ;  /* 0x3f3172180c0c1820 */ /* 0x000fe20000410000 */
[----:B------:R-:W1:Y:S01]  /*8ed0*/  LDC.64 R18, c[0x0][0x410] ;  /* 0x00010400ff127b82 */ /* 0x000e620000000a00 */
[----:B------:R-:W-:Y:S01]  /*8ee0*/  @!UP1 UIMAD UR16, UR9, UR4, UR16 ;  /* 0x00000004091092a4 */ /* 0x000fe2000f8e0210 */
[----:B------:R-:W-:Y:S01]  /*8ef0*/  IMAD.WIDE.U32 R20, R8, UR9, R20 ;  /* 0x0000000908147c25 */ /* 0x000fe2000f8e0014 */
[----:B------:R-:W-:Y:S01]  /*8f00*/  USHF.R.S32.HI UR4, URZ, 0x1f, UR12 ;  /* 0x0000001fff047899 */ /* 0x000fe2000801140c */
[----:B------:R-:W-:Y:S01]  /*8f10*/  LEA R16, R16, UR11, 0x1 ;  /* 0x0000000b10107c11 */ /* 0x000fe2000f8e08ff */
[----:B------:R-:W-:Y:S01]  /*8f20*/  UIMAD UR15, UR10, UR13, URZ ;  /* 0x0000000d0a0f72a4 */ /* 0x000fe2000f8e02ff */
[----:B------:R-:W-:Y:S01]  /*8f30*/  BSSY.RECONVERGENT B0, `(.L_x_126) ;  /* 0x0000037000007945 */ /* 0x000fe20003800200 */
[----:B------:R-:W-:Y:S01]  /*8f40*/  USEL UR12, UR12, URZ, UP1 ;  /* 0x000000ff0c0c7287 */ /* 0x000fe20008800000 */
[----:B------:R-:W-:Y:S01]  /*8f50*/  MOV R17, 0x7f800000 ;  /* 0x7f80000000117802 */ /* 0x000fe20000000f00 */
[----:B------:R-:W-:Y:S01]  /*8f60*/  USEL UR4, UR4, URZ, UP1 ;  /* 0x000000ff04047287 */ /* 0x000fe20008800000 */
[----:B------:R-:W-:Y:S01]  /*8f70*/  @P1 FFMA.FTZ R17, R2, R11, R12 ;  /* 0x0000000b02111223 */ /* 0x000fe2000001000c */
[----:B------:R-:W-:Y:S01]  /*8f80*/  USHF.R.S32.HI UR5, URZ, 0x1f, UR15 ;  /* 0x0000001fff057899 */ /* 0x000fe2000801140f */
[----:B----4-:R-:W-:Y:S01]  /*8f90*/  @P0 FMUL.FTZ R3, R3, 0.69314718246459960938 ;  /* 0x3f31721803030820 */ /* 0x010fe20000410000 */
[----:B------:R-:W-:Y:S01]  /*8fa0*/  USHF.R.S32.HI UR14, URZ, 0x1f, UR16 ;  /* 0x0000001fff0e7899 */ /* 0x000fe20008011410 */
[----:B------:R-:W-:Y:S01]  /*8fb0*/  MOV R14, 0x7f800000 ;  /* 0x7f800000000e7802 */ /* 0x000fe20000000f00 */
[----:B------:R-:W-:Y:S01]  /*8fc0*/  UIADD3 UR12, UP1, UP0, UR15, UR12, UR16 ;  /* 0x0000000c0f0c7290 */ /* 0x000fe2000f83e010 */
[----:B--2---:R-:W-:Y:S01]  /*8fd0*/  @P0 FFMA.FTZ R14, R0, R10, R3 ;  /* 0x0000000a000e0223 */ /* 0x004fe20000010003 */
[----:B------:R-:W-:-:S02]  /*8fe0*/  IMAD R27, R9, UR9, R21 ;  /* 0x00000009091b7c24 */ /* 0x000fc4000f8e0215 */
[----:B------:R-:W-:Y:S01]  /*8ff0*/  UIADD3.X UR14, UPT, UPT, UR5, UR4, UR14, UP1, UP0 ;  /* 0x00000004050e7290 */ /* 0x000fe20008fe040e */
[----:B------:R-:W-:Y:S06]  /*9000*/  BAR.SYNC.DEFER_BLOCKING 0x0 ;  /* 0x0000000000007b1d */ /* 0x000fec0000010000 */
[----:B------:R-:W-:Y:S05]  /*9010*/  @P2 BRA `(.L_x_127) ;  /* 0x0000000000a02947 */ /* 0x000fea0003800000 */
[--C-:B------:R-:W-:Y:S01]  /*9020*/  SHF.R.U32.HI R0, RZ, 0x1, R4.reuse ;  /* 0x00000001ff007819 */ /* 0x100fe20000011604 */
[----:B------:R-:W-:Y:S01]  /*9030*/  UIADD3 UR4, UPT, UPT, -UR10, UR7, URZ ;  /* 0x000000070a047290 */ /* 0x000fe2000fffe1ff */
        /* <DEDUP_REMOVED lines=10> */
[----:B------:R-:W2:Y:S01]  /*90e0*/  @!P6 LDC.64 R12, c[0x0][0x420] ;  /* 0x00010800ff0ceb82 */ /* 0x000ea20000000a00 */
[----:B------:R-:W-:-:S05]  /*90f0*/  @!P6 IMAD R0, R0, UR13, RZ ;  /* 0x0000000d0000ec24 */ /* 0x000fca000f8e02ff */
[----:B------:R-:W-:Y:S01]  /*9100*/  @!P6 IADD3 R22, P0, PT, R0, UR12, RZ ;  /* 0x0000000c0016ec10 */ /* 0x000fe2000ff1e0ff */
[----:B------:R-:W-:Y:S01]  /*9110*/  @!P5 IMAD R25, R25, UR13, RZ ;  /* 0x0000000d1919dc24 */ /* 0x000fe2000f8e02ff */
[----:B------:R-:W4:Y:S01]  /*9120*/  @!P5 LDC.64 R10, c[0x0][0x420] ;  /* 0x00010800ff0adb82 */ /* 0x000f220000000a00 */
[----:B------:R-:W-:Y:S01]  /*9130*/  @!P4 IMAD R24, R24, UR13, RZ ;  /* 0x0000000d1818cc24 */ /* 0x000fe2000f8e02ff */
[----:B------:R-:W-:Y:S01]  /*9140*/  @!P6 LEA.HI.X.SX32 R0, R0, UR14, 0x1, P0 ;  /* 0x0000000e0000ec11 */ /* 0x000fe200080f0eff */
[----:B------:R-:W-:-:S05]  /*9150*/  @!P3 IMAD R23, R23, UR13, RZ ;  /* 0x0000000d1717bc24 */ /* 0x000fca000f8e02ff */
[----:B------:R-:W3:Y:S08]  /*9160*/  @!P4 LDC.64 R8, c[0x0][0x420] ;  /* 0x00010800ff08cb82 */ /* 0x000ef00000000a00 */
[----:B------:R-:W1:Y:S01]  /*9170*/  @!P3 LDC.64 R2, c[0x0][0x420] ;  /* 0x00010800ff02bb82 */ /* 0x000e620000000a00 */
[----:B--2---:R-:W-:Y:S02]  /*9180*/  @!P6 LEA R28, P1, R22, R12, 0x2 ;  /* 0x0000000c161ce211 */ /* 0x004fe400078210ff */
[----:B------:R-:W-:-:S02]  /*9190*/  @!P5 IADD3 R12, P0, PT, R25, UR12, RZ ;  /* 0x0000000c190cdc10 */ /* 0x000fc4000ff1e0ff */
[----:B------:R-:W-:Y:S02]  /*91a0*/  @!P6 LEA.HI.X R29, R22, R13, R0, 0x2, P1 ;  /* 0x0000000d161de211 */ /* 0x000fe400008f1400 */
[----:B------:R-:W-:Y:S02]  /*91b0*/  @!P5 LEA.HI.X.SX32 R25, R25, UR14, 0x1, P0 ;  /* 0x0000000e1919dc11 */ /* 0x000fe400080f0eff */
[----:B----4-:R-:W-:Y:S01]  /*91c0*/  @!P5 LEA R30, P2, R12, R10, 0x2 ;  /* 0x0000000a0c1ed211 */ /* 0x010fe200078410ff */
        /* <DEDUP_REMOVED lines=8> */
[C---:B-1----:R-:W-:Y:S01]  /*9250*/  @!P3 LEA R2, P0, R10.reuse, R2, 0x2 ;  /* 0x000000020a02b211 */ /* 0x042fe200078010ff */
[----:B------:R2:W-:Y:S03]  /*9260*/  @!P5 STG.E desc[UR22][R30.64], R15 ;  /* 0x0000000f1e00d986 */ /* 0x0005e6000c101916 */
[----:B------:R-:W-:Y:S01]  /*9270*/  @!P3 LEA.HI.X R3, R10, R3, R23, 0x2, P0 ;  /* 0x000000030a03b211 */ /* 0x000fe200000f1417 */
[----:B------:R2:W-:Y:S04]  /*9280*/  @!P4 STG.E desc[UR22][R8.64], R17 ;  /* 0x000000110800c986 */ /* 0x0005e8000c101916 */
[----:B------:R2:W-:Y:S04]  /*9290*/  @!P3 STG.E desc[UR22][R2.64], R14 ;  /* 0x0000000e0200b986 */ /* 0x0005e8000c101916 */
.L_x_127:
[----:B------:R-:W-:Y:S05]  /*92a0*/  BSYNC.RECONVERGENT B0 ;  /* 0x0000000000007941 */ /* 0x000fea0003800200 */
.L_x_126:
[----:B--2---:R-:W2:Y:S01]  /*92b0*/  LDS.128 R8, [R16+0x4000] ;  /* 0x0040000010087984 */ /* 0x004ea20000000c00 */
[----:B------:R-:W-:Y:S01]  /*92c0*/  IMAD.MOV.U32 R26, RZ, RZ, R20 ;  /* 0x000000ffff1a7224 */ /* 0x000fe200078e0014 */
[----:B------:R-:W4:Y:S01]  /*92d0*/  LDCU.64 UR4, c[0x0][0x3f0] ;  /* 0x00007e00ff0477ac */ /* 0x000f220008000a00 */
[----:B------:R-:W-:Y:S01]  /*92e0*/  SHF.R.U32.HI R0, RZ, 0x3, R4 ;  /* 0x00000003ff007819 */ /* 0x000fe20000011604 */
[----:B------:R-:W2:Y:S01]  /*92f0*/  LDS.128 R12, [R16] ;  /* 0x00000000100c7984 */ /* 0x000ea20000000c00 */
[----:B-1----:R-:W-:Y:S01]  /*9300*/  IMAD.WIDE.U32 R26, R18, UR8, R26 ;  /* 0x00000008121a7c25 */ /* 0x002fe2000f8e001a */
[----:B------:R-:W-:Y:S01]  /*9310*/  UIMAD.WIDE.U32 UR16, UR6, 0x80, URZ ;  /* 0x00000080061078a5 */ /* 0x000fe2000f8e00ff */
[----:B---3--:R-:W-:Y:S01]  /*9320*/  SHF.L.U64.HI R3, R6, 0x6, R7 ;  /* 0x0000000606037819 */ /* 0x008fe20000010207 */
[----:B------:R-:W1:Y:S01]  /*9330*/  LDS.128 R68, [R16+0x800] ;  /* 0x0008000010447984 */ /* 0x000e620000000c00 */
[----:B------:R-:W-:Y:S02]  /*9340*/  IMAD R5, R19, UR8, R27 ;  /* 0x0000000813057c24 */ /* 0x000fe4000f8e021b */
[----:B------:R-:W-:Y:S01]  /*9350*/  IMAD.MOV.U32 R4, RZ, RZ, R26 ;  /* 0x000000ffff047224 */ /* 0x000fe200078e001a */
[----:B------:R-:W3:Y:S01]  /*9360*/  LDS.128 R40, [R16+0x4800] ;  /* 0x0048000010287984 */ /* 0x000ee20000000c00 */
[----:B------:R-:W-:Y:S01]  /*9370*/  LOP3.LUT R0, R0, UR16, RZ, 0xfc, !PT ;  /* 0x0000001000007c12 */ /* 0x000fe2000f8efcff */
[----:B------:R-:W-:-:S02]  /*9380*/  IMAD R2, R6, UR17, RZ ;  /* 0x0000001106027c24 */ /* 0x000fc4000f8e02ff */
[----:B------:R-:W3:Y:S02]  /*9390*/  LDS.128 R64, [R16+0x1000] ;  /* 0x0010000010407984 */ /* 0x000ee40000000c00 */
[C---:B------:R-:W-:Y:S02]  /*93a0*/  IMAD.WIDE.U32 R4, R0.reuse, R6, R4 ;  /* 0x0000000600047225 */ /* 0x040fe400078e0004 */
[----:B------:R-:W3:Y:S02]  /*93b0*/  LDS.128 R36, [R16+0x5000] ;  /* 0x0050000010247984 */ /* 0x000ee40000000c00 */
[----:B------:R-:W-:Y:S01]  /*93c0*/  IMAD R0, R0, R7, R2 ;  /* 0x0000000700007224 */ /* 0x000fe200078e0202 */
[----:B----4-:R-:W-:Y:S01]  /*93d0*/  LEA R72, P0, R4, UR4, 0x1 ;  /* 0x0000000404487c11 */ /* 0x010fe2000f8008ff */
[----:B------:R-:W4:Y:S01]  /*93e0*/  LDS.128 R60, [R16+0x1800] ;  /* 0x00180000103c7984 */ /* 0x000f220000000c00 */
[----:B------:R-:W-:Y:S02]  /*93f0*/  IMAD.SHL.U32 R2, R6, 0x20, RZ ;  /* 0x0000002006027824 */ /* 0x000fe400078e00ff */
[----:B------:R-:W-:Y:S01]  /*9400*/  IMAD.IADD R0, R5, 0x1, R0 ;  /* 0x0000000105007824 */ /* 0x000fe200078e0200 */
[----:B------:R-:W4:Y:S02]  /*9410*/  LDS.128 R32, [R16+0x5800] ;  /* 0x0058000010207984 */ /* 0x000f240000000c00 */
[----:B------:R-:W-:-:S02]  /*9420*/  IADD3 R76, P1, PT, R2, R72, RZ ;  /* 0x00000048024c7210 */ /* 0x000fc40007f3e0ff */
[----:B------:R-:W4:Y:S01]  /*9430*/  LDS.128 R56, [R16+0x2000] ;  /* 0x0020000010387984 */ /* 0x000f220000000c00 */
[----:B------:R-:W-:Y:S01]  /*9440*/  LEA.HI.X R73, R4, UR5, R0, 0x1, P0 ;  /* 0x0000000504497c11 */ /* 0x000fe200080f0c00 */
[C---:B------:R-:W-:Y:S01]  /*9450*/  IMAD.SHL.U32 R4, R6.reuse, 0x40, RZ ;  /* 0x0000004006047824 */ /* 0x040fe200078e00ff */
[CC--:B------:R-:W-:Y:S01]  /*9460*/  LEA R74, P0, R6.reuse, R72.reuse, 0x7 ;  /* 0x00000048064a7211 */ /* 0x0c0fe200078038ff */
[----:B------:R-:W4:Y:S01]  /*9470*/  LDS.128 R28, [R16+0x6000] ;  /* 0x00600000101c7984 */ /* 0x000f220000000c00 */
[C-C-:B------:R-:W-:Y:S02]  /*9480*/  SHF.L.U64.HI R0, R6.reuse, 0x5, R7.reuse ;  /* 0x0000000506007819 */ /* 0x140fe40000010207 */
[-C--:B------:R-:W-:Y:S01]  /*9490*/  LEA.HI.X R75, R6, R73.reuse, R7, 0x7, P0 ;  /* 0x00000049064b7211 */ /* 0x080fe200000f3c07 */
[----:B------:R-:W4:Y:S01]  /*94a0*/  LDS.128 R52, [R16+0x2800] ;  /* 0x0028000010347984 */ /* 0x000f220000000c00 */
[----:B------:R-:W-:Y:S02]  /*94b0*/  IADD3 R6, P0, PT, R4, R72, RZ ;  /* 0x0000004804067210 */ /* 0x000fe40007f1e0ff */
[----:B------:R-:W-:Y:S01]  /*94c0*/  IADD3.X R77, PT, PT, R0, R73, RZ, P1, !PT ;  /* 0x00000049004d7210 */ /* 0x000fe20000ffe4ff */
[----:B------:R-:W4:Y:S02]  /*94d0*/  LDS.128 R24, [R16+0x6800] ;  /* 0x0068000010187984 */ /* 0x000f240000000c00 */
[----:B------:R-:W-:-:S02]  /*94e0*/  IMAD.X R7, R3, 0x1, R73, P0 ;  /* 0x0000000103077824 */ /* 0x000fc400000e0649 */
[----:B------:R-:W4:Y:S04]  /*94f0*/  LDS.128 R48, [R16+0x3000] ;  /* 0x0030000010307984 */ /* 0x000f280000000c00 */
[----:B------:R-:W4:Y:S04]  /*9500*/  LDS.128 R20, [R16+0x7000] ;  /* 0x0070000010147984 */ /* 0x000f280000000c00 */
[----:B------:R-:W4:Y:S04]  /*9510*/  LDS.128 R44, [R16+0x3800] ;  /* 0x00380000102c7984 */ /* 0x000f280000000c00 */
[----:B------:R-:W4:Y:S04]  /*9520*/  LDS.128 R16, [R16+0x7800] ;  /* 0x0078000010107984 */ /* 0x000f280000000c00 */
[----:B--2---:R2:W-:Y:S04]  /*9530*/  STG.E.128 desc[UR22][R72.64+0x80], R8 ;  /* 0x0000800848007986 */ /* 0x0045e8000c101d16 */
[----:B------:R-:W-:Y:S04]  /*9540*/  STG.E.128 desc[UR22][R72.64], R12 ;  /* 0x0000000c48007986 */ /* 0x000fe8000c101d16 */
[----:B-1----:R-:W-:Y:S04]  /*9550*/  STG.E.128 desc[UR22][R76.64], R68 ;  /* 0x000000444c007986 */ /* 0x002fe8000c101d16 */
[----:B---3--:R-:W-:Y:S04]  /*9560*/  STG.E.128 desc[UR22][R76.64+0x80], R40 ;  /* 0x000080284c007986 */ /* 0x008fe8000c101d16 */
[----:B------:R-:W-:Y:S04]  /*9570*/  STG.E.128 desc[UR22][R6.64], R64 ;  /* 0x0000004006007986 */ /* 0x000fe8000c101d16 */
[----:B------:R1:W-:Y:S01]  /*9580*/  STG.E.128 desc[UR22][R6.64+0x80], R36 ;  /* 0x0000802406007986 */ /* 0x0003e2000c101d16 */
[----:B--2---:R-:W-:-:S05]  /*9590*/  IADD3 R8, P0, PT, R6, R2, RZ ;  /* 0x0000000206087210 */ /* 0x004fca0007f1e0ff */
[----:B------:R-:W-:Y:S01]  /*95a0*/  IMAD.X R9, R7, 0x1, R0, P0 ;  /* 0x0000000107097824 */ /* 0x000fe200000e0600 */
[----:B------:R-:W-:-:S04]  /*95b0*/  IADD3 R4, P0, PT, R74, R4, RZ ;  /* 0x000000044a047210 */ /* 0x000fc80007f1e0ff */
[----:B----4-:R-:W-:Y:S01]  /*95c0*/  STG.E.128 desc[UR22][R8.64], R60 ;  /* 0x0000003c08007986 */ /* 0x010fe2000c101d16 */
[----:B------:R-:W-:-:S03]  /*95d0*/  IMAD.X R5, R75, 0x1, R3, P0 ;  /* 0x000000014b057824 */ /* 0x000fc600000e0603 */
[----:B------:R-:W-:Y:S04]  /*95e0*/  STG.E.128 desc[UR22][R8.64+0x80], R32 ;  /* 0x0000802008007986 */ /* 0x000fe8000c101d16 */
[----:B------:R-:W-:Y:S01]  /*95f0*/  STG.E.128 desc[UR22][R74.64], R56 ;  /* 0x000000384a007986 */ /* 0x000fe2000c101d16 */
[-C--:B-1----:R-:W-:Y:S02]  /*9600*/  IADD3 R6, P1, PT, R74, R2.reuse, RZ ;  /* 0x000000024a067210 */ /* 0x082fe40007f3e0ff */
[----:B------:R-:W-:Y:S01]  /*9610*/  IADD3 R2, P0, PT, R4, R2, RZ ;  /* 0x0000000204027210 */ /* 0x000fe20007f1e0ff */
[----:B------:R-:W-:Y:S01]  /*9620*/  STG.E.128 desc[UR22][R74.64+0x80], R28 ;  /* 0x0000801c4a007986 */ /* 0x000fe2000c101d16 */
[----:B------:R-:W-:-:S03]  /*9630*/  IADD3.X R7, PT, PT, R75, R0, RZ, P1, !PT ;  /* 0x000000004b077210 */ /* 0x000fc60000ffe4ff */
[----:B------:R-:W-:Y:S02]  /*9640*/  IMAD.X R3, R5, 0x1, R0, P0 ;  /* 0x0000000105037824 */ /* 0x000fe400000e0600 */
[----:B------:R-:W-:Y:S04]  /*9650*/  STG.E.128 desc[UR22][R6.64], R52 ;  /* 0x0000003406007986 */ /* 0x000fe8000c101d16 */
[----:B------:R-:W-:Y:S04]  /*9660*/  STG.E.128 desc[UR22][R6.64+0x80], R24 ;  /* 0x0000801806007986 */ /* 0x000fe8000c101d16 */
[----:B------:R-:W-:Y:S04]  /*9670*/  STG.E.128 desc[UR22][R4.64], R48 ;  /* 0x0000003004007986 */ /* 0x000fe8000c101d16 */
[----:B------:R-:W-:Y:S04]  /*9680*/  STG.E.128 desc[UR22][R4.64+0x80], R20 ;  /* 0x0000801404007986 */ /* 0x000fe8000c101d16 */
[----:B------:R-:W-:Y:S04]  /*9690*/  STG.E.128 desc[UR22][R2.64], R44 ;  /* 0x0000002c02007986 */ /* 0x000fe8000c101d16 */
[----:B------:R-:W-:Y:S01]  /*96a0*/  STG.E.128 desc[UR22][R2.64+0x80], R16 ;  /* 0x0000801002007986 */ /* 0x000fe2000c101d16 */
[----:B------:R-:W-:Y:S05]  /*96b0*/  EXIT ;  /* 0x000000000000794d */ /* 0x000fea0003800000 */
.L_x_128:
        /* <DEDUP_REMOVED lines=12> */
.L_x_2841:


//--------------------- .text._ZN5flash16flash_fwd_kernelI23Flash_fwd_kernel_traitsILi128ELi128ELi64ELi4ELb0ELb0EN7cutlass6half_tE19Flash_kernel_traitsILi128ELi128ELi64ELi4ES3_EELb0ELb0ELb0ELb0ELb1ELb1ELb1ELb0EEEvNS_16Flash_fwd_paramsE --------------------------
	.section	.text._ZN5flash16flash_fwd_kernelI23Flash_fwd_kernel_traitsILi128ELi128ELi64ELi4ELb0ELb0EN7cutlass6half_tE19Flash_kernel_traitsILi128ELi128ELi64ELi4ES3_EELb0ELb0ELb0ELb0ELb1ELb1ELb1ELb0EEEvNS_16Flash_fwd_paramsE,"ax",@progbits
	.align	128
        .global         _ZN5flash16flash_fwd_kernelI23Flash_fwd_kernel_traitsILi128ELi128ELi64ELi4ELb0ELb0EN7cutlass6half_tE19Flash_kernel_traitsILi128ELi128ELi64ELi4ES3_EELb0ELb0ELb0ELb0ELb1ELb1ELb1ELb0EEEvNS_16Flash_fwd_paramsE
        .type           _ZN5flash16flash_fwd_kernelI23Flash_fwd_kernel_traitsILi128ELi128ELi64ELi4ELb0ELb0EN7cutlass6half_tE19Flash_kernel_traitsILi128ELi128ELi64ELi4ES3_EELb0ELb0ELb0ELb0ELb1ELb1ELb1ELb0EEEvNS_16Flash_fwd_paramsE,@function
        .size           _ZN5flash16flash_fwd_kernelI23Flash_fwd_kernel_traitsILi128ELi128ELi64ELi4ELb0ELb0EN7cutlass6half_tE19Flash_kernel_traitsILi128ELi128ELi64ELi4ES3_EELb0ELb0ELb0ELb0ELb1ELb1ELb1ELb0EEEvNS_16Flash_fwd_paramsE,(.L_x_2842 - _ZN5flash16flash_fwd_kernelI23Flash_fwd_kernel_traitsILi128ELi128ELi64ELi4ELb0ELb0EN7cutlass6half_tE19Flash_kernel_traitsILi128ELi128ELi64ELi4ES3_EELb0ELb0ELb0ELb0ELb1ELb1ELb1ELb0EEEvNS_16Flash_fwd_paramsE)
        .other          _ZN5flash16flash_fwd_kernelI23Flash_fwd_kernel_traitsILi128ELi128ELi64ELi4ELb0ELb0EN7cutlass6half_tE19Flash_kernel_traitsILi128ELi128ELi64ELi4ES3_EELb0ELb0ELb0ELb0ELb1ELb1ELb1ELb0EEEvNS_16Flash_fwd_paramsE,@"STO_CUDA_ENTRY STV_DEFAULT"
_ZN5flash16flash_fwd_kernelI23Flash_fwd_kernel_traitsILi128ELi128ELi64ELi4ELb0ELb0EN7cutlass6half_tE19Flash_kernel_traitsILi128ELi128ELi64ELi4ES3_EELb0ELb0ELb0ELb0ELb1ELb1ELb1ELb0EEEvNS_16Flash_fwd_paramsE:
.text._ZN5flash16flash_fwd_kernelI23Flash_fwd_kernel_traitsILi128ELi128ELi64ELi4ELb0ELb0EN7cutlass6half_tE19Flash_kernel_traitsILi128ELi128ELi64ELi4ES3_EELb0ELb0ELb0ELb0ELb1ELb1ELb1ELb0EEEvNS_16Flash_fwd_paramsE:
[----:B------:R-:W1:Y:S01]  /*0000*/  LDC R1, c[0x0][0x37c] ;  /* 0x0000df00ff017b82 */ /* 0x000e620000000800 */
[----:B------:R-:W2:Y:S07]  /*0010*/  LDCU.64 UR4, c[0x0][0x470] ;  /* 0x00008e00ff0477ac */ /* 0x000eae0008000a00 */
[----:B------:R-:W3:Y:S01]  /*0020*/  S2UR UR25, SR_CTAID.Y ;  /* 0x00000000001979c3 */ /* 0x000ee20000002600 */
[----:B-1----:R-:W-:Y:S01]  /*0030*/  VIADD R1, R1, 0xffffff80 ;  /* 0xffffff8001017836 */ /* 0x002fe20000000000 */
[----:B------:R-:W1:Y:S06]  /*0040*/  LDCU.64 UR22, c[0x0][0x358] ;  /* 0x00006b00ff1677ac */ /* 0x000e6c0008000a00 */
[----:B------:R-:W4:Y:S08]  /*0050*/  S2UR UR28, SR_CTAID.X ;  /* 0x00000000001c79c3 */ /* 0x000f300000002500 */
[----:B------:R-:W4:Y:S01]  /*0060*/  LDC R0, c[0x0][0x434] ;  /* 0x00010d00ff007b82 */ /* 0x000f220000000800 */
        /* <DEDUP_REMOVED lines=11> */
[----:B------:R-:W-:-:S05]  /*0120*/  MOV R3, UR7 ;  /* 0x0000000700037c02 */ /* 0x000fca0008000f00 */
[----:B-1----:R1:W5:Y:S01]  /*0130*/  @P1 LDG.E R5, desc[UR22][R2.64] ;  /* 0x0000001602051981 */ /* 0x002362000c1e1900 */
[----:B--2---:R-:W-:-:S06]  /*0140*/  @UP1 UIMAD.WIDE.U32 UR4, UR25, 0x4, UR4 ;  /* 0x00000004190418a5 */ /* 0x004fcc000f8e0004 */
[----:B-1----:R-:W-:Y:S01]  /*0150*/  IMAD.U32 R2, RZ, RZ, UR4 ;  /* 0x00000004ff027e24 */ /* 0x002fe2000f8e00ff */
[----:B------:R-:W-:-:S05]  /*0160*/  MOV R3, UR5 ;  /* 0x0000000500037c02 */ /* 0x000fca0008000f00 */
[----:B------:R1:W5:Y:S01]  /*0170*/  @P0 LDG.E R6, desc[UR22][R2.64] ;  /* 0x0000001602060981 */ /* 0x000362000c1e1900 */
[----:B----4-:R-:W-:-:S06]  /*0180*/  USHF.L.U32 UR4, UR28, 0x7, URZ ;  /* 0x000000071c047899 */ /* 0x010fcc00080006ff */
[----:B------:R-:W-:-:S13]  /*0190*/  ISETP.LE.AND P2, PT, R0, UR4, PT ;  /* 0x0000000400007c0c */ /* 0x000fda000bf43270 */
[----:B------:R-:W-:Y:S05]  /*01a0*/  @P2 EXIT ;  /* 0x000000000000294d */ /* 0x000fea0003800000 */
[----:B------:R-:W2:Y:S01]  /*01b0*/  LDCU UR27, c[0x0][0x3e8] ;  /* 0x00007d00ff1b77ac */ /* 0x000ea20008000800 */
[----:B------:R-:W3:Y:S01]  /*01c0*/  S2R R16, SR_CTAID.Z ;  /* 0x0000000000107919 */ /* 0x000ee20000002700 */
[----:B------:R-:W-:Y:S01]  /*01d0*/  IMAD.MOV.U32 R241, RZ, RZ, RZ ;  /* 0x000000fffff17224 */ /* 0x000fe200078e00ff */
[----:B-----5:R-:W-:Y:S01]  /*01e0*/  @P0 R2UR UR30, R6 ;  /* 0x00000000061e02ca */ /* 0x020fe200000e0000 */
[----:B------:R-:W-:Y:S01]  /*01f0*/  UMOV UR26, URZ ;  /* 0x000000ff001a7c82 */ /* 0x000fe20008000000 */
[----:B------:R-:W4:Y:S01]  /*0200*/  S2R R37, SR_TID.X ;  /* 0x0000000000257919 */ /* 0x000f220000002100 */
[----:B------:R-:W1:Y:S01]  /*0210*/  LDCU.128 UR4, c[0x0][0x3c0] ;  /* 0x00007800ff0477ac */ /* 0x000e620008000c00 */
[----:B------:R-:W-:Y:S01]  /*0220*/  @P1 R2UR UR26, R5 ;  /* 0x00000000051a12ca */ /* 0x000fe200000e0000 */
[----:B------:R-:W4:Y:S01]  /*0230*/  LDC.64 R12, c[0x0][0x3b0] ;  /* 0x0000ec00ff0c7b82 */ /* 0x000f220000000a00 */
[----:B------:R-:W-:Y:S01]  /*0240*/  IMAD.MOV.U32 R153, RZ, RZ, 0x20 ;  /* 0x00000020ff997424 */ /* 0x000fe200078e00ff */
[----:B------:R-:W1:Y:S01]  /*0250*/  @!UP1 LDCU.64 UR8, c[0x0][0x488] ;  /* 0x00009100ff0897ac */ /* 0x000e620008000a00 */
[----:B------:R-:W4:Y:S05]  /*0260*/  @!UP1 LDCU.64 UR20, c[0x0][0x438] ;  /* 0x00008700ff1497ac */ /* 0x000f2a0008000a00 */
[----:B------:R-:W4:Y:S01]  /*0270*/  LDC.64 R22, c[0x0][0x3b8] ;  /* 0x0000ee00ff167b82 */ /* 0x000f220000000a00 */
[----:B--2---:R-:W-:Y:S01]  /*0280*/  IMAD.U32 R0, RZ, RZ, UR27 ;  /* 0x0000001bff007e24 */ /* 0x004fe2000f8e00ff */
[----:B------:R-:W2:Y:S04]  /*0290*/  LDCU.128 UR16, c[0x0][0x3a0] ;  /* 0x00007400ff1077ac */ /* 0x000ea80008000c00 */
[----:B------:R-:W-:Y:S01]  /*02a0*/  IABS R0, R0 ;  /* 0x0000000000007213 */ /* 0x000fe20000000000 */
[----:B------:R-:W-:-:S02]  /*02b0*/  USHF.R.S32.HI UR24, URZ, 0x1f, UR26 ;  /* 0x0000001fff187899 */ /* 0x000fc4000801141a */
[----:B------:R-:W-:Y:S02]  /*02c0*/  @UP1 UIADD3 UR30, UPT, UPT, UR30, -UR26, URZ ;  /* 0x8000001a1e1e1290 */ /* 0x000fe4000fffe0ff */
[----:B------:R-:W-:Y:S01]  /*02d0*/  IMAD.MOV.U32 R4, RZ, RZ, R0 ;  /* 0x000000ffff047224 */ /* 0x000fe200078e0000 */
[----:B-1----:R-:W-:Y:S02]  /*02e0*/  UIMAD UR10, UR24, UR4, URZ ;  /* 0x00000004180a72a4 */ /* 0x002fe4000f8e02ff */
[----:B------:R-:W-:Y:S01]  /*02f0*/  @!UP1 UISETP.NE.U32.AND UP0, UPT, UR8, URZ, UPT ;  /* 0x000000ff0800928c */ /* 0x000fe2000bf05070 */
[----:B------:R-:W1:Y:S01]  /*0300*/  I2F.RP R2, R4 ;  /* 0x0000000400027306 */ /* 0x000e620000209400 */
[----:B---3--:R-:W-:Y:S01]  /*0310*/  IABS R7, R16 ;  /* 0x0000001000077213 */ /* 0x008fe20000000000 */
[----:B------:R-:W-:Y:S01]  /*0320*/  UIMAD UR8, UR26, UR5, UR10 ;  /* 0x000000051a0872a4 */ /* 0x000fe2000f8e020a */
[----:B----4-:R-:W-:Y:S01]  /*0330*/  SHF.L.U64.HI R9, R12, 0x6, R13 ;  /* 0x000000060c097819 */ /* 0x010fe2000001020d */
[----:B------:R-:W-:Y:S01]  /*0340*/  @!UP1 UISETP.NE.AND.EX UP0, UPT, UR9, URZ, UPT, UP0 ;  /* 0x000000ff0900928c */ /* 0x000fe2000bf05300 */
[C---:B------:R-:W-:Y:S01]  /*0350*/  IMAD.SHL.U32 R38, R37.reuse, 0x8, RZ ;  /* 0x0000000825267824 */ /* 0x040fe200078e00ff */
[----:B------:R-:W-:Y:S01]  /*0360*/  UISETP.NE.AND UP2, UPT, UR27, URZ, UPT ;  /* 0x000000ff1b00728c */ /* 0x000fe2000bf45270 */
[----:B--2---:R-:W-:Y:S01]  /*0370*/  IMAD.U32 R8, RZ, RZ, UR18 ;  /* 0x00000012ff087e24 */ /* 0x004fe2000f8e00ff */
[----:B------:R-:W-:Y:S01]  /*0380*/  @!UP1 USEL UR31, UR21, URZ, UP0 ;  /* 0x000000ff151f9287 */ /* 0x000fe20008000000 */
[----:B------:R-:W-:Y:S01]  /*0390*/  SHF.R.U32.HI R39, RZ, 0x3, R37 ;  /* 0x00000003ff277819 */ /* 0x000fe20000011625 */
[----:B------:R-:W2:Y:S01]  /*03a0*/  LDCU.128 UR12, c[0x0][0x3d0] ;  /* 0x00007a00ff0c77ac */ /* 0x000ea20008000c00 */
[----:B------:R-:W-:Y:S01]  /*03b0*/  LOP3.LUT R240, R38, 0x38, RZ, 0xc0, !PT ;  /* 0x0000003826f07812 */ /* 0x000fe200078ec0ff */
[----:B------:R-:W-:Y:S01]  /*03c0*/  IMAD.U32 R34, RZ, RZ, UR16 ;  /* 0x00000010ff227e24 */ /* 0x000fe2000f8e00ff */
[----:B------:R-:W-:Y:S01]  /*03d0*/  MOV R35, UR17 ;  /* 0x0000001100237c02 */ /* 0x000fe20008000f00 */
[----:B------:R-:W-:Y:S01]  /*03e0*/  @!UP1 UIADD3 UR30, UPT, UPT, UR31, UR20, -UR26 ;  /* 0x000000141f1e9290 */ /* 0x000fe2000fffe81a */
[----:B-1----:R-:W1:Y:S01]  /*03f0*/  MUFU.RCP R2, R2 ;  /* 0x0000000200027308 */ /* 0x002e620000001000 */
[----:B------:R-:W-:Y:S01]  /*0400*/  UIMAD UR21, UR25, UR19, URZ ;  /* 0x00000013191572a4 */ /* 0x000fe2000f8e02ff */
[C---:B------:R-:W-:Y:S01]  /*0410*/  SHF.L.U32 R174, R37.reuse, 0x6, RZ ;  /* 0x0000000625ae7819 */ /* 0x040fe200000006ff */
[----:B------:R-:W-:Y:S01]  /*0420*/  UIADD3 UR20, UPT, UPT, UR30, 0x3f, URZ ;  /* 0x0000003f1e147890 */ /* 0x000fe2000fffe0ff */
[----:B------:R-:W-:Y:S01]  /*0430*/  IMAD.SHL.U32 R6, R37, 0x20, RZ ;  /* 0x0000002025067824 */ /* 0x000fe200078e00ff */
[----:B------:R-:W-:Y:S01]  /*0440*/  UIMAD.WIDE.U32 UR16, UR28, 0x80, URZ ;  /* 0x000000801c1078a5 */ /* 0x000fe2000f8e00ff */
[----:B------:R-:W-:Y:S01]  /*0450*/  LOP3.LUT R36, R174, 0x200, RZ, 0xc0, !PT ;  /* 0x00000200ae247812 */ /* 0x000fe200078ec0ff */
[----:B------:R-:W-:Y:S01]  /*0460*/  USHF.R.S32.HI UR18, URZ, 0x1f, UR20 ;  /* 0x0000001fff127899 */ /* 0x000fe20008011414 */
[----:B------:R3:W-:Y:S01]  /*0470*/  STL [R1+0x14], R8 ;  /* 0x0000140801007387 */ /* 0x0007e20000100800 */
[C-C-:B------:R-:W-:Y:S01]  /*0480*/  SHF.L.U64.HI R173, R22.reuse, 0x6, R23.reuse ;  /* 0x0000000616ad7819 */ /* 0x140fe20000010217 */
[----:B------:R-:W-:Y:S01]  /*0490*/  IMAD.SHL.U32 R172, R22, 0x40, RZ ;  /* 0x0000004016ac7824 */ /* 0x000fe200078e00ff */
[----:B------:R-:W-:Y:S01]  /*04a0*/  ULEA.HI UR20, UR18, UR20, URZ, 0x6 ;  /* 0x0000001412147291 */ /* 0x000fe2000f8f30ff */
[----:B------:R-:W-:Y:S01]  /*04b0*/  LOP3.LUT R36, R36, 0x7c00, R6, 0xf8, !PT ;  /* 0x00007c0024247812 */ /* 0x000fe200078ef806 */
[----:B------:R-:W-:Y:S01]  /*04c0*/  IMAD R18, R12, UR17, RZ ;  /* 0x000000110c127c24 */ /* 0x000fe2000f8e02ff */
[----:B------:R-:W-:Y:S01]  /*04d0*/  LOP3.LUT R17, R39, UR16, RZ, 0xfc, !PT ;  /* 0x0000001027117c12 */ /* 0x000fe2000f8efcff */
[----:B------:R-:W-:Y:S01]  /*04e0*/  IMAD.SHL.U32 R154, R22, 0x10, RZ ;  /* 0x00000010169a7824 */ /* 0x000fe200078e00ff */
[----:B------:R-:W-:Y:S01]  /*04f0*/  SHF.L.U32 R6, R12, 0x5, RZ ;  /* 0x000000050c067819 */ /* 0x000fe200000006ff */
[----:B-1----:R-:W-:Y:S01]  /*0500*/  VIADD R2, R2, 0xffffffe ;  /* 0x0ffffffe02027836 */ /* 0x002fe20000000000 */
[C-C-:B------:R-:W-:Y:S01]  /*0510*/  SHF.L.U64.HI R152, R22.reuse, 0x4, R23.reuse ;  /* 0x0000000416987819 */ /* 0x140fe20000010217 */
[----:B------:R-:W-:Y:S01]  /*0520*/  IMAD R18, R17, R13, R18 ;  /* 0x0000000d11127224 */ /* 0x000fe200078e0212 */
[C---:B------:R-:W-:Y:S01]  /*0530*/  SHF.L.U32 R162, R22.reuse, 0x5, RZ ;  /* 0x0000000516a27819 */ /* 0x040fe200000006ff */
[----:B------:R-:W1:Y:S01]  /*0540*/  F2I.FTZ.U32.TRUNC.NTZ R3, R2 ;  /* 0x0000000200037305 */ /* 0x000e62000021f000 */
[----:B------:R-:W-:-:S02]  /*0550*/  SHF.L.U64.HI R163, R22, 0x5, R23 ;  /* 0x0000000516a37819 */ /* 0x000fc40000010217 */
[----:B-1----:R-:W-:Y:S01]  /*0560*/  IADD3 R0, PT, PT, RZ, -R3, RZ ;  /* 0x80000003ff007210 */ /* 0x002fe20007ffe0ff */
[----:B------:R-:W-:-:S04]  /*0570*/  IMAD.MOV.U32 R2, RZ, RZ, RZ ;  /* 0x000000ffff027224 */ /* 0x000fc800078e00ff */
[----:B------:R-:W-:-:S04]  /*0580*/  IMAD R0, R0, R4, RZ ;  /* 0x0000000400007224 */ /* 0x000fc800078e02ff */
[----:B------:R-:W-:-:S04]  /*0590*/  IMAD.HI.U32 R2, R3, R0, R2 ;  /* 0x0000000003027227 */ /* 0x000fc800078e0002 */
[----:B------:R-:W-:Y:S01]  /*05a0*/  IMAD.MOV.U32 R3, RZ, RZ, R7 ;  /* 0x000000ffff037224 */ /* 0x000fe200078e0007 */
[----:B------:R-:W-:-:S03]  /*05b0*/  SHF.L.U64.HI R7, R12, 0x5, R13 ;  /* 0x000000050c077819 */ /* 0x000fc6000001020d */
[----:B------:R-:W-:-:S04]  /*05c0*/  IMAD.HI.U32 R2, R2, R3, RZ ;  /* 0x0000000302027227 */ /* 0x000fc800078e00ff */
[----:B------:R-:W-:Y:S01]  /*05d0*/  IMAD.WIDE.U32 R14, R17, R12, R6 ;  /* 0x0000000c110e7225 */ /* 0x000fe200078e0006 */
[----:B------:R-:W-:-:S13]  /*05e0*/  R2UR UR29, R2 ;  /* 0x00000000021d72ca */ /* 0x000fda00000e0000 */
[----:B------:R-:W-:Y:S01]  /*05f0*/  IMAD R0, RZ, RZ, -UR29 ;  /* 0x8000001dff007e24 */ /* 0x000fe2000f8e02ff */
[----:B------:R-:W-:-:S03]  /*0600*/  MOV R2, UR29 ;  /* 0x0000001d00027c02 */ /* 0x000fc60008000f00 */
[----:B------:R-:W-:-:S05]  /*0610*/  IMAD R0, R4, R0, R3 ;  /* 0x0000000004007224 */ /* 0x000fca00078e0203 */
[----:B------:R-:W-:-:S13]  /*0620*/  ISETP.GT.U32.AND P2, PT, R4, R0, PT ;  /* 0x000000000400720c */ /* 0x000fda0003f44070 */
[----:B------:R-:W-:Y:S02]  /*0630*/  @!P2 VIADD R2, R2, 0x1 ;  /* 0x000000010202a836 */ /* 0x000fe40000000000 */
[----:B------:R-:W-:-:S03]  /*0640*/  @!P2 IMAD.IADD R0, R0, 0x1, -R4 ;  /* 0x000000010000a824 */ /* 0x000fc600078e0a04 */
[----:B------:R-:W-:Y:S02]  /*0650*/  @!P2 R2UR UR29, R2 ;  /* 0x00000000021da2ca */ /* 0x000fe400000e0000 */
[----:B------:R-:W-:Y:S02]  /*0660*/  ISETP.GE.U32.AND P1, PT, R0, R4, PT ;  /* 0x000000040000720c */ /* 0x000fe40003f26070 */
[----:B------:R-:W-:Y:S02]  /*0670*/  MOV R2, UR26 ;  /* 0x0000001a00027c02 */ /* 0x000fe40008000f00 */
[----:B------:R-:W-:-:S03]  /*0680*/  LOP3.LUT R4, R16, UR27, RZ, 0x3c, !PT ;  /* 0x0000001b10047c12 */ /* 0x000fc6000f8e3cff */
[----:B------:R-:W-:Y:S01]  /*0690*/  IMAD.WIDE.U32 R2, R2, UR4, R240 ;  /* 0x0000000402027c25 */ /* 0x000fe2000f8e00f0 */
[----:B------:R-:W-:-:S03]  /*06a0*/  ISETP.GE.AND P0, PT, R4, RZ, PT ;  /* 0x000000ff0400720c */ /* 0x000fc60003f06270 */
[----:B------:R-:W-:Y:S02]  /*06b0*/  IMAD.U32 R0, RZ, RZ, UR29 ;  /* 0x0000001dff007e24 */ /* 0x000fe4000f8e00ff */
[----:B------:R-:W-:Y:S01]  /*06c0*/  VIADD R3, R3, UR8 ;  /* 0x0000000803037c36 */ /* 0x000fe20008000000 */
[----:B------:R-:W1:Y:S02]  /*06d0*/  LDCU.128 UR8, c[0x0][0x390] ;  /* 0x00007200ff0877ac */ /* 0x000e640008000c00 */
[----:B------:R-:W-:Y:S01]  /*06e0*/  @P1 IADD3 R0, PT, PT, R0, 0x1, RZ ;  /* 0x0000000100001810 */ /* 0x000fe20007ffe0ff */
[----:B------:R-:W-:-:S03]  /*06f0*/  IMAD.WIDE.U32 R2, R8, UR25, R2 ;  /* 0x0000001908027c25 */ /* 0x000fc6000f8e0002 */
[----:B------:R-:W-:Y:S01]  /*0700*/  @P1 R2UR UR29, R0 ;  /* 0x00000000001d12ca */ /* 0x000fe200000e0000 */
[----:B------:R-:W-:Y:S01]  /*0710*/  VOTEU.ANY UP0, P0 ;  /* 0x0000000000ff7886 */ /* 0x000fe20000000100 */
[----:B------:R-:W-:Y:S02]  /*0720*/  VIADD R3, R3, UR21 ;  /* 0x0000001503037c36 */ /* 0x000fe40008000000 */
[----:B--2---:R-:W-:Y:S02]  /*0730*/  IMAD.U32 R0, RZ, RZ, UR14 ;  /* 0x0000000eff007e24 */ /* 0x004fe4000f8e00ff */
[----:B------:R-:W-:-:S04]  /*0740*/  IMAD.WIDE.U32 R2, R39, UR4, R2 ;  /* 0x0000000427027c25 */ /* 0x000fc8000f8e0002 */
[----:B------:R-:W-:Y:S02]  /*0750*/  IMAD R3, R39, UR5, R3 ;  /* 0x0000000527037c24 */ /* 0x000fe4000f8e0203 */
[----:B-1----:R-:W-:Y:S01]  /*0760*/  IMAD.U32 R4, RZ, RZ, UR10 ;  /* 0x0000000aff047e24 */ /* 0x002fe2000f8e00ff */
[----:B------:R-:W-:Y:S01]  /*0770*/  @!UP0 UIADD3 UR29, UPT, UPT, -UR29, URZ, URZ ;  /* 0x000000ff1d1d8290 */ /* 0x000fe2000fffe1ff */
[----:B------:R-:W-:Y:S01]  /*0780*/  IMAD.U32 R10, RZ, RZ, UR11 ;  /* 0x0000000bff0a7e24 */ /* 0x000fe2000f8e00ff */
[----:B------:R-:W-:Y:S01]  /*0790*/  @!UP2 ULOP3.LUT UR29, URZ, UR27, URZ, 0x33, !UPT ;  /* 0x0000001bff1da292 */ /* 0x000fe2000f8e33ff */
[----:B------:R-:W-:Y:S01]  /*07a0*/  IMAD.WIDE.U32 R4, R4, UR25, R240 ;  /* 0x0000001904047c25 */ /* 0x000fe2000f8e00f0 */
[----:B------:R-:W-:Y:S02]  /*07b0*/  ULEA.HI.SX32 UR27, UR20, 0xffffffff, 0x1a ;  /* 0xffffffff141b7891 */ /* 0x000fe4000f8fd2ff */
[----:B------:R-:W-:Y:S01]  /*07c0*/  USHF.R.S32.HI UR10, URZ, 0x1f, UR29 ;  /* 0x0000001fff0a7899 */ /* 0x000fe2000801141d */
[----:B------:R-:W-:Y:S01]  /*07d0*/  IMAD R11, R10, UR25, R5 ;  /* 0x000000190a0b7c24 */ /* 0x000fe2000f8e0205 */
[----:B------:R-:W-:Y:S01]  /*07e0*/  USHF.R.S32.HI UR11, URZ, 0x1f, UR27 ;  /* 0x0000001fff0b7899 */ /* 0x000fe2000801141b */
[----:B------:R-:W-:Y:S01]  /*07f0*/  IMAD.WIDE.U32 R2, R0, UR29, R2 ;  /* 0x0000001d00027c25 */ /* 0x000fe2000f8e0002 */
[----:B------:R-:W-:Y:S01]  /*0800*/  UIMAD UR18, UR10, UR14, URZ ;  /* 0x0000000e0a1272a4 */ /* 0x000fe2000f8e02ff */
[----:B------:R-:W-:Y:S01]  /*0810*/  MOV R10, R4 ;  /* 0x00000004000a7202 */ /* 0x000fe20000000f00 */
[----:B------:R-:W-:Y:S01]  /*0820*/  UIMAD UR28, UR11, UR4, URZ ;  /* 0x000000040b1c72a4 */ /* 0x000fe2000f8e02ff */
[----:B------:R-:W-:Y:S01]  /*0830*/  SHF.L.U64.HI R5, R12, 0x4, R13 ;  /* 0x000000040c057819 */ /* 0x000fe2000001020d */
[----:B------:R-:W-:Y:S01]  /*0840*/  UIMAD UR15, UR29, UR15, UR18 ;  /* 0x0000000f1d0f72a4 */ /* 0x000fe2000f8e0212 */
[----:B------:R-:W-:Y:S01]  /*0850*/  LEA R31, P0, R2, UR8, 0x1 ;  /* 0x00000008021f7c11 */ /* 0x000fe2000f8008ff */
[----:B------:R-:W-:Y:S01]  /*0860*/  UIMAD.WIDE.U32 UR32, UR27, UR4, URZ ;  /* 0x000000041b2072a5 */ /* 0x000fe2000f8e00ff */
[C---:B------:R-:W-:Y:S01]  /*0870*/  IMAD.SHL.U32 R4, R12.reuse, 0x10, RZ ;  /* 0x000000100c047824 */ /* 0x040fe200078e00ff */
[----:B------:R-:W-:Y:S01]  /*0880*/  UIMAD UR28, UR27, UR5, UR28 ;  /* 0x000000051b1c72a4 */ /* 0x000fe2000f8e021c */
[----:B---3--:R-:W-:Y:S01]  /*0890*/  IMAD.SHL.U32 R8, R12, 0x40, RZ ;  /* 0x000000400c087824 */ /* 0x008fe200078e00ff */
[----:B------:R-:W-:Y:S01]  /*08a0*/  UIMAD UR10, UR10, UR12, URZ ;  /* 0x0000000c0a0a72a4 */ /* 0x000fe2000f8e02ff */
[----:B------:R-:W-:Y:S01]  /*08b0*/  VIADD R0, R3, UR15 ;  /* 0x0000000f03007c36 */ /* 0x000fe20008000000 */
[----:B------:R-:W-:Y:S01]  /*08c0*/  UIADD3 UR28, UPT, UPT, UR33, UR28, URZ ;  /* 0x0000001c211c7290 */ /* 0x000fe2000fffe0ff */
[----:B------:R-:W-:Y:S01]  /*08d0*/  MOV R3, UR33 ;  /* 0x0000002100037c02 */ /* 0x000fe20008000f00 */
[----:B------:R-:W1:Y:S01]  /*08e0*/  LDCU.128 UR16, c[0x0][0x380] ;  /* 0x00007000ff1077ac */ /* 0x000e620008000c00 */
[----:B------:R-:W-:Y:S01]  /*08f0*/  IMAD.WIDE.U32 R8, R17, R12, R8 ;  /* 0x0000000c11087225 */ /* 0x000fe200078e0008 */
[----:B------:R-:W-:Y:S01]  /*0900*/  LEA.HI.X R30, R2, UR9, R0, 0x1, P0 ;  /* 0x00000009021e7c11 */ /* 0x000fe200080f0c00 */
[----:B------:R-:W-:-:S02]  /*0910*/  UIMAD UR10, UR29, UR13, UR10 ;  /* 0x0000000d1d0a72a4 */ /* 0x000fc4000f8e020a */
[----:B------:R-:W-:Y:S02]  /*0920*/  IMAD.U32 R2, RZ, RZ, UR32 ;  /* 0x00000020ff027e24 */ /* 0x000fe4000f8e00ff */
[----:B------:R-:W-:Y:S02]  /*0930*/  IMAD.U32 R0, RZ, RZ, UR28 ;  /* 0x0000001cff007e24 */ /* 0x000fe4000f8e00ff */
[----:B------:R-:W-:Y:S01]  /*0940*/  IMAD.WIDE.U32 R20, R17, R12, R4 ;  /* 0x0000000c11147225 */ /* 0x000fe200078e0004 */
[----:B------:R-:W-:-:S04]  /*0950*/  LEA R28, P0, R2, R31, 0x7 ;  /* 0x0000001f021c7211 */ /* 0x000fc800078038ff */
[----:B------:R-:W-:Y:S01]  /*0960*/  LEA.HI.X R29, R2, R30, R0, 0x7, P0 ;  /* 0x0000001e021d7211 */ /* 0x000fe200000f3c00 */
[----:B------:R-:W-:Y:S01]  /*0970*/  IMAD.WIDE.U32 R2, R16, UR6, R10 ;  /* 0x0000000610027c25 */ /* 0x000fe2000f8e000a */
[----:B------:R-:W-:Y:S01]  /*0980*/  IADD3 R11, P1, PT, R6, R8, RZ ;  /* 0x00000008060b7210 */ /* 0x000fe20007f3e0ff */
[----:B------:R-:W2:Y:S02]  /*0990*/  S2UR UR6, SR_CgaCtaId ;  /* 0x00000000000679c3 */ /* 0x000ea40000008800 */
[----:B------:R-:W-:Y:S01]  /*09a0*/  IMAD R3, R16, UR7, R3 ;  /* 0x0000000710037c24 */ /* 0x000fe2000f8e0203 */
[----:B------:R-:W-:Y:S01]  /*09b0*/  IADD3 R13, P2, PT, R2, R20, RZ ;  /* 0x00000014020d7210 */ /* 0x000fe20007f5e0ff */
[----:B------:R-:W-:Y:S01]  /*09c0*/  IMAD.IADD R0, R18, 0x1, R9 ;  /* 0x0000000112007824 */ /* 0x000fe200078e0209 */
[-C--:B------:R-:W-:Y:S01]  /*09d0*/  IADD3 R9, P0, PT, R2, R14.reuse, RZ ;  /* 0x0000000e02097210 */ /* 0x080fe20007f1e0ff */
[----:B------:R-:W-:Y:S01]  /*09e0*/  IMAD.IADD R10, R18, 0x1, R15 ;  /* 0x00000001120a7824 */ /* 0x000fe200078e020f */
[----:B------:R-:W-:Y:S01]  /*09f0*/  IADD3 R19, P6, P5, R2, R14, R4 ;  /* 0x0000000e02137210 */ /* 0x000fe20007dde004 */
[----:B------:R-:W-:Y:S01]  /*0a00*/  UMOV UR7, 0x400 ;  /* 0x0000040000077882 */ /* 0x000fe20000000000 */
[----:B------:R-:W-:Y:S01]  /*0a10*/  IADD3.X R15, PT, PT, R3, R18, R21, P2, !PT ;  /* 0x00000012030f7210 */ /* 0x000fe200017fe415 */
[----:B------:R-:W-:Y:S01]  /*0a20*/  IMAD.X R21, R10, 0x1, R3, P0 ;  /* 0x000000010a157824 */ /* 0x000fe200000e0603 */
[----:B------:R-:W-:-:S02]  /*0a30*/  IADD3.X R6, PT, PT, R0, R7, RZ, P1, !PT ;  /* 0x0000000700067210 */ /* 0x000fc40000ffe4ff */
[C-C-:B------:R-:W-:Y:S02]  /*0a40*/  IADD3 R27, P1, P0, R2.reuse, R11, R4.reuse ;  /* 0x0000000b021b7210 */ /* 0x140fe4000783e004 */
[C---:B------:R-:W-:Y:S02]  /*0a50*/  IADD3 R20, P4, PT, R2.reuse, R8, RZ ;  /* 0x0000000802147210 */ /* 0x040fe40007f9e0ff */
[----:B------:R-:W-:Y:S02]  /*0a60*/  IADD3.X R26, PT, PT, R3, R10, R5, P6, P5 ;  /* 0x0000000a031a7210 */ /* 0x000fe400037ea405 */
[----:B------:R-:W-:Y:S01]  /*0a70*/  IADD3 R7, P3, P2, R2, R8, R4 ;  /* 0x0000000802077210 */ /* 0x000fe20007a7e004 */
[----:B------:R-:W-:Y:S01]  /*0a80*/  IMAD.X R4, R0, 0x1, R3, P4 ;  /* 0x0000000100047824 */ /* 0x000fe200020e0603 */
[----:B------:R-:W-:Y:S02]  /*0a90*/  IADD3 R25, P5, PT, R11, R2, RZ ;  /* 0x000000020b197210 */ /* 0x000fe40007fbe0ff */
[----:B------:R-:W-:Y:S01]  /*0aa0*/  IADD3.X R33, PT, PT, R3, R6, R5, P1, P0 ;  /* 0x0000000603217210 */ /* 0x000fe20000fe0405 */
[----:B--2---:R-:W-:Y:S01]  /*0ab0*/  ULEA UR6, UR6, UR7, 0x18 ;  /* 0x0000000706067291 */ /* 0x004fe2000f8ec0ff */
[----:B-1----:R-:W-:Y:S01]  /*0ac0*/  LEA R16, P1, R9, UR16, 0x1 ;  /* 0x0000001009107c11 */ /* 0x002fe2000f8208ff */
[----:B------:R-:W-:Y:S01]  /*0ad0*/  USHF.L.U64.HI UR7, UR4, 0x4, UR5 ;  /* 0x0000000404077899 */ /* 0x000fe20008010205 */
[----:B------:R-:W-:-:S02]  /*0ae0*/  LEA R8, P0, R19, UR16, 0x1 ;  /* 0x0000001013087c11 */ /* 0x000fc4000f8008ff */
[----:B------:R-:W-:Y:S02]  /*0af0*/  IADD3.X R24, PT, PT, R3, R0, R5, P3, P2 ;  /* 0x0000000003187210 */ /* 0x000fe40001fe4405 */
[----:B------:R-:W-:Y:S01]  /*0b00*/  IADD3.X R32, PT, PT, R6, R3, RZ, P5, !PT ;  /* 0x0000000306207210 */ /* 0x000fe20002ffe4ff */
[----:B------:R-:W-:Y:S01]  /*0b10*/  IMAD.WIDE.U32 R2, R17, R12, R2 ;  /* 0x0000000c11027225 */ /* 0x000fe200078e0002 */
[----:B------:R-:W-:Y:S02]  /*0b20*/  LOP3.LUT R0, R38, 0x1f8, RZ, 0xc0, !PT ;  /* 0x000001f826007812 */ /* 0x000fe400078ec0ff */
[----:B------:R-:W-:Y:S02]  /*0b30*/  LEA.HI.X R17, R9, UR17, R21, 0x1, P1 ;  /* 0x0000001109117c11 */ /* 0x000fe400088f0c15 */
[----:B------:R-:W-:Y:S02]  /*0b40*/  LEA R14, P2, R13, UR16, 0x1 ;  /* 0x000000100d0e7c11 */ /* 0x000fe4000f8408ff */
[----:B------:R-:W-:-:S02]  /*0b50*/  LEA.HI.X R9, R19, UR17, R26, 0x1, P0 ;  /* 0x0000001113097c11 */ /* 0x000fc400080f0c1a */
[----:B------:R-:W-:Y:S02]  /*0b60*/  LEA R10, P1, R20, UR16, 0x1 ;  /* 0x00000010140a7c11 */ /* 0x000fe4000f8208ff */
[----:B------:R-:W-:Y:S02]  /*0b70*/  LEA R12, P0, R7, UR16, 0x1 ;  /* 0x00000010070c7c11 */ /* 0x000fe4000f8008ff */
[----:B------:R-:W-:Y:S02]  /*0b80*/  LOP3.LUT R0, R0, 0x38, R37, 0x78, !PT ;  /* 0x0000003800007812 */ /* 0x000fe400078e7825 */
[----:B------:R-:W-:Y:S02]  /*0b90*/  LEA.HI.X R15, R13, UR17, R15, 0x1, P2 ;  /* 0x000000110d0f7c11 */ /* 0x000fe400090f0c0f */
[----:B------:R-:W-:Y:S01]  /*0ba0*/  LEA.HI.X R11, R20, UR17, R4, 0x1, P1 ;  /* 0x00000011140b7c11 */ /* 0x000fe200088f0c04 */
[----:B------:R-:W-:Y:S01]  /*0bb0*/  IMAD.WIDE.U32 R4, R22, UR26, R240 ;  /* 0x0000001a16047c25 */ /* 0x000fe2000f8e00f0 */
[----:B------:R-:W-:-:S02]  /*0bc0*/  LEA.HI.X R13, R7, UR17, R24, 0x1, P0 ;  /* 0x00000011070d7c11 */ /* 0x000fc400080f0c18 */
[----:B------:R-:W-:Y:S01]  /*0bd0*/  LOP3.LUT R20, R0, 0x1e00, R38, 0xf8, !PT ;  /* 0x00001e0000147812 */ /* 0x000fe200078ef826 */
[----:B------:R-:W-:Y:S01]  /*0be0*/  IMAD R7, R22, UR24, RZ ;  /* 0x0000001816077c24 */ /* 0x000fe2000f8e02ff */
[----:B------:R-:W-:Y:S01]  /*0bf0*/  LEA R6, P0, R2, UR16, 0x1 ;  /* 0x0000001002067c11 */ /* 0x000fe2000f8008ff */
[----:B------:R-:W-:Y:S01]  /*0c00*/  IMAD.IADD R0, R3, 0x1, R18 ;  /* 0x0000000103007824 */ /* 0x000fe200078e0212 */
[----:B------:R-:W-:Y:S01]  /*0c10*/  LEA R20, R20, UR6, 0x1 ;  /* 0x0000000614147c11 */ /* 0x000fe2000f8e08ff */
[----:B------:R-:W-:Y:S01]  /*0c20*/  IMAD R3, R23, UR26, R7 ;  /* 0x0000001a17037c24 */ /* 0x000fe2000f8e0207 */
[----:B------:R-:W-:Y:S02]  /*0c30*/  LEA R18, P1, R25, UR16, 0x1 ;  /* 0x0000001019127c11 */ /* 0x000fe4000f8208ff */
[----:B------:R-:W-:Y:S01]  /*0c40*/  LEA.HI.X R7, R2, UR17, R0, 0x1, P0 ;  /* 0x0000001102077c11 */ /* 0x000fe200080f0c00 */
[----:B------:R-:W-:Y:S01]  /*0c50*/  IMAD.IADD R3, R5, 0x1, R3 ;  /* 0x0000000105037824 */ /* 0x000fe200078e0203 */
[----:B------:R-:W-:Y:S01]  /*0c60*/  MOV R2, R4 ;  /* 0x0000000400027202 */ /* 0x000fe20000000f00 */
[----:B------:R-:W-:Y:S01]  /*0c70*/  IMAD.U32 R0, RZ, RZ, UR12 ;  /* 0x0000000cff007e24 */ /* 0x000fe2000f8e00ff */
[----:B------:R-:W-:Y:S01]  /*0c80*/  LEA R24, P0, R27, UR16, 0x1 ;  /* 0x000000101b187c11 */ /* 0x000fe2000f8008ff */
[----:B------:R-:W-:Y:S01]  /*0c90*/  @!PT LDS RZ, [RZ] ;  /* 0x00000000fffff984 */ /* 0x000fe20000000800 */
[----:B------:R-:W-:Y:S01]  /*0ca0*/  @!PT LDS RZ, [RZ] ;  /* 0x00000000fffff984 */ /* 0x000fe20000000800 */
[----:B------:R-:W-:Y:S01]  /*0cb0*/  @!PT LDS RZ, [RZ] ;  /* 0x00000000fffff984 */ /* 0x000fe20000000800 */
[----:B------:R-:W-:Y:S01]  /*0cc0*/  LDGSTS.E.BYPASS.LTC128B.128 [R20], desc[UR22][R6.64] ;  /* 0x0000000006147fae */ /* 0x000fe2000b981a16 */
[----:B------:R-:W-:Y:S01]  /*0cd0*/  LEA.HI.X R19, R25, UR17, R32, 0x1, P1 ;  /* 0x0000001119137c11 */ /* 0x000fe200088f0c20 */
[----:B------:R-:W-:Y:S01]  /*0ce0*/  IMAD.WIDE.U32 R2, R34, UR25, R2 ;  /* 0x0000001922027c25 */ /* 0x000fe2000f8e0002 */
[----:B------:R-:W-:Y:S01]  /*0cf0*/  LEA.HI.X R25, R27, UR17, R33, 0x1, P0 ;  /* 0x000000111b197c11 */ /* 0x000fe200080f0c21 */
[----:B------:R1:W-:Y:S01]  /*0d00*/  LDGSTS.E.BYPASS.LTC128B.128 [R20+0x4000], desc[UR22][R6.64+0x80] ;  /* 0x0400008006147fae */ /* 0x0003e2000b981a16 */
[----:B------:R-:W-:Y:S01]  /*0d10*/  USHF.L.U64.HI UR12, UR4, 0x5, UR5 ;  /* 0x00000005040c7899 */ /* 0x000fe20008010205 */
[----:B------:R-:W-:Y:S01]  /*0d20*/  IMAD R3, R35, UR25, R3 ;  /* 0x0000001923037c24 */ /* 0x000fe2000f8e0203 */
[----:B------:R-:W-:Y:S01]  /*0d30*/  LOP3.LUT R21, R174, 0x400, RZ, 0xc0, !PT ;  /* 0x00000400ae157812 */ /* 0x000fe200078ec0ff */
[----:B------:R-:W-:Y:S01]  /*0d40*/  IMAD.WIDE.U32 R4, R172, UR27, RZ ;  /* 0x0000001bac047c25 */ /* 0x000fe2000f8e00ff */
[----:B------:R-:W-:Y:S01]  /*0d50*/  LDGSTS.E.BYPASS.LTC128B.128 [R20+0x800], desc[UR22][R14.64] ;  /* 0x008000000e147fae */ /* 0x000fe2000b981a16 */
[----:B------:R-:W-:-:S02]  /*0d60*/  LOP3.LUT P4, RZ, R37, 0x4, RZ, 0xc0, !PT ;  /* 0x0000000425ff7812 */ /* 0x000fc4000788c0ff */
[C---:B------:R-:W-:Y:S01]  /*0d70*/  IMAD.WIDE.U32 R2, R39.reuse, R22, R2 ;  /* 0x0000001627027225 */ /* 0x040fe200078e0002 */
[----:B------:R-:W-:Y:S03]  /*0d80*/  LDGSTS.E.BYPASS.LTC128B.128 [R20+0x4800], desc[UR22][R14.64+0x80] ;  /* 0x048000800e147fae */ /* 0x000fe6000b981a16 */
[----:B------:R-:W-:Y:S01]  /*0d90*/  IMAD R3, R39, R23, R3 ;  /* 0x0000001727037224 */ /* 0x000fe200078e0203 */
[----:B------:R-:W-:Y:S01]  /*0da0*/  LDGSTS.E.BYPASS.LTC128B.128 [R20+0x1000], desc[UR22][R16.64] ;  /* 0x0100000010147fae */ /* 0x000fe2000b981a16 */
[----:B------:R-:W-:-:S03]  /*0db0*/  IMAD.WIDE.U32 R2, R0, UR29, R2 ;  /* 0x0000001d00027c25 */ /* 0x000fc6000f8e0002 */
[----:B------:R-:W-:Y:S01]  /*0dc0*/  LDGSTS.E.BYPASS.LTC128B.128 [R20+0x5000], desc[UR22][R16.64+0x80] ;  /* 0x0500008010147fae */ /* 0x000fe2000b981a16 */
[----:B------:R-:W-:-:S03]  /*0dd0*/  LEA R176, P0, R2, UR18, 0x1 ;  /* 0x0000001202b07c11 */ /* 0x000fc6000f8008ff */
[----:B------:R-:W-:Y:S01]  /*0de0*/  LDGSTS.E.BYPASS.LTC128B.128 [R20+0x1800], desc[UR22][R8.64] ;  /* 0x0180000008147fae */ /* 0x000fe2000b981a16 */
[----:B------:R-:W-:Y:S01]  /*0df0*/  IADD3 R0, PT, PT, R3, UR10, RZ ;  /* 0x0000000a03007c10 */ /* 0x000fe2000fffe0ff */
[----:B------:R-:W-:Y:S02]  /*0e00*/  USHF.L.U32 UR10, UR4, 0x4, URZ ;  /* 0x00000004040a7899 */ /* 0x000fe400080006ff */
[----:B------:R2:W-:Y:S01]  /*0e10*/  LDGSTS.E.BYPASS.LTC128B.128 [R20+0x5800], desc[UR22][R8.64+0x80] ;  /* 0x0580008008147fae */ /* 0x0005e2000b981a16 */
[----:B-1----:R-:W-:Y:S01]  /*0e20*/  IMAD R6, R173, UR27, RZ ;  /* 0x0000001bad067c24 */ /* 0x002fe2000f8e02ff */
[----:B------:R-:W-:Y:S02]  /*0e30*/  LEA.HI.X R175, R2, UR19, R0, 0x1, P0 ;  /* 0x0000001302af7c11 */ /* 0x000fe400080f0c00 */
[----:B------:R-:W-:Y:S01]  /*0e40*/  IADD3 R3, P0, PT, R154, R4, RZ ;  /* 0x000000049a037210 */ /* 0x000fe20007f1e0ff */
[----:B------:R-:W-:Y:S01]  /*0e50*/  IMAD R6, R172, UR11, R6 ;  /* 0x0000000bac067c24 */ /* 0x000fe2000f8e0206 */
[----:B------:R-:W-:Y:S01]  /*0e60*/  LDGSTS.E.BYPASS.LTC128B.128 [R20+0x2000], desc[UR22][R10.64] ;  /* 0x020000000a147fae */ /* 0x000fe2000b981a16 */
[----:B------:R-:W-:-:S02]  /*0e70*/  ULEA UR11, UP0, UR32, UR10, 0x6 ;  /* 0x0000000a200b7291 */ /* 0x000fc4000f8030ff */
[----:B------:R-:W-:Y:S01]  /*0e80*/  IMAD.IADD R0, R5, 0x1, R6 ;  /* 0x0000000105007824 */ /* 0x000fe200078e0206 */
[----:B------:R1:W-:Y:S01]  /*0e90*/  LDGSTS.E.BYPASS.LTC128B.128 [R20+0x6000], desc[UR22][R10.64+0x80] ;  /* 0x060000800a147fae */ /* 0x0003e2000b981a16 */
[----:B------:R-:W-:Y:S02]  /*0ea0*/  UIADD3 UR10, UP1, UPT, UR11, UR10, URZ ;  /* 0x0000000a0b0a7290 */ /* 0x000fe4000ff3e0ff */
[----:B------:R-:W-:Y:S01]  /*0eb0*/  IMAD.X R5, R0, 0x1, R152, P0 ;  /* 0x0000000100057824 */ /* 0x000fe200000e0698 */
[----:B------:R-:W-:Y:S01]  /*0ec0*/  LDGSTS.E.BYPASS.LTC128B.128 [R20+0x2800], desc[UR22][R12.64] ;  /* 0x028000000c147fae */ /* 0x000fe2000b981a16 */
[----:B------:R-:W-:Y:S02]  /*0ed0*/  ULEA.HI.X UR28, UR32, UR7, UR28, 0x6, UP0 ;  /* 0x00000007201c7291 */ /* 0x000fe400080f341c */
[----:B------:R-:W-:Y:S01]  /*0ee0*/  ULEA UR13, UP0, UR4, UR11, 0x5 ;  /* 0x0000000b040d7291 */ /* 0x000fe2000f8028ff */
[----:B------:R3:W-:Y:S01]  /*0ef0*/  LDGSTS.E.BYPASS.LTC128B.128 [R20+0x6800], desc[UR22][R12.64+0x80] ;  /* 0x068000800c147fae */ /* 0x0007e2000b981a16 */
[----:B------:R-:W-:-:S02]  /*0f00*/  UIADD3.X UR7, UPT, UPT, UR28, UR7, URZ, UP1, !UPT ;  /* 0x000000071c077290 */ /* 0x000fc40008ffe4ff */
[----:B------:R-:W-:Y:S01]  /*0f10*/  UIADD3.X UR12, UPT, UPT, UR12, UR28, URZ, UP0, !UPT ;  /* 0x0000001c0c0c7290 */ /* 0x000fe200087fe4ff */
[----:B------:R-:W-:Y:S01]  /*0f20*/  LDGSTS.E.BYPASS.LTC128B.128 [R20+0x3000], desc[UR22][R18.64] ;  /* 0x0300000012147fae */ /* 0x000fe2000b981a16 */
[----:B------:R-:W-:-:S03]  /*0f30*/  UISETP.GE.AND UP0, UPT, UR30, 0x41, UPT ;  /* 0x000000411e00788c */ /* 0x000fc6000bf06270 */
[----:B------:R-:W-:Y:S01]  /*0f40*/  LDGSTS.E.BYPASS.LTC128B.128 [R20+0x7000], desc[UR22][R18.64+0x80] ;  /* 0x0700008012147fae */ /* 0x000fe2000b981a16 */
[----:B--2---:R-:W-:-:S03]  /*0f50*/  LEA R8, P2, R4, R176, 0x1 ;  /* 0x000000b004087211 */ /* 0x004fc600078408ff */
[----:B------:R-:W-:Y:S01]  /*0f60*/  LDGSTS.E.BYPASS.LTC128B.128 [R20+0x3800], desc[UR22][R24.64] ;  /* 0x0380000018147fae */ /* 0x000fe2000b981a16 */
[----:B------:R-:W-:Y:S02]  /*0f70*/  LEA.HI.X R9, R4, R175, R0, 0x1, P2 ;  /* 0x000000af04097211 */ /* 0x000fe400010f0c00 */
[C---:B------:R-:W-:Y:S01]  /*0f80*/  LEA R6, P2, R3.reuse, R176, 0x1 ;  /* 0x000000b003067211 */ /* 0x040fe200078408ff */
[----:B------:R-:W-:Y:S01]  /*0f90*/  LDGSTS.E.BYPASS.LTC128B.128 [R20+0x7800], desc[UR22][R24.64+0x80] ;  /* 0x0780008018147fae */ /* 0x000fe2000b981a16 */
[----:B-1----:R-:W-:-:S03]  /*0fa0*/  IADD3 R10, P1, PT, R3, R154, RZ ;  /* 0x0000009a030a7210 */ /* 0x002fc60007f3e0ff */
[----:B------:R-:W-:Y:S01]  /*0fb0*/  LDGSTS.E.BYPASS.LTC128B.128 [R20+0x8000], desc[UR22][R8.64] ;  /* 0x0800000008147fae */ /* 0x000fe2000b981a16 */
[----:B------:R-:W-:Y:S02]  /*0fc0*/  IADD3 R11, P0, PT, R162, R3, RZ ;  /* 0x00000003a20b7210 */ /* 0x000fe40007f1e0ff */
[----:B------:R-:W-:Y:S01]  /*0fd0*/  LEA.HI.X R7, R3, R175, R5, 0x1, P2 ;  /* 0x000000af03077211 */ /* 0x000fe200010f0c05 */
[----:B------:R-:W-:Y:S01]  /*0fe0*/  IMAD.X R0, R5, 0x1, R152, P1 ;  /* 0x0000000105007824 */ /* 0x000fe200008e0698 */
[CC--:B------:R-:W-:Y:S01]  /*0ff0*/  LEA R4, P1, R10.reuse, R176.reuse, 0x1 ;  /* 0x000000b00a047211 */ /* 0x0c0fe200078208ff */
[----:B------:R1:W-:Y:S01]  /*1000*/  LDGSTS.E.BYPASS.LTC128B.128 [R20+0xa000], desc[UR22][R8.64+0x80] ;  /* 0x0a00008008147fae */ /* 0x0003e2000b981a16 */
[----:B---3--:R-:W-:Y:S02]  /*1010*/  IADD3.X R12, PT, PT, R163, R5, RZ, P0, !PT ;  /* 0x00000005a30c7210 */ /* 0x008fe400007fe4ff */
[C---:B------:R-:W-:Y:S01]  /*1020*/  LEA R2, P0, R11.reuse, R176, 0x1 ;  /* 0x000000b00b027211 */ /* 0x040fe200078008ff */
[----:B------:R-:W-:Y:S01]  /*1030*/  LDGSTS.E.BYPASS.LTC128B.128 [R20+0x8800], desc[UR22][R6.64] ;  /* 0x0880000006147fae */ /* 0x000fe2000b981a16 */
[-C--:B------:R-:W-:Y:S01]  /*1040*/  LEA.HI.X R5, R10, R175.reuse, R0, 0x1, P1 ;  /* 0x000000af0a057211 */ /* 0x080fe200008f0c00 */
[----:B------:R-:W-:Y:S01]  /*1050*/  IMAD.U32 R10, RZ, RZ, UR11 ;  /* 0x0000000bff0a7e24 */ /* 0x000fe2000f8e00ff */
[----:B------:R-:W-:Y:S01]  /*1060*/  LEA.HI.X R3, R11, R175, R12, 0x1, P0 ;  /* 0x000000af0b037211 */ /* 0x000fe200000f0c0c */
[----:B------:R2:W-:Y:S01]  /*1070*/  LDGSTS.E.BYPASS.LTC128B.128 [R20+0xa800], desc[UR22][R6.64+0x80] ;  /* 0x0a80008006147fae */ /* 0x0005e2000b981a16 */
[----:B------:R-:W-:-:S03]  /*1080*/  LOP3.LUT R0, R174, 0x1c0, RZ, 0xc0, !PT ;  /* 0x000001c0ae007812 */ /* 0x000fc600078ec0ff */
[----:B------:R-:W-:Y:S01]  /*1090*/  LDGSTS.E.BYPASS.LTC128B.128 [R20+0x9000], desc[UR22][R4.64] ;  /* 0x0900000004147fae */ /* 0x000fe2000b981a16 */
[----:B------:R-:W-:-:S03]  /*10a0*/  LOP3.LUT R0, R0, 0x38, R38, 0xf8, !PT ;  /* 0x0000003800007812 */ /* 0x000fc600078ef826 */
[----:B------:R3:W-:Y:S04]  /*10b0*/  LDGSTS.E.BYPASS.LTC128B.128 [R20+0xb000], desc[UR22][R4.64+0x80] ;  /* 0x0b00008004147fae */ /* 0x0007e8000b981a16 */
[----:B------:R-:W-:Y:S04]  /*10c0*/  LDGSTS.E.BYPASS.LTC128B.128 [R20+0x9800], desc[UR22][R2.64] ;  /* 0x0980000002147fae */ /* 0x000fe8000b981a16 */
[----:B------:R4:W-:Y:S01]  /*10d0*/  LDGSTS.E.BYPASS.LTC128B.128 [R20+0xb800], desc[UR22][R2.64+0x80] ;  /* 0x0b80008002147fae */ /* 0x0009e2000b981a16 */
[----:B-1----:R-:W-:-:S03]  /*10e0*/  IMAD.U32 R9, RZ, RZ, UR10 ;  /* 0x0000000aff097e24 */ /* 0x002fc6000f8e00ff */
[----:B------:R-:W0:Y:S01]  /*10f0*/  LDGDEPBAR ;  /* 0x00000000000079af */ /* 0x000e220000000000 */
[----:B------:R-:W-:-:S03]  /*1100*/  MOV R8, UR13 ;  /* 0x0000000d00087c02 */ /* 0x000fc60008000f00 */
[----:B------:R-:W-:Y:S01]  /*1110*/  STL [R1+0x2c], R176 ;  /* 0x00002cb001007387 */ /* 0x000fe20000100800 */
[----:B--2---:R-:W-:Y:S01]  /*1120*/  IMAD.U32 R7, RZ, RZ, UR28 ;  /* 0x0000001cff077e24 */ /* 0x004fe2000f8e00ff */
[CC--:B------:R-:W-:Y:S02]  /*1130*/  LEA R6, P2, R10.reuse, R31.reuse, 0x1 ;  /* 0x0000001f0a067211 */ /* 0x0c0fe400078408ff */
[----:B------:R-:W-:Y:S02]  /*1140*/  STL [R1+0x28], R175 ;  /* 0x000028af01007387 */ /* 0x000fe40000100800 */
[----:B------:R-:W-:Y:S02]  /*1150*/  LEA.HI.X R7, R10, R30, R7, 0x1, P2 ;  /* 0x0000001e0a077211 */ /* 0x000fe400010f0c07 */
[----:B---3--:R-:W-:Y:S02]  /*1160*/  LOP3.LUT R5, R0, 0x8, R37, 0x78, !PT ;  /* 0x0000000800057812 */ /* 0x008fe400078e7825 */
[----:B------:R-:W-:-:S03]  /*1170*/  LEA R4, P1, R9, R31, 0x1 ;  /* 0x0000001f09047211 */ /* 0x000fc600078208ff */
[----:B------:R-:W-:Y:S01]  /*1180*/  IMAD R21, R5, 0x2, R21 ;  /* 0x0000000205157824 */ /* 0x000fe200078e0215 */
[----:B----4-:R-:W-:Y:S01]  /*1190*/  SHF.R.U32.HI R2, RZ, 0x1, R37 ;  /* 0x00000001ff027819 */ /* 0x010fe20000011625 */
[----:B------:R-:W-:-:S04]  /*11a0*/  DEPBAR.LE SB0, 0x0 ;  /* 0x000080000000791a */ /* 0x000fc80000000000 */
[----:B------:R-:W-:Y:S01]  /*11b0*/  BAR.SYNC.DEFER_BLOCKING 0x0 ;  /* 0x0000000000007b1d */ /* 0x000fe20000010000 */
[----:B------:R-:W-:Y:S01]  /*11c0*/  IMAD.U32 R3, RZ, RZ, UR7 ;  /* 0x00000007ff037e24 */ /* 0x000fe2000f8e00ff */
[----:B------:R-:W-:Y:S02]  /*11d0*/  LOP3.LUT R155, R0, 0x8, R2, 0x78, !PT ;  /* 0x00000008009b7812 */ /* 0x000fe400078e7802 */
[----:B------:R-:W-:Y:S02]  /*11e0*/  MOV R0, UR12 ;  /* 0x0000000c00007c02 */ /* 0x000fe40008000f00 */
[C---:B------:R-:W-:Y:S01]  /*11f0*/  LEA R2, P0, R8.reuse, R31, 0x1 ;  /* 0x0000001f08027211 */ /* 0x040fe200078008ff */
[----:B------:R-:W1:Y:S01]  /*1200*/  LDCU UR7, c[0x0][0x50c] ;  /* 0x0000a180ff0777ac */ /* 0x000e620008000800 */
[-C--:B------:R-:W-:Y:S02]  /*1210*/  LEA.HI.X R5, R9, R30.reuse, R3, 0x1, P1 ;  /* 0x0000001e09057211 */ /* 0x080fe400008f0c03 */
[----:B------:R-:W-:-:S02]  /*1220*/  LEA.HI.X R3, R8, R30, R0, 0x1, P0 ;  /* 0x0000001e08037211 */ /* 0x000fc400000f0c00 */
[----:B------:R-:W-:Y:S02]  /*1230*/  LOP3.LUT R0, R36, R155, RZ, 0xfc, !PT ;  /* 0x0000009b24007212 */ /* 0x000fe400078efcff */
[----:B------:R-:W-:Y:S02]  /*1240*/  LOP3.LUT P0, RZ, R37, 0x2, RZ, 0xc0, !PT ;  /* 0x0000000225ff7812 */ /* 0x000fe4000780c0ff */
[----:B------:R-:W-:Y:S02]  /*1250*/  LEA R22, R0, UR6, 0x1 ;  /* 0x0000000600167c11 */ /* 0x000fe4000f8e08ff */
[----:B------:R-:W-:Y:S02]  /*1260*/  SEL R153, R153, 0xffffffe0, !P0 ;  /* 0xffffffe099997807 */ /* 0x000fe40004000000 */
[----:B------:R-:W-:-:S03]  /*1270*/  MOV R0, 0x40 ;  /* 0x0000004000007802 */ /* 0x000fc60000000f00 */
[----:B------:R-:W-:Y:S01]  /*1280*/  IMAD.IADD R38, R153, 0x1, R22 ;  /* 0x0000000199267824 */ /* 0x000fe200078e0216 */
[----:B------:R-:W-:Y:S01]  /*1290*/  @!PT LDS RZ, [RZ] ;  /* 0x00000000fffff984 */ /* 0x000fe20000000800 */
[----:B------:R-:W-:Y:S01]  /*12a0*/  @!PT LDS RZ, [RZ] ;  /* 0x00000000fffff984 */ /* 0x000fe20000000800 */
[----:B------:R-:W-:Y:S01]  /*12b0*/  @!PT LDS RZ, [RZ] ;  /* 0x00000000fffff984 */ /* 0x000fe20000000800 */
[----:B------:R-:W-:Y:S01]  /*12c0*/  LDGSTS.E.BYPASS.LTC128B.128 [R20+0xc000], desc[UR22][R28.64] ;  /* 0x0c0000001c147fae */ /* 0x000fe2000b981a16 */
[----:B------:R-:W-:-:S03]  /*12d0*/  SEL R0, R0, 0xffffffc0, !P4 ;  /* 0xffffffc000007807 */ /* 0x000fc60006000000 */
[----:B------:R2:W-:Y:S02]  /*12e0*/  LDGSTS.E.BYPASS.LTC128B.128 [R20+0xe000], desc[UR22][R28.64+0x80] ;  /* 0x0e0000801c147fae */ /* 0x0005e4000b981a16 */
[----:B------:R-:W-:Y:S02]  /*12f0*/  IMAD.IADD R23, R0, 0x1, R22 ;  /* 0x0000000100177824 */ /* 0x000fe400078e0216 */
[----:B------:R-:W-:Y:S03]  /*1300*/  LDGSTS.E.BYPASS.LTC128B.128 [R20+0xc800], desc[UR22][R6.64] ;  /* 0x0c80000006147fae */ /* 0x000fe6000b981a16 */
[----:B------:R-:W-:Y:S01]  /*1310*/  IADD3 R37, PT, PT, R153, R23, RZ ;  /* 0x0000001799257210 */ /* 0x000fe20007ffe0ff */
[----:B------:R-:W-:Y:S04]  /*1320*/  LDGSTS.E.BYPASS.LTC128B.128 [R20+0xe800], desc[UR22][R6.64+0x80] ;  /* 0x0e80008006147fae */ /* 0x000fe8000b981a16 */
[----:B------:R-:W-:Y:S04]  /*1330*/  LDGSTS.E.BYPASS.LTC128B.128 [R20+0xd000], desc[UR22][R4.64] ;  /* 0x0d00000004147fae */ /* 0x000fe8000b981a16 */
[----:B------:R-:W-:Y:S04]  /*1340*/  LDGSTS.E.BYPASS.LTC128B.128 [R20+0xf000], desc[UR22][R4.64+0x80] ;  /* 0x0f00008004147fae */ /* 0x000fe8000b981a16 */
[----:B------:R-:W-:Y:S04]  /*1350*/  LDGSTS.E.BYPASS.LTC128B.128 [R20+0xd800], desc[UR22][R2.64] ;  /* 0x0d80000002147fae */ /* 0x000fe8000b981a16 */
[----:B------:R3:W-:Y:S04]  /*1360*/  LDGSTS.E.BYPASS.LTC128B.128 [R20+0xf800], desc[UR22][R2.64+0x80] ;  /* 0x0f80008002147fae */ /* 0x0007e8000b981a16 */
[----:B------:R-:W-:Y:S04]  /*1370*/  LDSM.16.M88.4 R12, [R22] ;  /* 0x00000000160c783b */ /* 0x000fe80000000200 */
[----:B------:R-:W4:Y:S04]  /*1380*/  LDSM.16.M88.4 R40, [R21+UR6+0x8000] ;  /* 0x008000061528783b */ /* 0x000f280008000200 */
[----:B------:R-:W1:Y:S04]  /*1390*/  LDSM.16.M88.4 R8, [R22+0x2000] ;  /* 0x002000001608783b */ /* 0x000e680000000200 */
[----:B------:R-:W1:Y:S04]  /*13a0*/  LDSM.16.M88.4 R32, [R21+UR6+0x8800] ;  /* 0x008800061520783b */ /* 0x000e680008000200 */
[----:B--2---:R-:W2:Y:S04]  /*13b0*/  LDSM.16.M88.4 R28, [R21+UR6+0x9000] ;  /* 0x00900006151c783b */ /* 0x004ea80008000200 */
[----:B------:R-:W2:Y:S01]  /*13c0*/  LDSM.16.M88.4 R24, [R21+UR6+0x9800] ;  /* 0x009800061518783b */ /* 0x000ea20008000200 */
[----:B---3--:R-:W-:-:S03]  /*13d0*/  IADD3 R2, PT, PT, R21, UR6, RZ ;  /* 0x0000000615027c10 */ /* 0x008fc6000fffe0ff */
[----:B------:R-:W-:Y:S02]  /*13e0*/  LDSM.16.M88.4 R16, [R38] ;  /* 0x000000002610783b */ /* 0x000fe40000000200 */
[--C-:B------:R-:W-:Y:S02]  /*13f0*/  IMAD.IADD R36, R153, 0x1, R2.reuse ;  /* 0x0000000199247824 */ /* 0x100fe400078e0202 */
[----:B------:R-:W-:Y:S01]  /*1400*/  LDSM.16.M88.4 R4, [R38+0x2000] ;  /* 0x002000002604783b */ /* 0x000fe20000000200 */
[----:B------:R-:W-:-:S03]  /*1410*/  IMAD.IADD R2, R0, 0x1, R2 ;  /* 0x0000000100027824 */ /* 0x000fc600078e0202 */
[----:B------:R-:W3:Y:S01]  /*1420*/  LDSM.16.M88.4 R52, [R36+0x8800] ;  /* 0x008800002434783b */ /* 0x000ee20000000200 */
[----:B------:R-:W-:-:S03]  /*1430*/  IMAD.IADD R3, R153, 0x1, R2 ;  /* 0x0000000199037824 */ /* 0x000fc600078e0202 */
[----:B------:R-:W3:Y:S04]  /*1440*/  LDSM.16.M88.4 R56, [R36+0x9000] ;  /* 0x009000002438783b */ /* 0x000ee80000000200 */
[----:B------:R-:W3:Y:S01]  /*1450*/  LDSM.16.M88.4 R72, [R36+0x9800] ;  /* 0x009800002448783b */ /* 0x000ee20000000200 */
[-C--:B----4-:R-:W-:Y:S03]  /*1460*/  HMMA.16816.F32 R92, R12, R40.reuse, RZ ;  /* 0x000000280c5c723c */ /* 0x090fe600000018ff */
[----:B------:R-:W4:Y:S04]  /*1470*/  LDSM.16.M88.4 R48, [R36+0x8000] ;  /* 0x008000002430783b */ /* 0x000f280000000200 */
[----:B------:R-:W-:Y:S01]  /*1480*/  LDSM.16.M88.4 R100, [R3+0x9800] ;  /* 0x009800000364783b */ /* 0x000fe20000000200 */
[C---:B-1----:R-:W-:Y:S03]  /*1490*/  HMMA.16816.F32 R88, R8.reuse, R40, RZ ;  /* 0x000000280858723c */ /* 0x042fe600000018ff */
[----:B------:R-:W0:Y:S05]  /*14a0*/  LDGDEPBAR ;  /* 0x00000000000079af */ /* 0x000e2a0000000000 */
[-C--:B------:R-:W-:Y:S08]  /*14b0*/  HMMA.16816.F32 R84, R8, R42.reuse, RZ ;  /* 0x0000002a0854723c */ /* 0x080ff000000018ff */
[----:B------:R-:W-:Y:S08]  /*14c0*/  HMMA.16816.F32 R96, R12, R42, RZ ;  /* 0x0000002a0c60723c */ /* 0x000ff000000018ff */
[C---:B------:R-:W-:Y:S08]  /*14d0*/  HMMA.16816.F32 R80, R8.reuse, R32, RZ ;  /* 0x000000200850723c */ /* 0x040ff000000018ff */
[C---:B--2---:R-:W-:Y:S08]  /*14e0*/  HMMA.16816.F32 R68, R8.reuse, R28, RZ ;  /* 0x0000001c0844723c */ /* 0x044ff000000018ff */
[C---:B------:R-:W-:Y:S08]  /*14f0*/  HMMA.16816.F32 R60, R8.reuse, R24, RZ ;  /* 0x00000018083c723c */ /* 0x040ff000000018ff */
[C---:B------:R-:W-:Y:S08]  /*1500*/  HMMA.16816.F32 R76, R8.reuse, R34, RZ ;  /* 0x00000022084c723c */ /* 0x040ff000000018ff */
[C---:B------:R-:W-:Y:S08]  /*1510*/  HMMA.16816.F32 R64, R8.reuse, R30, RZ ;  /* 0x0000001e0840723c */ /* 0x040ff000000018ff */
[----:B------:R-:W-:Y:S08]  /*1520*/  HMMA.16816.F32 R44, R8, R26, RZ ;  /* 0x0000001a082c723c */ /* 0x000ff000000018ff */
[C---:B------:R-:W-:Y:S08]  /*1530*/  HMMA.16816.F32 R40, R12.reuse, R32, RZ ;  /* 0x000000200c28723c */ /* 0x040ff000000018ff */
[C---:B------:R-:W-:Y:S08]  /*1540*/  HMMA.16816.F32 R8, R12.reuse, R28, RZ ;  /* 0x0000001c0c08723c */ /* 0x040ff000000018ff */
[C---:B------:R-:W-:Y:S08]  /*1550*/  HMMA.16816.F32 R104, R12.reuse, R34, RZ ;  /* 0x000000220c68723c */ /* 0x040ff000000018ff */
[C---:B------:R-:W-:Y:S01]  /*1560*/  HMMA.16816.F32 R148, R12.reuse, R30, RZ ;  /* 0x0000001e0c94723c */ /* 0x040fe200000018ff */
[----:B------:R-:W-:Y:S07]  /*1570*/  LDSM.16.M88.4 R28, [R2+0x9000] ;  /* 0x00900000021c783b */ /* 0x000fee0000000200 */
[C---:B------:R-:W-:Y:S08]  /*1580*/  HMMA.16816.F32 R32, R12.reuse, R24, RZ ;  /* 0x000000180c20723c */ /* 0x040ff000000018ff */
[----:B------:R-:W-:Y:S01]  /*1590*/  HMMA.16816.F32 R144, R12, R26, RZ ;  /* 0x0000001a0c90723c */ /* 0x000fe200000018ff */
[----:B------:R-:W-:Y:S04]  /*15a0*/  LDSM.16.M88.4 R24, [R2+0x9800] ;  /* 0x009800000218783b */ /* 0x000fe80000000200 */
[----:B------:R-:W-:Y:S03]  /*15b0*/  LDSM.16.M88.4 R12, [R23] ;  /* 0x00000000170c783b */ /* 0x000fe60000000200 */
[C---:B---3--:R-:W-:Y:S01]  /*15c0*/  HMMA.16816.F32 R116, R16.reuse, R52, R40 ;  /* 0x000000341074723c */ /* 0x048fe20000001828 */
[----:B------:R-:W-:Y:S07]  /*15d0*/  LDSM.16.M88.4 R40, [R2+0x8800] ;  /* 0x008800000228783b */ /* 0x000fee0000000200 */
[----:B------:R-:W-:Y:S01]  /*15e0*/  HMMA.16816.F32 R120, R16, R56, R8 ;  /* 0x000000381078723c */ /* 0x000fe20000001808 */
[----:B------:R-:W1:Y:S07]  /*15f0*/  LDSM.16.M88.4 R8, [R23+0x2000] ;  /* 0x002000001708783b */ /* 0x000e6e0000000200 */
[C---:B------:R-:W-:Y:S01]  /*1600*/  HMMA.16816.F32 R112, R4.reuse, R74, R44 ;  /* 0x0000004a0470723c */ /* 0x040fe2000000182c */
[----:B------:R-:W2:Y:S07]  /*1610*/  LDSM.16.M88.4 R44, [R2+0x8000] ;  /* 0x00800000022c783b */ /* 0x000eae0000000200 */
[C---:B------:R-:W-:Y:S08]  /*1620*/  HMMA.16816.F32 R80, R4.reuse, R52, R80 ;  /* 0x000000340450723c */ /* 0x040ff00000001850 */
[C---:B------:R-:W-:Y:S08]  /*1630*/  HMMA.16816.F32 R68, R4.reuse, R56, R68 ;  /* 0x000000380444723c */ /* 0x040ff00000001844 */
[----:B------:R-:W-:Y:S08]  /*1640*/  HMMA.16816.F32 R60, R4, R72, R60 ;  /* 0x00000048043c723c */ /* 0x000ff0000000183c */
[-C--:B----4-:R-:W-:Y:S08]  /*1650*/  HMMA.16816.F32 R108, R16, R48.reuse, R92 ;  /* 0x00000030106c723c */ /* 0x090ff0000000185c */
[C---:B------:R-:W-:Y:S08]  /*1660*/  HMMA.16816.F32 R140, R4.reuse, R48, R88 ;  /* 0x00000030048c723c */ /* 0x040ff00000001858 */
[C---:B------:R-:W-:Y:S08]  /*1670*/  HMMA.16816.F32 R136, R4.reuse, R50, R84 ;  /* 0x000000320488723c */ /* 0x040ff00000001854 */
[C---:B------:R-:W-:Y:S01]  /*1680*/  HMMA.16816.F32 R132, R4.reuse, R54, R76 ;  /* 0x000000360484723c */ /* 0x040fe2000000184c */
[----:B------:R-:W-:Y:S07]  /*1690*/  LDSM.16.M88.4 R76, [R3+0x9000] ;  /* 0x00900000034c783b */ /* 0x000fee0000000200 */
[----:B------:R-:W-:Y:S01]  /*16a0*/  HMMA.16816.F32 R128, R4, R58, R64 ;  /* 0x0000003a0480723c */ /* 0x000fe20000001840 */
[----:B------:R-:W-:Y:S07]  /*16b0*/  LDSM.16.M88.4 R4, [R37+0x2000] ;  /* 0x002000002504783b */ /* 0x000fee0000000200 */
[C---:B------:R-:W-:Y:S01]  /*16c0*/  HMMA.16816.F32 R92, R16.reuse, R50, R96 ;  /* 0x00000032105c723c */ /* 0x040fe20000001860 */
[----:B------:R-:W3:Y:S07]  /*16d0*/  LDSM.16.M88.4 R48, [R3+0x8000] ;  /* 0x008000000330783b */ /* 0x000eee0000000200 */
[C---:B------:R-:W-:Y:S01]  /*16e0*/  HMMA.16816.F32 R104, R16.reuse, R54, R104 ;  /* 0x000000361068723c */ /* 0x040fe20000001868 */
[----:B------:R-:W4:Y:S07]  /*16f0*/  LDSM.16.M88.4 R52, [R3+0x8800] ;  /* 0x008800000334783b */ /* 0x000f2e0000000200 */
[C---:B------:R-:W-:Y:S01]  /*1700*/  HMMA.16816.F32 R124, R16.reuse, R72, R32 ;  /* 0x00000048107c723c */ /* 0x040fe20000001820 */
[----:B------:R-:W4:Y:S07]  /*1710*/  LDSM.16.M88.4 R32, [R37] ;  /* 0x000000002520783b */ /* 0x000f2e0000000200 */
[C---:B------:R-:W-:Y:S08]  /*1720*/  HMMA.16816.F32 R96, R16.reuse, R58, R148 ;  /* 0x0000003a1060723c */ /* 0x040ff00000001894 */
[----:B------:R-:W-:Y:S08]  /*1730*/  HMMA.16816.F32 R88, R16, R74, R144 ;  /* 0x0000004a1058723c */ /* 0x000ff00000001890 */
[C---:B-1----:R-:W-:Y:S08]  /*1740*/  HMMA.16816.F32 R72, R8.reuse, R40, R80 ;  /* 0x000000280848723c */ /* 0x042ff00000001850 */
[C---:B------:R-:W-:Y:S08]  /*1750*/  HMMA.16816.F32 R64, R8.reuse, R28, R68 ;  /* 0x0000001c0840723c */ /* 0x040ff00000001844 */
[C---:B------:R-:W-:Y:S08]  /*1760*/  HMMA.16816.F32 R56, R8.reuse, R24, R60 ;  /* 0x000000180838723c */ /* 0x040ff0000000183c */
[C---:B--2---:R-:W-:Y:S08]  /*1770*/  HMMA.16816.F32 R84, R8.reuse, R44, R140 ;  /* 0x0000002c0854723c */ /* 0x044ff0000000188c */
[C---:B------:R-:W-:Y:S08]  /*1780*/  HMMA.16816.F32 R80, R8.reuse, R46, R136 ;  /* 0x0000002e0850723c */ /* 0x040ff00000001888 */
[C---:B------:R-:W-:Y:S08]  /*1790*/  HMMA.16816.F32 R68, R8.reuse, R42, R132 ;  /* 0x0000002a0844723c */ /* 0x040ff00000001884 */
[C---:B------:R-:W-:Y:S08]  /*17a0*/  HMMA.16816.F32 R60, R8.reuse, R30, R128 ;  /* 0x0000001e083c723c */ /* 0x040ff00000001880 */
[----:B------:R-:W-:Y:S08]  /*17b0*/  HMMA.16816.F32 R16, R8, R26, R112 ;  /* 0x0000001a0810723c */ /* 0x000ff00000001870 */
[C---:B------:R-:W-:Y:S08]  /*17c0*/  HMMA.16816.F32 R8, R12.reuse, R44, R108 ;  /* 0x0000002c0c08723c */ /* 0x040ff0000000186c */
[C---:B------:R-:W-:Y:S08]  /*17d0*/  HMMA.16816.F32 R92, R12.reuse, R46, R92 ;  /* 0x0000002e0c5c723c */ /* 0x040ff0000000185c */
[C---:B------:R-:W-:Y:S08]  /*17e0*/  HMMA.16816.F32 R44, R12.reuse, R40, R116 ;  /* 0x000000280c2c723c */ /* 0x040ff00000001874 */
[C---:B------:R-:W-:Y:S01]  /*17f0*/  HMMA.16816.F32 R104, R12.reuse, R42, R104 ;  /* 0x0000002a0c68723c */ /* 0x040fe20000001868 */
[----:B------:R-:W-:Y:S07]  /*1800*/  LDSM.16.M88.4 R40, [R21+UR6+0xa000] ;  /* 0x00a000061528783b */ /* 0x000fee0008000200 */
[C---:B------:R-:W-:Y:S08]  /*1810*/  HMMA.16816.F32 R108, R12.reuse, R28, R120 ;  /* 0x0000001c0c6c723c */ /* 0x040ff00000001878 */
[C---:B------:R-:W-:Y:S01]  /*1820*/  HMMA.16816.F32 R96, R12.reuse, R30, R96 ;  /* 0x0000001e0c60723c */ /* 0x040fe20000001860 */
[----:B------:R-:W1:Y:S07]  /*1830*/  LDSM.16.M88.4 R28, [R22+0x4000] ;  /* 0x00400000161c783b */ /* 0x000e6e0000000200 */
[C---:B------:R-:W-:Y:S08]  /*1840*/  HMMA.16816.F32 R144, R12.reuse, R24, R124 ;  /* 0x000000180c90723c */ /* 0x040ff0000000187c */
[----:B------:R-:W-:Y:S01]  /*1850*/  HMMA.16816.F32 R136, R12, R26, R88 ;  /* 0x0000001a0c88723c */ /* 0x000fe20000001858 */
[----:B------:R-:W-:Y:S04]  /*1860*/  LDSM.16.M88.4 R24, [R38+0x4000] ;  /* 0x004000002618783b */ /* 0x000fe80000000200 */
[----:B------:R-:W-:Y:S03]  /*1870*/  LDSM.16.M88.4 R12, [R23+0x4000] ;  /* 0x00400000170c783b */ /* 0x000fe60000000200 */
[C---:B---3--:R-:W-:Y:S08]  /*1880*/  HMMA.16816.F32 R132, R4.reuse, R48, R84 ;  /* 0x000000300484723c */ /* 0x048ff00000001854 */
[C---:B------:R-:W-:Y:S08]  /*1890*/  HMMA.16816.F32 R128, R4.reuse, R50, R80 ;  /* 0x000000320480723c */ /* 0x040ff00000001850 */
[C---:B----4-:R-:W-:Y:S08]  /*18a0*/  HMMA.16816.F32 R124, R4.reuse, R52, R72 ;  /* 0x00000034047c723c */ /* 0x050ff00000001848 */
[C---:B------:R-:W-:Y:S01]  /*18b0*/  HMMA.16816.F32 R120, R4.reuse, R54, R68 ;  /* 0x000000360478723c */ /* 0x040fe20000001844 */
[----:B------:R-:W-:Y:S07]  /*18c0*/  LDSM.16.M88.4 R68, [R2+0xa000] ;  /* 0x00a000000244783b */ /* 0x000fee0000000200 */
[C---:B------:R-:W-:Y:S08]  /*18d0*/  HMMA.16816.F32 R116, R4.reuse, R76, R64 ;  /* 0x0000004c0474723c */ /* 0x040ff00000001840 */
[C---:B------:R-:W-:Y:S08]  /*18e0*/  HMMA.16816.F32 R148, R4.reuse, R78, R60 ;  /* 0x0000004e0494723c */ /* 0x040ff0000000183c */
[C---:B------:R-:W-:Y:S01]  /*18f0*/  HMMA.16816.F32 R140, R4.reuse, R100, R56 ;  /* 0x00000064048c723c */ /* 0x040fe20000001838 */
[----:B------:R-:W-:Y:S07]  /*1900*/  LDSM.16.M88.4 R56, [R21+UR6+0xb000] ;  /* 0x00b000061538783b */ /* 0x000fee0008000200 */
[----:B------:R-:W-:Y:S01]  /*1910*/  HMMA.16816.F32 R112, R4, R102, R16 ;  /* 0x000000660470723c */ /* 0x000fe20000001810 */
[----:B------:R-:W2:Y:S04]  /*1920*/  LDSM.16.M88.4 R4, [R22+0x6000] ;  /* 0x006000001604783b */ /* 0x000ea80000000200 */
[----:B------:R-:W-:Y:S03]  /*1930*/  LDSM.16.M88.4 R16, [R38+0x6000] ;  /* 0x006000002610783b */ /* 0x000fe60000000200 */
[C---:B------:R-:W-:Y:S01]  /*1940*/  HMMA.16816.F32 R88, R32.reuse, R52, R44 ;  /* 0x000000342058723c */ /* 0x040fe2000000182c */
[----:B------:R-:W-:Y:S07]  /*1950*/  LDSM.16.M88.4 R44, [R21+UR6+0xa800] ;  /* 0x00a80006152c783b */ /* 0x000fee0008000200 */
[C---:B------:R-:W-:Y:S01]  /*1960*/  HMMA.16816.F32 R72, R32.reuse, R54, R104 ;  /* 0x000000362048723c */ /* 0x040fe20000001868 */
[----:B------:R-:W3:Y:S07]  /*1970*/  LDSM.16.M88.4 R52, [R36+0xa000] ;  /* 0x00a000002434783b */ /* 0x000eee0000000200 */
[C---:B------:R-:W-:Y:S08]  /*1980*/  HMMA.16816.F32 R8, R32.reuse, R48, R8 ;  /* 0x000000302008723c */ /* 0x040ff00000001808 */
[C---:B------:R-:W-:Y:S01]  /*1990*/  HMMA.16816.F32 R80, R32.reuse, R50, R92 ;  /* 0x000000322050723c */ /* 0x040fe2000000185c */
[----:B------:R-:W4:Y:S07]  /*19a0*/  LDSM.16.M88.4 R48, [R21+UR6+0xb800] ;  /* 0x00b800061530783b */ /* 0x000f2e0008000200 */
[----:B------:R-:W-:Y:S08]  /*19b0*/  HMMA.16816.F32 R104, R32, R76, R108 ;  /* 0x0000004c2068723c */ /* 0x000ff0000000186c */
[----:B-1----:R-:W-:Y:S01]  /*19c0*/  HMMA.16816.F32 R64, R28, R40, R8 ;  /* 0x000000281c40723c */ /* 0x002fe20000001808 */
[----:B------:R-:W1:Y:S07]  /*19d0*/  LDSM.16.M88.4 R8, [R23+0x6000] ;  /* 0x006000001708783b */ /* 0x000e6e0000000200 */
[C---:B------:R-:W-:Y:S01]  /*19e0*/  HMMA.16816.F32 R108, R32.reuse, R78, R96 ;  /* 0x0000004e206c723c */ /* 0x040fe20000001860 */
[----:B------:R-:W-:Y:S07]  /*19f0*/  LDSM.16.M88.4 R76, [R3+0xa000] ;  /* 0x00a00000034c783b */ /* 0x000fee0000000200 */
[C---:B------:R-:W-:Y:S08]  /*1a00*/  HMMA.16816.F32 R96, R32.reuse, R100, R144 ;  /* 0x000000642060723c */ /* 0x040ff00000001890 */
[----:B------:R-:W-:Y:S01]  /*1a10*/  HMMA.16816.F32 R84, R32, R102, R136 ;  /* 0x000000662054723c */ /* 0x000fe20000001888 */
[----:B------:R-:W1:Y:S07]  /*1a20*/  LDSM.16.M88.4 R32, [R37+0x4000] ;  /* 0x004000002520783b */ /* 0x000e6e0000000200 */
[----:B--2---:R-:W-:Y:S08]  /*1a30*/  HMMA.16816.F32 R60, R4, R40, R132 ;  /* 0x00000028043c723c */ /* 0x004ff00000001884 */
[----:B---3--:R-:W-:Y:S08]  /*1a40*/  HMMA.16816.F32 R64, R24, R52, R64 ;  /* 0x000000341840723c */ /* 0x008ff00000001840 */
[C---:B------:R-:W-:Y:S08]  /*1a50*/  HMMA.16816.F32 R92, R4.reuse, R42, R128 ;  /* 0x0000002a045c723c */ /* 0x040ff00000001880 */
[----:B------:R-:W-:Y:S08]  /*1a60*/  HMMA.16816.F32 R100, R4, R44, R124 ;  /* 0x0000002c0464723c */ /* 0x000ff0000000187c */
[----:B------:R-:W-:Y:S08]  /*1a70*/  HMMA.16816.F32 R80, R28, R42, R80 ;  /* 0x0000002a1c50723c */ /* 0x000ff00000001850 */
[C---:B------:R-:W-:Y:S08]  /*1a80*/  HMMA.16816.F32 R120, R4.reuse, R46, R120 ;  /* 0x0000002e0478723c */ /* 0x040ff00000001878 */
[C---:B------:R-:W-:Y:S08]  /*1a90*/  HMMA.16816.F32 R116, R4.reuse, R56, R116 ;  /* 0x000000380474723c */ /* 0x040ff00000001874 */
[C---:B------:R-:W-:Y:S08]  /*1aa0*/  HMMA.16816.F32 R148, R4.reuse, R58, R148 ;  /* 0x0000003a0494723c */ /* 0x040ff00000001894 */
[C---:B----4-:R-:W-:Y:S08]  /*1ab0*/  HMMA.16816.F32 R140, R4.reuse, R48, R140 ;  /* 0x00000030048c723c */ /* 0x050ff0000000188c */
[----:B------:R-:W-:Y:S01]  /*1ac0*/  HMMA.16816.F32 R112, R4, R50, R112 ;  /* 0x000000320470723c */ /* 0x000fe20000001870 */
[----:B------:R-:W2:Y:S07]  /*1ad0*/  LDSM.16.M88.4 R4, [R37+0x6000] ;  /* 0x006000002504783b */ /* 0x000eae0000000200 */
[C---:B------:R-:W-:Y:S08]  /*1ae0*/  HMMA.16816.F32 R88, R28.reuse, R44, R88 ;  /* 0x0000002c1c58723c */ /* 0x040ff00000001858 */
[----:B------:R-:W-:Y:S08]  /*1af0*/  HMMA.16816.F32 R124, R28, R46, R72 ;  /* 0x0000002e1c7c723c */ /* 0x000ff00000001848 */
[----:B------:R-:W-:Y:S01]  /*1b00*/  HMMA.16816.F32 R40, R16, R52, R60 ;  /* 0x000000341028723c */ /* 0x000fe2000000183c */
[----:B------:R-:W3:Y:S07]  /*1b10*/  LDSM.16.M88.4 R60, [R36+0xa800] ;  /* 0x00a80000243c783b */ /* 0x000eee0000000200 */
[----:B------:R-:W-:Y:S08]  /*1b20*/  HMMA.16816.F32 R44, R12, R68, R64 ;  /* 0x000000440c2c723c */ /* 0x000ff00000001840 */
[C---:B------:R-:W-:Y:S08]  /*1b30*/  HMMA.16816.F32 R104, R28.reuse, R56, R104 ;  /* 0x000000381c68723c */ /* 0x040ff00000001868 */
[C---:B------:R-:W-:Y:S08]  /*1b40*/  HMMA.16816.F32 R128, R28.reuse, R58, R108 ;  /* 0x0000003a1c80723c */ /* 0x040ff0000000186c */
[C---:B------:R-:W-:Y:S08]  /*1b50*/  HMMA.16816.F32 R132, R28.reuse, R48, R96 ;  /* 0x000000301c84723c */ /* 0x040ff00000001860 */
[----:B------:R-:W-:Y:S08]  /*1b60*/  HMMA.16816.F32 R136, R28, R50, R84 ;  /* 0x000000321c88723c */ /* 0x000ff00000001854 */
[----:B-1----:R-:W-:Y:S08]  /*1b70*/  HMMA.16816.F32 R28, R8, R68, R40 ;  /* 0x00000044081c723c */ /* 0x002ff00000001828 */
[----:B------:R-:W-:Y:S08]  /*1b80*/  HMMA.16816.F32 R48, R32, R76, R44 ;  /* 0x0000004c2030723c */ /* 0x000ff0000000182c */
[-C--:B------:R-:W-:Y:S01]  /*1b90*/  HMMA.16816.F32 R40, R24, R54.reuse, R80 ;  /* 0x000000361828723c */ /* 0x080fe20000001850 */
[----:B------:R-:W-:Y:S07]  /*1ba0*/  LDSM.16.M88.4 R80, [R2+0xa800] ;  /* 0x00a800000250783b */ /* 0x000fee0000000200 */
[----:B------:R-:W-:Y:S01]  /*1bb0*/  HMMA.16816.F32 R56, R16, R54, R92 ;  /* 0x000000361038723c */ /* 0x000fe2000000185c */
[----:B------:R-:W1:Y:S02]  /*1bc0*/  LDSM.16.M88.4 R52, [R36+0xb800] ;  /* 0x00b800002434783b */ /* 0x000e640000000200 */
[----:B------:R-:W-:-:S04]  /*1bd0*/  FMUL.FTZ R21, R48, UR7 ;  /* 0x0000000730157c20 */ /* 0x000fc80008410000 */
[----:B------:R4:W-:Y:S01]  /*1be0*/  MUFU.TANH R161, R21 ;  /* 0x0000001500a17308 */ /* 0x0009e20000002400 */
[----:B--2---:R-:W-:Y:S01]  /*1bf0*/  HMMA.16816.F32 R72, R4, R76, R28 ;  /* 0x0000004c0448723c */ /* 0x004fe2000000181c */
[----:B------:R2:W2:Y:S07]  /*1c00*/  LDSM.16.M88.4 R28, [R36+0xb000] ;  /* 0x00b00000241c783b */ /* 0x0004ae0000000200 */
[----:B------:R-:W-:Y:S08]  /*1c10*/  HMMA.16816.F32 R40, R12, R70, R40 ;  /* 0x000000460c28723c */ /* 0x000ff00000001828 */
[----:B---3--:R-:W-:Y:S01]  /*1c20*/  HMMA.16816.F32 R64, R24, R60, R88 ;  /* 0x0000003c1840723c */ /* 0x008fe20000001858 */
[----:B----4-:R-:W-:-:S04]  /*1c30*/  FMUL.FTZ R21, R49, UR7 ;  /* 0x0000000731157c20 */ /* 0x010fc80008410000 */
[----:B------:R3:W-:Y:S03]  /*1c40*/  MUFU.TANH R160, R21 ;  /* 0x0000001500a07308 */ /* 0x0007e60000002400 */
[C---:B------:R-:W-:Y:S08]  /*1c50*/  HMMA.16816.F32 R44, R16.reuse, R60, R100 ;  /* 0x0000003c102c723c */ /* 0x040ff00000001864 */
[----:B-1----:R-:W-:Y:S01]  /*1c60*/  HMMA.16816.F32 R96, R16, R52, R140 ;  /* 0x000000341060723c */ /* 0x002fe2000000188c */
[----:B---3--:R-:W-:-:S07]  /*1c70*/  FMUL.FTZ R21, R50, UR7 ;  /* 0x0000000732157c20 */ /* 0x008fce0008410000 */
[-C--:B------:R-:W-:Y:S01]  /*1c80*/  HMMA.16816.F32 R64, R12, R80.reuse, R64 ;  /* 0x000000500c40723c */ /* 0x080fe20000001840 */
[----:B------:R1:W-:Y:S07]  /*1c90*/  MUFU.TANH R171, R21 ;  /* 0x0000001500ab7308 */ /* 0x0003ee0000002400 */
[----:B--2---:R-:W-:Y:S08]  /*1ca0*/  HMMA.16816.F32 R36, R8, R80, R44 ;  /* 0x000000500824723c */ /* 0x004ff0000000182c */
[----:B------:R-:W-:Y:S01]  /*1cb0*/  HMMA.16816.F32 R44, R16, R62, R120 ;  /* 0x0000003e102c723c */ /* 0x000fe20000001878 */
[----:B-1----:R-:W-:-:S04]  /*1cc0*/  FMUL.FTZ R21, R51, UR7 ;  /* 0x0000000733157c20 */ /* 0x002fc80008410000 */
[----:B------:R1:W-:Y:S03]  /*1cd0*/  MUFU.TANH R170, R21 ;  /* 0x0000001500aa7308 */ /* 0x0003e60000002400 */
[----:B------:R-:W-:Y:S01]  /*1ce0*/  HMMA.16816.F32 R48, R8, R70, R56 ;  /* 0x000000460830723c */ /* 0x000fe20000001838 */
[----:B------:R-:W2:Y:S07]  /*1cf0*/  LDSM.16.M88.4 R68, [R3+0xa800] ;  /* 0x00a800000344783b */ /* 0x000eae0000000200 */
[----:B------:R-:W-:Y:S08]  /*1d00*/  HMMA.16816.F32 R56, R32, R78, R40 ;  /* 0x0000004e2038723c */ /* 0x000ff00000001828 */
[----:B------:R-:W-:Y:S01]  /*1d10*/  HMMA.16816.F32 R92, R16, R54, R112 ;  /* 0x00000036105c723c */ /* 0x000fe20000001870 */
[----:B-1----:R-:W-:-:S04]  /*1d20*/  FMUL.FTZ R21, R72, UR7 ;  /* 0x0000000748157c20 */ /* 0x002fc80008410000 */
[----:B------:R1:W-:Y:S03]  /*1d30*/  MUFU.TANH R103, R21 ;  /* 0x0000001500677308 */ /* 0x0003e60000002400 */
[----:B------:R-:W-:Y:S08]  /*1d40*/  HMMA.16816.F32 R40, R4, R78, R48 ;  /* 0x0000004e0428723c */ /* 0x000ff00000001830 */
[----:B------:R-:W-:Y:S01]  /*1d50*/  HMMA.16816.F32 R48, R16, R28, R116 ;  /* 0x0000001c1030723c */ /* 0x000fe20000001874 */
[----:B-1----:R-:W-:-:S07]  /*1d60*/  FMUL.FTZ R21, R73, UR7 ;  /* 0x0000000749157c20 */ /* 0x002fce0008410000 */
[----:B------:R-:W-:Y:S01]  /*1d70*/  HMMA.16816.F32 R88, R24, R28, R104 ;  /* 0x0000001c1858723c */ /* 0x000fe20000001868 */
[----:B------:R1:W-:Y:S07]  /*1d80*/  MUFU.TANH R101, R21 ;  /* 0x0000001500657308 */ /* 0x0003ee0000002400 */
[----:B--2---:R-:W-:Y:S01]  /*1d90*/  HMMA.16816.F32 R76, R32, R68, R64 ;  /* 0x00000044204c723c */ /* 0x004fe20000001840 */
[----:B------:R-:W-:Y:S07]  /*1da0*/  LDSM.16.M88.4 R64, [R3+0xb000] ;  /* 0x00b000000340783b */ /* 0x000fee0000000200 */
[----:B------:R-:W-:Y:S01]  /*1db0*/  HMMA.16816.F32 R84, R24, R30, R128 ;  /* 0x0000001e1854723c */ /* 0x000fe20000001880 */
[----:B-1----:R-:W-:-:S04]  /*1dc0*/  FMUL.FTZ R21, R74, UR7 ;  /* 0x000000074a157c20 */ /* 0x002fc80008410000 */
[----:B------:R1:W-:Y:S02]  /*1dd0*/  MUFU.TANH R102, R21 ;  /* 0x0000001500667308 */ /* 0x0003e40000002400 */
[----:B-1----:R-:W-:Y:S02]  /*1de0*/  FMUL.FTZ R21, R75, UR7 ;  /* 0x000000074b157c20 */ /* 0x002fe40008410000 */
[----:B------:R-:W-:Y:S01]  /*1df0*/  HMMA.16816.F32 R72, R16, R30, R148 ;  /* 0x0000001e1048723c */ /* 0x000fe20000001894 */
[----:B------:R-:W-:-:S03]  /*1e00*/  FMUL.FTZ R16, R42, UR7 ;  /* 0x000000072a107c20 */ /* 0x000fc60008410000 */
[----:B------:R1:W-:Y:S08]  /*1e10*/  MUFU.TANH R100, R21 ;  /* 0x0000001500647308 */ /* 0x0003f00000002400 */
[----:B------:R2:W-:Y:S01]  /*1e20*/  MUFU.TANH R23, R16 ;  /* 0x0000001000177308 */ /* 0x0005e20000002400 */
[----:B-1----:R-:W-:-:S07]  /*1e30*/  FMUL.FTZ R21, R56, UR7 ;  /* 0x0000000738157c20 */ /* 0x002fce0008410000 */
[----:B------:R1:W-:Y:S01]  /*1e40*/  MUFU.TANH R157, R21 ;  /* 0x00000015009d7308 */ /* 0x0003e20000002400 */
[----:B--2---:R-:W-:Y:S08]  /*1e50*/  HMMA.16816.F32 R16, R4, R68, R36 ;  /* 0x000000440410723c */ /* 0x004ff00000001824 */
[----:B------:R-:W-:Y:S01]  /*1e60*/  HMMA.16816.F32 R36, R8, R82, R44 ;  /* 0x000000520824723c */ /* 0x000fe2000000182c */
[----:B-1----:R-:W-:-:S07]  /*1e70*/  FMUL.FTZ R21, R57, UR7 ;  /* 0x0000000739157c20 */ /* 0x002fce0008410000 */
[----:B------:R-:W-:Y:S01]  /*1e80*/  HMMA.16816.F32 R44, R24, R62, R124 ;  /* 0x0000003e182c723c */ /* 0x000fe2000000187c */
[----:B------:R1:W-:Y:S02]  /*1e90*/  MUFU.TANH R159, R21 ;  /* 0x00000015009f7308 */ /* 0x0003e40000002400 */
[----:B------:R-:W-:Y:S01]  /*1ea0*/  FMUL.FTZ R16, R16, UR7 ;  /* 0x0000000710107c20 */ /* 0x000fe20008410000 */
[----:B------:R-:W-:Y:S01]  /*1eb0*/  FMUL.FTZ R17, R17, UR7 ;  /* 0x0000000711117c20 */ /* 0x000fe20008410000 */
[----:B------:R-:W-:-:S03]  /*1ec0*/  FMUL.FTZ R18, R18, UR7 ;  /* 0x0000000712127c20 */ /* 0x000fc60008410000 */
[C---:B------:R-:W-:Y:S01]  /*1ed0*/  HMMA.16816.F32 R60, R24.reuse, R52, R132 ;  /* 0x00000034183c723c */ /* 0x040fe20000001884 */
[----:B------:R-:W-:Y:S07]  /*1ee0*/  MUFU.TANH R106, R16 ;  /* 0x00000010006a7308 */ /* 0x000fee0000002400 */
[----:B------:R-:W-:Y:S01]  /*1ef0*/  HMMA.16816.F32 R52, R24, R54, R136 ;  /* 0x000000361834723c */ /* 0x000fe20000001888 */
[----:B------:R-:W-:Y:S01]  /*1f00*/  MUFU.TANH R105, R17 ;  /* 0x0000001100697308 */ /* 0x000fe20000002400 */
[----:B-1----:R-:W-:-:S06]  /*1f10*/  FMUL.FTZ R21, R58, UR7 ;  /* 0x000000073a157c20 */ /* 0x002fcc0008410000 */
[----:B------:R-:W-:Y:S01]  /*1f20*/  HMMA.16816.F32 R44, R12, R82, R44 ;  /* 0x000000520c2c723c */ /* 0x000fe2000000182c */
[----:B------:R1:W-:Y:S08]  /*1f30*/  MUFU.TANH R156, R21 ;  /* 0x00000015009c7308 */ /* 0x0003f00000002400 */
[----:B------:R-:W-:Y:S01]  /*1f40*/  MUFU.TANH R109, R18 ;  /* 0x00000012006d7308 */ /* 0x000fe20000002400 */
[----:B-1----:R-:W-:-:S10]  /*1f50*/  FMUL.FTZ R21, R59, UR7 ;  /* 0x000000073b157c20 */ /* 0x002fd40008410000 */
[----:B------:R-:W-:Y:S01]  /*1f60*/  HMMA.16816.F32 R44, R32, R70, R44 ;  /* 0x00000046202c723c */ /* 0x000fe2000000182c */
[----:B------:R-:W1:Y:S01]  /*1f70*/  LDSM.16.M88.4 R56, [R2+0xb000] ;  /* 0x00b000000238783b */ /* 0x000e620000000200 */
[----:B------:R2:W-:Y:S02]  /*1f80*/  MUFU.TANH R158, R21 ;  /* 0x00000015009e7308 */ /* 0x0005e40000002400 */
[----:B--2---:R-:W-:-:S06]  /*1f90*/  FMUL.FTZ R21, R40, UR7 ;  /* 0x0000000728157c20 */ /* 0x004fcc0008410000 */
[----:B------:R2:W3:Y:S01]  /*1fa0*/  MUFU.TANH R80, R21 ;  /* 0x0000001500507308 */ /* 0x0004e20000002400 */
[----:B-1----:R-:W-:Y:S01]  /*1fb0*/  HMMA.16816.F32 R28, R8, R58, R72 ;  /* 0x0000003a081c723c */ /* 0x002fe20000001848 */
[----:B--2---:R-:W-:-:S06]  /*1fc0*/  FMUL.FTZ R21, R41, UR7 ;  /* 0x0000000729157c20 */ /* 0x004fcc0008410000 */
[----:B------:R1:W2:-:S13]  /*1fd0*/  MUFU.TANH R81, R21 ;  /* 0x0000001500517308 */ /* 0x00029a0000002400 */
[----:B------:R-:W-:Y:S01]  /*1fe0*/  HMMA.16816.F32 R28, R4, R66, R28 ;  /* 0x00000042041c723c */ /* 0x000fe2000000181c */
[----:B-1----:R-:W-:-:S04]  /*1ff0*/  FMUL.FTZ R21, R43, UR7 ;  /* 0x000000072b157c20 */ /* 0x002fc80008410000 */
[----:B------:R1:W-:Y:S03]  /*2000*/  MUFU.TANH R22, R21 ;  /* 0x0000001500167308 */ /* 0x0003e60000002400 */
[----:B------:R-:W-:Y:S08]  /*2010*/  HMMA.16816.F32 R40, R4, R70, R36 ;  /* 0x000000460428723c */ /* 0x000ff00000001824 */
[----:B------:R-:W-:Y:S01]  /*2020*/  HMMA.16816.F32 R36, R8, R56, R48 ;  /* 0x000000380824723c */ /* 0x000fe20000001830 */
[----:B------:R-:W-:Y:S01]  /*2030*/  LDSM.16.M88.4 R48, [R3+0xb800] ;  /* 0x00b800000330783b */ /* 0x000fe20000000200 */
[----:B-1----:R-:W-:-:S04]  /*2040*/  FMUL.FTZ R21, R76, UR7 ;  /* 0x000000074c157c20 */ /* 0x002fc80008410000 */
[----:B------:R1:W-:-:S14]  /*2050*/  MUFU.TANH R166, R21 ;  /* 0x0000001500a67308 */ /* 0x0003dc0000002400 */
[----:B------:R-:W-:Y:S01]  /*2060*/  HMMA.16816.F32 R36, R4, R64, R36 ;  /* 0x000000400424723c */ /* 0x000fe20000001824 */
[----:B-1----:R-:W-:-:S04]  /*2070*/  FMUL.FTZ R21, R77, UR7 ;  /* 0x000000074d157c20 */ /* 0x002fc80008410000 */
[----:B------:R1:W-:Y:S02]  /*2080*/  MUFU.TANH R164, R21 ;  /* 0x0000001500a47308 */ /* 0x0003e40000002400 */
[----:B-1----:R-:W-:-:S06]  /*2090*/  FMUL.FTZ R21, R78, UR7 ;  /* 0x000000074e157c20 */ /* 0x002fcc0008410000 */
[----:B------:R1:W-:Y:S02]  /*20a0*/  MUFU.TANH R165, R21 ;  /* 0x0000001500a57308 */ /* 0x0003e40000002400 */
[----:B-1----:R-:W-:Y:S02]  /*20b0*/  FMUL.FTZ R21, R19, UR7 ;  /* 0x0000000713157c20 */ /* 0x002fe40008410000 */
[----:B------:R1:W4:Y:S01]  /*20c0*/  LDSM.16.M88.4 R16, [R2+0xb800] ;  /* 0x00b800000210783b */ /* 0x0003220000000200 */
[----:B------:R-:W-:-:S04]  /*20d0*/  DEPBAR.LE SB0, 0x0 ;  /* 0x000080000000791a */ /* 0x000fc80000000000 */
[----:B------:R-:W-:Y:S01]  /*20e0*/  MUFU.TANH R108, R21 ;  /* 0x00000015006c7308 */ /* 0x000fe20000002400 */
[----:B-1----:R-:W-:-:S07]  /*20f0*/  FMUL.FTZ R2, R40, UR7 ;  /* 0x0000000728027c20 */ /* 0x002fce0008410000 */
[----:B------:R1:W2:Y:S01]  /*2100*/  MUFU.TANH R104, R2 ;  /* 0x0000000200687308 */ /* 0x0002a20000002400 */
[----:B----4-:R-:W-:Y:S01]  /*2110*/  HMMA.16816.F32 R24, R8, R16, R96 ;  /* 0x000000100818723c */ /* 0x010fe20000001860 */
[----:B-1----:R-:W-:-:S07]  /*2120*/  FMUL.FTZ R2, R41, UR7 ;  /* 0x0000000729027c20 */ /* 0x002fce0008410000 */
[----:B------:R-:W-:Y:S01]  /*2130*/  HMMA.16816.F32 R8, R8, R18, R92 ;  /* 0x000000120808723c */ /* 0x000fe2000000185c */
[----:B------:R1:W-:Y:S11]  /*2140*/  MUFU.TANH R21, R2 ;  /* 0x0000000200157308 */ /* 0x0003f60000002400 */
[----:B------:R-:W-:Y:S01]  /*2150*/  HMMA.16816.F32 R24, R4, R48, R24 ;  /* 0x000000300418723c */ /* 0x000fe20000001818 */
[----:B-1----:R-:W-:-:S07]  /*2160*/  FMUL.FTZ R2, R42, UR7 ;  /* 0x000000072a027c20 */ /* 0x002fce0008410000 */
[----:B------:R-:W-:Y:S01]  /*2170*/  HMMA.16816.F32 R8, R4, R50, R8 ;  /* 0x000000320408723c */ /* 0x000fe20000001808 */
[----:B------:R1:W-:-:S15]  /*2180*/  MUFU.TANH R107, R2 ;  /* 0x00000002006b7308 */ /* 0x0003de0000002400 */
[----:B------:R-:W-:-:S03]  /*2190*/  NOP ;  /* 0x0000000000007918 */ /* 0x000fc60000000000 */
[----:B------:R-:W-:Y:S01]  /*21a0*/  FMUL.FTZ R3, R9, UR7 ;  /* 0x0000000709037c20 */ /* 0x000fe20008410000 */
[----:B------:R-:W-:Y:S01]  /*21b0*/  FMUL.FTZ R4, R10, UR7 ;  /* 0x000000070a047c20 */ /* 0x000fe20008410000 */
[----:B-1----:R-:W-:Y:S02]  /*21c0*/  FMUL.FTZ R2, R43, UR7 ;  /* 0x000000072b027c20 */ /* 0x002fe40008410000 */
[----:B------:R-:W-:Y:S01]  /*21d0*/  HMMA.16816.F32 R40, R12, R58, R84 ;  /* 0x0000003a0c28723c */ /* 0x000fe20000001854 */
[----:B------:R-:W-:Y:S08]  /*21e0*/  MUFU.TANH R235, R3 ;  /* 0x0000000300eb7308 */ /* 0x000ff00000002400 */
[----:B------:R1:W-:Y:S08]  /*21f0*/  MUFU.TANH R116, R2 ;  /* 0x0000000200747308 */ /* 0x0003f00000002400 */
[----:B------:R4:W-:Y:S01]  /*2200*/  MUFU.TANH R234, R4 ;  /* 0x0000000400ea7308 */ /* 0x0009e20000002400 */
[----:B-1----:R-:W-:-:S07]  /*2210*/  FMUL.FTZ R2, R36, UR7 ;  /* 0x0000000724027c20 */ /* 0x002fce0008410000 */
[----:B------:R1:W2:Y:S01]  /*2220*/  MUFU.TANH R222, R2 ;  /* 0x0000000200de7308 */ /* 0x0002a20000002400 */
[----:B----4-:R-:W-:-:S07]  /*2230*/  FMUL.FTZ R4, R11, UR7 ;  /* 0x000000070b047c20 */ /* 0x010fce0008410000 */
[----:B------:R-:W-:Y:S01]  /*2240*/  MUFU.TANH R233, R4 ;  /* 0x0000000400e97308 */ /* 0x000fe20000002400 */
[----:B-1----:R-:W-:-:S07]  /*2250*/  FMUL.FTZ R2, R37, UR7 ;  /* 0x0000000725027c20 */ /* 0x002fce0008410000 */
[----:B------:R1:W-:Y:S02]  /*2260*/  MUFU.TANH R220, R2 ;  /* 0x0000000200dc7308 */ /* 0x0003e40000002400 */
[----:B-1----:R-:W-:-:S06]  /*2270*/  FMUL.FTZ R2, R38, UR7 ;  /* 0x0000000726027c20 */ /* 0x002fcc0008410000 */
[----:B------:R1:W-:Y:S02]  /*2280*/  MUFU.TANH R221, R2 ;  /* 0x0000000200dd7308 */ /* 0x0003e40000002400 */
[----:B-1----:R-:W-:Y:S02]  /*2290*/  FMUL.FTZ R2, R39, UR7 ;  /* 0x0000000727027c20 */ /* 0x002fe40008410000 */
[----:B------:R-:W-:Y:S04]  /*22a0*/  HMMA.16816.F32 R36, R12, R56, R88 ;  /* 0x000000380c24723c */ /* 0x000fe80000001858 */
[----:B------:R1:W-:Y:S02]  /*22b0*/  MUFU.TANH R169, R2 ;  /* 0x0000000200a97308 */ /* 0x0003e40000002400 */
[----:B-1----:R-:W-:-:S14]  /*22c0*/  FMUL.FTZ R2, R28, UR7 ;  /* 0x000000071c027c20 */ /* 0x002fdc0008410000 */
[----:B------:R-:W-:Y:S01]  /*22d0*/  HMMA.16816.F32 R36, R32, R64, R36 ;  /* 0x000000402024723c */ /* 0x000fe20000001824 */
[----:B------:R1:W4:Y:S02]  /*22e0*/  MUFU.TANH R168, R2 ;  /* 0x0000000200a87308 */ /* 0x0003240000002400 */
[----:B-1----:R-:W-:-:S06]  /*22f0*/  FMUL.FTZ R2, R29, UR7 ;  /* 0x000000071d027c20 */ /* 0x002fcc0008410000 */
[----:B------:R1:W-:Y:S02]  /*2300*/  MUFU.TANH R167, R2 ;  /* 0x0000000200a77308 */ /* 0x0003e40000002400 */
[----:B-1----:R-:W-:-:S06]  /*2310*/  FMUL.FTZ R2, R30, UR7 ;  /* 0x000000071e027c20 */ /* 0x002fcc0008410000 */
[----:B------:R1:W-:Y:S02]  /*2320*/  MUFU.TANH R138, R2 ;  /* 0x00000002008a7308 */ /* 0x0003e40000002400 */
[----:B-1----:R-:W-:Y:S02]  /*2330*/  FMUL.FTZ R2, R31, UR7 ;  /* 0x000000071f027c20 */ /* 0x002fe40008410000 */
[C---:B------:R-:W-:Y:S04]  /*2340*/  HMMA.16816.F32 R28, R12.reuse, R16, R60 ;  /* 0x000000100c1c723c */ /* 0x040fe8000000183c */
[----:B------:R1:W-:Y:S04]  /*2350*/  MUFU.TANH R139, R2 ;  /* 0x00000002008b7308 */ /* 0x0003e80000002400 */
[----:B------:R-:W-:Y:S08]  /*2360*/  HMMA.16816.F32 R12, R12, R18, R52 ;  /* 0x000000120c0c723c */ /* 0x000ff00000001834 */
[----:B------:R-:W-:Y:S01]  /*2370*/  HMMA.16816.F32 R16, R32, R66, R40 ;  /* 0x000000422010723c */ /* 0x000fe20000001828 */
[----:B-1----:R-:W-:-:S04]  /*2380*/  FMUL.FTZ R2, R24, UR7 ;  /* 0x0000000718027c20 */ /* 0x002fc80008410000 */
[----:B------:R1:W4:Y:S03]  /*2390*/  MUFU.TANH R242, R2 ;  /* 0x0000000200f27308 */ /* 0x0003260000002400 */
[----:B------:R-:W-:Y:S01]  /*23a0*/  HMMA.16816.F32 R28, R32, R48, R28 ;  /* 0x00000030201c723c */ /* 0x000fe2000000181c */
[----:B-1----:R-:W-:-:S04]  /*23b0*/  FMUL.FTZ R2, R25, UR7 ;  /* 0x0000000719027c20 */ /* 0x002fc80008410000 */
[----:B------:R1:W-:Y:S02]  /*23c0*/  MUFU.TANH R238, R2 ;  /* 0x0000000200ee7308 */ /* 0x0003e40000002400 */
[----:B-1----:R-:W-:-:S06]  /*23d0*/  FMUL.FTZ R2, R26, UR7 ;  /* 0x000000071a027c20 */ /* 0x002fcc0008410000 */
[----:B------:R1:W-:Y:S02]  /*23e0*/  MUFU.TANH R239, R2 ;  /* 0x0000000200ef7308 */ /* 0x0003e40000002400 */
[----:B-1----:R-:W-:Y:S02]  /*23f0*/  FMUL.FTZ R2, R27, UR7 ;  /* 0x000000071b027c20 */ /* 0x002fe40008410000 */
[----:B------:R-:W-:Y:S01]  /*2400*/  HMMA.16816.F32 R24, R32, R50, R12 ;  /* 0x000000322018723c */ /* 0x000fe2000000180c */
[----:B------:R-:W-:-:S03]  /*2410*/  FMUL.FTZ R15, R79, UR7 ;  /* 0x000000074f0f7c20 */ /* 0x000fc60008410000 */
[----:B------:R1:W-:Y:S02]  /*2420*/  MUFU.TANH R237, R2 ;  /* 0x0000000200ed7308 */ /* 0x0003e40000002400 */
[----:B-1----:R-:W-:-:S06]  /*2430*/  FMUL.FTZ R2, R8, UR7 ;  /* 0x0000000708027c20 */ /* 0x002fcc0008410000 */
[----:B------:R3:W1:Y:S02]  /*2440*/  MUFU.TANH R236, R2 ;  /* 0x0000000200ec7308 */ /* 0x0006640000002400 */
[----:B---3--:R-:W-:-:S04]  /*2450*/  FMNMX3.FTZ R2, R103, R101, R80, !PT ;  /* 0x0000006567027276 */ /* 0x008fc80007810050 */
[----:B--2---:R-:W-:Y:S02]  /*2460*/  FMNMX3.FTZ R3, R2, R81, R106, !PT ;  /* 0x0000005102037276 */ /* 0x004fe4000781006a */
[----:B------:R-:W-:Y:S02]  /*2470*/  FMNMX3.FTZ R2, R102, R100, R23, !PT ;  /* 0x0000006466027276 */ /* 0x000fe40007810017 */
[----:B------:R-:W-:Y:S02]  /*2480*/  FMNMX3.FTZ R3, R3, R105, R104, !PT ;  /* 0x0000006903037276 */ /* 0x000fe40007810068 */
[----:B------:R-:W-:Y:S02]  /*2490*/  FMNMX3.FTZ R2, R2, R22, R109, !PT ;  /* 0x0000001602027276 */ /* 0x000fe4000781006d */
[----:B------:R-:W-:Y:S02]  /*24a0*/  FMNMX3.FTZ R3, R3, R21, R222, !PT ;  /* 0x0000001503037276 */ /* 0x000fe400078100de */
[----:B------:R-:W-:-:S02]  /*24b0*/  FMNMX3.FTZ R2, R2, R108, R107, !PT ;  /* 0x0000006c02027276 */ /* 0x000fc4000781006b */
[----:B----4-:R-:W-:Y:S02]  /*24c0*/  FMNMX3.FTZ R3, R3, R220, R168, !PT ;  /* 0x000000dc03037276 */ /* 0x010fe400078100a8 */
[----:B------:R-:W-:Y:S02]  /*24d0*/  FMNMX3.FTZ R2, R2, R116, R221, !PT ;  /* 0x0000007402027276 */ /* 0x000fe400078100dd */
[----:B------:R-:W-:Y:S02]  /*24e0*/  FMNMX3.FTZ R3, R3, R167, R242, !PT ;  /* 0x000000a703037276 */ /* 0x000fe400078100f2 */
[----:B------:R-:W-:Y:S02]  /*24f0*/  FMNMX3.FTZ R2, R2, R169, R138, !PT ;  /* 0x000000a902027276 */ /* 0x000fe4000781008a */
[----:B-1----:R-:W-:Y:S02]  /*2500*/  FMNMX3.FTZ R3, R3, R238, R236, !PT ;  /* 0x000000ee03037276 */ /* 0x002fe400078100ec */
[----:B------:R-:W-:-:S02]  /*2510*/  FMNMX3.FTZ R14, R2, R139, R239, !PT ;  /* 0x0000008b020e7276 */ /* 0x000fc400078100ef */
[----:B------:R-:W-:Y:S01]  /*2520*/  FMNMX.FTZ R13, R235, R3, !PT ;  /* 0x00000003eb0d7209 */ /* 0x000fe20007810000 */
[----:B------:R-:W-:Y:S06]  /*2530*/  BAR.SYNC.DEFER_BLOCKING 0x0 ;  /* 0x0000000000007b1d */ /* 0x000fec0000010000 */
[----:B------:R-:W-:Y:S05]  /*2540*/  BRA.U !UP0, `(.L_x_129) ;  /* 0x0000000108787547 */ /* 0x000fea000b800000 */
[----:B------:R-:W-:-:S06]  /*2550*/  ULEA.HI.SX32 UR10, UR20, 0xfffffffe, 0x1a ;  /* 0xfffffffe140a7891 */ /* 0x000fcc000f8fd2ff */
[----:B------:R-:W-:-:S04]  /*2560*/  IMAD.WIDE.U32 R2, R172, UR10, RZ ;  /* 0x0000000aac027c25 */ /* 0x000fc8000f8e00ff */
[----:B------:R-:W-:Y:S01]  /*2570*/  IMAD R4, R173, UR10, RZ ;  /* 0x0000000aad047c24 */ /* 0x000fe2000f8e02ff */
[----:B------:R-:W-:Y:S02]  /*2580*/  IADD3 R5, P1, PT, R154, R2, RZ ;  /* 0x000000029a057210 */ /* 0x000fe40007f3e0ff */
[----:B------:R-:W-:Y:S01]  /*2590*/  LEA R8, P3, R2, R176, 0x1 ;  /* 0x000000b002087211 */ /* 0x000fe200078608ff */
[----:B------:R-:W-:Y:S01]  /*25a0*/  IMAD.IADD R3, R3, 0x1, R4 ;  /* 0x0000000103037824 */ /* 0x000fe200078e0204 */
[----:B------:R-:W-:-:S03]  /*25b0*/  IADD3 R10, P2, PT, R5, R154, RZ ;  /* 0x0000009a050a7210 */ /* 0x000fc60007f5e0ff */
[--C-:B------:R-:W-:Y:S01]  /*25c0*/  IMAD.X R7, R3, 0x1, R152.reuse, P1 ;  /* 0x0000000103077824 */ /* 0x100fe200008e0698 */
[----:B------:R-:W-:Y:S02]  /*25d0*/  IADD3 R11, P1, PT, R5, R162, RZ ;  /* 0x000000a2050b7210 */ /* 0x000fe40007f3e0ff */
[-C--:B------:R-:W-:Y:S01]  /*25e0*/  LEA.HI.X R9, R2, R175.reuse, R3, 0x1, P3 ;  /* 0x000000af02097211 */ /* 0x080fe200018f0c03 */
[----:B------:R-:W-:Y:S01]  /*25f0*/  IMAD.X R3, R7, 0x1, R152, P2 ;  /* 0x0000000107037824 */ /* 0x000fe200010e0698 */
[-C--:B------:R-:W-:Y:S01]  /*2600*/  LEA R6, P3, R5, R176.reuse, 0x1 ;  /* 0x000000b005067211 */ /* 0x080fe200078608ff */
[----:B------:R-:W-:Y:S01]  /*2610*/  IMAD.X R12, R7, 0x1, R163, P1 ;  /* 0x00000001070c7824 */ /* 0x000fe200008e06a3 */
[CC--:B------:R-:W-:Y:S01]  /*2620*/  LEA R4, P2, R10.reuse, R176.reuse, 0x1 ;  /* 0x000000b00a047211 */ /* 0x0c0fe200078408ff */
        /* <DEDUP_REMOVED lines=16> */
.L_x_129:
[----:B-1----:R-:W-:Y:S01]  /*2730*/  FMNMX3.FTZ R2, R14, R237, R234, !PT ;  /* 0x000000ed0e027276 */ /* 0x002fe200078100ea */
[----:B------:R-:W1:Y:S01]  /*2740*/  SHFL.BFLY PT, R5, R13, 0x2, 0x1f ;  /* 0x0c401f000d057f89 */ /* 0x000e6200000e0000 */
[----:B------:R-:W-:Y:S01]  /*2750*/  FMUL.FTZ R3, R44, UR7 ;  /* 0x000000072c037c20 */ /* 0x000fe20008410000 */
[----:B------:R-:W2:Y:S01]  /*2760*/  LDCU UR10, c[0x0][0x45c] ;  /* 0x00008b80ff0a77ac */ /* 0x000ea20008000800 */
[----:B------:R-:W-:Y:S01]  /*2770*/  FMNMX.FTZ R4, R233, R2, !PT ;  /* 0x00000002e9047209 */ /* 0x000fe20007810000 */
[----:B------:R-:W-:Y:S01]  /*2780*/  FMUL.FTZ R2, R45, UR7 ;  /* 0x000000072d027c20 */ /* 0x000fe20008410000 */
[----:B------:R3:W4:Y:S01]  /*2790*/  MUFU.TANH R223, R3 ;  /* 0x0000000300df7308 */ /* 0x0007220000002400 */
[----:B------:R-:W-:Y:S01]  /*27a0*/  STL [R1+0x54], R241 ;  /* 0x000054f101007387 */ /* 0x000fe20000100800 */
[----:B------:R-:W-:Y:S01]  /*27b0*/  FMUL.FTZ R8, R28, UR7 ;  /* 0x000000071c087c20 */ /* 0x000fe20008410000 */
[----:B------:R-:W-:Y:S01]  /*27c0*/  FMNMX3.FTZ R9, R161, R160, R157, !PT ;  /* 0x000000a0a1097276 */ /* 0x000fe2000781009d */
[----:B------:R-:W-:Y:S01]  /*27d0*/  FMUL.FTZ R10, R26, UR7 ;  /* 0x000000071a0a7c20 */ /* 0x000fe20008410000 */
[----:B------:R-:W-:Y:S02]  /*27e0*/  STL [R1+0x50], R240 ;  /* 0x000050f001007387 */ /* 0x000fe40000100800 */
[----:B------:R-:W-:Y:S01]  /*27f0*/  FMNMX3.FTZ R9, R9, R159, R166, !PT ;  /* 0x0000009f09097276 */ /* 0x000fe200078100a6 */
[----:B------:R2:W-:Y:S01]  /*2800*/  MUFU.TANH R224, R2 ;  /* 0x0000000200e07308 */ /* 0x0005e20000002400 */
[----:B------:R-:W-:Y:S07]  /*2810*/  STL [R1+0x4c], R0 ;  /* 0x00004c0001007387 */ /* 0x000fee0000100800 */
[----:B------:R2:W-:Y:S01]  /*2820*/  MUFU.TANH R176, R8 ;  /* 0x0000000800b07308 */ /* 0x0005e20000002400 */
[----:B---3--:R-:W3:Y:S01]  /*2830*/  SHFL.BFLY PT, R3, R4, 0x2, 0x1f ;  /* 0x0c401f0004037f89 */ /* 0x008ee200000e0000 */
[----:B-1----:R-:W-:-:S02]  /*2840*/  FMNMX.FTZ R5, R13, R5, !PT ;  /* 0x000000050d057209 */ /* 0x002fc40007810000 */
[----:B----4-:R-:W-:-:S03]  /*2850*/  FMNMX3.FTZ R9, R9, R164, R223, !PT ;  /* 0x000000a409097276 */ /* 0x010fc600078100df */
[----:B------:R-:W1:Y:S01]  /*2860*/  SHFL.BFLY PT, R6, R5, 0x1, 0x1f ;  /* 0x0c201f0005067f89 */ /* 0x000e6200000e0000 */
[----:B------:R-:W-:Y:S01]  /*2870*/  MUFU.TANH R132, R15 ;  /* 0x0000000f00847308 */ /* 0x000fe20000002400 */
[----:B--2---:R-:W-:-:S07]  /*2880*/  FMUL.FTZ R2, R46, UR7 ;  /* 0x000000072e027c20 */ /* 0x004fce0008410000 */
[----:B------:R2:W-:Y:S01]  /*2890*/  MUFU.TANH R226, R2 ;  /* 0x0000000200e27308 */ /* 0x0005e20000002400 */
[----:B------:R-:W-:-:S07]  /*28a0*/  FMUL.FTZ R8, R29, UR7 ;  /* 0x000000071d087c20 */ /* 0x000fce0008410000 */
[----:B------:R4:W-:Y:S01]  /*28b0*/  MUFU.TANH R11, R8 ;  /* 0x00000008000b7308 */ /* 0x0009e20000002400 */
[----:B---3--:R-:W-:-:S05]  /*28c0*/  FMNMX.FTZ R3, R4, R3, !PT ;  /* 0x0000000304037209 */ /* 0x008fca0007810000 */
[----:B------:R-:W3:Y:S01]  /*28d0*/  SHFL.BFLY PT, R4, R3, 0x1, 0x1f ;  /* 0x0c201f0003047f89 */ /* 0x000ee200000e0000 */
[----:B-1----:R-:W-:Y:S01]  /*28e0*/  FMNMX.FTZ R137, R5, R6, !PT ;  /* 0x0000000605897209 */ /* 0x002fe20007810000 */
[----:B------:R1:W-:Y:S01]  /*28f0*/  MUFU.TANH R228, R10 ;  /* 0x0000000a00e47308 */ /* 0x0003e20000002400 */
[----:B------:R-:W-:Y:S01]  /*2900*/  LOP3.LUT R5, R155, 0x200, R174, 0xf8, !PT ;  /* 0x000002009b057812 */ /* 0x000fe200078ef8ae */
[----:B--2---:R-:W-:Y:S01]  /*2910*/  FMUL.FTZ R2, R47, UR7 ;  /* 0x000000072f027c20 */ /* 0x004fe20008410000 */
[----:B------:R-:W-:Y:S01]  /*2920*/  FSETP.NEU.FTZ.AND P1, PT, R137, -INF , PT ;  /* 0xff8000008900780b */ /* 0x000fe20003f3d000 */
[----:B------:R-:W-:Y:S04]  /*2930*/  STL [R1+0x58], R137 ;  /* 0x0000588901007387 */ /* 0x000fe80000100800 */
[----:B------:R2:W-:Y:S01]  /*2940*/  MUFU.TANH R225, R2 ;  /* 0x0000000200e17308 */ /* 0x0005e20000002400 */
[----:B----4-:R-:W-:-:S07]  /*2950*/  FMUL.FTZ R8, R30, UR7 ;  /* 0x000000071e087c20 */ /* 0x010fce0008410000 */
[----:B------:R4:W-:Y:S01]  /*2960*/  MUFU.TANH R135, R8 ;  /* 0x0000000800877308 */ /* 0x0009e20000002400 */
[----:B-1----:R-:W-:Y:S01]  /*2970*/  FMUL.FTZ R10, R27, UR7 ;  /* 0x000000071b0a7c20 */ /* 0x002fe20008410000 */
[----:B---3--:R-:W-:Y:S01]  /*2980*/  FMNMX.FTZ R134, R3, R4, !PT ;  /* 0x0000000403867209 */ /* 0x008fe20007810000 */
[----:B------:R-:W-:-:S05]  /*2990*/  FMUL.FTZ R4, R17, UR7 ;  /* 0x0000000711047c20 */ /* 0x000fca0008410000 */
[----:B------:R-:W-:Y:S01]  /*29a0*/  MUFU.TANH R240, R10 ;  /* 0x0000000a00f07308 */ /* 0x000fe20000002400 */
[----:B--2---:R-:W-:Y:S01]  /*29b0*/  FMUL.FTZ R2, R36, UR7 ;  /* 0x0000000724027c20 */ /* 0x004fe20008410000 */
[----:B------:R-:W-:Y:S01]  /*29c0*/  LEA R36, R5, UR6, 0x1 ;  /* 0x0000000605247c11 */ /* 0x000fe2000f8e08ff */
[----:B------:R1:W-:Y:S05]  /*29d0*/  STL [R1+0x5c], R134 ;  /* 0x00005c8601007387 */ /* 0x0003ea0000100800 */
[----:B------:R2:W3:Y:S01]  /*29e0*/  MUFU.TANH R248, R2 ;  /* 0x0000000200f87308 */ /* 0x0004e20000002400 */
[----:B------:R-:W-:Y:S01]  /*29f0*/  LDSM.16.MT88.4 R32, [R36+0xc000] ;  /* 0x00c000002420783b */ /* 0x000fe20000004200 */
[----:B----4-:R-:W-:-:S03]  /*2a00*/  FMUL.FTZ R8, R31, UR7 ;  /* 0x000000071f087c20 */ /* 0x010fc60008410000 */
[----:B------:R-:W-:Y:S03]  /*2a10*/  LDSM.16.MT88.4 R112, [R36+0xe000] ;  /* 0x00e000002470783b */ /* 0x000fe60000004200 */
[----:B------:R4:W-:Y:S01]  /*2a20*/  MUFU.TANH R174, R8 ;  /* 0x0000000800ae7308 */ /* 0x0009e20000002400 */
[----:B------:R-:W-:Y:S01]  /*2a30*/  LDSM.16.MT88.4 R88, [R36+0xc800] ;  /* 0x00c800002458783b */ /* 0x000fe20000004200 */
[----:B--2---:R-:W-:Y:S01]  /*2a40*/  FMUL.FTZ R2, R37, UR7 ;  /* 0x0000000725027c20 */ /* 0x004fe20008410000 */
[----:B------:R-:W-:Y:S01]  /*2a50*/  VIADD R37, R36, 0xc040 ;  /* 0x0000c04024257836 */ /* 0x000fe20000000000 */
[----:B---3--:R-:W-:-:S04]  /*2a60*/  FMNMX3.FTZ R9, R9, R224, R248, !PT ;  /* 0x000000e009097276 */ /* 0x008fc800078100f8 */
[----:B------:R2:W-:Y:S01]  /*2a70*/  MUFU.TANH R246, R2 ;  /* 0x0000000200f67308 */ /* 0x0005e20000002400 */
[----:B----4-:R-:W-:-:S07]  /*2a80*/  FMUL.FTZ R8, R24, UR7 ;  /* 0x0000000718087c20 */ /* 0x010fce0008410000 */
[----:B------:R3:W-:Y:S01]  /*2a90*/  MUFU.TANH R247, R8 ;  /* 0x0000000800f77308 */ /* 0x0007e20000002400 */
[----:B--2---:R-:W-:Y:S01]  /*2aa0*/  FMUL.FTZ R2, R38, UR7 ;  /* 0x0000000726027c20 */ /* 0x004fe20008410000 */
[----:B------:R-:W-:-:S06]  /*2ab0*/  IADD3 R38, PT, PT, R153, R36, RZ ;  /* 0x0000002499267210 */ /* 0x000fcc0007ffe0ff */
[----:B------:R2:W-:Y:S01]  /*2ac0*/  MUFU.TANH R252, R2 ;  /* 0x0000000200fc7308 */ /* 0x0005e20000002400 */
[----:B------:R-:W4:Y:S01]  /*2ad0*/  LDSM.16.MT88.4 R40, [R38+0xe000] ;  /* 0x00e000002628783b */ /* 0x000f220000004200 */
[----:B---3--:R-:W-:-:S03]  /*2ae0*/  FMUL.FTZ R8, R25, UR7 ;  /* 0x0000000719087c20 */ /* 0x008fc60008410000 */
[----:B------:R-:W-:Y:S04]  /*2af0*/  LDSM.16.MT88.4 R92, [R38+0xe800] ;  /* 0x00e80000265c783b */ /* 0x000fe80000004200 */
[----:B------:R-:W3:Y:S04]  /*2b00*/  LDSM.16.MT88.4 R48, [R38+0xc000] ;  /* 0x00c000002630783b */ /* 0x000ee80000004200 */
[----:B------:R-:W-:Y:S01]  /*2b10*/  LDSM.16.MT88.4 R120, [R38+0xc800] ;  /* 0x00c800002678783b */ /* 0x000fe20000004200 */
[----:B--2---:R-:W-:Y:S02]  /*2b20*/  FMUL.FTZ R2, R39, UR7 ;  /* 0x0000000727027c20 */ /* 0x004fe40008410000 */
[----:B------:R-:W-:Y:S08]  /*2b30*/  MUFU.TANH R39, R4 ;  /* 0x0000000400277308 */ /* 0x000ff00000002400 */
[----:B------:R2:W-:Y:S02]  /*2b40*/  MUFU.TANH R251, R2 ;  /* 0x0000000200fb7308 */ /* 0x0005e40000002400 */
[----:B--2---:R-:W-:-:S06]  /*2b50*/  FMUL.FTZ R2, R16, UR7 ;  /* 0x0000000710027c20 */ /* 0x004fcc0008410000 */
[----:B------:R2:W1:Y:S02]  /*2b60*/  MUFU.TANH R227, R2 ;  /* 0x0000000200e37308 */ /* 0x0004640000002400 */
[----:B--2---:R-:W-:Y:S01]  /*2b70*/  FMUL.FTZ R2, R137, UR10 ;  /* 0x0000000a89027c20 */ /* 0x004fe20008410000 */
[----:B-1----:R-:W-:-:S04]  /*2b80*/  FMNMX3.FTZ R9, R9, R246, R227, !PT ;  /* 0x000000f609097276 */ /* 0x002fc800078100e3 */
[----:B------:R-:W-:Y:S01]  /*2b90*/  FSEL R3, R2, RZ, P1 ;  /* 0x000000ff02037208 */ /* 0x000fe20000800000 */
[C---:B------:R-:W-:Y:S01]  /*2ba0*/  FMUL.FTZ R2, R134.reuse, UR10 ;  /* 0x0000000a86027c20 */ /* 0x040fe20008410000 */
[----:B------:R-:W-:Y:S02]  /*2bb0*/  FSETP.NEU.FTZ.AND P1, PT, R134, -INF , PT ;  /* 0xff8000008600780b */ /* 0x000fe40003f3d000 */
[----:B------:R-:W-:Y:S01]  /*2bc0*/  FMNMX3.FTZ R9, R9, R39, R176, !PT ;  /* 0x0000002709097276 */ /* 0x000fe200078100b0 */
[--C-:B------:R-:W-:Y:S01]  /*2bd0*/  FFMA.FTZ R4, R103, UR10, -R3.reuse ;  /* 0x0000000a67047c23 */ /* 0x100fe20008010803 */
[----:B------:R-:W-:Y:S01]  /*2be0*/  FSEL R2, R2, RZ, P1 ;  /* 0x000000ff02027208 */ /* 0x000fe20000800000 */
[----:B------:R-:W-:Y:S01]  /*2bf0*/  FFMA.FTZ R5, R101, UR10, -R3 ;  /* 0x0000000a65057c23 */ /* 0x000fe20008010803 */
[----:B------:R-:W-:Y:S01]  /*2c00*/  FMNMX3.FTZ R9, R9, R11, R247, !PT ;  /* 0x0000000b09097276 */ /* 0x000fe200078100f7 */
[----:B------:R1:W-:Y:S01]  /*2c10*/  MUFU.EX2 R0, R4 ;  /* 0x0000000400007308 */ /* 0x0003e20000000800 */
[----:B------:R-:W-:Y:S01]  /*2c20*/  FFMA.FTZ R10, R105, UR10, -R3 ;  /* 0x0000000a690a7c23 */ /* 0x000fe20008010803 */
[----:B------:R-:W-:-:S02]  /*2c30*/  FFMA.FTZ R6, R100, UR10, -R2 ;  /* 0x0000000a64067c23 */ /* 0x000fc40008010802 */
[----:B------:R2:W-:Y:S04]  /*2c40*/  MUFU.EX2 R250, R5 ;  /* 0x0000000500fa7308 */ /* 0x0005e80000000800 */
[----:B------:R-:W-:Y:S04]  /*2c50*/  MUFU.EX2 R177, R6 ;  /* 0x0000000600b17308 */ /* 0x000fe80000000800 */
[----:B------:R4:W-:Y:S01]  /*2c60*/  MUFU.EX2 R232, R10 ;  /* 0x0000000a00e87308 */ /* 0x0009e20000000800 */
[----:B-1----:R-:W-:-:S04]  /*2c70*/  FFMA.FTZ R4, R80, UR10, -R3 ;  /* 0x0000000a50047c23 */ /* 0x002fc80008010803 */
[----:B------:R1:W3:Y:S01]  /*2c80*/  MUFU.EX2 R7, R4 ;  /* 0x0000000400077308 */ /* 0x0002e20000000800 */
[----:B--2---:R-:W-:-:S04]  /*2c90*/  FFMA.FTZ R5, R81, UR10, -R3 ;  /* 0x0000000a51057c23 */ /* 0x004fc80008010803 */
[----:B------:R2:W2:Y:S01]  /*2ca0*/  MUFU.EX2 R245, R5 ;  /* 0x0000000500f57308 */ /* 0x0004a20000000800 */
[----:B----4-:R-:W-:-:S04]  /*2cb0*/  FFMA.FTZ R10, R21, UR10, -R3 ;  /* 0x0000000a150a7c23 */ /* 0x010fc80008010803 */
[----:B------:R4:W-:Y:S01]  /*2cc0*/  MUFU.EX2 R136, R10 ;  /* 0x0000000a00887308 */ /* 0x0009e20000000800 */
[--C-:B-1----:R-:W-:Y:S01]  /*2cd0*/  FFMA.FTZ R4, R102, UR10, -R2.reuse ;  /* 0x0000000a66047c23 */ /* 0x102fe20008010802 */
[----:B---3--:R-:W-:Y:S03]  /*2ce0*/  STL [R1+0x30], R7 ;  /* 0x0000300701007387 */ /* 0x008fe60000100800 */
[----:B------:R1:W-:Y:S01]  /*2cf0*/  MUFU.EX2 R175, R4 ;  /* 0x0000000400af7308 */ /* 0x0003e20000000800 */
[--C-:B--2---:R-:W-:Y:S01]  /*2d00*/  FFMA.FTZ R5, R23, UR10, -R2.reuse ;  /* 0x0000000a17057c23 */ /* 0x104fe20008010802 */
[----:B------:R-:W-:Y:S01]  /*2d10*/  STL [R1+0x60], R0 ;  /* 0x0000600001007387 */ /* 0x000fe20000100800 */
[----:B------:R-:W-:Y:S02]  /*2d20*/  F2FP.F16.F32.PACK_AB R6, R245, R7 ;  /* 0x00000007f506723e */ /* 0x000fe400000000ff */
[----:B------:R2:W-:Y:S01]  /*2d30*/  MUFU.EX2 R230, R5 ;  /* 0x0000000500e67308 */ /* 0x0005e20000000800 */
[----:B------:R3:W-:Y:S01]  /*2d40*/  STL [R1+0x4], R11 ;  /* 0x0000040b01007387 */ /* 0x0007e20000100800 */
[----:B----4-:R-:W-:-:S04]  /*2d50*/  FFMA.FTZ R10, R108, UR10, -R2 ;  /* 0x0000000a6c0a7c23 */ /* 0x010fc80008010802 */
[----:B------:R4:W-:Y:S01]  /*2d60*/  MUFU.EX2 R134, R10 ;  /* 0x0000000a00867308 */ /* 0x0009e20000000800 */
[----:B-1----:R-:W-:-:S04]  /*2d70*/  FFMA.FTZ R4, R22, UR10, -R2 ;  /* 0x0000000a16047c23 */ /* 0x002fc80008010802 */
[----:B------:R1:W1:Y:S01]  /*2d80*/  MUFU.EX2 R172, R4 ;  /* 0x0000000400ac7308 */ /* 0x0002620000000800 */
[----:B--2---:R-:W-:-:S04]  /*2d90*/  FMUL.FTZ R5, R19, UR7 ;  /* 0x0000000713057c20 */ /* 0x004fc80008410000 */
[----:B------:R2:W-:Y:S01]  /*2da0*/  MUFU.TANH R243, R5 ;  /* 0x0000000500f37308 */ /* 0x0005e20000002400 */
[----:B----4-:R-:W-:Y:S01]  /*2db0*/  FFMA.FTZ R10, R116, UR10, -R2 ;  /* 0x0000000a740a7c23 */ /* 0x010fe20008010802 */
[----:B---3--:R-:W-:Y:S01]  /*2dc0*/  FFMA.FTZ R11, R106, UR10, -R3 ;  /* 0x0000000a6a0b7c23 */ /* 0x008fe20008010803 */
[----:B-1----:R-:W-:Y:S01]  /*2dd0*/  FMUL.FTZ R4, R18, UR7 ;  /* 0x0000000712047c20 */ /* 0x002fe20008410000 */
[----:B------:R-:W-:-:S04]  /*2de0*/  F2FP.F16.F32.PACK_AB R7, R172, R230 ;  /* 0x000000e6ac07723e */ /* 0x000fc800000000ff */
[----:B------:R-:W-:Y:S04]  /*2df0*/  MUFU.EX2 R137, R10 ;  /* 0x0000000a00897308 */ /* 0x000fe80000000800 */
[----:B------:R1:W-:Y:S01]  /*2e00*/  MUFU.TANH R244, R4 ;  /* 0x0000000400f47308 */ /* 0x0003e20000002400 */
[----:B--2---:R-:W-:-:S07]  /*2e10*/  F2FP.F16.F32.PACK_AB R5, R177, R175 ;  /* 0x000000afb105723e */ /* 0x004fce00000000ff */
[----:B------:R2:W-:Y:S01]  /*2e20*/  MUFU.EX2 R231, R11 ;  /* 0x0000000b00e77308 */ /* 0x0005e20000000800 */
[----:B-1----:R-:W-:-:S04]  /*2e30*/  IADD3 R4, PT, PT, R36, 0xc000, RZ ;  /* 0x0000c00024047810 */ /* 0x002fc80007ffe0ff */
[----:B------:R-:W-:Y:S01]  /*2e40*/  @P4 IADD3 R37, PT, PT, R4, -0x40, RZ ;  /* 0xffffffc004254810 */ /* 0x000fe20007ffe0ff */
[----:B--2---:R-:W-:Y:S01]  /*2e50*/  FFMA.FTZ R11, R104, UR10, -R3 ;  /* 0x0000000a680b7c23 */ /* 0x004fe20008010803 */
[----:B------:R-:W-:Y:S02]  /*2e60*/  F2FP.F16.F32.PACK_AB R4, R250, R0 ;  /* 0x00000000fa04723e */ /* 0x000fe400000000ff */
[----:B------:R1:W2:Y:S01]  /*2e70*/  MUFU.TANH R0, R8 ;  /* 0x0000000800007308 */ /* 0x0002a20000002400 */
[----:B------:R-:W-:Y:S01]  /*2e80*/  IADD3 R133, PT, PT, R153, R37, RZ ;  /* 0x0000002599857210 */ /* 0x000fe20007ffe0ff */
[----:B------:R-:W3:Y:S03]  /*2e90*/  LDSM.16.MT88.4 R72, [R37] ;  /* 0x000000002548783b */ /* 0x000ee60000004200 */
[C---:B------:R-:W-:Y:S01]  /*2ea0*/  HMMA.16816.F32 R144, R4.reuse, R40, RZ ;  /* 0x000000280490723c */ /* 0x040fe200000018ff */
[----:B------:R-:W-:Y:S02]  /*2eb0*/  LDSM.16.MT88.4 R84, [R133] ;  /* 0x000000008554783b */ /* 0x000fe40000004200 */
[----:B------:R4:W4:Y:S02]  /*2ec0*/  MUFU.EX2 R241, R11 ;  /* 0x0000000b00f17308 */ /* 0x0009240000000800 */
[----:B------:R-:W-:Y:S03]  /*2ed0*/  LDSM.16.MT88.4 R124, [R37+0x2000] ;  /* 0x00200000257c783b */ /* 0x000fe60000004200 */
[----:B------:R-:W-:Y:S01]  /*2ee0*/  HMMA.16816.F32 R140, R4, R42, RZ ;  /* 0x0000002a048c723c */ /* 0x000fe200000018ff */
[----:B------:R-:W-:Y:S01]  /*2ef0*/  LDSM.16.MT88.4 R128, [R133+0x2000] ;  /* 0x002000008580783b */ /* 0x000fe20000004200 */
[----:B-1----:R-:W-:-:S03]  /*2f00*/  FMNMX3.FTZ R8, R171, R170, R156, !PT ;  /* 0x000000aaab087276 */ /* 0x002fc6000781009c */
[----:B------:R-:W-:Y:S01]  /*2f10*/  LDSM.16.MT88.4 R116, [R133+0x2800] ;  /* 0x002800008574783b */ /* 0x000fe20000004200 */
[----:B--2---:R-:W-:Y:S02]  /*2f20*/  FMNMX.FTZ R9, R0, R9, !PT ;  /* 0x0000000900097209 */ /* 0x004fe40007810000 */
[C---:B------:R-:W-:Y:S01]  /*2f30*/  HMMA.16816.F32 R152, R4.reuse, R48, RZ ;  /* 0x000000300498723c */ /* 0x040fe200000018ff */
[----:B------:R-:W-:Y:S01]  /*2f40*/  FMNMX3.FTZ R8, R8, R158, R165, !PT ;  /* 0x0000009e08087276 */ /* 0x000fe200078100a5 */
[----:B----4-:R-:W-:Y:S01]  /*2f50*/  FFMA.FTZ R11, R109, UR10, -R2 ;  /* 0x0000000a6d0b7c23 */ /* 0x010fe20008010802 */
[----:B------:R-:W-:Y:S01]  /*2f60*/  F2FP.F16.F32.PACK_AB R10, R136, R241 ;  /* 0x000000f1880a723e */ /* 0x000fe200000000ff */
[----:B------:R-:W1:Y:S01]  /*2f70*/  SHFL.BFLY PT, R13, R9, 0x2, 0x1f ;  /* 0x0c401f00090d7f89 */ /* 0x000e6200000e0000 */
[----:B------:R-:W-:Y:S01]  /*2f80*/  FMNMX3.FTZ R8, R8, R132, R226, !PT ;  /* 0x0000008408087276 */ /* 0x000fe200078100e2 */
[----:B------:R2:W4:Y:S02]  /*2f90*/  MUFU.EX2 R173, R11 ;  /* 0x0000000b00ad7308 */ /* 0x0005240000000800 */
[----:B------:R-:W-:Y:S01]  /*2fa0*/  LDSM.16.MT88.4 R100, [R37+0x800] ;  /* 0x000800002564783b */ /* 0x000fe20000004200 */
[----:B------:R-:W-:Y:S01]  /*2fb0*/  FMNMX3.FTZ R8, R8, R225, R252, !PT ;  /* 0x000000e108087276 */ /* 0x000fe200078100fc */
[----:B------:R-:W-:Y:S02]  /*2fc0*/  HMMA.16816.F32 R148, R4, R50, RZ ;  /* 0x000000320494723c */ /* 0x000fe400000018ff */
[----:B------:R-:W-:Y:S01]  /*2fd0*/  LDSM.16.MT88.4 R96, [R133+0x800] ;  /* 0x000800008560783b */ /* 0x000fe20000004200 */
[----:B------:R-:W-:-:S03]  /*2fe0*/  FMNMX3.FTZ R8, R8, R251, R244, !PT ;  /* 0x000000fb08087276 */ /* 0x000fc600078100f4 */
[----:B------:R-:W-:Y:S01]  /*2ff0*/  LDSM.16.MT88.4 R108, [R36+0xe800] ;  /* 0x00e80000246c783b */ /* 0x000fe20000004200 */
[----:B------:R-:W-:Y:S01]  /*3000*/  FMNMX3.FTZ R8, R8, R243, R135, !PT ;  /* 0x000000f308087276 */ /* 0x000fe20007810087 */
[C---:B------:R-:W-:Y:S01]  /*3010*/  HMMA.16816.F32 R80, R4.reuse, R32, RZ ;  /* 0x000000200450723c */ /* 0x040fe200000018ff */
[----:B--2---:R-:W-:Y:S02]  /*3020*/  FFMA.FTZ R11, R107, UR10, -R2 ;  /* 0x0000000a6b0b7c23 */ /* 0x004fe40008010802 */
[----:B------:R-:W-:Y:S01]  /*3030*/  FMNMX3.FTZ R8, R8, R174, R228, !PT ;  /* 0x000000ae08087276 */ /* 0x000fe200078100e4 */
[----:B------:R-:W-:Y:S01]  /*3040*/  LDSM.16.MT88.4 R104, [R37+0x2800] ;  /* 0x002800002568783b */ /* 0x000fe20000004200 */
[----:B------:R-:W2:Y:S02]  /*3050*/  MUFU.EX2 R229, R11 ;  /* 0x0000000b00e57308 */ /* 0x000ea40000000800 */
[----:B------:R-:W-:Y:S01]  /*3060*/  FMNMX.FTZ R8, R240, R8, !PT ;  /* 0x00000008f0087209 */ /* 0x000fe20007810000 */
[----:B---3--:R-:W-:Y:S01]  /*3070*/  HMMA.16816.F32 R76, R4, R72, RZ ;  /* 0x00000048044c723c */ /* 0x008fe200000018ff */
[----:B-1----:R-:W-:-:S03]  /*3080*/  FMNMX.FTZ R13, R9, R13, !PT ;  /* 0x0000000d090d7209 */ /* 0x002fc60007810000 */
[----:B------:R-:W1:Y:S01]  /*3090*/  SHFL.BFLY PT, R12, R8, 0x2, 0x1f ;  /* 0x0c401f00080c7f89 */ /* 0x000e6200000e0000 */
[----:B----4-:R-:W-:-:S03]  /*30a0*/  F2FP.F16.F32.PACK_AB R9, R134, R173 ;  /* 0x000000ad8609723e */ /* 0x010fc600000000ff */
[----:B------:R-:W3:Y:S01]  /*30b0*/  SHFL.BFLY PT, R14, R13, 0x1, 0x1f ;  /* 0x0c201f000d0e7f89 */ /* 0x000ee200000e0000 */
[----:B------:R-:W-:Y:S01]  /*30c0*/  HMMA.16816.F32 R68, R4, R84, RZ ;  /* 0x000000540444723c */ /* 0x000fe200000018ff */
[----:B--2---:R-:W-:-:S07]  /*30d0*/  F2FP.F16.F32.PACK_AB R11, R137, R229 ;  /* 0x000000e5890b723e */ /* 0x004fce00000000ff */
[C---:B------:R-:W-:Y:S08]  /*30e0*/  HMMA.16816.F32 R56, R4.reuse, R112, RZ ;  /* 0x000000700438723c */ /* 0x040ff000000018ff */
[----:B------:R-:W-:Y:S01]  /*30f0*/  HMMA.16816.F32 R52, R4, R124, RZ ;  /* 0x0000007c0434723c */ /* 0x000fe200000018ff */
[----:B-1----:R-:W-:Y:S02]  /*3100*/  FMNMX.FTZ R12, R8, R12, !PT ;  /* 0x0000000c080c7209 */ /* 0x002fe40007810000 */
[----:B------:R-:W-:-:S03]  /*3110*/  F2FP.F16.F32.PACK_AB R8, R232, R231 ;  /* 0x000000e7e808723e */ /* 0x000fc600000000ff */
[----:B------:R-:W1:Y:S02]  /*3120*/  SHFL.BFLY PT, R15, R12, 0x1, 0x1f ;  /* 0x0c201f000c0f7f89 */ /* 0x000e6400000e0000 */
[----:B------:R-:W-:Y:S08]  /*3130*/  HMMA.16816.F32 R44, R4, R128, RZ ;  /* 0x00000080042c723c */ /* 0x000ff000000018ff */
[C---:B------:R-:W-:Y:S08]  /*3140*/  HMMA.16816.F32 R180, R8.reuse, R92, R144 ;  /* 0x0000005c08b4723c */ /* 0x040ff00000001890 */
[----:B------:R-:W-:Y:S01]  /*3150*/  HMMA.16816.F32 R144, R8, R94, R140 ;  /* 0x0000005e0890723c */ /* 0x000fe2000000188c */
[----:B------:R-:W-:Y:S01]  /*3160*/  IMAD.MOV.U32 R142, RZ, RZ, R136 ;  /* 0x000000ffff8e7224 */ /* 0x000fe200078e0088 */
[----:B---3--:R-:W-:-:S02]  /*3170*/  FMNMX.FTZ R136, R13, R14, !PT ;  /* 0x0000000e0d887209 */ /* 0x008fc40007810000 */
[----:B------:R-:W-:Y:S02]  /*3180*/  MOV R141, R135 ;  /* 0x00000087008d7202 */ /* 0x000fe40000000f00 */
[----:B------:R-:W-:Y:S02]  /*3190*/  FSETP.NEU.FTZ.AND P1, PT, R136, -INF , PT ;  /* 0xff8000008800780b */ /* 0x000fe40003f3d000 */
[----:B------:R-:W-:Y:S01]  /*31a0*/  HMMA.16816.F32 R64, R4, R34, RZ ;  /* 0x000000220440723c */ /* 0x000fe200000018ff */
[----:B-1----:R-:W-:Y:S02]  /*31b0*/  FMNMX.FTZ R135, R12, R15, !PT ;  /* 0x0000000f0c877209 */ /* 0x002fe40007810000 */
[----:B------:R-:W-:-:S05]  /*31c0*/  MOV R15, R134 ;  /* 0x00000086000f7202 */ /* 0x000fca0000000f00 */
[C---:B------:R-:W-:Y:S08]  /*31d0*/  HMMA.16816.F32 R60, R4.reuse, R74, RZ ;  /* 0x0000004a043c723c */ /* 0x040ff000000018ff */
[C---:B------:R-:W-:Y:S08]  /*31e0*/  HMMA.16816.F32 R28, R4.reuse, R86, RZ ;  /* 0x00000056041c723c */ /* 0x040ff000000018ff */
[C---:B------:R-:W-:Y:S08]  /*31f0*/  HMMA.16816.F32 R24, R4.reuse, R114, RZ ;  /* 0x000000720418723c */ /* 0x040ff000000018ff */
[C---:B------:R-:W-:Y:S08]  /*3200*/  HMMA.16816.F32 R20, R4.reuse, R126, RZ ;  /* 0x0000007e0414723c */ /* 0x040ff000000018ff */
[----:B------:R-:W-:Y:S01]  /*3210*/  HMMA.16816.F32 R16, R4, R130, RZ ;  /* 0x000000820410723c */ /* 0x000fe200000018ff */
[----:B------:R-:W-:-:S05]  /*3220*/  FMUL.FTZ R4, R136, UR10 ;  /* 0x0000000a88047c20 */ /* 0x000fca0008410000 */
[----:B------:R-:W-:Y:S01]  /*3230*/  FSEL R12, R4, RZ, P1 ;  /* 0x000000ff040c7208 */ /* 0x000fe20000800000 */
[C---:B------:R-:W-:Y:S01]  /*3240*/  FMUL.FTZ R4, R135.reuse, UR10 ;  /* 0x0000000a87047c20 */ /* 0x040fe20008410000 */
[----:B------:R-:W-:Y:S01]  /*3250*/  FSETP.NEU.FTZ.AND P1, PT, R135, -INF , PT ;  /* 0xff8000008700780b */ /* 0x000fe20003f3d000 */
[C---:B------:R-:W-:Y:S01]  /*3260*/  HMMA.16816.F32 R204, R8.reuse, R122, R148 ;  /* 0x0000007a08cc723c */ /* 0x040fe20000001894 */
[----:B------:R-:W-:Y:S01]  /*3270*/  MOV R149, R174 ;  /* 0x000000ae00957202 */ /* 0x000fe20000000f00 */
[--C-:B------:R-:W-:Y:S01]  /*3280*/  FFMA.FTZ R5, R161, UR10, -R12.reuse ;  /* 0x0000000aa1057c23 */ /* 0x100fe2000801080c */
[----:B------:R-:W-:Y:S01]  /*3290*/  FSEL R13, R4, RZ, P1 ;  /* 0x000000ff040d7208 */ /* 0x000fe20000800000 */
[--C-:B------:R-:W-:Y:S01]  /*32a0*/  FFMA.FTZ R4, R157, UR10, -R12.reuse ;  /* 0x0000000a9d047c23 */ /* 0x100fe2000801080c */
[----:B------:R-:W-:Y:S01]  /*32b0*/  FFMA.FTZ R6, R160, UR10, -R12 ;  /* 0x0000000aa0067c23 */ /* 0x000fe2000801080c */
[----:B------:R1:W-:Y:S01]  /*32c0*/  MUFU.EX2 R14, R5 ;  /* 0x00000005000e7308 */ /* 0x0003e20000000800 */
[----:B------:R-:W-:Y:S01]  /*32d0*/  IMAD.MOV.U32 R148, RZ, RZ, R173 ;  /* 0x000000ffff947224 */ /* 0x000fe200078e00ad */
[C---:B------:R-:W-:Y:S01]  /*32e0*/  HMMA.16816.F32 R188, R8.reuse, R104, R52 ;  /* 0x0000006808bc723c */ /* 0x040fe20000001834 */
[----:B------:R-:W-:Y:S01]  /*32f0*/  MOV R55, R172 ;  /* 0x000000ac00377202 */ /* 0x000fe20000000f00 */
[----:B------:R2:W-:Y:S04]  /*3300*/  MUFU.EX2 R134, R4 ;  /* 0x0000000400867308 */ /* 0x0005e80000000800 */
[----:B------:R3:W-:Y:S02]  /*3310*/  MUFU.EX2 R151, R6 ;  /* 0x0000000600977308 */ /* 0x0007e40000000800 */
[----:B------:R-:W-:Y:S01]  /*3320*/  HMMA.16816.F32 R160, R8, R116, R44 ;  /* 0x0000007408a0723c */ /* 0x000fe2000000182c */
[----:B------:R-:W-:Y:S01]  /*3330*/  MOV R47, R177 ;  /* 0x000000b1002f7202 */ /* 0x000fe20000000f00 */
[----:B------:R-:W-:Y:S01]  /*3340*/  IMAD.MOV.U32 R46, RZ, RZ, R176 ;  /* 0x000000ffff2e7224 */ /* 0x000fe200078e00b0 */
[----:B------:R-:W-:Y:S01]  /*3350*/  MOV R45, R175 ;  /* 0x000000af002d7202 */ /* 0x000fe20000000f00 */
[----:B-1----:R-:W-:Y:S01]  /*3360*/  FFMA.FTZ R5, R159, UR10, -R12 ;  /* 0x0000000a9f057c23 */ /* 0x002fe2000801080c */
[----:B--2---:R-:W-:-:S03]  /*3370*/  FFMA.FTZ R4, R171, UR10, -R13 ;  /* 0x0000000aab047c23 */ /* 0x004fc6000801080d */
[----:B------:R1:W2:Y:S01]  /*3380*/  MUFU.EX2 R150, R5 ;  /* 0x0000000500967308 */ /* 0x0002a20000000800 */
[C---:B------:R-:W-:Y:S01]  /*3390*/  HMMA.16816.F32 R208, R8.reuse, R120, R152 ;  /* 0x0000007808d0723c */ /* 0x040fe20000001898 */
[----:B------:R-:W-:Y:S01]  /*33a0*/  MOV R171, R55 ;  /* 0x0000003700ab7202 */ /* 0x000fe20000000f00 */
[----:B---3--:R-:W-:Y:S01]  /*33b0*/  FFMA.FTZ R6, R170, UR10, -R13 ;  /* 0x0000000aaa067c23 */ /* 0x008fe2000801080d */
[----:B------:R3:W-:Y:S01]  /*33c0*/  MUFU.EX2 R140, R4 ;  /* 0x00000004008c7308 */ /* 0x0007e20000000800 */
[----:B------:R-:W-:Y:S01]  /*33d0*/  MOV R170, R148 ;  /* 0x0000009400aa7202 */ /* 0x000fe20000000f00 */
[----:B------:R-:W-:Y:S01]  /*33e0*/  IMAD.MOV.U32 R148, RZ, RZ, R149 ;  /* 0x000000ffff947224 */ /* 0x000fe200078e0095 */
[----:B------:R-:W-:Y:S01]  /*33f0*/  MOV R149, R231 ;  /* 0x000000e700957202 */ /* 0x000fe20000000f00 */
[----:B------:R2:W4:Y:S01]  /*3400*/  MUFU.EX2 R52, R6 ;  /* 0x0000000600347308 */ /* 0x0005220000000800 */
[----:B------:R-:W-:Y:S01]  /*3410*/  HMMA.16816.F32 R212, R8, R88, R80 ;  /* 0x0000005808d4723c */ /* 0x000fe20000001850 */
[----:B-1----:R-:W-:-:S07]  /*3420*/  FFMA.FTZ R5, R156, UR10, -R13 ;  /* 0x0000000a9c057c23 */ /* 0x002fce000801080d */
[----:B------:R-:W-:Y:S01]  /*3430*/  HMMA.16816.F32 R192, R8, R100, R76 ;  /* 0x0000006408c0723c */ /* 0x000fe2000000184c */
[----:B---3--:R-:W-:Y:S01]  /*3440*/  FFMA.FTZ R4, R158, UR10, -R13 ;  /* 0x0000000a9e047c23 */ /* 0x008fe2000801080d */
[----:B------:R4:W-:Y:S01]  /*3450*/  MUFU.EX2 R249, R5 ;  /* 0x0000000500f97308 */ /* 0x0009e20000000800 */
[----:B--2---:R-:W-:-:S03]  /*3460*/  F2FP.F16.F32.PACK_AB R6, R150, R134 ;  /* 0x000000869606723e */ /* 0x004fc600000000ff */
[----:B------:R1:W2:Y:S02]  /*3470*/  MUFU.EX2 R44, R4 ;  /* 0x00000004002c7308 */ /* 0x0002a40000000800 */
[C---:B------:R-:W-:Y:S08]  /*3480*/  HMMA.16816.F32 R196, R8.reuse, R96, R68 ;  /* 0x0000006008c4723c */ /* 0x040ff00000001844 */
[----:B------:R-:W-:Y:S01]  /*3490*/  HMMA.16816.F32 R216, R8, R108, R56 ;  /* 0x0000006c08d8723c */ /* 0x000fe20000001838 */
[----:B----4-:R-:W-:-:S02]  /*34a0*/  F2FP.F16.F32.PACK_AB R5, R52, R140 ;  /* 0x0000008c3405723e */ /* 0x010fc400000000ff */
[----:B-1----:R-:W-:Y:S02]  /*34b0*/  F2FP.F16.F32.PACK_AB R4, R151, R14 ;  /* 0x0000000e9704723e */ /* 0x002fe400000000ff */
[----:B--2---:R-:W-:-:S03]  /*34c0*/  F2FP.F16.F32.PACK_AB R7, R44, R249 ;  /* 0x000000f92c07723e */ /* 0x004fc600000000ff */
[C---:B------:R-:W-:Y:S08]  /*34d0*/  HMMA.16816.F32 R152, R8.reuse, R90, R64 ;  /* 0x0000005a0898723c */ /* 0x040ff00000001840 */
[C---:B------:R-:W-:Y:S08]  /*34e0*/  HMMA.16816.F32 R184, R8.reuse, R102, R60 ;  /* 0x0000006608b8723c */ /* 0x040ff0000000183c */
[C---:B------:R-:W-:Y:S08]  /*34f0*/  HMMA.16816.F32 R200, R8.reuse, R98, R28 ;  /* 0x0000006208c8723c */ /* 0x040ff0000000181c */
[C---:B------:R-:W-:Y:S08]  /*3500*/  HMMA.16816.F32 R176, R8.reuse, R110, R24 ;  /* 0x0000006e08b0723c */ /* 0x040ff00000001818 */
[C---:B------:R-:W-:Y:S08]  /*3510*/  HMMA.16816.F32 R172, R8.reuse, R106, R20 ;  /* 0x0000006a08ac723c */ /* 0x040ff00000001814 */
[----:B------:R-:W-:Y:S01]  /*3520*/  HMMA.16816.F32 R156, R8, R118, R16 ;  /* 0x00000076089c723c */ /* 0x000fe20000001810 */
[--C-:B------:R-:W-:Y:S01]  /*3530*/  FFMA.FTZ R8, R166, UR10, -R12.reuse ;  /* 0x0000000aa6087c23 */ /* 0x100fe2000801080c */
[--C-:B------:R-:W-:Y:S01]  /*3540*/  FFMA.FTZ R9, R164, UR10, -R12.reuse ;  /* 0x0000000aa4097c23 */ /* 0x100fe2000801080c */
[----:B------:R-:W-:Y:S01]  /*3550*/  FFMA.FTZ R10, R132, UR10, -R13 ;  /* 0x0000000a840a7c23 */ /* 0x000fe2000801080d */
[----:B------:R-:W-:Y:S01]  /*3560*/  IMAD.MOV.U32 R132, RZ, RZ, R45 ;  /* 0x000000ffff847224 */ /* 0x000fe200078e002d */
[----:B------:R1:W2:Y:S03]  /*3570*/  MUFU.EX2 R143, R8 ;  /* 0x00000008008f7308 */ /* 0x0002a60000000800 */
[C---:B------:R-:W-:Y:S01]  /*3580*/  HMMA.16816.F32 R60, R4.reuse, R32, RZ ;  /* 0x00000020043c723c */ /* 0x040fe200000018ff */
[----:B------:R3:W4:Y:S07]  /*3590*/  MUFU.EX2 R166, R9 ;  /* 0x0000000900a67308 */ /* 0x00072e0000000800 */
[----:B------:R-:W-:Y:S01]  /*35a0*/  HMMA.16816.F32 R56, R4, R34, RZ ;  /* 0x000000220438723c */ /* 0x000fe200000018ff */
[----:B-1----:R-:W-:Y:S01]  /*35b0*/  FFMA.FTZ R8, R223, UR10, -R12 ;  /* 0x0000000adf087c23 */ /* 0x002fe2000801080c */
[----:B------:R-:W-:-:S03]  /*35c0*/  IMAD.MOV.U32 R223, RZ, RZ, R52 ;  /* 0x000000ffffdf7224 */ /* 0x000fc600078e0034 */
[----:B------:R1:W-:Y:S01]  /*35d0*/  MUFU.EX2 R231, R8 ;  /* 0x0000000800e77308 */ /* 0x0003e20000000800 */
[----:B---3--:R-:W-:Y:S02]  /*35e0*/  FFMA.FTZ R9, R224, UR10, -R12 ;  /* 0x0000000ae0097c23 */ /* 0x008fe4000801080c */
[----:B------:R-:W-:Y:S01]  /*35f0*/  HMMA.16816.F32 R52, R4, R72, RZ ;  /* 0x000000480434723c */ /* 0x000fe200000018ff */
[----:B------:R-:W-:Y:S01]  /*3600*/  MOV R72, R14 ;  /* 0x0000000e00487202 */ /* 0x000fe20000000f00 */
[----:B------:R-:W-:Y:S01]  /*3610*/  IMAD.MOV.U32 R14, RZ, RZ, R228 ;  /* 0x000000ffff0e7224 */ /* 0x000fe200078e00e4 */
[----:B------:R-:W-:Y:S01]  /*3620*/  MOV R224, R46 ;  /* 0x0000002e00e07202 */ /* 0x000fe20000000f00 */
[----:B------:R-:W-:Y:S01]  /*3630*/  MUFU.EX2 R228, R10 ;  /* 0x0000000a00e47308 */ /* 0x000fe20000000800 */
[----:B------:R-:W-:-:S03]  /*3640*/  IMAD.MOV.U32 R73, RZ, RZ, R47 ;  /* 0x000000ffff497224 */ /* 0x000fc600078e002f */
[C---:B------:R-:W-:Y:S01]  /*3650*/  HMMA.16816.F32 R32, R4.reuse, R84, RZ ;  /* 0x000000540420723c */ /* 0x040fe200000018ff */
[----:B------:R-:W-:Y:S01]  /*3660*/  MOV R85, R230 ;  /* 0x000000e600557202 */ /* 0x000fe20000000f00 */
[----:B------:R-:W-:Y:S02]  /*3670*/  IMAD.MOV.U32 R84, RZ, RZ, R142 ;  /* 0x000000ffff547224 */ /* 0x000fe400078e008e */
[--C-:B-1----:R-:W-:Y:S01]  /*3680*/  FFMA.FTZ R8, R165, UR10, -R13.reuse ;  /* 0x0000000aa5087c23 */ /* 0x102fe2000801080d */
[----:B------:R-:W-:Y:S02]  /*3690*/  MOV R165, R232 ;  /* 0x000000e800a57202 */ /* 0x000fe40000000f00 */
[----:B------:R1:W-:Y:S01]  /*36a0*/  MUFU.EX2 R232, R9 ;  /* 0x0000000900e87308 */ /* 0x0003e20000000800 */
[C---:B------:R-:W-:Y:S03]  /*36b0*/  HMMA.16816.F32 R68, R4.reuse, R40, RZ ;  /* 0x000000280444723c */ /* 0x040fe600000018ff */
[----:B------:R3:W4:Y:S05]  /*36c0*/  MUFU.EX2 R164, R8 ;  /* 0x0000000800a47308 */ /* 0x00072a0000000800 */
[----:B------:R-:W-:Y:S01]  /*36d0*/  HMMA.16816.F32 R64, R4, R42, RZ ;  /* 0x0000002a0440723c */ /* 0x000fe200000018ff */
[----:B-1----:R-:W-:Y:S01]  /*36e0*/  FFMA.FTZ R9, R226, UR10, -R13 ;  /* 0x0000000ae2097c23 */ /* 0x002fe2000801080d */
[----:B------:R-:W-:-:S06]  /*36f0*/  MOV R226, R44 ;  /* 0x0000002c00e27202 */ /* 0x000fcc0000000f00 */
[C---:B------:R-:W-:Y:S01]  /*3700*/  HMMA.16816.F32 R80, R4.reuse, R48, RZ ;  /* 0x000000300450723c */ /* 0x040fe200000018ff */
[----:B---3--:R-:W-:Y:S01]  /*3710*/  FFMA.FTZ R8, R225, UR10, -R13 ;  /* 0x0000000ae1087c23 */ /* 0x008fe2000801080d */
[----:B------:R-:W-:Y:S02]  /*3720*/  MOV R225, R229 ;  /* 0x000000e500e17202 */ /* 0x000fe40000000f00 */
[----:B------:R-:W-:Y:S04]  /*3730*/  MUFU.EX2 R229, R9 ;  /* 0x0000000900e57308 */ /* 0x000fe80000000800 */
[----:B------:R1:W3:Y:S01]  /*3740*/  MUFU.EX2 R230, R8 ;  /* 0x0000000800e67308 */ /* 0x0002e20000000800 */
[C---:B------:R-:W-:Y:S08]  /*3750*/  HMMA.16816.F32 R76, R4.reuse, R50, RZ ;  /* 0x00000032044c723c */ /* 0x040ff000000018ff */
[----:B------:R-:W-:Y:S01]  /*3760*/  HMMA.16816.F32 R28, R4, R86, RZ ;  /* 0x00000056041c723c */ /* 0x000fe200000018ff */
[----:B--2---:R-:W-:Y:S01]  /*3770*/  MOV R86, R143 ;  /* 0x0000008f00567202 */ /* 0x004fe20000000f00 */
[----:B------:R-:W-:-:S06]  /*3780*/  IMAD.MOV.U32 R87, RZ, RZ, R148 ;  /* 0x000000ffff577224 */ /* 0x000fcc00078e0094 */
[C---:B-1----:R-:W-:Y:S08]  /*3790*/  HMMA.16816.F32 R8, R4.reuse, R128, RZ ;  /* 0x000000800408723c */ /* 0x042ff000000018ff */
[----:B------:R-:W-:Y:S01]  /*37a0*/  HMMA.16816.F32 R24, R4, R112, RZ ;  /* 0x000000700418723c */ /* 0x000fe200000018ff */
[----:B------:R-:W-:Y:S02]  /*37b0*/  MOV R113, R150 ;  /* 0x0000009600717202 */ /* 0x000fe40000000f00 */
[----:B------:R-:W-:-:S05]  /*37c0*/  MOV R112, R149 ;  /* 0x0000009500707202 */ /* 0x000fca0000000f00 */
[----:B------:R-:W-:Y:S01]  /*37d0*/  HMMA.16816.F32 R48, R4, R74, RZ ;  /* 0x0000004a0430723c */ /* 0x000fe200000018ff */
[----:B------:R-:W-:Y:S02]  /*37e0*/  MOV R75, R141 ;  /* 0x0000008d004b7202 */ /* 0x000fe40000000f00 */
[----:B------:R-:W-:-:S05]  /*37f0*/  MOV R74, R140 ;  /* 0x0000008c004a7202 */ /* 0x000fca0000000f00 */
[----:B------:R-:W-:Y:S01]  /*3800*/  HMMA.16816.F32 R20, R4, R114, RZ ;  /* 0x000000720414723c */ /* 0x000fe200000018ff */
[----:B------:R-:W-:-:S07]  /*3810*/  IMAD.MOV.U32 R115, RZ, RZ, R151 ;  /* 0x000000ffff737224 */ /* 0x000fce00078e0097 */
[C---:B------:R-:W-:Y:S08]  /*3820*/  HMMA.16816.F32 R16, R4.reuse, R124, RZ ;  /* 0x0000007c0410723c */ /* 0x040ff000000018ff */
[C---:B------:R-:W-:Y:S08]  /*3830*/  HMMA.16816.F32 R44, R4.reuse, R126, RZ ;  /* 0x0000007e042c723c */ /* 0x040ff000000018ff */
[----:B------:R-:W-:Y:S01]  /*3840*/  HMMA.16816.F32 R40, R4, R130, RZ ;  /* 0x000000820428723c */ /* 0x000fe200000018ff */
[----:B----4-:R-:W-:-:S02]  /*3850*/  F2FP.F16.F32.PACK_AB R4, R166, R86 ;  /* 0x00000056a604723e */ /* 0x010fc400000000ff */
[----:B------:R-:W-:Y:S02]  /*3860*/  F2FP.F16.F32.PACK_AB R5, R228, R164 ;  /* 0x000000a4e405723e */ /* 0x000fe400000000ff */
[----:B------:R-:W-:Y:S02]  /*3870*/  F2FP.F16.F32.PACK_AB R6, R232, R231 ;  /* 0x000000e7e806723e */ /* 0x000fe400000000ff */
[----:B---3--:R-:W-:-:S07]  /*3880*/  F2FP.F16.F32.PACK_AB R7, R230, R229 ;  /* 0x000000e5e607723e */ /* 0x008fce00000000ff */
[C---:B------:R-:W-:Y:S01]  /*3890*/  HMMA.16816.F32 R128, R4.reuse, R92, R68 ;  /* 0x0000005c0480723c */ /* 0x040fe20000001844 */
[----:B------:R-:W-:Y:S02]  /*38a0*/  MOV R93, R86 ;  /* 0x00000056005d7202 */ /* 0x000fe40000000f00 */
[----:B------:R-:W-:Y:S02]  /*38b0*/  MOV R92, R87 ;  /* 0x00000057005c7202 */ /* 0x000fe40000000f00 */
[----:B------:R-:W-:Y:S02]  /*38c0*/  MOV R70, R115 ;  /* 0x0000007300467202 */ /* 0x000fe40000000f00 */
[----:B------:R-:W-:Y:S01]  /*38d0*/  MOV R71, R112 ;  /* 0x0000007000477202 */ /* 0x000fe20000000f00 */
[----:B------:R-:W-:Y:S01]  /*38e0*/  HMMA.16816.F32 R124, R4, R94, R64 ;  /* 0x0000005e047c723c */ /* 0x000fe20000001840 */
[----:B------:R-:W-:Y:S01]  /*38f0*/  IMAD.MOV.U32 R95, RZ, RZ, R84 ;  /* 0x000000ffff5f7224 */ /* 0x000fe200078e0054 */
[----:B------:R-:W-:-:S06]  /*3900*/  MOV R94, R85 ;  /* 0x00000055005e7202 */ /* 0x000fcc0000000f00 */
[C---:B------:R-:W-:Y:S01]  /*3910*/  HMMA.16816.F32 R84, R4.reuse, R116, R8 ;  /* 0x000000740454723c */ /* 0x040fe20000001808 */
[--C-:B------:R-:W-:Y:S01]  /*3920*/  FFMA.FTZ R8, R222, UR10, -R3.reuse ;  /* 0x0000000ade087c23 */ /* 0x100fe20008010803 */
[----:B------:R-:W-:Y:S01]  /*3930*/  MOV R117, R224 ;  /* 0x000000e000757202 */ /* 0x000fe20000000f00 */
[----:B------:R-:W-:Y:S01]  /*3940*/  FFMA.FTZ R9, R220, UR10, -R3 ;  /* 0x0000000adc097c23 */ /* 0x000fe20008010803 */
[----:B------:R-:W-:Y:S01]  /*3950*/  IMAD.MOV.U32 R222, RZ, RZ, R70 ;  /* 0x000000ffffde7224 */ /* 0x000fe200078e0046 */
[----:B------:R-:W-:Y:S02]  /*3960*/  MOV R220, R71 ;  /* 0x0000004700dc7202 */ /* 0x000fe40000000f00 */
[----:B------:R-:W-:Y:S01]  /*3970*/  MOV R116, R247 ;  /* 0x000000f700747202 */ /* 0x000fe20000000f00 */
[C---:B------:R-:W-:Y:S08]  /*3980*/  HMMA.16816.F32 R148, R4.reuse, R120, R80 ;  /* 0x000000780494723c */ /* 0x040ff00000001850 */
[C---:B------:R-:W-:Y:S08]  /*3990*/  HMMA.16816.F32 R140, R4.reuse, R122, R76 ;  /* 0x0000007a048c723c */ /* 0x040ff0000000184c */
[----:B------:R-:W-:Y:S01]  /*39a0*/  HMMA.16816.F32 R120, R4, R88, R60 ;  /* 0x000000580478723c */ /* 0x000fe2000000183c */
[----:B------:R-:W-:Y:S01]  /*39b0*/  IMAD.MOV.U32 R88, RZ, RZ, R113 ;  /* 0x000000ffff587224 */ /* 0x000fe200078e0071 */
[----:B------:R-:W-:-:S06]  /*39c0*/  MOV R89, R74 ;  /* 0x0000004a00597202 */ /* 0x000fcc0000000f00 */
[----:B------:R-:W-:Y:S01]  /*39d0*/  HMMA.16816.F32 R112, R4, R100, R52 ;  /* 0x000000640470723c */ /* 0x000fe20000001834 */
[----:B------:R1:W-:Y:S01]  /*39e0*/  MUFU.EX2 R101, R8 ;  /* 0x0000000800657308 */ /* 0x0003e20000000800 */
[----:B------:R-:W-:-:S06]  /*39f0*/  IMAD.MOV.U32 R100, RZ, RZ, R75 ;  /* 0x000000ffff647224 */ /* 0x000fcc00078e004b */
[----:B------:R-:W-:Y:S01]  /*3a00*/  HMMA.16816.F32 R76, R4, R96, R32 ;  /* 0x00000060044c723c */ /* 0x000fe20000001820 */
[----:B------:R-:W-:Y:S02]  /*3a10*/  MOV R34, R72 ;  /* 0x0000004800227202 */ /* 0x000fe40000000f00 */
[----:B------:R-:W-:Y:S01]  /*3a20*/  MOV R35, R73 ;  /* 0x0000004900237202 */ /* 0x000fe20000000f00 */
[----:B-1----:R-:W-:-:S04]  /*3a30*/  FFMA.FTZ R8, R168, UR10, -R3 ;  /* 0x0000000aa8087c23 */ /* 0x002fc80008010803 */
[C---:B------:R-:W-:Y:S01]  /*3a40*/  HMMA.16816.F32 R72, R4.reuse, R108, R24 ;  /* 0x0000006c0448723c */ /* 0x040fe20000001818 */
[----:B------:R-:W1:Y:S01]  /*3a50*/  LDSM.16.MT88.4 R24, [R38+0xf000] ;  /* 0x00f000002618783b */ /* 0x000e620000004200 */
[----:B------:R-:W-:Y:S01]  /*3a60*/  MOV R97, R35 ;  /* 0x0000002300617202 */ /* 0x000fe20000000f00 */
[----:B------:R2:W-:Y:S01]  /*3a70*/  MUFU.EX2 R224, R8 ;  /* 0x0000000800e07308 */ /* 0x0005e20000000800 */
[----:B------:R-:W-:Y:S01]  /*3a80*/  MOV R109, R100 ;  /* 0x00000064006d7202 */ /* 0x000fe20000000f00 */
[----:B------:R-:W-:Y:S01]  /*3a90*/  IMAD.MOV.U32 R108, RZ, RZ, R226 ;  /* 0x000000ffff6c7224 */ /* 0x000fe200078e00e2 */
[----:B------:R-:W-:Y:S02]  /*3aa0*/  MOV R100, R249 ;  /* 0x000000f900647202 */ /* 0x000fe40000000f00 */
[----:B------:R-:W-:Y:S01]  /*3ab0*/  HMMA.16816.F32 R80, R4, R104, R16 ;  /* 0x000000680450723c */ /* 0x000fe20000001810 */
[----:B------:R-:W3:Y:S01]  /*3ac0*/  LDSM.16.MT88.4 R16, [R37+0x1000] ;  /* 0x001000002510783b */ /* 0x000ee20000004200 */
[----:B------:R4:W-:Y:S01]  /*3ad0*/  MUFU.EX2 R104, R9 ;  /* 0x0000000900687308 */ /* 0x0009e20000000800 */
[----:B------:R-:W-:-:S02]  /*3ae0*/  MOV R105, R132 ;  /* 0x0000008400697202 */ /* 0x000fc40000000f00 */
[----:B------:R-:W-:Y:S02]  /*3af0*/  MOV R132, R245 ;  /* 0x000000f500847202 */ /* 0x000fe40000000f00 */
[----:B------:R-:W-:Y:S01]  /*3b00*/  MOV R226, R171 ;  /* 0x000000ab00e27202 */ /* 0x000fe20000000f00 */
[C---:B------:R-:W-:Y:S01]  /*3b10*/  HMMA.16816.F32 R60, R4.reuse, R102, R48 ;  /* 0x00000066043c723c */ /* 0x040fe20000001830 */
[----:B--2---:R-:W-:Y:S01]  /*3b20*/  FFMA.FTZ R8, R221, UR10, -R2 ;  /* 0x0000000add087c23 */ /* 0x004fe20008010802 */
[----:B------:R-:W-:Y:S02]  /*3b30*/  IMAD.MOV.U32 R221, RZ, RZ, R34 ;  /* 0x000000ffffdd7224 */ /* 0x000fe400078e0022 */
[----:B------:R-:W2:Y:S01]  /*3b40*/  LDSM.16.MT88.4 R32, [R38+0xd000] ;  /* 0x00d000002620783b */ /* 0x000ea20000004200 */
[----:B------:R-:W-:Y:S02]  /*3b50*/  IMAD.MOV.U32 R102, RZ, RZ, R250 ;  /* 0x000000ffff667224 */ /* 0x000fe400078e00fa */
[----:B------:R-:W-:Y:S01]  /*3b60*/  MUFU.EX2 R250, R8 ;  /* 0x0000000800fa7308 */ /* 0x000fe20000000800 */
[C---:B------:R-:W-:Y:S01]  /*3b70*/  HMMA.16816.F32 R48, R4.reuse, R118, R40 ;  /* 0x000000760430723c */ /* 0x040fe20000001828 */
[----:B------:R-:W2:Y:S01]  /*3b80*/  LDSM.16.MT88.4 R40, [R37+0x3000] ;  /* 0x003000002528783b */ /* 0x000ea20000004200 */
[----:B----4-:R-:W-:Y:S01]  /*3b90*/  FFMA.FTZ R9, R167, UR10, -R3 ;  /* 0x0000000aa7097c23 */ /* 0x010fe20008010803 */
[----:B------:R-:W-:Y:S01]  /*3ba0*/  IMAD.MOV.U32 R118, RZ, RZ, R102 ;  /* 0x000000ffff767224 */ /* 0x000fe200078e0066 */
[----:B------:R-:W-:Y:S01]  /*3bb0*/  MOV R102, R105 ;  /* 0x0000006900667202 */ /* 0x000fe20000000f00 */
[----:B------:R-:W-:Y:S01]  /*3bc0*/  IMAD.MOV.U32 R103, RZ, RZ, R164 ;  /* 0x000000ffff677224 */ /* 0x000fe200078e00a4 */
[----:B------:R4:W1:Y:S01]  /*3bd0*/  MUFU.EX2 R96, R9 ;  /* 0x0000000900607308 */ /* 0x0008620000000800 */
[----:B------:R-:W-:Y:S01]  /*3be0*/  MOV R105, R108 ;  /* 0x0000006c00697202 */ /* 0x000fe20000000f00 */
[----:B------:R-:W-:Y:S01]  /*3bf0*/  HMMA.16816.F32 R64, R4, R90, R56 ;  /* 0x0000005a0440723c */ /* 0x000fe20000001838 */
[----:B------:R-:W-:Y:S01]  /*3c00*/  MOV R91, R165 ;  /* 0x000000a5005b7202 */ /* 0x000fe20000000f00 */
[----:B------:R-:W-:Y:S01]  /*3c10*/  IMAD.MOV.U32 R90, RZ, RZ, R166 ;  /* 0x000000ffff5a7224 */ /* 0x000fe200078e00a6 */
[----:B------:R-:W-:-:S02]  /*3c20*/  MOV R108, R88 ;  /* 0x00000058006c7202 */ /* 0x000fc40000000f00 */
[----:B------:R-:W-:Y:S02]  /*3c30*/  MOV R119, R103 ;  /* 0x0000006700777202 */ /* 0x000fe40000000f00 */
[----:B------:R-:W-:Y:S01]  /*3c40*/  MOV R103, R97 ;  /* 0x0000006100677202 */ /* 0x000fe20000000f00 */
[----:B------:R-:W-:Y:S01]  /*3c50*/  HMMA.16816.F32 R56, R4, R98, R28 ;  /* 0x000000620438723c */ /* 0x000fe2000000181c */
[----:B------:R-:W-:Y:S01]  /*3c60*/  LDSM.16.MT88.4 R28, [R36+0xf000] ;  /* 0x00f00000241c783b */ /* 0x000fe20000004200 */
[----:B------:R-:W-:Y:S01]  /*3c70*/  IMAD.MOV.U32 R98, RZ, RZ, R91 ;  /* 0x000000ffff627224 */ /* 0x000fe200078e005b */
[----:B------:R-:W-:Y:S01]  /*3c80*/  MOV R99, R170 ;  /* 0x000000aa00637202 */ /* 0x000fe20000000f00 */
[----:B----4-:R-:W-:Y:S01]  /*3c90*/  FFMA.FTZ R9, R169, UR10, -R2 ;  /* 0x0000000aa9097c23 */ /* 0x010fe20008010802 */
[----:B------:R-:W-:-:S03]  /*3ca0*/  MOV R97, R93 ;  /* 0x0000005d00617202 */ /* 0x000fc60000000f00 */
[----:B------:R-:W-:Y:S01]  /*3cb0*/  HMMA.16816.F32 R52, R4, R110, R20 ;  /* 0x0000006e0434723c */ /* 0x000fe20000001814 */
[----:B------:R4:W3:Y:S01]  /*3cc0*/  MUFU.EX2 R245, R9 ;  /* 0x0000000900f57308 */ /* 0x0008e20000000800 */
[----:B------:R-:W-:Y:S01]  /*3cd0*/  LDSM.16.MT88.4 R20, [R36+0xd000] ;  /* 0x00d000002414783b */ /* 0x000fe20000004200 */
[----:B------:R-:W-:Y:S01]  /*3ce0*/  IMAD.MOV.U32 R110, RZ, RZ, R89 ;  /* 0x000000ffff6e7224 */ /* 0x000fe200078e0059 */
[----:B------:R-:W-:-:S04]  /*3cf0*/  MOV R111, R95 ;  /* 0x0000005f006f7202 */ /* 0x000fc80000000f00 */
[----:B------:R-:W-:Y:S01]  /*3d00*/  HMMA.16816.F32 R68, R4, R106, R44 ;  /* 0x0000006a0444723c */ /* 0x000fe2000000182c */
[--C-:B------:R-:W-:Y:S01]  /*3d10*/  FFMA.FTZ R4, R138, UR10, -R2.reuse ;  /* 0x0000000a8a047c23 */ /* 0x100fe20008010802 */
[----:B------:R-:W-:Y:S01]  /*3d20*/  FFMA.FTZ R5, R139, UR10, -R2 ;  /* 0x0000000a8b057c23 */ /* 0x000fe20008010802 */
[----:B-1----:R-:W-:Y:S01]  /*3d30*/  F2FP.F16.F32.PACK_AB R6, R96, R224 ;  /* 0x000000e06006723e */ /* 0x002fe200000000ff */
[----:B------:R-:W1:Y:S01]  /*3d40*/  LDSM.16.MT88.4 R44, [R133+0x3000] ;  /* 0x00300000852c783b */ /* 0x000e620000004200 */
[----:B------:R3:W-:Y:S01]  /*3d50*/  MUFU.EX2 R247, R4 ;  /* 0x0000000400f77308 */ /* 0x0007e20000000800 */
[----:B------:R-:W-:Y:S01]  /*3d60*/  MOV R106, R90 ;  /* 0x0000005a006a7202 */ /* 0x000fe20000000f00 */
[----:B------:R-:W-:Y:S01]  /*3d70*/  IMAD.MOV.U32 R107, RZ, RZ, R109 ;  /* 0x000000ffff6b7224 */ /* 0x000fe200078e006d */
[----:B----4-:R-:W4:Y:S01]  /*3d80*/  LDSM.16.MT88.4 R8, [R133+0x1000] ;  /* 0x001000008508783b */ /* 0x010f220000004200 */
[----:B------:R2:W2:Y:S01]  /*3d90*/  MUFU.EX2 R249, R5 ;  /* 0x0000000500f97308 */ /* 0x0004a20000000800 */
[----:B------:R-:W-:-:S02]  /*3da0*/  MOV R109, R94 ;  /* 0x0000005e006d7202 */ /* 0x000fc40000000f00 */
[----:B---3--:R-:W-:Y:S02]  /*3db0*/  F2FP.F16.F32.PACK_AB R4, R104, R101 ;  /* 0x000000656804723e */ /* 0x008fe400000000ff */
[----:B--2---:R-:W-:Y:S02]  /*3dc0*/  F2FP.F16.F32.PACK_AB R5, R245, R250 ;  /* 0x000000faf505723e */ /* 0x004fe400000000ff */
[----:B------:R-:W-:-:S07]  /*3dd0*/  F2FP.F16.F32.PACK_AB R7, R249, R247 ;  /* 0x000000f7f907723e */ /* 0x000fce00000000ff */
[C---:B------:R-:W-:Y:S08]  /*3de0*/  HMMA.16816.F32 R88, R4.reuse, R24, R180 ;  /* 0x000000180458723c */ /* 0x040ff000000018b4 */
[----:B------:R-:W-:Y:S01]  /*3df0*/  HMMA.16816.F32 R180, R4, R16, R192 ;  /* 0x0000001004b4723c */ /* 0x000fe200000018c0 */
[----:B------:R-:W-:Y:S01]  /*3e00*/  MOV R195, R221 ;  /* 0x000000dd00c37202 */ /* 0x000fe20000000f00 */
[----:B------:R-:W-:Y:S01]  /*3e10*/  IMAD.MOV.U32 R194, RZ, RZ, R220 ;  /* 0x000000ffffc27224 */ /* 0x000fe200078e00dc */
[----:B------:R-:W-:-:S02]  /*3e20*/  MOV R193, R222 ;  /* 0x000000de00c17202 */ /* 0x000fc40000000f00 */
[----:B------:R-:W-:-:S03]  /*3e30*/  MOV R192, R223 ;  /* 0x000000df00c07202 */ /* 0x000fc60000000f00 */
[C---:B------:R-:W-:Y:S01]  /*3e40*/  HMMA.16816.F32 R168, R4.reuse, R34, R204 ;  /* 0x0000002204a8723c */ /* 0x040fe200000018cc */
[----:B------:R-:W-:Y:S01]  /*3e50*/  MOV R204, R99 ;  /* 0x0000006300cc7202 */ /* 0x000fe20000000f00 */
[----:B------:R-:W-:Y:S01]  /*3e60*/  IMAD.MOV.U32 R99, RZ, RZ, R92 ;  /* 0x000000ffff637224 */ /* 0x000fe200078e005c */
[----:B------:R-:W-:Y:S02]  /*3e70*/  MOV R205, R106 ;  /* 0x0000006a00cd7202 */ /* 0x000fe40000000f00 */
[----:B------:R-:W-:Y:S01]  /*3e80*/  MOV R207, R111 ;  /* 0x0000006f00cf7202 */ /* 0x000fe20000000f00 */
[----:B------:R-:W-:Y:S02]  /*3e90*/  IMAD.MOV.U32 R206, RZ, RZ, R99 ;  /* 0x000000ffffce7224 */ /* 0x000fe400078e0063 */
[C---:B------:R-:W-:Y:S01]  /*3ea0*/  HMMA.16816.F32 R220, R4.reuse, R40, R188 ;  /* 0x0000002804dc723c */ /* 0x040fe200000018bc */
[----:B------:R-:W-:Y:S01]  /*3eb0*/  MOV R189, R96 ;  /* 0x0000006000bd7202 */ /* 0x000fe20000000f00 */
[----:B------:R-:W-:Y:S01]  /*3ec0*/  IMAD.MOV.U32 R99, RZ, RZ, R15 ;  /* 0x000000ffff637224 */ /* 0x000fe200078e000f */
[----:B------:R-:W-:Y:S01]  /*3ed0*/  MOV R96, R14 ;  /* 0x0000000e00607202 */ /* 0x000fe20000000f00 */
[--C-:B------:R-:W-:Y:S01]  /*3ee0*/  FFMA.FTZ R14, R248, UR10, -R12.reuse ;  /* 0x0000000af80e7c23 */ /* 0x100fe2000801080c */
[----:B------:R-:W-:Y:S01]  /*3ef0*/  FFMA.FTZ R15, R246, UR10, -R12 ;  /* 0x0000000af60f7c23 */ /* 0x000fe2000801080c */
[----:B------:R-:W-:Y:S01]  /*3f00*/  MOV R188, R97 ;  /* 0x0000006100bc7202 */ /* 0x000fe20000000f00 */
[----:B------:R-:W-:Y:S01]  /*3f10*/  IMAD.MOV.U32 R191, RZ, RZ, R118 ;  /* 0x000000ffffbf7224 */ /* 0x000fe200078e0076 */
[----:B------:R2:W-:Y:S01]  /*3f20*/  MUFU.EX2 R138, R14 ;  /* 0x0000000e008a7308 */ /* 0x0005e20000000800 */
[----:B------:R-:W-:Y:S01]  /*3f30*/  HMMA.16816.F32 R164, R4, R32, R208 ;  /* 0x0000002004a4723c */ /* 0x000fe200000018d0 */
[----:B------:R-:W-:Y:S01]  /*3f40*/  MOV R190, R119 ;  /* 0x0000007700be7202 */ /* 0x000fe20000000f00 */
[----:B------:R-:W-:Y:S01]  /*3f50*/  IMAD.MOV.U32 R97, RZ, RZ, R225 ;  /* 0x000000ffff617224 */ /* 0x000fe200078e00e1 */
[----:B------:R3:W4:Y:S01]  /*3f60*/  MUFU.EX2 R208, R15 ;  /* 0x0000000f00d07308 */ /* 0x0007220000000800 */
[----:B------:R-:W-:Y:S01]  /*3f70*/  MOV R248, R226 ;  /* 0x000000e200f87202 */ /* 0x000fe20000000f00 */
[----:B------:R-:W-:Y:S01]  /*3f80*/  IMAD.MOV.U32 R119, RZ, RZ, R107 ;  /* 0x000000ffff777224 */ /* 0x000fe200078e006b */
[----:B------:R-:W-:-:S02]  /*3f90*/  MOV R246, R224 ;  /* 0x000000e000f67202 */ /* 0x000fc40000000f00 */
[----:B------:R-:W-:Y:S01]  /*3fa0*/  HMMA.16816.F32 R92, R4, R26, R144 ;  /* 0x0000001a045c723c */ /* 0x000fe20000001890 */
[----:B------:R-:W-:Y:S01]  /*3fb0*/  MOV R118, R110 ;  /* 0x0000006e00767202 */ /* 0x000fe20000000f00 */
[----:B--2---:R-:W-:-:S06]  /*3fc0*/  FFMA.FTZ R14, R227, UR10, -R12 ;  /* 0x0000000ae30e7c23 */ /* 0x004fcc000801080c */
[C---:B-1----:R-:W-:Y:S01]  /*3fd0*/  HMMA.16816.F32 R224, R4.reuse, R44, R160 ;  /* 0x0000002c04e0723c */ /* 0x042fe200000018a0 */
[----:B------:R1:W-:Y:S01]  /*3fe0*/  MUFU.EX2 R210, R14 ;  /* 0x0000000e00d27308 */ /* 0x0003e20000000800 */
[----:B---3--:R-:W-:Y:S01]  /*3ff0*/  FFMA.FTZ R15, R39, UR10, -R12 ;  /* 0x0000000a270f7c23 */ /* 0x008fe2000801080c */
[--C-:B------:R-:W-:Y:S01]  /*4000*/  FFMA.FTZ R39, R251, UR10, -R13.reuse ;  /* 0x0000000afb277c23 */ /* 0x100fe2000801080d */
[----:B------:R-:W-:Y:S02]  /*4010*/  IMAD.MOV.U32 R251, RZ, RZ, R132 ;  /* 0x000000fffffb7224 */ /* 0x000fe400078e0084 */
[----:B------:R2:W-:Y:S02]  /*4020*/  MUFU.EX2 R211, R15 ;  /* 0x0000000f00d37308 */ /* 0x0005e40000000800 */
[----:B------:R-:W-:Y:S02]  /*4030*/  HMMA.16816.F32 R144, R4, R20, R212 ;  /* 0x000000140490723c */ /* 0x000fe400000018d4 */
[----:B------:R-:W-:Y:S01]  /*4040*/  MUFU.EX2 R39, R39 ;  /* 0x0000002700277308 */ /* 0x000fe20000000800 */
[----:B-1----:R-:W-:Y:S01]  /*4050*/  FFMA.FTZ R14, R252, UR10, -R13 ;  /* 0x0000000afc0e7c23 */ /* 0x002fe2000801080d */
[----:B------:R-:W-:-:S04]  /*4060*/  MOV R252, R104 ;  /* 0x0000006800fc7202 */ /* 0x000fc80000000f00 */
[----:B----4-:R-:W-:Y:S01]  /*4070*/  HMMA.16816.F32 R196, R4, R8, R196 ;  /* 0x0000000804c4723c */ /* 0x010fe200000018c4 */
[----:B------:R1:W3:Y:S01]  /*4080*/  MUFU.EX2 R132, R14 ;  /* 0x0000000e00847308 */ /* 0x0002e20000000800 */
[----:B--2---:R-:W-:Y:S01]  /*4090*/  FFMA.FTZ R15, R244, UR10, -R13 ;  /* 0x0000000af40f7c23 */ /* 0x004fe2000801080d */
[----:B------:R-:W-:-:S03]  /*40a0*/  MOV R244, R105 ;  /* 0x0000006900f47202 */ /* 0x000fc60000000f00 */
[----:B------:R2:W-:Y:S02]  /*40b0*/  MUFU.EX2 R139, R15 ;  /* 0x0000000f008b7308 */ /* 0x0005e40000000800 */
[----:B------:R-:W-:Y:S01]  /*40c0*/  HMMA.16816.F32 R216, R4, R28, R216 ;  /* 0x0000001c04d8723c */ /* 0x000fe200000018d8 */
[----:B-1----:R-:W-:Y:S01]  /*40d0*/  FFMA.FTZ R14, R243, UR10, -R13 ;  /* 0x0000000af30e7c23 */ /* 0x002fe2000801080d */
[----:B------:R-:W-:-:S06]  /*40e0*/  MOV R243, R108 ;  /* 0x0000006c00f37202 */ /* 0x000fcc0000000f00 */
[----:B------:R-:W-:Y:S01]  /*40f0*/  HMMA.16816.F32 R152, R4, R22, R152 ;  /* 0x000000160498723c */ /* 0x000fe20000001898 */
[----:B------:R1:W4:Y:S01]  /*4100*/  MUFU.EX2 R209, R14 ;  /* 0x0000000e00d17308 */ /* 0x0003220000000800 */
[----:B--2---:R-:W-:-:S06]  /*4110*/  IMAD.MOV.U32 R15, RZ, RZ, R109 ;  /* 0x000000ffff0f7224 */ /* 0x004fcc00078e006d */
[C---:B------:R-:W-:Y:S08]  /*4120*/  HMMA.16816.F32 R184, R4.reuse, R18, R184 ;  /* 0x0000001204b8723c */ /* 0x040ff000000018b8 */
[----:B------:R-:W-:Y:S01]  /*4130*/  HMMA.16816.F32 R200, R4, R10, R200 ;  /* 0x0000000a04c8723c */ /* 0x000fe200000018c8 */
[----:B-1----:R-:W-:Y:S01]  /*4140*/  MOV R14, R251 ;  /* 0x000000fb000e7202 */ /* 0x002fe20000000f00 */
[----:B------:R-:W-:Y:S01]  /*4150*/  IMAD.MOV.U32 R251, RZ, RZ, R191 ;  /* 0x000000fffffb7224 */ /* 0x000fe200078e00bf */
[----:B------:R-:W-:-:S05]  /*4160*/  MOV R191, R195 ;  /* 0x000000c300bf7202 */ /* 0x000fca0000000f00 */
[C---:B------:R-:W-:Y:S08]  /*4170*/  HMMA.16816.F32 R104, R4.reuse, R30, R176 ;  /* 0x0000001e0468723c */ /* 0x040ff000000018b0 */
[----:B------:R-:W-:Y:S01]  /*4180*/  HMMA.16816.F32 R108, R4, R42, R172 ;  /* 0x0000002a046c723c */ /* 0x000fe200000018ac */
[----:B------:R-:W-:Y:S01]  /*4190*/  IMAD.MOV.U32 R175, RZ, RZ, R244 ;  /* 0x000000ffffaf7224 */ /* 0x000fe200078e00f4 */
[----:B------:R-:W-:Y:S01]  /*41a0*/  MOV R244, R190 ;  /* 0x000000be00f47202 */ /* 0x000fe20000000f00 */
[----:B------:R-:W-:-:S05]  /*41b0*/  IMAD.MOV.U32 R190, RZ, RZ, R194 ;  /* 0x000000ffffbe7224 */ /* 0x000fca00078e00c2 */
[----:B------:R-:W-:Y:S01]  /*41c0*/  HMMA.16816.F32 R160, R4, R46, R156 ;  /* 0x0000002e04a0723c */ /* 0x000fe2000000189c */
[----:B------:R-:W-:Y:S01]  /*41d0*/  F2FP.F16.F32.PACK_AB R4, R208, R138 ;  /* 0x0000008ad004723e */ /* 0x000fe200000000ff */
[----:B------:R-:W-:Y:S01]  /*41e0*/  LDSM.16.MT88.4 R156, [R36+0xd800] ;  /* 0x00d80000249c783b */ /* 0x000fe20000004200 */
[----:B---3--:R-:W-:Y:S02]  /*41f0*/  F2FP.F16.F32.PACK_AB R5, R39, R132 ;  /* 0x000000842705723e */ /* 0x008fe400000000ff */
[----:B------:R-:W-:Y:S02]  /*4200*/  F2FP.F16.F32.PACK_AB R6, R211, R210 ;  /* 0x000000d2d306723e */ /* 0x000fe400000000ff */
[----:B----4-:R-:W-:-:S07]  /*4210*/  F2FP.F16.F32.PACK_AB R7, R209, R139 ;  /* 0x0000008bd107723e */ /* 0x010fce00000000ff */
[C---:B------:R-:W-:Y:S08]  /*4220*/  HMMA.16816.F32 R212, R4.reuse, R32, R148 ;  /* 0x0000002004d4723c */ /* 0x040ff00000001894 */
[----:B------:R-:W-:Y:S01]  /*4230*/  HMMA.16816.F32 R148, R4, R20, R120 ;  /* 0x000000140494723c */ /* 0x000fe20000001878 */
[----:B------:R-:W-:Y:S02]  /*4240*/  MOV R121, R15 ;  /* 0x0000000f00797202 */ /* 0x000fe40000000f00 */
[----:B------:R-:W-:Y:S01]  /*4250*/  MOV R120, R243 ;  /* 0x000000f300787202 */ /* 0x000fe20000000f00 */
[----:B------:R-:W-:Y:S01]  /*4260*/  IMAD.MOV.U32 R243, RZ, RZ, R188 ;  /* 0x000000fffff37224 */ /* 0x000fe200078e00bc */
[----:B------:R-:W-:-:S02]  /*4270*/  MOV R15, R248 ;  /* 0x000000f8000f7202 */ /* 0x000fc40000000f00 */
[----:B------:R-:W-:Y:S01]  /*4280*/  MOV R248, R189 ;  /* 0x000000bd00f87202 */ /* 0x000fe20000000f00 */
[C---:B------:R-:W-:Y:S01]  /*4290*/  HMMA.16816.F32 R176, R4.reuse, R16, R112 ;  /* 0x0000001004b0723c */ /* 0x040fe20000001870 */
[----:B------:R-:W-:Y:S01]  /*42a0*/  MOV R188, R192 ;  /* 0x000000c000bc7202 */ /* 0x000fe20000000f00 */
[----:B------:R-:W-:Y:S01]  /*42b0*/  LDSM.16.MT88.4 R112, [R37+0x3800] ;  /* 0x003800002570783b */ /* 0x000fe20000004200 */
[----:B------:R-:W-:Y:S02]  /*42c0*/  MOV R189, R193 ;  /* 0x000000c100bd7202 */ /* 0x000fe40000000f00 */
[----:B------:R-:W-:Y:S02]  /*42d0*/  MOV R123, R97 ;  /* 0x00000061007b7202 */ /* 0x000fe40000000f00 */
[----:B------:R-:W-:Y:S01]  /*42e0*/  MOV R122, R118 ;  /* 0x00000076007a7202 */ /* 0x000fe20000000f00 */
[----:B------:R-:W-:Y:S01]  /*42f0*/  HMMA.16816.F32 R192, R4, R8, R76 ;  /* 0x0000000804c0723c */ /* 0x000fe2000000184c */
[--C-:B------:R-:W-:Y:S01]  /*4300*/  FFMA.FTZ R8, R242, UR10, -R3.reuse ;  /* 0x0000000af2087c23 */ /* 0x100fe20008010803 */
[----:B------:R-:W-:Y:S01]  /*4310*/  FFMA.FTZ R9, R238, UR10, -R3 ;  /* 0x0000000aee097c23 */ /* 0x000fe20008010803 */
[----:B------:R-:W-:Y:S01]  /*4320*/  IMAD.MOV.U32 R78, RZ, RZ, R14 ;  /* 0x000000ffff4e7224 */ /* 0x000fe200078e000e */
[----:B------:R-:W-:Y:S01]  /*4330*/  MOV R77, R15 ;  /* 0x0000000f004d7202 */ /* 0x000fe20000000f00 */
[----:B------:R1:W-:Y:S01]  /*4340*/  MUFU.EX2 R238, R8 ;  /* 0x0000000800ee7308 */ /* 0x0003e20000000800 */
[----:B------:R-:W-:-:S02]  /*4350*/  MOV R79, R175 ;  /* 0x000000af004f7202 */ /* 0x000fc40000000f00 */
[C---:B------:R-:W-:Y:S01]  /*4360*/  HMMA.16816.F32 R60, R4.reuse, R18, R60 ;  /* 0x00000012043c723c */ /* 0x040fe2000000183c */
[----:B------:R-:W-:Y:S01]  /*4370*/  MOV R242, R98 ;  /* 0x0000006200f27202 */ /* 0x000fe20000000f00 */
[----:B------:R-:W2:Y:S01]  /*4380*/  LDSM.16.MT88.4 R172, [R38+0xd800] ;  /* 0x00d8000026ac783b */ /* 0x000ea20000004200 */
[----:B------:R-:W-:Y:S02]  /*4390*/  MOV R15, R102 ;  /* 0x00000066000f7202 */ /* 0x000fe40000000f00 */
[----:B------:R-:W-:Y:S02]  /*43a0*/  MOV R14, R100 ;  /* 0x00000064000e7202 */ /* 0x000fe40000000f00 */
[----:B------:R-:W-:Y:S01]  /*43b0*/  MOV R76, R243 ;  /* 0x000000f3004c7202 */ /* 0x000fe20000000f00 */
[C---:B------:R-:W-:Y:S01]  /*43c0*/  HMMA.16816.F32 R16, R4.reuse, R28, R72 ;  /* 0x0000001c0410723c */ /* 0x040fe20000001848 */
[----:B------:R-:W-:Y:S01]  /*43d0*/  IMAD.MOV.U32 R75, RZ, RZ, R244 ;  /* 0x000000ffff4b7224 */ /* 0x000fe200078e00f4 */
[----:B------:R-:W-:Y:S01]  /*43e0*/  MOV R244, R103 ;  /* 0x0000006700f47202 */ /* 0x000fe20000000f00 */
[--C-:B-1----:R-:W-:Y:S01]  /*43f0*/  FFMA.FTZ R8, R236, UR10, -R3.reuse ;  /* 0x0000000aec087c23 */ /* 0x102fe20008010803 */
[----:B------:R-:W-:Y:S01]  /*4400*/  FFMA.FTZ R3, R235, UR10, -R3 ;  /* 0x0000000aeb037c23 */ /* 0x000fe20008010803 */
[----:B------:R-:W-:Y:S01]  /*4410*/  MOV R236, R96 ;  /* 0x0000006000ec7202 */ /* 0x000fe20000000f00 */
[----:B------:R-:W-:Y:S01]  /*4420*/  IMAD.MOV.U32 R235, RZ, RZ, R119 ;  /* 0x000000ffffeb7224 */ /* 0x000fe200078e0077 */
[----:B------:R1:W-:Y:S01]  /*4430*/  MUFU.EX2 R28, R8 ;  /* 0x00000008001c7308 */ /* 0x0003e20000000800 */
[C---:B------:R-:W-:Y:S01]  /*4440*/  HMMA.16816.F32 R52, R4.reuse, R30, R52 ;  /* 0x0000001e0434723c */ /* 0x040fe20000001834 */
[----:B------:R-:W-:Y:S01]  /*4450*/  IMAD.MOV.U32 R31, RZ, RZ, R99 ;  /* 0x000000ffff1f7224 */ /* 0x000fe200078e0063 */
[----:B------:R-:W-:Y:S01]  /*4460*/  MOV R72, R205 ;  /* 0x000000cd00487202 */ /* 0x000fe20000000f00 */
[----:B------:R3:W-:Y:S01]  /*4470*/  MUFU.EX2 R30, R3 ;  /* 0x00000003001e7308 */ /* 0x0007e20000000800 */
[----:B------:R4:W2:Y:S01]  /*4480*/  LDSM.16.MT88.4 R96, [R38+0xf800] ;  /* 0x00f800002660783b */ /* 0x0008a20000004200 */
[----:B------:R-:W-:Y:S01]  /*4490*/  IMAD.MOV.U32 R73, RZ, RZ, R204 ;  /* 0x000000ffff497224 */ /* 0x000fe200078e00cc */
[----:B------:R-:W-:Y:S01]  /*44a0*/  MOV R74, R190 ;  /* 0x000000be004a7202 */ /* 0x000fe20000000f00 */
[----:B------:R-:W4:Y:S01]  /*44b0*/  MUFU.EX2 R29, R9 ;  /* 0x00000009001d7308 */ /* 0x000f220000000800 */
[----:B------:R-:W-:Y:S01]  /*44c0*/  HMMA.16816.F32 R140, R4, R34, R140 ;  /* 0x00000022048c723c */ /* 0x000fe2000000188c */
[----:B------:R-:W-:Y:S01]  /*44d0*/  MOV R243, R207 ;  /* 0x000000cf00f37202 */ /* 0x000fe20000000f00 */
[----:B-1----:R-:W-:Y:S01]  /*44e0*/  FFMA.FTZ R8, R239, UR10, -R2 ;  /* 0x0000000aef087c23 */ /* 0x002fe20008010802 */
[----:B------:R-:W-:-:S05]  /*44f0*/  IMAD.MOV.U32 R239, RZ, RZ, R116 ;  /* 0x000000ffffef7224 */ /* 0x000fca00078e0074 */
[C---:B------:R-:W-:Y:S01]  /*4500*/  HMMA.16816.F32 R32, R4.reuse, R24, R128 ;  /* 0x000000180420723c */ /* 0x040fe20000001880 */
[----:B------:R1:W-:Y:S01]  /*4510*/  MUFU.EX2 R21, R8 ;  /* 0x0000000800157308 */ /* 0x0003e20000000800 */
[----:B---3--:R-:W-:Y:S01]  /*4520*/  FFMA.FTZ R3, R237, UR10, -R2 ;  /* 0x0000000aed037c23 */ /* 0x008fe20008010802 */
[----:B------:R-:W-:Y:S01]  /*4530*/  IMAD.MOV.U32 R237, RZ, RZ, R117 ;  /* 0x000000ffffed7224 */ /* 0x000fe200078e0075 */
[----:B------:R-:W-:Y:S01]  /*4540*/  MOV R131, R251 ;  /* 0x000000fb00837202 */ /* 0x000fe20000000f00 */
[----:B------:R-:W-:Y:S01]  /*4550*/  IMAD.MOV.U32 R129, RZ, RZ, R189 ;  /* 0x000000ffff817224 */ /* 0x000fe200078e00bd */
[----:B------:R-:W-:Y:S02]  /*4560*/  MOV R251, R101 ;  /* 0x0000006500fb7202 */ /* 0x000fe40000000f00 */
[C---:B------:R-:W-:Y:S01]  /*4570*/  HMMA.16816.F32 R100, R4.reuse, R40, R80 ;  /* 0x000000280464723c */ /* 0x040fe20000001850 */
[----:B------:R-:W-:Y:S01]  /*4580*/  LDSM.16.MT88.4 R80, [R36+0xf800] ;  /* 0x00f800002450783b */ /* 0x000fe20000004200 */
[----:B------:R-:W-:Y:S01]  /*4590*/  MOV R130, R188 ;  /* 0x000000bc00827202 */ /* 0x000fe20000000f00 */
[----:B----4-:R-:W-:Y:S01]  /*45a0*/  IMAD.MOV.U32 R38, RZ, RZ, R206 ;  /* 0x000000ffff267224 */ /* 0x010fe200078e00ce */
[----:B------:R-:W-:Y:S01]  /*45b0*/  MOV R128, R191 ;  /* 0x000000bf00807202 */ /* 0x000fe20000000f00 */
[----:B------:R-:W-:Y:S01]  /*45c0*/  LDSM.16.MT88.4 R204, [R133+0x1800] ;  /* 0x0018000085cc783b */ /* 0x000fe20000004200 */
[--C-:B-1----:R-:W-:Y:S01]  /*45d0*/  FFMA.FTZ R8, R234, UR10, -R2.reuse ;  /* 0x0000000aea087c23 */ /* 0x102fe20008010802 */
[----:B------:R-:W-:Y:S01]  /*45e0*/  FFMA.FTZ R2, R233, UR10, -R2 ;  /* 0x0000000ae9027c23 */ /* 0x000fe20008010802 */
[----:B------:R-:W-:Y:S01]  /*45f0*/  HMMA.16816.F32 R24, R4, R26, R124 ;  /* 0x0000001a0418723c */ /* 0x000fe2000000187c */
[----:B------:R-:W1:Y:S01]  /*4600*/  LDSM.16.MT88.4 R188, [R37+0x1800] ;  /* 0x0018000025bc783b */ /* 0x000e620000004200 */
[----:B------:R-:W-:Y:S01]  /*4610*/  F2FP.F16.F32.PACK_AB R124, R29, R238 ;  /* 0x000000ee1d7c723e */ /* 0x000fe200000000ff */
[----:B------:R3:W-:Y:S01]  /*4620*/  MUFU.EX2 R20, R2 ;  /* 0x0000000200147308 */ /* 0x0007e20000000800 */
[----:B------:R-:W-:-:S04]  /*4630*/  F2FP.F16.F32.PACK_AB R126, R30, R28 ;  /* 0x0000001c1e7e723e */ /* 0x000fc800000000ff */
[C---:B------:R-:W-:Y:S01]  /*4640*/  HMMA.16816.F32 R64, R4.reuse, R22, R64 ;  /* 0x000000160440723c */ /* 0x040fe20000001840 */
[----:B------:R-:W4:Y:S04]  /*4650*/  MUFU.EX2 R22, R3 ;  /* 0x0000000300167308 */ /* 0x000f280000000800 */
[----:B------:R2:W2:Y:S03]  /*4660*/  MUFU.EX2 R23, R8 ;  /* 0x0000000800177308 */ /* 0x0004a60000000800 */
[----:B------:R-:W-:Y:S01]  /*4670*/  HMMA.16816.F32 R56, R4, R10, R56 ;  /* 0x0000000a0438723c */ /* 0x000fe20000001838 */
[----:B---3--:R-:W-:Y:S02]  /*4680*/  FFMA.FTZ R2, R237, UR10, -R12 ;  /* 0x0000000aed027c23 */ /* 0x008fe4000801080c */
[----:B------:R-:W3:Y:S01]  /*4690*/  LDL.LU R237, [R1+0x4] ;  /* 0x0000040001ed7983 */ /* 0x000ee20000300800 */
[----:B----4-:R-:W-:-:S04]  /*46a0*/  F2FP.F16.F32.PACK_AB R125, R22, R21 ;  /* 0x00000015167d723e */ /* 0x010fc800000000ff */
[----:B------:R-:W-:Y:S01]  /*46b0*/  HMMA.16816.F32 R40, R4, R42, R68 ;  /* 0x0000002a0428723c */ /* 0x000fe20000001844 */
[----:B--2---:R2:W4:Y:S01]  /*46c0*/  LDSM.16.MT88.4 R8, [R133+0x3800] ;  /* 0x003800008508783b */ /* 0x0045220000004200 */
[----:B------:R-:W-:-:S06]  /*46d0*/  F2FP.F16.F32.PACK_AB R127, R20, R23 ;  /* 0x00000017147f723e */ /* 0x000fcc00000000ff */
[C---:B------:R-:W-:Y:S08]  /*46e0*/  HMMA.16816.F32 R116, R4.reuse, R44, R84 ;  /* 0x0000002c0474723c */ /* 0x040ff00000001854 */
[----:B------:R-:W-:Y:S01]  /*46f0*/  HMMA.16816.F32 R48, R4, R46, R48 ;  /* 0x0000002e0430723c */ /* 0x000fe20000001830 */
[----:B------:R1:W-:Y:S07]  /*4700*/  MUFU.EX2 R7, R2 ;  /* 0x0000000200077308 */ /* 0x0003ee0000000800 */
[----:B------:R-:W-:Y:S01]  /*4710*/  HMMA.16816.F32 R164, R124, R172, R164 ;  /* 0x000000ac7ca4723c */ /* 0x000fe200000018a4 */
[----:B-1----:R-:W-:-:S07]  /*4720*/  FFMA.FTZ R2, R0, UR10, -R12 ;  /* 0x0000000a00027c23 */ /* 0x002fce000801080c */
        /* <DEDUP_REMOVED lines=8> */
[----:B---3--:R-:W-:Y:S01]  /*47b0*/  FFMA.FTZ R4, R237, UR10, -R12 ;  /* 0x0000000aed047c23 */ /* 0x008fe2000801080c */
        /* <DEDUP_REMOVED lines=16> */
[----:B------:R-:W3:Y:S04]  /*48c0*/  LDL.LU R121, [R1+0x30] ;  /* 0x0000300001797983 */ /* 0x000ee80000300800 */
[----:B------:R-:W4:Y:S01]  /*48d0*/  LDL.LU R0, [R1+0x60] ;  /* 0x0000600001007983 */ /* 0x000f220000300800 */
[----:B------:R-:W-:Y:S01]  /*48e0*/  FFMA.FTZ R3, R237, UR10, -R12 ;  /* 0x0000000aed037c23 */ /* 0x000fe2000801080c */
[----:B------:R-:W-:Y:S01]  /*48f0*/  MOV R234, R239 ;  /* 0x000000ef00ea7202 */ /* 0x000fe20000000f00 */
[----:B------:R-:W-:Y:S01]  /*4900*/  IMAD.MOV.U32 R237, RZ, RZ, R235 ;  /* 0x000000ffffed7224 */ /* 0x000fe200078e00eb */
[----:B------:R-:W-:-:S02]  /*4910*/  MOV R239, R38 ;  /* 0x0000002600ef7202 */ /* 0x000fc40000000f00 */
[----:B------:R-:W-:Y:S02]  /*4920*/  MOV R38, R31 ;  /* 0x0000001f00267202 */ /* 0x000fe40000000f00 */
        /* <DEDUP_REMOVED lines=9> */
[----:B------:R-:W-:Y:S01]  /*49c0*/  IMAD.MOV.U32 R239, RZ, RZ, R31 ;  /* 0x000000ffffef7224 */ /* 0x000fe200078e001f */
[----:B------:R-:W-:Y:S01]  /*49d0*/  MOV R242, R73 ;  /* 0x0000004900f27202 */ /* 0x000fe20000000f00 */
[----:B------:R1:W-:Y:S01]  /*49e0*/  MUFU.EX2 R14, R3 ;  /* 0x00000003000e7308 */ /* 0x0003e20000000800 */
[----:B------:R-:W-:Y:S01]  /*49f0*/  MOV R73, R75 ;  /* 0x0000004b00497202 */ /* 0x000fe20000000f00 */
[----:B------:R-:W-:Y:S01]  /*4a00*/  IMAD.MOV.U32 R31, RZ, RZ, R76 ;  /* 0x000000ffff1f7224 */ /* 0x000fe200078e004c */
[----:B------:R-:W-:Y:S01]  /*4a10*/  MOV R76, R78 ;  /* 0x0000004e004c7202 */ /* 0x000fe20000000f00 */
[----:B------:R-:W-:Y:S01]  /*4a20*/  IMAD.MOV.U32 R75, RZ, RZ, R77 ;  /* 0x000000ffff4b7224 */ /* 0x000fe200078e004d */
[----:B------:R2:W2:Y:S01]  /*4a30*/  MUFU.EX2 R6, R4 ;  /* 0x0000000400067308 */ /* 0x0004a20000000800 */
[----:B------:R-:W-:Y:S01]  /*4a40*/  MOV R78, R120 ;  /* 0x00000078004e7202 */ /* 0x000fe20000000f00 */
[----:B------:R-:W-:Y:S01]  /*4a50*/  IMAD.MOV.U32 R120, RZ, RZ, R15 ;  /* 0x000000ffff787224 */ /* 0x000fe200078e000f */
[----:B------:R-:W-:Y:S01]  /*4a60*/  MOV R77, R79 ;  /* 0x0000004f004d7202 */ /* 0x000fe20000000f00 */
[----:B------:R2:W-:Y:S01]  /*4a70*/  MUFU.EX2 R15, R2 ;  /* 0x00000002000f7308 */ /* 0x0005e20000000800 */
[----:B-1----:R-:W-:Y:S01]  /*4a80*/  FFMA.FTZ R3, R68, UR10, -R13 ;  /* 0x0000000a44037c23 */ /* 0x002fe2000801080d */
[----:B------:R-:W-:Y:S01]  /*4a90*/  IMAD.MOV.U32 R68, RZ, RZ, R69 ;  /* 0x000000ffff447224 */ /* 0x000fe200078e0045 */
[----:B------:R-:W-:Y:S01]  /*4aa0*/  MOV R70, R74 ;  /* 0x0000004a00467202 */ /* 0x000fe20000000f00 */
[--C-:B--2---:R-:W-:Y:S01]  /*4ab0*/  FFMA.FTZ R4, R234, UR10, -R13.reuse ;  /* 0x0000000aea047c23 */ /* 0x104fe2000801080d */
[----:B------:R-:W-:Y:S01]  /*4ac0*/  MOV R71, R75 ;  /* 0x0000004b00477202 */ /* 0x000fe20000000f00 */
[----:B------:R-:W-:-:S02]  /*4ad0*/  FFMA.FTZ R2, R68, UR10, -R13 ;  /* 0x0000000a44027c23 */ /* 0x000fc4000801080d */
[----:B------:R1:W-:Y:S01]  /*4ae0*/  MUFU.EX2 R5, R4 ;  /* 0x0000000400057308 */ /* 0x0003e20000000800 */
[----:B------:R-:W-:Y:S02]  /*4af0*/  MOV R237, R242 ;  /* 0x000000f200ed7202 */ /* 0x000fe40000000f00 */
[----:B------:R-:W-:Y:S02]  /*4b00*/  MOV R242, R77 ;  /* 0x0000004d00f27202 */ /* 0x000fe40000000f00 */
[----:B------:R-:W-:Y:S01]  /*4b10*/  MOV R69, R70 ;  /* 0x0000004600457202 */ /* 0x000fe20000000f00 */
[----:B------:R-:W2:Y:S01]  /*4b20*/  MUFU.EX2 R3, R3 ;  /* 0x0000000300037308 */ /* 0x000ea20000000800 */
[----:B------:R-:W-:Y:S01]  /*4b30*/  MOV R70, R71 ;  /* 0x0000004700467202 */ /* 0x000fe20000000f00 */
[----:B------:R-:W-:Y:S01]  /*4b40*/  IMAD.MOV.U32 R71, RZ, RZ, R31 ;  /* 0x000000ffff477224 */ /* 0x000fe200078e001f */
[----:B------:R-:W-:Y:S01]  /*4b50*/  MOV R31, R242 ;  /* 0x000000f2001f7202 */ /* 0x000fe20000000f00 */
[----:B------:R-:W-:Y:S01]  /*4b60*/  MUFU.EX2 R2, R2 ;  /* 0x0000000200027308 */ /* 0x000fe20000000800 */
[----:B-1----:R-:W-:Y:S01]  /*4b70*/  FFMA.FTZ R4, R240, UR10, -R13 ;  /* 0x0000000af0047c23 */ /* 0x002fe2000801080d */
[----:B------:R-:W-:-:S03]  /*4b80*/  MOV R242, R76 ;  /* 0x0000004c00f27202 */ /* 0x000fc60000000f00 */
[----:B------:R1:W2:Y:S01]  /*4b90*/  MUFU.EX2 R12, R4 ;  /* 0x00000004000c7308 */ /* 0x0002a20000000800 */
[----:B------:R-:W-:Y:S01]  /*4ba0*/  MOV R234, R72 ;  /* 0x0000004800ea7202 */ /* 0x000fe20000000f00 */
[----:B------:R-:W-:Y:S02]  /*4bb0*/  IMAD.MOV.U32 R233, RZ, RZ, R73 ;  /* 0x000000ffffe97224 */ /* 0x000fe400078e0049 */
[----:B------:R-:W-:Y:S01]  /*4bc0*/  HMMA.16816.F32 R72, R124, R80, R216 ;  /* 0x000000507c48723c */ /* 0x000fe200000018d8 */
[----:B------:R-:W-:Y:S01]  /*4bd0*/  MOV R45, R69 ;  /* 0x00000045002d7202 */ /* 0x000fe20000000f00 */
[----:B------:R-:W-:Y:S01]  /*4be0*/  IMAD.MOV.U32 R47, RZ, RZ, R71 ;  /* 0x000000ffff2f7224 */ /* 0x000fe200078e0047 */
[----:B------:R-:W-:Y:S01]  /*4bf0*/  MOV R44, R70 ;  /* 0x00000046002c7202 */ /* 0x000fe20000000f00 */
[----:B-1----:R-:W-:Y:S01]  /*4c00*/  IMAD.MOV.U32 R4, RZ, RZ, R128 ;  /* 0x000000ffff047224 */ /* 0x002fe200078e0080 */
[----:B------:R-:W-:Y:S02]  /*4c10*/  F2FP.F16.F32.PACK_AB R128, R6, R7 ;  /* 0x000000070680723e */ /* 0x000fe400000000ff */
[----:B------:R-:W-:-:S02]  /*4c20*/  MOV R36, R242 ;  /* 0x000000f200247202 */ /* 0x000fc40000000f00 */
[----:B------:R-:W-:Y:S02]  /*4c30*/  MOV R46, R31 ;  /* 0x0000001f002e7202 */ /* 0x000fe40000000f00 */
[----:B------:R-:W-:Y:S01]  /*4c40*/  MOV R242, R123 ;  /* 0x0000007b00f27202 */ /* 0x000fe20000000f00 */
[C---:B------:R-:W-:Y:S08]  /*4c50*/  HMMA.16816.F32 R200, R124.reuse, R206, R200 ;  /* 0x000000ce7cc8723c */ /* 0x040ff000000018c8 */
[----:B------:R-:W-:Y:S01]  /*4c60*/  HMMA.16816.F32 R108, R124, R114, R108 ;  /* 0x000000727c6c723c */ /* 0x000fe2000000186c */
[----:B---3--:R-:W-:Y:S01]  /*4c70*/  MOV R79, R121 ;  /* 0x00000079004f7202 */ /* 0x008fe20000000f00 */
[----:B------:R-:W-:-:S02]  /*4c80*/  IMAD.MOV.U32 R121, RZ, RZ, R134 ;  /* 0x000000ffff797224 */ /* 0x000fc400078e0086 */
[----:B------:R1:W5:Y:S02]  /*4c90*/  LDL.LU R134, [R1+0x5c] ;  /* 0x00005c0001867983 */ /* 0x0003640000300800 */
[----:B------:R-:W-:Y:S01]  /*4ca0*/  IMAD.MOV.U32 R77, RZ, RZ, R79 ;  /* 0x000000ffff4d7224 */ /* 0x000fe200078e004f */
[----:B------:R-:W-:-:S04]  /*4cb0*/  MOV R79, R121 ;  /* 0x00000079004f7202 */ /* 0x000fc80000000f00 */
[----:B------:R-:W-:Y:S01]  /*4cc0*/  MOV R76, R77 ;  /* 0x0000004d004c7202 */ /* 0x000fe20000000f00 */
[----:B------:R-:W-:Y:S01]  /*4cd0*/  IMAD.MOV.U32 R77, RZ, RZ, R78 ;  /* 0x000000ffff4d7224 */ /* 0x000fe200078e004e */
[----:B------:R-:W-:Y:S02]  /*4ce0*/  MOV R78, R79 ;  /* 0x0000004f004e7202 */ /* 0x000fe40000000f00 */
[----:B------:R-:W-:Y:S02]  /*4cf0*/  MOV R79, R120 ;  /* 0x00000078004f7202 */ /* 0x000fe40000000f00 */
[----:B------:R-:W-:Y:S01]  /*4d00*/  MOV R121, R244 ;  /* 0x000000f400797202 */ /* 0x000fe20000000f00 */
[----:B------:R-:W-:Y:S01]  /*4d10*/  IMAD.MOV.U32 R133, RZ, RZ, R77 ;  /* 0x000000ffff857224 */ /* 0x000fe200078e004d */
[----:B------:R-:W-:Y:S02]  /*4d20*/  MOV R37, R76 ;  /* 0x0000004c00257202 */ /* 0x000fe40000000f00 */
[----:B------:R-:W-:-:S02]  /*4d30*/  MOV R219, R78 ;  /* 0x0000004e00db7202 */ /* 0x000fc40000000f00 */
[----:B------:R-:W-:Y:S02]  /*4d40*/  MOV R218, R79 ;  /* 0x0000004f00da7202 */ /* 0x000fe40000000f00 */
[----:B------:R-:W-:Y:S01]  /*4d50*/  HMMA.16816.F32 R76, R124, R82, R104 ;  /* 0x000000527c4c723c */ /* 0x000fe20000001868 */
[----:B------:R-:W-:Y:S01]  /*4d60*/  MOV R120, R121 ;  /* 0x0000007900787202 */ /* 0x000fe20000000f00 */
[----:B------:R-:W-:Y:S01]  /*4d70*/  IMAD.MOV.U32 R121, RZ, RZ, R122 ;  /* 0x000000ffff797224 */ /* 0x000fe200078e007a */
[----:B----4-:R-:W-:-:S05]  /*4d80*/  MOV R216, R0 ;  /* 0x0000000000d87202 */ /* 0x010fca0000000f00 */
[----:B------:R-:W-:Y:S01]  /*4d90*/  HMMA.16816.F32 R104, R124, R112, R220 ;  /* 0x000000707c68723c */ /* 0x000fe200000018dc */
[----:B------:R-:W-:Y:S02]  /*4da0*/  MOV R221, R129 ;  /* 0x0000008100dd7202 */ /* 0x000fe40000000f00 */
[----:B------:R-:W-:Y:S02]  /*4db0*/  MOV R222, R130 ;  /* 0x0000008200de7202 */ /* 0x000fe40000000f00 */
[----:B------:R-:W-:Y:S02]  /*4dc0*/  MOV R223, R131 ;  /* 0x0000008300df7202 */ /* 0x000fe40000000f00 */
[----:B--2---:R-:W-:Y:S02]  /*4dd0*/  F2FP.F16.F32.PACK_AB R129, R3, R5 ;  /* 0x000000050381723e */ /* 0x004fe400000000ff */
[----:B------:R-:W-:Y:S02]  /*4de0*/  F2FP.F16.F32.PACK_AB R130, R15, R14 ;  /* 0x0000000e0f82723e */ /* 0x000fe400000000ff */
[----:B------:R-:W-:Y:S01]  /*4df0*/  F2FP.F16.F32.PACK_AB R131, R12, R2 ;  /* 0x000000020c83723e */ /* 0x000fe200000000ff */
[----:B------:R-:W-:Y:S01]  /*4e00*/  IMAD.MOV.U32 R13, RZ, RZ, R121 ;  /* 0x000000ffff0d7224 */ /* 0x000fe200078e0079 */
[----:B------:R-:W-:Y:S01]  /*4e10*/  MOV R217, R120 ;  /* 0x0000007800d97202 */ /* 0x000fe20000000f00 */
[----:B------:R-:W-:-:S02]  /*4e20*/  FADD.FTZ R4, R4, R221 ;  /* 0x000000dd04047221 */ /* 0x000fc40000010000 */
[----:B------:R-:W-:Y:S02]  /*4e30*/  FADD.FTZ R13, R13, R222 ;  /* 0x000000de0d0d7221 */ /* 0x000fe40000010000 */
[----:B------:R-:W-:Y:S01]  /*4e40*/  HMMA.16816.F32 R68, R128, R80, R16 ;  /* 0x000000508044723c */ /* 0x000fe20000001810 */
[----:B------:R-:W-:Y:S01]  /*4e50*/  FADD.FTZ R16, R216, R223 ;  /* 0x000000dfd8107221 */ /* 0x000fe20000010000 */
[----:B------:R-:W-:Y:S01]  /*4e60*/  MOV R122, R241 ;  /* 0x000000f1007a7202 */ /* 0x000fe20000000f00 */
[----:B------:R-:W-:Y:S01]  /*4e70*/  FADD.FTZ R17, R218, R217 ;  /* 0x000000d9da117221 */ /* 0x000fe20000010000 */
[----:B------:R-:W-:Y:S01]  /*4e80*/  FADD.FTZ R4, R219, R4 ;  /* 0x00000004db047221 */ /* 0x000fe20000010000 */
[----:B------:R-:W-:Y:S01]  /*4e90*/  FADD.FTZ R13, R133, R13 ;  /* 0x0000000d850d7221 */ /* 0x000fe20000010000 */
[----:B------:R-:W-:Y:S01]  /*4ea0*/  FADD.FTZ R16, R37, R16 ;  /* 0x0000001025107221 */ /* 0x000fe20000010000 */
[----:B------:R-:W-:Y:S01]  /*4eb0*/  MOV R31, R122 ;  /* 0x0000007a001f7202 */ /* 0x000fe20000000f00 */
[----:B------:R-:W-:Y:S01]  /*4ec0*/  FADD.FTZ R17, R36, R17 ;  /* 0x0000001124117221 */ /* 0x000fe20000010000 */
[----:B------:R-:W-:Y:S01]  /*4ed0*/  HMMA.16816.F32 R120, R124, R8, R224 ;  /* 0x000000087c78723c */ /* 0x000fe200000018e0 */
[----:B------:R-:W-:-:S07]  /*4ee0*/  FADD.FTZ R4, R46, R4 ;  /* 0x000000042e047221 */ /* 0x000fce0000010000 */
[----:B------:R-:W-:Y:S01]  /*4ef0*/  HMMA.16816.F32 R116, R128, R8, R116 ;  /* 0x000000088074723c */ /* 0x000fe20000001874 */
[----:B------:R-:W-:Y:S01]  /*4f00*/  FADD.FTZ R8, R47, R13 ;  /* 0x0000000d2f087221 */ /* 0x000fe20000010000 */
[----:B------:R-:W-:Y:S01]  /*4f10*/  FADD.FTZ R9, R44, R16 ;  /* 0x000000102c097221 */ /* 0x000fe20000010000 */
[----:B------:R-:W-:Y:S01]  /*4f20*/  FADD.FTZ R16, R45, R17 ;  /* 0x000000112d107221 */ /* 0x000fe20000010000 */
[----:B------:R-:W-:Y:S01]  /*4f30*/  FADD.FTZ R4, R233, R4 ;  /* 0x00000004e9047221 */ /* 0x000fe20000010000 */
[----:B------:R-:W-:Y:S01]  /*4f40*/  FADD.FTZ R8, R234, R8 ;  /* 0x00000008ea087221 */ /* 0x000fe20000010000 */
[----:B------:R-:W-:Y:S01]  /*4f50*/  FADD.FTZ R13, R237, R9 ;  /* 0x00000009ed0d7221 */ /* 0x000fe20000010000 */
[----:B------:R-:W-:Y:S01]  /*4f60*/  FADD.FTZ R16, R239, R16 ;  /* 0x00000010ef107221 */ /* 0x000fe20000010000 */
[----:B------:R-:W-:Y:S01]  /*4f70*/  HMMA.16816.F32 R124, R124, R10, R160 ;  /* 0x0000000a7c7c723c */ /* 0x000fe200000018a0 */
[----:B------:R-:W-:Y:S01]  /*4f80*/  FADD.FTZ R9, R235, R4 ;  /* 0x00000004eb097221 */ /* 0x000fe20000010000 */
[----:B------:R-:W-:Y:S01]  /*4f90*/  FADD.FTZ R8, R228, R8 ;  /* 0x00000008e4087221 */ /* 0x000fe20000010000 */
[----:B------:R-:W-:-:S05]  /*4fa0*/  FADD.FTZ R4, R38, R13 ;  /* 0x0000000d26047221 */ /* 0x000fca0000010000 */
        /* <DEDUP_REMOVED lines=13> */
[----:B------:R-:W-:-:S02]  /*5080*/  MOV R244, R137 ;  /* 0x0000008900f47202 */ /* 0x000fc40000000f00 */
[----:B------:R1:W5:Y:S04]  /*5090*/  LDL.LU R137, [R1+0x58] ;  /* 0x0000580001897983 */ /* 0x0003680000300800 */
[----:B------:R1:W5:Y:S01]  /*50a0*/  LDL.LU R241, [R1+0x54] ;  /* 0x0000540001f17983 */ /* 0x0003620000300800 */
        /* <DEDUP_REMOVED lines=8> */
[----:B------:R1:W5:Y:S02]  /*5130*/  LDL.LU R240, [R1+0x50] ;  /* 0x0000500001f07983 */ /* 0x0003640000300800 */
        /* <DEDUP_REMOVED lines=31> */
[----:B------:R1:W5:Y:S01]  /*5330*/  LDL.LU R0, [R1+0x4c] ;  /* 0x00004c0001007983 */ /* 0x0003620000300800 */
[----:B------:R-:W-:-:S03]  /*5340*/  FADD.FTZ R5, R12, R5 ;  /* 0x000000050c057221 */ /* 0x000fc60000010000 */
[----:B------:R2:W-:Y:S01]  /*5350*/  STL [R1+0x44], R2 ;  /* 0x0000440201007387 */ /* 0x0005e20000100800 */
[----:B------:R-:W-:-:S03]  /*5360*/  FADD.FTZ R4, R30, R4 ;  /* 0x000000041e047221 */ /* 0x000fc60000010000 */
[----:B------:R1:W-:Y:S01]  /*5370*/  STL [R1+0x48], R5 ;  /* 0x0000480501007387 */ /* 0x0003e20000100800 */
[----:B--2---:R-:W-:-:S05]  /*5380*/  FADD.FTZ R2, R20, R3 ;  /* 0x0000000314027221 */ /* 0x004fca0000010000 */
[----:B------:R1:W-:Y:S04]  /*5390*/  STL [R1+0x3c], R2 ;  /* 0x00003c0201007387 */ /* 0x0003e80000100800 */
[----:B------:R1:W-:Y:S01]  /*53a0*/  STL [R1+0x40], R4 ;  /* 0x0000400401007387 */ /* 0x0003e20000100800 */
[----:B------:R-:W-:Y:S05]  /*53b0*/  BRA.U !UP0, `(.L_x_130) ;  /* 0x0000004d08347547 */ /* 0x000fea000b800000 */
[----:B------:R-:W2:Y:S01]  /*53c0*/  LDL.LU R246, [R1+0x14] ;  /* 0x0000140001f67983 */ /* 0x000ea20000300800 */
[----:B------:R-:W-:Y:S01]  /*53d0*/  UIMAD.WIDE.U32 UR6, UR29, UR14, URZ ;  /* 0x0000000e1d0672a5 */ /* 0x000fe2000f8e00ff */
[----:B------:R-:W-:Y:S01]  /*53e0*/  S2UR UR13, SR_CgaCtaId ;  /* 0x00000000000d79c3 */ /* 0x000fe20000008800 */
[----:B------:R-:W-:Y:S01]  /*53f0*/  USHF.L.U64.HI UR10, UR4, 0x5, UR5 ;  /* 0x00000005040a7899 */ /* 0x000fe20008010205 */
[----:B------:R-:W3:Y:S01]  /*5400*/  S2R R248, SR_TID.X ;  /* 0x0000000000f87919 */ /* 0x000ee20000002100 */
[----:B------:R-:W-:Y:S01]  /*5410*/  UIADD3 UR15, UPT, UPT, UR15, UR7, URZ ;  /* 0x000000070f0f7290 */ /* 0x000fe2000fffe0ff */
[----:B-----5:R-:W-:Y:S01]  /*5420*/  IMAD.MOV.U32 R132, RZ, RZ, R134 ;  /* 0x000000ffff847224 */ /* 0x020fe200078e0086 */
[----:B------:R-:W-:Y:S01]  /*5430*/  USHF.L.U64.HI UR11, UR4, 0x7, UR5 ;  /* 0x00000007040b7899 */ /* 0x000fe20008010205 */
[----:B------:R-:W-:Y:S01]  /*5440*/  IMAD.U32 R3, RZ, RZ, UR7 ;  /* 0x00000007ff037e24 */ /* 0x000fe2000f8e00ff */
[----:B------:R-:W-:Y:S01]  /*5450*/  USHF.L.U32 UR7, UR4, 0x5, URZ ;  /* 0x0000000504077899 */ /* 0x000fe200080006ff */
[----:B-1----:R-:W-:Y:S01]  /*5460*/  IMAD.U32 R2, RZ, RZ, UR6 ;  /* 0x00000006ff027e24 */ /* 0x002fe2000f8e00ff */
[----:B------:R-:W-:Y:S01]  /*5470*/  ULEA.HI.SX32 UR6, UR20, 0xfffffffe, 0x1a ;  /* 0xfffffffe14067891 */ /* 0x000fe2000f8fd2ff */
[----:B------:R-:W-:Y:S01]  /*5480*/  IMAD.U32 R3, RZ, RZ, UR15 ;  /* 0x0000000fff037e24 */ /* 0x000fe2000f8e00ff */
[----:B------:R-:W-:Y:S01]  /*5490*/  USHF.L.U32 UR12, UR4, 0x7, URZ ;  /* 0x00000007040c7899 */ /* 0x000fe200080006ff */
[----:B------:R-:W-:Y:S01]  /*54a0*/  IMAD.MOV.U32 R138, RZ, RZ, R135 ;  /* 0x000000ffff8a7224 */ /* 0x000fe200078e0087 */
[----:B------:R-:W-:Y:S01]  /*54b0*/  UIMAD.WIDE.U32 UR14, UR6, UR4, URZ ;  /* 0x00000004060e72a5 */ /* 0x000fe2000f8e00ff */
[----:B------:R-:W-:Y:S01]  /*54c0*/  IMAD.MOV.U32 R133, RZ, RZ, R136 ;  /* 0x000000ffff857224 */ /* 0x000fe200078e0088 */
[----:B------:R-:W-:-:S02]  /*54d0*/  ULEA.HI.SX32 UR20, UR20, 0xfffffffd, 0x1a ;  /* 0xfffffffd14147891 */ /* 0x000fc4000f8fd2ff */
[----:B------:R-:W-:Y:S01]  /*54e0*/  UIMAD UR6, UR6, UR5, UR15 ;  /* 0x00000005060672a4 */ /* 0x000fe2000f8e020f */
[----:B---3--:R-:W-:-:S04]  /*54f0*/  SHF.R.U32.HI R248, RZ, 0x3, R248 ;  /* 0x00000003fff87819 */ /* 0x008fc800000116f8 */
[----:B------:R-:W-:Y:S02]  /*5500*/  IADD3 R4, P1, PT, R248, UR26, RZ ;  /* 0x0000001af8047c10 */ /* 0x000fe4000ff3e0ff */
[----:B------:R-:W1:Y:S03]  /*5510*/  S2R R248, SR_TID.X ;  /* 0x0000000000f87919 */ /* 0x000e660000002100 */
[----:B------:R-:W-:Y:S02]  /*5520*/  IMAD.X R5, RZ, RZ, UR24, P1 ;  /* 0x00000018ff057e24 */ /* 0x000fe400088e06ff */
[----:B------:R-:W-:-:S04]  /*5530*/  IMAD.WIDE.U32 R2, R4, UR4, R2 ;  /* 0x0000000404027c25 */ /* 0x000fc8000f8e0002 */
[----:B------:R-:W-:Y:S01]  /*5540*/  IMAD R5, R5, UR4, RZ ;  /* 0x0000000405057c24 */ /* 0x000fe2000f8e02ff */
[----:B------:R-:W3:Y:S03]  /*5550*/  LDCU UR4, c[0x0][0x45c] ;  /* 0x00008b80ff0477ac */ /* 0x000ee60008000800 */
[----:B------:R-:W-:Y:S01]  /*5560*/  IMAD R5, R4, UR5, R5 ;  /* 0x0000000504057c24 */ /* 0x000fe2000f8e0205 */
[----:B------:R-:W4:Y:S04]  /*5570*/  S2UR UR5, SR_CgaCtaId ;  /* 0x00000000000579c3 */ /* 0x000f280000008800 */
[----:B------:R-:W-:Y:S02]  /*5580*/  IADD3 R3, PT, PT, R3, R5, RZ ;  /* 0x0000000503037210 */ /* 0x000fe40007ffe0ff */
[----:B------:R-:W-:Y:S01]  /*5590*/  MOV R5, UR15 ;  /* 0x0000000f00057c02 */ /* 0x000fe20008000f00 */
[C---:B-1----:R-:W-:Y:S01]  /*55a0*/  IMAD.SHL.U32 R7, R248.reuse, 0x40, RZ ;  /* 0x00000040f8077824 */ /* 0x042fe200078e00ff */
[----:B------:R-:W-:Y:S01]  /*55b0*/  SHF.R.U32.HI R9, RZ, 0x1, R248 ;  /* 0x00000001ff097819 */ /* 0x000fe200000116f8 */
[----:B------:R-:W-:-:S03]  /*55c0*/  IMAD.SHL.U32 R8, R248, 0x20, RZ ;  /* 0x00000020f8087824 */ /* 0x000fc600078e00ff */
[C---:B------:R-:W-:Y:S02]  /*55d0*/  LOP3.LUT R236, R7.reuse, 0x1c0, RZ, 0xc0, !PT ;  /* 0x000001c007ec7812 */ /* 0x040fe400078ec0ff */
[----:B------:R-:W-:-:S04]  /*55e0*/  LOP3.LUT R242, R7, 0x200, RZ, 0xc0, !PT ;  /* 0x0000020007f27812 */ /* 0x000fc800078ec0ff */
[----:B------:R-:W-:Y:S01]  /*55f0*/  LOP3.LUT R242, R242, 0x7c00, R8, 0xf8, !PT ;  /* 0x00007c00f2f27812 */ /* 0x000fe200078ef808 */
[----:B--2---:R-:W-:Y:S02]  /*5600*/  IMAD.MOV.U32 R252, RZ, RZ, R246 ;  /* 0x000000fffffc7224 */ /* 0x004fe400078e00f6 */
[----:B------:R-:W-:Y:S02]  /*5610*/  IMAD.SHL.U32 R246, R248, 0x8, RZ ;  /* 0x00000008f8f67824 */ /* 0x000fe400078e00ff */
[----:B------:R-:W-:-:S03]  /*5620*/  IMAD.WIDE.U32 R2, R252, UR25, R2 ;  /* 0x00000019fc027c25 */ /* 0x000fc6000f8e0002 */
[----:B------:R-:W-:Y:S02]  /*5630*/  LOP3.LUT R4, R246, 0x1f8, RZ, 0xc0, !PT ;  /* 0x000001f8f6047812 */ /* 0x000fe400078ec0ff */
[----:B------:R-:W-:Y:S02]  /*5640*/  IADD3 R6, P1, PT, R240, R2, RZ ;  /* 0x00000002f0067210 */ /* 0x000fe40007f3e0ff */
[----:B------:R-:W-:Y:S02]  /*5650*/  LOP3.LUT R4, R4, 0x38, R248, 0x78, !PT ;  /* 0x0000003804047812 */ /* 0x000fe400078e78f8 */
[----:B------:R-:W-:Y:S02]  /*5660*/  IADD3.X R3, PT, PT, R3, UR21, RZ, P1, !PT ;  /* 0x0000001503037c10 */ /* 0x000fe40008ffe4ff */
[--C-:B------:R-:W-:Y:S01]  /*5670*/  LOP3.LUT R247, R4, 0x1e00, R246.reuse, 0xf8, !PT ;  /* 0x00001e0004f77812 */ /* 0x100fe200078ef8f6 */
[----:B------:R-:W-:Y:S01]  /*5680*/  IMAD.U32 R4, RZ, RZ, UR14 ;  /* 0x0000000eff047e24 */ /* 0x000fe2000f8e00ff */
[C---:B------:R-:W-:Y:S01]  /*5690*/  SHF.L.U64.HI R5, R6.reuse, 0x1, R3 ;  /* 0x0000000106057819 */ /* 0x040fe20000010203 */
[----:B------:R-:W-:Y:S01]  /*56a0*/  IMAD.SHL.U32 R6, R6, 0x2, RZ ;  /* 0x0000000206067824 */ /* 0x000fe200078e00ff */
[----:B------:R-:W-:Y:S01]  /*56b0*/  LOP3.LUT R236, R236, 0x38, R246, 0xf8, !PT ;  /* 0x00000038ecec7812 */ /* 0x000fe200078ef8f6 */
[----:B------:R-:W-:Y:S01]  /*56c0*/  IMAD.U32 R3, RZ, RZ, UR6 ;  /* 0x00000006ff037e24 */ /* 0x000fe2000f8e00ff */
[----:B------:R-:W-:Y:S01]  /*56d0*/  LOP3.LUT R2, R7, 0x400, RZ, 0xc0, !PT ;  /* 0x0000040007027812 */ /* 0x000fe200078ec0ff */
[----:B------:R-:W-:Y:S01]  /*56e0*/  UMOV UR6, 0x400 ;  /* 0x0000040000067882 */ /* 0x000fe20000000000 */
[----:B------:R-:W-:Y:S01]  /*56f0*/  LOP3.LUT R238, R236, 0x8, R248, 0x78, !PT ;  /* 0x00000008ecee7812 */ /* 0x000fe200078e78f8 */
[----:B----4-:R-:W-:Y:S01]  /*5700*/  ULEA UR5, UR5, UR6, 0x18 ;  /* 0x0000000605057291 */ /* 0x010fe2000f8ec0ff */
[----:B------:R-:W-:Y:S01]  /*5710*/  LEA R6, P1, R4, R6, 0x7 ;  /* 0x0000000604067211 */ /* 0x000fe200078238ff */
[----:B------:R-:W-:Y:S01]  /*5720*/  IMAD.MOV.U32 R246, RZ, RZ, 0x20 ;  /* 0x00000020fff67424 */ /* 0x000fe200078e00ff */
[----:B------:R-:W-:Y:S01]  /*5730*/  LOP3.LUT R236, R236, 0x8, R9, 0x78, !PT ;  /* 0x00000008ecec7812 */ /* 0x000fe200078e7809 */
[----:B------:R-:W-:Y:S01]  /*5740*/  IMAD R238, R238, 0x2, R2 ;  /* 0x00000002eeee7824 */ /* 0x000fe200078e0202 */
[----:B------:R-:W-:Y:S01]  /*5750*/  LEA.HI.X R4, R4, R5, R3, 0x7, P1 ;  /* 0x0000000504047211 */ /* 0x000fe200008f3c03 */
[----:B------:R-:W-:Y:S01]  /*5760*/  UIADD3 UR6, UP0, UPT, UR7, -0x80, URZ ;  /* 0xffffff8007067890 */ /* 0x000fe2000ff1e0ff */
[----:B------:R-:W-:Y:S01]  /*5770*/  LOP3.LUT R242, R242, R236, RZ, 0xfc, !PT ;  /* 0x000000ecf2f27212 */ /* 0x000fe200078efcff */
[----:B------:R-:W-:Y:S01]  /*5780*/  VIADD R240, R238, UR5 ;  /* 0x00000005eef07c36 */ /* 0x000fe20008000000 */
[----:B------:R-:W-:Y:S01]  /*5790*/  IADD3 R2, P1, PT, R6, UR8, RZ ;  /* 0x0000000806027c10 */ /* 0x000fe2000ff3e0ff */
[----:B------:R-:W1:Y:S01]  /*57a0*/  LDCU UR8, c[0x0][0x50c] ;  /* 0x0000a180ff0877ac */ /* 0x000e620008000800 */
[----:B------:R-:W-:Y:S01]  /*57b0*/  LOP3.LUT R236, R236, 0x200, R7, 0xf8, !PT ;  /* 0x00000200ecec7812 */ /* 0x000fe200078ef807 */
[----:B------:R-:W-:Y:S01]  /*57c0*/  IMAD.IADD R237, R0, 0x1, R240 ;  /* 0x0000000100ed7824 */ /* 0x000fe200078e02f0 */
[----:B------:R-:W-:Y:S01]  /*57d0*/  LEA R242, R242, UR5, 0x1 ;  /* 0x00000005f2f27c11 */ /* 0x000fe2000f8e08ff */
[----:B------:R2:W-:Y:S01]  /*57e0*/  STL [R1+0x24], R2 ;  /* 0x0000240201007387 */ /* 0x0005e20000100800 */
[----:B------:R-:W-:-:S02]  /*57f0*/  SEL R246, R246, 0xffffffe0, !P0 ;  /* 0xffffffe0f6f67807 */ /* 0x000fc40004000000 */
[----:B------:R-:W-:Y:S02]  /*5800*/  LEA R236, R236, UR5, 0x1 ;  /* 0x00000005ecec7c11 */ /* 0x000fe4000f8e08ff */
[----:B------:R-:W-:Y:S01]  /*5810*/  IADD3 R243, PT, PT, R0, R242, RZ ;  /* 0x000000f200f37210 */ /* 0x000fe20007ffe0ff */
[C---:B------:R-:W-:Y:S01]  /*5820*/  IMAD.IADD R240, R246.reuse, 0x1, R240 ;  /* 0x00000001f6f07824 */ /* 0x040fe200078e02f0 */
[----:B------:R-:W-:Y:S01]  /*5830*/  MOV R3, R137 ;  /* 0x0000008900037202 */ /* 0x000fe20000000f00 */
[----:B------:R-:W-:Y:S01]  /*5840*/  IMAD.IADD R244, R246, 0x1, R242 ;  /* 0x00000001f6f47824 */ /* 0x000fe200078e02f2 */
[----:B------:R-:W-:Y:S01]  /*5850*/  LEA R247, R247, UR5, 0x1 ;  /* 0x00000005f7f77c11 */ /* 0x000fe2000f8e08ff */
[----:B------:R-:W-:Y:S01]  /*5860*/  VIADD R0, R236, 0xc040 ;  /* 0x0000c040ec007836 */ /* 0x000fe20000000000 */
[C---:B------:R-:W-:Y:S01]  /*5870*/  IADD3 R239, PT, PT, R246.reuse, R236, RZ ;  /* 0x000000ecf6ef7210 */ /* 0x040fe20007ffe0ff */
[C---:B------:R-:W-:Y:S02]  /*5880*/  IMAD.IADD R241, R246.reuse, 0x1, R237 ;  /* 0x00000001f6f17824 */ /* 0x040fe400078e02ed */
[----:B------:R-:W-:Y:S01]  /*5890*/  IMAD.IADD R245, R246, 0x1, R243 ;  /* 0x00000001f6f57824 */ /* 0x000fe200078e02f3 */
[----:B--2---:R-:W-:Y:S01]  /*58a0*/  IADD3.X R2, PT, PT, R4, UR9, RZ, P1, !PT ;  /* 0x0000000904027c10 */ /* 0x004fe20008ffe4ff */
[----:B------:R-:W-:-:S02]  /*58b0*/  UMOV UR9, 0x400 ;  /* 0x0000040000097882 */ /* 0x000fc40000000000 */
[----:B------:R-:W-:Y:S02]  /*58c0*/  ULEA UR9, UR13, UR9, 0x18 ;  /* 0x000000090d097291 */ /* 0x000fe4000f8ec0ff */
[----:B------:R2:W-:Y:S01]  /*58d0*/  STL [R1+0x20], R2 ;  /* 0x0000200201007387 */ /* 0x0005e20000100800 */
[----:B------:R-:W-:Y:S01]  /*58e0*/  UIADD3.X UR13, UPT, UPT, UR10, -0x1, URZ, UP0, !UPT ;  /* 0xffffffff0a0d7890 */ /* 0x000fe200087fe4ff */
[----:B--2---:R-:W-:Y:S01]  /*58f0*/  VIADD R2, R236, 0xc000 ;  /* 0x0000c000ec027836 */ /* 0x004fe20000000000 */
[----:B-1-3--:R-:W-:Y:S10]  /*5900*/  BRA `(.L_x_131) ;  /* 0x0000000000a07947 */ /* 0x00aff40003800000 */
.L_x_133:
[----:B------:R-:W5:Y:S01]  /*5910*/  LDL R22, [R1+0x2c] ;  /* 0x00002c0001167983 */ /* 0x000f620000100800 */
[----:B------:R-:W1:Y:S03]  /*5920*/  LDC.64 R4, c[0x0][0x3b8] ;  /* 0x0000ee00ff047b82 */ /* 0x000e660000000a00 */
[----:B------:R-:W2:Y:S01]  /*5930*/  LDL R21, [R1+0x28] ;  /* 0x0000280001157983 */ /* 0x000ea20000100800 */
[----:B---3--:R-:W3:Y:S01]  /*5940*/  S2R R10, SR_TID.X ;  /* 0x00000000000a7919 */ /* 0x008ee20000002100 */
[C---:B-1----:R-:W-:Y:S01]  /*5950*/  IMAD.WIDE.U32 R8, R4.reuse, UR20, RZ ;  /* 0x0000001404087c25 */ /* 0x042fe2000f8e00ff */
[C---:B------:R-:W-:Y:S03]  /*5960*/  SHF.L.U64.HI R14, R4.reuse, 0x4, R5 ;  /* 0x00000004040e7819 */ /* 0x040fe60000010205 */
[----:B------:R-:W-:Y:S02]  /*5970*/  IMAD R6, R5, UR20, R9 ;  /* 0x0000001405067c24 */ /* 0x000fe4000f8e0209 */
[----:B------:R-:W-:Y:S05]  /*5980*/  IMAD.SHL.U32 R12, R4, 0x10, RZ ;  /* 0x00000010040c7824 */ /* 0x000fea00078e00ff */
[----:B------:R-:W-:Y:S01]  /*5990*/  LEA R2, P0, R8, R12, 0x6 ;  /* 0x0000000c08027211 */ /* 0x000fe200078030ff */
[----:B---3--:R-:W-:Y:S03]  /*59a0*/  IMAD.SHL.U32 R11, R10, 0x8, RZ ;  /* 0x000000080a0b7824 */ /* 0x008fe600078e00ff */
[----:B------:R-:W-:Y:S02]  /*59b0*/  LEA R13, P1, R4, R2, 0x5 ;  /* 0x00000002040d7211 */ /* 0x000fe400078228ff */
[----:B------:R-:W-:Y:S04]  /*59c0*/  LOP3.LUT R7, R11, 0x1f8, RZ, 0xc0, !PT ;  /* 0x000001f80b077812 */ /* 0x000fe800078ec0ff */
[----:B------:R-:W-:Y:S02]  /*59d0*/  LOP3.LUT R9, R7, 0x38, R10, 0x78, !PT ;  /* 0x0000003807097812 */ /* 0x000fe400078e780a */
[----:B------:R-:W-:Y:S02]  /*59e0*/  LEA.HI.X R7, R8, R14, R6, 0x6, P0 ;  /* 0x0000000e08077211 */ /* 0x000fe400000f3406 */
[----:B------:R-:W-:Y:S02]  /*59f0*/  LOP3.LUT R9, R9, 0x1e00, R11, 0xf8, !PT ;  /* 0x00001e0009097812 */ /* 0x000fe400078ef80b */
[----:B------:R-:W-:Y:S02]  /*5a00*/  IADD3 R12, P0, PT, R2, R12, RZ ;  /* 0x0000000c020c7210 */ /* 0x000fe40007f1e0ff */
[----:B------:R-:W-:Y:S02]  /*5a10*/  LEA R247, R9, UR9, 0x1 ;  /* 0x0000000909f77c11 */ /* 0x000fe4000f8e08ff */
[----:B------:R-:W-:Y:S01]  /*5a20*/  LEA.HI.X R5, R4, R7, R5, 0x5, P1 ;  /* 0x0000000704057211 */ /* 0x000fe200008f2c05 */
[----:B------:R-:W-:Y:S01]  /*5a30*/  IMAD.X R14, R7, 0x1, R14, P0 ;  /* 0x00000001070e7824 */ /* 0x000fe200000e060e */
        /* <DEDUP_REMOVED lines=21> */
.L_x_131:
        /* <DEDUP_REMOVED lines=377> */
.L_x_132:
        /* <DEDUP_REMOVED lines=57> */
[----:B------:R-:W3:Y:S01]  /*76b0*/  MUFU.EX2 R5, R4 ;  /* 0x0000000400057308 */ /* 0x000ee20000000800 */
[----:B------:R-:W-:Y:S01]  /*76c0*/  FSETP.NEU.FTZ.AND P0, PT, R135, -INF , PT ;  /* 0xff8000008700780b */ /* 0x000fe20003f1d000 */
[----:B------:R-:W-:Y:S01]  /*76d0*/  FMUL.FTZ R3, R3, UR4 ;  /* 0x0000000403037c20 */ /* 0x000fe20008410000 */
[----:B------:R-:W3:Y:S01]  /*76e0*/  LDSM.16.MT88.4 R36, [R239+0xc000] ;  /* 0x00c00000ef24783b */ /* 0x000ee20000004200 */
[----:B--2---:R-:W-:Y:S01]  /*76f0*/  FADD.FTZ R2, -R135, R138 ;  /* 0x0000008a87027221 */ /* 0x004fe20000010100 */
[----:B------:R-:W-:Y:S01]  /*7700*/  FSEL R208, R208, RZ, P0 ;  /* 0x000000ffd0d07208 */ /* 0x000fe20000000000 */
[C---:B----4-:R-:W-:Y:S01]  /*7710*/  FMUL.FTZ R8, R133.reuse, R144 ;  /* 0x0000009085087220 */ /* 0x050fe20000410000 */
[----:B------:R-:W-:Y:S01]  /*7720*/  FMUL.FTZ R9, R133, R145 ;  /* 0x0000009185097220 */ /* 0x000fe20000410000 */
[----:B-1----:R-:W-:Y:S01]  /*7730*/  FMUL.FTZ R0, R2, UR4 ;  /* 0x0000000402007c20 */ /* 0x002fe20008410000 */
[--C-:B------:R-:W-:Y:S01]  /*7740*/  FFMA.FTZ R2, R211, UR4, -R143.reuse ;  /* 0x00000004d3027c23 */ /* 0x100fe2000801088f */
[----:B------:R-:W1:Y:S01]  /*7750*/  MUFU.EX2 R3, R3 ;  /* 0x0000000300037308 */ /* 0x000e620000000800 */
[C---:B------:R-:W-:Y:S01]  /*7760*/  FMUL.FTZ R10, R132.reuse, R146 ;  /* 0x00000092840a7220 */ /* 0x040fe20000410000 */
[----:B------:R-:W-:Y:S01]  /*7770*/  FMUL.FTZ R11, R132, R147 ;  /* 0x00000093840b7220 */ /* 0x000fe20000410000 */
[----:B------:R-:W-:Y:S01]  /*7780*/  FMUL.FTZ R12, R133, R152 ;  /* 0x00000098850c7220 */ /* 0x000fe20000410000 */
[----:B---3--:R-:W-:Y:S06]  /*7790*/  STL [R1+0x34], R5 ;  /* 0x0000340501007387 */ /* 0x008fec0000100800 */
[----:B------:R-:W2:Y:S01]  /*77a0*/  MUFU.EX2 R2, R2 ;  /* 0x0000000200027308 */ /* 0x000ea20000000800 */
[--C-:B------:R-:W-:Y:S01]  /*77b0*/  FFMA.FTZ R4, R209, UR4, -R210.reuse ;  /* 0x00000004d1047c23 */ /* 0x100fe200080108d2 */
[----:B------:R-:W-:Y:S01]  /*77c0*/  FMUL.FTZ R209, R136, UR4 ;  /* 0x0000000488d17c20 */ /* 0x000fe20008410000 */
[----:B------:R-:W-:Y:S07]  /*77d0*/  FMUL.FTZ R13, R133, R153 ;  /* 0x00000099850d7220 */ /* 0x000fee0000410000 */
[----:B------:R-:W3:Y:S01]  /*77e0*/  MUFU.EX2 R0, R0 ;  /* 0x0000000000007308 */ /* 0x000ee20000000800 */
[C---:B------:R-:W-:Y:S01]  /*77f0*/  FMUL.FTZ R14, R132.reuse, R154 ;  /* 0x0000009a840e7220 */ /* 0x040fe20000410000 */
[----:B------:R-:W-:Y:S01]  /*7800*/  FMUL.FTZ R15, R132, R155 ;  /* 0x0000009b840f7220 */ /* 0x000fe20000410000 */
[----:B------:R-:W-:Y:S01]  /*7810*/  FSEL R209, R209, RZ, P1 ;  /* 0x000000ffd1d17208 */ /* 0x000fe20000800000 */
[----:B------:R-:W-:Y:S01]  /*7820*/  FMUL.FTZ R28, R133, R168 ;  /* 0x000000a8851c7220 */ /* 0x000fe20000410000 */
[----:B-1----:R-:W-:Y:S01]  /*7830*/  FMUL.FTZ R16, R3, R156 ;  /* 0x0000009c03107220 */ /* 0x002fe20000410000 */
[----:B------:R-:W-:Y:S01]  /*7840*/  MOV R168, R29 ;  /* 0x0000001d00a87202 */ /* 0x000fe20000000f00 */
[C---:B------:R-:W-:Y:S01]  /*7850*/  FMUL.FTZ R29, R133.reuse, R169 ;  /* 0x000000a9851d7220 */ /* 0x040fe20000410000 */
[----:B------:R-:W-:Y:S01]  /*7860*/  MOV R237, R40 ;  /* 0x0000002800ed7202 */ /* 0x000fe20000000f00 */
[----:B------:R-:W-:Y:S01]  /*7870*/  FMUL.FTZ R40, R133, R180 ;  /* 0x000000b485287220 */ /* 0x000fe20000410000 */
[----:B--2---:R1:W-:Y:S01]  /*7880*/  STL [R1+0x38], R2 ;  /* 0x0000380201007387 */ /* 0x0043e20000100800 */
[----:B------:R-:W-:Y:S01]  /*7890*/  MOV R169, R49 ;  /* 0x0000003100a97202 */ /* 0x000fe20000000f00 */
[----:B------:R-:W-:Y:S01]  /*78a0*/  FMUL.FTZ R49, R3, R189 ;  /* 0x000000bd03317220 */ /* 0x000fe20000410000 */
[C---:B------:R-:W-:Y:S01]  /*78b0*/  FMUL.FTZ R56, R133.reuse, R196 ;  /* 0x000000c485387220 */ /* 0x040fe20000410000 */
[----:B------:R2:W-:Y:S01]  /*78c0*/  STL [R1+0x78], R136 ;  /* 0x0000788801007387 */ /* 0x0005e20000100800 */
[C---:B---3--:R-:W-:Y:S01]  /*78d0*/  FMUL.FTZ R6, R0.reuse, R150 ;  /* 0x0000009600067220 */ /* 0x048fe20000410000 */
[C---:B------:R-:W-:Y:S01]  /*78e0*/  FMUL.FTZ R7, R0.reuse, R151 ;  /* 0x0000009700077220 */ /* 0x040fe20000410000 */
[C---:B------:R-:W-:Y:S01]  /*78f0*/  FMUL.FTZ R19, R0.reuse, R159 ;  /* 0x0000009f00137220 */ /* 0x040fe20000410000 */
[----:B------:R3:W-:Y:S01]  /*7900*/  STL [R1+0x7c], R135 ;  /* 0x00007c8701007387 */ /* 0x0007e20000100800 */
[----:B------:R-:W-:Y:S01]  /*7910*/  FMUL.FTZ R51, R0, R191 ;  /* 0x000000bf00337220 */ /* 0x000fe20000410000 */
        /* <DEDUP_REMOVED lines=15> */
[----:B-1----:R-:W-:Y:S01]  /*7a10*/  FFMA.FTZ R2, R212, UR4, -R210 ;  /* 0x00000004d4027c23 */ /* 0x002fe200080108d2 */
[C---:B------:R-:W-:Y:S01]  /*7a20*/  FMUL.FTZ R72, R133.reuse, R72 ;  /* 0x0000004885487220 */ /* 0x040fe20000410000 */
[----:B------:R1:W-:Y:S01]  /*7a30*/  MUFU.EX2 R212, R4 ;  /* 0x0000000400d47308 */ /* 0x0003e20000000800 */
[C---:B------:R-:W-:Y:S01]  /*7a40*/  FMUL.FTZ R73, R133.reuse, R73 ;  /* 0x0000004985497220 */ /* 0x040fe20000410000 */
[C---:B------:R-:W-:Y:S01]  /*7a50*/  FMUL.FTZ R74, R132.reuse, R74 ;  /* 0x0000004a844a7220 */ /* 0x040fe20000410000 */
[C---:B------:R-:W-:Y:S07]  /*7a60*/  FMUL.FTZ R75, R132.reuse, R75 ;  /* 0x0000004b844b7220 */ /* 0x040fee0000410000 */
[----:B--2---:R2:W4:Y:S01]  /*7a70*/  MUFU.EX2 R136, R2 ;  /* 0x0000000200887308 */ /* 0x0045220000000800 */
[C---:B------:R-:W-:Y:S01]  /*7a80*/  FMUL.FTZ R76, R133.reuse, R76 ;  /* 0x0000004c854c7220 */ /* 0x040fe20000410000 */
[----:B---3--:R-:W3:Y:S01]  /*7a90*/  LDL.LU R135, [R1+0x38] ;  /* 0x0000380001877983 */ /* 0x008ee20000300800 */
[----:B------:R-:W-:Y:S01]  /*7aa0*/  FMUL.FTZ R77, R133, R77 ;  /* 0x0000004d854d7220 */ /* 0x000fe20000410000 */
[C---:B------:R-:W-:Y:S01]  /*7ab0*/  FMUL.FTZ R78, R132.reuse, R78 ;  /* 0x0000004e844e7220 */ /* 0x040fe20000410000 */
[----:B------:R-:W-:Y:S01]  /*7ac0*/  FMUL.FTZ R79, R132, R79 ;  /* 0x0000004f844f7220 */ /* 0x000fe20000410000 */
[C---:B------:R-:W-:Y:S01]  /*7ad0*/  FMUL.FTZ R80, R3.reuse, R80 ;  /* 0x0000005003507220 */ /* 0x040fe20000410000 */
[----:B------:R-:W-:Y:S01]  /*7ae0*/  FMUL.FTZ R81, R3, R81 ;  /* 0x0000005103517220 */ /* 0x000fe20000410000 */
[C---:B------:R-:W-:Y:S01]  /*7af0*/  FMUL.FTZ R82, R0.reuse, R82 ;  /* 0x0000005200527220 */ /* 0x040fe20000410000 */
[C---:B------:R-:W-:Y:S01]  /*7b00*/  FMUL.FTZ R83, R0.reuse, R83 ;  /* 0x0000005300537220 */ /* 0x040fe20000410000 */
[--C-:B-1----:R-:W-:Y:S01]  /*7b10*/  FFMA.FTZ R4, R213, UR4, -R143.reuse ;  /* 0x00000004d5047c23 */ /* 0x102fe2000801088f */
[C---:B------:R-:W-:Y:S01]  /*7b20*/  FMUL.FTZ R84, R3.reuse, R84 ;  /* 0x0000005403547220 */ /* 0x040fe20000410000 */
[----:B------:R-:W-:Y:S01]  /*7b30*/  FMUL.FTZ R85, R3, R85 ;  /* 0x0000005503557220 */ /* 0x000fe20000410000 */
[----:B------:R-:W-:Y:S01]  /*7b40*/  FMUL.FTZ R86, R0, R86 ;  /* 0x0000005600567220 */ /* 0x000fe20000410000 */
[----:B--2---:R-:W-:Y:S01]  /*7b50*/  FFMA.FTZ R2, R214, UR4, -R143 ;  /* 0x00000004d6027c23 */ /* 0x004fe2000801088f */
[----:B------:R1:W-:Y:S01]  /*7b60*/  MUFU.EX2 R134, R4 ;  /* 0x0000000400867308 */ /* 0x0003e20000000800 */
[----:B----4-:R-:W-:Y:S01]  /*7b70*/  F2FP.F16.F32.PACK_AB R145, R136, R212 ;  /* 0x000000d48891723e */ /* 0x010fe200000000ff */
[----:B------:R-:W-:Y:S01]  /*7b80*/  FMUL.FTZ R87, R0, R87 ;  /* 0x0000005700577220 */ /* 0x000fe20000410000 */
[C---:B------:R-:W-:Y:S07]  /*7b90*/  FMUL.FTZ R88, R133.reuse, R88 ;  /* 0x0000005885587220 */ /* 0x040fee0000410000 */
[----:B------:R2:W4:Y:S01]  /*7ba0*/  MUFU.EX2 R213, R2 ;  /* 0x0000000200d57308 */ /* 0x0005220000000800 */
        /* <DEDUP_REMOVED lines=11> */
[C---:B------:R-:W-:Y:S01]  /*7c60*/  FMUL.FTZ R99, R0.reuse, R99 ;  /* 0x0000006300637220 */ /* 0x040fe20000410000 */
[----:B------:R-:W-:Y:S01]  /*7c70*/  FMUL.FTZ R100, R3, R100 ;  /* 0x0000006403647220 */ /* 0x000fe20000410000 */
[--C-:B--2---:R-:W-:Y:S01]  /*7c80*/  FFMA.FTZ R2, R221, UR4, -R209.reuse ;  /* 0x00000004dd027c23 */ /* 0x104fe200080108d1 */
[----:B----4-:R-:W-:Y:S01]  /*7c90*/  F2FP.F16.F32.PACK_AB R146, R213, R134 ;  /* 0x00000086d592723e */ /* 0x010fe200000000ff */
[----:B------:R1:W-:Y:S01]  /*7ca0*/  MUFU.EX2 R221, R4 ;  /* 0x0000000400dd7308 */ /* 0x0003e20000000800 */
        /* <DEDUP_REMOVED lines=15> */
[----:B------:R1:W-:Y:S01]  /*7da0*/  MUFU.EX2 R220, R2 ;  /* 0x0000000200dc7308 */ /* 0x0003e20000000800 */
[C---:B------:R-:W-:Y:S01]  /*7db0*/  FMUL.FTZ R115, R0.reuse, R115 ;  /* 0x0000007300737220 */ /* 0x040fe20000410000 */
[C---:B------:R-:W-:Y:S01]  /*7dc0*/  FMUL.FTZ R116, R3.reuse, R116 ;  /* 0x0000007403747220 */ /* 0x040fe20000410000 */
[----:B------:R-:W-:Y:S07]  /*7dd0*/  FMUL.FTZ R117, R3, R117 ;  /* 0x0000007503757220 */ /* 0x000fee0000410000 */
[----:B------:R2:W-:Y:S01]  /*7de0*/  MUFU.EX2 R211, R4 ;  /* 0x0000000400d37308 */ /* 0x0005e20000000800 */
        /* <DEDUP_REMOVED lines=9> */
[----:B-1----:R-:W-:Y:S01]  /*7e80*/  FFMA.FTZ R2, R219, UR4, -R208 ;  /* 0x00000004db027c23 */ /* 0x002fe200080108d0 */
[----:B------:R-:W-:Y:S01]  /*7e90*/  FMUL.FTZ R127, R132, R127 ;  /* 0x0000007f847f7220 */ /* 0x000fe20000410000 */
[----:B------:R-:W3:Y:S01]  /*7ea0*/  LDL.LU R219, [R1+0x34] ;  /* 0x0000340001db7983 */ /* 0x000ee20000300800 */
[C---:B------:R-:W-:Y:S01]  /*7eb0*/  FMUL.FTZ R128, R3.reuse, R128 ;  /* 0x0000008003807220 */ /* 0x040fe20000410000 */
[--C-:B--2---:R-:W-:Y:S01]  /*7ec0*/  FFMA.FTZ R4, R216, UR4, -R209.reuse ;  /* 0x00000004d8047c23 */ /* 0x104fe200080108d1 */
[----:B------:R1:W2:Y:S01]  /*7ed0*/  MUFU.EX2 R5, R2 ;  /* 0x0000000200057308 */ /* 0x0002a20000000800 */
[----:B------:R-:W-:Y:S01]  /*7ee0*/  MOV R216, R33 ;  /* 0x0000002100d87202 */ /* 0x000fe20000000f00 */
[----:B------:R-:W-:Y:S01]  /*7ef0*/  FMUL.FTZ R33, R3, R173 ;  /* 0x000000ad03217220 */ /* 0x000fe20000410000 */
[----:B------:R-:W-:Y:S07]  /*7f00*/  MOV R173, R35 ;  /* 0x0000002300ad7202 */ /* 0x000fee0000000f00 */
[----:B------:R4:W-:Y:S01]  /*7f10*/  MUFU.EX2 R247, R4 ;  /* 0x0000000400f77308 */ /* 0x0009e20000000800 */
[C---:B------:R-:W-:Y:S01]  /*7f20*/  FMUL.FTZ R35, R0.reuse, R175 ;  /* 0x000000af00237220 */ /* 0x040fe20000410000 */
[----:B------:R-:W-:Y:S01]  /*7f30*/  MOV R175, R41 ;  /* 0x0000002900af7202 */ /* 0x000fe20000000f00 */
[----:B------:R-:W-:Y:S01]  /*7f40*/  FMUL.FTZ R41, R133, R181 ;  /* 0x000000b585297220 */ /* 0x000fe20000410000 */
[----:B------:R-:W-:Y:S01]  /*7f50*/  FMUL.FTZ R129, R3, R129 ;  /* 0x0000008103817220 */ /* 0x000fe20000410000 */
[C---:B------:R-:W-:Y:S01]  /*7f60*/  FMUL.FTZ R130, R0.reuse, R130 ;  /* 0x0000008200827220 */ /* 0x040fe20000410000 */
[----:B------:R-:W-:Y:S01]  /*7f70*/  FMUL.FTZ R131, R0, R131 ;  /* 0x0000008300837220 */ /* 0x000fe20000410000 */
[----:B------:R-:W-:Y:S01]  /*7f80*/  MOV R181, R169 ;  /* 0x000000a900b57202 */ /* 0x000fe20000000f00 */
[--C-:B------:R-:W-:Y:S01]  /*7f90*/  FFMA.FTZ R139, R139, UR4, -R210.reuse ;  /* 0x000000048b8b7c23 */ /* 0x100fe200080108d2 */
[----:B------:R-:W-:Y:S01]  /*7fa0*/  FFMA.FTZ R140, R140, UR4, -R210 ;  /* 0x000000048c8c7c23 */ /* 0x000fe200080108d2 */
[--C-:B-1----:R-:W-:Y:S01]  /*7fb0*/  FFMA.FTZ R2, R215, UR4, -R209.reuse ;  /* 0x00000004d7027c23 */ /* 0x102fe200080108d1 */
[----:B--2---:R-:W-:Y:S01]  /*7fc0*/  MOV R215, R5 ;  /* 0x0000000500d77202 */ /* 0x004fe20000000f00 */
[--C-:B------:R-:W-:Y:S01]  /*7fd0*/  FFMA.FTZ R5, R18, UR4, -R208.reuse ;  /* 0x0000000412057c23 */ /* 0x100fe200080108d0 */
[----:B------:R-:W-:Y:S01]  /*7fe0*/  FMUL.FTZ R18, R0, R158 ;  /* 0x0000009e00127220 */ /* 0x000fe20000410000 */
[----:B----4-:R-:W-:Y:S01]  /*7ff0*/  FFMA.FTZ R4, R17, UR4, -R208 ;  /* 0x0000000411047c23 */ /* 0x010fe200080108d0 */
[----:B------:R1:W2:Y:S01]  /*8000*/  MUFU.EX2 R242, R2 ;  /* 0x0000000200f27308 */ /* 0x0002a20000000800 */
[----:B------:R-:W-:Y:S01]  /*8010*/  FMUL.FTZ R17, R3, R157 ;  /* 0x0000009d03117220 */ /* 0x000fe20000410000 */
[--C-:B------:R-:W-:Y:S01]  /*8020*/  FFMA.FTZ R142, R142, UR4, -R210.reuse ;  /* 0x000000048e8e7c23 */ /* 0x100fe200080108d2 */
[----:B------:R-:W-:Y:S07]  /*8030*/  LDSM.16.MT88.4 R156, [R236+0xe000] ;  /* 0x00e00000ec9c783b */ /* 0x000fee0000004200 */
[----:B------:R4:W-:Y:S10]  /*8040*/  MUFU.EX2 R241, R4 ;  /* 0x0000000400f17308 */ /* 0x0009f40000000800 */
[----:B------:R4:W4:Y:S01]  /*8050*/  MUFU.EX2 R245, R5 ;  /* 0x0000000500f57308 */ /* 0x0009220000000800 */
[--C-:B-1----:R-:W-:Y:S01]  /*8060*/  FFMA.FTZ R2, R218, UR4, -R210.reuse ;  /* 0x00000004da027c23 */ /* 0x102fe200080108d2 */
[----:B--2---:R-:W-:Y:S02]  /*8070*/  F2FP.F16.F32.PACK_AB R150, R242, R247 ;  /* 0x000000f7f296723e */ /* 0x004fe400000000ff */
[----:B------:R-:W-:Y:S01]  /*8080*/  MOV R218, R43 ;  /* 0x0000002b00da7202 */ /* 0x000fe20000000f00 */
[----:B----4-:R-:W-:Y:S05]  /*8090*/  FFMA.FTZ R4, R217, UR4, -R210 ;  /* 0x00000004d9047c23 */ /* 0x010fea00080108d2 */
[----:B------:R1:W-:Y:S01]  /*80a0*/  MUFU.EX2 R137, R2 ;  /* 0x0000000200897308 */ /* 0x0003e20000000800 */
[----:B------:R-:W-:Y:S01]  /*80b0*/  FMUL.FTZ R43, R132, R183 ;  /* 0x000000b7842b7220 */ /* 0x000fe20000410000 */
[----:B------:R-:W-:Y:S01]  /*80c0*/  MOV R217, R44 ;  /* 0x0000002c00d97202 */ /* 0x000fe20000000f00 */
[----:B------:R-:W-:Y:S07]  /*80d0*/  FMUL.FTZ R5, R3, R149 ;  /* 0x0000009503057220 */ /* 0x000fee0000410000 */
[----:B------:R2:W4:Y:S01]  /*80e0*/  MUFU.EX2 R243, R4 ;  /* 0x0000000400f37308 */ /* 0x0005220000000800 */
        /* <DEDUP_REMOVED lines=10> */
[----:B----4-:R-:W-:Y:S02]  /*8190*/  F2FP.F16.F32.PACK_AB R147, R243, R137 ;  /* 0x00000089f393723e */ /* 0x010fe400000000ff */
        /* <DEDUP_REMOVED lines=13> */
[----:B---3--:R-:W-:Y:S07]  /*8270*/  F2FP.F16.F32.PACK_AB R144, R135, R219 ;  /* 0x000000db8790723e */ /* 0x008fee00000000ff */
        /* <DEDUP_REMOVED lines=481> */
.L_x_130:
[----:B-1----:R-:W3:Y:S01]  /*a090*/  LDL.LU R4, [R1+0x44] ;  /* 0x0000440001047983 */ /* 0x002ee20000300800 */
[----:B------:R-:W1:Y:S01]  /*a0a0*/  S2R R140, SR_TID.X ;  /* 0x00000000008c7919 */ /* 0x000e620000002100 */
[----:B------:R-:W4:Y:S01]  /*a0b0*/  S2UR UR11, SR_CgaCtaId ;  /* 0x00000000000b79c3 */ /* 0x000f220000008800 */
[----:B------:R-:W-:Y:S01]  /*a0c0*/  UMOV UR4, 0x400 ;  /* 0x0000040000047882 */ /* 0x000fe20000000000 */
[----:B------:R-:W1:Y:S01]  /*a0d0*/  LDCU.U8 UR10, c[0x0][0x548] ;  /* 0x0000a900ff0a77ac */ /* 0x000e620008000000 */
[----:B------:R-:W2:Y:S01]  /*a0e0*/  LDL.LU R7, [R1+0x48] ;  /* 0x0000480001077983 */ /* 0x000ea20000300800 */
[----:B------:R-:W1:Y:S03]  /*a0f0*/  LDCU UR7, c[0x0][0x434] ;  /* 0x00008680ff0777ac */ /* 0x000e660008000800 */
[----:B------:R-:W2:Y:S04]  /*a100*/  LDL.LU R6, [R1+0x40] ;  /* 0x0000400001067983 */ /* 0x000ea80000300800 */
[----:B------:R-:W2:Y:S01]  /*a110*/  LDL.LU R5, [R1+0x3c] ;  /* 0x00003c0001057983 */ /* 0x000ea20000300800 */
[----:B------:R-:W2:Y:S08]  /*a120*/  S2UR UR6, SR_CTAID.X ;  /* 0x00000000000679c3 */ /* 0x000eb00000002500 */
[----:B------:R-:W2:Y:S01]  /*a130*/  S2UR UR9, SR_CTAID.Y ;  /* 0x00000000000979c3 */ /* 0x000ea20000002600 */
[----:B----4-:R-:W-:Y:S01]  /*a140*/  ULEA UR11, UR11, UR4, 0x18 ;  /* 0x000000040b0b7291 */ /* 0x010fe2000f8ec0ff */
[----:B------:R-:W4:Y:S06]  /*a150*/  LDCU.U8 UR4, c[0x0][0x549] ;  /* 0x0000a920ff0477ac */ /* 0x000f2c0008000000 */
[----:B------:R-:W2:Y:S01]  /*a160*/  S2UR UR8, SR_CTAID.Z ;  /* 0x00000000000879c3 */ /* 0x000ea20000002700 */
[----:B-1----:R-:W-:Y:S01]  /*a170*/  SHF.L.U32 R8, R140, 0x5, RZ ;  /* 0x000000058c087819 */ /* 0x002fe200000006ff */
[----:B----4-:R-:W-:-:S11]  /*a180*/  UISETP.NE.AND UP1, UPT, UR4, URZ, UPT ;  /* 0x000000ff0400728c */ /* 0x010fd6000bf25270 */
[----:B------:R-:W1:Y:S01]  /*a190*/  @UP1 LDCU.64 UR4, c[0x0][0x430] ;  /* 0x00008600ff0417ac */ /* 0x000e620008000a00 */
[----:B------:R-:W4:Y:S01]  /*a1a0*/  @UP1 LDCU UR13, c[0x0][0x430] ;  /* 0x00008600ff0d17ac */ /* 0x000f220008000800 */
[----:B-1----:R-:W-:-:S03]  /*a1b0*/  @UP1 UIMAD UR5, UR5, UR4, URZ ;  /* 0x00000004050512a4 */ /* 0x002fc6000f8e02ff */
[----:B------:R-:W-:Y:S01]  /*a1c0*/  @UP1 UMOV UR4, 0x1 ;  /* 0x0000000100041882 */ /* 0x000fe20000000000 */
[----:B---3--:R-:W1:Y:S04]  /*a1d0*/  SHFL.BFLY PT, R2, R4, 0x2, 0x1f ;  /* 0x0c401f0004027f89 */ /* 0x008e6800000e0000 */
[----:B--2--5:R-:W2:Y:S04]  /*a1e0*/  SHFL.BFLY PT, R0, R7, 0x2, 0x1f ;  /* 0x0c401f0007007f89 */ /* 0x024ea800000e0000 */
[----:B------:R-:W3:Y:S01]  /*a1f0*/  SHFL.BFLY PT, R3, R5, 0x2, 0x1f ;  /* 0x0c401f0005037f89 */ /* 0x000ee200000e0000 */
[----:B-1----:R-:W-:-:S03]  /*a200*/  FADD.FTZ R2, R2, R4 ;  /* 0x0000000402027221 */ /* 0x002fc60000010000 */
[----:B------:R-:W1:Y:S04]  /*a210*/  SHFL.BFLY PT, R4, R6, 0x2, 0x1f ;  /* 0x0c401f0006047f89 */ /* 0x000e6800000e0000 */
[----:B------:R-:W4:Y:S01]  /*a220*/  SHFL.BFLY PT, R132, R2, 0x1, 0x1f ;  /* 0x0c201f0002847f89 */ /* 0x000f2200000e0000 */
[----:B--2---:R-:W-:-:S05]  /*a230*/  FADD.FTZ R0, R0, R7 ;  /* 0x0000000700007221 */ /* 0x004fca0000010000 */
[----:B------:R-:W2:Y:S01]  /*a240*/  SHFL.BFLY PT, R133, R0, 0x1, 0x1f ;  /* 0x0c201f0000857f89 */ /* 0x000ea200000e0000 */
[----:B---3--:R-:W-:Y:S01]  /*a250*/  FADD.FTZ R3, R3, R5 ;  /* 0x0000000503037221 */ /* 0x008fe20000010000 */
[----:B------:R-:W-:-:S04]  /*a260*/  SHF.L.U32 R5, R140, 0x1, RZ ;  /* 0x000000018c057819 */ /* 0x000fc800000006ff */
[----:B------:R-:W3:Y:S01]  /*a270*/  SHFL.BFLY PT, R139, R3, 0x1, 0x1f ;  /* 0x0c201f00038b7f89 */ /* 0x000ee200000e0000 */
[----:B-1----:R-:W-:Y:S01]  /*a280*/  FADD.FTZ R4, R4, R6 ;  /* 0x0000000604047221 */ /* 0x002fe20000010000 */
[----:B------:R-:W-:Y:S01]  /*a290*/  LOP3.LUT R6, R5, 0x6, RZ, 0xc0, !PT ;  /* 0x0000000605067812 */ /* 0x000fe200078ec0ff */
[----:B----4-:R-:W-:-:S03]  /*a2a0*/  FADD.FTZ R132, R2, R132 ;  /* 0x0000008402847221 */ /* 0x010fc60000010000 */
[----:B------:R-:W1:Y:S01]  /*a2b0*/  SHFL.BFLY PT, R138, R4, 0x1, 0x1f ;  /* 0x0c201f00048a7f89 */ /* 0x000e6200000e0000 */
[----:B------:R-:W-:Y:S01]  /*a2c0*/  LOP3.LUT R6, R6, 0x7c00, R8, 0xf8, !PT ;  /* 0x00007c0006067812 */ /* 0x000fe200078ef808 */
[----:B------:R-:W4:Y:S01]  /*a2d0*/  MUFU.RCP R2, R132 ;  /* 0x0000008400027308 */ /* 0x000f220000001000 */
[----:B------:R-:W-:Y:S01]  /*a2e0*/  FSETP.NE.FTZ.AND P6, PT, R132, RZ, PT ;  /* 0x000000ff8400720b */ /* 0x000fe20003fd5000 */
[----:B--2---:R-:W-:Y:S01]  /*a2f0*/  FADD.FTZ R133, R0, R133 ;  /* 0x0000008500857221 */ /* 0x004fe20000010000 */
[----:B------:R-:W-:-:S04]  /*a300*/  SHF.L.U32 R0, R140, 0x4, RZ ;  /* 0x000000048c007819 */ /* 0x000fc800000006ff */
[----:B------:R-:W-:Y:S01]  /*a310*/  LOP3.LUT R0, R0, 0x1c0, RZ, 0xc0, !PT ;  /* 0x000001c000007812 */ /* 0x000fe200078ec0ff */
[----:B------:R-:W2:Y:S01]  /*a320*/  MUFU.RCP R7, R133 ;  /* 0x0000008500077308 */ /* 0x000ea20000001000 */
[----:B------:R-:W-:Y:S01]  /*a330*/  FSETP.NE.FTZ.AND P5, PT, R133, RZ, PT ;  /* 0x000000ff8500720b */ /* 0x000fe20003fb5000 */
[----:B---3--:R-:W-:Y:S01]  /*a340*/  FADD.FTZ R139, R3, R139 ;  /* 0x0000008b038b7221 */ /* 0x008fe20000010000 */
[----:B------:R-:W-:-:S04]  /*a350*/  LOP3.LUT R5, R0, 0x38, R5, 0xf8, !PT ;  /* 0x0000003800057812 */ /* 0x000fc800078ef805 */
[----:B------:R-:W-:Y:S02]  /*a360*/  LOP3.LUT R10, R6, R5, RZ, 0xfc, !PT ;  /* 0x00000005060a7212 */ /* 0x000fe400078efcff */
[----:B----4-:R-:W-:Y:S02]  /*a370*/  FSEL R0, R2, 1, P6 ;  /* 0x3f80000002007808 */ /* 0x010fe40003000000 */
[----:B------:R-:W-:Y:S01]  /*a380*/  FSETP.NE.FTZ.AND P0, PT, R139, RZ, PT ;  /* 0x000000ff8b00720b */ /* 0x000fe20003f15000 */
        /* <DEDUP_REMOVED lines=34> */
[----:B------:R-:W1:Y:S01]  /*a5b0*/  MUFU.RCP R2, R138 ;  /* 0x0000008a00027308 */ /* 0x000e620000001000 */
[----:B------:R-:W-:-:S02]  /*a5c0*/  FSETP.NE.FTZ.AND P1, PT, R138, RZ, PT ;  /* 0x000000ff8a00720b */ /* 0x000fc40003f35000 */
[----:B--2---:R-:W-:Y:S02]  /*a5d0*/  FSEL R3, R7, 1, P5 ;  /* 0x3f80000007037808 */ /* 0x004fe40002800000 */
[----:B------:R-:W-:Y:S02]  /*a5e0*/  R2P PR, R140, 0x1c ;  /* 0x0000001c8c007804 */ /* 0x000fe40000000000 */
[----:B------:R-:W-:Y:S01]  /*a5f0*/  F2FP.F16.F32.PACK_AB R4, R4, R148 ;  /* 0x000000940404723e */ /* 0x000fe200000000ff */
[----:B------:R-:W2:Y:S01]  /*a600*/  MUFU.RCP R0, R139 ;  /* 0x0000008b00007308 */ /* 0x000ea20000001000 */
[C---:B------:R-:W-:Y:S01]  /*a610*/  FMUL.FTZ R150, R3.reuse, R150 ;  /* 0x0000009603967220 */ /* 0x040fe20000410000 */
[C---:B------:R-:W-:Y:S01]  /*a620*/  FMUL.FTZ R67, R3.reuse, R151 ;  /* 0x0000009703437220 */ /* 0x040fe20000410000 */
[----:B------:R-:W-:Y:S01]  /*a630*/  SEL R6, R6, 0xfffffff0, !P2 ;  /* 0xfffffff006067807 */ /* 0x000fe20005000000 */
[C---:B------:R-:W-:Y:S01]  /*a640*/  FMUL.FTZ R158, R3.reuse, R158 ;  /* 0x0000009e039e7220 */ /* 0x040fe20000410000 */
[C---:B------:R-:W-:Y:S01]  /*a650*/  FMUL.FTZ R159, R3.reuse, R159 ;  /* 0x0000009f039f7220 */ /* 0x040fe20000410000 */
[C---:B------:R-:W-:Y:S01]  /*a660*/  FMUL.FTZ R162, R3.reuse, R162 ;  /* 0x000000a203a27220 */ /* 0x040fe20000410000 */
[C---:B------:R-:W-:Y:S01]  /*a670*/  FMUL.FTZ R15, R3.reuse, R163 ;  /* 0x000000a3030f7220 */ /* 0x040fe20000410000 */
[C---:B------:R-:W-:Y:S01]  /*a680*/  FMUL.FTZ R174, R3.reuse, R174 ;  /* 0x000000ae03ae7220 */ /* 0x040fe20000410000 */
[C---:B------:R-:W-:Y:S01]  /*a690*/  FMUL.FTZ R11, R3.reuse, R175 ;  /* 0x000000af030b7220 */ /* 0x040fe20000410000 */
[----:B-1----:R-:W-:Y:S01]  /*a6a0*/  FSEL R2, R2, 1, P1 ;  /* 0x3f80000002027808 */ /* 0x002fe20000800000 */
[C---:B------:R-:W-:Y:S01]  /*a6b0*/  FMUL.FTZ R178, R3.reuse, R178 ;  /* 0x000000b203b27220 */ /* 0x040fe20000410000 */
[C---:B------:R-:W-:Y:S01]  /*a6c0*/  FMUL.FTZ R18, R3.reuse, R179 ;  /* 0x000000b303127220 */ /* 0x040fe20000410000 */
[C---:B------:R-:W-:Y:S01]  /*a6d0*/  FMUL.FTZ R190, R3.reuse, R190 ;  /* 0x000000be03be7220 */ /* 0x040fe20000410000 */
[C---:B------:R-:W-:Y:S01]  /*a6e0*/  FMUL.FTZ R22, R3.reuse, R191 ;  /* 0x000000bf03167220 */ /* 0x040fe20000410000 */
[C---:B------:R-:W-:Y:S01]  /*a6f0*/  FMUL.FTZ R194, R3.reuse, R194 ;  /* 0x000000c203c27220 */ /* 0x040fe20000410000 */
[C---:B------:R-:W-:Y:S01]  /*a700*/  FMUL.FTZ R60, R3.reuse, R195 ;  /* 0x000000c3033c7220 */ /* 0x040fe20000410000 */
[C---:B------:R-:W-:Y:S01]  /*a710*/  FMUL.FTZ R206, R3.reuse, R206 ;  /* 0x000000ce03ce7220 */ /* 0x040fe20000410000 */
[----:B--2---:R-:W-:Y:S01]  /*a720*/  FSEL R0, R0, 1, P0 ;  /* 0x3f80000000007808 */ /* 0x004fe20000000000 */
        /* <DEDUP_REMOVED lines=53> */
[----:B------:R-:W-:Y:S01]  /*aa80*/  F2FP.F16.F32.PACK_AB R53, R53, R5 ;  /* 0x000000053535723e */ /* 0x000fe200000000ff */
[C---:B------:R-:W-:Y:S01]  /*aa90*/  FMUL.FTZ R68, R2.reuse, R145 ;  /* 0x0000009102447220 */ /* 0x040fe20000410000 */
[----:B------:R-:W-:Y:S01]  /*aaa0*/  F2FP.F16.F32.PACK_AB R3, R157, R156 ;  /* 0x0000009c9d03723e */ /* 0x000fe200000000ff */
[----:B------:R-:W-:Y:S01]  /*aab0*/  FMUL.FTZ R152, R2, R152 ;  /* 0x0000009802987220 */ /* 0x000fe20000410000 */
[----:B------:R-:W-:Y:S01]  /*aac0*/  IADD3 R5, PT, PT, R0, R6, RZ ;  /* 0x0000000600057210 */ /* 0x000fe20007ffe0ff */
        /* <DEDUP_REMOVED lines=29> */
[----:B------:R-:W-:Y:S01]  /*aca0*/  SEL R10, R10, 0xffffffe0, !P3 ;  /* 0xffffffe00a0a7807 */ /* 0x000fe20005800000 */
[----:B------:R-:W-:Y:S01]  /*acb0*/  STS [R0], R4 ;  /* 0x0000000400007388 */ /* 0x000fe20000000800 */
[----:B------:R-:W-:-:S02]  /*acc0*/  F2FP.F16.F32.PACK_AB R2, R159, R158 ;  /* 0x0000009e9f02723e */ /* 0x000fc400000000ff */
[----:B------:R-:W-:Y:S01]  /*acd0*/  F2FP.F16.F32.PACK_AB R68, R68, R144 ;  /* 0x000000904444723e */ /* 0x000fe200000000ff */
[----:B------:R-:W-:Y:S01]  /*ace0*/  STS [R0+0x400], R67 ;  /* 0x0004004300007388 */ /* 0x000fe20000000800 */
[----:B------:R-:W-:Y:S02]  /*acf0*/  F2FP.F16.F32.PACK_AB R8, R8, R146 ;  /* 0x000000920808723e */ /* 0x000fe400000000ff */
[----:B------:R-:W-:Y:S01]  /*ad00*/  F2FP.F16.F32.PACK_AB R7, R7, R152 ;  /* 0x000000980707723e */ /* 0x000fe200000000ff */
[----:B------:R1:W-:Y:S01]  /*ad10*/  STS [R5], R3 ;  /* 0x0000000305007388 */ /* 0x0003e20000000800 */
        /* <DEDUP_REMOVED lines=11> */
[----:B------:R4:W-:Y:S01]  /*add0*/  STS [R5+0x2000], R7 ;  /* 0x0020000705007388 */ /* 0x0009e20000000800 */
[----:B------:R-:W-:-:S02]  /*ade0*/  F2FP.F16.F32.PACK_AB R20, R20, R170 ;  /* 0x000000aa1414723e */ /* 0x000fc400000000ff */
[----:B------:R-:W-:Y:S01]  /*adf0*/  F2FP.F16.F32.PACK_AB R19, R19, R176 ;  /* 0x000000b01313723e */ /* 0x000fe200000000ff */
[----:B------:R-:W-:Y:S01]  /*ae00*/  STS [R5+0x2400], R9 ;  /* 0x0024000905007388 */ /* 0x000fe20000000800 */
[----:B------:R-:W-:Y:S02]  /*ae10*/  F2FP.F16.F32.PACK_AB R18, R18, R178 ;  /* 0x000000b21212723e */ /* 0x000fe400000000ff */
[----:B------:R-:W-:Y:S02]  /*ae20*/  F2FP.F16.F32.PACK_AB R17, R17, R188 ;  /* 0x000000bc1111723e */ /* 0x000fe400000000ff */
[----:B-1----:R-:W-:Y:S02]  /*ae30*/  IADD3 R3, PT, PT, R0, R10, RZ ;  /* 0x0000000a00037210 */ /* 0x002fe40007ffe0ff */
[----:B------:R-:W-:Y:S02]  /*ae40*/  F2FP.F16.F32.PACK_AB R22, R22, R190 ;  /* 0x000000be1616723e */ /* 0x000fe400000000ff */
[----:B--2---:R-:W-:Y:S01]  /*ae50*/  IADD3 R2, PT, PT, R0, 0x40, RZ ;  /* 0x0000004000027810 */ /* 0x004fe20007ffe0ff */
[----:B------:R-:W-:Y:S01]  /*ae60*/  STS [R3], R16 ;  /* 0x0000001003007388 */ /* 0x000fe20000000800 */
[----:B------:R-:W-:-:S02]  /*ae70*/  IADD3 R4, PT, PT, R6, R3, RZ ;  /* 0x0000000306047210 */ /* 0x000fc40007ffe0ff */
[----:B------:R-:W-:Y:S01]  /*ae80*/  @P4 IADD3 R2, PT, PT, R0, -0x40, RZ ;  /* 0xffffffc000024810 */ /* 0x000fe20007ffe0ff */
[----:B------:R-:W-:Y:S01]  /*ae90*/  STS [R3+0x400], R15 ;  /* 0x0004000f03007388 */ /* 0x000fe20000000800 */
[----:B------:R-:W-:Y:S02]  /*aea0*/  F2FP.F16.F32.PACK_AB R24, R24, R180 ;  /* 0x000000b41818723e */ /* 0x000fe400000000ff */
[----:B---3--:R-:W-:Y:S01]  /*aeb0*/  IADD3 R8, PT, PT, R10, R2, RZ ;  /* 0x000000020a087210 */ /* 0x008fe20007ffe0ff */
[----:B------:R-:W-:Y:S01]  /*aec0*/  STS [R4], R12 ;  /* 0x0000000c04007388 */ /* 0x000fe20000000800 */
[----:B------:R-:W-:Y:S01]  /*aed0*/  F2FP.F16.F32.PACK_AB R23, R23, R182 ;  /* 0x000000b61717723e */ /* 0x000fe200000000ff */
[----:B------:R-:W1:Y:S01]  /*aee0*/  @P0 LDC R10, c[0x0][0x458] ;  /* 0x00011600ff0a0b82 */ /* 0x000e620000000800 */
[----:B----4-:R-:W-:Y:S01]  /*aef0*/  IADD3 R7, PT, PT, R6, R2, RZ ;  /* 0x0000000206077210 */ /* 0x010fe20007ffe0ff */
[----:B------:R2:W-:Y:S01]  /*af00*/  STS [R4+0x400], R11 ;  /* 0x0004000b04007388 */ /* 0x0005e20000000800 */
        /* <DEDUP_REMOVED lines=8> */
[----:B------:R3:W-:Y:S01]  /*af90*/  STS [R4+0x2000], R21 ;  /* 0x0020001504007388 */ /* 0x0007e20000000800 */
[----:B------:R-:W-:-:S02]  /*afa0*/  IADD3 R6, PT, PT, R6, R8, RZ ;  /* 0x0000000806067210 */ /* 0x000fc40007ffe0ff */
        /* <DEDUP_REMOVED lines=8> */
[----:B------:R-:W-:Y:S01]  /*b030*/  F2FP.F16.F32.PACK_AB R49, R49, R80 ;  /* 0x000000503131723e */ /* 0x000fe200000000ff */
[----:B--2---:R-:W2:Y:S01]  /*b040*/  @P1 LDC R11, c[0x0][0x458] ;  /* 0x00011600ff0b1b82 */ /* 0x004ea20000000800 */
        /* <DEDUP_REMOVED lines=41> */
[----:B------:R-:W-:Y:S02]  /*b2e0*/  SHF.L.U32 R12, R140, 0x3, RZ ;  /* 0x000000038c0c7819 */ /* 0x000fe400000006ff */
[----:B------:R-:W-:Y:S01]  /*b2f0*/  F2FP.F16.F32.PACK_AB R65, R65, R124 ;  /* 0x0000007c4141723e */ /* 0x000fe200000000ff */
[----:B------:R-:W-:Y:S01]  /*b300*/  STS [R0+0x4000], R53 ;  /* 0x0040003500007388 */ /* 0x000fe20000000800 */
[----:B------:R-:W-:Y:S02]  /*b310*/  F2FP.F16.F32.PACK_AB R64, R64, R126 ;  /* 0x0000007e4040723e */ /* 0x000fe400000000ff */
[----:B---3--:R-:W-:Y:S01]  /*b320*/  MOV R21, 0x7f800000 ;  /* 0x7f80000000157802 */ /* 0x008fe20000000f00 */
[----:B------:R-:W-:Y:S04]  /*b330*/  STS [R0+0x4400], R52 ;  /* 0x0044003400007388 */ /* 0x000fe80000000800 */
[----:B------:R-:W-:Y:S04]  /*b340*/  STS [R5+0x4000], R49 ;  /* 0x0040003105007388 */ /* 0x000fe80000000800 */
[----:B------:R-:W-:Y:S04]  /*b350*/  STS [R5+0x4400], R48 ;  /* 0x0044003005007388 */ /* 0x000fe80000000800 */
[----:B------:R-:W-:Y:S04]  /*b360*/  STS [R0+0x6000], R51 ;  /* 0x0060003300007388 */ /* 0x000fe80000000800 */
[----:B------:R3:W-:Y:S04]  /*b370*/  STS [R0+0x6400], R50 ;  /* 0x0064003200007388 */ /* 0x0007e80000000800 */
[----:B------:R-:W-:Y:S04]  /*b380*/  STS [R5+0x6000], R47 ;  /* 0x0060002f05007388 */ /* 0x000fe80000000800 */
[----:B------:R4:W-:Y:S04]  /*b390*/  STS [R5+0x6400], R46 ;  /* 0x0064002e05007388 */ /* 0x0009e80000000800 */
[----:B------:R-:W-:Y:S04]  /*b3a0*/  STS [R3+0x4000], R45 ;  /* 0x0040002d03007388 */ /* 0x000fe80000000800 */
[----:B------:R-:W-:Y:S04]  /*b3b0*/  STS [R3+0x4400], R44 ;  /* 0x0044002c03007388 */ /* 0x000fe80000000800 */
[----:B------:R-:W-:Y:S04]  /*b3c0*/  STS [R4+0x4000], R41 ;  /* 0x0040002904007388 */ /* 0x000fe80000000800 */
[----:B------:R-:W-:Y:S01]  /*b3d0*/  STS [R4+0x4400], R40 ;  /* 0x0044002804007388 */ /* 0x000fe20000000800 */
[----:B---3--:R-:W-:-:S03]  /*b3e0*/  LOP3.LUT R0, R12, 0x1f8, RZ, 0xc0, !PT ;  /* 0x000001f80c007812 */ /* 0x008fc600078ec0ff */
[----:B------:R-:W-:Y:S01]  /*b3f0*/  STS [R3+0x6000], R43 ;  /* 0x0060002b03007388 */ /* 0x000fe20000000800 */
[----:B------:R-:W-:-:S03]  /*b400*/  LOP3.LUT R0, R0, 0x38, R140, 0x78, !PT ;  /* 0x0000003800007812 */ /* 0x000fc600078e788c */
[----:B------:R3:W-:Y:S01]  /*b410*/  STS [R3+0x6400], R42 ;  /* 0x0064002a03007388 */ /* 0x0007e20000000800 */
[----:B----4-:R-:W4:Y:S03]  /*b420*/  @P5 LDC R5, c[0x0][0x458] ;  /* 0x00011600ff055b82 */ /* 0x010f260000000800 */
[----:B------:R-:W-:Y:S04]  /*b430*/  STS [R4+0x6000], R39 ;  /* 0x0060002704007388 */ /* 0x000fe80000000800 */
[----:B------:R1:W-:Y:S04]  /*b440*/  STS [R4+0x6400], R38 ;  /* 0x0064002604007388 */ /* 0x0003e80000000800 */
[----:B------:R-:W-:Y:S04]  /*b450*/  STS [R2+0x4000], R37 ;  /* 0x0040002502007388 */ /* 0x000fe80000000800 */
[----:B------:R-:W-:Y:S04]  /*b460*/  STS [R2+0x4400], R36 ;  /* 0x0044002402007388 */ /* 0x000fe80000000800 */
[----:B------:R-:W-:Y:S04]  /*b470*/  STS [R7+0x4000], R33 ;  /* 0x0040002107007388 */ /* 0x000fe80000000800 */
[----:B------:R-:W-:Y:S01]  /*b480*/  STS [R7+0x4400], R32 ;  /* 0x0044002007007388 */ /* 0x000fe20000000800 */
[----:B---3--:R-:W3:Y:S03]  /*b490*/  @P6 LDC R3, c[0x0][0x458] ;  /* 0x00011600ff036b82 */ /* 0x008ee60000000800 */
[----:B------:R-:W-:Y:S04]  /*b4a0*/  STS [R2+0x6000], R35 ;  /* 0x0060002302007388 */ /* 0x000fe80000000800 */
[----:B------:R2:W-:Y:S01]  /*b4b0*/  STS [R2+0x6400], R34 ;  /* 0x0064002202007388 */ /* 0x0005e20000000800 */
[----:B-1----:R-:W-:Y:S03]  /*b4c0*/  @P5 MUFU.LG2 R4, R133 ;  /* 0x0000008500045308 */ /* 0x002fe60000000c00 */
[----:B------:R-:W-:Y:S04]  /*b4d0*/  STS [R7+0x6000], R31 ;  /* 0x0060001f07007388 */ /* 0x000fe80000000800 */
[----:B------:R1:W-:Y:S04]  /*b4e0*/  STS [R7+0x6400], R30 ;  /* 0x0064001e07007388 */ /* 0x0003e80000000800 */
[----:B------:R-:W-:Y:S04]  /*b4f0*/  STS [R8+0x4000], R29 ;  /* 0x0040001d08007388 */ /* 0x000fe80000000800 */
[----:B------:R-:W-:Y:S04]  /*b500*/  STS [R8+0x4400], R28 ;  /* 0x0044001c08007388 */ /* 0x000fe80000000800 */
[----:B------:R4:W-:Y:S04]  /*b510*/  STS [R6+0x4000], R26 ;  /* 0x0040001a06007388 */ /* 0x0009e80000000800 */
[----:B------:R-:W-:Y:S01]  /*b520*/  STS [R6+0x4400], R25 ;  /* 0x0044001906007388 */ /* 0x000fe20000000800 */
[----:B--2---:R-:W2:Y:S03]  /*b530*/  @P6 MUFU.LG2 R2, R132 ;  /* 0x0000008400026308 */ /* 0x004ea60000000c00 */
[----:B------:R-:W-:Y:S04]  /*b540*/  STS [R8+0x6000], R27 ;  /* 0x0060001b08007388 */ /* 0x000fe80000000800 */
[----:B------:R3:W-:Y:S01]  /*b550*/  STS [R8+0x6400], R66 ;  /* 0x0064004208007388 */ /* 0x0007e20000000800 */
[----:B-1----:R1:W1:Y:S03]  /*b560*/  @P1 MUFU.LG2 R7, R138 ;  /* 0x0000008a00071308 */ /* 0x0022660000000c00 */
[----:B------:R-:W-:Y:S04]  /*b570*/  STS [R6+0x6000], R65 ;  /* 0x0060004106007388 */ /* 0x000fe80000000800 */
[----:B------:R1:W-:Y:S01]  /*b580*/  STS [R6+0x6400], R64 ;  /* 0x0064004006007388 */ /* 0x0003e20000000800 */
[----:B--2---:R-:W-:Y:S01]  /*b590*/  @P6 FMUL.FTZ R2, R2, 0.69314718246459960938 ;  /* 0x3f31721802026820 */ /* 0x004fe20000410000 */
[----:B----4-:R-:W-:-:S03]  /*b5a0*/  MOV R26, 0x7f800000 ;  /* 0x7f800000001a7802 */ /* 0x010fc60000000f00 */
[----:B---3--:R-:W-:Y:S01]  /*b5b0*/  @P6 FFMA.FTZ R26, R136, R3, R2 ;  /* 0x00000003881a6223 */ /* 0x008fe20000010002 */
[----:B------:R-:W-:Y:S01]  /*b5c0*/  LOP3.LUT R2, R12, 0x38, RZ, 0xc0, !PT ;  /* 0x000000380c027812 */ /* 0x000fe200078ec0ff */
[----:B------:R-:W2:Y:S01]  /*b5d0*/  LDC.64 R8, c[0x0][0x400] ;  /* 0x00010000ff087b82 */ /* 0x000ea20000000a00 */
[----:B-1----:R-:W-:Y:S01]  /*b5e0*/  LOP3.LUT R6, R0, 0x1e00, R12, 0xf8, !PT ;  /* 0x00001e0000067812 */ /* 0x002fe200078ef80c */
[----:B------:R-:W-:Y:S01]  /*b5f0*/  @P5 FMUL.FTZ R0, R4, 0.69314718246459960938 ;  /* 0x3f31721804005820 */ /* 0x000fe20000410000 */
[----:B------:R-:W-:Y:S06]  /*b600*/  BRA.U UP1, `(.L_x_134) ;  /* 0x0000000101287547 */ /* 0x000fec000b800000 */
[----:B------:R-:W-:Y:S01]  /*b610*/  UISETP.NE.AND UP0, UPT, UR10, URZ, UPT ;  /* 0x000000ff0a00728c */ /* 0x000fe2000bf05270 */
[----:B------:R-:W1:Y:S10]  /*b620*/  LDCU UR13, c[0x0][0x3e0] ;  /* 0x00007c00ff0d77ac */ /* 0x000e740008000800 */
[----:B------:R-:W1:Y:S01]  /*b630*/  @UP0 LDCU UR4, c[0x0][0x454] ;  /* 0x00008a80ff0407ac */ /* 0x000e620008000800 */
[----:B------:R-:W3:Y:S01]  /*b640*/  @!UP0 LDCU UR12, c[0x0][0x434] ;  /* 0x00008680ff0c87ac */ /* 0x000ee20008000800 */
[----:B------:R-:W4:Y:S02]  /*b650*/  @UP0 LDCU UR5, c[0x0][0x454] ;  /* 0x00008a80ff0507ac */ /* 0x000f240008000800 */
[----:B----4-:R-:W4:Y:S01]  /*b660*/  @!UP0 LDCU UR5, c[0x0][0x434] ;  /* 0x00008680ff0587ac */ /* 0x010f220008000800 */
[----:B-1----:R-:W-:-:S02]  /*b670*/  @UP0 UIMAD UR4, UR4, UR13, URZ ;  /* 0x0000000d040402a4 */ /* 0x002fc4000f8e02ff */
[----:B---3--:R-:W-:-:S03]  /*b680*/  @!UP0 UIMAD UR4, UR12, UR13, URZ ;  /* 0x0000000d0c0482a4 */ /* 0x008fc6000f8e02ff */
[----:B------:R-:W-:Y:S01]  /*b690*/  @UP0 UMOV UR13, 0x1 ;  /* 0x00000001000d0882 */ /* 0x000fe20000000000 */
[----:B------:R-:W-:-:S08]  /*b6a0*/  @!UP0 UMOV UR13, 0x1 ;  /* 0x00000001000d8882 */ /* 0x000fd00000000000 */
.L_x_134:
[----:B------:R-:W-:Y:S01]  /*b6b0*/  @P5 FFMA.FTZ R21, R135, R5, R0 ;  /* 0x0000000587155223 */ /* 0x000fe20000010000 */
[----:B------:R-:W-:Y:S01]  /*b6c0*/  UISETP.NE.AND UP1, UPT, UR10, URZ, !UP1 ;  /* 0x000000ff0a00728c */ /* 0x000fe2000cf25270 */
[----:B------:R-:W1:Y:S01]  /*b6d0*/  @P0 MUFU.LG2 R0, R139 ;  /* 0x0000008b00000308 */ /* 0x000e620000000c00 */
[----:B------:R-:W3:Y:S01]  /*b6e0*/  LDC.64 R28, c[0x0][0x410] ;  /* 0x00010400ff1c7b82 */ /* 0x000ee20000000a00 */
[----:B----4-:R-:W-:Y:S01]  /*b6f0*/  UIMAD UR16, UR8, UR5, URZ ;  /* 0x00000005081072a4 */ /* 0x010fe2000f8e02ff */
[----:B------:R-:W-:Y:S01]  /*b700*/  LOP3.LUT P2, RZ, R140, 0x3, RZ, 0xc0, !PT ;  /* 0x000000038cff7812 */ /* 0x000fe2000784c0ff */
[----:B------:R-:W-:Y:S01]  /*b710*/  UIMAD UR12, UR9, UR7, URZ ;  /* 0x00000007090c72a4 */ /* 0x000fe2000f8e02ff */
[----:B------:R-:W-:Y:S01]  /*b720*/  MOV R3, RZ ;  /* 0x000000ff00037202 */ /* 0x000fe20000000f00 */
[----:B------:R-:W-:Y:S01]  /*b730*/  USHF.L.U32 UR10, UR6, 0x7, URZ ;  /* 0x00000007060a7899 */ /* 0x000fe200080006ff */
[----:B------:R-:W-:Y:S01]  /*b740*/  BSSY.RECONVERGENT B0, `(.L_x_135) ;  /* 0x000003e000007945 */ /* 0x000fe20003800200 */
[----:B------:R-:W-:Y:S01]  /*b750*/  MOV R20, 0x7f800000 ;  /* 0x7f80000000147802 */ /* 0x000fe20000000f00 */
[----:B------:R-:W4:Y:S01]  /*b760*/  LDC.64 R14, c[0x0][0x408] ;  /* 0x00010200ff0e7b82 */ /* 0x000f220000000a00 */
[----:B------:R-:W-:Y:S01]  /*b770*/  @!UP1 UIMAD UR16, UR9, UR4, UR16 ;  /* 0x00000004091092a4 */ /* 0x000fe2000f8e0210 */
[----:B--2---:R-:W-:Y:S01]  /*b780*/  IMAD.WIDE.U32 R18, R8, UR9, R2 ;  /* 0x0000000908127c25 */ /* 0x004fe2000f8e0002 */
[----:B------:R-:W-:Y:S01]  /*b790*/  USHF.R.S32.HI UR4, URZ, 0x1f, UR12 ;  /* 0x0000001fff047899 */ /* 0x000fe2000801140c */
[----:B------:R-:W-:Y:S01]  /*b7a0*/  MOV R8, 0x7f800000 ;  /* 0x7f80000000087802 */ /* 0x000fe20000000f00 */
[----:B------:R-:W-:Y:S01]  /*b7b0*/  UIMAD UR15, UR10, UR13, URZ ;  /* 0x0000000d0a0f72a4 */ /* 0x000fe2000f8e02ff */
[----:B------:R-:W-:Y:S01]  /*b7c0*/  @P1 FMUL.FTZ R2, R7, 0.69314718246459960938 ;  /* 0x3f31721807021820 */ /* 0x000fe20000410000 */
[----:B------:R-:W-:Y:S01]  /*b7d0*/  USEL UR12, UR12, URZ, UP1 ;  /* 0x000000ff0c0c7287 */ /* 0x000fe20008800000 */
[----:B------:R-:W-:-:S02]  /*b7e0*/  IMAD R9, R9, UR9, R19 ;  /* 0x0000000909097c24 */ /* 0x000fc4000f8e0213 */
[----:B-1----:R-:W-:Y:S01]  /*b7f0*/  @P0 FMUL.FTZ R0, R0, 0.69314718246459960938 ;  /* 0x3f31721800000820 */ /* 0x002fe20000410000 */
[----:B------:R-:W-:Y:S01]  /*b800*/  USEL UR4, UR4, URZ, UP1 ;  /* 0x000000ff04047287 */ /* 0x000fe20008800000 */
[----:B------:R-:W-:Y:S01]  /*b810*/  @P1 FFMA.FTZ R20, R137, R11, R2 ;  /* 0x0000000b89141223 */ /* 0x000fe20000010002 */
[----:B------:R-:W-:Y:S01]  /*b820*/  USHF.R.S32.HI UR5, URZ, 0x1f, UR15 ;  /* 0x0000001fff057899 */ /* 0x000fe2000801140f */
[----:B------:R-:W-:Y:S01]  /*b830*/  @P0 FFMA.FTZ R8, R134, R10, R0 ;  /* 0x0000000a86080223 */ /* 0x000fe20000010000 */
[----:B------:R-:W-:Y:S01]  /*b840*/  USHF.R.S32.HI UR14, URZ, 0x1f, UR16 ;  /* 0x0000001fff0e7899 */ /* 0x000fe20008011410 */
[----:B------:R-:W-:Y:S01]  /*b850*/  LEA R0, R6, UR11, 0x1 ;  /* 0x0000000b06007c11 */ /* 0x000fe2000f8e08ff */
[----:B------:R-:W-:-:S04]  /*b860*/  UIADD3 UR12, UP1, UP0, UR15, UR12, UR16 ;  /* 0x0000000c0f0c7290 */ /* 0x000fc8000f83e010 */
        /* <DEDUP_REMOVED lines=22> */
[----:B------:R-:W-:Y:S01]  /*b9d0*/  @!P3 IMAD R5, R5, UR13, RZ ;  /* 0x0000000d0505bc24 */ /* 0x000fe2000f8e02ff */
[----:B------:R-:W-:-:S04]  /*b9e0*/  @!P5 IADD3 R2, P0, PT, R4, UR12, RZ ;  /* 0x0000000c0402dc10 */ /* 0x000fc8000ff1e0ff */
[----:B------:R-:W5:Y:S01]  /*b9f0*/  @!P4 LDC.64 R22, c[0x0][0x420] ;  /* 0x00010800ff16cb82 */ /* 0x000f620000000a00 */
[----:B------:R-:W-:Y:S02]  /*ba00*/  @!P5 LEA.HI.X.SX32 R4, R4, UR14, 0x1, P0 ;  /* 0x0000000e0404dc11 */ /* 0x000fe400080f0eff */
[----:B------:R-:W-:-:S05]  /*ba10*/  @!P3 IADD3 R13, P0, PT, R5, UR12, RZ ;  /* 0x0000000c050dbc10 */ /* 0x000fca000ff1e0ff */
[----:B------:R-:W3:Y:S01]  /*ba20*/  @!P3 LDC.64 R24, c[0x0][0x420] ;  /* 0x00010800ff18bb82 */ /* 0x000ee20000000a00 */
[----:B-1----:R-:W-:-:S04]  /*ba30*/  @!P6 LEA R10, P1, R3, R10, 0x2 ;  /* 0x0000000a030ae211 */ /* 0x002fc800078210ff */
[----:B------:R-:W-:Y:S02]  /*ba40*/  @!P6 LEA.HI.X R11, R3, R11, R6, 0x2, P1 ;  /* 0x0000000b030be211 */ /* 0x000fe400008f1406 */
[----:B------:R-:W-:Y:S02]  /*ba50*/  @!P4 IADD3 R3, P1, PT, R12, UR12, RZ ;  /* 0x0000000c0c03cc10 */ /* 0x000fe4000ff3e0ff */
[----:B--2---:R-:W-:Y:S01]  /*ba60*/  @!P5 LEA R6, P2, R2, R16, 0x2 ;  /* 0x000000100206d211 */ /* 0x004fe200078410ff */
[----:B------:R1:W-:Y:S01]  /*ba70*/  @!P6 STG.E desc[UR22][R10.64], R26 ;  /* 0x0000001a0a00e986 */ /* 0x0003e2000c101916 */
[----:B------:R-:W-:Y:S02]  /*ba80*/  @!P4 LEA.HI.X.SX32 R16, R12, UR14, 0x1, P1 ;  /* 0x0000000e0c10cc11 */ /* 0x000fe400088f0eff */
[----:B------:R-:W-:Y:S02]  /*ba90*/  @!P5 LEA.HI.X R7, R2, R17, R4, 0x2, P2 ;  /* 0x000000110207d211 */ /* 0x000fe400010f1404 */
[----:B------:R-:W-:-:S02]  /*baa0*/  @!P3 LEA.HI.X.SX32 R12, R5, UR14, 0x1, P0 ;  /* 0x0000000e050cbc11 */ /* 0x000fc400080f0eff */
[C---:B-----5:R-:W-:Y:S01]  /*bab0*/  @!P4 LEA R4, P1, R3.reuse, R22, 0x2 ;  /* 0x000000160304c211 */ /* 0x060fe200078210ff */
[----:B------:R1:W-:Y:S03]  /*bac0*/  @!P5 STG.E desc[UR22][R6.64], R21 ;  /* 0x000000150600d986 */ /* 0x0003e6000c101916 */
[----:B------:R-:W-:Y:S02]  /*bad0*/  @!P4 LEA.HI.X R5, R3, R23, R16, 0x2, P1 ;  /* 0x000000170305c211 */ /* 0x000fe400008f1410 */
[----:B---3--:R-:W-:-:S03]  /*bae0*/  @!P3 LEA R2, P0, R13, R24, 0x2 ;  /* 0x000000180d02b211 */ /* 0x008fc600078010ff */
[----:B------:R1:W-:Y:S01]  /*baf0*/  @!P4 STG.E desc[UR22][R4.64], R20 ;  /* 0x000000140400c986 */ /* 0x0003e2000c101916 */
[----:B------:R-:W-:-:S05]  /*bb00*/  @!P3 LEA.HI.X R3, R13, R25, R12, 0x2, P0 ;  /* 0x000000190d03b211 */ /* 0x000fca00000f140c */
[----:B------:R1:W-:Y:S04]  /*bb10*/  @!P3 STG.E desc[UR22][R2.64], R8 ;  /* 0x000000080200b986 */ /* 0x0003e8000c101916 */
.L_x_136:
[----:B------:R-:W-:Y:S05]  /*bb20*/  BSYNC.RECONVERGENT B0 ;  /* 0x0000000000007941 */ /* 0x000fea0003800200 */
.L_x_135:
[----:B------:R-:W2:Y:S01]  /*bb30*/  LDS.128 R60, [R0] ;  /* 0x00000000003c7984 */ /* 0x000ea20000000c00 */
[----:B-1----:R-:W-:Y:S01]  /*bb40*/  IMAD.MOV.U32 R8, RZ, RZ, R18 ;  /* 0x000000ffff087224 */ /* 0x002fe200078e0012 */
[----:B------:R-:W1:Y:S01]  /*bb50*/  LDCU.64 UR4, c[0x0][0x3f0] ;  /* 0x00007e00ff0477ac */ /* 0x000e620008000a00 */
[----:B------:R-:W-:Y:S01]  /*bb60*/  SHF.R.U32.HI R6, RZ, 0x3, R140 ;  /* 0x00000003ff067819 */ /* 0x000fe2000001168c */
[----:B------:R-:W5:Y:S01]  /*bb70*/  LDS.128 R56, [R0+0x4000] ;  /* 0x0040000000387984 */ /* 0x000f620000000c00 */
[----:B---3--:R-:W-:Y:S01]  /*bb80*/  IMAD.WIDE.U32 R2, R28, UR8, R8 ;  /* 0x000000081c027c25 */ /* 0x008fe2000f8e0008 */
[----:B------:R-:W-:Y:S01]  /*bb90*/  UIMAD.WIDE.U32 UR16, UR6, 0x80, URZ ;  /* 0x00000080061078a5 */ /* 0x000fe2000f8e00ff */
[C---:B----4-:R-:W-:Y:S01]  /*bba0*/  SHF.L.U64.HI R80, R14.reuse, 0x6, R15 ;  /* 0x000000060e507819 */ /* 0x050fe2000001020f */
[----:B------:R-:W3:Y:S01]  /*bbb0*/  LDS.128 R76, [R0+0x800] ;  /* 0x00080000004c7984 */ /* 0x000ee20000000c00 */
[----:B------:R-:W-:Y:S01]  /*bbc0*/  IMAD R3, R29, UR8, R3 ;  /* 0x000000081d037c24 */ /* 0x000fe2000f8e0203 */
[C---:B------:R-:W-:Y:S01]  /*bbd0*/  SHF.L.U64.HI R13, R14.reuse, 0x5, R15 ;  /* 0x000000050e0d7819 */ /* 0x040fe2000001020f */
[----:B------:R-:W-:Y:S01]  /*bbe0*/  IMAD.SHL.U32 R12, R14, 0x20, RZ ;  /* 0x000000200e0c7824 */ /* 0x000fe200078e00ff */
[----:B------:R-:W4:Y:S01]  /*bbf0*/  LDS.128 R68, [R0+0x4800] ;  /* 0x0048000000447984 */ /* 0x000f220000000c00 */
[----:B------:R-:W-:Y:S01]  /*bc00*/  LOP3.LUT R6, R6, UR16, RZ, 0xfc, !PT ;  /* 0x0000001006067c12 */ /* 0x000fe2000f8efcff */
[----:B------:R-:W-:-:S02]  /*bc10*/  IMAD R7, R14, UR17, RZ ;  /* 0x000000110e077c24 */ /* 0x000fc4000f8e02ff */
[----:B------:R-:W4:Y:S02]  /*bc20*/  LDS.128 R72, [R0+0x1000] ;  /* 0x0010000000487984 */ /* 0x000f240000000c00 */
[C---:B------:R-:W-:Y:S02]  /*bc30*/  IMAD.WIDE.U32 R4, R6.reuse, R14, R2 ;  /* 0x0000000e06047225 */ /* 0x040fe400078e0002 */
[----:B------:R-:W4:Y:S02]  /*bc40*/  LDS.128 R64, [R0+0x5000] ;  /* 0x0050000000407984 */ /* 0x000f240000000c00 */
[----:B------:R-:W-:Y:S02]  /*bc50*/  IMAD R2, R6, R15, R7 ;  /* 0x0000000f06027224 */ /* 0x000fe400078e0207 */
[----:B------:R-:W4:Y:S02]  /*bc60*/  LDS.128 R52, [R0+0x1800] ;  /* 0x0018000000347984 */ /* 0x000f240000000c00 */
[----:B------:R-:W-:Y:S01]  /*bc70*/  IMAD.IADD R3, R5, 0x1, R2 ;  /* 0x0000000105037824 */ /* 0x000fe200078e0202 */
[C---:B-1----:R-:W-:Y:S01]  /*bc80*/  LEA R2, P0, R4.reuse, UR4, 0x1 ;  /* 0x0000000404027c11 */ /* 0x042fe2000f8008ff */
[----:B------:R-:W1:Y:S03]  /*bc90*/  LDS.128 R40, [R0+0x5800] ;  /* 0x0058000000287984 */ /* 0x000e660000000c00 */
[----:B------:R-:W-:Y:S01]  /*bca0*/  LEA.HI.X R3, R4, UR5, R3, 0x1, P0 ;  /* 0x0000000504037c11 */ /* 0x000fe200080f0c03 */
[----:B------:R-:W1:Y:S01]  /*bcb0*/  LDS.128 R48, [R0+0x2000] ;  /* 0x0020000000307984 */ /* 0x000e620000000c00 */
[----:B------:R-:W-:-:S02]  /*bcc0*/  LEA R4, P0, R14, R2, 0x7 ;  /* 0x000000020e047211 */ /* 0x000fc400078038ff */
[----:B------:R-:W-:Y:S01]  /*bcd0*/  IADD3 R8, P1, PT, R12, R2, RZ ;  /* 0x000000020c087210 */ /* 0x000fe20007f3e0ff */
[----:B------:R-:W1:Y:S01]  /*bce0*/  LDS.128 R36, [R0+0x6000] ;  /* 0x0060000000247984 */ /* 0x000e620000000c00 */
[----:B------:R-:W-:-:S03]  /*bcf0*/  LEA.HI.X R5, R14, R3, R15, 0x7, P0 ;  /* 0x000000030e057211 */ /* 0x000fc600000f3c0f */
[----:B------:R-:W1:Y:S01]  /*bd00*/  LDS.128 R44, [R0+0x2800] ;  /* 0x00280000002c7984 */ /* 0x000e620000000c00 */
[----:B------:R-:W-:-:S03]  /*bd10*/  IMAD.X R9, R13, 0x1, R3, P1 ;  /* 0x000000010d097824 */ /* 0x000fc600008e0603 */
[----:B------:R-:W1:Y:S04]  /*bd20*/  LDS.128 R24, [R0+0x6800] ;  /* 0x0068000000187984 */ /* 0x000e680000000c00 */
[----:B------:R-:W1:Y:S04]  /*bd30*/  LDS.128 R32, [R0+0x3000] ;  /* 0x0030000000207984 */ /* 0x000e680000000c00 */
[----:B------:R-:W1:Y:S04]  /*bd40*/  LDS.128 R20, [R0+0x7000] ;  /* 0x0070000000147984 */ /* 0x000e680000000c00 */
[----:B------:R-:W1:Y:S04]  /*bd50*/  LDS.128 R28, [R0+0x3800] ;  /* 0x00380000001c7984 */ /* 0x000e680000000c00 */
[----:B------:R4:W1:Y:S04]  /*bd60*/  LDS.128 R16, [R0+0x7800] ;  /* 0x0078000000107984 */ /* 0x0008680000000c00 */
[----:B--2---:R-:W-:Y:S04]  /*bd70*/  STG.E.128 desc[UR22][R2.64], R60 ;  /* 0x0000003c02007986 */ /* 0x004fe8000c101d16 */
[----:B-----5:R2:W-:Y:S04]  /*bd80*/  STG.E.128 desc[UR22][R2.64+0x80], R56 ;  /* 0x0000803802007986 */ /* 0x0205e8000c101d16 */
[----:B---3--:R-:W-:Y:S04]  /*bd90*/  STG.E.128 desc[UR22][R8.64], R76 ;  /* 0x0000004c08007986 */ /* 0x008fe8000c101d16 */
[----:B----4-:R3:W-:Y:S01]  /*bda0*/  STG.E.128 desc[UR22][R8.64+0x80], R68 ;  /* 0x0000804408007986 */ /* 0x0107e2000c101d16 */
[----:B------:R-:W-:-:S05]  /*bdb0*/  IMAD.SHL.U32 R0, R14, 0x40, RZ ;  /* 0x000000400e007824 */ /* 0x000fca00078e00ff */
[----:B------:R-:W-:-:S04]  /*bdc0*/  IADD3 R6, P0, PT, R0, R2, RZ ;  /* 0x0000000200067210 */ /* 0x000fc80007f1e0ff */
[----:B------:R-:W-:Y:S02]  /*bdd0*/  IADD3.X R7, PT, PT, R80, R3, RZ, P0, !PT ;  /* 0x0000000350077210 */ /* 0x000fe400007fe4ff */
[----:B------:R-:W-:-:S03]  /*bde0*/  IADD3 R10, P0, PT, R6, R12, RZ ;  /* 0x0000000c060a7210 */ /* 0x000fc60007f1e0ff */
[----:B------:R-:W-:Y:S02]  /*bdf0*/  STG.E.128 desc[UR22][R6.64], R72 ;  /* 0x0000004806007986 */ /* 0x000fe4000c101d16 */
[----:B------:R-:W-:Y:S01]  /*be00*/  IMAD.X R11, R7, 0x1, R13, P0 ;  /* 0x00000001070b7824 */ /* 0x000fe200000e060d */
[C---:B--2---:R-:W-:Y:S01]  /*be10*/  IADD3 R2, P0, PT, R4.reuse, R0, RZ ;  /* 0x0000000004027210 */ /* 0x044fe20007f1e0ff */
[----:B------:R2:W-:Y:S04]  /*be20*/  STG.E.128 desc[UR22][R6.64+0x80], R64 ;  /* 0x0000804006007986 */ /* 0x0005e8000c101d16 */
[----:B------:R-:W-:Y:S01]  /*be30*/  IMAD.X R3, R5, 0x1, R80, P0 ;  /* 0x0000000105037824 */ /* 0x000fe200000e0650 */
[----:B------:R-:W-:Y:S01]  /*be40*/  STG.E.128 desc[UR22][R10.64], R52 ;  /* 0x000000340a007986 */ /* 0x000fe2000c101d16 */
[----:B---3--:R-:W-:-:S03]  /*be50*/  IADD3 R8, P1, PT, R4, R12, RZ ;  /* 0x0000000c04087210 */ /* 0x008fc60007f3e0ff */
[----:B-1----:R-:W-:Y:S01]  /*be60*/  STG.E.128 desc[UR22][R10.64+0x80], R40 ;  /* 0x000080280a007986 */ /* 0x002fe2000c101d16 */
[----:B------:R-:W-:-:S03]  /*be70*/  IADD3.X R9, PT, PT, R5, R13, RZ, P1, !PT ;  /* 0x0000000d05097210 */ /* 0x000fc60000ffe4ff */
[----:B------:R-:W-:Y:S04]  /*be80*/  STG.E.128 desc[UR22][R4.64], R48 ;  /* 0x0000003004007986 */ /* 0x000fe8000c101d16 */
[----:B------:R-:W-:Y:S04]  /*be90*/  STG.E.128 desc[UR22][R4.64+0x80], R36 ;  /* 0x0000802404007986 */ /* 0x000fe8000c101d16 */
[----:B------:R-:W-:Y:S04]  /*bea0*/  STG.E.128 desc[UR22][R8.64], R44 ;  /* 0x0000002c08007986 */ /* 0x000fe8000c101d16 */
[----:B------:R-:W-:Y:S04]  /*beb0*/  STG.E.128 desc[UR22][R8.64+0x80], R24 ;  /* 0x0000801808007986 */ /* 0x000fe8000c101d16 */
[----:B------:R-:W-:Y:S01]  /*bec0*/  STG.E.128 desc[UR22][R2.64], R32 ;  /* 0x0000002002007986 */ /* 0x000fe2000c101d16 */
[----:B--2---:R-:W-:-:S03]  /*bed0*/  IADD3 R6, P0, PT, R2, R12, RZ ;  /* 0x0000000c02067210 */ /* 0x004fc60007f1e0ff */
[----:B------:R-:W-:Y:S02]  /*bee0*/  STG.E.128 desc[UR22][R2.64+0x80], R20 ;  /* 0x0000801402007986 */ /* 0x000fe4000c101d16 */
[----:B------:R-:W-:-:S05]  /*bef0*/  IMAD.X R7, R3, 0x1, R13, P0 ;  /* 0x0000000103077824 */ /* 0x000fca00000e060d */
[----:B------:R-:W-:Y:S04]  /*bf00*/  STG.E.128 desc[UR22][R6.64], R28 ;  /* 0x0000001c06007986 */ /* 0x000fe8000c101d16 */
[----:B------:R-:W-:Y:S01]  /*bf10*/  STG.E.128 desc[UR22][R6.64+0x80], R16 ;  /* 0x0000801006007986 */ /* 0x000fe2000c101d16 */
[----:B------:R-:W-:Y:S05]  /*bf20*/  EXIT ;  /* 0x000000000000794d */ /* 0x000fea0003800000 */
.L_x_137:
        /* <DEDUP_REMOVED lines=13> */
.L_x_2842:


//--------------------- .text._ZN5flash16flash_fwd_kernelI23Flash_fwd_kernel_traitsILi128ELi128ELi64ELi4ELb0ELb0EN7cutlass6half_tE19Flash_kernel_traitsILi128ELi128ELi64ELi4ES3_EELb0ELb0ELb0ELb0ELb0ELb0ELb0ELb0EEEvNS_16Flash_fwd_paramsE --------------------------
	.section	.text._ZN5flash16flash_fwd_kernelI23Flash_fwd_kernel_traitsILi128ELi128ELi64ELi4ELb0ELb0EN7cutlass6half_tE19Flash_kernel_traitsILi128ELi128ELi64ELi4ES3_EELb0ELb0ELb0ELb0ELb0ELb0ELb0ELb0EEEvNS_16Flash_fwd_paramsE,"ax",@progbits
	.align	128
        .global         _ZN5flash16flash_fwd_kernelI23Flash_fwd_kernel_traitsILi128ELi128ELi64ELi4ELb0ELb0EN7cutlass6half_tE19Flash_kernel_traitsILi128ELi128ELi64ELi4ES3_EELb0ELb0ELb0ELb0ELb0ELb0ELb0ELb0EEEvNS_16Flash_fwd_paramsE
        .type           _ZN5flash16flash_fwd_kernelI23Flash_fwd_kernel_traitsILi128ELi128ELi64ELi4ELb0ELb0EN7cutlass6half_tE19Flash_kernel_traitsILi128ELi128ELi64ELi4ES3_EELb0ELb0ELb0ELb0ELb0ELb0ELb0ELb0EEEvNS_16Flash_fwd_paramsE,@function
        .size           _ZN5flash16flash_fwd_kernelI23Flash_fwd_kernel_traitsILi128ELi128ELi64ELi4ELb0ELb0EN7cutlass6half_tE19Flash_kernel_traitsILi128ELi128ELi64ELi4ES3_EELb0ELb0ELb0ELb0ELb0ELb0ELb0ELb0EEEvNS_16Flash_fwd_paramsE,(.L_x_2843 - _ZN5flash16flash_fwd_kernelI23Flash_fwd_kernel_traitsILi128ELi128ELi64ELi4ELb0ELb0EN7cutlass6half_tE19Flash_kernel_traitsILi128ELi128ELi64ELi4ES3_EELb0ELb0ELb0ELb0ELb0ELb0ELb0ELb0EEEvNS_16Flash_fwd_paramsE)
        .other          _ZN5flash16flash_fwd_kernelI23Flash_fwd_kernel_traitsILi128ELi128ELi64ELi4ELb0ELb0EN7cutlass6half_tE19Flash_kernel_traitsILi128ELi128ELi64ELi4ES3_EELb0ELb0ELb0ELb0ELb0ELb0ELb0ELb0EEEvNS_16Flash_fwd_paramsE,@"STO_CUDA_ENTRY STV_DEFAULT"
_ZN5flash16flash_fwd_kernelI23Flash_fwd_kernel_traitsILi128ELi128ELi64ELi4ELb0ELb0EN7cutlass6half_tE19Flash_kernel_traitsILi128ELi128ELi64ELi4ES3_EELb0ELb0ELb0ELb0ELb0ELb0ELb0ELb0EEEvNS_16Flash_fwd_paramsE:
.text._ZN5flash16flash_fwd_kernelI23Flash_fwd_kernel_traitsILi128ELi128ELi64ELi4ELb0ELb0EN7cutlass6half_tE19Flash_kernel_traitsILi128ELi128ELi64ELi4ES3_EELb0ELb0ELb0ELb0ELb0ELb0ELb0ELb0EEEvNS_16Flash_fwd_paramsE:
[----:B------:R-:W1:Y:S01]  /*0000*/  LDC R1, c[0x0][0x37c] ;  /* 0x0000df00ff017b82 */ /* 0x000e620000000800 */
[----:B------:R-:W2:Y:S01]  /*0010*/  S2R R20, SR_CTAID.Y ;  /* 0x0000000000147919 */ /* 0x000ea20000002600 */
[----:B------:R-:W3:Y:S06]  /*0020*/  LDCU.64 UR6, c[0x0][0x470] ;  /* 0x00008e00ff0677ac */ /* 0x000eec0008000a00 */
[----:B------:R-:W4:Y:S01]  /*0030*/  LDC.64 R8, c[0x0][0x460] ;  /* 0x00011800ff087b82 */ /* 0x000f220000000a00 */
[----:B------:R-:W-:Y:S01]  /*0040*/  IMAD.MOV.U32 R29, RZ, RZ, -0x1 ;  /* 0xffffffffff1d7424 */ /* 0x000fe200078e00ff */
[----:B------:R-:W3:Y:S01]  /*0050*/  LDCU.64 UR4, c[0x0][0x478] ;  /* 0x00008f00ff0477ac */ /* 0x000ee20008000a00 */
[----:B-1----:R-:W-:Y:S01]  /*0060*/  VIADD R1, R1, 0xffffffa8 ;  /* 0xffffffa801017836 */ /* 0x002fe20000000000 */
[----:B------:R-:W1:Y:S04]  /*0070*/  LDCU.64 UR8, c[0x0][0x460] ;  /* 0x00008c00ff0877ac */ /* 0x000e680008000a00 */
[----:B------:R-:W4:Y:S01]  /*0080*/  LDC.64 R6, c[0x0][0x468] ;  /* 0x00011a00ff067b82 */ /* 0x000f220000000a00 */
[----:B------:R-:W4:Y:S01]  /*0090*/  LDCU.64 UR14, c[0x0][0x358] ;  /* 0x00006b00ff0e77ac */ /* 0x000f220008000a00 */
[----:B---3--:R-:W-:-:S02]  /*00a0*/  ISETP.NE.U32.AND P3, PT, RZ, UR6, PT ;  /* 0x00000006ff007c0c */ /* 0x008fc4000bf65070 */
[----:B------:R-:W-:Y:S02]  /*00b0*/  ISETP.NE.U32.AND P2, PT, RZ, UR4, PT ;  /* 0x00000004ff007c0c */ /* 0x000fe4000bf45070 */
[----:B------:R-:W-:Y:S02]  /*00c0*/  ISETP.NE.AND.EX P3, PT, RZ, UR7, PT, P3 ;  /* 0x00000007ff007c0c */ /* 0x000fe4000bf65330 */
[----:B------:R-:W-:Y:S02]  /*00d0*/  ISETP.NE.AND.EX P2, PT, RZ, UR5, PT, P2 ;  /* 0x00000005ff007c0c */ /* 0x000fe4000bf45320 */
[----:B-1----:R-:W-:Y:S01]  /*00e0*/  ISETP.NE.U32.AND P5, PT, RZ, UR8, PT ;  /* 0x00000008ff007c0c */ /* 0x002fe2000bfa5070 */
[----:B------:R-:W-:Y:S01]  /*00f0*/  IMAD.MOV.U32 R10, RZ, RZ, RZ ;  /* 0x000000ffff0a7224 */ /* 0x000fe200078e00ff */
[----:B------:R-:W-:Y:S01]  /*0100*/  ISETP.NE.U32.AND P4, PT, RZ, UR8, PT ;  /* 0x00000008ff007c0c */ /* 0x000fe2000bf85070 */
[C---:B--2---:R-:W-:Y:S01]  /*0110*/  IMAD.SHL.U32 R12, R20.reuse, 0x4, RZ ;  /* 0x00000004140c7824 */ /* 0x044fe200078e00ff */
[----:B------:R-:W-:Y:S01]  /*0120*/  ISETP.NE.AND.EX P5, PT, RZ, UR9, PT, P5 ;  /* 0x00000009ff007c0c */ /* 0x000fe2000bfa5350 */
[----:B----4-:R-:W-:Y:S01]  /*0130*/  IMAD.WIDE.U32 R8, R20, 0x4, R8 ;  /* 0x0000000414087825 */ /* 0x010fe200078e0008 */
[----:B------:R-:W-:-:S02]  /*0140*/  SHF.R.U32.HI R11, RZ, 0x1e, R20 ;  /* 0x0000001eff0b7819 */ /* 0x000fc40000011614 */
[----:B------:R-:W-:Y:S02]  /*0150*/  ISETP.NE.AND.EX P4, PT, RZ, UR9, PT, P4 ;  /* 0x00000009ff007c0c */ /* 0x000fe4000bf85340 */
[C---:B------:R-:W-:Y:S02]  /*0160*/  @P3 IADD3 R4, P1, PT, R12.reuse, UR6, RZ ;  /* 0x000000060c043c10 */ /* 0x040fe4000ff3e0ff */
[C---:B------:R-:W-:Y:S02]  /*0170*/  @P2 IADD3 R2, P0, PT, R12.reuse, UR4, RZ ;  /* 0x000000040c022c10 */ /* 0x040fe4000ff1e0ff */
[C---:B------:R-:W-:Y:S02]  /*0180*/  @P3 IADD3.X R5, PT, PT, R11.reuse, UR7, RZ, P1, !PT ;  /* 0x000000070b053c10 */ /* 0x040fe40008ffe4ff */
[----:B------:R-:W-:Y:S01]  /*0190*/  @P2 IADD3.X R3, PT, PT, R11, UR5, RZ, P0, !PT ;  /* 0x000000050b032c10 */ /* 0x000fe200087fe4ff */
[----:B------:R-:W2:Y:S04]  /*01a0*/  @P5 LDG.E R29, desc[UR14][R8.64] ;  /* 0x0000000e081d5981 */ /* 0x000ea8000c1e1900 */
[----:B------:R-:W3:Y:S04]  /*01b0*/  @P3 LDG.E R10, desc[UR14][R4.64] ;  /* 0x0000000e040a3981 */ /* 0x000ee8000c1e1900 */
[----:B------:R1:W3:Y:S04]  /*01c0*/  @P2 LDG.E R0, desc[UR14][R2.64] ;  /* 0x0000000e02002981 */ /* 0x0002e8000c1e1900 */
[----:B------:R4:W3:Y:S01]  /*01d0*/  @P4 LDG.E R8, desc[UR14][R8.64+0x4] ;  /* 0x0000040e08084981 */ /* 0x0008e2000c1e1900 */
[----:B------:R-:W4:Y:S01]  /*01e0*/  LDCU.U8 UR4, c[0x0][0x532] ;  /* 0x0000a640ff0477ac */ /* 0x000f220008000000 */
[----:B------:R-:W4:Y:S01]  /*01f0*/  S2UR UR16, SR_CTAID.X ;  /* 0x00000000001079c3 */ /* 0x000f220000002500 */
[----:B-1----:R-:W-:-:S07]  /*0200*/  IADD3 R2, P0, PT, R12, R6, RZ ;  /* 0x000000060c027210 */ /* 0x002fce0007f1e0ff */
[----:B------:R-:W1:Y:S01]  /*0210*/  @!P2 LDC.64 R4, c[0x0][0x488] ;  /* 0x00012200ff04ab82 */ /* 0x000e620000000a00 */
[----:B------:R-:W-:Y:S01]  /*0220*/  IMAD.X R3, R11, 0x1, R7, P0 ;  /* 0x000000010b037824 */ /* 0x000fe200000e0607 */
[----:B------:R-:W-:-:S04]  /*0230*/  ISETP.NE.U32.AND P0, PT, R6, RZ, PT ;  /* 0x000000ff0600720c */ /* 0x000fc80003f05070 */
[C---:B------:R-:W-:Y:S02]  /*0240*/  ISETP.NE.AND.EX P0, PT, R7.reuse, RZ, PT, P0 ;  /* 0x000000ff0700720c */ /* 0x040fe40003f05300 */
[----:B------:R-:W3:Y:S01]  /*0250*/  @!P4 LDC R12, c[0x0][0x434] ;  /* 0x00010d00ff0ccb82 */ /* 0x000ee20000000800 */
[----:B----4-:R-:W-:Y:S02]  /*0260*/  ISETP.NE.AND P1, PT, RZ, UR4, PT ;  /* 0x00000004ff007c0c */ /* 0x010fe4000bf25270 */
[----:B------:R-:W-:Y:S01]  /*0270*/  ISETP.EQ.U32.AND P3, PT, R6, RZ, PT ;  /* 0x000000ff0600720c */ /* 0x000fe20003f62070 */
[----:B------:R-:W4:Y:S04]  /*0280*/  S2R R28, SR_CTAID.Z ;  /* 0x00000000001c7919 */ /* 0x000f280000002700 */
[----:B------:R-:W4:Y:S01]  /*0290*/  @!P2 LDC R9, c[0x0][0x43c] ;  /* 0x00010f00ff09ab82 */ /* 0x000f220000000800 */
[----:B------:R-:W-:Y:S01]  /*02a0*/  ISETP.EQ.OR.EX P3, PT, R7, RZ, !P1, P3 ;  /* 0x000000ff0700720c */ /* 0x000fe20004f62730 */
[----:B------:R-:W2:Y:S01]  /*02b0*/  S2R R234, SR_TID.X ;  /* 0x0000000000ea7919 */ /* 0x000ea20000002100 */
[----:B------:R-:W-:Y:S01]  /*02c0*/  IMAD.MOV.U32 R11, RZ, RZ, -0x1 ;  /* 0xffffffffff0b7424 */ /* 0x000fe200078e00ff */
[----:B------:R-:W-:-:S10]  /*02d0*/  USHF.L.U32 UR10, UR16, 0x7, URZ ;  /* 0x00000007100a7899 */ /* 0x000fd400080006ff */
[----:B------:R2:W5:Y:S01]  /*02e0*/  @!P3 LDG.E R11, desc[UR14][R2.64] ;  /* 0x0000000e020bb981 */ /* 0x000562000c1e1900 */
[----:B-1----:R-:W-:-:S04]  /*02f0*/  @!P2 ISETP.NE.U32.AND P3, PT, R4, RZ, PT ;  /* 0x000000ff0400a20c */ /* 0x002fc80003f65070 */
[----:B------:R-:W-:-:S04]  /*0300*/  @!P2 ISETP.NE.AND.EX P3, PT, R5, RZ, PT, P3 ;  /* 0x000000ff0500a20c */ /* 0x000fc80003f65330 */
[----:B----4-:R-:W-:Y:S01]  /*0310*/  @!P2 SEL R4, R9, RZ, P3 ;  /* 0x000000ff0904a207 */ /* 0x010fe20001800000 */
[----:B--2---:R1:W-:Y:S01]  /*0320*/  STL [R1+0x18], R29 ;  /* 0x0000181d01007387 */ /* 0x0043e20000100800 */
[----:B---3--:R-:W-:Y:S02]  /*0330*/  @P2 IMAD.IADD R48, R0, 0x1, -R10 ;  /* 0x0000000100302824 */ /* 0x008fe400078e0a0a */
[----:B------:R-:W2:Y:S01]  /*0340*/  @!P0 LDC R0, c[0x0][0x438] ;  /* 0x00010e00ff008b82 */ /* 0x000ea20000000800 */
[----:B------:R-:W-:-:S05]  /*0350*/  @P4 IMAD.IADD R12, R8, 0x1, -R29 ;  /* 0x00000001080c4824 */ /* 0x000fca00078e0a1d */
[----:B------:R-:W-:Y:S01]  /*0360*/  ISETP.GT.AND P4, PT, R12, UR10, PT ;  /* 0x0000000a0c007c0c */ /* 0x000fe2000bf84270 */
[----:B-1----:R-:W-:-:S12]  /*0370*/  @!P0 BRA `(.L_x_138) ;  /* 0x00000000000c8947 */ /* 0x002fd80003800000 */
[----:B--2---:R-:W2:Y:S02]  /*0380*/  @P1 LDG.E R0, desc[UR14][R2.64+0x4] ;  /* 0x0000040e02001981 */ /* 0x004ea4000c1e1900 */
[----:B--2--5:R-:W-:-:S06]  /*0390*/  @P1 IADD3 R0, PT, PT, R0, -R11, RZ ;  /* 0x8000000b00001210 */ /* 0x024fcc0007ffe0ff */
[----:B------:R1:W5:Y:S02]  /*03a0*/  @!P1 LDG.E R0, desc[UR14][R2.64] ;  /* 0x0000000e02009981 */ /* 0x000364000c1e1900 */
.L_x_138:
[----:B--2--5:R-:W-:Y:S01]  /*03b0*/  @!P2 IADD3 R48, PT, PT, R4, R0, -R10 ;  /* 0x000000000430a210 */ /* 0x024fe20007ffe80a */
[----:B------:R-:W-:Y:S06]  /*03c0*/  @!P4 EXIT ;  /* 0x000000000000c94d */ /* 0x000fec0003800000 */
[C---:B------:R-:W-:Y:S01]  /*03d0*/  VIADD R0, R48.reuse, 0x3f ;  /* 0x0000003f30007836 */ /* 0x040fe20000000000 */
[----:B------:R-:W-:-:S04]  /*03e0*/  ISETP.GT.AND P0, PT, R48, RZ, PT ;  /* 0x000000ff3000720c */ /* 0x000fc80003f04270 */
[----:B-1----:R-:W-:-:S04]  /*03f0*/  SHF.R.S32.HI R2, RZ, 0x1f, R0 ;  /* 0x0000001fff027819 */ /* 0x002fc80000011400 */
[----:B------:R-:W-:-:S05]  /*0400*/  LEA.HI R166, R2, R0, RZ, 0x6 ;  /* 0x0000000002a67211 */ /* 0x000fca00078f30ff */
[----:B------:R1:W-:Y:S01]  /*0410*/  STL [R1+0x1c], R166 ;  /* 0x00001ca601007387 */ /* 0x0003e20000100800 */
[----:B------:R-:W-:Y:S05]  /*0420*/  @P0 BRA `(.L_x_139) ;  /* 0x0000001400080947 */ /* 0x000fea0003800000 */
[----:B------:R-:W2:Y:S01]  /*0430*/  LDC.U8 R0, c[0x0][0x549] ;  /* 0x00015240ff007b82 */ /* 0x000ea20000000000 */
[----:B------:R-:W-:Y:S02]  /*0440*/  ISETP.NE.AND P1, PT, R29, -0x1, PT ;  /* 0xffffffff1d00780c */ /* 0x000fe40003f25270 */
[----:B------:R-:W-:-:S05]  /*0450*/  SHF.L.U32 R17, R234, 0x3, RZ ;  /* 0x00000003ea117819 */ /* 0x000fca00000006ff */
[----:B------:R-:W3:Y:S08]  /*0460*/  LDC.U8 R11, c[0x0][0x548] ;  /* 0x00015200ff0b7b82 */ /* 0x000ef00000000000 */
[----:B------:R-:W4:Y:S01]  /*0470*/  @!P1 LDC.64 R6, c[0x0][0x400] ;  /* 0x00010000ff069b82 */ /* 0x000f220000000a00 */
[----:B--2---:R-:W-:-:S07]  /*0480*/  ISETP.NE.AND P6, PT, R0, RZ, PT ;  /* 0x000000ff0000720c */ /* 0x004fce0003fc5270 */
[----:B------:R-:W2:Y:S08]  /*0490*/  @P1 LDC.64 R8, c[0x0][0x408] ;  /* 0x00010200ff081b82 */ /* 0x000eb00000000a00 */
[----:B------:R-:W5:Y:S01]  /*04a0*/  @P6 LDC.64 R2, c[0x0][0x430] ;  /* 0x00010c00ff026b82 */ /* 0x000f620000000a00 */
[----:B------:R-:W-:Y:S01]  /*04b0*/  @P6 MOV R16, 0x1 ;  /* 0x0000000100106802 */ /* 0x000fe20000000f00 */
[----:B----4-:R-:W-:-:S06]  /*04c0*/  @!P1 IMAD.WIDE.U32 R4, R20, R6, RZ ;  /* 0x0000000614049225 */ /* 0x010fcc00078e00ff */
[----:B------:R-:W4:Y:S01]  /*04d0*/  @P6 LDC R14, c[0x0][0x430] ;  /* 0x00010c00ff0e6b82 */ /* 0x000f220000000800 */
[----:B------:R-:W-:Y:S01]  /*04e0*/  @!P1 MOV R6, R4 ;  /* 0x0000000400069202 */ /* 0x000fe20000000f00 */
[----:B-----5:R-:W-:Y:S02]  /*04f0*/  @P6 IMAD R13, R2, R3, RZ ;  /* 0x00000003020d6224 */ /* 0x020fe400078e02ff */
[----:B--2---:R-:W-:Y:S01]  /*0500*/  @P1 IMAD.WIDE.U32 R2, R29, R8, RZ ;  /* 0x000000081d021225 */ /* 0x004fe200078e00ff */
[----:B---3--:R-:W-:Y:S06]  /*0510*/  @P6 BRA `(.L_x_140) ;  /* 0x0000000000286947 */ /* 0x008fec0003800000 */
[----:B------:R-:W-:Y:S01]  /*0520*/  ISETP.NE.AND P0, PT, R11, RZ, PT ;  /* 0x000000ff0b00720c */ /* 0x000fe20003f05270 */
[----:B------:R-:W2:-:S12]  /*0530*/  LDC R10, c[0x0][0x3e0] ;  /* 0x0000f800ff0a7b82 */ /* 0x000e980000000800 */
[----:B------:R-:W3:Y:S01]  /*0540*/  @P0 LDC R13, c[0x0][0x454] ;  /* 0x00011500ff0d0b82 */ /* 0x000ee20000000800 */
[----:B----4-:R-:W-:Y:S02]  /*0550*/  @P0 MOV R14, 0x1 ;  /* 0x00000001000e0802 */ /* 0x010fe40000000f00 */
[----:B------:R-:W-:-:S05]  /*0560*/  @!P0 MOV R14, 0x1 ;  /* 0x00000001000e8802 */ /* 0x000fca0000000f00 */
[----:B------:R-:W2:Y:S08]  /*0570*/  @P0 LDC R8, c[0x0][0x454] ;  /* 0x00011500ff080b82 */ /* 0x000eb00000000800 */
[----:B------:R-:W4:Y:S08]  /*0580*/  @!P0 LDC R0, c[0x0][0x434] ;  /* 0x00010d00ff008b82 */ /* 0x000f300000000800 */
[----:B------:R-:W1:Y:S01]  /*0590*/  @!P0 LDC R13, c[0x0][0x434] ;  /* 0x00010d00ff0d8b82 */ /* 0x000e620000000800 */
[----:B--2---:R-:W-:-:S02]  /*05a0*/  @P0 IMAD R16, R8, R10, RZ ;  /* 0x0000000a08100224 */ /* 0x004fc400078e02ff */
[----:B---34-:R-:W-:-:S07]  /*05b0*/  @!P0 IMAD R16, R0, R10, RZ ;  /* 0x0000000a00108224 */ /* 0x018fce00078e02ff */
.L_x_140:
[----:B------:R-:W2:Y:S01]  /*05c0*/  LDCU.64 UR4, c[0x0][0x410] ;  /* 0x00008200ff0477ac */ /* 0x000ea20008000a00 */
[----:B------:R-:W-:Y:S01]  /*05d0*/  @P1 IMAD.MOV.U32 R6, RZ, RZ, R2 ;  /* 0x000000ffff061224 */ /* 0x000fe200078e0002 */
[----:B------:R-:W-:Y:S01]  /*05e0*/  LOP3.LUT R17, R17, 0x38, RZ, 0xc0, !PT ;  /* 0x0000003811117812 */ /* 0x000fe200078ec0ff */
[----:B------:R-:W3:Y:S01]  /*05f0*/  LDC R15, c[0x0][0x434] ;  /* 0x00010d00ff0f7b82 */ /* 0x000ee20000000800 */
[----:B------:R-:W-:Y:S01]  /*0600*/  VIADD R12, R12, -UR10 ;  /* 0x8000000a0c0c7c36 */ /* 0x000fe20008000000 */
[----:B------:R-:W-:Y:S01]  /*0610*/  SHF.R.U32.HI R234, RZ, 0x3, R234 ;  /* 0x00000003ffea7819 */ /* 0x000fe200000116ea */
[----:B------:R-:W-:Y:S01]  /*0620*/  @!P1 IMAD R0, R20, R7, R5 ;  /* 0x0000000714009224 */ /* 0x000fe200078e0205 */
[----:B------:R-:W-:Y:S01]  /*0630*/  IADD3 R2, P0, PT, R17, R6, RZ ;  /* 0x0000000611027210 */ /* 0x000fe20007f1e0ff */
[----:B------:R-:W-:Y:S01]  /*0640*/  @P1 IMAD R0, R29, R9, R3 ;  /* 0x000000091d001224 */ /* 0x000fe200078e0203 */
[CC--:B------:R-:W-:Y:S01]  /*0650*/  ISETP.GE.AND P3, PT, R234.reuse, R12.reuse, PT ;  /* 0x0000000cea00720c */ /* 0x0c0fe20003f66270 */
[----:B------:R-:W-:Y:S01]  /*0660*/  UIMAD.WIDE.U32 UR8, UR16, 0x80, URZ ;  /* 0x00000080100878a5 */ /* 0x000fe2000f8e00ff */
[----:B------:R-:W-:Y:S01]  /*0670*/  ISETP.NE.AND P6, PT, R11, RZ, !P6 ;  /* 0x000000ff0b00720c */ /* 0x000fe200077c5270 */
[----:B------:R-:W-:Y:S01]  /*0680*/  IMAD.X R3, RZ, RZ, R0, P0 ;  /* 0x000000ffff037224 */ /* 0x000fe200000e0600 */
[----:B------:R-:W-:Y:S01]  /*0690*/  BSSY.RECONVERGENT B0, `(.L_x_141) ;  /* 0x000001a000007945 */ /* 0x000fe20003800200 */
[----:B------:R-:W-:Y:S01]  /*06a0*/  VIADD R25, R234, 0x10 ;  /* 0x00000010ea197836 */ /* 0x000fe20000000000 */
[----:B------:R-:W-:Y:S01]  /*06b0*/  ISETP.NE.AND P2, PT, R29, -0x1, PT ;  /* 0xffffffff1d00780c */ /* 0x000fe20003f45270 */
[----:B----4-:R-:W-:Y:S01]  /*06c0*/  IMAD R19, R14, UR10, RZ ;  /* 0x0000000a0e137c24 */ /* 0x010fe2000f8e02ff */
[----:B------:R-:W-:Y:S01]  /*06d0*/  ISETP.NE.AND P1, PT, R17, RZ, PT ;  /* 0x000000ff1100720c */ /* 0x000fe20003f25270 */
[----:B--2---:R-:W-:Y:S01]  /*06e0*/  IMAD.WIDE.U32 R10, R28, UR4, R2 ;  /* 0x000000041c0a7c25 */ /* 0x004fe2000f8e0002 */
[----:B------:R-:W-:-:S02]  /*06f0*/  ISETP.GE.AND P0, PT, R25, R12, PT ;  /* 0x0000000c1900720c */ /* 0x000fc40003f06270 */
[----:B------:R-:W-:Y:S01]  /*0700*/  LOP3.LUT R18, R17, 0x40, RZ, 0xfc, !PT ;  /* 0x0000004011127812 */ /* 0x000fe200078efcff */
[----:B------:R-:W-:Y:S01]  /*0710*/  IMAD R9, R28, UR5, R11 ;  /* 0x000000051c097c24 */ /* 0x000fe2000f8e020b */
[C---:B------:R-:W-:Y:S01]  /*0720*/  LOP3.LUT R7, R234.reuse, UR8, RZ, 0xfc, !PT ;  /* 0x00000008ea077c12 */ /* 0x040fe2000f8efcff */
[----:B------:R-:W-:Y:S01]  /*0730*/  VIADD R27, R234, 0x20 ;  /* 0x00000020ea1b7836 */ /* 0x000fe20000000000 */
[----:B------:R-:W-:Y:S07]  /*0740*/  @P3 BRA `(.L_x_142) ;  /* 0x0000000000383947 */ /* 0x000fee0003800000 */
[----:B------:R-:W2:Y:S01]  /*0750*/  LDC.64 R2, c[0x0][0x408] ;  /* 0x00010200ff027b82 */ /* 0x000ea20000000a00 */
[----:B------:R-:W4:Y:S01]  /*0760*/  LDCU UR6, c[0x0][0x440] ;  /* 0x00008800ff0677ac */ /* 0x000f220008000800 */
[----:B------:R-:W-:Y:S01]  /*0770*/  IMAD.MOV.U32 R8, RZ, RZ, R10 ;  /* 0x000000ffff087224 */ /* 0x000fe200078e000a */
[----:B------:R-:W5:Y:S01]  /*0780*/  LDCU.64 UR4, c[0x0][0x3f0] ;  /* 0x00007e00ff0477ac */ /* 0x000f620008000a00 */
[----:B----4-:R-:W-:Y:S02]  /*0790*/  ISETP.GE.AND P5, PT, R17, UR6, PT ;  /* 0x0000000611007c0c */ /* 0x010fe4000bfa6270 */
[----:B------:R-:W-:Y:S01]  /*07a0*/  ISETP.GE.AND P4, PT, R18, UR6, PT ;  /* 0x0000000612007c0c */ /* 0x000fe2000bf86270 */
[----:B--2---:R-:W-:Y:S02]  /*07b0*/  IMAD R0, R2, UR9, RZ ;  /* 0x0000000902007c24 */ /* 0x004fe4000f8e02ff */
[----:B------:R-:W-:-:S04]  /*07c0*/  IMAD.WIDE.U32 R4, R7, R2, R8 ;  /* 0x0000000207047225 */ /* 0x000fc800078e0008 */
[----:B------:R-:W-:Y:S01]  /*07d0*/  IMAD R3, R7, R3, R0 ;  /* 0x0000000307037224 */ /* 0x000fe200078e0200 */
[----:B-----5:R-:W-:-:S04]  /*07e0*/  LEA R2, P3, R4, UR4, 0x1 ;  /* 0x0000000404027c11 */ /* 0x020fc8000f8608ff */
[----:B------:R-:W-:-:S04]  /*07f0*/  IADD3 R3, PT, PT, R5, R3, RZ ;  /* 0x0000000305037210 */ /* 0x000fc80007ffe0ff */
[----:B------:R-:W-:-:S05]  /*0800*/  LEA.HI.X R3, R4, UR5, R3, 0x1, P3 ;  /* 0x0000000504037c11 */ /* 0x000fca00098f0c03 */
[----:B------:R2:W-:Y:S04]  /*0810*/  @!P5 STG.E.128 desc[UR14][R2.64], RZ ;  /* 0x000000ff0200d986 */ /* 0x0005e8000c101d0e */
[----:B------:R2:W-:Y:S02]  /*0820*/  @!P4 STG.E.128 desc[UR14][R2.64+0x80], RZ ;  /* 0x000080ff0200c986 */ /* 0x0005e4000c101d0e */
.L_x_142:
[----:B------:R-:W-:Y:S05]  /*0830*/  BSYNC.RECONVERGENT B0 ;  /* 0x0000000000007941 */ /* 0x000fea0003800200 */
.L_x_141:
[----:B------:R-:W-:Y:S01]  /*0840*/  BSSY.RECONVERGENT B0, `(.L_x_143) ;  /* 0x0000015000007945 */ /* 0x000fe20003800200 */
[----:B------:R-:W-:Y:S02]  /*0850*/  ISETP.GE.AND P3, PT, R27, R12, PT ;  /* 0x0000000c1b00720c */ /* 0x000fe40003f66270 */
[----:B------:R-:W-:Y:S01]  /*0860*/  IADD3 R26, PT, PT, R234, 0x30, RZ ;  /* 0x00000030ea1a7810 */ /* 0x000fe20007ffe0ff */
[----:B------:R-:W-:Y:S05]  /*0870*/  @P0 BRA `(.L_x_144) ;  /* 0x0000000000440947 */ /* 0x000fea0003800000 */
[----:B------:R-:W4:Y:S01]  /*0880*/  LDCU.64 UR6, c[0x0][0x408] ;  /* 0x00008100ff0677ac */ /* 0x000f220008000a00 */
[----:B------:R-:W-:Y:S01]  /*0890*/  IADD3 R6, P0, PT, R7, 0x10, RZ ;  /* 0x0000001007067810 */ /* 0x000fe20007f1e0ff */
[----:B--2---:R-:W-:Y:S01]  /*08a0*/  IMAD.MOV.U32 R2, RZ, RZ, R10 ;  /* 0x000000ffff027224 */ /* 0x004fe200078e000a */
[----:B------:R-:W-:Y:S01]  /*08b0*/  MOV R3, R9 ;  /* 0x0000000900037202 */ /* 0x000fe20000000f00 */
[----:B------:R-:W2:Y:S02]  /*08c0*/  LDCU UR10, c[0x0][0x440] ;  /* 0x00008800ff0a77ac */ /* 0x000ea40008000800 */
[----:B------:R-:W-:Y:S01]  /*08d0*/  IMAD.X R0, RZ, RZ, UR9, P0 ;  /* 0x00000009ff007e24 */ /* 0x000fe200080e06ff */
[----:B------:R-:W5:Y:S03]  /*08e0*/  LDCU.64 UR4, c[0x0][0x3f0] ;  /* 0x00007e00ff0477ac */ /* 0x000f660008000a00 */
[----:B----4-:R-:W-:-:S02]  /*08f0*/  IMAD R0, R0, UR6, RZ ;  /* 0x0000000600007c24 */ /* 0x010fc4000f8e02ff */
[----:B------:R-:W-:Y:S01]  /*0900*/  IMAD.WIDE.U32 R4, R6, UR6, R2 ;  /* 0x0000000606047c25 */ /* 0x000fe2000f8e0002 */
[----:B--2---:R-:W-:-:S03]  /*0910*/  ISETP.GE.AND P4, PT, R17, UR10, PT ;  /* 0x0000000a11007c0c */ /* 0x004fc6000bf86270 */
[----:B------:R-:W-:Y:S01]  /*0920*/  IMAD R6, R6, UR7, R0 ;  /* 0x0000000706067c24 */ /* 0x000fe2000f8e0200 */
[----:B------:R-:W-:Y:S02]  /*0930*/  ISETP.GE.AND P0, PT, R18, UR10, PT ;  /* 0x0000000a12007c0c */ /* 0x000fe4000bf06270 */
[----:B-----5:R-:W-:Y:S01]  /*0940*/  LEA R2, P5, R4, UR4, 0x1 ;  /* 0x0000000404027c11 */ /* 0x020fe2000f8a08ff */
[----:B------:R-:W-:-:S05]  /*0950*/  IMAD.IADD R6, R5, 0x1, R6 ;  /* 0x0000000105067824 */ /* 0x000fca00078e0206 */
[----:B------:R-:W-:-:S05]  /*0960*/  LEA.HI.X R3, R4, UR5, R6, 0x1, P5 ;  /* 0x0000000504037c11 */ /* 0x000fca000a8f0c06 */
[----:B------:R4:W-:Y:S04]  /*0970*/  @!P4 STG.E.128 desc[UR14][R2.64], RZ ;  /* 0x000000ff0200c986 */ /* 0x0009e8000c101d0e */
[----:B------:R4:W-:Y:S02]  /*0980*/  @!P0 STG.E.128 desc[UR14][R2.64+0x80], RZ ;  /* 0x000080ff02008986 */ /* 0x0009e4000c101d0e */
.L_x_144:
[----:B------:R-:W-:Y:S05]  /*0990*/  BSYNC.RECONVERGENT B0 ;  /* 0x0000000000007941 */ /* 0x000fea0003800200 */
.L_x_143:
[----:B------:R-:W-:Y:S01]  /*09a0*/  BSSY.RECONVERGENT B0, `(.L_x_145) ;  /* 0x0000015000007945 */ /* 0x000fe20003800200 */
[----:B------:R-:W-:Y:S02]  /*09b0*/  ISETP.GE.AND P0, PT, R26, R12, PT ;  /* 0x0000000c1a00720c */ /* 0x000fe40003f06270 */
[----:B------:R-:W-:Y:S01]  /*09c0*/  IADD3 R24, PT, PT, R234, 0x40, RZ ;  /* 0x00000040ea187810 */ /* 0x000fe20007ffe0ff */
[----:B------:R-:W-:Y:S05]  /*09d0*/  @P3 BRA `(.L_x_146) ;  /* 0x0000000000443947 */ /* 0x000fea0003800000 */
[----:B------:R-:W5:Y:S01]  /*09e0*/  LDCU.64 UR6, c[0x0][0x408] ;  /* 0x00008100ff0677ac */ /* 0x000f620008000a00 */
[----:B------:R-:W-:Y:S01]  /*09f0*/  IADD3 R6, P3, PT, R7, 0x20, RZ ;  /* 0x0000002007067810 */ /* 0x000fe20007f7e0ff */
[----:B--2-4-:R-:W-:Y:S01]  /*0a00*/  IMAD.MOV.U32 R2, RZ, RZ, R10 ;  /* 0x000000ffff027224 */ /* 0x014fe200078e000a */
[----:B------:R-:W-:Y:S01]  /*0a10*/  MOV R3, R9 ;  /* 0x0000000900037202 */ /* 0x000fe20000000f00 */
[----:B------:R-:W2:Y:S02]  /*0a20*/  LDCU UR10, c[0x0][0x440] ;  /* 0x00008800ff0a77ac */ /* 0x000ea40008000800 */
[----:B------:R-:W-:Y:S01]  /*0a30*/  IMAD.X R0, RZ, RZ, UR9, P3 ;  /* 0x00000009ff007e24 */ /* 0x000fe200098e06ff */
[----:B------:R-:W4:Y:S03]  /*0a40*/  LDCU.64 UR4, c[0x0][0x3f0] ;  /* 0x00007e00ff0477ac */ /* 0x000f260008000a00 */
[----:B-----5:R-:W-:-:S02]  /*0a50*/  IMAD R0, R0, UR6, RZ ;  /* 0x0000000600007c24 */ /* 0x020fc4000f8e02ff */
[----:B------:R-:W-:Y:S01]  /*0a60*/  IMAD.WIDE.U32 R4, R6, UR6, R2 ;  /* 0x0000000606047c25 */ /* 0x000fe2000f8e0002 */
[----:B--2---:R-:W-:-:S03]  /*0a70*/  ISETP.GE.AND P4, PT, R17, UR10, PT ;  /* 0x0000000a11007c0c */ /* 0x004fc6000bf86270 */
[----:B------:R-:W-:Y:S01]  /*0a80*/  IMAD R6, R6, UR7, R0 ;  /* 0x0000000706067c24 */ /* 0x000fe2000f8e0200 */
[----:B------:R-:W-:Y:S02]  /*0a90*/  ISETP.GE.AND P3, PT, R18, UR10, PT ;  /* 0x0000000a12007c0c */ /* 0x000fe4000bf66270 */
[----:B----4-:R-:W-:Y:S01]  /*0aa0*/  LEA R2, P5, R4, UR4, 0x1 ;  /* 0x0000000404027c11 */ /* 0x010fe2000f8a08ff */
[----:B------:R-:W-:-:S05]  /*0ab0*/  IMAD.IADD R6, R5, 0x1, R6 ;  /* 0x0000000105067824 */ /* 0x000fca00078e0206 */
[----:B------:R-:W-:-:S05]  /*0ac0*/  LEA.HI.X R3, R4, UR5, R6, 0x1, P5 ;  /* 0x0000000504037c11 */ /* 0x000fca000a8f0c06 */
[----:B------:R2:W-:Y:S04]  /*0ad0*/  @!P4 STG.E.128 desc[UR14][R2.64], RZ ;  /* 0x000000ff0200c986 */ /* 0x0005e8000c101d0e */
[----:B------:R2:W-:Y:S02]  /*0ae0*/  @!P3 STG.E.128 desc[UR14][R2.64+0x80], RZ ;  /* 0x000080ff0200b986 */ /* 0x0005e4000c101d0e */
.L_x_146:
[----:B------:R-:W-:Y:S05]  /*0af0*/  BSYNC.RECONVERGENT B0 ;  /* 0x0000000000007941 */ /* 0x000fea0003800200 */
.L_x_145:
        /* <DEDUP_REMOVED lines=21> */
.L_x_148:
[----:B------:R-:W-:Y:S05]  /*0c50*/  BSYNC.RECONVERGENT B0 ;  /* 0x0000000000007941 */ /* 0x000fea0003800200 */
.L_x_147:
[----:B------:R-:W-:Y:S01]  /*0c60*/  BSSY.RECONVERGENT B0, `(.L_x_149) ;  /* 0x0000017000007945 */ /* 0x000fe20003800200 */
[----:B------:R-:W-:Y:S01]  /*0c70*/  ISETP.GE.AND P0, PT, R22, R12, PT ;  /* 0x0000000c1600720c */ /* 0x000fe20003f06270 */
[----:B---3--:R-:W-:Y:S01]  /*0c80*/  IMAD R15, R20, R15, RZ ;  /* 0x0000000f140f7224 */ /* 0x008fe200078e02ff */
[C---:B------:R-:W-:Y:S02]  /*0c90*/  IADD3 R21, PT, PT, R234.reuse, 0x60, RZ ;  /* 0x00000060ea157810 */ /* 0x040fe40007ffe0ff */
[----:B------:R-:W-:Y:S01]  /*0ca0*/  IADD3 R23, PT, PT, R234, 0x70, RZ ;  /* 0x00000070ea177810 */ /* 0x000fe20007ffe0ff */
[----:B------:R-:W-:Y:S05]  /*0cb0*/  @P3 BRA `(.L_x_150) ;  /* 0x0000000000443947 */ /* 0x000fea0003800000 */
[----:B------:R-:W3:Y:S01]  /*0cc0*/  LDCU.64 UR6, c[0x0][0x408] ;  /* 0x00008100ff0677ac */ /* 0x000ee20008000a00 */
[----:B------:R-:W-:Y:S01]  /*0cd0*/  IADD3 R6, P3, PT, R7, 0x40, RZ ;  /* 0x0000004007067810 */ /* 0x000fe20007f7e0ff */
[----:B--2-4-:R-:W-:Y:S01]  /*0ce0*/  IMAD.MOV.U32 R2, RZ, RZ, R10 ;  /* 0x000000ffff027224 */ /* 0x014fe200078e000a */
[----:B------:R-:W-:Y:S01]  /*0cf0*/  MOV R3, R9 ;  /* 0x0000000900037202 */ /* 0x000fe20000000f00 */
[----:B------:R-:W2:Y:S02]  /*0d00*/  LDCU UR10, c[0x0][0x440] ;  /* 0x00008800ff0a77ac */ /* 0x000ea40008000800 */
[----:B------:R-:W-:Y:S01]  /*0d10*/  IMAD.X R0, RZ, RZ, UR9, P3 ;  /* 0x00000009ff007e24 */ /* 0x000fe200098e06ff */
[----:B------:R-:W4:Y:S03]  /*0d20*/  LDCU.64 UR4, c[0x0][0x3f0] ;  /* 0x00007e00ff0477ac */ /* 0x000f260008000a00 */
[----:B---3--:R-:W-:-:S02]  /*0d30*/  IMAD R0, R0, UR6, RZ ;  /* 0x0000000600007c24 */ /* 0x008fc4000f8e02ff */
        /* <DEDUP_REMOVED lines=9> */
.L_x_150:
[----:B------:R-:W-:Y:S05]  /*0dd0*/  BSYNC.RECONVERGENT B0 ;  /* 0x0000000000007941 */ /* 0x000fea0003800200 */
.L_x_149:
[----:B-1----:R-:W-:Y:S01]  /*0de0*/  IMAD R13, R28, R13, RZ ;  /* 0x0000000d1c0d7224 */ /* 0x002fe200078e02ff */
[----:B------:R-:W-:Y:S01]  /*0df0*/  SEL R15, R15, R29, !P2 ;  /* 0x0000001d0f0f7207 */ /* 0x000fe20005000000 */
[----:B------:R-:W-:Y:S01]  /*0e00*/  BSSY.RECONVERGENT B0, `(.L_x_151) ;  /* 0x0000017000007945 */ /* 0x000fe20003800200 */
[----:B------:R-:W-:Y:S01]  /*0e10*/  ISETP.GE.AND P5, PT, R21, R12, PT ;  /* 0x0000000c1500720c */ /* 0x000fe20003fa6270 */
[----:B------:R-:W-:Y:S01]  /*0e20*/  @!P6 IMAD R13, R20, R16, R13 ;  /* 0x00000010140de224 */ /* 0x000fe200078e020d */
[----:B------:R-:W-:Y:S02]  /*0e30*/  ISETP.GE.AND P4, PT, R23, R12, PT ;  /* 0x0000000c1700720c */ /* 0x000fe40003f86270 */
[----:B------:R-:W-:Y:S01]  /*0e40*/  SHF.R.S32.HI R16, RZ, 0x1f, R15 ;  /* 0x0000001fff107819 */ /* 0x000fe2000001140f */
[----:B------:R-:W-:Y:S10]  /*0e50*/  @P0 BRA `(.L_x_152) ;  /* 0x0000000000440947 */ /* 0x000ff40003800000 */
[----:B------:R-:W1:Y:S01]  /*0e60*/  LDCU.64 UR6, c[0x0][0x408] ;  /* 0x00008100ff0677ac */ /* 0x000e620008000a00 */
[----:B------:R-:W-:Y:S01]  /*0e70*/  IADD3 R6, P0, PT, R7, 0x50, RZ ;  /* 0x0000005007067810 */ /* 0x000fe20007f1e0ff */
[----:B--234-:R-:W-:Y:S01]  /*0e80*/  IMAD.MOV.U32 R2, RZ, RZ, R10 ;  /* 0x000000ffff027224 */ /* 0x01cfe200078e000a */
[----:B------:R-:W-:Y:S01]  /*0e90*/  MOV R3, R9 ;  /* 0x0000000900037202 */ /* 0x000fe20000000f00 */
[----:B------:R-:W2:Y:S02]  /*0ea0*/  LDCU UR10, c[0x0][0x440] ;  /* 0x00008800ff0a77ac */ /* 0x000ea40008000800 */
[----:B------:R-:W-:Y:S01]  /*0eb0*/  IMAD.X R0, RZ, RZ, UR9, P0 ;  /* 0x00000009ff007e24 */ /* 0x000fe200080e06ff */
[----:B------:R-:W3:Y:S03]  /*0ec0*/  LDCU.64 UR4, c[0x0][0x3f0] ;  /* 0x00007e00ff0477ac */ /* 0x000ee60008000a00 */
[----:B-1----:R-:W-:-:S02]  /*0ed0*/  IMAD R0, R0, UR6, RZ ;  /* 0x0000000600007c24 */ /* 0x002fc4000f8e02ff */
[----:B------:R-:W-:Y:S01]  /*0ee0*/  IMAD.WIDE.U32 R4, R6, UR6, R2 ;  /* 0x0000000606047c25 */ /* 0x000fe2000f8e0002 */
[----:B--2---:R-:W-:-:S03]  /*0ef0*/  ISETP.GE.AND P2, PT, R17, UR10, PT ;  /* 0x0000000a11007c0c */ /* 0x004fc6000bf46270 */
[----:B------:R-:W-:Y:S01]  /*0f00*/  IMAD R6, R6, UR7, R0 ;  /* 0x0000000706067c24 */ /* 0x000fe2000f8e0200 */
[----:B------:R-:W-:Y:S02]  /*0f10*/  ISETP.GE.AND P0, PT, R18, UR10, PT ;  /* 0x0000000a12007c0c */ /* 0x000fe4000bf06270 */
[----:B---3--:R-:W-:Y:S01]  /*0f20*/  LEA R2, P3, R4, UR4, 0x1 ;  /* 0x0000000404027c11 */ /* 0x008fe2000f8608ff */
[----:B------:R-:W-:-:S05]  /*0f30*/  IMAD.IADD R6, R5, 0x1, R6 ;  /* 0x0000000105067824 */ /* 0x000fca00078e0206 */
[----:B------:R-:W-:-:S05]  /*0f40*/  LEA.HI.X R3, R4, UR5, R6, 0x1, P3 ;  /* 0x0000000504037c11 */ /* 0x000fca00098f0c06 */
[----:B------:R1:W-:Y:S04]  /*0f50*/  @!P2 STG.E.128 desc[UR14][R2.64], RZ ;  /* 0x000000ff0200a986 */ /* 0x0003e8000c101d0e */
[----:B------:R1:W-:Y:S02]  /*0f60*/  @!P0 STG.E.128 desc[UR14][R2.64+0x80], RZ ;  /* 0x000080ff02008986 */ /* 0x0003e4000c101d0e */
.L_x_152:
[----:B------:R-:W-:Y:S05]  /*0f70*/  BSYNC.RECONVERGENT B0 ;  /* 0x0000000000007941 */ /* 0x000fea0003800200 */
.L_x_151:
[----:B------:R-:W-:Y:S04]  /*0f80*/  BSSY.RECONVERGENT B0, `(.L_x_153) ;  /* 0x0000013000007945 */ /* 0x000fe80003800200 */
[----:B------:R-:W-:Y:S05]  /*0f90*/  @P5 BRA `(.L_x_154) ;  /* 0x0000000000445947 */ /* 0x000fea0003800000 */
[----:B------:R-:W5:Y:S01]  /*0fa0*/  LDCU.64 UR6, c[0x0][0x408] ;  /* 0x00008100ff0677ac */ /* 0x000f620008000a00 */
[----:B------:R-:W-:Y:S01]  /*0fb0*/  IADD3 R6, P0, PT, R7, 0x60, RZ ;  /* 0x0000006007067810 */ /* 0x000fe20007f1e0ff */
[----:B-1234-:R-:W-:Y:S01]  /*0fc0*/  IMAD.MOV.U32 R2, RZ, RZ, R10 ;  /* 0x000000ffff027224 */ /* 0x01efe200078e000a */
[----:B------:R-:W-:Y:S01]  /*0fd0*/  MOV R3, R9 ;  /* 0x0000000900037202 */ /* 0x000fe20000000f00 */
[----:B------:R-:W1:Y:S02]  /*0fe0*/  LDCU UR10, c[0x0][0x440] ;  /* 0x00008800ff0a77ac */ /* 0x000e640008000800 */
[----:B------:R-:W-:Y:S01]  /*0ff0*/  IMAD.X R0, RZ, RZ, UR9, P0 ;  /* 0x00000009ff007e24 */ /* 0x000fe200080e06ff */
[----:B------:R-:W2:Y:S03]  /*1000*/  LDCU.64 UR4, c[0x0][0x3f0] ;  /* 0x00007e00ff0477ac */ /* 0x000ea60008000a00 */
[----:B-----5:R-:W-:-:S02]  /*1010*/  IMAD R0, R0, UR6, RZ ;  /* 0x0000000600007c24 */ /* 0x020fc4000f8e02ff */
[----:B------:R-:W-:Y:S01]  /*1020*/  IMAD.WIDE.U32 R4, R6, UR6, R2 ;  /* 0x0000000606047c25 */ /* 0x000fe2000f8e0002 */
[----:B-1----:R-:W-:-:S03]  /*1030*/  ISETP.GE.AND P2, PT, R17, UR10, PT ;  /* 0x0000000a11007c0c */ /* 0x002fc6000bf46270 */
[----:B------:R-:W-:Y:S01]  /*1040*/  IMAD R6, R6, UR7, R0 ;  /* 0x0000000706067c24 */ /* 0x000fe2000f8e0200 */
[----:B------:R-:W-:Y:S02]  /*1050*/  ISETP.GE.AND P0, PT, R18, UR10, PT ;  /* 0x0000000a12007c0c */ /* 0x000fe4000bf06270 */
[----:B--2---:R-:W-:Y:S01]  /*1060*/  LEA R2, P3, R4, UR4, 0x1 ;  /* 0x0000000404027c11 */ /* 0x004fe2000f8608ff */
[----:B------:R-:W-:-:S05]  /*1070*/  IMAD.IADD R6, R5, 0x1, R6 ;  /* 0x0000000105067824 */ /* 0x000fca00078e0206 */
[----:B------:R-:W-:-:S05]  /*1080*/  LEA.HI.X R3, R4, UR5, R6, 0x1, P3 ;  /* 0x0000000504037c11 */ /* 0x000fca00098f0c06 */
[----:B------:R1:W-:Y:S04]  /*1090*/  @!P2 STG.E.128 desc[UR14][R2.64], RZ ;  /* 0x000000ff0200a986 */ /* 0x0003e8000c101d0e */
[----:B------:R1:W-:Y:S02]  /*10a0*/  @!P0 STG.E.128 desc[UR14][R2.64+0x80], RZ ;  /* 0x000080ff02008986 */ /* 0x0003e4000c101d0e */
.L_x_154:
[----:B------:R-:W-:Y:S05]  /*10b0*/  BSYNC.RECONVERGENT B0 ;  /* 0x0000000000007941 */ /* 0x000fea0003800200 */
.L_x_153:
        /* <DEDUP_REMOVED lines=19> */
.L_x_156:
[----:B------:R-:W-:Y:S05]  /*11f0*/  BSYNC.RECONVERGENT B0 ;  /* 0x0000000000007941 */ /* 0x000fea0003800200 */
.L_x_155:
[----:B------:R-:W-:Y:S01]  /*1200*/  ISETP.GE.OR P4, PT, R234, R12, P1 ;  /* 0x0000000cea00720c */ /* 0x000fe20000f86670 */
[----:B------:R-:W-:Y:S01]  /*1210*/  BSSY.RECONVERGENT B0, `(.L_x_157) ;  /* 0x0000012000007945 */ /* 0x000fe20003800200 */
[----:B------:R-:W-:Y:S02]  /*1220*/  SEL R0, R15, RZ, P6 ;  /* 0x000000ff0f007207 */ /* 0x000fe40003000000 */
[----:B-1234-:R-:W-:Y:S02]  /*1230*/  SEL R3, R16, RZ, P6 ;  /* 0x000000ff10037207 */ /* 0x01efe40003000000 */
[----:B------:R-:W-:Y:S02]  /*1240*/  IADD3 R5, P3, P2, R19, R0, R13 ;  /* 0x0000000013057210 */ /* 0x000fe40007a7e00d */
[----:B------:R-:W-:Y:S02]  /*1250*/  SHF.R.S32.HI R0, RZ, 0x1f, R19 ;  /* 0x0000001fff007819 */ /* 0x000fe40000011413 */
[----:B------:R-:W-:-:S02]  /*1260*/  SHF.R.S32.HI R2, RZ, 0x1f, R13 ;  /* 0x0000001fff027819 */ /* 0x000fc4000001140d */
[-C--:B------:R-:W-:Y:S02]  /*1270*/  ISETP.GE.OR P0, PT, R25, R12.reuse, P1 ;  /* 0x0000000c1900720c */ /* 0x080fe40000f06670 */
[----:B------:R-:W-:Y:S02]  /*1280*/  ISETP.GE.OR P6, PT, R27, R12, P1 ;  /* 0x0000000c1b00720c */ /* 0x000fe40000fc6670 */
[----:B------:R-:W-:Y:S01]  /*1290*/  IADD3.X R4, PT, PT, R0, R3, R2, P3, P2 ;  /* 0x0000000300047210 */ /* 0x000fe20001fe4402 */
[----:B------:R-:W-:Y:S10]  /*12a0*/  @P4 BRA `(.L_x_158) ;  /* 0x0000000000204947 */ /* 0x000ff40003800000 */
[----:B------:R-:W1:Y:S01]  /*12b0*/  LDCU.64 UR4, c[0x0][0x420] ;  /* 0x00008400ff0477ac */ /* 0x000e620008000a00 */
[----:B------:R-:W-:-:S05]  /*12c0*/  IMAD R0, R234, R14, RZ ;  /* 0x0000000eea007224 */ /* 0x000fca00078e02ff */
[----:B------:R-:W-:-:S04]  /*12d0*/  IADD3 R3, P2, PT, R0, R5, RZ ;  /* 0x0000000500037210 */ /* 0x000fc80007f5e0ff */
[----:B------:R-:W-:Y:S02]  /*12e0*/  LEA.HI.X.SX32 R0, R0, R4, 0x1, P2 ;  /* 0x0000000400007211 */ /* 0x000fe400010f0eff */
[----:B-1----:R-:W-:-:S04]  /*12f0*/  LEA R2, P2, R3, UR4, 0x2 ;  /* 0x0000000403027c11 */ /* 0x002fc8000f8410ff */
[----:B------:R-:W-:Y:S01]  /*1300*/  LEA.HI.X R3, R3, UR5, R0, 0x2, P2 ;  /* 0x0000000503037c11 */ /* 0x000fe200090f1400 */
[----:B------:R-:W-:-:S05]  /*1310*/  IMAD.MOV.U32 R0, RZ, RZ, 0x7f800000 ;  /* 0x7f800000ff007424 */ /* 0x000fca00078e00ff */
[----:B------:R1:W-:Y:S03]  /*1320*/  STG.E desc[UR14][R2.64], R0 ;  /* 0x0000000002007986 */ /* 0x0003e6000c10190e */
.L_x_158:
[----:B------:R-:W-:Y:S05]  /*1330*/  BSYNC.RECONVERGENT B0 ;  /* 0x0000000000007941 */ /* 0x000fea0003800200 */
.L_x_157:
[----:B------:R-:W-:Y:S01]  /*1340*/  BSSY.RECONVERGENT B0, `(.L_x_159) ;  /* 0x000000f000007945 */ /* 0x000fe20003800200 */
[-C--:B------:R-:W-:Y:S02]  /*1350*/  ISETP.GE.OR P5, PT, R26, R12.reuse, P1 ;  /* 0x0000000c1a00720c */ /* 0x080fe40000fa6670 */
[-C--:B------:R-:W-:Y:S02]  /*1360*/  ISETP.GE.OR P4, PT, R24, R12.reuse, P1 ;  /* 0x0000000c1800720c */ /* 0x080fe40000f86670 */
[-C--:B------:R-:W-:Y:S02]  /*1370*/  ISETP.GE.OR P3, PT, R22, R12.reuse, P1 ;  /* 0x0000000c1600720c */ /* 0x080fe40000f66670 */
[-C--:B------:R-:W-:Y:S02]  /*1380*/  ISETP.GE.OR P2, PT, R21, R12.reuse, P1 ;  /* 0x0000000c1500720c */ /* 0x080fe40000f46670 */
[----:B------:R-:W-:Y:S01]  /*1390*/  ISETP.GE.OR P1, PT, R23, R12, P1 ;  /* 0x0000000c1700720c */ /* 0x000fe20000f26670 */
[----:B------:R-:W-:-:S12]  /*13a0*/  @P0 BRA `(.L_x_160) ;  /* 0x0000000000200947 */ /* 0x000fd80003800000 */
[----:B------:R-:W2:Y:S01]  /*13b0*/  LDCU.64 UR4, c[0x0][0x420] ;  /* 0x00008400ff0477ac */ /* 0x000ea20008000a00 */
[----:B-1----:R-:W-:-:S05]  /*13c0*/  IMAD R0, R25, R14, RZ ;  /* 0x0000000e19007224 */ /* 0x002fca00078e02ff */
[----:B------:R-:W-:-:S04]  /*13d0*/  IADD3 R3, P0, PT, R0, R5, RZ ;  /* 0x0000000500037210 */ /* 0x000fc80007f1e0ff */
[----:B------:R-:W-:Y:S02]  /*13e0*/  LEA.HI.X.SX32 R0, R0, R4, 0x1, P0 ;  /* 0x0000000400007211 */ /* 0x000fe400000f0eff */
[----:B--2---:R-:W-:-:S04]  /*13f0*/  LEA R2, P0, R3, UR4, 0x2 ;  /* 0x0000000403027c11 */ /* 0x004fc8000f8010ff */
[----:B------:R-:W-:Y:S01]  /*1400*/  LEA.HI.X R3, R3, UR5, R0, 0x2, P0 ;  /* 0x0000000503037c11 */ /* 0x000fe200080f1400 */
[----:B------:R-:W-:-:S05]  /*1410*/  IMAD.MOV.U32 R0, RZ, RZ, 0x7f800000 ;  /* 0x7f800000ff007424 */ /* 0x000fca00078e00ff */
[----:B------:R2:W-:Y:S03]  /*1420*/  STG.E desc[UR14][R2.64], R0 ;  /* 0x0000000002007986 */ /* 0x0005e6000c10190e */
.L_x_160:
[----:B------:R-:W-:Y:S05]  /*1430*/  BSYNC.RECONVERGENT B0 ;  /* 0x0000000000007941 */ /* 0x000fea0003800200 */
.L_x_159:
[----:B------:R-:W-:Y:S04]  /*1440*/  BSSY.RECONVERGENT B0, `(.L_x_161) ;  /* 0x000000a000007945 */ /* 0x000fe80003800200 */
[----:B------:R-:W-:Y:S05]  /*1450*/  @P6 BRA `(.L_x_162) ;  /* 0x0000000000206947 */ /* 0x000fea0003800000 */
[----:B------:R-:W3:Y:S01]  /*1460*/  LDCU.64 UR4, c[0x0][0x420] ;  /* 0x00008400ff0477ac */ /* 0x000ee20008000a00 */
[----:B-12---:R-:W-:-:S05]  /*1470*/  IMAD R0, R27, R14, RZ ;  /* 0x0000000e1b007224 */ /* 0x006fca00078e02ff */
[----:B------:R-:W-:-:S04]  /*1480*/  IADD3 R3, P0, PT, R0, R5, RZ ;  /* 0x0000000500037210 */ /* 0x000fc80007f1e0ff */
[----:B------:R-:W-:Y:S02]  /*1490*/  LEA.HI.X.SX32 R0, R0, R4, 0x1, P0 ;  /* 0x0000000400007211 */ /* 0x000fe400000f0eff */
[----:B---3--:R-:W-:-:S04]  /*14a0*/  LEA R2, P0, R3, UR4, 0x2 ;  /* 0x0000000403027c11 */ /* 0x008fc8000f8010ff */
[----:B------:R-:W-:Y:S01]  /*14b0*/  LEA.HI.X R3, R3, UR5, R0, 0x2, P0 ;  /* 0x0000000503037c11 */ /* 0x000fe200080f1400 */
[----:B------:R-:W-:-:S05]  /*14c0*/  IMAD.MOV.U32 R0, RZ, RZ, 0x7f800000 ;  /* 0x7f800000ff007424 */ /* 0x000fca00078e00ff */
[----:B------:R3:W-:Y:S03]  /*14d0*/  STG.E desc[UR14][R2.64], R0 ;  /* 0x0000000002007986 */ /* 0x0007e6000c10190e */
.L_x_162:
[----:B------:R-:W-:Y:S05]  /*14e0*/  BSYNC.RECONVERGENT B0 ;  /* 0x0000000000007941 */ /* 0x000fea0003800200 */
.L_x_161:
[----:B------:R-:W-:Y:S04]  /*14f0*/  BSSY.RECONVERGENT B0, `(.L_x_163) ;  /* 0x000000a000007945 */ /* 0x000fe80003800200 */
[----:B------:R-:W-:Y:S05]  /*1500*/  @P5 BRA `(.L_x_164) ;  /* 0x0000000000205947 */ /* 0x000fea0003800000 */
[----:B------:R-:W4:Y:S01]  /*1510*/  LDCU.64 UR4, c[0x0][0x420] ;  /* 0x00008400ff0477ac */ /* 0x000f220008000a00 */
[----:B-123--:R-:W-:-:S05]  /*1520*/  IMAD R0, R26, R14, RZ ;  /* 0x0000000e1a007224 */ /* 0x00efca00078e02ff */
[----:B------:R-:W-:-:S04]  /*1530*/  IADD3 R3, P0, PT, R0, R5, RZ ;  /* 0x0000000500037210 */ /* 0x000fc80007f1e0ff */
[----:B------:R-:W-:Y:S02]  /*1540*/  LEA.HI.X.SX32 R0, R0, R4, 0x1, P0 ;  /* 0x0000000400007211 */ /* 0x000fe400000f0eff */
[----:B----4-:R-:W-:-:S04]  /*1550*/  LEA R2, P0, R3, UR4, 0x2 ;  /* 0x0000000403027c11 */ /* 0x010fc8000f8010ff */
[----:B------:R-:W-:Y:S01]  /*1560*/  LEA.HI.X R3, R3, UR5, R0, 0x2, P0 ;  /* 0x0000000503037c11 */ /* 0x000fe200080f1400 */
[----:B------:R-:W-:-:S05]  /*1570*/  IMAD.MOV.U32 R0, RZ, RZ, 0x7f800000 ;  /* 0x7f800000ff007424 */ /* 0x000fca00078e00ff */
[----:B------:R4:W-:Y:S03]  /*1580*/  STG.E desc[UR14][R2.64], R0 ;  /* 0x0000000002007986 */ /* 0x0009e6000c10190e */
.L_x_164:
[----:B------:R-:W-:Y:S05]  /*1590*/  BSYNC.RECONVERGENT B0 ;  /* 0x0000000000007941 */ /* 0x000fea0003800200 */
.L_x_163:
[----:B------:R-:W-:Y:S04]  /*15a0*/  BSSY.RECONVERGENT B0, `(.L_x_165) ;  /* 0x000000a000007945 */ /* 0x000fe80003800200 */
[----:B------:R-:W-:Y:S05]  /*15b0*/  @P4 BRA `(.L_x_166) ;  /* 0x0000000000204947 */ /* 0x000fea0003800000 */
[----:B------:R-:W5:Y:S01]  /*15c0*/  LDCU.64 UR4, c[0x0][0x420] ;  /* 0x00008400ff0477ac */ /* 0x000f620008000a00 */
[----:B-1234-:R-:W-:-:S05]  /*15d0*/  IMAD R0, R24, R14, RZ ;  /* 0x0000000e18007224 */ /* 0x01efca00078e02ff */
[----:B------:R-:W-:-:S04]  /*15e0*/  IADD3 R3, P0, PT, R0, R5, RZ ;  /* 0x0000000500037210 */ /* 0x000fc80007f1e0ff */
[----:B------:R-:W-:Y:S02]  /*15f0*/  LEA.HI.X.SX32 R0, R0, R4, 0x1, P0 ;  /* 0x0000000400007211 */ /* 0x000fe400000f0eff */
[----:B-----5:R-:W-:-:S04]  /*1600*/  LEA R2, P0, R3, UR4, 0x2 ;  /* 0x0000000403027c11 */ /* 0x020fc8000f8010ff */
[----:B------:R-:W-:Y:S01]  /*1610*/  LEA.HI.X R3, R3, UR5, R0, 0x2, P0 ;  /* 0x0000000503037c11 */ /* 0x000fe200080f1400 */
[----:B------:R-:W-:-:S05]  /*1620*/  IMAD.MOV.U32 R0, RZ, RZ, 0x7f800000 ;  /* 0x7f800000ff007424 */ /* 0x000fca00078e00ff */
[----:B------:R1:W-:Y:S03]  /*1630*/  STG.E desc[UR14][R2.64], R0 ;  /* 0x0000000002007986 */ /* 0x0003e6000c10190e */
.L_x_166:
[----:B------:R-:W-:Y:S05]  /*1640*/  BSYNC.RECONVERGENT B0 ;  /* 0x0000000000007941 */ /* 0x000fea0003800200 */
.L_x_165:
        /* <DEDUP_REMOVED lines=10> */
.L_x_168:
[----:B------:R-:W-:Y:S05]  /*16f0*/  BSYNC.RECONVERGENT B0 ;  /* 0x0000000000007941 */ /* 0x000fea0003800200 */
.L_x_167:
        /* <DEDUP_REMOVED lines=10> */
.L_x_170:
[----:B------:R-:W-:Y:S05]  /*17a0*/  BSYNC.RECONVERGENT B0 ;  /* 0x0000000000007941 */ /* 0x000fea0003800200 */
.L_x_169:
[----:B------:R-:W-:Y:S05]  /*17b0*/  @P1 EXIT ;  /* 0x000000000000194d */ /* 0x000fea0003800000 */
[----:B------:R-:W5:Y:S01]  /*17c0*/  LDCU.64 UR4, c[0x0][0x420] ;  /* 0x00008400ff0477ac */ /* 0x000f620008000a00 */
[----:B-1234-:R-:W-:-:S05]  /*17d0*/  IMAD R0, R23, R14, RZ ;  /* 0x0000000e17007224 */ /* 0x01efca00078e02ff */
[----:B------:R-:W-:-:S04]  /*17e0*/  IADD3 R3, P0, PT, R0, R5, RZ ;  /* 0x0000000500037210 */ /* 0x000fc80007f1e0ff */
[----:B------:R-:W-:Y:S02]  /*17f0*/  LEA.HI.X.SX32 R0, R0, R4, 0x1, P0 ;  /* 0x0000000400007211 */ /* 0x000fe400000f0eff */
[----:B-----5:R-:W-:-:S04]  /*1800*/  LEA R2, P0, R3, UR4, 0x2 ;  /* 0x0000000403027c11 */ /* 0x020fc8000f8010ff */
[----:B------:R-:W-:Y:S01]  /*1810*/  LEA.HI.X R3, R3, UR5, R0, 0x2, P0 ;  /* 0x0000000503037c11 */ /* 0x000fe200080f1400 */
[----:B------:R-:W-:-:S05]  /*1820*/  IMAD.MOV.U32 R0, RZ, RZ, 0x7f800000 ;  /* 0x7f800000ff007424 */ /* 0x000fca00078e00ff */
[----:B------:R-:W-:Y:S01]  /*1830*/  STG.E desc[UR14][R2.64], R0 ;  /* 0x0000000002007986 */ /* 0x000fe2000c10190e */
[----:B------:R-:W-:Y:S05]  /*1840*/  EXIT ;  /* 0x000000000000794d */ /* 0x000fea0003800000 */
.L_x_139:
[----:B------:R-:W-:Y:S02]  /*1850*/  ISETP.NE.AND P0, PT, R29, -0x1, PT ;  /* 0xffffffff1d00780c */ /* 0x000fe40003f05270 */
[----:B------:R-:W-:-:S11]  /*1860*/  ISETP.NE.AND P2, PT, R11, -0x1, PT ;  /* 0xffffffff0b00780c */ /* 0x000fd60003f45270 */
[----:B------:R-:W2:Y:S08]  /*1870*/  @!P0 LDC.64 R6, c[0x0][0x398] ;  /* 0x0000e600ff068b82 */ /* 0x000eb00000000a00 */
[----:B------:R-:W3:Y:S01]  /*1880*/  @P0 LDC.64 R8, c[0x0][0x3b0] ;  /* 0x0000ec00ff080b82 */ /* 0x000ee20000000a00 */
[----:B--2---:R-:W-:-:S04]  /*1890*/  @!P0 IMAD.WIDE.U32 R4, R20, R6, RZ ;  /* 0x0000000614048225 */ /* 0x004fc800078e00ff */
[----:B------:R-:W-:Y:S01]  /*18a0*/  @!P0 IMAD R16, R20, R7, R5 ;  /* 0x0000000714108224 */ /* 0x000fe200078e0205 */
[----:B------:R-:W-:Y:S01]  /*18b0*/  @!P0 MOV R13, R4 ;  /* 0x00000004000d8202 */ /* 0x000fe20000000f00 */
[----:B---3--:R-:W-:-:S04]  /*18c0*/  @P0 IMAD.WIDE.U32 R2, R29, R8, RZ ;  /* 0x000000081d020225 */ /* 0x008fc800078e00ff */
[----:B------:R-:W-:Y:S01]  /*18d0*/  @P0 IMAD R16, R29, R9, R3 ;  /* 0x000000091d100224 */ /* 0x000fe200078e0203 */
[----:B------:R-:W-:Y:S01]  /*18e0*/  @P0 MOV R13, R2 ;  /* 0x00000002000d0202 */ /* 0x000fe20000000f00 */
[----:B------:R-:W-:Y:S06]  /*18f0*/  @P2 BRA `(.L_x_171) ;  /* 0x0000000000342947 */ /* 0x000fec0003800000 */
[----:B------:R-:W2:Y:S01]  /*1900*/  LDCU.64 UR4, c[0x0][0x3b8] ;  /* 0x00007700ff0477ac */ /* 0x000ea20008000a00 */
[----:B------:R-:W-:Y:S01]  /*1910*/  SHF.R.S32.HI R0, RZ, 0x1f, R10 ;  /* 0x0000001fff007819 */ /* 0x000fe2000001140a */
[----:B------:R-:W3:Y:S01]  /*1920*/  LDCU.64 UR6, c[0x0][0x3a0] ;  /* 0x00007400ff0677ac */ /* 0x000ee20008000a00 */
[----:B--2---:R-:W-:Y:S02]  /*1930*/  MOV R50, UR4 ;  /* 0x0000000400327c02 */ /* 0x004fe40008000f00 */
[----:B------:R-:W-:-:S03]  /*1940*/  MOV R51, UR5 ;  /* 0x0000000500337c02 */ /* 0x000fc60008000f00 */
[-C--:B------:R-:W-:Y:S02]  /*1950*/  IMAD R0, R0, R50.reuse, RZ ;  /* 0x0000003200007224 */ /* 0x080fe400078e02ff */
[----:B------:R-:W-:-:S04]  /*1960*/  IMAD.WIDE.U32 R2, R10, R50, RZ ;  /* 0x000000320a027225 */ /* 0x000fc800078e00ff */
[----:B------:R-:W-:-:S05]  /*1970*/  IMAD R0, R10, R51, R0 ;  /* 0x000000330a007224 */ /* 0x000fca00078e0200 */
[----:B------:R-:W-:-:S03]  /*1980*/  IADD3 R3, PT, PT, R3, R0, RZ ;  /* 0x0000000003037210 */ /* 0x000fc60007ffe0ff */
[----:B---3--:R-:W-:-:S04]  /*1990*/  IMAD.WIDE.U32 R2, R20, UR6, R2 ;  /* 0x0000000614027c25 */ /* 0x008fc8000f8e0002 */
[----:B------:R-:W-:Y:S01]  /*19a0*/  IMAD R7, R20, UR7, R3 ;  /* 0x0000000714077c24 */ /* 0x000fe2000f8e0203 */
[----:B------:R-:W-:Y:S01]  /*19b0*/  MOV R5, R2 ;  /* 0x0000000200057202 */ /* 0x000fe20000000f00 */
[----:B------:R-:W-:Y:S06]  /*19c0*/  BRA `(.L_x_172) ;  /* 0x0000000000187947 */ /* 0x000fec0003800000 */
.L_x_171:
[----:B------:R-:W2:Y:S01]  /*19d0*/  LDC.64 R50, c[0x0][0x3b8] ;  /* 0x0000ee00ff327b82 */ /* 0x000ea20000000a00 */
[----:B------:R-:W-:-:S05]  /*19e0*/  IADD3 R2, PT, PT, R10, R11, RZ ;  /* 0x0000000b0a027210 */ /* 0x000fca0007ffe0ff */
[C---:B--2---:R-:W-:Y:S02]  /*19f0*/  IMAD R0, R2.reuse, R51, RZ ;  /* 0x0000003302007224 */ /* 0x044fe400078e02ff */
[----:B------:R-:W-:-:S05]  /*1a00*/  IMAD.WIDE.U32 R2, R2, R50, RZ ;  /* 0x0000003202027225 */ /* 0x000fca00078e00ff */
[----:B------:R-:W-:Y:S02]  /*1a10*/  IADD3 R7, PT, PT, R3, R0, RZ ;  /* 0x0000000003077210 */ /* 0x000fe40007ffe0ff */
[----:B------:R-:W-:-:S07]  /*1a20*/  MOV R5, R2 ;  /* 0x0000000200057202 */ /* 0x000fce0000000f00 */
.L_x_172:
[----:B------:R-:W2:Y:S01]  /*1a30*/  LDC R6, c[0x0][0x3e8] ;  /* 0x0000fa00ff067b82 */ /* 0x000ea20000000800 */
[----:B------:R-:W-:Y:S02]  /*1a40*/  IABS R8, R28 ;  /* 0x0000001c00087213 */ /* 0x000fe40000000000 */
[----:B--2---:R-:W-:-:S04]  /*1a50*/  IABS R4, R6 ;  /* 0x0000000600047213 */ /* 0x004fc80000000000 */
[----:B------:R-:W2:Y:S08]  /*1a60*/  I2F.RP R2, R4 ;  /* 0x0000000400027306 */ /* 0x000eb00000209400 */
[----:B--2---:R-:W2:Y:S02]  /*1a70*/  MUFU.RCP R2, R2 ;  /* 0x0000000200027308 */ /* 0x004ea40000001000 */
[----:B--2---:R-:W-:-:S06]  /*1a80*/  VIADD R2, R2, 0xffffffe ;  /* 0x0ffffffe02027836 */ /* 0x004fcc0000000000 */
[----:B------:R-:W2:Y:S02]  /*1a90*/  F2I.FTZ.U32.TRUNC.NTZ R3, R2 ;  /* 0x0000000200037305 */ /* 0x000ea4000021f000 */
[----:B--2---:R-:W-:Y:S01]  /*1aa0*/  IMAD.MOV R0, RZ, RZ, -R3 ;  /* 0x000000ffff007224 */ /* 0x004fe200078e0a03 */
[----:B------:R-:W-:-:S03]  /*1ab0*/  MOV R2, RZ ;  /* 0x000000ff00027202 */ /* 0x000fc60000000f00 */
[----:B------:R-:W-:-:S04]  /*1ac0*/  IMAD R0, R0, R4, RZ ;  /* 0x0000000400007224 */ /* 0x000fc800078e02ff */
[----:B------:R-:W-:-:S04]  /*1ad0*/  IMAD.HI.U32 R0, R3, R0, R2 ;  /* 0x0000000003007227 */ /* 0x000fc800078e0002 */
[----:B------:R-:W-:-:S04]  /*1ae0*/  IMAD.MOV.U32 R3, RZ, RZ, R8 ;  /* 0x000000ffff037224 */ /* 0x000fc800078e0008 */
[----:B------:R-:W-:-:S04]  /*1af0*/  IMAD.HI.U32 R0, R0, R3, RZ ;  /* 0x0000000300007227 */ /* 0x000fc800078e00ff */
[----:B------:R-:W-:-:S04]  /*1b00*/  IMAD.MOV R2, RZ, RZ, -R0 ;  /* 0x000000ffff027224 */ /* 0x000fc800078e0a00 */
[----:B------:R-:W-:-:S05]  /*1b10*/  IMAD R2, R4, R2, R3 ;  /* 0x0000000204027224 */ /* 0x000fca00078e0203 */
[----:B------:R-:W-:-:S13]  /*1b20*/  ISETP.GT.U32.AND P1, PT, R4, R2, PT ;  /* 0x000000020400720c */ /* 0x000fda0003f24070 */
[-C--:B------:R-:W-:Y:S01]  /*1b30*/  @!P1 IADD3 R2, PT, PT, R2, -R4.reuse, RZ ;  /* 0x8000000402029210 */ /* 0x080fe20007ffe0ff */
[----:B------:R-:W-:Y:S01]  /*1b40*/  @!P1 VIADD R0, R0, 0x1 ;  /* 0x0000000100009836 */ /* 0x000fe20000000000 */
[----:B------:R-:W-:Y:S02]  /*1b50*/  ISETP.NE.AND P1, PT, R6, RZ, PT ;  /* 0x000000ff0600720c */ /* 0x000fe40003f25270 */
[----:B------:R-:W-:Y:S02]  /*1b60*/  ISETP.GE.U32.AND P3, PT, R2, R4, PT ;  /* 0x000000040200720c */ /* 0x000fe40003f66070 */
[----:B------:R-:W-:-:S04]  /*1b70*/  LOP3.LUT R2, R28, R6, RZ, 0x3c, !PT ;  /* 0x000000061c027212 */ /* 0x000fc800078e3cff */
[----:B------:R-:W-:-:S07]  /*1b80*/  ISETP.GE.AND P0, PT, R2, RZ, PT ;  /* 0x000000ff0200720c */ /* 0x000fce0003f06270 */
[----:B------:R-:W-:-:S05]  /*1b90*/  @P3 IADD3 R0, PT, PT, R0, 0x1, RZ ;  /* 0x0000000100003810 */ /* 0x000fca0007ffe0ff */
[----:B------:R-:W-:-:S05]  /*1ba0*/  IMAD.MOV.U32 R8, RZ, RZ, R0 ;  /* 0x000000ffff087224 */ /* 0x000fca00078e0000 */
[----:B------:R-:W-:Y:S02]  /*1bb0*/  @!P0 IADD3 R8, PT, PT, -R8, RZ, RZ ;  /* 0x000000ff08088210 */ /* 0x000fe40007ffe1ff */
[----:B------:R-:W-:Y:S01]  /*1bc0*/  @!P1 LOP3.LUT R8, RZ, R6, RZ, 0x33, !PT ;  /* 0x00000006ff089212 */ /* 0x000fe200078e33ff */
        /* <DEDUP_REMOVED lines=14> */
.L_x_173:
[----:B------:R-:W2:Y:S01]  /*1cb0*/  LDC.64 R14, c[0x0][0x3c0] ;  /* 0x0000f000ff0e7b82 */ /* 0x000ea20000000a00 */
[----:B------:R-:W-:-:S05]  /*1cc0*/  IADD3 R0, PT, PT, R10, R11, RZ ;  /* 0x0000000b0a007210 */ /* 0x000fca0007ffe0ff */
[C---:B--2---:R-:W-:Y:S02]  /*1cd0*/  IMAD R4, R0.reuse, R15, RZ ;  /* 0x0000000f00047224 */ /* 0x044fe400078e02ff */
[----:B------:R-:W-:-:S05]  /*1ce0*/  IMAD.WIDE.U32 R2, R0, R14, RZ ;  /* 0x0000000e00027225 */ /* 0x000fca00078e00ff */
[----:B------:R-:W-:Y:S02]  /*1cf0*/  IADD3 R4, PT, PT, R3, R4, RZ ;  /* 0x0000000403047210 */ /* 0x000fe40007ffe0ff */
[----:B------:R-:W-:-:S07]  /*1d00*/  MOV R6, R2 ;  /* 0x0000000200067202 */ /* 0x000fce0000000f00 */
.L_x_174:
[----:B------:R-:W-:Y:S01]  /*1d10*/  IMAD.SHL.U32 R246, R234, 0x8, RZ ;  /* 0x00000008eaf67824 */ /* 0x000fe200078e00ff */
[----:B------:R-:W-:Y:S01]  /*1d20*/  SHF.R.U32.HI R17, RZ, 0x3, R234 ;  /* 0x00000003ff117819 */ /* 0x000fe200000116ea */
[----:B------:R-:W2:Y:S01]  /*1d30*/  LDCU.128 UR4, c[0x0][0x3d0] ;  /* 0x00007a00ff0477ac */ /* 0x000ea20008000c00 */
[----:B------:R-:W-:Y:S01]  /*1d40*/  VIADD R11, R12, -UR10 ;  /* 0x8000000a0c0b7c36 */ /* 0x000fe20008000000 */
[----:B------:R-:W3:Y:S01]  /*1d50*/  S2UR UR17, SR_CgaCtaId ;  /* 0x00000000001179c3 */ /* 0x000ee20000008800 */
[----:B------:R-:W-:Y:S01]  /*1d60*/  LOP3.LUT R230, R246, 0x38, RZ, 0xc0, !PT ;  /* 0x00000038f6e67812 */ /* 0x000fe200078ec0ff */
[C---:B------:R-:W-:Y:S01]  /*1d70*/  VIADD R0, R17.reuse, 0x40 ;  /* 0x0000004011007836 */ /* 0x040fe20000000000 */
[----:B------:R-:W4:Y:S01]  /*1d80*/  LDCU.64 UR12, c[0x0][0x388] ;  /* 0x00007100ff0c77ac */ /* 0x000f220008000a00 */
[----:B------:R1:W-:Y:S01]  /*1d90*/  STL [R1+0x14], R11 ;  /* 0x0000140b01007387 */ /* 0x0003e20000100800 */
[----:B------:R-:W-:Y:S01]  /*1da0*/  IADD3 R2, P0, PT, R230, R5, RZ ;  /* 0x00000005e6027210 */ /* 0x000fe20007f1e0ff */
[----:B------:R-:W-:Y:S01]  /*1db0*/  BSSY.RECONVERGENT B0, `(.L_x_175) ;  /* 0x0000047000007945 */ /* 0x000fe20003800200 */
[-C--:B------:R-:W-:Y:S01]  /*1dc0*/  ISETP.GE.AND P3, PT, R0, R11.reuse, PT ;  /* 0x0000000b0000720c */ /* 0x080fe20003f66270 */
[C---:B------:R-:W-:Y:S01]  /*1dd0*/  VIADD R0, R17.reuse, 0x60 ;  /* 0x0000006011007836 */ /* 0x040fe20000000000 */
[----:B------:R-:W5:Y:S01]  /*1de0*/  LDCU.64 UR10, c[0x0][0x390] ;  /* 0x00007200ff0a77ac */ /* 0x000f620008000a00 */
[----:B------:R-:W-:Y:S01]  /*1df0*/  IMAD.X R3, RZ, RZ, R7, P0 ;  /* 0x000000ffff037224 */ /* 0x000fe200000e0607 */
[C---:B------:R-:W-:Y:S01]  /*1e00*/  IADD3 R7, PT, PT, R17.reuse, 0x50, RZ ;  /* 0x0000005011077810 */ /* 0x040fe20007ffe0ff */
[C---:B------:R-:W-:Y:S01]  /*1e10*/  VIADD R18, R17.reuse, 0x20 ;  /* 0x0000002011127836 */ /* 0x040fe20000000000 */
[----:B------:R-:W-:Y:S01]  /*1e20*/  IADD3 R6, P0, PT, R230, R6, RZ ;  /* 0x00000006e6067210 */ /* 0x000fe20007f1e0ff */
[----:B------:R-:W-:Y:S01]  /*1e30*/  IMAD.WIDE.U32 R2, R17, R50, R2 ;  /* 0x0000003211027225 */ /* 0x000fe200078e0002 */
[-C--:B------:R-:W-:Y:S01]  /*1e40*/  ISETP.GE.AND P2, PT, R7, R11.reuse, PT ;  /* 0x0000000b0700720c */ /* 0x080fe20003f46270 */
[----:B------:R-:W1:Y:S01]  /*1e50*/  LDCU.64 UR8, c[0x0][0x3c8] ;  /* 0x00007900ff0877ac */ /* 0x000e620008000a00 */
[----:B------:R-:W-:Y:S01]  /*1e60*/  ISETP.GE.AND P1, PT, R0, R11, PT ;  /* 0x0000000b0000720c */ /* 0x000fe20003f26270 */
[----:B------:R-:W-:Y:S01]  /*1e70*/  IMAD.X R7, RZ, RZ, R4, P0 ;  /* 0x000000ffff077224 */ /* 0x000fe200000e0604 */
[----:B------:R-:W-:Y:S01]  /*1e80*/  SHF.R.S32.HI R0, RZ, 0x1f, R8 ;  /* 0x0000001fff007819 */ /* 0x000fe20000011408 */
[C---:B------:R-:W-:Y:S01]  /*1e90*/  IMAD R5, R17.reuse, R51, R3 ;  /* 0x0000003311057224 */ /* 0x040fe200078e0203 */
[----:B------:R-:W-:Y:S01]  /*1ea0*/  LOP3.LUT R238, R246, 0x1e00, RZ, 0xc0, !PT ;  /* 0x00001e00f6ee7812 */ /* 0x000fe200078ec0ff */
[----:B------:R-:W-:Y:S01]  /*1eb0*/  IMAD.MOV.U32 R4, RZ, RZ, R2 ;  /* 0x000000ffff047224 */ /* 0x000fe200078e0002 */
[C---:B------:R-:W-:Y:S01]  /*1ec0*/  IADD3 R19, PT, PT, R17.reuse, 0x10, RZ ;  /* 0x0000001011137810 */ /* 0x040fe20007ffe0ff */
[----:B------:R-:W-:Y:S01]  /*1ed0*/  IMAD.WIDE.U32 R2, R17, R14, R6 ;  /* 0x0000000e11027225 */ /* 0x000fe200078e0006 */
[----:B------:R-:W-:-:S03]  /*1ee0*/  LOP3.LUT R247, R230, 0x40, RZ, 0xfc, !PT ;  /* 0x00000040e6f77812 */ /* 0x000fc600078efcff */
[C---:B--2---:R-:W-:Y:S02]  /*1ef0*/  IMAD R6, R0.reuse, UR4, RZ ;  /* 0x0000000400067c24 */ /* 0x044fe4000f8e02ff */
[----:B------:R-:W-:Y:S01]  /*1f00*/  IMAD R9, R0, UR6, RZ ;  /* 0x0000000600097c24 */ /* 0x000fe2000f8e02ff */
[----:B------:R-:W-:Y:S01]  /*1f10*/  LOP3.LUT R0, R246, 0x1f8, RZ, 0xc0, !PT ;  /* 0x000001f8f6007812 */ /* 0x000fe200078ec0ff */
[----:B------:R-:W-:Y:S02]  /*1f20*/  IMAD R3, R17, R15, R3 ;  /* 0x0000000f11037224 */ /* 0x000fe400078e0203 */
[----:B------:R-:W-:Y:S01]  /*1f30*/  IMAD R10, R8, UR5, R6 ;  /* 0x00000005080a7c24 */ /* 0x000fe2000f8e0206 */
[----:B------:R-:W-:Y:S01]  /*1f40*/  LOP3.LUT R0, R0, 0x38, R234, 0x78, !PT ;  /* 0x0000003800007812 */ /* 0x000fe200078e78ea */
[----:B------:R-:W-:Y:S01]  /*1f50*/  IMAD.WIDE.U32 R6, R8, UR4, R4 ;  /* 0x0000000408067c25 */ /* 0x000fe2000f8e0004 */
[----:B------:R-:W-:Y:S01]  /*1f60*/  IADD3 R4, P0, PT, R230, R13, RZ ;  /* 0x0000000de6047210 */ /* 0x000fe20007f1e0ff */
[----:B------:R-:W-:Y:S01]  /*1f70*/  UMOV UR5, 0x400 ;  /* 0x0000040000057882 */ /* 0x000fe20000000000 */
[----:B------:R-:W-:Y:S01]  /*1f80*/  LOP3.LUT R238, R0, R238, RZ, 0xfc, !PT ;  /* 0x000000ee00ee7212 */ /* 0x000fe200078efcff */
[C---:B------:R-:W-:Y:S01]  /*1f90*/  IMAD R5, R8.reuse, UR7, R9 ;  /* 0x0000000708057c24 */ /* 0x040fe2000f8e0209 */
[----:B------:R-:W-:Y:S01]  /*1fa0*/  IADD3 R0, PT, PT, R7, R10, RZ ;  /* 0x0000000a07007210 */ /* 0x000fe20007ffe0ff */
[----:B------:R-:W-:Y:S01]  /*1fb0*/  IMAD.WIDE.U32 R2, R8, UR6, R2 ;  /* 0x0000000608027c25 */ /* 0x000fe2000f8e0002 */
[----:B------:R-:W-:Y:S01]  /*1fc0*/  USHF.L.U32 UR6, UR16, 0x7, URZ ;  /* 0x0000000710067899 */ /* 0x000fe200080006ff */
[----:B----4-:R-:W-:Y:S01]  /*1fd0*/  LEA R241, P5, R6, UR12, 0x1 ;  /* 0x0000000c06f17c11 */ /* 0x010fe2000f8a08ff */
[----:B---3--:R-:W-:Y:S01]  /*1fe0*/  ULEA UR5, UR17, UR5, 0x18 ;  /* 0x0000000511057291 */ /* 0x008fe2000f8ec0ff */
[----:B------:R-:W-:Y:S01]  /*1ff0*/  IMAD.IADD R3, R3, 0x1, R5 ;  /* 0x0000000103037824 */ /* 0x000fe200078e0205 */
[----:B-----5:R-:W-:Y:S01]  /*2000*/  LEA R245, P4, R2, UR10, 0x1 ;  /* 0x0000000a02f57c11 */ /* 0x020fe2000f8808ff */
[----:B------:R-:W-:Y:S01]  /*2010*/  IMAD.X R5, RZ, RZ, R16, P0 ;  /* 0x000000ffff057224 */ /* 0x000fe200000e0610 */
[----:B------:R-:W-:Y:S01]  /*2020*/  ISETP.GE.AND P0, PT, R17, R11, PT ;  /* 0x0000000b1100720c */ /* 0x000fe20003f06270 */
[----:B------:R-:W-:Y:S01]  /*2030*/  USHF.R.U32.HI UR4, URZ, 0x19, UR16 ;  /* 0x00000019ff047899 */ /* 0x000fe20008011610 */
[----:B------:R-:W-:Y:S01]  /*2040*/  LEA.HI.X R240, R6, UR13, R0, 0x1, P5 ;  /* 0x0000000d06f07c11 */ /* 0x000fe2000a8f0c00 */
[----:B-1----:R-:W-:Y:S01]  /*2050*/  IMAD.WIDE.U32 R8, R28, UR8, R4 ;  /* 0x000000081c087c25 */ /* 0x002fe2000f8e0004 */
[----:B------:R-:W-:-:S02]  /*2060*/  LEA.HI.X R244, R2, UR11, R3, 0x1, P4 ;  /* 0x0000000b02f47c11 */ /* 0x000fc4000a0f0c03 */
[----:B------:R-:W-:Y:S01]  /*2070*/  LOP3.LUT R13, R17, UR6, RZ, 0xfc, !PT ;  /* 0x00000006110d7c12 */ /* 0x000fe2000f8efcff */
[----:B------:R-:W-:Y:S01]  /*2080*/  IMAD R7, R28, UR9, R9 ;  /* 0x000000091c077c24 */ /* 0x000fe2000f8e0209 */
[----:B------:R-:W-:Y:S02]  /*2090*/  ISETP.GE.AND P4, PT, R19, R11, PT ;  /* 0x0000000b1300720c */ /* 0x000fe40003f86270 */
[----:B------:R-:W-:-:S03]  /*20a0*/  LEA R238, R238, UR5, 0x1 ;  /* 0x00000005eeee7c11 */ /* 0x000fc6000f8e08ff */
[----:B------:R-:W-:Y:S08]  /*20b0*/  @P0 BRA `(.L_x_176) ;  /* 0x0000000000580947 */ /* 0x000ff00003800000 */
[----:B------:R-:W1:Y:S01]  /*20c0*/  LDC.64 R2, c[0x0][0x3b0] ;  /* 0x0000ec00ff027b82 */ /* 0x000e620000000a00 */
[----:B------:R-:W2:Y:S01]  /*20d0*/  LDCU UR8, c[0x0][0x440] ;  /* 0x00008800ff0877ac */ /* 0x000ea20008000800 */
[----:B------:R-:W-:Y:S01]  /*20e0*/  IMAD.MOV.U32 R6, RZ, RZ, R8 ;  /* 0x000000ffff067224 */ /* 0x000fe200078e0008 */
[----:B------:R-:W3:Y:S01]  /*20f0*/  LDCU.64 UR6, c[0x0][0x380] ;  /* 0x00007000ff0677ac */ /* 0x000ee20008000a00 */
[----:B--2---:R-:W-:Y:S02]  /*2100*/  ISETP.GE.AND P5, PT, R230, UR8, PT ;  /* 0x00000008e6007c0c */ /* 0x004fe4000bfa6270 */
[----:B------:R-:W-:Y:S01]  /*2110*/  ISETP.GE.AND P0, PT, R247, UR8, PT ;  /* 0x00000008f7007c0c */ /* 0x000fe2000bf06270 */
[----:B-1----:R-:W-:Y:S02]  /*2120*/  IMAD R0, R2, UR4, RZ ;  /* 0x0000000402007c24 */ /* 0x002fe4000f8e02ff */
[----:B------:R-:W-:-:S04]  /*2130*/  IMAD.WIDE.U32 R4, R13, R2, R6 ;  /* 0x000000020d047225 */ /* 0x000fc800078e0006 */
[----:B------:R-:W-:Y:S01]  /*2140*/  IMAD R3, R13, R3, R0 ;  /* 0x000000030d037224 */ /* 0x000fe200078e0200 */
[----:B---3--:R-:W-:-:S04]  /*2150*/  LEA R2, P6, R4, UR6, 0x1 ;  /* 0x0000000604027c11 */ /* 0x008fc8000f8c08ff */
[----:B------:R-:W-:-:S04]  /*2160*/  IADD3 R3, PT, PT, R5, R3, RZ ;  /* 0x0000000305037210 */ /* 0x000fc80007ffe0ff */
[----:B------:R-:W-:-:S05]  /*2170*/  LEA.HI.X R3, R4, UR7, R3, 0x1, P6 ;  /* 0x0000000704037c11 */ /* 0x000fca000b0f0c03 */
[----:B------:R-:W-:Y:S01]  /*2180*/  @!PT LDS RZ, [RZ] ;  /* 0x00000000fffff984 */ /* 0x000fe20000000800 */
[----:B------:R-:W-:Y:S01]  /*2190*/  @!PT LDS RZ, [RZ] ;  /* 0x00000000fffff984 */ /* 0x000fe20000000800 */
[----:B------:R-:W-:Y:S01]  /*21a0*/  @!PT LDS RZ, [RZ] ;  /* 0x00000000fffff984 */ /* 0x000fe20000000800 */
[----:B------:R1:W-:Y:S04]  /*21b0*/  @!P5 LDGSTS.E.BYPASS.LTC128B.128 [R238], desc[UR14][R2.64] ;  /* 0x0000000002eedfae */ /* 0x0003e8000b981a0e */
[----:B------:R1:W-:Y:S04]  /*21c0*/  @P5 STS.128 [R238], RZ ;  /* 0x000000ffee005388 */ /* 0x0003e80000000c00 */
[----:B------:R-:W-:Y:S01]  /*21d0*/  @!PT LDS RZ, [RZ] ;  /* 0x00000000fffff984 */ /* 0x000fe20000000800 */
[----:B------:R-:W-:Y:S01]  /*21e0*/  @!PT LDS RZ, [RZ] ;  /* 0x00000000fffff984 */ /* 0x000fe20000000800 */
[----:B------:R-:W-:Y:S01]  /*21f0*/  @!PT LDS RZ, [RZ] ;  /* 0x00000000fffff984 */ /* 0x000fe20000000800 */
[----:B------:R1:W-:Y:S04]  /*2200*/  @!P0 LDGSTS.E.BYPASS.LTC128B.128 [R238+0x4000], desc[UR14][R2.64+0x80] ;  /* 0x0400008002ee8fae */ /* 0x0003e8000b981a0e */
[----:B------:R1:W-:Y:S02]  /*2210*/  @P0 STS.128 [R238+0x4000], RZ ;  /* 0x004000ffee000388 */ /* 0x0003e40000000c00 */
.L_x_176:
[----:B------:R-:W-:Y:S05]  /*2220*/  BSYNC.RECONVERGENT B0 ;  /* 0x0000000000007941 */ /* 0x000fea0003800200 */
.L_x_175:
[----:B------:R-:W-:Y:S01]  /*2230*/  BSSY.RECONVERGENT B0, `(.L_x_177) ;  /* 0x000001d000007945 */ /* 0x000fe20003800200 */
[----:B------:R-:W-:Y:S02]  /*2240*/  ISETP.GE.AND P0, PT, R18, R11, PT ;  /* 0x0000000b1200720c */ /* 0x000fe40003f06270 */
[----:B------:R-:W-:Y:S01]  /*2250*/  IADD3 R16, PT, PT, R17, 0x30, RZ ;  /* 0x0000003011107810 */ /* 0x000fe20007ffe0ff */
[----:B------:R-:W-:Y:S05]  /*2260*/  @P4 BRA `(.L_x_178) ;  /* 0x0000000000644947 */ /* 0x000fea0003800000 */
[----:B------:R-:W2:Y:S01]  /*2270*/  LDCU.64 UR8, c[0x0][0x3b0] ;  /* 0x00007600ff0877ac */ /* 0x000ea20008000a00 */
[----:B------:R-:W-:Y:S01]  /*2280*/  IADD3 R0, P4, PT, R13, 0x10, RZ ;  /* 0x000000100d007810 */ /* 0x000fe20007f9e0ff */
[----:B------:R-:W-:Y:S01]  /*2290*/  IMAD.MOV.U32 R4, RZ, RZ, R8 ;  /* 0x000000ffff047224 */ /* 0x000fe200078e0008 */
[----:B------:R-:W-:Y:S01]  /*22a0*/  MOV R5, R7 ;  /* 0x0000000700057202 */ /* 0x000fe20000000f00 */
[----:B------:R-:W3:Y:S02]  /*22b0*/  LDCU UR10, c[0x0][0x440] ;  /* 0x00008800ff0a77ac */ /* 0x000ee40008000800 */
[----:B-1----:R-:W-:Y:S01]  /*22c0*/  IMAD.X R2, RZ, RZ, UR4, P4 ;  /* 0x00000004ff027e24 */ /* 0x002fe2000a0e06ff */
[----:B------:R-:W1:Y:S03]  /*22d0*/  LDCU.64 UR6, c[0x0][0x380] ;  /* 0x00007000ff0677ac */ /* 0x000e660008000a00 */
[----:B--2---:R-:W-:-:S02]  /*22e0*/  IMAD R2, R2, UR8, RZ ;  /* 0x0000000802027c24 */ /* 0x004fc4000f8e02ff */
[----:B------:R-:W-:Y:S01]  /*22f0*/  IMAD.WIDE.U32 R4, R0, UR8, R4 ;  /* 0x0000000800047c25 */ /* 0x000fe2000f8e0004 */
[----:B---3--:R-:W-:-:S03]  /*2300*/  ISETP.GE.AND P5, PT, R230, UR10, PT ;  /* 0x0000000ae6007c0c */ /* 0x008fc6000bfa6270 */
[----:B------:R-:W-:Y:S01]  /*2310*/  IMAD R0, R0, UR9, R2 ;  /* 0x0000000900007c24 */ /* 0x000fe2000f8e0202 */
[----:B------:R-:W-:Y:S02]  /*2320*/  ISETP.GE.AND P4, PT, R247, UR10, PT ;  /* 0x0000000af7007c0c */ /* 0x000fe4000bf86270 */
[----:B-1----:R-:W-:Y:S01]  /*2330*/  LEA R2, P6, R4, UR6, 0x1 ;  /* 0x0000000604027c11 */ /* 0x002fe2000f8c08ff */
[----:B------:R-:W-:-:S05]  /*2340*/  IMAD.IADD R0, R5, 0x1, R0 ;  /* 0x0000000105007824 */ /* 0x000fca00078e0200 */
[----:B------:R-:W-:-:S05]  /*2350*/  LEA.HI.X R3, R4, UR7, R0, 0x1, P6 ;  /* 0x0000000704037c11 */ /* 0x000fca000b0f0c00 */
[----:B------:R-:W-:Y:S01]  /*2360*/  @!PT LDS RZ, [RZ] ;  /* 0x00000000fffff984 */ /* 0x000fe20000000800 */
[----:B------:R-:W-:Y:S01]  /*2370*/  @!PT LDS RZ, [RZ] ;  /* 0x00000000fffff984 */ /* 0x000fe20000000800 */
[----:B------:R-:W-:Y:S01]  /*2380*/  @!PT LDS RZ, [RZ] ;  /* 0x00000000fffff984 */ /* 0x000fe20000000800 */
[----:B------:R2:W-:Y:S04]  /*2390*/  @!P5 LDGSTS.E.BYPASS.LTC128B.128 [R238+0x800], desc[UR14][R2.64] ;  /* 0x0080000002eedfae */ /* 0x0005e8000b981a0e */
[----:B------:R2:W-:Y:S04]  /*23a0*/  @P5 STS.128 [R238+0x800], RZ ;  /* 0x000800ffee005388 */ /* 0x0005e80000000c00 */
[----:B------:R-:W-:Y:S01]  /*23b0*/  @!PT LDS RZ, [RZ] ;  /* 0x00000000fffff984 */ /* 0x000fe20000000800 */
[----:B------:R-:W-:Y:S01]  /*23c0*/  @!PT LDS RZ, [RZ] ;  /* 0x00000000fffff984 */ /* 0x000fe20000000800 */
[----:B------:R-:W-:Y:S01]  /*23d0*/  @!PT LDS RZ, [RZ] ;  /* 0x00000000fffff984 */ /* 0x000fe20000000800 */
[----:B------:R2:W-:Y:S04]  /*23e0*/  @!P4 LDGSTS.E.BYPASS.LTC128B.128 [R238+0x4800], desc[UR14][R2.64+0x80] ;  /* 0x0480008002eecfae */ /* 0x0005e8000b981a0e */
[----:B------:R2:W-:Y:S02]  /*23f0*/  @P4 STS.128 [R238+0x4800], RZ ;  /* 0x004800ffee004388 */ /* 0x0005e40000000c00 */
.L_x_178:
[----:B------:R-:W-:Y:S05]  /*2400*/  BSYNC.RECONVERGENT B0 ;  /* 0x0000000000007941 */ /* 0x000fea0003800200 */
.L_x_177:
[----:B------:R-:W-:Y:S01]  /*2410*/  BSSY.RECONVERGENT B0, `(.L_x_179) ;  /* 0x000001d000007945 */ /* 0x000fe20003800200 */
[----:B------:R-:W-:Y:S02]  /*2420*/  ISETP.GE.AND P4, PT, R16, R11, PT ;  /* 0x0000000b1000720c */ /* 0x000fe40003f86270 */
[----:B------:R-:W-:Y:S01]  /*2430*/  IADD3 R10, PT, PT, R17, 0x70, RZ ;  /* 0x00000070110a7810 */ /* 0x000fe20007ffe0ff */
[----:B------:R-:W-:Y:S05]  /*2440*/  @P0 BRA `(.L_x_180) ;  /* 0x0000000000640947 */ /* 0x000fea0003800000 */
[----:B------:R-:W3:Y:S01]  /*2450*/  LDCU.64 UR8, c[0x0][0x3b0] ;  /* 0x00007600ff0877ac */ /* 0x000ee20008000a00 */
[----:B------:R-:W-:Y:S01]  /*2460*/  IADD3 R0, P0, PT, R13, 0x20, RZ ;  /* 0x000000200d007810 */ /* 0x000fe20007f1e0ff */
[----:B------:R-:W-:Y:S01]  /*2470*/  IMAD.MOV.U32 R4, RZ, RZ, R8 ;  /* 0x000000ffff047224 */ /* 0x000fe200078e0008 */
[----:B------:R-:W-:Y:S01]  /*2480*/  MOV R5, R7 ;  /* 0x0000000700057202 */ /* 0x000fe20000000f00 */
[----:B------:R-:W4:Y:S02]  /*2490*/  LDCU UR10, c[0x0][0x440] ;  /* 0x00008800ff0a77ac */ /* 0x000f240008000800 */
[----:B-12---:R-:W-:Y:S01]  /*24a0*/  IMAD.X R2, RZ, RZ, UR4, P0 ;  /* 0x00000004ff027e24 */ /* 0x006fe200080e06ff */
[----:B------:R-:W1:Y:S03]  /*24b0*/  LDCU.64 UR6, c[0x0][0x380] ;  /* 0x00007000ff0677ac */ /* 0x000e660008000a00 */
[----:B---3--:R-:W-:-:S02]  /*24c0*/  IMAD R2, R2, UR8, RZ ;  /* 0x0000000802027c24 */ /* 0x008fc4000f8e02ff */
[----:B------:R-:W-:Y:S01]  /*24d0*/  IMAD.WIDE.U32 R4, R0, UR8, R4 ;  /* 0x0000000800047c25 */ /* 0x000fe2000f8e0004 */
[----:B----4-:R-:W-:-:S03]  /*24e0*/  ISETP.GE.AND P5, PT, R230, UR10, PT ;  /* 0x0000000ae6007c0c */ /* 0x010fc6000bfa6270 */
        /* <DEDUP_REMOVED lines=15> */
.L_x_180:
[----:B------:R-:W-:Y:S05]  /*25e0*/  BSYNC.RECONVERGENT B0 ;  /* 0x0000000000007941 */ /* 0x000fea0003800200 */
.L_x_179:
[----:B------:R-:W-:Y:S01]  /*25f0*/  LEA.HI.SX32 R116, R166, 0xffffffff, 0x1a ;  /* 0xffffffffa6747811 */ /* 0x000fe200078fd2ff */
[----:B------:R-:W-:Y:S01]  /*2600*/  BSSY.RECONVERGENT B0, `(.L_x_181) ;  /* 0x000001d000007945 */ /* 0x000fe20003800200 */
[----:B------:R-:W-:-:S03]  /*2610*/  ISETP.GE.AND P0, PT, R10, R11, PT ;  /* 0x0000000b0a00720c */ /* 0x000fc60003f06270 */
[----:B------:R-:W-:Y:S01]  /*2620*/  IMAD R11, R116, -0x40, R48 ;  /* 0xffffffc0740b7824 */ /* 0x000fe200078e0230 */
[----:B------:R-:W-:Y:S05]  /*2630*/  @P4 BRA `(.L_x_182) ;  /* 0x0000000000644947 */ /* 0x000fea0003800000 */
[----:B------:R-:W4:Y:S01]  /*2640*/  LDCU.64 UR8, c[0x0][0x3b0] ;  /* 0x00007600ff0877ac */ /* 0x000f220008000a00 */
[----:B------:R-:W-:Y:S01]  /*2650*/  IADD3 R0, P4, PT, R13, 0x30, RZ ;  /* 0x000000300d007810 */ /* 0x000fe20007f9e0ff */
[----:B------:R-:W-:Y:S01]  /*2660*/  IMAD.MOV.U32 R4, RZ, RZ, R8 ;  /* 0x000000ffff047224 */ /* 0x000fe200078e0008 */
[----:B------:R-:W-:Y:S01]  /*2670*/  MOV R5, R7 ;  /* 0x0000000700057202 */ /* 0x000fe20000000f00 */
[----:B------:R-:W5:Y:S02]  /*2680*/  LDCU UR10, c[0x0][0x440] ;  /* 0x00008800ff0a77ac */ /* 0x000f640008000800 */
[----:B-123--:R-:W-:Y:S01]  /*2690*/  IMAD.X R2, RZ, RZ, UR4, P4 ;  /* 0x00000004ff027e24 */ /* 0x00efe2000a0e06ff */
[----:B------:R-:W1:Y:S03]  /*26a0*/  LDCU.64 UR6, c[0x0][0x380] ;  /* 0x00007000ff0677ac */ /* 0x000e660008000a00 */
[----:B----4-:R-:W-:-:S02]  /*26b0*/  IMAD R2, R2, UR8, RZ ;  /* 0x0000000802027c24 */ /* 0x010fc4000f8e02ff */
[----:B------:R-:W-:Y:S01]  /*26c0*/  IMAD.WIDE.U32 R4, R0, UR8, R4 ;  /* 0x0000000800047c25 */ /* 0x000fe2000f8e0004 */
[----:B-----5:R-:W-:-:S03]  /*26d0*/  ISETP.GE.AND P5, PT, R230, UR10, PT ;  /* 0x0000000ae6007c0c */ /* 0x020fc6000bfa6270 */
        /* <DEDUP_REMOVED lines=15> */
.L_x_182:
[----:B------:R-:W-:Y:S05]  /*27d0*/  BSYNC.RECONVERGENT B0 ;  /* 0x0000000000007941 */ /* 0x000fea0003800200 */
.L_x_181:
[----:B------:R-:W-:Y:S01]  /*27e0*/  BSSY.RECONVERGENT B0, `(.L_x_183) ;  /* 0x000001c000007945 */ /* 0x000fe20003800200 */
[----:B------:R-:W-:-:S03]  /*27f0*/  ISETP.GE.AND P6, PT, R17, R11, PT ;  /* 0x0000000b1100720c */ /* 0x000fc60003fc6270 */
[----:B------:R-:W-:Y:S10]  /*2800*/  @P3 BRA `(.L_x_184) ;  /* 0x0000000000643947 */ /* 0x000ff40003800000 */
[----:B------:R-:W5:Y:S01]  /*2810*/  LDCU.64 UR8, c[0x0][0x3b0] ;  /* 0x00007600ff0877ac */ /* 0x000f620008000a00 */
[----:B------:R-:W-:Y:S01]  /*2820*/  IADD3 R0, P3, PT, R13, 0x40, RZ ;  /* 0x000000400d007810 */ /* 0x000fe20007f7e0ff */
[----:B------:R-:W-:Y:S01]  /*2830*/  IMAD.MOV.U32 R4, RZ, RZ, R8 ;  /* 0x000000ffff047224 */ /* 0x000fe200078e0008 */
[----:B------:R-:W-:Y:S01]  /*2840*/  MOV R5, R7 ;  /* 0x0000000700057202 */ /* 0x000fe20000000f00 */
[----:B------:R-:W5:Y:S02]  /*2850*/  LDCU UR10, c[0x0][0x440] ;  /* 0x00008800ff0a77ac */ /* 0x000f640008000800 */
[----:B-1234-:R-:W-:Y:S01]  /*2860*/  IMAD.X R2, RZ, RZ, UR4, P3 ;  /* 0x00000004ff027e24 */ /* 0x01efe200098e06ff */
[----:B------:R-:W1:Y:S03]  /*2870*/  LDCU.64 UR6, c[0x0][0x380] ;  /* 0x00007000ff0677ac */ /* 0x000e660008000a00 */
[----:B-----5:R-:W-:-:S02]  /*2880*/  IMAD R2, R2, UR8, RZ ;  /* 0x0000000802027c24 */ /* 0x020fc4000f8e02ff */
[----:B------:R-:W-:Y:S01]  /*2890*/  IMAD.WIDE.U32 R4, R0, UR8, R4 ;  /* 0x0000000800047c25 */ /* 0x000fe2000f8e0004 */
[----:B------:R-:W-:-:S03]  /*28a0*/  ISETP.GE.AND P4, PT, R230, UR10, PT ;  /* 0x0000000ae6007c0c */ /* 0x000fc6000bf86270 */
        /* <DEDUP_REMOVED lines=15> */
.L_x_184:
[----:B------:R-:W-:Y:S05]  /*29a0*/  BSYNC.RECONVERGENT B0 ;  /* 0x0000000000007941 */ /* 0x000fea0003800200 */
.L_x_183:
        /* <DEDUP_REMOVED lines=28> */
.L_x_186:
[----:B------:R-:W-:Y:S05]  /*2b70*/  BSYNC.RECONVERGENT B0 ;  /* 0x0000000000007941 */ /* 0x000fea0003800200 */
.L_x_185:
[----:B------:R-:W-:Y:S01]  /*2b80*/  BSSY.RECONVERGENT B0, `(.L_x_187) ;  /* 0x000001e000007945 */ /* 0x000fe20003800200 */
[----:B------:R-:W-:Y:S01]  /*2b90*/  ISETP.GE.AND P4, PT, R18, R11, PT ;  /* 0x0000000b1200720c */ /* 0x000fe20003f86270 */
[C---:B------:R-:W-:Y:S01]  /*2ba0*/  IMAD.SHL.U32 R164, R50.reuse, 0x40, RZ ;  /* 0x0000004032a47824 */ /* 0x040fe200078e00ff */
[----:B------:R-:W-:Y:S01]  /*2bb0*/  SHF.L.U64.HI R165, R50, 0x6, R51 ;  /* 0x0000000632a57819 */ /* 0x000fe20000010233 */
[----:B------:R-:W-:Y:S05]  /*2bc0*/  @P1 BRA `(.L_x_188) ;  /* 0x0000000000641947 */ /* 0x000fea0003800000 */
        /* <DEDUP_REMOVED lines=25> */
.L_x_188:
[----:B------:R-:W-:Y:S05]  /*2d60*/  BSYNC.RECONVERGENT B0 ;  /* 0x0000000000007941 */ /* 0x000fea0003800200 */
.L_x_187:
[----:B------:R-:W-:Y:S01]  /*2d70*/  SHF.R.S32.HI R12, RZ, 0x1f, R116 ;  /* 0x0000001fff0c7819 */ /* 0x000fe20000011474 */
[-C--:B------:R-:W-:Y:S01]  /*2d80*/  IMAD R0, R165, R116.reuse, RZ ;  /* 0x00000074a5007224 */ /* 0x080fe200078e02ff */
[----:B------:R-:W-:Y:S01]  /*2d90*/  BSSY.RECONVERGENT B0, `(.L_x_189) ;  /* 0x000001d000007945 */ /* 0x000fe20003800200 */
[----:B------:R-:W-:Y:S01]  /*2da0*/  ISETP.GE.AND P3, PT, R16, R11, PT ;  /* 0x0000000b1000720c */ /* 0x000fe20003f66270 */
[----:B-1234-:R-:W-:-:S04]  /*2db0*/  IMAD.WIDE.U32 R2, R164, R116, RZ ;  /* 0x00000074a4027225 */ /* 0x01efc800078e00ff */
[----:B------:R-:W-:Y:S01]  /*2dc0*/  IMAD R10, R12, R164, R0 ;  /* 0x000000a40c0a7224 */ /* 0x000fe200078e0200 */
[----:B------:R-:W-:Y:S07]  /*2dd0*/  @P0 BRA `(.L_x_190) ;  /* 0x0000000000600947 */ /* 0x000fee0003800000 */
[----:B------:R-:W1:Y:S01]  /*2de0*/  LDCU.64 UR8, c[0x0][0x3b0] ;  /* 0x00007600ff0877ac */ /* 0x000e620008000a00 */
[----:B------:R-:W-:Y:S02]  /*2df0*/  IADD3 R0, P0, PT, R13, 0x70, RZ ;  /* 0x000000700d007810 */ /* 0x000fe40007f1e0ff */
        /* <DEDUP_REMOVED lines=22> */
.L_x_190:
[----:B------:R-:W-:Y:S05]  /*2f60*/  BSYNC.RECONVERGENT B0 ;  /* 0x0000000000007941 */ /* 0x000fea0003800200 */
.L_x_189:
[----:B------:R-:W-:Y:S01]  /*2f70*/  BSSY.RECONVERGENT B0, `(.L_x_191) ;  /* 0x0000014000007945 */ /* 0x000fe20003800200 */
[C---:B------:R-:W-:Y:S01]  /*2f80*/  SHF.L.U64.HI R119, R50.reuse, 0x4, R51 ;  /* 0x0000000432777819 */ /* 0x040fe20000010233 */
[----:B------:R-:W-:Y:S01]  /*2f90*/  IMAD.SHL.U32 R118, R50, 0x10, RZ ;  /* 0x0000001032767824 */ /* 0x000fe200078e00ff */
[----:B-1----:R-:W-:Y:S01]  /*2fa0*/  IADD3 R5, PT, PT, R3, R10, RZ ;  /* 0x0000000a03057210 */ /* 0x002fe20007ffe0ff */
[----:B------:R-:W-:Y:S06]  /*2fb0*/  @P6 BRA `(.L_x_192) ;  /* 0x00000000003c6947 */ /* 0x000fec0003800000 */
[----:B------:R-:W1:Y:S01]  /*2fc0*/  LDCU UR4, c[0x0][0x440] ;  /* 0x00008800ff0477ac */ /* 0x000e620008000800 */
[----:B------:R-:W-:-:S04]  /*2fd0*/  LEA R6, P2, R2, R241, 0x1 ;  /* 0x000000f102067211 */ /* 0x000fc800078408ff */
[----:B------:R-:W-:Y:S02]  /*2fe0*/  LEA.HI.X R7, R2, R240, R5, 0x1, P2 ;  /* 0x000000f002077211 */ /* 0x000fe400010f0c05 */
[----:B-1----:R-:W-:Y:S02]  /*2ff0*/  ISETP.GE.AND P1, PT, R230, UR4, PT ;  /* 0x00000004e6007c0c */ /* 0x002fe4000bf26270 */
[----:B------:R-:W-:-:S11]  /*3000*/  ISETP.GE.AND P0, PT, R247, UR4, PT ;  /* 0x00000004f7007c0c */ /* 0x000fd6000bf06270 */
        /* <DEDUP_REMOVED lines=10> */
.L_x_192:
[----:B------:R-:W-:Y:S05]  /*30b0*/  BSYNC.RECONVERGENT B0 ;  /* 0x0000000000007941 */ /* 0x000fea0003800200 */
.L_x_191:
[----:B------:R-:W-:Y:S04]  /*30c0*/  BSSY.RECONVERGENT B0, `(.L_x_193) ;  /* 0x0000013000007945 */ /* 0x000fe80003800200 */
[----:B------:R-:W-:Y:S05]  /*30d0*/  @P5 BRA `(.L_x_194) ;  /* 0x0000000000445947 */ /* 0x000fea0003800000 */
[----:B------:R-:W2:Y:S01]  /*30e0*/  LDCU UR4, c[0x0][0x440] ;  /* 0x00008800ff0477ac */ /* 0x000ea20008000800 */
[----:B------:R-:W-:-:S05]  /*30f0*/  IADD3 R0, P2, PT, R118, R2, RZ ;  /* 0x0000000276007210 */ /* 0x000fca0007f5e0ff */
[----:B-1----:R-:W-:Y:S01]  /*3100*/  IMAD.X R7, R119, 0x1, R5, P2 ;  /* 0x0000000177077824 */ /* 0x002fe200010e0605 */
[----:B------:R-:W-:-:S04]  /*3110*/  LEA R6, P2, R0, R241, 0x1 ;  /* 0x000000f100067211 */ /* 0x000fc800078408ff */
[----:B------:R-:W-:Y:S02]  /*3120*/  LEA.HI.X R7, R0, R240, R7, 0x1, P2 ;  /* 0x000000f000077211 */ /* 0x000fe400010f0c07 */
[----:B--2---:R-:W-:Y:S02]  /*3130*/  ISETP.GE.AND P1, PT, R230, UR4, PT ;  /* 0x00000004e6007c0c */ /* 0x004fe4000bf26270 */
        /* <DEDUP_REMOVED lines=11> */
.L_x_194:
[----:B------:R-:W-:Y:S05]  /*31f0*/  BSYNC.RECONVERGENT B0 ;  /* 0x0000000000007941 */ /* 0x000fea0003800200 */
.L_x_193:
[----:B------:R-:W-:Y:S04]  /*3200*/  BSSY.RECONVERGENT B0, `(.L_x_195) ;  /* 0x0000015000007945 */ /* 0x000fe80003800200 */
[----:B------:R-:W-:Y:S05]  /*3210*/  @P4 BRA `(.L_x_196) ;  /* 0x00000000004c4947 */ /* 0x000fea0003800000 */
[----:B------:R-:W3:Y:S01]  /*3220*/  LDCU UR4, c[0x0][0x440] ;  /* 0x00008800ff0477ac */ /* 0x000ee20008000800 */
[----:B-12---:R-:W-:-:S04]  /*3230*/  IMAD.WIDE.U32 R6, R50, 0x20, RZ ;  /* 0x0000002032067825 */ /* 0x006fc800078e00ff */
[----:B------:R-:W-:Y:S01]  /*3240*/  IMAD.SHL.U32 R8, R51, 0x20, RZ ;  /* 0x0000002033087824 */ /* 0x000fe200078e00ff */
[----:B------:R-:W-:-:S04]  /*3250*/  IADD3 R0, P2, PT, R2, R6, RZ ;  /* 0x0000000602007210 */ /* 0x000fc80007f5e0ff */
[----:B------:R-:W-:Y:S02]  /*3260*/  IADD3.X R8, PT, PT, R5, R7, R8, P2, !PT ;  /* 0x0000000705087210 */ /* 0x000fe400017fe408 */
[----:B------:R-:W-:-:S04]  /*3270*/  LEA R6, P2, R0, R241, 0x1 ;  /* 0x000000f100067211 */ /* 0x000fc800078408ff */
[----:B------:R-:W-:Y:S02]  /*3280*/  LEA.HI.X R7, R0, R240, R8, 0x1, P2 ;  /* 0x000000f000077211 */ /* 0x000fe400010f0c08 */
[----:B---3--:R-:W-:Y:S02]  /*3290*/  ISETP.GE.AND P1, PT, R230, UR4, PT ;  /* 0x00000004e6007c0c */ /* 0x008fe4000bf26270 */
        /* <DEDUP_REMOVED lines=11> */
.L_x_196:
[----:B------:R-:W-:Y:S05]  /*3350*/  BSYNC.RECONVERGENT B0 ;  /* 0x0000000000007941 */ /* 0x000fea0003800200 */
.L_x_195:
[----:B------:R-:W-:Y:S04]  /*3360*/  BSSY.RECONVERGENT B0, `(.L_x_197) ;  /* 0x0000015000007945 */ /* 0x000fe80003800200 */
[----:B------:R-:W-:Y:S05]  /*3370*/  @P3 BRA `(.L_x_198) ;  /* 0x00000000004c3947 */ /* 0x000fea0003800000 */
[----:B------:R-:W4:Y:S01]  /*3380*/  LDCU UR4, c[0x0][0x440] ;  /* 0x00008800ff0477ac */ /* 0x000f220008000800 */
[----:B------:R-:W-:Y:S02]  /*3390*/  IMAD.MOV.U32 R4, RZ, RZ, R2 ;  /* 0x000000ffff047224 */ /* 0x000fe400078e0002 */
[----:B------:R-:W-:Y:S02]  /*33a0*/  IMAD R0, R51, 0x30, RZ ;  /* 0x0000003033007824 */ /* 0x000fe400078e02ff */
[----:B------:R-:W-:-:S04]  /*33b0*/  IMAD.WIDE.U32 R4, R50, 0x30, R4 ;  /* 0x0000003032047825 */ /* 0x000fc800078e0004 */
[----:B------:R-:W-:Y:S01]  /*33c0*/  IMAD.IADD R0, R5, 0x1, R0 ;  /* 0x0000000105007824 */ /* 0x000fe200078e0200 */
[----:B------:R-:W-:-:S04]  /*33d0*/  LEA R2, P2, R4, R241, 0x1 ;  /* 0x000000f104027211 */ /* 0x000fc800078408ff */
[----:B------:R-:W-:Y:S02]  /*33e0*/  LEA.HI.X R3, R4, R240, R0, 0x1, P2 ;  /* 0x000000f004037211 */ /* 0x000fe400010f0c00 */
[----:B----4-:R-:W-:Y:S02]  /*33f0*/  ISETP.GE.AND P1, PT, R230, UR4, PT ;  /* 0x00000004e6007c0c */ /* 0x010fe4000bf26270 */
        /* <DEDUP_REMOVED lines=11> */
.L_x_198:
[----:B------:R-:W-:Y:S05]  /*34b0*/  BSYNC.RECONVERGENT B0 ;  /* 0x0000000000007941 */ /* 0x000fea0003800200 */
.L_x_197:
[----:B------:R-:W0:Y:S01]  /*34c0*/  LDGDEPBAR ;  /* 0x00000000000079af */ /* 0x000e220000000000 */
[C---:B------:R-:W-:Y:S01]  /*34d0*/  SHF.L.U64.HI R0, R14.reuse, 0x6, R15 ;  /* 0x000000060e007819 */ /* 0x040fe2000001020f */
[----:B------:R-:W-:Y:S01]  /*34e0*/  BSSY.RECONVERGENT B0, `(.L_x_199) ;  /* 0x000001d000007945 */ /* 0x000fe20003800200 */
[----:B----4-:R-:W-:Y:S02]  /*34f0*/  SHF.L.U32 R2, R14, 0x6, RZ ;  /* 0x000000060e027819 */ /* 0x010fe400000006ff */
[----:B------:R-:W-:Y:S01]  /*3500*/  SHF.L.U32 R170, R234, 0x6, RZ ;  /* 0x00000006eaaa7819 */ /* 0x000fe200000006ff */
[----:B------:R-:W-:-:S03]  /*3510*/  IMAD R0, R0, R116, RZ ;  /* 0x0000007400007224 */ /* 0x000fc600078e02ff */
[----:B------:R-:W-:Y:S01]  /*3520*/  LOP3.LUT R252, R230, 0x1c0, R170, 0xf8, !PT ;  /* 0x000001c0e6fc7812 */ /* 0x000fe200078ef8aa */
[----:B------:R-:W-:Y:S02]  /*3530*/  IMAD R0, R12, R2, R0 ;  /* 0x000000020c007224 */ /* 0x000fe400078e0200 */
[----:B------:R-:W-:-:S05]  /*3540*/  IMAD.WIDE.U32 R2, R2, R116, RZ ;  /* 0x0000007402027225 */ /* 0x000fca00078e00ff */
[----:B------:R-:W-:Y:S01]  /*3550*/  IADD3 R5, PT, PT, R3, R0, RZ ;  /* 0x0000000003057210 */ /* 0x000fe20007ffe0ff */
[----:B------:R-:W-:-:S04]  /*3560*/  DEPBAR.LE SB0, 0x0 ;  /* 0x000080000000791a */ /* 0x000fc80000000000 */
[----:B------:R-:W-:Y:S06]  /*3570*/  BAR.SYNC.DEFER_BLOCKING 0x0 ;  /* 0x0000000000007b1d */ /* 0x000fec0000010000 */
[----:B------:R-:W-:Y:S05]  /*3580*/  @P6 BRA `(.L_x_200) ;  /* 0x0000000000406947 */ /* 0x000fea0003800000 */
[----:B------:R-:W4:Y:S01]  /*3590*/  LDCU UR4, c[0x0][0x440] ;  /* 0x00008800ff0477ac */ /* 0x000f220008000800 */
[----:B-123--:R-:W-:-:S04]  /*35a0*/  LEA R6, P2, R2, R245, 0x1 ;  /* 0x000000f502067211 */ /* 0x00efc800078408ff */
        /* <DEDUP_REMOVED lines=12> */
[----:B------:R1:W-:Y:S01]  /*3670*/  @P0 STS.128 [R238+0xe000], RZ ;  /* 0x00e000ffee000388 */ /* 0x0003e20000000c00 */
[----:B------:R-:W-:Y:S05]  /*3680*/  BRA `(.L_x_201) ;  /* 0x0000000000087947 */ /* 0x000fea0003800000 */
.L_x_200:
[----:B------:R4:W-:Y:S04]  /*3690*/  STS.128 [R238+0xc000], RZ ;  /* 0x00c000ffee007388 */ /* 0x0009e80000000c00 */
[----:B------:R4:W-:Y:S02]  /*36a0*/  STS.128 [R238+0xe000], RZ ;  /* 0x00e000ffee007388 */ /* 0x0009e40000000c00 */
.L_x_201:
[----:B------:R-:W-:Y:S05]  /*36b0*/  BSYNC.RECONVERGENT B0 ;  /* 0x0000000000007941 */ /* 0x000fea0003800200 */
.L_x_199:
[----:B------:R-:W-:Y:S01]  /*36c0*/  ISETP.GE.AND P0, PT, R19, R11, PT ;  /* 0x0000000b1300720c */ /* 0x000fe20003f06270 */
[C---:B------:R-:W-:Y:S01]  /*36d0*/  IMAD.SHL.U32 R232, R234.reuse, 0x20, RZ ;  /* 0x00000020eae87824 */ /* 0x040fe200078e00ff */
[----:B------:R-:W-:Y:S01]  /*36e0*/  SHF.R.U32.HI R233, RZ, 0x1, R234 ;  /* 0x00000001ffe97819 */ /* 0x000fe200000116ea */
[----:B------:R-:W-:Y:S01]  /*36f0*/  BSSY.RECONVERGENT B0, `(.L_x_202) ;  /* 0x0000020000007945 */ /* 0x000fe20003800200 */
[----:B-123--:R-:W-:Y:S02]  /*3700*/  LOP3.LUT R6, R234, 0x8, RZ, 0xc0, !PT ;  /* 0x00000008ea067812 */ /* 0x00efe400078ec0ff */
[----:B------:R-:W-:Y:S02]  /*3710*/  LOP3.LUT R0, R233, 0x8, RZ, 0xc0, !PT ;  /* 0x00000008e9007812 */ /* 0x000fe400078ec0ff */
[----:B------:R-:W-:Y:S02]  /*3720*/  LOP3.LUT R232, R232, 0x7c00, RZ, 0xc0, !PT ;  /* 0x00007c00e8e87812 */ /* 0x000fe400078ec0ff */
[----:B------:R-:W-:-:S02]  /*3730*/  LOP3.LUT R169, R252, R0, RZ, 0x3c, !PT ;  /* 0x00000000fca97212 */ /* 0x000fc400078e3cff */
[----:B------:R-:W-:Y:S01]  /*3740*/  LOP3.LUT R20, R170, 0x400, RZ, 0xc0, !PT ;  /* 0x00000400aa147812 */ /* 0x000fe200078ec0ff */
[----:B------:R1:W-:Y:S01]  /*3750*/  @P0 STS.128 [R238+0xc800], RZ ;  /* 0x00c800ffee000388 */ /* 0x0003e20000000c00 */
[----:B------:R-:W-:Y:S02]  /*3760*/  LOP3.LUT R6, R252, R6, RZ, 0x3c, !PT ;  /* 0x00000006fc067212 */ /* 0x000fe400078e3cff */
[----:B------:R-:W-:Y:S01]  /*3770*/  LOP3.LUT R0, R232, 0x200, R170, 0xf8, !PT ;  /* 0x00000200e8007812 */ /* 0x000fe200078ef8aa */
[----:B------:R1:W-:Y:S01]  /*3780*/  @P0 STS.128 [R238+0xe800], RZ ;  /* 0x00e800ffee000388 */ /* 0x0003e20000000c00 */
[-C--:B------:R-:W-:Y:S01]  /*3790*/  ISETP.GE.AND P4, PT, R18, R11.reuse, PT ;  /* 0x0000000b1200720c */ /* 0x080fe20003f86270 */
[----:B------:R-:W-:Y:S01]  /*37a0*/  IMAD R20, R6, 0x2, R20 ;  /* 0x0000000206147824 */ /* 0x000fe200078e0214 */
[----:B------:R-:W-:Y:S01]  /*37b0*/  ISETP.GE.AND P3, PT, R16, R11, PT ;  /* 0x0000000b1000720c */ /* 0x000fe20003f66270 */
[----:B------:R-:W-:Y:S01]  /*37c0*/  IMAD.IADD R8, R169, 0x1, R0 ;  /* 0x00000001a9087824 */ /* 0x000fe200078e0200 */
[----:B------:R-:W-:Y:S11]  /*37d0*/  @P0 BRA `(.L_x_203) ;  /* 0x0000000000440947 */ /* 0x000ff60003800000 */
[----:B------:R-:W2:Y:S01]  /*37e0*/  LDCU UR4, c[0x0][0x440] ;  /* 0x00008800ff0477ac */ /* 0x000ea20008000800 */
[----:B------:R-:W-:-:S04]  /*37f0*/  LEA R0, P2, R14, R2, 0x4 ;  /* 0x000000020e007211 */ /* 0x000fc800078420ff */
[----:B------:R-:W-:Y:S02]  /*3800*/  LEA.HI.X R7, R14, R5, R15, 0x4, P2 ;  /* 0x000000050e077211 */ /* 0x000fe400010f240f */
        /* <DEDUP_REMOVED lines=14> */
.L_x_203:
[----:B------:R-:W-:Y:S05]  /*38f0*/  BSYNC.RECONVERGENT B0 ;  /* 0x0000000000007941 */ /* 0x000fea0003800200 */
.L_x_202:
[----:B------:R3:W-:Y:S01]  /*3900*/  @P4 STS.128 [R238+0xd000], RZ ;  /* 0x00d000ffee004388 */ /* 0x0007e20000000c00 */
[----:B------:R-:W-:Y:S01]  /*3910*/  BSSY.RECONVERGENT B0, `(.L_x_204) ;  /* 0x0000017000007945 */ /* 0x000fe20003800200 */
[----:B------:R-:W-:Y:S02]  /*3920*/  LEA R21, R8, UR5, 0x1 ;  /* 0x0000000508157c11 */ /* 0x000fe4000f8e08ff */
[----:B------:R3:W-:Y:S01]  /*3930*/  @P4 STS.128 [R238+0xf000], RZ ;  /* 0x00f000ffee004388 */ /* 0x0007e20000000c00 */
[----:B------:R-:W-:Y:S05]  /*3940*/  @P4 BRA `(.L_x_205) ;  /* 0x00000000004c4947 */ /* 0x000fea0003800000 */
[----:B------:R-:W5:Y:S01]  /*3950*/  LDCU UR4, c[0x0][0x440] ;  /* 0x00008800ff0477ac */ /* 0x000f620008000800 */
[----:B--2---:R-:W-:-:S04]  /*3960*/  IMAD.WIDE.U32 R6, R14, 0x20, RZ ;  /* 0x000000200e067825 */ /* 0x004fc800078e00ff */
[----:B------:R-:W-:Y:S01]  /*3970*/  IMAD.SHL.U32 R8, R15, 0x20, RZ ;  /* 0x000000200f087824 */ /* 0x000fe200078e00ff */
[----:B------:R-:W-:-:S04]  /*3980*/  IADD3 R0, P2, PT, R2, R6, RZ ;  /* 0x0000000602007210 */ /* 0x000fc80007f5e0ff */
[----:B------:R-:W-:Y:S02]  /*3990*/  IADD3.X R8, PT, PT, R5, R7, R8, P2, !PT ;  /* 0x0000000705087210 */ /* 0x000fe400017fe408 */
[----:B------:R-:W-:-:S04]  /*39a0*/  LEA R6, P2, R0, R245, 0x1 ;  /* 0x000000f500067211 */ /* 0x000fc800078408ff */
[----:B------:R-:W-:Y:S02]  /*39b0*/  LEA.HI.X R7, R0, R244, R8, 0x1, P2 ;  /* 0x000000f400077211 */ /* 0x000fe400010f0c08 */
[----:B-----5:R-:W-:Y:S02]  /*39c0*/  ISETP.GE.AND P1, PT, R230, UR4, PT ;  /* 0x00000004e6007c0c */ /* 0x020fe4000bf26270 */
        /* <DEDUP_REMOVED lines=11> */
.L_x_205:
[----:B------:R-:W-:Y:S05]  /*3a80*/  BSYNC.RECONVERGENT B0 ;  /* 0x0000000000007941 */ /* 0x000fea0003800200 */
.L_x_204:
[----:B------:R1:W-:Y:S01]  /*3a90*/  @P3 STS.128 [R238+0xd800], RZ ;  /* 0x00d800ffee003388 */ /* 0x0003e20000000c00 */
[----:B------:R-:W-:Y:S03]  /*3aa0*/  BSSY.RECONVERGENT B0, `(.L_x_206) ;  /* 0x0000016000007945 */ /* 0x000fe60003800200 */
[----:B------:R1:W-:Y:S01]  /*3ab0*/  @P3 STS.128 [R238+0xf800], RZ ;  /* 0x00f800ffee003388 */ /* 0x0003e20000000c00 */
[----:B------:R-:W-:Y:S05]  /*3ac0*/  @P3 BRA `(.L_x_207) ;  /* 0x00000000004c3947 */ /* 0x000fea0003800000 */
[----:B------:R-:W5:Y:S01]  /*3ad0*/  LDCU UR4, c[0x0][0x440] ;  /* 0x00008800ff0477ac */ /* 0x000f620008000800 */
[----:B------:R-:W-:Y:S02]  /*3ae0*/  IMAD.MOV.U32 R4, RZ, RZ, R2 ;  /* 0x000000ffff047224 */ /* 0x000fe400078e0002 */
[----:B------:R-:W-:Y:S02]  /*3af0*/  IMAD R0, R15, 0x30, RZ ;  /* 0x000000300f007824 */ /* 0x000fe400078e02ff */
[----:B------:R-:W-:-:S04]  /*3b00*/  IMAD.WIDE.U32 R4, R14, 0x30, R4 ;  /* 0x000000300e047825 */ /* 0x000fc800078e0004 */
[----:B------:R-:W-:Y:S01]  /*3b10*/  IMAD.IADD R0, R5, 0x1, R0 ;  /* 0x0000000105007824 */ /* 0x000fe200078e0200 */
        /* <DEDUP_REMOVED lines=14> */
.L_x_207:
[----:B------:R-:W-:Y:S05]  /*3c00*/  BSYNC.RECONVERGENT B0 ;  /* 0x0000000000007941 */ /* 0x000fea0003800200 */
.L_x_206:
[----:B------:R-:W-:Y:S01]  /*3c10*/  LDSM.16.M88.4 R12, [R21] ;  /* 0x00000000150c783b */ /* 0x000fe20000000200 */
[----:B------:R-:W-:Y:S01]  /*3c20*/  IMAD.MOV.U32 R117, RZ, RZ, 0x20 ;  /* 0x00000020ff757424 */ /* 0x000fe200078e00ff */
[----:B------:R-:W-:Y:S01]  /*3c30*/  LOP3.LUT P0, RZ, R234, 0x2, RZ, 0xc0, !PT ;  /* 0x00000002eaff7812 */ /* 0x000fe2000780c0ff */
[----:B-1----:R-:W-:Y:S01]  /*3c40*/  VIADD R3, R20, UR5 ;  /* 0x0000000514037c36 */ /* 0x002fe20008000000 */
[----:B------:R-:W1:Y:S01]  /*3c50*/  LDSM.16.M88.4 R32, [R20+UR5+0x8000] ;  /* 0x008000051420783b */ /* 0x000e620008000200 */
[----:B------:R-:W-:Y:S01]  /*3c60*/  IMAD.MOV.U32 R0, RZ, RZ, 0x40 ;  /* 0x00000040ff007424 */ /* 0x000fe200078e00ff */
[----:B------:R-:W-:Y:S02]  /*3c70*/  SEL R117, R117, 0xffffffe0, !P0 ;  /* 0xffffffe075757807 */ /* 0x000fe40004000000 */
[----:B------:R-:W5:Y:S01]  /*3c80*/  LDSM.16.M88.4 R8, [R21+0x2000] ;  /* 0x002000001508783b */ /* 0x000f620000000200 */
[----:B------:R-:W-:Y:S02]  /*3c90*/  LOP3.LUT P0, RZ, R234, 0x4, RZ, 0xc0, !PT ;  /* 0x00000004eaff7812 */ /* 0x000fe4000780c0ff */
[--C-:B------:R-:W-:Y:S01]  /*3ca0*/  IMAD.IADD R2, R3, 0x1, R117.reuse ;  /* 0x0000000103027824 */ /* 0x100fe200078e0275 */
[----:B------:R-:W3:Y:S01]  /*3cb0*/  LDSM.16.M88.4 R28, [R20+UR5+0x8800] ;  /* 0x00880005141c783b */ /* 0x000ee20008000200 */
[----:B------:R-:W-:Y:S01]  /*3cc0*/  IMAD.IADD R22, R21, 0x1, R117 ;  /* 0x0000000115167824 */ /* 0x000fe200078e0275 */
[----:B------:R-:W-:-:S02]  /*3cd0*/  SEL R0, R0, 0xffffffc0, !P0 ;  /* 0xffffffc000007807 */ /* 0x000fc40004000000 */
[----:B------:R-:W4:Y:S04]  /*3ce0*/  LDSM.16.M88.4 R24, [R20+UR5+0x9000] ;  /* 0x009000051418783b */ /* 0x000f280008000200 */
[----:B------:R-:W4:Y:S04]  /*3cf0*/  LDSM.16.M88.4 R16, [R20+UR5+0x9800] ;  /* 0x009800051410783b */ /* 0x000f280008000200 */
[----:B------:R-:W-:Y:S04]  /*3d00*/  LDSM.16.M88.4 R44, [R2+0x8000] ;  /* 0x00800000022c783b */ /* 0x000fe80000000200 */
[----:B--2---:R-:W2:Y:S04]  /*3d10*/  LDSM.16.M88.4 R4, [R22+0x2000] ;  /* 0x002000001604783b */ /* 0x004ea80000000200 */
[----:B------:R-:W2:Y:S04]  /*3d20*/  LDSM.16.M88.4 R52, [R2+0x8800] ;  /* 0x008800000234783b */ /* 0x000ea80000000200 */
[----:B------:R-:W2:Y:S04]  /*3d30*/  LDSM.16.M88.4 R60, [R2+0x9000] ;  /* 0x00900000023c783b */ /* 0x000ea80000000200 */
[----:B------:R-:W2:Y:S01]  /*3d40*/  LDSM.16.M88.4 R56, [R2+0x9800] ;  /* 0x009800000238783b */ /* 0x000ea20000000200 */
[-C--:B-1----:R-:W-:Y:S03]  /*3d50*/  HMMA.16816.F32 R92, R12, R32.reuse, RZ ;  /* 0x000000200c5c723c */ /* 0x082fe600000018ff */
[----:B------:R-:W0:Y:S05]  /*3d60*/  LDGDEPBAR ;  /* 0x00000000000079af */ /* 0x000e2a0000000000 */
[C---:B-----5:R-:W-:Y:S08]  /*3d70*/  HMMA.16816.F32 R76, R8.reuse, R32, RZ ;  /* 0x00000020084c723c */ /* 0x060ff000000018ff */
[-C--:B------:R-:W-:Y:S08]  /*3d80*/  HMMA.16816.F32 R72, R8, R34.reuse, RZ ;  /* 0x000000220848723c */ /* 0x080ff000000018ff */
[----:B------:R-:W-:Y:S08]  /*3d90*/  HMMA.16816.F32 R100, R12, R34, RZ ;  /* 0x000000220c64723c */ /* 0x000ff000000018ff */
[C---:B---3--:R-:W-:Y:S08]  /*3da0*/  HMMA.16816.F32 R64, R8.reuse, R28, RZ ;  /* 0x0000001c0840723c */ /* 0x048ff000000018ff */
[C---:B----4-:R-:W-:Y:S08]  /*3db0*/  HMMA.16816.F32 R36, R8.reuse, R24, RZ ;  /* 0x000000180824723c */ /* 0x050ff000000018ff */
[C---:B------:R-:W-:Y:S08]  /*3dc0*/  HMMA.16816.F32 R32, R8.reuse, R16, RZ ;  /* 0x000000100820723c */ /* 0x040ff000000018ff */
[C---:B------:R-:W-:Y:S08]  /*3dd0*/  HMMA.16816.F32 R40, R8.reuse, R30, RZ ;  /* 0x0000001e0828723c */ /* 0x040ff000000018ff */
[C---:B------:R-:W-:Y:S08]  /*3de0*/  HMMA.16816.F32 R68, R8.reuse, R26, RZ ;  /* 0x0000001a0844723c */ /* 0x040ff000000018ff */
[----:B------:R-:W-:Y:S08]  /*3df0*/  HMMA.16816.F32 R8, R8, R18, RZ ;  /* 0x000000120808723c */ /* 0x000ff000000018ff */
[C---:B------:R-:W-:Y:S08]  /*3e00*/  HMMA.16816.F32 R80, R12.reuse, R16, RZ ;  /* 0x000000100c50723c */ /* 0x040ff000000018ff */
[C---:B------:R-:W-:Y:S01]  /*3e10*/  HMMA.16816.F32 R152, R12.reuse, R18, RZ ;  /* 0x000000120c98723c */ /* 0x040fe200000018ff */
[----:B------:R-:W1:Y:S07]  /*3e20*/  LDSM.16.M88.4 R16, [R22] ;  /* 0x000000001610783b */ /* 0x000e6e0000000200 */
[----:B------:R-:W-:Y:S01]  /*3e30*/  HMMA.16816.F32 R84, R12, R24, RZ ;  /* 0x000000180c54723c */ /* 0x000fe200000018ff */
[----:B------:R-:W-:-:S02]  /*3e40*/  IMAD.IADD R24, R21, 0x1, R0 ;  /* 0x0000000115187824 */ /* 0x000fc400078e0200 */
[----:B------:R-:W-:Y:S02]  /*3e50*/  IMAD.IADD R0, R3, 0x1, R0 ;  /* 0x0000000103007824 */ /* 0x000fe400078e0200 */
[C---:B------:R-:W-:Y:S02]  /*3e60*/  IMAD.IADD R49, R117.reuse, 0x1, R24 ;  /* 0x0000000175317824 */ /* 0x040fe400078e0218 */
[----:B------:R-:W-:Y:S01]  /*3e70*/  IMAD.IADD R3, R117, 0x1, R0 ;  /* 0x0000000175037824 */ /* 0x000fe200078e0200 */
[C---:B------:R-:W-:Y:S08]  /*3e80*/  HMMA.16816.F32 R88, R12.reuse, R28, RZ ;  /* 0x0000001c0c58723c */ /* 0x040ff000000018ff */
[----:B------:R-:W-:Y:S01]  /*3e90*/  HMMA.16816.F32 R104, R12, R30, RZ ;  /* 0x0000001e0c68723c */ /* 0x000fe200000018ff */
[----:B------:R-:W-:Y:S07]  /*3ea0*/  LDSM.16.M88.4 R28, [R0+0x9800] ;  /* 0x00980000001c783b */ /* 0x000fee0000000200 */
[C---:B--2---:R-:W-:Y:S08]  /*3eb0*/  HMMA.16816.F32 R148, R4.reuse, R44, R76 ;  /* 0x0000002c0494723c */ /* 0x044ff0000000184c */
[C---:B------:R-:W-:Y:S08]  /*3ec0*/  HMMA.16816.F32 R64, R4.reuse, R52, R64 ;  /* 0x000000340440723c */ /* 0x040ff00000001840 */
[C---:B------:R-:W-:Y:S01]  /*3ed0*/  HMMA.16816.F32 R136, R4.reuse, R60, R36 ;  /* 0x0000003c0488723c */ /* 0x040fe20000001824 */
[----:B------:R-:W-:Y:S07]  /*3ee0*/  LDSM.16.M88.4 R36, [R0+0x8800] ;  /* 0x008800000024783b */ /* 0x000fee0000000200 */
[C---:B------:R-:W-:Y:S01]  /*3ef0*/  HMMA.16816.F32 R108, R4.reuse, R56, R32 ;  /* 0x00000038046c723c */ /* 0x040fe20000001820 */
[----:B------:R-:W-:Y:S07]  /*3f00*/  LDSM.16.M88.4 R32, [R0+0x9000] ;  /* 0x009000000020783b */ /* 0x000fee0000000200 */
[C---:B------:R-:W-:Y:S08]  /*3f10*/  HMMA.16816.F32 R144, R4.reuse, R46, R72 ;  /* 0x0000002e0490723c */ /* 0x040ff00000001848 */
[C---:B------:R-:W-:Y:S01]  /*3f20*/  HMMA.16816.F32 R140, R4.reuse, R54, R40 ;  /* 0x00000036048c723c */ /* 0x040fe20000001828 */
[----:B------:R-:W-:Y:S07]  /*3f30*/  LDSM.16.M88.4 R40, [R0+0x8000] ;  /* 0x008000000028783b */ /* 0x000fee0000000200 */
[C---:B------:R-:W-:Y:S08]  /*3f40*/  HMMA.16816.F32 R132, R4.reuse, R62, R68 ;  /* 0x0000003e0484723c */ /* 0x040ff00000001844 */
[----:B------:R-:W-:Y:S01]  /*3f50*/  HMMA.16816.F32 R124, R4, R58, R8 ;  /* 0x0000003a047c723c */ /* 0x000fe20000001808 */
[----:B------:R-:W2:Y:S04]  /*3f60*/  LDSM.16.M88.4 R4, [R24+0x2000] ;  /* 0x002000001804783b */ /* 0x000ea80000000200 */
[----:B------:R-:W3:Y:S03]  /*3f70*/  LDSM.16.M88.4 R8, [R24] ;  /* 0x000000001808783b */ /* 0x000ee60000000200 */
[----:B-1----:R-:W-:Y:S08]  /*3f80*/  HMMA.16816.F32 R112, R16, R60, R84 ;  /* 0x0000003c1070723c */ /* 0x002ff00000001854 */
[----:B------:R-:W-:Y:S01]  /*3f90*/  HMMA.16816.F32 R156, R12, R26, RZ ;  /* 0x0000001a0c9c723c */ /* 0x000fe200000018ff */
[----:B------:R-:W-:Y:S07]  /*3fa0*/  LDSM.16.M88.4 R12, [R49+0x2000] ;  /* 0x00200000310c783b */ /* 0x000fee0000000200 */
[C---:B------:R-:W-:Y:S01]  /*3fb0*/  HMMA.16816.F32 R120, R16.reuse, R52, R88 ;  /* 0x000000341078723c */ /* 0x040fe20000001858 */
[----:B------:R-:W-:Y:S07]  /*3fc0*/  LDSM.16.M88.4 R88, [R3+0x8800] ;  /* 0x008800000358783b */ /* 0x000fee0000000200 */
[C---:B------:R-:W-:Y:S01]  /*3fd0*/  HMMA.16816.F32 R84, R16.reuse, R54, R104 ;  /* 0x000000361054723c */ /* 0x040fe20000001868 */
[----:B------:R-:W1:Y:S04]  /*3fe0*/  LDSM.16.M88.4 R52, [R3+0x8000] ;  /* 0x008000000334783b */ /* 0x000e680000000200 */
[----:B------:R-:W4:Y:S03]  /*3ff0*/  LDSM.16.M88.4 R104, [R3+0x9000] ;  /* 0x009000000368783b */ /* 0x000f260000000200 */
[C---:B------:R-:W-:Y:S08]  /*4000*/  HMMA.16816.F32 R128, R16.reuse, R44, R92 ;  /* 0x0000002c1080723c */ /* 0x040ff0000000185c */
[C---:B------:R-:W-:Y:S01]  /*4010*/  HMMA.16816.F32 R92, R16.reuse, R46, R100 ;  /* 0x0000002e105c723c */ /* 0x040fe20000001864 */
[----:B------:R-:W5:Y:S07]  /*4020*/  LDSM.16.M88.4 R100, [R3+0x9800] ;  /* 0x009800000364783b */ /* 0x000f6e0000000200 */
[C---:B------:R-:W-:Y:S08]  /*4030*/  HMMA.16816.F32 R96, R16.reuse, R56, R80 ;  /* 0x000000381060723c */ /* 0x040ff00000001850 */
[C---:B------:R-:W-:Y:S08]  /*4040*/  HMMA.16816.F32 R80, R16.reuse, R62, R156 ;  /* 0x0000003e1050723c */ /* 0x040ff0000000189c */
[----:B------:R-:W-:Y:S01]  /*4050*/  HMMA.16816.F32 R76, R16, R58, R152 ;  /* 0x0000003a104c723c */ /* 0x000fe20000001898 */
[----:B------:R-:W5:Y:S07]  /*4060*/  LDSM.16.M88.4 R16, [R49] ;  /* 0x000000003110783b */ /* 0x000f6e0000000200 */
[C---:B--2---:R-:W-:Y:S08]  /*4070*/  HMMA.16816.F32 R72, R4.reuse, R40, R148 ;  /* 0x000000280448723c */ /* 0x044ff00000001894 */
[C---:B------:R-:W-:Y:S08]  /*4080*/  HMMA.16816.F32 R44, R4.reuse, R34, R132 ;  /* 0x00000022042c723c */ /* 0x040ff00000001884 */
[C---:B------:R-:W-:Y:S08]  /*4090*/  HMMA.16816.F32 R64, R4.reuse, R36, R64 ;  /* 0x000000240440723c */ /* 0x040ff00000001840 */
[C---:B------:R-:W-:Y:S08]  /*40a0*/  HMMA.16816.F32 R56, R4.reuse, R32, R136 ;  /* 0x000000200438723c */ /* 0x040ff00000001888 */
[C---:B------:R-:W-:Y:S08]  /*40b0*/  HMMA.16816.F32 R108, R4.reuse, R28, R108 ;  /* 0x0000001c046c723c */ /* 0x040ff0000000186c */
[C---:B------:R-:W-:Y:S08]  /*40c0*/  HMMA.16816.F32 R68, R4.reuse, R42, R144 ;  /* 0x0000002a0444723c */ /* 0x040ff00000001890 */
[C---:B------:R-:W-:Y:S08]  /*40d0*/  HMMA.16816.F32 R60, R4.reuse, R38, R140 ;  /* 0x00000026043c723c */ /* 0x040ff0000000188c */
[----:B------:R-:W-:Y:S08]  /*40e0*/  HMMA.16816.F32 R4, R4, R30, R124 ;  /* 0x0000001e0404723c */ /* 0x000ff0000000187c */
[C---:B---3--:R-:W-:Y:S08]  /*40f0*/  HMMA.16816.F32 R128, R8.reuse, R40, R128 ;  /* 0x000000280880723c */ /* 0x048ff00000001880 */
[C---:B------:R-:W-:Y:S01]  /*4100*/  HMMA.16816.F32 R92, R8.reuse, R42, R92 ;  /* 0x0000002a085c723c */ /* 0x040fe2000000185c */
[----:B------:R-:W-:Y:S07]  /*4110*/  LDSM.16.M88.4 R40, [R20+UR5+0xa800] ;  /* 0x00a800051428783b */ /* 0x000fee0008000200 */
[C---:B------:R-:W-:Y:S08]  /*4120*/  HMMA.16816.F32 R120, R8.reuse, R36, R120 ;  /* 0x000000240878723c */ /* 0x040ff00000001878 */
[C---:B------:R-:W-:Y:S01]  /*4130*/  HMMA.16816.F32 R148, R8.reuse, R38, R84 ;  /* 0x000000260894723c */ /* 0x040fe20000001854 */
[----:B------:R-:W-:Y:S07]  /*4140*/  LDSM.16.M88.4 R36, [R20+UR5+0xb000] ;  /* 0x00b000051424783b */ /* 0x000fee0008000200 */
[C---:B------:R-:W-:Y:S08]  /*4150*/  HMMA.16816.F32 R152, R8.reuse, R32, R112 ;  /* 0x000000200898723c */ /* 0x040ff00000001870 */
[C---:B------:R-:W-:Y:S01]  /*4160*/  HMMA.16816.F32 R144, R8.reuse, R34, R80 ;  /* 0x000000220890723c */ /* 0x040fe20000001850 */
[----:B------:R-:W-:Y:S07]  /*4170*/  LDSM.16.M88.4 R32, [R20+UR5+0xb800] ;  /* 0x00b800051420783b */ /* 0x000fee0008000200 */
[C---:B------:R-:W-:Y:S08]  /*4180*/  HMMA.16816.F32 R124, R8.reuse, R28, R96 ;  /* 0x0000001c087c723c */ /* 0x040ff00000001860 */
[----:B------:R-:W-:Y:S01]  /*4190*/  HMMA.16816.F32 R140, R8, R30, R76 ;  /* 0x0000001e088c723c */ /* 0x000fe2000000184c */
[----:B------:R-:W2:Y:S04]  /*41a0*/  LDSM.16.M88.4 R8, [R21+0x6000] ;  /* 0x006000001508783b */ /* 0x000ea80000000200 */
[----:B------:R-:W-:Y:S03]  /*41b0*/  LDSM.16.M88.4 R28, [R2+0xa000] ;  /* 0x00a00000021c783b */ /* 0x000fe60000000200 */
[C---:B-1----:R-:W-:Y:S08]  /*41c0*/  HMMA.16816.F32 R136, R12.reuse, R52, R72 ;  /* 0x000000340c88723c */ /* 0x042ff00000001848 */
[C---:B----4-:R-:W-:Y:S01]  /*41d0*/  HMMA.16816.F32 R72, R12.reuse, R106, R44 ;  /* 0x0000006a0c48723c */ /* 0x050fe2000000182c */
[----:B------:R-:W1:Y:S07]  /*41e0*/  LDSM.16.M88.4 R44, [R20+UR5+0xa000] ;  /* 0x00a00005142c783b */ /* 0x000e6e0008000200 */
[C---:B------:R-:W-:Y:S08]  /*41f0*/  HMMA.16816.F32 R132, R12.reuse, R54, R68 ;  /* 0x000000360c84723c */ /* 0x040ff00000001844 */
[C---:B------:R-:W-:Y:S08]  /*4200*/  HMMA.16816.F32 R80, R12.reuse, R90, R60 ;  /* 0x0000005a0c50723c */ /* 0x040ff0000000183c */
[C---:B------:R-:W-:Y:S08]  /*4210*/  HMMA.16816.F32 R84, R12.reuse, R88, R64 ;  /* 0x000000580c54723c */ /* 0x040ff00000001840 */
[C---:B------:R-:W-:Y:S01]  /*4220*/  HMMA.16816.F32 R76, R12.reuse, R104, R56 ;  /* 0x000000680c4c723c */ /* 0x040fe20000001838 */
[----:B------:R-:W-:Y:S07]  /*4230*/  LDSM.16.M88.4 R56, [R2+0xb000] ;  /* 0x00b000000238783b */ /* 0x000fee0000000200 */
[C---:B-----5:R-:W-:Y:S01]  /*4240*/  HMMA.16816.F32 R68, R12.reuse, R100, R108 ;  /* 0x000000640c44723c */ /* 0x060fe2000000186c */
[----:B------:R-:W-:Y:S07]  /*4250*/  LDSM.16.M88.4 R108, [R2+0xb800] ;  /* 0x00b80000026c783b */ /* 0x000fee0000000200 */
[----:B------:R-:W-:Y:S01]  /*4260*/  HMMA.16816.F32 R60, R12, R102, R4 ;  /* 0x000000660c3c723c */ /* 0x000fe20000001804 */
[----:B------:R-:W3:Y:S04]  /*4270*/  LDSM.16.M88.4 R12, [R21+0x4000] ;  /* 0x00400000150c783b */ /* 0x000ee80000000200 */
[----:B------:R-:W4:Y:S03]  /*4280*/  LDSM.16.M88.4 R4, [R22+0x6000] ;  /* 0x006000001604783b */ /* 0x000f260000000200 */
[C---:B------:R-:W-:Y:S01]  /*4290*/  HMMA.16816.F32 R64, R16.reuse, R52, R128 ;  /* 0x000000341040723c */ /* 0x040fe20000001880 */
[----:B------:R-:W-:Y:S07]  /*42a0*/  LDSM.16.M88.4 R20, [R22+0x4000] ;  /* 0x004000001614783b */ /* 0x000fee0000000200 */
[C---:B------:R-:W-:Y:S01]  /*42b0*/  HMMA.16816.F32 R92, R16.reuse, R54, R92 ;  /* 0x00000036105c723c */ /* 0x040fe2000000185c */
[----:B------:R-:W5:Y:S07]  /*42c0*/  LDSM.16.M88.4 R52, [R2+0xa800] ;  /* 0x00a800000234783b */ /* 0x000f6e0000000200 */
[C---:B------:R-:W-:Y:S08]  /*42d0*/  HMMA.16816.F32 R96, R16.reuse, R88, R120 ;  /* 0x000000581060723c */ /* 0x040ff00000001878 */
[----:B------:R-:W-:Y:S08]  /*42e0*/  HMMA.16816.F32 R120, R16, R104, R152 ;  /* 0x000000681078723c */ /* 0x000ff00000001898 */
[----:B--2---:R-:W-:Y:S08]  /*42f0*/  HMMA.16816.F32 R128, R8, R40, R84 ;  /* 0x000000280880723c */ /* 0x004ff00000001854 */
[C---:B------:R-:W-:Y:S08]  /*4300*/  HMMA.16816.F32 R104, R16.reuse, R106, R144 ;  /* 0x0000006a1068723c */ /* 0x040ff00000001890 */
[----:B------:R-:W-:Y:S08]  /*4310*/  HMMA.16816.F32 R124, R16, R100, R124 ;  /* 0x00000064107c723c */ /* 0x000ff0000000187c */
[----:B------:R-:W-:Y:S08]  /*4320*/  HMMA.16816.F32 R84, R8, R42, R80 ;  /* 0x0000002a0854723c */ /* 0x000ff00000001850 */
[C---:B------:R-:W-:Y:S08]  /*4330*/  HMMA.16816.F32 R112, R16.reuse, R90, R148 ;  /* 0x0000005a1070723c */ /* 0x040ff00000001894 */
[----:B------:R-:W-:Y:S08]  /*4340*/  HMMA.16816.F32 R100, R16, R102, R140 ;  /* 0x000000661064723c */ /* 0x000ff0000000188c */
[C---:B-1----:R-:W-:Y:S08]  /*4350*/  HMMA.16816.F32 R132, R8.reuse, R46, R132 ;  /* 0x0000002e0884723c */ /* 0x042ff00000001884 */
[C---:B------:R-:W-:Y:S08]  /*4360*/  HMMA.16816.F32 R80, R8.reuse, R36, R76 ;  /* 0x000000240850723c */ /* 0x040ff0000000184c */
[C---:B------:R-:W-:Y:S08]  /*4370*/  HMMA.16816.F32 R88, R8.reuse, R44, R136 ;  /* 0x0000002c0858723c */ /* 0x040ff00000001888 */
[C---:B------:R-:W-:Y:S08]  /*4380*/  HMMA.16816.F32 R76, R8.reuse, R38, R72 ;  /* 0x00000026084c723c */ /* 0x040ff00000001848 */
[C---:B------:R-:W-:Y:S08]  /*4390*/  HMMA.16816.F32 R68, R8.reuse, R32, R68 ;  /* 0x000000200844723c */ /* 0x040ff00000001844 */
[----:B------:R-:W-:Y:S08]  /*43a0*/  HMMA.16816.F32 R16, R8, R34, R60 ;  /* 0x000000220810723c */ /* 0x000ff0000000183c */
[C---:B---3--:R-:W-:Y:S08]  /*43b0*/  HMMA.16816.F32 R8, R12.reuse, R44, R64 ;  /* 0x0000002c0c08723c */ /* 0x048ff00000001840 */
[C---:B------:R-:W-:Y:S08]  /*43c0*/  HMMA.16816.F32 R44, R12.reuse, R46, R92 ;  /* 0x0000002e0c2c723c */ /* 0x040ff0000000185c */
[C---:B------:R-:W-:Y:S08]  /*43d0*/  HMMA.16816.F32 R60, R12.reuse, R40, R96 ;  /* 0x000000280c3c723c */ /* 0x040ff00000001860 */
[----:B------:R-:W-:Y:S08]  /*43e0*/  HMMA.16816.F32 R72, R12, R38, R104 ;  /* 0x000000260c48723c */ /* 0x000ff00000001868 */
[C---:B----4-:R-:W-:Y:S08]  /*43f0*/  HMMA.16816.F32 R96, R4.reuse, R30, R132 ;  /* 0x0000001e0460723c */ /* 0x050ff00000001884 */
[----:B-----5:R-:W-:Y:S08]  /*4400*/  HMMA.16816.F32 R104, R4, R52, R128 ;  /* 0x000000340468723c */ /* 0x020ff00000001880 */
[C---:B------:R-:W-:Y:S08]  /*4410*/  HMMA.16816.F32 R40, R12.reuse, R42, R112 ;  /* 0x0000002a0c28723c */ /* 0x040ff00000001870 */
[----:B------:R-:W-:Y:S01]  /*4420*/  HMMA.16816.F32 R64, R12, R36, R120 ;  /* 0x000000240c40723c */ /* 0x000fe20000001878 */
[----:B------:R-:W-:Y:S07]  /*4430*/  LDSM.16.M88.4 R36, [R0+0xa000] ;  /* 0x00a000000024783b */ /* 0x000fee0000000200 */
[C---:B------:R-:W-:Y:S08]  /*4440*/  HMMA.16816.F32 R88, R4.reuse, R28, R88 ;  /* 0x0000001c0458723c */ /* 0x040ff00000001858 */
[C---:B------:R-:W-:Y:S08]  /*4450*/  HMMA.16816.F32 R84, R4.reuse, R54, R84 ;  /* 0x000000360454723c */ /* 0x040ff00000001854 */
[C---:B------:R-:W-:Y:S08]  /*4460*/  HMMA.16816.F32 R140, R4.reuse, R56, R80 ;  /* 0x00000038048c723c */ /* 0x040ff00000001850 */
[C---:B------:R-:W-:Y:S08]  /*4470*/  HMMA.16816.F32 R136, R4.reuse, R58, R76 ;  /* 0x0000003a0488723c */ /* 0x040ff0000000184c */
[C---:B------:R-:W-:Y:S08]  /*4480*/  HMMA.16816.F32 R132, R4.reuse, R108, R68 ;  /* 0x0000006c0484723c */ /* 0x040ff00000001844 */
[----:B------:R-:W-:Y:S01]  /*4490*/  HMMA.16816.F32 R128, R4, R110, R16 ;  /* 0x0000006e0480723c */ /* 0x000fe20000001810 */
[----:B------:R-:W1:Y:S04]  /*44a0*/  LDSM.16.M88.4 R4, [R24+0x6000] ;  /* 0x006000001804783b */ /* 0x000e680000000200 */
[----:B------:R-:W-:Y:S03]  /*44b0*/  LDSM.16.M88.4 R16, [R49+0x4000] ;  /* 0x004000003110783b */ /* 0x000fe60000000200 */
[----:B------:R-:W-:Y:S01]  /*44c0*/  HMMA.16816.F32 R68, R20, R28, R8 ;  /* 0x0000001c1444723c */ /* 0x000fe20000001808 */
[----:B------:R-:W2:Y:S04]  /*44d0*/  LDSM.16.M88.4 R8, [R24+0x4000] ;  /* 0x004000001808783b */ /* 0x000ea80000000200 */
[----:B------:R-:W-:Y:S03]  /*44e0*/  LDSM.16.M88.4 R24, [R0+0xb800] ;  /* 0x00b800000018783b */ /* 0x000fe60000000200 */
[C---:B------:R-:W-:Y:S08]  /*44f0*/  HMMA.16816.F32 R124, R12.reuse, R32, R124 ;  /* 0x000000200c7c723c */ /* 0x040ff0000000187c */
[----:B------:R-:W-:Y:S01]  /*4500*/  HMMA.16816.F32 R100, R12, R34, R100 ;  /* 0x000000220c64723c */ /* 0x000fe20000001864 */
[----:B------:R-:W3:Y:S04]  /*4510*/  LDSM.16.M88.4 R32, [R0+0xa800] ;  /* 0x00a800000020783b */ /* 0x000ee80000000200 */
[----:B------:R-:W-:Y:S03]  /*4520*/  LDSM.16.M88.4 R12, [R49+0x6000] ;  /* 0x00600000310c783b */ /* 0x000fe60000000200 */
[C---:B------:R-:W-:Y:S01]  /*4530*/  HMMA.16816.F32 R76, R20.reuse, R30, R44 ;  /* 0x0000001e144c723c */ /* 0x040fe2000000182c */
[----:B------:R4:W5:Y:S04]  /*4540*/  LDSM.16.M88.4 R28, [R0+0xb000] ;  /* 0x00b00000001c783b */ /* 0x0009680000000200 */
[----:B------:R-:W-:Y:S03]  /*4550*/  LDSM.16.M88.4 R44, [R3+0xa800] ;  /* 0x00a80000032c783b */ /* 0x000fe60000000200 */
[C---:B------:R-:W-:Y:S01]  /*4560*/  HMMA.16816.F32 R112, R20.reuse, R54, R40 ;  /* 0x000000361470723c */ /* 0x040fe20000001828 */
[----:B------:R-:W5:Y:S07]  /*4570*/  LDSM.16.M88.4 R40, [R3+0xa000] ;  /* 0x00a000000328783b */ /* 0x000f6e0000000200 */
[C---:B------:R-:W-:Y:S08]  /*4580*/  HMMA.16816.F32 R120, R20.reuse, R52, R60 ;  /* 0x000000341478723c */ /* 0x040ff0000000183c */
[----:B------:R-:W-:Y:S01]  /*4590*/  HMMA.16816.F32 R92, R20, R56, R64 ;  /* 0x00000038145c723c */ /* 0x000fe20000001840 */
[----:B----4-:R-:W-:-:S05]  /*45a0*/  IMAD.SHL.U32 R0, R234, 0x2, RZ ;  /* 0x00000002ea007824 */ /* 0x010fca00078e00ff */
[----:B------:R-:W-:Y:S02]  /*45b0*/  LOP3.LUT R0, R0, 0x6, RZ, 0xc0, !PT ;  /* 0x0000000600007812 */ /* 0x000fe400078ec0ff */
[----:B------:R-:W-:Y:S01]  /*45c0*/  HMMA.16816.F32 R64, R20, R58, R72 ;  /* 0x0000003a1440723c */ /* 0x000fe20000001848 */
[----:B------:R-:W4:Y:S02]  /*45d0*/  LDSM.16.M88.4 R72, [R3+0xb000] ;  /* 0x00b000000348783b */ /* 0x000f240000000200 */
[----:B------:R-:W-:-:S04]  /*45e0*/  IMAD R0, R116, 0x40, R0 ;  /* 0x0000004074007824 */ /* 0x000fc800078e0200 */
[C---:B------:R-:W-:Y:S01]  /*45f0*/  VIADD R2, R0.reuse, 0x8 ;  /* 0x0000000800027836 */ /* 0x040fe20000000000 */
[----:B------:R-:W-:Y:S01]  /*4600*/  HMMA.16816.F32 R60, R20, R108, R124 ;  /* 0x0000006c143c723c */ /* 0x000fe2000000187c */
[----:B------:R-:W-:-:S03]  /*4610*/  ISETP.GE.AND P5, PT, R0, R48, PT ;  /* 0x000000300000720c */ /* 0x000fc60003fa6270 */
[----:B------:R-:W-:Y:S01]  /*4620*/  ISETP.GE.AND P3, PT, R2, R48, PT ;  /* 0x000000300200720c */ /* 0x000fe20003f66270 */
[----:B------:R-:W-:-:S03]  /*4630*/  VIADD R2, R0, 0x10 ;  /* 0x0000001000027836 */ /* 0x000fc60000000000 */
[----:B------:R-:W-:Y:S02]  /*4640*/  HMMA.16816.F32 R52, R20, R110, R100 ;  /* 0x0000006e1434723c */ /* 0x000fe40000001864 */
[----:B------:R-:W-:Y:S01]  /*4650*/  ISETP.GE.AND P1, PT, R2, R48, PT ;  /* 0x000000300200720c */ /* 0x000fe20003f26270 */
[----:B------:R-:W-:-:S05]  /*4660*/  VIADD R2, R0, 0x11 ;  /* 0x0000001100027836 */ /* 0x000fca0000000000 */
[-C--:B-1----:R-:W-:Y:S08]  /*4670*/  HMMA.16816.F32 R20, R4, R36.reuse, R88 ;  /* 0x000000240414723c */ /* 0x082ff00000001858 */
[----:B--2---:R-:W-:Y:S08]  /*4680*/  HMMA.16816.F32 R56, R8, R36, R68 ;  /* 0x000000240838723c */ /* 0x004ff00000001844 */
[-C--:B------:R-:W-:Y:S08]  /*4690*/  HMMA.16816.F32 R68, R4, R38.reuse, R96 ;  /* 0x000000260444723c */ /* 0x080ff00000001860 */
[----:B------:R-:W-:Y:S01]  /*46a0*/  HMMA.16816.F32 R76, R8, R38, R76 ;  /* 0x00000026084c723c */ /* 0x000fe2000000184c */
[----:B------:R1:W2:Y:S01]  /*46b0*/  LDSM.16.M88.4 R36, [R3+0xb800] ;  /* 0x00b800000324783b */ /* 0x0002a20000000200 */
[----:B------:R-:W-:-:S06]  /*46c0*/  DEPBAR.LE SB0, 0x0 ;  /* 0x000080000000791a */ /* 0x000fcc0000000000 */
[----:B---3--:R-:W-:Y:S08]  /*46d0*/  HMMA.16816.F32 R108, R8, R32, R120 ;  /* 0x00000020086c723c */ /* 0x008ff00000001878 */
[----:B------:R-:W-:Y:S08]  /*46e0*/  HMMA.16816.F32 R100, R4, R26, R128 ;  /* 0x0000001a0464723c */ /* 0x000ff00000001880 */
[----:B-----5:R-:W-:Y:S01]  /*46f0*/  HMMA.16816.F32 R120, R8, R28, R92 ;  /* 0x0000001c0878723c */ /* 0x020fe2000000185c */
[----:B-1----:R-:W-:-:S05]  /*4700*/  VIADD R3, R0, 0x1 ;  /* 0x0000000100037836 */ /* 0x002fca0000000000 */
[----:B------:R-:W-:Y:S02]  /*4710*/  ISETP.GE.AND P4, PT, R3, R48, PT ;  /* 0x000000300300720c */ /* 0x000fe40003f86270 */
[-C--:B------:R-:W-:Y:S08]  /*4720*/  HMMA.16816.F32 R84, R4, R34.reuse, R84 ;  /* 0x000000220454723c */ /* 0x080ff00000001854 */
[C---:B------:R-:W-:Y:S08]  /*4730*/  HMMA.16816.F32 R112, R8.reuse, R34, R112 ;  /* 0x000000220870723c */ /* 0x040ff00000001870 */
[C---:B------:R-:W-:Y:S08]  /*4740*/  HMMA.16816.F32 R128, R8.reuse, R30, R64 ;  /* 0x0000001e0880723c */ /* 0x040ff00000001840 */
[C---:B------:R-:W-:Y:S08]  /*4750*/  HMMA.16816.F32 R124, R8.reuse, R24, R60 ;  /* 0x00000018087c723c */ /* 0x040ff0000000183c */
[----:B------:R-:W-:Y:S08]  /*4760*/  HMMA.16816.F32 R92, R8, R26, R52 ;  /* 0x0000001a085c723c */ /* 0x000ff00000001834 */
[-C--:B------:R-:W-:Y:S08]  /*4770*/  HMMA.16816.F32 R8, R12, R40.reuse, R20 ;  /* 0x000000280c08723c */ /* 0x080ff00000001814 */
[----:B------:R-:W-:Y:S08]  /*4780*/  HMMA.16816.F32 R20, R16, R40, R56 ;  /* 0x000000281014723c */ /* 0x000ff00000001838 */
[----:B------:R-:W-:Y:S03]  /*4790*/  HMMA.16816.F32 R80, R4, R32, R104 ;  /* 0x000000200450723c */ /* 0x000fe60000001868 */
[----:B------:R-:W-:-:S02]  /*47a0*/  FSEL R62, R10, -INF , !P5 ;  /* 0xff8000000a3e7808 */ /* 0x000fc40006800000 */
[----:B------:R-:W-:Y:S02]  /*47b0*/  FSEL R49, R8, -INF , !P5 ;  /* 0xff80000008317808 */ /* 0x000fe40006800000 */
[----:B------:R-:W-:Y:S01]  /*47c0*/  FSEL R61, R11, -INF , !P4 ;  /* 0xff8000000b3d7808 */ /* 0x000fe20006000000 */
[----:B------:R-:W-:Y:S03]  /*47d0*/  HMMA.16816.F32 R88, R4, R28, R140 ;  /* 0x0000001c0458723c */ /* 0x000fe6000000188c */
[----:B------:R-:W-:Y:S02]  /*47e0*/  FSEL R66, R20, -INF , !P5 ;  /* 0xff80000014427808 */ /* 0x000fe40006800000 */
[----:B------:R-:W-:-:S03]  /*47f0*/  FSEL R64, R21, -INF , !P4 ;  /* 0xff80000015407808 */ /* 0x000fc60006000000 */
[C---:B------:R-:W-:Y:S08]  /*4800*/  HMMA.16816.F32 R96, R4.reuse, R30, R136 ;  /* 0x0000001e0460723c */ /* 0x040ff00000001888 */
[----:B------:R-:W-:Y:S01]  /*4810*/  HMMA.16816.F32 R104, R4, R24, R132 ;  /* 0x000000180468723c */ /* 0x000fe20000001884 */
[----:B------:R-:W-:-:S05]  /*4820*/  VIADD R4, R0, 0x9 ;  /* 0x0000000900047836 */ /* 0x000fca0000000000 */
[----:B------:R-:W-:Y:S02]  /*4830*/  ISETP.GE.AND P2, PT, R4, R48, PT ;  /* 0x000000300400720c */ /* 0x000fe40003f46270 */
[-C--:B------:R-:W-:Y:S08]  /*4840*/  HMMA.16816.F32 R24, R12, R42.reuse, R68 ;  /* 0x0000002a0c18723c */ /* 0x080ff00000001844 */
[----:B------:R-:W-:Y:S08]  /*4850*/  HMMA.16816.F32 R40, R16, R42, R76 ;  /* 0x0000002a1028723c */ /* 0x000ff0000000184c */
[----:B------:R-:W-:Y:S01]  /*4860*/  HMMA.16816.F32 R32, R12, R46, R84 ;  /* 0x0000002e0c20723c */ /* 0x000fe20000001854 */
[----:B------:R-:W-:-:S02]  /*4870*/  FSEL R85, R22, -INF , !P5 ;  /* 0xff80000016557808 */ /* 0x000fc40006800000 */
[----:B------:R-:W-:Y:S01]  /*4880*/  ISETP.GE.AND P5, PT, R2, R48, PT ;  /* 0x000000300200720c */ /* 0x000fe20003fa6270 */
[----:B------:R-:W-:Y:S01]  /*4890*/  VIADD R2, R0, 0x18 ;  /* 0x0000001800027836 */ /* 0x000fe20000000000 */
[----:B------:R-:W-:Y:S02]  /*48a0*/  FSEL R84, R23, -INF , !P4 ;  /* 0xff80000017547808 */ /* 0x000fe40006000000 */
[----:B------:R-:W-:Y:S01]  /*48b0*/  FSEL R60, R26, -INF , !P3 ;  /* 0xff8000001a3c7808 */ /* 0x000fe20005800000 */
[----:B------:R-:W-:Y:S03]  /*48c0*/  HMMA.16816.F32 R28, R12, R44, R80 ;  /* 0x0000002c0c1c723c */ /* 0x000fe60000001850 */
[----:B------:R-:W-:Y:S02]  /*48d0*/  FSEL R65, R42, -INF , !P3 ;  /* 0xff8000002a417808 */ /* 0x000fe40005800000 */
[----:B------:R-:W-:-:S02]  /*48e0*/  FSEL R63, R40, -INF , !P3 ;  /* 0xff800000283f7808 */ /* 0x000fc40005800000 */
[----:B------:R-:W-:Y:S01]  /*48f0*/  FSEL R42, R27, -INF , !P2 ;  /* 0xff8000001b2a7808 */ /* 0x000fe20005000000 */
[----:B----4-:R-:W-:Y:S01]  /*4900*/  HMMA.16816.F32 R52, R12, R72, R88 ;  /* 0x000000480c34723c */ /* 0x010fe20000001858 */
[----:B------:R-:W-:Y:S02]  /*4910*/  FSEL R40, R25, -INF , !P2 ;  /* 0xff80000019287808 */ /* 0x000fe40005000000 */
[----:B------:R-:W-:Y:S02]  /*4920*/  FSEL R67, R43, -INF , !P2 ;  /* 0xff8000002b437808 */ /* 0x000fe40005000000 */
[----:B------:R-:W-:-:S03]  /*4930*/  FSEL R41, R41, -INF , !P2 ;  /* 0xff80000029297808 */ /* 0x000fc60005000000 */
[----:B------:R-:W-:Y:S03]  /*4940*/  HMMA.16816.F32 R96, R12, R74, R96 ;  /* 0x0000004a0c60723c */ /* 0x000fe60000001860 */
[----:B------:R-:W-:-:S05]  /*4950*/  FSEL R43, R28, -INF , !P1 ;  /* 0xff8000001c2b7808 */ /* 0x000fca0004800000 */
[C---:B--2---:R-:W-:Y:S08]  /*4960*/  HMMA.16816.F32 R104, R12.reuse, R36, R104 ;  /* 0x000000240c68723c */ /* 0x044ff00000001868 */
[----:B------:R-:W-:Y:S08]  /*4970*/  HMMA.16816.F32 R56, R12, R38, R100 ;  /* 0x000000260c38723c */ /* 0x000ff00000001864 */
[----:B------:R-:W-:Y:S01]  /*4980*/  HMMA.16816.F32 R12, R16, R44, R108 ;  /* 0x0000002c100c723c */ /* 0x000fe2000000186c */
[----:B------:R-:W-:-:S02]  /*4990*/  FSEL R45, R9, -INF , !P4 ;  /* 0xff800000092d7808 */ /* 0x000fc40006000000 */
[-C--:B------:R-:W-:Y:S01]  /*49a0*/  ISETP.GE.AND P4, PT, R2, R48.reuse, PT ;  /* 0x000000300200720c */ /* 0x080fe20003f86270 */
[----:B------:R-:W-:Y:S01]  /*49b0*/  VIADD R2, R0, 0x19 ;  /* 0x0000001900027836 */ /* 0x000fe20000000000 */
[----:B------:R-:W-:Y:S02]  /*49c0*/  FSEL R44, R24, -INF , !P3 ;  /* 0xff800000182c7808 */ /* 0x000fe40005800000 */
[----:B------:R-:W-:Y:S01]  /*49d0*/  FSEL R109, R30, -INF , !P1 ;  /* 0xff8000001e6d7808 */ /* 0x000fe20004800000 */
[----:B------:R-:W-:Y:S01]  /*49e0*/  HMMA.16816.F32 R8, R16, R46, R112 ;  /* 0x0000002e1008723c */ /* 0x000fe20000001870 */
[----:B------:R-:W-:Y:S01]  /*49f0*/  ISETP.GE.AND P3, PT, R2, R48, PT ;  /* 0x000000300200720c */ /* 0x000fe20003f66270 */
[----:B------:R-:W-:Y:S01]  /*4a00*/  VIADD R2, R0, 0x20 ;  /* 0x0000002000027836 */ /* 0x000fe20000000000 */
[----:B------:R-:W-:Y:S02]  /*4a10*/  FSEL R108, R31, -INF , !P5 ;  /* 0xff8000001f6c7808 */ /* 0x000fe40006800000 */
[----:B------:R-:W-:-:S02]  /*4a20*/  FSEL R112, R35, -INF , !P3 ;  /* 0xff80000023707808 */ /* 0x000fc40005800000 */
[-C--:B------:R-:W-:Y:S01]  /*4a30*/  ISETP.GE.AND P2, PT, R2, R48.reuse, PT ;  /* 0x000000300200720c */ /* 0x080fe20003f46270 */
[----:B------:R-:W-:Y:S01]  /*4a40*/  VIADD R2, R0, 0x21 ;  /* 0x0000002100027836 */ /* 0x000fe20000000000 */
[C---:B------:R-:W-:Y:S01]  /*4a50*/  HMMA.16816.F32 R4, R16.reuse, R72, R120 ;  /* 0x000000481004723c */ /* 0x040fe20000001878 */
[----:B------:R-:W-:Y:S02]  /*4a60*/  FSEL R113, R34, -INF , !P4 ;  /* 0xff80000022717808 */ /* 0x000fe40006000000 */
[----:B------:R-:W-:Y:S02]  /*4a70*/  FSEL R163, R14, -INF , !P1 ;  /* 0xff8000000ea37808 */ /* 0x000fe40004800000 */
[----:B------:R-:W-:Y:S02]  /*4a80*/  FSEL R162, R12, -INF , !P1 ;  /* 0xff8000000ca27808 */ /* 0x000fe40004800000 */
[----:B------:R-:W-:Y:S01]  /*4a90*/  ISETP.GE.AND P1, PT, R2, R48, PT ;  /* 0x000000300200720c */ /* 0x000fe20003f26270 */
[----:B------:R-:W-:Y:S01]  /*4aa0*/  VIADD R2, R0, 0x28 ;  /* 0x0000002800027836 */ /* 0x000fe20000000000 */
[----:B------:R-:W-:Y:S01]  /*4ab0*/  FSEL R14, R29, -INF , !P5 ;  /* 0xff8000001d0e7808 */ /* 0x000fe20006800000 */
[----:B------:R-:W-:Y:S01]  /*4ac0*/  HMMA.16816.F32 R20, R16, R74, R128 ;  /* 0x0000004a1014723c */ /* 0x000fe20000001880 */
[----:B------:R-:W-:-:S02]  /*4ad0*/  FSEL R161, R15, -INF , !P5 ;  /* 0xff8000000fa17808 */ /* 0x000fc40006800000 */
[----:B------:R-:W-:Y:S02]  /*4ae0*/  FSEL R159, R13, -INF , !P5 ;  /* 0xff8000000d9f7808 */ /* 0x000fe40006800000 */
[----:B------:R-:W-:Y:S01]  /*4af0*/  ISETP.GE.AND P5, PT, R2, R48, PT ;  /* 0x000000300200720c */ /* 0x000fe20003fa6270 */
[----:B------:R-:W-:Y:S01]  /*4b00*/  VIADD R2, R0, 0x29 ;  /* 0x0000002900027836 */ /* 0x000fe20000000000 */
[----:B------:R-:W-:Y:S01]  /*4b10*/  FSEL R15, R33, -INF , !P3 ;  /* 0xff800000210f7808 */ /* 0x000fe20005800000 */
[----:B------:R-:W-:Y:S01]  /*4b20*/  HMMA.16816.F32 R24, R16, R36, R124 ;  /* 0x000000241018723c */ /* 0x000fe2000000187c */
[----:B------:R-:W-:Y:S02]  /*4b30*/  FSEL R157, R11, -INF , !P3 ;  /* 0xff8000000b9d7808 */ /* 0x000fe40005800000 */
[----:B------:R-:W-:Y:S02]  /*4b40*/  FSEL R156, R9, -INF , !P3 ;  /* 0xff800000099c7808 */ /* 0x000fe40005800000 */
[----:B------:R-:W-:-:S02]  /*4b50*/  ISETP.GE.U32.AND P3, PT, R48, 0x41, PT ;  /* 0x000000413000780c */ /* 0x000fc40003f66070 */
[-C--:B------:R-:W-:Y:S01]  /*4b60*/  ISETP.GE.AND P6, PT, R2, R48.reuse, PT ;  /* 0x000000300200720c */ /* 0x080fe20003fc6270 */
[----:B------:R-:W-:Y:S01]  /*4b70*/  VIADD R2, R0, 0x30 ;  /* 0x0000003000027836 */ /* 0x000fe20000000000 */
[----:B------:R-:W-:Y:S01]  /*4b80*/  P2R R12, PR, RZ, 0x20 ;  /* 0x00000020ff0c7803 */ /* 0x000fe20000000000 */
[----:B------:R-:W-:Y:S01]  /*4b90*/  HMMA.16816.F32 R16, R16, R38, R92 ;  /* 0x000000261010723c */ /* 0x000fe2000000185c */
[----:B------:R-:W-:Y:S02]  /*4ba0*/  FSEL R13, R32, -INF , !P4 ;  /* 0xff800000200d7808 */ /* 0x000fe40006000000 */
[----:B------:R-:W-:Y:S01]  /*4bb0*/  ISETP.GE.AND P5, PT, R2, R48, PT ;  /* 0x000000300200720c */ /* 0x000fe20003fa6270 */
[----:B------:R-:W-:Y:S01]  /*4bc0*/  VIADD R2, R0, 0x31 ;  /* 0x0000003100027836 */ /* 0x000fe20000000000 */
[----:B------:R-:W-:Y:S02]  /*4bd0*/  FSEL R160, R10, -INF , !P4 ;  /* 0xff8000000aa07808 */ /* 0x000fe40006000000 */
[----:B------:R-:W-:-:S02]  /*4be0*/  FSEL R158, R8, -INF , !P4 ;  /* 0xff800000089e7808 */ /* 0x000fc40006000000 */
[----:B------:R-:W-:Y:S02]  /*4bf0*/  FSEL R177, R6, -INF , !P2 ;  /* 0xff80000006b17808 */ /* 0x000fe40005000000 */
[----:B------:R-:W-:Y:S02]  /*4c00*/  FSEL R182, R54, -INF , !P2 ;  /* 0xff80000036b67808 */ /* 0x000fe40005000000 */
[----:B------:R-:W-:Y:S02]  /*4c10*/  FSEL R180, R52, -INF , !P2 ;  /* 0xff80000034b47808 */ /* 0x000fe40005000000 */
[----:B------:R-:W-:Y:S02]  /*4c20*/  FSEL R175, R4, -INF , !P2 ;  /* 0xff80000004af7808 */ /* 0x000fe40005000000 */
[----:B------:R-:W-:Y:S02]  /*4c30*/  FSEL R178, R7, -INF , !P1 ;  /* 0xff80000007b27808 */ /* 0x000fe40004800000 */
[----:B------:R-:W-:-:S02]  /*4c40*/  FSEL R174, R5, -INF , !P1 ;  /* 0xff80000005ae7808 */ /* 0x000fc40004800000 */
[----:B------:R-:W-:Y:S02]  /*4c50*/  FSEL R181, R55, -INF , !P1 ;  /* 0xff80000037b57808 */ /* 0x000fe40004800000 */
[----:B------:R-:W-:Y:S01]  /*4c60*/  FSEL R179, R53, -INF , !P1 ;  /* 0xff80000035b37808 */ /* 0x000fe20004800000 */
[----:B------:R-:W-:Y:S01]  /*4c70*/  BAR.SYNC.DEFER_BLOCKING 0x0 ;  /* 0x0000000000007b1d */ /* 0x000fe20000010000 */
[----:B------:R-:W-:-:S05]  /*4c80*/  ISETP.GE.AND P4, PT, R2, R48, PT ;  /* 0x000000300200720c */ /* 0x000fca0003f86270 */
[----:B------:R-:W-:Y:S08]  /*4c90*/  @!P3 BRA `(.L_x_208) ;  /* 0x0000000000f8b947 */ /* 0x000ff00003800000 */
[----:B------:R-:W-:Y:S01]  /*4ca0*/  LEA.HI.SX32 R2, R166, 0xfffffffe, 0x1a ;  /* 0xfffffffea6027811 */ /* 0x000fe200078fd2ff */
[----:B------:R-:W1:Y:S04]  /*4cb0*/  LDCU UR4, c[0x0][0x440] ;  /* 0x00008800ff0477ac */ /* 0x000e680008000800 */
[-C--:B------:R-:W-:Y:S02]  /*4cc0*/  IMAD R4, R165, R2.reuse, RZ ;  /* 0x00000002a5047224 */ /* 0x080fe400078e02ff */
[----:B------:R-:W-:-:S04]  /*4cd0*/  IMAD.WIDE.U32 R2, R164, R2, RZ ;  /* 0x00000002a4027225 */ /* 0x000fc800078e00ff */
[----:B------:R-:W-:Y:S01]  /*4ce0*/  IMAD.IADD R3, R3, 0x1, R4 ;  /* 0x0000000103037824 */ /* 0x000fe200078e0204 */
[----:B------:R-:W-:-:S04]  /*4cf0*/  LEA R8, P1, R2, R241, 0x1 ;  /* 0x000000f102087211 */ /* 0x000fc800078208ff */
[----:B------:R-:W-:Y:S02]  /*4d00*/  LEA.HI.X R9, R2, R240, R3, 0x1, P1 ;  /* 0x000000f002097211 */ /* 0x000fe400008f0c03 */
[----:B------:R-:W-:Y:S02]  /*4d10*/  IADD3 R2, P1, PT, R118, R2, RZ ;  /* 0x0000000276027210 */ /* 0x000fe40007f3e0ff */
[----:B-1----:R-:W-:-:S03]  /*4d20*/  ISETP.GE.AND P2, PT, R230, UR4, PT ;  /* 0x00000004e6007c0c */ /* 0x002fc6000bf46270 */
[----:B------:R-:W-:Y:S01]  /*4d30*/  IMAD.X R3, R119, 0x1, R3, P1 ;  /* 0x0000000177037824 */ /* 0x000fe200008e0603 */
[----:B------:R-:W-:-:S04]  /*4d40*/  LEA R10, P1, R50, R2, 0x5 ;  /* 0x00000002320a7211 */ /* 0x000fc800078228ff */
[----:B------:R-:W-:Y:S02]  /*4d50*/  LEA.HI.X R11, R50, R3, R51, 0x5, P1 ;  /* 0x00000003320b7211 */ /* 0x000fe400008f2c33 */
[----:B------:R-:W-:-:S03]  /*4d60*/  LEA R6, P1, R2, R241, 0x1 ;  /* 0x000000f102067211 */ /* 0x000fc600078208ff */
[----:B------:R-:W-:Y:S01]  /*4d70*/  @!PT LDS RZ, [RZ] ;  /* 0x00000000fffff984 */ /* 0x000fe20000000800 */
[----:B------:R-:W-:Y:S01]  /*4d80*/  @!PT LDS RZ, [RZ] ;  /* 0x00000000fffff984 */ /* 0x000fe20000000800 */
[----:B------:R-:W-:Y:S01]  /*4d90*/  @!PT LDS RZ, [RZ] ;  /* 0x00000000fffff984 */ /* 0x000fe20000000800 */
[----:B------:R1:W-:Y:S01]  /*4da0*/  @!P2 LDGSTS.E.BYPASS.LTC128B.128 [R238+0x8000], desc[UR14][R8.64] ;  /* 0x0800000008eeafae */ /* 0x0003e2000b981a0e */
[--C-:B------:R-:W-:Y:S02]  /*4db0*/  LEA.HI.X R7, R2, R240, R3.reuse, 0x1, P1 ;  /* 0x000000f002077211 */ /* 0x100fe400008f0c03 */
[----:B------:R-:W-:Y:S01]  /*4dc0*/  IADD3 R2, P1, PT, R118, R2, RZ ;  /* 0x0000000276027210 */ /* 0x000fe20007f3e0ff */
[----:B------:R1:W-:Y:S04]  /*4dd0*/  @P2 STS.128 [R238+0x8000], RZ ;  /* 0x008000ffee002388 */ /* 0x0003e80000000c00 */
[----:B------:R-:W-:Y:S01]  /*4de0*/  IMAD.X R3, R119, 0x1, R3, P1 ;  /* 0x0000000177037824 */ /* 0x000fe200008e0603 */
[----:B------:R-:W-:-:S04]  /*4df0*/  LEA R4, P1, R2, R241, 0x1 ;  /* 0x000000f102047211 */ /* 0x000fc800078208ff */
[----:B------:R-:W-:Y:S02]  /*4e00*/  LEA.HI.X R5, R2, R240, R3, 0x1, P1 ;  /* 0x000000f002057211 */ /* 0x000fe400008f0c03 */
[----:B------:R-:W-:-:S04]  /*4e10*/  LEA R2, P1, R10, R241, 0x1 ;  /* 0x000000f10a027211 */ /* 0x000fc800078208ff */
[----:B------:R-:W-:Y:S02]  /*4e20*/  LEA.HI.X R3, R10, R240, R11, 0x1, P1 ;  /* 0x000000f00a037211 */ /* 0x000fe400008f0c0b */
[----:B------:R-:W-:-:S13]  /*4e30*/  ISETP.GE.AND P1, PT, R247, UR4, PT ;  /* 0x00000004f7007c0c */ /* 0x000fda000bf26270 */
        /* <DEDUP_REMOVED lines=35> */
[----:B------:R-:W0:Y:S02]  /*5070*/  LDGDEPBAR ;  /* 0x00000000000079af */ /* 0x000e240000000000 */
.L_x_208:
[----:B-1----:R-:W-:Y:S01]  /*5080*/  FMNMX3.FTZ R2, R49, R45, R44, !PT ;  /* 0x0000002d31027276 */ /* 0x002fe2000781002c */
[----:B------:R-:W1:Y:S01]  /*5090*/  LDCU UR4, c[0x0][0x45c] ;  /* 0x00008b80ff0477ac */ /* 0x000e620008000800 */
[----:B------:R-:W-:Y:S01]  /*50a0*/  ISETP.NE.AND P1, PT, R12, RZ, PT ;  /* 0x000000ff0c00720c */ /* 0x000fe20003f25270 */
[----:B------:R-:W-:Y:S01]  /*50b0*/  STL [R1+0x48], R252 ;  /* 0x000048fc01007387 */ /* 0x000fe20000100800 */
[----:B------:R-:W-:Y:S02]  /*50c0*/  FMNMX3.FTZ R2, R2, R40, R43, !PT ;  /* 0x0000002802027276 */ /* 0x000fe4000781002b */
[----:B------:R-:W-:Y:S01]  /*50d0*/  IADD3 R3, PT, PT, R0, 0x38, RZ ;  /* 0x0000003800037810 */ /* 0x000fe20007ffe0ff */
[----:B------:R-:W-:Y:S01]  /*50e0*/  STL [R1+0x44], R247 ;  /* 0x000044f701007387 */ /* 0x000fe20000100800 */
[----:B------:R-:W-:Y:S02]  /*50f0*/  FMNMX3.FTZ R2, R2, R14, R13, !PT ;  /* 0x0000000e02027276 */ /* 0x000fe4000781000d */
[----:B------:R-:W-:Y:S01]  /*5100*/  FSEL R176, R98, -INF , !P1 ;  /* 0xff80000062b07808 */ /* 0x000fe20004800000 */
[----:B------:R-:W-:Y:S01]  /*5110*/  STL [R1+0x40], R246 ;  /* 0x000040f601007387 */ /* 0x000fe20000100800 */
[----:B------:R-:W-:-:S02]  /*5120*/  FSEL R168, R96, -INF , !P1 ;  /* 0xff80000060a87808 */ /* 0x000fc40004800000 */
[----:B------:R-:W-:Y:S01]  /*5130*/  FSEL R165, R22, -INF , !P1 ;  /* 0xff80000016a57808 */ /* 0x000fe20004800000 */
[----:B------:R-:W-:Y:S01]  /*5140*/  STL [R1+0x3c], R245 ;  /* 0x00003cf501007387 */ /* 0x000fe20000100800 */
[----:B------:R-:W-:Y:S02]  /*5150*/  FSEL R164, R20, -INF , !P1 ;  /* 0xff80000014a47808 */ /* 0x000fe40004800000 */
[----:B------:R-:W-:Y:S01]  /*5160*/  ISETP.GE.AND P1, PT, R3, R48, PT ;  /* 0x000000300300720c */ /* 0x000fe20003f26270 */
[----:B------:R-:W-:Y:S01]  /*5170*/  VIADD R3, R0, 0x39 ;  /* 0x0000003900037836 */ /* 0x000fe20000000000 */
[----:B------:R-:W-:Y:S01]  /*5180*/  FMNMX3.FTZ R0, R2, R15, R180, !PT ;  /* 0x0000000f02007276 */ /* 0x000fe200078100b4 */
[----:B------:R-:W-:Y:S01]  /*5190*/  STL [R1+0x38], R244 ;  /* 0x000038f401007387 */ /* 0x000fe20000100800 */
[----:B------:R-:W-:Y:S02]  /*51a0*/  FSEL R167, R97, -INF , !P6 ;  /* 0xff80000061a77808 */ /* 0x000fe40007000000 */
[----:B------:R-:W-:Y:S01]  /*51b0*/  FSEL R229, R104, -INF , !P5 ;  /* 0xff80000068e57808 */ /* 0x000fe20006800000 */
[----:B------:R-:W-:Y:S01]  /*51c0*/  STL [R1+0x34], R241 ;  /* 0x000034f101007387 */ /* 0x000fe20000100800 */
[----:B------:R-:W-:-:S02]  /*51d0*/  FMNMX3.FTZ R0, R0, R179, R168, !PT ;  /* 0x000000b300007276 */ /* 0x000fc400078100a8 */
[----:B------:R-:W-:Y:S01]  /*51e0*/  ISETP.GE.AND P2, PT, R3, R48, PT ;  /* 0x000000300300720c */ /* 0x000fe20003f46270 */
[----:B------:R-:W-:Y:S01]  /*51f0*/  STL [R1+0x30], R240 ;  /* 0x000030f001007387 */ /* 0x000fe20000100800 */
[----:B------:R-:W-:Y:S02]  /*5200*/  FSEL R228, R105, -INF , !P4 ;  /* 0xff80000069e47808 */ /* 0x000fe40006000000 */
[----:B------:R-:W-:Y:S01]  /*5210*/  FSEL R235, R56, -INF , !P1 ;  /* 0xff80000038eb7808 */ /* 0x000fe20004800000 */
[----:B------:R-:W-:Y:S01]  /*5220*/  STL [R1+0x2c], R238 ;  /* 0x00002cee01007387 */ /* 0x000fe20000100800 */
[----:B------:R-:W-:Y:S02]  /*5230*/  FMNMX3.FTZ R0, R0, R167, R229, !PT ;  /* 0x000000a700007276 */ /* 0x000fe400078100e5 */
[----:B------:R-:W-:Y:S01]  /*5240*/  FMNMX3.FTZ R2, R62, R61, R60, !PT ;  /* 0x0000003d3e027276 */ /* 0x000fe2000781003c */
[----:B------:R-:W-:Y:S01]  /*5250*/  STL [R1+0x28], R233 ;  /* 0x000028e901007387 */ /* 0x000fe20000100800 */
[----:B------:R-:W-:-:S02]  /*5260*/  FSEL R239, R57, -INF , !P2 ;  /* 0xff80000039ef7808 */ /* 0x000fc40005000000 */
[----:B------:R-:W-:Y:S01]  /*5270*/  FMNMX3.FTZ R0, R0, R228, R235, !PT ;  /* 0x000000e400007276 */ /* 0x000fe200078100eb */
[----:B------:R-:W-:Y:S01]  /*5280*/  STL [R1+0x24], R232 ;  /* 0x000024e801007387 */ /* 0x000fe20000100800 */
[----:B------:R-:W-:Y:S02]  /*5290*/  FMNMX3.FTZ R2, R2, R42, R109, !PT ;  /* 0x0000002a02027276 */ /* 0x000fe4000781006d */
[----:B------:R-:W-:Y:S01]  /*52a0*/  FMNMX.FTZ R0, R239, R0, !PT ;  /* 0x00000000ef007209 */ /* 0x000fe20007810000 */
[----:B------:R-:W-:Y:S01]  /*52b0*/  STL [R1+0x20], R230 ;  /* 0x000020e601007387 */ /* 0x000fe20000100800 */
[----:B------:R-:W-:Y:S02]  /*52c0*/  FMNMX3.FTZ R2, R2, R108, R113, !PT ;  /* 0x0000006c02027276 */ /* 0x000fe40007810071 */
[----:B------:R-:W-:Y:S01]  /*52d0*/  FSEL R173, R99, -INF , !P6 ;  /* 0xff80000063ad7808 */ /* 0x000fe20007000000 */
[----:B------:R-:W2:Y:S01]  /*52e0*/  SHFL.BFLY PT, R3, R0, 0x2, 0x1f ;  /* 0x0c401f0000037f89 */ /* 0x000ea200000e0000 */
[----:B------:R-:W-:-:S02]  /*52f0*/  FMNMX3.FTZ R2, R2, R112, R182, !PT ;  /* 0x0000007002027276 */ /* 0x000fc400078100b6 */
[----:B------:R-:W-:Y:S01]  /*5300*/  FSEL R237, R106, -INF , !P5 ;  /* 0xff8000006aed7808 */ /* 0x000fe20006800000 */
[----:B------:R-:W-:Y:S01]  /*5310*/  STL [R1+0x4c], R229 ;  /* 0x00004ce501007387 */ /* 0x000fe20000100800 */
[----:B------:R-:W-:Y:S02]  /*5320*/  FMNMX3.FTZ R2, R2, R181, R176, !PT ;  /* 0x000000b502027276 */ /* 0x000fe400078100b0 */
[----:B------:R-:W-:Y:S01]  /*5330*/  FSEL R236, R107, -INF , !P4 ;  /* 0xff8000006bec7808 */ /* 0x000fe20006000000 */
[----:B------:R-:W-:Y:S01]  /*5340*/  STL [R1+0x50], R235 ;  /* 0x000050eb01007387 */ /* 0x000fe20000100800 */
[----:B------:R-:W-:Y:S02]  /*5350*/  FSEL R243, R58, -INF , !P1 ;  /* 0xff8000003af37808 */ /* 0x000fe40004800000 */
[----:B------:R-:W-:Y:S02]  /*5360*/  FMNMX3.FTZ R2, R2, R173, R237, !PT ;  /* 0x000000ad02027276 */ /* 0x000fe400078100ed */
[----:B------:R-:W-:-:S02]  /*5370*/  FSEL R242, R59, -INF , !P2 ;  /* 0xff8000003bf27808 */ /* 0x000fc40005000000 */
[----:B------:R-:W-:Y:S02]  /*5380*/  FMNMX3.FTZ R2, R2, R236, R243, !PT ;  /* 0x000000ec02027276 */ /* 0x000fe400078100f3 */
[----:B------:R-:W-:Y:S02]  /*5390*/  FSEL R39, R21, -INF , !P6 ;  /* 0xff80000015277808 */ /* 0x000fe40007000000 */
[----:B------:R-:W-:Y:S02]  /*53a0*/  FMNMX.FTZ R2, R242, R2, !PT ;  /* 0x00000002f2027209 */ /* 0x000fe40007810000 */
[----:B------:R-:W-:Y:S02]  /*53b0*/  FSEL R195, R24, -INF , !P5 ;  /* 0xff80000018c37808 */ /* 0x000fe40006800000 */
[----:B------:R-:W-:Y:S01]  /*53c0*/  FSEL R194, R25, -INF , !P4 ;  /* 0xff80000019c27808 */ /* 0x000fe20006000000 */
[----:B------:R-:W3:Y:S01]  /*53d0*/  SHFL.BFLY PT, R4, R2, 0x2, 0x1f ;  /* 0x0c401f0002047f89 */ /* 0x000ee200000e0000 */
[----:B--2---:R-:W-:-:S02]  /*53e0*/  FMNMX.FTZ R0, R0, R3, !PT ;  /* 0x0000000300007209 */ /* 0x004fc40007810000 */
[----:B------:R-:W-:Y:S02]  /*53f0*/  LOP3.LUT R3, R169, 0x200, R170, 0xf8, !PT ;  /* 0x00000200a9037812 */ /* 0x000fe400078ef8aa */
[----:B------:R-:W-:Y:S01]  /*5400*/  FSEL R193, R16, -INF , !P1 ;  /* 0xff80000010c17808 */ /* 0x000fe20004800000 */
[----:B------:R-:W2:Y:S01]  /*5410*/  SHFL.BFLY PT, R5, R0, 0x1, 0x1f ;  /* 0x0c201f0000057f89 */ /* 0x000ea200000e0000 */
[----:B------:R-:W-:Y:S02]  /*5420*/  LEA R231, R3, UR5, 0x1 ;  /* 0x0000000503e77c11 */ /* 0x000fe4000f8e08ff */
[----:B------:R-:W-:Y:S02]  /*5430*/  FSEL R192, R17, -INF , !P2 ;  /* 0xff80000011c07808 */ /* 0x000fe40005000000 */
[C---:B------:R-:W-:Y:S01]  /*5440*/  IADD3 R3, PT, PT, R231.reuse, 0xc000, RZ ;  /* 0x0000c000e7037810 */ /* 0x040fe20007ffe0ff */
[----:B------:R-:W-:Y:S01]  /*5450*/  VIADD R36, R231, 0xc040 ;  /* 0x0000c040e7247836 */ /* 0x000fe20000000000 */
[----:B------:R-:W-:Y:S01]  /*5460*/  FSEL R166, R23, -INF , !P6 ;  /* 0xff80000017a67808 */ /* 0x000fe20007000000 */
[----:B------:R-:W-:Y:S01]  /*5470*/  IMAD.IADD R37, R117, 0x1, R231 ;  /* 0x0000000175257824 */ /* 0x000fe200078e02e7 */
[----:B------:R-:W-:Y:S01]  /*5480*/  @P0 IADD3 R36, PT, PT, R3, -0x40, RZ ;  /* 0xffffffc003240810 */ /* 0x000fe20007ffe0ff */
[----:B------:R-:W-:Y:S01]  /*5490*/  LDSM.16.MT88.4 R56, [R231+0xc000] ;  /* 0x00c00000e738783b */ /* 0x000fe20000004200 */
[----:B------:R-:W-:-:S02]  /*54a0*/  FMNMX3.FTZ R3, R66, R64, R63, !PT ;  /* 0x0000004042037276 */ /* 0x000fc4000781003f */
[----:B------:R-:W-:Y:S01]  /*54b0*/  FSEL R199, R26, -INF , !P5 ;  /* 0xff8000001ac77808 */ /* 0x000fe20006800000 */
[----:B------:R-:W-:Y:S01]  /*54c0*/  LDSM.16.MT88.4 R68, [R36] ;  /* 0x000000002444783b */ /* 0x000fe20000004200 */
[----:B------:R-:W-:Y:S02]  /*54d0*/  FMNMX3.FTZ R3, R3, R41, R162, !PT ;  /* 0x0000002903037276 */ /* 0x000fe400078100a2 */
[----:B------:R-:W-:Y:S01]  /*54e0*/  FSEL R198, R27, -INF , !P4 ;  /* 0xff8000001bc67808 */ /* 0x000fe20006000000 */
[----:B------:R-:W-:Y:S01]  /*54f0*/  LDSM.16.MT88.4 R28, [R37+0xc000] ;  /* 0x00c00000251c783b */ /* 0x000fe20000004200 */
[----:B---3--:R-:W-:Y:S02]  /*5500*/  FMNMX.FTZ R6, R2, R4, !PT ;  /* 0x0000000402067209 */ /* 0x008fe40007810000 */
[----:B------:R-:W-:Y:S01]  /*5510*/  FMNMX3.FTZ R2, R85, R84, R65, !PT ;  /* 0x0000005455027276 */ /* 0x000fe20007810041 */
[----:B------:R-:W-:Y:S01]  /*5520*/  LDSM.16.MT88.4 R76, [R231+0xe000] ;  /* 0x00e00000e74c783b */ /* 0x000fe20000004200 */
[----:B------:R-:W-:-:S02]  /*5530*/  FMNMX3.FTZ R3, R3, R159, R158, !PT ;  /* 0x0000009f03037276 */ /* 0x000fc4000781009e */
[----:B------:R-:W-:Y:S01]  /*5540*/  FMNMX3.FTZ R2, R2, R67, R163, !PT ;  /* 0x0000004302027276 */ /* 0x000fe200078100a3 */
[----:B------:R-:W3:Y:S01]  /*5550*/  SHFL.BFLY PT, R7, R6, 0x1, 0x1f ;  /* 0x0c201f0006077f89 */ /* 0x000ee200000e0000 */
[----:B--2---:R-:W-:Y:S02]  /*5560*/  FMNMX.FTZ R170, R0, R5, !PT ;  /* 0x0000000500aa7209 */ /* 0x004fe40007810000 */
[----:B------:R-:W-:Y:S01]  /*5570*/  FMNMX3.FTZ R0, R2, R161, R160, !PT ;  /* 0x000000a102007276 */ /* 0x000fe200078100a0 */
[----:B------:R-:W-:Y:S01]  /*5580*/  LDSM.16.MT88.4 R80, [R36+0x2000] ;  /* 0x002000002450783b */ /* 0x000fe20000004200 */
[----:B------:R-:W-:Y:S02]  /*5590*/  FMNMX3.FTZ R2, R3, R156, R175, !PT ;  /* 0x0000009c03027276 */ /* 0x000fe400078100af */
[----:B------:R-:W-:Y:S01]  /*55a0*/  FMNMX3.FTZ R0, R0, R157, R177, !PT ;  /* 0x0000009d00007276 */ /* 0x000fe200078100b1 */
[----:B------:R-:W-:Y:S01]  /*55b0*/  LDSM.16.MT88.4 R24, [R37+0xc800] ;  /* 0x00c800002518783b */ /* 0x000fe20000004200 */
[----:B------:R-:W-:-:S02]  /*55c0*/  FMNMX3.FTZ R2, R2, R174, R164, !PT ;  /* 0x000000ae02027276 */ /* 0x000fc400078100a4 */
[----:B------:R-:W-:Y:S01]  /*55d0*/  FMNMX3.FTZ R0, R0, R178, R165, !PT ;  /* 0x000000b200007276 */ /* 0x000fe200078100a5 */
[----:B------:R-:W-:Y:S01]  /*55e0*/  LDSM.16.MT88.4 R88, [R231+0xc800] ;  /* 0x00c80000e758783b */ /* 0x000fe20000004200 */
[----:B------:R-:W-:Y:S01]  /*55f0*/  FMNMX3.FTZ R3, R2, R39, R195, !PT ;  /* 0x0000002702037276 */ /* 0x000fe200078100c3 */
[----:B-1----:R-:W-:Y:S01]  /*5600*/  FMUL.FTZ R2, R170, UR4 ;  /* 0x00000004aa027c20 */ /* 0x002fe20008410000 */
[----:B------:R-:W-:Y:S01]  /*5610*/  FSEL R197, R18, -INF , !P1 ;  /* 0xff80000012c57808 */ /* 0x000fe20004800000 */
[----:B------:R-:W-:Y:S01]  /*5620*/  LDSM.16.MT88.4 R20, [R37+0xe800] ;  /* 0x00e800002514783b */ /* 0x000fe20000004200 */
[----:B------:R-:W-:Y:S02]  /*5630*/  FMNMX3.FTZ R4, R3, R194, R193, !PT ;  /* 0x000000c203047276 */ /* 0x000fe400078100c1 */
[----:B------:R-:W-:Y:S01]  /*5640*/  FMNMX3.FTZ R0, R0, R166, R199, !PT ;  /* 0x000000a600007276 */ /* 0x000fe200078100c7 */
[----:B------:R-:W-:Y:S01]  /*5650*/  LDSM.16.MT88.4 R104, [R231+0xe800] ;  /* 0x00e80000e768783b */ /* 0x000fe20000004200 */
[----:B------:R-:W-:-:S02]  /*5660*/  FMNMX.FTZ R4, R192, R4, !PT ;  /* 0x00000004c0047209 */ /* 0x000fc40007810000 */
[----:B------:R-:W-:Y:S02]  /*5670*/  FSEL R196, R19, -INF , !P2 ;  /* 0xff80000013c47808 */ /* 0x000fe40005000000 */
[----:B------:R-:W-:Y:S01]  /*5680*/  FMNMX3.FTZ R3, R0, R198, R197, !PT ;  /* 0x000000c600037276 */ /* 0x000fe200078100c5 */
[----:B------:R-:W1:Y:S01]  /*5690*/  SHFL.BFLY PT, R8, R4, 0x2, 0x1f ;  /* 0x0c401f0004087f89 */ /* 0x000e6200000e0000 */
[----:B---3--:R-:W-:Y:S02]  /*56a0*/  FMNMX.FTZ R169, R6, R7, !PT ;  /* 0x0000000706a97209 */ /* 0x008fe40007810000 */
[----:B------:R-:W-:Y:S02]  /*56b0*/  FMNMX.FTZ R3, R196, R3, !PT ;  /* 0x00000003c4037209 */ /* 0x000fe40007810000 */
[----:B------:R-:W-:Y:S02]  /*56c0*/  FSETP.NEU.FTZ.AND P1, PT, R170, -INF , PT ;  /* 0xff800000aa00780b */ /* 0x000fe40003f3d000 */
[----:B------:R-:W-:Y:S01]  /*56d0*/  IADD3 R38, PT, PT, R117, R36, RZ ;  /* 0x0000002475267210 */ /* 0x000fe20007ffe0ff */
[----:B------:R-:W2:Y:S01]  /*56e0*/  SHFL.BFLY PT, R7, R3, 0x2, 0x1f ;  /* 0x0c401f0003077f89 */ /* 0x000ea200000e0000 */
[----:B------:R-:W-:-:S02]  /*56f0*/  FSEL R2, R2, RZ, P1 ;  /* 0x000000ff02027208 */ /* 0x000fc40000800000 */
[----:B------:R-:W-:Y:S01]  /*5700*/  FSETP.NEU.FTZ.AND P1, PT, R169, -INF , PT ;  /* 0xff800000a900780b */ /* 0x000fe20003f3d000 */
[----:B------:R-:W-:Y:S02]  /*5710*/  LDSM.16.MT88.4 R72, [R38] ;  /* 0x000000002648783b */ /* 0x000fe40000004200 */
[--C-:B------:R-:W-:Y:S01]  /*5720*/  FFMA.FTZ R0, R49, UR4, -R2.reuse ;  /* 0x0000000431007c23 */ /* 0x100fe20008010802 */
[--C-:B------:R-:W-:Y:S01]  /*5730*/  FFMA.FTZ R5, R45, UR4, -R2.reuse ;  /* 0x000000042d057c23 */ /* 0x100fe20008010802 */
[----:B------:R-:W-:Y:S01]  /*5740*/  FFMA.FTZ R6, R44, UR4, -R2 ;  /* 0x000000042c067c23 */ /* 0x000fe20008010802 */
[----:B------:R-:W-:Y:S01]  /*5750*/  LDSM.16.MT88.4 R96, [R38+0x2000] ;  /* 0x002000002660783b */ /* 0x000fe20000004200 */
[----:B------:R3:W-:Y:S03]  /*5760*/  MUFU.EX2 R229, R0 ;  /* 0x0000000000e57308 */ /* 0x0007e60000000800 */
[----:B------:R-:W-:Y:S01]  /*5770*/  LDSM.16.MT88.4 R44, [R37+0xe000] ;  /* 0x00e00000252c783b */ /* 0x000fe20000004200 */
[----:B------:R4:W4:Y:S01]  /*5780*/  MUFU.EX2 R246, R5 ;  /* 0x0000000500f67308 */ /* 0x0009220000000800 */
[----:B-1----:R-:W-:-:S02]  /*5790*/  FMNMX.FTZ R8, R4, R8, !PT ;  /* 0x0000000804087209 */ /* 0x002fc40007810000 */
[----:B------:R-:W-:Y:S01]  /*57a0*/  LDSM.16.MT88.4 R92, [R38+0x800] ;  /* 0x00080000265c783b */ /* 0x000fe20000004200 */
[----:B------:R1:W-:Y:S03]  /*57b0*/  MUFU.EX2 R238, R6 ;  /* 0x0000000600ee7308 */ /* 0x0003e60000000800 */
[----:B------:R-:W1:Y:S01]  /*57c0*/  SHFL.BFLY PT, R9, R8, 0x1, 0x1f ;  /* 0x0c201f0008097f89 */ /* 0x000e6200000e0000 */
[----:B--2---:R-:W-:Y:S01]  /*57d0*/  FMNMX.FTZ R3, R3, R7, !PT ;  /* 0x0000000703037209 */ /* 0x004fe20007810000 */
[----:B---3--:R-:W-:Y:S02]  /*57e0*/  FMUL.FTZ R0, R169, UR4 ;  /* 0x00000004a9007c20 */ /* 0x008fe40008410000 */
[----:B------:R-:W-:Y:S01]  /*57f0*/  LDSM.16.MT88.4 R116, [R38+0x2800] ;  /* 0x002800002674783b */ /* 0x000fe20000004200 */
[----:B----4-:R-:W-:Y:S01]  /*5800*/  FFMA.FTZ R5, R40, UR4, -R2 ;  /* 0x0000000428057c23 */ /* 0x010fe20008010802 */
[----:B------:R-:W-:-:S02]  /*5810*/  F2FP.F16.F32.PACK_AB R4, R246, R229 ;  /* 0x000000e5f604723e */ /* 0x000fc400000000ff */
[----:B------:R-:W2:Y:S01]  /*5820*/  SHFL.BFLY PT, R10, R3, 0x1, 0x1f ;  /* 0x0c201f00030a7f89 */ /* 0x000ea200000e0000 */
[----:B------:R-:W-:Y:S01]  /*5830*/  FSEL R0, R0, RZ, P1 ;  /* 0x000000ff00007208 */ /* 0x000fe20000800000 */
[----:B------:R3:W4:Y:S04]  /*5840*/  MUFU.EX2 R244, R5 ;  /* 0x0000000500f47308 */ /* 0x0007280000000800 */
[----:B-1----:R-:W-:-:S04]  /*5850*/  FFMA.FTZ R6, R62, UR4, -R0 ;  /* 0x000000043e067c23 */ /* 0x002fc80008010800 */
[----:B------:R1:W-:Y:S01]  /*5860*/  MUFU.EX2 R230, R6 ;  /* 0x0000000600e67308 */ /* 0x0003e20000000800 */
[----:B------:R-:W-:Y:S01]  /*5870*/  FMNMX.FTZ R172, R8, R9, !PT ;  /* 0x0000000908ac7209 */ /* 0x000fe20007810000 */
[----:B---3--:R-:W-:-:S03]  /*5880*/  FFMA.FTZ R5, R61, UR4, -R0 ;  /* 0x000000043d057c23 */ /* 0x008fc60008010800 */
[C---:B------:R-:W-:Y:S01]  /*5890*/  FSETP.NEU.FTZ.AND P1, PT, R172.reuse, -INF , PT ;  /* 0xff800000ac00780b */ /* 0x040fe20003f3d000 */
[----:B------:R-:W-:Y:S01]  /*58a0*/  FMUL.FTZ R8, R172, UR4 ;  /* 0x00000004ac087c20 */ /* 0x000fe20008410000 */
[----:B------:R3:W4:Y:S01]  /*58b0*/  MUFU.EX2 R232, R5 ;  /* 0x0000000500e87308 */ /* 0x0007220000000800 */
[----:B--2---:R-:W-:Y:S01]  /*58c0*/  FMNMX.FTZ R171, R3, R10, !PT ;  /* 0x0000000a03ab7209 */ /* 0x004fe20007810000 */
[----:B-1----:R-:W-:Y:S02]  /*58d0*/  FFMA.FTZ R6, R60, UR4, -R0 ;  /* 0x000000043c067c23 */ /* 0x002fe40008010800 */
[----:B------:R-:W-:Y:S02]  /*58e0*/  FSEL R12, R8, RZ, P1 ;  /* 0x000000ff080c7208 */ /* 0x000fe40000800000 */
[C---:B------:R-:W-:Y:S01]  /*58f0*/  FSETP.NEU.FTZ.AND P1, PT, R171.reuse, -INF , PT ;  /* 0xff800000ab00780b */ /* 0x040fe20003f3d000 */
[----:B------:R-:W-:Y:S01]  /*5900*/  FMUL.FTZ R3, R171, UR4 ;  /* 0x00000004ab037c20 */ /* 0x000fe20008410000 */
[----:B------:R4:W-:Y:S01]  /*5910*/  MUFU.EX2 R233, R6 ;  /* 0x0000000600e97308 */ /* 0x0009e20000000800 */
[--C-:B------:R-:W-:Y:S01]  /*5920*/  FFMA.FTZ R9, R66, UR4, -R12.reuse ;  /* 0x0000000442097c23 */ /* 0x100fe2000801080c */
[----:B------:R-:W-:-:S02]  /*5930*/  FFMA.FTZ R8, R64, UR4, -R12 ;  /* 0x0000000440087c23 */ /* 0x000fc4000801080c */
[----:B------:R-:W-:Y:S01]  /*5940*/  FSEL R3, R3, RZ, P1 ;  /* 0x000000ff03037208 */ /* 0x000fe20000800000 */
[----:B------:R1:W-:Y:S01]  /*5950*/  MUFU.EX2 R225, R9 ;  /* 0x0000000900e17308 */ /* 0x0003e20000000800 */
[----:B---3--:R-:W-:-:S03]  /*5960*/  FFMA.FTZ R5, R42, UR4, -R0 ;  /* 0x000000042a057c23 */ /* 0x008fc60008010800 */
[----:B------:R2:W-:Y:S04]  /*5970*/  MUFU.EX2 R203, R8 ;  /* 0x0000000800cb7308 */ /* 0x0005e80000000800 */
[----:B------:R3:W3:Y:S01]  /*5980*/  MUFU.EX2 R201, R5 ;  /* 0x0000000500c97308 */ /* 0x0006e20000000800 */
[----:B----4-:R-:W-:Y:S01]  /*5990*/  F2FP.F16.F32.PACK_AB R6, R244, R238 ;  /* 0x000000eef406723e */ /* 0x010fe200000000ff */
[--C-:B-1----:R-:W-:Y:S01]  /*59a0*/  FFMA.FTZ R9, R63, UR4, -R12.reuse ;  /* 0x000000043f097c23 */ /* 0x102fe2000801080c */
[----:B--2---:R-:W-:-:S03]  /*59b0*/  FFMA.FTZ R8, R41, UR4, -R12 ;  /* 0x0000000429087c23 */ /* 0x004fc6000801080c */
[----:B------:R1:W-:Y:S01]  /*59c0*/  MUFU.EX2 R234, R9 ;  /* 0x0000000900ea7308 */ /* 0x0003e20000000800 */
[----:B---3--:R-:W-:-:S03]  /*59d0*/  F2FP.F16.F32.PACK_AB R5, R232, R230 ;  /* 0x000000e6e805723e */ /* 0x008fc600000000ff */
[----:B------:R2:W3:Y:S01]  /*59e0*/  MUFU.EX2 R252, R8 ;  /* 0x0000000800fc7308 */ /* 0x0004e20000000800 */
[----:B------:R-:W-:-:S07]  /*59f0*/  F2FP.F16.F32.PACK_AB R7, R201, R233 ;  /* 0x000000e9c907723e */ /* 0x000fce00000000ff */
[----:B------:R-:W-:Y:S01]  /*5a00*/  HMMA.16816.F32 R132, R4, R68, RZ ;  /* 0x000000440484723c */ /* 0x000fe200000018ff */
[--C-:B-1----:R-:W-:Y:S01]  /*5a10*/  FFMA.FTZ R9, R85, UR4, -R3.reuse ;  /* 0x0000000455097c23 */ /* 0x102fe20008010803 */
[----:B--2---:R-:W-:-:S03]  /*5a20*/  FFMA.FTZ R8, R84, UR4, -R3 ;  /* 0x0000000454087c23 */ /* 0x004fc60008010803 */
[----:B------:R1:W-:Y:S01]  /*5a30*/  MUFU.EX2 R240, R9 ;  /* 0x0000000900f07308 */ /* 0x0003e20000000800 */
[----:B------:R-:W2:Y:S02]  /*5a40*/  LDSM.16.MT88.4 R84, [R36+0x800] ;  /* 0x000800002454783b */ /* 0x000ea40000004200 */
[C---:B------:R-:W-:Y:S01]  /*5a50*/  HMMA.16816.F32 R148, R4.reuse, R28, RZ ;  /* 0x0000001c0494723c */ /* 0x040fe200000018ff */
[----:B---3--:R-:W-:Y:S01]  /*5a60*/  F2FP.F16.F32.PACK_AB R10, R252, R234 ;  /* 0x000000eafc0a723e */ /* 0x008fe200000000ff */
[----:B------:R3:W-:Y:S06]  /*5a70*/  MUFU.EX2 R241, R8 ;  /* 0x0000000800f17308 */ /* 0x0007ec0000000800 */
[----:B------:R-:W-:Y:S01]  /*5a80*/  HMMA.16816.F32 R144, R4, R30, RZ ;  /* 0x0000001e0490723c */ /* 0x000fe200000018ff */
[--C-:B-1----:R-:W-:Y:S01]  /*5a90*/  FFMA.FTZ R9, R65, UR4, -R3.reuse ;  /* 0x0000000441097c23 */ /* 0x102fe20008010803 */
[----:B---3--:R-:W-:-:S03]  /*5aa0*/  FFMA.FTZ R8, R67, UR4, -R3 ;  /* 0x0000000443087c23 */ /* 0x008fc60008010803 */
[----:B------:R1:W-:Y:S03]  /*5ab0*/  MUFU.EX2 R205, R9 ;  /* 0x0000000900cd7308 */ /* 0x0003e60000000800 */
[C---:B------:R-:W-:Y:S01]  /*5ac0*/  HMMA.16816.F32 R140, R4.reuse, R44, RZ ;  /* 0x0000002c048c723c */ /* 0x040fe200000018ff */
[----:B------:R3:W4:Y:S07]  /*5ad0*/  MUFU.EX2 R245, R8 ;  /* 0x0000000800f57308 */ /* 0x00072e0000000800 */
[----:B------:R-:W-:Y:S01]  /*5ae0*/  HMMA.16816.F32 R136, R4, R46, RZ ;  /* 0x0000002e0488723c */ /* 0x000fe200000018ff */
[----:B-1----:R-:W-:-:S07]  /*5af0*/  FFMA.FTZ R9, R43, UR4, -R2 ;  /* 0x000000042b097c23 */ /* 0x002fce0008010802 */
[C---:B------:R-:W-:Y:S01]  /*5b00*/  HMMA.16816.F32 R152, R4.reuse, R56, RZ ;  /* 0x000000380498723c */ /* 0x040fe200000018ff */
[----:B---3--:R-:W-:Y:S01]  /*5b10*/  FFMA.FTZ R8, R14, UR4, -R2 ;  /* 0x000000040e087c23 */ /* 0x008fe20008010802 */
[----:B------:R1:W-:Y:S01]  /*5b20*/  MUFU.EX2 R208, R9 ;  /* 0x0000000900d07308 */ /* 0x0003e20000000800 */
[----:B----4-:R-:W-:Y:S01]  /*5b30*/  F2FP.F16.F32.PACK_AB R11, R245, R205 ;  /* 0x000000cdf50b723e */ /* 0x010fe200000000ff */
[----:B------:R-:W-:Y:S02]  /*5b40*/  FFMA.FTZ R14, R159, UR4, -R12 ;  /* 0x000000049f0e7c23 */ /* 0x000fe4000801080c */
[----:B------:R3:W4:Y:S02]  /*5b50*/  MUFU.EX2 R202, R8 ;  /* 0x0000000800ca7308 */ /* 0x0007240000000800 */
[----:B------:R-:W-:Y:S01]  /*5b60*/  HMMA.16816.F32 R128, R4, R72, RZ ;  /* 0x000000480480723c */ /* 0x000fe200000018ff */
[----:B-1----:R-:W-:-:S07]  /*5b70*/  FFMA.FTZ R9, R13, UR4, -R2 ;  /* 0x000000040d097c23 */ /* 0x002fce0008010802 */
[----:B------:R-:W-:Y:S01]  /*5b80*/  HMMA.16816.F32 R124, R4, R76, RZ ;  /* 0x0000004c047c723c */ /* 0x000fe200000018ff */
[----:B---3--:R-:W-:Y:S01]  /*5b90*/  FFMA.FTZ R8, R15, UR4, -R2 ;  /* 0x000000040f087c23 */ /* 0x008fe20008010802 */
[----:B------:R1:W-:Y:S01]  /*5ba0*/  MUFU.EX2 R247, R9 ;  /* 0x0000000900f77308 */ /* 0x0003e20000000800 */
[----:B------:R-:W-:-:S03]  /*5bb0*/  FFMA.FTZ R15, R161, UR4, -R3 ;  /* 0x00000004a10f7c23 */ /* 0x000fc60008010803 */
[----:B------:R3:W-:Y:S02]  /*5bc0*/  MUFU.EX2 R207, R8 ;  /* 0x0000000800cf7308 */ /* 0x0007e40000000800 */
[C---:B------:R-:W-:Y:S02]  /*5bd0*/  HMMA.16816.F32 R120, R4.reuse, R80, RZ ;  /* 0x000000500478723c */ /* 0x040fe400000018ff */
[----:B------:R-:W-:Y:S06]  /*5be0*/  MUFU.EX2 R220, R15 ;  /* 0x0000000f00dc7308 */ /* 0x000fec0000000800 */
[----:B------:R-:W-:Y:S01]  /*5bf0*/  HMMA.16816.F32 R100, R4, R96, RZ ;  /* 0x000000600464723c */ /* 0x000fe200000018ff */
[--C-:B-1----:R-:W-:Y:S01]  /*5c00*/  FFMA.FTZ R9, R109, UR4, -R0.reuse ;  /* 0x000000046d097c23 */ /* 0x102fe20008010800 */
[----:B---3--:R-:W-:-:S03]  /*5c10*/  FFMA.FTZ R8, R108, UR4, -R0 ;  /* 0x000000046c087c23 */ /* 0x008fc60008010800 */
[----:B------:R1:W-:Y:S01]  /*5c20*/  MUFU.EX2 R183, R9 ;  /* 0x0000000900b77308 */ /* 0x0003e20000000800 */
[----:B------:R-:W3:Y:S02]  /*5c30*/  LDSM.16.MT88.4 R108, [R36+0x2800] ;  /* 0x00280000246c783b */ /* 0x000ee40000004200 */
[C---:B------:R-:W-:Y:S01]  /*5c40*/  HMMA.16816.F32 R52, R4.reuse, R58, RZ ;  /* 0x0000003a0434723c */ /* 0x040fe200000018ff */
[----:B------:R2:W4:Y:S07]  /*5c50*/  MUFU.EX2 R204, R8 ;  /* 0x0000000800cc7308 */ /* 0x00052e0000000800 */
[----:B------:R-:W-:Y:S01]  /*5c60*/  HMMA.16816.F32 R48, R4, R70, RZ ;  /* 0x000000460430723c */ /* 0x000fe200000018ff */
[--C-:B-1----:R-:W-:Y:S01]  /*5c70*/  FFMA.FTZ R9, R113, UR4, -R0.reuse ;  /* 0x0000000471097c23 */ /* 0x102fe20008010800 */
[----:B--2---:R-:W-:-:S03]  /*5c80*/  FFMA.FTZ R8, R112, UR4, -R0 ;  /* 0x0000000470087c23 */ /* 0x004fc60008010800 */
[----:B------:R1:W-:Y:S03]  /*5c90*/  MUFU.EX2 R200, R9 ;  /* 0x0000000900c87308 */ /* 0x0003e60000000800 */
[C---:B------:R-:W-:Y:S01]  /*5ca0*/  HMMA.16816.F32 R16, R4.reuse, R74, RZ ;  /* 0x0000004a0410723c */ /* 0x040fe200000018ff */
[----:B------:R2:W3:Y:S07]  /*5cb0*/  MUFU.EX2 R206, R8 ;  /* 0x0000000800ce7308 */ /* 0x0004ee0000000800 */
[----:B------:R-:W-:Y:S01]  /*5cc0*/  HMMA.16816.F32 R32, R4, R78, RZ ;  /* 0x0000004e0420723c */ /* 0x000fe200000018ff */
[----:B-1----:R-:W-:-:S07]  /*5cd0*/  F2FP.F16.F32.PACK_AB R9, R241, R240 ;  /* 0x000000f0f109723e */ /* 0x002fce00000000ff */
[----:B------:R-:W-:Y:S01]  /*5ce0*/  HMMA.16816.F32 R40, R4, R82, RZ ;  /* 0x000000520428723c */ /* 0x000fe200000018ff */
[----:B--2---:R-:W-:-:S07]  /*5cf0*/  F2FP.F16.F32.PACK_AB R8, R203, R225 ;  /* 0x000000e1cb08723e */ /* 0x004fce00000000ff */
[----:B------:R-:W-:Y:S01]  /*5d00*/  HMMA.16816.F32 R60, R4, R98, RZ ;  /* 0x00000062043c723c */ /* 0x000fe200000018ff */
[----:B----4-:R-:W-:Y:S02]  /*5d10*/  F2FP.F16.F32.PACK_AB R4, R202, R208 ;  /* 0x000000d0ca04723e */ /* 0x010fe400000000ff */
[----:B------:R-:W-:Y:S02]  /*5d20*/  F2FP.F16.F32.PACK_AB R5, R204, R183 ;  /* 0x000000b7cc05723e */ /* 0x000fe400000000ff */
[----:B------:R-:W-:Y:S02]  /*5d30*/  F2FP.F16.F32.PACK_AB R6, R207, R247 ;  /* 0x000000f7cf06723e */ /* 0x000fe400000000ff */
[----:B---3--:R-:W-:Y:S01]  /*5d40*/  F2FP.F16.F32.PACK_AB R7, R206, R200 ;  /* 0x000000c8ce07723e */ /* 0x008fe200000000ff */
[C---:B------:R-:W-:Y:S08]  /*5d50*/  HMMA.16816.F32 R112, R8.reuse, R28, RZ ;  /* 0x0000001c0870723c */ /* 0x040ff000000018ff */
[----:B------:R-:W-:Y:S08]  /*5d60*/  HMMA.16816.F32 R64, R8, R30, RZ ;  /* 0x0000001e0840723c */ /* 0x000ff000000018ff */
[C---:B------:R-:W-:Y:S08]  /*5d70*/  HMMA.16816.F32 R28, R4.reuse, R84, R132 ;  /* 0x00000054041c723c */ /* 0x040ff00000001884 */
[C---:B------:R-:W-:Y:S08]  /*5d80*/  HMMA.16816.F32 R184, R4.reuse, R24, R148 ;  /* 0x0000001804b8723c */ /* 0x040ff00000001894 */
[----:B------:R-:W-:Y:S03]  /*5d90*/  HMMA.16816.F32 R148, R4, R26, R144 ;  /* 0x0000001a0494723c */ /* 0x000fe60000001890 */
[----:B------:R-:W-:Y:S01]  /*5da0*/  IMAD.MOV.U32 R134, RZ, RZ, R29 ;  /* 0x000000ffff867224 */ /* 0x000fe200078e001d */
[----:B------:R-:W-:Y:S01]  /*5db0*/  MOV R133, R30 ;  /* 0x0000001e00857202 */ /* 0x000fe20000000f00 */
[----:B------:R-:W-:Y:S01]  /*5dc0*/  IMAD.MOV.U32 R132, RZ, RZ, R28 ;  /* 0x000000ffff847224 */ /* 0x000fe200078e001c */
[----:B------:R-:W-:-:S02]  /*5dd0*/  MOV R144, R31 ;  /* 0x0000001f00907202 */ /* 0x000fc40000000f00 */
[----:B------:R-:W-:Y:S01]  /*5de0*/  HMMA.16816.F32 R28, R4, R92, R128 ;  /* 0x0000005c041c723c */ /* 0x000fe20000001880 */
[----:B------:R-:W-:Y:S01]  /*5df0*/  IMAD.MOV.U32 R131, RZ, RZ, R208 ;  /* 0x000000ffff837224 */ /* 0x000fe200078e00d0 */
[----:B------:R-:W-:Y:S01]  /*5e00*/  MOV R130, R203 ;  /* 0x000000cb00827202 */ /* 0x000fe20000000f00 */
[----:B------:R-:W-:-:S05]  /*5e10*/  IMAD.MOV.U32 R129, RZ, RZ, R202 ;  /* 0x000000ffff817224 */ /* 0x000fca00078e00ca */
[C---:B------:R-:W-:Y:S08]  /*5e20*/  HMMA.16816.F32 R212, R4.reuse, R88, R152 ;  /* 0x0000005804d4723c */ /* 0x040ff00000001898 */
[----:B------:R-:W-:Y:S03]  /*5e30*/  HMMA.16816.F32 R16, R4, R94, R16 ;  /* 0x0000005e0410723c */ /* 0x000fe60000001810 */
[----:B------:R-:W-:Y:S01]  /*5e40*/  IMAD.MOV.U32 R155, RZ, RZ, R30 ;  /* 0x000000ffff9b7224 */ /* 0x000fe200078e001e */
[----:B------:R-:W-:Y:S01]  /*5e50*/  MOV R154, R31 ;  /* 0x0000001f009a7202 */ /* 0x000fe20000000f00 */
[----:B------:R-:W-:Y:S01]  /*5e60*/  IMAD.MOV.U32 R153, RZ, RZ, R28 ;  /* 0x000000ffff997224 */ /* 0x000fe200078e001c */
[----:B------:R-:W-:-:S02]  /*5e70*/  MOV R152, R29 ;  /* 0x0000001d00987202 */ /* 0x000fc40000000f00 */
[C---:B------:R-:W-:Y:S01]  /*5e80*/  HMMA.16816.F32 R28, R4.reuse, R90, R52 ;  /* 0x0000005a041c723c */ /* 0x040fe20000001834 */
[----:B------:R-:W-:Y:S01]  /*5e90*/  IMAD.MOV.U32 R55, RZ, RZ, R201 ;  /* 0x000000ffff377224 */ /* 0x000fe200078e00c9 */
[----:B------:R-:W-:Y:S01]  /*5ea0*/  MOV R54, R200 ;  /* 0x000000c800367202 */ /* 0x000fe20000000f00 */
[----:B------:R-:W-:Y:S01]  /*5eb0*/  IMAD.MOV.U32 R13, RZ, RZ, R214 ;  /* 0x000000ffff0d7224 */ /* 0x000fe200078e00d6 */
[----:B------:R-:W-:Y:S01]  /*5ec0*/  MOV R147, R215 ;  /* 0x000000d700937202 */ /* 0x000fe20000000f00 */
[----:B------:R-:W-:Y:S01]  /*5ed0*/  IMAD.MOV.U32 R146, RZ, RZ, R213 ;  /* 0x000000ffff927224 */ /* 0x000fe200078e00d5 */
[----:B------:R-:W-:Y:S02]  /*5ee0*/  MOV R145, R212 ;  /* 0x000000d400917202 */ /* 0x000fe40000000f00 */
[----:B------:R-:W-:Y:S01]  /*5ef0*/  HMMA.16816.F32 R188, R4, R20, R140 ;  /* 0x0000001404bc723c */ /* 0x000fe2000000188c */
[----:B------:R-:W-:Y:S01]  /*5f00*/  MOV R135, R13 ;  /* 0x0000000d00877202 */ /* 0x000fe20000000f00 */
[----:B------:R-:W-:-:S04]  /*5f10*/  FFMA.FTZ R13, R162, UR4, -R12 ;  /* 0x00000004a20d7c23 */ /* 0x000fc8000801080c */
[----:B------:R1:W-:Y:S02]  /*5f20*/  MUFU.EX2 R235, R13 ;  /* 0x0000000d00eb7308 */ /* 0x0003e40000000800 */
[C---:B------:R-:W-:Y:S01]  /*5f30*/  HMMA.16816.F32 R140, R4.reuse, R22, R136 ;  /* 0x00000016048c723c */ /* 0x040fe20000001888 */
[----:B------:R-:W-:Y:S01]  /*5f40*/  MOV R139, R16 ;  /* 0x00000010008b7202 */ /* 0x000fe20000000f00 */
[----:B------:R-:W-:Y:S01]  /*5f50*/  IMAD.MOV.U32 R138, RZ, RZ, R17 ;  /* 0x000000ffff8a7224 */ /* 0x000fe200078e0011 */
[----:B------:R-:W-:Y:S01]  /*5f60*/  MOV R223, R29 ;  /* 0x0000001d00df7202 */ /* 0x000fe20000000f00 */
[----:B------:R-:W-:Y:S01]  /*5f70*/  IMAD.MOV.U32 R224, RZ, RZ, R28 ;  /* 0x000000ffffe07224 */ /* 0x000fe200078e001c */
[----:B------:R-:W-:Y:S01]  /*5f80*/  MOV R221, R31 ;  /* 0x0000001f00dd7202 */ /* 0x000fe20000000f00 */
[----:B------:R-:W-:Y:S01]  /*5f90*/  IMAD.MOV.U32 R222, RZ, RZ, R30 ;  /* 0x000000ffffde7224 */ /* 0x000fe200078e001e */
[----:B------:R2:W-:Y:S01]  /*5fa0*/  MUFU.EX2 R16, R14 ;  /* 0x0000000e00107308 */ /* 0x0005e20000000800 */
[----:B------:R-:W-:Y:S01]  /*5fb0*/  HMMA.16816.F32 R28, R4, R86, R48 ;  /* 0x00000056041c723c */ /* 0x000fe20000001830 */
[----:B------:R-:W-:Y:S01]  /*5fc0*/  MOV R137, R18 ;  /* 0x0000001200897202 */ /* 0x000fe20000000f00 */
[----:B------:R-:W-:-:S02]  /*5fd0*/  IMAD.MOV.U32 R136, RZ, RZ, R19 ;  /* 0x000000ffff887224 */ /* 0x000fc400078e0013 */
[----:B-1----:R-:W-:-:S04]  /*5fe0*/  FFMA.FTZ R13, R158, UR4, -R12 ;  /* 0x000000049e0d7c23 */ /* 0x002fc8000801080c */
[----:B------:R-:W-:Y:S01]  /*5ff0*/  HMMA.16816.F32 R212, R4, R116, R100 ;  /* 0x0000007404d4723c */ /* 0x000fe20000001864 */
[----:B------:R1:W-:Y:S01]  /*6000*/  MUFU.EX2 R158, R13 ;  /* 0x0000000d009e7308 */ /* 0x0003e20000000800 */
[----:B------:R-:W-:Y:S01]  /*6010*/  MOV R103, R129 ;  /* 0x0000008100677202 */ /* 0x000fe20000000f00 */
[----:B--2---:R-:W-:Y:S01]  /*6020*/  FFMA.FTZ R14, R156, UR4, -R12 ;  /* 0x000000049c0e7c23 */ /* 0x004fe2000801080c */
[----:B------:R-:W-:-:S04]  /*6030*/  IMAD.MOV.U32 R156, RZ, RZ, R131 ;  /* 0x000000ffff9c7224 */ /* 0x000fc800078e0083 */
[----:B------:R-:W-:Y:S01]  /*6040*/  HMMA.16816.F32 R248, R4, R104, R124 ;  /* 0x0000006804f8723c */ /* 0x000fe2000000187c */
[----:B------:R2:W-:Y:S02]  /*6050*/  MUFU.EX2 R101, R14 ;  /* 0x0000000e00657308 */ /* 0x0005e40000000800 */
[----:B------:R-:W-:Y:S01]  /*6060*/  IMAD.MOV.U32 R48, RZ, RZ, R28 ;  /* 0x000000ffff307224 */ /* 0x000fe200078e001c */
[----:B------:R-:W-:Y:S01]  /*6070*/  MOV R102, R29 ;  /* 0x0000001d00667202 */ /* 0x000fe20000000f00 */
[----:B------:R-:W-:Y:S01]  /*6080*/  IMAD.MOV.U32 R227, RZ, RZ, R30 ;  /* 0x000000ffffe37224 */ /* 0x000fe200078e001e */
[----:B------:R-:W-:Y:S01]  /*6090*/  MOV R226, R31 ;  /* 0x0000001f00e27202 */ /* 0x000fe20000000f00 */
[--C-:B-1----:R-:W-:Y:S01]  /*60a0*/  FFMA.FTZ R13, R163, UR4, -R3.reuse ;  /* 0x00000004a30d7c23 */ /* 0x102fe20008010803 */
[----:B------:R-:W-:Y:S01]  /*60b0*/  HMMA.16816.F32 R28, R8, R44, RZ ;  /* 0x0000002c081c723c */ /* 0x000fe200000018ff */
[----:B------:R-:W-:Y:S02]  /*60c0*/  IMAD.MOV.U32 R159, RZ, RZ, R48 ;  /* 0x000000ffff9f7224 */ /* 0x000fe400078e0030 */
[----:B------:R1:W3:Y:S01]  /*60d0*/  MUFU.EX2 R17, R13 ;  /* 0x0000000d00117308 */ /* 0x0002e20000000800 */
[----:B--2---:R-:W-:-:S04]  /*60e0*/  FFMA.FTZ R14, R160, UR4, -R3 ;  /* 0x00000004a00e7c23 */ /* 0x004fc80008010803 */
[C---:B------:R-:W-:Y:S02]  /*60f0*/  HMMA.16816.F32 R216, R4.reuse, R108, R120 ;  /* 0x0000006c04d8723c */ /* 0x040fe40000001878 */
[----:B------:R-:W2:Y:S06]  /*6100*/  MUFU.EX2 R14, R14 ;  /* 0x0000000e000e7308 */ /* 0x000eac0000000800 */
[----:B------:R-:W-:Y:S01]  /*6110*/  HMMA.16816.F32 R208, R4, R106, R32 ;  /* 0x0000006a04d0723c */ /* 0x000fe20000001820 */
[----:B-1----:R-:W-:Y:S01]  /*6120*/  FFMA.FTZ R13, R157, UR4, -R3 ;  /* 0x000000049d0d7c23 */ /* 0x002fe20008010803 */
[----:B---3--:R-:W-:Y:S01]  /*6130*/  IMAD.MOV.U32 R15, RZ, RZ, R17 ;  /* 0x000000ffff0f7224 */ /* 0x008fe200078e0011 */
[----:B------:R-:W-:-:S02]  /*6140*/  MOV R157, R16 ;  /* 0x00000010009d7202 */ /* 0x000fc40000000f00 */
[----:B------:R2:W1:Y:S03]  /*6150*/  MUFU.EX2 R100, R13 ;  /* 0x0000000d00647308 */ /* 0x0004660000000800 */
[----:B------:R-:W-:Y:S08]  /*6160*/  HMMA.16816.F32 R16, R8, R46, RZ ;  /* 0x0000002e0810723c */ /* 0x000ff000000018ff */
[----:B------:R-:W-:Y:S01]  /*6170*/  HMMA.16816.F32 R200, R4, R110, R40 ;  /* 0x0000006e04c8723c */ /* 0x000fe20000001828 */
[----:B--2---:R-:W-:Y:S01]  /*6180*/  IMAD.MOV.U32 R13, RZ, RZ, R14 ;  /* 0x000000ffff0d7224 */ /* 0x004fe200078e000e */
[----:B------:R-:W-:-:S06]  /*6190*/  MOV R14, R130 ;  /* 0x00000082000e7202 */ /* 0x000fcc0000000f00 */
[----:B------:R-:W-:Y:S01]  /*61a0*/  HMMA.16816.F32 R160, R4, R118, R60 ;  /* 0x0000007604a0723c */ /* 0x000fe2000000183c */
[----:B------:R-:W-:Y:S02]  /*61b0*/  F2FP.F16.F32.PACK_AB R4, R157, R235 ;  /* 0x000000eb9d04723e */ /* 0x000fe400000000ff */
[----:B------:R-:W-:Y:S02]  /*61c0*/  F2FP.F16.F32.PACK_AB R5, R220, R15 ;  /* 0x0000000fdc05723e */ /* 0x000fe400000000ff */
[----:B------:R-:W-:Y:S02]  /*61d0*/  F2FP.F16.F32.PACK_AB R6, R101, R158 ;  /* 0x0000009e6506723e */ /* 0x000fe400000000ff */
[----:B-1----:R-:W-:Y:S01]  /*61e0*/  F2FP.F16.F32.PACK_AB R7, R100, R13 ;  /* 0x0000000d6407723e */ /* 0x002fe200000000ff */
[----:B------:R-:W-:Y:S01]  /*61f0*/  HMMA.16816.F32 R44, R8, R56, RZ ;  /* 0x00000038082c723c */ /* 0x000fe200000018ff */
[----:B------:R-:W-:-:S07]  /*6200*/  MOV R63, R135 ;  /* 0x00000087003f7202 */ /* 0x000fce0000000f00 */
[----:B------:R-:W-:Y:S01]  /*6210*/  HMMA.16816.F32 R32, R8, R68, RZ ;  /* 0x000000440820723c */ /* 0x000fe200000018ff */
[----:B------:R-:W-:Y:S01]  /*6220*/  MOV R68, R54 ;  /* 0x0000003600447202 */ /* 0x000fe20000000f00 */
[----:B------:R-:W-:-:S06]  /*6230*/  IMAD.MOV.U32 R69, RZ, RZ, R55 ;  /* 0x000000ffff457224 */ /* 0x000fcc00078e0037 */
[----:B------:R-:W-:Y:S08]  /*6240*/  HMMA.16816.F32 R124, R4, R20, R28 ;  /* 0x00000014047c723c */ /* 0x000ff0000000181c */
[----:B------:R-:W-:Y:S01]  /*6250*/  HMMA.16816.F32 R28, R8, R72, RZ ;  /* 0x00000048081c723c */ /* 0x000fe200000018ff */
[----:B------:R-:W-:Y:S01]  /*6260*/  IMAD.MOV.U32 R73, RZ, RZ, R103 ;  /* 0x000000ffff497224 */ /* 0x000fe200078e0067 */
[----:B------:R-:W-:-:S06]  /*6270*/  MOV R72, R100 ;  /* 0x0000006400487202 */ /* 0x000fcc0000000f00 */
[----:B------:R-:W-:Y:S01]  /*6280*/  HMMA.16816.F32 R120, R4, R24, R112 ;  /* 0x000000180478723c */ /* 0x000fe20000001870 */
[----:B------:R-:W-:Y:S01]  /*6290*/  IMAD.MOV.U32 R113, RZ, RZ, R134 ;  /* 0x000000ffff717224 */ /* 0x000fe200078e0086 */
[----:B------:R-:W-:Y:S01]  /*62a0*/  MOV R114, R133 ;  /* 0x0000008500727202 */ /* 0x000fe20000000f00 */
[----:B------:R-:W-:-:S05]  /*62b0*/  IMAD.MOV.U32 R115, RZ, RZ, R132 ;  /* 0x000000ffff737224 */ /* 0x000fca00078e0084 */
[----:B------:R-:W-:Y:S08]  /*62c0*/  HMMA.16816.F32 R132, R4, R26, R64 ;  /* 0x0000001a0484723c */ /* 0x000ff00000001840 */
[----:B------:R-:W-:Y:S01]  /*62d0*/  HMMA.16816.F32 R24, R8, R76, RZ ;  /* 0x0000004c0818723c */ /* 0x000fe200000018ff */
[----:B------:R-:W-:-:S07]  /*62e0*/  IMAD.MOV.U32 R77, RZ, RZ, R207 ;  /* 0x000000ffff4d7224 */ /* 0x000fce00078e00cf */
[----:B------:R-:W-:Y:S08]  /*62f0*/  HMMA.16816.F32 R128, R4, R22, R16 ;  /* 0x000000160480723c */ /* 0x000ff00000001810 */
[C---:B------:R-:W-:Y:S08]  /*6300*/  HMMA.16816.F32 R20, R8.reuse, R80, RZ ;  /* 0x000000500814723c */ /* 0x040ff000000018ff */
[----:B------:R-:W-:Y:S01]  /*6310*/  HMMA.16816.F32 R52, R8, R74, RZ ;  /* 0x0000004a0834723c */ /* 0x000fe200000018ff */
[----:B------:R-:W-:Y:S01]  /*6320*/  MOV R74, R63 ;  /* 0x0000003f004a7202 */ /* 0x000fe20000000f00 */
[----:B------:R-:W-:-:S06]  /*6330*/  IMAD.MOV.U32 R75, RZ, RZ, R147 ;  /* 0x000000ffff4b7224 */ /* 0x000fcc00078e0093 */
[C---:B------:R-:W-:Y:S08]  /*6340*/  HMMA.16816.F32 R40, R8.reuse, R58, RZ ;  /* 0x0000003a0828723c */ /* 0x040ff000000018ff */
[C---:B------:R-:W-:Y:S08]  /*6350*/  HMMA.16816.F32 R16, R8.reuse, R96, RZ ;  /* 0x000000600810723c */ /* 0x040ff000000018ff */
[----:B------:R-:W-:Y:S01]  /*6360*/  HMMA.16816.F32 R48, R8, R70, RZ ;  /* 0x000000460830723c */ /* 0x000fe200000018ff */
[----:B------:R-:W-:Y:S01]  /*6370*/  MOV R70, R153 ;  /* 0x0000009900467202 */ /* 0x000fe20000000f00 */
[----:B------:R-:W-:-:S06]  /*6380*/  IMAD.MOV.U32 R71, RZ, RZ, R152 ;  /* 0x000000ffff477224 */ /* 0x000fcc00078e0098 */
[----:B------:R-:W-:Y:S01]  /*6390*/  HMMA.16816.F32 R56, R8, R78, RZ ;  /* 0x0000004e0838723c */ /* 0x000fe200000018ff */
[----:B------:R-:W-:Y:S01]  /*63a0*/  MOV R79, R146 ;  /* 0x00000092004f7202 */ /* 0x000fe20000000f00 */
[----:B------:R-:W-:-:S06]  /*63b0*/  IMAD.MOV.U32 R78, RZ, RZ, R145 ;  /* 0x000000ffff4e7224 */ /* 0x000fcc00078e0091 */
[C---:B------:R-:W-:Y:S08]  /*63c0*/  HMMA.16816.F32 R60, R8.reuse, R82, RZ ;  /* 0x00000052083c723c */ /* 0x040ff000000018ff */
[----:B------:R-:W-:Y:S01]  /*63d0*/  HMMA.16816.F32 R64, R8, R98, RZ ;  /* 0x000000620840723c */ /* 0x000fe200000018ff */
[--C-:B------:R-:W-:Y:S01]  /*63e0*/  FFMA.FTZ R8, R175, UR4, -R12.reuse ;  /* 0x00000004af087c23 */ /* 0x100fe2000801080c */
[----:B------:R-:W-:Y:S01]  /*63f0*/  MOV R11, R144 ;  /* 0x00000090000b7202 */ /* 0x000fe20000000f00 */
[----:B------:R-:W-:Y:S01]  /*6400*/  FFMA.FTZ R9, R174, UR4, -R12 ;  /* 0x00000004ae097c23 */ /* 0x000fe2000801080c */
[----:B------:R-:W-:Y:S01]  /*6410*/  FFMA.FTZ R10, R166, UR4, -R3 ;  /* 0x00000004a60a7c23 */ /* 0x000fe20008010803 */
[----:B------:R1:W-:Y:S03]  /*6420*/  MUFU.EX2 R76, R8 ;  /* 0x00000008004c7308 */ /* 0x0003e60000000800 */
[----:B------:R-:W-:Y:S01]  /*6430*/  HMMA.16816.F32 R144, R4, R88, R44 ;  /* 0x000000580490723c */ /* 0x000fe2000000182c */
[----:B------:R-:W-:Y:S01]  /*6440*/  IMAD.MOV.U32 R45, RZ, RZ, R113 ;  /* 0x000000ffff2d7224 */ /* 0x000fe200078e0071 */
[----:B------:R-:W-:Y:S01]  /*6450*/  MOV R46, R114 ;  /* 0x00000072002e7202 */ /* 0x000fe20000000f00 */
[----:B------:R-:W-:Y:S01]  /*6460*/  IMAD.MOV.U32 R44, RZ, RZ, R115 ;  /* 0x000000ffff2c7224 */ /* 0x000fe200078e0073 */
[----:B------:R-:W-:-:S04]  /*6470*/  MOV R47, R204 ;  /* 0x000000cc002f7202 */ /* 0x000fc80000000f00 */
[C---:B------:R-:W-:Y:S01]  /*6480*/  HMMA.16816.F32 R112, R4.reuse, R84, R32 ;  /* 0x000000540470723c */ /* 0x040fe20000001820 */
[----:B------:R-:W-:Y:S01]  /*6490*/  MOV R35, R159 ;  /* 0x0000009f00237202 */ /* 0x000fe20000000f00 */
[----:B------:R-:W-:Y:S02]  /*64a0*/  IMAD.MOV.U32 R159, RZ, RZ, R102 ;  /* 0x000000ffff9f7224 */ /* 0x000fe400078e0066 */
[----:B-1----:R-:W-:Y:S01]  /*64b0*/  FFMA.FTZ R8, R164, UR4, -R12 ;  /* 0x00000004a4087c23 */ /* 0x002fe2000801080c */
[----:B------:R-:W-:Y:S01]  /*64c0*/  MOV R32, R101 ;  /* 0x0000006500207202 */ /* 0x000fe20000000f00 */
[----:B------:R-:W-:Y:S01]  /*64d0*/  IMAD.MOV.U32 R33, RZ, RZ, R69 ;  /* 0x000000ffff217224 */ /* 0x000fe200078e0045 */
[----:B------:R-:W-:Y:S01]  /*64e0*/  MOV R84, R206 ;  /* 0x000000ce00547202 */ /* 0x000fe20000000f00 */
[----:B------:R-:W-:Y:S01]  /*64f0*/  IMAD.MOV.U32 R69, RZ, RZ, R154 ;  /* 0x000000ffff457224 */ /* 0x000fe200078e009a */
[C---:B------:R-:W-:Y:S01]  /*6500*/  HMMA.16816.F32 R100, R4.reuse, R92, R28 ;  /* 0x0000005c0464723c */ /* 0x040fe2000000181c */
[----:B------:R1:W-:Y:S01]  /*6510*/  MUFU.EX2 R31, R9 ;  /* 0x00000009001f7308 */ /* 0x0003e20000000800 */
[----:B------:R-:W-:Y:S01]  /*6520*/  MOV R34, R68 ;  /* 0x0000004400227202 */ /* 0x000fe20000000f00 */
[----:B------:R-:W-:Y:S01]  /*6530*/  IMAD.MOV.U32 R85, RZ, RZ, R205 ;  /* 0x000000ffff557224 */ /* 0x000fe200078e00cd */
[----:B------:R-:W-:Y:S01]  /*6540*/  MOV R68, R155 ;  /* 0x0000009b00447202 */ /* 0x000fe20000000f00 */
[----:B------:R2:W-:Y:S01]  /*6550*/  MUFU.EX2 R206, R8 ;  /* 0x0000000800ce7308 */ /* 0x0005e20000000800 */
[----:B------:R-:W-:Y:S01]  /*6560*/  MOV R29, R84 ;  /* 0x00000054001d7202 */ /* 0x000fe20000000f00 */
[----:B------:R-:W-:Y:S01]  /*6570*/  IMAD.MOV.U32 R30, RZ, RZ, R32 ;  /* 0x000000ffff1e7224 */ /* 0x000fe200078e0020 */
[----:B------:R-:W-:Y:S01]  /*6580*/  HMMA.16816.F32 R80, R4, R104, R24 ;  /* 0x000000680450723c */ /* 0x000fe20000001818 */
[----:B------:R-:W-:Y:S01]  /*6590*/  MUFU.EX2 R205, R10 ;  /* 0x0000000a00cd7308 */ /* 0x000fe20000000800 */
[----:B------:R-:W-:Y:S01]  /*65a0*/  IMAD.MOV.U32 R84, RZ, RZ, R34 ;  /* 0x000000ffff547224 */ /* 0x000fe200078e0022 */
[----:B------:R-:W-:Y:S01]  /*65b0*/  MOV R32, R44 ;  /* 0x0000002c00207202 */ /* 0x000fe20000000f00 */
[----:B------:R-:W-:Y:S01]  /*65c0*/  IMAD.MOV.U32 R92, RZ, RZ, R11 ;  /* 0x000000ffff5c7224 */ /* 0x000fe200078e000b */
[----:B------:R-:W-:Y:S01]  /*65d0*/  MOV R34, R46 ;  /* 0x0000002e00227202 */ /* 0x000fe20000000f00 */
[----:B------:R-:W-:-:S02]  /*65e0*/  IMAD.MOV.U32 R24, RZ, RZ, R85 ;  /* 0x000000ffff187224 */ /* 0x000fc400078e0055 */
[----:B-1----:R-:W-:Y:S01]  /*65f0*/  FFMA.FTZ R9, R39, UR4, -R12 ;  /* 0x0000000427097c23 */ /* 0x002fe2000801080c */
[C---:B------:R-:W-:Y:S01]  /*6600*/  HMMA.16816.F32 R96, R4.reuse, R108, R20 ;  /* 0x0000006c0460723c */ /* 0x040fe20000001814 */
[----:B------:R-:W1:Y:S01]  /*6610*/  LDSM.16.MT88.4 R20, [R37+0xd000] ;  /* 0x00d000002514783b */ /* 0x000e620000004200 */
[----:B------:R-:W-:Y:S01]  /*6620*/  MOV R93, R78 ;  /* 0x0000004e005d7202 */ /* 0x000fe20000000f00 */
[----:B--2---:R-:W-:Y:S01]  /*6630*/  FFMA.FTZ R8, R177, UR4, -R3 ;  /* 0x00000004b1087c23 */ /* 0x004fe20008010803 */
[----:B------:R2:W-:Y:S01]  /*6640*/  MUFU.EX2 R207, R9 ;  /* 0x0000000900cf7308 */ /* 0x0005e20000000800 */
[----:B------:R-:W-:Y:S01]  /*6650*/  MOV R25, R84 ;  /* 0x0000005400197202 */ /* 0x000fe20000000f00 */
[----:B------:R-:W-:Y:S01]  /*6660*/  IMAD.MOV.U32 R28, RZ, RZ, R79 ;  /* 0x000000ffff1c7224 */ /* 0x000fe200078e004f */
[----:B------:R-:W-:Y:S01]  /*6670*/  MOV R84, R32 ;  /* 0x0000002000547202 */ /* 0x000fe20000000f00 */
[----:B------:R3:W-:Y:S01]  /*6680*/  MUFU.EX2 R104, R8 ;  /* 0x0000000800687308 */ /* 0x0007e20000000800 */
[C---:B------:R-:W-:Y:S01]  /*6690*/  HMMA.16816.F32 R152, R4.reuse, R116, R16 ;  /* 0x000000740498723c */ /* 0x040fe20000001810 */
[----:B------:R-:W4:Y:S01]  /*66a0*/  LDSM.16.MT88.4 R16, [R37+0xf000] ;  /* 0x00f000002510783b */ /* 0x000f220000004200 */
[----:B------:R-:W-:Y:S01]  /*66b0*/  MOV R116, R47 ;  /* 0x0000002f00747202 */ /* 0x000fe20000000f00 */
[----:B------:R-:W-:Y:S01]  /*66c0*/  IMAD.MOV.U32 R32, RZ, RZ, R71 ;  /* 0x000000ffff207224 */ /* 0x000fe200078e0047 */
[----:B------:R-:W-:Y:S01]  /*66d0*/  MOV R27, R34 ;  /* 0x00000022001b7202 */ /* 0x000fe20000000f00 */
[----:B------:R-:W-:Y:S01]  /*66e0*/  IMAD.MOV.U32 R34, RZ, RZ, R69 ;  /* 0x000000ffff227224 */ /* 0x000fe200078e0045 */
[----:B------:R-:W-:Y:S01]  /*66f0*/  MOV R177, R28 ;  /* 0x0000001c00b17202 */ /* 0x000fe20000000f00 */
[----:B------:R-:W-:Y:S01]  /*6700*/  IMAD.MOV.U32 R109, RZ, RZ, R138 ;  /* 0x000000ffff6d7224 */ /* 0x000fe200078e008a */
[C---:B------:R-:W-:Y:S01]  /*6710*/  HMMA.16816.F32 R88, R4.reuse, R90, R40 ;  /* 0x0000005a0458723c */ /* 0x040fe20000001828 */
[--C-:B--2---:R-:W-:Y:S01]  /*6720*/  FFMA.FTZ R9, R178, UR4, -R3.reuse ;  /* 0x00000004b2097c23 */ /* 0x104fe20008010803 */
[----:B------:R-:W-:Y:S01]  /*6730*/  LDSM.16.MT88.4 R40, [R38+0x3000] ;  /* 0x003000002628783b */ /* 0x000fe20000004200 */
[----:B------:R-:W-:Y:S01]  /*6740*/  MOV R108, R139 ;  /* 0x0000008b006c7202 */ /* 0x000fe20000000f00 */
[----:B---3--:R-:W-:Y:S01]  /*6750*/  FFMA.FTZ R8, R165, UR4, -R3 ;  /* 0x00000004a5087c23 */ /* 0x008fe20008010803 */
[----:B------:R2:W-:Y:S03]  /*6760*/  MUFU.EX2 R105, R9 ;  /* 0x0000000900697308 */ /* 0x0005e60000000800 */
[----:B------:R-:W-:Y:S01]  /*6770*/  HMMA.16816.F32 R48, R4, R86, R48 ;  /* 0x000000560430723c */ /* 0x000fe20000001830 */
[----:B------:R-:W-:Y:S01]  /*6780*/  MOV R87, R92 ;  /* 0x0000005c00577202 */ /* 0x000fe20000000f00 */
[----:B------:R3:W1:Y:S01]  /*6790*/  MUFU.EX2 R204, R8 ;  /* 0x0000000800cc7308 */ /* 0x0006620000000800 */
[----:B------:R-:W-:-:S02]  /*67a0*/  IMAD.MOV.U32 R92, RZ, RZ, R35 ;  /* 0x000000ffff5c7224 */ /* 0x000fc400078e0023 */
[----:B------:R-:W-:-:S03]  /*67b0*/  IMAD.MOV.U32 R86, RZ, RZ, R27 ;  /* 0x000000ffff567224 */ /* 0x000fc600078e001b */
[C---:B------:R-:W-:Y:S01]  /*67c0*/  HMMA.16816.F32 R52, R4.reuse, R94, R52 ;  /* 0x0000005e0434723c */ /* 0x040fe20000001834 */
[----:B------:R-:W-:Y:S01]  /*67d0*/  IMAD.MOV.U32 R94, RZ, RZ, R227 ;  /* 0x000000ffff5e7224 */ /* 0x000fe200078e00e3 */
[----:B------:R-:W-:Y:S01]  /*67e0*/  MOV R95, R226 ;  /* 0x000000e2005f7202 */ /* 0x000fe20000000f00 */
[--C-:B--2---:R-:W-:Y:S01]  /*67f0*/  FFMA.FTZ R9, R180, UR4, -R2.reuse ;  /* 0x00000004b4097c23 */ /* 0x104fe20008010802 */
[----:B------:R-:W-:Y:S01]  /*6800*/  MOV R180, R24 ;  /* 0x0000001800b47202 */ /* 0x000fe20000000f00 */
[----:B---3--:R-:W-:Y:S02]  /*6810*/  FFMA.FTZ R8, R179, UR4, -R2 ;  /* 0x00000004b3087c23 */ /* 0x008fe40008010802 */
[----:B------:R2:W-:Y:S01]  /*6820*/  MUFU.EX2 R117, R9 ;  /* 0x0000000900757308 */ /* 0x0005e20000000800 */
[----:B-1----:R-:W-:Y:S01]  /*6830*/  F2FP.F16.F32.PACK_AB R11, R205, R204 ;  /* 0x000000cccd0b723e */ /* 0x002fe200000000ff */
[C---:B------:R-:W-:Y:S01]  /*6840*/  HMMA.16816.F32 R56, R4.reuse, R106, R56 ;  /* 0x0000006a0438723c */ /* 0x040fe20000001838 */
[----:B------:R-:W-:Y:S01]  /*6850*/  MOV R107, R34 ;  /* 0x00000022006b7202 */ /* 0x000fe20000000f00 */
[----:B------:R1:W3:Y:S06]  /*6860*/  MUFU.EX2 R164, R8 ;  /* 0x0000000800a47308 */ /* 0x0002ec0000000800 */
[----:B------:R-:W-:Y:S01]  /*6870*/  HMMA.16816.F32 R60, R4, R110, R60 ;  /* 0x0000006e043c723c */ /* 0x000fe2000000183c */
[----:B------:R-:W-:Y:S01]  /*6880*/  MOV R110, R137 ;  /* 0x00000089006e7202 */ /* 0x000fe20000000f00 */
[----:B------:R-:W-:-:S02]  /*6890*/  IMAD.MOV.U32 R111, RZ, RZ, R136 ;  /* 0x000000ffff6f7224 */ /* 0x000fc400078e0088 */
[--C-:B--2---:R-:W-:Y:S01]  /*68a0*/  FFMA.FTZ R9, R168, UR4, -R2.reuse ;  /* 0x00000004a8097c23 */ /* 0x104fe20008010802 */
[----:B-1----:R-:W-:-:S03]  /*68b0*/  FFMA.FTZ R8, R167, UR4, -R2 ;  /* 0x00000004a7087c23 */ /* 0x002fc60008010802 */
[----:B------:R1:W-:Y:S01]  /*68c0*/  MUFU.EX2 R174, R9 ;  /* 0x0000000900ae7308 */ /* 0x0003e20000000800 */
[----:B------:R-:W-:Y:S01]  /*68d0*/  IMAD.MOV.U32 R167, RZ, RZ, R31 ;  /* 0x000000ffffa77224 */ /* 0x000fe200078e001f */
[----:B------:R-:W-:Y:S01]  /*68e0*/  MOV R31, R33 ;  /* 0x00000021001f7202 */ /* 0x000fe20000000f00 */
[----:B------:R-:W-:Y:S01]  /*68f0*/  IMAD.MOV.U32 R33, RZ, RZ, R45 ;  /* 0x000000ffff217224 */ /* 0x000fe200078e002d */
[----:B------:R2:W4:Y:S01]  /*6900*/  MUFU.EX2 R175, R8 ;  /* 0x0000000800af7308 */ /* 0x0005220000000800 */
[----:B------:R-:W-:Y:S01]  /*6910*/  HMMA.16816.F32 R44, R4, R118, R64 ;  /* 0x00000076042c723c */ /* 0x000fe20000001840 */
[----:B---3--:R-:W-:Y:S01]  /*6920*/  F2FP.F16.F32.PACK_AB R4, R164, R117 ;  /* 0x00000075a404723e */ /* 0x008fe200000000ff */
[----:B------:R-:W-:Y:S01]  /*6930*/  IMAD.MOV.U32 R26, RZ, RZ, R31 ;  /* 0x000000ffff1a7224 */ /* 0x000fe200078e001f */
[----:B------:R-:W-:Y:S01]  /*6940*/  MOV R31, R70 ;  /* 0x00000046001f7202 */ /* 0x000fe20000000f00 */
[----:B------:R-:W-:Y:S01]  /*6950*/  IMAD.MOV.U32 R85, RZ, RZ, R33 ;  /* 0x000000ffff557224 */ /* 0x000fe200078e0021 */
[----:B------:R-:W-:Y:S01]  /*6960*/  MOV R33, R68 ;  /* 0x0000004400217202 */ /* 0x000fe20000000f00 */
[----:B------:R-:W-:Y:S01]  /*6970*/  IMAD.MOV.U32 R119, RZ, RZ, R29 ;  /* 0x000000ffff777224 */ /* 0x000fe200078e001d */
[----:B------:R-:W-:Y:S01]  /*6980*/  MOV R118, R30 ;  /* 0x0000001e00767202 */ /* 0x000fe20000000f00 */
[----:B------:R-:W-:-:S02]  /*6990*/  IMAD.MOV.U32 R30, RZ, RZ, R75 ;  /* 0x000000ffff1e7224 */ /* 0x000fc400078e004b */
[--C-:B-1----:R-:W-:Y:S01]  /*69a0*/  FFMA.FTZ R9, R182, UR4, -R0.reuse ;  /* 0x00000004b6097c23 */ /* 0x102fe20008010800 */
[----:B------:R-:W-:Y:S01]  /*69b0*/  MOV R29, R74 ;  /* 0x0000004a001d7202 */ /* 0x000fe20000000f00 */
[----:B------:R-:W-:Y:S01]  /*69c0*/  IMAD.MOV.U32 R106, RZ, RZ, R33 ;  /* 0x000000ffff6a7224 */ /* 0x000fe200078e0021 */
[----:B------:R-:W-:Y:S01]  /*69d0*/  MOV R165, R26 ;  /* 0x0000001a00a57202 */ /* 0x000fe20000000f00 */
[----:B--2---:R-:W-:Y:S01]  /*69e0*/  FFMA.FTZ R8, R181, UR4, -R0 ;  /* 0x00000004b5087c23 */ /* 0x004fe20008010800 */
[----:B------:R1:W-:Y:S01]  /*69f0*/  MUFU.EX2 R166, R9 ;  /* 0x0000000900a67308 */ /* 0x0003e20000000800 */
[----:B----4-:R-:W-:Y:S01]  /*6a00*/  F2FP.F16.F32.PACK_AB R6, R175, R174 ;  /* 0x000000aeaf06723e */ /* 0x010fe200000000ff */
[----:B------:R-:W-:Y:S01]  /*6a10*/  IMAD.MOV.U32 R178, RZ, RZ, R29 ;  /* 0x000000ffffb27224 */ /* 0x000fe200078e001d */
[----:B------:R-:W-:Y:S01]  /*6a20*/  MOV R179, R30 ;  /* 0x0000001e00b37202 */ /* 0x000fe20000000f00 */
[----:B------:R2:W3:Y:S01]  /*6a30*/  MUFU.EX2 R10, R8 ;  /* 0x00000008000a7308 */ /* 0x0004e20000000800 */
[----:B------:R-:W-:Y:S01]  /*6a40*/  MOV R181, R220 ;  /* 0x000000dc00b57202 */ /* 0x000fe20000000f00 */
[----:B------:R-:W-:-:S02]  /*6a50*/  IMAD.MOV.U32 R182, RZ, RZ, R25 ;  /* 0x000000ffffb67224 */ /* 0x000fc400078e0019 */
[----:B------:R-:W4:Y:S01]  /*6a60*/  LDSM.16.MT88.4 R24, [R231+0xd000] ;  /* 0x00d00000e718783b */ /* 0x000f220000004200 */
[--C-:B-1----:R-:W-:Y:S01]  /*6a70*/  FFMA.FTZ R9, R176, UR4, -R0.reuse ;  /* 0x00000004b0097c23 */ /* 0x102fe20008010800 */
[----:B------:R-:W-:Y:S01]  /*6a80*/  IMAD.MOV.U32 R176, RZ, RZ, R93 ;  /* 0x000000ffffb07224 */ /* 0x000fe200078e005d */
[----:B------:R-:W-:Y:S01]  /*6a90*/  MOV R93, R159 ;  /* 0x0000009f005d7202 */ /* 0x000fe20000000f00 */
[----:B------:R-:W-:Y:S02]  /*6aa0*/  IMAD.MOV.U32 R159, RZ, RZ, R225 ;  /* 0x000000ffff9f7224 */ /* 0x000fe400078e00e1 */
[----:B--2---:R-:W-:Y:S01]  /*6ab0*/  FFMA.FTZ R8, R173, UR4, -R0 ;  /* 0x00000004ad087c23 */ /* 0x004fe20008010800 */
[----:B------:R1:W-:Y:S01]  /*6ac0*/  MUFU.EX2 R168, R9 ;  /* 0x0000000900a87308 */ /* 0x0003e20000000800 */
[----:B---3--:R-:W-:Y:S01]  /*6ad0*/  IMAD.MOV.U32 R173, RZ, RZ, R10 ;  /* 0x000000ffffad7224 */ /* 0x008fe200078e000a */
[----:B------:R-:W-:Y:S02]  /*6ae0*/  F2FP.F16.F32.PACK_AB R10, R207, R206 ;  /* 0x000000cecf0a723e */ /* 0x000fe400000000ff */
[----:B------:R2:W3:Y:S02]  /*6af0*/  MUFU.EX2 R39, R8 ;  /* 0x0000000800277308 */ /* 0x0004e40000000800 */
[----:B------:R-:W-:-:S02]  /*6b00*/  F2FP.F16.F32.PACK_AB R5, R173, R166 ;  /* 0x000000a6ad05723e */ /* 0x000fc400000000ff */
[----:B-1----:R-:W-:Y:S02]  /*6b10*/  F2FP.F16.F32.PACK_AB R9, R105, R104 ;  /* 0x000000686909723e */ /* 0x002fe400000000ff */
[----:B--2---:R-:W-:Y:S02]  /*6b20*/  F2FP.F16.F32.PACK_AB R8, R167, R76 ;  /* 0x0000004ca708723e */ /* 0x004fe400000000ff */
[----:B---3--:R-:W-:-:S05]  /*6b30*/  F2FP.F16.F32.PACK_AB R7, R39, R168 ;  /* 0x000000a82707723e */ /* 0x008fca00000000ff */
[----:B------:R-:W-:Y:S01]  /*6b40*/  HMMA.16816.F32 R68, R8, R20, R120 ;  /* 0x000000140844723c */ /* 0x000fe20000001878 */
[----:B------:R-:W-:Y:S01]  /*6b50*/  MOV R121, R72 ;  /* 0x0000004800797202 */ /* 0x000fe20000000f00 */
[----:B------:R-:W-:Y:S01]  /*6b60*/  IMAD.MOV.U32 R120, RZ, RZ, R73 ;  /* 0x000000ffff787224 */ /* 0x000fe200078e0049 */
[----:B------:R-:W-:Y:S01]  /*6b70*/  MOV R123, R76 ;  /* 0x0000004c007b7202 */ /* 0x000fe20000000f00 */
[----:B------:R-:W-:-:S04]  /*6b80*/  IMAD.MOV.U32 R122, RZ, RZ, R77 ;  /* 0x000000ffff7a7224 */ /* 0x000fc800078e004d */
[----:B------:R-:W-:Y:S01]  /*6b90*/  HMMA.16816.F32 R72, R4, R20, R184 ;  /* 0x000000140448723c */ /* 0x000fe200000018b8 */
[----:B------:R-:W-:Y:S01]  /*6ba0*/  MOV R184, R224 ;  /* 0x000000e000b87202 */ /* 0x000fe20000000f00 */
[----:B------:R-:W-:Y:S01]  /*6bb0*/  IMAD.MOV.U32 R185, RZ, RZ, R223 ;  /* 0x000000ffffb97224 */ /* 0x000fe200078e00df */
[----:B------:R-:W-:Y:S01]  /*6bc0*/  MOV R186, R222 ;  /* 0x000000de00ba7202 */ /* 0x000fe20000000f00 */
[----:B------:R-:W-:-:S04]  /*6bd0*/  IMAD.MOV.U32 R187, RZ, RZ, R221 ;  /* 0x000000ffffbb7224 */ /* 0x000fc800078e00dd */
[----:B------:R-:W-:Y:S01]  /*6be0*/  HMMA.16816.F32 R224, R8, R16, R124 ;  /* 0x0000001008e0723c */ /* 0x000fe2000000187c */
[----:B------:R-:W-:Y:S02]  /*6bf0*/  MOV R124, R235 ;  /* 0x000000eb007c7202 */ /* 0x000fe40000000f00 */
[----:B------:R-:W2:Y:S01]  /*6c00*/  LDL.LU R235, [R1+0x50] ;  /* 0x0000500001eb7983 */ /* 0x000ea20000300800 */
[----:B------:R-:W-:-:S03]  /*6c10*/  MOV R126, R229 ;  /* 0x000000e5007e7202 */ /* 0x000fc60000000f00 */
[----:B------:R-:W3:Y:S01]  /*6c20*/  LDL.LU R229, [R1+0x4c] ;  /* 0x00004c0001e57983 */ /* 0x000ee20000300800 */
[-C--:B------:R-:W-:Y:S01]  /*6c30*/  HMMA.16816.F32 R76, R4, R22.reuse, R148 ;  /* 0x00000016044c723c */ /* 0x080fe20000001894 */
[----:B------:R-:W-:Y:S01]  /*6c40*/  MOV R151, R104 ;  /* 0x0000006800977202 */ /* 0x000fe20000000f00 */
[----:B------:R-:W-:Y:S02]  /*6c50*/  IMAD.MOV.U32 R104, RZ, RZ, R31 ;  /* 0x000000ffff687224 */ /* 0x000fe400078e001f */
[----:B------:R-:W1:Y:S01]  /*6c60*/  LDSM.16.MT88.4 R28, [R231+0xf000] ;  /* 0x00f00000e71c783b */ /* 0x000e620000004200 */
[----:B------:R-:W-:Y:S01]  /*6c70*/  IMAD.MOV.U32 R150, RZ, RZ, R105 ;  /* 0x000000ffff967224 */ /* 0x000fe200078e0069 */
[----:B------:R-:W-:Y:S02]  /*6c80*/  MOV R105, R32 ;  /* 0x0000002000697202 */ /* 0x000fe40000000f00 */
[----:B------:R-:W-:Y:S01]  /*6c90*/  HMMA.16816.F32 R64, R8, R22, R132 ;  /* 0x000000160840723c */ /* 0x000fe20000001884 */
[----:B------:R-:W1:Y:S07]  /*6ca0*/  LDSM.16.MT88.4 R32, [R36+0x3000] ;  /* 0x003000002420783b */ /* 0x000e6e0000004200 */
[----:B------:R-:W-:Y:S01]  /*6cb0*/  HMMA.16816.F32 R136, R4, R16, R188 ;  /* 0x000000100488723c */ /* 0x000fe200000018bc */
[----:B------:R-:W1:Y:S01]  /*6cc0*/  LDSM.16.MT88.4 R20, [R36+0x1000] ;  /* 0x001000002414783b */ /* 0x000e620000004200 */
[----:B------:R-:W-:Y:S01]  /*6cd0*/  IMAD.MOV.U32 R188, RZ, RZ, R122 ;  /* 0x000000ffffbc7224 */ /* 0x000fe200078e007a */
[----:B------:R-:W-:-:S05]  /*6ce0*/  MOV R189, R123 ;  /* 0x0000007b00bd7202 */ /* 0x000fca0000000f00 */
[-C--:B------:R-:W-:Y:S08]  /*6cf0*/  HMMA.16816.F32 R140, R4, R18.reuse, R140 ;  /* 0x00000012048c723c */ /* 0x080ff0000000188c */
[----:B------:R-:W-:Y:S01]  /*6d00*/  HMMA.16816.F32 R220, R8, R18, R128 ;  /* 0x0000001208dc723c */ /* 0x000fe20000001880 */
[----:B------:R-:W1:Y:S01]  /*6d10*/  LDSM.16.MT88.4 R16, [R38+0x1000] ;  /* 0x001000002610783b */ /* 0x000e620000004200 */
        /* <DEDUP_REMOVED lines=8> */
[----:B----4-:R-:W-:Y:S01]  /*6da0*/  HMMA.16816.F32 R176, R4, R24, R176 ;  /* 0x0000001804b0723c */ /* 0x010fe200000018b0 */
[----:B------:R-:W-:-:S02]  /*6db0*/  IMAD.MOV.U32 R148, RZ, RZ, R165 ;  /* 0x000000ffff947224 */ /* 0x000fc400078e00a5 */
[----:B------:R-:W-:-:S05]  /*6dc0*/  IMAD.MOV.U32 R128, RZ, RZ, R150 ;  /* 0x000000ffff807224 */ /* 0x000fca00078e0096 */
[----:B-1----:R-:W-:Y:S01]  /*6dd0*/  HMMA.16816.F32 R120, R4, R28, R248 ;  /* 0x0000001c0478723c */ /* 0x002fe200000018f8 */
[----:B------:R-:W-:Y:S01]  /*6de0*/  MOV R251, R164 ;  /* 0x000000a400fb7202 */ /* 0x000fe20000000f00 */
[----:B------:R-:W-:Y:S01]  /*6df0*/  IMAD.MOV.U32 R127, RZ, RZ, R252 ;  /* 0x000000ffff7f7224 */ /* 0x000fe200078e00fc */
[----:B------:R-:W-:Y:S01]  /*6e00*/  MOV R248, R191 ;  /* 0x000000bf00f87202 */ /* 0x000fe20000000f00 */
[----:B------:R-:W-:-:S04]  /*6e10*/  IMAD.MOV.U32 R250, RZ, RZ, R128 ;  /* 0x000000fffffa7224 */ /* 0x000fc800078e0080 */
[C---:B------:R-:W-:Y:S01]  /*6e20*/  HMMA.16816.F32 R164, R4.reuse, R40, R212 ;  /* 0x0000002804a4723c */ /* 0x040fe200000018d4 */
[----:B------:R-:W-:Y:S01]  /*6e30*/  MOV R215, R129 ;  /* 0x0000008100d77202 */ /* 0x000fe20000000f00 */
[----:B------:R-:W-:Y:S01]  /*6e40*/  IMAD.MOV.U32 R129, RZ, RZ, R149 ;  /* 0x000000ffff817224 */ /* 0x000fe200078e0095 */
[----:B------:R-:W-:Y:S01]  /*6e50*/  MOV R149, R13 ;  /* 0x0000000d00957202 */ /* 0x000fe20000000f00 */
[----:B------:R-:W-:Y:S01]  /*6e60*/  IMAD.MOV.U32 R249, RZ, RZ, R190 ;  /* 0x000000fffff97224 */ /* 0x000fe200078e00be */
[----:B------:R-:W-:Y:S01]  /*6e70*/  MOV R191, R157 ;  /* 0x0000009d00bf7202 */ /* 0x000fe20000000f00 */
[----:B------:R-:W-:Y:S01]  /*6e80*/  IMAD.MOV.U32 R13, RZ, RZ, R14 ;  /* 0x000000ffff0d7224 */ /* 0x000fe200078e000e */
[----:B------:R-:W-:Y:S01]  /*6e90*/  MOV R128, R158 ;  /* 0x0000009e00807202 */ /* 0x000fe20000000f00 */
[C---:B------:R-:W-:Y:S01]  /*6ea0*/  HMMA.16816.F32 R132, R4.reuse, R32, R216 ;  /* 0x000000200484723c */ /* 0x040fe200000018d8 */
        /* <DEDUP_REMOVED lines=23> */
[-C--:B------:R-:W-:Y:S01]  /*7020*/  HMMA.16816.F32 R56, R8, R30.reuse, R56 ;  /* 0x0000001e0838723c */ /* 0x080fe20000001838 */
[----:B------:R-:W-:Y:S01]  /*7030*/  IMAD.MOV.U32 R151, RZ, RZ, R246 ;  /* 0x000000ffff977224 */ /* 0x000fe200078e00f6 */
[----:B------:R-:W-:Y:S01]  /*7040*/  MOV R150, R245 ;  /* 0x000000f500967202 */ /* 0x000fe20000000f00 */
[----:B------:R1:W5:Y:S04]  /*7050*/  LDL.LU R252, [R1+0x48] ;  /* 0x0000480001fc7983 */ /* 0x0003680000300800 */
[----:B------:R1:W5:Y:S01]  /*7060*/  LDL.LU R247, [R1+0x44] ;  /* 0x0000440001f77983 */ /* 0x0003620000300800 */
[C---:B------:R-:W-:Y:S03]  /*7070*/  HMMA.16816.F32 R124, R4.reuse, R30, R208 ;  /* 0x0000001e047c723c */ /* 0x040fe600000018d0 */
[----:B------:R1:W5:Y:S04]  /*7080*/  LDL.LU R246, [R1+0x40] ;  /* 0x0000400001f67983 */ /* 0x0003680000300800 */
[----:B------:R1:W5:Y:S01]  /*7090*/  LDL.LU R245, [R1+0x3c] ;  /* 0x00003c0001f57983 */ /* 0x0003620000300800 */
[----:B------:R-:W-:Y:S01]  /*70a0*/  HMMA.16816.F32 R180, R4, R42, R160 ;  /* 0x0000002a04b4723c */ /* 0x000fe200000018a0 */
[----:B------:R-:W-:Y:S01]  /*70b0*/  MOV R4, R215 ;  /* 0x000000d700047202 */ /* 0x000fe20000000f00 */
[----:B------:R-:W-:Y:S01]  /*70c0*/  IMAD.MOV.U32 R160, RZ, RZ, R118 ;  /* 0x000000ffffa07224 */ /* 0x000fe200078e0076 */
[----:B------:R-:W-:Y:S01]  /*70d0*/  MOV R161, R119 ;  /* 0x0000007700a17202 */ /* 0x000fe20000000f00 */
[----:B------:R-:W-:Y:S01]  /*70e0*/  IMAD.MOV.U32 R162, RZ, RZ, R116 ;  /* 0x000000ffffa27224 */ /* 0x000fe200078e0074 */
[----:B------:R1:W5:Y:S03]  /*70f0*/  LDL.LU R244, [R1+0x38] ;  /* 0x0000380001f47983 */ /* 0x0003660000300800 */
[----:B------:R-:W-:Y:S01]  /*7100*/  HMMA.16816.F32 R212, R8, R24, R144 ;  /* 0x0000001808d4723c */ /* 0x000fe20000001890 */
[----:B------:R-:W-:-:S02]  /*7110*/  MOV R147, R117 ;  /* 0x0000007500937202 */ /* 0x000fc40000000f00 */
[----:B------:R-:W-:-:S05]  /*7120*/  MOV R5, R217 ;  /* 0x000000d900057202 */ /* 0x000fca0000000f00 */
[C---:B------:R-:W-:Y:S01]  /*7130*/  HMMA.16816.F32 R116, R8.reuse, R28, R80 ;  /* 0x0000001c0874723c */ /* 0x040fe20000001850 */
[----:B------:R-:W-:Y:S02]  /*7140*/  IMAD.MOV.U32 R28, RZ, RZ, R4 ;  /* 0x000000ffff1c7224 */ /* 0x000fe400078e0004 */
[--C-:B------:R-:W-:Y:S01]  /*7150*/  FFMA.FTZ R4, R195, UR4, -R12.reuse ;  /* 0x00000004c3047c23 */ /* 0x100fe2000801080c */
[----:B------:R-:W-:Y:S01]  /*7160*/  MOV R146, R5 ;  /* 0x0000000500927202 */ /* 0x000fe20000000f00 */
[--C-:B------:R-:W-:Y:S01]  /*7170*/  FFMA.FTZ R5, R194, UR4, -R12.reuse ;  /* 0x00000004c2057c23 */ /* 0x100fe2000801080c */
[----:B------:R-:W4:Y:S01]  /*7180*/  LDSM.16.MT88.4 R80, [R37+0xd800] ;  /* 0x00d800002550783b */ /* 0x000f220000004200 */
[----:B------:R1:W-:Y:S01]  /*7190*/  MUFU.EX2 R24, R4 ;  /* 0x0000000400187308 */ /* 0x0003e20000000800 */
[----:B------:R-:W-:Y:S03]  /*71a0*/  HMMA.16816.F32 R208, R8, R26, R88 ;  /* 0x0000001a08d0723c */ /* 0x000fe60000001858 */
[----:B------:R1:W-:Y:S02]  /*71b0*/  MUFU.EX2 R25, R5 ;  /* 0x0000000500197308 */ /* 0x0003e40000000800 */
[----:B-1----:R-:W-:-:S04]  /*71c0*/  FFMA.FTZ R4, R193, UR4, -R12 ;  /* 0x00000004c1047c23 */ /* 0x002fc8000801080c */
[----:B------:R1:W-:Y:S01]  /*71d0*/  MUFU.EX2 R26, R4 ;  /* 0x00000004001a7308 */ /* 0x0003e20000000800 */
[----:B------:R-:W-:-:S04]  /*71e0*/  FFMA.FTZ R5, R192, UR4, -R12 ;  /* 0x00000004c0057c23 */ /* 0x000fc8000801080c */
[----:B------:R4:W-:Y:S01]  /*71f0*/  MUFU.EX2 R27, R5 ;  /* 0x00000005001b7308 */ /* 0x0009e20000000800 */
[----:B------:R-:W-:Y:S02]  /*7200*/  IMAD.MOV.U32 R163, RZ, RZ, R216 ;  /* 0x000000ffffa37224 */ /* 0x000fe400078e00d8 */
[----:B-1----:R-:W-:-:S04]  /*7210*/  FFMA.FTZ R4, R199, UR4, -R3 ;  /* 0x00000004c7047c23 */ /* 0x002fc80008010803 */
[----:B------:R1:W-:Y:S01]  /*7220*/  MUFU.EX2 R23, R4 ;  /* 0x0000000400177308 */ /* 0x0003e20000000800 */
[--C-:B----4-:R-:W-:Y:S01]  /*7230*/  FFMA.FTZ R5, R198, UR4, -R3.reuse ;  /* 0x00000004c6057c23 */ /* 0x110fe20008010803 */
[----:B------:R-:W-:Y:S01]  /*7240*/  IMAD.MOV.U32 R6, RZ, RZ, R218 ;  /* 0x000000ffff067224 */ /* 0x000fe200078e00da */
[----:B------:R-:W-:Y:S02]  /*7250*/  MOV R7, R219 ;  /* 0x000000db00077202 */ /* 0x000fe40000000f00 */
[C---:B------:R-:W-:Y:S01]  /*7260*/  HMMA.16816.F32 R216, R8.reuse, R20, R112 ;  /* 0x0000001408d8723c */ /* 0x040fe20000001870 */
[--C-:B-1----:R-:W-:Y:S01]  /*7270*/  FFMA.FTZ R4, R197, UR4, -R3.reuse ;  /* 0x00000004c5047c23 */ /* 0x102fe20008010803 */
[----:B------:R-:W-:Y:S01]  /*7280*/  FFMA.FTZ R3, R196, UR4, -R3 ;  /* 0x00000004c4037c23 */ /* 0x000fe20008010803 */
[----:B------:R-:W-:Y:S01]  /*7290*/  MOV R145, R6 ;  /* 0x0000000600917202 */ /* 0x000fe20000000f00 */
[----:B------:R-:W-:Y:S01]  /*72a0*/  IMAD.MOV.U32 R31, RZ, RZ, R7 ;  /* 0x000000ffff1f7224 */ /* 0x000fe200078e0007 */
[----:B------:R-:W-:Y:S03]  /*72b0*/  MUFU.EX2 R22, R4 ;  /* 0x0000000400167308 */ /* 0x000fe60000000800 */
[----:B------:R-:W-:Y:S01]  /*72c0*/  HMMA.16816.F32 R192, R8, R40, R152 ;  /* 0x0000002808c0723c */ /* 0x000fe20000001898 */
[----:B------:R-:W-:Y:S01]  /*72d0*/  MOV R29, R147 ;  /* 0x00000093001d7202 */ /* 0x000fe20000000f00 */
[----:B------:R-:W-:Y:S01]  /*72e0*/  LDSM.16.MT88.4 R112, [R38+0x1800] ;  /* 0x001800002670783b */ /* 0x000fe20000004200 */
[----:B------:R1:W-:Y:S01]  /*72f0*/  MUFU.EX2 R20, R3 ;  /* 0x0000000300147308 */ /* 0x0003e20000000800 */
[----:B------:R-:W-:Y:S01]  /*7300*/  IMAD.MOV.U32 R6, RZ, RZ, R201 ;  /* 0x000000ffff067224 */ /* 0x000fe200078e00c9 */
[----:B------:R-:W-:Y:S01]  /*7310*/  MOV R7, R129 ;  /* 0x0000008100077202 */ /* 0x000fe20000000f00 */
[----:B-1----:R-:W-:-:S04]  /*7320*/  FFMA.FTZ R3, R228, UR4, -R2 ;  /* 0x00000004e4037c23 */ /* 0x002fc80008010802 */
[----:B------:R1:W-:Y:S01]  /*7330*/  MUFU.EX2 R19, R3 ;  /* 0x0000000300137308 */ /* 0x0003e20000000800 */
[----:B------:R-:W-:Y:S01]  /*7340*/  MOV R228, R6 ;  /* 0x0000000600e47202 */ /* 0x000fe20000000f00 */
[----:B------:R-:W-:Y:S01]  /*7350*/  IMAD.MOV.U32 R41, RZ, RZ, R191 ;  /* 0x000000ffff297224 */ /* 0x000fe200078e00bf */
[----:B------:R-:W-:Y:S01]  /*7360*/  MOV R191, R13 ;  /* 0x0000000d00bf7202 */ /* 0x000fe20000000f00 */
[----:B------:R-:W-:Y:S01]  /*7370*/  MUFU.EX2 R21, R5 ;  /* 0x0000000500157308 */ /* 0x000fe20000000800 */
[----:B-1----:R-:W-:-:S04]  /*7380*/  FFMA.FTZ R3, R237, UR4, -R0 ;  /* 0x00000004ed037c23 */ /* 0x002fc80008010800 */
[----:B------:R1:W-:Y:S01]  /*7390*/  MUFU.EX2 R12, R3 ;  /* 0x00000003000c7308 */ /* 0x0003e20000000800 */
[----:B---3--:R-:W-:-:S04]  /*73a0*/  FFMA.FTZ R4, R229, UR4, -R2 ;  /* 0x00000004e5047c23 */ /* 0x008fc80008010802 */
[----:B------:R2:W3:Y:S01]  /*73b0*/  MUFU.EX2 R17, R4 ;  /* 0x0000000400117308 */ /* 0x0004e20000000800 */
[----:B-1----:R-:W-:Y:S01]  /*73c0*/  FFMA.FTZ R3, R243, UR4, -R0 ;  /* 0x00000004f3037c23 */ /* 0x002fe20008010800 */
[----:B------:R-:W-:Y:S01]  /*73d0*/  MOV R243, R14 ;  /* 0x0000000e00f37202 */ /* 0x000fe20000000f00 */
[--C-:B--2---:R-:W-:Y:S01]  /*73e0*/  FFMA.FTZ R4, R235, UR4, -R2.reuse ;  /* 0x00000004eb047c23 */ /* 0x104fe20008010802 */
[----:B------:R-:W-:-:S04]  /*73f0*/  FFMA.FTZ R2, R239, UR4, -R2 ;  /* 0x00000004ef027c23 */ /* 0x000fc80008010802 */
[----:B------:R1:W-:Y:S01]  /*7400*/  MUFU.EX2 R18, R2 ;  /* 0x0000000200127308 */ /* 0x0003e20000000800 */
[----:B------:R-:W-:-:S03]  /*7410*/  IMAD.MOV.U32 R235, RZ, RZ, R7 ;  /* 0x000000ffffeb7224 */ /* 0x000fc600078e0007 */
[----:B------:R2:W-:Y:S04]  /*7420*/  MUFU.EX2 R16, R4 ;  /* 0x0000000400107308 */ /* 0x0005e80000000800 */
[----:B------:R4:W-:Y:S01]  /*7430*/  MUFU.EX2 R14, R3 ;  /* 0x00000003000e7308 */ /* 0x0009e20000000800 */
[--C-:B-1----:R-:W-:Y:S01]  /*7440*/  FFMA.FTZ R2, R236, UR4, -R0.reuse ;  /* 0x00000004ec027c23 */ /* 0x102fe20008010800 */
[----:B------:R-:W-:Y:S01]  /*7450*/  FFMA.FTZ R0, R242, UR4, -R0 ;  /* 0x00000004f2007c23 */ /* 0x000fe20008010800 */
[----:B------:R-:W-:Y:S01]  /*7460*/  MOV R242, R15 ;  /* 0x0000000f00f27202 */ /* 0x000fe20000000f00 */
[----:B--2---:R-:W1:Y:S01]  /*7470*/  LDSM.16.MT88.4 R4, [R38+0x3800] ;  /* 0x003800002604783b */ /* 0x004e620000004200 */
[----:B------:R2:W2:Y:S04]  /*7480*/  MUFU.EX2 R13, R2 ;  /* 0x00000002000d7308 */ /* 0x0004a80000000800 */
[----:B------:R-:W1:Y:S01]  /*7490*/  MUFU.EX2 R15, R0 ;  /* 0x00000000000f7308 */ /* 0x000e620000000800 */
[----:B------:R-:W-:-:S02]  /*74a0*/  MOV R147, R160 ;  /* 0x000000a000937202 */ /* 0x000fc40000000f00 */
[----:B------:R-:W-:Y:S02]  /*74b0*/  MOV R201, R202 ;  /* 0x000000ca00c97202 */ /* 0x000fe40000000f00 */
[----:B------:R-:W-:Y:S01]  /*74c0*/  MOV R30, R161 ;  /* 0x000000a1001e7202 */ /* 0x000fe20000000f00 */
[----:B------:R-:W-:Y:S01]  /*74d0*/  IMAD.MOV.U32 R161, RZ, RZ, R128 ;  /* 0x000000ffffa17224 */ /* 0x000fe200078e0080 */
[----:B------:R-:W-:Y:S01]  /*74e0*/  MOV R202, R203 ;  /* 0x000000cb00ca7202 */ /* 0x000fe20000000f00 */
[----:B------:R-:W-:Y:S01]  /*74f0*/  IMAD.MOV.U32 R203, RZ, RZ, R131 ;  /* 0x000000ffffcb7224 */ /* 0x000fe200078e0083 */
[----:B------:R-:W-:Y:S01]  /*7500*/  MOV R160, R130 ;  /* 0x0000008200a07202 */ /* 0x000fe20000000f00 */
[----:B------:R-:W-:Y:S01]  /*7510*/  IMAD.MOV.U32 R130, RZ, RZ, R150 ;  /* 0x000000ffff827224 */ /* 0x000fe200078e0096 */
[----:B------:R-:W-:Y:S02]  /*7520*/  MOV R128, R148 ;  /* 0x0000009400807202 */ /* 0x000fe40000000f00 */
[----:B------:R-:W-:-:S02]  /*7530*/  MOV R129, R149 ;  /* 0x0000009500817202 */ /* 0x000fc40000000f00 */
[----:B------:R-:W-:Y:S02]  /*7540*/  MOV R131, R151 ;  /* 0x0000009700837202 */ /* 0x000fe40000000f00 */
[C---:B------:R-:W-:Y:S01]  /*7550*/  HMMA.16816.F32 R148, R8.reuse, R32, R96 ;  /* 0x000000200894723c */ /* 0x040fe20000001860 */
[----:B------:R-:W-:Y:S01]  /*7560*/  MOV R33, R145 ;  /* 0x0000009100217202 */ /* 0x000fe20000000f00 */
[----:B------:R-:W-:Y:S01]  /*7570*/  IMAD.MOV.U32 R32, RZ, RZ, R146 ;  /* 0x000000ffff207224 */ /* 0x000fe200078e0092 */
[----:B------:R-:W-:Y:S01]  /*7580*/  MOV R229, R147 ;  /* 0x0000009300e57202 */ /* 0x000fe20000000f00 */
[----:B------:R-:W-:Y:S01]  /*7590*/  IMAD.MOV.U32 R40, RZ, RZ, R202 ;  /* 0x000000ffff287224 */ /* 0x000fe200078e00ca */
[----:B------:R1:W1:Y:S01]  /*75a0*/  LDSM.16.MT88.4 R144, [R37+0xf800] ;  /* 0x00f800002590783b */ /* 0x0002620000004200 */
[----:B----4-:R-:W-:Y:S02]  /*75b0*/  MOV R3, R190 ;  /* 0x000000be00037202 */ /* 0x010fe40000000f00 */
[----:B------:R-:W-:Y:S01]  /*75c0*/  HMMA.16816.F32 R60, R8, R34, R60 ;  /* 0x00000022083c723c */ /* 0x000fe2000000183c */
[----:B------:R-:W-:-:S02]  /*75d0*/  MOV R236, R200 ;  /* 0x000000c800ec7202 */ /* 0x000fc40000000f00 */
[----:B---3--:R-:W-:-:S05]  /*75e0*/  F2FP.F16.F32.PACK_AB R196, R19, R17 ;  /* 0x0000001113c4723e */ /* 0x008fca00000000ff */
[----:B------:R-:W-:Y:S01]  /*75f0*/  HMMA.16816.F32 R44, R8, R42, R44 ;  /* 0x0000002a082c723c */ /* 0x000fe2000000182c */
[----:B--2---:R-:W-:Y:S01]  /*7600*/  MOV R2, R201 ;  /* 0x000000c900027202 */ /* 0x004fe20000000f00 */
[----:B------:R-:W-:Y:S01]  /*7610*/  IMAD.MOV.U32 R43, RZ, RZ, R203 ;  /* 0x000000ffff2b7224 */ /* 0x000fe200078e00cb */
[----:B------:R-:W-:Y:S02]  /*7620*/  MOV R8, R131 ;  /* 0x0000008300087202 */ /* 0x000fe40000000f00 */
[----:B------:R-:W-:Y:S01]  /*7630*/  MOV R237, R163 ;  /* 0x000000a300ed7202 */ /* 0x000fe20000000f00 */
[----:B------:R-:W-:Y:S01]  /*7640*/  IMAD.MOV.U32 R239, RZ, RZ, R162 ;  /* 0x000000ffffef7224 */ /* 0x000fe200078e00a2 */
[----:B------:R-:W-:Y:S01]  /*7650*/  F2FP.F16.F32.PACK_AB R200, R25, R24 ;  /* 0x0000001819c8723e */ /* 0x000fe200000000ff */
[----:B------:R-:W-:Y:S01]  /*7660*/  LDSM.16.MT88.4 R96, [R36+0x1800] ;  /* 0x001800002460783b */ /* 0x000fe20000004200 */
[----:B------:R-:W-:Y:S02]  /*7670*/  F2FP.F16.F32.PACK_AB R201, R21, R23 ;  /* 0x0000001715c9723e */ /* 0x000fe400000000ff */
[----:B-1----:R-:W-:-:S02]  /*7680*/  MOV R37, R191 ;  /* 0x000000bf00257202 */ /* 0x002fc40000000f00 */
[----:B------:R-:W-:Y:S02]  /*7690*/  F2FP.F16.F32.PACK_AB R202, R27, R26 ;  /* 0x0000001a1bca723e */ /* 0x000fe400000000ff */
[----:B------:R-:W-:Y:S02]  /*76a0*/  F2FP.F16.F32.PACK_AB R203, R20, R22 ;  /* 0x0000001614cb723e */ /* 0x000fe400000000ff */
[----:B------:R-:W-:Y:S02]  /*76b0*/  F2FP.F16.F32.PACK_AB R197, R13, R12 ;  /* 0x0000000c0dc5723e */ /* 0x000fe400000000ff */
[----:B------:R-:W-:Y:S02]  /*76c0*/  F2FP.F16.F32.PACK_AB R198, R18, R16 ;  /* 0x0000001012c6723e */ /* 0x000fe400000000ff */
[----:B------:R-:W-:Y:S01]  /*76d0*/  F2FP.F16.F32.PACK_AB R199, R15, R14 ;  /* 0x0000000e0fc7723e */ /* 0x000fe200000000ff */
[----:B------:R-:W-:Y:S01]  /*76e0*/  FADD.FTZ R3, R3, R37 ;  /* 0x0000002503037221 */ /* 0x000fe20000010000 */
[----:B------:R-:W-:Y:S01]  /*76f0*/  IMAD.MOV.U32 R37, RZ, RZ, R8 ;  /* 0x000000ffff257224 */ /* 0x000fe200078e0008 */
[----:B------:R-:W-:Y:S01]  /*7700*/  MOV R8, R2 ;  /* 0x0000000200087202 */ /* 0x000fe20000000f00 */
[----:B------:R-:W-:Y:S01]  /*7710*/  HMMA.16816.F32 R68, R200, R80, R68 ;  /* 0x00000050c844723c */ /* 0x000fe20000001844 */
[----:B------:R-:W-:-:S07]  /*7720*/  MOV R0, R188 ;  /* 0x000000bc00007202 */ /* 0x000fce0000000f00 */
[C---:B------:R-:W-:Y:S08]  /*7730*/  HMMA.16816.F32 R72, R196.reuse, R80, R72 ;  /* 0x00000050c448723c */ /* 0x040ff00000001848 */
[-C--:B------:R-:W-:Y:S08]  /*7740*/  HMMA.16816.F32 R76, R196, R82.reuse, R76 ;  /* 0x00000052c44c723c */ /* 0x080ff0000000184c */
[----:B------:R-:W-:Y:S01]  /*7750*/  HMMA.16816.F32 R80, R200, R82, R64 ;  /* 0x00000052c850723c */ /* 0x000fe20000001840 */
[----:B------:R-:W-:Y:S01]  /*7760*/  MOV R66, R37 ;  /* 0x0000002500427202 */ /* 0x000fe20000000f00 */
[----:B------:R-:W-:Y:S01]  /*7770*/  IMAD.MOV.U32 R67, RZ, RZ, R8 ;  /* 0x000000ffff437224 */ /* 0x000fe200078e0008 */
[----:B------:R-:W-:-:S02]  /*7780*/  MOV R37, R238 ;  /* 0x000000ee00257202 */ /* 0x000fc40000000f00 */
[----:B------:R-:W-:Y:S01]  /*7790*/  MOV R8, R233 ;  /* 0x000000e900087202 */ /* 0x000fe20000000f00 */
[----:B------:R-:W-:Y:S01]  /*77a0*/  FADD.FTZ R0, R0, R66 ;  /* 0x0000004200007221 */ /* 0x000fe20000010000 */
[----:B------:R-:W-:Y:S02]  /*77b0*/  IMAD.MOV.U32 R66, RZ, RZ, R67 ;  /* 0x000000ffff427224 */ /* 0x000fe400078e0043 */
[----:B------:R-:W-:Y:S01]  /*77c0*/  FADD.FTZ R2, R240, R241 ;  /* 0x000000f1f0027221 */ /* 0x000fe20000010000 */
[----:B------:R-:W-:Y:S01]  /*77d0*/  MOV R67, R37 ;  /* 0x0000002500437202 */ /* 0x000fe20000000f00 */
[----:B------:R-:W-:Y:S01]  /*77e0*/  IMAD.MOV.U32 R9, RZ, RZ, R189 ;  /* 0x000000ffff097224 */ /* 0x000fe200078e00bd */
[----:B------:R-:W-:Y:S01]  /*77f0*/  MOV R37, R8 ;  /* 0x0000000800257202 */ /* 0x000fe20000000f00 */
[----:B------:R-:W-:Y:S01]  /*7800*/  FADD.FTZ R8, R230, R232 ;  /* 0x000000e8e6087221 */ /* 0x000fe20000010000 */
[----:B------:R-:W-:Y:S01]  /*7810*/  FADD.FTZ R3, R234, R3 ;  /* 0x00000003ea037221 */ /* 0x000fe20000010000 */
[----:B------:R-:W-:Y:S01]  /*7820*/  MOV R11, R129 ;  /* 0x00000081000b7202 */ /* 0x000fe20000000f00 */
[----:B------:R-:W-:-:S02]  /*7830*/  IMAD.MOV.U32 R10, RZ, RZ, R130 ;  /* 0x000000ffff0a7224 */ /* 0x000fc400078e0082 */
[----:B------:R-:W-:Y:S01]  /*7840*/  FADD.FTZ R2, R66, R2 ;  /* 0x0000000242027221 */ /* 0x000fe20000010000 */
[----:B------:R-:W-:Y:S01]  /*7850*/  MOV R42, R128 ;  /* 0x00000080002a7202 */ /* 0x000fe20000000f00 */
[----:B------:R-:W-:Y:S01]  /*7860*/  FADD.FTZ R0, R67, R0 ;  /* 0x0000000043007221 */ /* 0x000fe20000010000 */
[----:B------:R-:W-:Y:S01]  /*7870*/  FADD.FTZ R8, R37, R8 ;  /* 0x0000000825087221 */ /* 0x000fe20000010000 */
[----:B------:R-:W-:Y:S01]  /*7880*/  FADD.FTZ R3, R9, R3 ;  /* 0x0000000309037221 */ /* 0x000fe20000010000 */
[----:B------:R-:W-:Y:S01]  /*7890*/  FADD.FTZ R2, R10, R2 ;  /* 0x000000020a027221 */ /* 0x000fe20000010000 */
[----:B------:R-:W-:Y:S01]  /*78a0*/  HMMA.16816.F32 R164, R196, R4, R164 ;  /* 0x00000004c4a4723c */ /* 0x000fe200000018a4 */
[----:B------:R-:W-:Y:S01]  /*78b0*/  FADD.FTZ R0, R11, R0 ;  /* 0x000000000b007221 */ /* 0x000fe20000010000 */
[----:B------:R-:W-:Y:S01]  /*78c0*/  FADD.FTZ R3, R43, R3 ;  /* 0x000000032b037221 */ /* 0x000fe20000010000 */
[----:B------:R-:W-:Y:S01]  /*78d0*/  FADD.FTZ R2, R242, R2 ;  /* 0x00000002f2027221 */ /* 0x000fe20000010000 */
[----:B------:R-:W-:-:S04]  /*78e0*/  MOV R34, R161 ;  /* 0x000000a100227202 */ /* 0x000fc80000000f00 */
[----:B------:R-:W-:Y:S01]  /*78f0*/  HMMA.16816.F32 R192, R200, R4, R192 ;  /* 0x00000004c8c0723c */ /* 0x000fe200000018c0 */
[----:B------:R-:W-:Y:S01]  /*7900*/  FADD.FTZ R4, R42, R8 ;  /* 0x000000082a047221 */ /* 0x000fe20000010000 */
[----:B------:R-:W-:Y:S01]  /*7910*/  FADD.FTZ R0, R243, R0 ;  /* 0x00000000f3007221 */ /* 0x000fe20000010000 */
[----:B------:R-:W-:Y:S01]  /*7920*/  MOV R35, R160 ;  /* 0x000000a000237202 */ /* 0x000fe20000000f00 */
        /* <DEDUP_REMOVED lines=8> */
[----:B------:R-:W1:Y:S01]  /*79b0*/  LDSM.16.MT88.4 R188, [R231+0xd800] ;  /* 0x00d80000e7bc783b */ /* 0x000e620000004200 */
        /* <DEDUP_REMOVED lines=14> */
[----:B------:R-:W2:Y:S01]  /*7aa0*/  LDSM.16.MT88.4 R128, [R231+0xf800] ;  /* 0x00f80000e780783b */ /* 0x000ea20000004200 */
[----:B------:R-:W-:Y:S01]  /*7ab0*/  FADD.FTZ R3, R204, R3 ;  /* 0x00000003cc037221 */ /* 0x000fe20000010000 */
[----:B------:R-:W-:-:S02]  /*7ac0*/  FADD.FTZ R0, R168, R0 ;  /* 0x00000000a8007221 */ /* 0x000fc40000010000 */
[----:B------:R-:W3:Y:S01]  /*7ad0*/  LDSM.16.MT88.4 R160, [R36+0x3800] ;  /* 0x0038000024a0783b */ /* 0x000ee20000004200 */
        /* <DEDUP_REMOVED lines=17> */
[----:B------:R-:W-:Y:S01]  /*7bf0*/  FADD.FTZ R2, R16, R2 ;  /* 0x0000000210027221 */ /* 0x000fe20000010000 */
[----:B------:R-:W-:Y:S01]  /*7c00*/  FADD.FTZ R4, R27, R4 ;  /* 0x000000041b047221 */ /* 0x000fe20000010000 */
[----:B------:R-:W-:Y:S01]  /*7c10*/  FADD.FTZ R3, R20, R3 ;  /* 0x0000000314037221 */ /* 0x000fe20000010000 */
[----:B------:R4:W5:Y:S01]  /*7c20*/  LDL.LU R240, [R1+0x30] ;  /* 0x0000300001f07983 */ /* 0x0009620000300800 */
[----:B------:R-:W-:Y:S01]  /*7c30*/  FADD.FTZ R0, R15, R0 ;  /* 0x000000000f007221 */ /* 0x000fe20000010000 */
[----:B------:R-:W-:-:S02]  /*7c40*/  FADD.FTZ R2, R18, R2 ;  /* 0x0000000212027221 */ /* 0x000fc40000010000 */
[----:B------:R4:W5:Y:S04]  /*7c50*/  LDL.LU R238, [R1+0x2c] ;  /* 0x00002c0001ee7983 */ /* 0x0009680000300800 */
[----:B------:R4:W5:Y:S04]  /*7c60*/  LDL.LU R233, [R1+0x28] ;  /* 0x0000280001e97983 */ /* 0x0009680000300800 */
[----:B------:R4:W5:Y:S04]  /*7c70*/  LDL.LU R232, [R1+0x24] ;  /* 0x0000240001e87983 */ /* 0x0009680000300800 */
[----:B------:R4:W5:Y:S04]  /*7c80*/  LDL.LU R230, [R1+0x20] ;  /* 0x0000200001e67983 */ /* 0x0009680000300800 */
[----:B------:R4:W-:Y:S04]  /*7c90*/  STL [R1+0x4], R4 ;  /* 0x0000040401007387 */ /* 0x0009e80000100800 */
[----:B------:R4:W-:Y:S04]  /*7ca0*/  STL [R1], R3 ;  /* 0x0000000301007387 */ /* 0x0009e80000100800 */
[----:B------:R4:W-:Y:S01]  /*7cb0*/  STL [R1+0x8], R0 ;  /* 0x0000080001007387 */ /* 0x0009e20000100800 */
[----:B------:R-:W2:Y:S03]  /*7cc0*/  S2R R234, SR_TID.X ;  /* 0x0000000000ea7919 */ /* 0x000ea60000002100 */
[----:B------:R4:W-:Y:S01]  /*7cd0*/  STL [R1+0xc], R2 ;  /* 0x00000c0201007387 */ /* 0x0009e20000100800 */
[C---:B------:R-:W-:Y:S08]  /*7ce0*/  HMMA.16816.F32 R136, R196.reuse, R144, R136 ;  /* 0x00000090c488723c */ /* 0x040ff00000001888 */
[C---:B------:R-:W-:Y:S08]  /*7cf0*/  HMMA.16816.F32 R140, R196.reuse, R146, R140 ;  /* 0x00000092c48c723c */ /* 0x040ff0000000188c */
[C---:B-1----:R-:W-:Y:S08]  /*7d00*/  HMMA.16816.F32 R176, R196.reuse, R188, R176 ;  /* 0x000000bcc4b0723c */ /* 0x042ff000000018b0 */
[C---:B------:R-:W-:Y:S08]  /*7d10*/  HMMA.16816.F32 R184, R196.reuse, R190, R184 ;  /* 0x000000bec4b8723c */ /* 0x040ff000000018b8 */
[C---:B------:R-:W-:Y:S08]  /*7d20*/  HMMA.16816.F32 R88, R196.reuse, R96, R84 ;  /* 0x00000060c458723c */ /* 0x040ff00000001854 */
[C---:B------:R-:W-:Y:S08]  /*7d30*/  HMMA.16816.F32 R92, R196.reuse, R98, R92 ;  /* 0x00000062c45c723c */ /* 0x040ff0000000185c */
[C---:B------:R-:W-:Y:S08]  /*7d40*/  HMMA.16816.F32 R104, R196.reuse, R112, R104 ;  /* 0x00000070c468723c */ /* 0x040ff00000001868 */
[C---:B------:R-:W-:Y:S08]  /*7d50*/  HMMA.16816.F32 R108, R196.reuse, R114, R108 ;  /* 0x00000072c46c723c */ /* 0x040ff0000000186c */
[C---:B--2---:R-:W-:Y:S08]  /*7d60*/  HMMA.16816.F32 R120, R196.reuse, R128, R120 ;  /* 0x00000080c478723c */ /* 0x044ff00000001878 */
[C---:B------:R-:W-:Y:S08]  /*7d70*/  HMMA.16816.F32 R124, R196.reuse, R130, R124 ;  /* 0x00000082c47c723c */ /* 0x040ff0000000187c */
[C---:B---3--:R-:W-:Y:S08]  /*7d80*/  HMMA.16816.F32 R152, R196.reuse, R160, R132 ;  /* 0x000000a0c498723c */ /* 0x048ff00000001884 */
        /* <DEDUP_REMOVED lines=15> */
[----:B------:R-:W-:-:S04]  /*7e80*/  NOP ;  /* 0x0000000000007918 */ /* 0x000fc80000000000 */
[----:B----4-:R-:W-:-:S15]  /*7e90*/  @!P3 BRA `(.L_x_209) ;  /* 0x000000400050b947 */ /* 0x010fde0003800000 */
[----:B------:R-:W2:Y:S01]  /*7ea0*/  LDL.LU R173, [R1+0x1c] ;  /* 0x00001c0001ad7983 */ /* 0x000ea20000300800 */
[----:B------:R-:W-:Y:S01]  /*7eb0*/  SHF.R.U32.HI R228, RZ, 0x1, R234 ;  /* 0x00000001ffe47819 */ /* 0x000fe200000116ea */
[----:B------:R-:W1:Y:S01]  /*7ec0*/  S2UR UR6, SR_CgaCtaId ;  /* 0x00000000000679c3 */ /* 0x000e620000008800 */
[----:B------:R-:W3:Y:S01]  /*7ed0*/  LDCU UR4, c[0x0][0x440] ;  /* 0x00008800ff0477ac */ /* 0x000ee20008000800 */
[----:B------:R-:W4:Y:S01]  /*7ee0*/  S2R R234, SR_TID.X ;  /* 0x0000000000ea7919 */ /* 0x000f220000002100 */
[----:B-----5:R-:W-:Y:S01]  /*7ef0*/  LOP3.LUT R228, R252, 0x8, R228, 0x78, !PT ;  /* 0x00000008fce47812 */ /* 0x020fe200078e78e4 */
[----:B------:R-:W-:Y:S01]  /*7f00*/  IMAD.MOV.U32 R229, RZ, RZ, 0x20 ;  /* 0x00000020ffe57424 */ /* 0x000fe200078e00ff */
[----:B------:R-:W-:Y:S01]  /*7f10*/  UMOV UR7, 0x400 ;  /* 0x0000040000077882 */ /* 0x000fe20000000000 */
[----:B------:R-:W-:Y:S01]  /*7f20*/  IMAD.MOV.U32 R231, RZ, RZ, 0x20 ;  /* 0x00000020ffe77424 */ /* 0x000fe200078e00ff */
[----:B------:R-:W2:Y:S01]  /*7f30*/  LDCU UR8, c[0x0][0x440] ;  /* 0x00008800ff0877ac */ /* 0x000ea20008000800 */
[----:B------:R-:W2:Y:S01]  /*7f40*/  LDC.64 R242, c[0x0][0x3c0] ;  /* 0x0000f000fff27b82 */ /* 0x000ea20000000a00 */
[----:B------:R-:W-:-:S02]  /*7f50*/  IMAD.MOV.U32 R174, RZ, RZ, R169 ;  /* 0x000000ffffae7224 */ /* 0x000fc400078e00a9 */
[----:B------:R-:W-:Y:S02]  /*7f60*/  IMAD.MOV.U32 R168, RZ, RZ, R171 ;  /* 0x000000ffffa87224 */ /* 0x000fe400078e00ab */
[----:B------:R-:W-:Y:S02]  /*7f70*/  IMAD.MOV.U32 R3, RZ, RZ, R172 ;  /* 0x000000ffff037224 */ /* 0x000fe400078e00ac */
[----:B------:R-:W-:Y:S01]  /*7f80*/  IMAD.MOV.U32 R237, RZ, RZ, 0x40 ;  /* 0x00000040ffed7424 */ /* 0x000fe200078e00ff */
[----:B---3--:R-:W-:Y:S01]  /*7f90*/  ISETP.GE.AND P1, PT, R230, UR4, PT ;  /* 0x00000004e6007c0c */ /* 0x008fe2000bf26270 */
[----:B------:R-:W3:Y:S01]  /*7fa0*/  LDCU UR4, c[0x0][0x45c] ;  /* 0x00008b80ff0477ac */ /* 0x000ee20008000800 */
[----:B-1----:R-:W-:Y:S01]  /*7fb0*/  ULEA UR6, UR6, UR7, 0x18 ;  /* 0x0000000706067291 */ /* 0x002fe2000f8ec0ff */
[C---:B----4-:R-:W-:Y:S01]  /*7fc0*/  IMAD.SHL.U32 R251, R234.reuse, 0x40, RZ ;  /* 0x00000040eafb7824 */ /* 0x050fe200078e00ff */
[C---:B------:R-:W-:Y:S01]  /*7fd0*/  LOP3.LUT P6, RZ, R234.reuse, 0x2, RZ, 0xc0, !PT ;  /* 0x00000002eaff7812 */ /* 0x040fe200078cc0ff */
[C---:B------:R-:W-:Y:S01]  /*7fe0*/  IMAD.SHL.U32 R235, R234.reuse, 0x40, RZ ;  /* 0x00000040eaeb7824 */ /* 0x040fe200078e00ff */
[----:B------:R-:W-:-:S02]  /*7ff0*/  LOP3.LUT P0, RZ, R234, 0x2, RZ, 0xc0, !PT ;  /* 0x00000002eaff7812 */ /* 0x000fc4000780c0ff */
[----:B------:R-:W-:Y:S02]  /*8000*/  LOP3.LUT R228, R228, 0x200, R251, 0xf8, !PT ;  /* 0x00000200e4e47812 */ /* 0x000fe400078ef8fb */
[----:B------:R-:W-:Y:S02]  /*8010*/  SEL R229, R229, 0xffffffe0, !P6 ;  /* 0xffffffe0e5e57807 */ /* 0x000fe40007000000 */
[----:B------:R-:W-:Y:S02]  /*8020*/  LEA R228, R228, UR5, 0x1 ;  /* 0x00000005e4e47c11 */ /* 0x000fe4000f8e08ff */
[----:B------:R-:W-:Y:S02]  /*8030*/  SEL R231, R231, 0xffffffe0, !P0 ;  /* 0xffffffe0e7e77807 */ /* 0x000fe40004000000 */
[----:B------:R-:W-:Y:S01]  /*8040*/  LOP3.LUT R236, R235, 0x400, RZ, 0xc0, !PT ;  /* 0x00000400ebec7812 */ /* 0x000fe200078ec0ff */
[----:B------:R-:W-:Y:S02]  /*8050*/  VIADD R0, R228, 0xc000 ;  /* 0x0000c000e4007836 */ /* 0x000fe40000000000 */
[----:B------:R-:W-:-:S03]  /*8060*/  IMAD.IADD R229, R229, 0x1, R228 ;  /* 0x00000001e5e57824 */ /* 0x000fc600078e02e4 */
[----:B------:R1:W-:Y:S01]  /*8070*/  STL [R1+0x10], R0 ;  /* 0x0000100001007387 */ /* 0x0003e20000100800 */
[----:B--2---:R-:W-:Y:S01]  /*8080*/  LEA.HI.SX32 R239, R173, 0xfffffffe, 0x1a ;  /* 0xfffffffeadef7811 */ /* 0x004fe200078fd2ff */
[----:B------:R-:W-:Y:S01]  /*8090*/  IMAD.MOV.U32 R173, RZ, RZ, R170 ;  /* 0x000000ffffad7224 */ /* 0x000fe200078e00aa */
[----:B-1-3--:R-:W-:Y:S06]  /*80a0*/  BRA `(.L_x_210) ;  /* 0x0000000400587947 */ /* 0x00afec0003800000 */
.L_x_212:
[----:B------:R-:W1:Y:S01]  /*80b0*/  LDC.64 R170, c[0x0][0x3b8] ;  /* 0x0000ee00ffaa7b82 */ /* 0x000e620000000a00 */
[----:B------:R-:W-:Y:S01]  /*80c0*/  VIADD R2, R239, 0xffffffff ;  /* 0xffffffffef027836 */ /* 0x000fe20000000000 */
[----:B------:R-:W-:Y:S04]  /*80d0*/  LOP3.LUT R169, R246, 0x1f8, RZ, 0xc0, !PT ;  /* 0x000001f8f6a97812 */ /* 0x000fe800078ec0ff */
[----:B------:R-:W-:Y:S04]  /*80e0*/  LOP3.LUT R172, R169, 0x38, R234, 0x78, !PT ;  /* 0x00000038a9ac7812 */ /* 0x000fe800078e78ea */
[----:B------:R-:W-:Y:S04]  /*80f0*/  LOP3.LUT R238, R172, 0x1e00, R246, 0xf8, !PT ;  /* 0x00001e00acee7812 */ /* 0x000fe800078ef8f6 */
[----:B------:R-:W-:Y:S01]  /*8100*/  LEA R238, R238, UR5, 0x1 ;  /* 0x00000005eeee7c11 */ /* 0x000fe2000f8e08ff */
[C---:B-1----:R-:W-:Y:S04]  /*8110*/  IMAD.WIDE.U32 R204, R2.reuse, R170, RZ ;  /* 0x000000aa02cc7225 */ /* 0x042fe800078e00ff */
[----:B------:R-:W-:Y:S01]  /*8120*/  IMAD R205, R2, R171, R205 ;  /* 0x000000ab02cd7224 */ /* 0x000fe200078e02cd */
[CC--:B------:R-:W-:Y:S01]  /*8130*/  @!P4 LEA R208, P3, R204.reuse, R241.reuse, 0x7 ;  /* 0x000000f1ccd0c211 */ /* 0x0c0fe200078638ff */
[C---:B------:R-:W-:Y:S03]  /*8140*/  IMAD.SHL.U32 R169, R204.reuse, 0x40, RZ ;  /* 0x00000040cca97824 */ /* 0x040fe600078e00ff */
[--C-:B------:R-:W-:Y:S02]  /*8150*/  SHF.L.U64.HI R172, R204, 0x6, R205.reuse ;  /* 0x00000006ccac7819 */ /* 0x100fe400000102cd */
[C---:B------:R-:W-:Y:S02]  /*8160*/  @!P1 LEA R214, P5, R169.reuse, R241, 0x1 ;  /* 0x000000f1a9d69211 */ /* 0x040fe400078a08ff */
[----:B------:R-:W-:Y:S02]  /*8170*/  LEA R2, P2, R170, R169, 0x4 ;  /* 0x000000a9aa027211 */ /* 0x000fe400078420ff */
[-C--:B------:R-:W-:Y:S02]  /*8180*/  @!P4 LEA.HI.X R209, R204, R240.reuse, R205, 0x7, P3 ;  /* 0x000000f0ccd1c211 */ /* 0x080fe400018f3ccd */
[----:B------:R-:W-:Y:S02]  /*8190*/  @!P1 LEA.HI.X R204, R169, R240, R172, 0x1, P5 ;  /* 0x000000f0a9cc9211 */ /* 0x000fe400028f0cac */
[C-C-:B------:R-:W-:Y:S02]  /*81a0*/  LEA.HI.X R169, R170.reuse, R172, R171.reuse, 0x4, P2 ;  /* 0x000000acaaa97211 */ /* 0x140fe400010f24ab */
[CC--:B------:R-:W-:Y:S02]  /*81b0*/  @!P1 LEA R205, P6, R170.reuse, R2.reuse, 0x4 ;  /* 0x00000002aacd9211 */ /* 0x0c0fe400078c20ff */
[CC--:B------:R-:W-:Y:S02]  /*81c0*/  @!P4 LEA R175, P3, R170.reuse, R2.reuse, 0x4 ;  /* 0x00000002aaafc211 */ /* 0x0c0fe400078620ff */
[CC--:B------:R-:W-:Y:S02]  /*81d0*/  @!P1 LEA R210, P5, R170.reuse, R2.reuse, 0x5 ;  /* 0x00000002aad29211 */ /* 0x0c0fe400078a28ff */
[C---:B------:R-:W-:Y:S02]  /*81e0*/  @!P4 LEA R172, P2, R170.reuse, R2, 0x5 ;  /* 0x00000002aaacc211 */ /* 0x040fe400078428ff */
[CCC-:B------:R-:W-:Y:S02]  /*81f0*/  @!P1 LEA.HI.X R217, R170.reuse, R169.reuse, R171.reuse, 0x4, P6 ;  /* 0x000000a9aad99211 */ /* 0x1c0fe400030f24ab */
[CCC-:B------:R-:W-:Y:S02]  /*8200*/  @!P4 LEA.HI.X R218, R170.reuse, R169.reuse, R171.reuse, 0x4, P3 ;  /* 0x000000a9aadac211 */ /* 0x1c0fe400018f24ab */
[CCC-:B------:R-:W-:Y:S02]  /*8210*/  @!P1 LEA.HI.X R219, R170.reuse, R169.reuse, R171.reuse, 0x5, P5 ;  /* 0x000000a9aadb9211 */ /* 0x1c0fe400028f2cab */
[----:B------:R-:W-:Y:S01]  /*8220*/  @!P4 LEA.HI.X R215, R170, R169, R171, 0x5, P2 ;  /* 0x000000a9aad7c211 */ /* 0x000fe200010f2cab */
[----:B------:R-:W-:Y:S01]  /*8230*/  @!P1 IMAD.MOV.U32 R170, RZ, RZ, R214 ;  /* 0x000000ffffaa9224 */ /* 0x000fe200078e00d6 */
[CC--:B------:R-:W-:Y:S01]  /*8240*/  @!P1 LEA R220, P6, R2.reuse, R241.reuse, 0x1 ;  /* 0x000000f102dc9211 */ /* 0x0c0fe200078c08ff */
[----:B------:R-:W-:Y:S01]  /*8250*/  @!P1 IMAD.MOV.U32 R171, RZ, RZ, R204 ;  /* 0x000000ffffab9224 */ /* 0x000fe200078e00cc */
[CC--:B------:R-:W-:Y:S02]  /*8260*/  @!P4 LEA R206, P3, R2.reuse, R241.reuse, 0x1 ;  /* 0x000000f102cec211 */ /* 0x0c0fe400078608ff */
[CCC-:B------:R-:W-:Y:S02]  /*8270*/  @!P1 LEA.HI.X R216, R2.reuse, R240.reuse, R169.reuse, 0x1, P6 ;  /* 0x000000f002d89211 */ /* 0x1c0fe400030f0ca9 */
[----:B------:R-:W-:Y:S01]  /*8280*/  @!PT LDS RZ, [RZ] ;  /* 0x00000000fffff984 */ /* 0x000fe20000000800 */
[----:B------:R-:W-:Y:S01]  /*8290*/  @!PT LDS RZ, [RZ] ;  /* 0x00000000fffff984 */ /* 0x000fe20000000800 */
[----:B------:R-:W-:Y:S01]  /*82a0*/  @!PT LDS RZ, [RZ] ;  /* 0x00000000fffff984 */ /* 0x000fe20000000800 */
[----:B------:R1:W-:Y:S01]  /*82b0*/  @!P1 LDGSTS.E.BYPASS.LTC128B.128 [R238+0x8000], desc[UR14][R170.64] ;  /* 0x08000000aaee9fae */ /* 0x0003e2000b981a0e */
[-C--:B------:R-:W-:Y:S02]  /*82c0*/  @!P4 LEA.HI.X R207, R2, R240.reuse, R169, 0x1, P3 ;  /* 0x000000f002cfc211 */ /* 0x080fe400018f0ca9 */
[-C--:B------:R-:W-:Y:S01]  /*82d0*/  @!P4 LEA R204, P3, R175, R241.reuse, 0x1 ;  /* 0x000000f1afccc211 */ /* 0x080fe200078608ff */
[----:B------:R2:W-:Y:S01]  /*82e0*/  @P1 STS.128 [R238+0x8000], RZ ;  /* 0x008000ffee001388 */ /* 0x0005e20000000c00 */
[CC--:B------:R-:W-:Y:S02]  /*82f0*/  @!P1 LEA R169, P6, R205.reuse, R241.reuse, 0x1 ;  /* 0x000000f1cda99211 */ /* 0x0c0fe400078c08ff */
[CC--:B------:R-:W-:Y:S01]  /*8300*/  @!P1 LEA R214, P5, R210.reuse, R241.reuse, 0x1 ;  /* 0x000000f1d2d69211 */ /* 0x0c0fe200078a08ff */
[----:B------:R-:W-:Y:S01]  /*8310*/  @!PT LDS RZ, [RZ] ;  /* 0x00000000fffff984 */ /* 0x000fe20000000800 */
[----:B------:R-:W-:Y:S01]  /*8320*/  @!PT LDS RZ, [RZ] ;  /* 0x00000000fffff984 */ /* 0x000fe20000000800 */
[----:B------:R-:W-:Y:S01]  /*8330*/  @!PT LDS RZ, [RZ] ;  /* 0x00000000fffff984 */ /* 0x000fe20000000800 */
[----:B------:R3:W-:Y:S01]  /*8340*/  @!P4 LDGSTS.E.BYPASS.LTC128B.128 [R238+0xa000], desc[UR14][R208.64+0x80] ;  /* 0x0a000080d0eecfae */ /* 0x0007e2000b981a0e */
[-C--:B------:R-:W-:Y:S02]  /*8350*/  @!P1 LEA.HI.X R2, R205, R240.reuse, R217, 0x1, P6 ;  /* 0x000000f0cd029211 */ /* 0x080fe400030f0cd9 */
[-C--:B------:R-:W-:Y:S01]  /*8360*/  @!P4 LEA.HI.X R205, R175, R240.reuse, R218, 0x1, P3 ;  /* 0x000000f0afcdc211 */ /* 0x080fe200018f0cda */
[----:B------:R2:W-:Y:S01]  /*8370*/  @P4 STS.128 [R238+0xa000], RZ ;  /* 0x00a000ffee004388 */ /* 0x0005e20000000c00 */
[-C--:B------:R-:W-:Y:S02]  /*8380*/  @!P1 LEA.HI.X R210, R210, R240.reuse, R219, 0x1, P5 ;  /* 0x000000f0d2d29211 */ /* 0x080fe400028f0cdb */
[C---:B-1----:R-:W-:Y:S04]  /*8390*/  @!P4 LEA R170, P2, R172.reuse, R241, 0x1 ;  /* 0x000000f1acaac211 */ /* 0x042fe800078408ff */
[----:B------:R-:W-:Y:S01]  /*83a0*/  @!P4 LEA.HI.X R171, R172, R240, R215, 0x1, P2 ;  /* 0x000000f0acabc211 */ /* 0x000fe200010f0cd7 */
[----:B---3--:R-:W-:Y:S02]  /*83b0*/  @!P1 IMAD.MOV.U32 R208, RZ, RZ, R220 ;  /* 0x000000ffffd09224 */ /* 0x008fe400078e00dc */
[----:B------:R-:W-:Y:S05]  /*83c0*/  @!P1 IMAD.MOV.U32 R209, RZ, RZ, R216 ;  /* 0x000000ffffd19224 */ /* 0x000fea00078e00d8 */
[----:B------:R-:W-:Y:S01]  /*83d0*/  @!PT LDS RZ, [RZ] ;  /* 0x00000000fffff984 */ /* 0x000fe20000000800 */
[----:B------:R-:W-:Y:S01]  /*83e0*/  @!PT LDS RZ, [RZ] ;  /* 0x00000000fffff984 */ /* 0x000fe20000000800 */
[----:B------:R-:W-:Y:S01]  /*83f0*/  @!PT LDS RZ, [RZ] ;  /* 0x00000000fffff984 */ /* 0x000fe20000000800 */
[----:B------:R-:W-:Y:S04]  /*8400*/  @!P1 LDGSTS.E.BYPASS.LTC128B.128 [R238+0x8800], desc[UR14][R208.64] ;  /* 0x08800000d0ee9fae */ /* 0x000fe8000b981a0e */
[----:B------:R2:W-:Y:S04]  /*8410*/  @P1 STS.128 [R238+0x8800], RZ ;  /* 0x008800ffee001388 */ /* 0x0005e80000000c00 */
[----:B------:R-:W-:Y:S01]  /*8420*/  @!PT LDS RZ, [RZ] ;  /* 0x00000000fffff984 */ /* 0x000fe20000000800 */
[----:B------:R-:W-:Y:S01]  /*8430*/  @!PT LDS RZ, [RZ] ;  /* 0x00000000fffff984 */ /* 0x000fe20000000800 */
[----:B------:R-:W-:Y:S01]  /*8440*/  @!PT LDS RZ, [RZ] ;  /* 0x00000000fffff984 */ /* 0x000fe20000000800 */
[----:B------:R1:W-:Y:S04]  /*8450*/  @!P4 LDGSTS.E.BYPASS.LTC128B.128 [R238+0xa800], desc[UR14][R206.64+0x80] ;  /* 0x0a800080ceeecfae */ /* 0x0003e8000b981a0e */
[----:B------:R2:W-:Y:S01]  /*8460*/  @P4 STS.128 [R238+0xa800], RZ ;  /* 0x00a800ffee004388 */ /* 0x0005e20000000c00 */
[----:B-1----:R-:W-:Y:S02]  /*8470*/  @!P1 IMAD.MOV.U32 R206, RZ, RZ, R169 ;  /* 0x000000ffffce9224 */ /* 0x002fe400078e00a9 */
[----:B------:R-:W-:Y:S05]  /*8480*/  @!P1 IMAD.MOV.U32 R207, RZ, RZ, R2 ;  /* 0x000000ffffcf9224 */ /* 0x000fea00078e0002 */
        /* <DEDUP_REMOVED lines=22> */
[----:B------:R-:W0:Y:S01]  /*85f0*/  LDGDEPBAR ;  /* 0x00000000000079af */ /* 0x000e220000000000 */
[----:B------:R-:W-:Y:S05]  /*8600*/  BRA `(.L_x_211) ;  /* 0x0000001000c07947 */ /* 0x000fea0003800000 */
.L_x_210:
[----:B------:R-:W-:Y:S04]  /*8610*/  DEPBAR.LE SB0, 0x0 ;  /* 0x000080000000791a */ /* 0x000fe80000000000 */
[----:B------:R-:W-:Y:S01]  /*8620*/  BAR.SYNC.DEFER_BLOCKING 0x0 ;  /* 0x0000000000007b1d */ /* 0x000fe20000010000 */
[----:B------:R-:W-:Y:S01]  /*8630*/  IMAD.WIDE.U32 R8, R239, R242, RZ ;  /* 0x000000f2ef087225 */ /* 0x000fe200078e00ff */
[----:B------:R-:W-:Y:S03]  /*8640*/  SHF.R.U32.HI R233, RZ, 0x1, R234 ;  /* 0x00000001ffe97819 */ /* 0x000fe600000116ea */
[----:B------:R-:W-:Y:S01]  /*8650*/  IMAD.SHL.U32 R7, R8, 0x40, RZ ;  /* 0x0000004008077824 */ /* 0x000fe200078e00ff */
[----:B--2---:R-:W-:Y:S01]  /*8660*/  LOP3.LUT R2, R233, 0x8, RZ, 0xc0, !PT ;  /* 0x00000008e9027812 */ /* 0x004fe200078ec0ff */
[----:B------:R-:W-:Y:S02]  /*8670*/  IMAD R9, R239, R243, R9 ;  /* 0x000000f3ef097224 */ /* 0x000fe400078e0209 */
[C---:B------:R-:W-:Y:S01]  /*8680*/  IMAD.SHL.U32 R246, R234.reuse, 0x8, RZ ;  /* 0x00000008eaf67824 */ /* 0x040fe200078e00ff */
[CC--:B------:R-:W-:Y:S01]  /*8690*/  @!P1 LEA R4, P0, R7.reuse, R245.reuse, 0x1 ;  /* 0x000000f507049211 */ /* 0x0c0fe200078008ff */
[----:B------:R-:W-:Y:S01]  /*86a0*/  IMAD.SHL.U32 R0, R234, 0x20, RZ ;  /* 0x00000020ea007824 */ /* 0x000fe200078e00ff */
[----:B------:R-:W-:Y:S02]  /*86b0*/  SHF.L.U64.HI R8, R8, 0x6, R9 ;  /* 0x0000000608087819 */ /* 0x000fe40000010209 */
[----:B------:R-:W-:Y:S02]  /*86c0*/  LOP3.LUT R230, R246, 0x38, RZ, 0xc0, !PT ;  /* 0x00000038f6e67812 */ /* 0x000fe400078ec0ff */
[-CC-:B------:R-:W-:Y:S02]  /*86d0*/  @!P1 LEA.HI.X R5, R7, R244.reuse, R8.reuse, 0x1, P0 ;  /* 0x000000f407059211 */ /* 0x180fe400000f0c08 */
[----:B------:R-:W-:Y:S02]  /*86e0*/  LOP3.LUT R247, R230, 0x40, RZ, 0xfc, !PT ;  /* 0x00000040e6f77812 */ /* 0x000fe400078efcff */
[----:B------:R-:W-:Y:S02]  /*86f0*/  LOP3.LUT R232, R0, 0x7c00, RZ, 0xc0, !PT ;  /* 0x00007c0000e87812 */ /* 0x000fe400078ec0ff */
[----:B------:R-:W-:Y:S01]  /*8700*/  ISETP.GE.AND P4, PT, R247, UR8, PT ;  /* 0x00000008f7007c0c */ /* 0x000fe2000bf86270 */
[----:B------:R-:W-:Y:S01]  /*8710*/  @!PT LDS RZ, [RZ] ;  /* 0x00000000fffff984 */ /* 0x000fe20000000800 */
[----:B------:R-:W-:Y:S01]  /*8720*/  @!PT LDS RZ, [RZ] ;  /* 0x00000000fffff984 */ /* 0x000fe20000000800 */
[----:B------:R-:W-:Y:S01]  /*8730*/  @!PT LDS RZ, [RZ] ;  /* 0x00000000fffff984 */ /* 0x000fe20000000800 */
[----:B------:R1:W-:Y:S01]  /*8740*/  @!P1 LDGSTS.E.BYPASS.LTC128B.128 [R238+0xc000], desc[UR14][R4.64] ;  /* 0x0c00000004ee9fae */ /* 0x0003e2000b981a0e */
[C-C-:B------:R-:W-:Y:S01]  /*8750*/  LOP3.LUT R0, R230.reuse, 0x1c0, R235.reuse, 0xf8, !PT ;  /* 0x000001c0e6007812 */ /* 0x140fe200078ef8eb */
[----:B------:R-:W-:Y:S04]  /*8760*/  UMOV UR5, UR6 ;  /* 0x0000000600057c82 */ /* 0x000fe80008000000 */
[----:B------:R-:W-:Y:S01]  /*8770*/  @P1 STS.128 [R238+0xc000], RZ ;  /* 0x00c000ffee001388 */ /* 0x000fe20000000c00 */
[----:B------:R-:W-:Y:S05]  /*8780*/  ISETP.GE.AND P1, PT, R230, UR8, PT ;  /* 0x00000008e6007c0c */ /* 0x000fea000bf26270 */
[C---:B------:R-:W-:Y:S04]  /*8790*/  @!P4 LEA R12, P2, R7.reuse, R245, 0x1 ;  /* 0x000000f5070cc211 */ /* 0x040fe800078408ff */
[----:B------:R-:W-:Y:S05]  /*87a0*/  @!P4 LEA.HI.X R13, R7, R244, R8, 0x1, P2 ;  /* 0x000000f4070dc211 */ /* 0x000fea00010f0c08 */
[----:B------:R-:W-:Y:S01]  /*87b0*/  @!PT LDS RZ, [RZ] ;  /* 0x00000000fffff984 */ /* 0x000fe20000000800 */
[----:B------:R-:W-:Y:S01]  /*87c0*/  @!PT LDS RZ, [RZ] ;  /* 0x00000000fffff984 */ /* 0x000fe20000000800 */
[----:B------:R-:W-:Y:S01]  /*87d0*/  @!PT LDS RZ, [RZ] ;  /* 0x00000000fffff984 */ /* 0x000fe20000000800 */
[----:B------:R-:W-:Y:S06]  /*87e0*/  @!P4 LDGSTS.E.BYPASS.LTC128B.128 [R238+0xe000], desc[UR14][R12.64+0x80] ;  /* 0x0e0000800ceecfae */ /* 0x000fec000b981a0e */
[----:B------:R-:W-:Y:S01]  /*87f0*/  @P4 STS.128 [R238+0xe000], RZ ;  /* 0x00e000ffee004388 */ /* 0x000fe20000000c00 */
[----:B-1----:R-:W-:Y:S02]  /*8800*/  LEA R5, P0, R242, R7, 0x4 ;  /* 0x00000007f2057211 */ /* 0x002fe400078020ff */
[----:B------:R-:W-:Y:S02]  /*8810*/  LOP3.LUT R4, R232, 0x200, R235, 0xf8, !PT ;  /* 0x00000200e8047812 */ /* 0x000fe400078ef8eb */
[C-C-:B------:R-:W-:Y:S02]  /*8820*/  LEA.HI.X R6, R242.reuse, R8, R243.reuse, 0x4, P0 ;  /* 0x00000008f2067211 */ /* 0x140fe400000f24f3 */
[CC--:B------:R-:W-:Y:S02]  /*8830*/  LEA R9, P0, R242.reuse, R5.reuse, 0x4 ;  /* 0x00000005f2097211 */ /* 0x0c0fe400078020ff */
[C---:B------:R-:W-:Y:S02]  /*8840*/  LEA R7, P2, R242.reuse, R5, 0x5 ;  /* 0x00000005f2077211 */ /* 0x040fe400078428ff */
[-C--:B------:R-:W-:Y:S02]  /*8850*/  LEA R8, P3, R9, R245.reuse, 0x1 ;  /* 0x000000f509087211 */ /* 0x080fe400078608ff */
[----:B------:R-:W-:Y:S02]  /*8860*/  LEA.HI.X R11, R242, R6, R243, 0x4, P0 ;  /* 0x00000006f20b7211 */ /* 0x000fe400000f24f3 */
[CC--:B------:R-:W-:Y:S02]  /*8870*/  @!P4 LEA R10, P0, R5.reuse, R245.reuse, 0x1 ;  /* 0x000000f5050ac211 */ /* 0x0c0fe400078008ff */
[-C--:B------:R-:W-:Y:S02]  /*8880*/  @!P1 LEA R14, P5, R5, R245.reuse, 0x1 ;  /* 0x000000f5050e9211 */ /* 0x080fe400078a08ff */
[-C--:B------:R-:W-:Y:S02]  /*8890*/  LEA.HI.X R9, R9, R244.reuse, R11, 0x1, P3 ;  /* 0x000000f409097211 */ /* 0x080fe400018f0c0b */
[----:B------:R-:W-:Y:S02]  /*88a0*/  @!P4 LEA.HI.X R11, R5, R244, R6, 0x1, P0 ;  /* 0x000000f4050bc211 */ /* 0x000fe400000f0c06 */
[----:B------:R-:W-:Y:S02]  /*88b0*/  LOP3.LUT R2, R4, R0, R2, 0xf6, !PT ;  /* 0x0000000004027212 */ /* 0x000fe400078ef602 */
[----:B------:R-:W-:Y:S02]  /*88c0*/  LEA.HI.X R15, R242, R6, R243, 0x5, P2 ;  /* 0x00000006f20f7211 */ /* 0x000fe400010f2cf3 */
[----:B------:R-:W-:Y:S02]  /*88d0*/  LEA R4, P2, R7, R245, 0x1 ;  /* 0x000000f507047211 */ /* 0x000fe400078408ff */
[-C--:B------:R-:W-:Y:S02]  /*88e0*/  @!P1 LEA.HI.X R6, R5, R244.reuse, R6, 0x1, P5 ;  /* 0x000000f405069211 */ /* 0x080fe400028f0c06 */
[----:B------:R-:W-:Y:S02]  /*88f0*/  LEA.HI.X R5, R7, R244, R15, 0x1, P2 ;  /* 0x000000f407057211 */ /* 0x000fe400010f0c0f */
[----:B------:R-:W-:Y:S01]  /*8900*/  LOP3.LUT R0, R0, 0x8, R234, 0x78, !PT ;  /* 0x0000000800007812 */ /* 0x000fe200078e78ea */
[----:B------:R-:W-:Y:S01]  /*8910*/  @!P1 IMAD.MOV.U32 R7, RZ, RZ, R6 ;  /* 0x000000ffff079224 */ /* 0x000fe200078e0006 */
[----:B------:R-:W-:Y:S01]  /*8920*/  LEA R171, R2, UR5, 0x1 ;  /* 0x0000000502ab7c11 */ /* 0x000fe2000f8e08ff */
[----:B------:R-:W-:Y:S01]  /*8930*/  @!P1 IMAD.MOV.U32 R6, RZ, RZ, R14 ;  /* 0x000000ffff069224 */ /* 0x000fe200078e000e */
[----:B------:R-:W-:Y:S01]  /*8940*/  LOP3.LUT P0, RZ, R234, 0x4, RZ, 0xc0, !PT ;  /* 0x00000004eaff7812 */ /* 0x000fe2000780c0ff */
[----:B------:R-:W-:Y:S01]  /*8950*/  IMAD R0, R0, 0x2, R236 ;  /* 0x0000000200007824 */ /* 0x000fe200078e02ec */
[----:B------:R-:W-:Y:S01]  /*8960*/  ISETP.NE.AND P2, PT, R239, RZ, PT ;  /* 0x000000ffef00720c */ /* 0x000fe20003f45270 */
[----:B------:R-:W-:Y:S01]  /*8970*/  IMAD.IADD R175, R231, 0x1, R171 ;  /* 0x00000001e7af7824 */ /* 0x000fe200078e02ab */
[----:B------:R-:W-:Y:S01]  /*8980*/  @!PT LDS RZ, [RZ] ;  /* 0x00000000fffff984 */ /* 0x000fe20000000800 */
[----:B------:R-:W-:Y:S01]  /*8990*/  @!PT LDS RZ, [RZ] ;  /* 0x00000000fffff984 */ /* 0x000fe20000000800 */
[----:B------:R-:W-:Y:S01]  /*89a0*/  @!PT LDS RZ, [RZ] ;  /* 0x00000000fffff984 */ /* 0x000fe20000000800 */
[----:B------:R-:W-:Y:S01]  /*89b0*/  @!P1 LDGSTS.E.BYPASS.LTC128B.128 [R238+0xc800], desc[UR14][R6.64] ;  /* 0x0c80000006ee9fae */ /* 0x000fe2000b981a0e */
[----:B------:R-:W-:Y:S01]  /*89c0*/  VIADD R169, R0, UR5 ;  /* 0x0000000500a97c36 */ /* 0x000fe20008000000 */
[----:B------:R-:W-:Y:S04]  /*89d0*/  SEL R2, R237, 0xffffffc0, !P0 ;  /* 0xffffffc0ed027807 */ /* 0x000fe80004000000 */
[----:B------:R-:W-:Y:S01]  /*89e0*/  @P1 STS.128 [R238+0xc800], RZ ;  /* 0x00c800ffee001388 */ /* 0x000fe20000000c00 */
[C---:B------:R-:W-:Y:S02]  /*89f0*/  IMAD.IADD R170, R169.reuse, 0x1, R231 ;  /* 0x00000001a9aa7824 */ /* 0x040fe400078e02e7 */
[----:B------:R-:W-:Y:S03]  /*8a00*/  IMAD.IADD R224, R2, 0x1, R171 ;  /* 0x0000000102e07824 */ /* 0x000fe600078e02ab */
[----:B------:R-:W-:Y:S01]  /*8a10*/  @!PT LDS RZ, [RZ] ;  /* 0x00000000fffff984 */ /* 0x000fe20000000800 */
[----:B------:R-:W-:Y:S01]  /*8a20*/  @!PT LDS RZ, [RZ] ;  /* 0x00000000fffff984 */ /* 0x000fe20000000800 */
[----:B------:R-:W-:Y:S01]  /*8a30*/  @!PT LDS RZ, [RZ] ;  /* 0x00000000fffff984 */ /* 0x000fe20000000800 */
[----:B------:R-:W-:Y:S01]  /*8a40*/  @!P4 LDGSTS.E.BYPASS.LTC128B.128 [R238+0xe800], desc[UR14][R10.64+0x80] ;  /* 0x0e8000800aeecfae */ /* 0x000fe2000b981a0e */
[----:B------:R-:W-:Y:S02]  /*8a50*/  IMAD.IADD R2, R169, 0x1, R2 ;  /* 0x00000001a9027824 */ /* 0x000fe400078e0202 */
[C---:B------:R-:W-:Y:S03]  /*8a60*/  IMAD.IADD R172, R231.reuse, 0x1, R224 ;  /* 0x00000001e7ac7824 */ /* 0x040fe600078e02e0 */
[----:B------:R-:W-:Y:S01]  /*8a70*/  @P4 STS.128 [R238+0xe800], RZ ;  /* 0x00e800ffee004388 */ /* 0x000fe20000000c00 */
[----:B------:R-:W-:Y:S05]  /*8a80*/  IMAD.IADD R169, R231, 0x1, R2 ;  /* 0x00000001e7a97824 */ /* 0x000fea00078e0202 */
[----:B------:R-:W-:Y:S01]  /*8a90*/  @!PT LDS RZ, [RZ] ;  /* 0x00000000fffff984 */ /* 0x000fe20000000800 */
[----:B------:R-:W-:Y:S01]  /*8aa0*/  @!PT LDS RZ, [RZ] ;  /* 0x00000000fffff984 */ /* 0x000fe20000000800 */
[----:B------:R-:W-:Y:S01]  /*8ab0*/  @!PT LDS RZ, [RZ] ;  /* 0x00000000fffff984 */ /* 0x000fe20000000800 */
[----:B------:R-:W-:Y:S06]  /*8ac0*/  @!P1 LDGSTS.E.BYPASS.LTC128B.128 [R238+0xd000], desc[UR14][R8.64] ;  /* 0x0d00000008ee9fae */ /* 0x000fec000b981a0e */
[----:B------:R-:W-:Y:S06]  /*8ad0*/  @P1 STS.128 [R238+0xd000], RZ ;  /* 0x00d000ffee001388 */ /* 0x000fec0000000c00 */
        /* <DEDUP_REMOVED lines=13> */
[----:B------:R1:W-:Y:S06]  /*8bb0*/  @!P4 LDGSTS.E.BYPASS.LTC128B.128 [R238+0xf800], desc[UR14][R4.64+0x80] ;  /* 0x0f80008004eecfae */ /* 0x0003ec000b981a0e */
[----:B------:R-:W-:Y:S06]  /*8bc0*/  @P4 STS.128 [R238+0xf800], RZ ;  /* 0x00f800ffee004388 */ /* 0x000fec0000000c00 */
[----:B------:R-:W-:Y:S06]  /*8bd0*/  LDSM.16.M88.4 R64, [R171] ;  /* 0x00000000ab40783b */ /* 0x000fec0000000200 */
[----:B------:R-:W1:Y:S06]  /*8be0*/  LDSM.16.M88.4 R16, [R0+UR5+0x8000] ;  /* 0x008000050010783b */ /* 0x000e6c0008000200 */
[----:B------:R-:W2:Y:S06]  /*8bf0*/  LDSM.16.M88.4 R60, [R171+0x2000] ;  /* 0x00200000ab3c783b */ /* 0x000eac0000000200 */
[----:B------:R-:W3:Y:S06]  /*8c00*/  LDSM.16.M88.4 R32, [R0+UR5+0x8800] ;  /* 0x008800050020783b */ /* 0x000eec0008000200 */
[----:B------:R-:W0:Y:S06]  /*8c10*/  LDGDEPBAR ;  /* 0x00000000000079af */ /* 0x000e2c0000000000 */
[----:B------:R-:W4:Y:S06]  /*8c20*/  LDSM.16.M88.4 R48, [R0+UR5+0x9000] ;  /* 0x009000050030783b */ /* 0x000f2c0008000200 */
[----:B------:R-:W5:Y:S06]  /*8c30*/  LDSM.16.M88.4 R204, [R0+UR5+0x9800] ;  /* 0x0098000500cc783b */ /* 0x000f6c0008000200 */
[----:B------:R-:W-:Y:S01]  /*8c40*/  LDSM.16.M88.4 R208, [R175] ;  /* 0x00000000afd0783b */ /* 0x000fe20000000200 */
[-C--:B-1----:R-:W-:Y:S05]  /*8c50*/  HMMA.16816.F32 R4, R64, R16.reuse, RZ ;  /* 0x000000104004723c */ /* 0x082fea00000018ff */
[----:B------:R-:W1:Y:S06]  /*8c60*/  LDSM.16.M88.4 R212, [R170+0x8000] ;  /* 0x00800000aad4783b */ /* 0x000e6c0000000200 */
[----:B------:R-:W1:Y:S01]  /*8c70*/  LDSM.16.M88.4 R216, [R175+0x2000] ;  /* 0x00200000afd8783b */ /* 0x000e620000000200 */
[C---:B--2---:R-:W-:Y:S05]  /*8c80*/  HMMA.16816.F32 R8, R60.reuse, R16, RZ ;  /* 0x000000103c08723c */ /* 0x044fea00000018ff */
[----:B------:R-:W-:Y:S03]  /*8c90*/  LDSM.16.M88.4 R220, [R170+0x9000] ;  /* 0x00900000aadc783b */ /* 0x000fe60000000200 */
[-C--:B------:R-:W-:Y:S08]  /*8ca0*/  HMMA.16816.F32 R12, R60, R18.reuse, RZ ;  /* 0x000000123c0c723c */ /* 0x080ff000000018ff */
[C---:B------:R-:W-:Y:S08]  /*8cb0*/  HMMA.16816.F32 R16, R64.reuse, R18, RZ ;  /* 0x000000124010723c */ /* 0x040ff000000018ff */
[-C--:B---3--:R-:W-:Y:S08]  /*8cc0*/  HMMA.16816.F32 R20, R64, R32.reuse, RZ ;  /* 0x000000204014723c */ /* 0x088ff000000018ff */
[C---:B------:R-:W-:Y:S08]  /*8cd0*/  HMMA.16816.F32 R24, R60.reuse, R32, RZ ;  /* 0x000000203c18723c */ /* 0x040ff000000018ff */
[-C--:B------:R-:W-:Y:S08]  /*8ce0*/  HMMA.16816.F32 R28, R60, R34.reuse, RZ ;  /* 0x000000223c1c723c */ /* 0x080ff000000018ff */
        /* <DEDUP_REMOVED lines=9> */
[----:B------:R-:W2:Y:S07]  /*8d80*/  LDSM.16.M88.4 R204, [R170+0x8800] ;  /* 0x00880000aacc783b */ /* 0x000eae0000000200 */
[-C--:B-1----:R-:W-:Y:S08]  /*8d90*/  HMMA.16816.F32 R4, R208, R212.reuse, R4 ;  /* 0x000000d4d004723c */ /* 0x082ff00000001804 */
        /* <DEDUP_REMOVED lines=8> */
[----:B------:R-:W-:Y:S07]  /*8e20*/  LDSM.16.M88.4 R204, [R224] ;  /* 0x00000000e0cc783b */ /* 0x000fee0000000200 */
[-C--:B------:R-:W-:Y:S08]  /*8e30*/  HMMA.16816.F32 R36, R208, R220.reuse, R36 ;  /* 0x000000dcd024723c */ /* 0x080ff00000001824 */
[C---:B------:R-:W-:Y:S08]  /*8e40*/  HMMA.16816.F32 R40, R216.reuse, R220, R40 ;  /* 0x000000dcd828723c */ /* 0x040ff00000001828 */
[-C--:B------:R-:W-:Y:S08]  /*8e50*/  HMMA.16816.F32 R44, R216, R222.reuse, R44 ;  /* 0x000000ded82c723c */ /* 0x080ff0000000182c */
[C---:B------:R-:W-:Y:S01]  /*8e60*/  HMMA.16816.F32 R48, R208.reuse, R222, R48 ;  /* 0x000000ded030723c */ /* 0x040fe20000001830 */
[----:B------:R-:W-:Y:S07]  /*8e70*/  LDSM.16.M88.4 R220, [R224+0x2000] ;  /* 0x00200000e0dc783b */ /* 0x000fee0000000200 */
[-C--:B-1----:R-:W-:Y:S08]  /*8e80*/  HMMA.16816.F32 R52, R208, R212.reuse, R52 ;  /* 0x000000d4d034723c */ /* 0x082ff00000001834 */
[C---:B------:R-:W-:Y:S08]  /*8e90*/  HMMA.16816.F32 R56, R216.reuse, R212, R56 ;  /* 0x000000d4d838723c */ /* 0x040ff00000001838 */
[-C--:B------:R-:W-:Y:S01]  /*8ea0*/  HMMA.16816.F32 R60, R216, R214.reuse, R60 ;  /* 0x000000d6d83c723c */ /* 0x080fe2000000183c */
[----:B------:R-:W1:Y:S07]  /*8eb0*/  LDSM.16.M88.4 R216, [R2+0x8000] ;  /* 0x0080000002d8783b */ /* 0x000e6e0000000200 */
[----:B------:R-:W-:Y:S01]  /*8ec0*/  HMMA.16816.F32 R64, R208, R214, R64 ;  /* 0x000000d6d040723c */ /* 0x000fe20000001840 */
[----:B------:R-:W2:Y:S06]  /*8ed0*/  LDSM.16.M88.4 R208, [R2+0x8800] ;  /* 0x0088000002d0783b */ /* 0x000eac0000000200 */
[----:B------:R-:W3:Y:S01]  /*8ee0*/  LDSM.16.M88.4 R212, [R2+0x9000] ;  /* 0x0090000002d4783b */ /* 0x000ee20000000200 */
        /* <DEDUP_REMOVED lines=20> */
[----:B------:R-:W1:Y:S06]  /*9030*/  LDSM.16.M88.4 R204, [R172+0x2000] ;  /* 0x00200000accc783b */ /* 0x000e6c0000000200 */
[----:B------:R-:W3:Y:S01]  /*9040*/  LDSM.16.M88.4 R216, [R169+0x8800] ;  /* 0x00880000a9d8783b */ /* 0x000ee20000000200 */
[-C--:B--2---:R-:W-:Y:S08]  /*9050*/  HMMA.16816.F32 R4, R208, R212.reuse, R4 ;  /* 0x000000d4d004723c */ /* 0x084ff00000001804 */
[C---:B-1----:R-:W-:Y:S08]  /*9060*/  HMMA.16816.F32 R8, R204.reuse, R212, R8 ;  /* 0x000000d4cc08723c */ /* 0x042ff00000001808 */
        /* <DEDUP_REMOVED lines=8> */
[-C--:B-1----:R-:W-:Y:S08]  /*90f0*/  HMMA.16816.F32 R36, R208, R212.reuse, R36 ;  /* 0x000000d4d024723c */ /* 0x082ff00000001824 */
[C---:B------:R-:W-:Y:S08]  /*9100*/  HMMA.16816.F32 R40, R204.reuse, R212, R40 ;  /* 0x000000d4cc28723c */ /* 0x040ff00000001828 */
[-C--:B------:R-:W-:Y:S08]  /*9110*/  HMMA.16816.F32 R44, R204, R214.reuse, R44 ;  /* 0x000000d6cc2c723c */ /* 0x080ff0000000182c */
[C---:B------:R-:W-:Y:S01]  /*9120*/  HMMA.16816.F32 R48, R208.reuse, R214, R48 ;  /* 0x000000d6d030723c */ /* 0x040fe20000001830 */
[----:B------:R-:W-:Y:S07]  /*9130*/  LDSM.16.M88.4 R212, [R0+UR5+0xa000] ;  /* 0x00a0000500d4783b */ /* 0x000fee0008000200 */
[-C--:B--2---:R-:W-:Y:S08]  /*9140*/  HMMA.16816.F32 R52, R208, R216.reuse, R52 ;  /* 0x000000d8d034723c */ /* 0x084ff00000001834 */
[C---:B------:R-:W-:Y:S08]  /*9150*/  HMMA.16816.F32 R56, R204.reuse, R216, R56 ;  /* 0x000000d8cc38723c */ /* 0x040ff00000001838 */
[-C--:B------:R-:W-:Y:S01]  /*9160*/  HMMA.16816.F32 R60, R204, R218.reuse, R60 ;  /* 0x000000dacc3c723c */ /* 0x080fe2000000183c */
[----:B------:R-:W1:Y:S07]  /*9170*/  LDSM.16.M88.4 R204, [R171+0x4000] ;  /* 0x00400000abcc783b */ /* 0x000e6e0000000200 */
[----:B------:R-:W-:Y:S01]  /*9180*/  HMMA.16816.F32 R64, R208, R218, R64 ;  /* 0x000000dad040723c */ /* 0x000fe20000001840 */
[----:B------:R-:W2:Y:S06]  /*9190*/  LDSM.16.M88.4 R208, [R0+UR5+0xa800] ;  /* 0x00a8000500d0783b */ /* 0x000eac0008000200 */
[----:B------:R-:W-:Y:S01]  /*91a0*/  LDSM.16.M88.4 R216, [R0+UR5+0xb800] ;  /* 0x00b8000500d8783b */ /* 0x000fe20008000200 */
[-C--:B-1----:R-:W-:Y:S08]  /*91b0*/  HMMA.16816.F32 R4, R204, R212.reuse, R4 ;  /* 0x000000d4cc04723c */ /* 0x082ff00000001804 */
[C---:B------:R-:W-:Y:S08]  /*91c0*/  HMMA.16816.F32 R8, R220.reuse, R212, R8 ;  /* 0x000000d4dc08723c */ /* 0x040ff00000001808 */
[-C--:B------:R-:W-:Y:S08]  /*91d0*/  HMMA.16816.F32 R12, R220, R214.reuse, R12 ;  /* 0x000000d6dc0c723c */ /* 0x080ff0000000180c */
[C---:B------:R-:W-:Y:S01]  /*91e0*/  HMMA.16816.F32 R16, R204.reuse, R214, R16 ;  /* 0x000000d6cc10723c */ /* 0x040fe20000001810 */
[----:B------:R-:W1:Y:S07]  /*91f0*/  LDSM.16.M88.4 R212, [R0+UR5+0xb000] ;  /* 0x00b0000500d4783b */ /* 0x000e6e0008000200 */
[-C--:B--2---:R-:W-:Y:S08]  /*9200*/  HMMA.16816.F32 R20, R204, R208.reuse, R20 ;  /* 0x000000d0cc14723c */ /* 0x084ff00000001814 */
[C---:B------:R-:W-:Y:S08]  /*9210*/  HMMA.16816.F32 R24, R220.reuse, R208, R24 ;  /* 0x000000d0dc18723c */ /* 0x040ff00000001818 */
[-C--:B------:R-:W-:Y:S08]  /*9220*/  HMMA.16816.F32 R28, R220, R210.reuse, R28 ;  /* 0x000000d2dc1c723c */ /* 0x080ff0000000181c */
[C---:B------:R-:W-:Y:S01]  /*9230*/  HMMA.16816.F32 R32, R204.reuse, R210, R32 ;  /* 0x000000d2cc20723c */ /* 0x040fe20000001820 */
[----:B------:R-:W-:Y:S07]  /*9240*/  LDSM.16.M88.4 R208, [R175+0x4000] ;  /* 0x00400000afd0783b */ /* 0x000fee0000000200 */
[-C--:B-1----:R-:W-:Y:S08]  /*9250*/  HMMA.16816.F32 R36, R204, R212.reuse, R36 ;  /* 0x000000d4cc24723c */ /* 0x082ff00000001824 */
[C---:B------:R-:W-:Y:S08]  /*9260*/  HMMA.16816.F32 R40, R220.reuse, R212, R40 ;  /* 0x000000d4dc28723c */ /* 0x040ff00000001828 */
[-C--:B------:R-:W-:Y:S08]  /*9270*/  HMMA.16816.F32 R44, R220, R214.reuse, R44 ;  /* 0x000000d6dc2c723c */ /* 0x080ff0000000182c */
[C---:B------:R-:W-:Y:S01]  /*9280*/  HMMA.16816.F32 R48, R204.reuse, R214, R48 ;  /* 0x000000d6cc30723c */ /* 0x040fe20000001830 */
[----:B------:R-:W1:Y:S07]  /*9290*/  LDSM.16.M88.4 R212, [R170+0xa000] ;  /* 0x00a00000aad4783b */ /* 0x000e6e0000000200 */
[-C--:B------:R-:W-:Y:S08]  /*92a0*/  HMMA.16816.F32 R52, R204, R216.reuse, R52 ;  /* 0x000000d8cc34723c */ /* 0x080ff00000001834 */
[C---:B------:R-:W-:Y:S08]  /*92b0*/  HMMA.16816.F32 R56, R220.reuse, R216, R56 ;  /* 0x000000d8dc38723c */ /* 0x040ff00000001838 */
[-C--:B------:R-:W-:Y:S01]  /*92c0*/  HMMA.16816.F32 R60, R220, R218.reuse, R60 ;  /* 0x000000dadc3c723c */ /* 0x080fe2000000183c */
[----:B------:R-:W2:Y:S07]  /*92d0*/  LDSM.16.M88.4 R220, [R175+0x6000] ;  /* 0x00600000afdc783b */ /* 0x000eae0000000200 */
[----:B------:R-:W-:Y:S01]  /*92e0*/  HMMA.16816.F32 R64, R204, R218, R64 ;  /* 0x000000dacc40723c */ /* 0x000fe20000001840 */
[----:B------:R-:W3:Y:S06]  /*92f0*/  LDSM.16.M88.4 R204, [R170+0xa800] ;  /* 0x00a80000aacc783b */ /* 0x000eec0000000200 */
[----:B------:R-:W4:Y:S01]  /*9300*/  LDSM.16.M88.4 R216, [R170+0xb000] ;  /* 0x00b00000aad8783b */ /* 0x000f220000000200 */
[-C--:B-1----:R-:W-:Y:S08]  /*9310*/  HMMA.16816.F32 R4, R208, R212.reuse, R4 ;  /* 0x000000d4d004723c */ /* 0x082ff00000001804 */
        /* <DEDUP_REMOVED lines=8> */
[----:B------:R-:W-:Y:S06]  /*93a0*/  LDSM.16.M88.4 R204, [R224+0x4000] ;  /* 0x00400000e0cc783b */ /* 0x000fec0000000200 */
[----:B------:R-:W-:Y:S01]  /*93b0*/  LDSM.16.M88.4 R224, [R224+0x6000] ;  /* 0x00600000e0e0783b */ /* 0x000fe20000000200 */
[-C--:B----4-:R-:W-:Y:S08]  /*93c0*/  HMMA.16816.F32 R36, R208, R216.reuse, R36 ;  /* 0x000000d8d024723c */ /* 0x090ff00000001824 */
[C---:B------:R-:W-:Y:S08]  /*93d0*/  HMMA.16816.F32 R40, R220.reuse, R216, R40 ;  /* 0x000000d8dc28723c */ /* 0x040ff00000001828 */
[-C--:B------:R-:W-:Y:S08]  /*93e0*/  HMMA.16816.F32 R44, R220, R218.reuse, R44 ;  /* 0x000000dadc2c723c */ /* 0x080ff0000000182c */
[C---:B------:R-:W-:Y:S01]  /*93f0*/  HMMA.16816.F32 R48, R208.reuse, R218, R48 ;  /* 0x000000dad030723c */ /* 0x040fe20000001830 */
[----:B------:R-:W2:Y:S07]  /*9400*/  LDSM.16.M88.4 R216, [R2+0xa000] ;  /* 0x00a0000002d8783b */ /* 0x000eae0000000200 */
[-C--:B-1----:R-:W-:Y:S08]  /*9410*/  HMMA.16816.F32 R52, R208, R212.reuse, R52 ;  /* 0x000000d4d034723c */ /* 0x082ff00000001834 */
[C---:B------:R-:W-:Y:S08]  /*9420*/  HMMA.16816.F32 R56, R220.reuse, R212, R56 ;  /* 0x000000d4dc38723c */ /* 0x040ff00000001838 */
[-C--:B------:R-:W-:Y:S01]  /*9430*/  HMMA.16816.F32 R60, R220, R214.reuse, R60 ;  /* 0x000000d6dc3c723c */ /* 0x080fe2000000183c */
[----:B------:R-:W1:Y:S07]  /*9440*/  LDSM.16.M88.4 R220, [R2+0xa800] ;  /* 0x00a8000002dc783b */ /* 0x000e6e0000000200 */
[----:B------:R-:W-:Y:S01]  /*9450*/  HMMA.16816.F32 R64, R208, R214, R64 ;  /* 0x000000d6d040723c */ /* 0x000fe20000001840 */
[----:B------:R-:W3:Y:S06]  /*9460*/  LDSM.16.M88.4 R208, [R2+0xb000] ;  /* 0x00b0000002d0783b */ /* 0x000eec0000000200 */
[----:B------:R-:W4:Y:S01]  /*9470*/  LDSM.16.M88.4 R212, [R2+0xb800] ;  /* 0x00b8000002d4783b */ /* 0x000f220000000200 */
        /* <DEDUP_REMOVED lines=14> */
[----:B------:R-:W1:Y:S07]  /*9560*/  LDSM.16.M88.4 R208, [R169+0xa000] ;  /* 0x00a00000a9d0783b */ /* 0x000e6e0000000200 */
[-C--:B----4-:R-:W-:Y:S08]  /*9570*/  HMMA.16816.F32 R52, R204, R212.reuse, R52 ;  /* 0x000000d4cc34723c */ /* 0x090ff00000001834 */
[C---:B------:R-:W-:Y:S08]  /*9580*/  HMMA.16816.F32 R56, R224.reuse, R212, R56 ;  /* 0x000000d4e038723c */ /* 0x040ff00000001838 */
[-C--:B------:R-:W-:Y:S01]  /*9590*/  HMMA.16816.F32 R60, R224, R214.reuse, R60 ;  /* 0x000000d6e03c723c */ /* 0x080fe2000000183c */
[----:B------:R-:W2:Y:S07]  /*95a0*/  LDSM.16.M88.4 R224, [R169+0xa800] ;  /* 0x00a80000a9e0783b */ /* 0x000eae0000000200 */
[----:B------:R-:W-:Y:S01]  /*95b0*/  HMMA.16816.F32 R64, R204, R214, R64 ;  /* 0x000000d6cc40723c */ /* 0x000fe20000001840 */
[----:B------:R-:W3:Y:S06]  /*95c0*/  LDSM.16.M88.4 R204, [R169+0xb000] ;  /* 0x00b00000a9cc783b */ /* 0x000eec0000000200 */
[----:B------:R4:W5:Y:S01]  /*95d0*/  LDSM.16.M88.4 R212, [R169+0xb800] ;  /* 0x00b80000a9d4783b */ /* 0x0009620000000200 */
[----:B------:R-:W-:Y:S04]  /*95e0*/  DEPBAR.LE SB0, 0x0 ;  /* 0x000080000000791a */ /* 0x000fe80000000000 */
[-C--:B-1----:R-:W-:Y:S01]  /*95f0*/  HMMA.16816.F32 R4, R216, R208.reuse, R4 ;  /* 0x000000d0d804723c */ /* 0x082fe20000001804 */
[----:B------:R-:W-:Y:S07]  /*9600*/  BAR.SYNC.DEFER_BLOCKING 0x0 ;  /* 0x0000000000007b1d */ /* 0x000fee0000010000 */
[C---:B------:R-:W-:Y:S08]  /*9610*/  HMMA.16816.F32 R8, R220.reuse, R208, R8 ;  /* 0x000000d0dc08723c */ /* 0x040ff00000001808 */
[-C--:B------:R-:W-:Y:S03]  /*9620*/  HMMA.16816.F32 R12, R220, R210.reuse, R12 ;  /* 0x000000d2dc0c723c */ /* 0x080fe6000000180c */
[----:B------:R-:W-:Y:S02]  /*9630*/  FMNMX3.FTZ R170, R3, R4, R5, !PT ;  /* 0x0000000403aa7276 */ /* 0x000fe40007810005 */
[----:B----4-:R-:W-:Y:S03]  /*9640*/  FMNMX3.FTZ R169, R168, R6, R7, !PT ;  /* 0x00000006a8a97276 */ /* 0x010fe60007810007 */
        /* <DEDUP_REMOVED lines=10> */
[----:B------:R-:W-:Y:S05]  /*96f0*/  FMNMX3.FTZ R211, R170, R20, R21, !PT ;  /* 0x00000014aad37276 */ /* 0x000fea0007810015 */
[C---:B------:R-:W-:Y:S04]  /*9700*/  HMMA.16816.F32 R32, R216.reuse, R226, R32 ;  /* 0x000000e2d820723c */ /* 0x040fe80000001820 */
[----:B------:R-:W-:Y:S04]  /*9710*/  FMNMX3.FTZ R0, R0, R26, R27, !PT ;  /* 0x0000001a00007276 */ /* 0x000fe8000781001b */
[-C--:B---3--:R-:W-:Y:S03]  /*9720*/  HMMA.16816.F32 R36, R216, R204.reuse, R36 ;  /* 0x000000ccd824723c */ /* 0x088fe60000001824 */
[----:B------:R-:W-:Y:S05]  /*9730*/  FMNMX3.FTZ R0, R0, R30, R31, !PT ;  /* 0x0000001e00007276 */ /* 0x000fea000781001f */
[C---:B------:R-:W-:Y:S04]  /*9740*/  HMMA.16816.F32 R40, R220.reuse, R204, R40 ;  /* 0x000000ccdc28723c */ /* 0x040fe80000001828 */
[----:B------:R-:W-:Y:S04]  /*9750*/  FMNMX3.FTZ R211, R211, R32, R33, !PT ;  /* 0x00000020d3d37276 */ /* 0x000fe80007810021 */
[-C--:B------:R-:W-:Y:S03]  /*9760*/  HMMA.16816.F32 R44, R220, R206.reuse, R44 ;  /* 0x000000cedc2c723c */ /* 0x080fe6000000182c */
[----:B------:R-:W-:Y:S05]  /*9770*/  FMNMX3.FTZ R211, R211, R36, R37, !PT ;  /* 0x00000024d3d37276 */ /* 0x000fea0007810025 */
[C---:B------:R-:W-:Y:S04]  /*9780*/  HMMA.16816.F32 R48, R216.reuse, R206, R48 ;  /* 0x000000ced830723c */ /* 0x040fe80000001830 */
[----:B------:R-:W-:Y:S04]  /*9790*/  FMNMX3.FTZ R0, R0, R42, R43, !PT ;  /* 0x0000002a00007276 */ /* 0x000fe8000781002b */
[-C--:B-----5:R-:W-:Y:S03]  /*97a0*/  HMMA.16816.F32 R52, R216, R212.reuse, R52 ;  /* 0x000000d4d834723c */ /* 0x0a0fe60000001834 */
[----:B------:R-:W-:Y:S05]  /*97b0*/  FMNMX3.FTZ R0, R0, R46, R47, !PT ;  /* 0x0000002e00007276 */ /* 0x000fea000781002f */
[C---:B------:R-:W-:Y:S04]  /*97c0*/  HMMA.16816.F32 R56, R220.reuse, R212, R56 ;  /* 0x000000d4dc38723c */ /* 0x040fe80000001838 */
[----:B------:R-:W-:Y:S02]  /*97d0*/  FMNMX3.FTZ R213, R2, R24, R25, !PT ;  /* 0x0000001802d57276 */ /* 0x000fe40007810019 */
[----:B------:R-:W-:Y:S02]  /*97e0*/  FMNMX3.FTZ R2, R169, R22, R23, !PT ;  /* 0x00000016a9027276 */ /* 0x000fe40007810017 */
[----:B------:R-:W-:Y:S01]  /*97f0*/  FMNMX3.FTZ R213, R213, R28, R29, !PT ;  /* 0x0000001cd5d57276 */ /* 0x000fe2000781001d */
[-C--:B------:R-:W-:Y:S03]  /*9800*/  HMMA.16816.F32 R60, R220, R214.reuse, R60 ;  /* 0x000000d6dc3c723c */ /* 0x080fe6000000183c */
[----:B------:R-:W-:Y:S02]  /*9810*/  FMNMX3.FTZ R2, R2, R34, R35, !PT ;  /* 0x0000002202027276 */ /* 0x000fe40007810023 */
[----:B------:R-:W-:Y:S02]  /*9820*/  FMNMX3.FTZ R213, R213, R40, R41, !PT ;  /* 0x00000028d5d57276 */ /* 0x000fe40007810029 */
[----:B------:R-:W-:Y:S01]  /*9830*/  FMNMX3.FTZ R2, R2, R38, R39, !PT ;  /* 0x0000002602027276 */ /* 0x000fe20007810027 */
[----:B------:R-:W-:Y:S04]  /*9840*/  HMMA.16816.F32 R64, R216, R214, R64 ;  /* 0x000000d6d840723c */ /* 0x000fe80000001840 */
[----:B------:R-:W-:Y:S02]  /*9850*/  FMNMX3.FTZ R213, R213, R44, R45, !PT ;  /* 0x0000002cd5d57276 */ /* 0x000fe4000781002d */
        /* <DEDUP_REMOVED lines=9> */
[----:B------:R-:W-:Y:S01]  /*98f0*/  FMNMX3.FTZ R212, R2, R66, R67, !PT ;  /* 0x0000004202d47276 */ /* 0x000fe20007810043 */
[----:B------:R-:W-:Y:S06]  /*9900*/  @P2 BRA `(.L_x_212) ;  /* 0xffffffe400e82947 */ /* 0x000fec000383ffff */
.L_x_211:
[----:B------:R-:W3:Y:S04]  /*9910*/  LDL R251, [R1+0x10] ;  /* 0x0000100001fb7983 */ /* 0x000ee80000100800 */
[----:B--2---:R-:W1:Y:S08]  /*9920*/  SHFL.BFLY PT, R170, R213, 0x2, 0x1f ;  /* 0x0c401f00d5aa7f89 */ /* 0x004e7000000e0000 */
[----:B------:R-:W2:Y:S08]  /*9930*/  SHFL.BFLY PT, R172, R211, 0x2, 0x1f ;  /* 0x0c401f00d3ac7f89 */ /* 0x000eb000000e0000 */
[----:B------:R-:W4:Y:S08]  /*9940*/  SHFL.BFLY PT, R171, R212, 0x2, 0x1f ;  /* 0x0c401f00d4ab7f89 */ /* 0x000f3000000e0000 */
[----:B------:R-:W5:Y:S01]  /*9950*/  SHFL.BFLY PT, R2, R0, 0x2, 0x1f ;  /* 0x0c401f0000027f89 */ /* 0x000f6200000e0000 */
[----:B-1----:R-:W-:Y:S02]  /*9960*/  FMNMX.FTZ R170, R213, R170, !PT ;  /* 0x000000aad5aa7209 */ /* 0x002fe40007810000 */
[----:B--2---:R-:W-:Y:S05]  /*9970*/  FMNMX.FTZ R172, R211, R172, !PT ;  /* 0x000000acd3ac7209 */ /* 0x004fea0007810000 */
[----:B------:R-:W1:Y:S01]  /*9980*/  SHFL.BFLY PT, R204, R170, 0x1, 0x1f ;  /* 0x0c201f00aacc7f89 */ /* 0x000e6200000e0000 */
[----:B----4-:R-:W-:Y:S07]  /*9990*/  FMNMX.FTZ R171, R212, R171, !PT ;  /* 0x000000abd4ab7209 */ /* 0x010fee0007810000 */
[----:B------:R-:W2:Y:S01]  /*99a0*/  SHFL.BFLY PT, R169, R172, 0x1, 0x1f ;  /* 0x0c201f00aca97f89 */ /* 0x000ea200000e0000 */
[----:B-----5:R-:W-:Y:S07]  /*99b0*/  FMNMX.FTZ R0, R0, R2, !PT ;  /* 0x0000000200007209 */ /* 0x020fee0007810000 */
[----:B------:R-:W4:Y:S08]  /*99c0*/  SHFL.BFLY PT, R175, R171, 0x1, 0x1f ;  /* 0x0c201f00abaf7f89 */ /* 0x000f3000000e0000 */
[----:B------:R-:W5:Y:S08]  /*99d0*/  SHFL.BFLY PT, R2, R0, 0x1, 0x1f ;  /* 0x0c201f0000027f89 */ /* 0x000f7000000e0000 */
[----:B------:R-:W-:Y:S01]  /*99e0*/  LDSM.16.MT88.4 R208, [R229+0xc000] ;  /* 0x00c00000e5d0783b */ /* 0x000fe20000004200 */
[----:B-1----:R-:W-:Y:S07]  /*99f0*/  FMNMX.FTZ R170, R170, R204, !PT ;  /* 0x000000ccaaaa7209 */ /* 0x002fee0007810000 */
[----:B------:R-:W1:Y:S01]  /*9a00*/  LDSM.16.MT88.4 R204, [R228+0xc000] ;  /* 0x00c00000e4cc783b */ /* 0x000e620000004200 */
[----:B--2---:R-:W-:Y:S01]  /*9a10*/  FMNMX.FTZ R172, R172, R169, !PT ;  /* 0x000000a9acac7209 */ /* 0x004fe20007810000 */
[----:B------:R-:W-:Y:S01]  /*9a20*/  FMUL.FTZ R213, R170, UR4 ;  /* 0x00000004aad57c20 */ /* 0x000fe20008410000 */
[----:B----4-:R-:W-:Y:S03]  /*9a30*/  FMNMX.FTZ R171, R171, R175, !PT ;  /* 0x000000afabab7209 */ /* 0x010fe60007810000 */
[C---:B------:R-:W-:Y:S01]  /*9a40*/  FMUL.FTZ R175, R172.reuse, UR4 ;  /* 0x00000004acaf7c20 */ /* 0x040fe20008410000 */
[----:B------:R-:W-:Y:S02]  /*9a50*/  FSETP.NEU.FTZ.AND P3, PT, R172, -INF , PT ;  /* 0xff800000ac00780b */ /* 0x000fe40003f7d000 */
[C---:B------:R-:W-:Y:S01]  /*9a60*/  FSETP.NEU.FTZ.AND P2, PT, R171.reuse, -INF , PT ;  /* 0xff800000ab00780b */ /* 0x040fe20003f5d000 */
[C---:B------:R-:W-:Y:S01]  /*9a70*/  FMUL.FTZ R212, R171.reuse, UR4 ;  /* 0x00000004abd47c20 */ /* 0x040fe20008410000 */
[----:B-----5:R-:W-:Y:S01]  /*9a80*/  FMNMX.FTZ R169, R0, R2, !PT ;  /* 0x0000000200a97209 */ /* 0x020fe20007810000 */
[----:B------:R-:W-:Y:S01]  /*9a90*/  FADD.FTZ R0, -R172, R3 ;  /* 0x00000003ac007221 */ /* 0x000fe20000010100 */
[----:B------:R-:W-:Y:S01]  /*9aa0*/  FADD.FTZ R3, -R171, R168 ;  /* 0x000000a8ab037221 */ /* 0x000fe20000010100 */
[----:B------:R-:W-:Y:S01]  /*9ab0*/  FSEL R175, R175, RZ, P3 ;  /* 0x000000ffafaf7208 */ /* 0x000fe20001800000 */
[----:B------:R-:W-:Y:S01]  /*9ac0*/  FADD.FTZ R2, -R170, R173 ;  /* 0x000000adaa027221 */ /* 0x000fe20000010100 */
[----:B------:R-:W-:Y:S01]  /*9ad0*/  FSEL R212, R212, RZ, P2 ;  /* 0x000000ffd4d47208 */ /* 0x000fe20001000000 */
[----:B------:R-:W-:Y:S01]  /*9ae0*/  FMUL.FTZ R168, R0, UR4 ;  /* 0x0000000400a87c20 */ /* 0x000fe20008410000 */
[----:B------:R-:W-:Y:S01]  /*9af0*/  FMUL.FTZ R3, R3, UR4 ;  /* 0x0000000403037c20 */ /* 0x000fe20008410000 */
[C---:B------:R-:W-:Y:S01]  /*9b00*/  FMUL.FTZ R214, R169.reuse, UR4 ;  /* 0x00000004a9d67c20 */ /* 0x040fe20008410000 */
[----:B------:R-:W-:Y:S01]  /*9b10*/  FSETP.NEU.FTZ.AND P3, PT, R170, -INF , PT ;  /* 0xff800000aa00780b */ /* 0x000fe20003f7d000 */
[--C-:B------:R-:W-:Y:S01]  /*9b20*/  FFMA.FTZ R4, R4, UR4, -R175.reuse ;  /* 0x0000000404047c23 */ /* 0x100fe200080108af */
[----:B------:R-:W-:Y:S01]  /*9b30*/  FSETP.NEU.FTZ.AND P2, PT, R169, -INF , PT ;  /* 0xff800000a900780b */ /* 0x000fe20003f5d000 */
[--C-:B------:R-:W-:Y:S01]  /*9b40*/  FFMA.FTZ R5, R5, UR4, -R175.reuse ;  /* 0x0000000405057c23 */ /* 0x100fe200080108af */
[--C-:B------:R-:W-:Y:S01]  /*9b50*/  FFMA.FTZ R6, R6, UR4, -R212.reuse ;  /* 0x0000000406067c23 */ /* 0x100fe200080108d4 */
[--C-:B------:R-:W-:Y:S01]  /*9b60*/  FFMA.FTZ R7, R7, UR4, -R212.reuse ;  /* 0x0000000407077c23 */ /* 0x100fe200080108d4 */
[--C-:B------:R-:W-:Y:S01]  /*9b70*/  FFMA.FTZ R16, R16, UR4, -R175.reuse ;  /* 0x0000000410107c23 */ /* 0x100fe200080108af */
[----:B------:R-:W-:Y:S01]  /*9b80*/  FFMA.FTZ R17, R17, UR4, -R175 ;  /* 0x0000000411117c23 */ /* 0x000fe200080108af */
[--C-:B------:R-:W-:Y:S01]  /*9b90*/  FFMA.FTZ R18, R18, UR4, -R212.reuse ;  /* 0x0000000412127c23 */ /* 0x100fe200080108d4 */
[----:B------:R-:W-:Y:S01]  /*9ba0*/  FFMA.FTZ R19, R19, UR4, -R212 ;  /* 0x0000000413137c23 */ /* 0x000fe200080108d4 */
[----:B------:R-:W-:Y:S01]  /*9bb0*/  FADD.FTZ R0, -R169, R174 ;  /* 0x000000aea9007221 */ /* 0x000fe20000010100 */
[----:B------:R-:W-:Y:S01]  /*9bc0*/  FSEL R213, R213, RZ, P3 ;  /* 0x000000ffd5d57208 */ /* 0x000fe20001800000 */
[----:B------:R-:W2:Y:S01]  /*9bd0*/  MUFU.EX2 R168, R168 ;  /* 0x000000a800a87308 */ /* 0x000ea20000000800 */
[----:B------:R-:W-:Y:S01]  /*9be0*/  FSEL R214, R214, RZ, P2 ;  /* 0x000000ffd6d67208 */ /* 0x000fe20001000000 */
[----:B------:R-:W-:Y:S01]  /*9bf0*/  FMUL.FTZ R2, R2, UR4 ;  /* 0x0000000402027c20 */ /* 0x000fe20008410000 */
[----:B------:R-:W-:Y:S07]  /*9c00*/  FMUL.FTZ R0, R0, UR4 ;  /* 0x0000000400007c20 */ /* 0x000fee0008410000 */
[----:B------:R-:W4:Y:S01]  /*9c10*/  MUFU.EX2 R3, R3 ;  /* 0x0000000300037308 */ /* 0x000f220000000800 */
[--C-:B------:R-:W-:Y:S01]  /*9c20*/  FFMA.FTZ R8, R8, UR4, -R213.reuse ;  /* 0x0000000408087c23 */ /* 0x100fe200080108d5 */
[--C-:B------:R-:W-:Y:S01]  /*9c30*/  FFMA.FTZ R9, R9, UR4, -R213.reuse ;  /* 0x0000000409097c23 */ /* 0x100fe200080108d5 */
[--C-:B------:R-:W-:Y:S07]  /*9c40*/  FFMA.FTZ R10, R10, UR4, -R214.reuse ;  /* 0x000000040a0a7c23 */ /* 0x100fee00080108d6 */
[----:B------:R5:W-:Y:S01]  /*9c50*/  MUFU.EX2 R224, R4 ;  /* 0x0000000400e07308 */ /* 0x000be20000000800 */
[--C-:B------:R-:W-:Y:S01]  /*9c60*/  FFMA.FTZ R11, R11, UR4, -R214.reuse ;  /* 0x000000040b0b7c23 */ /* 0x100fe200080108d6 */
[--C-:B------:R-:W-:Y:S01]  /*9c70*/  FFMA.FTZ R12, R12, UR4, -R213.reuse ;  /* 0x000000040c0c7c23 */ /* 0x100fe200080108d5 */
[--C-:B------:R-:W-:Y:S07]  /*9c80*/  FFMA.FTZ R13, R13, UR4, -R213.reuse ;  /* 0x000000040d0d7c23 */ /* 0x100fee00080108d5 */
[----:B------:R1:W1:Y:S01]  /*9c90*/  MUFU.EX2 R227, R5 ;  /* 0x0000000500e37308 */ /* 0x0002620000000800 */
[--C-:B------:R-:W-:Y:S01]  /*9ca0*/  FFMA.FTZ R14, R14, UR4, -R214.reuse ;  /* 0x000000040e0e7c23 */ /* 0x100fe200080108d6 */
[----:B------:R-:W-:Y:S01]  /*9cb0*/  FFMA.FTZ R15, R15, UR4, -R214 ;  /* 0x000000040f0f7c23 */ /* 0x000fe200080108d6 */
[----:B------:R-:W-:Y:S07]  /*9cc0*/  IADD3 R173, PT, PT, R228, 0xc040, RZ ;  /* 0x0000c040e4ad7810 */ /* 0x000fee0007ffe0ff */
[----:B------:R1:W-:Y:S01]  /*9cd0*/  MUFU.EX2 R223, R6 ;  /* 0x0000000600df7308 */ /* 0x0003e20000000800 */
[C---:B--2---:R-:W-:Y:S01]  /*9ce0*/  FMUL.FTZ R68, R168.reuse, R68 ;  /* 0x00000044a8447220 */ /* 0x044fe20000410000 */
[C---:B------:R-:W-:Y:S01]  /*9cf0*/  FMUL.FTZ R69, R168.reuse, R69 ;  /* 0x00000045a8457220 */ /* 0x040fe20000410000 */
[C---:B----4-:R-:W-:Y:S07]  /*9d00*/  FMUL.FTZ R70, R3.reuse, R70 ;  /* 0x0000004603467220 */ /* 0x050fee0000410000 */
[----:B------:R2:W4:Y:S01]  /*9d10*/  MUFU.EX2 R218, R7 ;  /* 0x0000000700da7308 */ /* 0x0005220000000800 */
[----:B------:R-:W-:Y:S01]  /*9d20*/  FMUL.FTZ R71, R3, R71 ;  /* 0x0000004703477220 */ /* 0x000fe20000410000 */
[C---:B-----5:R-:W-:Y:S01]  /*9d30*/  FMUL.FTZ R4, R168.reuse, R180 ;  /* 0x000000b4a8047220 */ /* 0x060fe20000410000 */
[C---:B------:R-:W-:Y:S07]  /*9d40*/  FMUL.FTZ R80, R168.reuse, R80 ;  /* 0x00000050a8507220 */ /* 0x040fee0000410000 */
[----:B------:R5:W-:Y:S01]  /*9d50*/  MUFU.EX2 R222, R16 ;  /* 0x0000001000de7308 */ /* 0x000be20000000800 */
[C---:B------:R-:W-:Y:S01]  /*9d60*/  FMUL.FTZ R81, R168.reuse, R81 ;  /* 0x00000051a8517220 */ /* 0x040fe20000410000 */
[C---:B-1----:R-:W-:Y:S01]  /*9d70*/  FMUL.FTZ R5, R168.reuse, R181 ;  /* 0x000000b5a8057220 */ /* 0x042fe20000410000 */
[----:B------:R-:W-:Y:S07]  /*9d80*/  F2FP.F16.F32.PACK_AB R180, R227, R224 ;  /* 0x000000e0e3b4723e */ /* 0x000fee00000000ff */
[----:B------:R-:W1:Y:S01]  /*9d90*/  MUFU.EX2 R225, R17 ;  /* 0x0000001100e17308 */ /* 0x000e620000000800 */
[C---:B------:R-:W-:Y:S01]  /*9da0*/  FMUL.FTZ R82, R3.reuse, R82 ;  /* 0x0000005203527220 */ /* 0x040fe20000410000 */
[C---:B------:R-:W-:Y:S01]  /*9db0*/  FMUL.FTZ R6, R3.reuse, R182 ;  /* 0x000000b603067220 */ /* 0x040fe20000410000 */
[C---:B------:R-:W-:Y:S07]  /*9dc0*/  FMUL.FTZ R83, R3.reuse, R83 ;  /* 0x0000005303537220 */ /* 0x040fee0000410000 */
[----:B------:R1:W-:Y:S01]  /*9dd0*/  MUFU.EX2 R217, R18 ;  /* 0x0000001200d97308 */ /* 0x0003e20000000800 */
[----:B------:R-:W-:Y:S01]  /*9de0*/  FMUL.FTZ R84, R168, R84 ;  /* 0x00000054a8547220 */ /* 0x000fe20000410000 */
[C---:B--2---:R-:W-:Y:S01]  /*9df0*/  FMUL.FTZ R7, R3.reuse, R183 ;  /* 0x000000b703077220 */ /* 0x044fe20000410000 */
[----:B----4-:R-:W-:Y:S07]  /*9e00*/  F2FP.F16.F32.PACK_AB R181, R218, R223 ;  /* 0x000000dfdab5723e */ /* 0x010fee00000000ff */
[----:B------:R-:W2:Y:S01]  /*9e10*/  MUFU.EX2 R250, R19 ;  /* 0x0000001300fa7308 */ /* 0x000ea20000000800 */
[C---:B------:R-:W-:Y:S01]  /*9e20*/  FMUL.FTZ R85, R168.reuse, R85 ;  /* 0x00000055a8557220 */ /* 0x040fe20000410000 */
[C---:B-----5:R-:W-:Y:S01]  /*9e30*/  FMUL.FTZ R16, R168.reuse, R188 ;  /* 0x000000bca8107220 */ /* 0x060fe20000410000 */
[C---:B------:R-:W-:Y:S07]  /*9e40*/  FMUL.FTZ R86, R3.reuse, R86 ;  /* 0x0000005603567220 */ /* 0x040fee0000410000 */
[----:B------:R-:W4:Y:S01]  /*9e50*/  MUFU.EX2 R2, R2 ;  /* 0x0000000200027308 */ /* 0x000f220000000800 */
[----:B------:R-:W-:Y:S01]  /*9e60*/  FMUL.FTZ R87, R3, R87 ;  /* 0x0000005703577220 */ /* 0x000fe20000410000 */
[----:B-1----:R-:W-:Y:S01]  /*9e70*/  F2FP.F16.F32.PACK_AB R182, R225, R222 ;  /* 0x000000dee1b6723e */ /* 0x002fe200000000ff */
[C---:B------:R-:W-:Y:S07]  /*9e80*/  FMUL.FTZ R17, R168.reuse, R189 ;  /* 0x000000bda8117220 */ /* 0x040fee0000410000 */
[----:B------:R-:W-:Y:S01]  /*9e90*/  MUFU.EX2 R0, R0 ;  /* 0x0000000000007308 */ /* 0x000fe20000000800 */
[C---:B------:R-:W-:Y:S01]  /*9ea0*/  FMUL.FTZ R96, R168.reuse, R96 ;  /* 0x00000060a8607220 */ /* 0x040fe20000410000 */
[C---:B------:R-:W-:Y:S01]  /*9eb0*/  FMUL.FTZ R18, R3.reuse, R190 ;  /* 0x000000be03127220 */ /* 0x040fe20000410000 */
[----:B------:R-:W-:Y:S07]  /*9ec0*/  FMUL.FTZ R97, R168, R97 ;  /* 0x00000061a8617220 */ /* 0x000fee0000410000 */
[----:B------:R4:W-:Y:S01]  /*9ed0*/  MUFU.EX2 R220, R9 ;  /* 0x0000000900dc7308 */ /* 0x0009e20000000800 */
[C---:B------:R-:W-:Y:S01]  /*9ee0*/  FMUL.FTZ R98, R3.reuse, R98 ;  /* 0x0000006203627220 */ /* 0x040fe20000410000 */
[----:B--2---:R-:W-:Y:S01]  /*9ef0*/  F2FP.F16.F32.PACK_AB R183, R250, R217 ;  /* 0x000000d9fab7723e */ /* 0x004fe200000000ff */
[----:B------:R-:W-:Y:S07]  /*9f00*/  FMUL.FTZ R19, R3, R191 ;  /* 0x000000bf03137220 */ /* 0x000fee0000410000 */
[----:B------:R1:W2:Y:S01]  /*9f10*/  MUFU.EX2 R248, R8 ;  /* 0x0000000800f87308 */ /* 0x0002a20000000800 */
[--C-:B------:R-:W-:Y:S01]  /*9f20*/  FFMA.FTZ R51, R51, UR4, -R212.reuse ;  /* 0x0000000433337c23 */ /* 0x100fe200080108d4 */
[----:B------:R-:W-:Y:S01]  /*9f30*/  FFMA.FTZ R41, R41, UR4, -R213 ;  /* 0x0000000429297c23 */ /* 0x000fe200080108d5 */
[--C-:B------:R-:W-:Y:S07]  /*9f40*/  FFMA.FTZ R36, R36, UR4, -R175.reuse ;  /* 0x0000000424247c23 */ /* 0x100fee00080108af */
[----:B------:R5:W-:Y:S01]  /*9f50*/  MUFU.EX2 R226, R10 ;  /* 0x0000000a00e27308 */ /* 0x000be20000000800 */
[-C--:B------:R-:W-:Y:S09]  /*9f60*/  HMMA.16816.F32 R4, R180, R204.reuse, R4 ;  /* 0x000000ccb404723c */ /* 0x080ff20000001804 */
[----:B------:R5:W5:Y:S01]  /*9f70*/  MUFU.EX2 R219, R11 ;  /* 0x0000000b00db7308 */ /* 0x000b620000000800 */
[C---:B----4-:R-:W-:Y:S01]  /*9f80*/  FMUL.FTZ R9, R2.reuse, R177 ;  /* 0x000000b102097220 */ /* 0x050fe20000410000 */
[C---:B------:R-:W-:Y:S08]  /*9f90*/  FMUL.FTZ R72, R2.reuse, R72 ;  /* 0x0000004802487220 */ /* 0x040ff00000410000 */
[----:B------:R4:W-:Y:S01]  /*9fa0*/  MUFU.EX2 R216, R12 ;  /* 0x0000000c00d87308 */ /* 0x0009e20000000800 */
[C---:B------:R-:W-:Y:S01]  /*9fb0*/  FMUL.FTZ R73, R2.reuse, R73 ;  /* 0x0000004902497220 */ /* 0x040fe20000410000 */
[----:B-1----:R-:W-:Y:S01]  /*9fc0*/  FMUL.FTZ R8, R2, R176 ;  /* 0x000000b002087220 */ /* 0x002fe20000410000 */
[----:B--2---:R-:W-:Y:S07]  /*9fd0*/  F2FP.F16.F32.PACK_AB R176, R220, R248 ;  /* 0x000000f8dcb0723e */ /* 0x004fee00000000ff */
[----:B------:R-:W1:Y:S01]  /*9fe0*/  MUFU.EX2 R249, R13 ;  /* 0x0000000d00f97308 */ /* 0x000e620000000800 */
[C---:B------:R-:W-:Y:S01]  /*9ff0*/  FMUL.FTZ R74, R0.reuse, R74 ;  /* 0x0000004a004a7220 */ /* 0x040fe20000410000 */
[C---:B-----5:R-:W-:Y:S01]  /*a000*/  FMUL.FTZ R10, R0.reuse, R178 ;  /* 0x000000b2000a7220 */ /* 0x060fe20000410000 */
[----:B------:R-:W-:Y:S07]  /*a010*/  FMUL.FTZ R75, R0, R75 ;  /* 0x0000004b004b7220 */ /* 0x000fee0000410000 */
[----:B------:R2:W-:Y:S01]  /*a020*/  MUFU.EX2 R215, R14 ;  /* 0x0000000e00d77308 */ /* 0x0005e20000000800 */
[----:B------:R-:W-:Y:S01]  /*a030*/  FMUL.FTZ R76, R2, R76 ;  /* 0x0000004c024c7220 */ /* 0x000fe20000410000 */
[----:B------:R-:W-:Y:S01]  /*a040*/  FMUL.FTZ R11, R0, R179 ;  /* 0x000000b3000b7220 */ /* 0x000fe20000410000 */
[----:B------:R-:W-:Y:S07]  /*a050*/  F2FP.F16.F32.PACK_AB R177, R219, R226 ;  /* 0x000000e2dbb1723e */ /* 0x000fee00000000ff */
[----:B------:R-:W5:Y:S01]  /*a060*/  MUFU.EX2 R221, R15 ;  /* 0x0000000f00dd7308 */ /* 0x000f620000000800 */
[C---:B------:R-:W-:Y:S01]  /*a070*/  FMUL.FTZ R77, R2.reuse, R77 ;  /* 0x0000004d024d7220 */ /* 0x040fe20000410000 */
[----:B----4-:R-:W-:Y:S01]  /*a080*/  FMUL.FTZ R12, R2, R184 ;  /* 0x000000b8020c7220 */ /* 0x010fe20000410000 */
[C---:B------:R-:W-:Y:S01]  /*a090*/  FMUL.FTZ R78, R0.reuse, R78 ;  /* 0x0000004e004e7220 */ /* 0x040fe20000410000 */
[----:B------:R-:W-:Y:S01]  /*a0a0*/  FMUL.FTZ R79, R0, R79 ;  /* 0x0000004f004f7220 */ /* 0x000fe20000410000 */
[C---:B------:R-:W-:Y:S01]  /*a0b0*/  FMUL.FTZ R88, R2.reuse, R88 ;  /* 0x0000005802587220 */ /* 0x040fe20000410000 */
[----:B-1----:R-:W-:Y:S01]  /*a0c0*/  F2FP.F16.F32.PACK_AB R178, R249, R216 ;  /* 0x000000d8f9b2723e */ /* 0x002fe200000000ff */
[C---:B------:R-:W-:Y:S01]  /*a0d0*/  FMUL.FTZ R13, R2.reuse, R185 ;  /* 0x000000b9020d7220 */ /* 0x040fe20000410000 */
[----:B------:R-:W-:Y:S01]  /*a0e0*/  FMUL.FTZ R89, R2, R89 ;  /* 0x0000005902597220 */ /* 0x000fe20000410000 */
[C---:B------:R-:W-:Y:S01]  /*a0f0*/  FMUL.FTZ R90, R0.reuse, R90 ;  /* 0x0000005a005a7220 */ /* 0x040fe20000410000 */
[C---:B--2---:R-:W-:Y:S01]  /*a100*/  FMUL.FTZ R14, R0.reuse, R186 ;  /* 0x000000ba000e7220 */ /* 0x044fe20000410000 */
[----:B------:R-:W-:Y:S01]  /*a110*/  FMUL.FTZ R91, R0, R91 ;  /* 0x0000005b005b7220 */ /* 0x000fe20000410000 */
[C---:B------:R-:W-:Y:S01]  /*a120*/  FMUL.FTZ R92, R2.reuse, R92 ;  /* 0x0000005c025c7220 */ /* 0x040fe20000410000 */
[----:B------:R-:W-:Y:S01]  /*a130*/  FMUL.FTZ R93, R2, R93 ;  /* 0x0000005d025d7220 */ /* 0x000fe20000410000 */
[----:B-----5:R-:W-:Y:S01]  /*a140*/  F2FP.F16.F32.PACK_AB R179, R221, R215 ;  /* 0x000000d7ddb3723e */ /* 0x020fe200000000ff */
[----:B------:R-:W-:Y:S01]  /*a150*/  FMUL.FTZ R15, R0, R187 ;  /* 0x000000bb000f7220 */ /* 0x000fe20000410000 */
[----:B------:R-:W-:Y:S01]  /*a160*/  FFMA.FTZ R37, R37, UR4, -R175 ;  /* 0x0000000425257c23 */ /* 0x000fe200080108af */
[--C-:B------:R-:W-:Y:S01]  /*a170*/  FFMA.FTZ R38, R38, UR4, -R212.reuse ;  /* 0x0000000426267c23 */ /* 0x100fe200080108d4 */
[----:B------:R-:W-:Y:S01]  /*a180*/  FFMA.FTZ R39, R39, UR4, -R212 ;  /* 0x0000000427277c23 */ /* 0x000fe200080108d4 */
[--C-:B------:R-:W-:Y:S01]  /*a190*/  FFMA.FTZ R44, R44, UR4, -R213.reuse ;  /* 0x000000042c2c7c23 */ /* 0x100fe200080108d5 */
[----:B------:R-:W-:Y:S01]  /*a1a0*/  FFMA.FTZ R45, R45, UR4, -R213 ;  /* 0x000000042d2d7c23 */ /* 0x000fe200080108d5 */
[C---:B------:R-:W-:Y:S04]  /*a1b0*/  HMMA.16816.F32 R8, R176.reuse, R204, R8 ;  /* 0x000000ccb008723c */ /* 0x040fe80000001808 */
[--C-:B------:R-:W-:Y:S01]  /*a1c0*/  FFMA.FTZ R46, R46, UR4, -R214.reuse ;  /* 0x000000042e2e7c23 */ /* 0x100fe200080108d6 */
[C---:B------:R-:W-:Y:S01]  /*a1d0*/  FMUL.FTZ R94, R0.reuse, R94 ;  /* 0x0000005e005e7220 */ /* 0x040fe20000410000 */
[----:B------:R-:W-:Y:S01]  /*a1e0*/  FMUL.FTZ R95, R0, R95 ;  /* 0x0000005f005f7220 */ /* 0x000fe20000410000 */
[C---:B------:R-:W-:Y:S01]  /*a1f0*/  FMUL.FTZ R99, R3.reuse, R99 ;  /* 0x0000006303637220 */ /* 0x040fe20000410000 */
[-C--:B------:R-:W-:Y:S03]  /*a200*/  HMMA.16816.F32 R12, R176, R206.reuse, R12 ;  /* 0x000000ceb00c723c */ /* 0x080fe6000000180c */
[C---:B------:R-:W-:Y:S01]  /*a210*/  FMUL.FTZ R100, R168.reuse, R100 ;  /* 0x00000064a8647220 */ /* 0x040fe20000410000 */
[----:B------:R-:W-:Y:S01]  /*a220*/  FMUL.FTZ R101, R168, R101 ;  /* 0x00000065a8657220 */ /* 0x000fe20000410000 */
[C---:B------:R-:W-:Y:S01]  /*a230*/  FMUL.FTZ R102, R3.reuse, R102 ;  /* 0x0000006603667220 */ /* 0x040fe20000410000 */
[C---:B------:R-:W-:Y:S01]  /*a240*/  FMUL.FTZ R103, R3.reuse, R103 ;  /* 0x0000006703677220 */ /* 0x040fe20000410000 */
[C---:B------:R-:W-:Y:S01]  /*a250*/  FMUL.FTZ R104, R2.reuse, R104 ;  /* 0x0000006802687220 */ /* 0x040fe20000410000 */
[C---:B------:R-:W-:Y:S04]  /*a260*/  HMMA.16816.F32 R16, R180.reuse, R206, R16 ;  /* 0x000000ceb410723c */ /* 0x040fe80000001810 */
[----:B------:R-:W-:Y:S01]  /*a270*/  FMUL.FTZ R105, R2, R105 ;  /* 0x0000006902697220 */ /* 0x000fe20000410000 */
[C---:B------:R-:W-:Y:S01]  /*a280*/  FMUL.FTZ R106, R0.reuse, R106 ;  /* 0x0000006a006a7220 */ /* 0x040fe20000410000 */
[----:B------:R-:W-:Y:S01]  /*a290*/  FMUL.FTZ R107, R0, R107 ;  /* 0x0000006b006b7220 */ /* 0x000fe20000410000 */
[C---:B------:R-:W-:Y:S01]  /*a2a0*/  FMUL.FTZ R108, R2.reuse, R108 ;  /* 0x0000006c026c7220 */ /* 0x040fe20000410000 */
[-C--:B------:R-:W-:Y:S03]  /*a2b0*/  HMMA.16816.F32 R68, R180, R208.reuse, R68 ;  /* 0x000000d0b444723c */ /* 0x080fe60000001844 */
[----:B------:R-:W-:Y:S01]  /*a2c0*/  FMUL.FTZ R109, R2, R109 ;  /* 0x0000006d026d7220 */ /* 0x000fe20000410000 */
[C---:B------:R-:W-:Y:S01]  /*a2d0*/  FMUL.FTZ R110, R0.reuse, R110 ;  /* 0x0000006e006e7220 */ /* 0x040fe20000410000 */
[----:B------:R-:W-:Y:S01]  /*a2e0*/  FMUL.FTZ R111, R0, R111 ;  /* 0x0000006f006f7220 */ /* 0x000fe20000410000 */
[C---:B------:R-:W-:Y:S01]  /*a2f0*/  FMUL.FTZ R112, R168.reuse, R112 ;  /* 0x00000070a8707220 */ /* 0x040fe20000410000 */
[C---:B------:R-:W-:Y:S01]  /*a300*/  FMUL.FTZ R113, R168.reuse, R113 ;  /* 0x00000071a8717220 */ /* 0x040fe20000410000 */
[C---:B------:R-:W-:Y:S04]  /*a310*/  HMMA.16816.F32 R72, R176.reuse, R208, R72 ;  /* 0x000000d0b048723c */ /* 0x040fe80000001848 */
[C---:B------:R-:W-:Y:S01]  /*a320*/  FMUL.FTZ R114, R3.reuse, R114 ;  /* 0x0000007203727220 */ /* 0x040fe20000410000 */
[C---:B------:R-:W-:Y:S01]  /*a330*/  FMUL.FTZ R115, R3.reuse, R115 ;  /* 0x0000007303737220 */ /* 0x040fe20000410000 */
[C---:B------:R-:W-:Y:S01]  /*a340*/  FMUL.FTZ R116, R168.reuse, R116 ;  /* 0x00000074a8747220 */ /* 0x040fe20000410000 */
[----:B------:R-:W-:Y:S01]  /*a350*/  FMUL.FTZ R117, R168, R117 ;  /* 0x00000075a8757220 */ /* 0x000fe20000410000 */
[-C--:B------:R-:W-:Y:S03]  /*a360*/  HMMA.16816.F32 R76, R176, R210.reuse, R76 ;  /* 0x000000d2b04c723c */ /* 0x080fe6000000184c */
        /* <DEDUP_REMOVED lines=39> */
[----:B------:R-:W-:Y:S01]  /*a5e0*/  FFMA.FTZ R26, R26, UR4, -R214 ;  /* 0x000000041a1a7c23 */ /* 0x000fe200080108d6 */
[----:B------:R-:W-:Y:S01]  /*a5f0*/  MOV R209, R250 ;  /* 0x000000fa00d17202 */ /* 0x000fe20000000f00 */
[----:B------:R-:W-:Y:S01]  /*a600*/  FFMA.FTZ R20, R20, UR4, -R175 ;  /* 0x0000000414147c23 */ /* 0x000fe200080108af */
[----:B------:R-:W-:Y:S01]  /*a610*/  FFMA.FTZ R25, R25, UR4, -R213 ;  /* 0x0000000419197c23 */ /* 0x000fe200080108d5 */
[----:B------:R1:W-:Y:S01]  /*a620*/  MUFU.EX2 R250, R26 ;  /* 0x0000001a00fa7308 */ /* 0x0003e20000000800 */
[C---:B------:R-:W-:Y:S01]  /*a630*/  FMUL.FTZ R156, R2.reuse, R156 ;  /* 0x0000009c029c7220 */ /* 0x040fe20000410000 */
[----:B------:R-:W-:Y:S01]  /*a640*/  FMUL.FTZ R157, R2, R157 ;  /* 0x0000009d029d7220 */ /* 0x000fe20000410000 */
[C---:B------:R-:W-:Y:S01]  /*a650*/  FMUL.FTZ R158, R0.reuse, R158 ;  /* 0x0000009e009e7220 */ /* 0x040fe20000410000 */
[----:B------:R-:W-:Y:S06]  /*a660*/  FMUL.FTZ R159, R0, R159 ;  /* 0x0000009f009f7220 */ /* 0x000fec0000410000 */
[----:B------:R2:W-:Y:S01]  /*a670*/  MUFU.EX2 R208, R20 ;  /* 0x0000001400d07308 */ /* 0x0005e20000000800 */
[C---:B------:R-:W-:Y:S01]  /*a680*/  FMUL.FTZ R160, R168.reuse, R160 ;  /* 0x000000a0a8a07220 */ /* 0x040fe20000410000 */
[----:B------:R-:W-:Y:S01]  /*a690*/  FMUL.FTZ R161, R168, R161 ;  /* 0x000000a1a8a17220 */ /* 0x000fe20000410000 */
[C---:B------:R-:W-:Y:S07]  /*a6a0*/  FMUL.FTZ R162, R3.reuse, R162 ;  /* 0x000000a203a27220 */ /* 0x040fee0000410000 */
[----:B------:R4:W-:Y:S01]  /*a6b0*/  MUFU.EX2 R252, R25 ;  /* 0x0000001900fc7308 */ /* 0x0009e20000000800 */
[----:B------:R-:W-:Y:S01]  /*a6c0*/  FMUL.FTZ R163, R3, R163 ;  /* 0x000000a303a37220 */ /* 0x000fe20000410000 */
[--C-:B------:R-:W-:Y:S01]  /*a6d0*/  FFMA.FTZ R204, R23, UR4, -R212.reuse ;  /* 0x0000000417cc7c23 */ /* 0x100fe200080108d4 */
[C---:B------:R-:W-:Y:S01]  /*a6e0*/  FMUL.FTZ R23, R3.reuse, R195 ;  /* 0x000000c303177220 */ /* 0x040fe20000410000 */
[--C-:B------:R-:W-:Y:S01]  /*a6f0*/  FFMA.FTZ R34, R34, UR4, -R212.reuse ;  /* 0x0000000422227c23 */ /* 0x100fe200080108d4 */
[----:B-1----:R-:W-:Y:S01]  /*a700*/  FMUL.FTZ R26, R3, R202 ;  /* 0x000000ca031a7220 */ /* 0x002fe20000410000 */
[----:B------:R-:W-:Y:S04]  /*a710*/  MOV R202, R217 ;  /* 0x000000d900ca7202 */ /* 0x000fe80000000f00 */
[----:B------:R-:W1:Y:S01]  /*a720*/  MUFU.EX2 R206, R204 ;  /* 0x000000cc00ce7308 */ /* 0x000e620000000800 */
[C---:B------:R-:W-:Y:S01]  /*a730*/  FMUL.FTZ R164, R2.reuse, R164 ;  /* 0x000000a402a47220 */ /* 0x040fe20000410000 */
[----:B------:R-:W-:Y:S01]  /*a740*/  FMUL.FTZ R165, R2, R165 ;  /* 0x000000a502a57220 */ /* 0x000fe20000410000 */
[----:B--2---:R-:W-:Y:S07]  /*a750*/  FMUL.FTZ R20, R168, R192 ;  /* 0x000000c0a8147220 */ /* 0x004fee0000410000 */
[----:B------:R-:W-:Y:S01]  /*a760*/  MUFU.EX2 R217, R51 ;  /* 0x0000003300d97308 */ /* 0x000fe20000000800 */
[----:B------:R-:W-:Y:S01]  /*a770*/  MOV R192, R218 ;  /* 0x000000da00c07202 */ /* 0x000fe20000000f00 */
[----:B------:R-:W-:Y:S01]  /*a780*/  FMUL.FTZ R166, R0, R166 ;  /* 0x000000a600a67220 */ /* 0x000fe20000410000 */
[----:B---3--:R-:W-:Y:S01]  /*a790*/  @P0 IADD3 R173, PT, PT, R251, -0x40, RZ ;  /* 0xffffffc0fbad0810 */ /* 0x008fe20007ffe0ff */
[----:B----4-:R-:W-:Y:S01]  /*a7a0*/  FMUL.FTZ R25, R168, R201 ;  /* 0x000000c9a8197220 */ /* 0x010fe20000410000 */
[----:B------:R-:W-:Y:S05]  /*a7b0*/  MOV R201, R216 ;  /* 0x000000d800c97202 */ /* 0x000fea0000000f00 */
[----:B------:R2:W-:Y:S01]  /*a7c0*/  MUFU.EX2 R204, R34 ;  /* 0x0000002200cc7308 */ /* 0x0005e20000000800 */
[----:B------:R-:W-:Y:S01]  /*a7d0*/  IADD3 R174, PT, PT, R231, R173, RZ ;  /* 0x000000ade7ae7210 */ /* 0x000fe20007ffe0ff */
[----:B------:R-:W3:Y:S01]  /*a7e0*/  LDSM.16.MT88.4 R184, [R173] ;  /* 0x00000000adb8783b */ /* 0x000ee20000004200 */
[----:B------:R-:W-:Y:S07]  /*a7f0*/  FMUL.FTZ R167, R0, R167 ;  /* 0x000000a700a77220 */ /* 0x000fee0000410000 */
[----:B------:R4:W-:Y:S01]  /*a800*/  MUFU.EX2 R216, R41 ;  /* 0x0000002900d87308 */ /* 0x0009e20000000800 */
[----:B------:R-:W-:Y:S01]  /*a810*/  FFMA.FTZ R35, R35, UR4, -R212 ;  /* 0x0000000423237c23 */ /* 0x000fe200080108d4 */
[--C-:B------:R-:W-:Y:S01]  /*a820*/  FFMA.FTZ R30, R30, UR4, -R214.reuse ;  /* 0x000000041e1e7c23 */ /* 0x100fe200080108d6 */
[----:B------:R-:W-:Y:S07]  /*a830*/  FFMA.FTZ R31, R31, UR4, -R214 ;  /* 0x000000041f1f7c23 */ /* 0x000fee00080108d6 */
[----:B------:R-:W-:Y:S01]  /*a840*/  MUFU.EX2 R195, R39 ;  /* 0x0000002700c37308 */ /* 0x000fe20000000800 */
[----:B------:R-:W-:Y:S01]  /*a850*/  MOV R207, R248 ;  /* 0x000000f800cf7202 */ /* 0x000fe20000000f00 */
[----:B------:R-:W5:Y:S01]  /*a860*/  LDSM.16.MT88.4 R188, [R174] ;  /* 0x00000000aebc783b */ /* 0x000f620000004200 */
[----:B------:R-:W-:Y:S01]  /*a870*/  FFMA.FTZ R48, R48, UR4, -R175 ;  /* 0x0000000430307c23 */ /* 0x000fe200080108af */
[----:B------:R-:W-:Y:S01]  /*a880*/  FFMA.FTZ R50, R50, UR4, -R212 ;  /* 0x0000000432327c23 */ /* 0x000fe200080108d4 */
[----:B------:R-:W-:Y:S01]  /*a890*/  FFMA.FTZ R40, R40, UR4, -R213 ;  /* 0x0000000428287c23 */ /* 0x000fe200080108d5 */
[----:B--2---:R-:W-:Y:S01]  /*a8a0*/  FMUL.FTZ R34, R0, R198 ;  /* 0x000000c600227220 */ /* 0x004fe20000410000 */
[----:B------:R-:W-:Y:S01]  /*a8b0*/  FFMA.FTZ R49, R49, UR4, -R175 ;  /* 0x0000000431317c23 */ /* 0x000fe200080108af */
[--C-:B------:R-:W-:Y:S01]  /*a8c0*/  FFMA.FTZ R42, R42, UR4, -R214.reuse ;  /* 0x000000042a2a7c23 */ /* 0x100fe200080108d6 */
[--C-:B------:R-:W-:Y:S01]  /*a8d0*/  FFMA.FTZ R43, R43, UR4, -R214.reuse ;  /* 0x000000042b2b7c23 */ /* 0x100fe200080108d6 */
[----:B------:R-:W2:Y:S01]  /*a8e0*/  LDL.LU R51, [R1] ;  /* 0x0000000001337983 */ /* 0x000ea20000300800 */
[----:B------:R-:W-:Y:S01]  /*a8f0*/  FFMA.FTZ R56, R56, UR4, -R213 ;  /* 0x0000000438387c23 */ /* 0x000fe200080108d5 */
[--C-:B------:R-:W-:Y:S01]  /*a900*/  FFMA.FTZ R58, R58, UR4, -R214.reuse ;  /* 0x000000043a3a7c23 */ /* 0x100fe200080108d6 */
[--C-:B------:R-:W-:Y:S01]  /*a910*/  FFMA.FTZ R32, R32, UR4, -R175.reuse ;  /* 0x0000000420207c23 */ /* 0x100fe200080108af */
[----:B----4-:R-:W4:Y:S01]  /*a920*/  LDL.LU R41, [R1+0x4] ;  /* 0x0000040001297983 */ /* 0x010f220000300800 */
[----:B------:R-:W-:Y:S01]  /*a930*/  FFMA.FTZ R33, R33, UR4, -R175 ;  /* 0x0000000421217c23 */ /* 0x000fe200080108af */
[--C-:B------:R-:W-:Y:S01]  /*a940*/  FFMA.FTZ R24, R24, UR4, -R213.reuse ;  /* 0x0000000418187c23 */ /* 0x100fe200080108d5 */
[----:B------:R3:W-:Y:S01]  /*a950*/  MUFU.EX2 R205, R32 ;  /* 0x0000002000cd7308 */ /* 0x0007e20000000800 */
[----:B------:R-:W-:Y:S01]  /*a960*/  FFMA.FTZ R27, R27, UR4, -R214 ;  /* 0x000000041b1b7c23 */ /* 0x000fe200080108d6 */
[----:B-1----:R-:W-:Y:S01]  /*a970*/  MOV R198, R206 ;  /* 0x000000ce00c67202 */ /* 0x002fe20000000f00 */
[--C-:B------:R-:W-:Y:S01]  /*a980*/  FFMA.FTZ R28, R28, UR4, -R213.reuse ;  /* 0x000000041c1c7c23 */ /* 0x100fe200080108d5 */
[----:B------:R-:W-:Y:S06]  /*a990*/  MOV R206, R226 ;  /* 0x000000e200ce7202 */ /* 0x000fec0000000f00 */
[----:B------:R1:W-:Y:S01]  /*a9a0*/  MUFU.EX2 R251, R24 ;  /* 0x0000001800fb7308 */ /* 0x0003e20000000800 */
[--C-:B------:R-:W-:Y:S01]  /*a9b0*/  FFMA.FTZ R29, R29, UR4, -R213.reuse ;  /* 0x000000041d1d7c23 */ /* 0x100fe200080108d5 */
[----:B------:R-:W-:Y:S01]  /*a9c0*/  MOV R211, R249 ;  /* 0x000000f900d37202 */ /* 0x000fe20000000f00 */
[--C-:B------:R-:W-:Y:S07]  /*a9d0*/  FFMA.FTZ R57, R57, UR4, -R213.reuse ;  /* 0x0000000439397c23 */ /* 0x100fee00080108d5 */
[----:B------:R-:W-:Y:S01]  /*a9e0*/  MUFU.EX2 R249, R31 ;  /* 0x0000001f00f97308 */ /* 0x000fe20000000800 */
[--C-:B------:R-:W-:Y:S01]  /*a9f0*/  FFMA.FTZ R60, R60, UR4, -R213.reuse ;  /* 0x000000043c3c7c23 */ /* 0x100fe200080108d5 */
[----:B------:R-:W-:Y:S01]  /*aa00*/  FFMA.FTZ R213, R61, UR4, -R213 ;  /* 0x000000043dd57c23 */ /* 0x000fe200080108d5 */
[----:B------:R-:W-:Y:S07]  /*aa10*/  FFMA.FTZ R66, R66, UR4, -R212 ;  /* 0x0000000442427c23 */ /* 0x000fee00080108d4 */
[----:B------:R-:W-:Y:S01]  /*aa20*/  MUFU.EX2 R61, R58 ;  /* 0x0000003a003d7308 */ /* 0x000fe20000000800 */
[----:B---3--:R-:W-:Y:S01]  /*aa30*/  FMUL.FTZ R32, R2, R196 ;  /* 0x000000c402207220 */ /* 0x008fe20000410000 */
[----:B------:R-:W-:Y:S01]  /*aa40*/  MOV R196, R209 ;  /* 0x000000d100c47202 */ /* 0x000fe20000000f00 */
[--C-:B------:R-:W-:Y:S01]  /*aa50*/  FFMA.FTZ R59, R59, UR4, -R214.reuse ;  /* 0x000000043b3b7c23 */ /* 0x100fe200080108d6 */
[-C--:B------:R-:W-:Y:S06]  /*aa60*/  HMMA.16816.F32 R84, R180, R184.reuse, R84 ;  /* 0x000000b8b454723c */ /* 0x080fec0000001854 */
[----:B------:R-:W-:Y:S01]  /*aa70*/  MUFU.EX2 R213, R213 ;  /* 0x000000d500d57308 */ /* 0x000fe20000000800 */
[----:B-1----:R-:W-:Y:S01]  /*aa80*/  FMUL.FTZ R24, R168, R200 ;  /* 0x000000c8a8187220 */ /* 0x002fe20000410000 */
[----:B------:R-:W-:Y:S08]  /*aa90*/  MOV R209, R222 ;  /* 0x000000de00d17202 */ /* 0x000ff00000000f00 */
[----:B------:R1:W-:Y:S01]  /*aaa0*/  MUFU.EX2 R226, R27 ;  /* 0x0000001b00e27308 */ /* 0x0003e20000000800 */
[----:B------:R-:W-:Y:S01]  /*aab0*/  MOV R200, R215 ;  /* 0x000000d700c87202 */ /* 0x000fe20000000f00 */
[----:B------:R-:W-:Y:S01]  /*aac0*/  FFMA.FTZ R62, R62, UR4, -R214 ;  /* 0x000000043e3e7c23 */ /* 0x000fe200080108d6 */
[C---:B------:R-:W-:Y:S07]  /*aad0*/  HMMA.16816.F32 R88, R176.reuse, R184, R88 ;  /* 0x000000b8b058723c */ /* 0x040fee0000001858 */
[----:B------:R-:W-:Y:S01]  /*aae0*/  MUFU.EX2 R222, R36 ;  /* 0x0000002400de7308 */ /* 0x000fe20000000800 */
[----:B------:R-:W-:Y:S09]  /*aaf0*/  ISETP.GT.AND P2, PT, R239, RZ, PT ;  /* 0x000000ffef00720c */ /* 0x000ff20003f44270 */
[----:B------:R-:W-:Y:S01]  /*ab00*/  MUFU.EX2 R215, R43 ;  /* 0x0000002b00d77308 */ /* 0x000fe20000000800 */
[-C--:B------:R-:W-:Y:S09]  /*ab10*/  HMMA.16816.F32 R92, R176, R186.reuse, R92 ;  /* 0x000000bab05c723c */ /* 0x080ff2000000185c */
[----:B------:R-:W-:Y:S01]  /*ab20*/  MUFU.EX2 R248, R28 ;  /* 0x0000001c00f87308 */ /* 0x000fe20000000800 */
[----:B-1----:R-:W-:Y:S01]  /*ab30*/  FMUL.FTZ R27, R3, R203 ;  /* 0x000000cb031b7220 */ /* 0x002fe20000410000 */
[----:B------:R-:W-:Y:S08]  /*ab40*/  MOV R203, R209 ;  /* 0x000000d100cb7202 */ /* 0x000ff00000000f00 */
[----:B------:R-:W-:Y:S01]  /*ab50*/  MUFU.EX2 R66, R66 ;  /* 0x0000004200427308 */ /* 0x000fe20000000800 */
[C---:B------:R-:W-:Y:S01]  /*ab60*/  HMMA.16816.F32 R96, R180.reuse, R186, R96 ;  /* 0x000000bab460723c */ /* 0x040fe20000001860 */
[----:B------:R-:W1:Y:S08]  /*ab70*/  LDSM.16.MT88.4 R184, [R228+0xe000] ;  /* 0x00e00000e4b8783b */ /* 0x000e700000004200 */
[----:B------:R-:W-:Y:S10]  /*ab80*/  MUFU.EX2 R209, R46 ;  /* 0x0000002e00d17308 */ /* 0x000ff40000000800 */
[----:B------:R-:W-:Y:S01]  /*ab90*/  MUFU.EX2 R59, R59 ;  /* 0x0000003b003b7308 */ /* 0x000fe20000000800 */
[-C--:B-----5:R-:W-:Y:S09]  /*aba0*/  HMMA.16816.F32 R100, R180, R188.reuse, R100 ;  /* 0x000000bcb464723c */ /* 0x0a0ff20000001864 */
[----:B------:R-:W-:Y:S10]  /*abb0*/  MUFU.EX2 R60, R60 ;  /* 0x0000003c003c7308 */ /* 0x000ff40000000800 */
[----:B------:R-:W-:Y:S01]  /*abc0*/  MUFU.EX2 R62, R62 ;  /* 0x0000003e003e7308 */ /* 0x000fe20000000800 */
        /* <DEDUP_REMOVED lines=9> */
[-C--:B---3--:R-:W-:Y:S08]  /*ac60*/  HMMA.16816.F32 R132, R180, R188.reuse, R132 ;  /* 0x000000bcb484723c */ /* 0x088ff00000001884 */
[C---:B------:R-:W-:Y:S08]  /*ac70*/  HMMA.16816.F32 R136, R176.reuse, R188, R136 ;  /* 0x000000bcb088723c */ /* 0x040ff00000001888 */
[-C--:B------:R-:W-:Y:S08]  /*ac80*/  HMMA.16816.F32 R140, R176, R190.reuse, R140 ;  /* 0x000000beb08c723c */ /* 0x080ff0000000188c */
[C---:B------:R-:W-:Y:S01]  /*ac90*/  HMMA.16816.F32 R144, R180.reuse, R190, R144 ;  /* 0x000000beb490723c */ /* 0x040fe20000001890 */
[----:B------:R-:W3:Y:S07]  /*aca0*/  LDSM.16.MT88.4 R188, [R174+0x2000] ;  /* 0x00200000aebc783b */ /* 0x000eee0000004200 */
[-C--:B-1----:R-:W-:Y:S08]  /*acb0*/  HMMA.16816.F32 R148, R180, R184.reuse, R148 ;  /* 0x000000b8b494723c */ /* 0x082ff00000001894 */
[C---:B------:R-:W-:Y:S04]  /*acc0*/  HMMA.16816.F32 R152, R176.reuse, R184, R152 ;  /* 0x000000b8b098723c */ /* 0x040fe80000001898 */
[----:B------:R-:W-:Y:S01]  /*acd0*/  FFMA.FTZ R184, R21, UR4, -R175 ;  /* 0x0000000415b87c23 */ /* 0x000fe200080108af */
[----:B------:R-:W-:Y:S01]  /*ace0*/  FFMA.FTZ R185, R22, UR4, -R212 ;  /* 0x0000000416b97c23 */ /* 0x000fe200080108d4 */
[----:B------:R-:W-:Y:S01]  /*acf0*/  FMUL.FTZ R21, R168, R193 ;  /* 0x000000c1a8157220 */ /* 0x000fe20000410000 */
[----:B------:R-:W-:Y:S01]  /*ad00*/  FMUL.FTZ R22, R3, R194 ;  /* 0x000000c203167220 */ /* 0x000fe20000410000 */
[-C--:B------:R-:W-:Y:S01]  /*ad10*/  HMMA.16816.F32 R156, R176, R186.reuse, R156 ;  /* 0x000000bab09c723c */ /* 0x080fe2000000189c */
[----:B------:R-:W1:Y:S10]  /*ad20*/  MUFU.EX2 R210, R184 ;  /* 0x000000b800d27308 */ /* 0x000e740000000800 */
[----:B------:R5:W-:Y:S01]  /*ad30*/  MUFU.EX2 R218, R185 ;  /* 0x000000b900da7308 */ /* 0x000be20000000800 */
[C---:B------:R-:W-:Y:S09]  /*ad40*/  HMMA.16816.F32 R160, R180.reuse, R186, R160 ;  /* 0x000000bab4a0723c */ /* 0x040ff200000018a0 */
[----:B------:R-:W-:Y:S10]  /*ad50*/  MUFU.EX2 R194, R38 ;  /* 0x0000002600c27308 */ /* 0x000ff40000000800 */
[----:B------:R2:W-:Y:S01]  /*ad60*/  MUFU.EX2 R193, R33 ;  /* 0x0000002100c17308 */ /* 0x0005e20000000800 */
[----:B-1----:R-:W-:Y:S01]  /*ad70*/  F2FP.F16.F32.PACK_AB R28, R210, R208 ;  /* 0x000000d0d21c723e */ /* 0x002fe200000000ff */
[-C--:B---3--:R-:W-:Y:S01]  /*ad80*/  HMMA.16816.F32 R20, R180, R188.reuse, R20 ;  /* 0x000000bcb414723c */ /* 0x088fe20000001814 */
[----:B-----5:R-:W1:Y:S07]  /*ad90*/  LDSM.16.MT88.4 R184, [R228+0xc800] ;  /* 0x00c80000e4b8783b */ /* 0x020e6e0000004200 */
[C---:B------:R-:W-:Y:S01]  /*ada0*/  HMMA.16816.F32 R164, R176.reuse, R188, R164 ;  /* 0x000000bcb0a4723c */ /* 0x040fe200000018a4 */
[----:B------:R3:W5:Y:S03]  /*adb0*/  MUFU.EX2 R188, R35 ;  /* 0x0000002300bc7308 */ /* 0x0007660000000800 */
[----:B--2---:R-:W-:Y:S01]  /*adc0*/  FMUL.FTZ R33, R2, R197 ;  /* 0x000000c502217220 */ /* 0x004fe20000410000 */
[----:B------:R-:W-:Y:S06]  /*add0*/  MOV R189, R225 ;  /* 0x000000e100bd7202 */ /* 0x000fec0000000f00 */
[----:B------:R-:W2:Y:S01]  /*ade0*/  MUFU.EX2 R225, R30 ;  /* 0x0000001e00e17308 */ /* 0x000ea20000000800 */
[----:B------:R-:W-:Y:S02]  /*adf0*/  MOV R197, R211 ;  /* 0x000000d300c57202 */ /* 0x000fe40000000f00 */
[----:B------:R-:W-:Y:S07]  /*ae00*/  MOV R211, R221 ;  /* 0x000000dd00d37202 */ /* 0x000fee0000000f00 */
[----:B------:R4:W-:Y:S01]  /*ae10*/  MUFU.EX2 R221, R37 ;  /* 0x0000002500dd7308 */ /* 0x0009e20000000800 */
[----:B---3--:R-:W-:Y:S01]  /*ae20*/  FMUL.FTZ R35, R0, R199 ;  /* 0x000000c700237220 */ /* 0x008fe20000410000 */
[----:B------:R-:W-:Y:S02]  /*ae30*/  MOV R199, R205 ;  /* 0x000000cd00c77202 */ /* 0x000fe40000000f00 */
[----:B------:R-:W-:Y:S06]  /*ae40*/  MOV R205, R227 ;  /* 0x000000e300cd7202 */ /* 0x000fec0000000f00 */
[----:B------:R3:W1:Y:S01]  /*ae50*/  MUFU.EX2 R227, R29 ;  /* 0x0000001d00e37308 */ /* 0x0006620000000800 */
[----:B-----5:R-:W-:Y:S01]  /*ae60*/  F2FP.F16.F32.PACK_AB R31, R188, R204 ;  /* 0x000000ccbc1f723e */ /* 0x020fe200000000ff */
[-C--:B------:R-:W-:Y:S03]  /*ae70*/  HMMA.16816.F32 R32, R176, R190.reuse, R32 ;  /* 0x000000beb020723c */ /* 0x080fe60000001820 */
[----:B------:R-:W-:Y:S01]  /*ae80*/  F2FP.F16.F32.PACK_AB R176, R252, R251 ;  /* 0x000000fbfcb0723e */ /* 0x000fe200000000ff */
[----:B----4-:R-:W-:Y:S01]  /*ae90*/  LDSM.16.MT88.4 R36, [R228+0xd000] ;  /* 0x00d00000e424783b */ /* 0x010fe20000004200 */
[----:B------:R-:W-:Y:S02]  /*aea0*/  F2FP.F16.F32.PACK_AB R177, R226, R250 ;  /* 0x000000fae2b1723e */ /* 0x000fe400000000ff */
[----:B--2---:R-:W-:Y:S01]  /*aeb0*/  F2FP.F16.F32.PACK_AB R179, R249, R225 ;  /* 0x000000e1f9b3723e */ /* 0x004fe200000000ff */
[----:B------:R-:W-:Y:S04]  /*aec0*/  HMMA.16816.F32 R24, R180, R190, R24 ;  /* 0x000000beb418723c */ /* 0x000fe80000001818 */
[----:B------:R-:W-:Y:S01]  /*aed0*/  MOV R191, R193 ;  /* 0x000000c100bf7202 */ /* 0x000fe20000000f00 */
[----:B------:R-:W2:Y:S01]  /*aee0*/  LDSM.16.MT88.4 R180, [R229+0xc800] ;  /* 0x00c80000e5b4783b */ /* 0x000ea20000004200 */
[----:B---3--:R-:W-:Y:S01]  /*aef0*/  F2FP.F16.F32.PACK_AB R29, R198, R218 ;  /* 0x000000dac61d723e */ /* 0x008fe200000000ff */
[----:B------:R3:W-:Y:S01]  /*af00*/  MUFU.EX2 R193, R40 ;  /* 0x0000002800c17308 */ /* 0x0007e20000000800 */
[----:B------:R-:W-:Y:S02]  /*af10*/  F2FP.F16.F32.PACK_AB R30, R191, R199 ;  /* 0x000000c7bf1e723e */ /* 0x000fe400000000ff */
[----:B------:R-:W-:Y:S02]  /*af20*/  MOV R190, R192 ;  /* 0x000000c000be7202 */ /* 0x000fe40000000f00 */
[----:B-1----:R-:W-:Y:S02]  /*af30*/  F2FP.F16.F32.PACK_AB R178, R227, R248 ;  /* 0x000000f8e3b2723e */ /* 0x002fe400000000ff */
[----:B------:R-:W-:Y:S01]  /*af40*/  MOV R192, R219 ;  /* 0x000000db00c07202 */ /* 0x000fe20000000f00 */
[-C--:B------:R-:W-:Y:S02]  /*af50*/  HMMA.16816.F32 R4, R28, R184.reuse, R4 ;  /* 0x000000b81c04723c */ /* 0x080fe40000001804 */
[----:B------:R1:W-:Y:S03]  /*af60*/  MUFU.EX2 R219, R48 ;  /* 0x0000003000db7308 */ /* 0x0003e60000000800 */
[--C-:B---3--:R-:W-:Y:S01]  /*af70*/  FFMA.FTZ R40, R47, UR4, -R214.reuse ;  /* 0x000000042f287c23 */ /* 0x108fe200080108d6 */
[----:B------:R-:W-:Y:S02]  /*af80*/  FFMA.FTZ R214, R63, UR4, -R214 ;  /* 0x000000043fd67c23 */ /* 0x000fe400080108d6 */
[C---:B------:R-:W-:Y:S04]  /*af90*/  HMMA.16816.F32 R8, R176.reuse, R184, R8 ;  /* 0x000000b8b008723c */ /* 0x040fe80000001808 */
[----:B------:R-:W-:Y:S01]  /*afa0*/  MUFU.EX2 R214, R214 ;  /* 0x000000d600d67308 */ /* 0x000fe20000000800 */
[----:B-1----:R-:W-:Y:S03]  /*afb0*/  MOV R48, R220 ;  /* 0x000000dc00307202 */ /* 0x002fe60000000f00 */
[-C--:B------:R-:W-:Y:S06]  /*afc0*/  HMMA.16816.F32 R12, R176, R186.reuse, R12 ;  /* 0x000000bab00c723c */ /* 0x080fec000000180c */
[----:B------:R1:W-:Y:S02]  /*afd0*/  MUFU.EX2 R220, R49 ;  /* 0x0000003100dc7308 */ /* 0x0003e40000000800 */
[C---:B------:R-:W-:Y:S01]  /*afe0*/  HMMA.16816.F32 R16, R28.reuse, R186, R16 ;  /* 0x000000ba1c10723c */ /* 0x040fe20000001810 */
[----:B------:R-:W3:Y:S03]  /*aff0*/  LDSM.16.MT88.4 R184, [R173+0x800] ;  /* 0x00080000adb8783b */ /* 0x000ee60000004200 */
[----:B-1----:R-:W-:Y:S04]  /*b000*/  MOV R49, R192 ;  /* 0x000000c000317202 */ /* 0x002fe80000000f00 */
[-C--:B--2---:R-:W-:Y:S01]  /*b010*/  HMMA.16816.F32 R68, R28, R180.reuse, R68 ;  /* 0x000000b41c44723c */ /* 0x084fe20000001844 */
[----:B------:R-:W1:Y:S07]  /*b020*/  MUFU.EX2 R192, R42 ;  /* 0x0000002a00c07308 */ /* 0x000e6e0000000800 */
[C---:B------:R-:W-:Y:S08]  /*b030*/  HMMA.16816.F32 R72, R176.reuse, R180, R72 ;  /* 0x000000b4b048723c */ /* 0x040ff00000001848 */
[-C--:B------:R-:W-:Y:S08]  /*b040*/  HMMA.16816.F32 R76, R176, R182.reuse, R76 ;  /* 0x000000b6b04c723c */ /* 0x080ff0000000184c */
[C---:B------:R-:W-:Y:S01]  /*b050*/  HMMA.16816.F32 R80, R28.reuse, R182, R80 ;  /* 0x000000b61c50723c */ /* 0x040fe20000001850 */
[----:B------:R-:W2:Y:S03]  /*b060*/  LDSM.16.MT88.4 R180, [R174+0x800] ;  /* 0x00080000aeb4783b */ /* 0x000ea60000004200 */
[----:B------:R-:W-:Y:S01]  /*b070*/  FFMA.FTZ R3, R3, R51, R223 ;  /* 0x0000003303037223 */ /* 0x000fe200000100df */
[----:B------:R-:W-:Y:S03]  /*b080*/  MOV R223, R190 ;  /* 0x000000be00df7202 */ /* 0x000fe60000000f00 */
[-C--:B---3--:R-:W-:Y:S03]  /*b090*/  HMMA.16816.F32 R84, R28, R184.reuse, R84 ;  /* 0x000000b81c54723c */ /* 0x088fe60000001854 */
[----:B------:R-:W-:Y:S01]  /*b0a0*/  FFMA.FTZ R168, R168, R41, R224 ;  /* 0x00000029a8a87223 */ /* 0x000fe200000100e0 */
[----:B-1----:R-:W-:Y:S02]  /*b0b0*/  F2FP.F16.F32.PACK_AB R41, R215, R192 ;  /* 0x000000c0d729723e */ /* 0x002fe400000000ff */
[----:B------:R-:W-:Y:S02]  /*b0c0*/  MOV R224, R48 ;  /* 0x0000003000e07202 */ /* 0x000fe40000000f00 */
        /* <DEDUP_REMOVED lines=20> */
[C---:B------:R-:W-:Y:S04]  /*b210*/  HMMA.16816.F32 R152, R176.reuse, R184, R152 ;  /* 0x000000b8b098723c */ /* 0x040fe80000001898 */
[----:B------:R-:W-:Y:S01]  /*b220*/  MOV R185, R210 ;  /* 0x000000d200b97202 */ /* 0x000fe20000000f00 */
[--C-:B------:R-:W-:Y:S01]  /*b230*/  FFMA.FTZ R184, R64, UR4, -R175.reuse ;  /* 0x0000000440b87c23 */ /* 0x100fe200080108af */
[----:B------:R-:W-:Y:S01]  /*b240*/  MUFU.EX2 R210, R44 ;  /* 0x0000002c00d27308 */ /* 0x000fe20000000800 */
[--C-:B------:R-:W-:Y:S01]  /*b250*/  FFMA.FTZ R64, R55, UR4, -R212.reuse ;  /* 0x0000000437407c23 */ /* 0x100fe200080108d4 */
[-C--:B------:R-:W-:Y:S08]  /*b260*/  HMMA.16816.F32 R156, R176, R186.reuse, R156 ;  /* 0x000000bab09c723c */ /* 0x080ff0000000189c */
[C---:B------:R-:W-:Y:S04]  /*b270*/  HMMA.16816.F32 R160, R28.reuse, R186, R160 ;  /* 0x000000ba1ca0723c */ /* 0x040fe800000018a0 */
[----:B------:R-:W-:Y:S02]  /*b280*/  MOV R187, R218 ;  /* 0x000000da00bb7202 */ /* 0x000fe40000000f00 */
[----:B------:R1:W-:Y:S01]  /*b290*/  MUFU.EX2 R218, R50 ;  /* 0x0000003200da7308 */ /* 0x0003e20000000800 */
[----:B------:R-:W-:Y:S01]  /*b2a0*/  MOV R186, R208 ;  /* 0x000000d000ba7202 */ /* 0x000fe20000000f00 */
[-C--:B--2---:R-:W-:Y:S08]  /*b2b0*/  HMMA.16816.F32 R20, R28, R180.reuse, R20 ;  /* 0x000000b41c14723c */ /* 0x084ff00000001814 */
[----:B------:R2:W3:Y:S01]  /*b2c0*/  MUFU.EX2 R208, R40 ;  /* 0x0000002800d07308 */ /* 0x0004e20000000800 */
[C---:B------:R-:W-:Y:S04]  /*b2d0*/  HMMA.16816.F32 R164, R176.reuse, R180, R164 ;  /* 0x000000b4b0a4723c */ /* 0x040fe800000018a4 */
[----:B-1----:R-:W-:Y:S01]  /*b2e0*/  MOV R50, R211 ;  /* 0x000000d300327202 */ /* 0x002fe20000000f00 */
[--C-:B------:R-:W-:Y:S04]  /*b2f0*/  FFMA.FTZ R181, R52, UR4, -R175.reuse ;  /* 0x0000000434b57c23 */ /* 0x100fe800080108af */
[----:B------:R1:W4:Y:S01]  /*b300*/  MUFU.EX2 R211, R45 ;  /* 0x0000002d00d37308 */ /* 0x0003220000000800 */
[--C-:B------:R-:W-:Y:S01]  /*b310*/  FFMA.FTZ R180, R53, UR4, -R175.reuse ;  /* 0x0000000435b47c23 */ /* 0x100fe200080108af */
[-C--:B------:R-:W-:Y:S03]  /*b320*/  HMMA.16816.F32 R32, R176, R182.reuse, R32 ;  /* 0x000000b6b020723c */ /* 0x080fe60000001820 */
[----:B--2---:R-:W-:Y:S01]  /*b330*/  F2FP.F16.F32.PACK_AB R40, R216, R193 ;  /* 0x000000c1d828723e */ /* 0x004fe200000000ff */
[----:B------:R-:W-:Y:S01]  /*b340*/  FFMA.FTZ R175, R65, UR4, -R175 ;  /* 0x0000000441af7c23 */ /* 0x000fe200080108af */
[----:B---3--:R-:W-:Y:S01]  /*b350*/  F2FP.F16.F32.PACK_AB R43, R208, R209 ;  /* 0x000000d1d02b723e */ /* 0x008fe200000000ff */
[--C-:B------:R-:W-:Y:S01]  /*b360*/  FFMA.FTZ R65, R54, UR4, -R212.reuse ;  /* 0x0000000436417c23 */ /* 0x100fe200080108d4 */
[----:B------:R-:W-:Y:S01]  /*b370*/  MOV R178, R191 ;  /* 0x000000bf00b27202 */ /* 0x000fe20000000f00 */
[----:B------:R-:W-:Y:S01]  /*b380*/  HMMA.16816.F32 R24, R28, R182, R24 ;  /* 0x000000b61c18723c */ /* 0x000fe20000001818 */
[----:B------:R-:W-:Y:S01]  /*b390*/  LDSM.16.MT88.4 R52, [R174+0x1000] ;  /* 0x00100000ae34783b */ /* 0x000fe20000004200 */
[----:B------:R-:W-:Y:S02]  /*b3a0*/  MUFU.EX2 R175, R175 ;  /* 0x000000af00af7308 */ /* 0x000fe40000000800 */
[----:B------:R-:W-:Y:S01]  /*b3b0*/  F2FP.F16.F32.PACK_AB R28, R221, R222 ;  /* 0x000000dedd1c723e */ /* 0x000fe200000000ff */
[----:B------:R-:W-:Y:S01]  /*b3c0*/  FFMA.FTZ R212, R67, UR4, -R212 ;  /* 0x0000000443d47c23 */ /* 0x000fe200080108d4 */
[----:B------:R-:W-:Y:S06]  /*b3d0*/  F2FP.F16.F32.PACK_AB R29, R195, R194 ;  /* 0x000000c2c31d723e */ /* 0x000fec00000000ff */
[----:B------:R-:W-:Y:S01]  /*b3e0*/  MUFU.EX2 R67, R65 ;  /* 0x0000004100437308 */ /* 0x000fe20000000800 */
[----:B------:R-:W-:Y:S01]  /*b3f0*/  F2FP.F16.F32.PACK_AB R30, R220, R219 ;  /* 0x000000dbdc1e723e */ /* 0x000fe200000000ff */
[----:B-1----:R-:W1:Y:S01]  /*b400*/  LDSM.16.MT88.4 R44, [R229+0xd000] ;  /* 0x00d00000e52c783b */ /* 0x002e620000004200 */
[----:B------:R-:W-:Y:S07]  /*b410*/  F2FP.F16.F32.PACK_AB R31, R217, R218 ;  /* 0x000000dad91f723e */ /* 0x000fee00000000ff */
[----:B------:R-:W-:Y:S01]  /*b420*/  MUFU.EX2 R212, R212 ;  /* 0x000000d400d47308 */ /* 0x000fe20000000800 */
[----:B----4-:R-:W-:Y:S02]  /*b430*/  F2FP.F16.F32.PACK_AB R42, R211, R210 ;  /* 0x000000d2d32a723e */ /* 0x010fe400000000ff */
[----:B------:R-:W-:Y:S07]  /*b440*/  MOV R183, R50 ;  /* 0x0000003200b77202 */ /* 0x000fee0000000f00 */
[----:B------:R-:W-:Y:S01]  /*b450*/  MUFU.EX2 R65, R57 ;  /* 0x0000003900417308 */ /* 0x000fe20000000800 */
[----:B------:R-:W-:Y:S01]  /*b460*/  MOV R182, R49 ;  /* 0x0000003100b67202 */ /* 0x000fe20000000f00 */
[-C--:B------:R-:W-:Y:S01]  /*b470*/  HMMA.16816.F32 R4, R28, R36.reuse, R4 ;  /* 0x000000241c04723c */ /* 0x080fe20000001804 */
[----:B------:R-:W2:Y:S02]  /*b480*/  LDSM.16.MT88.4 R48, [R173+0x1000] ;  /* 0x00100000ad30783b */ /* 0x000ea40000004200 */
[----:B------:R-:W-:Y:S02]  /*b490*/  MOV R177, R188 ;  /* 0x000000bc00b17202 */ /* 0x000fe40000000f00 */
[----:B------:R-:W-:Y:S02]  /*b4a0*/  MOV R176, R189 ;  /* 0x000000bd00b07202 */ /* 0x000fe40000000f00 */
[----:B------:R-:W-:Y:S01]  /*b4b0*/  MOV R179, R204 ;  /* 0x000000cc00b37202 */ /* 0x000fe20000000f00 */
[C---:B------:R-:W-:Y:S01]  /*b4c0*/  HMMA.16816.F32 R8, R40.reuse, R36, R8 ;  /* 0x000000242808723c */ /* 0x040fe20000001808 */
[----:B------:R-:W-:Y:S01]  /*b4d0*/  LDSM.16.MT88.4 R188, [R228+0xd800] ;  /* 0x00d80000e4bc783b */ /* 0x000fe20000004200 */
[----:B------:R-:W-:Y:S02]  /*b4e0*/  MUFU.EX2 R204, R181 ;  /* 0x000000b500cc7308 */ /* 0x000fe40000000800 */
[----:B------:R-:W-:Y:S04]  /*b4f0*/  MOV R63, R179 ;  /* 0x000000b3003f7202 */ /* 0x000fe80000000f00 */
        /* <DEDUP_REMOVED lines=18> */
[-C--:B---3--:R-:W-:Y:S08]  /*b620*/  HMMA.16816.F32 R116, R28, R36.reuse, R116 ;  /* 0x000000241c74723c */ /* 0x088ff00000001874 */
[C---:B------:R-:W-:Y:S01]  /*b630*/  HMMA.16816.F32 R120, R40.reuse, R36, R120 ;  /* 0x000000242878723c */ /* 0x040fe20000001878 */
[----:B------:R-:W3:Y:S03]  /*b640*/  LDL.LU R37, [R1+0x8] ;  /* 0x0000080001257983 */ /* 0x000ee60000300800 */
[----:B------:R-:W-:Y:S02]  /*b650*/  MOV R36, R206 ;  /* 0x000000ce00247202 */ /* 0x000fe40000000f00 */
[----:B------:R-:W-:Y:S02]  /*b660*/  MUFU.EX2 R206, R64 ;  /* 0x0000004000ce7308 */ /* 0x000fe40000000800 */
[-C--:B------:R-:W-:Y:S08]  /*b670*/  HMMA.16816.F32 R124, R40, R38.reuse, R124 ;  /* 0x00000026287c723c */ /* 0x080ff0000000187c */
[----:B------:R5:W-:Y:S01]  /*b680*/  MUFU.EX2 R64, R56 ;  /* 0x0000003800407308 */ /* 0x000be20000000800 */
[C---:B------:R-:W-:Y:S01]  /*b690*/  HMMA.16816.F32 R128, R28.reuse, R38, R128 ;  /* 0x000000261c80723c */ /* 0x040fe20000001880 */
[----:B------:R-:W3:Y:S03]  /*b6a0*/  LDL.LU R39, [R1+0xc] ;  /* 0x00000c0001277983 */ /* 0x000ee60000300800 */
[----:B------:R-:W-:Y:S05]  /*b6b0*/  MOV R38, R207 ;  /* 0x000000cf00267202 */ /* 0x000fea0000000f00 */
[----:B------:R-:W-:Y:S01]  /*b6c0*/  MUFU.EX2 R207, R180 ;  /* 0x000000b400cf7308 */ /* 0x000fe20000000800 */
[-C--:B-1----:R-:W-:Y:S08]  /*b6d0*/  HMMA.16816.F32 R132, R28, R44.reuse, R132 ;  /* 0x0000002c1c84723c */ /* 0x082ff00000001884 */
[C---:B------:R-:W-:Y:S04]  /*b6e0*/  HMMA.16816.F32 R136, R40.reuse, R44, R136 ;  /* 0x0000002c2888723c */ /* 0x040fe80000001888 */
[----:B------:R-:W-:Y:S02]  /*b6f0*/  MOV R45, R205 ;  /* 0x000000cd002d7202 */ /* 0x000fe40000000f00 */
[----:B------:R1:W4:Y:S02]  /*b700*/  MUFU.EX2 R205, R184 ;  /* 0x000000b800cd7308 */ /* 0x0003240000000800 */
[-C--:B------:R-:W-:Y:S03]  /*b710*/  HMMA.16816.F32 R140, R40, R46.reuse, R140 ;  /* 0x0000002e288c723c */ /* 0x080fe6000000188c */
[----:B-----5:R-:W-:Y:S01]  /*b720*/  FADD.FTZ R56, R45, R168 ;  /* 0x000000a82d387221 */ /* 0x020fe20000010000 */
[----:B------:R-:W-:Y:S02]  /*b730*/  MOV R168, R199 ;  /* 0x000000c700a87202 */ /* 0x000fe40000000f00 */
[----:B------:R-:W-:Y:S02]  /*b740*/  F2FP.F16.F32.PACK_AB R199, R214, R62 ;  /* 0x0000003ed6c7723e */ /* 0x000fe400000000ff */
[C---:B------:R-:W-:Y:S01]  /*b750*/  HMMA.16816.F32 R144, R28.reuse, R46, R144 ;  /* 0x0000002e1c90723c */ /* 0x040fe20000001890 */
[----:B------:R-:W-:Y:S03]  /*b760*/  LDSM.16.MT88.4 R44, [R173+0x1800] ;  /* 0x00180000ad2c783b */ /* 0x000fe60000004200 */
[----:B-1----:R-:W-:Y:S04]  /*b770*/  MOV R184, R183 ;  /* 0x000000b700b87202 */ /* 0x002fe80000000f00 */
[-C--:B--2---:R-:W-:Y:S08]  /*b780*/  HMMA.16816.F32 R148, R28, R48.reuse, R148 ;  /* 0x000000301c94723c */ /* 0x084ff00000001894 */
[C---:B------:R-:W-:Y:S08]  /*b790*/  HMMA.16816.F32 R152, R40.reuse, R48, R152 ;  /* 0x000000302898723c */ /* 0x040ff00000001898 */
[-C--:B------:R-:W-:Y:S08]  /*b7a0*/  HMMA.16816.F32 R156, R40, R50.reuse, R156 ;  /* 0x00000032289c723c */ /* 0x080ff0000000189c */
[C---:B------:R-:W-:Y:S01]  /*b7b0*/  HMMA.16816.F32 R160, R28.reuse, R50, R160 ;  /* 0x000000321ca0723c */ /* 0x040fe200000018a0 */
[----:B------:R-:W-:Y:S07]  /*b7c0*/  LDSM.16.MT88.4 R48, [R174+0x1800] ;  /* 0x00180000ae30783b */ /* 0x000fee0000004200 */
[-C--:B----4-:R-:W-:Y:S08]  /*b7d0*/  HMMA.16816.F32 R20, R28, R52.reuse, R20 ;  /* 0x000000341c14723c */ /* 0x090ff00000001814 */
[C---:B------:R-:W-:Y:S04]  /*b7e0*/  HMMA.16816.F32 R164, R40.reuse, R52, R164 ;  /* 0x0000003428a4723c */ /* 0x040fe800000018a4 */
[----:B------:R-:W-:Y:S01]  /*b7f0*/  FADD.FTZ R52, R223, R3 ;  /* 0x00000003df347221 */ /* 0x000fe20000010000 */
[----:B------:R-:W-:Y:S03]  /*b800*/  MOV R223, R178 ;  /* 0x000000b200df7202 */ /* 0x000fe60000000f00 */
[-C--:B------:R-:W-:Y:S01]  /*b810*/  HMMA.16816.F32 R32, R40, R54.reuse, R32 ;  /* 0x000000362820723c */ /* 0x080fe20000001820 */
[----:B------:R-:W-:Y:S02]  /*b820*/  LDSM.16.MT88.4 R40, [R228+0xf800] ;  /* 0x00f80000e428783b */ /* 0x000fe40000004200 */
[----:B------:R-:W-:Y:S01]  /*b830*/  FADD.FTZ R58, R202, R52 ;  /* 0x00000034ca3a7221 */ /* 0x000fe20000010000 */
[----:B------:R-:W-:Y:S04]  /*b840*/  F2FP.F16.F32.PACK_AB R202, R175, R205 ;  /* 0x000000cdafca723e */ /* 0x000fe800000000ff */
[----:B------:R-:W-:Y:S01]  /*b850*/  HMMA.16816.F32 R24, R28, R54, R24 ;  /* 0x000000361c18723c */ /* 0x000fe20000001818 */
[----:B------:R1:W-:Y:S08]  /*b860*/  LDSM.16.MT88.4 R52, [R173+0x3800] ;  /* 0x00380000ad34783b */ /* 0x0003f00000004200 */
[----:B------:R-:W-:Y:S01]  /*b870*/  LDSM.16.MT88.4 R28, [R229+0xf800] ;  /* 0x00f80000e51c783b */ /* 0x000fe20000004200 */
[----:B-1----:R-:W-:Y:S02]  /*b880*/  MOV R173, R198 ;  /* 0x000000c600ad7202 */ /* 0x002fe40000000f00 */
[----:B------:R-:W-:Y:S01]  /*b890*/  F2FP.F16.F32.PACK_AB R198, R213, R60 ;  /* 0x0000003cd5c6723e */ /* 0x000fe200000000ff */
[----:B---3--:R-:W-:Y:S04]  /*b8a0*/  FFMA.FTZ R0, R0, R37, R36 ;  /* 0x0000002500007223 */ /* 0x008fe80000010024 */
[----:B------:R-:W-:Y:S04]  /*b8b0*/  FADD.FTZ R0, R182, R0 ;  /* 0x00000000b6007221 */ /* 0x000fe80000010000 */
[----:B------:R-:W-:Y:S01]  /*b8c0*/  FADD.FTZ R0, R200, R0 ;  /* 0x00000000c8007221 */ /* 0x000fe20000010000 */
[----:B------:R-:W-:Y:S01]  /*b8d0*/  F2FP.F16.F32.PACK_AB R200, R207, R204 ;  /* 0x000000cccfc8723e */ /* 0x000fe200000000ff */
[----:B------:R-:W-:Y:S02]  /*b8e0*/  FFMA.FTZ R2, R2, R39, R38 ;  /* 0x0000002702027223 */ /* 0x000fe40000010026 */
[----:B------:R-:W1:Y:S02]  /*b8f0*/  LDSM.16.MT88.4 R36, [R229+0xd800] ;  /* 0x00d80000e524783b */ /* 0x000e640000004200 */
[----:B------:R-:W-:Y:S01]  /*b900*/  FADD.FTZ R3, R224, R2 ;  /* 0x00000002e0037221 */ /* 0x000fe20000010000 */
[----:B------:R-:W-:Y:S01]  /*b910*/  FADD.FTZ R2, R203, R56 ;  /* 0x00000038cb027221 */ /* 0x000fe20000010000 */
[----:B------:R-:W-:Y:S02]  /*b920*/  F2FP.F16.F32.PACK_AB R203, R212, R66 ;  /* 0x00000042d4cb723e */ /* 0x000fe400000000ff */
[----:B------:R-:W-:Y:S01]  /*b930*/  FADD.FTZ R57, R201, R3 ;  /* 0x00000003c9397221 */ /* 0x000fe20000010000 */
[----:B------:R-:W-:Y:S01]  /*b940*/  F2FP.F16.F32.PACK_AB R201, R206, R67 ;  /* 0x00000043cec9723e */ /* 0x000fe200000000ff */
[----:B------:R-:W-:Y:S01]  /*b950*/  FADD.FTZ R56, R176, R2 ;  /* 0x00000002b0387221 */ /* 0x000fe20000010000 */
[----:B------:R-:W-:Y:S02]  /*b960*/  MOV R2, R197 ;  /* 0x000000c500027202 */ /* 0x000fe40000000f00 */
[----:B------:R-:W-:Y:S02]  /*b970*/  F2FP.F16.F32.PACK_AB R197, R59, R61 ;  /* 0x0000003d3bc5723e */ /* 0x000fe400000000ff */
[----:B------:R-:W-:Y:S01]  /*b980*/  MOV R3, R196 ;  /* 0x000000c400037202 */ /* 0x000fe20000000f00 */
[-C--:B------:R-:W-:Y:S01]  /*b990*/  HMMA.16816.F32 R180, R200, R188.reuse, R4 ;  /* 0x000000bcc8b4723c */ /* 0x080fe20000001804 */
[----:B------:R2:W3:Y:S04]  /*b9a0*/  LDSM.16.MT88.4 R4, [R174+0x3800] ;  /* 0x00380000ae04783b */ /* 0x0004e80000004200 */
[----:B------:R-:W-:Y:S01]  /*b9b0*/  F2FP.F16.F32.PACK_AB R196, R65, R64 ;  /* 0x0000004041c4723e */ /* 0x000fe200000000ff */
[----:B------:R-:W-:Y:S01]  /*b9c0*/  FADD.FTZ R3, R3, R58 ;  /* 0x0000003a03037221 */ /* 0x000fe20000010000 */
[----:B------:R-:W-:Y:S01]  /*b9d0*/  MOV R224, R177 ;  /* 0x000000b100e07202 */ /* 0x000fe20000000f00 */
[----:B------:R-:W-:Y:S04]  /*b9e0*/  FADD.FTZ R2, R2, R57 ;  /* 0x0000003902027221 */ /* 0x000fe80000010000 */
[C---:B------:R-:W-:Y:S04]  /*b9f0*/  HMMA.16816.F32 R176, R196.reuse, R188, R8 ;  /* 0x000000bcc4b0723c */ /* 0x040fe80000001808 */
[----:B------:R-:W-:Y:S01]  /*ba00*/  MOV R8, R184 ;  /* 0x000000b800087202 */ /* 0x000fe20000000f00 */
[----:B------:R-:W-:Y:S01]  /*ba10*/  FADD.FTZ R2, R251, R2 ;  /* 0x00000002fb027221 */ /* 0x000fe20000010000 */
[----:B------:R-:W-:Y:S02]  /*ba20*/  MOV R9, R187 ;  /* 0x000000bb00097202 */ /* 0x000fe40000000f00 */
[----:B------:R-:W-:Y:S01]  /*ba30*/  MOV R10, R185 ;  /* 0x000000b9000a7202 */ /* 0x000fe20000000f00 */
[----:B------:R-:W-:Y:S01]  /*ba40*/  FADD.FTZ R0, R8, R0 ;  /* 0x0000000008007221 */ /* 0x000fe20000010000 */
[----:B------:R-:W-:Y:S01]  /*ba50*/  MOV R11, R186 ;  /* 0x000000ba000b7202 */ /* 0x000fe20000000f00 */
[----:B------:R-:W-:Y:S01]  /*ba60*/  FADD.FTZ R3, R9, R3 ;  /* 0x0000000309037221 */ /* 0x000fe20000010000 */
[-C--:B------:R-:W-:Y:S03]  /*ba70*/  HMMA.16816.F32 R184, R196, R190.reuse, R12 ;  /* 0x000000bec4b8723c */ /* 0x080fe6000000180c */
[----:B------:R-:W-:Y:S01]  /*ba80*/  FADD.FTZ R9, R252, R2 ;  /* 0x00000002fc097221 */ /* 0x000fe20000010000 */
[----:B------:R-:W-:Y:S01]  /*ba90*/  FADD.FTZ R0, R250, R0 ;  /* 0x00000000fa007221 */ /* 0x000fe20000010000 */
[----:B------:R-:W-:Y:S01]  /*baa0*/  FADD.FTZ R11, R11, R56 ;  /* 0x000000380b0b7221 */ /* 0x000fe20000010000 */
[----:B--2---:R-:W-:Y:S02]  /*bab0*/  MOV R174, R169 ;  /* 0x000000a900ae7202 */ /* 0x004fe40000000f00 */
[C---:B------:R-:W-:Y:S04]  /*bac0*/  HMMA.16816.F32 R188, R200.reuse, R190, R16 ;  /* 0x000000bec8bc723c */ /* 0x040fe80000001810 */
        /* <DEDUP_REMOVED lines=30> */
[----:B------:R-:W-:Y:S02]  /*bcb0*/  MOV R168, R171 ;  /* 0x000000ab00a87202 */ /* 0x000fe40000000f00 */
[C---:B------:R-:W-:Y:S04]  /*bcc0*/  HMMA.16816.F32 R88, R196.reuse, R44, R88 ;  /* 0x0000002cc458723c */ /* 0x040fe80000001858 */
[----:B------:R-:W-:Y:S01]  /*bcd0*/  FADD.FTZ R2, R211, R2 ;  /* 0x00000002d3027221 */ /* 0x000fe20000010000 */
[----:B------:R-:W-:Y:S01]  /*bce0*/  FADD.FTZ R9, R220, R3 ;  /* 0x00000003dc097221 */ /* 0x000fe20000010000 */
[----:B------:R-:W-:Y:S02]  /*bcf0*/  FADD.FTZ R3, R217, R8 ;  /* 0x00000008d9037221 */ /* 0x000fe40000010000 */
[-C--:B------:R-:W-:Y:S03]  /*bd00*/  HMMA.16816.F32 R92, R196, R46.reuse, R92 ;  /* 0x0000002ec45c723c */ /* 0x080fe6000000185c */
[----:B------:R-:W-:Y:S01]  /*bd10*/  FADD.FTZ R8, R67, R3 ;  /* 0x0000000343087221 */ /* 0x000fe20000010000 */
[----:B------:R-:W-:Y:S04]  /*bd20*/  FADD.FTZ R9, R204, R9 ;  /* 0x00000009cc097221 */ /* 0x000fe80000010000 */
        /* <DEDUP_REMOVED lines=27> */
[----:B------:R-:W-:Y:S02]  /*bee0*/  FADD.FTZ R5, R66, R2 ;  /* 0x0000000242057221 */ /* 0x000fe40000010000 */
[----:B------:R-:W-:Y:S01]  /*bef0*/  FADD.FTZ R2, R62, R4 ;  /* 0x000000043e027221 */ /* 0x000fe20000010000 */
[----:B------:R-:W-:Y:S01]  /*bf00*/  FADD.FTZ R4, R175, R8 ;  /* 0x00000008af047221 */ /* 0x000fe20000010000 */
[----:B------:R-:W-:Y:S01]  /*bf10*/  FADD.FTZ R3, R60, R0 ;  /* 0x000000003c037221 */ /* 0x000fe20000010000 */
[----:B------:R-:W-:Y:S03]  /*bf20*/  HMMA.16816.F32 R200, R200, R6, R24 ;  /* 0x00000006c8c8723c */ /* 0x000fe60000001818 */
[----:B------:R1:W-:Y:S01]  /*bf30*/  STL [R1+0x4], R4 ;  /* 0x0000040401007387 */ /* 0x0003e20000100800 */
[----:B------:R-:W-:Y:S01]  /*bf40*/  FADD.FTZ R3, R213, R3 ;  /* 0x00000003d5037221 */ /* 0x000fe20000010000 */
[----:B------:R-:W-:Y:S01]  /*bf50*/  FADD.FTZ R2, R214, R2 ;  /* 0x00000002d6027221 */ /* 0x000fe20000010000 */
[----:B------:R-:W-:Y:S04]  /*bf60*/  IADD3 R0, PT, PT, R239, -0x1, RZ ;  /* 0xffffffffef007810 */ /* 0x000fe80007ffe0ff */
[----:B------:R-:W-:Y:S01]  /*bf70*/  MOV R239, R0 ;  /* 0x0000000000ef7202 */ /* 0x000fe20000000f00 */
[----:B-1----:R-:W-:Y:S05]  /*bf80*/  FADD.FTZ R4, R212, R5 ;  /* 0x00000005d4047221 */ /* 0x002fea0000010000 */
[----:B------:R-:W-:Y:S04]  /*bf90*/  STL [R1], R4 ;  /* 0x0000000401007387 */ /* 0x000fe80000100800 */
[----:B------:R1:W-:Y:S04]  /*bfa0*/  STL [R1+0xc], R3 ;  /* 0x00000c0301007387 */ /* 0x0003e80000100800 */
[----:B------:R2:W-:Y:S01]  /*bfb0*/  STL [R1+0x8], R2 ;  /* 0x0000080201007387 */ /* 0x0005e20000100800 */
[----:B-1----:R-:W-:Y:S01]  /*bfc0*/  MOV R3, R172 ;  /* 0x000000ac00037202 */ /* 0x002fe20000000f00 */
[----:B------:R-:W-:Y:S06]  /*bfd0*/  @P2 BRA `(.L_x_210) ;  /* 0xffffffc4008c2947 */ /* 0x000fec000383ffff */
.L_x_209:
[----:B--2---:R-:W2:Y:S04]  /*bfe0*/  LDL.LU R2, [R1+0x4] ;  /* 0x0000040001027983 */ /* 0x004ea80000300800 */
[----:B------:R-:W3:Y:S04]  /*bff0*/  LDL.LU R7, [R1] ;  /* 0x0000000001077983 */ /* 0x000ee80000300800 */
[----:B------:R-:W4:Y:S04]  /*c000*/  LDL.LU R6, [R1+0xc] ;  /* 0x00000c0001067983 */ /* 0x000f280000300800 */
[----:B------:R-:W4:Y:S04]  /*c010*/  LDL.LU R5, [R1+0x8] ;  /* 0x0000080001057983 */ /* 0x000f280000300800 */
[----:B------:R-:W4:Y:S01]  /*c020*/  LDL R204, [R1+0x18] ;  /* 0x0000180001cc7983 */ /* 0x000f220000100800 */
[----:B------:R-:W-:-:S04]  /*c030*/  MOV R66, 0x10 ;  /* 0x0000001000427802 */ /* 0x000fc80000000f00 */
[----:B------:R-:W-:Y:S02]  /*c040*/  SEL R66, R66, 0xfffffff0, !P0 ;  /* 0xfffffff042427807 */ /* 0x000fe40004000000 */
[----:B------:R-:W-:Y:S01]  /*c050*/  LOP3.LUT P0, RZ, R234, 0x8, RZ, 0xc0, !PT ;  /* 0x00000008eaff7812 */ /* 0x000fe2000780c0ff */
[----:B--2---:R-:W1:Y:S04]  /*c060*/  SHFL.BFLY PT, R4, R2, 0x2, 0x1f ;  /* 0x0c401f0002047f89 */ /* 0x004e6800000e0000 */
[----:B---3--:R-:W2:Y:S04]  /*c070*/  SHFL.BFLY PT, R0, R7, 0x2, 0x1f ;  /* 0x0c401f0007007f89 */ /* 0x008ea800000e0000 */
[----:B----4-:R-:W3:Y:S01]  /*c080*/  SHFL.BFLY PT, R3, R6, 0x2, 0x1f ;  /* 0x0c401f0006037f89 */ /* 0x010ee200000e0000 */
[----:B-1----:R-:W-:-:S03]  /*c090*/  FADD.FTZ R4, R4, R2 ;  /* 0x0000000204047221 */ /* 0x002fc60000010000 */
[----:B------:R-:W1:Y:S01]  /*c0a0*/  SHFL.BFLY PT, R2, R5, 0x2, 0x1f ;  /* 0x0c401f0005027f89 */ /* 0x000e6200000e0000 */
[----:B--2---:R-:W-:-:S03]  /*c0b0*/  FADD.FTZ R0, R0, R7 ;  /* 0x0000000700007221 */ /* 0x004fc60000010000 */
[----:B------:R-:W2:Y:S01]  /*c0c0*/  SHFL.BFLY PT, R168, R4, 0x1, 0x1f ;  /* 0x0c201f0004a87f89 */ /* 0x000ea200000e0000 */
[----:B---3--:R-:W-:-:S03]  /*c0d0*/  FADD.FTZ R3, R3, R6 ;  /* 0x0000000603037221 */ /* 0x008fc60000010000 */
[----:B------:R-:W3:Y:S04]  /*c0e0*/  SHFL.BFLY PT, R173, R0, 0x1, 0x1f ;  /* 0x0c201f0000ad7f89 */ /* 0x000ee800000e0000 */
[----:B------:R-:W4:Y:S01]  /*c0f0*/  SHFL.BFLY PT, R174, R3, 0x1, 0x1f ;  /* 0x0c201f0003ae7f89 */ /* 0x000f2200000e0000 */
[----:B-1----:R-:W-:Y:S01]  /*c100*/  FADD.FTZ R2, R2, R5 ;  /* 0x0000000502027221 */ /* 0x002fe20000010000 */
[----:B--2---:R-:W-:-:S04]  /*c110*/  FADD.FTZ R168, R4, R168 ;  /* 0x000000a804a87221 */ /* 0x004fc80000010000 */
[----:B------:R-:W1:Y:S01]  /*c120*/  SHFL.BFLY PT, R175, R2, 0x1, 0x1f ;  /* 0x0c201f0002af7f89 */ /* 0x000e6200000e0000 */
[----:B------:R-:W2:Y:S01]  /*c130*/  MUFU.RCP R4, R168 ;  /* 0x000000a800047308 */ /* 0x000ea20000001000 */
[----:B---3--:R-:W-:Y:S01]  /*c140*/  FADD.FTZ R173, R0, R173 ;  /* 0x000000ad00ad7221 */ /* 0x008fe20000010000 */
[----:B------:R-:W-:-:S06]  /*c150*/  SHF.L.U32 R0, R234, 0x4, RZ ;  /* 0x00000004ea007819 */ /* 0x000fcc00000006ff */
[----:B------:R-:W3:Y:S01]  /*c160*/  MUFU.RCP R6, R173 ;  /* 0x000000ad00067308 */ /* 0x000ee20000001000 */
[----:B------:R-:W-:Y:S02]  /*c170*/  SHF.L.U32 R5, R234, 0x1, RZ ;  /* 0x00000001ea057819 */ /* 0x000fe400000006ff */
[----:B------:R-:W-:Y:S02]  /*c180*/  LOP3.LUT R0, R0, 0x1c0, RZ, 0xc0, !PT ;  /* 0x000001c000007812 */ /* 0x000fe400078ec0ff */
[----:B------:R-:W-:Y:S02]  /*c190*/  FSETP.NE.FTZ.AND P4, PT, R168, RZ, PT ;  /* 0x000000ffa800720b */ /* 0x000fe40003f95000 */
[--C-:B-----5:R-:W-:Y:S02]  /*c1a0*/  LOP3.LUT R232, R232, 0x6, R5.reuse, 0xf8, !PT ;  /* 0x00000006e8e87812 */ /* 0x120fe400078ef805 */
[----:B------:R-:W-:Y:S02]  /*c1b0*/  LOP3.LUT R5, R0, 0x38, R5, 0xf8, !PT ;  /* 0x0000003800057812 */ /* 0x000fe400078ef805 */
[----:B------:R-:W-:-:S02]  /*c1c0*/  FSETP.NE.FTZ.AND P3, PT, R173, RZ, PT ;  /* 0x000000ffad00720b */ /* 0x000fc40003f75000 */
[----:B--2---:R-:W-:Y:S01]  /*c1d0*/  FSEL R0, R4, 1, P4 ;  /* 0x3f80000004007808 */ /* 0x004fe20002000000 */
[----:B----4-:R-:W-:Y:S01]  /*c1e0*/  FADD.FTZ R174, R3, R174 ;  /* 0x000000ae03ae7221 */ /* 0x010fe20000010000 */
[----:B-1----:R-:W-:Y:S01]  /*c1f0*/  FADD.FTZ R175, R2, R175 ;  /* 0x000000af02af7221 */ /* 0x002fe20000010000 */
[----:B---3--:R-:W-:Y:S02]  /*c200*/  FSEL R3, R6, 1, P3 ;  /* 0x3f80000006037808 */ /* 0x008fe40001800000 */
        /* <DEDUP_REMOVED lines=32> */
[----:B------:R-:W1:Y:S08]  /*c410*/  MUFU.RCP R2, R174 ;  /* 0x000000ae00027308 */ /* 0x000e700000001000 */
[----:B------:R-:W2:Y:S01]  /*c420*/  MUFU.RCP R0, R175 ;  /* 0x000000af00007308 */ /* 0x000ea20000001000 */
[----:B------:R-:W-:-:S02]  /*c430*/  FSETP.NE.FTZ.AND P2, PT, R174, RZ, PT ;  /* 0x000000ffae00720b */ /* 0x000fc40003f55000 */
[----:B------:R-:W-:Y:S02]  /*c440*/  FSETP.NE.FTZ.AND P1, PT, R175, RZ, PT ;  /* 0x000000ffaf00720b */ /* 0x000fe40003f35000 */
[----:B------:R-:W-:Y:S01]  /*c450*/  LOP3.LUT R5, R232, R5, RZ, 0xfc, !PT ;  /* 0x00000005e8057212 */ /* 0x000fe200078efcff */
[C---:B------:R-:W-:Y:S01]  /*c460*/  FMUL.FTZ R182, R3.reuse, R182 ;  /* 0x000000b603b67220 */ /* 0x040fe20000410000 */
[C---:B------:R-:W-:Y:S01]  /*c470*/  FMUL.FTZ R183, R3.reuse, R183 ;  /* 0x000000b703b77220 */ /* 0x040fe20000410000 */
[----:B-1----:R-:W-:Y:S01]  /*c480*/  FSEL R2, R2, 1, P2 ;  /* 0x3f80000002027808 */ /* 0x002fe20001000000 */
[C---:B------:R-:W-:Y:S01]  /*c490*/  FMUL.FTZ R190, R3.reuse, R190 ;  /* 0x000000be03be7220 */ /* 0x040fe20000410000 */
[----:B------:R-:W-:Y:S01]  /*c4a0*/  FMUL.FTZ R191, R3, R191 ;  /* 0x000000bf03bf7220 */ /* 0x000fe20000410000 */
[----:B------:R-:W-:Y:S02]  /*c4b0*/  LEA R5, R5, UR5, 0x1 ;  /* 0x0000000505057c11 */ /* 0x000fe4000f8e08ff */
[----:B--2---:R-:W-:Y:S01]  /*c4c0*/  FSEL R0, R0, 1, P1 ;  /* 0x3f80000000007808 */ /* 0x004fe20000800000 */
[C---:B------:R-:W-:Y:S01]  /*c4d0*/  FMUL.FTZ R176, R2.reuse, R176 ;  /* 0x000000b002b07220 */ /* 0x040fe20000410000 */
[----:B------:R-:W-:Y:S01]  /*c4e0*/  FMUL.FTZ R65, R2, R177 ;  /* 0x000000b102417220 */ /* 0x000fe20000410000 */
[----:B------:R-:W-:-:S02]  /*c4f0*/  FMUL.FTZ R70, R3, R70 ;  /* 0x0000004603467220 */ /* 0x000fc40000410000 */
        /* <DEDUP_REMOVED lines=90> */
[----:B------:R-:W-:-:S02]  /*caa0*/  F2FP.F16.F32.PACK_AB R3, R183, R182 ;  /* 0x000000b6b703723e */ /* 0x000fc400000000ff */
[----:B------:R-:W-:Y:S02]  /*cab0*/  F2FP.F16.F32.PACK_AB R15, R15, R68 ;  /* 0x000000440f0f723e */ /* 0x000fe400000000ff */
[----:B------:R-:W-:Y:S02]  /*cac0*/  F2FP.F16.F32.PACK_AB R2, R189, R188 ;  /* 0x000000bcbd02723e */ /* 0x000fe400000000ff */
[----:B------:R-:W-:Y:S02]  /*cad0*/  F2FP.F16.F32.PACK_AB R0, R191, R190 ;  /* 0x000000bebf00723e */ /* 0x000fe400000000ff */
[----:B------:R-:W-:Y:S02]  /*cae0*/  MOV R68, 0x20 ;  /* 0x0000002000447802 */ /* 0x000fe40000000f00 */
[----:B------:R-:W-:Y:S02]  /*caf0*/  IADD3 R4, PT, PT, R5, R66, RZ ;  /* 0x0000004205047210 */ /* 0x000fe40007ffe0ff */
[----:B------:R-:W-:-:S02]  /*cb00*/  F2FP.F16.F32.PACK_AB R65, R65, R176 ;  /* 0x000000b04141723e */ /* 0x000fc400000000ff */
[----:B------:R-:W-:Y:S01]  /*cb10*/  F2FP.F16.F32.PACK_AB R8, R8, R178 ;  /* 0x000000b20808723e */ /* 0x000fe200000000ff */
[----:B------:R1:W-:Y:S01]  /*cb20*/  STS [R5], R6 ;  /* 0x0000000605007388 */ /* 0x0003e20000000800 */
[----:B------:R-:W-:-:S03]  /*cb30*/  F2FP.F16.F32.PACK_AB R9, R9, R186 ;  /* 0x000000ba0909723e */ /* 0x000fc600000000ff */
[----:B------:R-:W-:Y:S04]  /*cb40*/  STS [R5+0x400], R3 ;  /* 0x0004000305007388 */ /* 0x000fe80000000800 */
[----:B------:R2:W-:Y:S04]  /*cb50*/  STS [R4], R2 ;  /* 0x0000000204007388 */ /* 0x0005e80000000800 */
[----:B------:R3:W-:Y:S04]  /*cb60*/  STS [R4+0x400], R0 ;  /* 0x0004000004007388 */ /* 0x0007e80000000800 */
[----:B------:R-:W-:Y:S04]  /*cb70*/  STS [R5+0x2000], R65 ;  /* 0x0020004105007388 */ /* 0x000fe80000000800 */
[----:B------:R-:W-:Y:S01]  /*cb80*/  STS [R5+0x2400], R8 ;  /* 0x0024000805007388 */ /* 0x000fe20000000800 */
[----:B-1----:R-:W-:-:S02]  /*cb90*/  SEL R6, R68, 0xffffffe0, !P0 ;  /* 0xffffffe044067807 */ /* 0x002fc40004000000 */
[----:B------:R-:W-:Y:S01]  /*cba0*/  LOP3.LUT P0, RZ, R234, 0x10, RZ, 0xc0, !PT ;  /* 0x00000010eaff7812 */ /* 0x000fe2000780c0ff */
[----:B------:R1:W-:Y:S01]  /*cbb0*/  STS [R4+0x2400], R9 ;  /* 0x0024000904007388 */ /* 0x0003e20000000800 */
[----:B------:R-:W-:Y:S02]  /*cbc0*/  F2FP.F16.F32.PACK_AB R7, R7, R184 ;  /* 0x000000b80707723e */ /* 0x000fe400000000ff */
[C---:B--2---:R-:W-:Y:S02]  /*cbd0*/  IADD3 R2, PT, PT, R5.reuse, R6, RZ ;  /* 0x0000000605027210 */ /* 0x044fe40007ffe0ff */
[----:B------:R-:W-:Y:S02]  /*cbe0*/  F2FP.F16.F32.PACK_AB R14, R14, R70 ;  /* 0x000000460e0e723e */ /* 0x000fe400000000ff */
[----:B---3--:R-:W-:Y:S02]  /*cbf0*/  IADD3 R0, PT, PT, R5, 0x40, RZ ;  /* 0x0000004005007810 */ /* 0x008fe40007ffe0ff */
[----:B------:R-:W-:-:S02]  /*cc00*/  F2FP.F16.F32.PACK_AB R11, R11, R80 ;  /* 0x000000500b0b723e */ /* 0x000fc400000000ff */
[----:B------:R-:W-:Y:S02]  /*cc10*/  F2FP.F16.F32.PACK_AB R10, R10, R82 ;  /* 0x000000520a0a723e */ /* 0x000fe400000000ff */
[----:B------:R-:W-:Y:S01]  /*cc20*/  IADD3 R3, PT, PT, R66, R2, RZ ;  /* 0x0000000242037210 */ /* 0x000fe20007ffe0ff */
[----:B-1----:R-:W1:Y:S01]  /*cc30*/  LDC.U8 R9, c[0x0][0x549] ;  /* 0x00015240ff097b82 */ /* 0x002e620000000000 */
[----:B------:R-:W-:Y:S02]  /*cc40*/  @P0 IADD3 R0, PT, PT, R5, -0x40, RZ ;  /* 0xffffffc005000810 */ /* 0x000fe40007ffe0ff */
[----:B------:R-:W-:Y:S02]  /*cc50*/  F2FP.F16.F32.PACK_AB R13, R13, R72 ;  /* 0x000000480d0d723e */ /* 0x000fe400000000ff */
[----:B------:R-:W-:Y:S01]  /*cc60*/  F2FP.F16.F32.PACK_AB R12, R12, R74 ;  /* 0x0000004a0c0c723e */ /* 0x000fe200000000ff */
[----:B------:R2:W-:Y:S01]  /*cc70*/  STS [R4+0x2000], R7 ;  /* 0x0020000704007388 */ /* 0x0005e20000000800 */
[----:B------:R-:W-:-:S02]  /*cc80*/  F2FP.F16.F32.PACK_AB R20, R20, R76 ;  /* 0x0000004c1414723e */ /* 0x000fc400000000ff */
[----:B------:R-:W-:Y:S01]  /*cc90*/  F2FP.F16.F32.PACK_AB R19, R19, R78 ;  /* 0x0000004e1313723e */ /* 0x000fe200000000ff */
[----:B------:R-:W-:Y:S01]  /*cca0*/  STS [R2], R15 ;  /* 0x0000000f02007388 */ /* 0x000fe20000000800 */
[----:B------:R-:W-:Y:S02]  /*ccb0*/  F2FP.F16.F32.PACK_AB R18, R18, R84 ;  /* 0x000000541212723e */ /* 0x000fe400000000ff */
[----:B------:R-:W-:Y:S01]  /*ccc0*/  F2FP.F16.F32.PACK_AB R17, R17, R86 ;  /* 0x000000561111723e */ /* 0x000fe200000000ff */
[----:B------:R-:W-:Y:S01]  /*ccd0*/  STS [R2+0x400], R14 ;  /* 0x0004000e02007388 */ /* 0x000fe20000000800 */
[----:B------:R-:W-:Y:S02]  /*cce0*/  F2FP.F16.F32.PACK_AB R16, R16, R96 ;  /* 0x000000601010723e */ /* 0x000fe400000000ff */
[----:B------:R-:W-:Y:S01]  /*ccf0*/  F2FP.F16.F32.PACK_AB R21, R21, R98 ;  /* 0x000000621515723e */ /* 0x000fe200000000ff */
[----:B------:R3:W-:Y:S01]  /*cd00*/  STS [R3], R11 ;  /* 0x0000000b03007388 */ /* 0x0007e20000000800 */
[----:B------:R-:W-:-:S02]  /*cd10*/  IADD3 R8, PT, PT, R6, R0, RZ ;  /* 0x0000000006087210 */ /* 0x000fc40007ffe0ff */
[----:B------:R-:W-:Y:S01]  /*cd20*/  F2FP.F16.F32.PACK_AB R23, R23, R88 ;  /* 0x000000581717723e */ /* 0x000fe200000000ff */
[----:B------:R4:W-:Y:S01]  /*cd30*/  STS [R3+0x400], R10 ;  /* 0x0004000a03007388 */ /* 0x0009e20000000800 */
[----:B------:R-:W-:Y:S02]  /*cd40*/  F2FP.F16.F32.PACK_AB R22, R22, R90 ;  /* 0x0000005a1616723e */ /* 0x000fe400000000ff */
[----:B------:R-:W-:Y:S01]  /*cd50*/  F2FP.F16.F32.PACK_AB R64, R64, R92 ;  /* 0x0000005c4040723e */ /* 0x000fe200000000ff */
[----:B------:R-:W-:Y:S01]  /*cd60*/  STS [R2+0x2000], R13 ;  /* 0x0020000d02007388 */ /* 0x000fe20000000800 */
[----:B------:R-:W-:Y:S02]  /*cd70*/  F2FP.F16.F32.PACK_AB R63, R63, R94 ;  /* 0x0000005e3f3f723e */ /* 0x000fe400000000ff */
[----:B--2---:R-:W-:Y:S01]  /*cd80*/  IADD3 R7, PT, PT, R66, R0, RZ ;  /* 0x0000000042077210 */ /* 0x004fe20007ffe0ff */
[----:B------:R-:W-:Y:S01]  /*cd90*/  STS [R2+0x2400], R12 ;  /* 0x0024000c02007388 */ /* 0x000fe20000000800 */
[----:B------:R-:W-:-:S02]  /*cda0*/  F2FP.F16.F32.PACK_AB R62, R62, R100 ;  /* 0x000000643e3e723e */ /* 0x000fc400000000ff */
[----:B------:R-:W-:Y:S01]  /*cdb0*/  F2FP.F16.F32.PACK_AB R61, R61, R102 ;  /* 0x000000663d3d723e */ /* 0x000fe200000000ff */
[----:B------:R2:W-:Y:S01]  /*cdc0*/  STS [R3+0x2000], R20 ;  /* 0x0020001403007388 */ /* 0x0005e20000000800 */
[----:B------:R-:W-:Y:S02]  /*cdd0*/  F2FP.F16.F32.PACK_AB R58, R58, R112 ;  /* 0x000000703a3a723e */ /* 0x000fe400000000ff */
[----:B------:R-:W-:Y:S01]  /*cde0*/  F2FP.F16.F32.PACK_AB R57, R57, R114 ;  /* 0x000000723939723e */ /* 0x000fe200000000ff */
[----:B------:R-:W-:Y:S01]  /*cdf0*/  STS [R3+0x2400], R19 ;  /* 0x0024001303007388 */ /* 0x000fe20000000800 */
[----:B------:R-:W-:Y:S02]  /*ce00*/  IADD3 R6, PT, PT, R66, R8, RZ ;  /* 0x0000000842067210 */ /* 0x000fe40007ffe0ff */
[----:B------:R-:W-:Y:S01]  /*ce10*/  F2FP.F16.F32.PACK_AB R60, R60, R104 ;  /* 0x000000683c3c723e */ /* 0x000fe200000000ff */
[----:B------:R-:W-:Y:S01]  /*ce20*/  STS [R0], R18 ;  /* 0x0000001200007388 */ /* 0x000fe20000000800 */
[----:B------:R-:W-:Y:S01]  /*ce30*/  F2FP.F16.F32.PACK_AB R59, R59, R106 ;  /* 0x0000006a3b3b723e */ /* 0x000fe200000000ff */
[----:B---3--:R-:W3:Y:S02]  /*ce40*/  @P4 LDC R11, c[0x0][0x458] ;  /* 0x00011600ff0b4b82 */ /* 0x008ee40000000800 */
[----:B------:R-:W-:Y:S01]  /*ce50*/  STS [R0+0x400], R17 ;  /* 0x0004001100007388 */ /* 0x000fe20000000800 */
[----:B------:R-:W-:-:S02]  /*ce60*/  F2FP.F16.F32.PACK_AB R56, R56, R108 ;  /* 0x0000006c3838723e */ /* 0x000fc400000000ff */
[----:B------:R-:W-:Y:S01]  /*ce70*/  F2FP.F16.F32.PACK_AB R55, R55, R110 ;  /* 0x0000006e3737723e */ /* 0x000fe200000000ff */
[----:B------:R1:W-:Y:S01]  /*ce80*/  STS [R7], R16 ;  /* 0x0000001007007388 */ /* 0x0003e20000000800 */
[----:B------:R-:W-:Y:S01]  /*ce90*/  F2FP.F16.F32.PACK_AB R54, R54, R116 ;  /* 0x000000743636723e */ /* 0x000fe200000000ff */
[----:B----4-:R-:W4:Y:S02]  /*cea0*/  @P3 LDC R10, c[0x0][0x458] ;  /* 0x00011600ff0a3b82 */ /* 0x010f240000000800 */
[----:B------:R-:W-:Y:S01]  /*ceb0*/  STS [R7+0x400], R21 ;  /* 0x0004001507007388 */ /* 0x000fe20000000800 */
[----:B------:R-:W-:-:S03]  /*cec0*/  F2FP.F16.F32.PACK_AB R53, R53, R118 ;  /* 0x000000763535723e */ /* 0x000fc600000000ff */
[----:B------:R-:W-:Y:S01]  /*ced0*/  STS [R0+0x2000], R23 ;  /* 0x0020001700007388 */ /* 0x000fe20000000800 */
[----:B------:R-:W-:Y:S01]  /*cee0*/  F2FP.F16.F32.PACK_AB R50, R50, R128 ;  /* 0x000000803232723e */ /* 0x000fe200000000ff */
[----:B--2---:R-:W2:Y:S02]  /*cef0*/  LDC R20, c[0x0][0x434] ;  /* 0x00010d00ff147b82 */ /* 0x004ea40000000800 */
[----:B------:R-:W-:Y:S01]  /*cf00*/  STS [R0+0x2400], R22 ;  /* 0x0024001600007388 */ /* 0x000fe20000000800 */
[----:B------:R-:W-:-:S03]  /*cf10*/  F2FP.F16.F32.PACK_AB R49, R49, R130 ;  /* 0x000000823131723e */ /* 0x000fc600000000ff */
[----:B------:R-:W-:Y:S01]  /*cf20*/  STS [R7+0x2000], R64 ;  /* 0x0020004007007388 */ /* 0x000fe20000000800 */
[----:B------:R-:W-:-:S03]  /*cf30*/  F2FP.F16.F32.PACK_AB R52, R52, R120 ;  /* 0x000000783434723e */ /* 0x000fc600000000ff */
[----:B------:R-:W-:Y:S01]  /*cf40*/  STS [R7+0x2400], R63 ;  /* 0x0024003f07007388 */ /* 0x000fe20000000800 */
[----:B------:R-:W-:-:S03]  /*cf50*/  F2FP.F16.F32.PACK_AB R51, R51, R122 ;  /* 0x0000007a3333723e */ /* 0x000fc600000000ff */
[----:B------:R-:W-:Y:S01]  /*cf60*/  STS [R8], R62 ;  /* 0x0000003e08007388 */ /* 0x000fe20000000800 */
[----:B------:R-:W-:Y:S01]  /*cf70*/  F2FP.F16.F32.PACK_AB R48, R48, R124 ;  /* 0x0000007c3030723e */ /* 0x000fe200000000ff */
[----:B-1----:R-:W1:Y:S02]  /*cf80*/  @P2 LDC R16, c[0x0][0x458] ;  /* 0x00011600ff102b82 */ /* 0x002e640000000800 */
[----:B------:R-:W-:Y:S01]  /*cf90*/  STS [R8+0x400], R61 ;  /* 0x0004003d08007388 */ /* 0x000fe20000000800 */
[----:B------:R-:W-:Y:S02]  /*cfa0*/  F2FP.F16.F32.PACK_AB R47, R47, R126 ;  /* 0x0000007e2f2f723e */ /* 0x000fe400000000ff */
[----:B------:R-:W-:Y:S01]  /*cfb0*/  ISETP.NE.AND P0, PT, R9, RZ, PT ;  /* 0x000000ff0900720c */ /* 0x000fe20003f05270 */
[----:B------:R-:W-:Y:S01]  /*cfc0*/  STS [R6], R58 ;  /* 0x0000003a06007388 */ /* 0x000fe20000000800 */
[----:B------:R-:W-:-:S03]  /*cfd0*/  F2FP.F16.F32.PACK_AB R46, R46, R132 ;  /* 0x000000842e2e723e */ /* 0x000fc600000000ff */
[----:B------:R-:W-:Y:S01]  /*cfe0*/  STS [R6+0x400], R57 ;  /* 0x0004003906007388 */ /* 0x000fe20000000800 */
        /* <DEDUP_REMOVED lines=25> */
[----:B------:R-:W-:Y:S04]  /*d180*/  STS [R2+0x4000], R46 ;  /* 0x0040002e02007388 */ /* 0x000fe80000000800 */
        /* <DEDUP_REMOVED lines=13> */
[----:B---3--:R-:W2:Y:S01]  /*d260*/  @P0 LDC R3, c[0x0][0x430] ;  /* 0x00010c00ff030b82 */ /* 0x008ea20000000800 */
[----:B------:R-:W-:-:S02]  /*d270*/  F2FP.F16.F32.PACK_AB R32, R32, R156 ;  /* 0x0000009c2020723e */ /* 0x000fc400000000ff */
[----:B------:R-:W-:Y:S02]  /*d280*/  F2FP.F16.F32.PACK_AB R31, R31, R158 ;  /* 0x0000009e1f1f723e */ /* 0x000fe400000000ff */
[----:B------:R-:W-:Y:S02]  /*d290*/  ISETP.NE.AND P6, PT, R204, -0x1, PT ;  /* 0xffffffffcc00780c */ /* 0x000fe40003fc5270 */
[----:B------:R-:W-:Y:S02]  /*d2a0*/  F2FP.F16.F32.PACK_AB R30, R30, R192 ;  /* 0x000000c01e1e723e */ /* 0x000fe400000000ff */
[----:B------:R-:W-:Y:S01]  /*d2b0*/  F2FP.F16.F32.PACK_AB R29, R29, R194 ;  /* 0x000000c21d1d723e */ /* 0x000fe200000000ff */
[----:B----4-:R-:W2:Y:S01]  /*d2c0*/  LDC R0, c[0x0][0x434] ;  /* 0x00010d00ff007b82 */ /* 0x010ea20000000800 */
[----:B------:R-:W-:Y:S02]  /*d2d0*/  F2FP.F16.F32.PACK_AB R26, R26, R200 ;  /* 0x000000c81a1a723e */ /* 0x000fe400000000ff */
[----:B------:R-:W-:-:S02]  /*d2e0*/  F2FP.F16.F32.PACK_AB R25, R25, R202 ;  /* 0x000000ca1919723e */ /* 0x000fc400000000ff */
[----:B------:R-:W-:Y:S02]  /*d2f0*/  F2FP.F16.F32.PACK_AB R28, R28, R164 ;  /* 0x000000a41c1c723e */ /* 0x000fe400000000ff */
[----:B------:R-:W-:Y:S01]  /*d300*/  F2FP.F16.F32.PACK_AB R27, R27, R166 ;  /* 0x000000a61b1b723e */ /* 0x000fe200000000ff */
[----:B------:R-:W-:Y:S01]  /*d310*/  STS [R7+0x6000], R32 ;  /* 0x0060002007007388 */ /* 0x000fe20000000800 */
[----:B------:R-:W-:Y:S01]  /*d320*/  F2FP.F16.F32.PACK_AB R24, R24, R196 ;  /* 0x000000c41818723e */ /* 0x000fe200000000ff */
[----:B------:R-:W3:Y:S02]  /*d330*/  @P6 LDC.64 R14, c[0x0][0x408] ;  /* 0x00010200ff0e6b82 */ /* 0x000ee40000000a00 */
[----:B------:R4:W-:Y:S01]  /*d340*/  STS [R7+0x6400], R31 ;  /* 0x0064001f07007388 */ /* 0x0009e20000000800 */
[----:B------:R-:W-:-:S03]  /*d350*/  F2FP.F16.F32.PACK_AB R67, R67, R198 ;  /* 0x000000c64343723e */ /* 0x000fc600000000ff */
[----:B------:R1:W-:Y:S04]  /*d360*/  STS [R8+0x4000], R30 ;  /* 0x0040001e08007388 */ /* 0x0003e80000000800 */
[----:B------:R-:W-:Y:S04]  /*d370*/  STS [R8+0x4400], R29 ;  /* 0x0044001d08007388 */ /* 0x000fe80000000800 */
[----:B------:R-:W-:Y:S04]  /*d380*/  STS [R6+0x4000], R26 ;  /* 0x0040001a06007388 */ /* 0x000fe80000000800 */
[----:B------:R-:W-:Y:S04]  /*d390*/  STS [R6+0x4400], R25 ;  /* 0x0044001906007388 */ /* 0x000fe80000000800 */
[----:B------:R-:W-:Y:S04]  /*d3a0*/  STS [R8+0x6000], R28 ;  /* 0x0060001c08007388 */ /* 0x000fe80000000800 */
[----:B------:R3:W-:Y:S01]  /*d3b0*/  STS [R8+0x6400], R27 ;  /* 0x0064001b08007388 */ /* 0x0007e20000000800 */
[----:B--2---:R-:W-:-:S02]  /*d3c0*/  @P0 IMAD R0, R3, R20, RZ ;  /* 0x0000001403000224 */ /* 0x004fc400078e02ff */
[----:B------:R-:W2:Y:S01]  /*d3d0*/  @P0 LDC R3, c[0x0][0x430] ;  /* 0x00010c00ff030b82 */ /* 0x000ea20000000800 */
[----:B------:R-:W-:Y:S04]  /*d3e0*/  STS [R6+0x6000], R24 ;  /* 0x0060001806007388 */ /* 0x000fe80000000800 */
[----:B------:R2:W-:Y:S01]  /*d3f0*/  STS [R6+0x6400], R67 ;  /* 0x0064004306007388 */ /* 0x0005e20000000800 */
[----:B----4-:R-:W4:Y:S01]  /*d400*/  S2R R31, SR_CTAID.X ;  /* 0x00000000001f7919 */ /* 0x010f220000002500 */
[----:B------:R-:W4:Y:S01]  /*d410*/  S2R R17, SR_CTAID.Y ;  /* 0x0000000000117919 */ /* 0x000f220000002600 */
[----:B-1----:R-:W1:Y:S01]  /*d420*/  S2R R30, SR_CTAID.Z ;  /* 0x00000000001e7919 */ /* 0x002e620000002700 */
[----:B---3--:R-:W3:Y:S01]  /*d430*/  LDC.U8 R8, c[0x0][0x548] ;  /* 0x00015200ff087b82 */ /* 0x008ee20000000000 */
[----:B------:R-:W-:-:S07]  /*d440*/  LOP3.LUT R2, R246, 0x1f8, RZ, 0xc0, !PT ;  /* 0x000001f8f6027812 */ /* 0x000fce00078ec0ff */
[----:B--2---:R-:W2:Y:S01]  /*d450*/  @!P6 LDC.64 R6, c[0x0][0x400] ;  /* 0x00010000ff06eb82 */ /* 0x004ea20000000a00 */
[----:B------:R1:W1:Y:S01]  /*d460*/  @P4 MUFU.LG2 R5, R168 ;  /* 0x000000a800054308 */ /* 0x0002620000000c00 */
[----:B------:R-:W-:-:S07]  /*d470*/  LOP3.LUT R2, R2, 0x38, R234, 0x78, !PT ;  /* 0x0000003802027812 */ /* 0x000fce00078e78ea */
[----:B------:R1:W1:Y:S01]  /*d480*/  @P3 MUFU.LG2 R4, R173 ;  /* 0x000000ad00043308 */ /* 0x0002620000000c00 */
[----:B------:R-:W-:-:S07]  /*d490*/  LOP3.LUT R2, R2, 0x1e00, R246, 0xf8, !PT ;  /* 0x00001e0002027812 */ /* 0x000fce00078ef8f6 */
[----:B------:R1:W1:Y:S01]  /*d4a0*/  @P2 MUFU.LG2 R12, R174 ;  /* 0x000000ae000c2308 */ /* 0x0002620000000c00 */
[----:B------:R-:W-:Y:S02]  /*d4b0*/  LEA R19, R2, UR5, 0x1 ;  /* 0x0000000502137c11 */ /* 0x000fe4000f8e08ff */
[----:B---3--:R-:W-:Y:S02]  /*d4c0*/  ISETP.NE.AND P5, PT, R8, RZ, !P0 ;  /* 0x000000ff0800720c */ /* 0x008fe400047a5270 */
[----:B------:R-:W-:Y:S01]  /*d4d0*/  @P0 MOV R2, 0x1 ;  /* 0x0000000100020802 */ /* 0x000fe20000000f00 */
[----:B----4-:R-:W-:Y:S10]  /*d4e0*/  @P0 BRA `(.L_x_213) ;  /* 0x0000000000200947 */ /* 0x010ff40003800000 */
[----:B------:R-:W-:Y:S02]  /*d4f0*/  ISETP.NE.AND P0, PT, R8, RZ, PT ;  /* 0x000000ff0800720c */ /* 0x000fe40003f05270 */
[----:B------:R-:W3:Y:S11]  /*d500*/  LDC R8, c[0x0][0x3e0] ;  /* 0x0000f800ff087b82 */ /* 0x000ef60000000800 */
[----:B------:R-:W3:Y:S01]  /*d510*/  @P0 LDC R2, c[0x0][0x454] ;  /* 0x00011500ff020b82 */ /* 0x000ee20000000800 */
[----:B------:R-:W-:-:S02]  /*d520*/  @P0 MOV R3, 0x1 ;  /* 0x0000000100030802 */ /* 0x000fc40000000f00 */
[----:B------:R-:W-:-:S05]  /*d530*/  @!P0 MOV R3, 0x1 ;  /* 0x0000000100038802 */ /* 0x000fca0000000f00 */
[----:B------:R-:W4:Y:S01]  /*d540*/  @P0 LDC R0, c[0x0][0x454] ;  /* 0x00011500ff000b82 */ /* 0x000f220000000800 */
[-C--:B---3--:R-:W-:Y:S02]  /*d550*/  @P0 IMAD R2, R2, R8.reuse, RZ ;  /* 0x0000000802020224 */ /* 0x088fe400078e02ff */
[----:B------:R-:W-:-:S07]  /*d560*/  @!P0 IMAD R2, R20, R8, RZ ;  /* 0x0000000814028224 */ /* 0x000fce00078e02ff */
.L_x_213:
[----:B------:R-:W-:Y:S01]  /*d570*/  BAR.SYNC.DEFER_BLOCKING 0x0 ;  /* 0x0000000000007b1d */ /* 0x000fe20000010000 */
[----:B------:R-:W-:Y:S01]  /*d580*/  ISETP.NE.AND P0, PT, R204, -0x1, PT ;  /* 0xffffffffcc00780c */ /* 0x000fe20003f05270 */
[----:B--2---:R-:W-:-:S04]  /*d590*/  @!P6 IMAD.WIDE.U32 R8, R17, R6, RZ ;  /* 0x000000061108e225 */ /* 0x004fc800078e00ff */
[----:B------:R-:W-:Y:S02]  /*d5a0*/  @P6 IMAD.WIDE.U32 R24, R204, R14, RZ ;  /* 0x0000000ecc186225 */ /* 0x000fe400078e00ff */
[----:B------:R-:W2:Y:S01]  /*d5b0*/  @P1 LDC R18, c[0x0][0x458] ;  /* 0x00011600ff121b82 */ /* 0x000ea20000000800 */
[----:B------:R-:W3:Y:S01]  /*d5c0*/  @P1 MUFU.LG2 R13, R175 ;  /* 0x000000af000d1308 */ /* 0x000ee20000000c00 */
[----:B------:R2:W5:Y:S01]  /*d5d0*/  LDL R36, [R1+0x14] ;  /* 0x0000140001247983 */ /* 0x0005620000100800 */
[C---:B------:R-:W-:Y:S02]  /*d5e0*/  @!P6 IMAD R27, R17.reuse, R7, R9 ;  /* 0x00000007111be224 */ /* 0x040fe400078e0209 */
[----:B-1----:R-:W-:Y:S01]  /*d5f0*/  @P3 FMUL.FTZ R4, R4, 0.69314718246459960938 ;  /* 0x3f31721804043820 */ /* 0x002fe20000410000 */
[----:B------:R-:W-:Y:S01]  /*d600*/  @P6 IMAD R27, R204, R15, R25 ;  /* 0x0000000fcc1b6224 */ /* 0x000fe200078e0219 */
[----:B------:R-:W-:Y:S01]  /*d610*/  MOV R28, 0x7f800000 ;  /* 0x7f800000001c7802 */ /* 0x000fe20000000f00 */
[----:B------:R-:W-:-:S02]  /*d620*/  @!P0 IMAD R204, R17, R20, RZ ;  /* 0x0000001411cc8224 */ /* 0x000fc400078e02ff */
[----:B------:R-:W-:Y:S01]  /*d630*/  @P4 FMUL.FTZ R5, R5, 0.69314718246459960938 ;  /* 0x3f31721805054820 */ /* 0x000fe20000410000 */
[----:B------:R-:W-:Y:S01]  /*d640*/  @P3 FFMA.FTZ R28, R171, R10, R4 ;  /* 0x0000000aab1c3223 */ /* 0x000fe20000010004 */
[----:B----4-:R-:W-:Y:S02]  /*d650*/  IMAD R0, R30, R0, RZ ;  /* 0x000000001e007224 */ /* 0x010fe400078e02ff */
[----:B------:R-:W-:Y:S01]  /*d660*/  @P2 FMUL.FTZ R4, R12, 0.69314718246459960938 ;  /* 0x3f3172180c042820 */ /* 0x000fe20000410000 */
[----:B------:R1:W-:Y:S01]  /*d670*/  @!P0 STL [R1+0x18], R204 ;  /* 0x000018cc01008387 */ /* 0x0003e20000100800 */
[----:B------:R-:W-:Y:S01]  /*d680*/  LOP3.LUT P0, RZ, R234, 0x3, RZ, 0xc0, !PT ;  /* 0x00000003eaff7812 */ /* 0x000fe2000780c0ff */
[----:B------:R-:W-:Y:S01]  /*d690*/  IMAD R6, R31, R3, RZ ;  /* 0x000000031f067224 */ /* 0x000fe200078e02ff */
[----:B------:R-:W-:Y:S01]  /*d6a0*/  MOV R29, 0x7f800000 ;  /* 0x7f800000001d7802 */ /* 0x000fe20000000f00 */
[----:B------:R-:W-:Y:S01]  /*d6b0*/  @P4 FFMA.FTZ R29, R172, R11, R5 ;  /* 0x0000000bac1d4223 */ /* 0x000fe20000010005 */
[----:B------:R1:W4:Y:S01]  /*d6c0*/  LDS.128 R32, [R19+0x3800] ;  /* 0x0038000013207984 */ /* 0x0003220000000c00 */
[----:B------:R-:W-:Y:S01]  /*d6d0*/  MOV R26, 0x7f800000 ;  /* 0x7f800000001a7802 */ /* 0x000fe20000000f00 */
[----:B------:R-:W-:-:S02]  /*d6e0*/  @!P5 IMAD R0, R17, R2, R0 ;  /* 0x000000021100d224 */ /* 0x000fc400078e0200 */
[----:B------:R-:W-:Y:S01]  /*d6f0*/  @P2 FFMA.FTZ R26, R170, R16, R4 ;  /* 0x00000010aa1a2223 */ /* 0x000fe20000010004 */
[----:B------:R-:W-:Y:S01]  /*d700*/  SEL R5, R204, RZ, P5 ;  /* 0x000000ffcc057207 */ /* 0x000fe20002800000 */
[----:B------:R-:W-:Y:S01]  /*d710*/  BSSY.RECONVERGENT B0, `(.L_x_214) ;  /* 0x0000034000007945 */ /* 0x000fe20003800200 */
[----:B------:R-:W-:Y:S01]  /*d720*/  SHF.L.U32 R2, R6, 0x7, RZ ;  /* 0x0000000706027819 */ /* 0x000fe200000006ff */
[----:B---3--:R-:W-:Y:S01]  /*d730*/  @P1 FMUL.FTZ R6, R13, 0.69314718246459960938 ;  /* 0x3f3172180d061820 */ /* 0x008fe20000410000 */
[----:B------:R-:W-:Y:S02]  /*d740*/  SHF.R.S32.HI R4, RZ, 0x1f, R204 ;  /* 0x0000001fff047819 */ /* 0x000fe400000114cc */
[--C-:B------:R-:W-:Y:S02]  /*d750*/  IADD3 R9, P3, P2, R2, R5, R0.reuse ;  /* 0x0000000502097210 */ /* 0x100fe40007a7e000 */
[----:B------:R-:W-:Y:S02]  /*d760*/  SEL R4, R4, RZ, P5 ;  /* 0x000000ff04047207 */ /* 0x000fe40002800000 */
[----:B------:R-:W-:-:S02]  /*d770*/  SHF.R.S32.HI R0, RZ, 0x1f, R0 ;  /* 0x0000001fff007819 */ /* 0x000fc40000011400 */
[----:B------:R-:W-:Y:S02]  /*d780*/  SHF.R.S32.HI R2, RZ, 0x1f, R2 ;  /* 0x0000001fff027819 */ /* 0x000fe40000011402 */
[----:B------:R-:W-:Y:S01]  /*d790*/  MOV R17, 0x7f800000 ;  /* 0x7f80000000117802 */ /* 0x000fe20000000f00 */
[----:B--2---:R-:W-:Y:S01]  /*d7a0*/  @P1 FFMA.FTZ R17, R169, R18, R6 ;  /* 0x00000012a9111223 */ /* 0x004fe20000010006 */
[----:B------:R-:W-:Y:S02]  /*d7b0*/  @!P6 MOV R16, R8 ;  /* 0x000000080010e202 */ /* 0x000fe40000000f00 */
[----:B------:R-:W-:Y:S02]  /*d7c0*/  SHF.R.U32.HI R18, RZ, 0x3, R234 ;  /* 0x00000003ff127819 */ /* 0x000fe400000116ea */
[----:B------:R-:W-:Y:S01]  /*d7d0*/  IADD3.X R8, PT, PT, R2, R4, R0, P3, P2 ;  /* 0x0000000402087210 */ /* 0x000fe20001fe4400 */
[----:B-1----:R-:W-:Y:S06]  /*d7e0*/  @P0 BRA `(.L_x_215) ;  /* 0x0000000000980947 */ /* 0x002fec0003800000 */
[----:B------:R-:W-:Y:S02]  /*d7f0*/  LOP3.LUT R0, R233, 0x30, RZ, 0xc0, !PT ;  /* 0x00000030e9007812 */ /* 0x000fe400078ec0ff */
[----:B------:R-:W-:-:S04]  /*d800*/  SHF.R.U32.HI R234, RZ, 0x2, R234 ;  /* 0x00000002ffea7819 */ /* 0x000fc800000116ea */
[----:B------:R-:W-:-:S04]  /*d810*/  LOP3.LUT R0, R0, 0x7, R234, 0xf8, !PT ;  /* 0x0000000700007812 */ /* 0x000fc800078ef8ea */
[C---:B-----5:R-:W-:Y:S01]  /*d820*/  ISETP.GE.AND P5, PT, R0.reuse, R36, PT ;  /* 0x000000240000720c */ /* 0x060fe20003fa6270 */
[C---:B------:R-:W-:Y:S01]  /*d830*/  VIADD R2, R0.reuse, 0x8 ;  /* 0x0000000800027836 */ /* 0x040fe20000000000 */
[C---:B------:R-:W-:Y:S01]  /*d840*/  LOP3.LUT R10, R0.reuse, 0x40, RZ, 0xfc, !PT ;  /* 0x00000040000a7812 */ /* 0x040fe200078efcff */
[----:B------:R-:W-:-:S03]  /*d850*/  VIADD R11, R0, 0x48 ;  /* 0x00000048000b7836 */ /* 0x000fc60000000000 */
[-C--:B------:R-:W-:Y:S02]  /*d860*/  ISETP.GE.AND P4, PT, R2, R36.reuse, PT ;  /* 0x000000240200720c */ /* 0x080fe40003f86270 */
[-C--:B------:R-:W-:Y:S02]  /*d870*/  ISETP.GE.AND P3, PT, R10, R36.reuse, PT ;  /* 0x000000240a00720c */ /* 0x080fe40003f66270 */
[----:B------:R-:W-:-:S03]  /*d880*/  ISETP.GE.AND P2, PT, R11, R36, PT ;  /* 0x000000240b00720c */ /* 0x000fc60003f46270 */
[----:B------:R-:W1:Y:S01]  /*d890*/  @!P5 LDC.64 R6, c[0x0][0x420] ;  /* 0x00010800ff06db82 */ /* 0x000e620000000a00 */
[----:B------:R-:W-:-:S05]  /*d8a0*/  @!P5 IMAD R4, R0, R3, RZ ;  /* 0x000000030004d224 */ /* 0x000fca00078e02ff */
[----:B------:R-:W-:Y:S01]  /*d8b0*/  @!P5 IADD3 R0, P0, PT, R4, R9, RZ ;  /* 0x000000090400d210 */ /* 0x000fe20007f1e0ff */
[-C--:B------:R-:W-:Y:S01]  /*d8c0*/  @!P4 IMAD R2, R2, R3.reuse, RZ ;  /* 0x000000030202c224 */ /* 0x080fe200078e02ff */
[----:B------:R-:W2:Y:S01]  /*d8d0*/  @!P4 LDC.64 R14, c[0x0][0x420] ;  /* 0x00010800ff0ecb82 */ /* 0x000ea20000000a00 */
[-C--:B------:R-:W-:Y:S01]  /*d8e0*/  @!P3 IMAD R10, R10, R3.reuse, RZ ;  /* 0x000000030a0ab224 */ /* 0x080fe200078e02ff */
[----:B------:R-:W-:Y:S01]  /*d8f0*/  @!P5 LEA.HI.X.SX32 R4, R4, R8, 0x1, P0 ;  /* 0x000000080404d211 */ /* 0x000fe200000f0eff */
[----:B------:R-:W-:Y:S01]  /*d900*/  @!P2 IMAD R11, R11, R3, RZ ;  /* 0x000000030b0ba224 */ /* 0x000fe200078e02ff */
[----:B------:R-:W-:-:S04]  /*d910*/  @!P4 IADD3 R5, P0, PT, R2, R9, RZ ;  /* 0x000000090205c210 */ /* 0x000fc80007f1e0ff */
[----:B------:R-:W3:Y:S01]  /*d920*/  @!P3 LDC.64 R20, c[0x0][0x420] ;  /* 0x00010800ff14bb82 */ /* 0x000ee20000000a00 */
[----:B------:R-:W-:-:S07]  /*d930*/  @!P4 LEA.HI.X.SX32 R2, R2, R8, 0x1, P0 ;  /* 0x000000080202c211 */ /* 0x000fce00000f0eff */
[----:B------:R-:W4:Y:S01]  /*d940*/  @!P2 LDC.64 R22, c[0x0][0x420] ;  /* 0x00010800ff16ab82 */ /* 0x000f220000000a00 */
[----:B-1----:R-:W-:-:S04]  /*d950*/  @!P5 LEA R12, P1, R0, R6, 0x2 ;  /* 0x00000006000cd211 */ /* 0x002fc800078210ff */
[----:B------:R-:W-:Y:S02]  /*d960*/  @!P5 LEA.HI.X R13, R0, R7, R4, 0x2, P1 ;  /* 0x00000007000dd211 */ /* 0x000fe400008f1404 */
[C---:B------:R-:W-:Y:S02]  /*d970*/  @!P3 IADD3 R0, P1, PT, R10.reuse, R9, RZ ;  /* 0x000000090a00b210 */ /* 0x040fe40007f3e0ff */
[C---:B--2---:R-:W-:Y:S01]  /*d980*/  @!P4 LEA R6, P0, R5.reuse, R14, 0x2 ;  /* 0x0000000e0506c211 */ /* 0x044fe200078010ff */
[----:B------:R1:W-:Y:S03]  /*d990*/  @!P5 STG.E desc[UR14][R12.64], R29 ;  /* 0x0000001d0c00d986 */ /* 0x0003e6000c10190e */
[----:B------:R-:W-:Y:S02]  /*d9a0*/  @!P4 LEA.HI.X R7, R5, R15, R2, 0x2, P0 ;  /* 0x0000000f0507c211 */ /* 0x000fe400000f1402 */
[----:B------:R-:W-:-:S02]  /*d9b0*/  @!P3 LEA.HI.X.SX32 R2, R10, R8, 0x1, P1 ;  /* 0x000000080a02b211 */ /* 0x000fc400008f0eff */
[C---:B------:R-:W-:Y:S01]  /*d9c0*/  @!P2 IADD3 R3, P0, PT, R11.reuse, R9, RZ ;  /* 0x000000090b03a210 */ /* 0x040fe20007f1e0ff */
[----:B------:R1:W-:Y:S01]  /*d9d0*/  @!P4 STG.E desc[UR14][R6.64], R28 ;  /* 0x0000001c0600c986 */ /* 0x0003e2000c10190e */
[C---:B---3--:R-:W-:Y:S02]  /*d9e0*/  @!P3 LEA R4, P1, R0.reuse, R20, 0x2 ;  /* 0x000000140004b211 */ /* 0x048fe400078210ff */
[----:B------:R-:W-:Y:S02]  /*d9f0*/  @!P2 LEA.HI.X.SX32 R8, R11, R8, 0x1, P0 ;  /* 0x000000080b08a211 */ /* 0x000fe400000f0eff */
[----:B------:R-:W-:Y:S02]  /*da00*/  @!P3 LEA.HI.X R5, R0, R21, R2, 0x2, P1 ;  /* 0x000000150005b211 */ /* 0x000fe400008f1402 */
[----:B----4-:R-:W-:-:S03]  /*da10*/  @!P2 LEA R2, P0, R3, R22, 0x2 ;  /* 0x000000160302a211 */ /* 0x010fc600078010ff */
[----:B------:R1:W-:Y:S01]  /*da20*/  @!P3 STG.E desc[UR14][R4.64], R26 ;  /* 0x0000001a0400b986 */ /* 0x0003e2000c10190e */
[----:B------:R-:W-:-:S05]  /*da30*/  @!P2 LEA.HI.X R3, R3, R23, R8, 0x2, P0 ;  /* 0x000000170303a211 */ /* 0x000fca00000f1408 */
[----:B------:R1:W-:Y:S04]  /*da40*/  @!P2 STG.E desc[UR14][R2.64], R17 ;  /* 0x000000110200a986 */ /* 0x0003e8000c10190e */
.L_x_215:
[----:B------:R-:W-:Y:S05]  /*da50*/  BSYNC.RECONVERGENT B0 ;  /* 0x0000000000007941 */ /* 0x000fea0003800200 */
.L_x_214:
[----:B-1----:R1:W2:Y:S01]  /*da60*/  LDS.128 R12, [R19] ;  /* 0x00000000130c7984 */ /* 0x0022a20000000c00 */
[C---:B------:R-:W-:Y:S01]  /*da70*/  VIADD R2, R18.reuse, 0x10 ;  /* 0x0000001012027836 */ /* 0x040fe20000000000 */
[----:B------:R-:W3:Y:S01]  /*da80*/  LDCU.64 UR4, c[0x0][0x410] ;  /* 0x00008200ff0477ac */ /* 0x000ee20008000a00 */
[----:B------:R-:W-:Y:S01]  /*da90*/  @P6 MOV R16, R24 ;  /* 0x0000001800106202 */ /* 0x000fe20000000f00 */
[----:B------:R1:W1:Y:S01]  /*daa0*/  LDS.128 R8, [R19+0x4000] ;  /* 0x0040000013087984 */ /* 0x0002620000000c00 */
[----:B------:R-:W-:Y:S01]  /*dab0*/  VIADD R0, R18, 0x20 ;  /* 0x0000002012007836 */ /* 0x000fe20000000000 */
[----:B-----5:R-:W-:Y:S01]  /*dac0*/  ISETP.GE.AND P0, PT, R2, R36, PT ;  /* 0x000000240200720c */ /* 0x020fe20003f06270 */
[----:B------:R-:W-:Y:S01]  /*dad0*/  VIADD R5, R18, 0x30 ;  /* 0x0000003012057836 */ /* 0x000fe20000000000 */
[----:B------:R-:W-:Y:S01]  /*dae0*/  IADD3 R2, P1, PT, R230, R16, RZ ;  /* 0x00000010e6027210 */ /* 0x000fe20007f3e0ff */
[----:B------:R-:W-:Y:S01]  /*daf0*/  VIADD R4, R18, 0x40 ;  /* 0x0000004012047836 */ /* 0x000fe20000000000 */
[-C--:B------:R-:W-:Y:S01]  /*db00*/  ISETP.GE.AND P5, PT, R0, R36.reuse, PT ;  /* 0x000000240000720c */ /* 0x080fe20003fa6270 */
[----:B------:R-:W-:Y:S01]  /*db10*/  IMAD.WIDE.U32 R20, R31, 0x80, RZ ;  /* 0x000000801f147825 */ /* 0x000fe200078e00ff */
[C---:B------:R-:W-:Y:S01]  /*db20*/  IADD3 R0, PT, PT, R18.reuse, 0x50, RZ ;  /* 0x0000005012007810 */ /* 0x040fe20007ffe0ff */
[----:B------:R-:W-:Y:S01]  /*db30*/  BSSY.RECONVERGENT B0, `(.L_x_216) ;  /* 0x0000019000007945 */ /* 0x000fe20003800200 */
[-C--:B------:R-:W-:Y:S01]  /*db40*/  ISETP.GE.AND P4, PT, R5, R36.reuse, PT ;  /* 0x000000240500720c */ /* 0x080fe20003f86270 */
[----:B------:R-:W-:Y:S01]  /*db50*/  IMAD.X R3, RZ, RZ, R27, P1 ;  /* 0x000000ffff037224 */ /* 0x000fe200008e061b */
[----:B------:R-:W-:-:S02]  /*db60*/  ISETP.GE.AND P1, PT, R18, R36, PT ;  /* 0x000000241200720c */ /* 0x000fc40003f26270 */
[-C--:B------:R-:W-:Y:S01]  /*db70*/  ISETP.GE.AND P3, PT, R4, R36.reuse, PT ;  /* 0x000000240400720c */ /* 0x080fe20003f66270 */
[----:B---3--:R-:W-:Y:S01]  /*db80*/  IMAD.WIDE.U32 R16, R30, UR4, R2 ;  /* 0x000000041e107c25 */ /* 0x008fe2000f8e0002 */
[----:B------:R-:W-:Y:S02]  /*db90*/  ISETP.GE.AND P2, PT, R0, R36, PT ;  /* 0x000000240000720c */ /* 0x000fe40003f46270 */
[----:B------:R-:W-:Y:S01]  /*dba0*/  IADD3 R23, PT, PT, R18, 0x60, RZ ;  /* 0x0000006012177810 */ /* 0x000fe20007ffe0ff */
[----:B------:R-:W-:Y:S01]  /*dbb0*/  IMAD R7, R30, UR5, R17 ;  /* 0x000000051e077c24 */ /* 0x000fe2000f8e0211 */
[----:B------:R-:W-:-:S05]  /*dbc0*/  LOP3.LUT R22, R20, R18, RZ, 0xfc, !PT ;  /* 0x0000001214167212 */ /* 0x000fca00078efcff */
[----:B------:R-:W-:Y:S05]  /*dbd0*/  @P1 BRA `(.L_x_217) ;  /* 0x0000000000381947 */ /* 0x000fea0003800000 */
[----:B------:R-:W3:Y:S01]  /*dbe0*/  LDCU.64 UR6, c[0x0][0x408] ;  /* 0x00008100ff0677ac */ /* 0x000ee20008000a00 */
[----:B------:R-:W-:Y:S01]  /*dbf0*/  IMAD.MOV.U32 R6, RZ, RZ, R16 ;  /* 0x000000ffff067224 */ /* 0x000fe200078e0010 */
[----:B------:R-:W5:Y:S01]  /*dc00*/  LDCU.64 UR4, c[0x0][0x3f0] ;  /* 0x00007e00ff0477ac */ /* 0x000f620008000a00 */
[----:B------:R-:W4:Y:S01]  /*dc10*/  LDCU UR8, c[0x0][0x440] ;  /* 0x00008800ff0877ac */ /* 0x000f220008000800 */
[----:B---3--:R-:W-:Y:S02]  /*dc20*/  IMAD R0, R21, UR6, RZ ;  /* 0x0000000615007c24 */ /* 0x008fe4000f8e02ff */
[----:B------:R-:W-:-:S04]  /*dc30*/  IMAD.WIDE.U32 R4, R22, UR6, R6 ;  /* 0x0000000616047c25 */ /* 0x000fc8000f8e0006 */
[----:B------:R-:W-:Y:S01]  /*dc40*/  IMAD R0, R22, UR7, R0 ;  /* 0x0000000716007c24 */ /* 0x000fe2000f8e0200 */
[----:B-----5:R-:W-:Y:S02]  /*dc50*/  LEA R2, P1, R4, UR4, 0x1 ;  /* 0x0000000404027c11 */ /* 0x020fe4000f8208ff */
[----:B----4-:R-:W-:Y:S02]  /*dc60*/  ISETP.GE.AND P6, PT, R230, UR8, PT ;  /* 0x00000008e6007c0c */ /* 0x010fe4000bfc6270 */
[----:B------:R-:W-:-:S04]  /*dc70*/  IADD3 R0, PT, PT, R0, R5, RZ ;  /* 0x0000000500007210 */ /* 0x000fc80007ffe0ff */
[----:B------:R-:W-:Y:S02]  /*dc80*/  LEA.HI.X R3, R4, UR5, R0, 0x1, P1 ;  /* 0x0000000504037c11 */ /* 0x000fe400088f0c00 */
[----:B------:R-:W-:-:S05]  /*dc90*/  ISETP.GE.AND P1, PT, R247, UR8, PT ;  /* 0x00000008f7007c0c */ /* 0x000fca000bf26270 */
[----:B--2---:R3:W-:Y:S08]  /*dca0*/  @!P6 STG.E.128 desc[UR14][R2.64], R12 ;  /* 0x0000000c0200e986 */ /* 0x0047f0000c101d0e */
[----:B-1----:R3:W-:Y:S02]  /*dcb0*/  @!P1 STG.E.128 desc[UR14][R2.64+0x80], R8 ;  /* 0x0000800802009986 */ /* 0x0027e4000c101d0e */
.L_x_217:
[----:B------:R-:W-:Y:S05]  /*dcc0*/  BSYNC.RECONVERGENT B0 ;  /* 0x0000000000007941 */ /* 0x000fea0003800200 */
.L_x_216:
[----:B--23--:R2:W3:Y:S01]  /*dcd0*/  LDS.128 R12, [R19+0x800] ;  /* 0x00080000130c7984 */ /* 0x00c4e20000000c00 */
[----:B------:R-:W-:Y:S01]  /*dce0*/  BSSY.RECONVERGENT B0, `(.L_x_218) ;  /* 0x0000016000007945 */ /* 0x000fe20003800200 */
[----:B------:R-:W-:Y:S02]  /*dcf0*/  ISETP.GE.AND P1, PT, R23, R36, PT ;  /* 0x000000241700720c */ /* 0x000fe40003f26270 */
[----:B-1----:R2:W1:Y:S01]  /*dd00*/  LDS.128 R8, [R19+0x4800] ;  /* 0x0048000013087984 */ /* 0x0024620000000c00 */
[----:B------:R-:W-:Y:S01]  /*dd10*/  IADD3 R23, PT, PT, R18, 0x70, RZ ;  /* 0x0000007012177810 */ /* 0x000fe20007ffe0ff */
[----:B------:R-:W-:Y:S09]  /*dd20*/  @P0 BRA `(.L_x_219) ;  /* 0x0000000000440947 */ /* 0x000ff20003800000 */
[----:B------:R-:W5:Y:S01]  /*dd30*/  LDCU.64 UR6, c[0x0][0x408] ;  /* 0x00008100ff0677ac */ /* 0x000f620008000a00 */
[----:B------:R-:W-:Y:S02]  /*dd40*/  IADD3 R0, P0, PT, R22, 0x10, RZ ;  /* 0x0000001016007810 */ /* 0x000fe40007f1e0ff */
[----:B------:R-:W-:Y:S01]  /*dd50*/  MOV R3, R7 ;  /* 0x0000000700037202 */ /* 0x000fe20000000f00 */
[----:B------:R-:W4:Y:S02]  /*dd60*/  LDCU.64 UR4, c[0x0][0x3f0] ;  /* 0x00007e00ff0477ac */ /* 0x000f240008000a00 */
[----:B------:R-:W-:Y:S01]  /*dd70*/  IMAD.X R2, RZ, RZ, R21, P0 ;  /* 0x000000ffff027224 */ /* 0x000fe200000e0615 */
[----:B------:R-:W2:Y:S03]  /*dd80*/  LDCU UR8, c[0x0][0x440] ;  /* 0x00008800ff0877ac */ /* 0x000ea60008000800 */
[----:B-----5:R-:W-:-:S02]  /*dd90*/  IMAD R18, R2, UR6, RZ ;  /* 0x0000000602127c24 */ /* 0x020fc4000f8e02ff */
[----:B------:R-:W-:-:S04]  /*dda0*/  IMAD.MOV.U32 R2, RZ, RZ, R16 ;  /* 0x000000ffff027224 */ /* 0x000fc800078e0010 */
[----:B------:R-:W-:Y:S01]  /*ddb0*/  IMAD.WIDE.U32 R4, R0, UR6, R2 ;  /* 0x0000000600047c25 */ /* 0x000fe2000f8e0002 */
[----:B--2---:R-:W-:-:S03]  /*ddc0*/  ISETP.GE.AND P6, PT, R230, UR8, PT ;  /* 0x00000008e6007c0c */ /* 0x004fc6000bfc6270 */
[----:B------:R-:W-:Y:S01]  /*ddd0*/  IMAD R0, R0, UR7, R18 ;  /* 0x0000000700007c24 */ /* 0x000fe2000f8e0212 */
[----:B----4-:R-:W-:-:S03]  /*dde0*/  LEA R2, P0, R4, UR4, 0x1 ;  /* 0x0000000404027c11 */ /* 0x010fc6000f8008ff */
[----:B------:R-:W-:-:S05]  /*ddf0*/  IMAD.IADD R0, R0, 0x1, R5 ;  /* 0x0000000100007824 */ /* 0x000fca00078e0205 */
[----:B------:R-:W-:Y:S02]  /*de00*/  LEA.HI.X R3, R4, UR5, R0, 0x1, P0 ;  /* 0x0000000504037c11 */ /* 0x000fe400080f0c00 */
[----:B------:R-:W-:-:S03]  /*de10*/  ISETP.GE.AND P0, PT, R247, UR8, PT ;  /* 0x00000008f7007c0c */ /* 0x000fc6000bf06270 */
[----:B---3--:R2:W-:Y:S10]  /*de20*/  @!P6 STG.E.128 desc[UR14][R2.64], R12 ;  /* 0x0000000c0200e986 */ /* 0x0085f4000c101d0e */
[----:B-1----:R2:W-:Y:S02]  /*de30*/  @!P0 STG.E.128 desc[UR14][R2.64+0x80], R8 ;  /* 0x0000800802008986 */ /* 0x0025e4000c101d0e */
.L_x_219:
[----:B------:R-:W-:Y:S05]  /*de40*/  BSYNC.RECONVERGENT B0 ;  /* 0x0000000000007941 */ /* 0x000fea0003800200 */
.L_x_218:
[----:B--23--:R2:W3:Y:S01]  /*de50*/  LDS.128 R12, [R19+0x1000] ;  /* 0x00100000130c7984 */ /* 0x00c4e20000000c00 */
[----:B------:R-:W-:Y:S01]  /*de60*/  BSSY.RECONVERGENT B0, `(.L_x_220) ;  /* 0x0000015000007945 */ /* 0x000fe20003800200 */
[----:B------:R-:W-:Y:S02]  /*de70*/  ISETP.GE.AND P0, PT, R23, R36, PT ;  /* 0x000000241700720c */ /* 0x000fe40003f06270 */
[----:B-1----:R2:W1:Y:S01]  /*de80*/  LDS.128 R8, [R19+0x5000] ;  /* 0x0050000013087984 */ /* 0x0024620000000c00 */
[----:B------:R-:W-:Y:S05]  /*de90*/  @P5 BRA `(.L_x_221) ;  /* 0x0000000000445947 */ /* 0x000fea0003800000 */
        /* <DEDUP_REMOVED lines=17> */
.L_x_221:
[----:B------:R-:W-:Y:S05]  /*dfb0*/  BSYNC.RECONVERGENT B0 ;  /* 0x0000000000007941 */ /* 0x000fea0003800200 */
.L_x_220:
[----:B--23--:R2:W3:Y:S01]  /*dfc0*/  LDS.128 R12, [R19+0x1800] ;  /* 0x00180000130c7984 */ /* 0x00c4e20000000c00 */
[----:B------:R-:W-:Y:S03]  /*dfd0*/  BSSY.RECONVERGENT B0, `(.L_x_222) ;  /* 0x0000014000007945 */ /* 0x000fe60003800200 */
[----:B-1----:R2:W1:Y:S01]  /*dfe0*/  LDS.128 R8, [R19+0x5800] ;  /* 0x0058000013087984 */ /* 0x0024620000000c00 */
[----:B------:R-:W-:Y:S05]  /*dff0*/  @P4 BRA `(.L_x_223) ;  /* 0x0000000000444947 */ /* 0x000fea0003800000 */
[----:B------:R-:W5:Y:S01]  /*e000*/  LDCU.64 UR6, c[0x0][0x408] ;  /* 0x00008100ff0677ac */ /* 0x000f620008000a00 */
[----:B------:R-:W-:Y:S02]  /*e010*/  IADD3 R0, P4, PT, R22, 0x30, RZ ;  /* 0x0000003016007810 */ /* 0x000fe40007f9e0ff */
[----:B------:R-:W-:Y:S01]  /*e020*/  MOV R3, R7 ;  /* 0x0000000700037202 */ /* 0x000fe20000000f00 */
[----:B------:R-:W4:Y:S02]  /*e030*/  LDCU UR8, c[0x0][0x440] ;  /* 0x00008800ff0877ac */ /* 0x000f240008000800 */
[----:B------:R-:W-:Y:S01]  /*e040*/  IMAD.X R2, RZ, RZ, R21, P4 ;  /* 0x000000ffff027224 */ /* 0x000fe200020e0615 */
[----:B------:R-:W2:Y:S03]  /*e050*/  LDCU.64 UR4, c[0x0][0x3f0] ;  /* 0x00007e00ff0477ac */ /* 0x000ea60008000a00 */
[----:B-----5:R-:W-:-:S02]  /*e060*/  IMAD R18, R2, UR6, RZ ;  /* 0x0000000602127c24 */ /* 0x020fc4000f8e02ff */
[----:B------:R-:W-:Y:S01]  /*e070*/  IMAD.MOV.U32 R2, RZ, RZ, R16 ;  /* 0x000000ffff027224 */ /* 0x000fe200078e0010 */
[----:B----4-:R-:W-:-:S03]  /*e080*/  ISETP.GE.AND P5, PT, R230, UR8, PT ;  /* 0x00000008e6007c0c */ /* 0x010fc6000bfa6270 */
[----:B------:R-:W-:Y:S01]  /*e090*/  IMAD.WIDE.U32 R4, R0, UR6, R2 ;  /* 0x0000000600047c25 */ /* 0x000fe2000f8e0002 */
[----:B------:R-:W-:-:S03]  /*e0a0*/  ISETP.GE.AND P4, PT, R247, UR8, PT ;  /* 0x00000008f7007c0c */ /* 0x000fc6000bf86270 */
[----:B------:R-:W-:Y:S01]  /*e0b0*/  IMAD R0, R0, UR7, R18 ;  /* 0x0000000700007c24 */ /* 0x000fe2000f8e0212 */
[----:B--2---:R-:W-:-:S03]  /*e0c0*/  LEA R2, P6, R4, UR4, 0x1 ;  /* 0x0000000404027c11 */ /* 0x004fc6000f8c08ff */
[----:B------:R-:W-:-:S05]  /*e0d0*/  IMAD.IADD R0, R0, 0x1, R5 ;  /* 0x0000000100007824 */ /* 0x000fca00078e0205 */
[----:B------:R-:W-:-:S05]  /*e0e0*/  LEA.HI.X R3, R4, UR5, R0, 0x1, P6 ;  /* 0x0000000504037c11 */ /* 0x000fca000b0f0c00 */
[----:B---3--:R2:W-:Y:S04]  /*e0f0*/  @!P5 STG.E.128 desc[UR14][R2.64], R12 ;  /* 0x0000000c0200d986 */ /* 0x0085e8000c101d0e */
[----:B-1----:R2:W-:Y:S02]  /*e100*/  @!P4 STG.E.128 desc[UR14][R2.64+0x80], R8 ;  /* 0x000080080200c986 */ /* 0x0025e4000c101d0e */
.L_x_223:
[----:B------:R-:W-:Y:S05]  /*e110*/  BSYNC.RECONVERGENT B0 ;  /* 0x0000000000007941 */ /* 0x000fea0003800200 */
.L_x_222:
        /* <DEDUP_REMOVED lines=21> */
.L_x_225:
[----:B------:R-:W-:Y:S05]  /*e270*/  BSYNC.RECONVERGENT B0 ;  /* 0x0000000000007941 */ /* 0x000fea0003800200 */
.L_x_224:
        /* <DEDUP_REMOVED lines=21> */
.L_x_227:
[----:B------:R-:W-:Y:S05]  /*e3d0*/  BSYNC.RECONVERGENT B0 ;  /* 0x0000000000007941 */ /* 0x000fea0003800200 */
.L_x_226:
        /* <DEDUP_REMOVED lines=21> */
.L_x_229:
[----:B------:R-:W-:Y:S05]  /*e530*/  BSYNC.RECONVERGENT B0 ;  /* 0x0000000000007941 */ /* 0x000fea0003800200 */
.L_x_228:
[----:B------:R-:W-:Y:S05]  /*e540*/  @P0 EXIT ;  /* 0x000000000000094d */ /* 0x000fea0003800000 */
[----:B------:R-:W5:Y:S01]  /*e550*/  LDCU.64 UR6, c[0x0][0x408] ;  /* 0x00008100ff0677ac */ /* 0x000f620008000a00 */
[----:B-12---:R1:W2:Y:S01]  /*e560*/  LDS.128 R8, [R19+0x7800] ;  /* 0x0078000013087984 */ /* 0x0062a20000000c00 */
[----:B------:R-:W-:Y:S01]  /*e570*/  IADD3 R4, P0, PT, R22, 0x70, RZ ;  /* 0x0000007016047810 */ /* 0x000fe20007f1e0ff */
[----:B------:R-:W-:Y:S01]  /*e580*/  IMAD.MOV.U32 R2, RZ, RZ, R16 ;  /* 0x000000ffff027224 */ /* 0x000fe200078e0010 */
[----:B------:R-:W4:Y:S01]  /*e590*/  LDCU UR8, c[0x0][0x440] ;  /* 0x00008800ff0877ac */ /* 0x000f220008000800 */
[----:B------:R-:W-:Y:S02]  /*e5a0*/  MOV R3, R7 ;  /* 0x0000000700037202 */ /* 0x000fe40000000f00 */
[----:B------:R-:W-:Y:S01]  /*e5b0*/  IMAD.X R0, RZ, RZ, R21, P0 ;  /* 0x000000ffff007224 */ /* 0x000fe200000e0615 */
[----:B------:R-:W3:Y:S03]  /*e5c0*/  LDCU.64 UR4, c[0x0][0x3f0] ;  /* 0x00007e00ff0477ac */ /* 0x000ee60008000a00 */
[----:B-----5:R-:W-:-:S02]  /*e5d0*/  IMAD R0, R0, UR6, RZ ;  /* 0x0000000600007c24 */ /* 0x020fc4000f8e02ff */
[----:B------:R-:W-:Y:S01]  /*e5e0*/  IMAD.WIDE.U32 R6, R4, UR6, R2 ;  /* 0x0000000604067c25 */ /* 0x000fe2000f8e0002 */
[----:B----4-:R-:W-:-:S03]  /*e5f0*/  ISETP.GE.AND P1, PT, R230, UR8, PT ;  /* 0x00000008e6007c0c */ /* 0x010fc6000bf26270 */
[----:B------:R-:W-:Y:S01]  /*e600*/  IMAD R0, R4, UR7, R0 ;  /* 0x0000000704007c24 */ /* 0x000fe2000f8e0200 */
[----:B------:R-:W-:Y:S02]  /*e610*/  ISETP.GE.AND P0, PT, R247, UR8, PT ;  /* 0x00000008f7007c0c */ /* 0x000fe4000bf06270 */
[----:B---3--:R-:W-:Y:S01]  /*e620*/  LEA R2, P2, R6, UR4, 0x1 ;  /* 0x0000000406027c11 */ /* 0x008fe2000f8408ff */
[----:B------:R-:W-:-:S05]  /*e630*/  IMAD.IADD R0, R0, 0x1, R7 ;  /* 0x0000000100007824 */ /* 0x000fca00078e0207 */
[----:B------:R-:W-:-:S05]  /*e640*/  LEA.HI.X R3, R6, UR5, R0, 0x1, P2 ;  /* 0x0000000506037c11 */ /* 0x000fca00090f0c00 */
[----:B------:R1:W-:Y:S01]  /*e650*/  @!P1 STG.E.128 desc[UR14][R2.64], R32 ;  /* 0x0000002002009986 */ /* 0x0003e2000c101d0e */
[----:B------:R-:W-:Y:S05]  /*e660*/  @P0 EXIT ;  /* 0x000000000000094d */ /* 0x000fea0003800000 */
[----:B--2---:R-:W-:Y:S01]  /*e670*/  STG.E.128 desc[UR14][R2.64+0x80], R8 ;  /* 0x0000800802007986 */ /* 0x004fe2000c101d0e */
[----:B------:R-:W-:Y:S05]  /*e680*/  EXIT ;  /* 0x000000000000794d */ /* 0x000fea0003800000 */
.L_x_230:
        /* <DEDUP_REMOVED lines=15> */
.L_x_2843:


//--------------------- .text._ZN5flash16flash_fwd_kernelI23Flash_fwd_kernel_traitsILi128ELi128ELi64ELi4ELb0ELb0EN7cutlass6half_tE19Flash_kernel_traitsILi128ELi128ELi64ELi4ES3_EELb0ELb0ELb0ELb0ELb0ELb0ELb1ELb0EEEvNS_16Flash_fwd_paramsE --------------------------
	.section	.text._ZN5flash16flash_fwd_kernelI23Flash_fwd_kernel_traitsILi128ELi128ELi64ELi4ELb0ELb0EN7cutlass6half_tE19Flash_kernel_traitsILi128ELi128ELi64ELi4ES3_EELb0ELb0ELb0ELb0ELb0ELb0ELb1ELb0EEEvNS_16Flash_fwd_paramsE,"ax",@progbits
	.align	128
        .global         _ZN5flash16flash_fwd_kernelI23Flash_fwd_kernel_traitsILi128ELi128ELi64ELi4ELb0ELb0EN7cutlass6half_tE19Flash_kernel_traitsILi128ELi128ELi64ELi4ES3_EELb0ELb0ELb0ELb0ELb0ELb0ELb1ELb0EEEvNS_16Flash_fwd_paramsE
        .type           _ZN5flash16flash_fwd_kernelI23Flash_fwd_kernel_traitsILi128ELi128ELi64ELi4ELb0ELb0EN7cutlass6half_tE19Flash_kernel_traitsILi128ELi128ELi64ELi4ES3_EELb0ELb0ELb0ELb0ELb0ELb0ELb1ELb0EEEvNS_16Flash_fwd_paramsE,@function
        .size           _ZN5flash16flash_fwd_kernelI23Flash_fwd_kernel_traitsILi128ELi128ELi64ELi4ELb0ELb0EN7cutlass6half_tE19Flash_kernel_traitsILi128ELi128ELi64ELi4ES3_EELb0ELb0ELb0ELb0ELb0ELb0ELb1ELb0EEEvNS_16Flash_fwd_paramsE,(.L_x_2844 - _ZN5flash16flash_fwd_kernelI23Flash_fwd_kernel_traitsILi128ELi128ELi64ELi4ELb0ELb0EN7cutlass6half_tE19Flash_kernel_traitsILi128ELi128ELi64ELi4ES3_EELb0ELb0ELb0ELb0ELb0ELb0ELb1ELb0EEEvNS_16Flash_fwd_paramsE)
        .other          _ZN5flash16flash_fwd_kernelI23Flash_fwd_kernel_traitsILi128ELi128ELi64ELi4ELb0ELb0EN7cutlass6half_tE19Flash_kernel_traitsILi128ELi128ELi64ELi4ES3_EELb0ELb0ELb0ELb0ELb0ELb0ELb1ELb0EEEvNS_16Flash_fwd_paramsE,@"STO_CUDA_ENTRY STV_DEFAULT"
_ZN5flash16flash_fwd_kernelI23Flash_fwd_kernel_traitsILi128ELi128ELi64ELi4ELb0ELb0EN7cutlass6half_tE19Flash_kernel_traitsILi128ELi128ELi64ELi4ES3_EELb0ELb0ELb0ELb0ELb0ELb0ELb1ELb0EEEvNS_16Flash_fwd_paramsE:
.text._ZN5flash16flash_fwd_kernelI23Flash_fwd_kernel_traitsILi128ELi128ELi64ELi4ELb0ELb0EN7cutlass6half_tE19Flash_kernel_traitsILi128ELi128ELi64ELi4ES3_EELb0ELb0ELb0ELb0ELb0ELb0ELb1ELb0EEEvNS_16Flash_fwd_paramsE:
        /* <DEDUP_REMOVED lines=59> */
.L_x_231:
        /* <DEDUP_REMOVED lines=33> */
.L_x_233:
        /* <DEDUP_REMOVED lines=39> */
.L_x_235:
[----:B------:R-:W-:Y:S05]  /*0830*/  BSYNC.RECONVERGENT B0 ;  /* 0x0000000000007941 */ /* 0x000fea0003800200 */
.L_x_234:
        /* <DEDUP_REMOVED lines=21> */
.L_x_237:
[----:B------:R-:W-:Y:S05]  /*0990*/  BSYNC.RECONVERGENT B0 ;  /* 0x0000000000007941 */ /* 0x000fea0003800200 */
.L_x_236:
        /* <DEDUP_REMOVED lines=21> */
.L_x_239:
[----:B------:R-:W-:Y:S05]  /*0af0*/  BSYNC.RECONVERGENT B0 ;  /* 0x0000000000007941 */ /* 0x000fea0003800200 */
.L_x_238:
        /* <DEDUP_REMOVED lines=21> */
.L_x_241:
[----:B------:R-:W-:Y:S05]  /*0c50*/  BSYNC.RECONVERGENT B0 ;  /* 0x0000000000007941 */ /* 0x000fea0003800200 */
.L_x_240:
        /* <DEDUP_REMOVED lines=23> */
.L_x_243:
[----:B------:R-:W-:Y:S05]  /*0dd0*/  BSYNC.RECONVERGENT B0 ;  /* 0x0000000000007941 */ /* 0x000fea0003800200 */
.L_x_242:
        /* <DEDUP_REMOVED lines=25> */
.L_x_245:
[----:B------:R-:W-:Y:S05]  /*0f70*/  BSYNC.RECONVERGENT B0 ;  /* 0x0000000000007941 */ /* 0x000fea0003800200 */
.L_x_244:
        /* <DEDUP_REMOVED lines=19> */
.L_x_247:
[----:B------:R-:W-:Y:S05]  /*10b0*/  BSYNC.RECONVERGENT B0 ;  /* 0x0000000000007941 */ /* 0x000fea0003800200 */
.L_x_246:
        /* <DEDUP_REMOVED lines=19> */
.L_x_249:
[----:B------:R-:W-:Y:S05]  /*11f0*/  BSYNC.RECONVERGENT B0 ;  /* 0x0000000000007941 */ /* 0x000fea0003800200 */
.L_x_248:
        /* <DEDUP_REMOVED lines=19> */
.L_x_251:
[----:B------:R-:W-:Y:S05]  /*1330*/  BSYNC.RECONVERGENT B0 ;  /* 0x0000000000007941 */ /* 0x000fea0003800200 */
.L_x_250:
        /* <DEDUP_REMOVED lines=15> */
.L_x_253:
[----:B------:R-:W-:Y:S05]  /*1430*/  BSYNC.RECONVERGENT B0 ;  /* 0x0000000000007941 */ /* 0x000fea0003800200 */
.L_x_252:
        /* <DEDUP_REMOVED lines=10> */
.L_x_255:
[----:B------:R-:W-:Y:S05]  /*14e0*/  BSYNC.RECONVERGENT B0 ;  /* 0x0000000000007941 */ /* 0x000fea0003800200 */
.L_x_254:
        /* <DEDUP_REMOVED lines=10> */
.L_x_257:
[----:B------:R-:W-:Y:S05]  /*1590*/  BSYNC.RECONVERGENT B0 ;  /* 0x0000000000007941 */ /* 0x000fea0003800200 */
.L_x_256:
        /* <DEDUP_REMOVED lines=10> */
.L_x_259:
[----:B------:R-:W-:Y:S05]  /*1640*/  BSYNC.RECONVERGENT B0 ;  /* 0x0000000000007941 */ /* 0x000fea0003800200 */
.L_x_258:
        /* <DEDUP_REMOVED lines=10> */
.L_x_261:
[----:B------:R-:W-:Y:S05]  /*16f0*/  BSYNC.RECONVERGENT B0 ;  /* 0x0000000000007941 */ /* 0x000fea0003800200 */
.L_x_260:
        /* <DEDUP_REMOVED lines=10> */
.L_x_263:
[----:B------:R-:W-:Y:S05]  /*17a0*/  BSYNC.RECONVERGENT B0 ;  /* 0x0000000000007941 */ /* 0x000fea0003800200 */
.L_x_262:
        /* <DEDUP_REMOVED lines=10> */
.L_x_232:
        /* <DEDUP_REMOVED lines=24> */
.L_x_264:
[----:B------:R-:W2:Y:S01]  /*19d0*/  LDC.64 R108, c[0x0][0x3b8] ;  /* 0x0000ee00ff6c7b82 */ /* 0x000ea20000000a00 */
[----:B------:R-:W-:-:S05]  /*19e0*/  IADD3 R2, PT, PT, R10, R11, RZ ;  /* 0x0000000b0a027210 */ /* 0x000fca0007ffe0ff */
[C---:B--2---:R-:W-:Y:S02]  /*19f0*/  IMAD R0, R2.reuse, R109, RZ ;  /* 0x0000006d02007224 */ /* 0x044fe400078e02ff */
[----:B------:R-:W-:-:S05]  /*1a00*/  IMAD.WIDE.U32 R2, R2, R108, RZ ;  /* 0x0000006c02027225 */ /* 0x000fca00078e00ff */
[----:B------:R-:W-:Y:S02]  /*1a10*/  IADD3 R7, PT, PT, R3, R0, RZ ;  /* 0x0000000003077210 */ /* 0x000fe40007ffe0ff */
[----:B------:R-:W-:-:S07]  /*1a20*/  MOV R5, R2 ;  /* 0x0000000200057202 */ /* 0x000fce0000000f00 */
.L_x_265:
        /* <DEDUP_REMOVED lines=40> */
.L_x_266:
[----:B------:R-:W2:Y:S01]  /*1cb0*/  LDC.64 R14, c[0x0][0x3c0] ;  /* 0x0000f000ff0e7b82 */ /* 0x000ea20000000a00 */
[----:B------:R-:W-:-:S05]  /*1cc0*/  IADD3 R0, PT, PT, R10, R11, RZ ;  /* 0x0000000b0a007210 */ /* 0x000fca0007ffe0ff */
[C---:B--2---:R-:W-:Y:S02]  /*1cd0*/  IMAD R4, R0.reuse, R15, RZ ;  /* 0x0000000f00047224 */ /* 0x044fe400078e02ff */
[----:B------:R-:W-:-:S05]  /*1ce0*/  IMAD.WIDE.U32 R2, R0, R14, RZ ;  /* 0x0000000e00027225 */ /* 0x000fca00078e00ff */
[----:B------:R-:W-:Y:S02]  /*1cf0*/  IADD3 R4, PT, PT, R3, R4, RZ ;  /* 0x0000000403047210 */ /* 0x000fe40007ffe0ff */
[----:B------:R-:W-:-:S07]  /*1d00*/  MOV R6, R2 ;  /* 0x0000000200067202 */ /* 0x000fce0000000f00 */
.L_x_267:
        /* <DEDUP_REMOVED lines=13> */
[----:B------:R-:W1:Y:S01]  /*1de0*/  LDCU.64 UR10, c[0x0][0x390] ;  /* 0x00007200ff0a77ac */ /* 0x000e620008000a00 */
[----:B------:R-:W-:Y:S01]  /*1df0*/  IMAD.X R3, RZ, RZ, R7, P0 ;  /* 0x000000ffff037224 */ /* 0x000fe200000e0607 */
[C---:B------:R-:W-:Y:S01]  /*1e00*/  IADD3 R7, PT, PT, R17.reuse, 0x50, RZ ;  /* 0x0000005011077810 */ /* 0x040fe20007ffe0ff */
[----:B------:R1:W-:Y:S01]  /*1e10*/  STL [R1+0x44], R11 ;  /* 0x0000440b01007387 */ /* 0x0003e20000100800 */
[----:B------:R-:W-:Y:S01]  /*1e20*/  IADD3 R6, P0, PT, R230, R6, RZ ;  /* 0x00000006e6067210 */ /* 0x000fe20007f1e0ff */
[----:B------:R-:W-:Y:S01]  /*1e30*/  IMAD.WIDE.U32 R2, R17, R108, R2 ;  /* 0x0000006c11027225 */ /* 0x000fe200078e0002 */
[-C--:B------:R-:W-:Y:S01]  /*1e40*/  ISETP.GE.AND P2, PT, R7, R11.reuse, PT ;  /* 0x0000000b0700720c */ /* 0x080fe20003f46270 */
[----:B------:R-:W3:Y:S01]  /*1e50*/  LDCU.64 UR8, c[0x0][0x3c8] ;  /* 0x00007900ff0877ac */ /* 0x000ee20008000a00 */
[----:B------:R-:W-:Y:S01]  /*1e60*/  ISETP.GE.AND P1, PT, R0, R11, PT ;  /* 0x0000000b0000720c */ /* 0x000fe20003f26270 */
[----:B------:R-:W-:Y:S01]  /*1e70*/  IMAD.X R7, RZ, RZ, R4, P0 ;  /* 0x000000ffff077224 */ /* 0x000fe200000e0604 */
[----:B------:R-:W-:Y:S01]  /*1e80*/  SHF.R.S32.HI R0, RZ, 0x1f, R8 ;  /* 0x0000001fff007819 */ /* 0x000fe20000011408 */
[C---:B------:R-:W-:Y:S01]  /*1e90*/  IMAD R5, R17.reuse, R109, R3 ;  /* 0x0000006d11057224 */ /* 0x040fe200078e0203 */
[----:B------:R-:W-:Y:S01]  /*1ea0*/  LOP3.LUT R238, R10, 0x1e00, RZ, 0xc0, !PT ;  /* 0x00001e000aee7812 */ /* 0x000fe200078ec0ff */
[----:B------:R-:W-:Y:S01]  /*1eb0*/  IMAD.MOV.U32 R4, RZ, RZ, R2 ;  /* 0x000000ffff047224 */ /* 0x000fe200078e0002 */
[----:B------:R-:W-:Y:S01]  /*1ec0*/  LOP3.LUT R171, R230, 0x40, RZ, 0xfc, !PT ;  /* 0x00000040e6ab7812 */ /* 0x000fe200078efcff */
[C---:B------:R-:W-:Y:S01]  /*1ed0*/  IMAD.WIDE.U32 R2, R17.reuse, R14, R6 ;  /* 0x0000000e11027225 */ /* 0x040fe200078e0006 */
[----:B------:R-:W-:-:S03]  /*1ee0*/  IADD3 R19, PT, PT, R17, 0x10, RZ ;  /* 0x0000001011137810 */ /* 0x000fc60007ffe0ff */
[C---:B--2---:R-:W-:Y:S02]  /*1ef0*/  IMAD R6, R0.reuse, UR4, RZ ;  /* 0x0000000400067c24 */ /* 0x044fe4000f8e02ff */
[----:B------:R-:W-:Y:S01]  /*1f00*/  IMAD R9, R0, UR6, RZ ;  /* 0x0000000600097c24 */ /* 0x000fe2000f8e02ff */
[----:B------:R-:W-:Y:S01]  /*1f10*/  LOP3.LUT R0, R10, 0x1f8, RZ, 0xc0, !PT ;  /* 0x000001f80a007812 */ /* 0x000fe200078ec0ff */
[----:B------:R-:W-:Y:S02]  /*1f20*/  IMAD R3, R17, R15, R3 ;  /* 0x0000000f11037224 */ /* 0x000fe400078e0203 */
[----:B-----5:R-:W-:Y:S01]  /*1f30*/  IMAD R10, R8, UR5, R6 ;  /* 0x00000005080a7c24 */ /* 0x020fe2000f8e0206 */
        /* <DEDUP_REMOVED lines=8> */
[----:B----4-:R-:W-:Y:S01]  /*1fc0*/  LEA R173, P5, R6, UR12, 0x1 ;  /* 0x0000000c06ad7c11 */ /* 0x010fe2000f8a08ff */
[----:B------:R-:W-:-:S02]  /*1fd0*/  USHF.L.U32 UR6, UR16, 0x7, URZ ;  /* 0x0000000710067899 */ /* 0x000fc400080006ff */
[----:B------:R-:W-:Y:S01]  /*1fe0*/  IMAD.IADD R3, R3, 0x1, R5 ;  /* 0x0000000103037824 */ /* 0x000fe200078e0205 */
[----:B-1----:R-:W-:Y:S01]  /*1ff0*/  LEA R22, P4, R2, UR10, 0x1 ;  /* 0x0000000a02167c11 */ /* 0x002fe2000f8808ff */
[----:B------:R1:W-:Y:S01]  /*2000*/  STL [R1+0x8], R173 ;  /* 0x000008ad01007387 */ /* 0x0003e20000100800 */
[----:B------:R-:W-:Y:S01]  /*2010*/  LEA.HI.X R172, R6, UR13, R0, 0x1, P5 ;  /* 0x0000000d06ac7c11 */ /* 0x000fe2000a8f0c00 */
[----:B------:R-:W-:Y:S01]  /*2020*/  IMAD.X R5, RZ, RZ, R16, P0 ;  /* 0x000000ffff057224 */ /* 0x000fe200000e0610 */
[----:B------:R-:W-:Y:S01]  /*2030*/  LEA.HI.X R21, R2, UR11, R3, 0x1, P4 ;  /* 0x0000000b02157c11 */ /* 0x000fe2000a0f0c03 */
[----:B------:R1:W-:Y:S01]  /*2040*/  STL [R1+0x24], R22 ;  /* 0x0000241601007387 */ /* 0x0003e20000100800 */
[CC--:B------:R-:W-:Y:S01]  /*2050*/  ISETP.GE.AND P0, PT, R17.reuse, R11.reuse, PT ;  /* 0x0000000b1100720c */ /* 0x0c0fe20003f06270 */
[C---:B---3--:R-:W-:Y:S01]  /*2060*/  IMAD.WIDE.U32 R8, R28.reuse, UR8, R4 ;  /* 0x000000081c087c25 */ /* 0x048fe2000f8e0004 */
[----:B------:R-:W-:Y:S01]  /*2070*/  ULEA UR5, UR17, UR5, 0x18 ;  /* 0x0000000511057291 */ /* 0x000fe2000f8ec0ff */
[----:B------:R1:W-:Y:S01]  /*2080*/  STL [R1+0x4], R172 ;  /* 0x000004ac01007387 */ /* 0x0003e20000100800 */
[----:B------:R-:W-:Y:S01]  /*2090*/  USHF.R.U32.HI UR4, URZ, 0x19, UR16 ;  /* 0x00000019ff047899 */ /* 0x000fe20008011610 */
[----:B------:R-:W-:Y:S01]  /*20a0*/  IMAD R7, R28, UR9, R9 ;  /* 0x000000091c077c24 */ /* 0x000fe2000f8e0209 */
[----:B------:R-:W-:Y:S01]  /*20b0*/  LOP3.LUT R13, R17, UR6, RZ, 0xfc, !PT ;  /* 0x00000006110d7c12 */ /* 0x000fe2000f8efcff */
[----:B------:R1:W-:Y:S01]  /*20c0*/  STL [R1+0x20], R21 ;  /* 0x0000201501007387 */ /* 0x0003e20000100800 */
[----:B------:R-:W-:Y:S01]  /*20d0*/  ISETP.GE.AND P4, PT, R19, R11, PT ;  /* 0x0000000b1300720c */ /* 0x000fe20003f86270 */
[----:B------:R-:W-:Y:S01]  /*20e0*/  VIADD R18, R17, 0x20 ;  /* 0x0000002011127836 */ /* 0x000fe20000000000 */
[----:B------:R-:W-:Y:S01]  /*20f0*/  LEA R238, R238, UR5, 0x1 ;  /* 0x00000005eeee7c11 */ /* 0x000fe2000f8e08ff */
[----:B------:R1:W-:Y:S02]  /*2100*/  STL [R1+0x28], R171 ;  /* 0x000028ab01007387 */ /* 0x0003e40000100800 */
[----:B------:R-:W-:Y:S08]  /*2110*/  @P0 BRA `(.L_x_269) ;  /* 0x0000000000580947 */ /* 0x000ff00003800000 */
[----:B------:R-:W2:Y:S01]  /*2120*/  LDC.64 R2, c[0x0][0x3b0] ;  /* 0x0000ec00ff027b82 */ /* 0x000ea20000000a00 */
[----:B------:R-:W3:Y:S01]  /*2130*/  LDCU UR8, c[0x0][0x440] ;  /* 0x00008800ff0877ac */ /* 0x000ee20008000800 */
[----:B------:R-:W-:Y:S01]  /*2140*/  IMAD.MOV.U32 R6, RZ, RZ, R8 ;  /* 0x000000ffff067224 */ /* 0x000fe200078e0008 */
[----:B------:R-:W4:Y:S01]  /*2150*/  LDCU.64 UR6, c[0x0][0x380] ;  /* 0x00007000ff0677ac */ /* 0x000f220008000a00 */
[----:B---3--:R-:W-:Y:S02]  /*2160*/  ISETP.GE.AND P5, PT, R230, UR8, PT ;  /* 0x00000008e6007c0c */ /* 0x008fe4000bfa6270 */
[----:B------:R-:W-:Y:S01]  /*2170*/  ISETP.GE.AND P0, PT, R171, UR8, PT ;  /* 0x00000008ab007c0c */ /* 0x000fe2000bf06270 */
[----:B--2---:R-:W-:Y:S02]  /*2180*/  IMAD R0, R2, UR4, RZ ;  /* 0x0000000402007c24 */ /* 0x004fe4000f8e02ff */
[----:B------:R-:W-:-:S04]  /*2190*/  IMAD.WIDE.U32 R4, R13, R2, R6 ;  /* 0x000000020d047225 */ /* 0x000fc800078e0006 */
[----:B------:R-:W-:Y:S01]  /*21a0*/  IMAD R3, R13, R3, R0 ;  /* 0x000000030d037224 */ /* 0x000fe200078e0200 */
[----:B----4-:R-:W-:-:S04]  /*21b0*/  LEA R2, P6, R4, UR6, 0x1 ;  /* 0x0000000604027c11 */ /* 0x010fc8000f8c08ff */
        /* <DEDUP_REMOVED lines=12> */
.L_x_269:
[----:B------:R-:W-:Y:S05]  /*2280*/  BSYNC.RECONVERGENT B0 ;  /* 0x0000000000007941 */ /* 0x000fea0003800200 */
.L_x_268:
        /* <DEDUP_REMOVED lines=9> */
[----:B--2---:R-:W-:Y:S01]  /*2320*/  IMAD.X R2, RZ, RZ, UR4, P4 ;  /* 0x00000004ff027e24 */ /* 0x004fe2000a0e06ff */
[----:B------:R-:W2:Y:S03]  /*2330*/  LDCU.64 UR6, c[0x0][0x380] ;  /* 0x00007000ff0677ac */ /* 0x000ea60008000a00 */
[----:B---3--:R-:W-:-:S02]  /*2340*/  IMAD R2, R2, UR8, RZ ;  /* 0x0000000802027c24 */ /* 0x008fc4000f8e02ff */
[----:B------:R-:W-:Y:S01]  /*2350*/  IMAD.WIDE.U32 R4, R0, UR8, R4 ;  /* 0x0000000800047c25 */ /* 0x000fe2000f8e0004 */
[----:B----4-:R-:W-:-:S03]  /*2360*/  ISETP.GE.AND P5, PT, R230, UR10, PT ;  /* 0x0000000ae6007c0c */ /* 0x010fc6000bfa6270 */
[----:B------:R-:W-:Y:S01]  /*2370*/  IMAD R0, R0, UR9, R2 ;  /* 0x0000000900007c24 */ /* 0x000fe2000f8e0202 */
[----:B------:R-:W-:Y:S02]  /*2380*/  ISETP.GE.AND P4, PT, R171, UR10, PT ;  /* 0x0000000aab007c0c */ /* 0x000fe4000bf86270 */
[----:B--2---:R-:W-:Y:S01]  /*2390*/  LEA R2, P6, R4, UR6, 0x1 ;  /* 0x0000000604027c11 */ /* 0x004fe2000f8c08ff */
        /* <DEDUP_REMOVED lines=12> */
.L_x_271:
[----:B------:R-:W-:Y:S05]  /*2460*/  BSYNC.RECONVERGENT B0 ;  /* 0x0000000000007941 */ /* 0x000fea0003800200 */
.L_x_270:
[----:B------:R-:W-:Y:S01]  /*2470*/  BSSY.RECONVERGENT B0, `(.L_x_272) ;  /* 0x000001d000007945 */ /* 0x000fe20003800200 */
[----:B------:R-:W-:Y:S02]  /*2480*/  ISETP.GE.AND P4, PT, R16, R11, PT ;  /* 0x0000000b1000720c */ /* 0x000fe40003f86270 */
[----:B------:R-:W-:Y:S01]  /*2490*/  IADD3 R10, PT, PT, R17, 0x70, RZ ;  /* 0x00000070110a7810 */ /* 0x000fe20007ffe0ff */
[----:B------:R-:W-:Y:S05]  /*24a0*/  @P0 BRA `(.L_x_273) ;  /* 0x0000000000640947 */ /* 0x000fea0003800000 */
[----:B------:R-:W4:Y:S01]  /*24b0*/  LDCU.64 UR8, c[0x0][0x3b0] ;  /* 0x00007600ff0877ac */ /* 0x000f220008000a00 */
[----:B------:R-:W-:Y:S01]  /*24c0*/  IADD3 R0, P0, PT, R13, 0x20, RZ ;  /* 0x000000200d007810 */ /* 0x000fe20007f1e0ff */
[----:B------:R-:W-:Y:S01]  /*24d0*/  IMAD.MOV.U32 R4, RZ, RZ, R8 ;  /* 0x000000ffff047224 */ /* 0x000fe200078e0008 */
[----:B------:R-:W-:Y:S01]  /*24e0*/  MOV R5, R7 ;  /* 0x0000000700057202 */ /* 0x000fe20000000f00 */
[----:B------:R-:W5:Y:S02]  /*24f0*/  LDCU UR10, c[0x0][0x440] ;  /* 0x00008800ff0a77ac */ /* 0x000f640008000800 */
[----:B--23--:R-:W-:Y:S01]  /*2500*/  IMAD.X R2, RZ, RZ, UR4, P0 ;  /* 0x00000004ff027e24 */ /* 0x00cfe200080e06ff */
[----:B------:R-:W2:Y:S03]  /*2510*/  LDCU.64 UR6, c[0x0][0x380] ;  /* 0x00007000ff0677ac */ /* 0x000ea60008000a00 */
[----:B----4-:R-:W-:-:S02]  /*2520*/  IMAD R2, R2, UR8, RZ ;  /* 0x0000000802027c24 */ /* 0x010fc4000f8e02ff */
[----:B------:R-:W-:Y:S01]  /*2530*/  IMAD.WIDE.U32 R4, R0, UR8, R4 ;  /* 0x0000000800047c25 */ /* 0x000fe2000f8e0004 */
[----:B-----5:R-:W-:-:S03]  /*2540*/  ISETP.GE.AND P5, PT, R230, UR10, PT ;  /* 0x0000000ae6007c0c */ /* 0x020fc6000bfa6270 */
        /* <DEDUP_REMOVED lines=15> */
.L_x_273:
[----:B------:R-:W-:Y:S05]  /*2640*/  BSYNC.RECONVERGENT B0 ;  /* 0x0000000000007941 */ /* 0x000fea0003800200 */
.L_x_272:
[----:B------:R-:W-:Y:S01]  /*2650*/  LEA.HI.SX32 R50, R175, 0xffffffff, 0x1a ;  /* 0xffffffffaf327811 */ /* 0x000fe200078fd2ff */
[----:B------:R-:W-:Y:S01]  /*2660*/  BSSY.RECONVERGENT B0, `(.L_x_274) ;  /* 0x000001d000007945 */ /* 0x000fe20003800200 */
[----:B------:R-:W-:-:S03]  /*2670*/  ISETP.GE.AND P0, PT, R10, R11, PT ;  /* 0x0000000b0a00720c */ /* 0x000fc60003f06270 */
[----:B------:R-:W-:Y:S01]  /*2680*/  IMAD R11, R50, -0x40, R48 ;  /* 0xffffffc0320b7824 */ /* 0x000fe200078e0230 */
[----:B------:R-:W-:Y:S05]  /*2690*/  @P4 BRA `(.L_x_275) ;  /* 0x0000000000644947 */ /* 0x000fea0003800000 */
[----:B------:R-:W5:Y:S01]  /*26a0*/  LDCU.64 UR8, c[0x0][0x3b0] ;  /* 0x00007600ff0877ac */ /* 0x000f620008000a00 */
[----:B------:R-:W-:Y:S01]  /*26b0*/  IADD3 R0, P4, PT, R13, 0x30, RZ ;  /* 0x000000300d007810 */ /* 0x000fe20007f9e0ff */
[----:B------:R-:W-:Y:S01]  /*26c0*/  IMAD.MOV.U32 R4, RZ, RZ, R8 ;  /* 0x000000ffff047224 */ /* 0x000fe200078e0008 */
[----:B------:R-:W-:Y:S01]  /*26d0*/  MOV R5, R7 ;  /* 0x0000000700057202 */ /* 0x000fe20000000f00 */
[----:B------:R-:W1:Y:S02]  /*26e0*/  LDCU UR10, c[0x0][0x440] ;  /* 0x00008800ff0a77ac */ /* 0x000e640008000800 */
[----:B--234-:R-:W-:Y:S01]  /*26f0*/  IMAD.X R2, RZ, RZ, UR4, P4 ;  /* 0x00000004ff027e24 */ /* 0x01cfe2000a0e06ff */
        /* <DEDUP_REMOVED lines=19> */
.L_x_275:
[----:B------:R-:W-:Y:S05]  /*2830*/  BSYNC.RECONVERGENT B0 ;  /* 0x0000000000007941 */ /* 0x000fea0003800200 */
.L_x_274:
        /* <DEDUP_REMOVED lines=28> */
.L_x_277:
[----:B------:R-:W-:Y:S05]  /*2a00*/  BSYNC.RECONVERGENT B0 ;  /* 0x0000000000007941 */ /* 0x000fea0003800200 */
.L_x_276:
        /* <DEDUP_REMOVED lines=28> */
.L_x_279:
[----:B------:R-:W-:Y:S05]  /*2bd0*/  BSYNC.RECONVERGENT B0 ;  /* 0x0000000000007941 */ /* 0x000fea0003800200 */
.L_x_278:
        /* <DEDUP_REMOVED lines=30> */
.L_x_281:
[----:B------:R-:W-:Y:S05]  /*2dc0*/  BSYNC.RECONVERGENT B0 ;  /* 0x0000000000007941 */ /* 0x000fea0003800200 */
.L_x_280:
[----:B------:R-:W-:Y:S01]  /*2dd0*/  SHF.R.S32.HI R12, RZ, 0x1f, R50 ;  /* 0x0000001fff0c7819 */ /* 0x000fe20000011432 */
[-C--:B------:R-:W-:Y:S01]  /*2de0*/  IMAD R0, R170, R50.reuse, RZ ;  /* 0x00000032aa007224 */ /* 0x080fe200078e02ff */
[----:B------:R-:W-:Y:S01]  /*2df0*/  BSSY.RECONVERGENT B0, `(.L_x_282) ;  /* 0x000001d000007945 */ /* 0x000fe20003800200 */
[----:B------:R-:W-:Y:S01]  /*2e00*/  ISETP.GE.AND P3, PT, R16, R11, PT ;  /* 0x0000000b1000720c */ /* 0x000fe20003f66270 */
[----:B------:R-:W-:-:S04]  /*2e10*/  IMAD.WIDE.U32 R4, R169, R50, RZ ;  /* 0x00000032a9047225 */ /* 0x000fc800078e00ff */
[----:B------:R-:W-:Y:S01]  /*2e20*/  IMAD R10, R12, R169, R0 ;  /* 0x000000a90c0a7224 */ /* 0x000fe200078e0200 */
[----:B------:R-:W-:Y:S07]  /*2e30*/  @P0 BRA `(.L_x_283) ;  /* 0x0000000000600947 */ /* 0x000fee0003800000 */
[----:B------:R-:W5:Y:S01]  /*2e40*/  LDCU.64 UR8, c[0x0][0x3b0] ;  /* 0x00007600ff0877ac */ /* 0x000f620008000a00 */
[----:B------:R-:W-:Y:S02]  /*2e50*/  IADD3 R0, P0, PT, R13, 0x70, RZ ;  /* 0x000000700d007810 */ /* 0x000fe40007f1e0ff */
        /* <DEDUP_REMOVED lines=22> */
.L_x_283:
[----:B------:R-:W-:Y:S05]  /*2fc0*/  BSYNC.RECONVERGENT B0 ;  /* 0x0000000000007941 */ /* 0x000fea0003800200 */
.L_x_282:
[----:B------:R-:W-:Y:S01]  /*2fd0*/  BSSY.RECONVERGENT B0, `(.L_x_284) ;  /* 0x0000014000007945 */ /* 0x000fe20003800200 */
[C---:B------:R-:W-:Y:S01]  /*2fe0*/  SHF.L.U64.HI R168, R108.reuse, 0x4, R109 ;  /* 0x000000046ca87819 */ /* 0x040fe2000001026d */
[----:B------:R-:W-:Y:S01]  /*2ff0*/  IMAD.SHL.U32 R111, R108, 0x10, RZ ;  /* 0x000000106c6f7824 */ /* 0x000fe200078e00ff */
[----:B-1234-:R-:W-:Y:S01]  /*3000*/  IADD3 R3, PT, PT, R5, R10, RZ ;  /* 0x0000000a05037210 */ /* 0x01efe20007ffe0ff */
        /* <DEDUP_REMOVED lines=16> */
.L_x_285:
[----:B------:R-:W-:Y:S05]  /*3110*/  BSYNC.RECONVERGENT B0 ;  /* 0x0000000000007941 */ /* 0x000fea0003800200 */
.L_x_284:
        /* <DEDUP_REMOVED lines=19> */
.L_x_287:
[----:B------:R-:W-:Y:S05]  /*3250*/  BSYNC.RECONVERGENT B0 ;  /* 0x0000000000007941 */ /* 0x000fea0003800200 */
.L_x_286:
        /* <DEDUP_REMOVED lines=21> */
.L_x_289:
[----:B------:R-:W-:Y:S05]  /*33b0*/  BSYNC.RECONVERGENT B0 ;  /* 0x0000000000007941 */ /* 0x000fea0003800200 */
.L_x_288:
        /* <DEDUP_REMOVED lines=21> */
.L_x_291:
[----:B------:R-:W-:Y:S05]  /*3510*/  BSYNC.RECONVERGENT B0 ;  /* 0x0000000000007941 */ /* 0x000fea0003800200 */
.L_x_290:
[----:B------:R-:W-:Y:S01]  /*3520*/  SHF.L.U32 R185, R234, 0x6, RZ ;  /* 0x00000006eab97819 */ /* 0x000fe200000006ff */
[----:B------:R-:W0:Y:S01]  /*3530*/  LDGDEPBAR ;  /* 0x00000000000079af */ /* 0x000e220000000000 */
[----:B------:R-:W-:Y:S01]  /*3540*/  SHF.L.U64.HI R0, R14, 0x6, R15 ;  /* 0x000000060e007819 */ /* 0x000fe2000001020f */
[----:B------:R-:W-:Y:S01]  /*3550*/  BSSY.RECONVERGENT B0, `(.L_x_292) ;  /* 0x000001d000007945 */ /* 0x000fe20003800200 */
[----:B------:R-:W-:Y:S02]  /*3560*/  LOP3.LUT R8, R230, 0x1c0, R185, 0xf8, !PT ;  /* 0x000001c0e6087812 */ /* 0x000fe400078ef8b9 */
[----:B----4-:R-:W-:Y:S01]  /*3570*/  SHF.L.U32 R2, R14, 0x6, RZ ;  /* 0x000000060e027819 */ /* 0x010fe200000006ff */
[----:B------:R-:W-:Y:S02]  /*3580*/  IMAD R0, R0, R50, RZ ;  /* 0x0000003200007224 */ /* 0x000fe400078e02ff */
[----:B------:R4:W-:Y:S02]  /*3590*/  STL [R1+0xc], R8 ;  /* 0x00000c0801007387 */ /* 0x0009e40000100800 */
[----:B------:R-:W-:-:S02]  /*35a0*/  IMAD R0, R12, R2, R0 ;  /* 0x000000020c007224 */ /* 0x000fc400078e0200 */
[----:B------:R-:W-:-:S05]  /*35b0*/  IMAD.WIDE.U32 R2, R2, R50, RZ ;  /* 0x0000003202027225 */ /* 0x000fca00078e00ff */
[----:B------:R-:W-:Y:S01]  /*35c0*/  IADD3 R5, PT, PT, R3, R0, RZ ;  /* 0x0000000003057210 */ /* 0x000fe20007ffe0ff */
[----:B------:R-:W-:-:S04]  /*35d0*/  DEPBAR.LE SB0, 0x0 ;  /* 0x000080000000791a */ /* 0x000fc80000000000 */
[----:B------:R-:W-:Y:S06]  /*35e0*/  BAR.SYNC.DEFER_BLOCKING 0x0 ;  /* 0x0000000000007b1d */ /* 0x000fec0000010000 */
[----:B------:R-:W-:Y:S05]  /*35f0*/  @P6 BRA `(.L_x_293) ;  /* 0x0000000000406947 */ /* 0x000fea0003800000 */
[----:B------:R-:W5:Y:S01]  /*3600*/  LDCU UR4, c[0x0][0x440] ;  /* 0x00008800ff0477ac */ /* 0x000f620008000800 */
[----:B-123--:R-:W-:-:S04]  /*3610*/  LEA R6, P2, R2, R22, 0x1 ;  /* 0x0000001602067211 */ /* 0x00efc800078408ff */
        /* <DEDUP_REMOVED lines=14> */
.L_x_293:
[----:B------:R1:W-:Y:S04]  /*3700*/  STS.128 [R238+0xc000], RZ ;  /* 0x00c000ffee007388 */ /* 0x0003e80000000c00 */
[----:B------:R1:W-:Y:S02]  /*3710*/  STS.128 [R238+0xe000], RZ ;  /* 0x00e000ffee007388 */ /* 0x0003e40000000c00 */
.L_x_294:
[----:B------:R-:W-:Y:S05]  /*3720*/  BSYNC.RECONVERGENT B0 ;  /* 0x0000000000007941 */ /* 0x000fea0003800200 */
.L_x_292:
        /* <DEDUP_REMOVED lines=16> */
[----:B----4-:R-:W-:Y:S01]  /*3830*/  IMAD.IADD R8, R184, 0x1, R0 ;  /* 0x00000001b8087824 */ /* 0x010fe200078e0200 */
        /* <DEDUP_REMOVED lines=18> */
.L_x_296:
[----:B------:R-:W-:Y:S05]  /*3960*/  BSYNC.RECONVERGENT B0 ;  /* 0x0000000000007941 */ /* 0x000fea0003800200 */
.L_x_295:
[----:B------:R3:W-:Y:S01]  /*3970*/  @P4 STS.128 [R238+0xd000], RZ ;  /* 0x00d000ffee004388 */ /* 0x0007e20000000c00 */
[----:B------:R-:W-:Y:S01]  /*3980*/  BSSY.RECONVERGENT B0, `(.L_x_297) ;  /* 0x0000017000007945 */ /* 0x000fe20003800200 */
[----:B------:R-:W-:Y:S02]  /*3990*/  LEA R20, R8, UR5, 0x1 ;  /* 0x0000000508147c11 */ /* 0x000fe4000f8e08ff */
[----:B------:R3:W-:Y:S01]  /*39a0*/  @P4 STS.128 [R238+0xf000], RZ ;  /* 0x00f000ffee004388 */ /* 0x0007e20000000c00 */
[----:B------:R-:W-:Y:S05]  /*39b0*/  @P4 BRA `(.L_x_298) ;  /* 0x00000000004c4947 */ /* 0x000fea0003800000 */
[----:B------:R-:W4:Y:S01]  /*39c0*/  LDCU UR4, c[0x0][0x440] ;  /* 0x00008800ff0477ac */ /* 0x000f220008000800 */
[----:B--2---:R-:W-:-:S04]  /*39d0*/  IMAD.WIDE.U32 R6, R14, 0x20, RZ ;  /* 0x000000200e067825 */ /* 0x004fc800078e00ff */
[----:B------:R-:W-:Y:S01]  /*39e0*/  IMAD.SHL.U32 R8, R15, 0x20, RZ ;  /* 0x000000200f087824 */ /* 0x000fe200078e00ff */
[----:B------:R-:W-:-:S04]  /*39f0*/  IADD3 R0, P2, PT, R2, R6, RZ ;  /* 0x0000000602007210 */ /* 0x000fc80007f5e0ff */
[----:B------:R-:W-:Y:S02]  /*3a00*/  IADD3.X R8, PT, PT, R5, R7, R8, P2, !PT ;  /* 0x0000000705087210 */ /* 0x000fe400017fe408 */
        /* <DEDUP_REMOVED lines=14> */
.L_x_298:
[----:B------:R-:W-:Y:S05]  /*3af0*/  BSYNC.RECONVERGENT B0 ;  /* 0x0000000000007941 */ /* 0x000fea0003800200 */
.L_x_297:
        /* <DEDUP_REMOVED lines=23> */
.L_x_300:
[----:B------:R-:W-:Y:S05]  /*3c70*/  BSYNC.RECONVERGENT B0 ;  /* 0x0000000000007941 */ /* 0x000fea0003800200 */
.L_x_299:
[----:B------:R-:W-:Y:S01]  /*3c80*/  LDSM.16.M88.4 R16, [R20] ;  /* 0x000000001410783b */ /* 0x000fe20000000200 */
[----:B------:R-:W-:Y:S01]  /*3c90*/  LOP3.LUT P0, RZ, R234, 0x2, RZ, 0xc0, !PT ;  /* 0x00000002eaff7812 */ /* 0x000fe2000780c0ff */
[----:B-1----:R-:W-:Y:S01]  /*3ca0*/  VIADD R2, R41, UR5 ;  /* 0x0000000529027c36 */ /* 0x002fe20008000000 */
[----:B------:R-:W-:Y:S01]  /*3cb0*/  MOV R110, 0x20 ;  /* 0x00000020006e7802 */ /* 0x000fe20000000f00 */
[----:B--2-4-:R-:W-:Y:S01]  /*3cc0*/  LDSM.16.M88.4 R4, [R20+0x2000] ;  /* 0x002000001404783b */ /* 0x014fe20000000200 */
[----:B------:R-:W-:Y:S01]  /*3cd0*/  MOV R0, 0x40 ;  /* 0x0000004000007802 */ /* 0x000fe20000000f00 */
[----:B------:R-:W1:Y:S01]  /*3ce0*/  LDCU UR4, c[0x0][0x50c] ;  /* 0x0000a180ff0477ac */ /* 0x000e620008000800 */
[----:B------:R-:W-:Y:S01]  /*3cf0*/  SEL R110, R110, 0xffffffe0, !P0 ;  /* 0xffffffe06e6e7807 */ /* 0x000fe20004000000 */
[----:B------:R-:W2:Y:S01]  /*3d00*/  LDSM.16.M88.4 R8, [R41+UR5+0x8800] ;  /* 0x008800052908783b */ /* 0x000ea20008000200 */
[----:B------:R-:W-:Y:S02]  /*3d10*/  LOP3.LUT P0, RZ, R234, 0x4, RZ, 0xc0, !PT ;  /* 0x00000004eaff7812 */ /* 0x000fe4000780c0ff */
[----:B------:R-:W-:Y:S01]  /*3d20*/  IADD3 R3, PT, PT, R2, R110, RZ ;  /* 0x0000006e02037210 */ /* 0x000fe20007ffe0ff */
[----:B------:R-:W4:Y:S01]  /*3d30*/  LDSM.16.M88.4 R12, [R41+UR5+0x8000] ;  /* 0x00800005290c783b */ /* 0x000f220008000200 */
[----:B------:R-:W-:Y:S01]  /*3d40*/  IMAD.IADD R21, R20, 0x1, R110 ;  /* 0x0000000114157824 */ /* 0x000fe200078e026e */
[----:B------:R-:W-:-:S02]  /*3d50*/  SEL R0, R0, 0xffffffc0, !P0 ;  /* 0xffffffc000007807 */ /* 0x000fc40004000000 */
[----:B------:R-:W5:Y:S03]  /*3d60*/  LDSM.16.M88.4 R24, [R41+UR5+0x9000] ;  /* 0x009000052918783b */ /* 0x000f660008000200 */
[----:B------:R-:W-:Y:S01]  /*3d70*/  IMAD.IADD R40, R20, 0x1, R0 ;  /* 0x0000000114287824 */ /* 0x000fe200078e0200 */
[----:B------:R-:W3:Y:S01]  /*3d80*/  LDSM.16.M88.4 R52, [R41+UR5+0x9800] ;  /* 0x009800052934783b */ /* 0x000ee20008000200 */
[----:B------:R-:W-:-:S03]  /*3d90*/  IADD3 R0, PT, PT, R2, R0, RZ ;  /* 0x0000000002007210 */ /* 0x000fc60007ffe0ff */
[----:B------:R-:W-:Y:S01]  /*3da0*/  LDSM.16.M88.4 R36, [R3+0x8800] ;  /* 0x008800000324783b */ /* 0x000fe20000000200 */
[C---:B------:R-:W-:Y:S01]  /*3db0*/  IADD3 R42, PT, PT, R110.reuse, R40, RZ ;  /* 0x000000286e2a7210 */ /* 0x040fe20007ffe0ff */
[----:B------:R-:W-:Y:S02]  /*3dc0*/  IMAD.IADD R2, R110, 0x1, R0 ;  /* 0x000000016e027824 */ /* 0x000fe400078e0200 */
[----:B------:R-:W-:Y:S04]  /*3dd0*/  LDSM.16.M88.4 R32, [R3+0x9000] ;  /* 0x009000000320783b */ /* 0x000fe80000000200 */
[----:B------:R-:W-:Y:S04]  /*3de0*/  LDSM.16.M88.4 R44, [R3+0x8000] ;  /* 0x00800000032c783b */ /* 0x000fe80000000200 */
[----:B------:R-:W-:Y:S04]  /*3df0*/  LDSM.16.M88.4 R28, [R3+0x9800] ;  /* 0x00980000031c783b */ /* 0x000fe80000000200 */
[----:B------:R-:W-:Y:S04]  /*3e00*/  LDSM.16.M88.4 R60, [R0+0x8800] ;  /* 0x00880000003c783b */ /* 0x000fe80000000200 */
[----:B------:R-:W-:Y:S01]  /*3e10*/  LDSM.16.M88.4 R100, [R0+0x9000] ;  /* 0x009000000064783b */ /* 0x000fe20000000200 */
[C---:B--2---:R-:W-:Y:S03]  /*3e20*/  HMMA.16816.F32 R56, R4.reuse, R8, RZ ;  /* 0x000000080438723c */ /* 0x044fe600000018ff */
[----:B------:R-:W-:Y:S04]  /*3e30*/  LDSM.16.M88.4 R92, [R0+0x9800] ;  /* 0x00980000005c783b */ /* 0x000fe80000000200 */
[----:B------:R-:W0:Y:S01]  /*3e40*/  LDGDEPBAR ;  /* 0x00000000000079af */ /* 0x000e220000000000 */
[----:B------:R-:W-:Y:S08]  /*3e50*/  HMMA.16816.F32 R80, R4, R10, RZ ;  /* 0x0000000a0450723c */ /* 0x000ff000000018ff */
[C---:B------:R-:W-:Y:S08]  /*3e60*/  HMMA.16816.F32 R120, R16.reuse, R8, RZ ;  /* 0x000000081078723c */ /* 0x040ff000000018ff */
[C---:B------:R-:W-:Y:S01]  /*3e70*/  HMMA.16816.F32 R128, R16.reuse, R10, RZ ;  /* 0x0000000a1080723c */ /* 0x040fe200000018ff */
[----:B------:R-:W2:Y:S07]  /*3e80*/  LDSM.16.M88.4 R8, [R21+0x2000] ;  /* 0x002000001508783b */ /* 0x000eae0000000200 */
[-C--:B----4-:R-:W-:Y:S08]  /*3e90*/  HMMA.16816.F32 R132, R16, R12.reuse, RZ ;  /* 0x0000000c1084723c */ /* 0x090ff000000018ff */
[C---:B------:R-:W-:Y:S08]  /*3ea0*/  HMMA.16816.F32 R64, R4.reuse, R12, RZ ;  /* 0x0000000c0440723c */ /* 0x040ff000000018ff */
[-C--:B------:R-:W-:Y:S08]  /*3eb0*/  HMMA.16816.F32 R84, R4, R14.reuse, RZ ;  /* 0x0000000e0454723c */ /* 0x080ff000000018ff */
[----:B------:R-:W-:Y:S01]  /*3ec0*/  HMMA.16816.F32 R136, R16, R14, RZ ;  /* 0x0000000e1088723c */ /* 0x000fe200000018ff */
[----:B------:R-:W4:Y:S07]  /*3ed0*/  LDSM.16.M88.4 R12, [R21] ;  /* 0x00000000150c783b */ /* 0x000f2e0000000200 */
[C---:B-----5:R-:W-:Y:S08]  /*3ee0*/  HMMA.16816.F32 R68, R4.reuse, R24, RZ ;  /* 0x000000180444723c */ /* 0x060ff000000018ff */
[C---:B---3--:R-:W-:Y:S08]  /*3ef0*/  HMMA.16816.F32 R72, R4.reuse, R52, RZ ;  /* 0x000000340448723c */ /* 0x048ff000000018ff */
[C---:B------:R-:W-:Y:S08]  /*3f00*/  HMMA.16816.F32 R76, R4.reuse, R26, RZ ;  /* 0x0000001a044c723c */ /* 0x040ff000000018ff */
[----:B------:R-:W-:Y:S01]  /*3f10*/  HMMA.16816.F32 R112, R4, R54, RZ ;  /* 0x000000360470723c */ /* 0x000fe200000018ff */
[----:B------:R-:W3:Y:S07]  /*3f20*/  LDSM.16.M88.4 R4, [R40+0x2000] ;  /* 0x002000002804783b */ /* 0x000eee0000000200 */
[C---:B------:R-:W-:Y:S08]  /*3f30*/  HMMA.16816.F32 R116, R16.reuse, R24, RZ ;  /* 0x000000181074723c */ /* 0x040ff000000018ff */
[C---:B------:R-:W-:Y:S01]  /*3f40*/  HMMA.16816.F32 R124, R16.reuse, R26, RZ ;  /* 0x0000001a107c723c */ /* 0x040fe200000018ff */
[----:B------:R-:W5:Y:S07]  /*3f50*/  LDSM.16.M88.4 R24, [R0+0x8000] ;  /* 0x008000000018783b */ /* 0x000f6e0000000200 */
[C---:B------:R-:W-:Y:S08]  /*3f60*/  HMMA.16816.F32 R96, R16.reuse, R52, RZ ;  /* 0x000000341060723c */ /* 0x040ff000000018ff */
[----:B------:R-:W-:Y:S01]  /*3f70*/  HMMA.16816.F32 R104, R16, R54, RZ ;  /* 0x000000361068723c */ /* 0x000fe200000018ff */
[----:B------:R-:W1:Y:S07]  /*3f80*/  LDSM.16.M88.4 R16, [R40] ;  /* 0x000000002810783b */ /* 0x000e6e0000000200 */
        /* <DEDUP_REMOVED lines=8> */
[C---:B----4-:R-:W-:Y:S08]  /*4010*/  HMMA.16816.F32 R148, R12.reuse, R28, R96 ;  /* 0x0000001c0c94723c */ /* 0x050ff00000001860 */
[C---:B------:R-:W-:Y:S08]  /*4020*/  HMMA.16816.F32 R64, R12.reuse, R44, R132 ;  /* 0x0000002c0c40723c */ /* 0x040ff00000001884 */
[C---:B------:R-:W-:Y:S08]  /*4030*/  HMMA.16816.F32 R120, R12.reuse, R36, R120 ;  /* 0x000000240c78723c */ /* 0x040ff00000001878 */
[C---:B------:R-:W-:Y:S01]  /*4040*/  HMMA.16816.F32 R8, R12.reuse, R46, R136 ;  /* 0x0000002e0c08723c */ /* 0x040fe20000001888 */
[----:B------:R-:W-:Y:S07]  /*4050*/  LDSM.16.M88.4 R44, [R2+0x8000] ;  /* 0x00800000022c783b */ /* 0x000fee0000000200 */
[C---:B------:R-:W-:Y:S01]  /*4060*/  HMMA.16816.F32 R96, R12.reuse, R38, R128 ;  /* 0x000000260c60723c */ /* 0x040fe20000001880 */
[----:B------:R-:W2:Y:S07]  /*4070*/  LDSM.16.M88.4 R36, [R42] ;  /* 0x000000002a24783b */ /* 0x000eae0000000200 */
[----:B------:R-:W-:Y:S01]  /*4080*/  HMMA.16816.F32 R112, R12, R30, R104 ;  /* 0x0000001e0c70723c */ /* 0x000fe20000001868 */
[----:B------:R-:W-:Y:S07]  /*4090*/  LDSM.16.M88.4 R28, [R20+0x4000] ;  /* 0x00400000141c783b */ /* 0x000fee0000000200 */
[----:B---3--:R-:W-:Y:S08]  /*40a0*/  HMMA.16816.F32 R104, R4, R62, R80 ;  /* 0x0000003e0468723c */ /* 0x008ff00000001850 */
[----:B------:R-:W-:Y:S08]  /*40b0*/  HMMA.16816.F32 R152, R12, R32, R116 ;  /* 0x000000200c98723c */ /* 0x000ff00000001874 */
[C---:B------:R-:W-:Y:S08]  /*40c0*/  HMMA.16816.F32 R80, R4.reuse, R102, R76 ;  /* 0x000000660450723c */ /* 0x040ff0000000184c */
[C---:B-----5:R-:W-:Y:S08]  /*40d0*/  HMMA.16816.F32 R88, R4.reuse, R24, R88 ;  /* 0x000000180458723c */ /* 0x060ff00000001858 */
[C---:B------:R-:W-:Y:S01]  /*40e0*/  HMMA.16816.F32 R132, R4.reuse, R60, R56 ;  /* 0x0000003c0484723c */ /* 0x040fe20000001838 */
[----:B------:R-:W-:Y:S07]  /*40f0*/  LDSM.16.M88.4 R56, [R2+0x8800] ;  /* 0x008800000238783b */ /* 0x000fee0000000200 */
[C---:B------:R-:W-:Y:S01]  /*4100*/  HMMA.16816.F32 R116, R4.reuse, R100, R52 ;  /* 0x000000640474723c */ /* 0x040fe20000001834 */
[----:B------:R-:W-:Y:S07]  /*4110*/  LDSM.16.M88.4 R52, [R41+UR5+0xa000] ;  /* 0x00a000052934783b */ /* 0x000fee0008000200 */
[C---:B------:R-:W-:Y:S01]  /*4120*/  HMMA.16816.F32 R144, R4.reuse, R92, R72 ;  /* 0x0000005c0490723c */ /* 0x040fe20000001848 */
[----:B------:R-:W-:Y:S07]  /*4130*/  LDSM.16.M88.4 R72, [R3+0xa000] ;  /* 0x00a000000348783b */ /* 0x000fee0000000200 */
[C---:B------:R-:W-:Y:S08]  /*4140*/  HMMA.16816.F32 R84, R4.reuse, R26, R84 ;  /* 0x0000001a0454723c */ /* 0x040ff00000001854 */
[----:B------:R-:W-:Y:S01]  /*4150*/  HMMA.16816.F32 R76, R4, R94, R68 ;  /* 0x0000005e044c723c */ /* 0x000fe20000001844 */
[----:B------:R-:W3:Y:S04]  /*4160*/  LDSM.16.M88.4 R4, [R42+0x2000] ;  /* 0x002000002a04783b */ /* 0x000ee80000000200 */
[----:B------:R-:W-:Y:S03]  /*4170*/  LDSM.16.M88.4 R68, [R0+0xa000] ;  /* 0x00a000000044783b */ /* 0x000fe60000000200 */
[----:B------:R-:W-:Y:S01]  /*4180*/  HMMA.16816.F32 R124, R12, R34, R124 ;  /* 0x000000220c7c723c */ /* 0x000fe2000000187c */
[----:B------:R-:W-:Y:S07]  /*4190*/  LDSM.16.M88.4 R32, [R21+0x4000] ;  /* 0x004000001520783b */ /* 0x000fee0000000200 */
[C---:B-1----:R-:W-:Y:S01]  /*41a0*/  HMMA.16816.F32 R12, R16.reuse, R24, R64 ;  /* 0x00000018100c723c */ /* 0x042fe20000001840 */
[----:B------:R-:W1:Y:S07]  /*41b0*/  LDSM.16.M88.4 R64, [R2+0x9000] ;  /* 0x009000000240783b */ /* 0x000e6e0000000200 */
[C---:B------:R-:W-:Y:S08]  /*41c0*/  HMMA.16816.F32 R136, R16.reuse, R60, R120 ;  /* 0x0000003c1088723c */ /* 0x040ff00000001878 */
[C---:B------:R-:W-:Y:S01]  /*41d0*/  HMMA.16816.F32 R160, R16.reuse, R62, R96 ;  /* 0x0000003e10a0723c */ /* 0x040fe20000001860 */
[----:B------:R-:W4:Y:S04]  /*41e0*/  LDSM.16.M88.4 R60, [R2+0x9800] ;  /* 0x00980000023c783b */ /* 0x000f280000000200 */
[----:B------:R-:W-:Y:S03]  /*41f0*/  LDSM.16.M88.4 R96, [R41+UR5+0xb000] ;  /* 0x00b000052960783b */ /* 0x000fe60008000200 */
[----:B------:R-:W-:Y:S01]  /*4200*/  HMMA.16816.F32 R140, R16, R26, R8 ;  /* 0x0000001a108c723c */ /* 0x000fe20000001808 */
[----:B------:R-:W5:Y:S07]  /*4210*/  LDSM.16.M88.4 R24, [R20+0x6000] ;  /* 0x006000001418783b */ /* 0x000f6e0000000200 */
[----:B--2---:R-:W-:Y:S08]  /*4220*/  HMMA.16816.F32 R8, R36, R44, R12 ;  /* 0x0000002c2408723c */ /* 0x004ff0000000180c */
[C---:B------:R-:W-:Y:S08]  /*4230*/  HMMA.16816.F32 R156, R16.reuse, R100, R152 ;  /* 0x00000064109c723c */ /* 0x040ff00000001898 */
[C---:B------:R-:W-:Y:S08]  /*4240*/  HMMA.16816.F32 R152, R16.reuse, R102, R124 ;  /* 0x000000661098723c */ /* 0x040ff0000000187c */
[C---:B------:R-:W-:Y:S08]  /*4250*/  HMMA.16816.F32 R148, R16.reuse, R92, R148 ;  /* 0x0000005c1094723c */ /* 0x040ff00000001894 */
[----:B------:R-:W-:Y:S01]  /*4260*/  HMMA.16816.F32 R120, R16, R94, R112 ;  /* 0x0000005e1078723c */ /* 0x000fe20000001870 */
[----:B------:R-:W2:Y:S04]  /*4270*/  LDSM.16.M88.4 R16, [R21+0x6000] ;  /* 0x006000001510783b */ /* 0x000ea80000000200 */
[----:B------:R-:W2:Y:S03]  /*4280*/  LDSM.16.M88.4 R20, [R40+0x4000] ;  /* 0x004000002814783b */ /* 0x000ea60000000200 */
[----:B---3--:R-:W-:Y:S08]  /*4290*/  HMMA.16816.F32 R12, R4, R44, R88 ;  /* 0x0000002c040c723c */ /* 0x008ff00000001858 */
[----:B------:R-:W-:Y:S08]  /*42a0*/  HMMA.16816.F32 R8, R28, R52, R8 ;  /* 0x000000341c08723c */ /* 0x000ff00000001808 */
[C---:B-1----:R-:W-:Y:S08]  /*42b0*/  HMMA.16816.F32 R124, R4.reuse, R64, R116 ;  /* 0x00000040047c723c */ /* 0x042ff00000001874 */
[C---:B------:R-:W-:Y:S08]  /*42c0*/  HMMA.16816.F32 R92, R4.reuse, R46, R84 ;  /* 0x0000002e045c723c */ /* 0x040ff00000001854 */
[C---:B------:R-:W-:Y:S08]  /*42d0*/  HMMA.16816.F32 R132, R4.reuse, R56, R132 ;  /* 0x000000380484723c */ /* 0x040ff00000001884 */
[C---:B------:R-:W-:Y:S08]  /*42e0*/  HMMA.16816.F32 R128, R4.reuse, R58, R104 ;  /* 0x0000003a0480723c */ /* 0x040ff00000001868 */
[C---:B------:R-:W-:Y:S01]  /*42f0*/  HMMA.16816.F32 R116, R4.reuse, R66, R80 ;  /* 0x000000420474723c */ /* 0x040fe20000001850 */
[----:B------:R-:W-:Y:S07]  /*4300*/  LDSM.16.M88.4 R80, [R41+UR5+0xa800] ;  /* 0x00a800052950783b */ /* 0x000fee0008000200 */
[C---:B----4-:R-:W-:Y:S08]  /*4310*/  HMMA.16816.F32 R112, R4.reuse, R60, R144 ;  /* 0x0000003c0470723c */ /* 0x050ff00000001890 */
[----:B------:R-:W-:Y:S01]  /*4320*/  HMMA.16816.F32 R100, R4, R62, R76 ;  /* 0x0000003e0464723c */ /* 0x000fe2000000184c */
[----:B------:R-:W-:Y:S07]  /*4330*/  LDSM.16.M88.4 R76, [R2+0xa000] ;  /* 0x00a00000024c783b */ /* 0x000fee0000000200 */
[----:B-----5:R-:W-:Y:S01]  /*4340*/  HMMA.16816.F32 R4, R24, R52, R12 ;  /* 0x000000341804723c */ /* 0x020fe2000000180c */
[----:B------:R-:W1:Y:S07]  /*4350*/  LDSM.16.M88.4 R12, [R40+0x6000] ;  /* 0x00600000280c783b */ /* 0x000e6e0000000200 */
[----:B------:R-:W-:Y:S01]  /*4360*/  HMMA.16816.F32 R84, R32, R72, R8 ;  /* 0x000000482054723c */ /* 0x000fe20000001808 */
[----:B------:R-:W3:Y:S07]  /*4370*/  LDSM.16.M88.4 R8, [R42+0x4000] ;  /* 0x004000002a08783b */ /* 0x000eee0000000200 */
[----:B------:R-:W-:Y:S08]  /*4380*/  HMMA.16816.F32 R88, R36, R46, R140 ;  /* 0x0000002e2458723c */ /* 0x000ff0000000188c */
[----:B--2---:R-:W-:Y:S01]  /*4390*/  HMMA.16816.F32 R44, R16, R72, R4 ;  /* 0x00000048102c723c */ /* 0x004fe20000001804 */
[----:B------:R-:W2:Y:S07]  /*43a0*/  LDSM.16.M88.4 R4, [R42+0x6000] ;  /* 0x006000002a04783b */ /* 0x000eae0000000200 */
[----:B------:R-:W-:Y:S08]  /*43b0*/  HMMA.16816.F32 R84, R20, R68, R84 ;  /* 0x000000441454723c */ /* 0x000ff00000001854 */
[C---:B------:R-:W-:Y:S01]  /*43c0*/  HMMA.16816.F32 R104, R36.reuse, R56, R136 ;  /* 0x000000382468723c */ /* 0x040fe20000001888 */
[----:B------:R4:W5:Y:S07]  /*43d0*/  LDSM.16.M88.4 R136, [R41+UR5+0xb800] ;  /* 0x00b800052988783b */ /* 0x00096e0008000200 */
[C---:B------:R-:W-:Y:S08]  /*43e0*/  HMMA.16816.F32 R140, R36.reuse, R64, R156 ;  /* 0x00000040248c723c */ /* 0x040ff0000000189c */
[----:B------:R-:W-:Y:S08]  /*43f0*/  HMMA.16816.F32 R152, R36, R66, R152 ;  /* 0x000000422498723c */ /* 0x000ff00000001898 */
[----:B----4-:R-:W-:Y:S08]  /*4400*/  HMMA.16816.F32 R40, R28, R54, R88 ;  /* 0x000000361c28723c */ /* 0x010ff00000001858 */
[C---:B------:R-:W-:Y:S08]  /*4410*/  HMMA.16816.F32 R88, R36.reuse, R58, R160 ;  /* 0x0000003a2458723c */ /* 0x040ff000000018a0 */
[C---:B------:R-:W-:Y:S08]  /*4420*/  HMMA.16816.F32 R148, R36.reuse, R60, R148 ;  /* 0x0000003c2494723c */ /* 0x040ff00000001894 */
[----:B------:R-:W-:Y:S08]  /*4430*/  HMMA.16816.F32 R120, R36, R62, R120 ;  /* 0x0000003e2478723c */ /* 0x000ff00000001878 */
[----:B-1----:R-:W-:Y:S01]  /*4440*/  HMMA.16816.F32 R36, R12, R68, R44 ;  /* 0x000000440c24723c */ /* 0x002fe2000000182c */
[----:B------:R-:W1:Y:S07]  /*4450*/  LDSM.16.M88.4 R44, [R3+0xa800] ;  /* 0x00a80000032c783b */ /* 0x000e6e0000000200 */
[----:B------:R-:W-:Y:S08]  /*4460*/  HMMA.16816.F32 R60, R24, R54, R92 ;  /* 0x00000036183c723c */ /* 0x000ff0000000185c */
[----:B---3--:R-:W-:Y:S08]  /*4470*/  HMMA.16816.F32 R52, R8, R76, R84 ;  /* 0x0000004c0834723c */ /* 0x008ff00000001854 */
[----:B------:R-:W-:Y:S08]  /*4480*/  HMMA.16816.F32 R40, R32, R74, R40 ;  /* 0x0000004a2028723c */ /* 0x000ff00000001828 */
[----:B--2---:R-:W-:Y:S03]  /*4490*/  HMMA.16816.F32 R56, R4, R76, R36 ;  /* 0x0000004c0438723c */ /* 0x004fe60000001824 */
[----:B------:R-:W-:-:S04]  /*44a0*/  FMUL.FTZ R36, R53, UR4 ;  /* 0x0000000435247c20 */ /* 0x000fc80008410000 */
[----:B------:R2:W-:Y:S01]  /*44b0*/  MUFU.TANH R145, R36 ;  /* 0x0000002400917308 */ /* 0x0005e20000002400 */
[C---:B------:R-:W-:Y:S08]  /*44c0*/  HMMA.16816.F32 R64, R24.reuse, R80, R132 ;  /* 0x000000501840723c */ /* 0x040ff00000001884 */
[----:B------:R-:W-:Y:S03]  /*44d0*/  HMMA.16816.F32 R128, R24, R82, R128 ;  /* 0x000000521880723c */ /* 0x000fe60000001880 */
[----:B------:R-:W-:-:S04]  /*44e0*/  FMUL.FTZ R49, R56, UR4 ;  /* 0x0000000438317c20 */ /* 0x000fc80008410000 */
[----:B------:R3:W4:Y:S01]  /*44f0*/  MUFU.TANH R85, R49 ;  /* 0x0000003100557308 */ /* 0x0007220000002400 */
[----:B------:R-:W-:Y:S01]  /*4500*/  HMMA.16816.F32 R124, R24, R96, R124 ;  /* 0x00000060187c723c */ /* 0x000fe2000000187c */
[----:B--2---:R-:W-:-:S06]  /*4510*/  FMUL.FTZ R36, R54, UR4 ;  /* 0x0000000436247c20 */ /* 0x004fcc0008410000 */
[----:B------:R2:W-:Y:S01]  /*4520*/  MUFU.TANH R87, R36 ;  /* 0x0000002400577308 */ /* 0x0005e20000002400 */
[C---:B------:R-:W-:Y:S08]  /*4530*/  HMMA.16816.F32 R116, R24.reuse, R98, R116 ;  /* 0x000000621874723c */ /* 0x040ff00000001874 */
[----:B-----5:R-:W-:Y:S01]  /*4540*/  HMMA.16816.F32 R112, R24, R136, R112 ;  /* 0x000000881870723c */ /* 0x020fe20000001870 */
[----:B---3--:R-:W-:-:S04]  /*4550*/  FMUL.FTZ R49, R58, UR4 ;  /* 0x000000043a317c20 */ /* 0x008fc80008410000 */
[----:B------:R3:W5:Y:S03]  /*4560*/  MUFU.TANH R84, R49 ;  /* 0x0000003100547308 */ /* 0x0007660000002400 */
[----:B------:R-:W-:Y:S01]  /*4570*/  HMMA.16816.F32 R100, R24, R138, R100 ;  /* 0x0000008a1864723c */ /* 0x000fe20000001864 */
[----:B------:R-:W-:Y:S01]  /*4580*/  FMUL.FTZ R24, R52, UR4 ;  /* 0x0000000434187c20 */ /* 0x000fe20008410000 */
[----:B--2---:R-:W-:-:S03]  /*4590*/  FMUL.FTZ R36, R55, UR4 ;  /* 0x0000000437247c20 */ /* 0x004fc60008410000 */
[----:B------:R2:W5:Y:S03]  /*45a0*/  MUFU.TANH R144, R24 ;  /* 0x0000001800907308 */ /* 0x0005660000002400 */
[----:B------:R-:W-:Y:S05]  /*45b0*/  HMMA.16816.F32 R52, R28, R80, R104 ;  /* 0x000000501c34723c */ /* 0x000fea0000001868 */
[----:B------:R1:W-:Y:S01]  /*45c0*/  MUFU.TANH R135, R36 ;  /* 0x0000002400877308 */ /* 0x0003e20000002400 */
[----:B---3--:R-:W-:-:S07]  /*45d0*/  FMUL.FTZ R49, R59, UR4 ;  /* 0x000000043b317c20 */ /* 0x008fce0008410000 */
[----:B------:R-:W-:Y:S01]  /*45e0*/  MUFU.TANH R49, R49 ;  /* 0x0000003100317308 */ /* 0x000fe20000002400 */
[----:B--2---:R-:W-:Y:S08]  /*45f0*/  HMMA.16816.F32 R24, R20, R70, R40 ;  /* 0x000000461418723c */ /* 0x004ff00000001828 */
[----:B------:R-:W-:Y:S01]  /*4600*/  HMMA.16816.F32 R40, R16, R74, R60 ;  /* 0x0000004a1028723c */ /* 0x000fe2000000183c */
[----:B-1----:R-:W1:Y:S07]  /*4610*/  LDSM.16.M88.4 R36, [R0+0xa800] ;  /* 0x00a800000024783b */ /* 0x002e6e0000000200 */
[----:B------:R-:W-:Y:S08]  /*4620*/  HMMA.16816.F32 R52, R32, R44, R52 ;  /* 0x0000002c2034723c */ /* 0x000ff00000001834 */
[----:B------:R-:W-:Y:S01]  /*4630*/  HMMA.16816.F32 R60, R8, R78, R24 ;  /* 0x0000004e083c723c */ /* 0x000fe20000001818 */
[----:B------:R-:W-:-:S04]  /*4640*/  FMUL.FTZ R24, R57, UR4 ;  /* 0x0000000439187c20 */ /* 0x000fc80008410000 */
[----:B------:R2:W-:Y:S03]  /*4650*/  MUFU.TANH R86, R24 ;  /* 0x0000001800567308 */ /* 0x0005e60000002400 */
[----:B------:R-:W-:Y:S08]  /*4660*/  HMMA.16816.F32 R40, R12, R70, R40 ;  /* 0x000000460c28723c */ /* 0x000ff00000001828 */
[----:B------:R-:W-:Y:S03]  /*4670*/  HMMA.16816.F32 R56, R16, R44, R64 ;  /* 0x0000002c1038723c */ /* 0x000fe60000001840 */
[----:B------:R-:W-:Y:S01]  /*4680*/  FMUL.FTZ R44, R60, UR4 ;  /* 0x000000043c2c7c20 */ /* 0x000fe20008410000 */
[----:B--2---:R-:W2:Y:S03]  /*4690*/  LDSM.16.M88.4 R24, [R2+0xa800] ;  /* 0x00a800000218783b */ /* 0x004ea60000000200 */
[----:B------:R3:W-:Y:S01]  /*46a0*/  MUFU.TANH R133, R44 ;  /* 0x0000002c00857308 */ /* 0x0007e20000002400 */
[----:B------:R-:W-:Y:S08]  /*46b0*/  HMMA.16816.F32 R68, R28, R96, R140 ;  /* 0x000000601c44723c */ /* 0x000ff0000000188c */
[----:B------:R-:W-:Y:S01]  /*46c0*/  HMMA.16816.F32 R76, R4, R78, R40 ;  /* 0x0000004e044c723c */ /* 0x000fe20000001828 */
[----:B------:R-:W-:-:S04]  /*46d0*/  FMUL.FTZ R40, R61, UR4 ;  /* 0x000000043d287c20 */ /* 0x000fc80008410000 */
[----:B------:R4:W-:Y:S03]  /*46e0*/  MUFU.TANH R134, R40 ;  /* 0x0000002800867308 */ /* 0x0009e60000002400 */
[----:B-1----:R-:W-:Y:S01]  /*46f0*/  HMMA.16816.F32 R56, R12, R36, R56 ;  /* 0x000000240c38723c */ /* 0x002fe20000001838 */
[----:B---3--:R-:W-:-:S04]  /*4700*/  FMUL.FTZ R44, R62, UR4 ;  /* 0x000000043e2c7c20 */ /* 0x008fc80008410000 */
[----:B------:R1:W-:Y:S03]  /*4710*/  MUFU.TANH R106, R44 ;  /* 0x0000002c006a7308 */ /* 0x0003e60000002400 */
[----:B------:R-:W-:Y:S08]  /*4720*/  HMMA.16816.F32 R72, R28, R98, R152 ;  /* 0x000000621c48723c */ /* 0x000ff00000001898 */
[----:B----4-:R-:W-:Y:S01]  /*4730*/  HMMA.16816.F32 R40, R20, R36, R52 ;  /* 0x000000241428723c */ /* 0x010fe20000001834 */
[----:B------:R-:W-:-:S04]  /*4740*/  FMUL.FTZ R36, R76, UR4 ;  /* 0x000000044c247c20 */ /* 0x000fc80008410000 */
[----:B------:R3:W-:Y:S01]  /*4750*/  MUFU.TANH R104, R36 ;  /* 0x0000002400687308 */ /* 0x0007e20000002400 */
[----:B-1----:R-:W-:Y:S02]  /*4760*/  FMUL.FTZ R44, R63, UR4 ;  /* 0x000000043f2c7c20 */ /* 0x002fe40008410000 */
[----:B------:R-:W-:Y:S05]  /*4770*/  HMMA.16816.F32 R52, R28, R82, R88 ;  /* 0x000000521c34723c */ /* 0x000fea0000001858 */
[----:B------:R-:W-:Y:S03]  /*4780*/  MUFU.TANH R107, R44 ;  /* 0x0000002c006b7308 */ /* 0x000fe60000002400 */
[----:B--2---:R-:W-:Y:S01]  /*4790*/  HMMA.16816.F32 R64, R4, R24, R56 ;  /* 0x000000180440723c */ /* 0x004fe20000001838 */
[----:B---3--:R-:W-:-:S07]  /*47a0*/  FMUL.FTZ R36, R77, UR4 ;  /* 0x000000044d247c20 */ /* 0x008fce0008410000 */
[----:B------:R-:W-:Y:S01]  /*47b0*/  HMMA.16816.F32 R60, R8, R24, R40 ;  /* 0x00000018083c723c */ /* 0x000fe20000001828 */
[----:B------:R-:W1:Y:S01]  /*47c0*/  LDSM.16.M88.4 R40, [R3+0xb000] ;  /* 0x00b000000328783b */ /* 0x000e620000000200 */
[----:B------:R2:W-:Y:S06]  /*47d0*/  MUFU.TANH R105, R36 ;  /* 0x0000002400697308 */ /* 0x0005ec0000002400 */
[----:B------:R-:W-:Y:S08]  /*47e0*/  HMMA.16816.F32 R52, R32, R46, R52 ;  /* 0x0000002e2034723c */ /* 0x000ff00000001834 */
[----:B------:R-:W-:Y:S03]  /*47f0*/  HMMA.16816.F32 R80, R28, R136, R148 ;  /* 0x000000881c50723c */ /* 0x000fe60000001894 */
[----:B------:R-:W-:Y:S01]  /*4800*/  FMUL.FTZ R24, R60, UR4 ;  /* 0x000000043c187c20 */ /* 0x000fe20008410000 */
[----:B--2---:R-:W-:-:S03]  /*4810*/  FMUL.FTZ R36, R78, UR4 ;  /* 0x000000044e247c20 */ /* 0x004fc60008410000 */
[----:B------:R2:W-:Y:S05]  /*4820*/  MUFU.TANH R166, R24 ;  /* 0x0000001800a67308 */ /* 0x0005ea0000002400 */
[----:B------:R-:W-:Y:S03]  /*4830*/  HMMA.16816.F32 R56, R20, R38, R52 ;  /* 0x000000261438723c */ /* 0x000fe60000001834 */
[----:B------:R3:W4:Y:S05]  /*4840*/  MUFU.TANH R51, R36 ;  /* 0x0000002400337308 */ /* 0x00072a0000002400 */
[----:B------:R-:W-:Y:S01]  /*4850*/  HMMA.16816.F32 R52, R16, R46, R128 ;  /* 0x0000002e1034723c */ /* 0x000fe20000001880 */
[----:B------:R-:W5:Y:S01]  /*4860*/  LDSM.16.M88.4 R44, [R0+0xb000] ;  /* 0x00b00000002c783b */ /* 0x000f620000000200 */
[----:B--2---:R-:W-:-:S04]  /*4870*/  FMUL.FTZ R24, R61, UR4 ;  /* 0x000000043d187c20 */ /* 0x004fc80008410000 */
[----:B------:R2:W-:Y:S01]  /*4880*/  MUFU.TANH R164, R24 ;  /* 0x0000001800a47308 */ /* 0x0005e20000002400 */
[----:B---3--:R-:W-:Y:S02]  /*4890*/  FMUL.FTZ R36, R79, UR4 ;  /* 0x000000044f247c20 */ /* 0x008fe40008410000 */
[----:B------:R-:W-:Y:S05]  /*48a0*/  HMMA.16816.F32 R76, R28, R138, R120 ;  /* 0x0000008a1c4c723c */ /* 0x000fea0000001878 */
[----:B------:R3:W-:Y:S01]  /*48b0*/  MUFU.TANH R97, R36 ;  /* 0x0000002400617308 */ /* 0x0007e20000002400 */
[----:B--2---:R-:W-:-:S07]  /*48c0*/  FMUL.FTZ R24, R62, UR4 ;  /* 0x000000043e187c20 */ /* 0x004fce0008410000 */
[----:B------:R2:W-:Y:S01]  /*48d0*/  MUFU.TANH R167, R24 ;  /* 0x0000001800a77308 */ /* 0x0005e20000002400 */
[----:B---3--:R-:W-:Y:S08]  /*48e0*/  HMMA.16816.F32 R36, R12, R38, R52 ;  /* 0x000000260c24723c */ /* 0x008ff00000001834 */
[----:B-1----:R-:W-:Y:S01]  /*48f0*/  HMMA.16816.F32 R52, R32, R40, R68 ;  /* 0x000000282034723c */ /* 0x002fe20000001844 */
[----:B--2---:R-:W-:-:S07]  /*4900*/  FMUL.FTZ R24, R63, UR4 ;  /* 0x000000043f187c20 */ /* 0x004fce0008410000 */
[----:B------:R-:W-:Y:S01]  /*4910*/  HMMA.16816.F32 R60, R8, R26, R56 ;  /* 0x0000001a083c723c */ /* 0x000fe20000001838 */
[----:B------:R-:W1:Y:S01]  /*4920*/  LDSM.16.M88.4 R56, [R2+0xb000] ;  /* 0x00b000000238783b */ /* 0x000e620000000200 */
[----:B------:R2:W3:Y:S02]  /*4930*/  MUFU.TANH R165, R24 ;  /* 0x0000001800a57308 */ /* 0x0004e40000002400 */
[----:B--2---:R-:W-:-:S06]  /*4940*/  FMUL.FTZ R24, R64, UR4 ;  /* 0x0000000440187c20 */ /* 0x004fcc0008410000 */
[----:B------:R2:W-:Y:S02]  /*4950*/  MUFU.TANH R95, R24 ;  /* 0x00000018005f7308 */ /* 0x0005e40000002400 */
[----:B--2---:R-:W-:-:S06]  /*4960*/  FMUL.FTZ R24, R65, UR4 ;  /* 0x0000000441187c20 */ /* 0x004fcc0008410000 */
[----:B------:R2:W-:Y:S02]  /*4970*/  MUFU.TANH R96, R24 ;  /* 0x0000001800607308 */ /* 0x0005e40000002400 */
[----:B--2---:R-:W-:-:S06]  /*4980*/  FMUL.FTZ R24, R66, UR4 ;  /* 0x0000000442187c20 */ /* 0x004fcc0008410000 */
[----:B------:R2:W3:Y:S02]  /*4990*/  MUFU.TANH R92, R24 ;  /* 0x00000018005c7308 */ /* 0x0004e40000002400 */
[----:B--2---:R-:W-:Y:S02]  /*49a0*/  FMUL.FTZ R24, R67, UR4 ;  /* 0x0000000443187c20 */ /* 0x004fe40008410000 */
[----:B------:R-:W-:Y:S01]  /*49b0*/  HMMA.16816.F32 R64, R4, R26, R36 ;  /* 0x0000001a0440723c */ /* 0x000fe20000001824 */
[----:B------:R-:W-:-:S03]  /*49c0*/  FMUL.FTZ R36, R62, UR4 ;  /* 0x000000043e247c20 */ /* 0x000fc60008410000 */
[----:B------:R2:W3:Y:S08]  /*49d0*/  MUFU.TANH R93, R24 ;  /* 0x00000018005d7308 */ /* 0x0004f00000002400 */
[----:B------:R4:W-:Y:S07]  /*49e0*/  MUFU.TANH R91, R36 ;  /* 0x00000024005b7308 */ /* 0x0009ee0000002400 */
[----:B------:R-:W-:Y:S01]  /*49f0*/  FMUL.FTZ R28, R64, UR4 ;  /* 0x00000004401c7c20 */ /* 0x000fe20008410000 */
[----:B--2---:R-:W-:-:S03]  /*4a00*/  FMUL.FTZ R24, R60, UR4 ;  /* 0x000000043c187c20 */ /* 0x004fc60008410000 */
[----:B------:R5:W-:Y:S01]  /*4a10*/  MUFU.TANH R89, R28 ;  /* 0x0000001c00597308 */ /* 0x000be20000002400 */
[----:B----4-:R-:W-:Y:S01]  /*4a20*/  HMMA.16816.F32 R36, R16, R40, R124 ;  /* 0x000000281024723c */ /* 0x010fe2000000187c */
[----:B------:R-:W-:-:S06]  /*4a30*/  FMUL.FTZ R40, R63, UR4 ;  /* 0x000000043f287c20 */ /* 0x000fcc0008410000 */
[----:B------:R2:W-:Y:S08]  /*4a40*/  MUFU.TANH R94, R24 ;  /* 0x00000018005e7308 */ /* 0x0005f00000002400 */
[----:B------:R-:W-:Y:S05]  /*4a50*/  MUFU.TANH R137, R40 ;  /* 0x0000002800897308 */ /* 0x000fea0000002400 */
[----:B-----5:R-:W-:Y:S01]  /*4a60*/  HMMA.16816.F32 R28, R12, R44, R36 ;  /* 0x0000002c0c1c723c */ /* 0x020fe20000001824 */
[----:B--2---:R-:W-:-:S04]  /*4a70*/  FMUL.FTZ R24, R61, UR4 ;  /* 0x000000043d187c20 */ /* 0x004fc80008410000 */
[----:B------:R2:W-:Y:S03]  /*4a80*/  MUFU.TANH R132, R24 ;  /* 0x0000001800847308 */ /* 0x0005e60000002400 */
[-C--:B------:R-:W-:Y:S08]  /*4a90*/  HMMA.16816.F32 R36, R32, R42.reuse, R72 ;  /* 0x0000002a2024723c */ /* 0x080ff00000001848 */
[----:B------:R-:W-:Y:S08]  /*4aa0*/  HMMA.16816.F32 R60, R16, R42, R116 ;  /* 0x0000002a103c723c */ /* 0x000ff00000001874 */
[----:B--2---:R-:W-:Y:S08]  /*4ab0*/  HMMA.16816.F32 R24, R20, R44, R52 ;  /* 0x0000002c1418723c */ /* 0x004ff00000001834 */
[----:B-1----:R-:W-:Y:S08]  /*4ac0*/  HMMA.16816.F32 R40, R4, R56, R28 ;  /* 0x000000380428723c */ /* 0x002ff0000000181c */
[----:B------:R-:W-:Y:S08]  /*4ad0*/  HMMA.16816.F32 R28, R20, R46, R36 ;  /* 0x0000002e141c723c */ /* 0x000ff00000001824 */
[----:B------:R-:W-:Y:S01]  /*4ae0*/  HMMA.16816.F32 R52, R8, R56, R24 ;  /* 0x000000380834723c */ /* 0x000fe20000001818 */
[----:B------:R1:W2:Y:S07]  /*4af0*/  LDSM.16.M88.4 R24, [R3+0xb800] ;  /* 0x00b800000318783b */ /* 0x0002ae0000000200 */
[----:B------:R-:W-:Y:S08]  /*4b00*/  HMMA.16816.F32 R44, R12, R46, R60 ;  /* 0x0000002e0c2c723c */ /* 0x000ff0000000183c */
[----:B------:R-:W-:Y:S01]  /*4b10*/  HMMA.16816.F32 R36, R8, R58, R28 ;  /* 0x0000003a0824723c */ /* 0x000fe2000000181c */
[----:B------:R4:W5:Y:S01]  /*4b20*/  LDSM.16.M88.4 R28, [R0+0xb800] ;  /* 0x00b80000001c783b */ /* 0x0009620000000200 */
[----:B-1----:R-:W-:-:S04]  /*4b30*/  FMUL.FTZ R3, R65, UR4 ;  /* 0x0000000441037c20 */ /* 0x002fc80008410000 */
[----:B------:R1:W-:Y:S06]  /*4b40*/  MUFU.TANH R90, R3 ;  /* 0x00000003005a7308 */ /* 0x0003ec0000002400 */
[----:B------:R-:W-:Y:S07]  /*4b50*/  HMMA.16816.F32 R44, R4, R58, R44 ;  /* 0x0000003a042c723c */ /* 0x000fee000000182c */
[----:B------:R-:W-:Y:S01]  /*4b60*/  FMUL.FTZ R39, R39, UR4 ;  /* 0x0000000427277c20 */ /* 0x000fe20008410000 */
[----:B--2---:R-:W-:Y:S05]  /*4b70*/  HMMA.16816.F32 R68, R16, R24, R112 ;  /* 0x000000181044723c */ /* 0x004fea0000001870 */
[----:B------:R-:W-:Y:S01]  /*4b80*/  MUFU.TANH R39, R39 ;  /* 0x0000002700277308 */ /* 0x000fe20000002400 */
[----:B-1----:R-:W-:-:S05]  /*4b90*/  FMUL.FTZ R3, R66, UR4 ;  /* 0x0000000442037c20 */ /* 0x002fca0008410000 */
[----:B------:R-:W-:Y:S01]  /*4ba0*/  FMUL.FTZ R44, R44, UR4 ;  /* 0x000000042c2c7c20 */ /* 0x000fe20008410000 */
[----:B------:R-:W-:Y:S01]  /*4bb0*/  FMUL.FTZ R45, R45, UR4 ;  /* 0x000000042d2d7c20 */ /* 0x000fe20008410000 */
[----:B------:R1:W2:Y:S01]  /*4bc0*/  MUFU.TANH R88, R3 ;  /* 0x0000000300587308 */ /* 0x0002a20000002400 */
[----:B------:R-:W-:Y:S01]  /*4bd0*/  FMUL.FTZ R46, R46, UR4 ;  /* 0x000000042e2e7c20 */ /* 0x000fe20008410000 */
[----:B------:R-:W-:-:S06]  /*4be0*/  FMUL.FTZ R47, R47, UR4 ;  /* 0x000000042f2f7c20 */ /* 0x000fcc0008410000 */
[----:B------:R-:W-:Y:S08]  /*4bf0*/  MUFU.TANH R44, R44 ;  /* 0x0000002c002c7308 */ /* 0x000ff00000002400 */
[----:B------:R-:W-:Y:S01]  /*4c00*/  MUFU.TANH R45, R45 ;  /* 0x0000002d002d7308 */ /* 0x000fe20000002400 */
[----:B-1----:R-:W-:Y:S02]  /*4c10*/  FMUL.FTZ R3, R67, UR4 ;  /* 0x0000000443037c20 */ /* 0x002fe40008410000 */
[----:B------:R-:W-:Y:S01]  /*4c20*/  HMMA.16816.F32 R64, R16, R26, R100 ;  /* 0x0000001a1040723c */ /* 0x000fe20000001864 */
[----:B------:R-:W-:-:S02]  /*4c30*/  IMAD.SHL.U32 R16, R234, 0x2, RZ ;  /* 0x00000002ea107824 */ /* 0x000fc400078e00ff */
[----:B------:R-:W-:Y:S02]  /*4c40*/  FMUL.FTZ R18, R36, UR4 ;  /* 0x0000000424127c20 */ /* 0x000fe40008410000 */
[----:B------:R1:W2:Y:S01]  /*4c50*/  MUFU.TANH R75, R3 ;  /* 0x00000003004b7308 */ /* 0x0002a20000002400 */
[----:B----4-:R-:W-:Y:S01]  /*4c60*/  LOP3.LUT R0, R16, 0x6, RZ, 0xc0, !PT ;  /* 0x0000000610007812 */ /* 0x010fe200078ec0ff */
[----:B------:R-:W-:-:S03]  /*4c70*/  FMUL.FTZ R16, R43, UR4 ;  /* 0x000000042b107c20 */ /* 0x000fc60008410000 */
[----:B------:R-:W-:-:S03]  /*4c80*/  LEA R0, R50, R0, 0x6 ;  /* 0x0000000032007211 */ /* 0x000fc600078e30ff */
[----:B------:R4:W-:Y:S01]  /*4c90*/  MUFU.TANH R73, R16 ;  /* 0x0000001000497308 */ /* 0x0009e20000002400 */
[C---:B------:R-:W-:Y:S02]  /*4ca0*/  IADD3 R17, PT, PT, R0.reuse, 0x8, RZ ;  /* 0x0000000800117810 */ /* 0x040fe40007ffe0ff */
[-C--:B------:R-:W-:Y:S02]  /*4cb0*/  ISETP.GE.AND P5, PT, R0, R48.reuse, PT ;  /* 0x000000300000720c */ /* 0x080fe40003fa6270 */
[----:B------:R-:W-:-:S03]  /*4cc0*/  ISETP.GE.AND P3, PT, R17, R48, PT ;  /* 0x000000301100720c */ /* 0x000fc60003f66270 */
[----:B------:R3:W-:Y:S01]  /*4cd0*/  MUFU.TANH R57, R18 ;  /* 0x0000001200397308 */ /* 0x0007e20000002400 */
[----:B------:R-:W-:Y:S01]  /*4ce0*/  FSEL R50, R85, -INF , !P5 ;  /* 0xff80000055327808 */ /* 0x000fe20006800000 */
[----:B-1----:R-:W-:Y:S01]  /*4cf0*/  FMUL.FTZ R3, R52, UR4 ;  /* 0x0000000434037c20 */ /* 0x002fe20008410000 */
[----:B------:R-:W-:Y:S02]  /*4d00*/  FSEL R61, R84, -INF , !P5 ;  /* 0xff800000543d7808 */ /* 0x000fe40006800000 */
[----:B------:R-:W-:Y:S02]  /*4d10*/  FSEL R87, R87, -INF , !P5 ;  /* 0xff80000057577808 */ /* 0x000fe40006800000 */
[----:B------:R-:W-:Y:S01]  /*4d20*/  FSEL R85, R144, -INF , !P5 ;  /* 0xff80000090557808 */ /* 0x000fe20006800000 */
[----:B------:R1:W-:Y:S01]  /*4d30*/  MUFU.TANH R178, R3 ;  /* 0x0000000300b27308 */ /* 0x0003e20000002400 */
[----:B------:R-:W-:Y:S01]  /*4d40*/  FSEL R51, R51, -INF , !P3 ;  /* 0xff80000033337808 */ /* 0x000fe20005800000 */
[----:B----4-:R-:W-:Y:S01]  /*4d50*/  VIADD R16, R0, 0x9 ;  /* 0x0000000900107836 */ /* 0x010fe20000000000 */
[----:B------:R-:W-:-:S04]  /*4d60*/  FSEL R62, R133, -INF , !P3 ;  /* 0xff800000853e7808 */ /* 0x000fc80005800000 */
[----:B------:R-:W-:Y:S01]  /*4d70*/  ISETP.GE.AND P2, PT, R16, R48, PT ;  /* 0x000000301000720c */ /* 0x000fe20003f46270 */
[----:B------:R-:W-:Y:S01]  /*4d80*/  MUFU.TANH R46, R46 ;  /* 0x0000002e002e7308 */ /* 0x000fe20000002400 */
[----:B---3--:R3:W4:Y:S01]  /*4d90*/  LDSM.16.M88.4 R16, [R2+0xb800] ;  /* 0x00b800000210783b */ /* 0x0087220000000200 */
[----:B------:R-:W-:-:S06]  /*4da0*/  DEPBAR.LE SB0, 0x0 ;  /* 0x000080000000791a */ /* 0x000fcc0000000000 */
[----:B------:R-:W-:Y:S01]  /*4db0*/  MUFU.TANH R47, R47 ;  /* 0x0000002f002f7308 */ /* 0x000fe20000002400 */
[----:B-1----:R-:W-:-:S07]  /*4dc0*/  FMUL.FTZ R3, R53, UR4 ;  /* 0x0000000435037c20 */ /* 0x002fce0008410000 */
[----:B------:R1:W-:Y:S01]  /*4dd0*/  MUFU.TANH R174, R3 ;  /* 0x0000000300ae7308 */ /* 0x0003e20000002400 */
[----:B---3--:R-:W-:Y:S01]  /*4de0*/  VIADD R2, R0, 0x11 ;  /* 0x0000001100027836 */ /* 0x008fe20000000000 */
[----:B------:R-:W-:Y:S04]  /*4df0*/  BAR.SYNC.DEFER_BLOCKING 0x0 ;  /* 0x0000000000007b1d */ /* 0x000fe80000010000 */
[----:B------:R-:W-:Y:S02]  /*4e00*/  ISETP.GE.AND P5, PT, R2, R48, PT ;  /* 0x000000300200720c */ /* 0x000fe40003fa6270 */
[----:B------:R-:W-:Y:S01]  /*4e10*/  IADD3 R2, PT, PT, R0, 0x18, RZ ;  /* 0x0000001800027810 */ /* 0x000fe20007ffe0ff */
[----:B-1----:R-:W-:Y:S01]  /*4e20*/  FMUL.FTZ R3, R54, UR4 ;  /* 0x0000000436037c20 */ /* 0x002fe20008410000 */
[----:B------:R-:W-:-:S02]  /*4e30*/  FSEL R165, R165, -INF , !P5 ;  /* 0xff800000a5a57808 */ /* 0x000fc40006800000 */
[----:B------:R-:W-:Y:S01]  /*4e40*/  FSEL R164, R164, -INF , !P5 ;  /* 0xff800000a4a47808 */ /* 0x000fe20006800000 */
[----:B------:R1:W-:Y:S02]  /*4e50*/  MUFU.TANH R180, R3 ;  /* 0x0000000300b47308 */ /* 0x0003e40000002400 */
[----:B-1----:R-:W-:Y:S02]  /*4e60*/  FMUL.FTZ R3, R55, UR4 ;  /* 0x0000000437037c20 */ /* 0x002fe40008410000 */
[----:B------:R-:W-:Y:S04]  /*4e70*/  HMMA.16816.F32 R52, R32, R24, R80 ;  /* 0x000000182034723c */ /* 0x000fe80000001850 */
[----:B------:R1:W-:Y:S02]  /*4e80*/  MUFU.TANH R177, R3 ;  /* 0x0000000300b17308 */ /* 0x0003e40000002400 */
[----:B-1----:R-:W-:-:S06]  /*4e90*/  FMUL.FTZ R3, R40, UR4 ;  /* 0x0000000428037c20 */ /* 0x002fcc0008410000 */
[----:B------:R1:W-:Y:S02]  /*4ea0*/  MUFU.TANH R74, R3 ;  /* 0x00000003004a7308 */ /* 0x0003e40000002400 */
[----:B-1----:R-:W-:-:S06]  /*4eb0*/  FMUL.FTZ R3, R41, UR4 ;  /* 0x0000000429037c20 */ /* 0x002fcc0008410000 */
[----:B------:R1:W-:Y:S02]  /*4ec0*/  MUFU.TANH R179, R3 ;  /* 0x0000000300b37308 */ /* 0x0003e40000002400 */
[----:B-1----:R-:W-:Y:S02]  /*4ed0*/  FMUL.FTZ R3, R42, UR4 ;  /* 0x000000042a037c20 */ /* 0x002fe40008410000 */
[----:B------:R-:W-:Y:S01]  /*4ee0*/  HMMA.16816.F32 R40, R32, R26, R76 ;  /* 0x0000001a2028723c */ /* 0x000fe2000000184c */
[----:B------:R-:W-:-:S03]  /*4ef0*/  FMUL.FTZ R32, R38, UR4 ;  /* 0x0000000426207c20 */ /* 0x000fc60008410000 */
[----:B------:R1:W3:Y:S01]  /*4f00*/  MUFU.TANH R72, R3 ;  /* 0x0000000300487308 */ /* 0x0002e20000002400 */
[----:B------:R-:W-:-:S03]  /*4f10*/  FSEL R38, R104, -INF , !P3 ;  /* 0xff80000068267808 */ /* 0x000fc60005800000 */
[C---:B-----5:R-:W-:Y:S04]  /*4f20*/  HMMA.16816.F32 R24, R12.reuse, R28, R68 ;  /* 0x0000001c0c18723c */ /* 0x060fe80000001844 */
[----:B------:R5:W2:Y:S04]  /*4f30*/  MUFU.TANH R36, R32 ;  /* 0x0000002000247308 */ /* 0x000aa80000002400 */
[----:B------:R-:W-:Y:S01]  /*4f40*/  HMMA.16816.F32 R12, R12, R30, R64 ;  /* 0x0000001e0c0c723c */ /* 0x000fe20000001840 */
[----:B------:R-:W-:Y:S02]  /*4f50*/  FSEL R64, R106, -INF , !P3 ;  /* 0xff8000006a407808 */ /* 0x000fe40005800000 */
[----:B------:R-:W-:Y:S01]  /*4f60*/  FSEL R65, R107, -INF , !P2 ;  /* 0xff8000006b417808 */ /* 0x000fe20005000000 */
[----:B-1----:R-:W-:-:S05]  /*4f70*/  VIADD R3, R0, 0x1 ;  /* 0x0000000100037836 */ /* 0x002fca0000000000 */
[-C--:B------:R-:W-:Y:S02]  /*4f80*/  ISETP.GE.AND P4, PT, R3, R48.reuse, PT ;  /* 0x000000300300720c */ /* 0x080fe40003f86270 */
[----:B------:R-:W-:Y:S01]  /*4f90*/  IADD3 R3, PT, PT, R0, 0x10, RZ ;  /* 0x0000001000037810 */ /* 0x000fe20007ffe0ff */
[C---:B-----5:R-:W-:Y:S01]  /*4fa0*/  HMMA.16816.F32 R32, R20.reuse, R28, R52 ;  /* 0x0000001c1420723c */ /* 0x060fe20000001834 */
[----:B------:R-:W-:Y:S02]  /*4fb0*/  FSEL R60, R49, -INF , !P4 ;  /* 0xff800000313c7808 */ /* 0x000fe40006000000 */
[----:B------:R-:W-:Y:S02]  /*4fc0*/  FSEL R49, R86, -INF , !P4 ;  /* 0xff80000056317808 */ /* 0x000fe40006000000 */
[----:B------:R-:W-:Y:S02]  /*4fd0*/  FSEL R86, R135, -INF , !P4 ;  /* 0xff80000087567808 */ /* 0x000fe40006000000 */
[----:B------:R-:W-:Y:S01]  /*4fe0*/  FSEL R84, R145, -INF , !P4 ;  /* 0xff80000091547808 */ /* 0x000fe20006000000 */
[----:B------:R-:W-:Y:S01]  /*4ff0*/  HMMA.16816.F32 R20, R20, R30, R40 ;  /* 0x0000001e1414723c */ /* 0x000fe20000001828 */
[----:B------:R-:W-:-:S02]  /*5000*/  ISETP.GE.AND P4, PT, R2, R48, PT ;  /* 0x000000300200720c */ /* 0x000fc40003f86270 */
[----:B------:R-:W-:Y:S02]  /*5010*/  IADD3 R2, PT, PT, R0, 0x19, RZ ;  /* 0x0000001900027810 */ /* 0x000fe40007ffe0ff */
[-C--:B------:R-:W-:Y:S01]  /*5020*/  ISETP.GE.AND P1, PT, R3, R48.reuse, PT ;  /* 0x000000300300720c */ /* 0x080fe20003f26270 */
[----:B------:R-:W-:Y:S01]  /*5030*/  FMUL.FTZ R3, R37, UR4 ;  /* 0x0000000425037c20 */ /* 0x000fe20008410000 */
[----:B------:R-:W-:Y:S01]  /*5040*/  ISETP.GE.AND P3, PT, R2, R48, PT ;  /* 0x000000300200720c */ /* 0x000fe20003f66270 */
[----:B------:R-:W-:Y:S01]  /*5050*/  VIADD R2, R0, 0x20 ;  /* 0x0000002000027836 */ /* 0x000fe20000000000 */
[----:B------:R-:W-:Y:S01]  /*5060*/  FSEL R52, R97, -INF , !P2 ;  /* 0xff80000061347808 */ /* 0x000fe20005000000 */
[----:B----4-:R-:W-:Y:S01]  /*5070*/  HMMA.16816.F32 R24, R4, R16, R24 ;  /* 0x000000100418723c */ /* 0x010fe20000001818 */
[----:B------:R-:W-:Y:S01]  /*5080*/  FSEL R37, R105, -INF , !P2 ;  /* 0xff80000069257808 */ /* 0x000fe20005000000 */
[----:B------:R1:W4:Y:S01]  /*5090*/  MUFU.TANH R56, R3 ;  /* 0x0000000300387308 */ /* 0x0003220000002400 */
[----:B------:R-:W-:-:S02]  /*50a0*/  FSEL R53, R134, -INF , !P2 ;  /* 0xff80000086357808 */ /* 0x000fc40005000000 */
[-C--:B------:R-:W-:Y:S02]  /*50b0*/  ISETP.GE.AND P2, PT, R2, R48.reuse, PT ;  /* 0x000000300200720c */ /* 0x080fe40003f46270 */
[----:B------:R-:W-:Y:S01]  /*50c0*/  IADD3 R2, PT, PT, R0, 0x21, RZ ;  /* 0x0000002100027810 */ /* 0x000fe20007ffe0ff */
[----:B------:R-:W-:Y:S01]  /*50d0*/  HMMA.16816.F32 R12, R4, R18, R12 ;  /* 0x00000012040c723c */ /* 0x000fe2000000180c */
[----:B------:R-:W-:Y:S02]  /*50e0*/  FSEL R67, R92, -INF , !P1 ;  /* 0xff8000005c437808 */ /* 0x000fe40004800000 */
[----:B------:R-:W-:Y:S02]  /*50f0*/  FSEL R63, R95, -INF , !P1 ;  /* 0xff8000005f3f7808 */ /* 0x000fe40004800000 */
[----:B------:R-:W-:Y:S02]  /*5100*/  FSEL R167, R167, -INF , !P1 ;  /* 0xff800000a7a77808 */ /* 0x000fe40004800000 */
[----:B------:R-:W-:Y:S01]  /*5110*/  FSEL R166, R166, -INF , !P1 ;  /* 0xff800000a6a67808 */ /* 0x000fe20004800000 */
[----:B------:R-:W-:Y:S01]  /*5120*/  HMMA.16816.F32 R4, R8, R16, R32 ;  /* 0x000000100804723c */ /* 0x000fe20000001820 */
[----:B------:R-:W-:-:S02]  /*5130*/  ISETP.GE.AND P1, PT, R2, R48, PT ;  /* 0x000000300200720c */ /* 0x000fc40003f26270 */
[----:B------:R-:W-:Y:S01]  /*5140*/  IADD3 R2, PT, PT, R0, 0x28, RZ ;  /* 0x0000002800027810 */ /* 0x000fe20007ffe0ff */
[----:B------:R-:W-:Y:S01]  /*5150*/  FMUL.FTZ R24, R24, UR4 ;  /* 0x0000000418187c20 */ /* 0x000fe20008410000 */
[----:B------:R-:W-:Y:S01]  /*5160*/  FSEL R43, R93, -INF , !P5 ;  /* 0xff8000005d2b7808 */ /* 0x000fe20006800000 */
[----:B-1----:R-:W-:Y:S01]  /*5170*/  FMUL.FTZ R3, R25, UR4 ;  /* 0x0000000419037c20 */ /* 0x002fe20008410000 */
[----:B------:R-:W-:Y:S01]  /*5180*/  FSEL R41, R96, -INF , !P5 ;  /* 0xff80000060297808 */ /* 0x000fe20006800000 */
[----:B------:R-:W-:Y:S01]  /*5190*/  HMMA.16816.F32 R8, R8, R18, R20 ;  /* 0x000000120808723c */ /* 0x000fe20000001814 */
[-C--:B------:R-:W-:Y:S01]  /*51a0*/  ISETP.GE.AND P5, PT, R2, R48.reuse, PT ;  /* 0x000000300200720c */ /* 0x080fe20003fa6270 */
[----:B------:R-:W-:Y:S01]  /*51b0*/  VIADD R2, R0, 0x29 ;  /* 0x0000002900027836 */ /* 0x000fe20000000000 */
[----:B--2---:R-:W-:Y:S01]  /*51c0*/  FSEL R66, R88, -INF , !P4 ;  /* 0xff80000058427808 */ /* 0x004fe20006000000 */
[----:B------:R-:W1:Y:S01]  /*51d0*/  MUFU.TANH R28, R24 ;  /* 0x00000018001c7308 */ /* 0x000e620000002400 */
[----:B------:R-:W-:Y:S01]  /*51e0*/  P2R R29, PR, RZ, 0x20 ;  /* 0x00000020ff1d7803 */ /* 0x000fe20000000000 */
[----:B------:R-:W-:Y:S01]  /*51f0*/  FMUL.FTZ R16, R27, UR4 ;  /* 0x000000041b107c20 */ /* 0x000fe20008410000 */
[-C--:B------:R-:W-:Y:S01]  /*5200*/  ISETP.GE.AND P6, PT, R2, R48.reuse, PT ;  /* 0x000000300200720c */ /* 0x080fe20003fc6270 */
[----:B------:R-:W-:Y:S01]  /*5210*/  FMUL.FTZ R14, R14, UR4 ;  /* 0x000000040e0e7c20 */ /* 0x000fe20008410000 */
[----:B------:R-:W-:Y:S01]  /*5220*/  IADD3 R2, PT, PT, R0, 0x30, RZ ;  /* 0x0000003000027810 */ /* 0x000fe20007ffe0ff */
[----:B------:R-:W-:Y:S01]  /*5230*/  FMUL.FTZ R15, R15, UR4 ;  /* 0x000000040f0f7c20 */ /* 0x000fe20008410000 */
[----:B------:R-:W-:Y:S01]  /*5240*/  FSEL R40, R89, -INF , !P4 ;  /* 0xff80000059287808 */ /* 0x000fe20006000000 */
[----:B------:R-:W2:Y:S01]  /*5250*/  MUFU.TANH R24, R3 ;  /* 0x0000000300187308 */ /* 0x000ea20000002400 */
[-C--:B------:R-:W-:Y:S01]  /*5260*/  ISETP.GE.AND P5, PT, R2, R48.reuse, PT ;  /* 0x000000300200720c */ /* 0x080fe20003fa6270 */
[----:B------:R-:W-:Y:S01]  /*5270*/  FMUL.FTZ R17, R4, UR4 ;  /* 0x0000000404117c20 */ /* 0x000fe20008410000 */
[----:B------:R-:W-:Y:S01]  /*5280*/  IADD3 R2, PT, PT, R0, 0x31, RZ ;  /* 0x0000003100027810 */ /* 0x000fe20007ffe0ff */
[----:B------:R-:W-:Y:S01]  /*5290*/  FMUL.FTZ R20, R5, UR4 ;  /* 0x0000000405147c20 */ /* 0x000fe20008410000 */
[----:B------:R-:W-:Y:S01]  /*52a0*/  FSEL R139, R91, -INF , !P4 ;  /* 0xff8000005b8b7808 */ /* 0x000fe20006000000 */
[----:B------:R-:W-:Y:S01]  /*52b0*/  FMUL.FTZ R22, R6, UR4 ;  /* 0x0000000406167c20 */ /* 0x000fe20008410000 */
[----:B------:R-:W-:Y:S01]  /*52c0*/  FSEL R138, R94, -INF , !P4 ;  /* 0xff8000005e8a7808 */ /* 0x000fe20006000000 */
[----:B------:R-:W-:Y:S01]  /*52d0*/  FMUL.FTZ R25, R7, UR4 ;  /* 0x0000000407197c20 */ /* 0x000fe20008410000 */
[----:B------:R-:W-:Y:S01]  /*52e0*/  ISETP.GE.AND P4, PT, R2, R48, PT ;  /* 0x000000300200720c */ /* 0x000fe20003f86270 */
[----:B------:R-:W-:Y:S01]  /*52f0*/  FMUL.FTZ R2, R26, UR4 ;  /* 0x000000041a027c20 */ /* 0x000fe20008410000 */
[----:B------:R-:W-:Y:S01]  /*5300*/  FSEL R42, R75, -INF , !P3 ;  /* 0xff8000004b2a7808 */ /* 0x000fe20005800000 */
[----:B------:R-:W-:Y:S01]  /*5310*/  FMUL.FTZ R18, R8, UR4 ;  /* 0x0000000408127c20 */ /* 0x000fe20008410000 */
[----:B------:R-:W-:Y:S01]  /*5320*/  FSEL R32, R90, -INF , !P3 ;  /* 0xff8000005a207808 */ /* 0x000fe20005800000 */
[----:B------:R5:W1:Y:S01]  /*5330*/  MUFU.TANH R19, R2 ;  /* 0x0000000200137308 */ /* 0x000a620000002400 */
[----:B------:R-:W-:Y:S01]  /*5340*/  FSEL R137, R137, -INF , !P3 ;  /* 0xff80000089897808 */ /* 0x000fe20005800000 */
[----:B------:R-:W-:Y:S01]  /*5350*/  FMUL.FTZ R21, R9, UR4 ;  /* 0x0000000409157c20 */ /* 0x000fe20008410000 */
[----:B------:R-:W-:Y:S01]  /*5360*/  FSEL R132, R132, -INF , !P3 ;  /* 0xff80000084847808 */ /* 0x000fe20005800000 */
[----:B------:R-:W-:Y:S01]  /*5370*/  FMUL.FTZ R23, R10, UR4 ;  /* 0x000000040a177c20 */ /* 0x000fe20008410000 */
[----:B------:R-:W-:Y:S01]  /*5380*/  ISETP.GE.U32.AND P3, PT, R48, 0x41, PT ;  /* 0x000000413000780c */ /* 0x000fe20003f66070 */
[----:B------:R-:W-:Y:S01]  /*5390*/  FMUL.FTZ R26, R11, UR4 ;  /* 0x000000040b1a7c20 */ /* 0x000fe20008410000 */
[----:B---3--:R-:W-:-:S02]  /*53a0*/  FSEL R183, R72, -INF , !P2 ;  /* 0xff80000048b77808 */ /* 0x008fc40005000000 */
[----:B------:R-:W-:Y:S02]  /*53b0*/  FSEL R182, R74, -INF , !P2 ;  /* 0xff8000004ab67808 */ /* 0x000fe40005000000 */
[----:B------:R-:W-:Y:S02]  /*53c0*/  FSEL R180, R180, -INF , !P2 ;  /* 0xff800000b4b47808 */ /* 0x000fe40005000000 */
[----:B------:R-:W-:Y:S02]  /*53d0*/  FSEL R178, R178, -INF , !P2 ;  /* 0xff800000b2b27808 */ /* 0x000fe40005000000 */
[----:B------:R-:W-:Y:S02]  /*53e0*/  FSEL R181, R73, -INF , !P1 ;  /* 0xff80000049b57808 */ /* 0x000fe40004800000 */
[----:B------:R-:W-:Y:S01]  /*53f0*/  FSEL R179, R179, -INF , !P1 ;  /* 0xff800000b3b37808 */ /* 0x000fe20004800000 */
[----:B-----5:R-:W-:Y:S01]  /*5400*/  FMUL.FTZ R2, R12, UR4 ;  /* 0x000000040c027c20 */ /* 0x020fe20008410000 */
[----:B------:R-:W-:Y:S01]  /*5410*/  FMUL.FTZ R12, R13, UR4 ;  /* 0x000000040d0c7c20 */ /* 0x000fe20008410000 */
[----:B------:R-:W-:-:S02]  /*5420*/  FSEL R177, R177, -INF , !P1 ;  /* 0xff800000b1b17808 */ /* 0x000fc40004800000 */
[----:B------:R3:W1:Y:S01]  /*5430*/  MUFU.TANH R13, R2 ;  /* 0x00000002000d7308 */ /* 0x0006620000002400 */
[----:B------:R-:W-:Y:S01]  /*5440*/  FSEL R174, R174, -INF , !P1 ;  /* 0xff800000aeae7808 */ /* 0x000fe20004800000 */
[----:B--2-4-:R-:W-:Y:S06]  /*5450*/  @!P3 BRA `(.L_x_301) ;  /* 0x0000000000f8b947 */ /* 0x014fec0003800000 */
[----:B---3--:R-:W-:Y:S01]  /*5460*/  LEA.HI.SX32 R2, R175, 0xfffffffe, 0x1a ;  /* 0xfffffffeaf027811 */ /* 0x008fe200078fd2ff */
[----:B------:R-:W2:Y:S04]  /*5470*/  LDCU UR4, c[0x0][0x440] ;  /* 0x00008800ff0477ac */ /* 0x000ea80008000800 */
[-C--:B------:R-:W-:Y:S02]  /*5480*/  IMAD R4, R170, R2.reuse, RZ ;  /* 0x00000002aa047224 */ /* 0x080fe400078e02ff */
[----:B------:R-:W-:-:S04]  /*5490*/  IMAD.WIDE.U32 R2, R169, R2, RZ ;  /* 0x00000002a9027225 */ /* 0x000fc800078e00ff */
[----:B------:R-:W-:Y:S01]  /*54a0*/  IMAD.IADD R3, R3, 0x1, R4 ;  /* 0x0000000103037824 */ /* 0x000fe200078e0204 */
[----:B------:R-:W-:-:S04]  /*54b0*/  LEA R8, P1, R2, R173, 0x1 ;  /* 0x000000ad02087211 */ /* 0x000fc800078208ff */
[----:B------:R-:W-:Y:S02]  /*54c0*/  LEA.HI.X R9, R2, R172, R3, 0x1, P1 ;  /* 0x000000ac02097211 */ /* 0x000fe400008f0c03 */
[----:B------:R-:W-:Y:S02]  /*54d0*/  IADD3 R2, P1, PT, R111, R2, RZ ;  /* 0x000000026f027210 */ /* 0x000fe40007f3e0ff */
[----:B--2---:R-:W-:-:S03]  /*54e0*/  ISETP.GE.AND P2, PT, R230, UR4, PT ;  /* 0x00000004e6007c0c */ /* 0x004fc6000bf46270 */
        /* <DEDUP_REMOVED lines=53> */
.L_x_301:
[----:B--23--:R-:W-:Y:S01]  /*5840*/  FMNMX3.FTZ R2, R50, R49, R38, !PT ;  /* 0x0000003132027276 */ /* 0x00cfe20007810026 */
[----:B------:R-:W2:Y:S01]  /*5850*/  MUFU.TANH R4, R12 ;  /* 0x0000000c00047308 */ /* 0x000ea20000002400 */
[----:B------:R-:W-:Y:S01]  /*5860*/  ISETP.NE.AND P1, PT, R29, RZ, PT ;  /* 0x000000ff1d00720c */ /* 0x000fe20003f25270 */
[----:B------:R-:W3:Y:S01]  /*5870*/  LDCU UR4, c[0x0][0x45c] ;  /* 0x00008b80ff0477ac */ /* 0x000ee20008000800 */
[----:B------:R-:W-:Y:S01]  /*5880*/  IADD3 R3, PT, PT, R0, 0x38, RZ ;  /* 0x0000003800037810 */ /* 0x000fe20007ffe0ff */
[----:B------:R-:W-:Y:S01]  /*5890*/  STL [R1+0x58], R238 ;  /* 0x000058ee01007387 */ /* 0x000fe20000100800 */
[----:B------:R-:W-:Y:S02]  /*58a0*/  FMNMX3.FTZ R2, R2, R37, R63, !PT ;  /* 0x0000002502027276 */ /* 0x000fe4000781003f */
[----:B------:R-:W-:Y:S01]  /*58b0*/  FSEL R176, R46, -INF , !P1 ;  /* 0xff8000002eb07808 */ /* 0x000fe20004800000 */
[----:B------:R-:W4:Y:S01]  /*58c0*/  MUFU.TANH R6, R16 ;  /* 0x0000001000067308 */ /* 0x000f220000002400 */
[----:B------:R-:W-:Y:S01]  /*58d0*/  FSEL R173, R44, -INF , !P1 ;  /* 0xff8000002cad7808 */ /* 0x000fe20004800000 */
[----:B------:R-:W-:Y:S01]  /*58e0*/  STL [R1+0x54], R233 ;  /* 0x000054e901007387 */ /* 0x000fe20000100800 */
[----:B------:R-:W-:-:S02]  /*58f0*/  FSEL R171, R36, -INF , !P1 ;  /* 0xff80000024ab7808 */ /* 0x000fc40004800000 */
[----:B------:R-:W-:Y:S01]  /*5900*/  FSEL R169, R57, -INF , !P1 ;  /* 0xff80000039a97808 */ /* 0x000fe20004800000 */
[----:B------:R-:W-:Y:S01]  /*5910*/  STL [R1+0x50], R232 ;  /* 0x000050e801007387 */ /* 0x000fe20000100800 */
[----:B------:R-:W-:Y:S01]  /*5920*/  ISETP.GE.AND P1, PT, R3, R48, PT ;  /* 0x000000300300720c */ /* 0x000fe20003f26270 */
[----:B------:R-:W-:Y:S01]  /*5930*/  VIADD R3, R0, 0x39 ;  /* 0x0000003900037836 */ /* 0x000fe20000000000 */
[----:B------:R-:W-:Y:S01]  /*5940*/  FMNMX3.FTZ R0, R2, R41, R40, !PT ;  /* 0x0000002902007276 */ /* 0x000fe20007810028 */
[----:B------:R-:W3:Y:S01]  /*5950*/  MUFU.TANH R5, R14 ;  /* 0x0000000e00057308 */ /* 0x000ee20000002400 */
[----:B------:R-:W-:Y:S01]  /*5960*/  FSEL R172, R45, -INF , !P6 ;  /* 0xff8000002dac7808 */ /* 0x000fe20007000000 */
[----:B------:R-:W-:Y:S01]  /*5970*/  STL [R1+0x4c], R230 ;  /* 0x00004ce601007387 */ /* 0x000fe20000100800 */
[----:B------:R-:W-:Y:S02]  /*5980*/  FMNMX3.FTZ R0, R0, R32, R182, !PT ;  /* 0x0000002000007276 */ /* 0x000fe400078100b6 */
[----:B-1----:R-:W-:-:S02]  /*5990*/  FSEL R239, R28, -INF , !P5 ;  /* 0xff8000001cef7808 */ /* 0x002fc40006800000 */
[----:B------:R-:W-:Y:S01]  /*59a0*/  FMNMX3.FTZ R0, R0, R179, R173, !PT ;  /* 0x000000b300007276 */ /* 0x000fe200078100ad */
[----:B------:R-:W-:Y:S01]  /*59b0*/  MUFU.TANH R12, R20 ;  /* 0x00000014000c7308 */ /* 0x000fe20000002400 */
[----:B------:R-:W-:Y:S01]  /*59c0*/  FSEL R236, R24, -INF , !P4 ;  /* 0xff80000018ec7808 */ /* 0x000fe20006000000 */
[----:B------:R-:W-:Y:S01]  /*59d0*/  STL [R1+0x78], R239 ;  /* 0x000078ef01007387 */ /* 0x000fe20000100800 */
[----:B------:R-:W-:Y:S02]  /*59e0*/  FSEL R237, R13, -INF , !P1 ;  /* 0xff8000000ded7808 */ /* 0x000fe40004800000 */
[----:B------:R-:W-:Y:S01]  /*59f0*/  FMNMX3.FTZ R0, R0, R172, R239, !PT ;  /* 0x000000ac00007276 */ /* 0x000fe200078100ef */
[----:B------:R-:W-:Y:S01]  /*5a00*/  STL [R1+0x80], R236 ;  /* 0x000080ec01007387 */ /* 0x000fe20000100800 */
[----:B------:R-:W-:Y:S01]  /*5a10*/  ISETP.GE.AND P2, PT, R3, R48, PT ;  /* 0x000000300300720c */ /* 0x000fe20003f46270 */
[----:B------:R-:W-:Y:S01]  /*5a20*/  MUFU.TANH R13, R17 ;  /* 0x00000011000d7308 */ /* 0x000fe20000002400 */
[----:B------:R-:W-:Y:S01]  /*5a30*/  FMNMX3.FTZ R2, R0, R236, R237, !PT ;  /* 0x000000ec00027276 */ /* 0x000fe200078100ed */
[----:B------:R-:W-:Y:S01]  /*5a40*/  STL [R1+0x7c], R237 ;  /* 0x00007ced01007387 */ /* 0x000fe20000100800 */
[----:B------:R-:W-:-:S02]  /*5a50*/  FMNMX3.FTZ R0, R61, R60, R51, !PT ;  /* 0x0000003c3d007276 */ /* 0x000fc40007810033 */
[----:B--2---:R-:W-:Y:S02]  /*5a60*/  FSEL R190, R4, -INF , !P2 ;  /* 0xff80000004be7808 */ /* 0x004fe40005000000 */
[----:B------:R-:W-:Y:S01]  /*5a70*/  FMNMX3.FTZ R0, R0, R52, R67, !PT ;  /* 0x0000003400007276 */ /* 0x000fe20007810043 */
[----:B------:R-:W1:Y:S01]  /*5a80*/  MUFU.TANH R3, R15 ;  /* 0x0000000f00037308 */ /* 0x000e620000002400 */
[----:B------:R-:W-:Y:S02]  /*5a90*/  FMNMX.FTZ R2, R190, R2, !PT ;  /* 0x00000002be027209 */ /* 0x000fe40007810000 */
[----:B------:R-:W-:Y:S02]  /*5aa0*/  FMNMX3.FTZ R0, R0, R43, R66, !PT ;  /* 0x0000002b00007276 */ /* 0x000fe40007810042 */
[----:B------:R-:W-:Y:S01]  /*5ab0*/  FSEL R175, R47, -INF , !P6 ;  /* 0xff8000002faf7808 */ /* 0x000fe20007000000 */
[----:B------:R-:W2:Y:S01]  /*5ac0*/  SHFL.BFLY PT, R134, R2, 0x2, 0x1f ;  /* 0x0c401f0002867f89 */ /* 0x000ea200000e0000 */
[----:B------:R-:W-:Y:S01]  /*5ad0*/  FMNMX3.FTZ R0, R0, R42, R183, !PT ;  /* 0x0000002a00007276 */ /* 0x000fe200078100b7 */
[----:B------:R-:W2:Y:S01]  /*5ae0*/  MUFU.TANH R10, R18 ;  /* 0x00000012000a7308 */ /* 0x000ea20000002400 */
[----:B------:R-:W-:-:S02]  /*5af0*/  FSEL R235, R19, -INF , !P5 ;  /* 0xff80000013eb7808 */ /* 0x000fc40006800000 */
[----:B------:R-:W-:Y:S02]  /*5b00*/  FMNMX3.FTZ R0, R0, R181, R176, !PT ;  /* 0x000000b500007276 */ /* 0x000fe400078100b0 */
[----:B----4-:R-:W-:Y:S01]  /*5b10*/  FSEL R231, R6, -INF , !P4 ;  /* 0xff80000006e77808 */ /* 0x010fe20006000000 */
[----:B------:R-:W-:Y:S01]  /*5b20*/  STL [R1+0x74], R235 ;  /* 0x000074eb01007387 */ /* 0x000fe20000100800 */
[----:B---3--:R-:W-:Y:S01]  /*5b30*/  FSEL R252, R5, -INF , !P1 ;  /* 0xff80000005fc7808 */ /* 0x008fe20004800000 */
[----:B------:R-:W3:Y:S01]  /*5b40*/  MUFU.TANH R8, R21 ;  /* 0x0000001500087308 */ /* 0x000ee20000002400 */
[----:B------:R-:W-:Y:S02]  /*5b50*/  FMNMX3.FTZ R0, R0, R175, R235, !PT ;  /* 0x000000af00007276 */ /* 0x000fe400078100eb */
[----:B-1----:R-:W-:Y:S02]  /*5b60*/  FSEL R195, R3, -INF , !P2 ;  /* 0xff80000003c37808 */ /* 0x002fe40005000000 */
[----:B------:R-:W-:-:S02]  /*5b70*/  FMNMX3.FTZ R0, R0, R231, R252, !PT ;  /* 0x000000e700007276 */ /* 0x000fc400078100fc */
[----:B------:R-:W-:Y:S01]  /*5b80*/  FSEL R168, R56, -INF , !P6 ;  /* 0xff80000038a87808 */ /* 0x000fe20007000000 */
[----:B------:R-:W1:Y:S01]  /*5b90*/  MUFU.TANH R9, R22 ;  /* 0x0000001600097308 */ /* 0x000e620000002400 */
[----:B------:R-:W-:Y:S02]  /*5ba0*/  FMNMX.FTZ R0, R195, R0, !PT ;  /* 0x00000000c3007209 */ /* 0x000fe40007810000 */
[----:B------:R-:W-:Y:S02]  /*5bb0*/  FSEL R206, R13, -INF , !P5 ;  /* 0xff8000000dce7808 */ /* 0x000fe40006800000 */
[----:B------:R-:W-:Y:S01]  /*5bc0*/  FSEL R205, R12, -INF , !P4 ;  /* 0xff8000000ccd7808 */ /* 0x000fe20006000000 */
[----:B------:R-:W4:Y:S01]  /*5bd0*/  SHFL.BFLY PT, R3, R0, 0x2, 0x1f ;  /* 0x0c401f0000037f89 */ /* 0x000f2200000e0000 */
[----:B--2---:R-:W-:Y:S01]  /*5be0*/  FMNMX.FTZ R134, R2, R134, !PT ;  /* 0x0000008602867209 */ /* 0x004fe20007810000 */
[----:B------:R-:W2:Y:S01]  /*5bf0*/  MUFU.TANH R5, R25 ;  /* 0x0000001900057308 */ /* 0x000ea20000002400 */
[----:B------:R-:W-:-:S02]  /*5c00*/  LOP3.LUT R2, R184, 0x200, R185, 0xf8, !PT ;  /* 0x00000200b8027812 */ /* 0x000fc400078ef8b9 */
[----:B------:R-:W-:Y:S01]  /*5c10*/  FSEL R204, R10, -INF , !P1 ;  /* 0xff8000000acc7808 */ /* 0x000fe20004800000 */
[----:B------:R-:W4:Y:S01]  /*5c20*/  SHFL.BFLY PT, R4, R134, 0x1, 0x1f ;  /* 0x0c201f0086047f89 */ /* 0x000f2200000e0000 */
[----:B------:R-:W-:Y:S02]  /*5c30*/  LEA R229, R2, UR5, 0x1 ;  /* 0x0000000502e57c11 */ /* 0x000fe4000f8e08ff */
[----:B---3--:R-:W-:Y:S01]  /*5c40*/  FSEL R194, R8, -INF , !P2 ;  /* 0xff80000008c27808 */ /* 0x008fe20005000000 */
[----:B------:R-:W3:Y:S01]  /*5c50*/  MUFU.TANH R6, R23 ;  /* 0x0000001700067308 */ /* 0x000ee20000002400 */
[C---:B------:R-:W-:Y:S01]  /*5c60*/  IADD3 R2, PT, PT, R229.reuse, 0xc000, RZ ;  /* 0x0000c000e5027810 */ /* 0x040fe20007ffe0ff */
[----:B------:R-:W-:Y:S01]  /*5c70*/  VIADD R36, R229, 0xc040 ;  /* 0x0000c040e5247836 */ /* 0x000fe20000000000 */
[----:B------:R-:W-:Y:S01]  /*5c80*/  FSEL R170, R39, -INF , !P6 ;  /* 0xff80000027aa7808 */ /* 0x000fe20007000000 */
[----:B------:R-:W-:Y:S01]  /*5c90*/  LDSM.16.MT88.4 R56, [R229+0xc000] ;  /* 0x00c00000e538783b */ /* 0x000fe20000004200 */
[----:B------:R-:W-:Y:S01]  /*5ca0*/  @P0 IADD3 R36, PT, PT, R2, -0x40, RZ ;  /* 0xffffffc002240810 */ /* 0x000fe20007ffe0ff */
[----:B------:R-:W-:Y:S01]  /*5cb0*/  IMAD.IADD R39, R110, 0x1, R229 ;  /* 0x000000016e277824 */ /* 0x000fe200078e02e5 */
[----:B------:R-:W-:Y:S01]  /*5cc0*/  FMNMX3.FTZ R2, R85, R84, R62, !PT ;  /* 0x0000005455027276 */ /* 0x000fe2000781003e */
[----:B------:R-:W3:Y:S01]  /*5cd0*/  MUFU.TANH R7, R26 ;  /* 0x0000001a00077308 */ /* 0x000ee20000002400 */
[----:B-1----:R-:W-:Y:S01]  /*5ce0*/  FSEL R228, R9, -INF , !P5 ;  /* 0xff80000009e47808 */ /* 0x002fe20006800000 */
[----:B------:R-:W-:Y:S01]  /*5cf0*/  LDSM.16.MT88.4 R68, [R36] ;  /* 0x000000002444783b */ /* 0x000fe20000004200 */
[----:B------:R-:W-:-:S02]  /*5d00*/  FMNMX3.FTZ R2, R2, R53, R166, !PT ;  /* 0x0000003502027276 */ /* 0x000fc400078100a6 */
[----:B--2---:R-:W-:Y:S01]  /*5d10*/  FSEL R207, R5, -INF , !P4 ;  /* 0xff80000005cf7808 */ /* 0x004fe20006000000 */
[----:B------:R-:W-:Y:S01]  /*5d20*/  LDSM.16.MT88.4 R28, [R39+0xc000] ;  /* 0x00c00000271c783b */ /* 0x000fe20000004200 */
[----:B------:R-:W-:Y:S02]  /*5d30*/  FMNMX3.FTZ R2, R2, R164, R138, !PT ;  /* 0x000000a402027276 */ /* 0x000fe4000781008a */
[----:B----4-:R-:W-:Y:S01]  /*5d40*/  FMNMX.FTZ R133, R0, R3, !PT ;  /* 0x0000000300857209 */ /* 0x010fe20007810000 */
[----:B------:R-:W-:Y:S01]  /*5d50*/  LDSM.16.MT88.4 R44, [R39+0xe000] ;  /* 0x00e00000272c783b */ /* 0x000fe20000004200 */
[----:B------:R-:W-:Y:S02]  /*5d60*/  FMNMX3.FTZ R0, R87, R86, R64, !PT ;  /* 0x0000005657007276 */ /* 0x000fe40007810040 */
[----:B------:R-:W-:Y:S01]  /*5d70*/  FMNMX3.FTZ R2, R2, R132, R178, !PT ;  /* 0x0000008402027276 */ /* 0x000fe200078100b2 */
[----:B------:R-:W1:Y:S01]  /*5d80*/  SHFL.BFLY PT, R11, R133, 0x1, 0x1f ;  /* 0x0c201f00850b7f89 */ /* 0x000e6200000e0000 */
[----:B------:R-:W-:-:S02]  /*5d90*/  FMNMX3.FTZ R0, R0, R65, R167, !PT ;  /* 0x0000004100007276 */ /* 0x000fc400078100a7 */
[----:B------:R-:W-:Y:S01]  /*5da0*/  FMNMX3.FTZ R2, R2, R174, R169, !PT ;  /* 0x000000ae02027276 */ /* 0x000fe200078100a9 */
[----:B------:R-:W-:Y:S01]  /*5db0*/  LDSM.16.MT88.4 R76, [R229+0xe000] ;  /* 0x00e00000e54c783b */ /* 0x000fe20000004200 */
[----:B------:R-:W-:Y:S02]  /*5dc0*/  FMNMX3.FTZ R0, R0, R165, R139, !PT ;  /* 0x000000a500007276 */ /* 0x000fe4000781008b */
[----:B------:R-:W-:Y:S01]  /*5dd0*/  FMNMX3.FTZ R3, R2, R168, R206, !PT ;  /* 0x000000a802037276 */ /* 0x000fe200078100ce */
[----:B------:R-:W-:Y:S01]  /*5de0*/  LDSM.16.MT88.4 R80, [R36+0x2000] ;  /* 0x002000002450783b */ /* 0x000fe20000004200 */
[----:B------:R-:W-:Y:S02]  /*5df0*/  FMNMX3.FTZ R0, R0, R137, R180, !PT ;  /* 0x0000008900007276 */ /* 0x000fe400078100b4 */
[----:B------:R-:W-:Y:S01]  /*5e00*/  FMNMX.FTZ R134, R134, R4, !PT ;  /* 0x0000000486867209 */ /* 0x000fe20007810000 */
[----:B------:R-:W-:Y:S01]  /*5e10*/  LDSM.16.MT88.4 R88, [R229+0xc800] ;  /* 0x00c80000e558783b */ /* 0x000fe20000004200 */
[----:B------:R-:W-:-:S02]  /*5e20*/  FMNMX3.FTZ R4, R3, R205, R204, !PT ;  /* 0x000000cd03047276 */ /* 0x000fc400078100cc */
[----:B------:R-:W-:Y:S01]  /*5e30*/  FMNMX3.FTZ R0, R0, R177, R171, !PT ;  /* 0x000000b100007276 */ /* 0x000fe200078100ab */
[----:B------:R-:W-:Y:S01]  /*5e40*/  FMUL.FTZ R2, R134, UR4 ;  /* 0x0000000486027c20 */ /* 0x000fe20008410000 */
[----:B------:R-:W-:Y:S01]  /*5e50*/  FMNMX.FTZ R4, R194, R4, !PT ;  /* 0x00000004c2047209 */ /* 0x000fe20007810000 */
[----:B------:R-:W-:Y:S01]  /*5e60*/  STL [R1+0x5c], R134 ;  /* 0x00005c8601007387 */ /* 0x000fe20000100800 */
[----:B---3--:R-:W-:Y:S02]  /*5e70*/  FSEL R211, R6, -INF , !P1 ;  /* 0xff80000006d37808 */ /* 0x008fe40004800000 */
[----:B------:R-:W-:Y:S01]  /*5e80*/  FMNMX3.FTZ R0, R0, R170, R228, !PT ;  /* 0x000000aa00007276 */ /* 0x000fe200078100e4 */
[----:B------:R-:W2:Y:S01]  /*5e90*/  SHFL.BFLY PT, R8, R4, 0x2, 0x1f ;  /* 0x0c401f0004087f89 */ /* 0x000ea200000e0000 */
[----:B------:R-:W-:Y:S02]  /*5ea0*/  FSEL R208, R7, -INF , !P2 ;  /* 0xff80000007d07808 */ /* 0x000fe40005000000 */
[----:B------:R-:W-:Y:S01]  /*5eb0*/  FMNMX3.FTZ R3, R0, R207, R211, !PT ;  /* 0x000000cf00037276 */ /* 0x000fe200078100d3 */
[----:B------:R-:W-:Y:S01]  /*5ec0*/  LDSM.16.MT88.4 R104, [R229+0xe800] ;  /* 0x00e80000e568783b */ /* 0x000fe20000004200 */
[----:B------:R-:W-:-:S02]  /*5ed0*/  FSETP.NEU.FTZ.AND P1, PT, R134, -INF , PT ;  /* 0xff8000008600780b */ /* 0x000fc40003f3d000 */
[----:B------:R-:W-:Y:S01]  /*5ee0*/  FMNMX.FTZ R3, R208, R3, !PT ;  /* 0x00000003d0037209 */ /* 0x000fe20007810000 */
[----:B------:R-:W-:Y:S01]  /*5ef0*/  LDSM.16.MT88.4 R24, [R39+0xc800] ;  /* 0x00c800002718783b */ /* 0x000fe20000004200 */
[----:B------:R-:W-:Y:S02]  /*5f00*/  FSEL R2, R2, RZ, P1 ;  /* 0x000000ff02027208 */ /* 0x000fe40000800000 */
[----:B-1----:R-:W-:Y:S01]  /*5f10*/  FMNMX.FTZ R133, R133, R11, !PT ;  /* 0x0000000b85857209 */ /* 0x002fe20007810000 */
[----:B------:R-:W1:Y:S02]  /*5f20*/  SHFL.BFLY PT, R7, R3, 0x2, 0x1f ;  /* 0x0c401f0003077f89 */ /* 0x000e6400000e0000 */
[--C-:B------:R-:W-:Y:S01]  /*5f30*/  FFMA.FTZ R0, R50, UR4, -R2.reuse ;  /* 0x0000000432007c23 */ /* 0x100fe20008010802 */
[--C-:B------:R-:W-:Y:S01]  /*5f40*/  FFMA.FTZ R5, R49, UR4, -R2.reuse ;  /* 0x0000000431057c23 */ /* 0x100fe20008010802 */
[----:B------:R-:W-:Y:S01]  /*5f50*/  FSETP.NEU.FTZ.AND P1, PT, R133, -INF , PT ;  /* 0xff8000008500780b */ /* 0x000fe20003f3d000 */
[----:B------:R-:W-:Y:S01]  /*5f60*/  FFMA.FTZ R6, R38, UR4, -R2 ;  /* 0x0000000426067c23 */ /* 0x000fe20008010802 */
[----:B------:R3:W-:Y:S01]  /*5f70*/  MUFU.EX2 R15, R0 ;  /* 0x00000000000f7308 */ /* 0x0007e20000000800 */
[----:B------:R-:W-:Y:S03]  /*5f80*/  STL [R1+0x60], R133 ;  /* 0x0000608501007387 */ /* 0x000fe60000100800 */
[----:B------:R4:W4:Y:S01]  /*5f90*/  MUFU.EX2 R192, R5 ;  /* 0x0000000500c07308 */ /* 0x0009220000000800 */
[----:B------:R-:W-:Y:S01]  /*5fa0*/  LDSM.16.MT88.4 R20, [R39+0xe800] ;  /* 0x00e800002714783b */ /* 0x000fe20000004200 */
[----:B--2---:R-:W-:-:S02]  /*5fb0*/  FMNMX.FTZ R8, R4, R8, !PT ;  /* 0x0000000804087209 */ /* 0x004fc40007810000 */
[----:B------:R2:W-:Y:S03]  /*5fc0*/  MUFU.EX2 R209, R6 ;  /* 0x0000000600d17308 */ /* 0x0005e60000000800 */
[----:B------:R-:W2:Y:S01]  /*5fd0*/  SHFL.BFLY PT, R9, R8, 0x1, 0x1f ;  /* 0x0c201f0008097f89 */ /* 0x000ea200000e0000 */
[----:B---3--:R-:W-:Y:S01]  /*5fe0*/  FMUL.FTZ R0, R133, UR4 ;  /* 0x0000000485007c20 */ /* 0x008fe20008410000 */
[----:B-1----:R-:W-:Y:S01]  /*5ff0*/  FMNMX.FTZ R3, R3, R7, !PT ;  /* 0x0000000703037209 */ /* 0x002fe20007810000 */
[----:B----4-:R-:W-:-:S03]  /*6000*/  FFMA.FTZ R5, R37, UR4, -R2 ;  /* 0x0000000425057c23 */ /* 0x010fc60008010802 */
[----:B------:R-:W-:Y:S02]  /*6010*/  FSEL R0, R0, RZ, P1 ;  /* 0x000000ff00007208 */ /* 0x000fe40000800000 */
[----:B------:R-:W-:Y:S01]  /*6020*/  IADD3 R37, PT, PT, R110, R36, RZ ;  /* 0x000000246e257210 */ /* 0x000fe20007ffe0ff */
[----:B------:R-:W1:Y:S01]  /*6030*/  SHFL.BFLY PT, R10, R3, 0x1, 0x1f ;  /* 0x0c201f00030a7f89 */ /* 0x000e6200000e0000 */
[----:B------:R3:W-:Y:S01]  /*6040*/  MUFU.EX2 R189, R5 ;  /* 0x0000000500bd7308 */ /* 0x0007e20000000800 */
[----:B--2---:R-:W-:Y:S01]  /*6050*/  FFMA.FTZ R6, R61, UR4, -R0 ;  /* 0x000000043d067c23 */ /* 0x004fe20008010800 */
[----:B------:R-:W-:Y:S01]  /*6060*/  F2FP.F16.F32.PACK_AB R4, R192, R15 ;  /* 0x0000000fc004723e */ /* 0x000fe200000000ff */
[----:B------:R-:W2:Y:S02]  /*6070*/  LDSM.16.MT88.4 R72, [R37] ;  /* 0x000000002548783b */ /* 0x000ea40000004200 */
[----:B------:R4:W4:Y:S02]  /*6080*/  MUFU.EX2 R232, R6 ;  /* 0x0000000600e87308 */ /* 0x0009240000000800 */
[----:B------:R-:W2:Y:S01]  /*6090*/  LDSM.16.MT88.4 R96, [R37+0x2000] ;  /* 0x002000002560783b */ /* 0x000ea20000004200 */
[----:B------:R-:W-:-:S03]  /*60a0*/  FMNMX.FTZ R136, R8, R9, !PT ;  /* 0x0000000908887209 */ /* 0x000fc60007810000 */
[----:B------:R-:W-:Y:S01]  /*60b0*/  LDSM.16.MT88.4 R92, [R37+0x800] ;  /* 0x00080000255c783b */ /* 0x000fe20000004200 */
[--C-:B---3--:R-:W-:Y:S01]  /*60c0*/  FFMA.FTZ R5, R60, UR4, -R0.reuse ;  /* 0x000000043c057c23 */ /* 0x108fe20008010800 */
[C---:B------:R-:W-:Y:S01]  /*60d0*/  FSETP.NEU.FTZ.AND P1, PT, R136.reuse, -INF , PT ;  /* 0xff8000008800780b */ /* 0x040fe20003f3d000 */
[----:B------:R-:W-:Y:S01]  /*60e0*/  FMUL.FTZ R8, R136, UR4 ;  /* 0x0000000488087c20 */ /* 0x000fe20008410000 */
[----:B------:R-:W-:Y:S01]  /*60f0*/  LDSM.16.MT88.4 R108, [R36+0x2800] ;  /* 0x00280000246c783b */ /* 0x000fe20000004200 */
[----:B------:R3:W3:Y:S01]  /*6100*/  MUFU.EX2 R233, R5 ;  /* 0x0000000500e97308 */ /* 0x0006e20000000800 */
[----:B----4-:R-:W-:Y:S02]  /*6110*/  FFMA.FTZ R6, R51, UR4, -R0 ;  /* 0x0000000433067c23 */ /* 0x010fe40008010800 */
[----:B------:R-:W-:Y:S01]  /*6120*/  FSEL R12, R8, RZ, P1 ;  /* 0x000000ff080c7208 */ /* 0x000fe20000800000 */
[----:B------:R4:W-:Y:S01]  /*6130*/  STL [R1+0x68], R232 ;  /* 0x000068e801007387 */ /* 0x0009e20000100800 */
[----:B------:R3:W3:Y:S01]  /*6140*/  MUFU.EX2 R238, R6 ;  /* 0x0000000600ee7308 */ /* 0x0006e20000000800 */
[----:B-1----:R-:W-:-:S02]  /*6150*/  FMNMX.FTZ R135, R3, R10, !PT ;  /* 0x0000000a03877209 */ /* 0x002fc40007810000 */
[--C-:B------:R-:W-:Y:S01]  /*6160*/  FFMA.FTZ R9, R85, UR4, -R12.reuse ;  /* 0x0000000455097c23 */ /* 0x100fe2000801080c */
[----:B------:R-:W-:Y:S01]  /*6170*/  FFMA.FTZ R8, R84, UR4, -R12 ;  /* 0x0000000454087c23 */ /* 0x000fe2000801080c */
[C---:B------:R-:W-:Y:S01]  /*6180*/  FSETP.NEU.FTZ.AND P1, PT, R135.reuse, -INF , PT ;  /* 0xff8000008700780b */ /* 0x040fe20003f3d000 */
[----:B------:R-:W-:Y:S01]  /*6190*/  FMUL.FTZ R3, R135, UR4 ;  /* 0x0000000487037c20 */ /* 0x000fe20008410000 */
[----:B------:R-:W-:Y:S01]  /*61a0*/  LDSM.16.MT88.4 R120, [R37+0x2800] ;  /* 0x002800002578783b */ /* 0x000fe20000004200 */
[----:B------:R1:W-:Y:S01]  /*61b0*/  MUFU.EX2 R210, R8 ;  /* 0x0000000800d27308 */ /* 0x0003e20000000800 */
[----:B---3--:R-:W-:Y:S01]  /*61c0*/  FFMA.FTZ R5, R52, UR4, -R0 ;  /* 0x0000000434057c23 */ /* 0x008fe20008010800 */
[--C-:B------:R-:W-:Y:S01]  /*61d0*/  FFMA.FTZ R13, R166, UR4, -R12.reuse ;  /* 0x00000004a60d7c23 */ /* 0x100fe2000801080c */
[----:B------:R-:W-:Y:S01]  /*61e0*/  FSEL R3, R3, RZ, P1 ;  /* 0x000000ff03037208 */ /* 0x000fe20000800000 */
[----:B------:R-:W-:Y:S01]  /*61f0*/  STL [R1+0x64], R233 ;  /* 0x000064e901007387 */ /* 0x000fe20000100800 */
[----:B------:R3:W2:Y:S01]  /*6200*/  MUFU.EX2 R191, R5 ;  /* 0x0000000500bf7308 */ /* 0x0006a20000000800 */
[----:B------:R-:W-:Y:S01]  /*6210*/  F2FP.F16.F32.PACK_AB R6, R189, R209 ;  /* 0x000000d1bd06723e */ /* 0x000fe200000000ff */
[----:B------:R-:W-:Y:S01]  /*6220*/  FFMA.FTZ R14, R164, UR4, -R12 ;  /* 0x00000004a40e7c23 */ /* 0x000fe2000801080c */
[----:B------:R2:W-:Y:S01]  /*6230*/  STL [R1+0x6c], R238 ;  /* 0x00006cee01007387 */ /* 0x0005e20000100800 */
[----:B------:R-:W-:-:S02]  /*6240*/  IMAD.MOV.U32 R166, RZ, RZ, R195 ;  /* 0x000000ffffa67224 */ /* 0x000fc400078e00c3 */
[----:B------:R2:W-:Y:S01]  /*6250*/  MUFU.EX2 R134, R14 ;  /* 0x0000000e00867308 */ /* 0x0005e20000000800 */
[----:B------:R2:W-:Y:S01]  /*6260*/  STL [R1+0x70], R136 ;  /* 0x0000708801007387 */ /* 0x0005e20000100800 */
[--C-:B-1----:R-:W-:Y:S01]  /*6270*/  FFMA.FTZ R8, R53, UR4, -R12.reuse ;  /* 0x0000000435087c23 */ /* 0x102fe2000801080c */
[----:B---3--:R-:W-:Y:S02]  /*6280*/  F2FP.F16.F32.PACK_AB R5, R233, R232 ;  /* 0x000000e8e905723e */ /* 0x008fe400000000ff */
[----:B----4-:R1:W-:Y:S01]  /*6290*/  MUFU.EX2 R232, R9 ;  /* 0x0000000900e87308 */ /* 0x0103e20000000800 */
[----:B--2---:R-:W-:Y:S01]  /*62a0*/  F2FP.F16.F32.PACK_AB R7, R191, R238 ;  /* 0x000000eebf07723e */ /* 0x004fe200000000ff */
[----:B------:R-:W-:-:S06]  /*62b0*/  FFMA.FTZ R14, R132, UR4, -R12 ;  /* 0x00000004840e7c23 */ /* 0x000fcc000801080c */
[----:B------:R-:W-:Y:S01]  /*62c0*/  HMMA.16816.F32 R52, R4, R58, RZ ;  /* 0x0000003a0434723c */ /* 0x000fe200000018ff */
[----:B------:R2:W-:Y:S01]  /*62d0*/  MUFU.EX2 R238, R8 ;  /* 0x0000000800ee7308 */ /* 0x0005e20000000800 */
[----:B-1----:R-:W-:-:S06]  /*62e0*/  FFMA.FTZ R9, R62, UR4, -R12 ;  /* 0x000000043e097c23 */ /* 0x002fcc000801080c */
[C---:B------:R-:W-:Y:S01]  /*62f0*/  HMMA.16816.F32 R160, R4.reuse, R56, RZ ;  /* 0x0000003804a0723c */ /* 0x040fe200000018ff */
[----:B------:R1:W3:Y:S07]  /*6300*/  MUFU.EX2 R230, R9 ;  /* 0x0000000900e67308 */ /* 0x0002ee0000000800 */
[----:B------:R-:W-:Y:S01]  /*6310*/  HMMA.16816.F32 R156, R4, R28, RZ ;  /* 0x0000001c049c723c */ /* 0x000fe200000018ff */
[----:B--2---:R-:W-:-:S04]  /*6320*/  FFMA.FTZ R8, R86, UR4, -R3 ;  /* 0x0000000456087c23 */ /* 0x004fc80008010803 */
[----:B------:R2:W-:Y:S01]  /*6330*/  MUFU.EX2 R233, R8 ;  /* 0x0000000800e97308 */ /* 0x0005e20000000800 */
[--C-:B-1----:R-:W-:Y:S02]  /*6340*/  FFMA.FTZ R9, R87, UR4, -R3.reuse ;  /* 0x0000000457097c23 */ /* 0x102fe40008010803 */
[C---:B------:R-:W-:Y:S01]  /*6350*/  HMMA.16816.F32 R152, R4.reuse, R30, RZ ;  /* 0x0000001e0498723c */ /* 0x040fe200000018ff */
[----:B------:R-:W1:Y:S01]  /*6360*/  LDSM.16.MT88.4 R84, [R36+0x800] ;  /* 0x000800002454783b */ /* 0x000e620000004200 */
[----:B---3--:R-:W-:Y:S01]  /*6370*/  F2FP.F16.F32.PACK_AB R10, R238, R230 ;  /* 0x000000e6ee0a723e */ /* 0x008fe200000000ff */
[----:B------:R3:W-:Y:S05]  /*6380*/  MUFU.EX2 R133, R9 ;  /* 0x0000000900857308 */ /* 0x0007ea0000000800 */
[----:B------:R-:W-:Y:S01]  /*6390*/  HMMA.16816.F32 R148, R4, R44, RZ ;  /* 0x0000002c0494723c */ /* 0x000fe200000018ff */
[----:B--2---:R-:W-:-:S04]  /*63a0*/  FFMA.FTZ R8, R65, UR4, -R3 ;  /* 0x0000000441087c23 */ /* 0x004fc80008010803 */
[----:B------:R2:W-:Y:S03]  /*63b0*/  MUFU.EX2 R193, R8 ;  /* 0x0000000800c17308 */ /* 0x0005e60000000800 */
[----:B------:R-:W-:Y:S01]  /*63c0*/  HMMA.16816.F32 R144, R4, R46, RZ ;  /* 0x0000002e0490723c */ /* 0x000fe200000018ff */
[----:B---3--:R-:W-:-:S04]  /*63d0*/  FFMA.FTZ R9, R64, UR4, -R3 ;  /* 0x0000000440097c23 */ /* 0x008fc80008010803 */
[----:B------:R3:W4:Y:S03]  /*63e0*/  MUFU.EX2 R234, R9 ;  /* 0x0000000900ea7308 */ /* 0x0007260000000800 */
[----:B------:R-:W-:Y:S01]  /*63f0*/  HMMA.16816.F32 R140, R4, R68, RZ ;  /* 0x00000044048c723c */ /* 0x000fe200000018ff */
[----:B--2---:R-:W-:-:S07]  /*6400*/  FFMA.FTZ R8, R41, UR4, -R2 ;  /* 0x0000000429087c23 */ /* 0x004fce0008010802 */
[----:B------:R-:W-:Y:S01]  /*6410*/  HMMA.16816.F32 R128, R4, R72, RZ ;  /* 0x000000480480723c */ /* 0x000fe200000018ff */
[----:B------:R2:W-:Y:S01]  /*6420*/  MUFU.EX2 R237, R8 ;  /* 0x0000000800ed7308 */ /* 0x0005e20000000800 */
[----:B---3--:R-:W-:Y:S01]  /*6430*/  FFMA.FTZ R9, R63, UR4, -R2 ;  /* 0x000000043f097c23 */ /* 0x008fe20008010802 */
[----:B----4-:R-:W-:-:S03]  /*6440*/  F2FP.F16.F32.PACK_AB R11, R193, R234 ;  /* 0x000000eac10b723e */ /* 0x010fc600000000ff */
[----:B------:R3:W4:Y:S02]  /*6450*/  MUFU.EX2 R236, R9 ;  /* 0x0000000900ec7308 */ /* 0x0007240000000800 */
[----:B------:R-:W-:Y:S01]  /*6460*/  HMMA.16816.F32 R124, R4, R76, RZ ;  /* 0x0000004c047c723c */ /* 0x000fe200000018ff */
[----:B--2---:R-:W-:-:S07]  /*6470*/  FFMA.FTZ R8, R32, UR4, -R2 ;  /* 0x0000000420087c23 */ /* 0x004fce0008010802 */
[----:B------:R-:W-:Y:S01]  /*6480*/  HMMA.16816.F32 R116, R4, R80, RZ ;  /* 0x000000500474723c */ /* 0x000fe200000018ff */
[----:B------:R2:W-:Y:S01]  /*6490*/  MUFU.EX2 R235, R8 ;  /* 0x0000000800eb7308 */ /* 0x0005e20000000800 */
[----:B---3--:R-:W-:Y:S01]  /*64a0*/  FFMA.FTZ R9, R40, UR4, -R2 ;  /* 0x0000000428097c23 */ /* 0x008fe20008010802 */
[----:B----4-:R-:W-:-:S05]  /*64b0*/  MOV R164, R236 ;  /* 0x000000ec00a47202 */ /* 0x010fca0000000f00 */
[C---:B------:R-:W-:Y:S01]  /*64c0*/  HMMA.16816.F32 R100, R4.reuse, R96, RZ ;  /* 0x000000600464723c */ /* 0x040fe200000018ff */
[----:B------:R3:W-:Y:S07]  /*64d0*/  MUFU.EX2 R227, R9 ;  /* 0x0000000900e37308 */ /* 0x0007ee0000000800 */
[----:B------:R-:W-:Y:S01]  /*64e0*/  HMMA.16816.F32 R48, R4, R70, RZ ;  /* 0x000000460430723c */ /* 0x000fe200000018ff */
[----:B--2---:R-:W-:-:S04]  /*64f0*/  FFMA.FTZ R8, R43, UR4, -R0 ;  /* 0x000000042b087c23 */ /* 0x004fc80008010800 */
[----:B------:R2:W-:Y:S01]  /*6500*/  MUFU.EX2 R239, R8 ;  /* 0x0000000800ef7308 */ /* 0x0005e20000000800 */
[--C-:B---3--:R-:W-:Y:S02]  /*6510*/  FFMA.FTZ R9, R67, UR4, -R0.reuse ;  /* 0x0000000443097c23 */ /* 0x108fe40008010800 */
[C---:B------:R-:W-:Y:S02]  /*6520*/  HMMA.16816.F32 R16, R4.reuse, R74, RZ ;  /* 0x0000004a0410723c */ /* 0x040fe400000018ff */
[----:B------:R3:W4:Y:S06]  /*6530*/  MUFU.EX2 R136, R9 ;  /* 0x0000000900887308 */ /* 0x00072c0000000800 */
[----:B------:R-:W-:Y:S01]  /*6540*/  HMMA.16816.F32 R32, R4, R78, RZ ;  /* 0x0000004e0420723c */ /* 0x000fe200000018ff */
[----:B--2---:R-:W-:-:S04]  /*6550*/  FFMA.FTZ R8, R42, UR4, -R0 ;  /* 0x000000042a087c23 */ /* 0x004fc80008010800 */
[----:B------:R2:W-:Y:S03]  /*6560*/  MUFU.EX2 R188, R8 ;  /* 0x0000000800bc7308 */ /* 0x0005e60000000800 */
[----:B------:R-:W-:Y:S01]  /*6570*/  HMMA.16816.F32 R40, R4, R82, RZ ;  /* 0x000000520428723c */ /* 0x000fe200000018ff */
[----:B---3--:R-:W-:-:S04]  /*6580*/  FFMA.FTZ R9, R66, UR4, -R0 ;  /* 0x0000000442097c23 */ /* 0x008fc80008010800 */
[----:B------:R3:W1:Y:S03]  /*6590*/  MUFU.EX2 R226, R9 ;  /* 0x0000000900e27308 */ /* 0x0006660000000800 */
[----:B------:R-:W-:Y:S01]  /*65a0*/  HMMA.16816.F32 R60, R4, R98, RZ ;  /* 0x00000062043c723c */ /* 0x000fe200000018ff */
[----:B------:R-:W-:Y:S02]  /*65b0*/  F2FP.F16.F32.PACK_AB R4, R237, R236 ;  /* 0x000000eced04723e */ /* 0x000fe400000000ff */
[----:B----4-:R-:W-:Y:S02]  /*65c0*/  F2FP.F16.F32.PACK_AB R5, R239, R136 ;  /* 0x00000088ef05723e */ /* 0x010fe400000000ff */
[----:B--2---:R-:W-:Y:S02]  /*65d0*/  F2FP.F16.F32.PACK_AB R8, R210, R232 ;  /* 0x000000e8d208723e */ /* 0x004fe400000000ff */
[----:B------:R-:W-:-:S02]  /*65e0*/  F2FP.F16.F32.PACK_AB R6, R235, R227 ;  /* 0x000000e3eb06723e */ /* 0x000fc400000000ff */
[----:B---3--:R-:W-:Y:S02]  /*65f0*/  F2FP.F16.F32.PACK_AB R9, R233, R133 ;  /* 0x00000085e909723e */ /* 0x008fe400000000ff */
[----:B-1----:R-:W-:-:S05]  /*6600*/  F2FP.F16.F32.PACK_AB R7, R188, R226 ;  /* 0x000000e2bc07723e */ /* 0x002fca00000000ff */
[C---:B------:R-:W-:Y:S08]  /*6610*/  HMMA.16816.F32 R112, R8.reuse, R28, RZ ;  /* 0x0000001c0870723c */ /* 0x040ff000000018ff */
[----:B------:R-:W-:Y:S08]  /*6620*/  HMMA.16816.F32 R64, R8, R30, RZ ;  /* 0x0000001e0840723c */ /* 0x000ff000000018ff */
[C---:B------:R-:W-:Y:S08]  /*6630*/  HMMA.16816.F32 R28, R4.reuse, R90, R52 ;  /* 0x0000005a041c723c */ /* 0x040ff00000001834 */
[----:B------:R-:W-:Y:S01]  /*6640*/  HMMA.16816.F32 R196, R4, R88, R160 ;  /* 0x0000005804c4723c */ /* 0x000fe200000018a0 */
[----:B------:R-:W-:Y:S01]  /*6650*/  MOV R162, R194 ;  /* 0x000000c200a27202 */ /* 0x000fe20000000f00 */
[----:B------:R-:W-:-:S06]  /*6660*/  IMAD.MOV.U32 R163, RZ, RZ, R188 ;  /* 0x000000ffffa37224 */ /* 0x000fcc00078e00bc */
[C---:B------:R-:W-:Y:S01]  /*6670*/  HMMA.16816.F32 R248, R4.reuse, R84, R140 ;  /* 0x0000005404f8723c */ /* 0x040fe2000000188c */
[----:B------:R-:W-:Y:S02]  /*6680*/  IMAD.MOV.U32 R142, RZ, RZ, R15 ;  /* 0x000000ffff8e7224 */ /* 0x000fe400078e000f */
[----:B------:R-:W-:Y:S01]  /*6690*/  FFMA.FTZ R15, R165, UR4, -R3 ;  /* 0x00000004a50f7c23 */ /* 0x000fe20008010803 */
[----:B------:R-:W-:Y:S01]  /*66a0*/  IMAD.MOV.U32 R225, RZ, RZ, R28 ;  /* 0x000000ffffe17224 */ /* 0x000fe200078e001c */
[----:B------:R-:W-:Y:S01]  /*66b0*/  MOV R38, R31 ;  /* 0x0000001f00267202 */ /* 0x000fe20000000f00 */
[----:B------:R1:W2:Y:S01]  /*66c0*/  MUFU.EX2 R28, R13 ;  /* 0x0000000d001c7308 */ /* 0x0002a20000000800 */
[----:B------:R-:W-:Y:S01]  /*66d0*/  IMAD.MOV.U32 R160, RZ, RZ, R30 ;  /* 0x000000ffffa07224 */ /* 0x000fe200078e001e */
[----:B------:R-:W-:Y:S01]  /*66e0*/  MOV R224, R29 ;  /* 0x0000001d00e07202 */ /* 0x000fe20000000f00 */
[C---:B------:R-:W-:Y:S01]  /*66f0*/  HMMA.16816.F32 R240, R4.reuse, R94, R16 ;  /* 0x0000005e04f0723c */ /* 0x040fe20000001810 */
[----:B------:R3:W-:Y:S01]  /*6700*/  MUFU.EX2 R236, R15 ;  /* 0x0000000f00ec7308 */ /* 0x0007e20000000800 */
[----:B------:R-:W-:Y:S01]  /*6710*/  MOV R141, R192 ;  /* 0x000000c0008d7202 */ /* 0x000fe20000000f00 */
[----:B------:R-:W-:Y:S01]  /*6720*/  IMAD.MOV.U32 R219, RZ, RZ, R196 ;  /* 0x000000ffffdb7224 */ /* 0x000fe200078e00c4 */
[----:B------:R-:W-:Y:S01]  /*6730*/  MOV R218, R197 ;  /* 0x000000c500da7202 */ /* 0x000fe20000000f00 */
[----:B------:R-:W-:Y:S01]  /*6740*/  IMAD.MOV.U32 R217, RZ, RZ, R198 ;  /* 0x000000ffffd97224 */ /* 0x000fe200078e00c6 */
[----:B------:R-:W-:Y:S01]  /*6750*/  MOV R216, R199 ;  /* 0x000000c700d87202 */ /* 0x000fe20000000f00 */
[----:B------:R-:W-:Y:S01]  /*6760*/  IMAD.MOV.U32 R143, RZ, RZ, R190 ;  /* 0x000000ffff8f7224 */ /* 0x000fe200078e00be */
[----:B------:R-:W-:Y:S01]  /*6770*/  HMMA.16816.F32 R196, R4, R92, R128 ;  /* 0x0000005c04c4723c */ /* 0x000fe20000001880 */
[----:B------:R4:W-:Y:S01]  /*6780*/  MUFU.EX2 R128, R14 ;  /* 0x0000000e00807308 */ /* 0x0009e20000000800 */
[----:B------:R-:W-:-:S02]  /*6790*/  IMAD.MOV.U32 R131, RZ, RZ, R193 ;  /* 0x000000ffff837224 */ /* 0x000fc400078e00c1 */
[----:B-1----:R-:W-:Y:S01]  /*67a0*/  FFMA.FTZ R13, R138, UR4, -R12 ;  /* 0x000000048a0d7c23 */ /* 0x002fe2000801080c */
[----:B------:R-:W-:-:S03]  /*67b0*/  MOV R165, R191 ;  /* 0x000000bf00a57202 */ /* 0x000fc60000000f00 */
[----:B------:R1:W-:Y:S01]  /*67c0*/  MUFU.EX2 R140, R13 ;  /* 0x0000000d008c7308 */ /* 0x0003e20000000800 */
[----:B------:R-:W-:Y:S01]  /*67d0*/  HMMA.16816.F32 R16, R8, R46, RZ ;  /* 0x0000002e0810723c */ /* 0x000fe200000018ff */
[----:B---3--:R-:W-:Y:S01]  /*67e0*/  MOV R15, R210 ;  /* 0x000000d2000f7202 */ /* 0x008fe20000000f00 */
[----:B----4-:R-:W-:-:S06]  /*67f0*/  FFMA.FTZ R14, R139, UR4, -R3 ;  /* 0x000000048b0e7c23 */ /* 0x010fcc0008010803 */
[----:B------:R-:W-:Y:S01]  /*6800*/  HMMA.16816.F32 R212, R4, R106, R32 ;  /* 0x0000006a04d4723c */ /* 0x000fe20000001820 */
[----:B------:R3:W-:Y:S01]  /*6810*/  MUFU.EX2 R161, R14 ;  /* 0x0000000e00a17308 */ /* 0x0007e20000000800 */
[----:B-1----:R-:W-:Y:S01]  /*6820*/  FFMA.FTZ R13, R167, UR4, -R3 ;  /* 0x00000004a70d7c23 */ /* 0x002fe20008010803 */
[----:B--2---:R-:W-:-:S05]  /*6830*/  IMAD.MOV.U32 R167, RZ, RZ, R28 ;  /* 0x000000ffffa77224 */ /* 0x004fca00078e001c */
[C---:B------:R-:W-:Y:S01]  /*6840*/  HMMA.16816.F32 R28, R8.reuse, R44, RZ ;  /* 0x0000002c081c723c */ /* 0x040fe200000018ff */
[----:B------:R1:W2:Y:S07]  /*6850*/  MUFU.EX2 R132, R13 ;  /* 0x0000000d00847308 */ /* 0x0002ae0000000800 */
[----:B------:R-:W-:Y:S01]  /*6860*/  HMMA.16816.F32 R32, R8, R68, RZ ;  /* 0x000000440820723c */ /* 0x000fe200000018ff */
[----:B---3--:R-:W-:Y:S01]  /*6870*/  MOV R14, R142 ;  /* 0x0000008e000e7202 */ /* 0x008fe20000000f00 */
[----:B-1----:R-:W-:-:S06]  /*6880*/  FFMA.FTZ R13, R137, UR4, -R3 ;  /* 0x00000004890d7c23 */ /* 0x002fcc0008010803 */
[----:B------:R-:W-:Y:S01]  /*6890*/  HMMA.16816.F32 R44, R8, R56, RZ ;  /* 0x00000038082c723c */ /* 0x000fe200000018ff */
[----:B------:R-:W-:Y:S01]  /*68a0*/  MOV R137, R189 ;  /* 0x000000bd00897202 */ /* 0x000fe20000000f00 */
[----:B------:R-:W1:Y:S06]  /*68b0*/  MUFU.EX2 R13, R13 ;  /* 0x0000000d000d7308 */ /* 0x000e6c0000000800 */
        /* <DEDUP_REMOVED lines=11> */
[----:B--2---:R-:W-:Y:S02]  /*6970*/  F2FP.F16.F32.PACK_AB R5, R236, R132 ;  /* 0x00000084ec05723e */ /* 0x004fe400000000ff */
[----:B------:R-:W-:Y:S02]  /*6980*/  F2FP.F16.F32.PACK_AB R6, R128, R140 ;  /* 0x0000008c8006723e */ /* 0x000fe400000000ff */
[----:B-1----:R-:W-:Y:S01]  /*6990*/  F2FP.F16.F32.PACK_AB R7, R13, R161 ;  /* 0x000000a10d07723e */ /* 0x002fe200000000ff */
[----:B------:R-:W-:Y:S08]  /*69a0*/  HMMA.16816.F32 R40, R8, R58, RZ ;  /* 0x0000003a0828723c */ /* 0x000ff000000018ff */
[C---:B------:R-:W-:Y:S08]  /*69b0*/  HMMA.16816.F32 R112, R4.reuse, R24, R112 ;  /* 0x000000180470723c */ /* 0x040ff00000001870 */
[C---:B------:R-:W-:Y:S08]  /*69c0*/  HMMA.16816.F32 R124, R4.reuse, R26, R64 ;  /* 0x0000001a047c723c */ /* 0x040ff00000001840 */
[C---:B------:R-:W-:Y:S08]  /*69d0*/  HMMA.16816.F32 R100, R4.reuse, R20, R28 ;  /* 0x000000140464723c */ /* 0x040ff0000000181c */
[----:B------:R-:W-:Y:S08]  /*69e0*/  HMMA.16816.F32 R116, R4, R22, R16 ;  /* 0x000000160474723c */ /* 0x000ff00000001810 */
[----:B------:R-:W-:Y:S01]  /*69f0*/  HMMA.16816.F32 R28, R8, R72, RZ ;  /* 0x00000048081c723c */ /* 0x000fe200000018ff */
[----:B------:R-:W-:Y:S01]  /*6a00*/  MOV R73, R131 ;  /* 0x0000008300497202 */ /* 0x000fe20000000f00 */
[----:B------:R-:W-:-:S06]  /*6a10*/  IMAD.MOV.U32 R72, RZ, RZ, R141 ;  /* 0x000000ffff487224 */ /* 0x000fcc00078e008d */
[C---:B------:R-:W-:Y:S08]  /*6a20*/  HMMA.16816.F32 R24, R8.reuse, R76, RZ ;  /* 0x0000004c0818723c */ /* 0x040ff000000018ff */
[C---:B------:R-:W-:Y:S08]  /*6a30*/  HMMA.16816.F32 R20, R8.reuse, R80, RZ ;  /* 0x000000500814723c */ /* 0x040ff000000018ff */
[C---:B------:R-:W-:Y:S08]  /*6a40*/  HMMA.16816.F32 R16, R8.reuse, R96, RZ ;  /* 0x000000600810723c */ /* 0x040ff000000018ff */
[C---:B------:R-:W-:Y:S08]  /*6a50*/  HMMA.16816.F32 R48, R8.reuse, R70, RZ ;  /* 0x000000460830723c */ /* 0x040ff000000018ff */
[----:B------:R-:W-:Y:S01]  /*6a60*/  HMMA.16816.F32 R52, R8, R74, RZ ;  /* 0x0000004a0834723c */ /* 0x000fe200000018ff */
[----:B------:R-:W-:Y:S01]  /*6a70*/  MOV R74, R13 ;  /* 0x0000000d004a7202 */ /* 0x000fe20000000f00 */
[----:B------:R-:W-:-:S02]  /*6a80*/  IMAD.MOV.U32 R13, RZ, RZ, R209 ;  /* 0x000000ffff0d7224 */ /* 0x000fc400078e00d1 */
[----:B------:R-:W-:-:S04]  /*6a90*/  IMAD.MOV.U32 R75, RZ, RZ, R143 ;  /* 0x000000ffff4b7224 */ /* 0x000fc800078e008f */
[C---:B------:R-:W-:Y:S08]  /*6aa0*/  HMMA.16816.F32 R56, R8.reuse, R78, RZ ;  /* 0x0000004e0838723c */ /* 0x040ff000000018ff */
[C---:B------:R-:W-:Y:S08]  /*6ab0*/  HMMA.16816.F32 R60, R8.reuse, R82, RZ ;  /* 0x00000052083c723c */ /* 0x040ff000000018ff */
[----:B------:R-:W-:Y:S01]  /*6ac0*/  HMMA.16816.F32 R64, R8, R98, RZ ;  /* 0x000000620840723c */ /* 0x000fe200000018ff */
[--C-:B------:R-:W-:Y:S01]  /*6ad0*/  FFMA.FTZ R9, R174, UR4, -R12.reuse ;  /* 0x00000004ae097c23 */ /* 0x100fe2000801080c */
[----:B------:R-:W-:Y:S01]  /*6ae0*/  FFMA.FTZ R8, R178, UR4, -R12 ;  /* 0x00000004b2087c23 */ /* 0x000fe2000801080c */
[----:B------:R-:W-:-:S02]  /*6af0*/  IMAD.MOV.U32 R11, RZ, RZ, R128 ;  /* 0x000000ffff0b7224 */ /* 0x000fc400078e0080 */
[----:B------:R-:W-:Y:S01]  /*6b00*/  FFMA.FTZ R10, R170, UR4, -R3 ;  /* 0x00000004aa0a7c23 */ /* 0x000fe20008010803 */
[----:B------:R-:W-:Y:S02]  /*6b10*/  IMAD.MOV.U32 R178, RZ, RZ, R227 ;  /* 0x000000ffffb27224 */ /* 0x000fe400078e00e3 */
[C---:B------:R-:W-:Y:S01]  /*6b20*/  HMMA.16816.F32 R96, R4.reuse, R84, R32 ;  /* 0x000000540460723c */ /* 0x040fe20000001820 */
[----:B------:R1:W-:Y:S07]  /*6b30*/  MUFU.EX2 R84, R9 ;  /* 0x0000000900547308 */ /* 0x0003ee0000000800 */
[----:B------:R-:W-:Y:S01]  /*6b40*/  HMMA.16816.F32 R128, R4, R88, R44 ;  /* 0x000000580480723c */ /* 0x000fe2000000182c */
[----:B------:R2:W3:Y:S01]  /*6b50*/  MUFU.EX2 R44, R8 ;  /* 0x00000008002c7308 */ /* 0x0004e20000000800 */
[----:B------:R-:W-:Y:S01]  /*6b60*/  MOV R45, R134 ;  /* 0x00000086002d7202 */ /* 0x000fe20000000f00 */
[----:B------:R-:W-:Y:S01]  /*6b70*/  IMAD.MOV.U32 R46, RZ, RZ, R163 ;  /* 0x000000ffff2e7224 */ /* 0x000fe200078e00a3 */
[----:B------:R-:W-:Y:S01]  /*6b80*/  MOV R47, R140 ;  /* 0x0000008c002f7202 */ /* 0x000fe20000000f00 */
[----:B------:R-:W-:-:S02]  /*6b90*/  IMAD.MOV.U32 R163, RZ, RZ, R208 ;  /* 0x000000ffffa37224 */ /* 0x000fc400078e00d0 */
[--C-:B-1----:R-:W-:Y:S01]  /*6ba0*/  FFMA.FTZ R9, R168, UR4, -R12.reuse ;  /* 0x00000004a8097c23 */ /* 0x102fe2000801080c */
[C---:B------:R-:W-:Y:S01]  /*6bb0*/  HMMA.16816.F32 R76, R4.reuse, R108, R20 ;  /* 0x0000006c044c723c */ /* 0x040fe20000001814 */
[----:B------:R-:W1:Y:S01]  /*6bc0*/  LDSM.16.MT88.4 R20, [R39+0xd000] ;  /* 0x00d000002714783b */ /* 0x000e620000004200 */
[----:B------:R-:W-:Y:S04]  /*6bd0*/  MUFU.EX2 R208, R10 ;  /* 0x0000000a00d07308 */ /* 0x000fe80000000800 */
[----:B------:R4:W-:Y:S01]  /*6be0*/  MUFU.EX2 R210, R9 ;  /* 0x0000000900d27308 */ /* 0x0009e20000000800 */
[----:B--2---:R-:W-:Y:S01]  /*6bf0*/  FFMA.FTZ R8, R169, UR4, -R12 ;  /* 0x00000004a9087c23 */ /* 0x004fe2000801080c */
[C---:B------:R-:W-:Y:S01]  /*6c00*/  HMMA.16816.F32 R140, R4.reuse, R120, R16 ;  /* 0x00000078048c723c */ /* 0x040fe20000001810 */
[----:B------:R-:W2:Y:S02]  /*6c10*/  LDSM.16.MT88.4 R16, [R39+0xf000] ;  /* 0x00f000002710783b */ /* 0x000ea40000004200 */
[----:B------:R3:W-:Y:S05]  /*6c20*/  MUFU.EX2 R209, R8 ;  /* 0x0000000800d17308 */ /* 0x0007ea0000000800 */
[----:B------:R-:W-:Y:S01]  /*6c30*/  HMMA.16816.F32 R48, R4, R86, R48 ;  /* 0x000000560430723c */ /* 0x000fe20000001830 */
[----:B----4-:R-:W-:Y:S01]  /*6c40*/  FFMA.FTZ R9, R177, UR4, -R3 ;  /* 0x00000004b1097c23 */ /* 0x010fe20008010803 */
[----:B------:R-:W-:-:S03]  /*6c50*/  MOV R177, R161 ;  /* 0x000000a100b17202 */ /* 0x000fc60000000f00 */
[----:B------:R4:W-:Y:S01]  /*6c60*/  MUFU.EX2 R134, R9 ;  /* 0x0000000900867308 */ /* 0x0009e20000000800 */
[----:B---3--:R-:W-:Y:S02]  /*6c70*/  FFMA.FTZ R8, R180, UR4, -R3 ;  /* 0x00000004b4087c23 */ /* 0x008fe40008010803 */
[C---:B------:R-:W-:Y:S01]  /*6c80*/  HMMA.16816.F32 R60, R4.reuse, R110, R60 ;  /* 0x0000006e043c723c */ /* 0x040fe2000000183c */
[----:B------:R-:W-:Y:S01]  /*6c90*/  IMAD.MOV.U32 R111, RZ, RZ, R132 ;  /* 0x000000ffff6f7224 */ /* 0x000fe200078e0084 */
[----:B------:R-:W-:Y:S01]  /*6ca0*/  MOV R110, R164 ;  /* 0x000000a4006e7202 */ /* 0x000fe20000000f00 */
[----:B------:R3:W-:Y:S05]  /*6cb0*/  MUFU.EX2 R138, R8 ;  /* 0x00000008008a7308 */ /* 0x0007ea0000000800 */
[----:B------:R-:W-:Y:S01]  /*6cc0*/  HMMA.16816.F32 R80, R4, R92, R28 ;  /* 0x0000005c0450723c */ /* 0x000fe2000000181c */
[----:B------:R-:W-:Y:S01]  /*6cd0*/  LDSM.16.MT88.4 R28, [R229+0xf000] ;  /* 0x00f00000e51c783b */ /* 0x000fe20000004200 */
[----:B----4-:R-:W-:Y:S01]  /*6ce0*/  FFMA.FTZ R9, R182, UR4, -R2 ;  /* 0x00000004b6097c23 */ /* 0x010fe20008010802 */
[----:B------:R-:W-:-:S03]  /*6cf0*/  IMAD.MOV.U32 R182, RZ, RZ, R165 ;  /* 0x000000ffffb67224 */ /* 0x000fc600078e00a5 */
[----:B------:R4:W-:Y:S01]  /*6d00*/  MUFU.EX2 R35, R9 ;  /* 0x0000000900237308 */ /* 0x0009e20000000800 */
[----:B---3--:R-:W-:Y:S01]  /*6d10*/  FFMA.FTZ R8, R171, UR4, -R3 ;  /* 0x00000004ab087c23 */ /* 0x008fe20008010803 */
[----:B------:R-:W-:Y:S01]  /*6d20*/  HMMA.16816.F32 R68, R4, R104, R24 ;  /* 0x000000680444723c */ /* 0x000fe20000001818 */
[----:B------:R-:W-:Y:S01]  /*6d30*/  MOV R105, R162 ;  /* 0x000000a200697202 */ /* 0x000fe20000000f00 */
[----:B------:R-:W3:Y:S01]  /*6d40*/  LDSM.16.MT88.4 R24, [R229+0xd000] ;  /* 0x00d00000e518783b */ /* 0x000ee20000004200 */
[----:B------:R1:W2:Y:S01]  /*6d50*/  MUFU.EX2 R139, R8 ;  /* 0x00000008008b7308 */ /* 0x0002a20000000800 */
[----:B------:R-:W-:-:S04]  /*6d60*/  MOV R104, R226 ;  /* 0x000000e200687202 */ /* 0x000fc80000000f00 */
[C---:B------:R-:W-:Y:S01]  /*6d70*/  HMMA.16816.F32 R88, R4.reuse, R90, R40 ;  /* 0x0000005a0458723c */ /* 0x040fe20000001828 */
[----:B------:R-:W-:Y:S01]  /*6d80*/  LDSM.16.MT88.4 R40, [R37+0x3000] ;  /* 0x003000002528783b */ /* 0x000fe20000004200 */
[--C-:B----4-:R-:W-:Y:S01]  /*6d90*/  FFMA.FTZ R9, R173, UR4, -R2.reuse ;  /* 0x00000004ad097c23 */ /* 0x110fe20008010802 */
[----:B------:R-:W-:Y:S01]  /*6da0*/  MOV R173, R44 ;  /* 0x0000002c00ad7202 */ /* 0x000fe20000000f00 */
[----:B------:R-:W-:Y:S01]  /*6db0*/  IMAD.MOV.U32 R44, RZ, RZ, R45 ;  /* 0x000000ffff2c7224 */ /* 0x000fe200078e002d */
[----:B------:R-:W-:Y:S01]  /*6dc0*/  MOV R45, R46 ;  /* 0x0000002e002d7202 */ /* 0x000fe20000000f00 */
[----:B------:R-:W-:Y:S02]  /*6dd0*/  IMAD.MOV.U32 R46, RZ, RZ, R47 ;  /* 0x000000ffff2e7224 */ /* 0x000fe400078e002f */
[----:B-1----:R-:W-:Y:S01]  /*6de0*/  FFMA.FTZ R8, R179, UR4, -R2 ;  /* 0x00000004b3087c23 */ /* 0x002fe20008010802 */
[----:B------:R-:W-:Y:S01]  /*6df0*/  MOV R47, R11 ;  /* 0x0000000b002f7202 */ /* 0x000fe20000000f00 */
[----:B------:R-:W-:Y:S01]  /*6e00*/  IMAD.MOV.U32 R11, RZ, RZ, R74 ;  /* 0x000000ffff0b7224 */ /* 0x000fe200078e004a */
[----:B------:R-:W-:Y:S01]  /*6e10*/  MOV R74, R75 ;  /* 0x0000004b004a7202 */ /* 0x000fe20000000f00 */
[----:B------:R-:W-:Y:S01]  /*6e20*/  IMAD.MOV.U32 R75, RZ, RZ, R72 ;  /* 0x000000ffff4b7224 */ /* 0x000fe200078e0048 */
[----:B------:R-:W-:Y:S01]  /*6e30*/  MOV R72, R73 ;  /* 0x0000004900487202 */ /* 0x000fe20000000f00 */
[----:B------:R1:W4:Y:S01]  /*6e40*/  MUFU.EX2 R10, R8 ;  /* 0x00000008000a7308 */ /* 0x0003220000000800 */
[----:B------:R-:W-:Y:S01]  /*6e50*/  IMAD.MOV.U32 R73, RZ, RZ, R137 ;  /* 0x000000ffff497224 */ /* 0x000fe200078e0089 */
[----:B------:R-:W-:Y:S01]  /*6e60*/  MOV R85, R44 ;  /* 0x0000002c00557202 */ /* 0x000fe20000000f00 */
[----:B------:R-:W-:Y:S01]  /*6e70*/  IMAD.MOV.U32 R109, RZ, RZ, R45 ;  /* 0x000000ffff6d7224 */ /* 0x000fe200078e002d */
[----:B------:R4:W-:Y:S01]  /*6e80*/  MUFU.EX2 R137, R9 ;  /* 0x0000000900897308 */ /* 0x0009e20000000800 */
[----:B------:R-:W-:Y:S01]  /*6e90*/  MOV R108, R46 ;  /* 0x0000002e006c7202 */ /* 0x000fe20000000f00 */
[----:B------:R-:W-:Y:S01]  /*6ea0*/  IMAD.MOV.U32 R121, RZ, RZ, R47 ;  /* 0x000000ffff797224 */ /* 0x000fe200078e002f */
[C---:B------:R-:W-:Y:S01]  /*6eb0*/  HMMA.16816.F32 R52, R4.reuse, R94, R52 ;  /* 0x0000005e0434723c */ /* 0x040fe20000001834 */
[----:B------:R-:W-:Y:S01]  /*6ec0*/  MOV R120, R11 ;  /* 0x0000000b00787202 */ /* 0x000fe20000000f00 */
[----:B------:R-:W-:Y:S01]  /*6ed0*/  IMAD.MOV.U32 R174, RZ, RZ, R74 ;  /* 0x000000ffffae7224 */ /* 0x000fe200078e004a */
[----:B--2---:R-:W-:Y:S01]  /*6ee0*/  F2FP.F16.F32.PACK_AB R11, R208, R139 ;  /* 0x0000008bd00b723e */ /* 0x004fe200000000ff */
[----:B------:R-:W-:Y:S01]  /*6ef0*/  IMAD.MOV.U32 R180, RZ, RZ, R72 ;  /* 0x000000ffffb47224 */ /* 0x000fe200078e0048 */
[----:B------:R-:W-:Y:S01]  /*6f00*/  MOV R179, R167 ;  /* 0x000000a700b37202 */ /* 0x000fe20000000f00 */
[----:B-1----:R-:W-:Y:S01]  /*6f10*/  FFMA.FTZ R8, R172, UR4, -R2 ;  /* 0x00000004ac087c23 */ /* 0x002fe20008010802 */
[----:B------:R-:W-:Y:S01]  /*6f20*/  MOV R172, R138 ;  /* 0x0000008a00ac7202 */ /* 0x000fe20000000f00 */
[C---:B------:R-:W-:Y:S01]  /*6f30*/  HMMA.16816.F32 R44, R4.reuse, R122, R64 ;  /* 0x0000007a042c723c */ /* 0x040fe20000001840 */
[----:B------:R-:W-:Y:S01]  /*6f40*/  MOV R123, R38 ;  /* 0x00000026007b7202 */ /* 0x000fe20000000f00 */
[----:B----4-:R-:W-:Y:S01]  /*6f50*/  FFMA.FTZ R9, R183, UR4, -R0 ;  /* 0x00000004b7097c23 */ /* 0x010fe20008010800 */
[----:B------:R1:W2:Y:S01]  /*6f60*/  MUFU.EX2 R138, R8 ;  /* 0x00000008008a7308 */ /* 0x0002a20000000800 */
[----:B------:R-:W-:Y:S01]  /*6f70*/  IMAD.MOV.U32 R183, RZ, RZ, R166 ;  /* 0x000000ffffb77224 */ /* 0x000fe200078e00a6 */
[----:B------:R-:W-:Y:S01]  /*6f80*/  MOV R87, R75 ;  /* 0x0000004b00577202 */ /* 0x000fe20000000f00 */
[----:B------:R-:W-:Y:S01]  /*6f90*/  IMAD.MOV.U32 R122, RZ, RZ, R160 ;  /* 0x000000ffff7a7224 */ /* 0x000fe200078e00a0 */
[----:B------:R4:W-:Y:S01]  /*6fa0*/  MUFU.EX2 R86, R9 ;  /* 0x0000000900567308 */ /* 0x0009e20000000800 */
[----:B------:R-:W-:Y:S01]  /*6fb0*/  HMMA.16816.F32 R56, R4, R106, R56 ;  /* 0x0000006a0438723c */ /* 0x000fe20000001838 */
[----:B------:R-:W-:Y:S01]  /*6fc0*/  IMAD.MOV.U32 R107, RZ, RZ, R163 ;  /* 0x000000ffff6b7224 */ /* 0x000fe200078e00a3 */
[----:B------:R-:W-:Y:S01]  /*6fd0*/  MOV R106, R73 ;  /* 0x00000049006a7202 */ /* 0x000fe20000000f00 */
[----:B-1----:R-:W-:Y:S01]  /*6fe0*/  FFMA.FTZ R8, R181, UR4, -R0 ;  /* 0x00000004b5087c23 */ /* 0x002fe20008010800 */
[----:B------:R-:W-:Y:S01]  /*6ff0*/  IMAD.MOV.U32 R181, RZ, RZ, R10 ;  /* 0x000000ffffb57224 */ /* 0x000fe200078e000a */
[----:B------:R-:W-:Y:S01]  /*7000*/  F2FP.F16.F32.PACK_AB R10, R210, R209 ;  /* 0x000000d1d20a723e */ /* 0x000fe200000000ff */
[----:B----4-:R-:W-:Y:S01]  /*7010*/  FFMA.FTZ R9, R176, UR4, -R0 ;  /* 0x00000004b0097c23 */ /* 0x010fe20008010800 */
[----:B------:R-:W-:-:S02]  /*7020*/  MOV R176, R134 ;  /* 0x0000008600b07202 */ /* 0x000fc40000000f00 */
[----:B------:R1:W4:Y:S01]  /*7030*/  MUFU.EX2 R134, R8 ;  /* 0x0000000800867308 */ /* 0x0003220000000800 */
[----:B--2---:R-:W-:-:S03]  /*7040*/  F2FP.F16.F32.PACK_AB R6, R138, R137 ;  /* 0x000000898a06723e */ /* 0x004fc600000000ff */
[----:B------:R2:W-:Y:S01]  /*7050*/  MUFU.EX2 R132, R9 ;  /* 0x0000000900847308 */ /* 0x0005e20000000800 */
[----:B-1----:R-:W-:Y:S01]  /*7060*/  FFMA.FTZ R8, R175, UR4, -R0 ;  /* 0x00000004af087c23 */ /* 0x002fe20008010800 */
[----:B------:R-:W-:Y:S01]  /*7070*/  IMAD.MOV.U32 R175, RZ, RZ, R35 ;  /* 0x000000ffffaf7224 */ /* 0x000fe200078e0023 */
[----:B----4-:R-:W-:Y:S01]  /*7080*/  F2FP.F16.F32.PACK_AB R5, R134, R86 ;  /* 0x000000568605723e */ /* 0x010fe200000000ff */
[----:B------:R-:W-:Y:S01]  /*7090*/  LDSM.16.MT88.4 R32, [R36+0x3000] ;  /* 0x003000002420783b */ /* 0x000fe20000004200 */
[----:B------:R1:W4:Y:S01]  /*70a0*/  MUFU.EX2 R38, R8 ;  /* 0x0000000800267308 */ /* 0x0003220000000800 */
[----:B--2---:R-:W-:Y:S02]  /*70b0*/  F2FP.F16.F32.PACK_AB R9, R176, R172 ;  /* 0x000000acb009723e */ /* 0x004fe400000000ff */
[----:B------:R-:W-:Y:S02]  /*70c0*/  F2FP.F16.F32.PACK_AB R4, R181, R175 ;  /* 0x000000afb504723e */ /* 0x000fe400000000ff */
[----:B-1----:R-:W-:-:S02]  /*70d0*/  F2FP.F16.F32.PACK_AB R8, R84, R173 ;  /* 0x000000ad5408723e */ /* 0x002fc400000000ff */
[----:B----4-:R-:W-:-:S05]  /*70e0*/  F2FP.F16.F32.PACK_AB R7, R38, R132 ;  /* 0x000000842607723e */ /* 0x010fca00000000ff */
[----:B------:R-:W-:Y:S01]  /*70f0*/  HMMA.16816.F32 R160, R8, R20, R112 ;  /* 0x0000001408a0723c */ /* 0x000fe20000001870 */
[----:B------:R-:W-:Y:S01]  /*7100*/  IMAD.MOV.U32 R114, RZ, RZ, R225 ;  /* 0x000000ffff727224 */ /* 0x000fe200078e00e1 */
[----:B------:R-:W-:Y:S01]  /*7110*/  MOV R115, R224 ;  /* 0x000000e000737202 */ /* 0x000fe20000000f00 */
[----:B------:R-:W-:Y:S01]  /*7120*/  IMAD.MOV.U32 R112, RZ, RZ, R182 ;  /* 0x000000ffff707224 */ /* 0x000fe200078e00b6 */
[----:B------:R-:W-:-:S04]  /*7130*/  MOV R113, R106 ;  /* 0x0000006a00717202 */ /* 0x000fc80000000f00 */
[----:B------:R-:W-:Y:S01]  /*7140*/  HMMA.16816.F32 R164, R4, R20, R156 ;  /* 0x0000001404a4723c */ /* 0x000fe2000000189c */
[----:B------:R-:W-:Y:S01]  /*7150*/  IMAD.MOV.U32 R156, RZ, RZ, R219 ;  /* 0x000000ffff9c7224 */ /* 0x000fe200078e00db */
[----:B------:R-:W-:Y:S01]  /*7160*/  MOV R157, R218 ;  /* 0x000000da009d7202 */ /* 0x000fe20000000f00 */
[----:B------:R-:W-:Y:S01]  /*7170*/  IMAD.MOV.U32 R158, RZ, RZ, R217 ;  /* 0x000000ffff9e7224 */ /* 0x000fe200078e00d9 */
[----:B------:R-:W-:-:S04]  /*7180*/  MOV R159, R216 ;  /* 0x000000d8009f7202 */ /* 0x000fc80000000f00 */
[-C--:B------:R-:W-:Y:S01]  /*7190*/  HMMA.16816.F32 R168, R4, R22.reuse, R152 ;  /* 0x0000001604a8723c */ /* 0x080fe20000001898 */
[----:B------:R-:W-:Y:S01]  /*71a0*/  IMAD.MOV.U32 R152, RZ, RZ, R114 ;  /* 0x000000ffff987224 */ /* 0x000fe200078e0072 */
[----:B------:R-:W-:Y:S01]  /*71b0*/  MOV R153, R115 ;  /* 0x0000007300997202 */ /* 0x000fe20000000f00 */
[----:B------:R-:W-:Y:S01]  /*71c0*/  IMAD.MOV.U32 R154, RZ, RZ, R122 ;  /* 0x000000ffff9a7224 */ /* 0x000fe200078e007a */
[----:B------:R-:W-:Y:S01]  /*71d0*/  MOV R155, R123 ;  /* 0x0000007b009b7202 */ /* 0x000fe20000000f00 */
[----:B------:R-:W-:Y:S01]  /*71e0*/  IMAD.MOV.U32 R114, RZ, RZ, R180 ;  /* 0x000000ffff727224 */ /* 0x000fe200078e00b4 */
[----:B------:R-:W-:Y:S02]  /*71f0*/  MOV R115, R87 ;  /* 0x0000005700737202 */ /* 0x000fe40000000f00 */
[----:B------:R-:W-:Y:S01]  /*7200*/  HMMA.16816.F32 R64, R8, R22, R124 ;  /* 0x000000160840723c */ /* 0x000fe2000000187c */
[----:B------:R-:W1:Y:S01]  /*7210*/  LDSM.16.MT88.4 R20, [R36+0x1000] ;  /* 0x001000002414783b */ /* 0x000e620000004200 */
[----:B------:R-:W-:Y:S01]  /*7220*/  IMAD.MOV.U32 R124, RZ, RZ, R121 ;  /* 0x000000ffff7c7224 */ /* 0x000fe200078e0079 */
[----:B------:R-:W-:-:S05]  /*7230*/  MOV R125, R108 ;  /* 0x0000006c007d7202 */ /* 0x000fca0000000f00 */
[----:B------:R-:W-:Y:S01]  /*7240*/  HMMA.16816.F32 R224, R8, R16, R100 ;  /* 0x0000001008e0723c */ /* 0x000fe20000001864 */
[----:B------:R-:W-:Y:S01]  /*7250*/  MOV R100, R181 ;  /* 0x000000b500647202 */ /* 0x000fe20000000f00 */
[----:B------:R-:W-:Y:S01]  /*7260*/  IMAD.MOV.U32 R102, RZ, RZ, R174 ;  /* 0x000000ffff667224 */ /* 0x000fe200078e00ae */
[----:B------:R-:W-:-:S05]  /*7270*/  MOV R103, R120 ;  /* 0x0000007800677202 */ /* 0x000fca0000000f00 */
[----:B------:R-:W-:Y:S01]  /*7280*/  HMMA.16816.F32 R72, R4, R16, R148 ;  /* 0x000000100448723c */ /* 0x000fe20000001894 */
[----:B------:R-:W-:Y:S01]  /*7290*/  IMAD.MOV.U32 R151, RZ, RZ, R183 ;  /* 0x000000ffff977224 */ /* 0x000fe200078e00b7 */
[----:B------:R-:W-:-:S06]  /*72a0*/  MOV R126, R86 ;  /* 0x00000056007e7202 */ /* 0x000fcc0000000f00 */
[-C--:B------:R-:W-:Y:S01]  /*72b0*/  HMMA.16816.F32 R92, R4, R18.reuse, R144 ;  /* 0x00000012045c723c */ /* 0x080fe20000001890 */
[----:B------:R-:W-:Y:S02]  /*72c0*/  IMAD.MOV.U32 R106, RZ, RZ, R239 ;  /* 0x000000ffff6a7224 */ /* 0x000fe400078e00ef */
[----:B------:R-:W-:Y:S02]  /*72d0*/  IMAD.MOV.U32 R174, RZ, RZ, R109 ;  /* 0x000000ffffae7224 */ /* 0x000fe400078e006d */
[----:B------:R-:W-:Y:S02]  /*72e0*/  IMAD.MOV.U32 R101, RZ, RZ, R176 ;  /* 0x000000ffff657224 */ /* 0x000fe400078e00b0 */
[----:B------:R-:W-:Y:S01]  /*72f0*/  IMAD.MOV.U32 R127, RZ, RZ, R84 ;  /* 0x000000ffff7f7224 */ /* 0x000fe200078e0054 */
[----:B------:R-:W-:Y:S01]  /*7300*/  HMMA.16816.F32 R216, R8, R18, R116 ;  /* 0x0000001208d8723c */ /* 0x000fe20000001874 */
[----:B------:R-:W2:Y:S01]  /*7310*/  LDSM.16.MT88.4 R16, [R37+0x1000] ;  /* 0x001000002510783b */ /* 0x000ea20000004200 */
[----:B------:R-:W-:-:S03]  /*7320*/  IMAD.MOV.U32 R176, RZ, RZ, R236 ;  /* 0x000000ffffb07224 */ /* 0x000fc600078e00ec */
[----:B------:R-:W4:Y:S03]  /*7330*/  LDL.LU R236, [R1+0x80] ;  /* 0x0000800001ec7983 */ /* 0x000f260000300800 */
[----:B---3--:R-:W-:Y:S01]  /*7340*/  HMMA.16816.F32 R144, R4, R24, R156 ;  /* 0x000000180490723c */ /* 0x008fe2000000189c */
[----:B------:R-:W-:Y:S01]  /*7350*/  MOV R157, R110 ;  /* 0x0000006e009d7202 */ /* 0x000fe20000000f00 */
[----:B------:R-:W-:Y:S01]  /*7360*/  IMAD.MOV.U32 R158, RZ, RZ, R111 ;  /* 0x000000ffff9e7224 */ /* 0x000fe200078e006f */
[----:B------:R-:W-:Y:S02]  /*7370*/  MOV R159, R179 ;  /* 0x000000b3009f7202 */ /* 0x000fe40000000f00 */
[----:B------:R-:W-:-:S03]  /*7380*/  MOV R156, R85 ;  /* 0x00000055009c7202 */ /* 0x000fc60000000f00 */
[----:B-1----:R-:W-:Y:S01]  /*7390*/  HMMA.16816.F32 R180, R4, R20, R248 ;  /* 0x0000001404b4723c */ /* 0x002fe200000018f8 */
[----:B------:R-:W-:Y:S01]  /*73a0*/  IMAD.MOV.U32 R248, RZ, RZ, R124 ;  /* 0x000000fffff87224 */ /* 0x000fe200078e007c */
[----:B------:R-:W-:Y:S01]  /*73b0*/  MOV R124, R125 ;  /* 0x0000007d007c7202 */ /* 0x000fe20000000f00 */
[----:B------:R-:W-:Y:S01]  /*73c0*/  IMAD.MOV.U32 R125, RZ, RZ, R106 ;  /* 0x000000ffff7d7224 */ /* 0x000fe200078e006a */
[----:B------:R-:W-:-:S04]  /*73d0*/  MOV R251, R151 ;  /* 0x0000009700fb7202 */ /* 0x000fc80000000f00 */
[C---:B------:R-:W-:Y:S01]  /*73e0*/  HMMA.16816.F32 R108, R4.reuse, R32, R200 ;  /* 0x00000020046c723c */ /* 0x040fe200000018c8 */
[----:B------:R-:W-:Y:S02]  /*73f0*/  MOV R179, R237 ;  /* 0x000000ed00b37202 */ /* 0x000fe40000000f00 */
[----:B------:R-:W3:Y:S04]  /*7400*/  LDL.LU R237, [R1+0x7c] ;  /* 0x00007c0001ed7983 */ /* 0x000ee80000300800 */
[----:B------:R-:W3:Y:S01]  /*7410*/  LDL.LU R239, [R1+0x78] ;  /* 0x0000780001ef7983 */ /* 0x000ee20000300800 */
[C---:B------:R-:W-:Y:S08]  /*7420*/  HMMA.16816.F32 R120, R4.reuse, R40, R184 ;  /* 0x000000280478723c */ /* 0x040ff000000018b8 */
[----:B------:R-:W-:Y:S01]  /*7430*/  HMMA.16816.F32 R184, R4, R22, R244 ;  /* 0x0000001604b8723c */ /* 0x000fe200000018f4 */
[----:B------:R-:W-:Y:S01]  /*7440*/  MOV R244, R107 ;  /* 0x0000006b00f47202 */ /* 0x000fe20000000f00 */
[----:B------:R-:W-:-:S06]  /*7450*/  IMAD.MOV.U32 R247, RZ, RZ, R104 ;  /* 0x000000fffff77224 */ /* 0x000fcc00078e0068 */
[----:B--2---:R-:W-:Y:S01]  /*7460*/  HMMA.16816.F32 R200, R4, R18, R240 ;  /* 0x0000001204c8723c */ /* 0x004fe200000018f0 */
[----:B------:R-:W-:-:S07]  /*7470*/  MOV R243, R105 ;  /* 0x0000006900f37202 */ /* 0x000fce0000000f00 */
[C---:B------:R-:W-:Y:S08]  /*7480*/  HMMA.16816.F32 R196, R4.reuse, R16, R196 ;  /* 0x0000001004c4723c */ /* 0x040ff000000018c4 */
[C---:B------:R-:W-:Y:S08]  /*7490*/  HMMA.16816.F32 R84, R4.reuse, R28, R220 ;  /* 0x0000001c0454723c */ /* 0x040ff000000018dc */
[C---:B------:R-:W-:Y:S08]  /*74a0*/  HMMA.16816.F32 R152, R4.reuse, R26, R152 ;  /* 0x0000001a0498723c */ /* 0x040ff00000001898 */
[C---:B------:R-:W-:Y:S08]  /*74b0*/  HMMA.16816.F32 R104, R4.reuse, R30, R212 ;  /* 0x0000001e0468723c */ /* 0x040ff000000018d4 */
[C---:B------:R-:W-:Y:S08]  /*74c0*/  HMMA.16816.F32 R116, R4.reuse, R34, R192 ;  /* 0x000000220474723c */ /* 0x040ff000000018c0 */
[----:B------:R-:W-:Y:S01]  /*74d0*/  HMMA.16816.F32 R148, R4, R42, R188 ;  /* 0x0000002a0494723c */ /* 0x000fe200000018bc */
[----:B------:R-:W-:-:S07]  /*74e0*/  FFMA.FTZ R5, R205, UR4, -R12 ;  /* 0x00000004cd057c23 */ /* 0x000fce000801080c */
[----:B------:R-:W-:Y:S01]  /*74f0*/  HMMA.16816.F32 R192, R8, R24, R128 ;  /* 0x0000001808c0723c */ /* 0x000fe20000001880 */
[----:B------:R1:W-:Y:S02]  /*7500*/  MUFU.EX2 R25, R5 ;  /* 0x0000000500197308 */ /* 0x0003e40000000800 */
[--C-:B-1----:R-:W-:Y:S01]  /*7510*/  FFMA.FTZ R5, R243, UR4, -R12.reuse ;  /* 0x00000004f3057c23 */ /* 0x102fe2000801080c */
[----:B------:R-:W-:Y:S02]  /*7520*/  MOV R243, R235 ;  /* 0x000000eb00f37202 */ /* 0x000fe40000000f00 */
[----:B------:R-:W2:Y:S01]  /*7530*/  LDL.LU R235, [R1+0x74] ;  /* 0x0000740001eb7983 */ /* 0x000ea20000300800 */
[----:B------:R-:W-:Y:S01]  /*7540*/  FFMA.FTZ R4, R206, UR4, -R12 ;  /* 0x00000004ce047c23 */ /* 0x000fe2000801080c */
[----:B------:R-:W-:Y:S01]  /*7550*/  IMAD.MOV.U32 R250, RZ, RZ, R102 ;  /* 0x000000fffffa7224 */ /* 0x000fe200078e0066 */
[----:B------:R-:W-:Y:S02]  /*7560*/  MOV R249, R103 ;  /* 0x0000006700f97202 */ /* 0x000fe40000000f00 */
[----:B------:R1:W1:Y:S01]  /*7570*/  MUFU.EX2 R24, R4 ;  /* 0x0000000400187308 */ /* 0x0002620000000800 */
        /* <DEDUP_REMOVED lines=8> */
[----:B------:R1:W-:Y:S03]  /*7600*/  MUFU.EX2 R26, R4 ;  /* 0x00000004001a7308 */ /* 0x0003e60000000800 */
[----:B------:R-:W-:Y:S01]  /*7610*/  HMMA.16816.F32 R48, R8, R22, R48 ;  /* 0x000000160830723c */ /* 0x000fe20000001830 */
[----:B------:R1:W1:Y:S02]  /*7620*/  MUFU.EX2 R27, R5 ;  /* 0x00000005001b7308 */ /* 0x0002640000000800 */
[----:B-1----:R-:W-:-:S04]  /*7630*/  FFMA.FTZ R4, R228, UR4, -R3 ;  /* 0x00000004e4047c23 */ /* 0x002fc80008010803 */
[----:B------:R1:W-:Y:S01]  /*7640*/  MUFU.EX2 R23, R4 ;  /* 0x0000000400177308 */ /* 0x0003e20000000800 */
[----:B------:R-:W-:Y:S01]  /*7650*/  FFMA.FTZ R5, R207, UR4, -R3 ;  /* 0x00000004cf057c23 */ /* 0x000fe20008010803 */
[----:B------:R-:W-:Y:S01]  /*7660*/  HMMA.16816.F32 R212, R8, R20, R96 ;  /* 0x0000001408d4723c */ /* 0x000fe20000001860 */
[----:B------:R-:W-:Y:S01]  /*7670*/  MOV R188, R250 ;  /* 0x000000fa00bc7202 */ /* 0x000fe20000000f00 */
[----:B------:R-:W-:Y:S02]  /*7680*/  IMAD.MOV.U32 R191, RZ, RZ, R245 ;  /* 0x000000ffffbf7224 */ /* 0x000fe400078e00f5 */
[--C-:B-1----:R-:W-:Y:S01]  /*7690*/  FFMA.FTZ R4, R211, UR4, -R3.reuse ;  /* 0x00000004d3047c23 */ /* 0x102fe20008010803 */
[----:B------:R-:W-:-:S03]  /*76a0*/  FFMA.FTZ R3, R244, UR4, -R3 ;  /* 0x00000004f4037c23 */ /* 0x000fc60008010803 */
[C---:B------:R-:W-:Y:S01]  /*76b0*/  HMMA.16816.F32 R220, R8.reuse, R16, R80 ;  /* 0x0000001008dc723c */ /* 0x040fe20000001850 */
[----:B------:R-:W-:Y:S01]  /*76c0*/  IMAD.MOV.U32 R189, RZ, RZ, R251 ;  /* 0x000000ffffbd7224 */ /* 0x000fe200078e00fb */
[----:B------:R-:W-:Y:S06]  /*76d0*/  MUFU.EX2 R22, R4 ;  /* 0x0000000400167308 */ /* 0x000fec0000000800 */
[----:B------:R-:W-:Y:S01]  /*76e0*/  HMMA.16816.F32 R52, R8, R18, R52 ;  /* 0x000000120834723c */ /* 0x000fe20000001834 */
[----:B------:R4:W-:Y:S01]  /*76f0*/  MUFU.EX2 R20, R3 ;  /* 0x0000000300147308 */ /* 0x0009e20000000800 */
[----:B------:R-:W-:Y:S01]  /*7700*/  IMAD.MOV.U32 R7, RZ, RZ, R189 ;  /* 0x000000ffff077224 */ /* 0x000fe200078e00bd */
[----:B------:R-:W-:Y:S01]  /*7710*/  MOV R190, R246 ;  /* 0x000000f600be7202 */ /* 0x000fe20000000f00 */
[----:B------:R-:W1:Y:S01]  /*7720*/  LDSM.16.MT88.4 R80, [R229+0xf800] ;  /* 0x00f80000e550783b */ /* 0x000e620000004200 */
[----:B------:R-:W-:-:S02]  /*7730*/  MOV R189, R191 ;  /* 0x000000bf00bd7202 */ /* 0x000fc40000000f00 */
[----:B------:R-:W-:Y:S01]  /*7740*/  MOV R191, R125 ;  /* 0x0000007d00bf7202 */ /* 0x000fe20000000f00 */
[----:B------:R-:W-:Y:S01]  /*7750*/  IMAD.MOV.U32 R125, RZ, RZ, R127 ;  /* 0x000000ffff7d7224 */ /* 0x000fe200078e007f */
[----:B------:R-:W-:Y:S01]  /*7760*/  MOV R127, R13 ;  /* 0x0000000d007f7202 */ /* 0x000fe20000000f00 */
[C---:B------:R-:W-:Y:S01]  /*7770*/  HMMA.16816.F32 R140, R8.reuse, R40, R140 ;  /* 0x00000028088c723c */ /* 0x040fe2000000188c */
[----:B------:R-:W-:Y:S01]  /*7780*/  IMAD.MOV.U32 R41, RZ, RZ, R238 ;  /* 0x000000ffff297224 */ /* 0x000fe200078e00ee */
[----:B------:R-:W1:Y:S06]  /*7790*/  MUFU.EX2 R21, R5 ;  /* 0x0000000500157308 */ /* 0x000e6c0000000800 */
[----:B------:R-:W-:Y:S01]  /*77a0*/  HMMA.16816.F32 R60, R8, R34, R60 ;  /* 0x00000022083c723c */ /* 0x000fe2000000183c */
[----:B------:R-:W-:Y:S01]  /*77b0*/  MOV R241, R248 ;  /* 0x000000f800f17202 */ /* 0x000fe20000000f00 */
[----:B------:R-:W-:-:S06]  /*77c0*/  IMAD.MOV.U32 R242, RZ, RZ, R249 ;  /* 0x000000fffff27224 */ /* 0x000fcc00078e00f9 */
[----:B------:R-:W-:Y:S01]  /*77d0*/  HMMA.16816.F32 R44, R8, R42, R44 ;  /* 0x0000002a082c723c */ /* 0x000fe2000000182c */
[----:B------:R-:W-:-:S07]  /*77e0*/  F2FP.F16.F32.PACK_AB R128, R25, R24 ;  /* 0x000000181980723e */ /* 0x000fce00000000ff */
[----:B------:R-:W-:Y:S01]  /*77f0*/  HMMA.16816.F32 R56, R8, R30, R56 ;  /* 0x0000001e0838723c */ /* 0x000fe20000001838 */
[----:B------:R-:W-:-:S07]  /*7800*/  F2FP.F16.F32.PACK_AB R130, R27, R26 ;  /* 0x0000001a1b82723e */ /* 0x000fce00000000ff */
[----:B------:R-:W-:Y:S01]  /*7810*/  HMMA.16816.F32 R68, R8, R28, R68 ;  /* 0x0000001c0844723c */ /* 0x000fe20000001844 */
[----:B------:R-:W-:Y:S01]  /*7820*/  IMAD.MOV.U32 R240, RZ, RZ, R247 ;  /* 0x000000fffff07224 */ /* 0x000fe200078e00f7 */
[----:B------:R-:W-:Y:S04]  /*7830*/  LDSM.16.MT88.4 R96, [R39+0xf800] ;  /* 0x00f800002760783b */ /* 0x000fe80000004200 */
[----:B------:R-:W-:Y:S01]  /*7840*/  LDSM.16.MT88.4 R204, [R37+0x1800] ;  /* 0x0018000025cc783b */ /* 0x000fe20000004200 */
[----:B----4-:R-:W-:-:S04]  /*7850*/  FFMA.FTZ R3, R236, UR4, -R2 ;  /* 0x00000004ec037c23 */ /* 0x010fc80008010802 */
[----:B------:R-:W-:Y:S01]  /*7860*/  MUFU.EX2 R19, R3 ;  /* 0x0000000300137308 */ /* 0x000fe20000000800 */
[----:B---3--:R-:W-:-:S04]  /*7870*/  FFMA.FTZ R4, R239, UR4, -R2 ;  /* 0x00000004ef047c23 */ /* 0x008fc80008010802 */
[----:B------:R3:W4:Y:S02]  /*7880*/  MUFU.EX2 R17, R4 ;  /* 0x0000000400117308 */ /* 0x0007240000000800 */
[--C-:B---3--:R-:W-:Y:S01]  /*7890*/  FFMA.FTZ R4, R237, UR4, -R2.reuse ;  /* 0x00000004ed047c23 */ /* 0x108fe20008010802 */
[----:B------:R-:W-:-:S04]  /*78a0*/  FFMA.FTZ R2, R188, UR4, -R2 ;  /* 0x00000004bc027c23 */ /* 0x000fc80008010802 */
[----:B------:R3:W-:Y:S01]  /*78b0*/  MUFU.EX2 R18, R2 ;  /* 0x0000000200127308 */ /* 0x0007e20000000800 */
[----:B------:R-:W-:Y:S01]  /*78c0*/  MOV R188, R190 ;  /* 0x000000be00bc7202 */ /* 0x000fe20000000f00 */
[----:B------:R-:W-:Y:S01]  /*78d0*/  IMAD.MOV.U32 R190, RZ, RZ, R124 ;  /* 0x000000ffffbe7224 */ /* 0x000fe200078e007c */
[----:B------:R-:W-:Y:S02]  /*78e0*/  MOV R124, R126 ;  /* 0x0000007e007c7202 */ /* 0x000fe40000000f00 */
[----:B------:R-:W-:Y:S01]  /*78f0*/  MOV R126, R156 ;  /* 0x0000009c007e7202 */ /* 0x000fe20000000f00 */
[----:B------:R-:W-:Y:S02]  /*7900*/  IMAD.MOV.U32 R156, RZ, RZ, R136 ;  /* 0x000000ffff9c7224 */ /* 0x000fe400078e0088 */
[----:B------:R1:W5:Y:S04]  /*7910*/  LDL.LU R136, [R1+0x70] ;  /* 0x0000700001887983 */ /* 0x0003680000300800 */
[----:B------:R-:W4:Y:S01]  /*7920*/  LDL.LU R238, [R1+0x6c] ;  /* 0x00006c0001ee7983 */ /* 0x000f220000300800 */
[----:B---3--:R-:W-:-:S04]  /*7930*/  FFMA.FTZ R2, R231, UR4, -R0 ;  /* 0x00000004e7027c23 */ /* 0x008fc80008010800 */
[----:B------:R3:W-:Y:S02]  /*7940*/  MUFU.EX2 R13, R2 ;  /* 0x00000002000d7308 */ /* 0x0007e40000000800 */
[----:B---3--:R-:W-:Y:S02]  /*7950*/  MOV R2, R232 ;  /* 0x000000e800027202 */ /* 0x008fe40000000f00 */
[----:B------:R-:W3:Y:S01]  /*7960*/  LDL.LU R232, [R1+0x68] ;  /* 0x0000680001e87983 */ /* 0x000ee20000300800 */
[----:B--2---:R-:W-:-:S04]  /*7970*/  FFMA.FTZ R3, R235, UR4, -R0 ;  /* 0x00000004eb037c23 */ /* 0x004fc80008010800 */
[----:B------:R2:W4:Y:S02]  /*7980*/  MUFU.EX2 R12, R3 ;  /* 0x00000003000c7308 */ /* 0x0005240000000800 */
[----:B--2---:R-:W-:Y:S01]  /*7990*/  FFMA.FTZ R3, R252, UR4, -R0 ;  /* 0x00000004fc037c23 */ /* 0x004fe20008010800 */
[----:B------:R-:W-:-:S03]  /*79a0*/  MOV R252, R14 ;  /* 0x0000000e00fc7202 */ /* 0x000fc60000000f00 */
[----:B------:R2:W-:Y:S02]  /*79b0*/  MUFU.EX2 R14, R3 ;  /* 0x00000003000e7308 */ /* 0x0005e40000000800 */
[----:B--2---:R-:W-:-:S05]  /*79c0*/  MOV R3, R15 ;  /* 0x0000000f00037202 */ /* 0x004fca0000000f00 */
[----:B------:R-:W-:Y:S01]  /*79d0*/  FADD.FTZ R3, R2, R3 ;  /* 0x0000000302037221 */ /* 0x000fe20000010000 */
[----:B------:R-:W-:Y:S02]  /*79e0*/  FADD.FTZ R2, R133, R233 ;  /* 0x000000e985027221 */ /* 0x000fe40000010000 */
[----:B------:R-:W3:Y:S01]  /*79f0*/  LDL.LU R233, [R1+0x64] ;  /* 0x0000640001e97983 */ /* 0x000ee20000300800 */
[----:B------:R-:W-:Y:S01]  /*7a00*/  MOV R34, R112 ;  /* 0x0000007000227202 */ /* 0x000fe20000000f00 */
[----:B------:R-:W-:Y:S01]  /*7a10*/  IMAD.MOV.U32 R231, RZ, RZ, R114 ;  /* 0x000000ffffe77224 */ /* 0x000fe200078e0072 */
[----:B------:R-:W-:Y:S02]  /*7a20*/  MOV R235, R113 ;  /* 0x0000007100eb7202 */ /* 0x000fe40000000f00 */
[----:B------:R-:W-:Y:S01]  /*7a30*/  MOV R40, R115 ;  /* 0x0000007300287202 */ /* 0x000fe20000000f00 */
[----:B------:R2:W4:Y:S01]  /*7a40*/  MUFU.EX2 R16, R4 ;  /* 0x0000000400107308 */ /* 0x0005220000000800 */
[----:B------:R-:W4:Y:S01]  /*7a50*/  LDSM.16.MT88.4 R112, [R36+0x3800] ;  /* 0x003800002470783b */ /* 0x000f220000004200 */
[----:B------:R-:W-:Y:S01]  /*7a60*/  FFMA.FTZ R0, R7, UR4, -R0 ;  /* 0x0000000407007c23 */ /* 0x000fe20008010800 */
[----:B------:R-:W-:Y:S01]  /*7a70*/  MOV R251, R100 ;  /* 0x0000006400fb7202 */ /* 0x000fe20000000f00 */
[----:B------:R-:W-:Y:S01]  /*7a80*/  IMAD.MOV.U32 R250, RZ, RZ, R101 ;  /* 0x000000fffffa7224 */ /* 0x000fe200078e0065 */
[----:B------:R-:W-:Y:S01]  /*7a90*/  MOV R249, R102 ;  /* 0x0000006600f97202 */ /* 0x000fe20000000f00 */
[----:B------:R-:W-:Y:S01]  /*7aa0*/  IMAD.MOV.U32 R248, RZ, RZ, R103 ;  /* 0x000000fffff87224 */ /* 0x000fe200078e0067 */
[----:B------:R-:W-:Y:S01]  /*7ab0*/  MOV R30, R124 ;  /* 0x0000007c001e7202 */ /* 0x000fe20000000f00 */
[----:B------:R-:W-:Y:S01]  /*7ac0*/  IMAD.MOV.U32 R211, RZ, RZ, R125 ;  /* 0x000000ffffd37224 */ /* 0x000fe200078e007d */
[----:B-1----:R-:W-:Y:S01]  /*7ad0*/  F2FP.F16.F32.PACK_AB R129, R21, R23 ;  /* 0x000000171581723e */ /* 0x002fe200000000ff */
[----:B------:R-:W-:Y:S01]  /*7ae0*/  FADD.FTZ R3, R230, R3 ;  /* 0x00000003e6037221 */ /* 0x000fe20000010000 */
[----:B------:R-:W-:Y:S01]  /*7af0*/  F2FP.F16.F32.PACK_AB R131, R20, R22 ;  /* 0x000000161483723e */ /* 0x000fe200000000ff */
[----:B------:R-:W-:Y:S01]  /*7b00*/  FADD.FTZ R2, R234, R2 ;  /* 0x00000002ea027221 */ /* 0x000fe20000010000 */
[----:B------:R-:W-:Y:S01]  /*7b10*/  MOV R237, R158 ;  /* 0x0000009e00ed7202 */ /* 0x000fe20000000f00 */
[----:B--2---:R-:W1:Y:S01]  /*7b20*/  LDSM.16.MT88.4 R4, [R37+0x3800] ;  /* 0x003800002504783b */ /* 0x004e620000004200 */
[----:B------:R2:W2:Y:S01]  /*7b30*/  MUFU.EX2 R15, R0 ;  /* 0x00000000000f7308 */ /* 0x0004a20000000800 */
[----:B------:R-:W-:Y:S01]  /*7b40*/  HMMA.16816.F32 R100, R8, R32, R76 ;  /* 0x000000200864723c */ /* 0x000fe2000000184c */
[----:B------:R-:W-:Y:S01]  /*7b50*/  MOV R32, R127 ;  /* 0x0000007f00207202 */ /* 0x000fe20000000f00 */
[----:B------:R-:W-:Y:S01]  /*7b60*/  IMAD.MOV.U32 R35, RZ, RZ, R159 ;  /* 0x000000ffff237224 */ /* 0x000fe200078e009f */
[----:B------:R-:W-:Y:S01]  /*7b70*/  MOV R43, R40 ;  /* 0x00000028002b7202 */ /* 0x000fe20000000f00 */
[----:B------:R-:W-:Y:S01]  /*7b80*/  IMAD.MOV.U32 R228, RZ, RZ, R190 ;  /* 0x000000ffffe47224 */ /* 0x000fe200078e00be */
[----:B------:R-:W-:-:S02]  /*7b90*/  MOV R33, R126 ;  /* 0x0000007e00217202 */ /* 0x000fc40000000f00 */
[----:B------:R-:W-:Y:S02]  /*7ba0*/  MOV R31, R191 ;  /* 0x000000bf001f7202 */ /* 0x000fe40000000f00 */
[----:B------:R-:W-:Y:S01]  /*7bb0*/  MOV R236, R157 ;  /* 0x0000009d00ec7202 */ /* 0x000fe20000000f00 */
[----:B------:R-:W-:Y:S01]  /*7bc0*/  IMAD.MOV.U32 R239, RZ, RZ, R156 ;  /* 0x000000ffffef7224 */ /* 0x000fe200078e009c */
[----:B----4-:R-:W-:Y:S01]  /*7bd0*/  F2FP.F16.F32.PACK_AB R124, R19, R17 ;  /* 0x00000011137c723e */ /* 0x010fe200000000ff */
[----:B------:R-:W-:Y:S01]  /*7be0*/  IMAD.MOV.U32 R244, RZ, RZ, R174 ;  /* 0x000000fffff47224 */ /* 0x000fe200078e00ae */
[----:B------:R-:W-:Y:S01]  /*7bf0*/  MOV R29, R188 ;  /* 0x000000bc001d7202 */ /* 0x000fe20000000f00 */
[----:B--2---:R-:W-:Y:S01]  /*7c00*/  IMAD.MOV.U32 R0, RZ, RZ, R252 ;  /* 0x000000ffff007224 */ /* 0x004fe200078e00fc */
[----:B------:R-:W-:Y:S01]  /*7c10*/  F2FP.F16.F32.PACK_AB R125, R13, R12 ;  /* 0x0000000c0d7d723e */ /* 0x000fe200000000ff */
[----:B------:R-:W-:Y:S01]  /*7c20*/  FADD.FTZ R3, R41, R3 ;  /* 0x0000000329037221 */ /* 0x000fe20000010000 */
[----:B------:R-:W-:Y:S01]  /*7c30*/  F2FP.F16.F32.PACK_AB R126, R18, R16 ;  /* 0x00000010127e723e */ /* 0x000fe200000000ff */
[----:B------:R-:W-:Y:S01]  /*7c40*/  IMAD.MOV.U32 R246, RZ, RZ, R172 ;  /* 0x000000fffff67224 */ /* 0x000fe200078e00ac */
[----:B------:R-:W-:Y:S01]  /*7c50*/  F2FP.F16.F32.PACK_AB R127, R15, R14 ;  /* 0x0000000e0f7f723e */ /* 0x000fe200000000ff */
[----:B------:R-:W-:Y:S01]  /*7c60*/  FADD.FTZ R0, R0, R43 ;  /* 0x0000002b00007221 */ /* 0x000fe20000010000 */
[----:B------:R-:W-:Y:S01]  /*7c70*/  MOV R252, R32 ;  /* 0x0000002000fc7202 */ /* 0x000fe20000000f00 */
[----:B------:R-:W-:Y:S01]  /*7c80*/  FADD.FTZ R2, R231, R2 ;  /* 0x00000002e7027221 */ /* 0x000fe20000010000 */
[----:B------:R-:W-:Y:S01]  /*7c90*/  MOV R28, R189 ;  /* 0x000000bd001c7202 */ /* 0x000fe20000000f00 */
[----:B------:R-:W-:Y:S02]  /*7ca0*/  LDSM.16.MT88.4 R156, [R229+0xd800] ;  /* 0x00d80000e59c783b */ /* 0x000fe40000004200 */
[----:B------:R-:W-:Y:S01]  /*7cb0*/  FADD.FTZ R0, R252, R0 ;  /* 0x00000000fc007221 */ /* 0x000fe20000010000 */
[----:B------:R-:W-:Y:S01]  /*7cc0*/  HMMA.16816.F32 R76, R124, R82, R104 ;  /* 0x000000527c4c723c */ /* 0x000fe20000001868 */
[----:B------:R-:W-:-:S02]  /*7cd0*/  IMAD.MOV.U32 R32, RZ, RZ, R33 ;  /* 0x000000ffff207224 */ /* 0x000fc400078e0021 */
[----:B------:R-:W-:Y:S01]  /*7ce0*/  FADD.FTZ R3, R35, R3 ;  /* 0x0000000323037221 */ /* 0x000fe20000010000 */
[----:B------:R-:W-:Y:S01]  /*7cf0*/  FADD.FTZ R0, R235, R0 ;  /* 0x00000000eb007221 */ /* 0x000fe20000010000 */
[----:B------:R-:W-:Y:S01]  /*7d00*/  MOV R33, R211 ;  /* 0x000000d300217202 */ /* 0x000fe20000000f00 */
[----:B------:R-:W-:Y:S01]  /*7d10*/  FADD.FTZ R2, R237, R2 ;  /* 0x00000002ed027221 */ /* 0x000fe20000010000 */
[----:B------:R-:W-:Y:S01]  /*7d20*/  MOV R245, R173 ;  /* 0x000000ad00f57202 */ /* 0x000fe20000000f00 */
[----:B------:R-:W-:Y:S01]  /*7d30*/  LDSM.16.MT88.4 R188, [R36+0x1800] ;  /* 0x0018000024bc783b */ /* 0x000fe20000004200 */
[C---:B------:R-:W-:Y:S01]  /*7d40*/  HMMA.16816.F32 R104, R124.reuse, R112, R108 ;  /* 0x000000707c68723c */ /* 0x040fe2000000186c */
[----:B------:R-:W-:Y:S01]  /*7d50*/  MOV R211, R30 ;  /* 0x0000001e00d37202 */ /* 0x000fe20000000f00 */
[----:B------:R-:W-:Y:S02]  /*7d60*/  IMAD.MOV.U32 R30, RZ, RZ, R31 ;  /* 0x000000ffff1e7224 */ /* 0x000fe400078e001f */
[----:B------:R-:W-:Y:S01]  /*7d70*/  FADD.FTZ R0, R236, R0 ;  /* 0x00000000ec007221 */ /* 0x000fe20000010000 */
[----:B------:R-:W-:Y:S01]  /*7d80*/  MOV R247, R175 ;  /* 0x000000af00f77202 */ /* 0x000fe20000000f00 */
[----:B------:R2:W5:Y:S02]  /*7d90*/  LDL.LU R133, [R1+0x60] ;  /* 0x0000600001857983 */ /* 0x0005640000300800 */
[----:B------:R-:W-:Y:S01]  /*7da0*/  HMMA.16816.F32 R108, R124, R114, R116 ;  /* 0x000000727c6c723c */ /* 0x000fe20000001874 */
[----:B------:R-:W-:Y:S01]  /*7db0*/  MOV R31, R228 ;  /* 0x000000e4001f7202 */ /* 0x000fe20000000f00 */
[----:B------:R-:W-:-:S06]  /*7dc0*/  FADD.FTZ R3, R32, R3 ;  /* 0x0000000320037221 */ /* 0x000fcc0000010000 */
[-C--:B-1----:R-:W-:Y:S01]  /*7dd0*/  HMMA.16816.F32 R120, R124, R4.reuse, R120 ;  /* 0x000000047c78723c */ /* 0x082fe20000001878 */
[----:B------:R-:W-:Y:S01]  /*7de0*/  MOV R228, R28 ;  /* 0x0000001c00e47202 */ /* 0x000fe20000000f00 */
[----:B------:R-:W-:Y:S01]  /*7df0*/  FADD.FTZ R2, R33, R2 ;  /* 0x0000000221027221 */ /* 0x000fe20000010000 */
[----:B------:R-:W-:Y:S01]  /*7e00*/  FADD.FTZ R0, R211, R0 ;  /* 0x00000000d3007221 */ /* 0x000fe20000010000 */
[----:B------:R-:W1:Y:S04]  /*7e10*/  LDSM.16.MT88.4 R172, [R39+0xd800] ;  /* 0x00d8000027ac783b */ /* 0x000e680000004200 */
[----:B------:R-:W-:Y:S01]  /*7e20*/  HMMA.16816.F32 R116, R128, R4, R140 ;  /* 0x000000048074723c */ /* 0x000fe2000000188c */
[----:B------:R-:W-:Y:S01]  /*7e30*/  IMAD.MOV.U32 R28, RZ, RZ, R29 ;  /* 0x000000ffff1c7224 */ /* 0x000fe200078e001d */
[----:B------:R-:W-:Y:S01]  /*7e40*/  MOV R29, R240 ;  /* 0x000000f0001d7202 */ /* 0x000fe20000000f00 */
[----:B------:R-:W-:Y:S01]  /*7e50*/  FADD.FTZ R5, R31, R3 ;  /* 0x000000031f057221 */ /* 0x000fe20000010000 */
[----:B------:R-:W-:Y:S01]  /*7e60*/  MOV R240, R241 ;  /* 0x000000f100f07202 */ /* 0x000fe20000000f00 */
[----:B------:R-:W-:Y:S01]  /*7e70*/  IMAD.MOV.U32 R241, RZ, RZ, R242 ;  /* 0x000000fffff17224 */ /* 0x000fe200078e00f2 */
[----:B------:R-:W-:Y:S01]  /*7e80*/  MOV R242, R243 ;  /* 0x000000f300f27202 */ /* 0x000fe20000000f00 */
[----:B------:R-:W-:Y:S01]  /*7e90*/  FADD.FTZ R3, R228, R2 ;  /* 0x00000002e4037221 */ /* 0x000fe20000010000 */
[----:B------:R-:W-:Y:S01]  /*7ea0*/  MOV R243, R244 ;  /* 0x000000f400f37202 */ /* 0x000fe20000000f00 */
[----:B------:R-:W-:Y:S01]  /*7eb0*/  FADD.FTZ R2, R28, R0 ;  /* 0x000000001c027221 */ /* 0x000fe20000010000 */
        /* <DEDUP_REMOVED lines=8> */
[----:B------:R-:W-:Y:S01]  /*7f40*/  IMAD.MOV.U32 R250, RZ, RZ, R251 ;  /* 0x000000fffffa7224 */ /* 0x000fe200078e00fb */
[----:B------:R-:W-:Y:S01]  /*7f50*/  MOV R251, R134 ;  /* 0x0000008600fb7202 */ /* 0x000fe20000000f00 */
[----:B------:R-:W-:Y:S01]  /*7f60*/  FADD.FTZ R3, R245, R3 ;  /* 0x00000003f5037221 */ /* 0x000fe20000010000 */
[----:B------:R-:W-:Y:S01]  /*7f70*/  FADD.FTZ R2, R246, R2 ;  /* 0x00000002f6027221 */ /* 0x000fe20000010000 */
[----:B------:R2:W5:Y:S02]  /*7f80*/  LDL.LU R134, [R1+0x5c] ;  /* 0x00005c0001867983 */ /* 0x0005640000300800 */
[----:B------:R-:W-:Y:S01]  /*7f90*/  FADD.FTZ R3, R249, R3 ;  /* 0x00000003f9037221 */ /* 0x000fe20000010000 */
[----:B------:R-:W-:-:S03]  /*7fa0*/  FADD.FTZ R2, R250, R2 ;  /* 0x00000002fa027221 */ /* 0x000fc60000010000 */
        /* <DEDUP_REMOVED lines=11> */
[----:B------:R-:W-:Y:S01]  /*8060*/  FADD.FTZ R2, R18, R2 ;  /* 0x0000000212027221 */ /* 0x000fe20000010000 */
[----:B------:R-:W4:Y:S01]  /*8070*/  S2R R234, SR_TID.X ;  /* 0x0000000000ea7919 */ /* 0x000f220000002100 */
[----:B------:R-:W-:Y:S02]  /*8080*/  MOV R40, R238 ;  /* 0x000000ee00287202 */ /* 0x000fe40000000f00 */
[----:B------:R2:W5:Y:S01]  /*8090*/  LDL.LU R238, [R1+0x58] ;  /* 0x0000580001ee7983 */ /* 0x0005620000300800 */
[C---:B------:R-:W-:Y:S08]  /*80a0*/  HMMA.16816.F32 R88, R124.reuse, R96, R72 ;  /* 0x000000607c58723c */ /* 0x040ff00000001848 */
[C---:B-1----:R-:W-:Y:S08]  /*80b0*/  HMMA.16816.F32 R164, R124.reuse, R172, R164 ;  /* 0x000000ac7ca4723c */ /* 0x042ff000000018a4 */
[C---:B------:R-:W-:Y:S08]  /*80c0*/  HMMA.16816.F32 R168, R124.reuse, R174, R168 ;  /* 0x000000ae7ca8723c */ /* 0x040ff000000018a8 */
[----:B------:R-:W-:Y:S01]  /*80d0*/  HMMA.16816.F32 R92, R124, R98, R92 ;  /* 0x000000627c5c723c */ /* 0x000fe2000000185c */
[----:B---3--:R-:W-:-:S02]  /*80e0*/  FADD.FTZ R8, R232, R233 ;  /* 0x000000e9e8087221 */ /* 0x008fc40000010000 */
[----:B------:R2:W5:Y:S02]  /*80f0*/  LDL.LU R233, [R1+0x54] ;  /* 0x0000540001e97983 */ /* 0x0005640000300800 */
[----:B------:R-:W-:Y:S02]  /*8100*/  FADD.FTZ R8, R40, R8 ;  /* 0x0000000828087221 */ /* 0x000fe40000010000 */
[----:B------:R2:W5:Y:S02]  /*8110*/  LDL.LU R232, [R1+0x50] ;  /* 0x0000500001e87983 */ /* 0x0005640000300800 */
[----:B------:R-:W-:Y:S02]  /*8120*/  FADD.FTZ R4, R34, R8 ;  /* 0x0000000822047221 */ /* 0x000fe40000010000 */
[----:B------:R2:W5:Y:S02]  /*8130*/  LDL.LU R230, [R1+0x4c] ;  /* 0x00004c0001e67983 */ /* 0x0005640000300800 */
[----:B------:R-:W-:-:S04]  /*8140*/  FADD.FTZ R4, R239, R4 ;  /* 0x00000004ef047221 */ /* 0x000fc80000010000 */
[----:B------:R-:W-:-:S04]  /*8150*/  FADD.FTZ R4, R30, R4 ;  /* 0x000000041e047221 */ /* 0x000fc80000010000 */
        /* <DEDUP_REMOVED lines=18> */
[----:B------:R-:W-:Y:S02]  /*8280*/  FADD.FTZ R0, R15, R0 ;  /* 0x000000000f007221 */ /* 0x000fe40000010000 */
[----:B------:R2:W-:Y:S04]  /*8290*/  STL [R1+0x34], R4 ;  /* 0x0000340401007387 */ /* 0x0005e80000100800 */
[----:B------:R2:W-:Y:S04]  /*82a0*/  STL [R1+0x30], R3 ;  /* 0x0000300301007387 */ /* 0x0005e80000100800 */
[----:B------:R2:W-:Y:S04]  /*82b0*/  STL [R1+0x38], R0 ;  /* 0x0000380001007387 */ /* 0x0005e80000100800 */
[----:B------:R2:W-:Y:S01]  /*82c0*/  STL [R1+0x3c], R2 ;  /* 0x00003c0201007387 */ /* 0x0005e20000100800 */
        /* <DEDUP_REMOVED lines=24> */
[----:B--2-4-:R-:W-:-:S15]  /*8450*/  @!P3 BRA `(.L_x_302) ;  /* 0x00000050000cb947 */ /* 0x014fde0003800000 */
[----:B------:R-:W2:Y:S01]  /*8460*/  LDL.LU R249, [R1+0xc] ;  /* 0x00000c0001f97983 */ /* 0x000ea20000300800 */
[----:B------:R-:W-:Y:S01]  /*8470*/  SHF.R.U32.HI R228, RZ, 0x1, R234 ;  /* 0x00000001ffe47819 */ /* 0x000fe200000116ea */
[----:B------:R-:W1:Y:S01]  /*8480*/  LDC.64 R4, c[0x0][0x3c0] ;  /* 0x0000f000ff047b82 */ /* 0x000e620000000a00 */
[----:B------:R-:W3:Y:S01]  /*8490*/  LDCU UR4, c[0x0][0x440] ;  /* 0x00008800ff0477ac */ /* 0x000ee20008000800 */
[----:B------:R-:W4:Y:S01]  /*84a0*/  LDL.LU R251, [R1+0x10] ;  /* 0x0000100001fb7983 */ /* 0x000f220000300800 */
[----:B------:R-:W-:Y:S02]  /*84b0*/  IMAD.MOV.U32 R229, RZ, RZ, 0x20 ;  /* 0x00000020ffe57424 */ /* 0x000fe400078e00ff */
[----:B------:R-:W-:Y:S01]  /*84c0*/  IMAD.MOV.U32 R231, RZ, RZ, 0x20 ;  /* 0x00000020ffe77424 */ /* 0x000fe200078e00ff */
[----:B------:R-:W1:Y:S01]  /*84d0*/  S2R R234, SR_TID.X ;  /* 0x0000000000ea7919 */ /* 0x000e620000002100 */
[----:B-----5:R-:W-:Y:S01]  /*84e0*/  IMAD.MOV.U32 R138, RZ, RZ, R133 ;  /* 0x000000ffff8a7224 */ /* 0x020fe200078e0085 */
[----:B------:R-:W1:Y:S01]  /*84f0*/  S2UR UR7, SR_CgaCtaId ;  /* 0x00000000000779c3 */ /* 0x000e620000008800 */
[----:B------:R-:W-:Y:S01]  /*8500*/  IMAD.MOV.U32 R137, RZ, RZ, R134 ;  /* 0x000000ffff897224 */ /* 0x000fe200078e0086 */
[----:B------:R-:W-:Y:S01]  /*8510*/  UMOV UR8, 0x400 ;  /* 0x0000040000087882 */ /* 0x000fe20000000000 */
[----:B------:R-:W-:Y:S01]  /*8520*/  IMAD.MOV.U32 R132, RZ, RZ, R135 ;  /* 0x000000ffff847224 */ /* 0x000fe200078e0087 */
[----:B------:R-:W1:Y:S01]  /*8530*/  LDCU UR9, c[0x0][0x440] ;  /* 0x00008800ff0977ac */ /* 0x000e620008000800 */
[----:B------:R-:W-:-:S02]  /*8540*/  IMAD.MOV.U32 R3, RZ, RZ, R136 ;  /* 0x000000ffff037224 */ /* 0x000fc400078e0088 */
[----:B------:R-:W-:Y:S01]  /*8550*/  IMAD.MOV.U32 R237, RZ, RZ, 0x40 ;  /* 0x00000040ffed7424 */ /* 0x000fe200078e00ff */
[----:B------:R-:W2:Y:S01]  /*8560*/  LDCU UR6, c[0x0][0x50c] ;  /* 0x0000a180ff0677ac */ /* 0x000ea20008000800 */
[----:B---3--:R-:W-:Y:S01]  /*8570*/  ISETP.GE.AND P1, PT, R230, UR4, PT ;  /* 0x00000004e6007c0c */ /* 0x008fe2000bf26270 */
[----:B------:R-:W3:Y:S01]  /*8580*/  LDCU UR4, c[0x0][0x45c] ;  /* 0x00008b80ff0477ac */ /* 0x000ee20008000800 */
[----:B-1----:R-:W-:Y:S01]  /*8590*/  ULEA UR7, UR7, UR8, 0x18 ;  /* 0x0000000807077291 */ /* 0x002fe2000f8ec0ff */
[C---:B------:R-:W-:Y:S01]  /*85a0*/  IMAD.SHL.U32 R250, R234.reuse, 0x40, RZ ;  /* 0x00000040eafa7824 */ /* 0x040fe200078e00ff */
[C---:B------:R-:W-:Y:S01]  /*85b0*/  LOP3.LUT P6, RZ, R234.reuse, 0x2, RZ, 0xc0, !PT ;  /* 0x00000002eaff7812 */ /* 0x040fe200078cc0ff */
[C---:B------:R-:W-:Y:S01]  /*85c0*/  IMAD.SHL.U32 R235, R234.reuse, 0x40, RZ ;  /* 0x00000040eaeb7824 */ /* 0x040fe200078e00ff */
[----:B------:R-:W-:Y:S02]  /*85d0*/  LOP3.LUT P0, RZ, R234, 0x2, RZ, 0xc0, !PT ;  /* 0x00000002eaff7812 */ /* 0x000fe4000780c0ff */
[----:B------:R-:W-:-:S02]  /*85e0*/  SEL R229, R229, 0xffffffe0, !P6 ;  /* 0xffffffe0e5e57807 */ /* 0x000fc40007000000 */
[----:B------:R-:W-:Y:S02]  /*85f0*/  SEL R231, R231, 0xffffffe0, !P0 ;  /* 0xffffffe0e7e77807 */ /* 0x000fe40004000000 */
[----:B------:R-:W-:Y:S02]  /*8600*/  LOP3.LUT R236, R235, 0x400, RZ, 0xc0, !PT ;  /* 0x00000400ebec7812 */ /* 0x000fe400078ec0ff */
[----:B--2---:R-:W-:-:S04]  /*8610*/  LOP3.LUT R228, R249, 0x8, R228, 0x78, !PT ;  /* 0x00000008f9e47812 */ /* 0x004fc800078e78e4 */
[----:B------:R-:W-:Y:S02]  /*8620*/  LOP3.LUT R228, R228, 0x200, R250, 0xf8, !PT ;  /* 0x00000200e4e47812 */ /* 0x000fe400078ef8fa */
[----:B----4-:R-:W-:Y:S02]  /*8630*/  LEA.HI.SX32 R0, R251, 0xfffffffe, 0x1a ;  /* 0xfffffffefb007811 */ /* 0x010fe400078fd2ff */
[----:B------:R-:W-:-:S03]  /*8640*/  LEA R228, R228, UR5, 0x1 ;  /* 0x00000005e4e47c11 */ /* 0x000fc6000f8e08ff */
[----:B------:R1:W-:Y:S02]  /*8650*/  STL [R1], R0 ;  /* 0x0000000001007387 */ /* 0x0003e40000100800 */
[----:B------:R-:W-:Y:S02]  /*8660*/  IMAD.IADD R229, R229, 0x1, R228 ;  /* 0x00000001e5e57824 */ /* 0x000fe400078e02e4 */
[----:B------:R2:W-:Y:S01]  /*8670*/  STL.64 [R1+0x18], R4 ;  /* 0x0000180401007387 */ /* 0x0005e20000100a00 */
[----:B-1----:R-:W-:-:S05]  /*8680*/  VIADD R0, R228, 0xc000 ;  /* 0x0000c000e4007836 */ /* 0x002fca0000000000 */
[----:B------:R2:W-:Y:S01]  /*8690*/  STL [R1+0x40], R0 ;  /* 0x0000400001007387 */ /* 0x0005e20000100800 */
[----:B---3--:R-:W-:Y:S05]  /*86a0*/  BRA `(.L_x_303) ;  /* 0x0000000400647947 */ /* 0x008fea0003800000 */
.L_x_305:
[----:B------:R-:W2:Y:S01]  /*86b0*/  LDL R133, [R1+0x2c] ;  /* 0x00002c0001857983 */ /* 0x000ea20000100800 */
[----:B------:R-:W1:Y:S01]  /*86c0*/  LDC.64 R4, c[0x0][0x3b8] ;  /* 0x0000ee00ff047b82 */ /* 0x000e620000000a00 */
[----:B------:R-:W-:Y:S02]  /*86d0*/  VIADD R2, R65, 0xffffffff ;  /* 0xffffffff41027836 */ /* 0x000fe40000000000 */
[----:B------:R-:W3:Y:S04]  /*86e0*/  LDL R29, [R1+0x8] ;  /* 0x00000800011d7983 */ /* 0x000ee80000100800 */
[----:B------:R-:W4:Y:S01]  /*86f0*/  LDL R23, [R1+0x4] ;  /* 0x0000040001177983 */ /* 0x000f220000100800 */
[C---:B-1----:R-:W-:Y:S04]  /*8700*/  IMAD.WIDE.U32 R6, R2.reuse, R4, RZ ;  /* 0x0000000402067225 */ /* 0x042fe800078e00ff */
[----:B------:R-:W-:Y:S01]  /*8710*/  IMAD R7, R2, R5, R7 ;  /* 0x0000000502077224 */ /* 0x000fe200078e0207 */
[----:B--2---:R-:W-:Y:S04]  /*8720*/  LOP3.LUT R8, R133, 0x1f8, RZ, 0xc0, !PT ;  /* 0x000001f885087812 */ /* 0x004fe800078ec0ff */
[----:B------:R-:W-:Y:S01]  /*8730*/  LOP3.LUT R9, R8, 0x38, R234, 0x78, !PT ;  /* 0x0000003808097812 */ /* 0x000fe200078e78ea */
[C---:B------:R-:W-:Y:S01]  /*8740*/  IMAD.SHL.U32 R8, R6.reuse, 0x40, RZ ;  /* 0x0000004006087824 */ /* 0x040fe200078e00ff */
[CC--:B---3--:R-:W-:Y:S02]  /*8750*/  @!P4 LEA R12, P3, R6.reuse, R29.reuse, 0x7 ;  /* 0x0000001d060cc211 */ /* 0x0c8fe400078638ff */
[----:B------:R-:W-:Y:S02]  /*8760*/  LOP3.LUT R238, R9, 0x1e00, R133, 0xf8, !PT ;  /* 0x00001e0009ee7812 */ /* 0x000fe400078ef885 */
[--C-:B------:R-:W-:Y:S02]  /*8770*/  SHF.L.U64.HI R9, R6, 0x6, R7.reuse ;  /* 0x0000000606097819 */ /* 0x100fe40000010207 */
[----:B------:R-:W-:Y:S02]  /*8780*/  @!P1 LEA R16, P5, R8, R29, 0x1 ;  /* 0x0000001d08109211 */ /* 0x000fe400078a08ff */
[----:B------:R-:W-:Y:S02]  /*8790*/  LEA R2, P2, R4, R8, 0x4 ;  /* 0x0000000804027211 */ /* 0x000fe400078420ff */
[-C--:B----4-:R-:W-:Y:S02]  /*87a0*/  @!P4 LEA.HI.X R13, R6, R23.reuse, R7, 0x7, P3 ;  /* 0x00000017060dc211 */ /* 0x090fe400018f3c07 */
        /* <DEDUP_REMOVED lines=11> */
[----:B------:R-:W-:Y:S01]  /*8860*/  LEA R238, R238, UR5, 0x1 ;  /* 0x00000005eeee7c11 */ /* 0x000fe2000f8e08ff */
[----:B------:R-:W-:Y:S01]  /*8870*/  @!P1 IMAD.MOV.U32 R5, RZ, RZ, R15 ;  /* 0x000000ffff059224 */ /* 0x000fe200078e000f */
[CC--:B------:R-:W-:Y:S02]  /*8880*/  @!P4 LEA R8, P3, R2.reuse, R29.reuse, 0x1 ;  /* 0x0000001d0208c211 */ /* 0x0c0fe400078608ff */
[C---:B------:R-:W-:Y:S02]  /*8890*/  @!P1 LEA R22, P6, R2.reuse, R29, 0x1 ;  /* 0x0000001d02169211 */ /* 0x040fe400078c08ff */
[----:B------:R-:W-:Y:S01]  /*88a0*/  @!PT LDS RZ, [RZ] ;  /* 0x00000000fffff984 */ /* 0x000fe20000000800 */
[----:B------:R-:W-:Y:S01]  /*88b0*/  @!PT LDS RZ, [RZ] ;  /* 0x00000000fffff984 */ /* 0x000fe20000000800 */
[----:B------:R-:W-:Y:S01]  /*88c0*/  @!PT LDS RZ, [RZ] ;  /* 0x00000000fffff984 */ /* 0x000fe20000000800 */
[----:B------:R1:W-:Y:S01]  /*88d0*/  @!P1 LDGSTS.E.BYPASS.LTC128B.128 [R238+0x8000], desc[UR14][R4.64] ;  /* 0x0800000004ee9fae */ /* 0x0003e2000b981a0e */
[CCC-:B------:R-:W-:Y:S02]  /*88e0*/  @!P4 LEA.HI.X R9, R2.reuse, R23.reuse, R6.reuse, 0x1, P3 ;  /* 0x000000170209c211 */ /* 0x1c0fe400018f0c06 */
[----:B------:R-:W-:Y:S01]  /*88f0*/  @!P1 LEA.HI.X R18, R2, R23, R6, 0x1, P6 ;  /* 0x0000001702129211 */ /* 0x000fe200030f0c06 */
[----:B------:R2:W-:Y:S01]  /*8900*/  @P1 STS.128 [R238+0x8000], RZ ;  /* 0x008000ffee001388 */ /* 0x0005e20000000c00 */
[-C--:B------:R-:W-:Y:S02]  /*8910*/  @!P1 LEA R15, P6, R11, R29.reuse, 0x1 ;  /* 0x0000001d0b0f9211 */ /* 0x080fe400078c08ff */
[----:B------:R-:W-:Y:S01]  /*8920*/  @!P4 LEA R6, P3, R7, R29, 0x1 ;  /* 0x0000001d0706c211 */ /* 0x000fe200078608ff */
[----:B------:R-:W-:Y:S01]  /*8930*/  @!PT LDS RZ, [RZ] ;  /* 0x00000000fffff984 */ /* 0x000fe20000000800 */
[----:B------:R-:W-:Y:S01]  /*8940*/  @!PT LDS RZ, [RZ] ;  /* 0x00000000fffff984 */ /* 0x000fe20000000800 */
[----:B------:R-:W-:Y:S01]  /*8950*/  @!PT LDS RZ, [RZ] ;  /* 0x00000000fffff984 */ /* 0x000fe20000000800 */
[----:B------:R-:W-:Y:S01]  /*8960*/  @!P4 LDGSTS.E.BYPASS.LTC128B.128 [R238+0xa000], desc[UR14][R12.64+0x80] ;  /* 0x0a0000800ceecfae */ /* 0x000fe2000b981a0e */
[-C--:B------:R-:W-:Y:S01]  /*8970*/  @!P1 LEA.HI.X R2, R11, R23.reuse, R19, 0x1, P6 ;  /* 0x000000170b029211 */ /* 0x080fe200030f0c13 */
[----:B------:R-:W-:Y:S01]  /*8980*/  @!P1 IMAD.MOV.U32 R11, RZ, RZ, R18 ;  /* 0x000000ffff0b9224 */ /* 0x000fe200078e0012 */
[----:B------:R-:W-:Y:S01]  /*8990*/  @!P4 LEA.HI.X R7, R7, R23, R20, 0x1, P3 ;  /* 0x000000170707c211 */ /* 0x000fe200018f0c14 */
[----:B------:R2:W-:Y:S01]  /*89a0*/  @P4 STS.128 [R238+0xa000], RZ ;  /* 0x00a000ffee004388 */ /* 0x0005e20000000c00 */
[C---:B------:R-:W-:Y:S04]  /*89b0*/  @!P1 LEA R16, P5, R14.reuse, R29, 0x1 ;  /* 0x0000001d0e109211 */ /* 0x040fe800078a08ff */
[----:B------:R-:W-:Y:S02]  /*89c0*/  @!P1 LEA.HI.X R14, R14, R23, R21, 0x1, P5 ;  /* 0x000000170e0e9211 */ /* 0x000fe400028f0c15 */
[C---:B-1----:R-:W-:Y:S04]  /*89d0*/  @!P4 LEA R4, P2, R10.reuse, R29, 0x1 ;  /* 0x0000001d0a04c211 */ /* 0x042fe800078408ff */
[----:B------:R-:W-:Y:S01]  /*89e0*/  @!P4 LEA.HI.X R5, R10, R23, R17, 0x1, P2 ;  /* 0x000000170a05c211 */ /* 0x000fe200010f0c11 */
        /* <DEDUP_REMOVED lines=37> */
.L_x_303:
[----:B---3--:R-:W3:Y:S01]  /*8c40*/  LDL R14, [R1+0x18] ;  /* 0x00001800010e7983 */ /* 0x008ee20000100800 */
[----:B------:R-:W-:Y:S04]  /*8c50*/  DEPBAR.LE SB0, 0x0 ;  /* 0x000080000000791a */ /* 0x000fe80000000000 */
[----:B------:R-:W3:Y:S01]  /*8c60*/  LDL R225, [R1] ;  /* 0x0000000001e17983 */ /* 0x000ee20000100800 */
[----:B--2---:R-:W-:Y:S01]  /*8c70*/  SHF.L.U32 R0, R234, 0x3, RZ ;  /* 0x00000003ea007819 */ /* 0x004fe200000006ff */
[----:B------:R-:W-:Y:S01]  /*8c80*/  UMOV UR5, UR7 ;  /* 0x0000000700057c82 */ /* 0x000fe20008000000 */
[----:B-----5:R-:W-:Y:S01]  /*8c90*/  SHF.R.U32.HI R233, RZ, 0x1, R234 ;  /* 0x00000001ffe97819 */ /* 0x020fe200000116ea */
[----:B------:R-:W2:Y:S01]  /*8ca0*/  LDL R15, [R1+0x1c] ;  /* 0x00001c00010f7983 */ /* 0x000ea20000100800 */
[----:B------:R-:W-:Y:S03]  /*8cb0*/  LOP3.LUT R230, R0, 0x38, RZ, 0xc0, !PT ;  /* 0x0000003800e67812 */ /* 0x000fe600078ec0ff */
[----:B------:R-:W4:Y:S01]  /*8cc0*/  LDL R17, [R1+0x24] ;  /* 0x0000240001117983 */ /* 0x000f220000100800 */
[----:B------:R-:W-:Y:S03]  /*8cd0*/  LOP3.LUT R2, R230, 0x40, RZ, 0xfc, !PT ;  /* 0x00000040e6027812 */ /* 0x000fe600078efcff */
[----:B------:R-:W5:Y:S01]  /*8ce0*/  LDL R16, [R1+0x20] ;  /* 0x0000200001107983 */ /* 0x000f620000100800 */
[----:B------:R-:W-:Y:S01]  /*8cf0*/  BAR.SYNC.DEFER_BLOCKING 0x0 ;  /* 0x0000000000007b1d */ /* 0x000fe20000010000 */
[----:B------:R-:W-:Y:S05]  /*8d00*/  ISETP.GE.AND P4, PT, R2, UR9, PT ;  /* 0x0000000902007c0c */ /* 0x000fea000bf86270 */
[----:B------:R1:W-:Y:S04]  /*8d10*/  STL [R1+0x2c], R0 ;  /* 0x00002c0001007387 */ /* 0x0003e80000100800 */
[----:B------:R1:W-:Y:S02]  /*8d20*/  STL [R1+0x28], R2 ;  /* 0x0000280201007387 */ /* 0x0003e40000100800 */
[----:B-1----:R-:W-:Y:S01]  /*8d30*/  IMAD.SHL.U32 R0, R234, 0x20, RZ ;  /* 0x00000020ea007824 */ /* 0x002fe200078e00ff */
[----:B------:R-:W-:Y:S04]  /*8d40*/  LOP3.LUT R2, R233, 0x8, RZ, 0xc0, !PT ;  /* 0x00000008e9027812 */ /* 0x000fe800078ec0ff */
[----:B------:R-:W-:Y:S02]  /*8d50*/  LOP3.LUT R232, R0, 0x7c00, RZ, 0xc0, !PT ;  /* 0x00007c0000e87812 */ /* 0x000fe400078ec0ff */
[----:B------:R-:W-:Y:S01]  /*8d60*/  LOP3.LUT R0, R230, 0x1c0, R235, 0xf8, !PT ;  /* 0x000001c0e6007812 */ /* 0x000fe200078ef8eb */
[C---:B---3--:R-:W-:Y:S04]  /*8d70*/  IMAD.WIDE.U32 R8, R225.reuse, R14, RZ ;  /* 0x0000000ee1087225 */ /* 0x048fe800078e00ff */
[----:B--2---:R-:W-:Y:S01]  /*8d80*/  IMAD R9, R225, R15, R9 ;  /* 0x0000000fe1097224 */ /* 0x004fe200078e0209 */
[C---:B------:R-:W-:Y:S04]  /*8d90*/  SHF.L.U32 R7, R8.reuse, 0x6, RZ ;  /* 0x0000000608077819 */ /* 0x040fe800000006ff */
[CC--:B----4-:R-:W-:Y:S02]  /*8da0*/  @!P1 LEA R4, P0, R7.reuse, R17.reuse, 0x1 ;  /* 0x0000001107049211 */ /* 0x0d0fe400078008ff */
[----:B------:R-:W-:Y:S02]  /*8db0*/  SHF.L.U64.HI R8, R8, 0x6, R9 ;  /* 0x0000000608087819 */ /* 0x000fe40000010209 */
[C---:B------:R-:W-:Y:S02]  /*8dc0*/  @!P4 LEA R12, P2, R7.reuse, R17, 0x1 ;  /* 0x00000011070cc211 */ /* 0x040fe400078408ff */
[CCC-:B-----5:R-:W-:Y:S02]  /*8dd0*/  @!P1 LEA.HI.X R5, R7.reuse, R16.reuse, R8.reuse, 0x1, P0 ;  /* 0x0000001007059211 */ /* 0x1e0fe400000f0c08 */
[----:B------:R-:W-:Y:S03]  /*8de0*/  @!P4 LEA.HI.X R13, R7, R16, R8, 0x1, P2 ;  /* 0x00000010070dc211 */ /* 0x000fe600010f0c08 */
[----:B------:R-:W-:Y:S01]  /*8df0*/  @!PT LDS RZ, [RZ] ;  /* 0x00000000fffff984 */ /* 0x000fe20000000800 */
[----:B------:R-:W-:Y:S01]  /*8e00*/  @!PT LDS RZ, [RZ] ;  /* 0x00000000fffff984 */ /* 0x000fe20000000800 */
[----:B------:R-:W-:Y:S01]  /*8e10*/  @!PT LDS RZ, [RZ] ;  /* 0x00000000fffff984 */ /* 0x000fe20000000800 */
[----:B------:R1:W-:Y:S08]  /*8e20*/  @!P1 LDGSTS.E.BYPASS.LTC128B.128 [R238+0xc000], desc[UR14][R4.64] ;  /* 0x0c00000004ee9fae */ /* 0x0003f0000b981a0e */
[----:B------:R-:W-:Y:S01]  /*8e30*/  @P1 STS.128 [R238+0xc000], RZ ;  /* 0x00c000ffee001388 */ /* 0x000fe20000000c00 */
[----:B------:R-:W-:Y:S07]  /*8e40*/  ISETP.GE.AND P1, PT, R230, UR9, PT ;  /* 0x00000009e6007c0c */ /* 0x000fee000bf26270 */
[----:B------:R-:W-:Y:S01]  /*8e50*/  @!PT LDS RZ, [RZ] ;  /* 0x00000000fffff984 */ /* 0x000fe20000000800 */
[----:B------:R-:W-:Y:S01]  /*8e60*/  @!PT LDS RZ, [RZ] ;  /* 0x00000000fffff984 */ /* 0x000fe20000000800 */
[----:B------:R-:W-:Y:S01]  /*8e70*/  @!PT LDS RZ, [RZ] ;  /* 0x00000000fffff984 */ /* 0x000fe20000000800 */
[----:B------:R-:W-:Y:S08]  /*8e80*/  @!P4 LDGSTS.E.BYPASS.LTC128B.128 [R238+0xe000], desc[UR14][R12.64+0x80] ;  /* 0x0e0000800ceecfae */ /* 0x000ff0000b981a0e */
[----:B------:R-:W-:Y:S01]  /*8e90*/  @P4 STS.128 [R238+0xe000], RZ ;  /* 0x00e000ffee004388 */ /* 0x000fe20000000c00 */
[----:B-1----:R-:W-:Y:S02]  /*8ea0*/  LEA R5, P0, R14, R7, 0x4 ;  /* 0x000000070e057211 */ /* 0x002fe400078020ff */
[----:B------:R-:W-:Y:S02]  /*8eb0*/  LOP3.LUT R4, R232, 0x200, R235, 0xf8, !PT ;  /* 0x00000200e8047812 */ /* 0x000fe400078ef8eb */
[C-C-:B------:R-:W-:Y:S02]  /*8ec0*/  LEA.HI.X R6, R14.reuse, R8, R15.reuse, 0x4, P0 ;  /* 0x000000080e067211 */ /* 0x140fe400000f240f */
[CC--:B------:R-:W-:Y:S02]  /*8ed0*/  LEA R9, P0, R14.reuse, R5.reuse, 0x4 ;  /* 0x000000050e097211 */ /* 0x0c0fe400078020ff */
[C---:B------:R-:W-:Y:S02]  /*8ee0*/  LEA R7, P2, R14.reuse, R5, 0x5 ;  /* 0x000000050e077211 */ /* 0x040fe400078428ff */
[-C--:B------:R-:W-:Y:S02]  /*8ef0*/  LEA R8, P3, R9, R17.reuse, 0x1 ;  /* 0x0000001109087211 */ /* 0x080fe400078608ff */
[CCC-:B------:R-:W-:Y:S02]  /*8f00*/  LEA.HI.X R11, R14.reuse, R6.reuse, R15.reuse, 0x4, P0 ;  /* 0x000000060e0b7211 */ /* 0x1c0fe400000f240f */
[CC--:B------:R-:W-:Y:S02]  /*8f10*/  @!P4 LEA R10, P0, R5.reuse, R17.reuse, 0x1 ;  /* 0x00000011050ac211 */ /* 0x0c0fe400078008ff */
[----:B------:R-:W-:Y:S02]  /*8f20*/  LEA.HI.X R15, R14, R6, R15, 0x5, P2 ;  /* 0x000000060e0f7211 */ /* 0x000fe400010f2c0f */
[-C--:B------:R-:W-:Y:S02]  /*8f30*/  @!P1 LEA R14, P5, R5, R17.reuse, 0x1 ;  /* 0x00000011050e9211 */ /* 0x080fe400078a08ff */
[----:B------:R-:W-:Y:S02]  /*8f40*/  LEA.HI.X R9, R9, R16, R11, 0x1, P3 ;  /* 0x0000001009097211 */ /* 0x000fe400018f0c0b */
[----:B------:R-:W-:Y:S02]  /*8f50*/  LOP3.LUT R2, R4, R0, R2, 0xf6, !PT ;  /* 0x0000000004027212 */ /* 0x000fe400078ef602 */
[----:B------:R-:W-:Y:S02]  /*8f60*/  LEA R4, P2, R7, R17, 0x1 ;  /* 0x0000001107047211 */ /* 0x000fe400078408ff */
[CCC-:B------:R-:W-:Y:S02]  /*8f70*/  @!P4 LEA.HI.X R11, R5.reuse, R16.reuse, R6.reuse, 0x1, P0 ;  /* 0x00000010050bc211 */ /* 0x1c0fe400000f0c06 */
[-C--:B------:R-:W-:Y:S02]  /*8f80*/  @!P1 LEA.HI.X R6, R5, R16.reuse, R6, 0x1, P5 ;  /* 0x0000001005069211 */ /* 0x080fe400028f0c06 */
[----:B------:R-:W-:Y:S02]  /*8f90*/  LEA.HI.X R5, R7, R16, R15, 0x1, P2 ;  /* 0x0000001007057211 */ /* 0x000fe400010f0c0f */
[----:B------:R-:W-:Y:S01]  /*8fa0*/  @!P1 MOV R7, R6 ;  /* 0x0000000600079202 */ /* 0x000fe20000000f00 */
[----:B------:R-:W-:Y:S01]  /*8fb0*/  @!P1 IMAD.MOV.U32 R6, RZ, RZ, R14 ;  /* 0x000000ffff069224 */ /* 0x000fe200078e000e */
[----:B------:R-:W-:Y:S02]  /*8fc0*/  LOP3.LUT R0, R0, 0x8, R234, 0x78, !PT ;  /* 0x0000000800007812 */ /* 0x000fe400078e78ea */
[----:B------:R-:W-:Y:S02]  /*8fd0*/  LEA R135, R2, UR5, 0x1 ;  /* 0x0000000502877c11 */ /* 0x000fe4000f8e08ff */
[----:B------:R-:W-:Y:S01]  /*8fe0*/  @!PT LDS RZ, [RZ] ;  /* 0x00000000fffff984 */ /* 0x000fe20000000800 */
[----:B------:R-:W-:Y:S01]  /*8ff0*/  @!PT LDS RZ, [RZ] ;  /* 0x00000000fffff984 */ /* 0x000fe20000000800 */
[----:B------:R-:W-:Y:S01]  /*9000*/  @!PT LDS RZ, [RZ] ;  /* 0x00000000fffff984 */ /* 0x000fe20000000800 */
[----:B------:R-:W-:Y:S01]  /*9010*/  @!P1 LDGSTS.E.BYPASS.LTC128B.128 [R238+0xc800], desc[UR14][R6.64] ;  /* 0x0c80000006ee9fae */ /* 0x000fe2000b981a0e */
[----:B------:R-:W-:Y:S02]  /*9020*/  LEA R0, R0, R236, 0x1 ;  /* 0x000000ec00007211 */ /* 0x000fe400078e08ff */
[-C--:B------:R-:W-:Y:S02]  /*9030*/  IADD3 R224, PT, PT, R231, R135.reuse, RZ ;  /* 0x00000087e7e07210 */ /* 0x080fe40007ffe0ff */
[----:B------:R-:W-:Y:S01]  /*9040*/  LOP3.LUT P0, RZ, R234, 0x4, RZ, 0xc0, !PT ;  /* 0x00000004eaff7812 */ /* 0x000fe2000780c0ff */
[----:B------:R-:W-:Y:S02]  /*9050*/  VIADD R134, R0, UR5 ;  /* 0x0000000500867c36 */ /* 0x000fe40008000000 */
[----:B------:R-:W-:Y:S01]  /*9060*/  @P1 STS.128 [R238+0xc800], RZ ;  /* 0x00c800ffee001388 */ /* 0x000fe20000000c00 */
[----:B------:R-:W-:Y:S01]  /*9070*/  SEL R2, R237, 0xffffffc0, !P0 ;  /* 0xffffffc0ed027807 */ /* 0x000fe20004000000 */
[----:B------:R-:W-:Y:S03]  /*9080*/  IMAD.IADD R133, R134, 0x1, R231 ;  /* 0x0000000186857824 */ /* 0x000fe600078e02e7 */
[----:B------:R-:W-:Y:S01]  /*9090*/  IADD3 R136, PT, PT, R2, R135, RZ ;  /* 0x0000008702887210 */ /* 0x000fe20007ffe0ff */
[----:B------:R-:W-:Y:S02]  /*90a0*/  IMAD.IADD R2, R134, 0x1, R2 ;  /* 0x0000000186027824 */ /* 0x000fe400078e0202 */
[----:B------:R-:W-:Y:S01]  /*90b0*/  @!PT LDS RZ, [RZ] ;  /* 0x00000000fffff984 */ /* 0x000fe20000000800 */
[----:B------:R-:W-:Y:S01]  /*90c0*/  @!PT LDS RZ, [RZ] ;  /* 0x00000000fffff984 */ /* 0x000fe20000000800 */
[----:B------:R-:W-:Y:S01]  /*90d0*/  @!PT LDS RZ, [RZ] ;  /* 0x00000000fffff984 */ /* 0x000fe20000000800 */
[----:B------:R-:W-:Y:S01]  /*90e0*/  @!P4 LDGSTS.E.BYPASS.LTC128B.128 [R238+0xe800], desc[UR14][R10.64+0x80] ;  /* 0x0e8000800aeecfae */ /* 0x000fe2000b981a0e */
[C---:B------:R-:W-:Y:S01]  /*90f0*/  IADD3 R139, PT, PT, R231.reuse, R136, RZ ;  /* 0x00000088e78b7210 */ /* 0x040fe20007ffe0ff */
[----:B------:R-:W-:Y:S06]  /*9100*/  IMAD.IADD R134, R231, 0x1, R2 ;  /* 0x00000001e7867824 */ /* 0x000fec00078e0202 */
[----:B------:R-:W-:Y:S08]  /*9110*/  @P4 STS.128 [R238+0xe800], RZ ;  /* 0x00e800ffee004388 */ /* 0x000ff00000000c00 */
[----:B------:R-:W-:Y:S01]  /*9120*/  @!PT LDS RZ, [RZ] ;  /* 0x00000000fffff984 */ /* 0x000fe20000000800 */
[----:B------:R-:W-:Y:S01]  /*9130*/  @!PT LDS RZ, [RZ] ;  /* 0x00000000fffff984 */ /* 0x000fe20000000800 */
[----:B------:R-:W-:Y:S01]  /*9140*/  @!PT LDS RZ, [RZ] ;  /* 0x00000000fffff984 */ /* 0x000fe20000000800 */
[----:B------:R-:W-:Y:S08]  /*9150*/  @!P1 LDGSTS.E.BYPASS.LTC128B.128 [R238+0xd000], desc[UR14][R8.64] ;  /* 0x0d00000008ee9fae */ /* 0x000ff0000b981a0e */
        /* <DEDUP_REMOVED lines=14> */
[----:B------:R1:W-:Y:S08]  /*9240*/  @!P4 LDGSTS.E.BYPASS.LTC128B.128 [R238+0xf800], desc[UR14][R4.64+0x80] ;  /* 0x0f80008004eecfae */ /* 0x0003f0000b981a0e */
[----:B------:R-:W-:Y:S08]  /*9250*/  @P4 STS.128 [R238+0xf800], RZ ;  /* 0x00f800ffee004388 */ /* 0x000ff00000000c00 */
        /* <DEDUP_REMOVED lines=14> */
[----:B------:R-:W-:Y:S01]  /*9340*/  LDSM.16.M88.4 R220, [R133+0x9000] ;  /* 0x0090000085dc783b */ /* 0x000fe20000000200 */
        /* <DEDUP_REMOVED lines=12> */
[----:B------:R-:W3:Y:S07]  /*9410*/  LDSM.16.M88.4 R140, [R133+0x8800] ;  /* 0x00880000858c783b */ /* 0x000eee0000000200 */
        /* <DEDUP_REMOVED lines=20> */
[----:B------:R-:W2:Y:S08]  /*9560*/  LDSM.16.M88.4 R208, [R2+0x8800] ;  /* 0x0088000002d0783b */ /* 0x000eb00000000200 */
        /* <DEDUP_REMOVED lines=22> */
[-C--:B--2---:R-:W-:Y:S01]  /*96d0*/  HMMA.16816.F32 R4, R208, R212.reuse, R4 ;  /* 0x000000d4d004723c */ /* 0x084fe20000001804 */
[----:B------:R-:W2:Y:S07]  /*96e0*/  LDSM.16.M88.4 R216, [R134+0x8800] ;  /* 0x0088000086d8783b */ /* 0x000eae0000000200 */
[C---:B-1----:R-:W-:Y:S08]  /*96f0*/  HMMA.16816.F32 R8, R140.reuse, R212, R8 ;  /* 0x000000d48c08723c */ /* 0x042ff00000001808 */
        /* <DEDUP_REMOVED lines=16> */
[----:B------:R1:W2:Y:S07]  /*9800*/  LDSM.16.M88.4 R140, [R135+0x4000] ;  /* 0x00400000878c783b */ /* 0x0002ae0000000200 */
[----:B------:R-:W-:Y:S01]  /*9810*/  HMMA.16816.F32 R64, R208, R218, R64 ;  /* 0x000000dad040723c */ /* 0x000fe20000001840 */
[----:B------:R-:W3:Y:S08]  /*9820*/  LDSM.16.M88.4 R208, [R0+UR5+0xa800] ;  /* 0x00a8000500d0783b */ /* 0x000ef00008000200 */
[----:B------:R-:W-:Y:S01]  /*9830*/  LDSM.16.M88.4 R216, [R0+UR5+0xb800] ;  /* 0x00b8000500d8783b */ /* 0x000fe20008000200 */
[----:B-1----:R-:W-:Y:S04]  /*9840*/  MOV R135, R225 ;  /* 0x000000e100877202 */ /* 0x002fe80000000f00 */
[----:B------:R-:W-:Y:S01]  /*9850*/  ISETP.NE.AND P2, PT, R135, RZ, PT ;  /* 0x000000ff8700720c */ /* 0x000fe20003f45270 */
[-C--:B--2---:R-:W-:Y:S08]  /*9860*/  HMMA.16816.F32 R4, R140, R212.reuse, R4 ;  /* 0x000000d48c04723c */ /* 0x084ff00000001804 */
[C---:B------:R-:W-:Y:S08]  /*9870*/  HMMA.16816.F32 R8, R220.reuse, R212, R8 ;  /* 0x000000d4dc08723c */ /* 0x040ff00000001808 */
[-C--:B------:R-:W-:Y:S08]  /*9880*/  HMMA.16816.F32 R12, R220, R214.reuse, R12 ;  /* 0x000000d6dc0c723c */ /* 0x080ff0000000180c */
[C---:B------:R-:W-:Y:S01]  /*9890*/  HMMA.16816.F32 R16, R140.reuse, R214, R16 ;  /* 0x000000d68c10723c */ /* 0x040fe20000001810 */
[----:B------:R-:W1:Y:S07]  /*98a0*/  LDSM.16.M88.4 R212, [R0+UR5+0xb000] ;  /* 0x00b0000500d4783b */ /* 0x000e6e0008000200 */
[-C--:B---3--:R-:W-:Y:S08]  /*98b0*/  HMMA.16816.F32 R20, R140, R208.reuse, R20 ;  /* 0x000000d08c14723c */ /* 0x088ff00000001814 */
        /* <DEDUP_REMOVED lines=14> */
[----:B------:R-:W3:Y:S07]  /*99a0*/  LDSM.16.M88.4 R140, [R133+0xa800] ;  /* 0x00a80000858c783b */ /* 0x000eee0000000200 */
[-C--:B-1----:R-:W-:Y:S01]  /*99b0*/  HMMA.16816.F32 R4, R208, R212.reuse, R4 ;  /* 0x000000d4d004723c */ /* 0x082fe20000001804 */
[----:B------:R-:W1:Y:S08]  /*99c0*/  LDSM.16.M88.4 R216, [R133+0xb000] ;  /* 0x00b0000085d8783b */ /* 0x000e700000000200 */
[----:B------:R-:W-:Y:S01]  /*99d0*/  LDSM.16.M88.4 R224, [R2+0xa800] ;  /* 0x00a8000002e0783b */ /* 0x000fe20000000200 */
[C---:B--2---:R-:W-:Y:S08]  /*99e0*/  HMMA.16816.F32 R8, R220.reuse, R212, R8 ;  /* 0x000000d4dc08723c */ /* 0x044ff00000001808 */
        /* <DEDUP_REMOVED lines=13> */
[-C--:B--2---:R-:W-:Y:S08]  /*9ac0*/  HMMA.16816.F32 R52, R208, R212.reuse, R52 ;  /* 0x000000d4d034723c */ /* 0x084ff00000001834 */
[C---:B------:R-:W-:Y:S08]  /*9ad0*/  HMMA.16816.F32 R56, R220.reuse, R212, R56 ;  /* 0x000000d4dc38723c */ /* 0x040ff00000001838 */
[-C--:B------:R-:W-:Y:S01]  /*9ae0*/  HMMA.16816.F32 R60, R220, R214.reuse, R60 ;  /* 0x000000d6dc3c723c */ /* 0x080fe2000000183c */
[----:B------:R-:W2:Y:S07]  /*9af0*/  LDSM.16.M88.4 R220, [R136+0x6000] ;  /* 0x0060000088dc783b */ /* 0x000eae0000000200 */
[----:B------:R-:W-:Y:S01]  /*9b00*/  HMMA.16816.F32 R64, R208, R214, R64 ;  /* 0x000000d6d040723c */ /* 0x000fe20000001840 */
[----:B------:R-:W3:Y:S08]  /*9b10*/  LDSM.16.M88.4 R208, [R2+0xb000] ;  /* 0x00b0000002d0783b */ /* 0x000ef00000000200 */
[----:B------:R-:W4:Y:S01]  /*9b20*/  LDSM.16.M88.4 R212, [R2+0xb800] ;  /* 0x00b8000002d4783b */ /* 0x000f220000000200 */
[-C--:B-1----:R-:W-:Y:S08]  /*9b30*/  HMMA.16816.F32 R4, R140, R216.reuse, R4 ;  /* 0x000000d88c04723c */ /* 0x082ff00000001804 */
[C---:B--2---:R-:W-:Y:S08]  /*9b40*/  HMMA.16816.F32 R8, R220.reuse, R216, R8 ;  /* 0x000000d8dc08723c */ /* 0x044ff00000001808 */
[-C--:B------:R-:W-:Y:S08]  /*9b50*/  HMMA.16816.F32 R12, R220, R218.reuse, R12 ;  /* 0x000000dadc0c723c */ /* 0x080ff0000000180c */
[C---:B------:R-:W-:Y:S01]  /*9b60*/  HMMA.16816.F32 R16, R140.reuse, R218, R16 ;  /* 0x000000da8c10723c */ /* 0x040fe20000001810 */
[----:B------:R-:W-:Y:S07]  /*9b70*/  LDSM.16.M88.4 R216, [R139+0x4000] ;  /* 0x004000008bd8783b */ /* 0x000fee0000000200 */
[-C--:B------:R-:W-:Y:S08]  /*9b80*/  HMMA.16816.F32 R20, R140, R224.reuse, R20 ;  /* 0x000000e08c14723c */ /* 0x080ff00000001814 */
[C---:B------:R-:W-:Y:S08]  /*9b90*/  HMMA.16816.F32 R24, R220.reuse, R224, R24 ;  /* 0x000000e0dc18723c */ /* 0x040ff00000001818 */
        /* <DEDUP_REMOVED lines=8> */
[-C--:B----4-:R-:W-:Y:S08]  /*9c20*/  HMMA.16816.F32 R52, R140, R212.reuse, R52 ;  /* 0x000000d48c34723c */ /* 0x090ff00000001834 */
[C---:B------:R-:W-:Y:S08]  /*9c30*/  HMMA.16816.F32 R56, R220.reuse, R212, R56 ;  /* 0x000000d4dc38723c */ /* 0x040ff00000001838 */
[-C--:B------:R-:W-:Y:S08]  /*9c40*/  HMMA.16816.F32 R60, R220, R214.reuse, R60 ;  /* 0x000000d6dc3c723c */ /* 0x080ff0000000183c */
[----:B------:R-:W-:Y:S08]  /*9c50*/  HMMA.16816.F32 R64, R140, R214, R64 ;  /* 0x000000d68c40723c */ /* 0x000ff00000001840 */
[-C--:B-1----:R-:W-:Y:S08]  /*9c60*/  HMMA.16816.F32 R4, R216, R224.reuse, R4 ;  /* 0x000000e0d804723c */ /* 0x082ff00000001804 */
        /* <DEDUP_REMOVED lines=20> */
[----:B------:R-:W-:Y:S01]  /*9db0*/  FMUL.FTZ R18, R18, UR6 ;  /* 0x0000000612127c20 */ /* 0x000fe20008410000 */
[----:B------:R-:W-:Y:S06]  /*9dc0*/  FMUL.FTZ R19, R19, UR6 ;  /* 0x0000000613137c20 */ /* 0x000fec0008410000 */
[----:B------:R1:W-:Y:S10]  /*9dd0*/  MUFU.TANH R220, R7 ;  /* 0x0000000700dc7308 */ /* 0x0003f40000002400 */
[----:B------:R-:W-:Y:S10]  /*9de0*/  MUFU.TANH R240, R8 ;  /* 0x0000000800f07308 */ /* 0x000ff40000002400 */
[----:B------:R-:W-:Y:S01]  /*9df0*/  MUFU.TANH R239, R9 ;  /* 0x0000000900ef7308 */ /* 0x000fe20000002400 */
[----:B-1----:R-:W1:Y:S09]  /*9e00*/  LDSM.16.M88.4 R4, [R134+0xa800] ;  /* 0x00a800008604783b */ /* 0x002e720000000200 */
[----:B------:R-:W-:Y:S10]  /*9e10*/  MUFU.TANH R225, R10 ;  /* 0x0000000a00e17308 */ /* 0x000ff40000002400 */
[----:B------:R2:W-:Y:S10]  /*9e20*/  MUFU.TANH R224, R11 ;  /* 0x0000000b00e07308 */ /* 0x0005f40000002400 */
[----:B------:R-:W-:Y:S10]  /*9e30*/  MUFU.TANH R226, R14 ;  /* 0x0000000e00e27308 */ /* 0x000ff40000002400 */
[----:B------:R-:W-:Y:S01]  /*9e40*/  MUFU.TANH R242, R15 ;  /* 0x0000000f00f27308 */ /* 0x000fe20000002400 */
[----:B--2---:R-:W2:Y:S09]  /*9e50*/  LDSM.16.M88.4 R8, [R134+0xb000] ;  /* 0x00b000008608783b */ /* 0x004eb20000000200 */
[----:B------:R-:W-:Y:S01]  /*9e60*/  MUFU.TANH R241, R12 ;  /* 0x0000000c00f17308 */ /* 0x000fe20000002400 */
[-C--:B-1----:R-:W-:Y:S09]  /*9e70*/  HMMA.16816.F32 R20, R216, R4.reuse, R20 ;  /* 0x00000004d814723c */ /* 0x082ff20000001814 */
        /* <DEDUP_REMOVED lines=12> */
[----:B------:R-:W-:Y:S01]  /*9f40*/  MUFU.TANH R214, R18 ;  /* 0x0000001200d67308 */ /* 0x000fe20000002400 */
        /* <DEDUP_REMOVED lines=25> */
[----:B------:R-:W1:Y:S01]  /*a0e0*/  MUFU.TANH R142, R41 ;  /* 0x00000029008e7308 */ /* 0x000e620000002400 */
[----:B------:R-:W-:Y:S01]  /*a0f0*/  FMUL.FTZ R47, R47, UR6 ;  /* 0x000000062f2f7c20 */ /* 0x000fe20008410000 */
[----:B------:R-:W-:Y:S01]  /*a100*/  FMUL.FTZ R46, R46, UR6 ;  /* 0x000000062e2e7c20 */ /* 0x000fe20008410000 */
[C---:B------:R-:W-:Y:S04]  /*a110*/  HMMA.16816.F32 R56, R208.reuse, R4, R56 ;  /* 0x00000004d038723c */ /* 0x040fe80000001838 */
[----:B------:R-:W-:Y:S03]  /*a120*/  FMUL.FTZ R49, R49, UR6 ;  /* 0x0000000631317c20 */ /* 0x000fe60008410000 */
[----:B------:R1:W-:Y:S01]  /*a130*/  MUFU.TANH R25, R44 ;  /* 0x0000002c00197308 */ /* 0x0003e20000002400 */
[----:B------:R-:W-:Y:S01]  /*a140*/  FMUL.FTZ R48, R48, UR6 ;  /* 0x0000000630307c20 */ /* 0x000fe20008410000 */
[----:B------:R-:W-:Y:S01]  /*a150*/  FMUL.FTZ R51, R51, UR6 ;  /* 0x0000000633337c20 */ /* 0x000fe20008410000 */
[-C--:B------:R-:W-:Y:S03]  /*a160*/  HMMA.16816.F32 R60, R208, R6.reuse, R60 ;  /* 0x00000006d03c723c */ /* 0x080fe6000000183c */
[----:B------:R-:W-:Y:S01]  /*a170*/  FMUL.FTZ R55, R55, UR6 ;  /* 0x0000000637377c20 */ /* 0x000fe20008410000 */
[----:B------:R-:W-:Y:S03]  /*a180*/  FMUL.FTZ R32, R32, UR6 ;  /* 0x0000000620207c20 */ /* 0x000fe60008410000 */
[----:B------:R2:W-:Y:S01]  /*a190*/  MUFU.TANH R133, R45 ;  /* 0x0000002d00857308 */ /* 0x0005e20000002400 */
[----:B------:R-:W-:Y:S01]  /*a1a0*/  FMUL.FTZ R34, R34, UR6 ;  /* 0x0000000622227c20 */ /* 0x000fe20008410000 */
[----:B------:R-:W-:Y:S01]  /*a1b0*/  FMUL.FTZ R35, R35, UR6 ;  /* 0x0000000623237c20 */ /* 0x000fe20008410000 */
[----:B------:R-:W-:Y:S04]  /*a1c0*/  HMMA.16816.F32 R64, R216, R6, R64 ;  /* 0x00000006d840723c */ /* 0x000fe80000001840 */
[----:B------:R-:W-:Y:S03]  /*a1d0*/  FMUL.FTZ R58, R58, UR6 ;  /* 0x000000063a3a7c20 */ /* 0x000fe60008410000 */
[----:B------:R3:W-:Y:S01]  /*a1e0*/  MUFU.TANH R139, R47 ;  /* 0x0000002f008b7308 */ /* 0x0007e20000002400 */
[----:B------:R-:W-:Y:S01]  /*a1f0*/  FMUL.FTZ R59, R59, UR6 ;  /* 0x000000063b3b7c20 */ /* 0x000fe20008410000 */
[----:B-1----:R-:W-:Y:S01]  /*a200*/  MOV R44, R142 ;  /* 0x0000008e002c7202 */ /* 0x002fe20000000f00 */
[----:B------:R-:W-:Y:S01]  /*a210*/  FMUL.FTZ R56, R56, UR6 ;  /* 0x0000000638387c20 */ /* 0x000fe20008410000 */
[----:B------:R-:W-:Y:S01]  /*a220*/  FMUL.FTZ R36, R36, UR6 ;  /* 0x0000000624247c20 */ /* 0x000fe20008410000 */
[----:B------:R-:W-:Y:S01]  /*a230*/  FMUL.FTZ R40, R40, UR6 ;  /* 0x0000000628287c20 */ /* 0x000fe20008410000 */
[----:B------:R-:W-:Y:S01]  /*a240*/  FMUL.FTZ R61, R61, UR6 ;  /* 0x000000063d3d7c20 */ /* 0x000fe20008410000 */
[----:B------:R-:W-:Y:S03]  /*a250*/  FMUL.FTZ R60, R60, UR6 ;  /* 0x000000063c3c7c20 */ /* 0x000fe60008410000 */
[----:B------:R1:W-:Y:S01]  /*a260*/  MUFU.TANH R142, R58 ;  /* 0x0000003a008e7308 */ /* 0x0003e20000002400 */
[----:B------:R-:W-:Y:S01]  /*a270*/  FMUL.FTZ R43, R43, UR6 ;  /* 0x000000062b2b7c20 */ /* 0x000fe20008410000 */
[----:B--2---:R-:W-:Y:S01]  /*a280*/  MOV R45, R0 ;  /* 0x00000000002d7202 */ /* 0x004fe20000000f00 */
[----:B------:R-:W-:Y:S01]  /*a290*/  FMUL.FTZ R50, R50, UR6 ;  /* 0x0000000632327c20 */ /* 0x000fe20008410000 */
[----:B------:R-:W-:Y:S01]  /*a2a0*/  FMUL.FTZ R39, R39, UR6 ;  /* 0x0000000627277c20 */ /* 0x000fe20008410000 */
[----:B------:R-:W-:Y:S01]  /*a2b0*/  FMUL.FTZ R53, R53, UR6 ;  /* 0x0000000635357c20 */ /* 0x000fe20008410000 */
[----:B------:R-:W-:Y:S01]  /*a2c0*/  FMUL.FTZ R64, R64, UR6 ;  /* 0x0000000640407c20 */ /* 0x000fe20008410000 */
[----:B------:R-:W-:Y:S03]  /*a2d0*/  FMUL.FTZ R67, R67, UR6 ;  /* 0x0000000643437c20 */ /* 0x000fe60008410000 */
[----:B------:R-:W2:Y:S01]  /*a2e0*/  MUFU.TANH R0, R55 ;  /* 0x0000003700007308 */ /* 0x000ea20000002400 */
[----:B------:R-:W-:Y:S01]  /*a2f0*/  FMUL.FTZ R52, R52, UR6 ;  /* 0x0000000634347c20 */ /* 0x000fe20008410000 */
[----:B------:R-:W-:Y:S01]  /*a300*/  FMUL.FTZ R66, R66, UR6 ;  /* 0x0000000642427c20 */ /* 0x000fe20008410000 */
[----:B------:R-:W-:Y:S01]  /*a310*/  FMUL.FTZ R57, R57, UR6 ;  /* 0x0000000639397c20 */ /* 0x000fe20008410000 */
[----:B------:R-:W-:Y:S01]  /*a320*/  FMNMX3.FTZ R5, R3, R223, R222, !PT ;  /* 0x000000df03057276 */ /* 0x000fe200078100de */
[----:B------:R-:W-:Y:S01]  /*a330*/  FMUL.FTZ R54, R54, UR6 ;  /* 0x0000000636367c20 */ /* 0x000fe20008410000 */
[----:B------:R-:W-:Y:S01]  /*a340*/  FMNMX3.FTZ R4, R132, R221, R220, !PT ;  /* 0x000000dd84047276 */ /* 0x000fe200078100dc */
[----:B------:R-:W-:Y:S03]  /*a350*/  FMUL.FTZ R65, R65, UR6 ;  /* 0x0000000641417c20 */ /* 0x000fe60008410000 */
[----:B------:R2:W-:Y:S01]  /*a360*/  MUFU.TANH R218, R61 ;  /* 0x0000003d00da7308 */ /* 0x0005e20000002400 */
[----:B---3--:R-:W-:Y:S01]  /*a370*/  MOV R47, R14 ;  /* 0x0000000e002f7202 */ /* 0x008fe20000000f00 */
[----:B-1----:R-:W-:Y:S01]  /*a380*/  IMAD.MOV.U32 R58, RZ, RZ, R141 ;  /* 0x000000ffff3a7224 */ /* 0x002fe200078e008d */
[----:B------:R-:W-:Y:S07]  /*a390*/  FMNMX3.FTZ R5, R5, R212, R213, !PT ;  /* 0x000000d405057276 */ /* 0x000fee00078100d5 */
[----:B------:R1:W-:Y:S10]  /*a3a0*/  MUFU.TANH R141, R59 ;  /* 0x0000003b008d7308 */ /* 0x0003f40000002400 */
[----:B------:R-:W3:Y:S01]  /*a3b0*/  MUFU.TANH R2, R37 ;  /* 0x0000002500027308 */ /* 0x000ee20000002400 */
[----:B--2---:R-:W-:Y:S02]  /*a3c0*/  IMAD.MOV.U32 R61, RZ, RZ, R0 ;  /* 0x000000ffff3d7224 */ /* 0x004fe400078e0000 */
[----:B------:R-:W-:Y:S01]  /*a3d0*/  FMUL.FTZ R0, R62, UR6 ;  /* 0x000000063e007c20 */ /* 0x000fe20008410000 */
[----:B------:R-:W-:Y:S06]  /*a3e0*/  MOV R62, R133 ;  /* 0x00000085003e7202 */ /* 0x000fec0000000f00 */
[----:B------:R3:W-:Y:S01]  /*a3f0*/  MUFU.TANH R41, R46 ;  /* 0x0000002e00297308 */ /* 0x0007e20000002400 */
[----:B-1----:R-:W-:Y:S09]  /*a400*/  IMAD.MOV.U32 R59, RZ, RZ, R139 ;  /* 0x000000ffff3b7224 */ /* 0x002ff200078e008b */
[----:B------:R1:W-:Y:S10]  /*a410*/  MUFU.TANH R139, R0 ;  /* 0x00000000008b7308 */ /* 0x0003f40000002400 */
[----:B------:R-:W-:Y:S01]  /*a420*/  MUFU.TANH R216, R64 ;  /* 0x0000004000d87308 */ /* 0x000fe20000002400 */
[----:B---3--:R-:W-:Y:S09]  /*a430*/  IMAD.MOV.U32 R46, RZ, RZ, R2 ;  /* 0x000000ffff2e7224 */ /* 0x008ff200078e0002 */
[----:B------:R-:W2:Y:S01]  /*a440*/  MUFU.TANH R2, R49 ;  /* 0x0000003100027308 */ /* 0x000ea20000002400 */
[----:B-1----:R-:W-:Y:S09]  /*a450*/  FMUL.FTZ R0, R63, UR6 ;  /* 0x000000063f007c20 */ /* 0x002ff20008410000 */
[----:B------:R1:W-:Y:S10]  /*a460*/  MUFU.TANH R49, R56 ;  /* 0x0000003800317308 */ /* 0x0003f40000002400 */
[----:B------:R-:W3:Y:S01]  /*a470*/  MUFU.TANH R15, R24 ;  /* 0x00000018000f7308 */ /* 0x000ee20000002400 */
[----:B--2---:R-:W-:Y:S02]  /*a480*/  MOV R64, R2 ;  /* 0x0000000200407202 */ /* 0x004fe40000000f00 */
[----:B------:R-:W-:Y:S07]  /*a490*/  FMNMX3.FTZ R2, R137, R240, R239, !PT ;  /* 0x000000f089027276 */ /* 0x000fee00078100ef */
[----:B------:R-:W-:Y:S01]  /*a4a0*/  MUFU.TANH R245, R33 ;  /* 0x0000002100f57308 */ /* 0x000fe20000002400 */
[----:B------:R-:W-:Y:S01]  /*a4b0*/  FMNMX3.FTZ R2, R2, R241, R227, !PT ;  /* 0x000000f102027276 */ /* 0x000fe200078100e3 */
[----:B-1----:R-:W-:Y:S08]  /*a4c0*/  IMAD.MOV.U32 R56, RZ, RZ, R140 ;  /* 0x000000ffff387224 */ /* 0x002ff000078e008c */
[----:B------:R1:W-:Y:S10]  /*a4d0*/  MUFU.TANH R140, R0 ;  /* 0x00000000008c7308 */ /* 0x0003f40000002400 */
[----:B------:R-:W-:Y:S10]  /*a4e0*/  MUFU.TANH R33, R42 ;  /* 0x0000002a00217308 */ /* 0x000ff40000002400 */
[----:B------:R3:W-:Y:S01]  /*a4f0*/  MUFU.TANH R24, R48 ;  /* 0x0000003000187308 */ /* 0x0007e20000002400 */
[----:B-1----:R-:W-:Y:S04]  /*a500*/  FMNMX3.FTZ R0, R138, R225, R224, !PT ;  /* 0x000000e18a007276 */ /* 0x002fe800078100e0 */
[----:B------:R-:W-:Y:S05]  /*a510*/  FMNMX3.FTZ R0, R0, R226, R242, !PT ;  /* 0x000000e200007276 */ /* 0x000fea00078100f2 */
[----:B------:R-:W1:Y:S10]  /*a520*/  MUFU.TANH R12, R26 ;  /* 0x0000001a000c7308 */ /* 0x000e740000002400 */
[----:B------:R1:W-:Y:S01]  /*a530*/  MUFU.TANH R42, R51 ;  /* 0x00000033002a7308 */ /* 0x0003e20000002400 */
[----:B---3--:R-:W-:Y:S05]  /*a540*/  IMAD.MOV.U32 R48, RZ, RZ, R15 ;  /* 0x000000ffff307224 */ /* 0x008fea00078e000f */
[----:B------:R-:W-:Y:S04]  /*a550*/  FMNMX3.FTZ R134, R2, R48, R47, !PT ;  /* 0x0000003002867276 */ /* 0x000fe8000781002f */
[----:B------:R-:W2:Y:S10]  /*a560*/  MUFU.TANH R215, R19 ;  /* 0x0000001300d77308 */ /* 0x000eb40000002400 */
[----:B------:R-:W3:Y:S01]  /*a570*/  MUFU.TANH R136, R31 ;  /* 0x0000001f00887308 */ /* 0x000ee20000002400 */
[----:B-1----:R-:W-:Y:S05]  /*a580*/  IMAD.MOV.U32 R51, RZ, RZ, R12 ;  /* 0x000000ffff337224 */ /* 0x002fea00078e000c */
[----:B------:R-:W-:Y:S04]  /*a590*/  FMNMX3.FTZ R0, R0, R51, R56, !PT ;  /* 0x0000003300007276 */ /* 0x000fe80007810038 */
[----:B------:R3:W-:Y:S01]  /*a5a0*/  MUFU.TANH R28, R60 ;  /* 0x0000003c001c7308 */ /* 0x0007e20000002400 */
[----:B--2---:R-:W-:Y:S09]  /*a5b0*/  FMNMX3.FTZ R4, R4, R214, R215, !PT ;  /* 0x000000d604047276 */ /* 0x004ff200078100d7 */
[----:B------:R-:W-:Y:S10]  /*a5c0*/  MUFU.TANH R250, R20 ;  /* 0x0000001400fa7308 */ /* 0x000ff40000002400 */
[----:B------:R-:W1:Y:S01]  /*a5d0*/  MUFU.TANH R249, R21 ;  /* 0x0000001500f97308 */ /* 0x000e620000002400 */
[----:B---3--:R-:W-:Y:S09]  /*a5e0*/  MOV R60, R136 ;  /* 0x00000088003c7202 */ /* 0x008ff20000000f00 */
[----:B------:R-:W-:Y:S10]  /*a5f0*/  MUFU.TANH R248, R22 ;  /* 0x0000001600f87308 */ /* 0x000ff40000002400 */
[----:B------:R-:W2:Y:S01]  /*a600*/  MUFU.TANH R247, R23 ;  /* 0x0000001700f77308 */ /* 0x000ea20000002400 */
[----:B-1----:R-:W-:Y:S09]  /*a610*/  FMNMX3.FTZ R136, R5, R250, R249, !PT ;  /* 0x000000fa05887276 */ /* 0x002ff200078100f9 */
[----:B------:R-:W1:Y:S10]  /*a620*/  MUFU.TANH R252, R29 ;  /* 0x0000001d00fc7308 */ /* 0x000e740000002400 */
[----:B------:R-:W3:Y:S01]  /*a630*/  MUFU.TANH R251, R30 ;  /* 0x0000001e00fb7308 */ /* 0x000ee20000002400 */
[----:B--2---:R-:W-:Y:S09]  /*a640*/  FMNMX3.FTZ R2, R4, R248, R247, !PT ;  /* 0x000000f804027276 */ /* 0x004ff200078100f7 */
[----:B------:R-:W2:Y:S01]  /*a650*/  MUFU.TANH R243, R32 ;  /* 0x0000002000f37308 */ /* 0x000ea20000002400 */
[----:B-1----:R-:W-:Y:S09]  /*a660*/  FMNMX3.FTZ R134, R134, R58, R252, !PT ;  /* 0x0000003a86867276 */ /* 0x002ff200078100fc */
[----:B------:R-:W-:Y:S01]  /*a670*/  MUFU.TANH R244, R34 ;  /* 0x0000002200f47308 */ /* 0x000fe20000002400 */
[----:B---3--:R-:W-:Y:S09]  /*a680*/  FMNMX3.FTZ R0, R0, R251, R60, !PT ;  /* 0x000000fb00007276 */ /* 0x008ff2000781003c */
[----:B------:R-:W1:Y:S01]  /*a690*/  MUFU.TANH R246, R35 ;  /* 0x0000002300f67308 */ /* 0x000e620000002400 */
[----:B--2---:R-:W-:Y:S09]  /*a6a0*/  FMNMX3.FTZ R136, R136, R243, R245, !PT ;  /* 0x000000f388887276 */ /* 0x004ff200078100f5 */
[----:B------:R-:W2:Y:S10]  /*a6b0*/  MUFU.TANH R143, R36 ;  /* 0x00000024008f7308 */ /* 0x000eb40000002400 */
[----:B------:R-:W-:Y:S01]  /*a6c0*/  MUFU.TANH R13, R40 ;  /* 0x00000028000d7308 */ /* 0x000fe20000002400 */
[----:B-1----:R-:W-:Y:S09]  /*a6d0*/  FMNMX3.FTZ R2, R2, R244, R246, !PT ;  /* 0x000000f402027276 */ /* 0x002ff200078100f6 */
[----:B------:R2:W1:Y:S10]  /*a6e0*/  MUFU.TANH R26, R43 ;  /* 0x0000002b001a7308 */ /* 0x0004740000002400 */
[----:B------:R-:W3:Y:S10]  /*a6f0*/  MUFU.TANH R10, R50 ;  /* 0x00000032000a7308 */ /* 0x000ef40000002400 */
[----:B------:R-:W4:Y:S01]  /*a700*/  MUFU.TANH R27, R39 ;  /* 0x00000027001b7308 */ /* 0x000f220000002400 */
[----:B--2---:R-:W-:Y:S02]  /*a710*/  MOV R43, R143 ;  /* 0x0000008f002b7202 */ /* 0x004fe40000000f00 */
[----:B-1----:R-:W-:Y:S02]  /*a720*/  FMNMX3.FTZ R0, R0, R33, R26, !PT ;  /* 0x0000002100007276 */ /* 0x002fe4000781001a */
[----:B------:R-:W-:Y:S05]  /*a730*/  FMNMX3.FTZ R136, R136, R43, R46, !PT ;  /* 0x0000002b88887276 */ /* 0x000fea000781002e */
[----:B------:R-:W1:Y:S01]  /*a740*/  MUFU.TANH R8, R53 ;  /* 0x0000003500087308 */ /* 0x000e620000002400 */
[----:B------:R-:W-:Y:S01]  /*a750*/  FMNMX3.FTZ R0, R0, R41, R59, !PT ;  /* 0x0000002900007276 */ /* 0x000fe2000781003b */
[----:B---3--:R-:W-:Y:S01]  /*a760*/  IMAD.MOV.U32 R63, RZ, RZ, R10 ;  /* 0x000000ffff3f7224 */ /* 0x008fe200078e000a */
[----:B------:R-:W-:Y:S02]  /*a770*/  MOV R50, R13 ;  /* 0x0000000d00327202 */ /* 0x000fe40000000f00 */
[----:B------:R-:W-:Y:S02]  /*a780*/  FMNMX3.FTZ R136, R136, R24, R64, !PT ;  /* 0x0000001888887276 */ /* 0x000fe40007810040 */
[----:B------:R-:W-:Y:S03]  /*a790*/  FMNMX3.FTZ R134, R134, R50, R44, !PT ;  /* 0x0000003286867276 */ /* 0x000fe6000781002c */
[----:B------:R1:W-:Y:S01]  /*a7a0*/  MUFU.TANH R210, R67 ;  /* 0x0000004300d27308 */ /* 0x0003e20000002400 */
[----:B------:R-:W-:Y:S02]  /*a7b0*/  FMNMX3.FTZ R0, R0, R142, R141, !PT ;  /* 0x0000008e00007276 */ /* 0x000fe4000781008d */
[----:B----4-:R-:W-:Y:S02]  /*a7c0*/  FMNMX3.FTZ R2, R2, R45, R27, !PT ;  /* 0x0000002d02027276 */ /* 0x010fe4000781001b */
[----:B------:R-:W-:Y:S02]  /*a7d0*/  FMNMX3.FTZ R134, R134, R25, R62, !PT ;  /* 0x0000001986867276 */ /* 0x000fe4000781003e */
[----:B------:R-:W-:Y:S03]  /*a7e0*/  FMNMX3.FTZ R2, R2, R63, R42, !PT ;  /* 0x0000003f02027276 */ /* 0x000fe6000781002a */
[----:B------:R-:W2:Y:S01]  /*a7f0*/  MUFU.TANH R9, R52 ;  /* 0x0000003400097308 */ /* 0x000ea20000002400 */
[----:B------:R-:W-:Y:S09]  /*a800*/  FMNMX3.FTZ R0, R0, R139, R140, !PT ;  /* 0x0000008b00007276 */ /* 0x000ff2000781008c */
[----:B------:R2:W-:Y:S01]  /*a810*/  MUFU.TANH R217, R66 ;  /* 0x0000004200d97308 */ /* 0x0005e20000002400 */
[----:B-1----:R-:W-:Y:S09]  /*a820*/  IMAD.MOV.U32 R67, RZ, RZ, R8 ;  /* 0x000000ffff437224 */ /* 0x002ff200078e0008 */
[----:B------:R-:W1:Y:S10]  /*a830*/  MUFU.TANH R40, R54 ;  /* 0x0000003600287308 */ /* 0x000e740000002400 */
[----:B------:R-:W3:Y:S01]  /*a840*/  MUFU.TANH R57, R57 ;  /* 0x0000003900397308 */ /* 0x000ee20000002400 */
[----:B--2---:R-:W-:Y:S04]  /*a850*/  MOV R66, R9 ;  /* 0x0000000900427202 */ /* 0x004fe80000000f00 */
[----:B------:R-:W-:Y:S05]  /*a860*/  FMNMX3.FTZ R136, R136, R66, R67, !PT ;  /* 0x0000004288887276 */ /* 0x000fea0007810043 */
[----:B------:R-:W2:Y:S01]  /*a870*/  MUFU.TANH R211, R65 ;  /* 0x0000004100d37308 */ /* 0x000ea20000002400 */
[----:B-1----:R-:W-:Y:S02]  /*a880*/  FMNMX3.FTZ R2, R2, R40, R61, !PT ;  /* 0x0000002802027276 */ /* 0x002fe4000781003d */
[----:B---3--:R-:W-:Y:S04]  /*a890*/  FMNMX3.FTZ R134, R134, R49, R57, !PT ;  /* 0x0000003186867276 */ /* 0x008fe80007810039 */
[----:B------:R-:W-:Y:S02]  /*a8a0*/  FMNMX3.FTZ R134, R134, R28, R218, !PT ;  /* 0x0000001c86867276 */ /* 0x000fe400078100da */
[----:B--2---:R-:W-:Y:S01]  /*a8b0*/  FMNMX3.FTZ R136, R136, R216, R211, !PT ;  /* 0x000000d888887276 */ /* 0x004fe200078100d3 */
[----:B------:R-:W-:Y:S01]  /*a8c0*/  IMAD.MOV.U32 R65, RZ, RZ, R135 ;  /* 0x000000ffff417224 */ /* 0x000fe200078e0087 */
[----:B------:R-:W-:Y:S01]  /*a8d0*/  FMNMX3.FTZ R135, R2, R217, R210, !PT ;  /* 0x000000d902877276 */ /* 0x000fe200078100d2 */
[----:B------:R-:W-:Y:S06]  /*a8e0*/  @P2 BRA `(.L_x_305) ;  /* 0xffffffdc00702947 */ /* 0x000fec000383ffff */
.L_x_304:
[----:B------:R-:W-:Y:S01]  /*a8f0*/  STL [R1+0x54], R233 ;  /* 0x000054e901007387 */ /* 0x000fe20000100800 */
[----:B------:R-:W-:Y:S03]  /*a900*/  MOV R234, R24 ;  /* 0x0000001800ea7202 */ /* 0x000fe60000000f00 */
[----:B------:R-:W-:Y:S04]  /*a910*/  STL [R1+0x50], R232 ;  /* 0x000050e801007387 */ /* 0x000fe80000100800 */
[----:B------:R-:W-:Y:S04]  /*a920*/  STL [R1+0x4c], R230 ;  /* 0x00004ce601007387 */ /* 0x000fe80000100800 */
[----:B------:R-:W3:Y:S04]  /*a930*/  LDL R29, [R1+0x40] ;  /* 0x00004000011d7983 */ /* 0x000ee80000100800 */
[----:B--2---:R-:W1:Y:S08]  /*a940*/  SHFL.BFLY PT, R4, R136, 0x2, 0x1f ;  /* 0x0c401f0088047f89 */ /* 0x004e7000000e0000 */
[----:B------:R-:W2:Y:S08]  /*a950*/  SHFL.BFLY PT, R2, R0, 0x2, 0x1f ;  /* 0x0c401f0000027f89 */ /* 0x000eb000000e0000 */
[----:B------:R-:W4:Y:S08]  /*a960*/  SHFL.BFLY PT, R5, R135, 0x2, 0x1f ;  /* 0x0c401f0087057f89 */ /* 0x000f3000000e0000 */
[----:B------:R-:W4:Y:S08]  /*a970*/  SHFL.BFLY PT, R6, R134, 0x2, 0x1f ;  /* 0x0c401f0086067f89 */ /* 0x000f3000000e0000 */
[----:B------:R-:W-:Y:S08]  /*a980*/  LDSM.16.MT88.4 R20, [R228+0xc000] ;  /* 0x00c00000e414783b */ /* 0x000ff00000004200 */
[----:B------:R-:W-:Y:S01]  /*a990*/  LDSM.16.MT88.4 R36, [R229+0xc000] ;  /* 0x00c00000e524783b */ /* 0x000fe20000004200 */
[----:B-1----:R-:W-:Y:S02]  /*a9a0*/  FMNMX.FTZ R136, R136, R4, !PT ;  /* 0x0000000488887209 */ /* 0x002fe40007810000 */
[----:B--2---:R-:W-:Y:S05]  /*a9b0*/  FMNMX.FTZ R0, R0, R2, !PT ;  /* 0x0000000200007209 */ /* 0x004fea0007810000 */
[----:B------:R-:W1:Y:S01]  /*a9c0*/  SHFL.BFLY PT, R4, R136, 0x1, 0x1f ;  /* 0x0c201f0088047f89 */ /* 0x000e6200000e0000 */
[----:B----4-:R-:W-:Y:S07]  /*a9d0*/  FMNMX.FTZ R135, R135, R5, !PT ;  /* 0x0000000587877209 */ /* 0x010fee0007810000 */
[----:B------:R-:W2:Y:S01]  /*a9e0*/  SHFL.BFLY PT, R2, R0, 0x1, 0x1f ;  /* 0x0c201f0000027f89 */ /* 0x000ea200000e0000 */
[----:B------:R-:W-:Y:S07]  /*a9f0*/  FMNMX.FTZ R134, R134, R6, !PT ;  /* 0x0000000686867209 */ /* 0x000fee0007810000 */
[----:B------:R-:W4:Y:S08]  /*aa00*/  SHFL.BFLY PT, R5, R135, 0x1, 0x1f ;  /* 0x0c201f0087057f89 */ /* 0x000f3000000e0000 */
[----:B------:R-:W4:Y:S01]  /*aa10*/  SHFL.BFLY PT, R6, R134, 0x1, 0x1f ;  /* 0x0c201f0086067f89 */ /* 0x000f2200000e0000 */
[----:B-1----:R-:W-:Y:S02]  /*aa20*/  FMNMX.FTZ R136, R136, R4, !PT ;  /* 0x0000000488887209 */ /* 0x002fe40007810000 */
[----:B--2---:R-:W-:Y:S03]  /*aa30*/  FMNMX.FTZ R133, R0, R2, !PT ;  /* 0x0000000200857209 */ /* 0x004fe60007810000 */
[C---:B------:R-:W-:Y:S01]  /*aa40*/  FADD.FTZ R0, -R136.reuse, R3 ;  /* 0x0000000388007221 */ /* 0x040fe20000010100 */
[----:B------:R-:W-:Y:S02]  /*aa50*/  FSETP.NEU.FTZ.AND P3, PT, R136, -INF , PT ;  /* 0xff8000008800780b */ /* 0x000fe40003f7d000 */
[----:B----4-:R-:W-:Y:S01]  /*aa60*/  FMNMX.FTZ R135, R135, R5, !PT ;  /* 0x0000000587877209 */ /* 0x010fe20007810000 */
[----:B------:R-:W-:Y:S01]  /*aa70*/  FMUL.FTZ R4, R0, UR4 ;  /* 0x0000000400047c20 */ /* 0x000fe20008410000 */
[----:B------:R-:W-:Y:S01]  /*aa80*/  FADD.FTZ R0, -R133, R138 ;  /* 0x0000008a85007221 */ /* 0x000fe20000010100 */
[----:B------:R-:W-:Y:S01]  /*aa90*/  FMUL.FTZ R138, R136, UR4 ;  /* 0x00000004888a7c20 */ /* 0x000fe20008410000 */
[C---:B------:R-:W-:Y:S01]  /*aaa0*/  FSETP.NEU.FTZ.AND P2, PT, R135.reuse, -INF , PT ;  /* 0xff8000008700780b */ /* 0x040fe20003f5d000 */
[C---:B------:R-:W-:Y:S01]  /*aab0*/  FADD.FTZ R3, -R135.reuse, R132 ;  /* 0x0000008487037221 */ /* 0x040fe20000010100 */
[----:B------:R-:W-:Y:S01]  /*aac0*/  FMUL.FTZ R143, R135, UR4 ;  /* 0x00000004878f7c20 */ /* 0x000fe20008410000 */
[----:B------:R1:W2:Y:S01]  /*aad0*/  MUFU.EX2 R132, R4 ;  /* 0x0000000400847308 */ /* 0x0002a20000000800 */
[----:B------:R-:W-:Y:S01]  /*aae0*/  FSEL R138, R138, RZ, P3 ;  /* 0x000000ff8a8a7208 */ /* 0x000fe20001800000 */
[----:B------:R-:W-:Y:S01]  /*aaf0*/  FMUL.FTZ R209, R133, UR4 ;  /* 0x0000000485d17c20 */ /* 0x000fe20008410000 */
[----:B------:R-:W-:Y:S01]  /*ab00*/  FMNMX.FTZ R134, R134, R6, !PT ;  /* 0x0000000686867209 */ /* 0x000fe20007810000 */
[----:B------:R-:W-:Y:S01]  /*ab10*/  FMUL.FTZ R3, R3, UR4 ;  /* 0x0000000403037c20 */ /* 0x000fe20008410000 */
[----:B------:R-:W-:Y:S01]  /*ab20*/  FSEL R143, R143, RZ, P2 ;  /* 0x000000ff8f8f7208 */ /* 0x000fe20001000000 */
[--C-:B------:R-:W-:Y:S01]  /*ab30*/  FFMA.FTZ R5, R223, UR4, -R138.reuse ;  /* 0x00000004df057c23 */ /* 0x100fe2000801088a */
[C---:B------:R-:W-:Y:S01]  /*ab40*/  FSETP.NEU.FTZ.AND P3, PT, R134.reuse, -INF , PT ;  /* 0xff8000008600780b */ /* 0x040fe20003f7d000 */
[----:B------:R-:W-:Y:S01]  /*ab50*/  FMUL.FTZ R208, R134, UR4 ;  /* 0x0000000486d07c20 */ /* 0x000fe20008410000 */
[----:B------:R-:W-:Y:S01]  /*ab60*/  FSETP.NEU.FTZ.AND P2, PT, R133, -INF , PT ;  /* 0xff8000008500780b */ /* 0x000fe20003f5d000 */
[----:B------:R-:W-:Y:S01]  /*ab70*/  FFMA.FTZ R6, R214, UR4, -R143 ;  /* 0x00000004d6067c23 */ /* 0x000fe2000801088f */
[----:B------:R-:W-:Y:S01]  /*ab80*/  FADD.FTZ R2, -R134, R137 ;  /* 0x0000008986027221 */ /* 0x000fe20000010100 */
[----:B------:R-:W4:Y:S01]  /*ab90*/  MUFU.EX2 R3, R3 ;  /* 0x0000000300037308 */ /* 0x000f220000000800 */
[----:B------:R-:W-:Y:S01]  /*aba0*/  FSEL R208, R208, RZ, P3 ;  /* 0x000000ffd0d07208 */ /* 0x000fe20001800000 */
[----:B-1----:R-:W-:Y:S01]  /*abb0*/  FFMA.FTZ R4, R222, UR4, -R138 ;  /* 0x00000004de047c23 */ /* 0x002fe2000801088a */
[----:B------:R-:W-:Y:S07]  /*abc0*/  FSEL R209, R209, RZ, P2 ;  /* 0x000000ffd1d17208 */ /* 0x000fee0001000000 */
[----:B------:R1:W-:Y:S01]  /*abd0*/  MUFU.EX2 R222, R5 ;  /* 0x0000000500de7308 */ /* 0x0003e20000000800 */
[----:B------:R-:W-:Y:S01]  /*abe0*/  FMUL.FTZ R2, R2, UR4 ;  /* 0x0000000402027c20 */ /* 0x000fe20008410000 */
[----:B------:R-:W-:Y:S01]  /*abf0*/  FMUL.FTZ R0, R0, UR4 ;  /* 0x0000000400007c20 */ /* 0x000fe20008410000 */
[C---:B--2---:R-:W-:Y:S07]  /*ac00*/  FMUL.FTZ R16, R132.reuse, R156 ;  /* 0x0000009c84107220 */ /* 0x044fee0000410000 */
[----:B------:R2:W-:Y:S01]  /*ac10*/  MUFU.EX2 R230, R6 ;  /* 0x0000000600e67308 */ /* 0x0005e20000000800 */
[C---:B------:R-:W-:Y:S01]  /*ac20*/  FMUL.FTZ R17, R132.reuse, R157 ;  /* 0x0000009d84117220 */ /* 0x040fe20000410000 */
[----:B------:R-:W-:Y:S01]  /*ac30*/  MOV R137, R25 ;  /* 0x0000001900897202 */ /* 0x000fe20000000f00 */
[C---:B------:R-:W-:Y:S07]  /*ac40*/  FMUL.FTZ R32, R132.reuse, R172 ;  /* 0x000000ac84207220 */ /* 0x040fee0000410000 */
[----:B------:R-:W2:Y:S01]  /*ac50*/  MUFU.EX2 R2, R2 ;  /* 0x0000000200027308 */ /* 0x000ea20000000800 */
[----:B------:R-:W-:Y:S01]  /*ac60*/  MOV R172, R33 ;  /* 0x0000002100ac7202 */ /* 0x000fe20000000f00 */
[C---:B----4-:R-:W-:Y:S01]  /*ac70*/  FMUL.FTZ R18, R3.reuse, R158 ;  /* 0x0000009e03127220 */ /* 0x050fe20000410000 */
[----:B------:R-:W-:Y:S07]  /*ac80*/  FMUL.FTZ R19, R3, R159 ;  /* 0x0000009f03137220 */ /* 0x000fee0000410000 */
[----:B------:R-:W4:Y:S01]  /*ac90*/  MUFU.EX2 R0, R0 ;  /* 0x0000000000007308 */ /* 0x000f220000000800 */
[----:B------:R-:W-:Y:S01]  /*aca0*/  FMUL.FTZ R33, R132, R173 ;  /* 0x000000ad84217220 */ /* 0x000fe20000410000 */
[--C-:B-1----:R-:W-:Y:S01]  /*acb0*/  FFMA.FTZ R5, R221, UR4, -R143.reuse ;  /* 0x00000004dd057c23 */ /* 0x102fe2000801088f */
[C---:B------:R-:W-:Y:S07]  /*acc0*/  FMUL.FTZ R34, R3.reuse, R174 ;  /* 0x000000ae03227220 */ /* 0x040fee0000410000 */
[----:B------:R1:W-:Y:S01]  /*acd0*/  MUFU.EX2 R221, R4 ;  /* 0x0000000400dd7308 */ /* 0x0003e20000000800 */
[----:B------:R-:W-:Y:S01]  /*ace0*/  FMUL.FTZ R35, R3, R175 ;  /* 0x000000af03237220 */ /* 0x000fe20000410000 */
[----:B--2---:R-:W-:Y:S01]  /*acf0*/  FFMA.FTZ R6, R239, UR4, -R208 ;  /* 0x00000004ef067c23 */ /* 0x004fe200080108d0 */
[----:B------:R-:W-:Y:S07]  /*ad00*/  MOV R239, R27 ;  /* 0x0000001b00ef7202 */ /* 0x000fee0000000f00 */
[----:B------:R2:W-:Y:S01]  /*ad10*/  MUFU.EX2 R219, R5 ;  /* 0x0000000500db7308 */ /* 0x0005e20000000800 */
[----:B------:R-:W-:Y:S01]  /*ad20*/  MOV R175, R42 ;  /* 0x0000002a00af7202 */ /* 0x000fe20000000f00 */
[C---:B------:R-:W-:Y:S01]  /*ad30*/  FMUL.FTZ R8, R2.reuse, R144 ;  /* 0x0000009002087220 */ /* 0x040fe20000410000 */
[C---:B------:R-:W-:Y:S07]  /*ad40*/  FMUL.FTZ R9, R2.reuse, R145 ;  /* 0x0000009102097220 */ /* 0x040fee0000410000 */
[----:B------:R2:W-:Y:S01]  /*ad50*/  MUFU.EX2 R214, R6 ;  /* 0x0000000600d67308 */ /* 0x0005e20000000800 */
[----:B------:R-:W-:Y:S01]  /*ad60*/  FMUL.FTZ R12, R2, R152 ;  /* 0x00000098020c7220 */ /* 0x000fe20000410000 */
[C---:B----4-:R-:W-:Y:S01]  /*ad70*/  FMUL.FTZ R10, R0.reuse, R146 ;  /* 0x00000092000a7220 */ /* 0x050fe20000410000 */
[----:B------:R-:W-:Y:S01]  /*ad80*/  FMUL.FTZ R11, R0, R147 ;  /* 0x00000093000b7220 */ /* 0x000fe20000410000 */
[----:B------:R-:W-:Y:S01]  /*ad90*/  FMUL.FTZ R13, R2, R153 ;  /* 0x00000099020d7220 */ /* 0x000fe20000410000 */
[----:B------:R-:W-:Y:S01]  /*ada0*/  FMUL.FTZ R14, R0, R154 ;  /* 0x0000009a000e7220 */ /* 0x000fe20000410000 */
[--C-:B-1----:R-:W-:Y:S01]  /*adb0*/  FFMA.FTZ R4, R220, UR4, -R143.reuse ;  /* 0x00000004dc047c23 */ /* 0x102fe2000801088f */
[----:B------:R-:W-:Y:S01]  /*adc0*/  FMUL.FTZ R15, R0, R155 ;  /* 0x0000009b000f7220 */ /* 0x000fe20000410000 */
[----:B------:R-:W-:Y:S01]  /*add0*/  IADD3 R220, PT, PT, R228, 0xc040, RZ ;  /* 0x0000c040e4dc7810 */ /* 0x000fe20007ffe0ff */
[----:B------:R-:W-:Y:S01]  /*ade0*/  FMUL.FTZ R24, R2, R164 ;  /* 0x000000a402187220 */ /* 0x000fe20000410000 */
[--C-:B--2---:R-:W-:Y:S01]  /*adf0*/  FFMA.FTZ R5, R212, UR4, -R138.reuse ;  /* 0x00000004d4057c23 */ /* 0x104fe2000801088a */
[----:B------:R1:W-:Y:S01]  /*ae00*/  MUFU.EX2 R233, R4 ;  /* 0x0000000400e97308 */ /* 0x0003e20000000800 */
[----:B------:R-:W-:Y:S01]  /*ae10*/  FMUL.FTZ R25, R2, R165 ;  /* 0x000000a502197220 */ /* 0x000fe20000410000 */
[C---:B------:R-:W-:Y:S01]  /*ae20*/  FMUL.FTZ R27, R0.reuse, R167 ;  /* 0x000000a7001b7220 */ /* 0x040fe20000410000 */
[----:B------:R-:W-:Y:S07]  /*ae30*/  FMUL.FTZ R6, R3, R150 ;  /* 0x0000009603067220 */ /* 0x000fee0000410000 */
[----:B------:R2:W-:Y:S01]  /*ae40*/  MUFU.EX2 R232, R5 ;  /* 0x0000000500e87308 */ /* 0x0005e20000000800 */
[C---:B------:R-:W-:Y:S01]  /*ae50*/  FMUL.FTZ R30, R0.reuse, R170 ;  /* 0x000000aa001e7220 */ /* 0x040fe20000410000 */
[C---:B------:R-:W-:Y:S01]  /*ae60*/  FMUL.FTZ R31, R0.reuse, R171 ;  /* 0x000000ab001f7220 */ /* 0x040fe20000410000 */
[----:B------:R-:W-:Y:S01]  /*ae70*/  FMUL.FTZ R42, R0, R182 ;  /* 0x000000b6002a7220 */ /* 0x000fe20000410000 */
[----:B------:R-:W-:Y:S01]  /*ae80*/  MOV R167, R40 ;  /* 0x0000002800a77202 */ /* 0x000fe20000000f00 */
[----:B------:R-:W-:Y:S01]  /*ae90*/  FMUL.FTZ R40, R2, R180 ;  /* 0x000000b402287220 */ /* 0x000fe20000410000 */
[----:B------:R-:W-:Y:S01]  /*aea0*/  MOV R182, R43 ;  /* 0x0000002b00b67202 */ /* 0x000fe20000000f00 */
[----:B------:R-:W-:Y:S01]  /*aeb0*/  FMUL.FTZ R43, R0, R183 ;  /* 0x000000b7002b7220 */ /* 0x000fe20000410000 */
[----:B------:R-:W-:Y:S01]  /*aec0*/  MOV R173, R44 ;  /* 0x0000002c00ad7202 */ /* 0x000fe20000000f00 */
[C---:B------:R-:W-:Y:S01]  /*aed0*/  FMUL.FTZ R44, R2.reuse, R184 ;  /* 0x000000b8022c7220 */ /* 0x040fe20000410000 */
[----:B-1----:R-:W-:Y:S01]  /*aee0*/  FFMA.FTZ R4, R213, UR4, -R138 ;  /* 0x00000004d5047c23 */ /* 0x002fe2000801088a */
[----:B------:R-:W-:Y:S01]  /*aef0*/  MOV R174, R45 ;  /* 0x0000002d00ae7202 */ /* 0x000fe20000000f00 */
[----:B------:R-:W-:Y:S01]  /*af00*/  FMUL.FTZ R45, R2, R185 ;  /* 0x000000b9022d7220 */ /* 0x000fe20000410000 */
[----:B------:R-:W-:Y:S01]  /*af10*/  MOV R185, R51 ;  /* 0x0000003300b97202 */ /* 0x000fe20000000f00 */
[----:B--2---:R-:W-:Y:S01]  /*af20*/  FFMA.FTZ R5, R215, UR4, -R143 ;  /* 0x00000004d7057c23 */ /* 0x004fe2000801088f */
[----:B------:R1:W2:Y:S01]  /*af30*/  MUFU.EX2 R237, R4 ;  /* 0x0000000400ed7308 */ /* 0x0002a20000000800 */
[C---:B------:R-:W-:Y:S01]  /*af40*/  FMUL.FTZ R51, R3.reuse, R191 ;  /* 0x000000bf03337220 */ /* 0x040fe20000410000 */
[----:B------:R-:W-:Y:S01]  /*af50*/  LDSM.16.MT88.4 R156, [R228+0xe000] ;  /* 0x00e00000e49c783b */ /* 0x000fe20000004200 */
[----:B------:R-:W-:Y:S07]  /*af60*/  MOV R165, R59 ;  /* 0x0000003b00a57202 */ /* 0x000fee0000000f00 */
[----:B------:R4:W-:Y:S01]  /*af70*/  MUFU.EX2 R7, R5 ;  /* 0x0000000500077308 */ /* 0x0009e20000000800 */
[----:B------:R-:W-:Y:S01]  /*af80*/  MOV R183, R58 ;  /* 0x0000003a00b77202 */ /* 0x000fe20000000f00 */
[----:B------:R-:W-:Y:S01]  /*af90*/  FMUL.FTZ R58, R0, R198 ;  /* 0x000000c6003a7220 */ /* 0x000fe20000410000 */
[----:B------:R-:W-:Y:S01]  /*afa0*/  MOV R184, R56 ;  /* 0x0000003800b87202 */ /* 0x000fe20000000f00 */
[----:B------:R-:W-:Y:S01]  /*afb0*/  FMUL.FTZ R56, R2, R196 ;  /* 0x000000c402387220 */ /* 0x000fe20000410000 */
[----:B------:R-:W-:Y:S01]  /*afc0*/  FMUL.FTZ R59, R0, R199 ;  /* 0x000000c7003b7220 */ /* 0x000fe20000410000 */
[----:B------:R-:W-:Y:S01]  /*afd0*/  MOV R170, R67 ;  /* 0x0000004300aa7202 */ /* 0x000fe20000000f00 */
[C---:B------:R-:W-:Y:S01]  /*afe0*/  FMUL.FTZ R67, R3.reuse, R207 ;  /* 0x000000cf03437220 */ /* 0x040fe20000410000 */
[----:B------:R-:W-:Y:S01]  /*aff0*/  MOV R171, R66 ;  /* 0x0000004200ab7202 */ /* 0x000fe20000000f00 */
[----:B------:R-:W-:Y:S01]  /*b000*/  FMUL.FTZ R66, R3, R206 ;  /* 0x000000ce03427220 */ /* 0x000fe20000410000 */
[--C-:B-1----:R-:W-:Y:S01]  /*b010*/  FFMA.FTZ R4, R240, UR4, -R208.reuse ;  /* 0x00000004f0047c23 */ /* 0x102fe200080108d0 */
[----:B--2---:R-:W-:Y:S01]  /*b020*/  F2FP.F16.F32.PACK_AB R150, R237, R232 ;  /* 0x000000e8ed96723e */ /* 0x004fe200000000ff */
[----:B------:R-:W-:Y:S01]  /*b030*/  FMUL.FTZ R68, R132, R68 ;  /* 0x0000004484447220 */ /* 0x000fe20000410000 */
[----:B------:R-:W-:Y:S01]  /*b040*/  MOV R240, R26 ;  /* 0x0000001a00f07202 */ /* 0x000fe20000000f00 */
[--C-:B----4-:R-:W-:Y:S01]  /*b050*/  FFMA.FTZ R5, R225, UR4, -R209.reuse ;  /* 0x00000004e1057c23 */ /* 0x110fe200080108d1 */
[----:B------:R1:W2:Y:S01]  /*b060*/  MUFU.EX2 R213, R4 ;  /* 0x0000000400d57308 */ /* 0x0002a20000000800 */
[----:B------:R-:W-:Y:S01]  /*b070*/  FMUL.FTZ R26, R0, R166 ;  /* 0x000000a6001a7220 */ /* 0x000fe20000410000 */
[----:B------:R-:W-:Y:S01]  /*b080*/  MOV R166, R61 ;  /* 0x0000003d00a67202 */ /* 0x000fe20000000f00 */
[----:B------:R-:W-:Y:S07]  /*b090*/  FMUL.FTZ R61, R2, R201 ;  /* 0x000000c9023d7220 */ /* 0x000fee0000410000 */
[----:B------:R4:W-:Y:S01]  /*b0a0*/  MUFU.EX2 R212, R5 ;  /* 0x0000000500d47308 */ /* 0x0009e20000000800 */
[----:B------:R-:W-:Y:S01]  /*b0b0*/  MOV R164, R240 ;  /* 0x000000f000a47202 */ /* 0x000fe20000000f00 */
[C---:B------:R-:W-:Y:S01]  /*b0c0*/  FMUL.FTZ R69, R132.reuse, R69 ;  /* 0x0000004584457220 */ /* 0x040fe20000410000 */
[----:B------:R-:W-:Y:S01]  /*b0d0*/  MOV R240, R65 ;  /* 0x0000004100f07202 */ /* 0x000fe20000000f00 */
[----:B------:R-:W-:Y:S01]  /*b0e0*/  FMUL.FTZ R65, R132, R205 ;  /* 0x000000cd84417220 */ /* 0x000fe20000410000 */
[C---:B------:R-:W-:Y:S01]  /*b0f0*/  FMUL.FTZ R70, R3.reuse, R70 ;  /* 0x0000004603467220 */ /* 0x040fe20000410000 */
[----:B------:R-:W-:Y:S01]  /*b100*/  FMUL.FTZ R71, R3, R71 ;  /* 0x0000004703477220 */ /* 0x000fe20000410000 */
[C---:B------:R-:W-:Y:S01]  /*b110*/  FMUL.FTZ R72, R2.reuse, R72 ;  /* 0x0000004802487220 */ /* 0x040fe20000410000 */
[----:B------:R-:W-:Y:S01]  /*b120*/  FMUL.FTZ R73, R2, R73 ;  /* 0x0000004902497220 */ /* 0x000fe20000410000 */
[----:B------:R-:W-:Y:S01]  /*b130*/  FMUL.FTZ R74, R0, R74 ;  /* 0x0000004a004a7220 */ /* 0x000fe20000410000 */
[--C-:B-1----:R-:W-:Y:S01]  /*b140*/  FFMA.FTZ R4, R224, UR4, -R209.reuse ;  /* 0x00000004e0047c23 */ /* 0x102fe200080108d1 */
[----:B--2---:R-:W-:Y:S01]  /*b150*/  F2FP.F16.F32.PACK_AB R144, R214, R213 ;  /* 0x000000d5d690723e */ /* 0x004fe200000000ff */
[----:B------:R-:W-:Y:S01]  /*b160*/  FMUL.FTZ R75, R0, R75 ;  /* 0x0000004b004b7220 */ /* 0x000fe20000410000 */
[C---:B------:R-:W-:Y:S01]  /*b170*/  FMUL.FTZ R76, R2.reuse, R76 ;  /* 0x0000004c024c7220 */ /* 0x040fe20000410000 */
[--C-:B----4-:R-:W-:Y:S01]  /*b180*/  FFMA.FTZ R5, R241, UR4, -R208.reuse ;  /* 0x00000004f1057c23 */ /* 0x110fe200080108d0 */
[----:B------:R1:W2:Y:S01]  /*b190*/  MUFU.EX2 R215, R4 ;  /* 0x0000000400d77308 */ /* 0x0002a20000000800 */
[----:B------:R-:W-:Y:S01]  /*b1a0*/  MOV R241, R28 ;  /* 0x0000001c00f17202 */ /* 0x000fe20000000f00 */
[C---:B------:R-:W-:Y:S01]  /*b1b0*/  FMUL.FTZ R28, R2.reuse, R168 ;  /* 0x000000a8021c7220 */ /* 0x040fe20000410000 */
[----:B------:R-:W-:Y:S07]  /*b1c0*/  MOV R168, R41 ;  /* 0x0000002900a87202 */ /* 0x000fee0000000f00 */
[----:B------:R4:W-:Y:S01]  /*b1d0*/  MUFU.EX2 R224, R5 ;  /* 0x0000000500e07308 */ /* 0x0009e20000000800 */
[C---:B------:R-:W-:Y:S01]  /*b1e0*/  FMUL.FTZ R41, R2.reuse, R181 ;  /* 0x000000b502297220 */ /* 0x040fe20000410000 */
[----:B------:R-:W-:Y:S01]  /*b1f0*/  MOV R181, R60 ;  /* 0x0000003c00b57202 */ /* 0x000fe20000000f00 */
[C---:B------:R-:W-:Y:S01]  /*b200*/  FMUL.FTZ R60, R2.reuse, R200 ;  /* 0x000000c8023c7220 */ /* 0x040fe20000410000 */
[----:B------:R-:W-:Y:S01]  /*b210*/  FMUL.FTZ R77, R2, R77 ;  /* 0x0000004d024d7220 */ /* 0x000fe20000410000 */
[C---:B------:R-:W-:Y:S01]  /*b220*/  FMUL.FTZ R78, R0.reuse, R78 ;  /* 0x0000004e004e7220 */ /* 0x040fe20000410000 */
[----:B------:R-:W-:Y:S01]  /*b230*/  FMUL.FTZ R79, R0, R79 ;  /* 0x0000004f004f7220 */ /* 0x000fe20000410000 */
[C---:B------:R-:W-:Y:S01]  /*b240*/  FMUL.FTZ R80, R132.reuse, R80 ;  /* 0x0000005084507220 */ /* 0x040fe20000410000 */
[----:B------:R-:W-:Y:S01]  /*b250*/  FMUL.FTZ R81, R132, R81 ;  /* 0x0000005184517220 */ /* 0x000fe20000410000 */
[----:B------:R-:W-:Y:S01]  /*b260*/  FMUL.FTZ R82, R3, R82 ;  /* 0x0000005203527220 */ /* 0x000fe20000410000 */
[----:B-1----:R-:W-:Y:S01]  /*b270*/  FFMA.FTZ R4, R227, UR4, -R208 ;  /* 0x00000004e3047c23 */ /* 0x002fe200080108d0 */
[----:B------:R-:W-:Y:S01]  /*b280*/  MOV R227, R7 ;  /* 0x0000000700e37202 */ /* 0x000fe20000000f00 */
[--C-:B------:R-:W-:Y:S01]  /*b290*/  FFMA.FTZ R7, R242, UR4, -R209.reuse ;  /* 0x00000004f2077c23 */ /* 0x100fe200080108d1 */
[----:B--2---:R-:W-:Y:S01]  /*b2a0*/  F2FP.F16.F32.PACK_AB R145, R215, R212 ;  /* 0x000000d4d791723e */ /* 0x004fe200000000ff */
[--C-:B----4-:R-:W-:Y:S01]  /*b2b0*/  FFMA.FTZ R5, R226, UR4, -R209.reuse ;  /* 0x00000004e2057c23 */ /* 0x110fe200080108d1 */
[----:B------:R1:W2:Y:S01]  /*b2c0*/  MUFU.EX2 R236, R4 ;  /* 0x0000000400ec7308 */ /* 0x0002a20000000800 */
[----:B------:R-:W-:Y:S01]  /*b2d0*/  MOV R242, R49 ;  /* 0x0000003100f27202 */ /* 0x000fe20000000f00 */
[----:B------:R-:W-:Y:S01]  /*b2e0*/  FMUL.FTZ R49, R132, R189 ;  /* 0x000000bd84317220 */ /* 0x000fe20000410000 */
[----:B------:R-:W-:Y:S07]  /*b2f0*/  MOV R226, R57 ;  /* 0x0000003900e27202 */ /* 0x000fee0000000f00 */
[----:B------:R4:W-:Y:S01]  /*b300*/  MUFU.EX2 R223, R5 ;  /* 0x0000000500df7308 */ /* 0x0009e20000000800 */
[----:B------:R-:W-:Y:S01]  /*b310*/  FMUL.FTZ R57, R2, R197 ;  /* 0x000000c502397220 */ /* 0x000fe20000410000 */
[C---:B------:R-:W-:Y:S01]  /*b320*/  FMUL.FTZ R83, R3.reuse, R83 ;  /* 0x0000005303537220 */ /* 0x040fe20000410000 */
[C---:B------:R-:W-:Y:S07]  /*b330*/  FMUL.FTZ R84, R132.reuse, R84 ;  /* 0x0000005484547220 */ /* 0x040fee0000410000 */
[----:B------:R3:W3:Y:S01]  /*b340*/  MUFU.EX2 R235, R7 ;  /* 0x0000000700eb7308 */ /* 0x0006e20000000800 */
[----:B------:R-:W-:Y:S01]  /*b350*/  FMUL.FTZ R85, R132, R85 ;  /* 0x0000005584557220 */ /* 0x000fe20000410000 */
[C---:B------:R-:W-:Y:S01]  /*b360*/  FMUL.FTZ R86, R3.reuse, R86 ;  /* 0x0000005603567220 */ /* 0x040fe20000410000 */
[----:B------:R-:W-:Y:S01]  /*b370*/  FMUL.FTZ R87, R3, R87 ;  /* 0x0000005703577220 */ /* 0x000fe20000410000 */
[C---:B------:R-:W-:Y:S01]  /*b380*/  FMUL.FTZ R88, R2.reuse, R88 ;  /* 0x0000005802587220 */ /* 0x040fe20000410000 */
[----:B------:R-:W-:Y:S01]  /*b390*/  FMUL.FTZ R89, R2, R89 ;  /* 0x0000005902597220 */ /* 0x000fe20000410000 */
[----:B-1----:R-:W-:Y:S01]  /*b3a0*/  FMUL.FTZ R4, R132, R148 ;  /* 0x0000009484047220 */ /* 0x002fe20000410000 */
[----:B------:R-:W-:Y:S01]  /*b3b0*/  F2FP.F16.F32.PACK_AB R148, R221, R222 ;  /* 0x000000dedd94723e */ /* 0x000fe200000000ff */
[----:B------:R-:W-:Y:S01]  /*b3c0*/  FMUL.FTZ R90, R0, R90 ;  /* 0x0000005a005a7220 */ /* 0x000fe20000410000 */
[----:B--2---:R-:W-:Y:S01]  /*b3d0*/  F2FP.F16.F32.PACK_AB R146, R236, R224 ;  /* 0x000000e0ec92723e */ /* 0x004fe200000000ff */
[----:B----4-:R-:W-:Y:S01]  /*b3e0*/  FMUL.FTZ R5, R132, R149 ;  /* 0x0000009584057220 */ /* 0x010fe20000410000 */
[----:B------:R-:W-:Y:S01]  /*b3f0*/  F2FP.F16.F32.PACK_AB R149, R233, R219 ;  /* 0x000000dbe995723e */ /* 0x000fe200000000ff */
[----:B------:R-:W-:Y:S01]  /*b400*/  FMUL.FTZ R91, R0, R91 ;  /* 0x0000005b005b7220 */ /* 0x000fe20000410000 */
[C---:B------:R-:W-:Y:S01]  /*b410*/  FMUL.FTZ R92, R2.reuse, R92 ;  /* 0x0000005c025c7220 */ /* 0x040fe20000410000 */
[----:B---3--:R-:W-:Y:S01]  /*b420*/  FMUL.FTZ R7, R3, R151 ;  /* 0x0000009703077220 */ /* 0x008fe20000410000 */
[----:B------:R-:W-:Y:S01]  /*b430*/  F2FP.F16.F32.PACK_AB R151, R227, R230 ;  /* 0x000000e6e397723e */ /* 0x000fe200000000ff */
[----:B------:R-:W-:Y:S01]  /*b440*/  FMUL.FTZ R93, R2, R93 ;  /* 0x0000005d025d7220 */ /* 0x000fe20000410000 */
[----:B------:R-:W-:Y:S01]  /*b450*/  F2FP.F16.F32.PACK_AB R147, R235, R223 ;  /* 0x000000dfeb93723e */ /* 0x000fe200000000ff */
[C---:B------:R-:W-:Y:S01]  /*b460*/  FMUL.FTZ R94, R0.reuse, R94 ;  /* 0x0000005e005e7220 */ /* 0x040fe20000410000 */
[----:B------:R-:W-:Y:S01]  /*b470*/  FMUL.FTZ R95, R0, R95 ;  /* 0x0000005f005f7220 */ /* 0x000fe20000410000 */
[C---:B------:R-:W-:Y:S01]  /*b480*/  FMUL.FTZ R96, R132.reuse, R96 ;  /* 0x0000006084607220 */ /* 0x040fe20000410000 */
[C---:B------:R-:W-:Y:S01]  /*b490*/  FMUL.FTZ R97, R132.reuse, R97 ;  /* 0x0000006184617220 */ /* 0x040fe20000410000 */
[-C--:B------:R-:W-:Y:S05]  /*b4a0*/  HMMA.16816.F32 R4, R148, R20.reuse, R4 ;  /* 0x000000149404723c */ /* 0x080fea0000001804 */
[C---:B------:R-:W-:Y:S01]  /*b4b0*/  FMUL.FTZ R98, R3.reuse, R98 ;  /* 0x0000006203627220 */ /* 0x040fe20000410000 */
[C---:B------:R-:W-:Y:S01]  /*b4c0*/  FMUL.FTZ R99, R3.reuse, R99 ;  /* 0x0000006303637220 */ /* 0x040fe20000410000 */
[C---:B------:R-:W-:Y:S01]  /*b4d0*/  FMUL.FTZ R100, R132.reuse, R100 ;  /* 0x0000006484647220 */ /* 0x040fe20000410000 */
[C---:B------:R-:W-:Y:S04]  /*b4e0*/  HMMA.16816.F32 R8, R144.reuse, R20, R8 ;  /* 0x000000149008723c */ /* 0x040fe80000001808 */
[C---:B------:R-:W-:Y:S01]  /*b4f0*/  FMUL.FTZ R20, R132.reuse, R160 ;  /* 0x000000a084147220 */ /* 0x040fe20000410000 */
[----:B------:R-:W-:Y:S01]  /*b500*/  FMUL.FTZ R21, R132, R161 ;  /* 0x000000a184157220 */ /* 0x000fe20000410000 */
[----:B------:R-:W-:Y:S01]  /*b510*/  MOV R161, R46 ;  /* 0x0000002e00a17202 */ /* 0x000fe20000000f00 */
[----:B------:R-:W-:Y:S01]  /*b520*/  FMUL.FTZ R46, R0, R186 ;  /* 0x000000ba002e7220 */ /* 0x000fe20000410000 */
[-C--:B------:R-:W-:Y:S03]  /*b530*/  HMMA.16816.F32 R12, R144, R22.reuse, R12 ;  /* 0x00000016900c723c */ /* 0x080fe6000000180c */
[----:B------:R-:W-:Y:S01]  /*b540*/  FMUL.FTZ R101, R132, R101 ;  /* 0x0000006584657220 */ /* 0x000fe20000410000 */
[C---:B------:R-:W-:Y:S01]  /*b550*/  FMUL.FTZ R102, R3.reuse, R102 ;  /* 0x0000006603667220 */ /* 0x040fe20000410000 */
[C---:B------:R-:W-:Y:S01]  /*b560*/  FMUL.FTZ R103, R3.reuse, R103 ;  /* 0x0000006703677220 */ /* 0x040fe20000410000 */
[C---:B------:R-:W-:Y:S01]  /*b570*/  FMUL.FTZ R104, R2.reuse, R104 ;  /* 0x0000006802687220 */ /* 0x040fe20000410000 */
[----:B------:R-:W-:Y:S01]  /*b580*/  FMUL.FTZ R105, R2, R105 ;  /* 0x0000006902697220 */ /* 0x000fe20000410000 */
[C---:B------:R-:W-:Y:S04]  /*b590*/  HMMA.16816.F32 R16, R148.reuse, R22, R16 ;  /* 0x000000169410723c */ /* 0x040fe80000001810 */
[C---:B------:R-:W-:Y:S01]  /*b5a0*/  FMUL.FTZ R22, R3.reuse, R162 ;  /* 0x000000a203167220 */ /* 0x040fe20000410000 */
[C---:B------:R-:W-:Y:S01]  /*b5b0*/  FMUL.FTZ R23, R3.reuse, R163 ;  /* 0x000000a303177220 */ /* 0x040fe20000410000 */
[----:B------:R-:W-:Y:S01]  /*b5c0*/  MOV R163, R137 ;  /* 0x0000008900a37202 */ /* 0x000fe20000000f00 */
[C---:B------:R-:W-:Y:S01]  /*b5d0*/  FMUL.FTZ R106, R0.reuse, R106 ;  /* 0x0000006a006a7220 */ /* 0x040fe20000410000 */
[----:B------:R-:W-:Y:S01]  /*b5e0*/  MOV R162, R50 ;  /* 0x0000003200a27202 */ /* 0x000fe20000000f00 */
        /* <DEDUP_REMOVED lines=11> */
[----:B------:R-:W-:Y:S01]  /*b6a0*/  FMUL.FTZ R37, R132, R177 ;  /* 0x000000b184257220 */ /* 0x000fe20000410000 */
[----:B------:R-:W-:Y:S01]  /*b6b0*/  MOV R186, R47 ;  /* 0x0000002f00ba7202 */ /* 0x000fe20000000f00 */
[----:B------:R-:W-:Y:S01]  /*b6c0*/  FMUL.FTZ R47, R0, R187 ;  /* 0x000000bb002f7220 */ /* 0x000fe20000410000 */
[----:B------:R-:W-:Y:S01]  /*b6d0*/  MOV R187, R48 ;  /* 0x0000003000bb7202 */ /* 0x000fe20000000f00 */
[----:B------:R-:W-:Y:S01]  /*b6e0*/  FMUL.FTZ R48, R132, R188 ;  /* 0x000000bc84307220 */ /* 0x000fe20000410000 */
[----:B------:R-:W-:Y:S01]  /*b6f0*/  MOV R176, R63 ;  /* 0x0000003f00b07202 */ /* 0x000fe20000000f00 */
[----:B------:R-:W-:Y:S01]  /*b700*/  FMUL.FTZ R63, R0, R203 ;  /* 0x000000cb003f7220 */ /* 0x000fe20000410000 */
[----:B------:R-:W-:Y:S01]  /*b710*/  MOV R177, R64 ;  /* 0x0000004000b17202 */ /* 0x000fe20000000f00 */
[----:B------:R-:W-:Y:S01]  /*b720*/  FMUL.FTZ R64, R132, R204 ;  /* 0x000000cc84407220 */ /* 0x000fe20000410000 */
[----:B------:R-:W-:Y:S01]  /*b730*/  FFMA.FTZ R160, R250, UR4, -R138 ;  /* 0x00000004faa07c23 */ /* 0x000fe2000801088a */
        /* <DEDUP_REMOVED lines=8> */
[----:B------:R-:W-:Y:S01]  /*b7c0*/  FMUL.FTZ R122, R0, R122 ;  /* 0x0000007a007a7220 */ /* 0x000fe20000410000 */
[----:B------:R-:W-:Y:S01]  /*b7d0*/  @P0 IADD3 R220, PT, PT, R29, -0x40, RZ ;  /* 0xffffffc01ddc0810 */ /* 0x000fe20007ffe0ff */
[----:B------:R-:W-:Y:S01]  /*b7e0*/  FMUL.FTZ R29, R2, R169 ;  /* 0x000000a9021d7220 */ /* 0x000fe20000410000 */
[----:B------:R-:W-:Y:S01]  /*b7f0*/  FMUL.FTZ R123, R0, R123 ;  /* 0x0000007b007b7220 */ /* 0x000fe20000410000 */
[C---:B------:R-:W-:Y:S01]  /*b800*/  FMUL.FTZ R124, R2.reuse, R124 ;  /* 0x0000007c027c7220 */ /* 0x040fe20000410000 */
[----:B------:R-:W-:Y:S01]  /*b810*/  IADD3 R137, PT, PT, R231, R220, RZ ;  /* 0x000000dce7897210 */ /* 0x000fe20007ffe0ff */
[----:B------:R-:W1:Y:S01]  /*b820*/  LDSM.16.MT88.4 R52, [R220] ;  /* 0x00000000dc34783b */ /* 0x000e620000004200 */
[----:B------:R-:W-:Y:S01]  /*b830*/  FMUL.FTZ R125, R2, R125 ;  /* 0x0000007d027d7220 */ /* 0x000fe20000410000 */
[C---:B------:R-:W-:Y:S01]  /*b840*/  FMUL.FTZ R126, R0.reuse, R126 ;  /* 0x0000007e007e7220 */ /* 0x040fe20000410000 */
[-C--:B------:R-:W-:Y:S03]  /*b850*/  HMMA.16816.F32 R28, R144, R38.reuse, R28 ;  /* 0x00000026901c723c */ /* 0x080fe6000000181c */
[----:B------:R-:W-:Y:S01]  /*b860*/  FMUL.FTZ R127, R0, R127 ;  /* 0x0000007f007f7220 */ /* 0x000fe20000410000 */
[C---:B------:R-:W-:Y:S01]  /*b870*/  FMUL.FTZ R128, R132.reuse, R128 ;  /* 0x0000008084807220 */ /* 0x040fe20000410000 */
[----:B------:R-:W2:Y:S01]  /*b880*/  LDSM.16.MT88.4 R152, [R137] ;  /* 0x000000008998783b */ /* 0x000ea20000004200 */
[----:B------:R-:W-:Y:S01]  /*b890*/  FMUL.FTZ R129, R132, R129 ;  /* 0x0000008184817220 */ /* 0x000fe20000410000 */
[C---:B------:R-:W-:Y:S01]  /*b8a0*/  FMUL.FTZ R130, R3.reuse, R130 ;  /* 0x0000008203827220 */ /* 0x040fe20000410000 */
[C---:B------:R-:W-:Y:S04]  /*b8b0*/  HMMA.16816.F32 R32, R148.reuse, R38, R32 ;  /* 0x000000269420723c */ /* 0x040fe80000001820 */
[C---:B------:R-:W-:Y:S01]  /*b8c0*/  FMUL.FTZ R38, R3.reuse, R178 ;  /* 0x000000b203267220 */ /* 0x040fe20000410000 */
[C---:B------:R-:W-:Y:S01]  /*b8d0*/  FMUL.FTZ R39, R3.reuse, R179 ;  /* 0x000000b303277220 */ /* 0x040fe20000410000 */
[----:B------:R-:W-:Y:S01]  /*b8e0*/  MOV R178, R234 ;  /* 0x000000ea00b27202 */ /* 0x000fe20000000f00 */
[----:B------:R-:W-:Y:S01]  /*b8f0*/  FMUL.FTZ R131, R3, R131 ;  /* 0x0000008303837220 */ /* 0x000fe20000410000 */
[----:B------:R-:W-:Y:S01]  /*b900*/  MOV R179, R239 ;  /* 0x000000ef00b37202 */ /* 0x000fe20000000f00 */
[--C-:B------:R-:W-:Y:S01]  /*b910*/  FFMA.FTZ R139, R139, UR4, -R209.reuse ;  /* 0x000000048b8b7c23 */ /* 0x100fe200080108d1 */
[----:B------:R-:W-:Y:S01]  /*b920*/  MOV R169, R62 ;  /* 0x0000003e00a97202 */ /* 0x000fe20000000f00 */
[----:B------:R-:W-:Y:S01]  /*b930*/  FMUL.FTZ R62, R0, R202 ;  /* 0x000000ca003e7220 */ /* 0x000fe20000410000 */
[----:B------:R3:W-:Y:S01]  /*b940*/  MUFU.EX2 R234, R160 ;  /* 0x000000a000ea7308 */ /* 0x0007e20000000800 */
[--C-:B------:R-:W-:Y:S01]  /*b950*/  FFMA.FTZ R142, R142, UR4, -R209.reuse ;  /* 0x000000048e8e7c23 */ /* 0x100fe200080108d1 */
[----:B------:R-:W-:Y:S01]  /*b960*/  FFMA.FTZ R141, R141, UR4, -R209 ;  /* 0x000000048d8d7c23 */ /* 0x000fe200080108d1 */
[--C-:B---3--:R-:W-:Y:S01]  /*b970*/  FFMA.FTZ R160, R244, UR4, -R143.reuse ;  /* 0x00000004f4a07c23 */ /* 0x108fe2000801088f */
[-C--:B-1----:R-:W-:Y:S06]  /*b980*/  HMMA.16816.F32 R36, R148, R52.reuse, R36 ;  /* 0x000000349424723c */ /* 0x082fec0000001824 */
[----:B------:R1:W-:Y:S02]  /*b990*/  MUFU.EX2 R225, R160 ;  /* 0x000000a000e17308 */ /* 0x0003e40000000800 */
[C---:B------:R-:W-:Y:S04]  /*b9a0*/  HMMA.16816.F32 R40, R144.reuse, R52, R40 ;  /* 0x000000349028723c */ /* 0x040fe80000001828 */
[C---:B------:R-:W-:Y:S01]  /*b9b0*/  FMUL.FTZ R52, R132.reuse, R192 ;  /* 0x000000c084347220 */ /* 0x040fe20000410000 */
[----:B------:R-:W-:Y:S01]  /*b9c0*/  FMUL.FTZ R53, R132, R193 ;  /* 0x000000c184357220 */ /* 0x000fe20000410000 */
[----:B------:R-:W-:Y:S01]  /*b9d0*/  MOV R193, R227 ;  /* 0x000000e300c17202 */ /* 0x000fe20000000f00 */
[----:B-1----:R-:W-:Y:S01]  /*b9e0*/  FFMA.FTZ R160, R186, UR4, -R208 ;  /* 0x00000004baa07c23 */ /* 0x002fe200080108d0 */
[-C--:B------:R-:W-:Y:S03]  /*b9f0*/  HMMA.16816.F32 R44, R144, R54.reuse, R44 ;  /* 0x00000036902c723c */ /* 0x080fe6000000182c */
[----:B------:R-:W-:Y:S01]  /*ba00*/  MOV R186, R185 ;  /* 0x000000b900ba7202 */ /* 0x000fe20000000f00 */
[----:B------:R-:W-:Y:S01]  /*ba10*/  MUFU.EX2 R203, R160 ;  /* 0x000000a000cb7308 */ /* 0x000fe20000000800 */
[----:B------:R-:W-:Y:S02]  /*ba20*/  MOV R185, R184 ;  /* 0x000000b800b97202 */ /* 0x000fe40000000f00 */
[----:B------:R-:W-:Y:S01]  /*ba30*/  MOV R184, R183 ;  /* 0x000000b700b87202 */ /* 0x000fe20000000f00 */
[C---:B------:R-:W-:Y:S04]  /*ba40*/  HMMA.16816.F32 R48, R148.reuse, R54, R48 ;  /* 0x000000369430723c */ /* 0x040fe80000001830 */
[C---:B------:R-:W-:Y:S01]  /*ba50*/  FMUL.FTZ R54, R3.reuse, R194 ;  /* 0x000000c203367220 */ /* 0x040fe20000410000 */
[----:B------:R-:W-:Y:S01]  /*ba60*/  FMUL.FTZ R55, R3, R195 ;  /* 0x000000c303377220 */ /* 0x000fe20000410000 */
[----:B------:R-:W-:Y:S02]  /*ba70*/  MOV R183, R182 ;  /* 0x000000b600b77202 */ /* 0x000fe40000000f00 */
[----:B------:R-:W-:Y:S02]  /*ba80*/  MOV R182, R181 ;  /* 0x000000b500b67202 */ /* 0x000fe40000000f00 */
[----:B------:R-:W-:Y:S02]  /*ba90*/  MOV R181, R179 ;  /* 0x000000b300b57202 */ /* 0x000fe40000000f00 */
        /* <DEDUP_REMOVED lines=21> */
[----:B------:R-:W-:Y:S01]  /*bbf0*/  MUFU.EX2 R180, R157 ;  /* 0x0000009d00b47308 */ /* 0x000fe20000000800 */
[C---:B------:R-:W-:Y:S04]  /*bc00*/  HMMA.16816.F32 R112, R148.reuse, R158, R112 ;  /* 0x0000009e9470723c */ /* 0x040fe80000001870 */
[--C-:B------:R-:W-:Y:S01]  /*bc10*/  FFMA.FTZ R159, R247, UR4, -R143.reuse ;  /* 0x00000004f79f7c23 */ /* 0x100fe2000801088f */
[--C-:B------:R-:W-:Y:S01]  /*bc20*/  FFMA.FTZ R158, R243, UR4, -R138.reuse ;  /* 0x00000004f39e7c23 */ /* 0x100fe2000801088a */
[----:B--2---:R-:W-:Y:S03]  /*bc30*/  FFMA.FTZ R156, R245, UR4, -R138 ;  /* 0x00000004f59c7c23 */ /* 0x004fe6000801088a */
[----:B------:R-:W-:Y:S01]  /*bc40*/  MUFU.EX2 R202, R159 ;  /* 0x0000009f00ca7308 */ /* 0x000fe20000000800 */
[-C--:B-1----:R-:W-:Y:S09]  /*bc50*/  HMMA.16816.F32 R116, R148, R152.reuse, R116 ;  /* 0x000000989474723c */ /* 0x082ff20000001874 */
[----:B------:R-:W-:Y:S10]  /*bc60*/  MUFU.EX2 R239, R158 ;  /* 0x0000009e00ef7308 */ /* 0x000ff40000000800 */
[----:B------:R1:W-:Y:S01]  /*bc70*/  MUFU.EX2 R206, R156 ;  /* 0x0000009c00ce7308 */ /* 0x0003e20000000800 */
[C---:B------:R-:W-:Y:S04]  /*bc80*/  HMMA.16816.F32 R120, R144.reuse, R152, R120 ;  /* 0x000000989078723c */ /* 0x040fe80000001878 */
[--C-:B------:R-:W-:Y:S01]  /*bc90*/  FFMA.FTZ R153, R187, UR4, -R208.reuse ;  /* 0x00000004bb997c23 */ /* 0x100fe200080108d0 */
[----:B------:R-:W-:Y:S03]  /*bca0*/  FFMA.FTZ R152, R246, UR4, -R143 ;  /* 0x00000004f6987c23 */ /* 0x000fe6000801088f */
[-C--:B------:R-:W-:Y:S01]  /*bcb0*/  HMMA.16816.F32 R124, R144, R154.reuse, R124 ;  /* 0x0000009a907c723c */ /* 0x080fe2000000187c */
[----:B------:R2:W-:Y:S02]  /*bcc0*/  MUFU.EX2 R179, R153 ;  /* 0x0000009900b37308 */ /* 0x0005e40000000800 */
[--C-:B------:R-:W-:Y:S01]  /*bcd0*/  FFMA.FTZ R144, R184, UR4, -R208.reuse ;  /* 0x00000004b8907c23 */ /* 0x100fe200080108d0 */
[----:B------:R-:W-:Y:S01]  /*bce0*/  MOV R184, R183 ;  /* 0x000000b700b87202 */ /* 0x000fe20000000f00 */
[----:B-1----:R-:W1:Y:S06]  /*bcf0*/  LDSM.16.MT88.4 R156, [R228+0xc800] ;  /* 0x00c80000e49c783b */ /* 0x002e6c0000004200 */
[----:B------:R3:W4:Y:S01]  /*bd00*/  MUFU.EX2 R188, R152 ;  /* 0x0000009800bc7308 */ /* 0x0007220000000800 */
[----:B------:R-:W-:Y:S01]  /*bd10*/  FFMA.FTZ R145, R252, UR4, -R208 ;  /* 0x00000004fc917c23 */ /* 0x000fe200080108d0 */
[----:B------:R-:W-:Y:S08]  /*bd20*/  HMMA.16816.F32 R128, R148, R154, R128 ;  /* 0x0000009a9480723c */ /* 0x000ff00000001880 */
[----:B------:R4:W-:Y:S01]  /*bd30*/  MUFU.EX2 R204, R144 ;  /* 0x0000009000cc7308 */ /* 0x0009e20000000800 */
[--C-:B------:R-:W-:Y:S01]  /*bd40*/  FFMA.FTZ R146, R251, UR4, -R209.reuse ;  /* 0x00000004fb927c23 */ /* 0x100fe200080108d1 */
[----:B------:R-:W-:Y:S01]  /*bd50*/  MOV R183, R161 ;  /* 0x000000a100b77202 */ /* 0x000fe20000000f00 */
[--C-:B--2---:R-:W-:Y:S01]  /*bd60*/  FFMA.FTZ R153, R185, UR4, -R209.reuse ;  /* 0x00000004b9997c23 */ /* 0x104fe200080108d1 */
[----:B------:R-:W-:Y:S06]  /*bd70*/  MOV R185, R182 ;  /* 0x000000b600b97202 */ /* 0x000fec0000000f00 */
[----:B------:R2:W-:Y:S01]  /*bd80*/  MUFU.EX2 R205, R146 ;  /* 0x0000009200cd7308 */ /* 0x0005e20000000800 */
[----:B------:R-:W-:Y:S01]  /*bd90*/  MOV R182, R174 ;  /* 0x000000ae00b67202 */ /* 0x000fe20000000f00 */
[--C-:B------:R-:W-:Y:S01]  /*bda0*/  FFMA.FTZ R160, R183, UR4, -R138.reuse ;  /* 0x00000004b7a07c23 */ /* 0x100fe2000801088a */
[--C-:B---3--:R-:W-:Y:S01]  /*bdb0*/  FFMA.FTZ R152, R186, UR4, -R209.reuse ;  /* 0x00000004ba987c23 */ /* 0x108fe200080108d1 */
[----:B------:R-:W-:Y:S06]  /*bdc0*/  MOV R174, R162 ;  /* 0x000000a200ae7202 */ /* 0x000fec0000000f00 */
[----:B------:R-:W-:Y:S01]  /*bdd0*/  MUFU.EX2 R161, R153 ;  /* 0x0000009900a17308 */ /* 0x000fe20000000800 */
[----:B----4-:R-:W-:Y:S01]  /*bde0*/  F2FP.F16.F32.PACK_AB R147, R188, R225 ;  /* 0x000000e1bc93723e */ /* 0x010fe200000000ff */
[----:B------:R-:W-:Y:S01]  /*bdf0*/  FFMA.FTZ R144, R185, UR4, -R209 ;  /* 0x00000004b9907c23 */ /* 0x000fe200080108d1 */
[----:B------:R-:W-:Y:S07]  /*be00*/  F2FP.F16.F32.PACK_AB R148, R203, R179 ;  /* 0x000000b3cb94723e */ /* 0x000fee00000000ff */
[----:B------:R3:W4:Y:S10]  /*be10*/  MUFU.EX2 R197, R152 ;  /* 0x0000009800c57308 */ /* 0x0007340000000800 */
[----:B------:R1:W1:Y:S01]  /*be20*/  MUFU.EX2 R162, R145 ;  /* 0x0000009100a27308 */ /* 0x0002620000000800 */
[----:B--2---:R-:W-:Y:S09]  /*be30*/  F2FP.F16.F32.PACK_AB R146, R206, R239 ;  /* 0x000000efce92723e */ /* 0x004ff200000000ff */
[----:B------:R2:W2:Y:S01]  /*be40*/  MUFU.EX2 R192, R144 ;  /* 0x0000009000c07308 */ /* 0x0004a20000000800 */
[----:B---3--:R-:W3:Y:S01]  /*be50*/  LDSM.16.MT88.4 R152, [R229+0xc800] ;  /* 0x00c80000e598783b */ /* 0x008ee20000004200 */
[----:B----4-:R-:W-:Y:S02]  /*be60*/  F2FP.F16.F32.PACK_AB R149, R161, R197 ;  /* 0x000000c5a195723e */ /* 0x010fe400000000ff */
[----:B-1----:R-:W-:Y:S02]  /*be70*/  F2FP.F16.F32.PACK_AB R145, R202, R180 ;  /* 0x000000b4ca91723e */ /* 0x002fe400000000ff */
[----:B------:R-:W-:Y:S02]  /*be80*/  F2FP.F16.F32.PACK_AB R150, R162, R204 ;  /* 0x000000cca296723e */ /* 0x000fe400000000ff */
[----:B--2---:R-:W-:Y:S02]  /*be90*/  F2FP.F16.F32.PACK_AB R144, R199, R234 ;  /* 0x000000eac790723e */ /* 0x004fe400000000ff */
[----:B------:R-:W-:Y:S05]  /*bea0*/  F2FP.F16.F32.PACK_AB R151, R192, R205 ;  /* 0x000000cdc097723e */ /* 0x000fea00000000ff */
[-C--:B------:R-:W-:Y:S08]  /*beb0*/  HMMA.16816.F32 R4, R144, R156.reuse, R4 ;  /* 0x0000009c9004723c */ /* 0x080ff00000001804 */
        /* <DEDUP_REMOVED lines=31> */
[--C-:B------:R-:W-:Y:S01]  /*c0b0*/  FFMA.FTZ R156, R184, UR4, -R138.reuse ;  /* 0x00000004b89c7c23 */ /* 0x100fe2000801088a */
[--C-:B------:R-:W-:Y:S02]  /*c0c0*/  FFMA.FTZ R157, R182, UR4, -R143.reuse ;  /* 0x00000004b69d7c23 */ /* 0x100fe4000801088f */
[----:B------:R1:W-:Y:S01]  /*c0d0*/  MUFU.EX2 R182, R160 ;  /* 0x000000a000b67308 */ /* 0x0003e20000000800 */
[-C--:B------:R-:W-:Y:S09]  /*c0e0*/  HMMA.16816.F32 R108, R148, R158.reuse, R108 ;  /* 0x0000009e946c723c */ /* 0x080ff2000000186c */
[----:B------:R3:W4:Y:S10]  /*c0f0*/  MUFU.EX2 R187, R156 ;  /* 0x0000009c00bb7308 */ /* 0x0007340000000800 */
[----:B------:R4:W-:Y:S01]  /*c100*/  MUFU.EX2 R186, R157 ;  /* 0x0000009d00ba7308 */ /* 0x0009e20000000800 */
[C---:B------:R-:W-:Y:S04]  /*c110*/  HMMA.16816.F32 R112, R144.reuse, R158, R112 ;  /* 0x0000009e9070723c */ /* 0x040fe80000001870 */
[----:B------:R-:W-:Y:S01]  /*c120*/  FFMA.FTZ R158, R178, UR4, -R138 ;  /* 0x00000004b29e7c23 */ /* 0x000fe2000801088a */
[----:B-1----:R-:W-:Y:S01]  /*c130*/  FFMA.FTZ R160, R173, UR4, -R208 ;  /* 0x00000004ada07c23 */ /* 0x002fe200080108d0 */
[--C-:B------:R-:W-:Y:S01]  /*c140*/  FFMA.FTZ R173, R170, UR4, -R138.reuse ;  /* 0x00000004aaad7c23 */ /* 0x100fe2000801088a */
[--C-:B------:R-:W-:Y:S01]  /*c150*/  FFMA.FTZ R170, R166, UR4, -R143.reuse ;  /* 0x00000004a6aa7c23 */ /* 0x100fe2000801088f */
[-C--:B--2---:R-:W-:Y:S01]  /*c160*/  HMMA.16816.F32 R116, R144, R152.reuse, R116 ;  /* 0x000000989074723c */ /* 0x084fe20000001874 */
[----:B------:R-:W-:Y:S02]  /*c170*/  MUFU.EX2 R194, R158 ;  /* 0x0000009e00c27308 */ /* 0x000fe40000000800 */
[----:B---3--:R-:W-:Y:S08]  /*c180*/  FFMA.FTZ R156, R181, UR4, -R143 ;  /* 0x00000004b59c7c23 */ /* 0x008ff0000801088f */
[----:B------:R-:W-:Y:S01]  /*c190*/  MUFU.EX2 R248, R173 ;  /* 0x000000ad00f87308 */ /* 0x000fe20000000800 */
[----:B----4-:R-:W-:Y:S01]  /*c1a0*/  FFMA.FTZ R157, R177, UR4, -R138 ;  /* 0x00000004b19d7c23 */ /* 0x010fe2000801088a */
[C---:B------:R-:W-:Y:S08]  /*c1b0*/  HMMA.16816.F32 R120, R148.reuse, R152, R120 ;  /* 0x000000989478723c */ /* 0x040ff00000001878 */
[----:B------:R1:W-:Y:S01]  /*c1c0*/  MUFU.EX2 R178, R160 ;  /* 0x000000a000b27308 */ /* 0x0003e20000000800 */
[--C-:B------:R-:W-:Y:S09]  /*c1d0*/  FFMA.FTZ R152, R174, UR4, -R208.reuse ;  /* 0x00000004ae987c23 */ /* 0x100ff200080108d0 */
[----:B------:R2:W3:Y:S01]  /*c1e0*/  MUFU.EX2 R181, R156 ;  /* 0x0000009c00b57308 */ /* 0x0004e20000000800 */
[----:B------:R-:W-:Y:S01]  /*c1f0*/  FFMA.FTZ R153, R172, UR4, -R209 ;  /* 0x00000004ac997c23 */ /* 0x000fe200080108d1 */
[----:B------:R-:W-:Y:S01]  /*c200*/  FFMA.FTZ R172, R217, UR4, -R143 ;  /* 0x00000004d9ac7c23 */ /* 0x000fe2000801088f */
[-C--:B------:R-:W-:Y:S07]  /*c210*/  HMMA.16816.F32 R124, R148, R154.reuse, R124 ;  /* 0x0000009a947c723c */ /* 0x080fee000000187c */
[----:B------:R4:W-:Y:S01]  /*c220*/  MUFU.EX2 R185, R152 ;  /* 0x0000009800b97308 */ /* 0x0009e20000000800 */
[--C-:B------:R-:W-:Y:S01]  /*c230*/  FFMA.FTZ R149, R169, UR4, -R208.reuse ;  /* 0x00000004a9957c23 */ /* 0x100fe200080108d0 */
[----:B------:R-:W-:Y:S08]  /*c240*/  FFMA.FTZ R148, R168, UR4, -R209 ;  /* 0x00000004a8947c23 */ /* 0x000ff000080108d1 */
[----:B------:R3:W3:Y:S01]  /*c250*/  MUFU.EX2 R198, R157 ;  /* 0x0000009d00c67308 */ /* 0x0006e20000000800 */
[----:B------:R-:W-:Y:S01]  /*c260*/  MOV R217, R161 ;  /* 0x000000a100d97202 */ /* 0x000fe20000000f00 */
[----:B-1----:R-:W-:Y:S01]  /*c270*/  FFMA.FTZ R160, R163, UR4, -R208 ;  /* 0x00000004a3a07c23 */ /* 0x002fe200080108d0 */
[----:B------:R-:W-:Y:S07]  /*c280*/  HMMA.16816.F32 R128, R144, R154, R128 ;  /* 0x0000009a9080723c */ /* 0x000fee0000001880 */
[----:B------:R1:W-:Y:S01]  /*c290*/  MUFU.EX2 R201, R149 ;  /* 0x0000009500c97308 */ /* 0x0003e20000000800 */
[----:B--2---:R-:W-:Y:S09]  /*c2a0*/  FFMA.FTZ R156, R176, UR4, -R143 ;  /* 0x00000004b09c7c23 */ /* 0x004ff2000801088f */
[----:B------:R-:W-:Y:S01]  /*c2b0*/  MUFU.EX2 R183, R153 ;  /* 0x0000009900b77308 */ /* 0x000fe20000000800 */
[----:B------:R-:W-:Y:S01]  /*c2c0*/  F2FP.F16.F32.PACK_AB R144, R182, R187 ;  /* 0x000000bbb690723e */ /* 0x000fe200000000ff */
[----:B----4-:R-:W-:Y:S01]  /*c2d0*/  FFMA.FTZ R152, R164, UR4, -R209 ;  /* 0x00000004a4987c23 */ /* 0x010fe200080108d1 */
[----:B---3--:R-:W-:Y:S01]  /*c2e0*/  F2FP.F16.F32.PACK_AB R145, R181, R186 ;  /* 0x000000bab591723e */ /* 0x008fe200000000ff */
[----:B------:R-:W2:Y:S06]  /*c2f0*/  LDL.LU R164, [R1+0x34] ;  /* 0x0000340001a47983 */ /* 0x000eac0000300800 */
[----:B------:R-:W-:Y:S01]  /*c300*/  MUFU.EX2 R195, R156 ;  /* 0x0000009c00c37308 */ /* 0x000fe20000000800 */
[----:B------:R-:W-:Y:S01]  /*c310*/  FFMA.FTZ R157, R175, UR4, -R143 ;  /* 0x00000004af9d7c23 */ /* 0x000fe2000801088f */
[----:B------:R-:W-:Y:S01]  /*c320*/  F2FP.F16.F32.PACK_AB R146, R198, R194 ;  /* 0x000000c2c692723e */ /* 0x000fe200000000ff */
[----:B------:R-:W3:Y:S07]  /*c330*/  LDL.LU R163, [R1+0x30] ;  /* 0x0000300001a37983 */ /* 0x000eee0000300800 */
[----:B------:R4:W-:Y:S01]  /*c340*/  MUFU.EX2 R177, R152 ;  /* 0x0000009800b17308 */ /* 0x0009e20000000800 */
[----:B-1----:R-:W-:Y:S01]  /*c350*/  FFMA.FTZ R149, R165, UR4, -R209 ;  /* 0x00000004a5957c23 */ /* 0x002fe200080108d1 */
[--C-:B------:R-:W-:Y:S01]  /*c360*/  FFMA.FTZ R175, R216, UR4, -R138.reuse ;  /* 0x00000004d8af7c23 */ /* 0x100fe2000801088a */
[----:B------:R-:W3:Y:S07]  /*c370*/  LDL.LU R189, [R1+0x3c] ;  /* 0x00003c0001bd7983 */ /* 0x000eee0000300800 */
[----:B------:R-:W1:Y:S01]  /*c380*/  MUFU.EX2 R200, R157 ;  /* 0x0000009d00c87308 */ /* 0x000e620000000800 */
[----:B------:R-:W-:Y:S01]  /*c390*/  MOV R216, R162 ;  /* 0x000000a200d87202 */ /* 0x000fe20000000f00 */
[--C-:B------:R-:W-:Y:S01]  /*c3a0*/  FFMA.FTZ R174, R171, UR4, -R138.reuse ;  /* 0x00000004abae7c23 */ /* 0x100fe2000801088a */
[----:B------:R-:W3:Y:S07]  /*c3b0*/  LDL.LU R184, [R1+0x38] ;  /* 0x0000380001b87983 */ /* 0x000eee0000300800 */
[----:B------:R-:W1:Y:S01]  /*c3c0*/  MUFU.EX2 R196, R160 ;  /* 0x000000a000c47308 */ /* 0x000e620000000800 */
[--C-:B------:R-:W-:Y:S01]  /*c3d0*/  FFMA.FTZ R171, R167, UR4, -R143.reuse ;  /* 0x00000004a7ab7c23 */ /* 0x100fe2000801088f */
[----:B------:R-:W-:Y:S01]  /*c3e0*/  FFMA.FTZ R138, R211, UR4, -R138 ;  /* 0x00000004d38a7c23 */ /* 0x000fe2000801088a */
[----:B------:R-:W-:Y:S07]  /*c3f0*/  FFMA.FTZ R143, R210, UR4, -R143 ;  /* 0x00000004d28f7c23 */ /* 0x000fee000801088f */
[----:B------:R1:W-:Y:S01]  /*c400*/  MUFU.EX2 R252, R148 ;  /* 0x0000009400fc7308 */ /* 0x0003e20000000800 */
[----:B------:R-:W-:Y:S01]  /*c410*/  MOV R210, R188 ;  /* 0x000000bc00d27202 */ /* 0x000fe20000000f00 */
[----:B----4-:R-:W-:Y:S01]  /*c420*/  LDSM.16.MT88.4 R152, [R229+0xd000] ;  /* 0x00d00000e598783b */ /* 0x010fe20000004200 */
[--C-:B------:R-:W-:Y:S07]  /*c430*/  FFMA.FTZ R169, R226, UR4, -R208.reuse ;  /* 0x00000004e2a97c23 */ /* 0x100fee00080108d0 */
[----:B------:R4:W4:Y:S01]  /*c440*/  MUFU.EX2 R251, R149 ;  /* 0x0000009500fb7308 */ /* 0x0009220000000800 */
[--C-:B------:R-:W-:Y:S01]  /*c450*/  FFMA.FTZ R168, R242, UR4, -R208.reuse ;  /* 0x00000004f2a87c23 */ /* 0x100fe200080108d0 */
[----:B-1----:R-:W-:Y:S01]  /*c460*/  F2FP.F16.F32.PACK_AB R147, R200, R195 ;  /* 0x000000c3c893723e */ /* 0x002fe200000000ff */
[--C-:B------:R-:W-:Y:S07]  /*c470*/  FFMA.FTZ R176, R241, UR4, -R208.reuse ;  /* 0x00000004f1b07c23 */ /* 0x100fee00080108d0 */
[----:B------:R-:W1:Y:S01]  /*c480*/  MUFU.EX2 R244, R174 ;  /* 0x000000ae00f47308 */ /* 0x000e620000000800 */
[----:B------:R-:W-:Y:S01]  /*c490*/  FFMA.FTZ R208, R218, UR4, -R208 ;  /* 0x00000004dad07c23 */ /* 0x000fe200080108d0 */
[----:B------:R-:W1:Y:S01]  /*c4a0*/  LDSM.16.MT88.4 R156, [R228+0xd000] ;  /* 0x00d00000e49c783b */ /* 0x000e620000004200 */
[----:B------:R-:W-:Y:S07]  /*c4b0*/  F2FP.F16.F32.PACK_AB R150, R201, R196 ;  /* 0x000000c4c996723e */ /* 0x000fee00000000ff */
[----:B------:R-:W-:Y:S01]  /*c4c0*/  MUFU.EX2 R246, R175 ;  /* 0x000000af00f67308 */ /* 0x000fe20000000800 */
[----:B------:R-:W-:Y:S01]  /*c4d0*/  MOV R211, R239 ;  /* 0x000000ef00d37202 */ /* 0x000fe20000000f00 */
[----:B------:R-:W-:Y:S01]  /*c4e0*/  FFMA.FTZ R209, R140, UR4, -R209 ;  /* 0x000000048cd17c23 */ /* 0x000fe200080108d1 */
[----:B------:R-:W-:Y:S07]  /*c4f0*/  F2FP.F16.F32.PACK_AB R148, R178, R185 ;  /* 0x000000b9b294723e */ /* 0x000fee00000000ff */
[----:B------:R1:W-:Y:S01]  /*c500*/  MUFU.EX2 R245, R172 ;  /* 0x000000ac00f57308 */ /* 0x0003e20000000800 */
[----:B----4-:R-:W-:Y:S02]  /*c510*/  F2FP.F16.F32.PACK_AB R149, R177, R183 ;  /* 0x000000b7b195723e */ /* 0x010fe400000000ff */
[----:B------:R-:W-:Y:S07]  /*c520*/  F2FP.F16.F32.PACK_AB R151, R251, R252 ;  /* 0x000000fcfb97723e */ /* 0x000fee00000000ff */
[----:B------:R-:W-:Y:S01]  /*c530*/  MUFU.EX2 R250, R138 ;  /* 0x0000008a00fa7308 */ /* 0x000fe20000000800 */
[----:B-1----:R-:W-:Y:S09]  /*c540*/  F2FP.F16.F32.PACK_AB R140, R248, R244 ;  /* 0x000000f4f88c723e */ /* 0x002ff200000000ff */
[----:B------:R-:W1:Y:S10]  /*c550*/  MUFU.EX2 R249, R143 ;  /* 0x0000008f00f97308 */ /* 0x000e740000000800 */
[----:B------:R4:W-:Y:S01]  /*c560*/  MUFU.EX2 R227, R176 ;  /* 0x000000b000e37308 */ /* 0x0009e20000000800 */
[----:B------:R-:W-:Y:S09]  /*c570*/  LDSM.16.MT88.4 R172, [R229+0xd800] ;  /* 0x00d80000e5ac783b */ /* 0x000ff20000004200 */
[----:B------:R-:W-:Y:S10]  /*c580*/  MUFU.EX2 R239, R208 ;  /* 0x000000d000ef7308 */ /* 0x000ff40000000800 */
[----:B------:R-:W-:Y:S01]  /*c590*/  MUFU.EX2 R243, R171 ;  /* 0x000000ab00f37308 */ /* 0x000fe20000000800 */
[----:B-1----:R-:W-:Y:S09]  /*c5a0*/  F2FP.F16.F32.PACK_AB R143, R249, R245 ;  /* 0x000000f5f98f723e */ /* 0x002ff200000000ff */
[----:B------:R-:W-:Y:S01]  /*c5b0*/  MUFU.EX2 R247, R170 ;  /* 0x000000aa00f77308 */ /* 0x000fe20000000800 */
[----:B----4-:R-:W-:Y:S09]  /*c5c0*/  MOV R176, R217 ;  /* 0x000000d900b07202 */ /* 0x010ff20000000f00 */
[----:B------:R-:W-:Y:S10]  /*c5d0*/  MUFU.EX2 R241, R168 ;  /* 0x000000a800f17308 */ /* 0x000ff40000000800 */
[----:B------:R-:W1:Y:S01]  /*c5e0*/  MUFU.EX2 R242, R169 ;  /* 0x000000a900f27308 */ /* 0x000e620000000800 */
[-C--:B------:R-:W-:Y:S09]  /*c5f0*/  HMMA.16816.F32 R4, R144, R156.reuse, R4 ;  /* 0x0000009c9004723c */ /* 0x080ff20000001804 */
[----:B------:R4:W-:Y:S01]  /*c600*/  MUFU.EX2 R226, R142 ;  /* 0x0000008e00e27308 */ /* 0x0009e20000000800 */
[C---:B------:R-:W-:Y:S04]  /*c610*/  HMMA.16816.F32 R8, R148.reuse, R156, R8 ;  /* 0x0000009c9408723c */ /* 0x040fe80000001808 */
[----:B-1----:R-:W-:Y:S04]  /*c620*/  F2FP.F16.F32.PACK_AB R208, R242, R241 ;  /* 0x000000f1f2d0723e */ /* 0x002fe800000000ff */
[-C--:B------:R-:W-:Y:S03]  /*c630*/  HMMA.16816.F32 R12, R148, R158.reuse, R12 ;  /* 0x0000009e940c723c */ /* 0x080fe6000000180c */
[----:B----4-:R-:W-:Y:S05]  /*c640*/  F2FP.F16.F32.PACK_AB R142, R250, R246 ;  /* 0x000000f6fa8e723e */ /* 0x010fea00000000ff */
[C---:B------:R-:W-:Y:S01]  /*c650*/  HMMA.16816.F32 R16, R144.reuse, R158, R16 ;  /* 0x0000009e9010723c */ /* 0x040fe20000001810 */
[----:B------:R-:W-:Y:S07]  /*c660*/  LDSM.16.MT88.4 R156, [R228+0xf000] ;  /* 0x00f00000e49c783b */ /* 0x000fee0000004200 */
[-C--:B------:R-:W-:Y:S08]  /*c670*/  HMMA.16816.F32 R20, R144, R152.reuse, R20 ;  /* 0x000000989014723c */ /* 0x080ff00000001814 */
[C---:B------:R-:W-:Y:S08]  /*c680*/  HMMA.16816.F32 R24, R148.reuse, R152, R24 ;  /* 0x000000989418723c */ /* 0x040ff00000001818 */
[-C--:B------:R-:W-:Y:S08]  /*c690*/  HMMA.16816.F32 R28, R148, R154.reuse, R28 ;  /* 0x0000009a941c723c */ /* 0x080ff0000000181c */
[C---:B------:R-:W-:Y:S01]  /*c6a0*/  HMMA.16816.F32 R32, R144.reuse, R154, R32 ;  /* 0x0000009a9020723c */ /* 0x040fe20000001820 */
[----:B------:R-:W-:Y:S03]  /*c6b0*/  LDSM.16.MT88.4 R152, [R229+0xf000] ;  /* 0x00f00000e598783b */ /* 0x000fe60000004200 */
[----:B--2---:R-:W-:Y:S05]  /*c6c0*/  FFMA.FTZ R132, R132, R164, R222 ;  /* 0x000000a484847223 */ /* 0x004fea00000100de */
[----:B------:R-:W-:Y:S01]  /*c6d0*/  LDSM.16.MT88.4 R164, [R137+0x1000] ;  /* 0x0010000089a4783b */ /* 0x000fe20000004200 */
[----:B---3--:R-:W-:Y:S01]  /*c6e0*/  FFMA.FTZ R3, R3, R163, R219 ;  /* 0x000000a303037223 */ /* 0x008fe200000100db */
[----:B------:R-:W-:Y:S01]  /*c6f0*/  FADD.FTZ R138, R221, R132 ;  /* 0x00000084dd8a7221 */ /* 0x000fe20000010000 */
[----:B------:R-:W-:Y:S02]  /*c700*/  FFMA.FTZ R2, R2, R189, R213 ;  /* 0x000000bd02027223 */ /* 0x000fe400000100d5 */
[----:B------:R-:W-:Y:S03]  /*c710*/  FADD.FTZ R132, R233, R3 ;  /* 0x00000003e9847221 */ /* 0x000fe60000010000 */
[----:B------:R-:W1:Y:S01]  /*c720*/  LDSM.16.MT88.4 R160, [R220+0x1000] ;  /* 0x00100000dca0783b */ /* 0x000e620000004200 */
[----:B------:R-:W-:Y:S01]  /*c730*/  FFMA.FTZ R0, R0, R184, R212 ;  /* 0x000000b800007223 */ /* 0x000fe200000100d4 */
[----:B------:R-:W-:Y:S01]  /*c740*/  FADD.FTZ R3, R214, R2 ;  /* 0x00000002d6037221 */ /* 0x000fe20000010000 */
[----:B------:R-:W-:Y:S01]  /*c750*/  FADD.FTZ R2, R232, R138 ;  /* 0x0000008ae8027221 */ /* 0x000fe20000010000 */
[----:B------:R-:W-:Y:S01]  /*c760*/  MOV R184, R240 ;  /* 0x000000f000b87202 */ /* 0x000fe20000000f00 */
[----:B------:R-:W-:Y:S01]  /*c770*/  FADD.FTZ R0, R215, R0 ;  /* 0x00000000d7007221 */ /* 0x000fe20000010000 */
[----:B------:R-:W-:Y:S02]  /*c780*/  FADD.FTZ R138, R224, R3 ;  /* 0x00000003e08a7221 */ /* 0x000fe40000010000 */
[----:B------:R-:W-:Y:S01]  /*c790*/  LDSM.16.MT88.4 R188, [R220+0x1800] ;  /* 0x00180000dcbc783b */ /* 0x000fe20000004200 */
[----:B------:R-:W-:Y:S01]  /*c7a0*/  MOV R3, R216 ;  /* 0x000000d800037202 */ /* 0x000fe20000000f00 */
[----:B------:R-:W-:Y:S01]  /*c7b0*/  FADD.FTZ R0, R223, R0 ;  /* 0x00000000df007221 */ /* 0x000fe20000010000 */
[----:B------:R-:W-:Y:S03]  /*c7c0*/  MUFU.EX2 R224, R209 ;  /* 0x000000d100e07308 */ /* 0x000fe60000000800 */
[----:B------:R-:W-:Y:S07]  /*c7d0*/  FADD.FTZ R0, R235, R0 ;  /* 0x00000000eb007221 */ /* 0x000fee0000010000 */
[----:B------:R2:W3:Y:S01]  /*c7e0*/  MUFU.EX2 R240, R141 ;  /* 0x0000008d00f07308 */ /* 0x0004e20000000800 */
[----:B------:R-:W-:Y:S08]  /*c7f0*/  LDSM.16.MT88.4 R212, [R228+0xf800] ;  /* 0x00f80000e4d4783b */ /* 0x000ff00000004200 */
[----:B------:R-:W-:Y:S01]  /*c800*/  LDSM.16.MT88.4 R216, [R229+0xf800] ;  /* 0x00f80000e5d8783b */ /* 0x000fe20000004200 */
[----:B--2---:R-:W-:Y:S02]  /*c810*/  F2FP.F16.F32.PACK_AB R141, R247, R243 ;  /* 0x000000f3f78d723e */ /* 0x004fe400000000ff */
[----:B---3--:R-:W-:Y:S05]  /*c820*/  F2FP.F16.F32.PACK_AB R209, R240, R226 ;  /* 0x000000e2f0d1723e */ /* 0x008fea00000000ff */
[----:B------:R3:W5:Y:S04]  /*c830*/  LDL.LU R233, [R1+0x54] ;  /* 0x0000540001e97983 */ /* 0x0007680000300800 */
[----:B------:R3:W5:Y:S01]  /*c840*/  LDL.LU R232, [R1+0x50] ;  /* 0x0000500001e87983 */ /* 0x0007620000300800 */
[-C--:B-1----:R-:W-:Y:S01]  /*c850*/  HMMA.16816.F32 R36, R144, R160.reuse, R36 ;  /* 0x000000a09024723c */ /* 0x082fe20000001824 */
[----:B------:R-:W1:Y:S07]  /*c860*/  S2R R235, SR_TID.X ;  /* 0x0000000000eb7919 */ /* 0x000e6e0000002100 */
[C---:B------:R-:W-:Y:S08]  /*c870*/  HMMA.16816.F32 R40, R148.reuse, R160, R40 ;  /* 0x000000a09428723c */ /* 0x040ff00000001828 */
[-C--:B------:R-:W-:Y:S08]  /*c880*/  HMMA.16816.F32 R44, R148, R162.reuse, R44 ;  /* 0x000000a2942c723c */ /* 0x080ff0000000182c */
[C---:B------:R-:W-:Y:S01]  /*c890*/  HMMA.16816.F32 R48, R144.reuse, R162, R48 ;  /* 0x000000a29030723c */ /* 0x040fe20000001830 */
[----:B------:R-:W2:Y:S07]  /*c8a0*/  LDSM.16.MT88.4 R160, [R220+0x3000] ;  /* 0x00300000dca0783b */ /* 0x000eae0000004200 */
[-C--:B------:R-:W-:Y:S01]  /*c8b0*/  HMMA.16816.F32 R52, R144, R164.reuse, R52 ;  /* 0x000000a49034723c */ /* 0x080fe20000001834 */
[----:B------:R-:W-:Y:S02]  /*c8c0*/  LDSM.16.MT88.4 R220, [R220+0x3800] ;  /* 0x00380000dcdc783b */ /* 0x000fe40000004200 */
[----:B-1----:R-:W-:Y:S05]  /*c8d0*/  SHF.L.U32 R235, R235, 0x6, RZ ;  /* 0x00000006ebeb7819 */ /* 0x002fea00000006ff */
        /* <DEDUP_REMOVED lines=8> */
[----:B------:R-:W4:Y:S07]  /*c960*/  LDSM.16.MT88.4 R156, [R228+0xd800] ;  /* 0x00d80000e49c783b */ /* 0x000f2e0000004200 */
[-C--:B------:R-:W-:Y:S08]  /*c970*/  HMMA.16816.F32 R84, R144, R152.reuse, R84 ;  /* 0x000000989054723c */ /* 0x080ff00000001854 */
[C---:B------:R-:W-:Y:S04]  /*c980*/  HMMA.16816.F32 R88, R148.reuse, R152, R88 ;  /* 0x000000989458723c */ /* 0x040fe80000001858 */
[----:B------:R-:W-:Y:S02]  /*c990*/  MOV R153, R206 ;  /* 0x000000ce00997202 */ /* 0x000fe40000000f00 */
[----:B------:R-:W-:Y:S02]  /*c9a0*/  MOV R152, R225 ;  /* 0x000000e100987202 */ /* 0x000fe40000000f00 */
[-C--:B------:R-:W-:Y:S01]  /*c9b0*/  HMMA.16816.F32 R92, R148, R154.reuse, R92 ;  /* 0x0000009a945c723c */ /* 0x080fe2000000185c */
[----:B------:R3:W4:Y:S07]  /*c9c0*/  MUFU.EX2 R225, R139 ;  /* 0x0000008b00e17308 */ /* 0x00072e0000000800 */
[C---:B------:R-:W-:Y:S04]  /*c9d0*/  HMMA.16816.F32 R96, R144.reuse, R154, R96 ;  /* 0x0000009a9060723c */ /* 0x040fe80000001860 */
[----:B------:R-:W-:Y:S02]  /*c9e0*/  MOV R154, R205 ;  /* 0x000000cd009a7202 */ /* 0x000fe40000000f00 */
[----:B------:R-:W-:Y:S01]  /*c9f0*/  MOV R155, R204 ;  /* 0x000000cc009b7202 */ /* 0x000fe20000000f00 */
[----:B---3--:R-:W-:Y:S01]  /*ca00*/  FADD.FTZ R139, R230, R132 ;  /* 0x00000084e68b7221 */ /* 0x008fe20000010000 */
[-C--:B--2---:R-:W-:Y:S01]  /*ca10*/  HMMA.16816.F32 R100, R144, R160.reuse, R100 ;  /* 0x000000a09064723c */ /* 0x084fe20000001864 */
[----:B------:R-:W2:Y:S02]  /*ca20*/  LDSM.16.MT88.4 R204, [R137+0x1800] ;  /* 0x0018000089cc783b */ /* 0x000ea40000004200 */
[----:B------:R-:W-:Y:S01]  /*ca30*/  FADD.FTZ R132, R237, R2 ;  /* 0x00000002ed847221 */ /* 0x000fe20000010000 */
[----:B------:R-:W-:Y:S02]  /*ca40*/  MOV R2, R210 ;  /* 0x000000d200027202 */ /* 0x000fe40000000f00 */
[----:B------:R-:W-:Y:S02]  /*ca50*/  F2FP.F16.F32.PACK_AB R210, R239, R227 ;  /* 0x000000e3efd2723e */ /* 0x000fe400000000ff */
[C---:B------:R-:W-:Y:S01]  /*ca60*/  HMMA.16816.F32 R104, R148.reuse, R160, R104 ;  /* 0x000000a09468723c */ /* 0x040fe20000001868 */
[----:B------:R3:W5:Y:S01]  /*ca70*/  LDL.LU R230, [R1+0x4c] ;  /* 0x00004c0001e67983 */ /* 0x0007620000300800 */
[----:B------:R-:W-:Y:S06]  /*ca80*/  MOV R237, 0x40 ;  /* 0x0000004000ed7802 */ /* 0x000fec0000000f00 */
[-C--:B------:R-:W-:Y:S08]  /*ca90*/  HMMA.16816.F32 R108, R148, R162.reuse, R108 ;  /* 0x000000a2946c723c */ /* 0x080ff0000000186c */
[C---:B------:R-:W-:Y:S08]  /*caa0*/  HMMA.16816.F32 R112, R144.reuse, R162, R112 ;  /* 0x000000a29070723c */ /* 0x040ff00000001870 */
[-C--:B-1----:R-:W-:Y:S08]  /*cab0*/  HMMA.16816.F32 R116, R144, R164.reuse, R116 ;  /* 0x000000a49074723c */ /* 0x082ff00000001874 */
[C---:B------:R-:W-:Y:S08]  /*cac0*/  HMMA.16816.F32 R120, R148.reuse, R164, R120 ;  /* 0x000000a49478723c */ /* 0x040ff00000001878 */
[-C--:B------:R-:W-:Y:S08]  /*cad0*/  HMMA.16816.F32 R124, R148, R166.reuse, R124 ;  /* 0x000000a6947c723c */ /* 0x080ff0000000187c */
[----:B------:R-:W-:Y:S08]  /*cae0*/  HMMA.16816.F32 R128, R144, R166, R128 ;  /* 0x000000a69080723c */ /* 0x000ff00000001880 */
[-C--:B----4-:R-:W-:Y:S05]  /*caf0*/  HMMA.16816.F32 R148, R140, R156.reuse, R4 ;  /* 0x0000009c8c94723c */ /* 0x090fea0000001804 */
[----:B------:R-:W-:Y:S02]  /*cb00*/  MOV R7, R211 ;  /* 0x000000d300077202 */ /* 0x000fe40000000f00 */
[----:B------:R-:W-:Y:S02]  /*cb10*/  F2FP.F16.F32.PACK_AB R211, R224, R225 ;  /* 0x000000e1e0d3723e */ /* 0x000fe400000000ff */
[----:B------:R-:W-:Y:S02]  /*cb20*/  MOV R4, R154 ;  /* 0x0000009a00047202 */ /* 0x000fe40000000f00 */
[----:B------:R-:W-:Y:S02]  /*cb30*/  MOV R5, R155 ;  /* 0x0000009b00057202 */ /* 0x000fe40000000f00 */
[----:B------:R-:W-:Y:S01]  /*cb40*/  MOV R6, R152 ;  /* 0x0000009800067202 */ /* 0x000fe20000000f00 */
[C---:B------:R-:W-:Y:S04]  /*cb50*/  HMMA.16816.F32 R144, R208.reuse, R156, R8 ;  /* 0x0000009cd090723c */ /* 0x040fe80000001808 */
[----:B------:R-:W-:Y:S02]  /*cb60*/  MOV R11, R153 ;  /* 0x00000099000b7202 */ /* 0x000fe40000000f00 */
[----:B------:R-:W-:Y:S02]  /*cb70*/  MOV R8, R176 ;  /* 0x000000b000087202 */ /* 0x000fe40000000f00 */
[-C--:B------:R-:W-:Y:S03]  /*cb80*/  HMMA.16816.F32 R152, R208, R158.reuse, R12 ;  /* 0x0000009ed098723c */ /* 0x080fe6000000180c */
        /* <DEDUP_REMOVED lines=20> */
[-C--:B------:R-:W-:Y:S01]  /*ccd0*/  HMMA.16816.F32 R176, R140, R188.reuse, R36 ;  /* 0x000000bc8cb0723c */ /* 0x080fe20000001824 */
[----:B------:R-:W1:Y:S02]  /*cce0*/  LDSM.16.MT88.4 R4, [R137+0x3800] ;  /* 0x003800008904783b */ /* 0x000e640000004200 */
[----:B------:R-:W-:Y:S02]  /*ccf0*/  MOV R20, R183 ;  /* 0x000000b700147202 */ /* 0x000fe40000000f00 */
[----:B------:R-:W-:Y:S02]  /*cd00*/  MOV R21, R182 ;  /* 0x000000b600157202 */ /* 0x000fe40000000f00 */
[----:B------:R-:W-:Y:S02]  /*cd10*/  MOV R39, R180 ;  /* 0x000000b400277202 */ /* 0x000fe40000000f00 */
        /* <DEDUP_REMOVED lines=10> */
[-C--:B--2---:R-:W-:Y:S03]  /*cdc0*/  HMMA.16816.F32 R192, R140, R204.reuse, R52 ;  /* 0x000000cc8cc0723c */ /* 0x084fe60000001834 */
[----:B------:R-:W-:Y:S01]  /*cdd0*/  MOV R34, R199 ;  /* 0x000000c700227202 */ /* 0x000fe20000000f00 */
[----:B------:R-:W-:Y:S01]  /*cde0*/  FADD.FTZ R3, R3, R139 ;  /* 0x0000008b03037221 */ /* 0x000fe20000010000 */
        /* <DEDUP_REMOVED lines=10> */
[----:B------:R-:W-:Y:S01]  /*ce90*/  MOV R39, R32 ;  /* 0x0000002000277202 */ /* 0x000fe20000000f00 */
[----:B------:R-:W-:Y:S01]  /*cea0*/  FADD.FTZ R3, R37, R3 ;  /* 0x0000000325037221 */ /* 0x000fe20000010000 */
[----:B------:R-:W-:Y:S02]  /*ceb0*/  MOV R33, R34 ;  /* 0x0000002200217202 */ /* 0x000fe40000000f00 */
[-C--:B------:R-:W-:Y:S03]  /*cec0*/  HMMA.16816.F32 R68, R140, R212.reuse, R68 ;  /* 0x000000d48c44723c */ /* 0x080fe60000001844 */
[----:B------:R-:W-:Y:S01]  /*ced0*/  FADD.FTZ R0, R39, R0 ;  /* 0x0000000027007221 */ /* 0x000fe20000010000 */
[----:B------:R-:W-:Y:S01]  /*cee0*/  FADD.FTZ R10, R10, R3 ;  /* 0x000000030a0a7221 */ /* 0x000fe20000010000 */
[----:B------:R-:W-:Y:S02]  /*cef0*/  MOV R34, R35 ;  /* 0x0000002300227202 */ /* 0x000fe40000000f00 */
[----:B------:R-:W-:Y:S01]  /*cf00*/  FADD.FTZ R8, R8, R0 ;  /* 0x0000000008087221 */ /* 0x000fe20000010000 */
        /* <DEDUP_REMOVED lines=8> */
[----:B------:R-:W-:Y:S01]  /*cf90*/  FADD.FTZ R2, R236, R138 ;  /* 0x0000008aec027221 */ /* 0x000fe20000010000 */
[----:B------:R-:W-:Y:S01]  /*cfa0*/  MOV R32, R33 ;  /* 0x0000002100207202 */ /* 0x000fe20000000f00 */
[----:B------:R-:W2:Y:S01]  /*cfb0*/  S2R R236, SR_TID.X ;  /* 0x0000000000ec7919 */ /* 0x000ea20000002100 */
[----:B------:R-:W-:Y:S01]  /*cfc0*/  MOV R33, R34 ;  /* 0x0000002200217202 */ /* 0x000fe20000000f00 */
[-C--:B------:R-:W-:Y:S03]  /*cfd0*/  HMMA.16816.F32 R84, R140, R216.reuse, R84 ;  /* 0x000000d88c54723c */ /* 0x080fe60000001854 */
[----:B------:R-:W-:Y:S01]  /*cfe0*/  FADD.FTZ R2, R38, R2 ;  /* 0x0000000226027221 */ /* 0x000fe20000010000 */
[----:B------:R-:W-:Y:S02]  /*cff0*/  MOV R34, R35 ;  /* 0x0000002300227202 */ /* 0x000fe40000000f00 */
[----:B------:R-:W-:Y:S01]  /*d000*/  MOV R35, R28 ;  /* 0x0000001c00237202 */ /* 0x000fe20000000f00 */
[----:B------:R-:W-:Y:S01]  /*d010*/  FADD.FTZ R9, R9, R2 ;  /* 0x0000000209097221 */ /* 0x000fe20000010000 */
[C---:B------:R-:W-:Y:S04]  /*d020*/  HMMA.16816.F32 R88, R208.reuse, R216, R88 ;  /* 0x000000d8d058723c */ /* 0x040fe80000001858 */
[----:B------:R-:W-:Y:S01]  /*d030*/  MOV R28, R29 ;  /* 0x0000001d001c7202 */ /* 0x000fe20000000f00 */
[----:B------:R-:W-:Y:S01]  /*d040*/  FADD.FTZ R0, R35, R9 ;  /* 0x0000000923007221 */ /* 0x000fe20000010000 */
[----:B------:R-:W-:Y:S01]  /*d050*/  FADD.FTZ R2, R34, R10 ;  /* 0x0000000a22027221 */ /* 0x000fe20000010000 */
[----:B------:R-:W-:Y:S01]  /*d060*/  MOV R29, R30 ;  /* 0x0000001e001d7202 */ /* 0x000fe20000000f00 */
[-C--:B------:R-:W-:Y:S03]  /*d070*/  HMMA.16816.F32 R92, R208, R218.reuse, R92 ;  /* 0x000000dad05c723c */ /* 0x080fe6000000185c */
[----:B------:R-:W-:Y:S01]  /*d080*/  FADD.FTZ R8, R28, R8 ;  /* 0x000000081c087221 */ /* 0x000fe20000010000 */
[----:B------:R-:W-:Y:S01]  /*d090*/  FADD.FTZ R9, R31, R0 ;  /* 0x000000001f097221 */ /* 0x000fe20000010000 */
[----:B------:R-:W-:Y:S01]  /*d0a0*/  MOV R30, R11 ;  /* 0x0000000b001e7202 */ /* 0x000fe20000000f00 */
[----:B------:R-:W-:Y:S01]  /*d0b0*/  FADD.FTZ R11, R234, R132 ;  /* 0x00000084ea0b7221 */ /* 0x000fe20000010000 */
[----:B------:R-:W-:Y:S01]  /*d0c0*/  FADD.FTZ R0, R24, R8 ;  /* 0x0000000818007221 */ /* 0x000fe20000010000 */
[C---:B------:R-:W-:Y:S01]  /*d0d0*/  HMMA.16816.F32 R96, R140.reuse, R218, R96 ;  /* 0x000000da8c60723c */ /* 0x040fe20000001860 */
[----:B------:R-:W4:Y:S03]  /*d0e0*/  S2R R234, SR_TID.X ;  /* 0x0000000000ea7919 */ /* 0x000f260000002100 */
        /* <DEDUP_REMOVED lines=8> */
[----:B------:R-:W-:Y:S01]  /*d170*/  ISETP.GT.AND P2, PT, R15, RZ, PT ;  /* 0x000000ff0f00720c */ /* 0x000fe20003f44270 */
        /* <DEDUP_REMOVED lines=10> */
[----:B--2---:R-:W-:Y:S01]  /*d220*/  SHF.L.U32 R236, R236, 0x6, RZ ;  /* 0x00000006ecec7819 */ /* 0x004fe200000006ff */
[----:B------:R-:W-:Y:S01]  /*d230*/  FADD.FTZ R3, R21, R3 ;  /* 0x0000000315037221 */ /* 0x000fe20000010000 */
[C---:B------:R-:W-:Y:S04]  /*d240*/  HMMA.16816.F32 R112, R140.reuse, R222, R112 ;  /* 0x000000de8c70723c */ /* 0x040fe80000001870 */
[----:B------:R-:W-:Y:S01]  /*d250*/  FADD.FTZ R3, R17, R3 ;  /* 0x0000000311037221 */ /* 0x000fe20000010000 */
[----:B------:R-:W-:Y:S01]  /*d260*/  FADD.FTZ R2, R14, R2 ;  /* 0x000000020e027221 */ /* 0x000fe20000010000 */
[----:B------:R-:W-:Y:S02]  /*d270*/  LOP3.LUT R236, R236, 0x400, RZ, 0xc0, !PT ;  /* 0x00000400ecec7812 */ /* 0x000fe400078ec0ff */
[-C--:B-1----:R-:W-:Y:S03]  /*d280*/  HMMA.16816.F32 R116, R140, R4.reuse, R116 ;  /* 0x000000048c74723c */ /* 0x082fe60000001874 */
[----:B------:R-:W-:Y:S01]  /*d290*/  FADD.FTZ R9, R12, R3 ;  /* 0x000000030c097221 */ /* 0x000fe20000010000 */
[----:B------:R-:W-:Y:S01]  /*d2a0*/  FADD.FTZ R3, R13, R8 ;  /* 0x000000080d037221 */ /* 0x000fe20000010000 */
[----:B------:R-:W-:Y:S02]  /*d2b0*/  MOV R138, R133 ;  /* 0x00000085008a7202 */ /* 0x000fe40000000f00 */
[----:B------:R-:W-:Y:S01]  /*d2c0*/  FADD.FTZ R9, R244, R9 ;  /* 0x00000009f4097221 */ /* 0x000fe20000010000 */
[C---:B------:R-:W-:Y:S04]  /*d2d0*/  HMMA.16816.F32 R120, R208.reuse, R4, R120 ;  /* 0x00000004d078723c */ /* 0x040fe80000001878 */
        /* <DEDUP_REMOVED lines=12> */
[----:B------:R-:W-:Y:S01]  /*d3a0*/  IADD3 R0, PT, PT, R15, -0x1, RZ ;  /* 0xffffffff0f007810 */ /* 0x000fe20007ffe0ff */
[----:B------:R-:W-:Y:S01]  /*d3b0*/  FADD.FTZ R2, R224, R2 ;  /* 0x00000002e0027221 */ /* 0x000fe20000010000 */
[-C--:B------:R-:W-:Y:S01]  /*d3c0*/  HMMA.16816.F32 R124, R208, R6.reuse, R124 ;  /* 0x00000006d07c723c */ /* 0x080fe2000000187c */
[----:B------:R1:W-:Y:S02]  /*d3d0*/  STL [R1+0x34], R4 ;  /* 0x0000340401007387 */ /* 0x0003e40000100800 */
[----:B------:R-:W-:Y:S01]  /*d3e0*/  FADD.FTZ R3, R239, R3 ;  /* 0x00000003ef037221 */ /* 0x000fe20000010000 */
[----:B------:R-:W-:Y:S02]  /*d3f0*/  MOV R137, R134 ;  /* 0x0000008600897202 */ /* 0x000fe40000000f00 */
[----:B------:R-:W-:Y:S02]  /*d400*/  MOV R132, R135 ;  /* 0x0000008700847202 */ /* 0x000fe40000000f00 */
[----:B------:R-:W-:Y:S04]  /*d410*/  HMMA.16816.F32 R128, R140, R6, R128 ;  /* 0x000000068c80723c */ /* 0x000fe80000001880 */
[----:B-1----:R-:W-:Y:S05]  /*d420*/  FADD.FTZ R4, R249, R5 ;  /* 0x00000005f9047221 */ /* 0x002fea0000010000 */
[----:B------:R-:W-:Y:S04]  /*d430*/  STL [R1+0x30], R4 ;  /* 0x0000300401007387 */ /* 0x000fe80000100800 */
[----:B------:R1:W-:Y:S04]  /*d440*/  STL [R1+0x3c], R3 ;  /* 0x00003c0301007387 */ /* 0x0003e80000100800 */
[----:B------:R3:W-:Y:S04]  /*d450*/  STL [R1], R0 ;  /* 0x0000000001007387 */ /* 0x0007e80000100800 */
[----:B------:R3:W-:Y:S01]  /*d460*/  STL [R1+0x38], R2 ;  /* 0x0000380201007387 */ /* 0x0007e20000100800 */
[----:B-1----:R-:W-:Y:S01]  /*d470*/  MOV R3, R136 ;  /* 0x0000008800037202 */ /* 0x002fe20000000f00 */
[----:B----4-:R-:W-:Y:S06]  /*d480*/  @P2 BRA `(.L_x_303) ;  /* 0xffffffb400ec2947 */ /* 0x010fec000383ffff */
.L_x_302:
[----:B------:R-:W3:Y:S04]  /*d490*/  LDL.LU R4, [R1+0x34] ;  /* 0x0000340001047983 */ /* 0x000ee80000300800 */
[----:B------:R-:W2:Y:S04]  /*d4a0*/  LDL.LU R8, [R1+0x30] ;  /* 0x0000300001087983 */ /* 0x000ea80000300800 */
[----:B------:R-:W4:Y:S04]  /*d4b0*/  LDL.LU R7, [R1+0x3c] ;  /* 0x00003c0001077983 */ /* 0x000f280000300800 */
[----:B------:R-:W4:Y:S04]  /*d4c0*/  LDL.LU R6, [R1+0x38] ;  /* 0x0000380001067983 */ /* 0x000f280000300800 */
[----:B------:R-:W4:Y:S04]  /*d4d0*/  LDL.LU R5, [R1+0x2c] ;  /* 0x00002c0001057983 */ /* 0x000f280000300800 */
[----:B------:R-:W4:Y:S01]  /*d4e0*/  LDL R140, [R1+0x48] ;  /* 0x00004800018c7983 */ /* 0x000f220000100800 */
[----:B------:R-:W-:-:S04]  /*d4f0*/  MOV R66, 0x10 ;  /* 0x0000001000427802 */ /* 0x000fc80000000f00 */
[----:B------:R-:W-:Y:S02]  /*d500*/  SEL R66, R66, 0xfffffff0, !P0 ;  /* 0xfffffff042427807 */ /* 0x000fe40004000000 */
[----:B------:R-:W-:Y:S01]  /*d510*/  LOP3.LUT P0, RZ, R234, 0x8, RZ, 0xc0, !PT ;  /* 0x00000008eaff7812 */ /* 0x000fe2000780c0ff */
[----:B---3--:R-:W1:Y:S04]  /*d520*/  SHFL.BFLY PT, R2, R4, 0x2, 0x1f ;  /* 0x0c401f0004027f89 */ /* 0x008e6800000e0000 */
[----:B--2---:R-:W2:Y:S04]  /*d530*/  SHFL.BFLY PT, R0, R8, 0x2, 0x1f ;  /* 0x0c401f0008007f89 */ /* 0x004ea800000e0000 */
[----:B----4-:R-:W3:Y:S01]  /*d540*/  SHFL.BFLY PT, R3, R6, 0x2, 0x1f ;  /* 0x0c401f0006037f89 */ /* 0x010ee200000e0000 */
[----:B------:R-:W-:Y:S01]  /*d550*/  MOV R141, R5 ;  /* 0x00000005008d7202 */ /* 0x000fe20000000f00 */
[----:B-1----:R-:W-:-:S02]  /*d560*/  FADD.FTZ R2, R2, R4 ;  /* 0x0000000402027221 */ /* 0x002fc40000010000 */
[----:B------:R-:W1:Y:S01]  /*d570*/  SHFL.BFLY PT, R4, R7, 0x2, 0x1f ;  /* 0x0c401f0007047f89 */ /* 0x000e6200000e0000 */
[----:B--2---:R-:W-:-:S03]  /*d580*/  FADD.FTZ R0, R0, R8 ;  /* 0x0000000800007221 */ /* 0x004fc60000010000 */
[----:B------:R-:W2:Y:S04]  /*d590*/  SHFL.BFLY PT, R132, R2, 0x1, 0x1f ;  /* 0x0c201f0002847f89 */ /* 0x000ea800000e0000 */
[----:B------:R-:W4:Y:S01]  /*d5a0*/  SHFL.BFLY PT, R137, R0, 0x1, 0x1f ;  /* 0x0c201f0000897f89 */ /* 0x000f2200000e0000 */
[----:B---3--:R-:W-:-:S05]  /*d5b0*/  FADD.FTZ R3, R3, R6 ;  /* 0x0000000603037221 */ /* 0x008fca0000010000 */
[----:B------:R-:W-:Y:S01]  /*d5c0*/  SHFL.BFLY PT, R139, R3, 0x1, 0x1f ;  /* 0x0c201f00038b7f89 */ /* 0x000fe200000e0000 */
[----:B-1----:R-:W-:Y:S01]  /*d5d0*/  FADD.FTZ R4, R4, R7 ;  /* 0x0000000704047221 */ /* 0x002fe20000010000 */
[----:B--2---:R-:W-:-:S04]  /*d5e0*/  FADD.FTZ R132, R2, R132 ;  /* 0x0000008402847221 */ /* 0x004fc80000010000 */
[----:B------:R-:W1:Y:S01]  /*d5f0*/  SHFL.BFLY PT, R138, R4, 0x1, 0x1f ;  /* 0x0c201f00048a7f89 */ /* 0x000e6200000e0000 */
[----:B------:R-:W2:Y:S01]  /*d600*/  MUFU.RCP R2, R132 ;  /* 0x0000008400027308 */ /* 0x000ea20000001000 */
[----:B----4-:R-:W-:Y:S01]  /*d610*/  FADD.FTZ R137, R0, R137 ;  /* 0x0000008900897221 */ /* 0x010fe20000010000 */
        /* <DEDUP_REMOVED lines=9> */
[----:B-1----:R-:W-:Y:S01]  /*d6b0*/  FADD.FTZ R138, R4, R138 ;  /* 0x0000008a048a7221 */ /* 0x002fe20000010000 */
[----:B------:R-:W-:Y:S01]  /*d6c0*/  FADD.FTZ R139, R3, R139 ;  /* 0x0000008b038b7221 */ /* 0x000fe20000010000 */
        /* <DEDUP_REMOVED lines=157> */
[----:B--2---:R-:W-:Y:S02]  /*e0a0*/  IADD3 R2, PT, PT, R5, R6, RZ ;  /* 0x0000000605027210 */ /* 0x004fe40007ffe0ff */
[----:B------:R-:W-:Y:S02]  /*e0b0*/  F2FP.F16.F32.PACK_AB R15, R15, R160 ;  /* 0x000000a00f0f723e */ /* 0x000fe400000000ff */
[----:B------:R-:W-:Y:S02]  /*e0c0*/  F2FP.F16.F32.PACK_AB R14, R14, R162 ;  /* 0x000000a20e0e723e */ /* 0x000fe400000000ff */
[----:B---3--:R-:W-:-:S02]  /*e0d0*/  IADD3 R0, PT, PT, R5, 0x40, RZ ;  /* 0x0000004005007810 */ /* 0x008fc40007ffe0ff */
[----:B------:R-:W-:Y:S02]  /*e0e0*/  F2FP.F16.F32.PACK_AB R11, R11, R172 ;  /* 0x000000ac0b0b723e */ /* 0x000fe400000000ff */
[----:B------:R-:W-:Y:S01]  /*e0f0*/  F2FP.F16.F32.PACK_AB R10, R10, R174 ;  /* 0x000000ae0a0a723e */ /* 0x000fe200000000ff */
[----:B-1----:R-:W1:Y:S01]  /*e100*/  LDC.U8 R9, c[0x0][0x549] ;  /* 0x00015240ff097b82 */ /* 0x002e620000000000 */
[----:B------:R-:W-:Y:S02]  /*e110*/  IADD3 R3, PT, PT, R66, R2, RZ ;  /* 0x0000000242037210 */ /* 0x000fe40007ffe0ff */
        /* <DEDUP_REMOVED lines=54> */
[----:B------:R-:W-:-:S03]  /*e480*/  ISETP.NE.AND P0, PT, R9, RZ, PT ;  /* 0x000000ff0900720c */ /* 0x000fc60003f05270 */
        /* <DEDUP_REMOVED lines=91> */
.L_x_306:
        /* <DEDUP_REMOVED lines=78> */
.L_x_308:
[----:B------:R-:W-:Y:S05]  /*ef20*/  BSYNC.RECONVERGENT B0 ;  /* 0x0000000000007941 */ /* 0x000fea0003800200 */
.L_x_307:
[----:B-1----:R1:W5:Y:S01]  /*ef30*/  LDL R26, [R1+0x28] ;  /* 0x00002800011a7983 */ /* 0x0023620000100800 */
[C---:B------:R-:W-:Y:S01]  /*ef40*/  VIADD R2, R18.reuse, 0x10 ;  /* 0x0000001012027836 */ /* 0x040fe20000000000 */
[----:B------:R-:W2:Y:S01]  /*ef50*/  LDCU.64 UR4, c[0x0][0x410] ;  /* 0x00008200ff0477ac */ /* 0x000ea20008000a00 */
[----:B------:R-:W-:Y:S01]  /*ef60*/  @P6 MOV R16, R24 ;  /* 0x0000001800106202 */ /* 0x000fe20000000f00 */
[----:B------:R1:W3:Y:S01]  /*ef70*/  LDS.128 R12, [R19] ;  /* 0x00000000130c7984 */ /* 0x0002e20000000c00 */
[----:B------:R-:W-:Y:S01]  /*ef80*/  VIADD R0, R18, 0x20 ;  /* 0x0000002012007836 */ /* 0x000fe20000000000 */
[----:B-----5:R-:W-:Y:S01]  /*ef90*/  ISETP.GE.AND P0, PT, R2, R36, PT ;  /* 0x000000240200720c */ /* 0x020fe20003f06270 */
[----:B------:R-:W-:Y:S01]  /*efa0*/  VIADD R5, R18, 0x30 ;  /* 0x0000003012057836 */ /* 0x000fe20000000000 */
[----:B------:R1:W1:Y:S01]  /*efb0*/  LDS.128 R8, [R19+0x4000] ;  /* 0x0040000013087984 */ /* 0x0002620000000c00 */
        /* <DEDUP_REMOVED lines=10> */
[----:B--2---:R-:W-:Y:S01]  /*f060*/  IMAD.WIDE.U32 R16, R30, UR4, R2 ;  /* 0x000000041e107c25 */ /* 0x004fe2000f8e0002 */
[----:B------:R-:W-:Y:S02]  /*f070*/  ISETP.GE.AND P2, PT, R0, R36, PT ;  /* 0x000000240000720c */ /* 0x000fe40003f46270 */
[----:B------:R-:W-:Y:S01]  /*f080*/  IADD3 R23, PT, PT, R18, 0x60, RZ ;  /* 0x0000006012177810 */ /* 0x000fe20007ffe0ff */
[----:B------:R-:W-:Y:S01]  /*f090*/  IMAD R7, R30, UR5, R17 ;  /* 0x000000051e077c24 */ /* 0x000fe2000f8e0211 */
[----:B------:R-:W-:-:S05]  /*f0a0*/  LOP3.LUT R22, R20, R18, RZ, 0xfc, !PT ;  /* 0x0000001214167212 */ /* 0x000fca00078efcff */
[----:B------:R-:W-:Y:S05]  /*f0b0*/  @P1 BRA `(.L_x_310) ;  /* 0x0000000000381947 */ /* 0x000fea0003800000 */
[----:B------:R-:W2:Y:S01]  /*f0c0*/  LDCU.64 UR6, c[0x0][0x408] ;  /* 0x00008100ff0677ac */ /* 0x000ea20008000a00 */
[----:B------:R-:W-:Y:S01]  /*f0d0*/  IMAD.MOV.U32 R6, RZ, RZ, R16 ;  /* 0x000000ffff067224 */ /* 0x000fe200078e0010 */
[----:B------:R-:W5:Y:S01]  /*f0e0*/  LDCU.64 UR4, c[0x0][0x3f0] ;  /* 0x00007e00ff0477ac */ /* 0x000f620008000a00 */
[----:B------:R-:W4:Y:S01]  /*f0f0*/  LDCU UR8, c[0x0][0x440] ;  /* 0x00008800ff0877ac */ /* 0x000f220008000800 */
[----:B--2---:R-:W-:Y:S02]  /*f100*/  IMAD R0, R21, UR6, RZ ;  /* 0x0000000615007c24 */ /* 0x004fe4000f8e02ff */
[----:B------:R-:W-:-:S04]  /*f110*/  IMAD.WIDE.U32 R4, R22, UR6, R6 ;  /* 0x0000000616047c25 */ /* 0x000fc8000f8e0006 */
[----:B------:R-:W-:Y:S01]  /*f120*/  IMAD R0, R22, UR7, R0 ;  /* 0x0000000716007c24 */ /* 0x000fe2000f8e0200 */
[----:B-----5:R-:W-:Y:S02]  /*f130*/  LEA R2, P1, R4, UR4, 0x1 ;  /* 0x0000000404027c11 */ /* 0x020fe4000f8208ff */
[----:B----4-:R-:W-:Y:S02]  /*f140*/  ISETP.GE.AND P6, PT, R230, UR8, PT ;  /* 0x00000008e6007c0c */ /* 0x010fe4000bfc6270 */
[----:B------:R-:W-:-:S04]  /*f150*/  IADD3 R0, PT, PT, R0, R5, RZ ;  /* 0x0000000500007210 */ /* 0x000fc80007ffe0ff */
[----:B------:R-:W-:Y:S02]  /*f160*/  LEA.HI.X R3, R4, UR5, R0, 0x1, P1 ;  /* 0x0000000504037c11 */ /* 0x000fe400088f0c00 */
[----:B------:R-:W-:-:S05]  /*f170*/  ISETP.GE.AND P1, PT, R26, UR8, PT ;  /* 0x000000081a007c0c */ /* 0x000fca000bf26270 */
[----:B---3--:R2:W-:Y:S08]  /*f180*/  @!P6 STG.E.128 desc[UR14][R2.64], R12 ;  /* 0x0000000c0200e986 */ /* 0x0085f0000c101d0e */
[----:B-1----:R2:W-:Y:S02]  /*f190*/  @!P1 STG.E.128 desc[UR14][R2.64+0x80], R8 ;  /* 0x0000800802009986 */ /* 0x0025e4000c101d0e */
.L_x_310:
[----:B------:R-:W-:Y:S05]  /*f1a0*/  BSYNC.RECONVERGENT B0 ;  /* 0x0000000000007941 */ /* 0x000fea0003800200 */
.L_x_309:
        /* <DEDUP_REMOVED lines=23> */
.L_x_312:
[----:B------:R-:W-:Y:S05]  /*f320*/  BSYNC.RECONVERGENT B0 ;  /* 0x0000000000007941 */ /* 0x000fea0003800200 */
.L_x_311:
        /* <DEDUP_REMOVED lines=22> */
.L_x_314:
[----:B------:R-:W-:Y:S05]  /*f490*/  BSYNC.RECONVERGENT B0 ;  /* 0x0000000000007941 */ /* 0x000fea0003800200 */
.L_x_313:
        /* <DEDUP_REMOVED lines=21> */
.L_x_316:
[----:B------:R-:W-:Y:S05]  /*f5f0*/  BSYNC.RECONVERGENT B0 ;  /* 0x0000000000007941 */ /* 0x000fea0003800200 */
.L_x_315:
        /* <DEDUP_REMOVED lines=21> */
.L_x_318:
[----:B------:R-:W-:Y:S05]  /*f750*/  BSYNC.RECONVERGENT B0 ;  /* 0x0000000000007941 */ /* 0x000fea0003800200 */
.L_x_317:
        /* <DEDUP_REMOVED lines=21> */
.L_x_320:
[----:B------:R-:W-:Y:S05]  /*f8b0*/  BSYNC.RECONVERGENT B0 ;  /* 0x0000000000007941 */ /* 0x000fea0003800200 */
.L_x_319:
        /* <DEDUP_REMOVED lines=21> */
.L_x_322:
[----:B------:R-:W-:Y:S05]  /*fa10*/  BSYNC.RECONVERGENT B0 ;  /* 0x0000000000007941 */ /* 0x000fea0003800200 */
.L_x_321:
        /* <DEDUP_REMOVED lines=21> */
.L_x_323:
        /* <DEDUP_REMOVED lines=9> */
.L_x_2844:


//--------------------- .text._ZN5flash16flash_fwd_kernelI23Flash_fwd_kernel_traitsILi128ELi128ELi64ELi4ELb0ELb0EN7cutlass6half_tE19Flash_kernel_traitsILi128ELi128ELi64ELi4ES3_EELb0ELb0ELb0ELb1ELb0ELb0ELb0ELb0EEEvNS_16Flash_fwd_paramsE --------------------------
	.section	.text._ZN5flash16flash_fwd_kernelI23Flash_fwd_kernel_traitsILi128ELi128ELi64ELi4ELb0ELb0EN7cutlass6half_tE19Flash_kernel_traitsILi128ELi128ELi64ELi4ES3_EELb0ELb0ELb0ELb1ELb0ELb0ELb0ELb0EEEvNS_16Flash_fwd_paramsE,"ax",@progbits
	.align	128
        .global         _ZN5flash16flash_fwd_kernelI23Flash_fwd_kernel_traitsILi128ELi128ELi64ELi4ELb0ELb0EN7cutlass6half_tE19Flash_kernel_traitsILi128ELi128ELi64ELi4ES3_EELb0ELb0ELb0ELb1ELb0ELb0ELb0ELb0EEEvNS_16Flash_fwd_paramsE
        .type           _ZN5flash16flash_fwd_kernelI23Flash_fwd_kernel_traitsILi128ELi128ELi64ELi4ELb0ELb0EN7cutlass6half_tE19Flash_kernel_traitsILi128ELi128ELi64ELi4ES3_EELb0ELb0ELb0ELb1ELb0ELb0ELb0ELb0EEEvNS_16Flash_fwd_paramsE,@function
        .size           _ZN5flash16flash_fwd_kernelI23Flash_fwd_kernel_traitsILi128ELi128ELi64ELi4ELb0ELb0EN7cutlass6half_tE19Flash_kernel_traitsILi128ELi128ELi64ELi4ES3_EELb0ELb0ELb0ELb1ELb0ELb0ELb0ELb0EEEvNS_16Flash_fwd_paramsE,(.L_x_2845 - _ZN5flash16flash_fwd_kernelI23Flash_fwd_kernel_traitsILi128ELi128ELi64ELi4ELb0ELb0EN7cutlass6half_tE19Flash_kernel_traitsILi128ELi128ELi64ELi4ES3_EELb0ELb0ELb0ELb1ELb0ELb0ELb0ELb0EEEvNS_16Flash_fwd_paramsE)
        .other          _ZN5flash16flash_fwd_kernelI23Flash_fwd_kernel_traitsILi128ELi128ELi64ELi4ELb0ELb0EN7cutlass6half_tE19Flash_kernel_traitsILi128ELi128ELi64ELi4ES3_EELb0ELb0ELb0ELb1ELb0ELb0ELb0ELb0EEEvNS_16Flash_fwd_paramsE,@"STO_CUDA_ENTRY STV_DEFAULT"
_ZN5flash16flash_fwd_kernelI23Flash_fwd_kernel_traitsILi128ELi128ELi64ELi4ELb0ELb0EN7cutlass6half_tE19Flash_kernel_traitsILi128ELi128ELi64ELi4ES3_EELb0ELb0ELb0ELb1ELb0ELb0ELb0ELb0EEEvNS_16Flash_fwd_paramsE:
.text._ZN5flash16flash_fwd_kernelI23Flash_fwd_kernel_traitsILi128ELi128ELi64ELi4ELb0ELb0EN7cutlass6half_tE19Flash_kernel_traitsILi128ELi128ELi64ELi4ES3_EELb0ELb0ELb0ELb1ELb0ELb0ELb0ELb0EEEvNS_16Flash_fwd_paramsE:
[----:B------:R-:W1:Y:S01]  /*0000*/  LDC R1, c[0x0][0x37c] ;  /* 0x0000df00ff017b82 */ /* 0x000e620000000800 */
[----:B------:R-:W2:Y:S01]  /*0010*/  S2R R31, SR_CTAID.Y ;  /* 0x00000000001f7919 */ /* 0x000ea20000002600 */
[----:B------:R-:W3:Y:S06]  /*0020*/  LDCU.64 UR8, c[0x0][0x460] ;  /* 0x00008c00ff0877ac */ /* 0x000eec0008000a00 */
[----:B------:R-:W2:Y:S01]  /*0030*/  LDC.64 R2, c[0x0][0x460] ;  /* 0x00011800ff027b82 */ /* 0x000ea20000000a00 */
[----:B------:R-:W-:Y:S01]  /*0040*/  IMAD.MOV.U32 R33, RZ, RZ, -0x1 ;  /* 0xffffffffff217424 */ /* 0x000fe200078e00ff */
[----:B------:R-:W4:Y:S01]  /*0050*/  LDCU.64 UR6, c[0x0][0x470] ;  /* 0x00008e00ff0677ac */ /* 0x000f220008000a00 */
[----:B-1----:R-:W-:Y:S01]  /*0060*/  VIADD R1, R1, 0xffffff60 ;  /* 0xffffff6001017836 */ /* 0x002fe20000000000 */
[----:B------:R-:W1:Y:S04]  /*0070*/  LDCU.64 UR4, c[0x0][0x478] ;  /* 0x00008f00ff0477ac */ /* 0x000e680008000a00 */
[----:B------:R-:W2:Y:S01]  /*0080*/  LDC.64 R6, c[0x0][0x468] ;  /* 0x00011a00ff067b82 */ /* 0x000ea20000000a00 */
[----:B------:R-:W2:Y:S01]  /*0090*/  LDCU.64 UR16, c[0x0][0x358] ;  /* 0x00006b00ff1077ac */ /* 0x000ea20008000a00 */
[----:B---3--:R-:W-:-:S02]  /*00a0*/  ISETP.NE.U32.AND P1, PT, RZ, UR8, PT ;  /* 0x00000008ff007c0c */ /* 0x008fc4000bf25070 */
[----:B------:R-:W-:Y:S02]  /*00b0*/  ISETP.NE.U32.AND P0, PT, RZ, UR8, PT ;  /* 0x00000008ff007c0c */ /* 0x000fe4000bf05070 */
[----:B----4-:R-:W-:Y:S02]  /*00c0*/  ISETP.NE.U32.AND P4, PT, RZ, UR6, PT ;  /* 0x00000006ff007c0c */ /* 0x010fe4000bf85070 */
[----:B------:R-:W-:Y:S02]  /*00d0*/  ISETP.NE.AND.EX P1, PT, RZ, UR9, PT, P1 ;  /* 0x00000009ff007c0c */ /* 0x000fe4000bf25310 */
[----:B-1----:R-:W-:Y:S02]  /*00e0*/  ISETP.NE.U32.AND P2, PT, RZ, UR4, PT ;  /* 0x00000004ff007c0c */ /* 0x002fe4000bf45070 */
[----:B------:R-:W-:Y:S02]  /*00f0*/  ISETP.NE.AND.EX P0, PT, RZ, UR9, PT, P0 ;  /* 0x00000009ff007c0c */ /* 0x000fe4000bf05300 */
[----:B------:R-:W-:Y:S01]  /*0100*/  ISETP.NE.AND.EX P4, PT, RZ, UR7, PT, P4 ;  /* 0x00000007ff007c0c */ /* 0x000fe2000bf85340 */
[----:B--2---:R-:W-:Y:S01]  /*0110*/  IMAD.WIDE.U32 R2, R31, 0x4, R2 ;  /* 0x000000041f027825 */ /* 0x004fe200078e0002 */
[----:B------:R-:W-:-:S02]  /*0120*/  ISETP.NE.AND.EX P2, PT, RZ, UR5, PT, P2 ;  /* 0x00000005ff007c0c */ /* 0x000fc4000bf45320 */
[----:B------:R-:W-:Y:S01]  /*0130*/  SHF.R.U32.HI R9, RZ, 0x1e, R31 ;  /* 0x0000001eff097819 */ /* 0x000fe2000001161f */
[----:B------:R-:W-:Y:S02]  /*0140*/  IMAD.SHL.U32 R11, R31, 0x4, RZ ;  /* 0x000000041f0b7824 */ /* 0x000fe400078e00ff */
[----:B------:R-:W2:Y:S04]  /*0150*/  @P1 LDG.E R33, desc[UR16][R2.64] ;  /* 0x0000001002211981 */ /* 0x000ea8000c1e1900 */
[----:B------:R1:W3:Y:S02]  /*0160*/  @P0 LDG.E R8, desc[UR16][R2.64+0x4] ;  /* 0x0000041002080981 */ /* 0x0002e4000c1e1900 */
[----:B------:R-:W-:Y:S01]  /*0170*/  @P4 IADD3 R4, P3, PT, R11, UR6, RZ ;  /* 0x000000060b044c10 */ /* 0x000fe2000ff7e0ff */
[----:B------:R-:W-:-:S03]  /*0180*/  IMAD.MOV.U32 R10, RZ, RZ, RZ ;  /* 0x000000ffff0a7224 */ /* 0x000fc600078e00ff */
[----:B------:R-:W-:-:S05]  /*0190*/  @P4 IADD3.X R5, PT, PT, R9, UR7, RZ, P3, !PT ;  /* 0x0000000709054c10 */ /* 0x000fca0009ffe4ff */
[----:B------:R4:W3:Y:S01]  /*01a0*/  @P4 LDG.E R10, desc[UR16][R4.64] ;  /* 0x00000010040a4981 */ /* 0x0008e2000c1e1900 */
[----:B-1----:R-:W-:-:S04]  /*01b0*/  @P2 IADD3 R2, P1, PT, R11, UR4, RZ ;  /* 0x000000040b022c10 */ /* 0x002fc8000ff3e0ff */
[----:B------:R-:W-:-:S05]  /*01c0*/  @P2 IADD3.X R3, PT, PT, R9, UR5, RZ, P1, !PT ;  /* 0x0000000509032c10 */ /* 0x000fca0008ffe4ff */
[----:B------:R1:W3:Y:S01]  /*01d0*/  @P2 LDG.E R0, desc[UR16][R2.64] ;  /* 0x0000001002002981 */ /* 0x0002e2000c1e1900 */
[----:B------:R-:W1:Y:S01]  /*01e0*/  LDCU.U8 UR4, c[0x0][0x532] ;  /* 0x0000a640ff0477ac */ /* 0x000e620008000000 */
[----:B------:R-:W-:Y:S01]  /*01f0*/  ISETP.EQ.U32.AND P3, PT, R6, RZ, PT ;  /* 0x000000ff0600720c */ /* 0x000fe20003f62070 */
[----:B------:R-:W3:Y:S01]  /*0200*/  @!P0 LDC R161, c[0x0][0x434] ;  /* 0x00010d00ffa18b82 */ /* 0x000ee20000000800 */
[----:B------:R-:W1:Y:S07]  /*0210*/  S2R R32, SR_CTAID.X ;  /* 0x0000000000207919 */ /* 0x000e6e0000002500 */
[----:B----4-:R-:W4:Y:S01]  /*0220*/  @!P2 LDC.64 R4, c[0x0][0x488] ;  /* 0x00012200ff04ab82 */ /* 0x010f220000000a00 */
[----:B-1----:R-:W-:-:S04]  /*0230*/  ISETP.NE.AND P4, PT, RZ, UR4, PT ;  /* 0x00000004ff007c0c */ /* 0x002fc8000bf85270 */
[----:B------:R-:W-:Y:S02]  /*0240*/  ISETP.EQ.OR.EX P3, PT, R7, RZ, !P4, P3 ;  /* 0x000000ff0700720c */ /* 0x000fe40006762730 */
[----:B------:R-:W-:Y:S01]  /*0250*/  IADD3 R2, P1, PT, R11, R6, RZ ;  /* 0x000000060b027210 */ /* 0x000fe20007f3e0ff */
[----:B------:R-:W-:-:S04]  /*0260*/  IMAD.MOV.U32 R11, RZ, RZ, -0x1 ;  /* 0xffffffffff0b7424 */ /* 0x000fc800078e00ff */
[----:B------:R-:W-:Y:S02]  /*0270*/  IMAD.X R3, R9, 0x1, R7, P1 ;  /* 0x0000000109037824 */ /* 0x000fe400008e0607 */
[----:B------:R-:W1:Y:S04]  /*0280*/  @!P2 LDC R9, c[0x0][0x43c] ;  /* 0x00010f00ff09ab82 */ /* 0x000e680000000800 */
[----:B------:R1:W5:Y:S01]  /*0290*/  @!P3 LDG.E R11, desc[UR16][R2.64] ;  /* 0x00000010020bb981 */ /* 0x000362000c1e1900 */
[----:B------:R-:W-:-:S04]  /*02a0*/  ISETP.NE.U32.AND P3, PT, R6, RZ, PT ;  /* 0x000000ff0600720c */ /* 0x000fc80003f65070 */
[----:B------:R-:W-:Y:S01]  /*02b0*/  ISETP.NE.AND.EX P3, PT, R7, RZ, PT, P3 ;  /* 0x000000ff0700720c */ /* 0x000fe20003f65330 */
[----:B------:R-:W1:Y:S01]  /*02c0*/  S2R R16, SR_CTAID.Z ;  /* 0x0000000000107919 */ /* 0x000e620000002700 */
[----:B------:R-:W1:Y:S01]  /*02d0*/  S2R R162, SR_TID.X ;  /* 0x0000000000a27919 */ /* 0x000e620000002100 */
[----:B------:R-:W-:Y:S01]  /*02e0*/  IMAD.SHL.U32 R160, R32, 0x80, RZ ;  /* 0x0000008020a07824 */ /* 0x000fe200078e00ff */
[----:B--2---:R2:W-:Y:S01]  /*02f0*/  STL [R1+0x30], R33 ;  /* 0x0000302101007387 */ /* 0x0045e20000100800 */
[----:B---3--:R-:W-:-:S05]  /*0300*/  @P0 IMAD.IADD R161, R8, 0x1, -R33 ;  /* 0x0000000108a10824 */ /* 0x008fca00078e0a21 */
[----:B------:R2:W-:Y:S01]  /*0310*/  STL [R1+0x3c], R161 ;  /* 0x00003ca101007387 */ /* 0x0005e20000100800 */
[----:B----4-:R-:W-:-:S04]  /*0320*/  @!P2 ISETP.NE.U32.AND P0, PT, R4, RZ, PT ;  /* 0x000000ff0400a20c */ /* 0x010fc80003f05070 */
[----:B------:R-:W-:Y:S02]  /*0330*/  @!P2 ISETP.NE.AND.EX P0, PT, R5, RZ, PT, P0 ;  /* 0x000000ff0500a20c */ /* 0x000fe40003f05300 */
[----:B------:R-:W-:Y:S01]  /*0340*/  ISETP.GT.AND P1, PT, R161, R160, PT ;  /* 0x000000a0a100720c */ /* 0x000fe20003f24270 */
[----:B------:R-:W-:Y:S02]  /*0350*/  @P2 IMAD.IADD R62, R0, 0x1, -R10 ;  /* 0x00000001003e2824 */ /* 0x000fe400078e0a0a */
[----:B------:R-:W3:Y:S01]  /*0360*/  @!P3 LDC R0, c[0x0][0x438] ;  /* 0x00010e00ff00bb82 */ /* 0x000ee20000000800 */
[----:B-1----:R-:W-:Y:S01]  /*0370*/  @!P2 SEL R4, R9, RZ, P0 ;  /* 0x000000ff0904a207 */ /* 0x002fe20000000000 */
[----:B--2---:R-:W-:Y:S08]  /*0380*/  @!P3 BRA `(.L_x_324) ;  /* 0x00000000000cb947 */ /* 0x004ff00003800000 */
[----:B---3--:R-:W2:Y:S02]  /*0390*/  @P4 LDG.E R0, desc[UR16][R2.64+0x4] ;  /* 0x0000041002004981 */ /* 0x008ea4000c1e1900 */
[----:B--2--5:R-:W-:-:S06]  /*03a0*/  @P4 IADD3 R0, PT, PT, R0, -R11, RZ ;  /* 0x8000000b00004210 */ /* 0x024fcc0007ffe0ff */
[----:B------:R1:W5:Y:S02]  /*03b0*/  @!P4 LDG.E R0, desc[UR16][R2.64] ;  /* 0x000000100200c981 */ /* 0x000364000c1e1900 */
.L_x_324:
[----:B---3-5:R-:W-:Y:S01]  /*03c0*/  @!P2 IADD3 R62, PT, PT, R4, R0, -R10 ;  /* 0x00000000043ea210 */ /* 0x028fe20007ffe80a */
[----:B------:R-:W-:Y:S06]  /*03d0*/  @!P1 EXIT ;  /* 0x000000000000994d */ /* 0x000fec0003800000 */
[----:B------:R-:W-:-:S13]  /*03e0*/  ISETP.GT.AND P0, PT, R62, RZ, PT ;  /* 0x000000ff3e00720c */ /* 0x000fda0003f04270 */
[----:B------:R-:W-:Y:S05]  /*03f0*/  @P0 BRA `(.L_x_325) ;  /* 0x0000001400040947 */ /* 0x000fea0003800000 */
[----:B------:R-:W2:Y:S01]  /*0400*/  LDC.U8 R0, c[0x0][0x549] ;  /* 0x00015240ff007b82 */ /* 0x000ea20000000000 */
[----:B------:R-:W-:Y:S02]  /*0410*/  ISETP.NE.AND P1, PT, R33, -0x1, PT ;  /* 0xffffffff2100780c */ /* 0x000fe40003f25270 */
[----:B------:R-:W-:-:S05]  /*0420*/  SHF.L.U32 R18, R162, 0x3, RZ ;  /* 0x00000003a2127819 */ /* 0x000fca00000006ff */
[----:B------:R-:W3:Y:S08]  /*0430*/  LDC.U8 R10, c[0x0][0x548] ;  /* 0x00015200ff0a7b82 */ /* 0x000ef00000000000 */
[----:B-1----:R-:W1:Y:S01]  /*0440*/  @!P1 LDC.64 R2, c[0x0][0x400] ;  /* 0x00010000ff029b82 */ /* 0x002e620000000a00 */
[----:B--2---:R-:W-:-:S07]  /*0450*/  ISETP.NE.AND P2, PT, R0, RZ, PT ;  /* 0x000000ff0000720c */ /* 0x004fce0003f45270 */
[----:B------:R-:W2:Y:S08]  /*0460*/  @P1 LDC.64 R6, c[0x0][0x408] ;  /* 0x00010200ff061b82 */ /* 0x000eb00000000a00 */
[----:B------:R-:W4:Y:S01]  /*0470*/  @P2 LDC.64 R8, c[0x0][0x430] ;  /* 0x00010c00ff082b82 */ /* 0x000f220000000a00 */
[----:B-1----:R-:W-:-:S04]  /*0480*/  @!P1 IMAD.WIDE.U32 R4, R31, R2, RZ ;  /* 0x000000021f049225 */ /* 0x002fc800078e00ff */
[----:B------:R-:W-:-:S03]  /*0490*/  @!P1 IMAD R0, R31, R3, R5 ;  /* 0x000000031f009224 */ /* 0x000fc600078e0205 */
[----:B------:R-:W1:Y:S01]  /*04a0*/  @P2 LDC R14, c[0x0][0x430] ;  /* 0x00010c00ff0e2b82 */ /* 0x000e620000000800 */
[----:B--2---:R-:W-:-:S04]  /*04b0*/  @P1 IMAD.WIDE.U32 R2, R33, R6, RZ ;  /* 0x0000000621021225 */ /* 0x004fc800078e00ff */
[----:B------:R-:W-:Y:S01]  /*04c0*/  @P1 IMAD R0, R33, R7, R3 ;  /* 0x0000000721001224 */ /* 0x000fe200078e0203 */
[----:B------:R-:W-:Y:S01]  /*04d0*/  @P2 MOV R7, 0x1 ;  /* 0x0000000100072802 */ /* 0x000fe20000000f00 */
[----:B----4-:R-:W-:Y:S01]  /*04e0*/  @P2 IMAD R13, R8, R9, RZ ;  /* 0x00000009080d2224 */ /* 0x010fe200078e02ff */
[----:B---3--:R-:W-:Y:S06]  /*04f0*/  @P2 BRA `(.L_x_326) ;  /* 0x0000000000282947 */ /* 0x008fec0003800000 */
[----:B------:R-:W-:Y:S01]  /*0500*/  ISETP.NE.AND P0, PT, R10, RZ, PT ;  /* 0x000000ff0a00720c */ /* 0x000fe20003f05270 */
[----:B------:R-:W2:-:S12]  /*0510*/  LDC R8, c[0x0][0x3e0] ;  /* 0x0000f800ff087b82 */ /* 0x000e980000000800 */
[----:B------:R-:W3:Y:S01]  /*0520*/  @P0 LDC R13, c[0x0][0x454] ;  /* 0x00011500ff0d0b82 */ /* 0x000ee20000000800 */
[----:B-1----:R-:W-:Y:S02]  /*0530*/  @P0 MOV R14, 0x1 ;  /* 0x00000001000e0802 */ /* 0x002fe40000000f00 */
[----:B------:R-:W-:-:S05]  /*0540*/  @!P0 MOV R14, 0x1 ;  /* 0x00000001000e8802 */ /* 0x000fca0000000f00 */
[----:B------:R-:W2:Y:S08]  /*0550*/  @P0 LDC R6, c[0x0][0x454] ;  /* 0x00011500ff060b82 */ /* 0x000eb00000000800 */
[----:B------:R-:W1:Y:S08]  /*0560*/  @!P0 LDC R5, c[0x0][0x434] ;  /* 0x00010d00ff058b82 */ /* 0x000e700000000800 */
[----:B------:R-:W4:Y:S01]  /*0570*/  @!P0 LDC R13, c[0x0][0x434] ;  /* 0x00010d00ff0d8b82 */ /* 0x000f220000000800 */
[----:B--2---:R-:W-:-:S02]  /*0580*/  @P0 IMAD R7, R6, R8, RZ ;  /* 0x0000000806070224 */ /* 0x004fc400078e02ff */
[----:B-1-3--:R-:W-:-:S07]  /*0590*/  @!P0 IMAD R7, R5, R8, RZ ;  /* 0x0000000805078224 */ /* 0x00afce00078e02ff */
.L_x_326:
[----:B------:R-:W2:Y:S01]  /*05a0*/  LDCU.64 UR4, c[0x0][0x410] ;  /* 0x00008200ff0477ac */ /* 0x000ea20008000a00 */
[----:B------:R-:W-:Y:S01]  /*05b0*/  @P1 IMAD.MOV.U32 R4, RZ, RZ, R2 ;  /* 0x000000ffff041224 */ /* 0x000fe200078e0002 */
[----:B------:R-:W-:Y:S01]  /*05c0*/  LOP3.LUT R18, R18, 0x38, RZ, 0xc0, !PT ;  /* 0x0000003812127812 */ /* 0x000fe200078ec0ff */
[----:B------:R-:W-:Y:S01]  /*05d0*/  IMAD.IADD R12, R161, 0x1, -R160 ;  /* 0x00000001a10c7824 */ /* 0x000fe200078e0aa0 */
[----:B------:R-:W3:Y:S01]  /*05e0*/  LDC R15, c[0x0][0x434] ;  /* 0x00010d00ff0f7b82 */ /* 0x000ee20000000800 */
[----:B------:R-:W-:Y:S01]  /*05f0*/  SHF.R.U32.HI R22, RZ, 0x3, R162 ;  /* 0x00000003ff167819 */ /* 0x000fe200000116a2 */
[----:B------:R-:W-:Y:S01]  /*0600*/  IMAD.WIDE.U32 R20, R32, 0x80, RZ ;  /* 0x0000008020147825 */ /* 0x000fe200078e00ff */
[----:B------:R-:W-:Y:S01]  /*0610*/  IADD3 R2, P0, PT, R18, R4, RZ ;  /* 0x0000000412027210 */ /* 0x000fe20007f1e0ff */
[----:B------:R-:W-:Y:S01]  /*0620*/  BSSY.RECONVERGENT B0, `(.L_x_327) ;  /* 0x000001e000007945 */ /* 0x000fe20003800200 */
[C---:B------:R-:W-:Y:S01]  /*0630*/  ISETP.GE.AND P1, PT, R22.reuse, R12, PT ;  /* 0x0000000c1600720c */ /* 0x040fe20003f26270 */
[----:B------:R-:W-:Y:S01]  /*0640*/  VIADD R24, R22, 0x10 ;  /* 0x0000001016187836 */ /* 0x000fe20000000000 */
[----:B------:R-:W-:Y:S01]  /*0650*/  ISETP.NE.AND P2, PT, R10, RZ, !P2 ;  /* 0x000000ff0a00720c */ /* 0x000fe20005745270 */
[----:B------:R-:W-:Y:S01]  /*0660*/  IMAD.X R3, RZ, RZ, R0, P0 ;  /* 0x000000ffff037224 */ /* 0x000fe200000e0600 */
[----:B------:R-:W-:Y:S01]  /*0670*/  LOP3.LUT R23, R20, R22, RZ, 0xfc, !PT ;  /* 0x0000001614177212 */ /* 0x000fe200078efcff */
[----:B------:R-:W-:Y:S01]  /*0680*/  VIADD R26, R22, 0x20 ;  /* 0x00000020161a7836 */ /* 0x000fe20000000000 */
[-C--:B------:R-:W-:Y:S01]  /*0690*/  ISETP.GE.AND P0, PT, R24, R12.reuse, PT ;  /* 0x0000000c1800720c */ /* 0x080fe20003f06270 */
[----:B------:R-:W-:Y:S01]  /*06a0*/  VIADD R28, R22, 0x30 ;  /* 0x00000030161c7836 */ /* 0x000fe20000000000 */
[----:B------:R-:W-:Y:S01]  /*06b0*/  LOP3.LUT R19, R18, 0x40, RZ, 0xfc, !PT ;  /* 0x0000004012137812 */ /* 0x000fe200078efcff */
[----:B--2---:R-:W-:Y:S01]  /*06c0*/  IMAD.WIDE.U32 R10, R16, UR4, R2 ;  /* 0x00000004100a7c25 */ /* 0x004fe2000f8e0002 */
[----:B------:R-:W-:-:S02]  /*06d0*/  ISETP.GE.AND P4, PT, R26, R12, PT ;  /* 0x0000000c1a00720c */ /* 0x000fc40003f86270 */
[----:B------:R-:W-:Y:S01]  /*06e0*/  ISETP.GE.AND P3, PT, R28, R12, PT ;  /* 0x0000000c1c00720c */ /* 0x000fe20003f66270 */
[----:B------:R-:W-:Y:S02]  /*06f0*/  IMAD R9, R16, UR5, R11 ;  /* 0x0000000510097c24 */ /* 0x000fe4000f8e020b */
[----:B------:R-:W-:Y:S01]  /*0700*/  VIADD R30, R22, 0x40 ;  /* 0x00000040161e7836 */ /* 0x000fe20000000000 */
[----:B------:R-:W-:Y:S09]  /*0710*/  @P1 BRA `(.L_x_328) ;  /* 0x0000000000381947 */ /* 0x000ff20003800000 */
[----:B------:R-:W2:Y:S01]  /*0720*/  LDCU.64 UR4, c[0x0][0x408] ;  /* 0x00008100ff0477ac */ /* 0x000ea20008000a00 */
[----:B------:R-:W-:Y:S01]  /*0730*/  IMAD.MOV.U32 R8, RZ, RZ, R10 ;  /* 0x000000ffff087224 */ /* 0x000fe200078e000a */
[----:B------:R-:W5:Y:S01]  /*0740*/  LDCU UR8, c[0x0][0x440] ;  /* 0x00008800ff0877ac */ /* 0x000f620008000800 */
[----:B------:R-:W1:Y:S01]  /*0750*/  LDCU.64 UR6, c[0x0][0x3f0] ;  /* 0x00007e00ff0677ac */ /* 0x000e620008000a00 */
[----:B--2---:R-:W-:Y:S02]  /*0760*/  IMAD R0, R21, UR4, RZ ;  /* 0x0000000415007c24 */ /* 0x004fe4000f8e02ff */
[----:B------:R-:W-:Y:S01]  /*0770*/  IMAD.WIDE.U32 R4, R23, UR4, R8 ;  /* 0x0000000417047c25 */ /* 0x000fe2000f8e0008 */
[----:B-----5:R-:W-:-:S03]  /*0780*/  ISETP.GE.AND P6, PT, R18, UR8, PT ;  /* 0x0000000812007c0c */ /* 0x020fc6000bfc6270 */
[----:B------:R-:W-:Y:S01]  /*0790*/  IMAD R0, R23, UR5, R0 ;  /* 0x0000000517007c24 */ /* 0x000fe2000f8e0200 */
[----:B------:R-:W-:Y:S02]  /*07a0*/  ISETP.GE.AND P5, PT, R19, UR8, PT ;  /* 0x0000000813007c0c */ /* 0x000fe4000bfa6270 */
[----:B-1----:R-:W-:Y:S02]  /*07b0*/  LEA R2, P1, R4, UR6, 0x1 ;  /* 0x0000000604027c11 */ /* 0x002fe4000f8208ff */
[----:B------:R-:W-:-:S04]  /*07c0*/  IADD3 R0, PT, PT, R5, R0, RZ ;  /* 0x0000000005007210 */ /* 0x000fc80007ffe0ff */
[----:B------:R-:W-:-:S05]  /*07d0*/  LEA.HI.X R3, R4, UR7, R0, 0x1, P1 ;  /* 0x0000000704037c11 */ /* 0x000fca00088f0c00 */
[----:B------:R2:W-:Y:S04]  /*07e0*/  @!P6 STG.E.128 desc[UR16][R2.64], RZ ;  /* 0x000000ff0200e986 */ /* 0x0005e8000c101d10 */
[----:B------:R2:W-:Y:S02]  /*07f0*/  @!P5 STG.E.128 desc[UR16][R2.64+0x80], RZ ;  /* 0x000080ff0200d986 */ /* 0x0005e4000c101d10 */
.L_x_328:
[----:B------:R-:W-:Y:S05]  /*0800*/  BSYNC.RECONVERGENT B0 ;  /* 0x0000000000007941 */ /* 0x000fea0003800200 */
.L_x_327:
[----:B------:R-:W-:Y:S01]  /*0810*/  BSSY.RECONVERGENT B0, `(.L_x_329) ;  /* 0x0000015000007945 */ /* 0x000fe20003800200 */
[----:B------:R-:W-:Y:S02]  /*0820*/  ISETP.GE.AND P1, PT, R30, R12, PT ;  /* 0x0000000c1e00720c */ /* 0x000fe40003f26270 */
[----:B------:R-:W-:Y:S01]  /*0830*/  IADD3 R29, PT, PT, R22, 0x50, RZ ;  /* 0x00000050161d7810 */ /* 0x000fe20007ffe0ff */
[----:B------:R-:W-:Y:S05]  /*0840*/  @P0 BRA `(.L_x_330) ;  /* 0x0000000000440947 */ /* 0x000fea0003800000 */
[----:B------:R-:W5:Y:S01]  /*0850*/  LDCU.64 UR6, c[0x0][0x408] ;  /* 0x00008100ff0677ac */ /* 0x000f620008000a00 */
[----:B------:R-:W-:Y:S01]  /*0860*/  IADD3 R6, P0, PT, R23, 0x10, RZ ;  /* 0x0000001017067810 */ /* 0x000fe20007f1e0ff */
[----:B--2---:R-:W-:Y:S01]  /*0870*/  IMAD.MOV.U32 R2, RZ, RZ, R10 ;  /* 0x000000ffff027224 */ /* 0x004fe200078e000a */
[----:B------:R-:W-:Y:S01]  /*0880*/  MOV R3, R9 ;  /* 0x0000000900037202 */ /* 0x000fe20000000f00 */
[----:B------:R-:W2:Y:S02]  /*0890*/  LDCU UR8, c[0x0][0x440] ;  /* 0x00008800ff0877ac */ /* 0x000ea40008000800 */
[----:B------:R-:W-:Y:S01]  /*08a0*/  IMAD.X R0, RZ, RZ, R21, P0 ;  /* 0x000000ffff007224 */ /* 0x000fe200000e0615 */
[----:B------:R-:W1:Y:S03]  /*08b0*/  LDCU.64 UR4, c[0x0][0x3f0] ;  /* 0x00007e00ff0477ac */ /* 0x000e660008000a00 */
[----:B-----5:R-:W-:-:S02]  /*08c0*/  IMAD R0, R0, UR6, RZ ;  /* 0x0000000600007c24 */ /* 0x020fc4000f8e02ff */
[----:B------:R-:W-:Y:S01]  /*08d0*/  IMAD.WIDE.U32 R4, R6, UR6, R2 ;  /* 0x0000000606047c25 */ /* 0x000fe2000f8e0002 */
[----:B--2---:R-:W-:-:S03]  /*08e0*/  ISETP.GE.AND P5, PT, R18, UR8, PT ;  /* 0x0000000812007c0c */ /* 0x004fc6000bfa6270 */
[----:B------:R-:W-:Y:S01]  /*08f0*/  IMAD R6, R6, UR7, R0 ;  /* 0x0000000706067c24 */ /* 0x000fe2000f8e0200 */
[----:B------:R-:W-:Y:S02]  /*0900*/  ISETP.GE.AND P0, PT, R19, UR8, PT ;  /* 0x0000000813007c0c */ /* 0x000fe4000bf06270 */
[----:B-1----:R-:W-:Y:S01]  /*0910*/  LEA R2, P6, R4, UR4, 0x1 ;  /* 0x0000000404027c11 */ /* 0x002fe2000f8c08ff */
[----:B------:R-:W-:-:S05]  /*0920*/  IMAD.IADD R6, R5, 0x1, R6 ;  /* 0x0000000105067824 */ /* 0x000fca00078e0206 */
[----:B------:R-:W-:-:S05]  /*0930*/  LEA.HI.X R3, R4, UR5, R6, 0x1, P6 ;  /* 0x0000000504037c11 */ /* 0x000fca000b0f0c06 */
[----:B------:R1:W-:Y:S04]  /*0940*/  @!P5 STG.E.128 desc[UR16][R2.64], RZ ;  /* 0x000000ff0200d986 */ /* 0x0003e8000c101d10 */
[----:B------:R1:W-:Y:S02]  /*0950*/  @!P0 STG.E.128 desc[UR16][R2.64+0x80], RZ ;  /* 0x000080ff02008986 */ /* 0x0003e4000c101d10 */
.L_x_330:
[----:B------:R-:W-:Y:S05]  /*0960*/  BSYNC.RECONVERGENT B0 ;  /* 0x0000000000007941 */ /* 0x000fea0003800200 */
.L_x_329:
[----:B------:R-:W-:Y:S01]  /*0970*/  BSSY.RECONVERGENT B0, `(.L_x_331) ;  /* 0x0000015000007945 */ /* 0x000fe20003800200 */
[----:B------:R-:W-:Y:S02]  /*0980*/  ISETP.GE.AND P0, PT, R29, R12, PT ;  /* 0x0000000c1d00720c */ /* 0x000fe40003f06270 */
[----:B------:R-:W-:Y:S01]  /*0990*/  IADD3 R27, PT, PT, R22, 0x60, RZ ;  /* 0x00000060161b7810 */ /* 0x000fe20007ffe0ff */
[----:B------:R-:W-:Y:S05]  /*09a0*/  @P4 BRA `(.L_x_332) ;  /* 0x0000000000444947 */ /* 0x000fea0003800000 */
[----:B------:R-:W5:Y:S01]  /*09b0*/  LDCU.64 UR6, c[0x0][0x408] ;  /* 0x00008100ff0677ac */ /* 0x000f620008000a00 */
[----:B------:R-:W-:Y:S01]  /*09c0*/  IADD3 R6, P4, PT, R23, 0x20, RZ ;  /* 0x0000002017067810 */ /* 0x000fe20007f9e0ff */
[----:B-12---:R-:W-:Y:S01]  /*09d0*/  IMAD.MOV.U32 R2, RZ, RZ, R10 ;  /* 0x000000ffff027224 */ /* 0x006fe200078e000a */
[----:B------:R-:W-:Y:S01]  /*09e0*/  MOV R3, R9 ;  /* 0x0000000900037202 */ /* 0x000fe20000000f00 */
[----:B------:R-:W1:Y:S02]  /*09f0*/  LDCU UR8, c[0x0][0x440] ;  /* 0x00008800ff0877ac */ /* 0x000e640008000800 */
[----:B------:R-:W-:Y:S01]  /*0a00*/  IMAD.X R0, RZ, RZ, R21, P4 ;  /* 0x000000ffff007224 */ /* 0x000fe200020e0615 */
        /* <DEDUP_REMOVED lines=11> */
.L_x_332:
[----:B------:R-:W-:Y:S05]  /*0ac0*/  BSYNC.RECONVERGENT B0 ;  /* 0x0000000000007941 */ /* 0x000fea0003800200 */
.L_x_331:
        /* <DEDUP_REMOVED lines=21> */
.L_x_334:
[----:B------:R-:W-:Y:S05]  /*0c20*/  BSYNC.RECONVERGENT B0 ;  /* 0x0000000000007941 */ /* 0x000fea0003800200 */
.L_x_333:
[----:B------:R-:W-:Y:S01]  /*0c30*/  BSSY.RECONVERGENT B0, `(.L_x_335) ;  /* 0x0000015000007945 */ /* 0x000fe20003800200 */
[----:B------:R-:W-:Y:S01]  /*0c40*/  ISETP.GE.AND P5, PT, R25, R12, PT ;  /* 0x0000000c1900720c */ /* 0x000fe20003fa6270 */
[----:B----4-:R-:W-:Y:S02]  /*0c50*/  IMAD R13, R16, R13, RZ ;  /* 0x0000000d100d7224 */ /* 0x010fe400078e02ff */
[----:B------:R-:W-:Y:S10]  /*0c60*/  @P1 BRA `(.L_x_336) ;  /* 0x0000000000441947 */ /* 0x000ff40003800000 */
[----:B------:R-:W4:Y:S01]  /*0c70*/  LDCU.64 UR6, c[0x0][0x408] ;  /* 0x00008100ff0677ac */ /* 0x000f220008000a00 */
[----:B------:R-:W-:Y:S01]  /*0c80*/  IADD3 R6, P1, PT, R23, 0x40, RZ ;  /* 0x0000004017067810 */ /* 0x000fe20007f3e0ff */
[----:B-12---:R-:W-:Y:S01]  /*0c90*/  IMAD.MOV.U32 R2, RZ, RZ, R10 ;  /* 0x000000ffff027224 */ /* 0x006fe200078e000a */
[----:B------:R-:W-:Y:S01]  /*0ca0*/  MOV R3, R9 ;  /* 0x0000000900037202 */ /* 0x000fe20000000f00 */
[----:B------:R-:W1:Y:S02]  /*0cb0*/  LDCU UR8, c[0x0][0x440] ;  /* 0x00008800ff0877ac */ /* 0x000e640008000800 */
[----:B------:R-:W-:Y:S01]  /*0cc0*/  IMAD.X R0, RZ, RZ, R21, P1 ;  /* 0x000000ffff007224 */ /* 0x000fe200008e0615 */
[----:B------:R-:W2:Y:S03]  /*0cd0*/  LDCU.64 UR4, c[0x0][0x3f0] ;  /* 0x00007e00ff0477ac */ /* 0x000ea60008000a00 */
[----:B----4-:R-:W-:-:S02]  /*0ce0*/  IMAD R0, R0, UR6, RZ ;  /* 0x0000000600007c24 */ /* 0x010fc4000f8e02ff */
        /* <DEDUP_REMOVED lines=9> */
.L_x_336:
[----:B------:R-:W-:Y:S05]  /*0d80*/  BSYNC.RECONVERGENT B0 ;  /* 0x0000000000007941 */ /* 0x000fea0003800200 */
.L_x_335:
[----:B---3--:R-:W-:Y:S01]  /*0d90*/  IMAD R0, R31, R15, RZ ;  /* 0x0000000f1f007224 */ /* 0x008fe200078e02ff */
[----:B------:R-:W-:Y:S01]  /*0da0*/  ISETP.NE.AND P3, PT, R33, -0x1, PT ;  /* 0xffffffff2100780c */ /* 0x000fe20003f65270 */
[----:B------:R-:W-:Y:S01]  /*0db0*/  BSSY.RECONVERGENT B0, `(.L_x_337) ;  /* 0x0000016000007945 */ /* 0x000fe20003800200 */
[----:B------:R-:W-:Y:S01]  /*0dc0*/  ISETP.NE.AND P1, PT, R18, RZ, PT ;  /* 0x000000ff1200720c */ /* 0x000fe20003f25270 */
[----:B------:R-:W-:Y:S01]  /*0dd0*/  @!P2 IMAD R13, R31, R7, R13 ;  /* 0x000000071f0da224 */ /* 0x000fe200078e020d */
[----:B------:R-:W-:Y:S01]  /*0de0*/  SEL R15, R0, R33, !P3 ;  /* 0x00000021000f7207 */ /* 0x000fe20005800000 */
[----:B------:R-:W-:Y:S10]  /*0df0*/  @P0 BRA `(.L_x_338) ;  /* 0x0000000000440947 */ /* 0x000ff40003800000 */
[----:B------:R-:W3:Y:S01]  /*0e00*/  LDCU.64 UR6, c[0x0][0x408] ;  /* 0x00008100ff0677ac */ /* 0x000ee20008000a00 */
[----:B------:R-:W-:Y:S01]  /*0e10*/  IADD3 R6, P0, PT, R23, 0x50, RZ ;  /* 0x0000005017067810 */ /* 0x000fe20007f1e0ff */
[----:B-12-4-:R-:W-:Y:S01]  /*0e20*/  IMAD.MOV.U32 R2, RZ, RZ, R10 ;  /* 0x000000ffff027224 */ /* 0x016fe200078e000a */
[----:B------:R-:W-:Y:S01]  /*0e30*/  MOV R3, R9 ;  /* 0x0000000900037202 */ /* 0x000fe20000000f00 */
[----:B------:R-:W1:Y:S02]  /*0e40*/  LDCU UR8, c[0x0][0x440] ;  /* 0x00008800ff0877ac */ /* 0x000e640008000800 */
[----:B------:R-:W-:Y:S01]  /*0e50*/  IMAD.X R0, RZ, RZ, R21, P0 ;  /* 0x000000ffff007224 */ /* 0x000fe200000e0615 */
[----:B------:R-:W2:Y:S03]  /*0e60*/  LDCU.64 UR4, c[0x0][0x3f0] ;  /* 0x00007e00ff0477ac */ /* 0x000ea60008000a00 */
[----:B---3--:R-:W-:-:S02]  /*0e70*/  IMAD R0, R0, UR6, RZ ;  /* 0x0000000600007c24 */ /* 0x008fc4000f8e02ff */
        /* <DEDUP_REMOVED lines=9> */
.L_x_338:
[----:B------:R-:W-:Y:S05]  /*0f10*/  BSYNC.RECONVERGENT B0 ;  /* 0x0000000000007941 */ /* 0x000fea0003800200 */
.L_x_337:
[----:B------:R-:W-:Y:S04]  /*0f20*/  BSSY.RECONVERGENT B0, `(.L_x_339) ;  /* 0x0000013000007945 */ /* 0x000fe80003800200 */
[----:B------:R-:W-:Y:S05]  /*0f30*/  @P6 BRA `(.L_x_340) ;  /* 0x0000000000446947 */ /* 0x000fea0003800000 */
[----:B------:R-:W5:Y:S01]  /*0f40*/  LDCU.64 UR6, c[0x0][0x408] ;  /* 0x00008100ff0677ac */ /* 0x000f620008000a00 */
[----:B------:R-:W-:Y:S01]  /*0f50*/  IADD3 R6, P0, PT, R23, 0x60, RZ ;  /* 0x0000006017067810 */ /* 0x000fe20007f1e0ff */
[----:B-1234-:R-:W-:Y:S01]  /*0f60*/  IMAD.MOV.U32 R2, RZ, RZ, R10 ;  /* 0x000000ffff027224 */ /* 0x01efe200078e000a */
        /* <DEDUP_REMOVED lines=14> */
.L_x_340:
[----:B------:R-:W-:Y:S05]  /*1050*/  BSYNC.RECONVERGENT B0 ;  /* 0x0000000000007941 */ /* 0x000fea0003800200 */
.L_x_339:
        /* <DEDUP_REMOVED lines=19> */
.L_x_342:
[----:B------:R-:W-:Y:S05]  /*1190*/  BSYNC.RECONVERGENT B0 ;  /* 0x0000000000007941 */ /* 0x000fea0003800200 */
.L_x_341:
[----:B------:R-:W-:Y:S01]  /*11a0*/  ISETP.GE.OR P3, PT, R22, R12, P1 ;  /* 0x0000000c1600720c */ /* 0x000fe20000f66670 */
[----:B-1----:R-:W-:Y:S01]  /*11b0*/  IMAD R0, R160, R14, RZ ;  /* 0x0000000ea0007224 */ /* 0x002fe200078e02ff */
[----:B--234-:R-:W-:Y:S01]  /*11c0*/  SHF.R.S32.HI R3, RZ, 0x1f, R15 ;  /* 0x0000001fff037819 */ /* 0x01cfe2000001140f */
[----:B------:R-:W-:Y:S01]  /*11d0*/  BSSY.RECONVERGENT B0, `(.L_x_343) ;  /* 0x0000012000007945 */ /* 0x000fe20003800200 */
[----:B------:R-:W-:Y:S02]  /*11e0*/  SEL R2, R15, RZ, P2 ;  /* 0x000000ff0f027207 */ /* 0x000fe40001000000 */
[----:B------:R-:W-:Y:S02]  /*11f0*/  SEL R3, R3, RZ, P2 ;  /* 0x000000ff03037207 */ /* 0x000fe40001000000 */
[----:B------:R-:W-:Y:S02]  /*1200*/  IADD3 R5, P4, P2, R0, R2, R13 ;  /* 0x0000000200057210 */ /* 0x000fe40007a9e00d */
[----:B------:R-:W-:-:S02]  /*1210*/  SHF.R.S32.HI R0, RZ, 0x1f, R0 ;  /* 0x0000001fff007819 */ /* 0x000fc40000011400 */
[----:B------:R-:W-:Y:S02]  /*1220*/  SHF.R.S32.HI R2, RZ, 0x1f, R13 ;  /* 0x0000001fff027819 */ /* 0x000fe4000001140d */
        /* <DEDUP_REMOVED lines=12> */
.L_x_344:
[----:B------:R-:W-:Y:S05]  /*12f0*/  BSYNC.RECONVERGENT B0 ;  /* 0x0000000000007941 */ /* 0x000fea0003800200 */
.L_x_343:
        /* <DEDUP_REMOVED lines=15> */
.L_x_346:
[----:B------:R-:W-:Y:S05]  /*13f0*/  BSYNC.RECONVERGENT B0 ;  /* 0x0000000000007941 */ /* 0x000fea0003800200 */
.L_x_345:
        /* <DEDUP_REMOVED lines=10> */
.L_x_348:
[----:B------:R-:W-:Y:S05]  /*14a0*/  BSYNC.RECONVERGENT B0 ;  /* 0x0000000000007941 */ /* 0x000fea0003800200 */
.L_x_347:
        /* <DEDUP_REMOVED lines=10> */
.L_x_350:
[----:B------:R-:W-:Y:S05]  /*1550*/  BSYNC.RECONVERGENT B0 ;  /* 0x0000000000007941 */ /* 0x000fea0003800200 */
.L_x_349:
        /* <DEDUP_REMOVED lines=10> */
.L_x_352:
[----:B------:R-:W-:Y:S05]  /*1600*/  BSYNC.RECONVERGENT B0 ;  /* 0x0000000000007941 */ /* 0x000fea0003800200 */
.L_x_351:
        /* <DEDUP_REMOVED lines=10> */
.L_x_354:
[----:B------:R-:W-:Y:S05]  /*16b0*/  BSYNC.RECONVERGENT B0 ;  /* 0x0000000000007941 */ /* 0x000fea0003800200 */
.L_x_353:
        /* <DEDUP_REMOVED lines=10> */
.L_x_356:
[----:B------:R-:W-:Y:S05]  /*1760*/  BSYNC.RECONVERGENT B0 ;  /* 0x0000000000007941 */ /* 0x000fea0003800200 */
.L_x_355:
        /* <DEDUP_REMOVED lines=10> */
.L_x_325:
[----:B------:R-:W-:Y:S02]  /*1810*/  ISETP.NE.AND P0, PT, R33, -0x1, PT ;  /* 0xffffffff2100780c */ /* 0x000fe40003f05270 */
[----:B------:R-:W-:-:S11]  /*1820*/  ISETP.NE.AND P2, PT, R11, -0x1, PT ;  /* 0xffffffff0b00780c */ /* 0x000fd60003f45270 */
[----:B------:R-:W2:Y:S08]  /*1830*/  @!P0 LDC.64 R6, c[0x0][0x398] ;  /* 0x0000e600ff068b82 */ /* 0x000eb00000000a00 */
[----:B------:R-:W1:Y:S01]  /*1840*/  @P0 LDC.64 R8, c[0x0][0x3b0] ;  /* 0x0000ec00ff080b82 */ /* 0x000e620000000a00 */
[----:B--2---:R-:W-:-:S04]  /*1850*/  @!P0 IMAD.WIDE.U32 R4, R31, R6, RZ ;  /* 0x000000061f048225 */ /* 0x004fc800078e00ff */
[----:B------:R-:W-:Y:S01]  /*1860*/  @!P0 IMAD R14, R31, R7, R5 ;  /* 0x000000071f0e8224 */ /* 0x000fe200078e0205 */
[----:B------:R-:W-:Y:S01]  /*1870*/  @!P0 MOV R13, R4 ;  /* 0x00000004000d8202 */ /* 0x000fe20000000f00 */
[----:B-1----:R-:W-:-:S04]  /*1880*/  @P0 IMAD.WIDE.U32 R2, R33, R8, RZ ;  /* 0x0000000821020225 */ /* 0x002fc800078e00ff */
[----:B------:R-:W-:Y:S01]  /*1890*/  @P0 IMAD R14, R33, R9, R3 ;  /* 0x00000009210e0224 */ /* 0x000fe200078e0203 */
[----:B------:R-:W-:Y:S01]  /*18a0*/  @P0 MOV R13, R2 ;  /* 0x00000002000d0202 */ /* 0x000fe20000000f00 */
[----:B------:R-:W-:Y:S06]  /*18b0*/  @P2 BRA `(.L_x_357) ;  /* 0x0000000000342947 */ /* 0x000fec0003800000 */
[----:B------:R-:W1:Y:S01]  /*18c0*/  LDCU.64 UR4, c[0x0][0x3b8] ;  /* 0x00007700ff0477ac */ /* 0x000e620008000a00 */
[----:B------:R-:W-:Y:S01]  /*18d0*/  SHF.R.S32.HI R0, RZ, 0x1f, R10 ;  /* 0x0000001fff007819 */ /* 0x000fe2000001140a */
[----:B------:R-:W2:Y:S01]  /*18e0*/  LDCU.64 UR6, c[0x0][0x3a0] ;  /* 0x00007400ff0677ac */ /* 0x000ea20008000a00 */
[----:B-1----:R-:W-:Y:S02]  /*18f0*/  MOV R136, UR4 ;  /* 0x0000000400887c02 */ /* 0x002fe40008000f00 */
[----:B------:R-:W-:-:S03]  /*1900*/  MOV R137, UR5 ;  /* 0x0000000500897c02 */ /* 0x000fc60008000f00 */
[-C--:B------:R-:W-:Y:S02]  /*1910*/  IMAD R0, R0, R136.reuse, RZ ;  /* 0x0000008800007224 */ /* 0x080fe400078e02ff */
[----:B------:R-:W-:-:S04]  /*1920*/  IMAD.WIDE.U32 R2, R10, R136, RZ ;  /* 0x000000880a027225 */ /* 0x000fc800078e00ff */
[----:B------:R-:W-:-:S05]  /*1930*/  IMAD R0, R10, R137, R0 ;  /* 0x000000890a007224 */ /* 0x000fca00078e0200 */
[----:B------:R-:W-:-:S03]  /*1940*/  IADD3 R3, PT, PT, R3, R0, RZ ;  /* 0x0000000003037210 */ /* 0x000fc60007ffe0ff */
[----:B--2---:R-:W-:-:S04]  /*1950*/  IMAD.WIDE.U32 R2, R31, UR6, R2 ;  /* 0x000000061f027c25 */ /* 0x004fc8000f8e0002 */
[----:B------:R-:W-:Y:S01]  /*1960*/  IMAD R6, R31, UR7, R3 ;  /* 0x000000071f067c24 */ /* 0x000fe2000f8e0203 */
[----:B------:R-:W-:Y:S01]  /*1970*/  MOV R5, R2 ;  /* 0x0000000200057202 */ /* 0x000fe20000000f00 */
[----:B------:R-:W-:Y:S06]  /*1980*/  BRA `(.L_x_358) ;  /* 0x0000000000187947 */ /* 0x000fec0003800000 */
.L_x_357:
[----:B------:R-:W1:Y:S01]  /*1990*/  LDC.64 R136, c[0x0][0x3b8] ;  /* 0x0000ee00ff887b82 */ /* 0x000e620000000a00 */
[----:B------:R-:W-:-:S05]  /*19a0*/  IADD3 R2, PT, PT, R10, R11, RZ ;  /* 0x0000000b0a027210 */ /* 0x000fca0007ffe0ff */
[C---:B-1----:R-:W-:Y:S02]  /*19b0*/  IMAD R0, R2.reuse, R137, RZ ;  /* 0x0000008902007224 */ /* 0x042fe400078e02ff */
[----:B------:R-:W-:-:S05]  /*19c0*/  IMAD.WIDE.U32 R2, R2, R136, RZ ;  /* 0x0000008802027225 */ /* 0x000fca00078e00ff */
[----:B------:R-:W-:Y:S02]  /*19d0*/  IADD3 R6, PT, PT, R3, R0, RZ ;  /* 0x0000000003067210 */ /* 0x000fe40007ffe0ff */
[----:B------:R-:W-:-:S07]  /*19e0*/  MOV R5, R2 ;  /* 0x0000000200057202 */ /* 0x000fce0000000f00 */
.L_x_358:
[----:B------:R-:W1:Y:S01]  /*19f0*/  LDC R9, c[0x0][0x3e8] ;  /* 0x0000fa00ff097b82 */ /* 0x000e620000000800 */
[----:B------:R-:W-:Y:S02]  /*1a00*/  IABS R4, R16 ;  /* 0x0000001000047213 */ /* 0x000fe40000000000 */
[----:B-1----:R-:W-:-:S04]  /*1a10*/  IABS R7, R9 ;  /* 0x0000000900077213 */ /* 0x002fc80000000000 */
[----:B------:R-:W1:Y:S08]  /*1a20*/  I2F.RP R2, R7 ;  /* 0x0000000700027306 */ /* 0x000e700000209400 */
        /* <DEDUP_REMOVED lines=34> */
[----:B------:R-:W-:Y:S06]  /*1c50*/  BRA `(.L_x_360) ;  /* 0x0000000000147947 */ /* 0x000fec0003800000 */
.L_x_359:
[----:B------:R-:W1:Y:S01]  /*1c60*/  LDC.64 R18, c[0x0][0x3c0] ;  /* 0x0000f000ff127b82 */ /* 0x000e620000000a00 */
[----:B------:R-:W-:-:S05]  /*1c70*/  IADD3 R0, PT, PT, R10, R11, RZ ;  /* 0x0000000b0a007210 */ /* 0x000fca0007ffe0ff */
[C---:B-1----:R-:W-:Y:S02]  /*1c80*/  IMAD R4, R0.reuse, R19, RZ ;  /* 0x0000001300047224 */ /* 0x042fe400078e02ff */
[----:B------:R-:W-:-:S05]  /*1c90*/  IMAD.WIDE.U32 R2, R0, R18, RZ ;  /* 0x0000001200027225 */ /* 0x000fca00078e00ff */
[----:B------:R-:W-:-:S07]  /*1ca0*/  IADD3 R0, PT, PT, R3, R4, RZ ;  /* 0x0000000403007210 */ /* 0x000fce0007ffe0ff */
.L_x_360:
[----:B------:R-:W-:Y:S01]  /*1cb0*/  IMAD.SHL.U32 R24, R162, 0x8, RZ ;  /* 0x00000008a2187824 */ /* 0x000fe200078e00ff */
[----:B------:R-:W1:Y:S01]  /*1cc0*/  LDCU.128 UR8, c[0x0][0x3d0] ;  /* 0x00007a00ff0877ac */ /* 0x000e620008000c00 */
[----:B------:R-:W-:Y:S01]  /*1cd0*/  SHF.R.U32.HI R15, RZ, 0x3, R162 ;  /* 0x00000003ff0f7819 */ /* 0x000fe200000116a2 */
[----:B------:R-:W-:Y:S01]  /*1ce0*/  IMAD.IADD R12, R161, 0x1, -R160 ;  /* 0x00000001a10c7824 */ /* 0x000fe200078e0aa0 */
[----:B------:R-:W2:Y:S01]  /*1cf0*/  S2UR UR5, SR_CgaCtaId ;  /* 0x00000000000579c3 */ /* 0x000ea20000008800 */
[----:B------:R-:W-:Y:S01]  /*1d00*/  LOP3.LUT R138, R24, 0x38, RZ, 0xc0, !PT ;  /* 0x00000038188a7812 */ /* 0x000fe200078ec0ff */
[----:B------:R-:W3:Y:S01]  /*1d10*/  LDCU.64 UR12, c[0x0][0x390] ;  /* 0x00007200ff0c77ac */ /* 0x000ee20008000a00 */
[C---:B------:R-:W-:Y:S01]  /*1d20*/  VIADD R11, R15.reuse, 0x50 ;  /* 0x000000500f0b7836 */ /* 0x040fe20000000000 */
[----:B------:R-:W-:Y:S01]  /*1d30*/  BSSY.RECONVERGENT B0, `(.L_x_361) ;  /* 0x0000047000007945 */ /* 0x000fe20003800200 */
[C---:B------:R-:W-:Y:S01]  /*1d40*/  IADD3 R2, P0, PT, R138.reuse, R2, RZ ;  /* 0x000000028a027210 */ /* 0x040fe20007f1e0ff */
[----:B------:R-:W4:Y:S01]  /*1d50*/  LDCU.64 UR14, c[0x0][0x388] ;  /* 0x00007100ff0e77ac */ /* 0x000f220008000a00 */
[C---:B------:R-:W-:Y:S01]  /*1d60*/  IADD3 R4, P1, PT, R138.reuse, R5, RZ ;  /* 0x000000058a047210 */ /* 0x040fe20007f3e0ff */
[C---:B------:R-:W-:Y:S01]  /*1d70*/  VIADD R23, R15.reuse, 0x10 ;  /* 0x000000100f177836 */ /* 0x040fe20000000000 */
[C---:B------:R-:W-:Y:S01]  /*1d80*/  LOP3.LUT R172, R138.reuse, 0x40, RZ, 0xfc, !PT ;  /* 0x000000408aac7812 */ /* 0x040fe200078efcff */
[----:B------:R-:W-:Y:S01]  /*1d90*/  IMAD.X R3, RZ, RZ, R0, P0 ;  /* 0x000000ffff037224 */ /* 0x000fe200000e0600 */
[C---:B------:R-:W-:Y:S01]  /*1da0*/  IADD3 R0, PT, PT, R15.reuse, 0x40, RZ ;  /* 0x000000400f007810 */ /* 0x040fe20007ffe0ff */
[----:B------:R-:W-:Y:S01]  /*1db0*/  IMAD.X R5, RZ, RZ, R6, P1 ;  /* 0x000000ffff057224 */ /* 0x000fe200008e0606 */
[----:B------:R-:W-:Y:S01]  /*1dc0*/  IADD3 R6, P0, PT, R138, R13, RZ ;  /* 0x0000000d8a067210 */ /* 0x000fe20007f1e0ff */
[C---:B------:R-:W-:Y:S01]  /*1dd0*/  IMAD.WIDE.U32 R2, R15.reuse, R18, R2 ;  /* 0x000000120f027225 */ /* 0x040fe200078e0002 */
[----:B------:R-:W-:Y:S01]  /*1de0*/  ISETP.GE.AND P3, PT, R0, R12, PT ;  /* 0x0000000c0000720c */ /* 0x000fe20003f66270 */
[----:B------:R-:W5:Y:S01]  /*1df0*/  LDCU.64 UR6, c[0x0][0x3c8] ;  /* 0x00007900ff0677ac */ /* 0x000f620008000a00 */
[----:B------:R-:W-:Y:S01]  /*1e00*/  SHF.R.S32.HI R0, RZ, 0x1f, R8 ;  /* 0x0000001fff007819 */ /* 0x000fe20000011408 */
[----:B------:R-:W-:Y:S01]  /*1e10*/  IMAD.WIDE.U32 R4, R15, R136, R4 ;  /* 0x000000880f047225 */ /* 0x000fe200078e0004 */
[----:B------:R4:W-:Y:S01]  /*1e20*/  STL [R1+0xc], R172 ;  /* 0x00000cac01007387 */ /* 0x0009e20000100800 */
[----:B------:R-:W-:Y:S01]  /*1e30*/  ISETP.GE.AND P2, PT, R11, R12, PT ;  /* 0x0000000c0b00720c */ /* 0x000fe20003f46270 */
[----:B------:R-:W-:Y:S01]  /*1e40*/  UMOV UR4, 0x400 ;  /* 0x0000040000047882 */ /* 0x000fe20000000000 */
[----:B-1----:R-:W-:Y:S01]  /*1e50*/  IMAD R7, R0, UR8, RZ ;  /* 0x0000000800077c24 */ /* 0x002fe2000f8e02ff */
[----:B------:R-:W-:Y:S01]  /*1e60*/  SHF.R.U32.HI R20, RZ, 0x19, R32 ;  /* 0x00000019ff147819 */ /* 0x000fe20000011620 */
[----:B------:R-:W-:-:S02]  /*1e70*/  IMAD R3, R15, R19, R3 ;  /* 0x000000130f037224 */ /* 0x000fc400078e0203 */
[----:B------:R-:W-:Y:S02]  /*1e80*/  IMAD R0, R0, UR10, RZ ;  /* 0x0000000a00007c24 */ /* 0x000fe4000f8e02ff */
[----:B------:R-:W-:Y:S02]  /*1e90*/  IMAD R5, R15, R137, R5 ;  /* 0x000000890f057224 */ /* 0x000fe400078e0205 */
[C---:B------:R-:W-:Y:S02]  /*1ea0*/  IMAD R9, R8.reuse, UR11, R0 ;  /* 0x0000000b08097c24 */ /* 0x040fe4000f8e0200 */
[----:B------:R-:W-:Y:S01]  /*1eb0*/  IMAD.WIDE.U32 R2, R8, UR10, R2 ;  /* 0x0000000a08027c25 */ /* 0x000fe2000f8e0002 */
[----:B--2---:R-:W-:-:S03]  /*1ec0*/  ULEA UR10, UR5, UR4, 0x18 ;  /* 0x00000004050a7291 */ /* 0x004fc6000f8ec0ff */
[C---:B------:R-:W-:Y:S02]  /*1ed0*/  IMAD R10, R8.reuse, UR9, R7 ;  /* 0x00000009080a7c24 */ /* 0x040fe4000f8e0207 */
[----:B------:R-:W-:-:S04]  /*1ee0*/  IMAD.WIDE.U32 R4, R8, UR8, R4 ;  /* 0x0000000808047c25 */ /* 0x000fc8000f8e0004 */
[----:B------:R-:W-:Y:S01]  /*1ef0*/  IMAD.X R7, RZ, RZ, R14, P0 ;  /* 0x000000ffff077224 */ /* 0x000fe200000e060e */
[----:B---3--:R-:W-:Y:S01]  /*1f00*/  LEA R239, P0, R2, UR12, 0x1 ;  /* 0x0000000c02ef7c11 */ /* 0x008fe2000f8008ff */
[----:B------:R-:W-:Y:S01]  /*1f10*/  IMAD.IADD R3, R3, 0x1, R9 ;  /* 0x0000000103037824 */ /* 0x000fe200078e0209 */
[----:B------:R-:W-:Y:S01]  /*1f20*/  IADD3 R0, PT, PT, R5, R10, RZ ;  /* 0x0000000a05007210 */ /* 0x000fe20007ffe0ff */
[----:B-----5:R-:W-:Y:S01]  /*1f30*/  IMAD.WIDE.U32 R10, R16, UR6, R6 ;  /* 0x00000006100a7c25 */ /* 0x020fe2000f8e0006 */
[----:B----4-:R-:W-:Y:S02]  /*1f40*/  LEA R237, P4, R4, UR14, 0x1 ;  /* 0x0000000e04ed7c11 */ /* 0x010fe4000f8808ff */
[----:B------:R-:W-:Y:S01]  /*1f50*/  LEA.HI.X R238, R2, UR13, R3, 0x1, P0 ;  /* 0x0000000d02ee7c11 */ /* 0x000fe200080f0c03 */
[C---:B------:R-:W-:Y:S01]  /*1f60*/  VIADD R8, R15.reuse, 0x60 ;  /* 0x000000600f087836 */ /* 0x040fe20000000000 */
[C---:B------:R-:W-:Y:S01]  /*1f70*/  ISETP.GE.AND P0, PT, R15.reuse, R12, PT ;  /* 0x0000000c0f00720c */ /* 0x040fe20003f06270 */
[----:B------:R-:W-:Y:S01]  /*1f80*/  IMAD R9, R16, UR7, R11 ;  /* 0x0000000710097c24 */ /* 0x000fe2000f8e020b */
[----:B------:R-:W-:Y:S01]  /*1f90*/  LEA.HI.X R236, R4, UR15, R0, 0x1, P4 ;  /* 0x0000000f04ec7c11 */ /* 0x000fe2000a0f0c00 */
[----:B------:R-:W-:Y:S01]  /*1fa0*/  VIADD R22, R15, 0x20 ;  /* 0x000000200f167836 */ /* 0x000fe20000000000 */
[----:B------:R-:W-:-:S02]  /*1fb0*/  LOP3.LUT R0, R24, 0x1f8, RZ, 0xc0, !PT ;  /* 0x000001f818007812 */ /* 0x000fc400078ec0ff */
[----:B------:R-:W-:Y:S02]  /*1fc0*/  SHF.L.U32 R14, R32, 0x7, RZ ;  /* 0x00000007200e7819 */ /* 0x000fe400000006ff */
[----:B------:R-:W-:Y:S02]  /*1fd0*/  LOP3.LUT R0, R0, 0x38, R162, 0x78, !PT ;  /* 0x0000003800007812 */ /* 0x000fe400078e78a2 */
[-C--:B------:R-:W-:Y:S02]  /*1fe0*/  ISETP.GE.AND P1, PT, R8, R12.reuse, PT ;  /* 0x0000000c0800720c */ /* 0x080fe40003f26270 */
[----:B------:R-:W-:Y:S02]  /*1ff0*/  LOP3.LUT R60, R0, 0x1e00, R24, 0xf8, !PT ;  /* 0x00001e00003c7812 */ /* 0x000fe400078ef818 */
[----:B------:R-:W-:Y:S02]  /*2000*/  ISETP.GE.AND P4, PT, R23, R12, PT ;  /* 0x0000000c1700720c */ /* 0x000fe40003f86270 */
[----:B------:R-:W-:-:S02]  /*2010*/  LOP3.LUT R14, R14, R15, RZ, 0xfc, !PT ;  /* 0x0000000f0e0e7212 */ /* 0x000fc400078efcff */
[----:B------:R-:W-:Y:S01]  /*2020*/  LEA R170, R60, UR10, 0x1 ;  /* 0x0000000a3caa7c11 */ /* 0x000fe2000f8e08ff */
[----:B------:R-:W-:Y:S08]  /*2030*/  @P0 BRA `(.L_x_362) ;  /* 0x0000000000580947 */ /* 0x000ff00003800000 */
[----:B------:R-:W1:Y:S01]  /*2040*/  LDCU.64 UR6, c[0x0][0x3b0] ;  /* 0x00007600ff0677ac */ /* 0x000e620008000a00 */
[----:B------:R-:W-:Y:S01]  /*2050*/  IMAD.MOV.U32 R8, RZ, RZ, R10 ;  /* 0x000000ffff087224 */ /* 0x000fe200078e000a */
[----:B------:R-:W2:Y:S01]  /*2060*/  LDCU UR11, c[0x0][0x440] ;  /* 0x00008800ff0b77ac */ /* 0x000ea20008000800 */
[----:B------:R-:W3:Y:S01]  /*2070*/  LDCU.64 UR8, c[0x0][0x380] ;  /* 0x00007000ff0877ac */ /* 0x000ee20008000a00 */
[----:B-1----:R-:W-:Y:S02]  /*2080*/  IMAD R0, R20, UR6, RZ ;  /* 0x0000000614007c24 */ /* 0x002fe4000f8e02ff */
[----:B------:R-:W-:Y:S01]  /*2090*/  IMAD.WIDE.U32 R4, R14, UR6, R8 ;  /* 0x000000060e047c25 */ /* 0x000fe2000f8e0008 */
[----:B--2---:R-:W-:-:S03]  /*20a0*/  ISETP.GE.AND P5, PT, R138, UR11, PT ;  /* 0x0000000b8a007c0c */ /* 0x004fc6000bfa6270 */
[----:B------:R-:W-:Y:S01]  /*20b0*/  IMAD R0, R14, UR7, R0 ;  /* 0x000000070e007c24 */ /* 0x000fe2000f8e0200 */
[----:B------:R-:W-:Y:S02]  /*20c0*/  ISETP.GE.AND P0, PT, R172, UR11, PT ;  /* 0x0000000bac007c0c */ /* 0x000fe4000bf06270 */
[----:B---3--:R-:W-:Y:S02]  /*20d0*/  LEA R2, P6, R4, UR8, 0x1 ;  /* 0x0000000804027c11 */ /* 0x008fe4000f8c08ff */
        /* <DEDUP_REMOVED lines=12> */
.L_x_362:
[----:B------:R-:W-:Y:S05]  /*21a0*/  BSYNC.RECONVERGENT B0 ;  /* 0x0000000000007941 */ /* 0x000fea0003800200 */
.L_x_361:
[----:B------:R-:W-:Y:S01]  /*21b0*/  BSSY.RECONVERGENT B0, `(.L_x_363) ;  /* 0x000001e000007945 */ /* 0x000fe20003800200 */
[----:B------:R-:W-:Y:S01]  /*21c0*/  ISETP.GE.AND P0, PT, R22, R12, PT ;  /* 0x0000000c1600720c */ /* 0x000fe20003f06270 */
[----:B------:R-:W-:Y:S01]  /*21d0*/  VIADD R7, R62, 0x3f ;  /* 0x0000003f3e077836 */ /* 0x000fe20000000000 */
[----:B------:R-:W-:Y:S01]  /*21e0*/  IADD3 R21, PT, PT, R15, 0x30, RZ ;  /* 0x000000300f157810 */ /* 0x000fe20007ffe0ff */
[----:B------:R-:W-:Y:S05]  /*21f0*/  @P4 BRA `(.L_x_364) ;  /* 0x0000000000644947 */ /* 0x000fea0003800000 */
[----:B------:R-:W2:Y:S01]  /*2200*/  LDCU.64 UR8, c[0x0][0x3b0] ;  /* 0x00007600ff0877ac */ /* 0x000ea20008000a00 */
[----:B------:R-:W-:Y:S01]  /*2210*/  IADD3 R6, P4, PT, R14, 0x10, RZ ;  /* 0x000000100e067810 */ /* 0x000fe20007f9e0ff */
[----:B-1----:R-:W-:Y:S01]  /*2220*/  IMAD.MOV.U32 R2, RZ, RZ, R10 ;  /* 0x000000ffff027224 */ /* 0x002fe200078e000a */
[----:B------:R-:W-:Y:S01]  /*2230*/  MOV R3, R9 ;  /* 0x0000000900037202 */ /* 0x000fe20000000f00 */
[----:B------:R-:W1:Y:S02]  /*2240*/  LDCU UR11, c[0x0][0x440] ;  /* 0x00008800ff0b77ac */ /* 0x000e640008000800 */
[----:B------:R-:W-:Y:S01]  /*2250*/  IMAD.X R0, RZ, RZ, R20, P4 ;  /* 0x000000ffff007224 */ /* 0x000fe200020e0614 */
[----:B------:R-:W3:Y:S03]  /*2260*/  LDCU.64 UR6, c[0x0][0x380] ;  /* 0x00007000ff0677ac */ /* 0x000ee60008000a00 */
[----:B--2---:R-:W-:-:S02]  /*2270*/  IMAD R0, R0, UR8, RZ ;  /* 0x0000000800007c24 */ /* 0x004fc4000f8e02ff */
[----:B------:R-:W-:Y:S01]  /*2280*/  IMAD.WIDE.U32 R4, R6, UR8, R2 ;  /* 0x0000000806047c25 */ /* 0x000fe2000f8e0002 */
[----:B-1----:R-:W-:-:S03]  /*2290*/  ISETP.GE.AND P5, PT, R138, UR11, PT ;  /* 0x0000000b8a007c0c */ /* 0x002fc6000bfa6270 */
        /* <DEDUP_REMOVED lines=15> */
.L_x_364:
[----:B------:R-:W-:Y:S05]  /*2390*/  BSYNC.RECONVERGENT B0 ;  /* 0x0000000000007941 */ /* 0x000fea0003800200 */
.L_x_363:
[----:B------:R-:W-:Y:S01]  /*23a0*/  SHF.R.S32.HI R0, RZ, 0x1f, R7 ;  /* 0x0000001fff007819 */ /* 0x000fe20000011407 */
[----:B------:R-:W-:Y:S01]  /*23b0*/  BSSY.RECONVERGENT B0, `(.L_x_365) ;  /* 0x000001f000007945 */ /* 0x000fe20003800200 */
[----:B------:R-:W-:Y:S02]  /*23c0*/  ISETP.GE.AND P4, PT, R21, R12, PT ;  /* 0x0000000c1500720c */ /* 0x000fe40003f86270 */
[----:B------:R-:W-:Y:S01]  /*23d0*/  LEA.HI R173, R0, R7, RZ, 0x6 ;  /* 0x0000000700ad7211 */ /* 0x000fe200078f30ff */
[----:B------:R-:W-:-:S04]  /*23e0*/  VIADD R7, R15, 0x70 ;  /* 0x000000700f077836 */ /* 0x000fc80000000000 */
[----:B------:R3:W-:Y:S01]  /*23f0*/  STL [R1+0x38], R173 ;  /* 0x000038ad01007387 */ /* 0x0007e20000100800 */
[----:B------:R-:W-:Y:S05]  /*2400*/  @P0 BRA `(.L_x_366) ;  /* 0x0000000000640947 */ /* 0x000fea0003800000 */
        /* <DEDUP_REMOVED lines=25> */
.L_x_366:
[----:B------:R-:W-:Y:S05]  /*25a0*/  BSYNC.RECONVERGENT B0 ;  /* 0x0000000000007941 */ /* 0x000fea0003800200 */
.L_x_365:
[----:B------:R-:W-:Y:S01]  /*25b0*/  LEA.HI.SX32 R63, R173, 0xffffffff, 0x1a ;  /* 0xffffffffad3f7811 */ /* 0x000fe200078fd2ff */
[----:B------:R-:W-:Y:S01]  /*25c0*/  BSSY.RECONVERGENT B0, `(.L_x_367) ;  /* 0x000001d000007945 */ /* 0x000fe20003800200 */
[----:B------:R-:W-:-:S03]  /*25d0*/  ISETP.GE.AND P0, PT, R7, R12, PT ;  /* 0x0000000c0700720c */ /* 0x000fc60003f06270 */
[----:B------:R-:W-:Y:S01]  /*25e0*/  IMAD R13, R63, -0x40, R62 ;  /* 0xffffffc03f0d7824 */ /* 0x000fe200078e023e */
[----:B------:R-:W-:Y:S05]  /*25f0*/  @P4 BRA `(.L_x_368) ;  /* 0x0000000000644947 */ /* 0x000fea0003800000 */
[----:B------:R-:W5:Y:S01]  /*2600*/  LDCU.64 UR8, c[0x0][0x3b0] ;  /* 0x00007600ff0877ac */ /* 0x000f620008000a00 */
[----:B------:R-:W-:Y:S01]  /*2610*/  IADD3 R6, P4, PT, R14, 0x30, RZ ;  /* 0x000000300e067810 */ /* 0x000fe20007f9e0ff */
[----:B-12-4-:R-:W-:Y:S01]  /*2620*/  IMAD.MOV.U32 R2, RZ, RZ, R10 ;  /* 0x000000ffff027224 */ /* 0x016fe200078e000a */
        /* <DEDUP_REMOVED lines=22> */
.L_x_368:
[----:B------:R-:W-:Y:S05]  /*2790*/  BSYNC.RECONVERGENT B0 ;  /* 0x0000000000007941 */ /* 0x000fea0003800200 */
.L_x_367:
[----:B------:R-:W-:Y:S01]  /*27a0*/  BSSY.RECONVERGENT B0, `(.L_x_369) ;  /* 0x000001c000007945 */ /* 0x000fe20003800200 */
[----:B------:R-:W-:-:S03]  /*27b0*/  ISETP.GE.AND P6, PT, R15, R13, PT ;  /* 0x0000000d0f00720c */ /* 0x000fc60003fc6270 */
[----:B------:R-:W-:Y:S10]  /*27c0*/  @P3 BRA `(.L_x_370) ;  /* 0x0000000000643947 */ /* 0x000ff40003800000 */
        /* <DEDUP_REMOVED lines=25> */
.L_x_370:
[----:B------:R-:W-:Y:S05]  /*2960*/  BSYNC.RECONVERGENT B0 ;  /* 0x0000000000007941 */ /* 0x000fea0003800200 */
.L_x_369:
        /* <DEDUP_REMOVED lines=28> */
.L_x_372:
[----:B------:R-:W-:Y:S05]  /*2b30*/  BSYNC.RECONVERGENT B0 ;  /* 0x0000000000007941 */ /* 0x000fea0003800200 */
.L_x_371:
[----:B------:R-:W-:Y:S01]  /*2b40*/  BSSY.RECONVERGENT B0, `(.L_x_373) ;  /* 0x000001e000007945 */ /* 0x000fe20003800200 */
[----:B------:R-:W-:Y:S01]  /*2b50*/  ISETP.GE.AND P4, PT, R22, R13, PT ;  /* 0x0000000d1600720c */ /* 0x000fe20003f86270 */
[C---:B------:R-:W-:Y:S01]  /*2b60*/  IMAD.SHL.U32 R168, R136.reuse, 0x40, RZ ;  /* 0x0000004088a87824 */ /* 0x040fe200078e00ff */
[----:B------:R-:W-:Y:S01]  /*2b70*/  SHF.L.U64.HI R171, R136, 0x6, R137 ;  /* 0x0000000688ab7819 */ /* 0x000fe20000010289 */
        /* <DEDUP_REMOVED lines=26> */
.L_x_374:
[----:B------:R-:W-:Y:S05]  /*2d20*/  BSYNC.RECONVERGENT B0 ;  /* 0x0000000000007941 */ /* 0x000fea0003800200 */
.L_x_373:
[----:B------:R-:W-:Y:S01]  /*2d30*/  SHF.R.S32.HI R15, RZ, 0x1f, R63 ;  /* 0x0000001fff0f7819 */ /* 0x000fe2000001143f */
[----:B------:R-:W-:Y:S01]  /*2d40*/  IMAD R0, R171, R63, RZ ;  /* 0x0000003fab007224 */ /* 0x000fe200078e02ff */
[----:B------:R-:W-:Y:S01]  /*2d50*/  BSSY.RECONVERGENT B0, `(.L_x_375) ;  /* 0x000001e000007945 */ /* 0x000fe20003800200 */
[----:B------:R-:W-:Y:S01]  /*2d60*/  ISETP.GE.AND P3, PT, R21, R13, PT ;  /* 0x0000000d1500720c */ /* 0x000fe20003f66270 */
[----:B------:R-:W-:-:S04]  /*2d70*/  IMAD.WIDE.U32 R6, R168, R63, RZ ;  /* 0x0000003fa8067225 */ /* 0x000fc800078e00ff */
[----:B------:R-:W-:Y:S01]  /*2d80*/  IMAD R12, R15, R168, R0 ;  /* 0x000000a80f0c7224 */ /* 0x000fe200078e0200 */
[----:B------:R-:W-:Y:S07]  /*2d90*/  @P0 BRA `(.L_x_376) ;  /* 0x0000000000640947 */ /* 0x000fee0003800000 */
        /* <DEDUP_REMOVED lines=25> */
.L_x_376:
[----:B------:R-:W-:Y:S05]  /*2f30*/  BSYNC.RECONVERGENT B0 ;  /* 0x0000000000007941 */ /* 0x000fea0003800200 */
.L_x_375:
[----:B------:R-:W-:Y:S01]  /*2f40*/  BSSY.RECONVERGENT B0, `(.L_x_377) ;  /* 0x0000014000007945 */ /* 0x000fe20003800200 */
[C---:B------:R-:W-:Y:S01]  /*2f50*/  SHF.L.U64.HI R167, R136.reuse, 0x4, R137 ;  /* 0x0000000488a77819 */ /* 0x040fe20000010289 */
[----:B------:R-:W-:Y:S01]  /*2f60*/  IMAD.SHL.U32 R166, R136, 0x10, RZ ;  /* 0x0000001088a67824 */ /* 0x000fe200078e00ff */
[----:B------:R-:W-:Y:S01]  /*2f70*/  IADD3 R5, PT, PT, R7, R12, RZ ;  /* 0x0000000c07057210 */ /* 0x000fe20007ffe0ff */
[----:B------:R-:W-:Y:S06]  /*2f80*/  @P6 BRA `(.L_x_378) ;  /* 0x00000000003c6947 */ /* 0x000fec0003800000 */
[----:B------:R-:W5:Y:S01]  /*2f90*/  LDCU UR6, c[0x0][0x440] ;  /* 0x00008800ff0677ac */ /* 0x000f620008000800 */
[----:B-12-4-:R-:W-:-:S04]  /*2fa0*/  LEA R2, P2, R6, R237, 0x1 ;  /* 0x000000ed06027211 */ /* 0x016fc800078408ff */
        /* <DEDUP_REMOVED lines=13> */
.L_x_378:
[----:B------:R-:W-:Y:S05]  /*3080*/  BSYNC.RECONVERGENT B0 ;  /* 0x0000000000007941 */ /* 0x000fea0003800200 */
.L_x_377:
[----:B------:R-:W-:Y:S04]  /*3090*/  BSSY.RECONVERGENT B0, `(.L_x_379) ;  /* 0x0000013000007945 */ /* 0x000fe80003800200 */
[----:B------:R-:W-:Y:S05]  /*30a0*/  @P5 BRA `(.L_x_380) ;  /* 0x0000000000445947 */ /* 0x000fea0003800000 */
[----:B------:R-:W5:Y:S01]  /*30b0*/  LDCU UR6, c[0x0][0x440] ;  /* 0x00008800ff0677ac */ /* 0x000f620008000800 */
[----:B------:R-:W-:-:S05]  /*30c0*/  IADD3 R0, P2, PT, R166, R6, RZ ;  /* 0x00000006a6007210 */ /* 0x000fca0007f5e0ff */
[----:B-12-4-:R-:W-:Y:S01]  /*30d0*/  IMAD.X R3, R167, 0x1, R5, P2 ;  /* 0x00000001a7037824 */ /* 0x016fe200010e0605 */
        /* <DEDUP_REMOVED lines=14> */
.L_x_380:
[----:B------:R-:W-:Y:S05]  /*31c0*/  BSYNC.RECONVERGENT B0 ;  /* 0x0000000000007941 */ /* 0x000fea0003800200 */
.L_x_379:
[----:B------:R-:W-:Y:S04]  /*31d0*/  BSSY.RECONVERGENT B0, `(.L_x_381) ;  /* 0x0000015000007945 */ /* 0x000fe80003800200 */
[----:B------:R-:W-:Y:S05]  /*31e0*/  @P4 BRA `(.L_x_382) ;  /* 0x00000000004c4947 */ /* 0x000fea0003800000 */
[----:B------:R-:W5:Y:S01]  /*31f0*/  LDCU UR6, c[0x0][0x440] ;  /* 0x00008800ff0677ac */ /* 0x000f620008000800 */
[----:B-12-4-:R-:W-:-:S04]  /*3200*/  IMAD.WIDE.U32 R2, R136, 0x20, RZ ;  /* 0x0000002088027825 */ /* 0x016fc800078e00ff */
        /* <DEDUP_REMOVED lines=17> */
.L_x_382:
[----:B------:R-:W-:Y:S05]  /*3320*/  BSYNC.RECONVERGENT B0 ;  /* 0x0000000000007941 */ /* 0x000fea0003800200 */
.L_x_381:
[----:B------:R-:W-:Y:S04]  /*3330*/  BSSY.RECONVERGENT B0, `(.L_x_383) ;  /* 0x0000015000007945 */ /* 0x000fe80003800200 */
[----:B------:R-:W-:Y:S05]  /*3340*/  @P3 BRA `(.L_x_384) ;  /* 0x00000000004c3947 */ /* 0x000fea0003800000 */
[----:B------:R-:W5:Y:S01]  /*3350*/  LDCU UR6, c[0x0][0x440] ;  /* 0x00008800ff0677ac */ /* 0x000f620008000800 */
[----:B------:R-:W-:Y:S02]  /*3360*/  IMAD.MOV.U32 R4, RZ, RZ, R6 ;  /* 0x000000ffff047224 */ /* 0x000fe400078e0006 */
[----:B------:R-:W-:Y:S02]  /*3370*/  IMAD R0, R137, 0x30, RZ ;  /* 0x0000003089007824 */ /* 0x000fe400078e02ff */
[----:B------:R-:W-:-:S04]  /*3380*/  IMAD.WIDE.U32 R4, R136, 0x30, R4 ;  /* 0x0000003088047825 */ /* 0x000fc800078e0004 */
[----:B------:R-:W-:Y:S01]  /*3390*/  IMAD.IADD R0, R5, 0x1, R0 ;  /* 0x0000000105007824 */ /* 0x000fe200078e0200 */
        /* <DEDUP_REMOVED lines=14> */
.L_x_384:
[----:B------:R-:W-:Y:S05]  /*3480*/  BSYNC.RECONVERGENT B0 ;  /* 0x0000000000007941 */ /* 0x000fea0003800200 */
.L_x_383:
[----:B------:R-:W5:Y:S01]  /*3490*/  LDCU.64 UR6, c[0x0][0x538] ;  /* 0x0000a700ff0677ac */ /* 0x000f620008000a00 */
[----:B------:R-:W0:Y:S01]  /*34a0*/  LDGDEPBAR ;  /* 0x00000000000079af */ /* 0x000e220000000000 */
[----:B-----5:R-:W-:-:S04]  /*34b0*/  ISETP.NE.U32.AND P1, PT, RZ, UR6, PT ;  /* 0x00000006ff007c0c */ /* 0x020fc8000bf25070 */
[----:B------:R-:W-:Y:S02]  /*34c0*/  ISETP.NE.AND.EX P1, PT, RZ, UR7, PT, P1 ;  /* 0x00000007ff007c0c */ /* 0x000fe4000bf25310 */
[----:B------:R-:W-:Y:S01]  /*34d0*/  SHF.L.U32 R181, R162, 0x6, RZ ;  /* 0x00000006a2b57819 */ /* 0x000fe200000006ff */
[----:B------:R-:W-:-:S10]  /*34e0*/  DEPBAR.LE SB0, 0x0 ;  /* 0x000080000000791a */ /* 0x000fd40000000000 */
[----:B------:R-:W1:Y:S01]  /*34f0*/  @P1 LDC.64 R4, c[0x0][0x540] ;  /* 0x00015000ff041b82 */ /* 0x000e620000000a00 */
[----:B------:R-:W-:-:S07]  /*3500*/  @P1 IMAD.MOV.U32 R17, RZ, RZ, RZ ;  /* 0x000000ffff111224 */ /* 0x000fce00078e00ff */
[----:B------:R-:W5:Y:S01]  /*3510*/  @P1 LDC R0, c[0x0][0x458] ;  /* 0x00011600ff001b82 */ /* 0x000f620000000800 */
[----:B-12-4-:R-:W-:-:S04]  /*3520*/  @P1 IMAD.WIDE.U32 R2, R31, R4, R16 ;  /* 0x000000041f021225 */ /* 0x016fc800078e0010 */
[----:B------:R-:W-:Y:S01]  /*3530*/  @P1 IMAD R5, R31, R5, R3 ;  /* 0x000000051f051224 */ /* 0x000fe200078e0203 */
[----:B------:R-:W-:-:S04]  /*3540*/  @P1 LEA R4, P0, R2, UR6, 0x2 ;  /* 0x0000000602041c11 */ /* 0x000fc8000f8010ff */
[----:B------:R-:W-:-:S05]  /*3550*/  @P1 LEA.HI.X R5, R2, UR7, R5, 0x2, P0 ;  /* 0x0000000702051c11 */ /* 0x000fca00080f1405 */
[----:B------:R5:W2:Y:S01]  /*3560*/  @P1 LDG.E R6, desc[UR16][R4.64] ;  /* 0x0000001004061981 */ /* 0x000aa2000c1e1900 */
[C---:B------:R-:W-:Y:S01]  /*3570*/  IMAD.SHL.U32 R2, R18.reuse, 0x40, RZ ;  /* 0x0000004012027824 */ /* 0x040fe200078e00ff */
[----:B------:R-:W-:Y:S01]  /*3580*/  LOP3.LUT R7, R181, 0x1c0, RZ, 0xc0, !PT ;  /* 0x000001c0b5077812 */ /* 0x000fe200078ec0ff */
[----:B------:R-:W-:Y:S01]  /*3590*/  BSSY.RECONVERGENT B0, `(.L_x_385) ;  /* 0x000001f000007945 */ /* 0x000fe20003800200 */
[----:B------:R-:W-:Y:S02]  /*35a0*/  MOV R177, RZ ;  /* 0x000000ff00b17202 */ /* 0x000fe40000000f00 */
[----:B------:R-:W-:Y:S01]  /*35b0*/  SHF.R.U32.HI R228, RZ, 0x1, R162 ;  /* 0x00000001ffe47819 */ /* 0x000fe200000116a2 */
[----:B-----5:R1:W2:Y:S02]  /*35c0*/  @P1 MUFU.RCP R5, R0 ;  /* 0x0000000000051308 */ /* 0x0202a40000001000 */
[----:B-1----:R-:W-:-:S05]  /*35d0*/  SHF.L.U64.HI R0, R18, 0x6, R19 ;  /* 0x0000000612007819 */ /* 0x002fca0000010213 */
[----:B------:R-:W-:-:S04]  /*35e0*/  IMAD R0, R0, R63, RZ ;  /* 0x0000003f00007224 */ /* 0x000fc800078e02ff */
[----:B------:R-:W-:Y:S01]  /*35f0*/  IMAD R4, R15, R2, R0 ;  /* 0x000000020f047224 */ /* 0x000fe200078e0200 */
[----:B------:R-:W-:Y:S01]  /*3600*/  LOP3.LUT R0, R7, 0x38, R24, 0xf8, !PT ;  /* 0x0000003807007812 */ /* 0x000fe200078ef818 */
[----:B------:R-:W-:Y:S01]  /*3610*/  IMAD.WIDE.U32 R2, R2, R63, RZ ;  /* 0x0000003f02027225 */ /* 0x000fe200078e00ff */
[----:B------:R-:W-:Y:S03]  /*3620*/  BAR.SYNC.DEFER_BLOCKING 0x0 ;  /* 0x0000000000007b1d */ /* 0x000fe60000010000 */
[----:B--2---:R-:W-:Y:S01]  /*3630*/  @P1 FMUL.FTZ R177, R6, R5 ;  /* 0x0000000506b11220 */ /* 0x004fe20000410000 */
[----:B------:R-:W-:Y:S02]  /*3640*/  IMAD.IADD R5, R3, 0x1, R4 ;  /* 0x0000000103057824 */ /* 0x000fe400078e0204 */
[----:B------:R-:W-:Y:S05]  /*3650*/  @P6 BRA `(.L_x_386) ;  /* 0x0000000000406947 */ /* 0x000fea0003800000 */
        /* <DEDUP_REMOVED lines=16> */
.L_x_386:
[----:B------:R2:W-:Y:S04]  /*3760*/  STS.128 [R170+0xc000], RZ ;  /* 0x00c000ffaa007388 */ /* 0x0005e80000000c00 */
[----:B------:R2:W-:Y:S02]  /*3770*/  STS.128 [R170+0xe000], RZ ;  /* 0x00e000ffaa007388 */ /* 0x0005e40000000c00 */
.L_x_387:
[----:B------:R-:W-:Y:S05]  /*3780*/  BSYNC.RECONVERGENT B0 ;  /* 0x0000000000007941 */ /* 0x000fea0003800200 */
.L_x_385:
[----:B------:R-:W-:Y:S01]  /*3790*/  ISETP.GE.AND P0, PT, R23, R13, PT ;  /* 0x0000000d1700720c */ /* 0x000fe20003f06270 */
[----:B------:R-:W-:Y:S01]  /*37a0*/  IMAD.SHL.U32 R229, R162, 0x20, RZ ;  /* 0x00000020a2e57824 */ /* 0x000fe200078e00ff */
[C---:B------:R-:W-:Y:S01]  /*37b0*/  LOP3.LUT R24, R0.reuse, 0x8, R162, 0x78, !PT ;  /* 0x0000000800187812 */ /* 0x040fe200078e78a2 */
[----:B------:R-:W-:Y:S01]  /*37c0*/  BSSY.RECONVERGENT B0, `(.L_x_388) ;  /* 0x000001d000007945 */ /* 0x000fe20003800200 */
[----:B------:R-:W-:Y:S02]  /*37d0*/  LOP3.LUT R180, R0, 0x8, R228, 0x78, !PT ;  /* 0x0000000800b47812 */ /* 0x000fe400078e78e4 */
[----:B------:R-:W-:Y:S02]  /*37e0*/  LOP3.LUT R229, R229, 0x7c00, RZ, 0xc0, !PT ;  /* 0x00007c00e5e57812 */ /* 0x000fe400078ec0ff */
[----:B-1----:R-:W-:Y:S02]  /*37f0*/  LOP3.LUT R6, R181, 0x400, RZ, 0xc0, !PT ;  /* 0x00000400b5067812 */ /* 0x002fe400078ec0ff */
[----:B------:R-:W-:-:S02]  /*3800*/  LOP3.LUT R0, R229, 0x200, R181, 0xf8, !PT ;  /* 0x00000200e5007812 */ /* 0x000fc400078ef8b5 */
[-C--:B------:R-:W-:Y:S01]  /*3810*/  ISETP.GE.AND P4, PT, R22, R13.reuse, PT ;  /* 0x0000000d1600720c */ /* 0x080fe20003f86270 */
[----:B------:R1:W-:Y:S01]  /*3820*/  @P0 STS.128 [R170+0xc800], RZ ;  /* 0x00c800ffaa000388 */ /* 0x0003e20000000c00 */
[----:B------:R-:W-:Y:S01]  /*3830*/  ISETP.GE.AND P3, PT, R21, R13, PT ;  /* 0x0000000d1500720c */ /* 0x000fe20003f66270 */
[----:B------:R-:W-:Y:S02]  /*3840*/  IMAD R24, R24, 0x2, R6 ;  /* 0x0000000218187824 */ /* 0x000fe400078e0206 */
[----:B------:R1:W-:Y:S01]  /*3850*/  @P0 STS.128 [R170+0xe800], RZ ;  /* 0x00e800ffaa000388 */ /* 0x0003e20000000c00 */
[----:B------:R-:W-:Y:S01]  /*3860*/  IMAD.IADD R8, R180, 0x1, R0 ;  /* 0x00000001b4087824 */ /* 0x000fe200078e0200 */
[----:B------:R-:W-:Y:S08]  /*3870*/  @P0 BRA `(.L_x_389) ;  /* 0x0000000000440947 */ /* 0x000ff00003800000 */
[----:B------:R-:W4:Y:S01]  /*3880*/  LDCU UR6, c[0x0][0x440] ;  /* 0x00008800ff0677ac */ /* 0x000f220008000800 */
[----:B------:R-:W-:-:S04]  /*3890*/  LEA R0, P2, R18, R2, 0x4 ;  /* 0x0000000212007211 */ /* 0x000fc800078420ff */
[----:B------:R-:W-:Y:S02]  /*38a0*/  LEA.HI.X R7, R18, R5, R19, 0x4, P2 ;  /* 0x0000000512077211 */ /* 0x000fe400010f2413 */
        /* <DEDUP_REMOVED lines=14> */
.L_x_389:
[----:B------:R-:W-:Y:S05]  /*3990*/  BSYNC.RECONVERGENT B0 ;  /* 0x0000000000007941 */ /* 0x000fea0003800200 */
.L_x_388:
[----:B------:R1:W-:Y:S01]  /*39a0*/  @P4 STS.128 [R170+0xd000], RZ ;  /* 0x00d000ffaa004388 */ /* 0x0003e20000000c00 */
[----:B------:R-:W-:Y:S01]  /*39b0*/  BSSY.RECONVERGENT B0, `(.L_x_390) ;  /* 0x0000017000007945 */ /* 0x000fe20003800200 */
[----:B------:R-:W-:Y:S02]  /*39c0*/  LEA R26, R8, UR10, 0x1 ;  /* 0x0000000a081a7c11 */ /* 0x000fe4000f8e08ff */
[----:B------:R1:W-:Y:S01]  /*39d0*/  @P4 STS.128 [R170+0xf000], RZ ;  /* 0x00f000ffaa004388 */ /* 0x0003e20000000c00 */
[----:B------:R-:W-:Y:S05]  /*39e0*/  @P4 BRA `(.L_x_391) ;  /* 0x00000000004c4947 */ /* 0x000fea0003800000 */
[----:B------:R-:W5:Y:S01]  /*39f0*/  LDCU UR6, c[0x0][0x440] ;  /* 0x00008800ff0677ac */ /* 0x000f620008000800 */
[----:B----4-:R-:W-:-:S04]  /*3a00*/  IMAD.WIDE.U32 R6, R18, 0x20, RZ ;  /* 0x0000002012067825 */ /* 0x010fc800078e00ff */
        /* <DEDUP_REMOVED lines=17> */
.L_x_391:
[----:B------:R-:W-:Y:S05]  /*3b20*/  BSYNC.RECONVERGENT B0 ;  /* 0x0000000000007941 */ /* 0x000fea0003800200 */
.L_x_390:
        /* <DEDUP_REMOVED lines=23> */
.L_x_393:
[----:B------:R-:W-:Y:S05]  /*3ca0*/  BSYNC.RECONVERGENT B0 ;  /* 0x0000000000007941 */ /* 0x000fea0003800200 */
.L_x_392:
[----:B------:R-:W-:Y:S01]  /*3cb0*/  LDSM.16.M88.4 R36, [R24+UR10+0x8000] ;  /* 0x0080000a1824783b */ /* 0x000fe20008000200 */
[----:B------:R-:W-:Y:S01]  /*3cc0*/  IMAD.MOV.U32 R139, RZ, RZ, 0x20 ;  /* 0x00000020ff8b7424 */ /* 0x000fe200078e00ff */
[----:B------:R-:W-:Y:S01]  /*3cd0*/  LOP3.LUT P0, RZ, R162, 0x2, RZ, 0xc0, !PT ;  /* 0x00000002a2ff7812 */ /* 0x000fe2000780c0ff */
[----:B-1----:R-:W-:Y:S01]  /*3ce0*/  VIADD R3, R24, UR10 ;  /* 0x0000000a18037c36 */ /* 0x002fe20008000000 */
[----:B------:R-:W1:Y:S01]  /*3cf0*/  LDSM.16.M88.4 R8, [R26+0x2000] ;  /* 0x002000001a08783b */ /* 0x000e620000000200 */
[----:B------:R-:W-:Y:S01]  /*3d00*/  IMAD.MOV.U32 R0, RZ, RZ, 0x40 ;  /* 0x00000040ff007424 */ /* 0x000fe200078e00ff */
[----:B------:R-:W-:Y:S02]  /*3d10*/  SEL R139, R139, 0xffffffe0, !P0 ;  /* 0xffffffe08b8b7807 */ /* 0x000fe40004000000 */
[----:B------:R-:W5:Y:S01]  /*3d20*/  LDSM.16.M88.4 R32, [R24+UR10+0x8800] ;  /* 0x0088000a1820783b */ /* 0x000f620008000200 */
[----:B------:R-:W-:Y:S02]  /*3d30*/  LOP3.LUT P0, RZ, R162, 0x4, RZ, 0xc0, !PT ;  /* 0x00000004a2ff7812 */ /* 0x000fe4000780c0ff */
[--C-:B------:R-:W-:Y:S01]  /*3d40*/  IMAD.IADD R2, R3, 0x1, R139.reuse ;  /* 0x0000000103027824 */ /* 0x100fe200078e028b */
[----:B------:R-:W2:Y:S01]  /*3d50*/  LDSM.16.M88.4 R28, [R24+UR10+0x9000] ;  /* 0x0090000a181c783b */ /* 0x000ea20008000200 */
[----:B------:R-:W-:Y:S01]  /*3d60*/  IMAD.IADD R27, R26, 0x1, R139 ;  /* 0x000000011a1b7824 */ /* 0x000fe200078e028b */
[----:B------:R-:W-:-:S02]  /*3d70*/  SEL R0, R0, 0xffffffc0, !P0 ;  /* 0xffffffc000007807 */ /* 0x000fc40004000000 */
[----:B------:R-:W3:Y:S03]  /*3d80*/  LDSM.16.M88.4 R16, [R24+UR10+0x9800] ;  /* 0x0098000a1810783b */ /* 0x000ee60008000200 */
[--C-:B------:R-:W-:Y:S01]  /*3d90*/  IMAD.IADD R25, R26, 0x1, R0.reuse ;  /* 0x000000011a197824 */ /* 0x100fe200078e0200 */
[----:B------:R-:W3:Y:S01]  /*3da0*/  LDSM.16.M88.4 R12, [R26] ;  /* 0x000000001a0c783b */ /* 0x000ee20000000200 */
[----:B------:R-:W-:Y:S02]  /*3db0*/  IMAD.IADD R0, R3, 0x1, R0 ;  /* 0x0000000103007824 */ /* 0x000fe400078e0200 */
[C---:B------:R-:W-:Y:S01]  /*3dc0*/  IMAD.IADD R61, R139.reuse, 0x1, R25 ;  /* 0x000000018b3d7824 */ /* 0x040fe200078e0219 */
[----:B----4-:R-:W-:Y:S01]  /*3dd0*/  LDSM.16.M88.4 R4, [R27+0x2000] ;  /* 0x002000001b04783b */ /* 0x010fe20000000200 */
[----:B------:R-:W-:-:S03]  /*3de0*/  IMAD.IADD R3, R139, 0x1, R0 ;  /* 0x000000018b037824 */ /* 0x000fc600078e0200 */
[----:B------:R-:W4:Y:S04]  /*3df0*/  LDSM.16.M88.4 R56, [R2+0x9000] ;  /* 0x009000000238783b */ /* 0x000f280000000200 */
[----:B------:R-:W4:Y:S04]  /*3e00*/  LDSM.16.M88.4 R20, [R27] ;  /* 0x000000001b14783b */ /* 0x000f280000000200 */
[----:B------:R-:W-:Y:S04]  /*3e10*/  LDSM.16.M88.4 R52, [R2+0x8800] ;  /* 0x008800000234783b */ /* 0x000fe80000000200 */
[----:B------:R-:W4:Y:S01]  /*3e20*/  LDSM.16.M88.4 R72, [R2+0x9800] ;  /* 0x009800000248783b */ /* 0x000f220000000200 */
[C---:B-1----:R-:W-:Y:S03]  /*3e30*/  HMMA.16816.F32 R88, R8.reuse, R36, RZ ;  /* 0x000000240858723c */ /* 0x042fe600000018ff */
[----:B------:R-:W1:Y:S04]  /*3e40*/  LDSM.16.M88.4 R48, [R2+0x8000] ;  /* 0x008000000230783b */ /* 0x000e680000000200 */
[----:B------:R-:W0:Y:S01]  /*3e50*/  LDGDEPBAR ;  /* 0x00000000000079af */ /* 0x000e220000000000 */
[C---:B------:R-:W-:Y:S08]  /*3e60*/  HMMA.16816.F32 R84, R8.reuse, R38, RZ ;  /* 0x000000260854723c */ /* 0x040ff000000018ff */
[C---:B-----5:R-:W-:Y:S08]  /*3e70*/  HMMA.16816.F32 R80, R8.reuse, R32, RZ ;  /* 0x000000200850723c */ /* 0x060ff000000018ff */
[C---:B--2---:R-:W-:Y:S08]  /*3e80*/  HMMA.16816.F32 R68, R8.reuse, R28, RZ ;  /* 0x0000001c0844723c */ /* 0x044ff000000018ff */
[C---:B---3--:R-:W-:Y:S08]  /*3e90*/  HMMA.16816.F32 R44, R8.reuse, R16, RZ ;  /* 0x00000010082c723c */ /* 0x048ff000000018ff */
[C---:B------:R-:W-:Y:S08]  /*3ea0*/  HMMA.16816.F32 R76, R8.reuse, R34, RZ ;  /* 0x00000022084c723c */ /* 0x040ff000000018ff */
[C---:B------:R-:W-:Y:S08]  /*3eb0*/  HMMA.16816.F32 R64, R8.reuse, R30, RZ ;  /* 0x0000001e0840723c */ /* 0x040ff000000018ff */
[----:B------:R-:W-:Y:S08]  /*3ec0*/  HMMA.16816.F32 R40, R8, R18, RZ ;  /* 0x000000120828723c */ /* 0x000ff000000018ff */
[C---:B------:R-:W-:Y:S08]  /*3ed0*/  HMMA.16816.F32 R92, R12.reuse, R36, RZ ;  /* 0x000000240c5c723c */ /* 0x040ff000000018ff */
[C---:B------:R-:W-:Y:S08]  /*3ee0*/  HMMA.16816.F32 R96, R12.reuse, R38, RZ ;  /* 0x000000260c60723c */ /* 0x040ff000000018ff */
[C---:B------:R-:W-:Y:S08]  /*3ef0*/  HMMA.16816.F32 R8, R12.reuse, R28, RZ ;  /* 0x0000001c0c08723c */ /* 0x040ff000000018ff */
[C---:B------:R-:W-:Y:S08]  /*3f00*/  HMMA.16816.F32 R36, R12.reuse, R32, RZ ;  /* 0x000000200c24723c */ /* 0x040ff000000018ff */
[----:B------:R-:W-:Y:S01]  /*3f10*/  HMMA.16816.F32 R100, R12, R34, RZ ;  /* 0x000000220c64723c */ /* 0x000fe200000018ff */
[----:B------:R-:W-:Y:S07]  /*3f20*/  LDSM.16.M88.4 R32, [R0+0x9800] ;  /* 0x009800000020783b */ /* 0x000fee0000000200 */
[-C--:B----4-:R-:W-:Y:S08]  /*3f30*/  HMMA.16816.F32 R132, R4, R56.reuse, R68 ;  /* 0x000000380484723c */ /* 0x090ff00000001844 */
[----:B------:R-:W-:Y:S01]  /*3f40*/  HMMA.16816.F32 R116, R20, R56, R8 ;  /* 0x000000381474723c */ /* 0x000fe20000001808 */
[----:B------:R-:W2:Y:S07]  /*3f50*/  LDSM.16.M88.4 R8, [R25+0x2000] ;  /* 0x002000001908783b */ /* 0x000eae0000000200 */
[----:B------:R-:W-:Y:S08]  /*3f60*/  HMMA.16816.F32 R108, R12, R30, RZ ;  /* 0x0000001e0c6c723c */ /* 0x000ff000000018ff */
[C---:B------:R-:W-:Y:S01]  /*3f70*/  HMMA.16816.F32 R68, R4.reuse, R72, R44 ;  /* 0x000000480444723c */ /* 0x040fe2000000182c */
[----:B------:R-:W3:Y:S07]  /*3f80*/  LDSM.16.M88.4 R44, [R0+0x8000] ;  /* 0x00800000002c783b */ /* 0x000eee0000000200 */
[----:B------:R-:W-:Y:S01]  /*3f90*/  HMMA.16816.F32 R112, R4, R74, R40 ;  /* 0x0000004a0470723c */ /* 0x000fe20000001828 */
[----:B------:R-:W4:Y:S07]  /*3fa0*/  LDSM.16.M88.4 R40, [R0+0x8800] ;  /* 0x008800000028783b */ /* 0x000f2e0000000200 */
[----:B------:R-:W-:Y:S01]  /*3fb0*/  HMMA.16816.F32 R120, R20, R52, R36 ;  /* 0x000000341478723c */ /* 0x000fe20000001824 */
[----:B------:R-:W5:Y:S07]  /*3fc0*/  LDSM.16.M88.4 R36, [R0+0x9000] ;  /* 0x009000000024783b */ /* 0x000f6e0000000200 */
[C---:B------:R-:W-:Y:S08]  /*3fd0*/  HMMA.16816.F32 R28, R12.reuse, R16, RZ ;  /* 0x000000100c1c723c */ /* 0x040ff000000018ff */
[----:B------:R-:W-:Y:S01]  /*3fe0*/  HMMA.16816.F32 R140, R12, R18, RZ ;  /* 0x000000120c8c723c */ /* 0x000fe200000018ff */
[----:B------:R-:W5:Y:S04]  /*3ff0*/  LDSM.16.M88.4 R12, [R25] ;  /* 0x00000000190c783b */ /* 0x000f680000000200 */
[----:B------:R-:W-:Y:S03]  /*4000*/  LDSM.16.M88.4 R16, [R61] ;  /* 0x000000003d10783b */ /* 0x000fe60000000200 */
[C---:B-1----:R-:W-:Y:S08]  /*4010*/  HMMA.16816.F32 R88, R4.reuse, R48, R88 ;  /* 0x000000300458723c */ /* 0x042ff00000001858 */
[C---:B------:R-:W-:Y:S08]  /*4020*/  HMMA.16816.F32 R80, R4.reuse, R52, R80 ;  /* 0x000000340450723c */ /* 0x040ff00000001850 */
[C---:B------:R-:W-:Y:S08]  /*4030*/  HMMA.16816.F32 R84, R4.reuse, R50, R84 ;  /* 0x000000320454723c */ /* 0x040ff00000001854 */
[C---:B------:R-:W-:Y:S08]  /*4040*/  HMMA.16816.F32 R76, R4.reuse, R54, R76 ;  /* 0x00000036044c723c */ /* 0x040ff0000000184c */
[----:B------:R-:W-:Y:S01]  /*4050*/  HMMA.16816.F32 R128, R4, R58, R64 ;  /* 0x0000003a0480723c */ /* 0x000fe20000001840 */
[----:B------:R-:W-:Y:S04]  /*4060*/  LDSM.16.M88.4 R4, [R61+0x2000] ;  /* 0x002000003d04783b */ /* 0x000fe80000000200 */
[----:B------:R-:W-:Y:S03]  /*4070*/  LDSM.16.M88.4 R64, [R3+0x9800] ;  /* 0x009800000340783b */ /* 0x000fe60000000200 */
[C---:B------:R-:W-:Y:S08]  /*4080*/  HMMA.16816.F32 R104, R20.reuse, R48, R92 ;  /* 0x000000301468723c */ /* 0x040ff0000000185c */
[C---:B------:R-:W-:Y:S01]  /*4090*/  HMMA.16816.F32 R124, R20.reuse, R72, R28 ;  /* 0x00000048147c723c */ /* 0x040fe2000000181c */
[----:B------:R-:W1:Y:S07]  /*40a0*/  LDSM.16.M88.4 R28, [R3+0x8000] ;  /* 0x00800000031c783b */ /* 0x000e6e0000000200 */
[C---:B------:R-:W-:Y:S01]  /*40b0*/  HMMA.16816.F32 R96, R20.reuse, R50, R96 ;  /* 0x000000321460723c */ /* 0x040fe20000001860 */
[----:B------:R-:W1:Y:S07]  /*40c0*/  LDSM.16.M88.4 R48, [R3+0x8800] ;  /* 0x008800000330783b */ /* 0x000e6e0000000200 */
[C---:B------:R-:W-:Y:S08]  /*40d0*/  HMMA.16816.F32 R108, R20.reuse, R58, R108 ;  /* 0x0000003a146c723c */ /* 0x040ff0000000186c */
[C---:B------:R-:W-:Y:S01]  /*40e0*/  HMMA.16816.F32 R100, R20.reuse, R54, R100 ;  /* 0x000000361464723c */ /* 0x040fe20000001864 */
[----:B------:R-:W1:Y:S07]  /*40f0*/  LDSM.16.M88.4 R52, [R3+0x9000] ;  /* 0x009000000334783b */ /* 0x000e6e0000000200 */
[----:B------:R-:W-:Y:S08]  /*4100*/  HMMA.16816.F32 R92, R20, R74, R140 ;  /* 0x0000004a145c723c */ /* 0x000ff0000000188c */
[C---:B--2---:R-:W-:Y:S08]  /*4110*/  HMMA.16816.F32 R56, R8.reuse, R32, R68 ;  /* 0x000000200838723c */ /* 0x044ff00000001844 */
[C---:B---3--:R-:W-:Y:S08]  /*4120*/  HMMA.16816.F32 R88, R8.reuse, R44, R88 ;  /* 0x0000002c0858723c */ /* 0x048ff00000001858 */
[C---:B----4-:R-:W-:Y:S08]  /*4130*/  HMMA.16816.F32 R80, R8.reuse, R40, R80 ;  /* 0x000000280850723c */ /* 0x050ff00000001850 */
[C---:B-----5:R-:W-:Y:S08]  /*4140*/  HMMA.16816.F32 R72, R8.reuse, R36, R132 ;  /* 0x000000240848723c */ /* 0x060ff00000001884 */
        /* <DEDUP_REMOVED lines=14> */
[----:B------:R-:W-:Y:S04]  /*4230*/  LDSM.16.M88.4 R32, [R24+UR10+0xb000] ;  /* 0x00b0000a1820783b */ /* 0x000fe80008000200 */
[----:B------:R-:W-:Y:S03]  /*4240*/  LDSM.16.M88.4 R12, [R26+0x4000] ;  /* 0x004000001a0c783b */ /* 0x000fe60000000200 */
[C---:B-1----:R-:W-:Y:S08]  /*4250*/  HMMA.16816.F32 R148, R4.reuse, R28, R88 ;  /* 0x0000001c0494723c */ /* 0x042ff00000001858 */
[----:B------:R-:W-:Y:S01]  /*4260*/  HMMA.16816.F32 R144, R4, R30, R84 ;  /* 0x0000001e0490723c */ /* 0x000fe20000001854 */
[----:B------:R-:W-:Y:S07]  /*4270*/  LDSM.16.M88.4 R84, [R2+0xa800] ;  /* 0x00a800000254783b */ /* 0x000fee0000000200 */
[C---:B------:R-:W-:Y:S01]  /*4280*/  HMMA.16816.F32 R120, R16.reuse, R28, R8 ;  /* 0x0000001c1078723c */ /* 0x040fe20000001808 */
[----:B------:R-:W1:Y:S07]  /*4290*/  LDSM.16.M88.4 R8, [R26+0x6000] ;  /* 0x006000001a08783b */ /* 0x000e6e0000000200 */
[----:B------:R-:W-:Y:S01]  /*42a0*/  HMMA.16816.F32 R112, R16, R30, R44 ;  /* 0x0000001e1070723c */ /* 0x000fe2000000182c */
[----:B------:R-:W2:Y:S07]  /*42b0*/  LDSM.16.M88.4 R28, [R24+UR10+0xb800] ;  /* 0x00b8000a181c783b */ /* 0x000eae0008000200 */
[C---:B------:R-:W-:Y:S08]  /*42c0*/  HMMA.16816.F32 R132, R4.reuse, R50, R76 ;  /* 0x000000320484723c */ /* 0x040ff0000000184c */
[C---:B------:R-:W-:Y:S08]  /*42d0*/  HMMA.16816.F32 R140, R4.reuse, R48, R80 ;  /* 0x00000030048c723c */ /* 0x040ff00000001850 */
[C---:B------:R-:W-:Y:S08]  /*42e0*/  HMMA.16816.F32 R128, R4.reuse, R52, R72 ;  /* 0x000000340480723c */ /* 0x040ff00000001848 */
[C---:B------:R-:W-:Y:S08]  /*42f0*/  HMMA.16816.F32 R124, R4.reuse, R54, R68 ;  /* 0x00000036047c723c */ /* 0x040ff00000001844 */
[C---:B------:R-:W-:Y:S08]  /*4300*/  HMMA.16816.F32 R76, R4.reuse, R64, R56 ;  /* 0x00000040044c723c */ /* 0x040ff00000001838 */
[----:B------:R-:W-:Y:S01]  /*4310*/  HMMA.16816.F32 R20, R4, R66, R20 ;  /* 0x000000420414723c */ /* 0x000fe20000001814 */
[----:B------:R-:W3:Y:S07]  /*4320*/  LDSM.16.M88.4 R4, [R27+0x6000] ;  /* 0x006000001b04783b */ /* 0x000eee0000000200 */
[C---:B------:R-:W-:Y:S01]  /*4330*/  HMMA.16816.F32 R92, R16.reuse, R52, R96 ;  /* 0x00000034105c723c */ /* 0x040fe20000001860 */
[----:B------:R-:W4:Y:S07]  /*4340*/  LDSM.16.M88.4 R96, [R2+0xb000] ;  /* 0x00b000000260783b */ /* 0x000f2e0000000200 */
[C---:B------:R-:W-:Y:S08]  /*4350*/  HMMA.16816.F32 R116, R16.reuse, R48, R104 ;  /* 0x000000301074723c */ /* 0x040ff00000001868 */
[C---:B------:R-:W-:Y:S01]  /*4360*/  HMMA.16816.F32 R104, R16.reuse, R50, R100 ;  /* 0x000000321068723c */ /* 0x040fe20000001864 */
[----:B------:R-:W-:Y:S07]  /*4370*/  LDSM.16.M88.4 R100, [R2+0xb800] ;  /* 0x00b800000264783b */ /* 0x000fee0000000200 */
[C---:B------:R-:W-:Y:S01]  /*4380*/  HMMA.16816.F32 R88, R16.reuse, R54, R108 ;  /* 0x000000361058723c */ /* 0x040fe2000000186c */
[----:B------:R5:W4:Y:S07]  /*4390*/  LDSM.16.M88.4 R52, [R2+0xa000] ;  /* 0x00a000000234783b */ /* 0x000b2e0000000200 */
[C---:B------:R-:W-:Y:S08]  /*43a0*/  HMMA.16816.F32 R80, R16.reuse, R64, R156 ;  /* 0x000000401050723c */ /* 0x040ff0000000189c */
[----:B------:R-:W-:Y:S08]  /*43b0*/  HMMA.16816.F32 R72, R16, R66, R152 ;  /* 0x000000421048723c */ /* 0x000ff00000001898 */
[----:B-1----:R-:W-:Y:S01]  /*43c0*/  HMMA.16816.F32 R68, R8, R40, R148 ;  /* 0x000000280844723c */ /* 0x002fe20000001894 */
[----:B-----5:R-:W-:-:S07]  /*43d0*/  IMAD.SHL.U32 R2, R162, 0x2, RZ ;  /* 0x00000002a2027824 */ /* 0x020fce00078e00ff */
[C---:B------:R-:W-:Y:S08]  /*43e0*/  HMMA.16816.F32 R64, R8.reuse, R42, R144 ;  /* 0x0000002a0840723c */ /* 0x040ff00000001890 */
[C---:B------:R-:W-:Y:S08]  /*43f0*/  HMMA.16816.F32 R56, R8.reuse, R36, R140 ;  /* 0x000000240838723c */ /* 0x040ff0000000188c */
[C---:B------:R-:W-:Y:S08]  /*4400*/  HMMA.16816.F32 R48, R8.reuse, R38, R132 ;  /* 0x000000260830723c */ /* 0x040ff00000001884 */
[C---:B------:R-:W-:Y:S08]  /*4410*/  HMMA.16816.F32 R44, R8.reuse, R32, R128 ;  /* 0x00000020082c723c */ /* 0x040ff00000001880 */
[C---:B------:R-:W-:Y:S08]  /*4420*/  HMMA.16816.F32 R16, R8.reuse, R34, R124 ;  /* 0x000000220810723c */ /* 0x040ff0000000187c */
[C---:B--2---:R-:W-:Y:S08]  /*4430*/  HMMA.16816.F32 R76, R8.reuse, R28, R76 ;  /* 0x0000001c084c723c */ /* 0x044ff0000000184c */
[----:B------:R-:W-:Y:S01]  /*4440*/  HMMA.16816.F32 R8, R8, R30, R20 ;  /* 0x0000001e0808723c */ /* 0x000fe20000001814 */
[----:B------:R-:W1:Y:S07]  /*4450*/  LDSM.16.M88.4 R20, [R27+0x4000] ;  /* 0x004000001b14783b */ /* 0x000e6e0000000200 */
[C---:B------:R-:W-:Y:S08]  /*4460*/  HMMA.16816.F32 R152, R12.reuse, R38, R104 ;  /* 0x000000260c98723c */ /* 0x040ff00000001868 */
[C---:B------:R-:W-:Y:S08]  /*4470*/  HMMA.16816.F32 R108, R12.reuse, R40, R120 ;  /* 0x000000280c6c723c */ /* 0x040ff00000001878 */
[C---:B------:R-:W-:Y:S01]  /*4480*/  HMMA.16816.F32 R112, R12.reuse, R42, R112 ;  /* 0x0000002a0c70723c */ /* 0x040fe20000001870 */
[----:B------:R-:W-:Y:S07]  /*4490*/  LDSM.16.M88.4 R40, [R0+0xb000] ;  /* 0x00b000000028783b */ /* 0x000fee0000000200 */
[----:B------:R-:W-:Y:S01]  /*44a0*/  HMMA.16816.F32 R116, R12, R36, R116 ;  /* 0x000000240c74723c */ /* 0x000fe20000001874 */
[----:B------:R-:W-:Y:S07]  /*44b0*/  LDSM.16.M88.4 R36, [R0+0xb800] ;  /* 0x00b800000024783b */ /* 0x000fee0000000200 */
[C---:B---3--:R-:W-:Y:S01]  /*44c0*/  HMMA.16816.F32 R132, R4.reuse, R86, R48 ;  /* 0x000000560484723c */ /* 0x048fe20000001830 */
[----:B------:R-:W-:Y:S07]  /*44d0*/  LDSM.16.M88.4 R48, [R0+0xa000] ;  /* 0x00a000000030783b */ /* 0x000fee0000000200 */
[C---:B----4-:R-:W-:Y:S01]  /*44e0*/  HMMA.16816.F32 R104, R4.reuse, R96, R44 ;  /* 0x000000600468723c */ /* 0x050fe2000000182c */
[----:B------:R2:W-:Y:S07]  /*44f0*/  LDSM.16.M88.4 R44, [R0+0xa800] ;  /* 0x00a80000002c783b */ /* 0x0005ee0000000200 */
[----:B------:R-:W-:Y:S01]  /*4500*/  HMMA.16816.F32 R128, R4, R98, R16 ;  /* 0x000000620480723c */ /* 0x000fe20000001810 */
[----:B------:R-:W3:Y:S07]  /*4510*/  LDSM.16.M88.4 R16, [R25+0x6000] ;  /* 0x006000001910783b */ /* 0x000eee0000000200 */
[C---:B------:R-:W-:Y:S08]  /*4520*/  HMMA.16816.F32 R156, R12.reuse, R32, R92 ;  /* 0x000000200c9c723c */ /* 0x040ff0000000185c */
[----:B------:R-:W-:Y:S01]  /*4530*/  HMMA.16816.F32 R148, R12, R34, R88 ;  /* 0x000000220c94723c */ /* 0x000fe20000001858 */
[----:B------:R-:W-:Y:S01]  /*4540*/  LDSM.16.M88.4 R32, [R3+0xb000] ;  /* 0x00b000000320783b */ /* 0x000fe20000000200 */
[----:B--2---:R-:W-:-:S04]  /*4550*/  SHF.R.U32.HI R0, RZ, 0x2, R162 ;  /* 0x00000002ff007819 */ /* 0x004fc800000116a2 */
[----:B------:R-:W-:Y:S02]  /*4560*/  LOP3.LUT R0, R0, 0x7, RZ, 0xc0, !PT ;  /* 0x0000000700007812 */ /* 0x000fe400078ec0ff */
[C---:B------:R-:W-:Y:S08]  /*4570*/  HMMA.16816.F32 R92, R12.reuse, R28, R80 ;  /* 0x0000001c0c5c723c */ /* 0x040ff00000001850 */
[----:B------:R-:W-:Y:S01]  /*4580*/  HMMA.16816.F32 R88, R12, R30, R72 ;  /* 0x0000001e0c58723c */ /* 0x000fe20000001848 */
[----:B------:R-:W2:Y:S04]  /*4590*/  LDSM.16.M88.4 R12, [R25+0x4000] ;  /* 0x00400000190c783b */ /* 0x000ea80000000200 */
[----:B------:R-:W-:Y:S03]  /*45a0*/  LDSM.16.M88.4 R28, [R3+0xa000] ;  /* 0x00a00000031c783b */ /* 0x000fe60000000200 */
[C---:B------:R-:W-:Y:S01]  /*45b0*/  HMMA.16816.F32 R120, R4.reuse, R52, R68 ;  /* 0x000000340478723c */ /* 0x040fe20000001844 */
[----:B------:R-:W-:Y:S07]  /*45c0*/  LDSM.16.M88.4 R24, [R3+0xa800] ;  /* 0x00a800000318783b */ /* 0x000fee0000000200 */
[C---:B------:R-:W-:Y:S08]  /*45d0*/  HMMA.16816.F32 R144, R4.reuse, R54, R64 ;  /* 0x000000360490723c */ /* 0x040ff00000001840 */
[C---:B------:R-:W-:Y:S08]  /*45e0*/  HMMA.16816.F32 R140, R4.reuse, R84, R56 ;  /* 0x00000054048c723c */ /* 0x040ff00000001838 */
[C---:B------:R-:W-:Y:S08]  /*45f0*/  HMMA.16816.F32 R124, R4.reuse, R100, R76 ;  /* 0x00000064047c723c */ /* 0x040ff0000000184c */
[----:B------:R-:W-:Y:S01]  /*4600*/  HMMA.16816.F32 R72, R4, R102, R8 ;  /* 0x000000660448723c */ /* 0x000fe20000001808 */
[----:B------:R-:W4:Y:S04]  /*4610*/  LDSM.16.M88.4 R4, [R61+0x6000] ;  /* 0x006000003d04783b */ /* 0x000f280000000200 */
[----:B------:R-:W-:Y:S03]  /*4620*/  LDSM.16.M88.4 R8, [R61+0x4000] ;  /* 0x004000003d08783b */ /* 0x000fe60000000200 */
[C---:B-1----:R-:W-:Y:S08]  /*4630*/  HMMA.16816.F32 R68, R20.reuse, R52, R108 ;  /* 0x000000341444723c */ /* 0x042ff0000000186c */
[----:B------:R-:W-:Y:S01]  /*4640*/  HMMA.16816.F32 R64, R20, R54, R112 ;  /* 0x000000361440723c */ /* 0x000fe20000001870 */
[----:B------:R1:W5:Y:S01]  /*4650*/  LDSM.16.M88.4 R52, [R3+0xb800] ;  /* 0x00b800000334783b */ /* 0x0003620000000200 */
[----:B------:R-:W-:-:S06]  /*4660*/  DEPBAR.LE SB0, 0x0 ;  /* 0x000080000000791a */ /* 0x000fcc0000000000 */
[C---:B------:R-:W-:Y:S08]  /*4670*/  HMMA.16816.F32 R80, R20.reuse, R96, R156 ;  /* 0x000000601450723c */ /* 0x040ff0000000189c */
[C---:B------:R-:W-:Y:S08]  /*4680*/  HMMA.16816.F32 R56, R20.reuse, R84, R116 ;  /* 0x000000541438723c */ /* 0x040ff00000001874 */
[----:B------:R-:W-:Y:S01]  /*4690*/  HMMA.16816.F32 R76, R20, R86, R152 ;  /* 0x00000056144c723c */ /* 0x000fe20000001898 */
[----:B-1----:R-:W-:-:S07]  /*46a0*/  LOP3.LUT R3, R2, 0x6, RZ, 0xc0, !PT ;  /* 0x0000000602037812 */ /* 0x002fce00078ec0ff */
[C---:B------:R-:W-:Y:S08]  /*46b0*/  HMMA.16816.F32 R84, R20.reuse, R98, R148 ;  /* 0x000000621454723c */ /* 0x040ff00000001894 */
[C---:B------:R-:W-:Y:S08]  /*46c0*/  HMMA.16816.F32 R92, R20.reuse, R100, R92 ;  /* 0x00000064145c723c */ /* 0x040ff0000000185c */
[----:B------:R-:W-:Y:S08]  /*46d0*/  HMMA.16816.F32 R88, R20, R102, R88 ;  /* 0x000000661458723c */ /* 0x000ff00000001858 */
[C---:B---3--:R-:W-:Y:S08]  /*46e0*/  HMMA.16816.F32 R120, R16.reuse, R48, R120 ;  /* 0x000000301078723c */ /* 0x048ff00000001878 */
[C---:B------:R-:W-:Y:S08]  /*46f0*/  HMMA.16816.F32 R116, R16.reuse, R50, R144 ;  /* 0x000000321074723c */ /* 0x040ff00000001890 */
[C---:B------:R-:W-:Y:S08]  /*4700*/  HMMA.16816.F32 R112, R16.reuse, R44, R140 ;  /* 0x0000002c1070723c */ /* 0x040ff0000000188c */
[C---:B------:R-:W-:Y:S08]  /*4710*/  HMMA.16816.F32 R108, R16.reuse, R46, R132 ;  /* 0x0000002e106c723c */ /* 0x040ff00000001884 */
[C---:B------:R-:W-:Y:S08]  /*4720*/  HMMA.16816.F32 R104, R16.reuse, R40, R104 ;  /* 0x000000281068723c */ /* 0x040ff00000001868 */
[C---:B------:R-:W-:Y:S08]  /*4730*/  HMMA.16816.F32 R100, R16.reuse, R42, R128 ;  /* 0x0000002a1064723c */ /* 0x040ff00000001880 */
[C---:B------:R-:W-:Y:S08]  /*4740*/  HMMA.16816.F32 R96, R16.reuse, R36, R124 ;  /* 0x000000241060723c */ /* 0x040ff0000000187c */
[----:B------:R-:W-:Y:S08]  /*4750*/  HMMA.16816.F32 R72, R16, R38, R72 ;  /* 0x000000261048723c */ /* 0x000ff00000001848 */
[C---:B--2---:R-:W-:Y:S08]  /*4760*/  HMMA.16816.F32 R68, R12.reuse, R48, R68 ;  /* 0x000000300c44723c */ /* 0x044ff00000001844 */
[C---:B------:R-:W-:Y:S08]  /*4770*/  HMMA.16816.F32 R64, R12.reuse, R50, R64 ;  /* 0x000000320c40723c */ /* 0x040ff00000001840 */
[----:B------:R-:W-:Y:S08]  /*4780*/  HMMA.16816.F32 R20, R12, R40, R80 ;  /* 0x000000280c14723c */ /* 0x000ff00000001850 */
[C---:B----4-:R-:W-:Y:S08]  /*4790*/  HMMA.16816.F32 R120, R4.reuse, R28, R120 ;  /* 0x0000001c0478723c */ /* 0x050ff00000001878 */
[C---:B------:R-:W-:Y:S08]  /*47a0*/  HMMA.16816.F32 R116, R4.reuse, R30, R116 ;  /* 0x0000001e0474723c */ /* 0x040ff00000001874 */
[C---:B------:R-:W-:Y:S08]  /*47b0*/  HMMA.16816.F32 R112, R4.reuse, R24, R112 ;  /* 0x000000180470723c */ /* 0x040ff00000001870 */
[C---:B------:R-:W-:Y:S08]  /*47c0*/  HMMA.16816.F32 R108, R4.reuse, R26, R108 ;  /* 0x0000001a046c723c */ /* 0x040ff0000000186c */
[C---:B------:R-:W-:Y:S08]  /*47d0*/  HMMA.16816.F32 R104, R4.reuse, R32, R104 ;  /* 0x000000200468723c */ /* 0x040ff00000001868 */
[C---:B------:R-:W-:Y:S08]  /*47e0*/  HMMA.16816.F32 R100, R4.reuse, R34, R100 ;  /* 0x000000220464723c */ /* 0x040ff00000001864 */
[C---:B-----5:R-:W-:Y:S08]  /*47f0*/  HMMA.16816.F32 R96, R4.reuse, R52, R96 ;  /* 0x000000340460723c */ /* 0x060ff00000001860 */
[----:B------:R-:W-:Y:S01]  /*4800*/  HMMA.16816.F32 R80, R4, R54, R72 ;  /* 0x000000360450723c */ /* 0x000fe20000001848 */
[----:B------:R-:W-:-:S04]  /*4810*/  LOP3.LUT R4, R228, 0x1f0, RZ, 0xc0, !PT ;  /* 0x000001f0e4047812 */ /* 0x000fc800078ec0ff */
[----:B------:R-:W-:Y:S01]  /*4820*/  IADD3 R0, PT, PT, R0, R4, R160 ;  /* 0x0000000400007210 */ /* 0x000fe20007ffe0a0 */
[----:B------:R1:W-:Y:S02]  /*4830*/  STL [R1+0x34], R4 ;  /* 0x0000340401007387 */ /* 0x0003e40000100800 */
[C---:B------:R-:W-:Y:S08]  /*4840*/  HMMA.16816.F32 R56, R12.reuse, R44, R56 ;  /* 0x0000002c0c38723c */ /* 0x040ff00000001838 */
[C---:B------:R-:W-:Y:S08]  /*4850*/  HMMA.16816.F32 R16, R12.reuse, R36, R92 ;  /* 0x000000240c10723c */ /* 0x040ff0000000185c */
[C---:B------:R-:W-:Y:S08]  /*4860*/  HMMA.16816.F32 R44, R12.reuse, R46, R76 ;  /* 0x0000002e0c2c723c */ /* 0x040ff0000000184c */
[C---:B------:R-:W-:Y:S08]  /*4870*/  HMMA.16816.F32 R40, R12.reuse, R42, R84 ;  /* 0x0000002a0c28723c */ /* 0x040ff00000001854 */
[----:B------:R-:W-:Y:S01]  /*4880*/  HMMA.16816.F32 R36, R12, R38, R88 ;  /* 0x000000260c24723c */ /* 0x000fe20000001858 */
[----:B------:R-:W-:-:S05]  /*4890*/  IADD3 R12, PT, PT, R62, R0, -R161 ;  /* 0x000000003e0c7210 */ /* 0x000fca0007ffe8a1 */
[----:B------:R-:W-:Y:S02]  /*48a0*/  VIADD R13, R12, 0x8 ;  /* 0x000000080c0d7836 */ /* 0x000fe40000000000 */
[C---:B------:R-:W-:Y:S08]  /*48b0*/  HMMA.16816.F32 R68, R8.reuse, R28, R68 ;  /* 0x0000001c0844723c */ /* 0x040ff00000001844 */
[C---:B------:R-:W-:Y:S08]  /*48c0*/  HMMA.16816.F32 R64, R8.reuse, R30, R64 ;  /* 0x0000001e0840723c */ /* 0x040ff00000001840 */
[----:B------:R-:W-:Y:S01]  /*48d0*/  HMMA.16816.F32 R72, R8, R32, R20 ;  /* 0x000000200848723c */ /* 0x000fe20000001814 */
[----:B------:R-:W-:-:S04]  /*48e0*/  IMAD R20, R63, 0x40, R3 ;  /* 0x000000403f147824 */ /* 0x000fc800078e0203 */
[----:B------:R-:W-:Y:S01]  /*48f0*/  IMAD.IADD R0, R12, 0x1, -R20 ;  /* 0x000000010c007824 */ /* 0x000fe200078e0a14 */
[C---:B------:R-:W-:Y:S01]  /*4900*/  ISETP.GE.AND P3, PT, R20.reuse, R62, PT ;  /* 0x0000003e1400720c */ /* 0x040fe20003f66270 */
[C---:B------:R-:W-:Y:S01]  /*4910*/  VIADD R14, R20.reuse, 0x9 ;  /* 0x00000009140e7836 */ /* 0x040fe20000000000 */
[C---:B------:R-:W-:Y:S01]  /*4920*/  HMMA.16816.F32 R56, R8.reuse, R24, R56 ;  /* 0x000000180838723c */ /* 0x040fe20000001838 */
[----:B------:R-:W-:Y:S01]  /*4930*/  VIADD R24, R20, 0x11 ;  /* 0x0000001114187836 */ /* 0x000fe20000000000 */
[----:B------:R-:W-:Y:S01]  /*4940*/  IABS R0, R0 ;  /* 0x0000000000007213 */ /* 0x000fe20000000000 */
[----:B-1----:R-:W-:Y:S01]  /*4950*/  IMAD.IADD R4, R12, 0x1, -R14 ;  /* 0x000000010c047824 */ /* 0x002fe200078e0a0e */
[----:B------:R-:W-:Y:S01]  /*4960*/  ISETP.GE.AND P5, PT, R14, R62, PT ;  /* 0x0000003e0e00720c */ /* 0x000fe20003fa6270 */
[----:B------:R-:W-:Y:S01]  /*4970*/  IMAD.IADD R7, R12, 0x1, -R24 ;  /* 0x000000010c077824 */ /* 0x000fe200078e0a18 */
[----:B------:R-:W-:Y:S01]  /*4980*/  I2FP.F32.S32 R0, R0 ;  /* 0x0000000000007245 */ /* 0x000fe20000201400 */
[C---:B------:R-:W-:Y:S01]  /*4990*/  VIADD R25, R20.reuse, 0x18 ;  /* 0x0000001814197836 */ /* 0x040fe20000000000 */
[----:B------:R-:W-:Y:S01]  /*49a0*/  HMMA.16816.F32 R48, R8, R26, R44 ;  /* 0x0000001a0830723c */ /* 0x000fe2000000182c */
[C---:B------:R-:W-:Y:S01]  /*49b0*/  VIADD R29, R20.reuse, 0x20 ;  /* 0x00000020141d7836 */ /* 0x040fe20000000000 */
[----:B------:R-:W-:Y:S01]  /*49c0*/  IADD3 R44, PT, PT, R20, 0x29, RZ ;  /* 0x00000029142c7810 */ /* 0x000fe20007ffe0ff */
[----:B------:R-:W-:Y:S01]  /*49d0*/  FFMA.FTZ R31, R0, -R177, R68 ;  /* 0x800000b1001f7223 */ /* 0x000fe20000010044 */
[----:B------:R-:W-:-:S02]  /*49e0*/  VIADD R26, R20, 0x19 ;  /* 0x00000019141a7836 */ /* 0x000fc40000000000 */
[----:B------:R-:W-:Y:S02]  /*49f0*/  VIADD R30, R20, 0x21 ;  /* 0x00000021141e7836 */ /* 0x000fe40000000000 */
[C---:B------:R-:W-:Y:S01]  /*4a00*/  HMMA.16816.F32 R76, R8.reuse, R34, R40 ;  /* 0x00000022084c723c */ /* 0x040fe20000001828 */
[----:B------:R-:W-:Y:S01]  /*4a10*/  FFMA.FTZ R35, R0, -R177, R66 ;  /* 0x800000b100237223 */ /* 0x000fe20000010042 */
[----:B------:R-:W-:Y:S01]  /*4a20*/  VIADD R41, R20, 0x28 ;  /* 0x0000002814297836 */ /* 0x000fe20000000000 */
[----:B------:R-:W-:Y:S01]  /*4a30*/  FSEL R182, R31, -INF , !P3 ;  /* 0xff8000001fb67808 */ /* 0x000fe20005800000 */
[----:B------:R-:W-:Y:S01]  /*4a40*/  VIADD R43, R12, 0x40 ;  /* 0x000000400c2b7836 */ /* 0x000fe20000000000 */
[----:B------:R-:W-:Y:S01]  /*4a50*/  BAR.SYNC.DEFER_BLOCKING 0x0 ;  /* 0x0000000000007b1d */ /* 0x000fe20000010000 */
[----:B------:R-:W-:Y:S02]  /*4a60*/  ISETP.GE.AND P6, PT, R30, R62, PT ;  /* 0x0000003e1e00720c */ /* 0x000fe40003fc6270 */
[----:B------:R-:W-:Y:S01]  /*4a70*/  HMMA.16816.F32 R84, R8, R52, R16 ;  /* 0x000000340854723c */ /* 0x000fe20000001810 */
[----:B------:R-:W-:-:S04]  /*4a80*/  VIADD R18, R20, 0x10 ;  /* 0x0000001014127836 */ /* 0x000fc80000000000 */
[----:B------:R-:W-:Y:S01]  /*4a90*/  IMAD.IADD R5, R12, 0x1, -R18 ;  /* 0x000000010c057824 */ /* 0x000fe200078e0a12 */
[-C--:B------:R-:W-:Y:S02]  /*4aa0*/  ISETP.GE.AND P4, PT, R18, R62.reuse, PT ;  /* 0x0000003e1200720c */ /* 0x080fe40003f86270 */
[----:B------:R-:W-:Y:S01]  /*4ab0*/  HMMA.16816.F32 R92, R8, R54, R36 ;  /* 0x00000036085c723c */ /* 0x000fe20000001824 */
[C---:B------:R-:W-:Y:S02]  /*4ac0*/  VIADD R8, R20.reuse, 0x1 ;  /* 0x0000000114087836 */ /* 0x040fe40000000000 */
[----:B------:R-:W-:Y:S02]  /*4ad0*/  VIADD R9, R20, 0x8 ;  /* 0x0000000814097836 */ /* 0x000fe40000000000 */
[----:B------:R-:W-:Y:S01]  /*4ae0*/  IMAD.IADD R2, R12, 0x1, -R8 ;  /* 0x000000010c027824 */ /* 0x000fe200078e0a08 */
[-C--:B------:R-:W-:Y:S01]  /*4af0*/  ISETP.GE.AND P2, PT, R8, R62.reuse, PT ;  /* 0x0000003e0800720c */ /* 0x080fe20003f46270 */
[C---:B------:R-:W-:Y:S01]  /*4b00*/  IMAD.IADD R0, R12.reuse, 0x1, -R9 ;  /* 0x000000010c007824 */ /* 0x040fe200078e0a09 */
[----:B------:R-:W-:Y:S01]  /*4b10*/  ISETP.GE.AND P1, PT, R9, R62, PT ;  /* 0x0000003e0900720c */ /* 0x000fe20003f26270 */
[----:B------:R-:W-:Y:S01]  /*4b20*/  VIADD R11, R12, 0x48 ;  /* 0x000000480c0b7836 */ /* 0x000fe20000000000 */
[----:B------:R-:W-:-:S02]  /*4b30*/  IABS R6, R2 ;  /* 0x0000000200067213 */ /* 0x000fc40000000000 */
[----:B------:R-:W-:Y:S02]  /*4b40*/  IABS R3, R0 ;  /* 0x0000000000037213 */ /* 0x000fe40000000000 */
[----:B------:R-:W-:Y:S02]  /*4b50*/  IABS R2, R4 ;  /* 0x0000000400027213 */ /* 0x000fe40000000000 */
[----:B------:R-:W-:Y:S02]  /*4b60*/  IABS R0, R5 ;  /* 0x0000000500007213 */ /* 0x000fe40000000000 */
[----:B------:R-:W-:Y:S02]  /*4b70*/  IABS R4, R7 ;  /* 0x0000000700047213 */ /* 0x000fe40000000000 */
[----:B------:R-:W-:Y:S01]  /*4b80*/  MOV R5, R3 ;  /* 0x0000000300057202 */ /* 0x000fe20000000f00 */
[----:B------:R-:W-:Y:S01]  /*4b90*/  IMAD.MOV.U32 R3, RZ, RZ, R2 ;  /* 0x000000ffff037224 */ /* 0x000fe200078e0002 */
[----:B------:R-:W-:Y:S01]  /*4ba0*/  I2FP.F32.S32 R6, R6 ;  /* 0x0000000600067245 */ /* 0x000fe20000201400 */
[----:B------:R-:W-:Y:S01]  /*4bb0*/  IMAD.MOV.U32 R2, RZ, RZ, R0 ;  /* 0x000000ffff027224 */ /* 0x000fe200078e0000 */
[----:B------:R-:W-:Y:S01]  /*4bc0*/  I2FP.F32.S32 R5, R5 ;  /* 0x0000000500057245 */ /* 0x000fe20000201400 */
[----:B------:R-:W-:Y:S01]  /*4bd0*/  IMAD.MOV.U32 R0, RZ, RZ, R4 ;  /* 0x000000ffff007224 */ /* 0x000fe200078e0004 */
[----:B------:R-:W-:Y:S01]  /*4be0*/  I2FP.F32.S32 R3, R3 ;  /* 0x0000000300037245 */ /* 0x000fe20000201400 */
[-C--:B------:R-:W-:Y:S01]  /*4bf0*/  FFMA.FTZ R33, R6, -R177.reuse, R69 ;  /* 0x800000b106217223 */ /* 0x080fe20000010045 */
[----:B------:R-:W-:Y:S01]  /*4c00*/  I2FP.F32.S32 R2, R2 ;  /* 0x0000000200027245 */ /* 0x000fe20000201400 */
[-C--:B------:R-:W-:Y:S01]  /*4c10*/  FFMA.FTZ R32, R5, -R177.reuse, R64 ;  /* 0x800000b105207223 */ /* 0x080fe20000010040 */
[----:B------:R-:W-:Y:S01]  /*4c20*/  I2FP.F32.S32 R0, R0 ;  /* 0x0000000000007245 */ /* 0x000fe20000201400 */
[----:B------:R-:W-:Y:S01]  /*4c30*/  FFMA.FTZ R37, R3, -R177, R65 ;  /* 0x800000b103257223 */ /* 0x000fe20000010041 */
[----:B------:R-:W-:-:S02]  /*4c40*/  IMAD.IADD R3, R12, 0x1, -R26 ;  /* 0x000000010c037824 */ /* 0x000fc400078e0a1a */
[-C--:B------:R-:W-:Y:S01]  /*4c50*/  FFMA.FTZ R39, R2, -R177.reuse, R56 ;  /* 0x800000b102277223 */ /* 0x080fe20000010038 */
[----:B------:R-:W-:Y:S02]  /*4c60*/  IMAD.IADD R2, R12, 0x1, -R29 ;  /* 0x000000010c027824 */ /* 0x000fe400078e0a1d */
[----:B------:R-:W-:Y:S01]  /*4c70*/  FFMA.FTZ R52, R0, -R177, R57 ;  /* 0x800000b100347223 */ /* 0x000fe20000010039 */
[C---:B------:R-:W-:Y:S01]  /*4c80*/  IMAD.IADD R0, R12.reuse, 0x1, -R25 ;  /* 0x000000010c007824 */ /* 0x040fe200078e0a19 */
[----:B------:R-:W-:Y:S01]  /*4c90*/  IABS R4, R3 ;  /* 0x0000000300047213 */ /* 0x000fe20000000000 */
[C---:B------:R-:W-:Y:S01]  /*4ca0*/  IMAD.IADD R6, R12.reuse, 0x1, -R30 ;  /* 0x000000010c067824 */ /* 0x040fe200078e0a1e */
[----:B------:R-:W-:Y:S01]  /*4cb0*/  IABS R7, R2 ;  /* 0x0000000200077213 */ /* 0x000fe20000000000 */
[----:B------:R-:W-:Y:S01]  /*4cc0*/  IMAD.IADD R5, R12, 0x1, -R41 ;  /* 0x000000010c057824 */ /* 0x000fe200078e0a29 */
[----:B------:R-:W-:Y:S02]  /*4cd0*/  IABS R0, R0 ;  /* 0x0000000000007213 */ /* 0x000fe40000000000 */
[----:B------:R-:W-:-:S02]  /*4ce0*/  FSEL R165, R35, -INF , !P1 ;  /* 0xff80000023a57808 */ /* 0x000fc40004800000 */
[----:B------:R-:W-:Y:S01]  /*4cf0*/  IABS R3, R5 ;  /* 0x0000000500037213 */ /* 0x000fe20000000000 */
[----:B------:R-:W-:Y:S01]  /*4d00*/  IMAD.MOV.U32 R2, RZ, RZ, R0 ;  /* 0x000000ffff027224 */ /* 0x000fe200078e0000 */
[----:B------:R-:W-:Y:S01]  /*4d10*/  IABS R0, R6 ;  /* 0x0000000600007213 */ /* 0x000fe20000000000 */
[----:B------:R-:W-:Y:S01]  /*4d20*/  IMAD.MOV.U32 R5, RZ, RZ, R4 ;  /* 0x000000ffff057224 */ /* 0x000fe200078e0004 */
[----:B------:R-:W-:Y:S01]  /*4d30*/  FSEL R164, R33, -INF , !P2 ;  /* 0xff80000021a47808 */ /* 0x000fe20005000000 */
        /* <DEDUP_REMOVED lines=8> */
[----:B------:R-:W-:Y:S01]  /*4dc0*/  IMAD.IADD R6, R43, 0x1, -R20 ;  /* 0x000000012b067824 */ /* 0x000fe200078e0a14 */
[----:B------:R-:W-:Y:S01]  /*4dd0*/  I2FP.F32.S32 R0, R0 ;  /* 0x0000000000007245 */ /* 0x000fe20000201400 */
[-C--:B------:R-:W-:Y:S01]  /*4de0*/  FFMA.FTZ R65, R3, -R177.reuse, R72 ;  /* 0x800000b103417223 */ /* 0x080fe20000010048 */
[-C--:B------:R-:W-:Y:S01]  /*4df0*/  FFMA.FTZ R56, R5, -R177.reuse, R49 ;  /* 0x800000b105387223 */ /* 0x080fe20000010031 */
[----:B------:R-:W-:Y:S01]  /*4e00*/  FFMA.FTZ R63, R2, -R177, R73 ;  /* 0x800000b1023f7223 */ /* 0x000fe20000010049 */
[----:B------:R-:W-:-:S02]  /*4e10*/  IMAD.IADD R2, R13, 0x1, -R20 ;  /* 0x000000010d027824 */ /* 0x000fc400078e0a14 */
[----:B------:R-:W-:Y:S01]  /*4e20*/  FFMA.FTZ R64, R0, -R177, R76 ;  /* 0x800000b100407223 */ /* 0x000fe2000001004c */
[----:B------:R-:W-:Y:S01]  /*4e30*/  IMAD.IADD R0, R12, 0x1, -R44 ;  /* 0x000000010c007824 */ /* 0x000fe200078e0a2c */
[----:B------:R-:W-:Y:S01]  /*4e40*/  IABS R6, R6 ;  /* 0x0000000600067213 */ /* 0x000fe20000000000 */
[----:B------:R-:W-:Y:S01]  /*4e50*/  IMAD.IADD R3, R11, 0x1, -R20 ;  /* 0x000000010b037824 */ /* 0x000fe200078e0a14 */
[----:B------:R-:W-:Y:S01]  /*4e60*/  IABS R2, R2 ;  /* 0x0000000200027213 */ /* 0x000fe20000000000 */
[----:B------:R-:W-:Y:S01]  /*4e70*/  IMAD.IADD R5, R13, 0x1, -R8 ;  /* 0x000000010d057824 */ /* 0x000fe200078e0a08 */
[----:B------:R-:W-:Y:S02]  /*4e80*/  IABS R0, R0 ;  /* 0x0000000000007213 */ /* 0x000fe40000000000 */
[----:B------:R-:W-:Y:S02]  /*4e90*/  FSEL R159, R37, -INF , !P5 ;  /* 0xff800000259f7808 */ /* 0x000fe40006800000 */
[----:B------:R-:W-:Y:S01]  /*4ea0*/  FSEL R163, R32, -INF , !P1 ;  /* 0xff80000020a37808 */ /* 0x000fe20004800000 */
[----:B------:R-:W-:Y:S01]  /*4eb0*/  IMAD.MOV.U32 R4, RZ, RZ, R0 ;  /* 0x000000ffff047224 */ /* 0x000fe200078e0000 */
[----:B------:R-:W-:-:S02]  /*4ec0*/  IABS R0, R3 ;  /* 0x0000000300007213 */ /* 0x000fc40000000000 */
[----:B------:R-:W-:Y:S01]  /*4ed0*/  IABS R3, R5 ;  /* 0x0000000500037213 */ /* 0x000fe20000000000 */
[----:B------:R-:W-:Y:S01]  /*4ee0*/  IMAD.MOV.U32 R5, RZ, RZ, R6 ;  /* 0x000000ffff057224 */ /* 0x000fe200078e0006 */
[----:B------:R-:W-:Y:S01]  /*4ef0*/  I2FP.F32.S32 R7, R4 ;  /* 0x0000000400077245 */ /* 0x000fe20000201400 */
[----:B------:R-:W-:Y:S01]  /*4f00*/  IMAD.MOV.U32 R4, RZ, RZ, R2 ;  /* 0x000000ffff047224 */ /* 0x000fe200078e0002 */
[----:B------:R-:W-:Y:S01]  /*4f10*/  FSEL R160, R39, -INF , !P4 ;  /* 0xff80000027a07808 */ /* 0x000fe20006000000 */
[----:B------:R-:W-:Y:S01]  /*4f20*/  IMAD.MOV.U32 R2, RZ, RZ, R3 ;  /* 0x000000ffff027224 */ /* 0x000fe200078e0003 */
[----:B------:R-:W-:Y:S01]  /*4f30*/  I2FP.F32.S32 R5, R5 ;  /* 0x0000000500057245 */ /* 0x000fe20000201400 */
[-C--:B------:R-:W-:Y:S01]  /*4f40*/  FFMA.FTZ R57, R7, -R177.reuse, R77 ;  /* 0x800000b107397223 */ /* 0x080fe2000001004d */
[----:B------:R-:W-:Y:S02]  /*4f50*/  I2FP.F32.S32 R4, R4 ;  /* 0x0000000400047245 */ /* 0x000fe40000201400 */
        /* <DEDUP_REMOVED lines=8> */
[--C-:B------:R-:W-:Y:S01]  /*4fe0*/  IMAD.IADD R4, R43, 0x1, -R9.reuse ;  /* 0x000000012b047824 */ /* 0x100fe200078e0a09 */
[----:B------:R-:W-:Y:S01]  /*4ff0*/  IABS R5, R5 ;  /* 0x0000000500057213 */ /* 0x000fe20000000000 */
[----:B------:R-:W-:Y:S01]  /*5000*/  IMAD.IADD R0, R11, 0x1, -R9 ;  /* 0x000000010b007824 */ /* 0x000fe200078e0a09 */
[----:B------:R-:W-:Y:S01]  /*5010*/  IABS R6, R2 ;  /* 0x0000000200067213 */ /* 0x000fe20000000000 */
[----:B------:R-:W-:Y:S01]  /*5020*/  IMAD.IADD R3, R13, 0x1, -R14 ;  /* 0x000000010d037824 */ /* 0x000fe200078e0a0e */
[----:B------:R-:W-:Y:S02]  /*5030*/  IABS R2, R4 ;  /* 0x0000000400027213 */ /* 0x000fe40000000000 */
[----:B------:R-:W-:-:S02]  /*5040*/  IABS R4, R0 ;  /* 0x0000000000047213 */ /* 0x000fc40000000000 */
[----:B------:R-:W-:Y:S01]  /*5050*/  IABS R0, R3 ;  /* 0x0000000300007213 */ /* 0x000fe20000000000 */
[----:B------:R-:W-:Y:S01]  /*5060*/  IMAD.MOV.U32 R3, RZ, RZ, R5 ;  /* 0x000000ffff037224 */ /* 0x000fe200078e0005 */
[----:B------:R-:W-:Y:S01]  /*5070*/  MOV R5, R6 ;  /* 0x0000000600057202 */ /* 0x000fe20000000f00 */
[----:B------:R-:W-:Y:S01]  /*5080*/  IMAD.MOV.U32 R6, RZ, RZ, R4 ;  /* 0x000000ffff067224 */ /* 0x000fe200078e0004 */
[----:B------:R-:W-:Y:S02]  /*5090*/  I2FP.F32.S32 R0, R0 ;  /* 0x0000000000007245 */ /* 0x000fe40000201400 */
[----:B------:R-:W-:Y:S02]  /*50a0*/  I2FP.F32.S32 R4, R3 ;  /* 0x0000000300047245 */ /* 0x000fe40000201400 */
[----:B------:R-:W-:Y:S01]  /*50b0*/  I2FP.F32.S32 R3, R6 ;  /* 0x0000000600037245 */ /* 0x000fe20000201400 */
[----:B------:R-:W-:Y:S01]  /*50c0*/  FFMA.FTZ R27, R0, -R177, R67 ;  /* 0x800000b1001b7223 */ /* 0x000fe20000010043 */
[----:B------:R-:W-:Y:S01]  /*50d0*/  I2FP.F32.S32 R2, R2 ;  /* 0x0000000200027245 */ /* 0x000fe20000201400 */
[----:B------:R-:W-:Y:S01]  /*50e0*/  IMAD.IADD R0, R11, 0x1, -R14 ;  /* 0x000000010b007824 */ /* 0x000fe200078e0a0e */
[----:B------:R-:W-:Y:S01]  /*50f0*/  I2FP.F32.S32 R5, R5 ;  /* 0x0000000500057245 */ /* 0x000fe20000201400 */
[----:B------:R-:W-:Y:S01]  /*5100*/  FFMA.FTZ R9, R3, -R177, R118 ;  /* 0x800000b103097223 */ /* 0x000fe20000010076 */
[----:B------:R-:W-:-:S02]  /*5110*/  IMAD.IADD R3, R43, 0x1, -R14 ;  /* 0x000000012b037824 */ /* 0x000fc400078e0a0e */
[-C--:B------:R-:W-:Y:S01]  /*5120*/  FFMA.FTZ R15, R2, -R177.reuse, R116 ;  /* 0x800000b1020f7223 */ /* 0x080fe20000010074 */
[--C-:B------:R-:W-:Y:S02]  /*5130*/  IMAD.IADD R2, R13, 0x1, -R18.reuse ;  /* 0x000000010d027824 */ /* 0x100fe400078e0a12 */
[-C--:B------:R-:W-:Y:S01]  /*5140*/  FFMA.FTZ R22, R4, -R177.reuse, R121 ;  /* 0x800000b104167223 */ /* 0x080fe20000010079 */
[----:B------:R-:W-:Y:S01]  /*5150*/  FFMA.FTZ R21, R5, -R177, R123 ;  /* 0x800000b105157223 */ /* 0x000fe2000001007b */
[----:B------:R-:W-:Y:S01]  /*5160*/  IABS R3, R3 ;  /* 0x0000000300037213 */ /* 0x000fe20000000000 */
[--C-:B------:R-:W-:Y:S01]  /*5170*/  IMAD.IADD R5, R43, 0x1, -R18.reuse ;  /* 0x000000012b057824 */ /* 0x100fe200078e0a12 */
[----:B------:R-:W-:Y:S01]  /*5180*/  IABS R6, R0 ;  /* 0x0000000000067213 */ /* 0x000fe20000000000 */
[----:B------:R-:W-:Y:S01]  /*5190*/  IMAD.IADD R4, R11, 0x1, -R18 ;  /* 0x000000010b047824 */ /* 0x000fe200078e0a12 */
[----:B------:R-:W-:Y:S01]  /*51a0*/  IABS R7, R2 ;  /* 0x0000000200077213 */ /* 0x000fe20000000000 */
[----:B------:R-:W-:Y:S01]  /*51b0*/  IMAD.MOV.U32 R0, RZ, RZ, R3 ;  /* 0x000000ffff007224 */ /* 0x000fe200078e0003 */
[----:B------:R-:W-:Y:S01]  /*51c0*/  IABS R2, R5 ;  /* 0x0000000500027213 */ /* 0x000fe20000000000 */
[----:B------:R-:W-:Y:S01]  /*51d0*/  IMAD.MOV.U32 R5, RZ, RZ, R6 ;  /* 0x000000ffff057224 */ /* 0x000fe200078e0006 */
[----:B------:R-:W-:Y:S01]  /*51e0*/  IABS R3, R4 ;  /* 0x0000000400037213 */ /* 0x000fe20000000000 */
[----:B------:R-:W-:Y:S01]  /*51f0*/  IMAD.MOV.U32 R6, RZ, RZ, R7 ;  /* 0x000000ffff067224 */ /* 0x000fe200078e0007 */
[----:B------:R-:W-:-:S02]  /*5200*/  I2FP.F32.S32 R0, R0 ;  /* 0x0000000000007245 */ /* 0x000fc40000201400 */
[----:B------:R-:W-:Y:S01]  /*5210*/  I2FP.F32.S32 R5, R5 ;  /* 0x0000000500057245 */ /* 0x000fe20000201400 */
[----:B------:R-:W-:Y:S01]  /*5220*/  IMAD.MOV.U32 R4, RZ, RZ, R3 ;  /* 0x000000ffff047224 */ /* 0x000fe200078e0003 */
[----:B------:R-:W-:Y:S01]  /*5230*/  I2FP.F32.S32 R3, R6 ;  /* 0x0000000600037245 */ /* 0x000fe20000201400 */
[-C--:B------:R-:W-:Y:S01]  /*5240*/  FFMA.FTZ R23, R0, -R177.reuse, R117 ;  /* 0x800000b100177223 */ /* 0x080fe20000010075 */
[----:B------:R-:W-:Y:S01]  /*5250*/  I2FP.F32.S32 R0, R2 ;  /* 0x0000000200007245 */ /* 0x000fe20000201400 */
[-C--:B------:R-:W-:Y:S01]  /*5260*/  FFMA.FTZ R19, R5, -R177.reuse, R119 ;  /* 0x800000b105137223 */ /* 0x080fe20000010077 */
[----:B------:R-:W-:Y:S01]  /*5270*/  I2FP.F32.S32 R2, R4 ;  /* 0x0000000400027245 */ /* 0x000fe20000201400 */
[-C--:B------:R-:W-:Y:S01]  /*5280*/  FFMA.FTZ R18, R3, -R177.reuse, R58 ;  /* 0x800000b103127223 */ /* 0x080fe2000001003a */
[----:B------:R-:W-:Y:S02]  /*5290*/  IMAD.IADD R3, R13, 0x1, -R24 ;  /* 0x000000010d037824 */ /* 0x000fe400078e0a18 */
[----:B------:R-:W-:Y:S01]  /*52a0*/  FFMA.FTZ R14, R0, -R177, R112 ;  /* 0x800000b1000e7223 */ /* 0x000fe20000010070 */
[----:B------:R-:W-:-:S02]  /*52b0*/  IMAD.IADD R4, R43, 0x1, -R24 ;  /* 0x000000012b047824 */ /* 0x000fc400078e0a18 */
[----:B------:R-:W-:Y:S01]  /*52c0*/  FFMA.FTZ R8, R2, -R177, R114 ;  /* 0x800000b102087223 */ /* 0x000fe20000010072 */
[----:B------:R-:W-:Y:S01]  /*52d0*/  IMAD.IADD R0, R11, 0x1, -R24 ;  /* 0x000000010b007824 */ /* 0x000fe200078e0a18 */
[----:B------:R-:W-:Y:S01]  /*52e0*/  IABS R6, R3 ;  /* 0x0000000300067213 */ /* 0x000fe20000000000 */
[--C-:B------:R-:W-:Y:S01]  /*52f0*/  IMAD.IADD R2, R13, 0x1, -R25.reuse ;  /* 0x000000010d027824 */ /* 0x100fe200078e0a19 */
[----:B------:R-:W-:Y:S01]  /*5300*/  IABS R3, R4 ;  /* 0x0000000400037213 */ /* 0x000fe20000000000 */
[----:B------:R-:W-:Y:S01]  /*5310*/  IMAD.IADD R5, R43, 0x1, -R25 ;  /* 0x000000012b057824 */ /* 0x000fe200078e0a19 */
[----:B------:R-:W-:Y:S02]  /*5320*/  IABS R4, R0 ;  /* 0x0000000000047213 */ /* 0x000fe40000000000 */
[----:B------:R-:W-:Y:S02]  /*5330*/  IABS R0, R2 ;  /* 0x0000000200007213 */ /* 0x000fe40000000000 */
[----:B------:R-:W-:Y:S01]  /*5340*/  IABS R2, R5 ;  /* 0x0000000500027213 */ /* 0x000fe20000000000 */
[----:B------:R-:W-:Y:S01]  /*5350*/  IMAD.MOV.U32 R5, RZ, RZ, R6 ;  /* 0x000000ffff057224 */ /* 0x000fe200078e0006 */
[----:B------:R-:W-:-:S02]  /*5360*/  I2FP.F32.S32 R4, R4 ;  /* 0x0000000400047245 */ /* 0x000fc40000201400 */
[----:B------:R-:W-:Y:S02]  /*5370*/  I2FP.F32.S32 R2, R2 ;  /* 0x0000000200027245 */ /* 0x000fe40000201400 */
[----:B------:R-:W-:Y:S02]  /*5380*/  I2FP.F32.S32 R0, R0 ;  /* 0x0000000000007245 */ /* 0x000fe40000201400 */
[----:B------:R-:W-:Y:S01]  /*5390*/  I2FP.F32.S32 R3, R3 ;  /* 0x0000000300037245 */ /* 0x000fe20000201400 */
[-C--:B------:R-:W-:Y:S01]  /*53a0*/  FFMA.FTZ R34, R2, -R177.reuse, R108 ;  /* 0x800000b102227223 */ /* 0x080fe2000001006c */
[----:B------:R-:W-:Y:S01]  /*53b0*/  FSEL R49, R10, -INF , !P3 ;  /* 0xff8000000a317808 */ /* 0x000fe20005800000 */
[----:B------:R-:W-:Y:S01]  /*53c0*/  FFMA.FTZ R10, R4, -R177, R115 ;  /* 0x800000b1040a7223 */ /* 0x000fe20000010073 */
[----:B------:R-:W-:Y:S01]  /*53d0*/  I2FP.F32.S32 R5, R5 ;  /* 0x0000000500057245 */ /* 0x000fe20000201400 */
[----:B------:R-:W-:Y:S01]  /*53e0*/  FFMA.FTZ R36, R0, -R177, R50 ;  /* 0x800000b100247223 */ /* 0x000fe20000010032 */
[C---:B------:R-:W-:Y:S01]  /*53f0*/  IMAD.IADD R2, R11.reuse, 0x1, -R25 ;  /* 0x000000010b027824 */ /* 0x040fe200078e0a19 */
[----:B------:R-:W-:Y:S01]  /*5400*/  IADD3 R4, PT, PT, -R26, R13, RZ ;  /* 0x0000000d1a047210 */ /* 0x000fe20007ffe1ff */
[----:B------:R-:W-:Y:S01]  /*5410*/  IMAD.IADD R0, R11, 0x1, -R26 ;  /* 0x000000010b007824 */ /* 0x000fe200078e0a1a */
[----:B------:R-:W-:Y:S01]  /*5420*/  FSEL R48, R16, -INF , !P3 ;  /* 0xff80000010307808 */ /* 0x000fe20005800000 */
[----:B------:R-:W-:Y:S01]  /*5430*/  FFMA.FTZ R16, R3, -R177, R113 ;  /* 0x800000b103107223 */ /* 0x000fe20000010071 */
[----:B------:R-:W-:Y:S01]  /*5440*/  FSEL R184, R17, -INF , !P3 ;  /* 0xff80000011b87808 */ /* 0x000fe20005800000 */
[----:B------:R-:W-:-:S02]  /*5450*/  IMAD.IADD R3, R13, 0x1, -R29 ;  /* 0x000000010d037824 */ /* 0x000fc400078e0a1d */
[----:B------:R-:W-:Y:S01]  /*5460*/  FFMA.FTZ R17, R5, -R177, R59 ;  /* 0x800000b105117223 */ /* 0x000fe2000001003b */
[----:B------:R-:W-:Y:S01]  /*5470*/  IABS R6, R2 ;  /* 0x0000000200067213 */ /* 0x000fe20000000000 */
[----:B------:R-:W-:Y:S01]  /*5480*/  IMAD.IADD R5, R43, 0x1, -R26 ;  /* 0x000000012b057824 */ /* 0x000fe200078e0a1a */
[----:B------:R-:W-:Y:S02]  /*5490*/  IABS R7, R4 ;  /* 0x0000000400077213 */ /* 0x000fe40000000000 */
[----:B------:R-:W-:Y:S02]  /*54a0*/  IABS R4, R0 ;  /* 0x0000000000047213 */ /* 0x000fe40000000000 */
[----:B------:R-:W-:Y:S01]  /*54b0*/  IABS R0, R3 ;  /* 0x0000000300007213 */ /* 0x000fe20000000000 */
[----:B------:R-:W-:Y:S01]  /*54c0*/  IMAD.MOV.U32 R3, RZ, RZ, R6 ;  /* 0x000000ffff037224 */ /* 0x000fe200078e0006 */
[----:B------:R-:W-:Y:S01]  /*54d0*/  IABS R2, R5 ;  /* 0x0000000500027213 */ /* 0x000fe20000000000 */
[----:B------:R-:W-:Y:S01]  /*54e0*/  IMAD.MOV.U32 R6, RZ, RZ, R4 ;  /* 0x000000ffff067224 */ /* 0x000fe200078e0004 */
[----:B------:R-:W-:Y:S01]  /*54f0*/  I2FP.F32.S32 R0, R0 ;  /* 0x0000000000007245 */ /* 0x000fe20000201400 */
[----:B------:R-:W-:Y:S01]  /*5500*/  IMAD.MOV.U32 R5, RZ, RZ, R7 ;  /* 0x000000ffff057224 */ /* 0x000fe200078e0007 */
[----:B------:R-:W-:-:S02]  /*5510*/  I2FP.F32.S32 R4, R3 ;  /* 0x0000000300047245 */ /* 0x000fc40000201400 */
[----:B------:R-:W-:Y:S01]  /*5520*/  I2FP.F32.S32 R3, R6 ;  /* 0x0000000600037245 */ /* 0x000fe20000201400 */
[----:B------:R-:W-:Y:S01]  /*5530*/  FFMA.FTZ R40, R0, -R177, R74 ;  /* 0x800000b100287223 */ /* 0x000fe2000001004a */
[----:B------:R-:W-:Y:S01]  /*5540*/  I2FP.F32.S32 R5, R5 ;  /* 0x0000000500057245 */ /* 0x000fe20000201400 */
[--C-:B------:R-:W-:Y:S01]  /*5550*/  IMAD.IADD R0, R11, 0x1, -R30.reuse ;  /* 0x000000010b007824 */ /* 0x100fe200078e0a1e */
[----:B------:R-:W-:Y:S01]  /*5560*/  FSEL R45, R15, -INF , !P1 ;  /* 0xff8000000f2d7808 */ /* 0x000fe20004800000 */
[-C--:B------:R-:W-:Y:S01]  /*5570*/  FFMA.FTZ R15, R3, -R177.reuse, R111 ;  /* 0x800000b1030f7223 */ /* 0x080fe2000001006f */
[----:B------:R-:W-:Y:S01]  /*5580*/  I2FP.F32.S32 R2, R2 ;  /* 0x0000000200027245 */ /* 0x000fe20000201400 */
[-C--:B------:R-:W-:Y:S01]  /*5590*/  FFMA.FTZ R35, R5, -R177.reuse, R51 ;  /* 0x800000b105237223 */ /* 0x080fe20000010033 */
[----:B------:R-:W-:Y:S01]  /*55a0*/  FSEL R46, R9, -INF , !P1 ;  /* 0xff800000092e7808 */ /* 0x000fe20004800000 */
[----:B------:R-:W-:Y:S02]  /*55b0*/  IMAD.IADD R3, R13, 0x1, -R30 ;  /* 0x000000010d037824 */ /* 0x000fe400078e0a1e */
[----:B------:R-:W-:Y:S01]  /*55c0*/  FFMA.FTZ R9, R4, -R177, R110 ;  /* 0x800000b104097223 */ /* 0x000fe2000001006e */
[----:B------:R-:W-:-:S02]  /*55d0*/  IMAD.IADD R5, R43, 0x1, -R29 ;  /* 0x000000012b057824 */ /* 0x000fc400078e0a1d */
[----:B------:R-:W-:Y:S01]  /*55e0*/  FFMA.FTZ R33, R2, -R177, R109 ;  /* 0x800000b102217223 */ /* 0x000fe2000001006d */
[----:B------:R-:W-:Y:S01]  /*55f0*/  IMAD.IADD R4, R43, 0x1, -R30 ;  /* 0x000000012b047824 */ /* 0x000fe200078e0a1e */
[----:B------:R-:W-:Y:S01]  /*5600*/  IABS R6, R3 ;  /* 0x0000000300067213 */ /* 0x000fe20000000000 */
[----:B------:R-:W-:Y:S01]  /*5610*/  IMAD.IADD R2, R11, 0x1, -R29 ;  /* 0x000000010b027824 */ /* 0x000fe200078e0a1d */
[----:B------:R-:W-:Y:S02]  /*5620*/  IABS R5, R5 ;  /* 0x0000000500057213 */ /* 0x000fe40000000000 */
[----:B------:R-:W-:Y:S02]  /*5630*/  IABS R4, R4 ;  /* 0x0000000400047213 */ /* 0x000fe40000000000 */
[----:B------:R-:W-:Y:S01]  /*5640*/  IABS R3, R0 ;  /* 0x0000000000037213 */ /* 0x000fe20000000000 */
[----:B------:R-:W-:Y:S01]  /*5650*/  IMAD.MOV.U32 R0, RZ, RZ, R5 ;  /* 0x000000ffff007224 */ /* 0x000fe200078e0005 */
[----:B------:R-:W-:Y:S01]  /*5660*/  FSEL R55, R8, -INF , !P4 ;  /* 0xff80000008377808 */ /* 0x000fe20006000000 */
[----:B------:R-:W-:Y:S01]  /*5670*/  IMAD.MOV.U32 R8, RZ, RZ, R6 ;  /* 0x000000ffff087224 */ /* 0x000fe200078e0006 */
[----:B------:R-:W-:Y:S01]  /*5680*/  IABS R2, R2 ;  /* 0x0000000200027213 */ /* 0x000fe20000000000 */
[----:B------:R-:W-:Y:S01]  /*5690*/  IMAD.MOV.U32 R6, RZ, RZ, R4 ;  /* 0x000000ffff067224 */ /* 0x000fe200078e0004 */
[----:B------:R-:W-:Y:S01]  /*56a0*/  I2FP.F32.S32 R5, R0 ;  /* 0x0000000000057245 */ /* 0x000fe20000201400 */
[----:B------:R-:W-:Y:S01]  /*56b0*/  IMAD.MOV.U32 R7, RZ, RZ, R3 ;  /* 0x000000ffff077224 */ /* 0x000fe200078e0003 */
[----:B------:R-:W-:-:S02]  /*56c0*/  I2FP.F32.S32 R3, R2 ;  /* 0x0000000200037245 */ /* 0x000fc40000201400 */
[----:B------:R-:W-:Y:S01]  /*56d0*/  I2FP.F32.S32 R4, R8 ;  /* 0x0000000800047245 */ /* 0x000fe20000201400 */
[-C--:B------:R-:W-:Y:S01]  /*56e0*/  FFMA.FTZ R32, R5, -R177.reuse, R104 ;  /* 0x800000b105207223 */ /* 0x080fe20000010068 */
[----:B------:R-:W-:Y:S01]  /*56f0*/  I2FP.F32.S32 R0, R6 ;  /* 0x0000000600007245 */ /* 0x000fe20000201400 */
[----:B------:R-:W-:Y:S01]  /*5700*/  FFMA.FTZ R31, R3, -R177, R106 ;  /* 0x800000b1031f7223 */ /* 0x000fe2000001006a */
[----:B------:R-:W-:Y:S01]  /*5710*/  I2FP.F32.S32 R2, R7 ;  /* 0x0000000700027245 */ /* 0x000fe20000201400 */
[-C--:B------:R-:W-:Y:S01]  /*5720*/  FFMA.FTZ R30, R4, -R177.reuse, R75 ;  /* 0x800000b1041e7223 */ /* 0x080fe2000001004b */
[----:B------:R-:W-:Y:S01]  /*5730*/  FSEL R161, R27, -INF , !P5 ;  /* 0xff8000001ba17808 */ /* 0x000fe20006800000 */
[--C-:B------:R-:W-:Y:S01]  /*5740*/  IMAD.IADD R3, R13, 0x1, -R41.reuse ;  /* 0x000000010d037824 */ /* 0x100fe200078e0a29 */
[----:B------:R-:W-:Y:S01]  /*5750*/  FSEL R37, R23, -INF , !P5 ;  /* 0xff80000017257808 */ /* 0x000fe20006800000 */
[----:B------:R-:W-:Y:S01]  /*5760*/  IMAD.IADD R4, R43, 0x1, -R41 ;  /* 0x000000012b047824 */ /* 0x000fe200078e0a29 */
[----:B------:R-:W-:Y:S01]  /*5770*/  FSEL R38, R19, -INF , !P5 ;  /* 0xff80000013267808 */ /* 0x000fe20006800000 */
[--C-:B------:R-:W-:Y:S01]  /*5780*/  IMAD.IADD R5, R43, 0x1, -R44.reuse ;  /* 0x000000012b057824 */ /* 0x100fe200078e0a2c */
[----:B------:R-:W-:Y:S01]  /*5790*/  FSEL R169, R28, -INF , !P2 ;  /* 0xff8000001ca97808 */ /* 0x000fe20005000000 */
[-C--:B------:R-:W-:Y:S01]  /*57a0*/  FFMA.FTZ R28, R2, -R177.reuse, R107 ;  /* 0x800000b1021c7223 */ /* 0x080fe2000001006b */
[----:B------:R-:W-:Y:S01]  /*57b0*/  ISETP.GE.AND P5, PT, R29, R62, PT ;  /* 0x0000003e1d00720c */ /* 0x000fe20003fa6270 */
[----:B------:R-:W-:Y:S01]  /*57c0*/  FFMA.FTZ R29, R0, -R177, R105 ;  /* 0x800000b1001d7223 */ /* 0x000fe20000010069 */
[----:B------:R-:W-:Y:S01]  /*57d0*/  IADD3 R0, PT, PT, -R41, R11, RZ ;  /* 0x0000000b29007210 */ /* 0x000fe20007ffe1ff */
[----:B------:R-:W-:Y:S01]  /*57e0*/  IMAD.IADD R2, R13, 0x1, -R44 ;  /* 0x000000010d027824 */ /* 0x000fe200078e0a2c */
[----:B------:R-:W-:Y:S01]  /*57f0*/  IABS R6, R3 ;  /* 0x0000000300067213 */ /* 0x000fe20000000000 */
[----:B------:R-:W-:Y:S01]  /*5800*/  VIADD R19, R20, 0x38 ;  /* 0x0000003814137836 */ /* 0x000fe20000000000 */
[----:B------:R-:W-:-:S02]  /*5810*/  IABS R3, R4 ;  /* 0x0000000400037213 */ /* 0x000fc40000000000 */
[----:B------:R-:W-:Y:S02]  /*5820*/  IABS R4, R0 ;  /* 0x0000000000047213 */ /* 0x000fe40000000000 */
[----:B------:R-:W-:Y:S02]  /*5830*/  IABS R0, R2 ;  /* 0x0000000200007213 */ /* 0x000fe40000000000 */
[----:B------:R-:W-:Y:S01]  /*5840*/  IABS R2, R5 ;  /* 0x0000000500027213 */ /* 0x000fe20000000000 */
[----:B------:R-:W-:Y:S01]  /*5850*/  IMAD.MOV.U32 R5, RZ, RZ, R6 ;  /* 0x000000ffff057224 */ /* 0x000fe200078e0006 */
[----:B------:R-:W-:Y:S02]  /*5860*/  I2FP.F32.S32 R0, R0 ;  /* 0x0000000000007245 */ /* 0x000fe40000201400 */
[----:B------:R-:W-:Y:S02]  /*5870*/  ISETP.GE.AND P3, PT, R24, R62, PT ;  /* 0x0000003e1800720c */ /* 0x000fe40003f66270 */
[----:B------:R-:W-:-:S02]  /*5880*/  FSEL R42, R22, -INF , !P2 ;  /* 0xff800000162a7808 */ /* 0x000fc40005000000 */
[----:B------:R-:W-:Y:S02]  /*5890*/  FSEL R47, R21, -INF , !P2 ;  /* 0xff800000152f7808 */ /* 0x000fe40005000000 */
[----:B------:R-:W-:Y:S01]  /*58a0*/  ISETP.GE.AND P2, PT, R25, R62, PT ;  /* 0x0000003e1900720c */ /* 0x000fe20003f46270 */
[----:B------:R-:W-:Y:S01]  /*58b0*/  FFMA.FTZ R25, R0, -R177, R79 ;  /* 0x800000b100197223 */ /* 0x000fe2000001004f */
[----:B------:R-:W-:Y:S01]  /*58c0*/  I2FP.F32.S32 R3, R3 ;  /* 0x0000000300037245 */ /* 0x000fe20000201400 */
[----:B------:R-:W-:Y:S01]  /*58d0*/  IMAD.IADD R0, R11, 0x1, -R44 ;  /* 0x000000010b007824 */ /* 0x000fe200078e0a2c */
[----:B------:R-:W-:Y:S02]  /*58e0*/  I2FP.F32.S32 R2, R2 ;  /* 0x0000000200027245 */ /* 0x000fe40000201400 */
[----:B------:R-:W-:Y:S01]  /*58f0*/  FSEL R158, R17, -INF , !P3 ;  /* 0xff800000119e7808 */ /* 0x000fe20005800000 */
[----:B------:R-:W-:Y:S01]  /*5900*/  VIADD R17, R20, 0x30 ;  /* 0x0000003014117836 */ /* 0x000fe20000000000 */
[----:B------:R-:W-:Y:S01]  /*5910*/  ISETP.GE.AND P1, PT, R26, R62, PT ;  /* 0x0000003e1a00720c */ /* 0x000fe20003f26270 */
[----:B------:R-:W-:Y:S01]  /*5920*/  FFMA.FTZ R26, R3, -R177, R100 ;  /* 0x800000b1031a7223 */ /* 0x000fe20000010064 */
[----:B------:R-:W-:Y:S01]  /*5930*/  I2FP.F32.S32 R5, R5 ;  /* 0x0000000500057245 */ /* 0x000fe20000201400 */
[----:B------:R-:W-:Y:S01]  /*5940*/  FFMA.FTZ R24, R2, -R177, R101 ;  /* 0x800000b102187223 */ /* 0x000fe20000010065 */
[----:B------:R-:W-:Y:S01]  /*5950*/  I2FP.F32.S32 R4, R4 ;  /* 0x0000000400047245 */ /* 0x000fe20000201400 */
[----:B------:R-:W-:Y:S01]  /*5960*/  IMAD.IADD R2, R43, 0x1, -R17 ;  /* 0x000000012b027824 */ /* 0x000fe200078e0a11 */
[----:B------:R-:W-:Y:S01]  /*5970*/  FSEL R162, R18, -INF , !P4 ;  /* 0xff80000012a27808 */ /* 0x000fe20006000000 */
[C---:B------:R-:W-:Y:S01]  /*5980*/  VIADD R18, R20.reuse, 0x31 ;  /* 0x0000003114127836 */ /* 0x040fe20000000000 */
[----:B------:R-:W-:Y:S01]  /*5990*/  IABS R3, R0 ;  /* 0x0000000000037213 */ /* 0x000fe20000000000 */
[----:B------:R-:W-:-:S02]  /*59a0*/  VIADD R20, R20, 0x39 ;  /* 0x0000003914147836 */ /* 0x000fc40000000000 */
[-C--:B------:R-:W-:Y:S01]  /*59b0*/  FFMA.FTZ R27, R5, -R177.reuse, R78 ;  /* 0x800000b1051b7223 */ /* 0x080fe2000001004e */
[----:B------:R-:W-:Y:S01]  /*59c0*/  FFMA.FTZ R23, R4, -R177, R102 ;  /* 0x800000b104177223 */ /* 0x000fe20000010066 */
[C---:B------:R-:W-:Y:S01]  /*59d0*/  IMAD.IADD R5, R43.reuse, 0x1, -R18 ;  /* 0x000000012b057824 */ /* 0x040fe200078e0a12 */
[----:B------:R-:W-:Y:S01]  /*59e0*/  IABS R0, R2 ;  /* 0x0000000200007213 */ /* 0x000fe20000000000 */
[----:B------:R-:W-:Y:S01]  /*59f0*/  IMAD.MOV.U32 R4, RZ, RZ, R3 ;  /* 0x000000ffff047224 */ /* 0x000fe200078e0003 */
[----:B------:R-:W-:Y:S01]  /*5a00*/  FSEL R157, R52, -INF , !P3 ;  /* 0xff800000349d7808 */ /* 0x000fe20005800000 */
[C---:B------:R-:W-:Y:S01]  /*5a10*/  IMAD.IADD R3, R43.reuse, 0x1, -R19 ;  /* 0x000000012b037824 */ /* 0x040fe200078e0a13 */
[----:B------:R-:W-:Y:S01]  /*5a20*/  IABS R6, R5 ;  /* 0x0000000500067213 */ /* 0x000fe20000000000 */
[----:B------:R-:W-:Y:S01]  /*5a30*/  IMAD.IADD R2, R43, 0x1, -R20 ;  /* 0x000000012b027824 */ /* 0x000fe200078e0a14 */
[----:B------:R-:W-:Y:S02]  /*5a40*/  I2FP.F32.S32 R4, R4 ;  /* 0x0000000400047245 */ /* 0x000fe40000201400 */
[----:B------:R-:W-:-:S02]  /*5a50*/  FSEL R50, R16, -INF , !P3 ;  /* 0xff80000010327808 */ /* 0x000fc40005800000 */
[----:B------:R-:W-:Y:S01]  /*5a60*/  FSEL R54, R10, -INF , !P3 ;  /* 0xff8000000a367808 */ /* 0x000fe20005800000 */
[----:B------:R-:W-:Y:S01]  /*5a70*/  FFMA.FTZ R22, R4, -R177, R103 ;  /* 0x800000b104167223 */ /* 0x000fe20000010067 */
[----:B------:R-:W-:Y:S02]  /*5a80*/  IABS R5, R3 ;  /* 0x0000000300057213 */ /* 0x000fe40000000000 */
[----:B------:R-:W-:Y:S01]  /*5a90*/  IABS R3, R2 ;  /* 0x0000000200037213 */ /* 0x000fe20000000000 */
[----:B------:R-:W-:Y:S01]  /*5aa0*/  IMAD.MOV.U32 R2, RZ, RZ, R6 ;  /* 0x000000ffff027224 */ /* 0x000fe200078e0006 */
[----:B------:R-:W-:Y:S01]  /*5ab0*/  ISETP.GE.U32.AND P3, PT, R62, 0x41, PT ;  /* 0x000000413e00780c */ /* 0x000fe20003f66070 */
[----:B------:R-:W-:Y:S01]  /*5ac0*/  IMAD.MOV.U32 R4, RZ, RZ, R5 ;  /* 0x000000ffff047224 */ /* 0x000fe200078e0005 */
[----:B------:R-:W-:Y:S01]  /*5ad0*/  I2FP.F32.S32 R0, R0 ;  /* 0x0000000000007245 */ /* 0x000fe20000201400 */
[----:B------:R-:W-:Y:S01]  /*5ae0*/  IMAD.MOV.U32 R5, RZ, RZ, R3 ;  /* 0x000000ffff057224 */ /* 0x000fe200078e0003 */
[----:B------:R-:W-:-:S02]  /*5af0*/  I2FP.F32.S32 R3, R2 ;  /* 0x0000000200037245 */ /* 0x000fc40000201400 */
[----:B------:R-:W-:Y:S01]  /*5b00*/  I2FP.F32.S32 R2, R4 ;  /* 0x0000000400027245 */ /* 0x000fe20000201400 */
[----:B------:R-:W-:Y:S01]  /*5b10*/  FFMA.FTZ R21, R0, -R177, R96 ;  /* 0x800000b100157223 */ /* 0x000fe20000010060 */
[----:B------:R-:W-:Y:S01]  /*5b20*/  I2FP.F32.S32 R0, R5 ;  /* 0x0000000500007245 */ /* 0x000fe20000201400 */
[-C--:B------:R-:W-:Y:S01]  /*5b30*/  FFMA.FTZ R16, R3, -R177.reuse, R97 ;  /* 0x800000b103107223 */ /* 0x080fe20000010061 */
[----:B------:R-:W-:Y:S02]  /*5b40*/  P2R R39, PR, RZ, 0x20 ;  /* 0x00000020ff277803 */ /* 0x000fe40000000000 */
[----:B------:R-:W-:Y:S01]  /*5b50*/  FSEL R51, R14, -INF , !P4 ;  /* 0xff8000000e337808 */ /* 0x000fe20006000000 */
[----:B------:R-:W-:Y:S01]  /*5b60*/  FFMA.FTZ R14, R0, -R177, R81 ;  /* 0x800000b1000e7223 */ /* 0x000fe20000010051 */
[----:B------:R-:W-:Y:S02]  /*5b70*/  ISETP.GE.AND P5, PT, R41, R62, PT ;  /* 0x0000003e2900720c */ /* 0x000fe40003fa6270 */
[----:B------:R-:W-:-:S02]  /*5b80*/  FSEL R155, R53, -INF , !P2 ;  /* 0xff800000359b7808 */ /* 0x000fc40005000000 */
[----:B------:R-:W-:Y:S01]  /*5b90*/  FSEL R61, R15, -INF , !P1 ;  /* 0xff8000000f3d7808 */ /* 0x000fe20004800000 */
[----:B------:R-:W-:Y:S01]  /*5ba0*/  FFMA.FTZ R15, R2, -R177, R80 ;  /* 0x800000b1020f7223 */ /* 0x000fe20000010050 */
[----:B------:R-:W-:Y:S02]  /*5bb0*/  FSEL R156, R36, -INF , !P2 ;  /* 0xff800000249c7808 */ /* 0x000fe40005000000 */
[----:B------:R-:W-:Y:S02]  /*5bc0*/  FSEL R41, R34, -INF , !P2 ;  /* 0xff80000022297808 */ /* 0x000fe40005000000 */
[----:B------:R-:W-:Y:S02]  /*5bd0*/  FSEL R53, R9, -INF , !P2 ;  /* 0xff80000009357808 */ /* 0x000fe40005000000 */
[----:B------:R-:W-:Y:S02]  /*5be0*/  ISETP.GE.AND P4, PT, R44, R62, PT ;  /* 0x0000003e2c00720c */ /* 0x000fe40003f86270 */
[----:B------:R-:W-:-:S02]  /*5bf0*/  FSEL R152, R56, -INF , !P1 ;  /* 0xff80000038987808 */ /* 0x000fc40004800000 */
[----:B------:R-:W-:Y:S02]  /*5c00*/  FSEL R154, R35, -INF , !P1 ;  /* 0xff800000239a7808 */ /* 0x000fe40004800000 */
[----:B------:R-:W-:Y:S01]  /*5c10*/  FSEL R52, R33, -INF , !P1 ;  /* 0xff80000021347808 */ /* 0x000fe20004800000 */
[----:B------:R-:W-:Y:S06]  /*5c20*/  @!P3 BRA `(.L_x_394) ;  /* 0x0000000000f8b947 */ /* 0x000fec0003800000 */
        /* <DEDUP_REMOVED lines=62> */
.L_x_394:
[----:B------:R-:W-:Y:S01]  /*6010*/  FMNMX3.FTZ R0, R48, R42, R45, !PT ;  /* 0x0000002a30007276 */ /* 0x000fe2000781002d */
[----:B------:R-:W-:Y:S01]  /*6020*/  STL [R1+0x68], R239 ;  /* 0x000068ef01007387 */ /* 0x000fe20000100800 */
[----:B------:R-:W-:Y:S01]  /*6030*/  ISETP.NE.AND P1, PT, R39, RZ, PT ;  /* 0x000000ff2700720c */ /* 0x000fe20003f25270 */
[----:B------:R-:W2:Y:S01]  /*6040*/  LDCU UR6, c[0x0][0x45c] ;  /* 0x00008b80ff0677ac */ /* 0x000ea20008000800 */
[----:B------:R-:W-:Y:S01]  /*6050*/  FMNMX3.FTZ R0, R0, R37, R51, !PT ;  /* 0x0000002500007276 */ /* 0x000fe20007810033 */
[----:B------:R-:W-:Y:S01]  /*6060*/  STL [R1+0x64], R238 ;  /* 0x000064ee01007387 */ /* 0x000fe20000100800 */
[----:B------:R-:W-:Y:S01]  /*6070*/  FSEL R183, R32, -INF , !P1 ;  /* 0xff80000020b77808 */ /* 0x000fe20004800000 */
[----:B-1----:R-:W-:Y:S01]  /*6080*/  IMAD.IADD R4, R11, 0x1, -R17 ;  /* 0x000000010b047824 */ /* 0x002fe200078e0a11 */
[----:B------:R-:W-:Y:S01]  /*6090*/  FMNMX3.FTZ R0, R0, R50, R41, !PT ;  /* 0x0000003200007276 */ /* 0x000fe20007810029 */
[----:B------:R-:W-:Y:S01]  /*60a0*/  STL [R1+0x60], R237 ;  /* 0x000060ed01007387 */ /* 0x000fe20000100800 */
[----:B------:R-:W-:Y:S01]  /*60b0*/  FSEL R167, R65, -INF , !P1 ;  /* 0xff80000041a77808 */ /* 0x000fe20004800000 */
[----:B------:R-:W-:Y:S01]  /*60c0*/  IMAD.IADD R3, R11, 0x1, -R18 ;  /* 0x000000010b037824 */ /* 0x000fe200078e0a12 */
[----:B------:R-:W-:Y:S01]  /*60d0*/  FSEL R173, R40, -INF , !P1 ;  /* 0xff80000028ad7808 */ /* 0x000fe20004800000 */
[----:B------:R-:W-:Y:S01]  /*60e0*/  STL [R1+0x5c], R236 ;  /* 0x00005cec01007387 */ /* 0x000fe20000100800 */
[----:B------:R-:W-:-:S02]  /*60f0*/  FSEL R188, R31, -INF , !P1 ;  /* 0xff8000001fbc7808 */ /* 0x000fc40004800000 */
[----:B------:R-:W-:Y:S01]  /*6100*/  ISETP.GE.AND P1, PT, R17, R62, PT ;  /* 0x0000003e1100720c */ /* 0x000fe20003f26270 */
[----:B------:R-:W-:Y:S01]  /*6110*/  STL [R1+0x58], R229 ;  /* 0x000058e501007387 */ /* 0x000fe20000100800 */
[----:B------:R-:W-:Y:S02]  /*6120*/  FSEL R174, R29, -INF , !P6 ;  /* 0xff8000001dae7808 */ /* 0x000fe40007000000 */
[----:B------:R-:W-:Y:S01]  /*6130*/  FSEL R176, R26, -INF , !P5 ;  /* 0xff8000001ab07808 */ /* 0x000fe20006800000 */
[----:B------:R-:W-:Y:S01]  /*6140*/  STL [R1+0x54], R228 ;  /* 0x000054e401007387 */ /* 0x000fe20000100800 */
[----:B------:R-:W-:Y:S02]  /*6150*/  FMNMX3.FTZ R0, R0, R52, R183, !PT ;  /* 0x0000003400007276 */ /* 0x000fe400078100b7 */
[----:B------:R-:W-:Y:S01]  /*6160*/  FSEL R166, R64, -INF , !P5 ;  /* 0xff80000040a67808 */ /* 0x000fe20006800000 */
[----:B------:R-:W-:Y:S01]  /*6170*/  STL [R1+0x50], R60 ;  /* 0x0000503c01007387 */ /* 0x000fe20000100800 */
[----:B------:R-:W-:-:S02]  /*6180*/  FSEL R171, R27, -INF , !P5 ;  /* 0xff8000001bab7808 */ /* 0x000fc40006800000 */
[----:B------:R-:W-:Y:S01]  /*6190*/  FSEL R186, R23, -INF , !P5 ;  /* 0xff80000017ba7808 */ /* 0x000fe20006800000 */
[----:B------:R-:W-:Y:S01]  /*61a0*/  STL [R1+0x6c], R62 ;  /* 0x00006c3e01007387 */ /* 0x000fe20000100800 */
[-C--:B------:R-:W-:Y:S02]  /*61b0*/  ISETP.GE.AND P2, PT, R18, R62.reuse, PT ;  /* 0x0000003e1200720c */ /* 0x080fe40003f46270 */
[----:B------:R-:W-:Y:S02]  /*61c0*/  ISETP.GE.AND P5, PT, R19, R62, PT ;  /* 0x0000003e1300720c */ /* 0x000fe40003fa6270 */
[----:B------:R-:W-:Y:S02]  /*61d0*/  FSEL R175, R24, -INF , !P4 ;  /* 0xff80000018af7808 */ /* 0x000fe40006000000 */
[----:B------:R-:W-:Y:S02]  /*61e0*/  FSEL R2, R21, -INF , !P1 ;  /* 0xff80000015027808 */ /* 0x000fe40004800000 */
[----:B------:R-:W-:-:S02]  /*61f0*/  FMNMX3.FTZ R0, R0, R174, R176, !PT ;  /* 0x000000ae00007276 */ /* 0x000fc400078100b0 */
[----:B------:R-:W-:Y:S01]  /*6200*/  FSEL R168, R63, -INF , !P6 ;  /* 0xff8000003fa87808 */ /* 0x000fe20007000000 */
[----:B------:R-:W-:Y:S01]  /*6210*/  STL [R1+0x8], R2 ;  /* 0x0000080201007387 */ /* 0x000fe20000100800 */
[----:B------:R-:W-:Y:S02]  /*6220*/  FSEL R170, R30, -INF , !P6 ;  /* 0xff8000001eaa7808 */ /* 0x000fe40007000000 */
[----:B------:R-:W-:Y:S02]  /*6230*/  FSEL R187, R28, -INF , !P6 ;  /* 0xff8000001cbb7808 */ /* 0x000fe40007000000 */
[----:B------:R-:W-:Y:S02]  /*6240*/  ISETP.GE.AND P6, PT, R20, R62, PT ;  /* 0x0000003e1400720c */ /* 0x000fe40003fc6270 */
[----:B------:R-:W-:Y:S02]  /*6250*/  FSEL R208, R16, -INF , !P2 ;  /* 0xff80000010d07808 */ /* 0x000fe40005000000 */
[----:B------:R-:W-:-:S02]  /*6260*/  FSEL R207, R15, -INF , !P5 ;  /* 0xff8000000fcf7808 */ /* 0x000fc40006800000 */
[----:B------:R-:W-:Y:S02]  /*6270*/  FMNMX3.FTZ R0, R0, R175, R2, !PT ;  /* 0x000000af00007276 */ /* 0x000fe40007810002 */
[----:B------:R-:W-:Y:S02]  /*6280*/  FSEL R190, R14, -INF , !P6 ;  /* 0xff8000000ebe7808 */ /* 0x000fe40007000000 */
[----:B------:R-:W-:Y:S02]  /*6290*/  FMNMX3.FTZ R0, R0, R208, R207, !PT ;  /* 0x000000d000007276 */ /* 0x000fe400078100cf */
[----:B------:R-:W-:Y:S01]  /*62a0*/  FSEL R27, R57, -INF , !P4 ;  /* 0xff800000391b7808 */ /* 0x000fe20006000000 */
[----:B------:R-:W-:Y:S01]  /*62b0*/  STL [R1+0x70], R190 ;  /* 0x000070be01007387 */ /* 0x000fe20000100800 */
[----:B------:R-:W-:Y:S02]  /*62c0*/  FMNMX.FTZ R0, R190, R0, !PT ;  /* 0x00000000be007209 */ /* 0x000fe40007810000 */
[----:B------:R-:W-:-:S02]  /*62d0*/  FSEL R172, R25, -INF , !P4 ;  /* 0xff80000019ac7808 */ /* 0x000fc40006000000 */
[----:B------:R-:W-:Y:S01]  /*62e0*/  FSEL R185, R22, -INF , !P4 ;  /* 0xff80000016b97808 */ /* 0x000fe20006000000 */
[----:B------:R-:W1:Y:S01]  /*62f0*/  SHFL.BFLY PT, R2, R0, 0x2, 0x1f ;  /* 0x0c401f0000027f89 */ /* 0x000e6200000e0000 */
[----:B------:R-:W-:Y:S02]  /*6300*/  IABS R5, R4 ;  /* 0x0000000400057213 */ /* 0x000fe40000000000 */
[----:B------:R-:W-:Y:S02]  /*6310*/  IABS R4, R3 ;  /* 0x0000000300047213 */ /* 0x000fe40000000000 */
[----:B------:R-:W-:-:S04]  /*6320*/  IADD3 R8, PT, PT, R12, -R17, RZ ;  /* 0x800000110c087210 */ /* 0x000fc80007ffe0ff */
[----:B------:R-:W-:Y:S02]  /*6330*/  IABS R8, R8 ;  /* 0x0000000800087213 */ /* 0x000fe40000000000 */
[----:B-1----:R-:W-:-:S05]  /*6340*/  FMNMX.FTZ R0, R0, R2, !PT ;  /* 0x0000000200007209 */ /* 0x002fca0007810000 */
[----:B------:R-:W1:Y:S02]  /*6350*/  SHFL.BFLY PT, R2, R0, 0x1, 0x1f ;  /* 0x0c201f0000027f89 */ /* 0x000e6400000e0000 */
[----:B-1----:R-:W-:Y:S02]  /*6360*/  FMNMX.FTZ R179, R0, R2, !PT ;  /* 0x0000000200b37209 */ /* 0x002fe40007810000 */
[----:B------:R-:W-:Y:S02]  /*6370*/  IADD3 R2, PT, PT, -R19, R11, RZ ;  /* 0x0000000b13027210 */ /* 0x000fe40007ffe1ff */
[C---:B------:R-:W-:Y:S01]  /*6380*/  FSETP.NEU.FTZ.AND P4, PT, R179.reuse, -INF , PT ;  /* 0xff800000b300780b */ /* 0x040fe20003f9d000 */
[----:B--2---:R-:W-:Y:S01]  /*6390*/  FMUL.FTZ R0, R179, UR6 ;  /* 0x00000006b3007c20 */ /* 0x004fe20008410000 */
[----:B------:R-:W-:Y:S01]  /*63a0*/  IABS R3, R2 ;  /* 0x0000000200037213 */ /* 0x000fe20000000000 */
[----:B------:R-:W-:Y:S01]  /*63b0*/  STL [R1+0x74], R179 ;  /* 0x000074b301007387 */ /* 0x000fe20000100800 */
[----:B------:R-:W-:Y:S01]  /*63c0*/  MOV R2, R5 ;  /* 0x0000000500027202 */ /* 0x000fe20000000f00 */
[----:B------:R-:W-:Y:S01]  /*63d0*/  IMAD.MOV.U32 R5, RZ, RZ, R4 ;  /* 0x000000ffff057224 */ /* 0x000fe200078e0004 */
[----:B------:R-:W-:Y:S01]  /*63e0*/  FSEL R24, R0, RZ, P4 ;  /* 0x000000ff00187208 */ /* 0x000fe20002000000 */
[----:B------:R-:W-:Y:S01]  /*63f0*/  IMAD.IADD R0, R11, 0x1, -R20 ;  /* 0x000000010b007824 */ /* 0x000fe200078e0a14 */
[----:B------:R-:W-:-:S02]  /*6400*/  MOV R4, R3 ;  /* 0x0000000300047202 */ /* 0x000fc40000000f00 */
[----:B------:R-:W-:Y:S02]  /*6410*/  I2FP.F32.S32 R2, R2 ;  /* 0x0000000200027245 */ /* 0x000fe40000201400 */
[----:B------:R-:W-:Y:S02]  /*6420*/  IABS R6, R0 ;  /* 0x0000000000067213 */ /* 0x000fe40000000000 */
[----:B------:R-:W-:Y:S01]  /*6430*/  FMNMX3.FTZ R0, R49, R47, R46, !PT ;  /* 0x0000002f31007276 */ /* 0x000fe2000781002e */
[----:B------:R-:W-:Y:S01]  /*6440*/  FFMA.FTZ R2, R2, -R177, R98 ;  /* 0x800000b102027223 */ /* 0x000fe20000010062 */
[----:B------:R-:W-:Y:S01]  /*6450*/  I2FP.F32.S32 R7, R5 ;  /* 0x0000000500077245 */ /* 0x000fe20000201400 */
[----:B------:R-:W-:Y:S01]  /*6460*/  IMAD.MOV.U32 R3, RZ, RZ, R6 ;  /* 0x000000ffff037224 */ /* 0x000fe200078e0006 */
[----:B------:R-:W-:Y:S02]  /*6470*/  FMNMX3.FTZ R0, R0, R38, R55, !PT ;  /* 0x0000002600007276 */ /* 0x000fe40007810037 */
[----:B------:R-:W-:Y:S01]  /*6480*/  I2FP.F32.S32 R6, R4 ;  /* 0x0000000400067245 */ /* 0x000fe20000201400 */
[----:B------:R-:W-:Y:S01]  /*6490*/  FFMA.FTZ R4, R7, -R177, R99 ;  /* 0x800000b107047223 */ /* 0x000fe20000010063 */
[----:B------:R-:W-:-:S02]  /*64a0*/  FMNMX3.FTZ R0, R0, R54, R53, !PT ;  /* 0x0000003600007276 */ /* 0x000fc40007810035 */
[----:B------:R-:W-:Y:S01]  /*64b0*/  I2FP.F32.S32 R5, R3 ;  /* 0x0000000300057245 */ /* 0x000fe20000201400 */
[----:B------:R-:W-:Y:S01]  /*64c0*/  FFMA.FTZ R3, R6, -R177, R82 ;  /* 0x800000b106037223 */ /* 0x000fe20000010052 */
[----:B------:R-:W-:Y:S02]  /*64d0*/  FMNMX3.FTZ R0, R0, R61, R188, !PT ;  /* 0x0000003d00007276 */ /* 0x000fe400078100bc */
[----:B------:R-:W-:Y:S01]  /*64e0*/  FSEL R231, R2, -INF , !P1 ;  /* 0xff80000002e77808 */ /* 0x000fe20004800000 */
[----:B------:R-:W-:Y:S01]  /*64f0*/  FFMA.FTZ R2, R5, -R177, R83 ;  /* 0x800000b105027223 */ /* 0x000fe20000010053 */
[----:B------:R-:W-:Y:S02]  /*6500*/  FMNMX3.FTZ R0, R0, R187, R186, !PT ;  /* 0x000000bb00007276 */ /* 0x000fe400078100ba */
[----:B------:R-:W-:Y:S01]  /*6510*/  FSEL R230, R4, -INF , !P2 ;  /* 0xff80000004e67808 */ /* 0x000fe20005000000 */
[----:B------:R-:W-:Y:S01]  /*6520*/  STL [R1+0x78], R231 ;  /* 0x000078e701007387 */ /* 0x000fe20000100800 */
[----:B------:R-:W-:-:S02]  /*6530*/  FSEL R236, R3, -INF , !P5 ;  /* 0xff80000003ec7808 */ /* 0x000fc40006800000 */
[----:B------:R-:W-:Y:S01]  /*6540*/  FMNMX3.FTZ R0, R0, R185, R231, !PT ;  /* 0x000000b900007276 */ /* 0x000fe200078100e7 */
[----:B------:R-:W-:Y:S01]  /*6550*/  STL [R1+0x80], R230 ;  /* 0x000080e601007387 */ /* 0x000fe20000100800 */
[----:B------:R-:W-:Y:S02]  /*6560*/  FSEL R252, R2, -INF , !P6 ;  /* 0xff80000002fc7808 */ /* 0x000fe40007000000 */
[----:B------:R-:W-:Y:S01]  /*6570*/  FMNMX3.FTZ R0, R0, R230, R236, !PT ;  /* 0x000000e600007276 */ /* 0x000fe200078100ec */
[----:B------:R-:W-:Y:S03]  /*6580*/  STL [R1+0x7c], R236 ;  /* 0x00007cec01007387 */ /* 0x000fe60000100800 */
[----:B------:R-:W-:Y:S01]  /*6590*/  FMNMX.FTZ R0, R252, R0, !PT ;  /* 0x00000000fc007209 */ /* 0x000fe20007810000 */
[----:B------:R-:W-:Y:S04]  /*65a0*/  STL [R1+0x84], R252 ;  /* 0x000084fc01007387 */ /* 0x000fe80000100800 */
[----:B------:R-:W1:Y:S02]  /*65b0*/  SHFL.BFLY PT, R2, R0, 0x2, 0x1f ;  /* 0x0c401f0000027f89 */ /* 0x000e6400000e0000 */
[----:B-1----:R-:W-:-:S05]  /*65c0*/  FMNMX.FTZ R0, R0, R2, !PT ;  /* 0x0000000200007209 */ /* 0x002fca0007810000 */
[----:B------:R-:W1:Y:S02]  /*65d0*/  SHFL.BFLY PT, R2, R0, 0x1, 0x1f ;  /* 0x0c201f0000027f89 */ /* 0x000e6400000e0000 */
[----:B-1----:R-:W-:Y:S01]  /*65e0*/  FMNMX.FTZ R178, R0, R2, !PT ;  /* 0x0000000200b27209 */ /* 0x002fe20007810000 */
[--C-:B------:R-:W-:Y:S01]  /*65f0*/  FFMA.FTZ R2, R42, UR6, -R24.reuse ;  /* 0x000000062a027c23 */ /* 0x100fe20008010818 */
[----:B------:R-:W-:Y:S02]  /*6600*/  LOP3.LUT R0, R180, 0x200, R181, 0xf8, !PT ;  /* 0x00000200b4007812 */ /* 0x000fe400078ef8b5 */
[C---:B------:R-:W-:Y:S01]  /*6610*/  FSETP.NEU.FTZ.AND P4, PT, R178.reuse, -INF , PT ;  /* 0xff800000b200780b */ /* 0x040fe20003f9d000 */
[----:B------:R-:W-:Y:S01]  /*6620*/  FMUL.FTZ R3, R178, UR6 ;  /* 0x00000006b2037c20 */ /* 0x000fe20008410000 */
[----:B------:R-:W-:Y:S01]  /*6630*/  LEA R153, R0, UR10, 0x1 ;  /* 0x0000000a00997c11 */ /* 0x000fe2000f8e08ff */
[----:B------:R-:W-:Y:S01]  /*6640*/  FFMA.FTZ R0, R48, UR6, -R24 ;  /* 0x0000000630007c23 */ /* 0x000fe20008010818 */
[----:B------:R1:W-:Y:S01]  /*6650*/  MUFU.EX2 R16, R2 ;  /* 0x0000000200107308 */ /* 0x0003e20000000800 */
[----:B------:R-:W-:Y:S01]  /*6660*/  STL [R1+0x88], R178 ;  /* 0x000088b201007387 */ /* 0x000fe20000100800 */
[----:B------:R-:W-:-:S02]  /*6670*/  FSEL R3, R3, RZ, P4 ;  /* 0x000000ff03037208 */ /* 0x000fc40002000000 */
[----:B------:R2:W3:Y:S01]  /*6680*/  MUFU.EX2 R15, R0 ;  /* 0x00000000000f7308 */ /* 0x0004e20000000800 */
[----:B------:R-:W-:Y:S01]  /*6690*/  IADD3 R25, PT, PT, R153, 0xc040, RZ ;  /* 0x0000c04099197810 */ /* 0x000fe20007ffe0ff */
[----:B------:R-:W-:Y:S01]  /*66a0*/  LDSM.16.MT88.4 R108, [R153+0xc000] ;  /* 0x00c00000996c783b */ /* 0x000fe20000004200 */
[----:B------:R-:W-:Y:S01]  /*66b0*/  FFMA.FTZ R4, R47, UR6, -R3 ;  /* 0x000000062f047c23 */ /* 0x000fe20008010803 */
[----:B------:R-:W-:Y:S02]  /*66c0*/  IADD3 R26, PT, PT, R139, R153, RZ ;  /* 0x000000998b1a7210 */ /* 0x000fe40007ffe0ff */
[----:B------:R-:W-:Y:S01]  /*66d0*/  LDSM.16.MT88.4 R124, [R153+0xe000] ;  /* 0x00e00000997c783b */ /* 0x000fe20000004200 */
[----:B------:R4:W4:Y:S01]  /*66e0*/  MUFU.EX2 R10, R4 ;  /* 0x00000004000a7308 */ /* 0x0009220000000800 */
[--C-:B-1----:R-:W-:Y:S02]  /*66f0*/  FFMA.FTZ R2, R37, UR6, -R24.reuse ;  /* 0x0000000625027c23 */ /* 0x102fe40008010818 */
[----:B------:R-:W1:Y:S01]  /*6700*/  LDSM.16.MT88.4 R88, [R26+0xc000] ;  /* 0x00c000001a58783b */ /* 0x000e620000004200 */
[----:B--2---:R-:W-:Y:S01]  /*6710*/  FFMA.FTZ R0, R45, UR6, -R24 ;  /* 0x000000062d007c23 */ /* 0x004fe20008010818 */
[----:B------:R2:W-:Y:S02]  /*6720*/  MUFU.EX2 R252, R2 ;  /* 0x0000000200fc7308 */ /* 0x0005e40000000800 */
[----:B---3--:R-:W-:Y:S02]  /*6730*/  STL [R1+0x4c], R15 ;  /* 0x00004c0f01007387 */ /* 0x008fe40000100800 */
[----:B------:R3:W3:Y:S02]  /*6740*/  MUFU.EX2 R228, R0 ;  /* 0x0000000000e47308 */ /* 0x0006e40000000800 */
[----:B------:R-:W-:Y:S01]  /*6750*/  STL [R1+0x48], R16 ;  /* 0x0000481001007387 */ /* 0x000fe20000100800 */
[----:B----4-:R-:W-:-:S03]  /*6760*/  F2FP.F16.F32.PACK_AB R4, R16, R15 ;  /* 0x0000000f1004723e */ /* 0x010fc600000000ff */
[----:B------:R4:W-:Y:S04]  /*6770*/  STL [R1+0x40], R10 ;  /* 0x0000400a01007387 */ /* 0x0009e80000100800 */
[----:B------:R-:W1:Y:S01]  /*6780*/  LDSM.16.MT88.4 R100, [R26+0xe000] ;  /* 0x00e000001a64783b */ /* 0x000e620000004200 */
[----:B--2---:R-:W-:-:S03]  /*6790*/  FFMA.FTZ R2, R46, UR6, -R3 ;  /* 0x000000062e027c23 */ /* 0x004fc60008010803 */
[----:B------:R-:W-:Y:S01]  /*67a0*/  LDSM.16.MT88.4 R44, [R26+0xc800] ;  /* 0x00c800001a2c783b */ /* 0x000fe20000004200 */
[----:B---3--:R-:W-:Y:S01]  /*67b0*/  FFMA.FTZ R0, R49, UR6, -R3 ;  /* 0x0000000631007c23 */ /* 0x008fe20008010803 */
[----:B------:R2:W3:Y:S01]  /*67c0*/  MUFU.EX2 R9, R2 ;  /* 0x0000000200097308 */ /* 0x0004e20000000800 */
[----:B------:R-:W-:-:S03]  /*67d0*/  F2FP.F16.F32.PACK_AB R6, R252, R228 ;  /* 0x000000e4fc06723e */ /* 0x000fc600000000ff */
[----:B------:R4:W4:Y:S01]  /*67e0*/  MUFU.EX2 R229, R0 ;  /* 0x0000000000e57308 */ /* 0x0009220000000800 */
[----:B--2---:R-:W-:Y:S01]  /*67f0*/  IMAD.IADD R2, R12, 0x1, -R18 ;  /* 0x000000010c027824 */ /* 0x004fe200078e0a12 */
[----:B---3--:R2:W-:Y:S01]  /*6800*/  STL [R1+0x44], R9 ;  /* 0x0000440901007387 */ /* 0x0085e20000100800 */
[----:B----4-:R-:W-:-:S03]  /*6810*/  FFMA.FTZ R0, R38, UR6, -R3 ;  /* 0x0000000626007c23 */ /* 0x010fc60008010803 */
[----:B------:R-:W-:Y:S01]  /*6820*/  IABS R11, R2 ;  /* 0x00000002000b7213 */ /* 0x000fe20000000000 */
[----:B------:R-:W-:Y:S01]  /*6830*/  STL [R1+0x90], R252 ;  /* 0x000090fc01007387 */ /* 0x000fe20000100800 */
[----:B------:R-:W-:Y:S01]  /*6840*/  F2FP.F16.F32.PACK_AB R5, R10, R229 ;  /* 0x000000e50a05723e */ /* 0x000fe200000000ff */
[----:B------:R3:W4:Y:S01]  /*6850*/  MUFU.EX2 R236, R0 ;  /* 0x0000000000ec7308 */ /* 0x0007220000000800 */
[----:B------:R-:W-:Y:S01]  /*6860*/  IMAD.IADD R10, R12, 0x1, -R20 ;  /* 0x000000010c0a7824 */ /* 0x000fe200078e0a14 */
[----:B------:R-:W-:Y:S01]  /*6870*/  IADD3 R2, PT, PT, -R19, R13, RZ ;  /* 0x0000000d13027210 */ /* 0x000fe20007ffe1ff */
[----:B------:R-:W-:Y:S03]  /*6880*/  STL [R1+0x8c], R228 ;  /* 0x00008ce401007387 */ /* 0x000fe60000100800 */
[----:B------:R-:W-:Y:S01]  /*6890*/  IABS R10, R10 ;  /* 0x0000000a000a7213 */ /* 0x000fe20000000000 */
[----:B------:R-:W-:Y:S01]  /*68a0*/  STL [R1+0x94], R229 ;  /* 0x000094e501007387 */ /* 0x000fe20000100800 */
[----:B---3--:R-:W-:Y:S01]  /*68b0*/  VIADD R0, R153, 0xc000 ;  /* 0x0000c00099007836 */ /* 0x008fe20000000000 */
[----:B----4-:R-:W-:-:S02]  /*68c0*/  F2FP.F16.F32.PACK_AB R7, R236, R9 ;  /* 0x00000009ec07723e */ /* 0x010fc400000000ff */
[----:B------:R-:W-:Y:S01]  /*68d0*/  STL [R1+0x98], R236 ;  /* 0x000098ec01007387 */ /* 0x000fe20000100800 */
[----:B------:R-:W-:Y:S01]  /*68e0*/  @P0 VIADD R25, R0, 0xffffffc0 ;  /* 0xffffffc000190836 */ /* 0x000fe20000000000 */
[----:B------:R-:W-:Y:S01]  /*68f0*/  IADD3 R0, PT, PT, R12, -R19, RZ ;  /* 0x800000130c007210 */ /* 0x000fe20007ffe0ff */
[----:B------:R-:W-:Y:S01]  /*6900*/  IMAD.MOV.U32 R12, RZ, RZ, R11 ;  /* 0x000000ffff0c7224 */ /* 0x000fe200078e000b */
[-C--:B--2---:R-:W-:Y:S01]  /*6910*/  IADD3 R9, PT, PT, -R17, R13.reuse, RZ ;  /* 0x0000000d11097210 */ /* 0x084fe20007ffe1ff */
[----:B------:R-:W-:Y:S01]  /*6920*/  IMAD.IADD R63, R139, 0x1, R25 ;  /* 0x000000018b3f7824 */ /* 0x000fe200078e0219 */
[----:B------:R-:W-:Y:S01]  /*6930*/  IABS R14, R0 ;  /* 0x00000000000e7213 */ /* 0x000fe20000000000 */
[----:B------:R-:W2:Y:S01]  /*6940*/  LDSM.16.MT88.4 R112, [R25] ;  /* 0x000000001970783b */ /* 0x000ea20000004200 */
[----:B------:R-:W-:Y:S01]  /*6950*/  MOV R0, R8 ;  /* 0x0000000800007202 */ /* 0x000fe20000000f00 */
[----:B------:R-:W-:Y:S01]  /*6960*/  IMAD.IADD R8, R13, 0x1, -R18 ;  /* 0x000000010d087824 */ /* 0x000fe200078e0a12 */
[----:B------:R-:W-:Y:S01]  /*6970*/  I2FP.F32.S32 R12, R12 ;  /* 0x0000000c000c7245 */ /* 0x000fe20000201400 */
[----:B------:R-:W3:Y:S01]  /*6980*/  LDSM.16.MT88.4 R128, [R63] ;  /* 0x000000003f80783b */ /* 0x000ee20000004200 */
[----:B------:R-:W-:Y:S01]  /*6990*/  I2FP.F32.S32 R11, R0 ;  /* 0x00000000000b7245 */ /* 0x000fe20000201400 */
[C---:B-1----:R-:W-:Y:S01]  /*69a0*/  HMMA.16816.F32 R148, R4.reuse, R88, RZ ;  /* 0x000000580494723c */ /* 0x042fe200000018ff */
[----:B------:R-:W-:Y:S01]  /*69b0*/  IADD3 R0, PT, PT, -R20, R13, RZ ;  /* 0x0000000d14007210 */ /* 0x000fe20007ffe1ff */
[----:B------:R-:W1:Y:S01]  /*69c0*/  LDSM.16.MT88.4 R120, [R25+0x2000] ;  /* 0x002000001978783b */ /* 0x000e620000004200 */
[----:B------:R-:W-:Y:S01]  /*69d0*/  IABS R9, R9 ;  /* 0x0000000900097213 */ /* 0x000fe20000000000 */
[-C--:B------:R-:W-:Y:S01]  /*69e0*/  FFMA.FTZ R15, R11, -R177.reuse, R84 ;  /* 0x800000b10b0f7223 */ /* 0x080fe20000010054 */
[----:B------:R-:W-:Y:S01]  /*69f0*/  I2FP.F32.S32 R11, R14 ;  /* 0x0000000e000b7245 */ /* 0x000fe20000201400 */
[-C--:B------:R-:W-:Y:S01]  /*6a00*/  FFMA.FTZ R14, R12, -R177.reuse, R85 ;  /* 0x800000b10c0e7223 */ /* 0x080fe20000010055 */
[----:B------:R-:W-:Y:S01]  /*6a10*/  IABS R12, R8 ;  /* 0x00000008000c7213 */ /* 0x000fe20000000000 */
[----:B------:R-:W4:Y:S01]  /*6a20*/  LDSM.16.MT88.4 R116, [R63+0x2000] ;  /* 0x002000003f74783b */ /* 0x000f220000004200 */
[----:B------:R-:W-:Y:S01]  /*6a30*/  IABS R17, R0 ;  /* 0x0000000000117213 */ /* 0x000fe20000000000 */
[----:B------:R-:W-:Y:S01]  /*6a40*/  FFMA.FTZ R16, R11, -R177, R92 ;  /* 0x800000b10b107223 */ /* 0x000fe2000001005c */
[----:B------:R-:W-:Y:S01]  /*6a50*/  IMAD.MOV.U32 R11, RZ, RZ, R10 ;  /* 0x000000ffff0b7224 */ /* 0x000fe200078e000a */
[----:B------:R-:W-:Y:S01]  /*6a60*/  IABS R10, R2 ;  /* 0x00000002000a7213 */ /* 0x000fe20000000000 */
[----:B------:R-:W-:Y:S01]  /*6a70*/  IMAD.MOV.U32 R2, RZ, RZ, R12 ;  /* 0x000000ffff027224 */ /* 0x000fe200078e000c */
[----:B------:R-:W-:Y:S01]  /*6a80*/  MOV R0, R9 ;  /* 0x0000000900007202 */ /* 0x000fe20000000f00 */
[----:B------:R-:W-:Y:S01]  /*6a90*/  LDSM.16.MT88.4 R80, [R25+0x800] ;  /* 0x000800001950783b */ /* 0x000fe20000004200 */
[----:B------:R-:W-:Y:S01]  /*6aa0*/  I2FP.F32.S32 R8, R11 ;  /* 0x0000000b00087245 */ /* 0x000fe20000201400 */
[C---:B------:R-:W-:Y:S01]  /*6ab0*/  HMMA.16816.F32 R144, R4.reuse, R90, RZ ;  /* 0x0000005a0490723c */ /* 0x040fe200000018ff */
[----:B------:R-:W-:Y:S01]  /*6ac0*/  MOV R9, R10 ;  /* 0x0000000a00097202 */ /* 0x000fe20000000f00 */
[----:B------:R-:W-:Y:S01]  /*6ad0*/  IMAD.MOV.U32 R10, RZ, RZ, R17 ;  /* 0x000000ffff0a7224 */ /* 0x000fe200078e0011 */
[----:B------:R-:W-:Y:S01]  /*6ae0*/  I2FP.F32.S32 R0, R0 ;  /* 0x0000000000007245 */ /* 0x000fe20000201400 */
[----:B------:R-:W-:Y:S01]  /*6af0*/  FFMA.FTZ R13, R8, -R177, R93 ;  /* 0x800000b1080d7223 */ /* 0x000fe2000001005d */
[----:B------:R-:W-:Y:S01]  /*6b00*/  I2FP.F32.S32 R2, R2 ;  /* 0x0000000200027245 */ /* 0x000fe20000201400 */
[----:B------:R-:W-:Y:S01]  /*6b10*/  LDSM.16.MT88.4 R76, [R63+0x800] ;  /* 0x000800003f4c783b */ /* 0x000fe20000004200 */
[----:B------:R-:W-:Y:S01]  /*6b20*/  I2FP.F32.S32 R12, R9 ;  /* 0x00000009000c7245 */ /* 0x000fe20000201400 */
[----:B------:R-:W-:Y:S01]  /*6b30*/  FFMA.FTZ R8, R0, -R177, R86 ;  /* 0x800000b100087223 */ /* 0x000fe20000010056 */
[----:B------:R-:W-:Y:S01]  /*6b40*/  FMNMX3.FTZ R0, R184, R169, R165, !PT ;  /* 0x000000a9b8007276 */ /* 0x000fe200078100a5 */
[----:B------:R-:W-:Y:S01]  /*6b50*/  FFMA.FTZ R9, R2, -R177, R87 ;  /* 0x800000b102097223 */ /* 0x000fe20000010057 */
[----:B------:R-:W-:Y:S01]  /*6b60*/  FMNMX3.FTZ R2, R182, R164, R163, !PT ;  /* 0x000000a4b6027276 */ /* 0x000fe200078100a3 */
[----:B------:R-:W-:Y:S01]  /*6b70*/  LDSM.16.MT88.4 R84, [R153+0xc800] ;  /* 0x00c800009954783b */ /* 0x000fe20000004200 */
[----:B------:R-:W-:Y:S01]  /*6b80*/  FMNMX3.FTZ R0, R0, R161, R162, !PT ;  /* 0x000000a100007276 */ /* 0x000fe200078100a2 */
[----:B------:R-:W-:Y:S01]  /*6b90*/  HMMA.16816.F32 R140, R4, R100, RZ ;  /* 0x00000064048c723c */ /* 0x000fe200000018ff */
[----:B------:R-:W-:Y:S01]  /*6ba0*/  FMNMX3.FTZ R2, R2, R159, R160, !PT ;  /* 0x0000009f02027276 */ /* 0x000fe200078100a0 */
[----:B------:R-:W-:Y:S01]  /*6bb0*/  LDSM.16.MT88.4 R104, [R25+0x2800] ;  /* 0x002800001968783b */ /* 0x000fe20000004200 */
[----:B------:R-:W-:-:S02]  /*6bc0*/  FMNMX3.FTZ R0, R0, R158, R156, !PT ;  /* 0x0000009e00007276 */ /* 0x000fc4000781009c */
[----:B------:R-:W-:Y:S01]  /*6bd0*/  FMNMX3.FTZ R2, R2, R157, R155, !PT ;  /* 0x0000009d02027276 */ /* 0x000fe2000781009b */
[----:B------:R-:W-:Y:S01]  /*6be0*/  LDSM.16.MT88.4 R96, [R63+0x2800] ;  /* 0x002800003f60783b */ /* 0x000fe20000004200 */
[----:B------:R-:W-:Y:S01]  /*6bf0*/  FMNMX3.FTZ R0, R0, R154, R173, !PT ;  /* 0x0000009a00007276 */ /* 0x000fe200078100ad */
[C---:B--2---:R-:W-:Y:S01]  /*6c00*/  HMMA.16816.F32 R72, R4.reuse, R112, RZ ;  /* 0x000000700448723c */ /* 0x044fe200000018ff */
[----:B------:R-:W-:Y:S02]  /*6c10*/  FMNMX3.FTZ R2, R2, R152, R167, !PT ;  /* 0x0000009802027276 */ /* 0x000fe400078100a7 */
[----:B------:R-:W-:Y:S01]  /*6c20*/  I2FP.F32.S32 R11, R10 ;  /* 0x0000000a000b7245 */ /* 0x000fe20000201400 */
[-C--:B------:R-:W-:Y:S01]  /*6c30*/  FFMA.FTZ R10, R12, -R177.reuse, R94 ;  /* 0x800000b10c0a7223 */ /* 0x080fe2000001005e */
[----:B------:R-:W-:Y:S02]  /*6c40*/  FSEL R199, R15, -INF , !P1 ;  /* 0xff8000000fc77808 */ /* 0x000fe40004800000 */
[----:B------:R-:W-:Y:S01]  /*6c50*/  FSEL R203, R8, -INF , !P1 ;  /* 0xff80000008cb7808 */ /* 0x000fe20004800000 */
[----:B------:R-:W-:Y:S01]  /*6c60*/  FFMA.FTZ R11, R11, -R177, R95 ;  /* 0x800000b10b0b7223 */ /* 0x000fe2000001005f */
[----:B------:R-:W-:Y:S01]  /*6c70*/  FMNMX3.FTZ R2, R2, R168, R166, !PT ;  /* 0x000000a802027276 */ /* 0x000fe200078100a6 */
[--C-:B------:R-:W-:Y:S01]  /*6c80*/  FFMA.FTZ R8, R51, UR6, -R24.reuse ;  /* 0x0000000633087c23 */ /* 0x100fe20008010818 */
[----:B------:R-:W-:Y:S01]  /*6c90*/  FMNMX3.FTZ R0, R0, R170, R171, !PT ;  /* 0x000000aa00007276 */ /* 0x000fe200078100ab */
[C---:B------:R-:W-:Y:S01]  /*6ca0*/  HMMA.16816.F32 R136, R4.reuse, R102, RZ ;  /* 0x000000660488723c */ /* 0x040fe200000018ff */
[----:B------:R-:W-:Y:S01]  /*6cb0*/  FSEL R198, R14, -INF , !P2 ;  /* 0xff8000000ec67808 */ /* 0x000fe20005000000 */
[----:B------:R2:W-:Y:S01]  /*6cc0*/  MUFU.EX2 R236, R8 ;  /* 0x0000000800ec7308 */ /* 0x0005e20000000800 */
[----:B------:R-:W-:Y:S01]  /*6cd0*/  FSEL R201, R9, -INF , !P2 ;  /* 0xff80000009c97808 */ /* 0x000fe20005000000 */
[----:B------:R-:W-:Y:S01]  /*6ce0*/  FFMA.FTZ R9, R50, UR6, -R24 ;  /* 0x0000000632097c23 */ /* 0x000fe20008010818 */
[----:B------:R-:W-:Y:S01]  /*6cf0*/  FSEL R197, R16, -INF , !P5 ;  /* 0xff80000010c57808 */ /* 0x000fe20006800000 */
[----:B------:R-:W-:Y:S01]  /*6d00*/  LDSM.16.MT88.4 R92, [R153+0xe800] ;  /* 0x00e80000995c783b */ /* 0x000fe20000004200 */
[----:B------:R-:W-:Y:S01]  /*6d10*/  FSEL R200, R10, -INF , !P5 ;  /* 0xff8000000ac87808 */ /* 0x000fe20006800000 */
[----:B------:R1:W-:Y:S01]  /*6d20*/  MUFU.EX2 R60, R9 ;  /* 0x00000009003c7308 */ /* 0x0003e20000000800 */
[----:B------:R-:W-:Y:S01]  /*6d30*/  FMNMX3.FTZ R2, R2, R27, R199, !PT ;  /* 0x0000001b02027276 */ /* 0x000fe200078100c7 */
[----:B------:R-:W-:Y:S01]  /*6d40*/  HMMA.16816.F32 R132, R4, R108, RZ ;  /* 0x0000006c0484723c */ /* 0x000fe200000018ff */
[----:B------:R-:W-:-:S02]  /*6d50*/  FMNMX3.FTZ R0, R0, R172, R203, !PT ;  /* 0x000000ac00007276 */ /* 0x000fc400078100cb */
[----:B------:R-:W-:Y:S02]  /*6d60*/  FSEL R196, R13, -INF , !P6 ;  /* 0xff8000000dc47808 */ /* 0x000fe40007000000 */
[----:B------:R-:W-:Y:S01]  /*6d70*/  FSEL R202, R11, -INF , !P6 ;  /* 0xff8000000bca7808 */ /* 0x000fe20007000000 */
[----:B--2---:R-:W-:Y:S01]  /*6d80*/  FFMA.FTZ R8, R41, UR6, -R24 ;  /* 0x0000000629087c23 */ /* 0x004fe20008010818 */
[----:B------:R-:W-:Y:S01]  /*6d90*/  FMNMX3.FTZ R2, R2, R198, R197, !PT ;  /* 0x000000c602027276 */ /* 0x000fe200078100c5 */
[C---:B---3--:R-:W-:Y:S01]  /*6da0*/  HMMA.16816.F32 R68, R4.reuse, R128, RZ ;  /* 0x000000800444723c */ /* 0x048fe200000018ff */
[----:B------:R-:W-:Y:S01]  /*6db0*/  FMNMX3.FTZ R0, R0, R201, R200, !PT ;  /* 0x000000c900007276 */ /* 0x000fe200078100c8 */
[----:B------:R2:W-:Y:S01]  /*6dc0*/  MUFU.EX2 R62, R8 ;  /* 0x00000008003e7308 */ /* 0x0005e20000000800 */
[----:B------:R-:W-:Y:S01]  /*6dd0*/  FMNMX.FTZ R2, R196, R2, !PT ;  /* 0x00000002c4027209 */ /* 0x000fe20007810000 */
[----:B-1----:R-:W-:Y:S01]  /*6de0*/  FFMA.FTZ R9, R52, UR6, -R24 ;  /* 0x0000000634097c23 */ /* 0x002fe20008010818 */
[----:B------:R-:W-:Y:S01]  /*6df0*/  FMNMX.FTZ R0, R202, R0, !PT ;  /* 0x00000000ca007209 */ /* 0x000fe20007810000 */
[----:B------:R-:W-:Y:S02]  /*6e00*/  LDSM.16.MT88.4 R40, [R26+0xe800] ;  /* 0x00e800001a28783b */ /* 0x000fe40000004200 */
[----:B------:R1:W3:Y:S01]  /*6e10*/  MUFU.EX2 R238, R9 ;  /* 0x0000000900ee7308 */ /* 0x0002e20000000800 */
[----:B------:R-:W-:Y:S01]  /*6e20*/  HMMA.16816.F32 R64, R4, R124, RZ ;  /* 0x0000007c0440723c */ /* 0x000fe200000018ff */
[----:B------:R-:W3:Y:S04]  /*6e30*/  SHFL.BFLY PT, R11, R2, 0x2, 0x1f ;  /* 0x0c401f00020b7f89 */ /* 0x000ee800000e0000 */
[----:B------:R-:W3:Y:S01]  /*6e40*/  SHFL.BFLY PT, R10, R0, 0x2, 0x1f ;  /* 0x0c401f00000a7f89 */ /* 0x000ee200000e0000 */
[----:B--2---:R-:W-:-:S02]  /*6e50*/  FFMA.FTZ R8, R55, UR6, -R3 ;  /* 0x0000000637087c23 */ /* 0x004fc40008010803 */
[----:B------:R-:W-:Y:S02]  /*6e60*/  HMMA.16816.F32 R36, R4, R120, RZ ;  /* 0x000000780424723c */ /* 0x000fe400000018ff */
[----:B------:R2:W-:Y:S01]  /*6e70*/  MUFU.EX2 R229, R8 ;  /* 0x0000000800e57308 */ /* 0x0005e20000000800 */
[----:B-1----:R-:W-:-:S05]  /*6e80*/  FFMA.FTZ R9, R54, UR6, -R3 ;  /* 0x0000000636097c23 */ /* 0x002fca0008010803 */
[C---:B----4-:R-:W-:Y:S01]  /*6e90*/  HMMA.16816.F32 R32, R4.reuse, R116, RZ ;  /* 0x000000740420723c */ /* 0x050fe200000018ff */
[----:B------:R1:W4:Y:S07]  /*6ea0*/  MUFU.EX2 R189, R9 ;  /* 0x0000000900bd7308 */ /* 0x00032e0000000800 */
[----:B------:R-:W-:Y:S01]  /*6eb0*/  HMMA.16816.F32 R48, R4, R110, RZ ;  /* 0x0000006e0430723c */ /* 0x000fe200000018ff */
[----:B--2---:R-:W-:Y:S01]  /*6ec0*/  FFMA.FTZ R8, R53, UR6, -R3 ;  /* 0x0000000635087c23 */ /* 0x004fe20008010803 */
[----:B---3--:R-:W-:-:S03]  /*6ed0*/  FMNMX.FTZ R2, R2, R11, !PT ;  /* 0x0000000b02027209 */ /* 0x008fc60007810000 */
[----:B------:R2:W-:Y:S01]  /*6ee0*/  MUFU.EX2 R179, R8 ;  /* 0x0000000800b37308 */ /* 0x0005e20000000800 */
[----:B------:R-:W-:Y:S01]  /*6ef0*/  FMNMX.FTZ R0, R0, R10, !PT ;  /* 0x0000000a00007209 */ /* 0x000fe20007810000 */
[----:B-1----:R-:W-:Y:S01]  /*6f00*/  FFMA.FTZ R9, R61, UR6, -R3 ;  /* 0x000000063d097c23 */ /* 0x002fe20008010803 */
[----:B------:R-:W-:Y:S01]  /*6f10*/  F2FP.F16.F32.PACK_AB R10, R238, R62 ;  /* 0x0000003eee0a723e */ /* 0x000fe200000000ff */
[C---:B------:R-:W-:Y:S01]  /*6f20*/  HMMA.16816.F32 R56, R4.reuse, R114, RZ ;  /* 0x000000720438723c */ /* 0x040fe200000018ff */
[----:B------:R-:W1:Y:S01]  /*6f30*/  SHFL.BFLY PT, R12, R2, 0x1, 0x1f ;  /* 0x0c201f00020c7f89 */ /* 0x000e6200000e0000 */
[----:B------:R4:W3:Y:S03]  /*6f40*/  MUFU.EX2 R237, R9 ;  /* 0x0000000900ed7308 */ /* 0x0008e60000000800 */
[----:B------:R-:W1:Y:S03]  /*6f50*/  SHFL.BFLY PT, R13, R0, 0x1, 0x1f ;  /* 0x0c201f00000d7f89 */ /* 0x000e6600000e0000 */
[----:B------:R-:W-:Y:S01]  /*6f60*/  HMMA.16816.F32 R52, R4, R130, RZ ;  /* 0x000000820434723c */ /* 0x000fe200000018ff */
[----:B--2---:R-:W-:-:S02]  /*6f70*/  F2FP.F16.F32.PACK_AB R8, R60, R236 ;  /* 0x000000ec3c08723e */ /* 0x004fc400000000ff */
[----:B----4-:R-:W-:-:S05]  /*6f80*/  F2FP.F16.F32.PACK_AB R9, R189, R229 ;  /* 0x000000e5bd09723e */ /* 0x010fca00000000ff */
[----:B------:R-:W-:Y:S01]  /*6f90*/  HMMA.16816.F32 R28, R4, R126, RZ ;  /* 0x0000007e041c723c */ /* 0x000fe200000018ff */
[----:B---3--:R-:W-:-:S07]  /*6fa0*/  F2FP.F16.F32.PACK_AB R11, R237, R179 ;  /* 0x000000b3ed0b723e */ /* 0x008fce00000000ff */
[----:B------:R-:W-:Y:S01]  /*6fb0*/  HMMA.16816.F32 R20, R4, R122, RZ ;  /* 0x0000007a0414723c */ /* 0x000fe200000018ff */
[----:B-1----:R-:W-:Y:S02]  /*6fc0*/  FMNMX.FTZ R181, R2, R12, !PT ;  /* 0x0000000c02b57209 */ /* 0x002fe40007810000 */
[----:B------:R-:W-:-:S03]  /*6fd0*/  FMNMX.FTZ R180, R0, R13, !PT ;  /* 0x0000000d00b47209 */ /* 0x000fc60007810000 */
[C---:B------:R-:W-:Y:S01]  /*6fe0*/  FMUL.FTZ R2, R181.reuse, UR6 ;  /* 0x00000006b5027c20 */ /* 0x040fe20008410000 */
[----:B------:R-:W-:Y:S01]  /*6ff0*/  FSETP.NEU.FTZ.AND P1, PT, R181, -INF , PT ;  /* 0xff800000b500780b */ /* 0x000fe20003f3d000 */
[----:B------:R-:W-:Y:S01]  /*7000*/  HMMA.16816.F32 R16, R4, R118, RZ ;  /* 0x000000760410723c */ /* 0x000fe200000018ff */
[----:B------:R-:W-:Y:S02]  /*7010*/  FMUL.FTZ R0, R180, UR6 ;  /* 0x00000006b4007c20 */ /* 0x000fe40008410000 */
[----:B------:R-:W-:Y:S02]  /*7020*/  FSEL R2, R2, RZ, P1 ;  /* 0x000000ff02027208 */ /* 0x000fe40000800000 */
[----:B------:R-:W-:-:S03]  /*7030*/  FSETP.NEU.FTZ.AND P1, PT, R180, -INF , PT ;  /* 0xff800000b400780b */ /* 0x000fc60003f3d000 */
[----:B------:R-:W-:Y:S01]  /*7040*/  HMMA.16816.F32 R4, R8, R80, R72 ;  /* 0x000000500804723c */ /* 0x000fe20000001848 */
[----:B------:R-:W-:-:S07]  /*7050*/  FSEL R0, R0, RZ, P1 ;  /* 0x000000ff00007208 */ /* 0x000fce0000800000 */
[C---:B------:R-:W-:Y:S08]  /*7060*/  HMMA.16816.F32 R212, R8.reuse, R84, R132 ;  /* 0x0000005408d4723c */ /* 0x040ff00000001884 */
[----:B------:R-:W-:Y:S03]  /*7070*/  HMMA.16816.F32 R32, R8, R96, R32 ;  /* 0x000000600820723c */ /* 0x000fe60000001820 */
[----:B------:R-:W-:Y:S01]  /*7080*/  MOV R75, R4 ;  /* 0x00000004004b7202 */ /* 0x000fe20000000f00 */
[----:B------:R-:W-:Y:S01]  /*7090*/  IMAD.MOV.U32 R74, RZ, RZ, R5 ;  /* 0x000000ffff4a7224 */ /* 0x000fe200078e0005 */
[----:B------:R-:W-:Y:S01]  /*70a0*/  MOV R73, R6 ;  /* 0x0000000600497202 */ /* 0x000fe20000000f00 */
[----:B------:R-:W-:-:S02]  /*70b0*/  IMAD.MOV.U32 R72, RZ, RZ, R7 ;  /* 0x000000ffff487224 */ /* 0x000fc400078e0007 */
[C---:B------:R-:W-:Y:S03]  /*70c0*/  HMMA.16816.F32 R4, R8.reuse, R76, R68 ;  /* 0x0000004c0804723c */ /* 0x040fe60000001844 */
[----:B------:R-:W-:Y:S01]  /*70d0*/  MOV R206, R212 ;  /* 0x000000d400ce7202 */ /* 0x000fe20000000f00 */
[----:B------:R-:W-:Y:S01]  /*70e0*/  IMAD.MOV.U32 R205, RZ, RZ, R213 ;  /* 0x000000ffffcd7224 */ /* 0x000fe200078e00d5 */
[----:B------:R-:W-:Y:S01]  /*70f0*/  MOV R204, R214 ;  /* 0x000000d600cc7202 */ /* 0x000fe20000000f00 */
[----:B------:R-:W-:Y:S02]  /*7100*/  IMAD.MOV.U32 R61, RZ, RZ, R215 ;  /* 0x000000ffff3d7224 */ /* 0x000fe400078e00d7 */
[----:B------:R-:W-:Y:S03]  /*7110*/  HMMA.16816.F32 R192, R8, R44, R148 ;  /* 0x0000002c08c0723c */ /* 0x000fe60000001894 */
[----:B------:R-:W-:-:S05]  /*7120*/  MOV R12, R34 ;  /* 0x00000022000c7202 */ /* 0x000fca0000000f00 */
[C---:B------:R-:W-:Y:S03]  /*7130*/  HMMA.16816.F32 R232, R8.reuse, R40, R140 ;  /* 0x0000002808e8723c */ /* 0x040fe6000000188c */
[----:B------:R-:W-:Y:S01]  /*7140*/  MOV R212, R5 ;  /* 0x0000000500d47202 */ /* 0x000fe20000000f00 */
[----:B------:R-:W-:Y:S01]  /*7150*/  IMAD.MOV.U32 R211, RZ, RZ, R6 ;  /* 0x000000ffffd37224 */ /* 0x000fe200078e0006 */
[----:B------:R-:W-:Y:S01]  /*7160*/  MOV R210, R7 ;  /* 0x0000000700d27202 */ /* 0x000fe20000000f00 */
[----:B------:R-:W-:Y:S02]  /*7170*/  IMAD.MOV.U32 R209, RZ, RZ, R4 ;  /* 0x000000ffffd17224 */ /* 0x000fe400078e0004 */
[----:B------:R-:W-:Y:S01]  /*7180*/  HMMA.16816.F32 R4, R8, R92, R64 ;  /* 0x0000005c0804723c */ /* 0x000fe20000001840 */
[----:B------:R-:W-:Y:S01]  /*7190*/  MOV R65, R33 ;  /* 0x0000002100417202 */ /* 0x000fe20000000f00 */
[----:B------:R-:W-:-:S02]  /*71a0*/  IMAD.MOV.U32 R64, RZ, RZ, R32 ;  /* 0x000000ffff407224 */ /* 0x000fc400078e0020 */
[----:B------:R-:W-:-:S04]  /*71b0*/  IMAD.MOV.U32 R67, RZ, RZ, R62 ;  /* 0x000000ffff437224 */ /* 0x000fc800078e003e */
[C---:B------:R-:W-:Y:S08]  /*71c0*/  HMMA.16816.F32 R148, R8.reuse, R46, R144 ;  /* 0x0000002e0894723c */ /* 0x040ff00000001890 */
[----:B------:R-:W-:Y:S03]  /*71d0*/  HMMA.16816.F32 R140, R8, R42, R136 ;  /* 0x0000002a088c723c */ /* 0x000fe60000001888 */
[----:B------:R-:W-:Y:S01]  /*71e0*/  MOV R240, R6 ;  /* 0x0000000600f07202 */ /* 0x000fe20000000f00 */
[----:B------:R-:W-:Y:S01]  /*71f0*/  IMAD.MOV.U32 R215, RZ, RZ, R7 ;  /* 0x000000ffffd77224 */ /* 0x000fe200078e0007 */
[----:B------:R-:W-:Y:S01]  /*7200*/  MOV R214, R5 ;  /* 0x0000000500d67202 */ /* 0x000fe20000000f00 */
[----:B------:R-:W-:-:S02]  /*7210*/  IMAD.MOV.U32 R213, RZ, RZ, R4 ;  /* 0x000000ffffd57224 */ /* 0x000fc400078e0004 */
[C---:B------:R-:W-:Y:S08]  /*7220*/  HMMA.16816.F32 R4, R8.reuse, R104, R36 ;  /* 0x000000680804723c */ /* 0x040ff00000001824 */
[C---:B------:R-:W-:Y:S08]  /*7230*/  HMMA.16816.F32 R224, R8.reuse, R78, R52 ;  /* 0x0000004e08e0723c */ /* 0x040ff00000001834 */
[----:B------:R-:W-:Y:S03]  /*7240*/  HMMA.16816.F32 R220, R8, R94, R28 ;  /* 0x0000005e08dc723c */ /* 0x000fe6000000181c */
[----:B------:R-:W-:-:S02]  /*7250*/  IMAD.MOV.U32 R241, RZ, RZ, R4 ;  /* 0x000000fffff17224 */ /* 0x000fc400078e0004 */
[--C-:B------:R-:W-:Y:S01]  /*7260*/  FFMA.FTZ R4, R182, UR6, -R2.reuse ;  /* 0x00000006b6047c23 */ /* 0x100fe20008010802 */
[----:B------:R-:W-:Y:S01]  /*7270*/  MOV R248, R5 ;  /* 0x0000000500f87202 */ /* 0x000fe20000000f00 */
[----:B------:R-:W-:Y:S01]  /*7280*/  FFMA.FTZ R5, R164, UR6, -R2 ;  /* 0x00000006a4057c23 */ /* 0x000fe20008010802 */
[----:B------:R-:W-:Y:S01]  /*7290*/  MOV R242, R7 ;  /* 0x0000000700f27202 */ /* 0x000fe20000000f00 */
[----:B------:R1:W2:Y:S01]  /*72a0*/  MUFU.EX2 R13, R4 ;  /* 0x00000004000d7308 */ /* 0x0002a20000000800 */
[----:B------:R-:W-:Y:S01]  /*72b0*/  IMAD.MOV.U32 R7, RZ, RZ, R35 ;  /* 0x000000ffff077224 */ /* 0x000fe200078e0023 */
[----:B------:R-:W-:Y:S01]  /*72c0*/  HMMA.16816.F32 R216, R8, R106, R20 ;  /* 0x0000006a08d8723c */ /* 0x000fe20000001814 */
[----:B------:R-:W-:Y:S02]  /*72d0*/  IMAD.MOV.U32 R243, RZ, RZ, R6 ;  /* 0x000000fffff37224 */ /* 0x000fe400078e0006 */
[----:B------:R-:W-:Y:S01]  /*72e0*/  FFMA.FTZ R6, R169, UR6, -R0 ;  /* 0x00000006a9067c23 */ /* 0x000fe20008010800 */
[----:B------:R-:W-:-:S03]  /*72f0*/  MOV R169, R7 ;  /* 0x0000000700a97202 */ /* 0x000fc60000000f00 */
[----:B------:R3:W-:Y:S01]  /*7300*/  MUFU.EX2 R230, R6 ;  /* 0x0000000600e67308 */ /* 0x0007e20000000800 */
[C---:B------:R-:W-:Y:S01]  /*7310*/  HMMA.16816.F32 R32, R8.reuse, R86, R48 ;  /* 0x000000560820723c */ /* 0x040fe20000001830 */
[----:B-1----:R-:W-:Y:S02]  /*7320*/  FFMA.FTZ R4, R163, UR6, -R2 ;  /* 0x00000006a3047c23 */ /* 0x002fe40008010802 */
[----:B------:R1:W-:Y:S05]  /*7330*/  MUFU.EX2 R163, R5 ;  /* 0x0000000500a37308 */ /* 0x0003ea0000000800 */
[----:B------:R-:W-:Y:S01]  /*7340*/  HMMA.16816.F32 R244, R8, R98, R16 ;  /* 0x0000006208f4723c */ /* 0x000fe20000001810 */
[----:B------:R4:W-:Y:S01]  /*7350*/  MUFU.EX2 R252, R4 ;  /* 0x0000000400fc7308 */ /* 0x0009e20000000800 */
[----:B---3--:R-:W-:Y:S01]  /*7360*/  FFMA.FTZ R6, R158, UR6, -R0 ;  /* 0x000000069e067c23 */ /* 0x008fe20008010800 */
[----:B------:R-:W-:-:S03]  /*7370*/  MOV R158, R243 ;  /* 0x000000f3009e7202 */ /* 0x000fc60000000f00 */
[----:B------:R-:W-:Y:S05]  /*7380*/  MUFU.EX2 R239, R6 ;  /* 0x0000000600ef7308 */ /* 0x000fea0000000800 */
[----:B------:R-:W-:Y:S01]  /*7390*/  MOV R251, R33 ;  /* 0x0000002100fb7202 */ /* 0x000fe20000000f00 */
[----:B-1----:R-:W-:Y:S01]  /*73a0*/  FFMA.FTZ R5, R159, UR6, -R2 ;  /* 0x000000069f057c23 */ /* 0x002fe20008010802 */
[----:B------:R-:W-:Y:S01]  /*73b0*/  IMAD.MOV.U32 R250, RZ, RZ, R34 ;  /* 0x000000fffffa7224 */ /* 0x000fe200078e0022 */
[----:B------:R-:W-:Y:S01]  /*73c0*/  MOV R249, R35 ;  /* 0x0000002300f97202 */ /* 0x000fe20000000f00 */
[----:B------:R-:W-:Y:S02]  /*73d0*/  IMAD.MOV.U32 R182, RZ, RZ, R32 ;  /* 0x000000ffffb67224 */ /* 0x000fe400078e0020 */
[----:B----4-:R-:W-:Y:S01]  /*73e0*/  FFMA.FTZ R4, R184, UR6, -R0 ;  /* 0x00000006b8047c23 */ /* 0x010fe20008010800 */
[----:B------:R1:W3:Y:S01]  /*73f0*/  MUFU.EX2 R228, R5 ;  /* 0x0000000500e47308 */ /* 0x0002e20000000800 */
[----:B------:R-:W-:Y:S01]  /*7400*/  HMMA.16816.F32 R32, R8, R82, R56 ;  /* 0x000000520820723c */ /* 0x000fe20000001838 */
[----:B------:R-:W-:-:S02]  /*7410*/  IMAD.MOV.U32 R159, RZ, RZ, R242 ;  /* 0x000000ffff9f7224 */ /* 0x000fc400078e00f2 */
[----:B------:R4:W4:Y:S01]  /*7420*/  MUFU.EX2 R164, R4 ;  /* 0x0000000400a47308 */ /* 0x0009220000000800 */
[--C-:B-1----:R-:W-:Y:S01]  /*7430*/  FFMA.FTZ R5, R165, UR6, -R0.reuse ;  /* 0x00000006a5057c23 */ /* 0x102fe20008010800 */
[----:B--2---:R-:W-:Y:S02]  /*7440*/  MOV R165, R13 ;  /* 0x0000000d00a57202 */ /* 0x004fe40000000f00 */
[----:B---3--:R-:W-:Y:S01]  /*7450*/  F2FP.F16.F32.PACK_AB R10, R228, R252 ;  /* 0x000000fce40a723e */ /* 0x008fe200000000ff */
[----:B----4-:R-:W-:Y:S01]  /*7460*/  FFMA.FTZ R4, R161, UR6, -R0 ;  /* 0x00000006a1047c23 */ /* 0x010fe20008010800 */
[----:B------:R1:W-:Y:S01]  /*7470*/  MUFU.EX2 R48, R5 ;  /* 0x0000000500307308 */ /* 0x0003e20000000800 */
[----:B------:R-:W-:-:S09]  /*7480*/  F2FP.F16.F32.PACK_AB R8, R163, R165 ;  /* 0x000000a5a308723e */ /* 0x000fd200000000ff */
[----:B------:R-:W-:Y:S01]  /*7490*/  IMAD.MOV.U32 R58, RZ, RZ, R35 ;  /* 0x000000ffff3a7224 */ /* 0x000fe200078e0023 */
[----:B------:R-:W-:Y:S01]  /*74a0*/  F2FP.F16.F32.PACK_AB R9, R230, R164 ;  /* 0x000000a4e609723e */ /* 0x000fe200000000ff */
[----:B------:R2:W3:Y:S01]  /*74b0*/  MUFU.EX2 R178, R4 ;  /* 0x0000000400b27308 */ /* 0x0004e20000000800 */
[----:B------:R-:W-:Y:S01]  /*74c0*/  MOV R59, R34 ;  /* 0x00000022003b7202 */ /* 0x000fe20000000f00 */
[----:B------:R-:W-:Y:S01]  /*74d0*/  IMAD.MOV.U32 R56, RZ, RZ, R32 ;  /* 0x000000ffff387224 */ /* 0x000fe200078e0020 */
[----:B------:R-:W-:Y:S01]  /*74e0*/  MOV R57, R33 ;  /* 0x0000002100397202 */ /* 0x000fe20000000f00 */
[----:B------:R-:W-:Y:S02]  /*74f0*/  IMAD.MOV.U32 R161, RZ, RZ, R208 ;  /* 0x000000ffffa17224 */ /* 0x000fe400078e00d0 */
[----:B-1----:R-:W-:Y:S01]  /*7500*/  FFMA.FTZ R5, R157, UR6, -R2 ;  /* 0x000000069d057c23 */ /* 0x002fe20008010802 */
[----:B------:R-:W-:Y:S02]  /*7510*/  IMAD.MOV.U32 R157, RZ, RZ, R248 ;  /* 0x000000ffff9d7224 */ /* 0x000fe400078e00f8 */
[----:B--2---:R-:W-:Y:S01]  /*7520*/  FFMA.FTZ R4, R160, UR6, -R2 ;  /* 0x00000006a0047c23 */ /* 0x004fe20008010802 */
[----:B------:R1:W-:Y:S01]  /*7530*/  MUFU.EX2 R231, R5 ;  /* 0x0000000500e77308 */ /* 0x0003e20000000800 */
[----:B---3--:R-:W-:-:S02]  /*7540*/  F2FP.F16.F32.PACK_AB R11, R178, R48 ;  /* 0x00000030b20b723e */ /* 0x008fc400000000ff */
[----:B------:R-:W-:Y:S01]  /*7550*/  MOV R160, R207 ;  /* 0x000000cf00a07202 */ /* 0x000fe20000000f00 */
[----:B------:R2:W-:Y:S04]  /*7560*/  MUFU.EX2 R13, R4 ;  /* 0x00000004000d7308 */ /* 0x0005e80000000800 */
[----:B------:R-:W-:Y:S01]  /*7570*/  HMMA.16816.F32 R28, R8, R88, RZ ;  /* 0x00000058081c723c */ /* 0x000fe200000018ff */
[----:B-1----:R-:W-:-:S07]  /*7580*/  FFMA.FTZ R5, R152, UR6, -R2 ;  /* 0x0000000698057c23 */ /* 0x002fce0008010802 */
[C---:B------:R-:W-:Y:S01]  /*7590*/  HMMA.16816.F32 R20, R8.reuse, R90, RZ ;  /* 0x0000005a0814723c */ /* 0x040fe200000018ff */
[----:B--2---:R-:W-:Y:S01]  /*75a0*/  FFMA.FTZ R4, R155, UR6, -R2 ;  /* 0x000000069b047c23 */ /* 0x004fe20008010802 */
[----:B------:R1:W-:Y:S04]  /*75b0*/  MUFU.EX2 R190, R5 ;  /* 0x0000000500be7308 */ /* 0x0003e80000000800 */
[----:B------:R2:W3:Y:S02]  /*75c0*/  MUFU.EX2 R155, R4 ;  /* 0x00000004009b7308 */ /* 0x0004e40000000800 */
[C---:B------:R-:W-:Y:S08]  /*75d0*/  HMMA.16816.F32 R16, R8.reuse, R100, RZ ;  /* 0x000000640810723c */ /* 0x040ff000000018ff */
[----:B------:R-:W-:Y:S01]  /*75e0*/  HMMA.16816.F32 R36, R8, R112, RZ ;  /* 0x000000700824723c */ /* 0x000fe200000018ff */
[--C-:B-1----:R-:W-:Y:S01]  /*75f0*/  FFMA.FTZ R5, R156, UR6, -R0.reuse ;  /* 0x000000069c057c23 */ /* 0x102fe20008010800 */
[----:B------:R-:W-:Y:S01]  /*7600*/  MOV R156, R241 ;  /* 0x000000f1009c7202 */ /* 0x000fe20000000f00 */
[----:B--2---:R-:W-:Y:S01]  /*7610*/  FFMA.FTZ R4, R162, UR6, -R0 ;  /* 0x00000006a2047c23 */ /* 0x004fe20008010800 */
[----:B------:R-:W-:Y:S01]  /*7620*/  IMAD.MOV.U32 R162, RZ, RZ, R12 ;  /* 0x000000ffffa27224 */ /* 0x000fe200078e000c */
[----:B------:R-:W-:Y:S01]  /*7630*/  MUFU.EX2 R152, R5 ;  /* 0x0000000500987308 */ /* 0x000fe20000000800 */
[----:B---3--:R-:W-:-:S02]  /*7640*/  F2FP.F16.F32.PACK_AB R6, R190, R155 ;  /* 0x0000009bbe06723e */ /* 0x008fc400000000ff */
[----:B------:R-:W-:Y:S01]  /*7650*/  HMMA.16816.F32 R52, R8, R126, RZ ;  /* 0x0000007e0834723c */ /* 0x000fe200000018ff */
[----:B------:R-:W-:Y:S01]  /*7660*/  IMAD.MOV.U32 R127, RZ, RZ, R57 ;  /* 0x000000ffff7f7224 */ /* 0x000fe200078e0039 */
[----:B------:R1:W2:Y:S01]  /*7670*/  MUFU.EX2 R191, R4 ;  /* 0x0000000400bf7308 */ /* 0x0002a20000000800 */
[----:B------:R-:W-:-:S05]  /*7680*/  MOV R126, R56 ;  /* 0x00000038007e7202 */ /* 0x000fca0000000f00 */
[----:B------:R-:W-:Y:S01]  /*7690*/  HMMA.16816.F32 R32, R8, R114, RZ ;  /* 0x000000720820723c */ /* 0x000fe200000018ff */
[----:B-1----:R-:W-:Y:S01]  /*76a0*/  FFMA.FTZ R4, R154, UR6, -R0 ;  /* 0x000000069a047c23 */ /* 0x002fe20008010800 */
[----:B------:R-:W-:-:S06]  /*76b0*/  MOV R154, R13 ;  /* 0x0000000d009a7202 */ /* 0x000fcc0000000f00 */
[----:B------:R-:W-:Y:S01]  /*76c0*/  HMMA.16816.F32 R12, R8, R102, RZ ;  /* 0x00000066080c723c */ /* 0x000fe200000018ff */
[----:B------:R1:W3:Y:S01]  /*76d0*/  MUFU.EX2 R62, R4 ;  /* 0x00000004003e7308 */ /* 0x0002e20000000800 */
[----:B--2---:R-:W-:Y:S02]  /*76e0*/  F2FP.F16.F32.PACK_AB R5, R239, R191 ;  /* 0x000000bfef05723e */ /* 0x004fe400000000ff */
[----:B-1----:R-:W-:Y:S02]  /*76f0*/  F2FP.F16.F32.PACK_AB R4, R231, R154 ;  /* 0x0000009ae704723e */ /* 0x002fe400000000ff */
[----:B---3--:R-:W-:-:S14]  /*7700*/  F2FP.F16.F32.PACK_AB R7, R62, R152 ;  /* 0x000000983e07723e */ /* 0x008fdc00000000ff */
[C---:B------:R-:W-:Y:S08]  /*7710*/  HMMA.16816.F32 R144, R4.reuse, R42, R12 ;  /* 0x0000002a0490723c */ /* 0x040ff0000000180c */
[C---:B------:R-:W-:Y:S08]  /*7720*/  HMMA.16816.F32 R68, R4.reuse, R44, R28 ;  /* 0x0000002c0444723c */ /* 0x040ff0000000181c */
[----:B------:R-:W-:Y:S08]  /*7730*/  HMMA.16816.F32 R136, R4, R46, R20 ;  /* 0x0000002e0488723c */ /* 0x000ff00000001814 */
[----:B------:R-:W-:Y:S08]  /*7740*/  HMMA.16816.F32 R12, R8, R116, RZ ;  /* 0x00000074080c723c */ /* 0x000ff000000018ff */
[----:B------:R-:W-:Y:S08]  /*7750*/  HMMA.16816.F32 R132, R4, R40, R16 ;  /* 0x000000280484723c */ /* 0x000ff00000001810 */
[C---:B------:R-:W-:Y:S08]  /*7760*/  HMMA.16816.F32 R44, R8.reuse, R108, RZ ;  /* 0x0000006c082c723c */ /* 0x040ff000000018ff */
[----:B------:R-:W-:Y:S01]  /*7770*/  HMMA.16816.F32 R16, R8, R120, RZ ;  /* 0x000000780810723c */ /* 0x000fe200000018ff */
[----:B------:R-:W-:Y:S01]  /*7780*/  IMAD.MOV.U32 R121, RZ, RZ, R212 ;  /* 0x000000ffff797224 */ /* 0x000fe200078e00d4 */
[----:B------:R-:W-:-:S06]  /*7790*/  MOV R120, R209 ;  /* 0x000000d100787202 */ /* 0x000fcc0000000f00 */
        /* <DEDUP_REMOVED lines=9> */
[C---:B------:R-:W-:Y:S08]  /*7830*/  HMMA.16816.F32 R40, R8.reuse, R110, RZ ;  /* 0x0000006e0828723c */ /* 0x040ff000000018ff */
[----:B------:R-:W-:Y:S01]  /*7840*/  HMMA.16816.F32 R64, R8, R122, RZ ;  /* 0x0000007a0840723c */ /* 0x000fe200000018ff */
[----:B------:R-:W-:Y:S01]  /*7850*/  MOV R122, R211 ;  /* 0x000000d3007a7202 */ /* 0x000fe20000000f00 */
[----:B------:R-:W-:-:S06]  /*7860*/  IMAD.MOV.U32 R123, RZ, RZ, R210 ;  /* 0x000000ffff7b7224 */ /* 0x000fcc00078e00d2 */
[----:B------:R-:W-:Y:S01]  /*7870*/  HMMA.16816.F32 R56, R8, R118, RZ ;  /* 0x000000760838723c */ /* 0x000fe200000018ff */
[--C-:B------:R-:W-:Y:S01]  /*7880*/  FFMA.FTZ R8, R167, UR6, -R2.reuse ;  /* 0x00000006a7087c23 */ /* 0x100fe20008010802 */
[----:B------:R-:W-:-:S03]  /*7890*/  FFMA.FTZ R9, R168, UR6, -R2 ;  /* 0x00000006a8097c23 */ /* 0x000fc60008010802 */
[----:B------:R1:W-:Y:S03]  /*78a0*/  MUFU.EX2 R212, R8 ;  /* 0x0000000800d47308 */ /* 0x0003e60000000800 */
[C---:B------:R-:W-:Y:S01]  /*78b0*/  HMMA.16816.F32 R116, R4.reuse, R96, R12 ;  /* 0x000000600474723c */ /* 0x040fe2000000180c */
[----:B------:R-:W-:Y:S01]  /*78c0*/  IMAD.MOV.U32 R97, RZ, RZ, R214 ;  /* 0x000000ffff617224 */ /* 0x000fe200078e00d6 */
[----:B------:R-:W-:Y:S01]  /*78d0*/  MOV R96, R213 ;  /* 0x000000d500607202 */ /* 0x000fe20000000f00 */
[----:B------:R2:W-:Y:S01]  /*78e0*/  MUFU.EX2 R214, R9 ;  /* 0x0000000900d67308 */ /* 0x0005e20000000800 */
[----:B------:R-:W-:Y:S04]  /*78f0*/  LDSM.16.MT88.4 R12, [R26+0xf000] ;  /* 0x00f000001a0c783b */ /* 0x000fe80000004200 */
[----:B------:R-:W-:Y:S01]  /*7900*/  HMMA.16816.F32 R112, R4, R84, R44 ;  /* 0x000000540470723c */ /* 0x000fe2000000182c */
[----:B-1----:R-:W-:Y:S01]  /*7910*/  FFMA.FTZ R8, R166, UR6, -R2 ;  /* 0x00000006a6087c23 */ /* 0x002fe20008010802 */
[----:B------:R-:W-:-:S06]  /*7920*/  MOV R166, R97 ;  /* 0x0000006100a67202 */ /* 0x000fcc0000000f00 */
[C---:B------:R-:W-:Y:S01]  /*7930*/  HMMA.16816.F32 R108, R4.reuse, R80, R36 ;  /* 0x00000050046c723c */ /* 0x040fe20000001824 */
[----:B------:R-:W-:Y:S01]  /*7940*/  IMAD.MOV.U32 R37, RZ, RZ, R251 ;  /* 0x000000ffff257224 */ /* 0x000fe200078e00fb */
[----:B------:R-:W-:Y:S01]  /*7950*/  MOV R38, R250 ;  /* 0x000000fa00267202 */ /* 0x000fe20000000f00 */
[----:B--2---:R-:W-:Y:S01]  /*7960*/  FFMA.FTZ R9, R27, UR6, -R2 ;  /* 0x000000061b097c23 */ /* 0x004fe20008010802 */
[----:B------:R-:W-:Y:S01]  /*7970*/  MOV R36, R182 ;  /* 0x000000b600247202 */ /* 0x000fe20000000f00 */
[----:B------:R-:W-:Y:S01]  /*7980*/  IMAD.MOV.U32 R39, RZ, RZ, R249 ;  /* 0x000000ffff277224 */ /* 0x000fe200078e00f9 */
[----:B------:R-:W-:Y:S01]  /*7990*/  MOV R97, R37 ;  /* 0x0000002500617202 */ /* 0x000fe20000000f00 */
[----:B------:R1:W-:Y:S01]  /*79a0*/  MUFU.EX2 R213, R9 ;  /* 0x0000000900d57308 */ /* 0x0003e20000000800 */
        /* <DEDUP_REMOVED lines=8> */
[----:B------:R-:W2:Y:S01]  /*7a30*/  LDL.LU R152, [R1+0x4c] ;  /* 0x00004c0001987983 */ /* 0x000ea20000300800 */
[----:B------:R-:W-:Y:S01]  /*7a40*/  IMAD.MOV.U32 R38, RZ, RZ, R130 ;  /* 0x000000ffff267224 */ /* 0x000fe200078e0082 */
[C---:B------:R-:W-:Y:S01]  /*7a50*/  HMMA.16816.F32 R100, R4.reuse, R76, R28 ;  /* 0x0000004c0464723c */ /* 0x040fe2000000181c */
[----:B------:R-:W-:Y:S01]  /*7a60*/  IMAD.MOV.U32 R130, RZ, RZ, R128 ;  /* 0x000000ffff827224 */ /* 0x000fe200078e0080 */
[----:B------:R-:W-:Y:S01]  /*7a70*/  LDSM.16.MT88.4 R28, [R153+0xd000] ;  /* 0x00d00000991c783b */ /* 0x000fe20000004200 */
[----:B------:R-:W-:Y:S01]  /*7a80*/  IMAD.MOV.U32 R128, RZ, RZ, R155 ;  /* 0x000000ffff807224 */ /* 0x000fe200078e009b */
[----:B------:R-:W-:Y:S01]  /*7a90*/  MOV R105, R215 ;  /* 0x000000d700697202 */ /* 0x000fe20000000f00 */
[----:B-1----:R-:W-:Y:S01]  /*7aa0*/  FFMA.FTZ R9, R170, UR6, -R0 ;  /* 0x00000006aa097c23 */ /* 0x002fe20008010800 */
[----:B------:R-:W3:Y:S01]  /*7ab0*/  LDL.LU R155, [R1+0x8] ;  /* 0x00000800019b7983 */ /* 0x000ee20000300800 */
[----:B------:R1:W4:Y:S01]  /*7ac0*/  MUFU.EX2 R215, R8 ;  /* 0x0000000800d77308 */ /* 0x0003220000000800 */
[C---:B------:R-:W-:Y:S01]  /*7ad0*/  HMMA.16816.F32 R88, R4.reuse, R92, R20 ;  /* 0x0000005c0458723c */ /* 0x040fe20000001814 */
[----:B------:R-:W-:Y:S01]  /*7ae0*/  MOV R167, R105 ;  /* 0x0000006900a77202 */ /* 0x000fe20000000f00 */
[----:B------:R-:W-:Y:S01]  /*7af0*/  IMAD.MOV.U32 R96, RZ, RZ, R36 ;  /* 0x000000ffff607224 */ /* 0x000fe200078e0024 */
[----:B------:R4:W-:Y:S01]  /*7b00*/  MUFU.EX2 R211, R9 ;  /* 0x0000000900d37308 */ /* 0x0009e20000000800 */
[----:B------:R-:W-:Y:S01]  /*7b10*/  MOV R105, R39 ;  /* 0x0000002700697202 */ /* 0x000fe20000000f00 */
[----:B------:R-:W-:Y:S01]  /*7b20*/  IMAD.MOV.U32 R36, RZ, RZ, R126 ;  /* 0x000000ffff247224 */ /* 0x000fe200078e007e */
[----:B------:R-:W-:Y:S01]  /*7b30*/  MOV R39, R131 ;  /* 0x0000008300277202 */ /* 0x000fe20000000f00 */
[----:B------:R-:W-:Y:S01]  /*7b40*/  IMAD.MOV.U32 R126, RZ, RZ, R124 ;  /* 0x000000ffff7e7224 */ /* 0x000fe200078e007c */
[----:B------:R-:W-:Y:S01]  /*7b50*/  HMMA.16816.F32 R84, R4, R86, R40 ;  /* 0x000000560454723c */ /* 0x000fe20000001828 */
[----:B------:R-:W-:Y:S01]  /*7b60*/  MOV R131, R129 ;  /* 0x0000008100837202 */ /* 0x000fe20000000f00 */
[----:B------:R-:W-:Y:S01]  /*7b70*/  IMAD.MOV.U32 R124, RZ, RZ, R162 ;  /* 0x000000ffff7c7224 */ /* 0x000fe200078e00a2 */
[----:B------:R-:W-:Y:S01]  /*7b80*/  MOV R129, R160 ;  /* 0x000000a000817202 */ /* 0x000fe20000000f00 */
[----:B------:R-:W-:-:S02]  /*7b90*/  IMAD.MOV.U32 R162, RZ, RZ, R161 ;  /* 0x000000ffffa27224 */ /* 0x000fc400078e00a1 */
[--C-:B-1----:R-:W-:Y:S01]  /*7ba0*/  FFMA.FTZ R8, R173, UR6, -R0.reuse ;  /* 0x00000006ad087c23 */ /* 0x102fe20008010800 */
[----:B------:R-:W-:Y:S01]  /*7bb0*/  MOV R173, R205 ;  /* 0x000000cd00ad7202 */ /* 0x000fe20000000f00 */
[----:B------:R-:W1:Y:S01]  /*7bc0*/  LDSM.16.MT88.4 R16, [R26+0xd000] ;  /* 0x00d000001a10783b */ /* 0x000e620000004200 */
[----:B------:R-:W-:Y:S01]  /*7bd0*/  HMMA.16816.F32 R80, R4, R82, R32 ;  /* 0x000000520450723c */ /* 0x000fe20000001820 */
[----:B------:R4:W-:Y:S02]  /*7be0*/  MUFU.EX2 R209, R8 ;  /* 0x0000000800d17308 */ /* 0x0009e40000000800 */
[----:B----4-:R-:W-:Y:S01]  /*7bf0*/  FFMA.FTZ R9, R172, UR6, -R0 ;  /* 0x00000006ac097c23 */ /* 0x010fe20008010800 */
[----:B------:R-:W-:-:S04]  /*7c00*/  IMAD.MOV.U32 R172, RZ, RZ, R206 ;  /* 0x000000ffffac7224 */ /* 0x000fc800078e00ce */
[C---:B------:R-:W-:Y:S01]  /*7c10*/  HMMA.16816.F32 R48, R4.reuse, R78, R48 ;  /* 0x0000004e0430723c */ /* 0x040fe20000001830 */
[----:B------:R4:W-:Y:S07]  /*7c20*/  MUFU.EX2 R210, R9 ;  /* 0x0000000900d27308 */ /* 0x0009ee0000000800 */
[----:B------:R-:W-:Y:S01]  /*7c30*/  HMMA.16816.F32 R52, R4, R94, R52 ;  /* 0x0000005e0434723c */ /* 0x000fe20000001834 */
[----:B------:R-:W-:-:S07]  /*7c40*/  FFMA.FTZ R8, R171, UR6, -R0 ;  /* 0x00000006ab087c23 */ /* 0x000fce0008010800 */
[----:B------:R-:W-:Y:S01]  /*7c50*/  HMMA.16816.F32 R64, R4, R106, R64 ;  /* 0x0000006a0440723c */ /* 0x000fe20000001840 */
[----:B------:R1:W1:Y:S01]  /*7c60*/  MUFU.EX2 R208, R8 ;  /* 0x0000000800d07308 */ /* 0x0002620000000800 */
[----:B----4-:R-:W-:Y:S01]  /*7c70*/  FFMA.FTZ R9, R174, UR6, -R24 ;  /* 0x00000006ae097c23 */ /* 0x010fe20008010818 */
[----:B------:R-:W-:-:S05]  /*7c80*/  IMAD.MOV.U32 R174, RZ, RZ, R204 ;  /* 0x000000ffffae7224 */ /* 0x000fca00078e00cc */
[----:B------:R-:W-:Y:S01]  /*7c90*/  HMMA.16816.F32 R56, R4, R98, R56 ;  /* 0x000000620438723c */ /* 0x000fe20000001838 */
[--C-:B------:R-:W-:Y:S01]  /*7ca0*/  FFMA.FTZ R4, R176, UR6, -R24.reuse ;  /* 0x00000006b0047c23 */ /* 0x100fe20008010818 */
[--C-:B------:R-:W-:Y:S01]  /*7cb0*/  FFMA.FTZ R5, R175, UR6, -R24.reuse ;  /* 0x00000006af057c23 */ /* 0x100fe20008010818 */
[----:B------:R-:W-:Y:S01]  /*7cc0*/  MOV R175, R61 ;  /* 0x0000003d00af7202 */ /* 0x000fe20000000f00 */
[----:B------:R-:W-:Y:S01]  /*7cd0*/  FFMA.FTZ R6, R187, UR6, -R3 ;  /* 0x00000006bb067c23 */ /* 0x000fe20008010803 */
[----:B------:R4:W-:Y:S01]  /*7ce0*/  MUFU.EX2 R205, R4 ;  /* 0x0000000400cd7308 */ /* 0x0009e20000000800 */
[----:B------:R-:W-:Y:S01]  /*7cf0*/  MOV R160, R236 ;  /* 0x000000ec00a07202 */ /* 0x000fe20000000f00 */
[----:B-1----:R-:W-:Y:S01]  /*7d00*/  FFMA.FTZ R8, R183, UR6, -R24 ;  /* 0x00000006b7087c23 */ /* 0x002fe20008010818 */
[----:B------:R-:W2:Y:S01]  /*7d10*/  LDL.LU R236, [R1+0x98] ;  /* 0x0000980001ec7983 */ /* 0x000ea20000300800 */
[----:B------:R1:W1:Y:S01]  /*7d20*/  MUFU.EX2 R206, R5 ;  /* 0x0000000500ce7308 */ /* 0x0002620000000800 */
[----:B------:R-:W-:Y:S01]  /*7d30*/  F2FP.F16.F32.PACK_AB R10, R213, R215 ;  /* 0x000000d7d50a723e */ /* 0x000fe200000000ff */
[----:B------:R-:W-:Y:S01]  /*7d40*/  IMAD.MOV.U32 R92, RZ, RZ, R75 ;  /* 0x000000ffff5c7224 */ /* 0x000fe200078e004b */
[----:B------:R-:W2:Y:S01]  /*7d50*/  LDL.LU R161, [R1+0x44] ;  /* 0x0000440001a17983 */ /* 0x000ea20000300800 */
[----:B------:R1:W-:Y:S01]  /*7d60*/  MUFU.EX2 R207, R8 ;  /* 0x0000000800cf7308 */ /* 0x0003e20000000800 */
[----:B------:R-:W-:Y:S01]  /*7d70*/  F2FP.F16.F32.PACK_AB R11, R210, R208 ;  /* 0x000000d0d20b723e */ /* 0x000fe200000000ff */
[----:B------:R-:W-:Y:S01]  /*7d80*/  IMAD.MOV.U32 R94, RZ, RZ, R73 ;  /* 0x000000ffff5e7224 */ /* 0x000fe200078e0049 */
[----:B------:R-:W-:Y:S01]  /*7d90*/  MOV R93, R74 ;  /* 0x0000004a005d7202 */ /* 0x000fe20000000f00 */
[----:B------:R1:W-:Y:S01]  /*7da0*/  MUFU.EX2 R183, R9 ;  /* 0x0000000900b77308 */ /* 0x0003e20000000800 */
[----:B------:R-:W-:Y:S01]  /*7db0*/  MOV R95, R72 ;  /* 0x00000048005f7202 */ /* 0x000fe20000000f00 */
[--C-:B----4-:R-:W-:Y:S01]  /*7dc0*/  FFMA.FTZ R4, R188, UR6, -R3.reuse ;  /* 0x00000006bc047c23 */ /* 0x110fe20008010803 */
[----:B------:R-:W-:Y:S01]  /*7dd0*/  LDSM.16.MT88.4 R32, [R25+0x3000] ;  /* 0x003000001920783b */ /* 0x000fe20000004200 */
[----:B------:R4:W-:Y:S01]  /*7de0*/  MUFU.EX2 R176, R6 ;  /* 0x0000000600b07308 */ /* 0x0009e20000000800 */
[----:B-1----:R-:W-:-:S02]  /*7df0*/  FFMA.FTZ R5, R186, UR6, -R3 ;  /* 0x00000006ba057c23 */ /* 0x002fc40008010803 */
[----:B------:R-:W1:Y:S01]  /*7e00*/  LDSM.16.MT88.4 R20, [R25+0x1000] ;  /* 0x001000001914783b */ /* 0x000e620000004200 */
[----:B------:R4:W4:Y:S01]  /*7e10*/  MUFU.EX2 R61, R4 ;  /* 0x00000004003d7308 */ /* 0x0009220000000800 */
[----:B------:R-:W-:-:S03]  /*7e20*/  F2FP.F16.F32.PACK_AB R8, R214, R212 ;  /* 0x000000d4d608723e */ /* 0x000fc600000000ff */
[----:B------:R4:W-:Y:S01]  /*7e30*/  MUFU.EX2 R182, R5 ;  /* 0x0000000500b67308 */ /* 0x0009e20000000800 */
[----:B------:R-:W-:Y:S02]  /*7e40*/  F2FP.F16.F32.PACK_AB R9, R211, R209 ;  /* 0x000000d1d309723e */ /* 0x000fe400000000ff */
[----:B----4-:R-:W-:-:S05]  /*7e50*/  F2FP.F16.F32.PACK_AB R6, R206, R205 ;  /* 0x000000cdce06723e */ /* 0x010fca00000000ff */
[----:B------:R-:W-:Y:S01]  /*7e60*/  HMMA.16816.F32 R40, R8, R18, R136 ;  /* 0x000000120828723c */ /* 0x000fe20000001888 */
[----:B------:R-:W-:-:S04]  /*7e70*/  FFMA.FTZ R4, R185, UR6, -R3 ;  /* 0x00000006b9047c23 */ /* 0x000fc80008010803 */
[----:B------:R4:W4:Y:S01]  /*7e80*/  MUFU.EX2 R204, R4 ;  /* 0x0000000400cc7308 */ /* 0x0009220000000800 */
[----:B------:R-:W-:Y:S02]  /*7e90*/  F2FP.F16.F32.PACK_AB R5, R176, R61 ;  /* 0x0000003db005723e */ /* 0x000fe400000000ff */
[C---:B------:R-:W-:Y:S08]  /*7ea0*/  HMMA.16816.F32 R248, R8.reuse, R12, R132 ;  /* 0x0000000c08f8723c */ /* 0x040ff00000001884 */
[----:B------:R-:W-:Y:S01]  /*7eb0*/  HMMA.16816.F32 R240, R8, R14, R144 ;  /* 0x0000000e08f0723c */ /* 0x000fe20000001890 */
[----:B----4-:R-:W-:-:S02]  /*7ec0*/  F2FP.F16.F32.PACK_AB R4, R183, R207 ;  /* 0x000000cfb704723e */ /* 0x010fc400000000ff */
[----:B------:R-:W-:-:S05]  /*7ed0*/  F2FP.F16.F32.PACK_AB R7, R204, R182 ;  /* 0x000000b6cc07723e */ /* 0x000fca00000000ff */
[----:B------:R-:W-:Y:S08]  /*7ee0*/  HMMA.16816.F32 R68, R8, R16, R68 ;  /* 0x000000100844723c */ /* 0x000ff00000001844 */
        /* <DEDUP_REMOVED lines=23> */
[----:B------:R-:W4:Y:S01]  /*8060*/  LDL.LU R229, [R1+0x94] ;  /* 0x0000940001e57983 */ /* 0x000f220000300800 */
[----:B------:R-:W-:Y:S01]  /*8070*/  IMAD.MOV.U32 R124, RZ, RZ, R162 ;  /* 0x000000ffff7c7224 */ /* 0x000fe200078e00a2 */
[C---:B------:R-:W-:Y:S02]  /*8080*/  HMMA.16816.F32 R136, R4.reuse, R12, R232 ;  /* 0x0000000c0488723c */ /* 0x040fe400000018e8 */
[----:B------:R-:W4:Y:S04]  /*8090*/  LDL.LU R160, [R1+0x40] ;  /* 0x0000400001a07983 */ /* 0x000f280000300800 */
[----:B------:R-:W4:Y:S02]  /*80a0*/  LDL.LU R162, [R1+0x48] ;  /* 0x0000480001a27983 */ /* 0x000f240000300800 */
[C---:B------:R-:W-:Y:S02]  /*80b0*/  HMMA.16816.F32 R140, R4.reuse, R14, R140 ;  /* 0x0000000e048c723c */ /* 0x040fe4000000188c */
[----:B------:R-:W3:Y:S06]  /*80c0*/  LDSM.16.MT88.4 R12, [R153+0xf000] ;  /* 0x00f00000990c783b */ /* 0x000eec0000004200 */
[C---:B------:R-:W-:Y:S08]  /*80d0*/  HMMA.16816.F32 R72, R4.reuse, R16, R192 ;  /* 0x000000100448723c */ /* 0x040ff000000018c0 */
[----:B------:R-:W-:Y:S01]  /*80e0*/  HMMA.16816.F32 R76, R4, R18, R148 ;  /* 0x00000012044c723c */ /* 0x000fe20000001894 */
[----:B------:R-:W-:Y:S01]  /*80f0*/  MOV R107, R27 ;  /* 0x0000001b006b7202 */ /* 0x000fe20000000f00 */
[----:B------:R-:W-:-:S06]  /*8100*/  IMAD.MOV.U32 R171, RZ, RZ, R166 ;  /* 0x000000ffffab7224 */ /* 0x000fcc00078e00a6 */
[----:B-1----:R-:W-:Y:S01]  /*8110*/  HMMA.16816.F32 R92, R4, R20, R92 ;  /* 0x00000014045c723c */ /* 0x002fe2000000185c */
[----:B---3--:R-:W-:Y:S01]  /*8120*/  MOV R125, R155 ;  /* 0x0000009b007d7202 */ /* 0x008fe20000000f00 */
[----:B------:R-:W-:-:S06]  /*8130*/  IMAD.MOV.U32 R155, RZ, RZ, R252 ;  /* 0x000000ffff9b7224 */ /* 0x000fcc00078e00fc */
[----:B------:R-:W-:Y:S01]  /*8140*/  HMMA.16816.F32 R132, R4, R12, R172 ;  /* 0x0000000c0484723c */ /* 0x000fe200000018ac */
[----:B------:R-:W3:Y:S01]  /*8150*/  LDL.LU R252, [R1+0x90] ;  /* 0x0000900001fc7983 */ /* 0x000ee20000300800 */
        /* <DEDUP_REMOVED lines=19> */
[----:B------:R-:W4:Y:S01]  /*8290*/  LDL.LU R228, [R1+0x8c] ;  /* 0x00008c0001e47983 */ /* 0x000f220000300800 */
[----:B------:R-:W-:Y:S01]  /*82a0*/  IMAD.MOV.U32 R192, RZ, RZ, R107 ;  /* 0x000000ffffc07224 */ /* 0x000fe200078e006b */
[----:B------:R-:W-:Y:S01]  /*82b0*/  MOV R129, R155 ;  /* 0x0000009b00817202 */ /* 0x000fe20000000f00 */
[----:B------:R-:W-:Y:S01]  /*82c0*/  IMAD.MOV.U32 R194, RZ, RZ, R170 ;  /* 0x000000ffffc27224 */ /* 0x000fe200078e00aa */
[----:B------:R1:W5:Y:S01]  /*82d0*/  LDL.LU R178, [R1+0x88] ;  /* 0x0000880001b27983 */ /* 0x0003620000300800 */
        /* <DEDUP_REMOVED lines=12> */
[----:B------:R-:W1:Y:S01]  /*83a0*/  LDSM.16.MT88.4 R16, [R63+0x1000] ;  /* 0x001000003f10783b */ /* 0x000e620000004200 */
[----:B------:R-:W-:-:S02]  /*83b0*/  MOV R131, R124 ;  /* 0x0000007c00837202 */ /* 0x000fc40000000f00 */
[----:B------:R-:W-:Y:S02]  /*83c0*/  MOV R124, R179 ;  /* 0x000000b3007c7202 */ /* 0x000fe40000000f00 */
[----:B--2---:R-:W-:Y:S01]  /*83d0*/  MOV R126, R236 ;  /* 0x000000ec007e7202 */ /* 0x004fe20000000f00 */
[----:B---3--:R-:W-:Y:S02]  /*83e0*/  IMAD.MOV.U32 R125, RZ, RZ, R252 ;  /* 0x000000ffff7d7224 */ /* 0x008fe400078e00fc */
[----:B------:R-:W2:Y:S02]  /*83f0*/  LDL.LU R252, [R1+0x84] ;  /* 0x0000840001fc7983 */ /* 0x000ea40000300800 */
[----:B------:R-:W-:Y:S02]  /*8400*/  IMAD.MOV.U32 R130, RZ, RZ, R125 ;  /* 0x000000ffff827224 */ /* 0x000fe400078e007d */
[----:B------:R-:W3:Y:S01]  /*8410*/  LDL.LU R230, [R1+0x80] ;  /* 0x0000800001e67983 */ /* 0x000ee20000300800 */
[----:B------:R-:W-:-:S03]  /*8420*/  IMAD.MOV.U32 R125, RZ, RZ, R190 ;  /* 0x000000ffff7d7224 */ /* 0x000fc600078e00be */
[----:B------:R-:W2:Y:S04]  /*8430*/  LDL.LU R236, [R1+0x7c] ;  /* 0x00007c0001ec7983 */ /* 0x000ea80000300800 */
[----:B------:R-:W3:Y:S04]  /*8440*/  LDL.LU R231, [R1+0x78] ;  /* 0x0000780001e77983 */ /* 0x000ee80000300800 */
[----:B------:R1:W5:Y:S04]  /*8450*/  LDL.LU R179, [R1+0x74] ;  /* 0x0000740001b37983 */ /* 0x0003680000300800 */
        /* <DEDUP_REMOVED lines=23> */
[----:B-1----:R-:W-:Y:S01]  /*85d0*/  HMMA.16816.F32 R124, R4, R18, R224 ;  /* 0x00000012047c723c */ /* 0x002fe200000018e0 */
[----:B------:R-:W-:Y:S01]  /*85e0*/  MOV R98, R36 ;  /* 0x0000002400627202 */ /* 0x000fe20000000f00 */
[----:B------:R-:W-:Y:S01]  /*85f0*/  IMAD.MOV.U32 R224, RZ, RZ, R37 ;  /* 0x000000ffffe07224 */ /* 0x000fe200078e0025 */
[----:B------:R-:W-:Y:S01]  /*8600*/  MOV R225, R38 ;  /* 0x0000002600e17202 */ /* 0x000fe20000000f00 */
[----:B------:R-:W-:Y:S01]  /*8610*/  IMAD.MOV.U32 R226, RZ, RZ, R39 ;  /* 0x000000ffffe27224 */ /* 0x000fe200078e0027 */
[----:B------:R-:W-:Y:S01]  /*8620*/  MOV R235, R171 ;  /* 0x000000ab00eb7202 */ /* 0x000fe20000000f00 */
[----:B------:R-:W1:Y:S01]  /*8630*/  LDSM.16.MT88.4 R36, [R63+0x3000] ;  /* 0x003000003f24783b */ /* 0x000e620000004200 */
[----:B------:R-:W-:Y:S01]  /*8640*/  MOV R227, R169 ;  /* 0x000000a900e37202 */ /* 0x000fe20000000f00 */
[----:B------:R-:W-:-:S02]  /*8650*/  IMAD.MOV.U32 R145, RZ, RZ, R172 ;  /* 0x000000ffff917224 */ /* 0x000fc400078e00ac */
[----:B------:R-:W-:Y:S01]  /*8660*/  IMAD.MOV.U32 R172, RZ, RZ, R170 ;  /* 0x000000ffffac7224 */ /* 0x000fe200078e00aa */
[----:B------:R-:W-:Y:S01]  /*8670*/  MOV R233, R174 ;  /* 0x000000ae00e97202 */ /* 0x000fe20000000f00 */
[----:B------:R-:W-:Y:S01]  /*8680*/  IMAD.MOV.U32 R99, RZ, RZ, R168 ;  /* 0x000000ffff637224 */ /* 0x000fe200078e00a8 */
[C---:B------:R-:W-:Y:S01]  /*8690*/  HMMA.16816.F32 R148, R4.reuse, R14, R220 ;  /* 0x0000000e0494723c */ /* 0x040fe200000018dc */
[----:B------:R1:W5:Y:S07]  /*86a0*/  LDL.LU R62, [R1+0x6c] ;  /* 0x00006c00013e7983 */ /* 0x00036e0000300800 */
[C---:B------:R-:W-:Y:S08]  /*86b0*/  HMMA.16816.F32 R120, R4.reuse, R16, R120 ;  /* 0x000000100478723c */ /* 0x040ff00000001878 */
[C---:B------:R-:W-:Y:S08]  /*86c0*/  HMMA.16816.F32 R156, R4.reuse, R32, R156 ;  /* 0x00000020049c723c */ /* 0x040ff0000000189c */
[C---:B------:R-:W-:Y:S08]  /*86d0*/  HMMA.16816.F32 R192, R4.reuse, R30, R192 ;  /* 0x0000001e04c0723c */ /* 0x040ff000000018c0 */
[----:B------:R-:W-:Y:S08]  /*86e0*/  HMMA.16816.F32 R104, R4, R22, R104 ;  /* 0x000000160468723c */ /* 0x000ff00000001868 */
[----:B------:R-:W-:Y:S08]  /*86f0*/  HMMA.16816.F32 R84, R8, R30, R84 ;  /* 0x0000001e0854723c */ /* 0x000ff00000001854 */
[----:B------:R-:W-:Y:S08]  /*8700*/  HMMA.16816.F32 R168, R4, R34, R216 ;  /* 0x0000002204a8723c */ /* 0x000ff000000018d8 */
[----:B------:R-:W-:Y:S01]  /*8710*/  HMMA.16816.F32 R100, R8, R16, R100 ;  /* 0x000000100864723c */ /* 0x000fe20000001864 */
[----:B------:R-:W-:Y:S01]  /*8720*/  MOV R174, R173 ;  /* 0x000000ad00ae7202 */ /* 0x000fe20000000f00 */
[----:B------:R2:W5:Y:S06]  /*8730*/  LDL.LU R239, [R1+0x68] ;  /* 0x0000680001ef7983 */ /* 0x00056c0000300800 */
[----:B-1----:R-:W-:Y:S01]  /*8740*/  HMMA.16816.F32 R216, R4, R36, R224 ;  /* 0x0000002404d8723c */ /* 0x002fe200000018e0 */
[----:B------:R-:W-:Y:S01]  /*8750*/  IMAD.MOV.U32 R225, RZ, RZ, R145 ;  /* 0x000000ffffe17224 */ /* 0x000fe200078e0091 */
[----:B------:R-:W-:Y:S01]  /*8760*/  MOV R145, R232 ;  /* 0x000000e800917202 */ /* 0x000fe20000000f00 */
[----:B------:R-:W-:Y:S01]  /*8770*/  IMAD.MOV.U32 R232, RZ, RZ, R189 ;  /* 0x000000ffffe87224 */ /* 0x000fe200078e00bd */
[----:B------:R-:W-:Y:S01]  /*8780*/  MOV R227, R167 ;  /* 0x000000a700e37202 */ /* 0x000fe20000000f00 */
[----:B------:R-:W-:-:S03]  /*8790*/  IMAD.MOV.U32 R167, RZ, RZ, R191 ;  /* 0x000000ffffa77224 */ /* 0x000fc600078e00bf */
[----:B------:R-:W-:Y:S01]  /*87a0*/  HMMA.16816.F32 R220, R8, R28, R112 ;  /* 0x0000001c08dc723c */ /* 0x000fe20000001870 */
[----:B------:R-:W-:Y:S01]  /*87b0*/  IMAD.MOV.U32 R31, RZ, RZ, R235 ;  /* 0x000000ffff1f7224 */ /* 0x000fe200078e00eb */
[----:B------:R-:W-:Y:S01]  /*87c0*/  MOV R112, R225 ;  /* 0x000000e100707202 */ /* 0x000fe20000000f00 */
[----:B------:R1:W5:Y:S01]  /*87d0*/  LDL.LU R238, [R1+0x64] ;  /* 0x0000640001ee7983 */ /* 0x0003620000300800 */
[----:B------:R-:W-:-:S04]  /*87e0*/  MOV R115, R227 ;  /* 0x000000e300737202 */ /* 0x000fc80000000f00 */
[C---:B------:R-:W-:Y:S01]  /*87f0*/  HMMA.16816.F32 R52, R8.reuse, R14, R52 ;  /* 0x0000000e0834723c */ /* 0x040fe20000001834 */
[----:B----4-:R-:W-:Y:S01]  /*8800*/  MOV R173, R229 ;  /* 0x000000e500ad7202 */ /* 0x010fe20000000f00 */
[----:B------:R1:W5:Y:S06]  /*8810*/  LDL.LU R237, [R1+0x60] ;  /* 0x0000600001ed7983 */ /* 0x00036c0000300800 */
[C---:B------:R-:W-:Y:S08]  /*8820*/  HMMA.16816.F32 R44, R8.reuse, R32, R44 ;  /* 0x00000020082c723c */ /* 0x040ff0000000182c */
[C---:B------:R-:W-:Y:S08]  /*8830*/  HMMA.16816.F32 R64, R8.reuse, R34, R64 ;  /* 0x000000220840723c */ /* 0x040ff00000001840 */
[----:B------:R-:W-:Y:S01]  /*8840*/  HMMA.16816.F32 R56, R8, R38, R56 ;  /* 0x000000260838723c */ /* 0x000fe20000001838 */
[----:B--2---:R-:W-:-:S02]  /*8850*/  IMAD.MOV.U32 R188, RZ, RZ, R236 ;  /* 0x000000ffffbc7224 */ /* 0x004fc400078e00ec */
[----:B------:R1:W5:Y:S02]  /*8860*/  LDL.LU R236, [R1+0x5c] ;  /* 0x00005c0001ec7983 */ /* 0x0003640000300800 */
[----:B------:R-:W-:Y:S02]  /*8870*/  IMAD.MOV.U32 R226, RZ, RZ, R188 ;  /* 0x000000ffffe27224 */ /* 0x000fe400078e00bc */
[----:B------:R1:W5:Y:S01]  /*8880*/  LDL.LU R229, [R1+0x58] ;  /* 0x0000580001e57983 */ /* 0x0003620000300800 */
[----:B---3--:R-:W-:Y:S02]  /*8890*/  MOV R144, R190 ;  /* 0x000000be00907202 */ /* 0x008fe40000000f00 */
[----:B------:R-:W-:Y:S01]  /*88a0*/  HMMA.16816.F32 R188, R4, R38, R244 ;  /* 0x0000002604bc723c */ /* 0x000fe200000018f4 */
[----:B------:R-:W-:Y:S01]  /*88b0*/  FFMA.FTZ R4, R199, UR6, -R2 ;  /* 0x00000006c7047c23 */ /* 0x000fe20008010802 */
[----:B------:R-:W-:Y:S01]  /*88c0*/  IMAD.MOV.U32 R7, RZ, RZ, R233 ;  /* 0x000000ffff077224 */ /* 0x000fe200078e00e9 */
[----:B------:R-:W-:Y:S01]  /*88d0*/  MOV R6, R234 ;  /* 0x000000ea00067202 */ /* 0x000fe20000000f00 */
[----:B------:R-:W-:Y:S01]  /*88e0*/  IMAD.MOV.U32 R113, RZ, RZ, R144 ;  /* 0x000000ffff717224 */ /* 0x000fe200078e0090 */
[----:B------:R-:W-:-:S03]  /*88f0*/  MOV R144, R232 ;  /* 0x000000e800907202 */ /* 0x000fc60000000f00 */
[----:B------:R-:W-:Y:S01]  /*8900*/  HMMA.16816.F32 R232, R8, R20, R108 ;  /* 0x0000001408e8723c */ /* 0x000fe2000000186c */
[----:B------:R-:W-:Y:S01]  /*8910*/  MOV R111, R27 ;  /* 0x0000001b006f7202 */ /* 0x000fe20000000f00 */
[----:B------:R-:W-:Y:S01]  /*8920*/  FFMA.FTZ R5, R198, UR6, -R2 ;  /* 0x00000006c6057c23 */ /* 0x000fe20008010802 */
[----:B------:R2:W-:Y:S01]  /*8930*/  MUFU.EX2 R27, R4 ;  /* 0x00000004001b7308 */ /* 0x0005e20000000800 */
[----:B------:R-:W-:-:S04]  /*8940*/  IMAD.MOV.U32 R114, RZ, RZ, R226 ;  /* 0x000000ffff727224 */ /* 0x000fc800078e00e2 */
[----:B------:R-:W-:Y:S01]  /*8950*/  HMMA.16816.F32 R224, R8, R22, R80 ;  /* 0x0000001608e0723c */ /* 0x000fe20000001850 */
[----:B------:R-:W3:Y:S01]  /*8960*/  LDSM.16.MT88.4 R80, [R26+0xd800] ;  /* 0x00d800001a50783b */ /* 0x000ee20000004200 */
[--C-:B--2---:R-:W-:Y:S01]  /*8970*/  FFMA.FTZ R4, R197, UR6, -R2.reuse ;  /* 0x00000006c5047c23 */ /* 0x104fe20008010802 */
[----:B------:R-:W-:-:S05]  /*8980*/  FFMA.FTZ R2, R196, UR6, -R2 ;  /* 0x00000006c4027c23 */ /* 0x000fca0008010802 */
[----:B------:R-:W-:Y:S01]  /*8990*/  HMMA.16816.F32 R244, R8, R18, R48 ;  /* 0x0000001208f4723c */ /* 0x000fe20000001830 */
[----:B------:R-:W-:Y:S01]  /*89a0*/  IMAD.MOV.U32 R110, RZ, RZ, R114 ;  /* 0x000000ffff6e7224 */ /* 0x000fe200078e0072 */
[----:B------:R2:W-:Y:S01]  /*89b0*/  MUFU.EX2 R29, R4 ;  /* 0x00000004001d7308 */ /* 0x0005e20000000800 */
[----:B------:R-:W-:Y:S01]  /*89c0*/  MOV R109, R96 ;  /* 0x00000060006d7202 */ /* 0x000fe20000000f00 */
[----:B------:R-:W-:Y:S02]  /*89d0*/  LDSM.16.MT88.4 R196, [R153+0xd800] ;  /* 0x00d8000099c4783b */ /* 0x000fe40000004200 */
[----:B------:R4:W-:Y:S01]  /*89e0*/  MUFU.EX2 R30, R2 ;  /* 0x00000002001e7308 */ /* 0x0009e20000000800 */
[--C-:B--2---:R-:W-:Y:S01]  /*89f0*/  FFMA.FTZ R4, R203, UR6, -R0.reuse ;  /* 0x00000006cb047c23 */ /* 0x104fe20008010800 */
[----:B----4-:R-:W-:-:S03]  /*8a00*/  FFMA.FTZ R2, R201, UR6, -R0 ;  /* 0x00000006c9027c23 */ /* 0x010fc60008010800 */
[----:B------:R2:W-:Y:S04]  /*8a10*/  MUFU.EX2 R22, R4 ;  /* 0x0000000400167308 */ /* 0x0005e80000000800 */
[----:B------:R4:W-:Y:S01]  /*8a20*/  MUFU.EX2 R20, R2 ;  /* 0x0000000200147308 */ /* 0x0009e20000000800 */
[--C-:B--2---:R-:W-:Y:S01]  /*8a30*/  FFMA.FTZ R4, R200, UR6, -R0.reuse ;  /* 0x00000006c8047c23 */ /* 0x104fe20008010800 */
[----:B------:R-:W-:Y:S01]  /*8a40*/  FFMA.FTZ R0, R202, UR6, -R0 ;  /* 0x00000006ca007c23 */ /* 0x000fe20008010800 */
[----:B----4-:R-:W-:-:S03]  /*8a50*/  FFMA.FTZ R2, R111, UR6, -R24 ;  /* 0x000000066f027c23 */ /* 0x010fc60008010818 */
[----:B------:R2:W-:Y:S04]  /*8a60*/  MUFU.EX2 R23, R0 ;  /* 0x0000000000177308 */ /* 0x0005e80000000800 */
[----:B------:R4:W-:Y:S01]  /*8a70*/  MUFU.EX2 R17, R2 ;  /* 0x0000000200117308 */ /* 0x0009e20000000800 */
[----:B------:R-:W-:Y:S01]  /*8a80*/  HMMA.16816.F32 R48, R8, R12, R88 ;  /* 0x0000000c0830723c */ /* 0x000fe20000001858 */
[--C-:B--2---:R-:W-:Y:S01]  /*8a90*/  FFMA.FTZ R0, R31, UR6, -R24.reuse ;  /* 0x000000061f007c23 */ /* 0x104fe20008010818 */
[----:B----4-:R-:W-:-:S03]  /*8aa0*/  FFMA.FTZ R2, R112, UR6, -R24 ;  /* 0x0000000670027c23 */ /* 0x010fc60008010818 */
[----:B------:R2:W-:Y:S04]  /*8ab0*/  MUFU.EX2 R19, R0 ;  /* 0x0000000000137308 */ /* 0x0005e80000000800 */
[----:B------:R4:W-:Y:S01]  /*8ac0*/  MUFU.EX2 R16, R2 ;  /* 0x0000000200107308 */ /* 0x0009e20000000800 */
[----:B--2---:R-:W-:Y:S01]  /*8ad0*/  FFMA.FTZ R0, R113, UR6, -R24 ;  /* 0x0000000671007c23 */ /* 0x004fe20008010818 */
[----:B----4-:R-:W-:-:S03]  /*8ae0*/  FFMA.FTZ R2, R231, UR6, -R3 ;  /* 0x00000006e7027c23 */ /* 0x010fc60008010803 */
[----:B------:R2:W-:Y:S04]  /*8af0*/  MUFU.EX2 R18, R0 ;  /* 0x0000000000127308 */ /* 0x0005e80000000800 */
[----:B------:R4:W-:Y:S04]  /*8b00*/  MUFU.EX2 R12, R2 ;  /* 0x00000002000c7308 */ /* 0x0009e80000000800 */
[----:B------:R-:W1:Y:S01]  /*8b10*/  MUFU.EX2 R28, R5 ;  /* 0x00000005001c7308 */ /* 0x000e620000000800 */
[--C-:B--2---:R-:W-:Y:S01]  /*8b20*/  FFMA.FTZ R0, R230, UR6, -R3.reuse ;  /* 0x00000006e6007c23 */ /* 0x104fe20008010803 */
[--C-:B----4-:R-:W-:Y:S01]  /*8b30*/  FFMA.FTZ R2, R110, UR6, -R3.reuse ;  /* 0x000000066e027c23 */ /* 0x110fe20008010803 */
[----:B------:R-:W-:Y:S01]  /*8b40*/  FFMA.FTZ R3, R252, UR6, -R3 ;  /* 0x00000006fc037c23 */ /* 0x000fe20008010803 */
[----:B------:R-:W2:Y:S04]  /*8b50*/  MUFU.EX2 R21, R4 ;  /* 0x0000000400157308 */ /* 0x000ea80000000800 */
[----:B------:R-:W4:Y:S04]  /*8b60*/  MUFU.EX2 R13, R0 ;  /* 0x00000000000d7308 */ /* 0x000f280000000800 */
[----:B------:R-:W-:Y:S04]  /*8b70*/  MUFU.EX2 R14, R2 ;  /* 0x00000002000e7308 */ /* 0x000fe80000000800 */
[----:B------:R-:W3:Y:S01]  /*8b80*/  MUFU.EX2 R15, R3 ;  /* 0x00000003000f7308 */ /* 0x000ee20000000800 */
        /* <DEDUP_REMOVED lines=15> */
[----:B------:R-:W-:Y:S01]  /*8c80*/  HMMA.16816.F32 R164, R8, R36, R116 ;  /* 0x0000002408a4723c */ /* 0x000fe20000001874 */
[----:B------:R-:W-:Y:S01]  /*8c90*/  MOV R230, R7 ;  /* 0x0000000700e67202 */ /* 0x000fe20000000f00 */
[----:B------:R-:W-:Y:S01]  /*8ca0*/  IMAD.MOV.U32 R111, RZ, RZ, R174 ;  /* 0x000000ffff6f7224 */ /* 0x000fe200078e00ae */
[----:B------:R-:W-:Y:S01]  /*8cb0*/  MOV R11, R175 ;  /* 0x000000af000b7202 */ /* 0x000fe20000000f00 */
[----:B------:R-:W-:Y:S01]  /*8cc0*/  IMAD.MOV.U32 R110, RZ, RZ, R173 ;  /* 0x000000ffff6e7224 */ /* 0x000fe200078e00ad */
[----:B------:R-:W-:-:S02]  /*8cd0*/  MOV R7, R172 ;  /* 0x000000ac00077202 */ /* 0x000fc40000000f00 */
[----:B-1----:R-:W-:Y:S02]  /*8ce0*/  F2FP.F16.F32.PACK_AB R200, R28, R27 ;  /* 0x0000001b1cc8723e */ /* 0x002fe400000000ff */
[----:B------:R-:W-:Y:S02]  /*8cf0*/  F2FP.F16.F32.PACK_AB R201, R20, R22 ;  /* 0x0000001614c9723e */ /* 0x000fe400000000ff */
[----:B------:R-:W-:Y:S02]  /*8d00*/  F2FP.F16.F32.PACK_AB R202, R30, R29 ;  /* 0x0000001d1eca723e */ /* 0x000fe400000000ff */
[----:B--2---:R-:W-:Y:S01]  /*8d10*/  F2FP.F16.F32.PACK_AB R203, R23, R21 ;  /* 0x0000001517cb723e */ /* 0x004fe200000000ff */
[----:B------:R-:W-:Y:S01]  /*8d20*/  IMAD.MOV.U32 R32, RZ, RZ, R112 ;  /* 0x000000ffff207224 */ /* 0x000fe200078e0070 */
[----:B------:R-:W-:Y:S02]  /*8d30*/  F2FP.F16.F32.PACK_AB R172, R19, R17 ;  /* 0x0000001113ac723e */ /* 0x000fe400000000ff */
[----:B------:R-:W-:Y:S01]  /*8d40*/  MOV R24, R115 ;  /* 0x0000007300187202 */ /* 0x000fe20000000f00 */
[----:B------:R-:W-:Y:S01]  /*8d50*/  IMAD.MOV.U32 R252, RZ, RZ, R145 ;  /* 0x000000fffffc7224 */ /* 0x000fe200078e0091 */
[----:B----4-:R-:W-:Y:S01]  /*8d60*/  F2FP.F16.F32.PACK_AB R173, R13, R12 ;  /* 0x0000000c0dad723e */ /* 0x010fe200000000ff */
[----:B------:R-:W-:Y:S01]  /*8d70*/  IMAD.MOV.U32 R38, RZ, RZ, R147 ;  /* 0x000000ffff267224 */ /* 0x000fe200078e0093 */
[----:B------:R-:W-:Y:S01]  /*8d80*/  F2FP.F16.F32.PACK_AB R174, R18, R16 ;  /* 0x0000001012ae723e */ /* 0x000fe200000000ff */
[----:B------:R-:W-:Y:S01]  /*8d90*/  IMAD.MOV.U32 R231, RZ, RZ, R6 ;  /* 0x000000ffffe77224 */ /* 0x000fe200078e0006 */
[----:B---3--:R-:W-:Y:S01]  /*8da0*/  F2FP.F16.F32.PACK_AB R175, R15, R14 ;  /* 0x0000000e0faf723e */ /* 0x008fe200000000ff */
[-C--:B------:R-:W-:Y:S01]  /*8db0*/  HMMA.16816.F32 R68, R200, R80.reuse, R68 ;  /* 0x00000050c844723c */ /* 0x080fe20000001844 */
[----:B------:R-:W-:Y:S01]  /*8dc0*/  IMAD.MOV.U32 R10, RZ, RZ, R98 ;  /* 0x000000ffff0a7224 */ /* 0x000fe200078e0062 */
[----:B------:R-:W-:Y:S01]  /*8dd0*/  MOV R9, R99 ;  /* 0x0000006300097202 */ /* 0x000fe20000000f00 */
[----:B------:R-:W-:Y:S01]  /*8de0*/  IMAD.MOV.U32 R34, RZ, RZ, R114 ;  /* 0x000000ffff227224 */ /* 0x000fe200078e0072 */
[----:B------:R-:W-:Y:S01]  /*8df0*/  MOV R35, R113 ;  /* 0x0000007100237202 */ /* 0x000fe20000000f00 */
[----:B------:R-:W-:Y:S01]  /*8e00*/  IMAD.MOV.U32 R118, RZ, RZ, R129 ;  /* 0x000000ffff767224 */ /* 0x000fe200078e0081 */
[----:B------:R-:W-:Y:S02]  /*8e10*/  LDSM.16.MT88.4 R112, [R63+0x1800] ;  /* 0x001800003f70783b */ /* 0x000fe40000004200 */
[C---:B------:R-:W-:Y:S01]  /*8e20*/  HMMA.16816.F32 R72, R172.reuse, R80, R72 ;  /* 0x00000050ac48723c */ /* 0x040fe20000001848 */
[----:B------:R-:W-:Y:S01]  /*8e30*/  IMAD.MOV.U32 R37, RZ, RZ, R144 ;  /* 0x000000ffff257224 */ /* 0x000fe200078e0090 */
[----:B------:R-:W-:Y:S01]  /*8e40*/  MOV R39, R146 ;  /* 0x0000009200277202 */ /* 0x000fe20000000f00 */
[----:B------:R-:W-:Y:S01]  /*8e50*/  IMAD.MOV.U32 R117, RZ, RZ, R160 ;  /* 0x000000ffff757224 */ /* 0x000fe200078e00a0 */
[----:B------:R1:W-:Y:S04]  /*8e60*/  LDSM.16.MT88.4 R144, [R26+0xf800] ;  /* 0x00f800001a90783b */ /* 0x0003e80000004200 */
[-C--:B------:R-:W-:Y:S01]  /*8e70*/  HMMA.16816.F32 R76, R172, R82.reuse, R76 ;  /* 0x00000052ac4c723c */ /* 0x080fe2000000184c */
[----:B------:R-:W-:Y:S01]  /*8e80*/  MOV R116, R162 ;  /* 0x000000a200747202 */ /* 0x000fe20000000f00 */
[----:B------:R-:W-:Y:S01]  /*8e90*/  IMAD.MOV.U32 R0, RZ, RZ, R152 ;  /* 0x000000ffff007224 */ /* 0x000fe200078e0098 */
[----:B------:R2:W5:Y:S05]  /*8ea0*/  LDL.LU R228, [R1+0x54] ;  /* 0x0000540001e47983 */ /* 0x00056a0000300800 */
[----:B------:R-:W-:Y:S01]  /*8eb0*/  HMMA.16816.F32 R80, R200, R82, R40 ;  /* 0x00000052c850723c */ /* 0x000fe20000001828 */
[----:B------:R-:W-:-:S02]  /*8ec0*/  IMAD.MOV.U32 R43, RZ, RZ, R97 ;  /* 0x000000ffff2b7224 */ /* 0x000fc400078e0061 */
[----:B------:R-:W3:Y:S01]  /*8ed0*/  LDSM.16.MT88.4 R96, [R25+0x1800] ;  /* 0x001800001960783b */ /* 0x000ee20000004200 */
[----:B------:R-:W-:Y:S01]  /*8ee0*/  MOV R42, R130 ;  /* 0x00000082002a7202 */ /* 0x000fe20000000f00 */
[----:B------:R-:W-:Y:S01]  /*8ef0*/  IMAD.MOV.U32 R41, RZ, RZ, R131 ;  /* 0x000000ffff297224 */ /* 0x000fe200078e0083 */
[----:B------:R-:W-:Y:S02]  /*8f00*/  MOV R40, R128 ;  /* 0x0000008000287202 */ /* 0x000fe40000000f00 */
[----:B------:R-:W4:Y:S01]  /*8f10*/  LDSM.16.MT88.4 R128, [R153+0xf800] ;  /* 0x00f800009980783b */ /* 0x000f220000004200 */
[----:B------:R-:W-:Y:S01]  /*8f20*/  IMAD.MOV.U32 R119, RZ, RZ, R163 ;  /* 0x000000ffff777224 */ /* 0x000fe200078e00a3 */
[----:B-1----:R-:W-:Y:S02]  /*8f30*/  MOV R26, R161 ;  /* 0x000000a1001a7202 */ /* 0x002fe40000000f00 */
[----:B------:R1:W2:Y:S02]  /*8f40*/  LDSM.16.MT88.4 R160, [R25+0x3800] ;  /* 0x0038000019a0783b */ /* 0x0002a40000004200 */
[----:B-1----:R-:W-:-:S02]  /*8f50*/  MOV R25, R7 ;  /* 0x0000000700197202 */ /* 0x002fc40000000f00 */
[----:B------:R-:W1:Y:S01]  /*8f60*/  LDSM.16.MT88.4 R4, [R63+0x3800] ;  /* 0x003800003f04783b */ /* 0x000e620000004200 */
[----:B---3--:R-:W-:Y:S01]  /*8f70*/  HMMA.16816.F32 R88, R172, R96, R92 ;  /* 0x00000060ac58723c */ /* 0x008fe2000000185c */
[----:B------:R-:W-:-:S07]  /*8f80*/  MOV R3, R154 ;  /* 0x0000009a00037202 */ /* 0x000fce0000000f00 */
[C---:B------:R-:W-:Y:S08]  /*8f90*/  HMMA.16816.F32 R92, R172.reuse, R98, R104 ;  /* 0x00000062ac5c723c */ /* 0x040ff00000001868 */
[C---:B------:R-:W-:Y:S08]  /*8fa0*/  HMMA.16816.F32 R104, R172.reuse, R112, R120 ;  /* 0x00000070ac68723c */ /* 0x040ff00000001878 */
[----:B----4-:R-:W-:Y:S01]  /*8fb0*/  HMMA.16816.F32 R120, R172, R128, R132 ;  /* 0x00000080ac78723c */ /* 0x010fe20000001884 */
[----:B------:R-:W-:Y:S01]  /*8fc0*/  MOV R135, R155 ;  /* 0x0000009b00877202 */ /* 0x000fe20000000f00 */
[----:B------:R-:W-:-:S06]  /*8fd0*/  IMAD.MOV.U32 R2, RZ, RZ, R111 ;  /* 0x000000ffff027224 */ /* 0x000fcc00078e006f */
[----:B--2---:R-:W-:Y:S01]  /*8fe0*/  HMMA.16816.F32 R152, R172, R160, R156 ;  /* 0x000000a0ac98723c */ /* 0x004fe2000000189c */
[----:B------:R-:W-:-:S07]  /*8ff0*/  MOV R8, R110 ;  /* 0x0000006e00087202 */ /* 0x000fce0000000f00 */
[C---:B------:R-:W-:Y:S08]  /*9000*/  HMMA.16816.F32 R156, R172.reuse, R162, R168 ;  /* 0x000000a2ac9c723c */ /* 0x040ff000000018a8 */
[----:B-1----:R-:W-:Y:S01]  /*9010*/  HMMA.16816.F32 R168, R172, R4, R216 ;  /* 0x00000004aca8723c */ /* 0x002fe200000018d8 */
[----:B------:R-:W-:Y:S01]  /*9020*/  IMAD.MOV.U32 R216, RZ, RZ, R135 ;  /* 0x000000ffffd87224 */ /* 0x000fe200078e0087 */
[----:B------:R-:W-:Y:S01]  /*9030*/  MOV R217, R116 ;  /* 0x0000007400d97202 */ /* 0x000fe20000000f00 */
[----:B------:R-:W-:Y:S01]  /*9040*/  IMAD.MOV.U32 R218, RZ, RZ, R117 ;  /* 0x000000ffffda7224 */ /* 0x000fe200078e0075 */
[----:B------:R-:W-:-:S04]  /*9050*/  MOV R219, R118 ;  /* 0x0000007600db7202 */ /* 0x000fc80000000f00 */
[C---:B------:R-:W-:Y:S01]  /*9060*/  HMMA.16816.F32 R132, R200.reuse, R144, R248 ;  /* 0x00000090c884723c */ /* 0x040fe200000018f8 */
[----:B------:R-:W-:Y:S02]  /*9070*/  IMAD.MOV.U32 R251, RZ, RZ, R119 ;  /* 0x000000fffffb7224 */ /* 0x000fe400078e0077 */
[----:B------:R-:W-:Y:S01]  /*9080*/  FADD.FTZ R2, R2, R216 ;  /* 0x000000d802027221 */ /* 0x000fe20000010000 */
[----:B------:R-:W-:Y:S02]  /*9090*/  IMAD.MOV.U32 R63, RZ, RZ, R109 ;  /* 0x000000ffff3f7224 */ /* 0x000fe400078e006d */
        /* <DEDUP_REMOVED lines=61> */
[----:B------:R1:W5:Y:S04]  /*9470*/  LDL.LU R60, [R1+0x50] ;  /* 0x00005000013c7983 */ /* 0x0003680000300800 */
        /* <DEDUP_REMOVED lines=24> */
[----:B-1----:R-:W-:-:S15]  /*9600*/  @!P3 BRA `(.L_x_395) ;  /* 0x0000004800e8b947 */ /* 0x002fde0003800000 */
[----:B------:R-:W2:Y:S01]  /*9610*/  LDL.LU R35, [R1+0x34] ;  /* 0x0000340001237983 */ /* 0x000ea20000300800 */
[----:B------:R-:W1:Y:S01]  /*9620*/  LDC.64 R8, c[0x0][0x3c0] ;  /* 0x0000f000ff087b82 */ /* 0x000e620000000a00 */
[----:B------:R-:W3:Y:S02]  /*9630*/  LDCU UR6, c[0x0][0x440] ;  /* 0x00008800ff0677ac */ /* 0x000ee40008000800 */
[----:B------:R-:W4:Y:S04]  /*9640*/  LDL.LU R32, [R1+0x38] ;  /* 0x0000380001207983 */ /* 0x000f280000300800 */
[----:B------:R-:W4:Y:S01]  /*9650*/  LDL R33, [R1+0x3c] ;  /* 0x00003c0001217983 */ /* 0x000f220000100800 */
[----:B------:R-:W-:Y:S01]  /*9660*/  ULEA UR5, UR5, UR4, 0x18 ;  /* 0x0000000405057291 */ /* 0x000fe2000f8ec0ff */
[----:B------:R-:W-:Y:S01]  /*9670*/  IMAD.MOV.U32 R226, RZ, RZ, 0x20 ;  /* 0x00000020ffe27424 */ /* 0x000fe200078e00ff */
[----:B------:R-:W1:Y:S01]  /*9680*/  LDCU UR4, c[0x0][0x45c] ;  /* 0x00008b80ff0477ac */ /* 0x000e620008000800 */
[----:B------:R-:W2:Y:S01]  /*9690*/  S2R R31, SR_CTAID.X ;  /* 0x00000000001f7919 */ /* 0x000ea20000002500 */
[----:B------:R-:W-:-:S02]  /*96a0*/  IMAD.MOV.U32 R227, RZ, RZ, 0x20 ;  /* 0x00000020ffe37424 */ /* 0x000fc400078e00ff */
[----:B-----5:R-:W-:Y:S01]  /*96b0*/  IMAD.MOV.U32 R183, RZ, RZ, R178 ;  /* 0x000000ffffb77224 */ /* 0x020fe200078e00b2 */
[----:B------:R-:W3:Y:S01]  /*96c0*/  S2R R231, SR_TID.X ;  /* 0x0000000000e77919 */ /* 0x000ee20000002100 */
[----:B------:R-:W-:Y:S01]  /*96d0*/  IMAD.MOV.U32 R182, RZ, RZ, R179 ;  /* 0x000000ffffb67224 */ /* 0x000fe200078e00b3 */
[----:B------:R-:W-:Y:S01]  /*96e0*/  LEA R234, R60, UR5, 0x1 ;  /* 0x000000053cea7c11 */ /* 0x000fe2000f8e08ff */
[----:B------:R-:W-:Y:S02]  /*96f0*/  IMAD.MOV.U32 R176, RZ, RZ, R180 ;  /* 0x000000ffffb07224 */ /* 0x000fe400078e00b4 */
[----:B------:R-:W-:Y:S02]  /*9700*/  IMAD.MOV.U32 R233, RZ, RZ, 0x40 ;  /* 0x00000040ffe97424 */ /* 0x000fe400078e00ff */
[----:B-1----:R-:W-:Y:S01]  /*9710*/  IMAD.MOV.U32 R7, RZ, RZ, R9 ;  /* 0x000000ffff077224 */ /* 0x002fe200078e0009 */
[----:B------:R-:W-:Y:S01]  /*9720*/  STL.64 [R1], R8 ;  /* 0x0000000801007387 */ /* 0x000fe20000100a00 */
[----:B------:R-:W-:-:S02]  /*9730*/  IMAD.MOV.U32 R6, RZ, RZ, R8 ;  /* 0x000000ffff067224 */ /* 0x000fc400078e0008 */
[C---:B---3--:R-:W-:Y:S01]  /*9740*/  IMAD.SHL.U32 R4, R231.reuse, 0x40, RZ ;  /* 0x00000040e7047824 */ /* 0x048fe200078e00ff */
[----:B------:R-:W-:Y:S01]  /*9750*/  SHF.R.U32.HI R224, RZ, 0x1, R231 ;  /* 0x00000001ffe07819 */ /* 0x000fe200000116e7 */
[C---:B------:R-:W-:Y:S01]  /*9760*/  IMAD.SHL.U32 R232, R231.reuse, 0x40, RZ ;  /* 0x00000040e7e87824 */ /* 0x040fe200078e00ff */
[C---:B------:R-:W-:Y:S01]  /*9770*/  LOP3.LUT P0, RZ, R231.reuse, 0x2, RZ, 0xc0, !PT ;  /* 0x00000002e7ff7812 */ /* 0x040fe2000780c0ff */
[----:B------:R-:W-:Y:S01]  /*9780*/  IMAD.SHL.U32 R0, R231, 0x8, RZ ;  /* 0x00000008e7007824 */ /* 0x000fe200078e00ff */
[----:B------:R-:W-:Y:S02]  /*9790*/  LOP3.LUT R2, R4, 0x1c0, RZ, 0xc0, !PT ;  /* 0x000001c004027812 */ /* 0x000fe400078ec0ff */
[----:B------:R-:W-:Y:S02]  /*97a0*/  LOP3.LUT R230, R232, 0x1c0, RZ, 0xc0, !PT ;  /* 0x000001c0e8e67812 */ /* 0x000fe400078ec0ff */
[--C-:B------:R-:W-:Y:S02]  /*97b0*/  LOP3.LUT R2, R2, 0x38, R0.reuse, 0xf8, !PT ;  /* 0x0000003802027812 */ /* 0x100fe400078ef800 */
[----:B------:R-:W-:-:S02]  /*97c0*/  LOP3.LUT R230, R230, 0x38, R0, 0xf8, !PT ;  /* 0x00000038e6e67812 */ /* 0x000fc400078ef800 */
[----:B------:R-:W-:Y:S02]  /*97d0*/  LOP3.LUT R224, R2, 0x8, R224, 0x78, !PT ;  /* 0x0000000802e07812 */ /* 0x000fe400078e78e0 */
[----:B------:R-:W-:Y:S02]  /*97e0*/  LOP3.LUT R2, R232, 0x400, RZ, 0xc0, !PT ;  /* 0x00000400e8027812 */ /* 0x000fe400078ec0ff */
[----:B------:R-:W-:Y:S02]  /*97f0*/  LOP3.LUT R225, R230, 0x8, R231, 0x78, !PT ;  /* 0x00000008e6e17812 */ /* 0x000fe400078e78e7 */
[----:B------:R-:W-:Y:S02]  /*9800*/  LOP3.LUT R224, R224, 0x200, R4, 0xf8, !PT ;  /* 0x00000200e0e07812 */ /* 0x000fe400078ef804 */
[----:B------:R-:W-:Y:S01]  /*9810*/  SHF.L.U64.HI R4, R6, 0x4, R7 ;  /* 0x0000000406047819 */ /* 0x000fe20000010207 */
[----:B------:R-:W-:Y:S01]  /*9820*/  IMAD R225, R225, 0x2, R2 ;  /* 0x00000002e1e17824 */ /* 0x000fe200078e0202 */
[----:B------:R-:W-:-:S02]  /*9830*/  LEA R224, R224, UR5, 0x1 ;  /* 0x00000005e0e07c11 */ /* 0x000fc4000f8e08ff */
[----:B------:R-:W-:Y:S02]  /*9840*/  LOP3.LUT R5, R0, 0x38, RZ, 0xc0, !PT ;  /* 0x0000003800057812 */ /* 0x000fe400078ec0ff */
[----:B------:R-:W-:Y:S01]  /*9850*/  SEL R227, R227, 0xffffffe0, !P0 ;  /* 0xffffffe0e3e37807 */ /* 0x000fe20004000000 */
[----:B------:R-:W-:Y:S01]  /*9860*/  VIADD R0, R224, 0xc000 ;  /* 0x0000c000e0007836 */ /* 0x000fe20000000000 */
[----:B------:R-:W-:Y:S01]  /*9870*/  ISETP.GE.AND P1, PT, R5, UR6, PT ;  /* 0x0000000605007c0c */ /* 0x000fe2000bf26270 */
[----:B------:R-:W1:Y:S01]  /*9880*/  LDCU UR6, c[0x0][0x440] ;  /* 0x00008800ff0677ac */ /* 0x000e620008000800 */
[----:B--2---:R-:W-:Y:S02]  /*9890*/  IMAD R3, R31, 0x80, R35 ;  /* 0x000000801f037824 */ /* 0x004fe400078e0223 */
[----:B------:R-:W2:Y:S01]  /*98a0*/  S2R R31, SR_TID.X ;  /* 0x00000000001f7919 */ /* 0x000ea20000002100 */
[----:B----4-:R-:W-:Y:S02]  /*98b0*/  LEA.HI.SX32 R235, R32, 0xfffffffe, 0x1a ;  /* 0xfffffffe20eb7811 */ /* 0x010fe400078fd2ff */
[----:B--2---:R-:W-:Y:S01]  /*98c0*/  SHF.R.U32.HI R35, RZ, 0x2, R31 ;  /* 0x00000002ff237819 */ /* 0x004fe2000001161f */
[----:B------:R-:W-:-:S03]  /*98d0*/  IMAD.SHL.U32 R31, R31, 0x2, RZ ;  /* 0x000000021f1f7824 */ /* 0x000fc600078e00ff */
[----:B------:R-:W-:Y:S02]  /*98e0*/  LOP3.LUT R35, R35, 0x7, RZ, 0xc0, !PT ;  /* 0x0000000723237812 */ /* 0x000fe400078ec0ff */
[----:B------:R-:W-:Y:S02]  /*98f0*/  LOP3.LUT R31, R31, 0x6, RZ, 0xc0, !PT ;  /* 0x000000061f1f7812 */ /* 0x000fe400078ec0ff */
[----:B------:R-:W-:-:S03]  /*9900*/  IADD3 R3, PT, PT, R62, R3, R35 ;  /* 0x000000033e037210 */ /* 0x000fc60007ffe023 */
[----:B------:R-:W-:Y:S02]  /*9910*/  IMAD.IADD R2, R31, 0x1, R33 ;  /* 0x000000011f027824 */ /* 0x000fe400078e0221 */
[----:B------:R-:W2:Y:S01]  /*9920*/  S2R R31, SR_TID.X ;  /* 0x00000000001f7919 */ /* 0x000ea20000002100 */
[----:B------:R3:W-:Y:S04]  /*9930*/  STL [R1+0x24], R3 ;  /* 0x0000240301007387 */ /* 0x0007e80000100800 */
[----:B------:R4:W-:Y:S04]  /*9940*/  STL [R1+0x20], R2 ;  /* 0x0000200201007387 */ /* 0x0009e80000100800 */
[----:B------:R1:W-:Y:S01]  /*9950*/  STL [R1+0x28], R4 ;  /* 0x0000280401007387 */ /* 0x0003e20000100800 */
[----:B---3--:R-:W-:Y:S01]  /*9960*/  IMAD.MOV.U32 R3, RZ, RZ, R181 ;  /* 0x000000ffff037224 */ /* 0x008fe200078e00b5 */
[----:B--2---:R-:W-:Y:S01]  /*9970*/  LOP3.LUT P4, RZ, R31, 0x2, RZ, 0xc0, !PT ;  /* 0x000000021fff7812 */ /* 0x004fe2000788c0ff */
[----:B----4-:R-:W-:-:S03]  /*9980*/  IMAD.SHL.U32 R2, R6, 0x10, RZ ;  /* 0x0000001006027824 */ /* 0x010fc600078e00ff */
[----:B------:R-:W-:Y:S02]  /*9990*/  SEL R226, R226, 0xffffffe0, !P4 ;  /* 0xffffffe0e2e27807 */ /* 0x000fe40006000000 */
[----:B------:R2:W-:Y:S03]  /*99a0*/  STL [R1+0x2c], R2 ;  /* 0x00002c0201007387 */ /* 0x0005e60000100800 */
[----:B------:R-:W-:Y:S01]  /*99b0*/  IMAD.IADD R226, R226, 0x1, R224 ;  /* 0x00000001e2e27824 */ /* 0x000fe200078e02e0 */
[----:B-1----:R-:W-:Y:S06]  /*99c0*/  BRA `(.L_x_396) ;  /* 0x0000000400487947 */ /* 0x002fec0003800000 */
.L_x_398:
[----:B------:R-:W1:Y:S01]  /*99d0*/  LDC.64 R204, c[0x0][0x3b8] ;  /* 0x0000ee00ffcc7b82 */ /* 0x000e620000000a00 */
[----:B------:R-:W-:Y:S04]  /*99e0*/  VIADD R2, R235, 0xffffffff ;  /* 0xffffffffeb027836 */ /* 0x000fe80000000000 */
[----:B-1----:R-:W-:Y:S01]  /*99f0*/  IMAD.WIDE.U32 R178, R2, R204, RZ ;  /* 0x000000cc02b27225 */ /* 0x002fe200078e00ff */
[C---:B------:R-:W-:Y:S03]  /*9a00*/  SHF.L.U64.HI R215, R204.reuse, 0x4, R205 ;  /* 0x00000004ccd77819 */ /* 0x040fe600000102cd */
[----:B------:R-:W-:Y:S01]  /*9a10*/  IMAD.SHL.U32 R207, R204, 0x10, RZ ;  /* 0x00000010cccf7824 */ /* 0x000fe200078e00ff */
[----:B------:R-:W-:Y:S01]  /*9a20*/  @!P1 LEA R206, P5, R178, R237, 0x7 ;  /* 0x000000edb2ce9211 */ /* 0x000fe200078a38ff */
[----:B------:R-:W-:Y:S01]  /*9a30*/  IMAD R179, R2, R205, R179 ;  /* 0x000000cd02b37224 */ /* 0x000fe200078e02b3 */
[C---:B------:R-:W-:Y:S02]  /*9a40*/  @!P4 LEA R208, P2, R178.reuse, R237, 0x7 ;  /* 0x000000edb2d0c211 */ /* 0x040fe400078438ff */
[C---:B------:R-:W-:Y:S02]  /*9a50*/  LEA R2, P3, R178.reuse, R207, 0x6 ;  /* 0x000000cfb2027211 */ /* 0x040fe400078630ff */
[CCC-:B------:R-:W-:Y:S02]  /*9a60*/  @!P1 LEA.HI.X R181, R178.reuse, R236.reuse, R179.reuse, 0x7, P5 ;  /* 0x000000ecb2b59211 */ /* 0x1c0fe400028f3cb3 */
[C-C-:B------:R-:W-:Y:S02]  /*9a70*/  @!P4 LEA.HI.X R209, R178.reuse, R236, R179.reuse, 0x7, P2 ;  /* 0x000000ecb2d1c211 */ /* 0x140fe400010f3cb3 */
[----:B------:R-:W-:Y:S01]  /*9a80*/  LEA.HI.X R180, R178, R215, R179, 0x6, P3 ;  /* 0x000000d7b2b47211 */ /* 0x000fe200018f34b3 */
[----:B------:R-:W-:Y:S01]  /*9a90*/  @!P1 IMAD.MOV.U32 R178, RZ, RZ, R206 ;  /* 0x000000ffffb29224 */ /* 0x000fe200078e00ce */
[CC--:B------:R-:W-:Y:S01]  /*9aa0*/  @!P1 LEA R210, P5, R204.reuse, R2.reuse, 0x5 ;  /* 0x00000002ccd29211 */ /* 0x0c0fe200078a28ff */
[----:B------:R-:W-:Y:S01]  /*9ab0*/  @!P1 IMAD.MOV.U32 R179, RZ, RZ, R181 ;  /* 0x000000ffffb39224 */ /* 0x000fe200078e00b5 */
[C---:B------:R-:W-:Y:S02]  /*9ac0*/  @!P4 LEA R181, P2, R204.reuse, R2, 0x5 ;  /* 0x00000002ccb5c211 */ /* 0x040fe400078428ff */
[----:B------:R-:W-:Y:S02]  /*9ad0*/  @!P1 LEA.HI.X R217, R204, R180, R205, 0x5, P5 ;  /* 0x000000b4ccd99211 */ /* 0x000fe400028f2ccd */
        /* <DEDUP_REMOVED lines=10> */
[CC--:B-1----:R-:W-:Y:S02]  /*9b80*/  @!P1 IADD3 R179, P6, PT, R207.reuse, R2.reuse, RZ ;  /* 0x00000002cfb39210 */ /* 0x0c2fe40007fde0ff */
[----:B------:R-:W-:Y:S03]  /*9b90*/  @!P4 IADD3 R178, P3, PT, R207, R2, RZ ;  /* 0x00000002cfb2c210 */ /* 0x000fe60007f7e0ff */
[--C-:B------:R-:W-:Y:S01]  /*9ba0*/  @!P1 IMAD.X R214, R215, 0x1, R180.reuse, P6 ;  /* 0x00000001d7d69824 */ /* 0x100fe200030e06b4 */
[-C--:B------:R-:W-:Y:S01]  /*9bb0*/  @!P1 LEA R218, P6, R179, R237.reuse, 0x1 ;  /* 0x000000edb3da9211 */ /* 0x080fe200078c08ff */
[----:B------:R-:W-:Y:S01]  /*9bc0*/  @!P4 IMAD.X R207, R215, 0x1, R180, P3 ;  /* 0x00000001d7cfc824 */ /* 0x000fe200018e06b4 */
[-C--:B------:R-:W-:Y:S02]  /*9bd0*/  @!P4 LEA R206, P3, R178, R237.reuse, 0x1 ;  /* 0x000000edb2cec211 */ /* 0x080fe400078608ff */
[-C--:B------:R-:W-:Y:S02]  /*9be0*/  @!P1 LEA.HI.X R216, R179, R236.reuse, R214, 0x1, P6 ;  /* 0x000000ecb3d89211 */ /* 0x080fe400030f0cd6 */
[-C--:B---3--:R-:W-:Y:S02]  /*9bf0*/  @!P1 LEA R209, P6, R2, R237.reuse, 0x1 ;  /* 0x000000ed02d19211 */ /* 0x088fe400078c08ff */
[----:B------:R-:W-:Y:S02]  /*9c00*/  @!P4 LEA.HI.X R207, R178, R236, R207, 0x1, P3 ;  /* 0x000000ecb2cfc211 */ /* 0x000fe400018f0ccf */
[----:B------:R-:W-:Y:S02]  /*9c10*/  @!P4 LEA.HI.X R215, R204, R180, R205, 0x5, P2 ;  /* 0x000000b4ccd7c211 */ /* 0x000fe400010f2ccd */
[CC--:B------:R-:W-:Y:S02]  /*9c20*/  @!P4 LEA R204, P3, R2.reuse, R237.reuse, 0x1 ;  /* 0x000000ed02ccc211 */ /* 0x0c0fe400078608ff */
[CC--:B------:R-:W-:Y:S02]  /*9c30*/  @!P4 LEA R178, P2, R181.reuse, R237.reuse, 0x1 ;  /* 0x000000edb5b2c211 */ /* 0x0c0fe400078408ff */
[CCC-:B------:R-:W-:Y:S02]  /*9c40*/  @!P1 LEA.HI.X R208, R2.reuse, R236.reuse, R180.reuse, 0x1, P6 ;  /* 0x000000ec02d09211 */ /* 0x1c0fe400030f0cb4 */
[-C--:B------:R-:W-:Y:S01]  /*9c50*/  @!P4 LEA.HI.X R205, R2, R236.reuse, R180, 0x1, P3 ;  /* 0x000000ec02cdc211 */ /* 0x080fe200018f0cb4 */
[----:B------:R-:W-:Y:S01]  /*9c60*/  @!P1 IMAD.MOV.U32 R180, RZ, RZ, R209 ;  /* 0x000000ffffb49224 */ /* 0x000fe200078e00d1 */
[-C--:B------:R-:W-:Y:S01]  /*9c70*/  @!P4 LEA.HI.X R179, R181, R236.reuse, R215, 0x1, P2 ;  /* 0x000000ecb5b3c211 */ /* 0x080fe200010f0cd7 */
[----:B------:R-:W-:Y:S01]  /*9c80*/  @!P1 IMAD.MOV.U32 R181, RZ, RZ, R208 ;  /* 0x000000ffffb59224 */ /* 0x000fe200078e00d0 */
[C---:B------:R-:W-:Y:S04]  /*9c90*/  @!P1 LEA R214, P5, R210.reuse, R237, 0x1 ;  /* 0x000000edd2d69211 */ /* 0x040fe800078a08ff */
[----:B------:R-:W-:Y:S01]  /*9ca0*/  @!PT LDS RZ, [RZ] ;  /* 0x00000000fffff984 */ /* 0x000fe20000000800 */
[----:B------:R-:W-:Y:S01]  /*9cb0*/  @!PT LDS RZ, [RZ] ;  /* 0x00000000fffff984 */ /* 0x000fe20000000800 */
[----:B------:R-:W-:Y:S01]  /*9cc0*/  @!PT LDS RZ, [RZ] ;  /* 0x00000000fffff984 */ /* 0x000fe20000000800 */
[----:B------:R1:W-:Y:S01]  /*9cd0*/  @!P1 LDGSTS.E.BYPASS.LTC128B.128 [R234+0x8800], desc[UR16][R180.64] ;  /* 0x08800000b4ea9fae */ /* 0x0003e2000b981a10 */
[----:B------:R-:W-:Y:S03]  /*9ce0*/  @!P1 LEA.HI.X R210, R210, R236, R217, 0x1, P5 ;  /* 0x000000ecd2d29211 */ /* 0x000fe600028f0cd9 */
[----:B------:R2:W-:Y:S04]  /*9cf0*/  @P1 STS.128 [R234+0x8800], RZ ;  /* 0x008800ffea001388 */ /* 0x0005e80000000c00 */
[----:B------:R-:W-:Y:S01]  /*9d00*/  @!PT LDS RZ, [RZ] ;  /* 0x00000000fffff984 */ /* 0x000fe20000000800 */
[----:B------:R-:W-:Y:S01]  /*9d10*/  @!PT LDS RZ, [RZ] ;  /* 0x00000000fffff984 */ /* 0x000fe20000000800 */
[----:B------:R-:W-:Y:S01]  /*9d20*/  @!PT LDS RZ, [RZ] ;  /* 0x00000000fffff984 */ /* 0x000fe20000000800 */
[----:B------:R-:W-:Y:S04]  /*9d30*/  @!P4 LDGSTS.E.BYPASS.LTC128B.128 [R234+0xa800], desc[UR16][R204.64+0x80] ;  /* 0x0a800080cceacfae */ /* 0x000fe8000b981a10 */
        /* <DEDUP_REMOVED lines=27> */
.L_x_396:
[----:B---3--:R-:W3:Y:S01]  /*9ef0*/  LDL R14, [R1] ;  /* 0x00000000010e7983 */ /* 0x008ee20000100800 */
[C---:B------:R-:W-:Y:S01]  /*9f00*/  IMAD.SHL.U32 R4, R231.reuse, 0x8, RZ ;  /* 0x00000008e7047824 */ /* 0x040fe200078e00ff */
[----:B------:R-:W-:Y:S04]  /*9f10*/  DEPBAR.LE SB0, 0x0 ;  /* 0x000080000000791a */ /* 0x000fe80000000000 */
[----:B------:R-:W4:Y:S01]  /*9f20*/  LDL R15, [R1+0x4] ;  /* 0x00000400010f7983 */ /* 0x000f220000100800 */
[----:B------:R-:W-:Y:S01]  /*9f30*/  LOP3.LUT R4, R4, 0x38, RZ, 0xc0, !PT ;  /* 0x0000003804047812 */ /* 0x000fe200078ec0ff */
[----:B------:R-:W-:Y:S01]  /*9f40*/  IMAD.SHL.U32 R0, R231, 0x20, RZ ;  /* 0x00000020e7007824 */ /* 0x000fe200078e00ff */
[----:B------:R-:W-:Y:S01]  /*9f50*/  SHF.R.U32.HI R228, RZ, 0x1, R231 ;  /* 0x00000001ffe47819 */ /* 0x000fe200000116e7 */
[----:B------:R-:W5:Y:S01]  /*9f60*/  LDL R10, [R1+0x2c] ;  /* 0x00002c00010a7983 */ /* 0x000f620000100800 */
[----:B--2---:R-:W-:Y:S02]  /*9f70*/  LOP3.LUT R2, R4, 0x40, RZ, 0xfc, !PT ;  /* 0x0000004004027812 */ /* 0x004fe400078efcff */
[----:B------:R-:W-:Y:S01]  /*9f80*/  LOP3.LUT R229, R0, 0x7c00, RZ, 0xc0, !PT ;  /* 0x00007c0000e57812 */ /* 0x000fe200078ec0ff */
[----:B------:R-:W2:Y:S01]  /*9f90*/  LDL R16, [R1+0x28] ;  /* 0x0000280001107983 */ /* 0x000ea20000100800 */
[----:B------:R-:W-:Y:S01]  /*9fa0*/  BAR.SYNC.DEFER_BLOCKING 0x0 ;  /* 0x0000000000007b1d */ /* 0x000fe20000010000 */
[----:B------:R-:W-:Y:S02]  /*9fb0*/  ISETP.GE.AND P4, PT, R2, UR6, PT ;  /* 0x0000000602007c0c */ /* 0x000fe4000bf86270 */
[----:B------:R-:W-:Y:S03]  /*9fc0*/  LOP3.LUT R0, R228, 0x8, RZ, 0xc0, !PT ;  /* 0x00000008e4007812 */ /* 0x000fe600078ec0ff */
[----:B------:R1:W-:Y:S04]  /*9fd0*/  STL [R1+0xc], R2 ;  /* 0x00000c0201007387 */ /* 0x0003e80000100800 */
[----:B------:R-:W2:Y:S04]  /*9fe0*/  LDL R241, [R1+0x20] ;  /* 0x0000200001f17983 */ /* 0x000ea80000100800 */
[----:B------:R-:W2:Y:S01]  /*9ff0*/  LDL R240, [R1+0x24] ;  /* 0x0000240001f07983 */ /* 0x000ea20000100800 */
[----:B-1----:R-:W-:Y:S04]  /*a000*/  LOP3.LUT R2, R229, 0x200, R232, 0xf8, !PT ;  /* 0x00000200e5027812 */ /* 0x002fe800078ef8e8 */
[----:B------:R-:W-:Y:S04]  /*a010*/  LOP3.LUT R0, R2, R230, R0, 0xf6, !PT ;  /* 0x000000e602007212 */ /* 0x000fe800078ef600 */
[----:B------:R-:W-:Y:S05]  /*a020*/  LEA R179, R0, UR5, 0x1 ;  /* 0x0000000500b37c11 */ /* 0x000fea000f8e08ff */
[----:B------:R-:W-:Y:S02]  /*a030*/  IMAD.IADD R181, R227, 0x1, R179 ;  /* 0x00000001e3b57824 */ /* 0x000fe400078e02b3 */
[C---:B---3--:R-:W-:Y:S04]  /*a040*/  IMAD.WIDE.U32 R6, R235.reuse, R14, RZ ;  /* 0x0000000eeb067225 */ /* 0x048fe800078e00ff */
[C---:B------:R-:W-:Y:S02]  /*a050*/  IMAD.SHL.U32 R5, R6.reuse, 0x40, RZ ;  /* 0x0000004006057824 */ /* 0x040fe400078e00ff */
[----:B----4-:R-:W-:Y:S03]  /*a060*/  IMAD R7, R235, R15, R7 ;  /* 0x0000000feb077224 */ /* 0x010fe600078e0207 */
[CC--:B------:R-:W-:Y:S02]  /*a070*/  @!P1 LEA R8, P0, R5.reuse, R239.reuse, 0x1 ;  /* 0x000000ef05089211 */ /* 0x0c0fe400078008ff */
[----:B------:R-:W-:Y:S04]  /*a080*/  SHF.L.U64.HI R6, R6, 0x6, R7 ;  /* 0x0000000606067819 */ /* 0x000fe80000010207 */
[CCC-:B------:R-:W-:Y:S02]  /*a090*/  @!P1 LEA.HI.X R9, R5.reuse, R238.reuse, R6.reuse, 0x1, P0 ;  /* 0x000000ee05099211 */ /* 0x1c0fe400000f0c06 */
[C---:B------:R-:W-:Y:S03]  /*a0a0*/  @!P4 LEA R12, P0, R5.reuse, R239, 0x1 ;  /* 0x000000ef050cc211 */ /* 0x040fe600078008ff */
[----:B------:R-:W-:Y:S01]  /*a0b0*/  @!PT LDS RZ, [RZ] ;  /* 0x00000000fffff984 */ /* 0x000fe20000000800 */
[----:B------:R-:W-:Y:S01]  /*a0c0*/  @!PT LDS RZ, [RZ] ;  /* 0x00000000fffff984 */ /* 0x000fe20000000800 */
[----:B------:R-:W-:Y:S01]  /*a0d0*/  @!PT LDS RZ, [RZ] ;  /* 0x00000000fffff984 */ /* 0x000fe20000000800 */
[----:B------:R1:W-:Y:S01]  /*a0e0*/  @!P1 LDGSTS.E.BYPASS.LTC128B.128 [R234+0xc000], desc[UR16][R8.64] ;  /* 0x0c00000008ea9fae */ /* 0x0003e2000b981a10 */
[--C-:B------:R-:W-:Y:S07]  /*a0f0*/  @!P4 LEA.HI.X R13, R5, R238, R6.reuse, 0x1, P0 ;  /* 0x000000ee050dc211 */ /* 0x100fee00000f0c06 */
[----:B------:R-:W-:Y:S01]  /*a100*/  @P1 STS.128 [R234+0xc000], RZ ;  /* 0x00c000ffea001388 */ /* 0x000fe20000000c00 */
[----:B------:R-:W-:Y:S02]  /*a110*/  ISETP.GE.AND P1, PT, R4, UR6, PT ;  /* 0x0000000604007c0c */ /* 0x000fe4000bf26270 */
[----:B-----5:R-:W-:Y:S04]  /*a120*/  IADD3 R4, P2, PT, R10, R5, RZ ;  /* 0x000000050a047210 */ /* 0x020fe80007f5e0ff */
[----:B------:R-:W-:Y:S01]  /*a130*/  IADD3 R7, P3, PT, R4, R10, RZ ;  /* 0x0000000a04077210 */ /* 0x000fe20007f7e0ff */
[----:B--2---:R-:W-:Y:S01]  /*a140*/  IMAD.X R2, R16, 0x1, R6, P2 ;  /* 0x0000000110027824 */ /* 0x004fe200010e0606 */
[----:B------:R-:W-:Y:S01]  /*a150*/  LEA R5, P2, R14, R4, 0x5 ;  /* 0x000000040e057211 */ /* 0x000fe200078428ff */
[----:B------:R-:W-:Y:S01]  /*a160*/  @!PT LDS RZ, [RZ] ;  /* 0x00000000fffff984 */ /* 0x000fe20000000800 */
[----:B------:R-:W-:Y:S01]  /*a170*/  @!PT LDS RZ, [RZ] ;  /* 0x00000000fffff984 */ /* 0x000fe20000000800 */
[----:B------:R-:W-:Y:S01]  /*a180*/  @!PT LDS RZ, [RZ] ;  /* 0x00000000fffff984 */ /* 0x000fe20000000800 */
[----:B------:R-:W-:Y:S01]  /*a190*/  @!P4 LDGSTS.E.BYPASS.LTC128B.128 [R234+0xe000], desc[UR16][R12.64+0x80] ;  /* 0x0e0000800ceacfae */ /* 0x000fe2000b981a10 */
[-C--:B------:R-:W-:Y:S02]  /*a1a0*/  @!P4 LEA R10, P0, R4, R239.reuse, 0x1 ;  /* 0x000000ef040ac211 */ /* 0x080fe400078008ff */
[----:B------:R-:W-:Y:S02]  /*a1b0*/  LEA.HI.X R15, R14, R2, R15, 0x5, P2 ;  /* 0x000000020e0f7211 */ /* 0x000fe400010f2c0f */
[CC--:B------:R-:W-:Y:S02]  /*a1c0*/  @!P1 LEA R14, P5, R4.reuse, R239.reuse, 0x1 ;  /* 0x000000ef040e9211 */ /* 0x0c0fe400078a08ff */
[-C--:B------:R-:W-:Y:S01]  /*a1d0*/  @!P4 LEA.HI.X R11, R4, R238.reuse, R2, 0x1, P0 ;  /* 0x000000ee040bc211 */ /* 0x080fe200000f0c02 */
[----:B------:R-:W-:Y:S01]  /*a1e0*/  @P4 STS.128 [R234+0xe000], RZ ;  /* 0x00e000ffea004388 */ /* 0x000fe20000000c00 */
[----:B-1----:R-:W-:Y:S01]  /*a1f0*/  IMAD.X R9, R2, 0x1, R16, P3 ;  /* 0x0000000102097824 */ /* 0x002fe200018e0610 */
[-C--:B------:R-:W-:Y:S02]  /*a200*/  LEA R8, P3, R7, R239.reuse, 0x1 ;  /* 0x000000ef07087211 */ /* 0x080fe400078608ff */
[----:B------:R-:W-:Y:S02]  /*a210*/  LEA R6, P2, R5, R239, 0x1 ;  /* 0x000000ef05067211 */ /* 0x000fe400078408ff */
[-C--:B------:R-:W-:Y:S01]  /*a220*/  @!P1 LEA.HI.X R4, R4, R238.reuse, R2, 0x1, P5 ;  /* 0x000000ee04049211 */ /* 0x080fe200028f0c02 */
[----:B------:R-:W-:Y:S01]  /*a230*/  VIADD R2, R225, UR5 ;  /* 0x00000005e1027c36 */ /* 0x000fe20008000000 */
[-C--:B------:R-:W-:Y:S02]  /*a240*/  LEA.HI.X R9, R7, R238.reuse, R9, 0x1, P3 ;  /* 0x000000ee07097211 */ /* 0x080fe400018f0c09 */
[----:B------:R-:W-:Y:S01]  /*a250*/  LEA.HI.X R7, R5, R238, R15, 0x1, P2 ;  /* 0x000000ee05077211 */ /* 0x000fe200010f0c0f */
[----:B------:R-:W-:Y:S01]  /*a260*/  @!P1 IMAD.MOV.U32 R5, RZ, RZ, R4 ;  /* 0x000000ffff059224 */ /* 0x000fe200078e0004 */
[----:B------:R-:W-:Y:S01]  /*a270*/  LOP3.LUT P0, RZ, R231, 0x4, RZ, 0xc0, !PT ;  /* 0x00000004e7ff7812 */ /* 0x000fe2000780c0ff */
[----:B------:R-:W-:Y:S01]  /*a280*/  @!P1 IMAD.MOV.U32 R4, RZ, RZ, R14 ;  /* 0x000000ffff049224 */ /* 0x000fe200078e000e */
[----:B------:R-:W-:Y:S01]  /*a290*/  ISETP.NE.AND P2, PT, R235, RZ, PT ;  /* 0x000000ffeb00720c */ /* 0x000fe20003f45270 */
[----:B------:R-:W-:Y:S01]  /*a2a0*/  IMAD.IADD R178, R2, 0x1, R227 ;  /* 0x0000000102b27824 */ /* 0x000fe200078e02e3 */
[----:B------:R-:W-:Y:S02]  /*a2b0*/  SEL R0, R233, 0xffffffc0, !P0 ;  /* 0xffffffc0e9007807 */ /* 0x000fe40004000000 */
[----:B------:R-:W-:Y:S01]  /*a2c0*/  @!PT LDS RZ, [RZ] ;  /* 0x00000000fffff984 */ /* 0x000fe20000000800 */
[----:B------:R-:W-:Y:S01]  /*a2d0*/  @!PT LDS RZ, [RZ] ;  /* 0x00000000fffff984 */ /* 0x000fe20000000800 */
[----:B------:R-:W-:Y:S01]  /*a2e0*/  @!PT LDS RZ, [RZ] ;  /* 0x00000000fffff984 */ /* 0x000fe20000000800 */
[----:B------:R-:W-:Y:S03]  /*a2f0*/  @!P1 LDGSTS.E.BYPASS.LTC128B.128 [R234+0xc800], desc[UR16][R4.64] ;  /* 0x0c80000004ea9fae */ /* 0x000fe6000b981a10 */
[----:B------:R-:W-:Y:S02]  /*a300*/  IMAD.IADD R180, R0, 0x1, R179 ;  /* 0x0000000100b47824 */ /* 0x000fe400078e02b3 */
[----:B------:R-:W-:Y:S02]  /*a310*/  IMAD.IADD R0, R2, 0x1, R0 ;  /* 0x0000000102007824 */ /* 0x000fe400078e0200 */
[C---:B------:R-:W-:Y:S01]  /*a320*/  IMAD.IADD R220, R227.reuse, 0x1, R180 ;  /* 0x00000001e3dc7824 */ /* 0x040fe200078e02b4 */
[----:B------:R-:W-:Y:S01]  /*a330*/  @P1 STS.128 [R234+0xc800], RZ ;  /* 0x00c800ffea001388 */ /* 0x000fe20000000c00 */
[----:B------:R-:W-:Y:S07]  /*a340*/  IMAD.IADD R2, R227, 0x1, R0 ;  /* 0x00000001e3027824 */ /* 0x000fee00078e0200 */
        /* <DEDUP_REMOVED lines=66> */
[----:B------:R-:W-:Y:S07]  /*a770*/  LDSM.16.M88.4 R212, [R180] ;  /* 0x00000000b4d4783b */ /* 0x000fee0000000200 */
[-C--:B--2---:R-:W-:Y:S08]  /*a780*/  HMMA.16816.F32 R52, R208, R204.reuse, R52 ;  /* 0x000000ccd034723c */ /* 0x084ff00000001834 */
[C---:B------:R-:W-:Y:S08]  /*a790*/  HMMA.16816.F32 R56, R216.reuse, R204, R56 ;  /* 0x000000ccd838723c */ /* 0x040ff00000001838 */
[-C--:B------:R-:W-:Y:S01]  /*a7a0*/  HMMA.16816.F32 R60, R216, R206.reuse, R60 ;  /* 0x000000ced83c723c */ /* 0x080fe2000000183c */
[----:B------:R-:W1:Y:S07]  /*a7b0*/  LDSM.16.M88.4 R216, [R0+0x8000] ;  /* 0x0080000000d8783b */ /* 0x000e6e0000000200 */
[----:B------:R-:W-:Y:S01]  /*a7c0*/  HMMA.16816.F32 R64, R208, R206, R64 ;  /* 0x000000ced040723c */ /* 0x000fe20000001840 */
[----:B------:R-:W2:Y:S08]  /*a7d0*/  LDSM.16.M88.4 R204, [R180+0x2000] ;  /* 0x00200000b4cc783b */ /* 0x000eb00000000200 */
[----:B------:R-:W3:Y:S01]  /*a7e0*/  LDSM.16.M88.4 R208, [R0+0x8800] ;  /* 0x0088000000d0783b */ /* 0x000ee20000000200 */
        /* <DEDUP_REMOVED lines=14> */
[----:B------:R-:W-:Y:S07]  /*a8d0*/  LDSM.16.M88.4 R216, [R178+0xa800] ;  /* 0x00a80000b2d8783b */ /* 0x000fee0000000200 */
[-C--:B--2---:R-:W-:Y:S08]  /*a8e0*/  HMMA.16816.F32 R52, R212, R208.reuse, R52 ;  /* 0x000000d0d434723c */ /* 0x084ff00000001834 */
[C---:B------:R-:W-:Y:S08]  /*a8f0*/  HMMA.16816.F32 R56, R204.reuse, R208, R56 ;  /* 0x000000d0cc38723c */ /* 0x040ff00000001838 */
[-C--:B------:R-:W-:Y:S01]  /*a900*/  HMMA.16816.F32 R60, R204, R210.reuse, R60 ;  /* 0x000000d2cc3c723c */ /* 0x080fe2000000183c */
[----:B------:R-:W-:Y:S07]  /*a910*/  LDSM.16.M88.4 R204, [R220] ;  /* 0x00000000dccc783b */ /* 0x000fee0000000200 */
[----:B------:R-:W-:Y:S01]  /*a920*/  HMMA.16816.F32 R64, R212, R210, R64 ;  /* 0x000000d2d440723c */ /* 0x000fe20000001840 */
[----:B------:R-:W1:Y:S08]  /*a930*/  LDSM.16.M88.4 R208, [R2+0x8000] ;  /* 0x0080000002d0783b */ /* 0x000e700000000200 */
[----:B------:R-:W2:Y:S01]  /*a940*/  LDSM.16.M88.4 R212, [R220+0x2000] ;  /* 0x00200000dcd4783b */ /* 0x000ea20000000200 */
[-C--:B-1----:R-:W-:Y:S08]  /*a950*/  HMMA.16816.F32 R4, R204, R208.reuse, R4 ;  /* 0x000000d0cc04723c */ /* 0x082ff00000001804 */
[C---:B--2---:R-:W-:Y:S08]  /*a960*/  HMMA.16816.F32 R8, R212.reuse, R208, R8 ;  /* 0x000000d0d408723c */ /* 0x044ff00000001808 */
[-C--:B------:R-:W-:Y:S08]  /*a970*/  HMMA.16816.F32 R12, R212, R210.reuse, R12 ;  /* 0x000000d2d40c723c */ /* 0x080ff0000000180c */
[C---:B------:R-:W-:Y:S01]  /*a980*/  HMMA.16816.F32 R16, R204.reuse, R210, R16 ;  /* 0x000000d2cc10723c */ /* 0x040fe20000001810 */
[----:B------:R-:W1:Y:S07]  /*a990*/  LDSM.16.M88.4 R208, [R2+0x8800] ;  /* 0x0088000002d0783b */ /* 0x000e6e0000000200 */
[-C--:B-1----:R-:W-:Y:S08]  /*a9a0*/  HMMA.16816.F32 R20, R204, R208.reuse, R20 ;  /* 0x000000d0cc14723c */ /* 0x082ff00000001814 */
[C---:B------:R-:W-:Y:S08]  /*a9b0*/  HMMA.16816.F32 R24, R212.reuse, R208, R24 ;  /* 0x000000d0d418723c */ /* 0x040ff00000001818 */
        /* <DEDUP_REMOVED lines=10> */
[-C--:B------:R-:W-:Y:S01]  /*aa60*/  HMMA.16816.F32 R60, R212, R210.reuse, R60 ;  /* 0x000000d2d43c723c */ /* 0x080fe2000000183c */
[----:B------:R-:W-:Y:S07]  /*aa70*/  LDSM.16.M88.4 R212, [R179+0x4000] ;  /* 0x00400000b3d4783b */ /* 0x000fee0000000200 */
[----:B------:R-:W-:Y:S01]  /*aa80*/  HMMA.16816.F32 R64, R204, R210, R64 ;  /* 0x000000d2cc40723c */ /* 0x000fe20000001840 */
[----:B------:R-:W1:Y:S08]  /*aa90*/  LDSM.16.M88.4 R204, [R225+UR5+0xa000] ;  /* 0x00a00005e1cc783b */ /* 0x000e700008000200 */
[----:B------:R-:W2:Y:S01]  /*aaa0*/  LDSM.16.M88.4 R208, [R179+0x6000] ;  /* 0x00600000b3d0783b */ /* 0x000ea20000000200 */
[-C--:B-1----:R-:W-:Y:S08]  /*aab0*/  HMMA.16816.F32 R4, R212, R204.reuse, R4 ;  /* 0x000000ccd404723c */ /* 0x082ff00000001804 */
[C---:B--2---:R-:W-:Y:S08]  /*aac0*/  HMMA.16816.F32 R8, R208.reuse, R204, R8 ;  /* 0x000000ccd008723c */ /* 0x044ff00000001808 */
[-C--:B------:R-:W-:Y:S08]  /*aad0*/  HMMA.16816.F32 R12, R208, R206.reuse, R12 ;  /* 0x000000ced00c723c */ /* 0x080ff0000000180c */
[C---:B------:R-:W-:Y:S01]  /*aae0*/  HMMA.16816.F32 R16, R212.reuse, R206, R16 ;  /* 0x000000ced410723c */ /* 0x040fe20000001810 */
[----:B------:R-:W1:Y:S07]  /*aaf0*/  LDSM.16.M88.4 R204, [R225+UR5+0xa800] ;  /* 0x00a80005e1cc783b */ /* 0x000e6e0008000200 */
[-C--:B-1----:R-:W-:Y:S08]  /*ab00*/  HMMA.16816.F32 R20, R212, R204.reuse, R20 ;  /* 0x000000ccd414723c */ /* 0x082ff00000001814 */
[C---:B------:R-:W-:Y:S08]  /*ab10*/  HMMA.16816.F32 R24, R208.reuse, R204, R24 ;  /* 0x000000ccd018723c */ /* 0x040ff00000001818 */
        /* <DEDUP_REMOVED lines=10> */
[-C--:B------:R-:W-:Y:S01]  /*abc0*/  HMMA.16816.F32 R60, R208, R206.reuse, R60 ;  /* 0x000000ced03c723c */ /* 0x080fe2000000183c */
[----:B------:R-:W-:Y:S07]  /*abd0*/  LDSM.16.M88.4 R208, [R181+0x4000] ;  /* 0x00400000b5d0783b */ /* 0x000fee0000000200 */
        /* <DEDUP_REMOVED lines=34> */
[----:B------:R2:W3:Y:S07]  /*ae00*/  LDSM.16.M88.4 R216, [R0+0xb800] ;  /* 0x00b8000000d8783b */ /* 0x0004ee0000000200 */
[-C--:B-1----:R-:W-:Y:S08]  /*ae10*/  HMMA.16816.F32 R36, R204, R212.reuse, R36 ;  /* 0x000000d4cc24723c */ /* 0x082ff00000001824 */
[C---:B------:R-:W-:Y:S04]  /*ae20*/  HMMA.16816.F32 R40, R208.reuse, R212, R40 ;  /* 0x000000d4d028723c */ /* 0x040fe80000001828 */
[----:B--2---:R-:W-:Y:S04]  /*ae30*/  IMAD R0, R235, 0x40, R241 ;  /* 0x00000040eb007824 */ /* 0x004fe800078e02f1 */
[-C--:B------:R-:W-:Y:S03]  /*ae40*/  HMMA.16816.F32 R44, R208, R214.reuse, R44 ;  /* 0x000000d6d02c723c */ /* 0x080fe6000000182c */
[----:B------:R-:W-:Y:S04]  /*ae50*/  IMAD.IADD R0, R240, 0x1, -R0 ;  /* 0x00000001f0007824 */ /* 0x000fe800078e0a00 */
[C---:B------:R-:W-:Y:S01]  /*ae60*/  VIADD R180, R0.reuse, 0xffffffff ;  /* 0xffffffff00b47836 */ /* 0x040fe20000000000 */
[----:B------:R-:W-:Y:S01]  /*ae70*/  IABS R179, R0 ;  /* 0x0000000000b37213 */ /* 0x000fe20000000000 */
[C---:B------:R-:W-:Y:S01]  /*ae80*/  HMMA.16816.F32 R48, R204.reuse, R214, R48 ;  /* 0x000000d6cc30723c */ /* 0x040fe20000001830 */
[----:B------:R-:W-:Y:S03]  /*ae90*/  LDSM.16.M88.4 R212, [R220+0x4000] ;  /* 0x00400000dcd4783b */ /* 0x000fe60000000200 */
[----:B------:R-:W-:Y:S01]  /*aea0*/  I2FP.F32.S32 R179, R179 ;  /* 0x000000b300b37245 */ /* 0x000fe20000201400 */
[C---:B------:R-:W-:Y:S01]  /*aeb0*/  VIADD R178, R0.reuse, 0x40 ;  /* 0x0000004000b27836 */ /* 0x040fe20000000000 */
[----:B------:R-:W-:Y:S01]  /*aec0*/  IABS R180, R180 ;  /* 0x000000b400b47213 */ /* 0x000fe20000000000 */
[----:B------:R-:W-:Y:S01]  /*aed0*/  VIADD R181, R0, 0x2f ;  /* 0x0000002f00b57836 */ /* 0x000fe20000000000 */
[-C--:B---3--:R-:W-:Y:S01]  /*aee0*/  HMMA.16816.F32 R52, R204, R216.reuse, R52 ;  /* 0x000000d8cc34723c */ /* 0x088fe20000001834 */
[----:B------:R-:W-:Y:S02]  /*aef0*/  LDSM.16.M88.4 R220, [R220+0x6000] ;  /* 0x00600000dcdc783b */ /* 0x000fe40000000200 */
[----:B------:R-:W-:Y:S02]  /*af00*/  IABS R178, R178 ;  /* 0x000000b200b27213 */ /* 0x000fe40000000000 */
[----:B------:R-:W-:Y:S02]  /*af10*/  IABS R181, R181 ;  /* 0x000000b500b57213 */ /* 0x000fe40000000000 */
[----:B------:R-:W-:Y:S01]  /*af20*/  I2FP.F32.S32 R178, R178 ;  /* 0x000000b200b27245 */ /* 0x000fe20000201400 */
[C---:B------:R-:W-:Y:S08]  /*af30*/  HMMA.16816.F32 R56, R208.reuse, R216, R56 ;  /* 0x000000d8d038723c */ /* 0x040ff00000001838 */
[-C--:B------:R-:W-:Y:S01]  /*af40*/  HMMA.16816.F32 R60, R208, R218.reuse, R60 ;  /* 0x000000dad03c723c */ /* 0x080fe2000000183c */
[----:B------:R-:W1:Y:S07]  /*af50*/  LDSM.16.M88.4 R208, [R2+0xa000] ;  /* 0x00a0000002d0783b */ /* 0x000e6e0000000200 */
[----:B------:R-:W-:Y:S01]  /*af60*/  HMMA.16816.F32 R64, R204, R218, R64 ;  /* 0x000000dacc40723c */ /* 0x000fe20000001840 */
[----:B------:R-:W2:Y:S07]  /*af70*/  LDSM.16.M88.4 R204, [R2+0xa800] ;  /* 0x00a8000002cc783b */ /* 0x000eae0000000200 */
[-C--:B-1----:R-:W-:Y:S08]  /*af80*/  HMMA.16816.F32 R4, R212, R208.reuse, R4 ;  /* 0x000000d0d404723c */ /* 0x082ff00000001804 */
[C---:B------:R-:W-:Y:S08]  /*af90*/  HMMA.16816.F32 R8, R220.reuse, R208, R8 ;  /* 0x000000d0dc08723c */ /* 0x040ff00000001808 */
[-C--:B------:R-:W-:Y:S03]  /*afa0*/  HMMA.16816.F32 R12, R220, R210.reuse, R12 ;  /* 0x000000d2dc0c723c */ /* 0x080fe6000000180c */
[CC--:B------:R-:W-:Y:S05]  /*afb0*/  FFMA.FTZ R4, R179.reuse, -R177.reuse, R4 ;  /* 0x800000b1b3047223 */ /* 0x0c0fea0000010004 */
[C---:B------:R-:W-:Y:S01]  /*afc0*/  HMMA.16816.F32 R16, R212.reuse, R210, R16 ;  /* 0x000000d2d410723c */ /* 0x040fe20000001810 */
[----:B------:R-:W1:Y:S03]  /*afd0*/  LDSM.16.M88.4 R208, [R2+0xb000] ;  /* 0x00b0000002d0783b */ /* 0x000e660000000200 */
[CC--:B------:R-:W-:Y:S04]  /*afe0*/  FFMA.FTZ R8, R178.reuse, -R177.reuse, R8 ;  /* 0x800000b1b2087223 */ /* 0x0c0fe80000010008 */
[-C--:B--2---:R-:W-:Y:S03]  /*aff0*/  HMMA.16816.F32 R20, R212, R204.reuse, R20 ;  /* 0x000000ccd414723c */ /* 0x084fe60000001814 */
[-C--:B------:R-:W-:Y:S01]  /*b000*/  FFMA.FTZ R14, R178, -R177.reuse, R14 ;  /* 0x800000b1b20e7223 */ /* 0x080fe2000001000e */
[----:B------:R-:W-:Y:S01]  /*b010*/  I2FP.F32.S32 R178, R180 ;  /* 0x000000b400b27245 */ /* 0x000fe20000201400 */
[C---:B------:R-:W-:Y:S03]  /*b020*/  VIADD R180, R0.reuse, 0xfffffff8 ;  /* 0xfffffff800b47836 */ /* 0x040fe60000000000 */
[C---:B------:R-:W-:Y:S04]  /*b030*/  HMMA.16816.F32 R24, R220.reuse, R204, R24 ;  /* 0x000000ccdc18723c */ /* 0x040fe80000001818 */
[----:B------:R-:W-:Y:S02]  /*b040*/  VIADD R204, R0, 0xfffffff0 ;  /* 0xfffffff000cc7836 */ /* 0x000fe40000000000 */
[CC--:B------:R-:W-:Y:S01]  /*b050*/  FFMA.FTZ R5, R178.reuse, -R177.reuse, R5 ;  /* 0x800000b1b2057223 */ /* 0x0c0fe20000010005 */
[-C--:B------:R-:W-:Y:S01]  /*b060*/  FFMA.FTZ R19, R178, -R177.reuse, R19 ;  /* 0x800000b1b2137223 */ /* 0x080fe20000010013 */
[----:B------:R-:W-:Y:S01]  /*b070*/  FFMA.FTZ R18, R179, -R177, R18 ;  /* 0x800000b1b3127223 */ /* 0x000fe20000010012 */
[-C--:B------:R-:W-:Y:S03]  /*b080*/  HMMA.16816.F32 R28, R220, R206.reuse, R28 ;  /* 0x000000cedc1c723c */ /* 0x080fe6000000181c */
[----:B------:R-:W-:Y:S01]  /*b090*/  IABS R204, R204 ;  /* 0x000000cc00cc7213 */ /* 0x000fe20000000000 */
[C---:B------:R-:W-:Y:S04]  /*b0a0*/  VIADD R179, R0.reuse, 0x3f ;  /* 0x0000003f00b37836 */ /* 0x040fe80000000000 */
[C---:B------:R-:W-:Y:S04]  /*b0b0*/  HMMA.16816.F32 R32, R212.reuse, R206, R32 ;  /* 0x000000ced420723c */ /* 0x040fe80000001820 */
[----:B------:R-:W-:Y:S02]  /*b0c0*/  IABS R178, R179 ;  /* 0x000000b300b27213 */ /* 0x000fe40000000000 */
[----:B------:R-:W-:Y:S01]  /*b0d0*/  IABS R179, R180 ;  /* 0x000000b400b37213 */ /* 0x000fe20000000000 */
[----:B------:R-:W-:Y:S01]  /*b0e0*/  VIADD R180, R0, 0xfffffff7 ;  /* 0xfffffff700b47836 */ /* 0x000fe20000000000 */
[----:B------:R-:W-:Y:S01]  /*b0f0*/  I2FP.F32.S32 R178, R178 ;  /* 0x000000b200b27245 */ /* 0x000fe20000201400 */
[-C--:B-1----:R-:W-:Y:S03]  /*b100*/  HMMA.16816.F32 R36, R212, R208.reuse, R36 ;  /* 0x000000d0d424723c */ /* 0x082fe60000001824 */
[----:B------:R-:W-:Y:S01]  /*b110*/  IABS R180, R180 ;  /* 0x000000b400b47213 */ /* 0x000fe20000000000 */
[C---:B------:R-:W-:Y:S01]  /*b120*/  FFMA.FTZ R9, R178.reuse, -R177, R9 ;  /* 0x800000b1b2097223 */ /* 0x040fe20000010009 */
[----:B------:R-:W-:Y:S01]  /*b130*/  I2FP.F32.S32 R179, R179 ;  /* 0x000000b300b37245 */ /* 0x000fe20000201400 */
[-C--:B------:R-:W-:Y:S01]  /*b140*/  FFMA.FTZ R15, R178, -R177.reuse, R15 ;  /* 0x800000b1b20f7223 */ /* 0x080fe2000001000f */
[----:B------:R-:W-:Y:S01]  /*b150*/  I2FP.F32.S32 R178, R180 ;  /* 0x000000b400b27245 */ /* 0x000fe20000201400 */
[----:B------:R-:W-:Y:S01]  /*b160*/  VIADD R180, R0, 0x37 ;  /* 0x0000003700b47836 */ /* 0x000fe20000000000 */
[C---:B------:R-:W-:Y:S04]  /*b170*/  HMMA.16816.F32 R40, R220.reuse, R208, R40 ;  /* 0x000000d0dc28723c */ /* 0x040fe80000001828 */
[----:B------:R-:W-:Y:S01]  /*b180*/  IABS R180, R180 ;  /* 0x000000b400b47213 */ /* 0x000fe20000000000 */
[CC--:B------:R-:W-:Y:S01]  /*b190*/  FFMA.FTZ R17, R178.reuse, -R177.reuse, R17 ;  /* 0x800000b1b2117223 */ /* 0x0c0fe20000010011 */
[-C--:B------:R-:W-:Y:S01]  /*b1a0*/  FFMA.FTZ R23, R178, -R177.reuse, R23 ;  /* 0x800000b1b2177223 */ /* 0x080fe20000010017 */
[CC--:B------:R-:W-:Y:S01]  /*b1b0*/  FFMA.FTZ R16, R179.reuse, -R177.reuse, R16 ;  /* 0x800000b1b3107223 */ /* 0x0c0fe20000010010 */
[C---:B------:R-:W-:Y:S02]  /*b1c0*/  VIADD R208, R0.reuse, 0x8 ;  /* 0x0000000800d07836 */ /* 0x040fe40000000000 */
[----:B------:R-:W-:Y:S01]  /*b1d0*/  FFMA.FTZ R22, R179, -R177, R22 ;  /* 0x800000b1b3167223 */ /* 0x000fe20000010016 */
[----:B------:R-:W-:Y:S01]  /*b1e0*/  IMAD.MOV.U32 R178, RZ, RZ, R180 ;  /* 0x000000ffffb27224 */ /* 0x000fe200078e00b4 */
[-C--:B------:R-:W-:Y:S03]  /*b1f0*/  HMMA.16816.F32 R44, R220, R210.reuse, R44 ;  /* 0x000000d2dc2c723c */ /* 0x080fe6000000182c */
[----:B------:R-:W-:Y:S01]  /*b200*/  IABS R208, R208 ;  /* 0x000000d000d07213 */ /* 0x000fe20000000000 */
[C---:B------:R-:W-:Y:S01]  /*b210*/  VIADD R179, R0.reuse, 0x38 ;  /* 0x0000003800b37836 */ /* 0x040fe20000000000 */
[----:B------:R-:W-:Y:S01]  /*b220*/  I2FP.F32.S32 R178, R178 ;  /* 0x000000b200b27245 */ /* 0x000fe20000201400 */
[----:B------:R-:W-:Y:S01]  /*b230*/  VIADD R180, R0, 0x30 ;  /* 0x0000003000b47836 */ /* 0x000fe20000000000 */
[----:B------:R-:W-:Y:S01]  /*b240*/  I2FP.F32.S32 R208, R208 ;  /* 0x000000d000d07245 */ /* 0x000fe20000201400 */
[C---:B------:R-:W-:Y:S04]  /*b250*/  HMMA.16816.F32 R48, R212.reuse, R210, R48 ;  /* 0x000000d2d430723c */ /* 0x040fe80000001830 */
[----:B------:R-:W-:Y:S01]  /*b260*/  IABS R179, R179 ;  /* 0x000000b300b37213 */ /* 0x000fe20000000000 */
[CC--:B------:R-:W-:Y:S01]  /*b270*/  FFMA.FTZ R13, R178.reuse, -R177.reuse, R13 ;  /* 0x800000b1b20d7223 */ /* 0x0c0fe2000001000d */
[----:B------:R-:W-:Y:S01]  /*b280*/  IABS R180, R180 ;  /* 0x000000b400b47213 */ /* 0x000fe20000000000 */
[-C--:B------:R-:W-:Y:S01]  /*b290*/  FFMA.FTZ R27, R178, -R177.reuse, R27 ;  /* 0x800000b1b21b7223 */ /* 0x080fe2000001001b */
[----:B------:R-:W-:Y:S01]  /*b2a0*/  I2FP.F32.S32 R178, R204 ;  /* 0x000000cc00b27245 */ /* 0x000fe20000201400 */
[----:B------:R-:W-:Y:S01]  /*b2b0*/  FFMA.FTZ R6, R208, -R177, R6 ;  /* 0x800000b1d0067223 */ /* 0x000fe20000010006 */
[----:B------:R-:W-:Y:S01]  /*b2c0*/  I2FP.F32.S32 R179, R179 ;  /* 0x000000b300b37245 */ /* 0x000fe20000201400 */
[----:B------:R1:W2:Y:S01]  /*b2d0*/  LDSM.16.M88.4 R204, [R2+0xb800] ;  /* 0x00b8000002cc783b */ /* 0x0002a20000000200 */
[----:B------:R-:W-:Y:S01]  /*b2e0*/  I2FP.F32.S32 R180, R180 ;  /* 0x000000b400b47245 */ /* 0x000fe20000201400 */
[----:B------:R-:W-:Y:S04]  /*b2f0*/  DEPBAR.LE SB0, 0x0 ;  /* 0x000080000000791a */ /* 0x000fe80000000000 */
[CC--:B------:R-:W-:Y:S01]  /*b300*/  FFMA.FTZ R12, R179.reuse, -R177.reuse, R12 ;  /* 0x800000b1b30c7223 */ /* 0x0c0fe2000001000c */
[----:B------:R-:W-:Y:S01]  /*b310*/  FFMA.FTZ R26, R179, -R177, R26 ;  /* 0x800000b1b31a7223 */ /* 0x000fe2000001001a */
[----:B------:R-:W-:Y:S01]  /*b320*/  I2FP.F32.S32 R179, R181 ;  /* 0x000000b500b37245 */ /* 0x000fe20000201400 */
[----:B------:R-:W-:Y:S01]  /*b330*/  BAR.SYNC.DEFER_BLOCKING 0x0 ;  /* 0x0000000000007b1d */ /* 0x000fe20000010000 */
[CC--:B------:R-:W-:Y:S01]  /*b340*/  FFMA.FTZ R20, R178.reuse, -R177.reuse, R20 ;  /* 0x800000b1b2147223 */ /* 0x0c0fe20000010014 */
[-C--:B------:R-:W-:Y:S01]  /*b350*/  FFMA.FTZ R34, R178, -R177.reuse, R34 ;  /* 0x800000b1b2227223 */ /* 0x080fe20000010022 */
[----:B------:R-:W-:Y:S02]  /*b360*/  VIADD R181, R0, 0xffffffe7 ;  /* 0xffffffe700b57836 */ /* 0x000fe40000000000 */
[-C--:B------:R-:W-:Y:S01]  /*b370*/  FFMA.FTZ R24, R180, -R177.reuse, R24 ;  /* 0x800000b1b4187223 */ /* 0x080fe20000010018 */
[----:B------:R-:W-:Y:S02]  /*b380*/  VIADD R178, R0, 0xffffffe8 ;  /* 0xffffffe800b27836 */ /* 0x000fe40000000000 */
[----:B------:R-:W-:Y:S01]  /*b390*/  FFMA.FTZ R30, R180, -R177, R30 ;  /* 0x800000b1b41e7223 */ /* 0x000fe2000001001e */
[C---:B------:R-:W-:Y:S01]  /*b3a0*/  VIADD R180, R0.reuse, 0x48 ;  /* 0x0000004800b47836 */ /* 0x040fe20000000000 */
[----:B------:R-:W-:Y:S01]  /*b3b0*/  IABS R181, R181 ;  /* 0x000000b500b57213 */ /* 0x000fe20000000000 */
[CC--:B------:R-:W-:Y:S01]  /*b3c0*/  FFMA.FTZ R25, R179.reuse, -R177.reuse, R25 ;  /* 0x800000b1b3197223 */ /* 0x0c0fe20000010019 */
[----:B------:R-:W-:Y:S01]  /*b3d0*/  IABS R178, R178 ;  /* 0x000000b200b27213 */ /* 0x000fe20000000000 */
[----:B------:R-:W-:Y:S01]  /*b3e0*/  FFMA.FTZ R31, R179, -R177, R31 ;  /* 0x800000b1b31f7223 */ /* 0x000fe2000001001f */
[----:B------:R-:W-:Y:S01]  /*b3f0*/  IABS R180, R180 ;  /* 0x000000b400b47213 */ /* 0x000fe20000000000 */
[C---:B------:R-:W-:Y:S01]  /*b400*/  VIADD R179, R0.reuse, 0xffffffef ;  /* 0xffffffef00b37836 */ /* 0x040fe20000000000 */
[----:B-1----:R-:W-:Y:S01]  /*b410*/  I2FP.F32.S32 R2, R181 ;  /* 0x000000b500027245 */ /* 0x002fe20000201400 */
[C---:B------:R-:W-:Y:S01]  /*b420*/  VIADD R181, R0.reuse, 0x18 ;  /* 0x0000001800b57836 */ /* 0x040fe20000000000 */
[----:B------:R-:W-:Y:S01]  /*b430*/  I2FP.F32.S32 R178, R178 ;  /* 0x000000b200b27245 */ /* 0x000fe20000201400 */
[----:B------:R-:W-:Y:S01]  /*b440*/  VIADD R209, R0, 0x7 ;  /* 0x0000000700d17836 */ /* 0x000fe20000000000 */
[----:B------:R-:W-:Y:S01]  /*b450*/  I2FP.F32.S32 R180, R180 ;  /* 0x000000b400b47245 */ /* 0x000fe20000201400 */
[C---:B------:R-:W-:Y:S01]  /*b460*/  FFMA.FTZ R33, R2.reuse, -R177, R33 ;  /* 0x800000b102217223 */ /* 0x040fe20000010021 */
[----:B------:R-:W-:Y:S01]  /*b470*/  IABS R179, R179 ;  /* 0x000000b300b37213 */ /* 0x000fe20000000000 */
[----:B------:R-:W-:Y:S01]  /*b480*/  FFMA.FTZ R39, R2, -R177, R39 ;  /* 0x800000b102277223 */ /* 0x000fe20000010027 */
[----:B------:R-:W-:Y:S01]  /*b490*/  IABS R181, R181 ;  /* 0x000000b500b57213 */ /* 0x000fe20000000000 */
[C---:B------:R-:W-:Y:S01]  /*b4a0*/  FFMA.FTZ R32, R178.reuse, -R177, R32 ;  /* 0x800000b1b2207223 */ /* 0x040fe20000010020 */
[----:B------:R-:W-:Y:S01]  /*b4b0*/  I2FP.F32.S32 R179, R179 ;  /* 0x000000b300b37245 */ /* 0x000fe20000201400 */
[----:B------:R-:W-:Y:S01]  /*b4c0*/  FFMA.FTZ R38, R178, -R177, R38 ;  /* 0x800000b1b2267223 */ /* 0x000fe20000010026 */
[----:B------:R-:W-:Y:S01]  /*b4d0*/  I2FP.F32.S32 R181, R181 ;  /* 0x000000b500b57245 */ /* 0x000fe20000201400 */
[C---:B------:R-:W-:Y:S01]  /*b4e0*/  VIADD R2, R0.reuse, 0x47 ;  /* 0x0000004700027836 */ /* 0x040fe20000000000 */
[----:B------:R-:W-:Y:S01]  /*b4f0*/  IABS R209, R209 ;  /* 0x000000d100d17213 */ /* 0x000fe20000000000 */
[----:B------:R-:W-:Y:S02]  /*b500*/  VIADD R178, R0, 0x27 ;  /* 0x0000002700b27836 */ /* 0x000fe40000000000 */
[-C--:B------:R-:W-:Y:S01]  /*b510*/  FFMA.FTZ R10, R180, -R177.reuse, R10 ;  /* 0x800000b1b40a7223 */ /* 0x080fe2000001000a */
[C---:B------:R-:W-:Y:S01]  /*b520*/  VIADD R180, R0.reuse, 0x20 ;  /* 0x0000002000b47836 */ /* 0x040fe20000000000 */
[----:B------:R-:W-:Y:S01]  /*b530*/  IABS R2, R2 ;  /* 0x0000000200027213 */ /* 0x000fe20000000000 */
[CC--:B------:R-:W-:Y:S01]  /*b540*/  FFMA.FTZ R21, R179.reuse, -R177.reuse, R21 ;  /* 0x800000b1b3157223 */ /* 0x0c0fe20000010015 */
[----:B------:R-:W-:Y:S01]  /*b550*/  IABS R178, R178 ;  /* 0x000000b200b27213 */ /* 0x000fe20000000000 */
[-C--:B------:R-:W-:Y:S01]  /*b560*/  FFMA.FTZ R35, R179, -R177.reuse, R35 ;  /* 0x800000b1b3237223 */ /* 0x080fe20000010023 */
[----:B------:R-:W-:Y:S01]  /*b570*/  I2FP.F32.S32 R2, R2 ;  /* 0x0000000200027245 */ /* 0x000fe20000201400 */
[----:B------:R-:W-:Y:S01]  /*b580*/  VIADD R179, R0, 0x28 ;  /* 0x0000002800b37836 */ /* 0x000fe20000000000 */
[----:B------:R-:W-:Y:S01]  /*b590*/  I2FP.F32.S32 R178, R178 ;  /* 0x000000b200b27245 */ /* 0x000fe20000201400 */
[-C--:B--2---:R-:W-:Y:S05]  /*b5a0*/  HMMA.16816.F32 R52, R212, R204.reuse, R52 ;  /* 0x000000ccd434723c */ /* 0x084fea0000001834 */
[----:B------:R-:W-:Y:S01]  /*b5b0*/  IABS R180, R180 ;  /* 0x000000b400b47213 */ /* 0x000fe20000000000 */
[----:B------:R-:W-:Y:S01]  /*b5c0*/  FFMA.FTZ R11, R2, -R177, R11 ;  /* 0x800000b1020b7223 */ /* 0x000fe2000001000b */
[----:B------:R-:W-:Y:S01]  /*b5d0*/  IABS R179, R179 ;  /* 0x000000b300b37213 */ /* 0x000fe20000000000 */
[CC--:B------:R-:W-:Y:S01]  /*b5e0*/  FFMA.FTZ R29, R178.reuse, -R177.reuse, R29 ;  /* 0x800000b1b21d7223 */ /* 0x0c0fe2000001001d */
[----:B------:R-:W-:Y:S01]  /*b5f0*/  I2FP.F32.S32 R2, R180 ;  /* 0x000000b400027245 */ /* 0x000fe20000201400 */
[----:B------:R-:W-:Y:S01]  /*b600*/  FFMA.FTZ R43, R178, -R177, R43 ;  /* 0x800000b1b22b7223 */ /* 0x000fe2000001002b */
[----:B------:R-:W-:Y:S01]  /*b610*/  I2FP.F32.S32 R179, R179 ;  /* 0x000000b300b37245 */ /* 0x000fe20000201400 */
[----:B------:R-:W-:Y:S01]  /*b620*/  VIADD R178, R0, 0xffffffe0 ;  /* 0xffffffe000b27836 */ /* 0x000fe20000000000 */
[----:B------:R-:W-:Y:S01]  /*b630*/  I2FP.F32.S32 R209, R209 ;  /* 0x000000d100d17245 */ /* 0x000fe20000201400 */
[CC--:B------:R-:W-:Y:S01]  /*b640*/  FFMA.FTZ R40, R2.reuse, -R177.reuse, R40 ;  /* 0x800000b102287223 */ /* 0x0c0fe20000010028 */
[-C--:B------:R-:W-:Y:S01]  /*b650*/  FFMA.FTZ R46, R2, -R177.reuse, R46 ;  /* 0x800000b1022e7223 */ /* 0x080fe2000001002e */
[C---:B------:R-:W-:Y:S01]  /*b660*/  VIADD R2, R0.reuse, 0x1f ;  /* 0x0000001f00027836 */ /* 0x040fe20000000000 */
[----:B------:R-:W-:Y:S01]  /*b670*/  IABS R178, R178 ;  /* 0x000000b200b27213 */ /* 0x000fe20000000000 */
[C---:B------:R-:W-:Y:S04]  /*b680*/  HMMA.16816.F32 R56, R220.reuse, R204, R56 ;  /* 0x000000ccdc38723c */ /* 0x040fe80000001838 */
[----:B------:R-:W-:Y:S01]  /*b690*/  I2FP.F32.S32 R178, R178 ;  /* 0x000000b200b27245 */ /* 0x000fe20000201400 */
[CC--:B------:R-:W-:Y:S01]  /*b6a0*/  FFMA.FTZ R28, R179.reuse, -R177.reuse, R28 ;  /* 0x800000b1b31c7223 */ /* 0x0c0fe2000001001c */
[----:B------:R-:W-:Y:S01]  /*b6b0*/  IABS R2, R2 ;  /* 0x0000000200027213 */ /* 0x000fe20000000000 */
[-C--:B------:R-:W-:Y:S01]  /*b6c0*/  FFMA.FTZ R42, R179, -R177.reuse, R42 ;  /* 0x800000b1b32a7223 */ /* 0x080fe2000001002a */
[----:B------:R-:W-:Y:S02]  /*b6d0*/  VIADD R179, R0, 0xffffffdf ;  /* 0xffffffdf00b37836 */ /* 0x000fe40000000000 */
[CC--:B------:R-:W-:Y:S01]  /*b6e0*/  FFMA.FTZ R36, R178.reuse, -R177.reuse, R36 ;  /* 0x800000b1b2247223 */ /* 0x0c0fe20000010024 */
[----:B------:R-:W-:Y:S01]  /*b6f0*/  I2FP.F32.S32 R2, R2 ;  /* 0x0000000200027245 */ /* 0x000fe20000201400 */
[----:B------:R-:W-:Y:S01]  /*b700*/  FFMA.FTZ R50, R178, -R177, R50 ;  /* 0x800000b1b2327223 */ /* 0x000fe20000010032 */
[----:B------:R-:W-:Y:S01]  /*b710*/  VIADD R178, R0, 0xffffffd8 ;  /* 0xffffffd800b27836 */ /* 0x000fe20000000000 */
[----:B------:R-:W-:Y:S01]  /*b720*/  IABS R179, R179 ;  /* 0x000000b300b37213 */ /* 0x000fe20000000000 */
[-C--:B------:R-:W-:Y:S03]  /*b730*/  HMMA.16816.F32 R60, R220, R206.reuse, R60 ;  /* 0x000000cedc3c723c */ /* 0x080fe6000000183c */
[----:B------:R-:W-:Y:S01]  /*b740*/  IABS R178, R178 ;  /* 0x000000b200b27213 */ /* 0x000fe20000000000 */
[C---:B------:R-:W-:Y:S01]  /*b750*/  FFMA.FTZ R41, R2.reuse, -R177, R41 ;  /* 0x800000b102297223 */ /* 0x040fe20000010029 */
[----:B------:R-:W-:Y:S01]  /*b760*/  I2FP.F32.S32 R179, R179 ;  /* 0x000000b300b37245 */ /* 0x000fe20000201400 */
[-C--:B------:R-:W-:Y:S01]  /*b770*/  FFMA.FTZ R47, R2, -R177.reuse, R47 ;  /* 0x800000b1022f7223 */ /* 0x080fe2000001002f */
[----:B------:R-:W-:Y:S01]  /*b780*/  I2FP.F32.S32 R178, R178 ;  /* 0x000000b200b27245 */ /* 0x000fe20000201400 */
[C---:B------:R-:W-:Y:S01]  /*b790*/  VIADD R2, R0.reuse, 0xffffffd7 ;  /* 0xffffffd700027836 */ /* 0x040fe20000000000 */
[----:B------:R-:W-:Y:S04]  /*b7a0*/  HMMA.16816.F32 R64, R212, R206, R64 ;  /* 0x000000ced440723c */ /* 0x000fe80000001840 */
[----:B------:R-:W-:Y:S01]  /*b7b0*/  IABS R2, R2 ;  /* 0x0000000200027213 */ /* 0x000fe20000000000 */
[----:B------:R-:W-:Y:S02]  /*b7c0*/  VIADD R205, R0, 0xffffffcf ;  /* 0xffffffcf00cd7836 */ /* 0x000fe40000000000 */
[CC--:B------:R-:W-:Y:S01]  /*b7d0*/  FFMA.FTZ R48, R178.reuse, -R177.reuse, R48 ;  /* 0x800000b1b2307223 */ /* 0x0c0fe20000010030 */
[----:B------:R-:W-:Y:S01]  /*b7e0*/  FFMA.FTZ R54, R178, -R177, R54 ;  /* 0x800000b1b2367223 */ /* 0x000fe20000010036 */
[----:B------:R-:W-:Y:S01]  /*b7f0*/  I2FP.F32.S32 R2, R2 ;  /* 0x0000000200027245 */ /* 0x000fe20000201400 */
[----:B------:R-:W-:Y:S01]  /*b800*/  VIADD R178, R0, 0xf ;  /* 0x0000000f00b27836 */ /* 0x000fe20000000000 */
[----:B------:R-:W-:Y:S01]  /*b810*/  IABS R205, R205 ;  /* 0x000000cd00cd7213 */ /* 0x000fe20000000000 */
[CC--:B------:R-:W-:Y:S01]  /*b820*/  FFMA.FTZ R37, R179.reuse, -R177.reuse, R37 ;  /* 0x800000b1b3257223 */ /* 0x0c0fe20000010025 */
[-C--:B------:R-:W-:Y:S01]  /*b830*/  FFMA.FTZ R51, R179, -R177.reuse, R51 ;  /* 0x800000b1b3337223 */ /* 0x080fe20000010033 */
[C---:B------:R-:W-:Y:S01]  /*b840*/  FFMA.FTZ R49, R2.reuse, -R177, R49 ;  /* 0x800000b102317223 */ /* 0x040fe20000010031 */
[----:B------:R-:W-:Y:S01]  /*b850*/  I2FP.F32.S32 R179, R205 ;  /* 0x000000cd00b37245 */ /* 0x000fe20000201400 */
[-C--:B------:R-:W-:Y:S01]  /*b860*/  FFMA.FTZ R55, R2, -R177.reuse, R55 ;  /* 0x800000b102377223 */ /* 0x080fe20000010037 */
[----:B------:R-:W-:Y:S01]  /*b870*/  IABS R178, R178 ;  /* 0x000000b200b27213 */ /* 0x000fe20000000000 */
[C---:B------:R-:W-:Y:S02]  /*b880*/  VIADD R2, R0.reuse, 0x10 ;  /* 0x0000001000027836 */ /* 0x040fe40000000000 */
[CC--:B------:R-:W-:Y:S01]  /*b890*/  FFMA.FTZ R44, R181.reuse, -R177.reuse, R44 ;  /* 0x800000b1b52c7223 */ /* 0x0c0fe2000001002c */
[C---:B------:R-:W-:Y:S02]  /*b8a0*/  VIADD R205, R0.reuse, 0xffffffc7 ;  /* 0xffffffc700cd7836 */ /* 0x040fe40000000000 */
[-C--:B------:R-:W-:Y:S01]  /*b8b0*/  FFMA.FTZ R58, R181, -R177.reuse, R58 ;  /* 0x800000b1b53a7223 */ /* 0x080fe2000001003a */
[C---:B------:R-:W-:Y:S01]  /*b8c0*/  VIADD R204, R0.reuse, 0x17 ;  /* 0x0000001700cc7836 */ /* 0x040fe20000000000 */
[----:B------:R-:W-:Y:S01]  /*b8d0*/  IABS R2, R2 ;  /* 0x0000000200027213 */ /* 0x000fe20000000000 */
[C---:B------:R-:W-:Y:S02]  /*b8e0*/  VIADD R180, R0.reuse, 0xffffffd0 ;  /* 0xffffffd000b47836 */ /* 0x040fe40000000000 */
[----:B------:R-:W-:Y:S01]  /*b8f0*/  FFMA.FTZ R7, R209, -R177, R7 ;  /* 0x800000b1d1077223 */ /* 0x000fe20000010007 */
[----:B------:R-:W-:Y:S01]  /*b900*/  VIADD R181, R0, 0xffffffc8 ;  /* 0xffffffc800b57836 */ /* 0x000fe20000000000 */
[----:B------:R-:W-:Y:S01]  /*b910*/  I2FP.F32.S32 R2, R2 ;  /* 0x0000000200027245 */ /* 0x000fe20000201400 */
[----:B------:R-:W-:Y:S01]  /*b920*/  IMAD.MOV.U32 R0, RZ, RZ, R178 ;  /* 0x000000ffff007224 */ /* 0x000fe200078e00b2 */
[----:B------:R-:W-:Y:S01]  /*b930*/  IABS R178, R205 ;  /* 0x000000cd00b27213 */ /* 0x000fe20000000000 */
[CC--:B------:R-:W-:Y:S01]  /*b940*/  FFMA.FTZ R53, R179.reuse, -R177.reuse, R53 ;  /* 0x800000b1b3357223 */ /* 0x0c0fe20000010035 */
[----:B------:R-:W-:Y:S01]  /*b950*/  IABS R204, R204 ;  /* 0x000000cc00cc7213 */ /* 0x000fe20000000000 */
[CC--:B------:R-:W-:Y:S01]  /*b960*/  FFMA.FTZ R56, R2.reuse, -R177.reuse, R56 ;  /* 0x800000b102387223 */ /* 0x0c0fe20000010038 */
[----:B------:R-:W-:Y:S01]  /*b970*/  I2FP.F32.S32 R0, R0 ;  /* 0x0000000000007245 */ /* 0x000fe20000201400 */
[-C--:B------:R-:W-:Y:S01]  /*b980*/  FFMA.FTZ R62, R2, -R177.reuse, R62 ;  /* 0x800000b1023e7223 */ /* 0x080fe2000001003e */
[----:B------:R-:W-:Y:S01]  /*b990*/  I2FP.F32.S32 R178, R178 ;  /* 0x000000b200b27245 */ /* 0x000fe20000201400 */
[-C--:B------:R-:W-:Y:S01]  /*b9a0*/  FFMA.FTZ R67, R179, -R177.reuse, R67 ;  /* 0x800000b1b3437223 */ /* 0x080fe20000010043 */
[----:B------:R-:W-:Y:S01]  /*b9b0*/  FMNMX3.FTZ R2, R182, R8, R9, !PT ;  /* 0x00000008b6027276 */ /* 0x000fe20007810009 */
[CC--:B------:R-:W-:Y:S01]  /*b9c0*/  FFMA.FTZ R57, R0.reuse, -R177.reuse, R57 ;  /* 0x800000b100397223 */ /* 0x0c0fe20000010039 */
[----:B------:R-:W-:Y:S01]  /*b9d0*/  FMNMX3.FTZ R179, R3, R4, R5, !PT ;  /* 0x0000000403b37276 */ /* 0x000fe20007810005 */
[-C--:B------:R-:W-:Y:S01]  /*b9e0*/  FFMA.FTZ R63, R0, -R177.reuse, R63 ;  /* 0x800000b1003f7223 */ /* 0x080fe2000001003f */
[----:B------:R-:W-:Y:S01]  /*b9f0*/  FMNMX3.FTZ R0, R183, R10, R11, !PT ;  /* 0x0000000ab7007276 */ /* 0x000fe2000781000b */
[-C--:B------:R-:W-:Y:S01]  /*ba00*/  FFMA.FTZ R65, R178, -R177.reuse, R65 ;  /* 0x800000b1b2417223 */ /* 0x080fe20000010041 */
[----:B------:R-:W-:Y:S01]  /*ba10*/  FMNMX3.FTZ R178, R176, R6, R7, !PT ;  /* 0x00000006b0b27276 */ /* 0x000fe20007810007 */
[-C--:B------:R-:W-:Y:S01]  /*ba20*/  FFMA.FTZ R60, R208, -R177.reuse, R60 ;  /* 0x800000b1d03c7223 */ /* 0x080fe2000001003c */
[----:B------:R-:W-:Y:S01]  /*ba30*/  FMNMX3.FTZ R2, R2, R12, R13, !PT ;  /* 0x0000000c02027276 */ /* 0x000fe2000781000d */
[-C--:B------:R-:W-:Y:S01]  /*ba40*/  FFMA.FTZ R61, R209, -R177.reuse, R61 ;  /* 0x800000b1d13d7223 */ /* 0x080fe2000001003d */
[----:B------:R-:W-:Y:S02]  /*ba50*/  FMNMX3.FTZ R0, R0, R14, R15, !PT ;  /* 0x0000000e00007276 */ /* 0x000fe4000781000f */
[----:B------:R-:W-:Y:S02]  /*ba60*/  FMNMX3.FTZ R179, R179, R16, R17, !PT ;  /* 0x00000010b3b37276 */ /* 0x000fe40007810011 */
[----:B------:R-:W-:Y:S02]  /*ba70*/  FMNMX3.FTZ R178, R178, R18, R19, !PT ;  /* 0x00000012b2b27276 */ /* 0x000fe40007810013 */
[----:B------:R-:W-:Y:S02]  /*ba80*/  FMNMX3.FTZ R213, R2, R24, R25, !PT ;  /* 0x0000001802d57276 */ /* 0x000fe40007810019 */
[----:B------:R-:W-:Y:S02]  /*ba90*/  FMNMX3.FTZ R0, R0, R26, R27, !PT ;  /* 0x0000001a00007276 */ /* 0x000fe4000781001b */
[----:B------:R-:W-:Y:S02]  /*baa0*/  FMNMX3.FTZ R211, R179, R20, R21, !PT ;  /* 0x00000014b3d37276 */ /* 0x000fe40007810015 */
[----:B------:R-:W-:Y:S02]  /*bab0*/  FMNMX3.FTZ R2, R178, R22, R23, !PT ;  /* 0x00000016b2027276 */ /* 0x000fe40007810017 */
[----:B------:R-:W-:Y:S02]  /*bac0*/  I2FP.F32.S32 R204, R204 ;  /* 0x000000cc00cc7245 */ /* 0x000fe40000201400 */
[----:B------:R-:W-:Y:S02]  /*bad0*/  IABS R180, R180 ;  /* 0x000000b400b47213 */ /* 0x000fe40000000000 */
[----:B------:R-:W-:Y:S01]  /*bae0*/  FMNMX3.FTZ R213, R213, R28, R29, !PT ;  /* 0x0000001cd5d57276 */ /* 0x000fe2000781001d */
[-C--:B------:R-:W-:Y:S01]  /*baf0*/  FFMA.FTZ R45, R204, -R177.reuse, R45 ;  /* 0x800000b1cc2d7223 */ /* 0x080fe2000001002d */
[----:B------:R-:W-:Y:S01]  /*bb00*/  FMNMX3.FTZ R0, R0, R30, R31, !PT ;  /* 0x0000001e00007276 */ /* 0x000fe2000781001f */
[----:B------:R-:W-:Y:S01]  /*bb10*/  FFMA.FTZ R59, R204, -R177, R59 ;  /* 0x800000b1cc3b7223 */ /* 0x000fe2000001003b */
        /* <DEDUP_REMOVED lines=11> */
[----:B------:R-:W-:Y:S02]  /*bbd0*/  FMNMX3.FTZ R213, R213, R44, R45, !PT ;  /* 0x0000002cd5d57276 */ /* 0x000fe4000781002d */
[----:B------:R-:W-:Y:S01]  /*bbe0*/  FMNMX3.FTZ R0, R0, R46, R47, !PT ;  /* 0x0000002e00007276 */ /* 0x000fe2000781002f */
[----:B------:R-:W-:Y:S01]  /*bbf0*/  FFMA.FTZ R64, R181, -R177, R64 ;  /* 0x800000b1b5407223 */ /* 0x000fe20000010040 */
        /* <DEDUP_REMOVED lines=11> */
.L_x_397:
[----:B--2---:R-:W-:Y:S01]  /*bcb0*/  SHFL.BFLY PT, R180, R212, 0x2, 0x1f ;  /* 0x0c401f00d4b47f89 */ /* 0x004fe200000e0000 */
[----:B------:R-:W-:Y:S07]  /*bcc0*/  IADD3 R246, PT, PT, R224, 0xc000, RZ ;  /* 0x0000c000e0f67810 */ /* 0x000fee0007ffe0ff */
[----:B------:R-:W-:Y:S08]  /*bcd0*/  SHFL.BFLY PT, R179, R213, 0x2, 0x1f ;  /* 0x0c401f00d5b37f89 */ /* 0x000ff000000e0000 */
[----:B------:R-:W-:Y:S08]  /*bce0*/  SHFL.BFLY PT, R181, R211, 0x2, 0x1f ;  /* 0x0c401f00d3b57f89 */ /* 0x000ff000000e0000 */
[----:B------:R-:W1:Y:S02]  /*bcf0*/  SHFL.BFLY PT, R2, R0, 0x2, 0x1f ;  /* 0x0c401f0000027f89 */ /* 0x000e6400000e0000 */
[----:B-1----:R-:W-:Y:S02]  /*bd00*/  FMNMX.FTZ R0, R0, R2, !PT ;  /* 0x0000000200007209 */ /* 0x002fe40007810000 */
[----:B------:R-:W-:Y:S02]  /*bd10*/  FMNMX.FTZ R180, R212, R180, !PT ;  /* 0x000000b4d4b47209 */ /* 0x000fe40007810000 */
[----:B------:R-:W-:Y:S02]  /*bd20*/  FMNMX.FTZ R179, R213, R179, !PT ;  /* 0x000000b3d5b37209 */ /* 0x000fe40007810000 */
[----:B------:R-:W-:Y:S01]  /*bd30*/  SHFL.BFLY PT, R2, R0, 0x1, 0x1f ;  /* 0x0c201f0000027f89 */ /* 0x000fe200000e0000 */
[----:B------:R-:W-:Y:S07]  /*bd40*/  FMNMX.FTZ R181, R211, R181, !PT ;  /* 0x000000b5d3b57209 */ /* 0x000fee0007810000 */
[----:B------:R-:W1:Y:S08]  /*bd50*/  SHFL.BFLY PT, R204, R180, 0x1, 0x1f ;  /* 0x0c201f00b4cc7f89 */ /* 0x000e7000000e0000 */
[----:B------:R-:W2:Y:S08]  /*bd60*/  SHFL.BFLY PT, R205, R179, 0x1, 0x1f ;  /* 0x0c201f00b3cd7f89 */ /* 0x000eb000000e0000 */
[----:B------:R-:W3:Y:S01]  /*bd70*/  SHFL.BFLY PT, R178, R181, 0x1, 0x1f ;  /* 0x0c201f00b5b27f89 */ /* 0x000ee200000e0000 */
[----:B-1----:R-:W-:Y:S02]  /*bd80*/  FMNMX.FTZ R180, R180, R204, !PT ;  /* 0x000000ccb4b47209 */ /* 0x002fe40007810000 */
[----:B--2---:R-:W-:Y:S03]  /*bd90*/  FMNMX.FTZ R179, R179, R205, !PT ;  /* 0x000000cdb3b37209 */ /* 0x004fe60007810000 */
[C---:B------:R-:W-:Y:S01]  /*bda0*/  FMUL.FTZ R210, R180.reuse, UR4 ;  /* 0x00000004b4d27c20 */ /* 0x040fe20008410000 */
[----:B------:R-:W-:Y:S01]  /*bdb0*/  FSETP.NEU.FTZ.AND P2, PT, R180, -INF , PT ;  /* 0xff800000b400780b */ /* 0x000fe20003f5d000 */
[----:B------:R-:W1:Y:S01]  /*bdc0*/  LDSM.16.MT88.4 R204, [R224+0xc000] ;  /* 0x00c00000e0cc783b */ /* 0x000e620000004200 */
[----:B---3--:R-:W-:Y:S01]  /*bdd0*/  FMNMX.FTZ R181, R181, R178, !PT ;  /* 0x000000b2b5b57209 */ /* 0x008fe20007810000 */
[----:B------:R-:W-:Y:S01]  /*bde0*/  FMUL.FTZ R209, R179, UR4 ;  /* 0x00000004b3d17c20 */ /* 0x000fe20008410000 */
[----:B------:R-:W-:Y:S02]  /*bdf0*/  FSEL R210, R210, RZ, P2 ;  /* 0x000000ffd2d27208 */ /* 0x000fe40001000000 */
[----:B------:R-:W-:Y:S01]  /*be00*/  FMNMX.FTZ R178, R0, R2, !PT ;  /* 0x0000000200b27209 */ /* 0x000fe20007810000 */
[----:B------:R-:W-:Y:S01]  /*be10*/  FADD.FTZ R0, -R181, R3 ;  /* 0x00000003b5007221 */ /* 0x000fe20000010100 */
[----:B------:R-:W-:Y:S01]  /*be20*/  FSETP.NEU.FTZ.AND P2, PT, R179, -INF , PT ;  /* 0xff800000b300780b */ /* 0x000fe20003f5d000 */
[----:B------:R-:W-:Y:S01]  /*be30*/  FMUL.FTZ R208, R181, UR4 ;  /* 0x00000004b5d07c20 */ /* 0x000fe20008410000 */
[----:B------:R-:W-:Y:S01]  /*be40*/  FADD.FTZ R3, -R180, R176 ;  /* 0x000000b0b4037221 */ /* 0x000fe20000010100 */
[----:B------:R-:W-:Y:S01]  /*be50*/  FMUL.FTZ R211, R178, UR4 ;  /* 0x00000004b2d37c20 */ /* 0x000fe20008410000 */
[----:B------:R-:W-:Y:S01]  /*be60*/  FSEL R209, R209, RZ, P2 ;  /* 0x000000ffd1d17208 */ /* 0x000fe20001000000 */
[----:B------:R-:W-:Y:S01]  /*be70*/  FMUL.FTZ R176, R0, UR4 ;  /* 0x0000000400b07c20 */ /* 0x000fe20008410000 */
[C---:B------:R-:W-:Y:S01]  /*be80*/  FSETP.NEU.FTZ.AND P2, PT, R178.reuse, -INF , PT ;  /* 0xff800000b200780b */ /* 0x040fe20003f5d000 */
[----:B------:R-:W-:Y:S01]  /*be90*/  FADD.FTZ R0, -R178, R183 ;  /* 0x000000b7b2007221 */ /* 0x000fe20000010100 */
[----:B------:R-:W-:Y:S01]  /*bea0*/  FSETP.NEU.FTZ.AND P3, PT, R181, -INF , PT ;  /* 0xff800000b500780b */ /* 0x000fe20003f7d000 */
[----:B------:R-:W-:Y:S01]  /*beb0*/  FADD.FTZ R2, -R179, R182 ;  /* 0x000000b6b3027221 */ /* 0x000fe20000010100 */
[----:B------:R-:W-:Y:S01]  /*bec0*/  FSEL R211, R211, RZ, P2 ;  /* 0x000000ffd3d37208 */ /* 0x000fe20001000000 */
[----:B------:R-:W-:Y:S01]  /*bed0*/  FMUL.FTZ R0, R0, UR4 ;  /* 0x0000000400007c20 */ /* 0x000fe20008410000 */
[----:B------:R-:W-:Y:S01]  /*bee0*/  FSEL R208, R208, RZ, P3 ;  /* 0x000000ffd0d07208 */ /* 0x000fe20001800000 */
[----:B------:R-:W-:Y:S01]  /*bef0*/  FMUL.FTZ R2, R2, UR4 ;  /* 0x0000000402027c20 */ /* 0x000fe20008410000 */
[--C-:B------:R-:W-:Y:S01]  /*bf00*/  FFMA.FTZ R12, R12, UR4, -R209.reuse ;  /* 0x000000040c0c7c23 */ /* 0x100fe200080108d1 */
[----:B------:R-:W-:Y:S01]  /*bf10*/  FFMA.FTZ R13, R13, UR4, -R209 ;  /* 0x000000040d0d7c23 */ /* 0x000fe200080108d1 */
[--C-:B------:R-:W-:Y:S01]  /*bf20*/  FFMA.FTZ R14, R14, UR4, -R211.reuse ;  /* 0x000000040e0e7c23 */ /* 0x100fe200080108d3 */
[----:B------:R-:W-:Y:S01]  /*bf30*/  FFMA.FTZ R15, R15, UR4, -R211 ;  /* 0x000000040f0f7c23 */ /* 0x000fe200080108d3 */
[----:B------:R-:W-:Y:S01]  /*bf40*/  FMUL.FTZ R3, R3, UR4 ;  /* 0x0000000403037c20 */ /* 0x000fe20008410000 */
[----:B------:R-:W-:Y:S01]  /*bf50*/  FFMA.FTZ R5, R5, UR4, -R208 ;  /* 0x0000000405057c23 */ /* 0x000fe200080108d0 */
[--C-:B------:R-:W-:Y:S01]  /*bf60*/  FFMA.FTZ R6, R6, UR4, -R210.reuse ;  /* 0x0000000406067c23 */ /* 0x100fe200080108d2 */
[----:B------:R-:W-:Y:S01]  /*bf70*/  FFMA.FTZ R7, R7, UR4, -R210 ;  /* 0x0000000407077c23 */ /* 0x000fe200080108d2 */
[--C-:B------:R-:W-:Y:S01]  /*bf80*/  FFMA.FTZ R4, R4, UR4, -R208.reuse ;  /* 0x0000000404047c23 */ /* 0x100fe200080108d0 */
[--C-:B------:R-:W-:Y:S01]  /*bf90*/  FFMA.FTZ R16, R16, UR4, -R208.reuse ;  /* 0x0000000410107c23 */ /* 0x100fe200080108d0 */
[----:B------:R-:W-:Y:S01]  /*bfa0*/  FFMA.FTZ R17, R17, UR4, -R208 ;  /* 0x0000000411117c23 */ /* 0x000fe200080108d0 */
[--C-:B------:R-:W-:Y:S01]  /*bfb0*/  FFMA.FTZ R18, R18, UR4, -R210.reuse ;  /* 0x0000000412127c23 */ /* 0x100fe200080108d2 */
[----:B------:R-:W-:Y:S01]  /*bfc0*/  FFMA.FTZ R19, R19, UR4, -R210 ;  /* 0x0000000413137c23 */ /* 0x000fe200080108d2 */
[----:B------:R-:W2:Y:S01]  /*bfd0*/  MUFU.EX2 R2, R2 ;  /* 0x0000000200027308 */ /* 0x000ea20000000800 */
[--C-:B------:R-:W-:Y:S01]  /*bfe0*/  FFMA.FTZ R8, R8, UR4, -R209.reuse ;  /* 0x0000000408087c23 */ /* 0x100fe200080108d1 */
[----:B------:R-:W-:Y:S01]  /*bff0*/  FFMA.FTZ R9, R9, UR4, -R209 ;  /* 0x0000000409097c23 */ /* 0x000fe200080108d1 */
[--C-:B------:R-:W-:Y:S07]  /*c000*/  FFMA.FTZ R10, R10, UR4, -R211.reuse ;  /* 0x000000040a0a7c23 */ /* 0x100fee00080108d3 */
[----:B------:R-:W3:Y:S01]  /*c010*/  MUFU.EX2 R0, R0 ;  /* 0x0000000000007308 */ /* 0x000ee20000000800 */
[----:B------:R-:W-:Y:S01]  /*c020*/  FFMA.FTZ R11, R11, UR4, -R211 ;  /* 0x000000040b0b7c23 */ /* 0x000fe200080108d3 */
[----:B------:R-:W-:Y:S01]  /*c030*/  IADD3 R182, PT, PT, R224, 0xc040, RZ ;  /* 0x0000c040e0b67810 */ /* 0x000fe20007ffe0ff */
[--C-:B------:R-:W-:Y:S07]  /*c040*/  FFMA.FTZ R20, R20, UR4, -R208.reuse ;  /* 0x0000000414147c23 */ /* 0x100fee00080108d0 */
[----:B------:R4:W-:Y:S01]  /*c050*/  MUFU.EX2 R219, R12 ;  /* 0x0000000c00db7308 */ /* 0x0009e20000000800 */
[----:B------:R-:W-:Y:S01]  /*c060*/  @P0 IADD3 R182, PT, PT, R246, -0x40, RZ ;  /* 0xffffffc0f6b60810 */ /* 0x000fe20007ffe0ff */
[--C-:B------:R-:W-:Y:S01]  /*c070*/  FFMA.FTZ R21, R21, UR4, -R208.reuse ;  /* 0x0000000415157c23 */ /* 0x100fe200080108d0 */
[--C-:B------:R-:W-:Y:S07]  /*c080*/  FFMA.FTZ R32, R32, UR4, -R208.reuse ;  /* 0x0000000420207c23 */ /* 0x100fee00080108d0 */
[----:B------:R5:W-:Y:S01]  /*c090*/  MUFU.EX2 R215, R13 ;  /* 0x0000000d00d77308 */ /* 0x000be20000000800 */
[----:B------:R-:W-:Y:S01]  /*c0a0*/  IADD3 R183, PT, PT, R227, R182, RZ ;  /* 0x000000b6e3b77210 */ /* 0x000fe20007ffe0ff */
[C---:B--2---:R-:W-:Y:S01]  /*c0b0*/  FMUL.FTZ R72, R2.reuse, R72 ;  /* 0x0000004802487220 */ /* 0x044fe20000410000 */
[C---:B------:R-:W-:Y:S07]  /*c0c0*/  FMUL.FTZ R73, R2.reuse, R73 ;  /* 0x0000004902497220 */ /* 0x040fee0000410000 */
[----:B------:R2:W-:Y:S01]  /*c0d0*/  MUFU.EX2 R218, R14 ;  /* 0x0000000e00da7308 */ /* 0x0005e20000000800 */
[----:B------:R-:W-:Y:S01]  /*c0e0*/  FMUL.FTZ R76, R2, R76 ;  /* 0x0000004c024c7220 */ /* 0x000fe20000410000 */
[C---:B---3--:R-:W-:Y:S01]  /*c0f0*/  FMUL.FTZ R74, R0.reuse, R74 ;  /* 0x0000004a004a7220 */ /* 0x048fe20000410000 */
[----:B------:R-:W-:Y:S07]  /*c100*/  FMUL.FTZ R75, R0, R75 ;  /* 0x0000004b004b7220 */ /* 0x000fee0000410000 */
[----:B------:R3:W-:Y:S01]  /*c110*/  MUFU.EX2 R214, R15 ;  /* 0x0000000f00d67308 */ /* 0x0007e20000000800 */
[C---:B------:R-:W-:Y:S01]  /*c120*/  FMUL.FTZ R77, R2.reuse, R77 ;  /* 0x0000004d024d7220 */ /* 0x040fe20000410000 */
[----:B----4-:R-:W-:Y:S01]  /*c130*/  FMUL.FTZ R12, R2, R192 ;  /* 0x000000c0020c7220 */ /* 0x010fe20000410000 */
[C---:B------:R-:W-:Y:S07]  /*c140*/  FMUL.FTZ R78, R0.reuse, R78 ;  /* 0x0000004e004e7220 */ /* 0x040fee0000410000 */
[----:B------:R-:W4:Y:S01]  /*c150*/  MUFU.EX2 R3, R3 ;  /* 0x0000000300037308 */ /* 0x000f220000000800 */
[----:B------:R-:W-:Y:S01]  /*c160*/  FMUL.FTZ R79, R0, R79 ;  /* 0x0000004f004f7220 */ /* 0x000fe20000410000 */
[C---:B-----5:R-:W-:Y:S01]  /*c170*/  FMUL.FTZ R13, R2.reuse, R193 ;  /* 0x000000c1020d7220 */ /* 0x060fe20000410000 */
[C---:B------:R-:W-:Y:S07]  /*c180*/  FMUL.FTZ R88, R2.reuse, R88 ;  /* 0x0000005802587220 */ /* 0x040fee0000410000 */
[----:B------:R-:W-:Y:S01]  /*c190*/  MUFU.EX2 R245, R5 ;  /* 0x0000000500f57308 */ /* 0x000fe20000000800 */
[----:B------:R-:W-:Y:S01]  /*c1a0*/  FMUL.FTZ R89, R2, R89 ;  /* 0x0000005902597220 */ /* 0x000fe20000410000 */
[C---:B--2---:R-:W-:Y:S01]  /*c1b0*/  FMUL.FTZ R14, R0.reuse, R194 ;  /* 0x000000c2000e7220 */ /* 0x044fe20000410000 */
[C---:B------:R-:W-:Y:S07]  /*c1c0*/  FMUL.FTZ R90, R0.reuse, R90 ;  /* 0x0000005a005a7220 */ /* 0x040fee0000410000 */
[----:B------:R2:W-:Y:S01]  /*c1d0*/  MUFU.EX2 R243, R7 ;  /* 0x0000000700f37308 */ /* 0x0005e20000000800 */
[C---:B------:R-:W-:Y:S01]  /*c1e0*/  FMUL.FTZ R91, R0.reuse, R91 ;  /* 0x0000005b005b7220 */ /* 0x040fe20000410000 */
[----:B---3--:R-:W-:Y:S01]  /*c1f0*/  FMUL.FTZ R15, R0, R195 ;  /* 0x000000c3000f7220 */ /* 0x008fe20000410000 */
[C---:B------:R-:W-:Y:S07]  /*c200*/  FMUL.FTZ R92, R2.reuse, R92 ;  /* 0x0000005c025c7220 */ /* 0x040fee0000410000 */
[----:B------:R-:W3:Y:S01]  /*c210*/  MUFU.EX2 R176, R176 ;  /* 0x000000b000b07308 */ /* 0x000ee20000000800 */
[----:B------:R-:W5:Y:S01]  /*c220*/  LDSM.16.MT88.4 R192, [R226+0xc000] ;  /* 0x00c00000e2c0783b */ /* 0x000f620000004200 */
[C---:B----4-:R-:W-:Y:S01]  /*c230*/  FMUL.FTZ R70, R3.reuse, R70 ;  /* 0x0000004603467220 */ /* 0x050fe20000410000 */
[C---:B------:R-:W-:Y:S07]  /*c240*/  FMUL.FTZ R71, R3.reuse, R71 ;  /* 0x0000004703477220 */ /* 0x040fee0000410000 */
[----:B------:R4:W1:Y:S01]  /*c250*/  MUFU.EX2 R244, R4 ;  /* 0x0000000400f47308 */ /* 0x0008620000000800 */
[C---:B------:R-:W-:Y:S01]  /*c260*/  FMUL.FTZ R82, R3.reuse, R82 ;  /* 0x0000005203527220 */ /* 0x040fe20000410000 */
[C---:B------:R-:W-:Y:S01]  /*c270*/  FMUL.FTZ R83, R3.reuse, R83 ;  /* 0x0000005303537220 */ /* 0x040fe20000410000 */
[C---:B------:R-:W-:Y:S07]  /*c280*/  FMUL.FTZ R86, R3.reuse, R86 ;  /* 0x0000005603567220 */ /* 0x040fee0000410000 */
[----:B------:R5:W5:Y:S01]  /*c290*/  MUFU.EX2 R242, R6 ;  /* 0x0000000600f27308 */ /* 0x000b620000000800 */
[C---:B------:R-:W-:Y:S01]  /*c2a0*/  FMUL.FTZ R87, R3.reuse, R87 ;  /* 0x0000005703577220 */ /* 0x040fe20000410000 */
[----:B--2---:R-:W-:Y:S01]  /*c2b0*/  FMUL.FTZ R7, R3, R191 ;  /* 0x000000bf03077220 */ /* 0x004fe20000410000 */
[----:B------:R-:W-:Y:S07]  /*c2c0*/  FMUL.FTZ R93, R2, R93 ;  /* 0x0000005d025d7220 */ /* 0x000fee0000410000 */
[----:B------:R2:W-:Y:S01]  /*c2d0*/  MUFU.EX2 R221, R16 ;  /* 0x0000001000dd7308 */ /* 0x0005e20000000800 */
[----:B------:R-:W-:Y:S01]  /*c2e0*/  FMUL.FTZ R94, R0, R94 ;  /* 0x0000005e005e7220 */ /* 0x000fe20000410000 */
[C---:B---3--:R-:W-:Y:S01]  /*c2f0*/  FMUL.FTZ R5, R176.reuse, R189 ;  /* 0x000000bdb0057220 */ /* 0x048fe20000410000 */
[C---:B------:R-:W-:Y:S07]  /*c300*/  FMUL.FTZ R68, R176.reuse, R68 ;  /* 0x00000044b0447220 */ /* 0x040fee0000410000 */
[----:B------:R-:W3:Y:S01]  /*c310*/  MUFU.EX2 R217, R17 ;  /* 0x0000001100d97308 */ /* 0x000ee20000000800 */
[C---:B------:R-:W-:Y:S01]  /*c320*/  FMUL.FTZ R69, R176.reuse, R69 ;  /* 0x00000045b0457220 */ /* 0x040fe20000410000 */
[C---:B----4-:R-:W-:Y:S01]  /*c330*/  FMUL.FTZ R4, R176.reuse, R188 ;  /* 0x000000bcb0047220 */ /* 0x050fe20000410000 */
[----:B-1----:R-:W-:Y:S07]  /*c340*/  F2FP.F16.F32.PACK_AB R188, R245, R244 ;  /* 0x000000f4f5bc723e */ /* 0x002fee00000000ff */
[----:B------:R1:W-:Y:S01]  /*c350*/  MUFU.EX2 R220, R18 ;  /* 0x0000001200dc7308 */ /* 0x0003e20000000800 */
[C---:B------:R-:W-:Y:S01]  /*c360*/  FMUL.FTZ R80, R176.reuse, R80 ;  /* 0x00000050b0507220 */ /* 0x040fe20000410000 */
[----:B-----5:R-:W-:Y:S01]  /*c370*/  FMUL.FTZ R6, R3, R190 ;  /* 0x000000be03067220 */ /* 0x020fe20000410000 */
[----:B------:R-:W-:Y:S07]  /*c380*/  F2FP.F16.F32.PACK_AB R189, R243, R242 ;  /* 0x000000f2f3bd723e */ /* 0x000fee00000000ff */
[----:B------:R-:W4:Y:S01]  /*c390*/  MUFU.EX2 R216, R19 ;  /* 0x0000001300d87308 */ /* 0x000f220000000800 */
[C---:B------:R-:W-:Y:S01]  /*c3a0*/  FMUL.FTZ R81, R176.reuse, R81 ;  /* 0x00000051b0517220 */ /* 0x040fe20000410000 */
[C---:B--2---:R-:W-:Y:S01]  /*c3b0*/  FMUL.FTZ R16, R176.reuse, R196 ;  /* 0x000000c4b0107220 */ /* 0x044fe20000410000 */
[C---:B------:R-:W-:Y:S07]  /*c3c0*/  FMUL.FTZ R84, R176.reuse, R84 ;  /* 0x00000054b0547220 */ /* 0x040fee0000410000 */
[----:B------:R-:W-:Y:S01]  /*c3d0*/  MUFU.EX2 R240, R9 ;  /* 0x0000000900f07308 */ /* 0x000fe20000000800 */
[C---:B------:R-:W-:Y:S01]  /*c3e0*/  FMUL.FTZ R85, R176.reuse, R85 ;  /* 0x00000055b0557220 */ /* 0x040fe20000410000 */
[----:B---3--:R-:W-:Y:S01]  /*c3f0*/  F2FP.F16.F32.PACK_AB R190, R217, R221 ;  /* 0x000000ddd9be723e */ /* 0x008fe200000000ff */
[----:B------:R-:W-:Y:S07]  /*c400*/  FMUL.FTZ R17, R176, R197 ;  /* 0x000000c5b0117220 */ /* 0x000fee0000410000 */
[----:B------:R-:W-:Y:S01]  /*c410*/  MUFU.EX2 R222, R11 ;  /* 0x0000000b00de7308 */ /* 0x000fe20000000800 */
[----:B------:R-:W-:Y:S01]  /*c420*/  FMUL.FTZ R95, R0, R95 ;  /* 0x0000005f005f7220 */ /* 0x000fe20000410000 */
[----:B-1----:R-:W-:Y:S01]  /*c430*/  FMUL.FTZ R18, R3, R198 ;  /* 0x000000c603127220 */ /* 0x002fe20000410000 */
[C---:B------:R-:W-:Y:S07]  /*c440*/  FMUL.FTZ R96, R176.reuse, R96 ;  /* 0x00000060b0607220 */ /* 0x040fee0000410000 */
[----:B------:R1:W2:Y:S01]  /*c450*/  MUFU.EX2 R241, R8 ;  /* 0x0000000800f17308 */ /* 0x0002a20000000800 */
[----:B------:R-:W-:Y:S01]  /*c460*/  FMUL.FTZ R97, R176, R97 ;  /* 0x00000061b0617220 */ /* 0x000fe20000410000 */
[----:B----4-:R-:W-:Y:S01]  /*c470*/  F2FP.F16.F32.PACK_AB R191, R216, R220 ;  /* 0x000000dcd8bf723e */ /* 0x010fe200000000ff */
[----:B------:R-:W-:Y:S07]  /*c480*/  FFMA.FTZ R33, R33, UR4, -R208 ;  /* 0x0000000421217c23 */ /* 0x000fee00080108d0 */
[----:B------:R3:W4:Y:S01]  /*c490*/  MUFU.EX2 R223, R10 ;  /* 0x0000000a00df7308 */ /* 0x0007220000000800 */
[--C-:B------:R-:W-:Y:S01]  /*c4a0*/  FFMA.FTZ R34, R34, UR4, -R210.reuse ;  /* 0x0000000422227c23 */ /* 0x100fe200080108d2 */
[----:B------:R-:W-:Y:S01]  /*c4b0*/  FFMA.FTZ R35, R35, UR4, -R210 ;  /* 0x0000000423237c23 */ /* 0x000fe200080108d2 */
[----:B------:R-:W-:Y:S07]  /*c4c0*/  MOV R197, R243 ;  /* 0x000000f300c57202 */ /* 0x000fee0000000f00 */
[----:B------:R-:W-:Y:S01]  /*c4d0*/  MUFU.EX2 R252, R33 ;  /* 0x0000002100fc7308 */ /* 0x000fe20000000800 */
[-C--:B------:R-:W-:Y:S09]  /*c4e0*/  HMMA.16816.F32 R4, R188, R204.reuse, R4 ;  /* 0x000000ccbc04723c */ /* 0x080ff20000001804 */
[----:B------:R-:W-:Y:S01]  /*c4f0*/  MUFU.EX2 R250, R34 ;  /* 0x0000002200fa7308 */ /* 0x000fe20000000800 */
[C---:B-1----:R-:W-:Y:S01]  /*c500*/  FMUL.FTZ R8, R2.reuse, R184 ;  /* 0x000000b802087220 */ /* 0x042fe20000410000 */
[----:B------:R-:W-:Y:S01]  /*c510*/  FMUL.FTZ R9, R2, R185 ;  /* 0x000000b902097220 */ /* 0x000fe20000410000 */
[----:B------:R-:W-:Y:S01]  /*c520*/  FMUL.FTZ R11, R0, R187 ;  /* 0x000000bb000b7220 */ /* 0x000fe20000410000 */
[----:B------:R-:W-:Y:S01]  /*c530*/  F2FP.F16.F32.PACK_AB R187, R214, R218 ;  /* 0x000000dad6bb723e */ /* 0x000fe200000000ff */
[----:B---3--:R-:W-:Y:S01]  /*c540*/  FMUL.FTZ R10, R0, R186 ;  /* 0x000000ba000a7220 */ /* 0x008fe20000410000 */
[----:B------:R-:W-:Y:S01]  /*c550*/  F2FP.F16.F32.PACK_AB R186, R215, R219 ;  /* 0x000000dbd7ba723e */ /* 0x000fe200000000ff */
[C---:B------:R-:W-:Y:S01]  /*c560*/  FMUL.FTZ R19, R3.reuse, R199 ;  /* 0x000000c703137220 */ /* 0x040fe20000410000 */
[----:B--2---:R-:W-:Y:S01]  /*c570*/  F2FP.F16.F32.PACK_AB R184, R240, R241 ;  /* 0x000000f1f0b8723e */ /* 0x004fe200000000ff */
[----:B------:R-:W-:Y:S01]  /*c580*/  FMUL.FTZ R98, R3, R98 ;  /* 0x0000006203627220 */ /* 0x000fe20000410000 */
[----:B----4-:R-:W-:Y:S01]  /*c590*/  F2FP.F16.F32.PACK_AB R185, R222, R223 ;  /* 0x000000dfdeb9723e */ /* 0x010fe200000000ff */
[----:B------:R-:W-:Y:S01]  /*c5a0*/  MUFU.EX2 R251, R35 ;  /* 0x0000002300fb7308 */ /* 0x000fe20000000800 */
[----:B------:R-:W-:Y:S01]  /*c5b0*/  MOV R198, R240 ;  /* 0x000000f000c67202 */ /* 0x000fe20000000f00 */
[--C-:B------:R-:W-:Y:S01]  /*c5c0*/  FFMA.FTZ R36, R36, UR4, -R208.reuse ;  /* 0x0000000424247c23 */ /* 0x100fe200080108d0 */
[----:B------:R-:W-:Y:S01]  /*c5d0*/  MOV R196, R245 ;  /* 0x000000f500c47202 */ /* 0x000fe20000000f00 */
[----:B------:R-:W-:Y:S01]  /*c5e0*/  FFMA.FTZ R37, R37, UR4, -R208 ;  /* 0x0000000425257c23 */ /* 0x000fe200080108d0 */
[--C-:B------:R-:W-:Y:S01]  /*c5f0*/  FFMA.FTZ R38, R38, UR4, -R210.reuse ;  /* 0x0000000426267c23 */ /* 0x100fe200080108d2 */
[C---:B------:R-:W-:Y:S04]  /*c600*/  HMMA.16816.F32 R8, R184.reuse, R204, R8 ;  /* 0x000000ccb808723c */ /* 0x040fe80000001808 */
[----:B------:R-:W-:Y:S01]  /*c610*/  FFMA.FTZ R39, R39, UR4, -R210 ;  /* 0x0000000427277c23 */ /* 0x000fe200080108d2 */
[----:B------:R-:W-:Y:S01]  /*c620*/  MOV R199, R222 ;  /* 0x000000de00c77202 */ /* 0x000fe20000000f00 */
[--C-:B------:R-:W-:Y:S01]  /*c630*/  FFMA.FTZ R40, R40, UR4, -R209.reuse ;  /* 0x0000000428287c23 */ /* 0x100fe200080108d1 */
[----:B------:R-:W-:Y:S01]  /*c640*/  MUFU.EX2 R222, R36 ;  /* 0x0000002400de7308 */ /* 0x000fe20000000800 */
[-C--:B------:R-:W-:Y:S03]  /*c650*/  HMMA.16816.F32 R12, R184, R206.reuse, R12 ;  /* 0x000000ceb80c723c */ /* 0x080fe6000000180c */
[--C-:B------:R-:W-:Y:S01]  /*c660*/  FFMA.FTZ R41, R41, UR4, -R209.reuse ;  /* 0x0000000429297c23 */ /* 0x100fe200080108d1 */
[--C-:B------:R-:W-:Y:S01]  /*c670*/  FFMA.FTZ R44, R44, UR4, -R209.reuse ;  /* 0x000000042c2c7c23 */ /* 0x100fe200080108d1 */
[----:B------:R-:W-:Y:S01]  /*c680*/  FFMA.FTZ R45, R45, UR4, -R209 ;  /* 0x000000042d2d7c23 */ /* 0x000fe200080108d1 */
[--C-:B------:R-:W-:Y:S01]  /*c690*/  FFMA.FTZ R42, R42, UR4, -R211.reuse ;  /* 0x000000042a2a7c23 */ /* 0x100fe200080108d3 */
[--C-:B------:R-:W-:Y:S01]  /*c6a0*/  FFMA.FTZ R43, R43, UR4, -R211.reuse ;  /* 0x000000042b2b7c23 */ /* 0x100fe200080108d3 */
[C---:B------:R-:W-:Y:S01]  /*c6b0*/  HMMA.16816.F32 R16, R188.reuse, R206, R16 ;  /* 0x000000cebc10723c */ /* 0x040fe20000001810 */
[----:B------:R-:W2:Y:S01]  /*c6c0*/  LDL.LU R206, [R1+0x10] ;  /* 0x0000100001ce7983 */ /* 0x000ea20000300800 */
[----:B------:R-:W-:Y:S02]  /*c6d0*/  MUFU.EX2 R207, R40 ;  /* 0x0000002800cf7308 */ /* 0x000fe40000000800 */
[--C-:B------:R-:W-:Y:S01]  /*c6e0*/  FFMA.FTZ R46, R46, UR4, -R211.reuse ;  /* 0x000000042e2e7c23 */ /* 0x100fe200080108d3 */
[----:B------:R-:W-:Y:S07]  /*c6f0*/  FFMA.FTZ R47, R47, UR4, -R211 ;  /* 0x000000042f2f7c23 */ /* 0x000fee00080108d3 */
[----:B------:R-:W-:Y:S01]  /*c700*/  MUFU.EX2 R212, R41 ;  /* 0x0000002900d47308 */ /* 0x000fe20000000800 */
[C---:B------:R-:W-:Y:S01]  /*c710*/  FMUL.FTZ R99, R3.reuse, R99 ;  /* 0x0000006303637220 */ /* 0x040fe20000410000 */
[-C--:B------:R-:W-:Y:S08]  /*c720*/  HMMA.16816.F32 R68, R188, R192.reuse, R68 ;  /* 0x000000c0bc44723c */ /* 0x080ff00000001844 */
[----:B------:R-:W-:Y:S01]  /*c730*/  MUFU.EX2 R213, R44 ;  /* 0x0000002c00d57308 */ /* 0x000fe20000000800 */
[C---:B------:R-:W-:Y:S01]  /*c740*/  FMUL.FTZ R100, R176.reuse, R100 ;  /* 0x00000064b0647220 */ /* 0x040fe20000410000 */
[----:B------:R-:W-:Y:S01]  /*c750*/  FMUL.FTZ R101, R176, R101 ;  /* 0x00000065b0657220 */ /* 0x000fe20000410000 */
[C---:B------:R-:W-:Y:S07]  /*c760*/  FMUL.FTZ R102, R3.reuse, R102 ;  /* 0x0000006603667220 */ /* 0x040fee0000410000 */
[----:B------:R-:W-:Y:S01]  /*c770*/  MUFU.EX2 R204, R42 ;  /* 0x0000002a00cc7308 */ /* 0x000fe20000000800 */
[C---:B------:R-:W-:Y:S01]  /*c780*/  FMUL.FTZ R103, R3.reuse, R103 ;  /* 0x0000006703677220 */ /* 0x040fe20000410000 */
[C---:B------:R-:W-:Y:S08]  /*c790*/  HMMA.16816.F32 R72, R184.reuse, R192, R72 ;  /* 0x000000c0b848723c */ /* 0x040ff00000001848 */
[----:B------:R1:W-:Y:S01]  /*c7a0*/  MUFU.EX2 R205, R43 ;  /* 0x0000002b00cd7308 */ /* 0x0003e20000000800 */
[C---:B------:R-:W-:Y:S01]  /*c7b0*/  FMUL.FTZ R104, R2.reuse, R104 ;  /* 0x0000006802687220 */ /* 0x040fe20000410000 */
[----:B------:R-:W-:Y:S01]  /*c7c0*/  FMUL.FTZ R105, R2, R105 ;  /* 0x0000006902697220 */ /* 0x000fe20000410000 */
[C---:B------:R-:W-:Y:S01]  /*c7d0*/  FMUL.FTZ R106, R0.reuse, R106 ;  /* 0x0000006a006a7220 */ /* 0x040fe20000410000 */
[----:B------:R-:W-:Y:S01]  /*c7e0*/  FMUL.FTZ R107, R0, R107 ;  /* 0x0000006b006b7220 */ /* 0x000fe20000410000 */
[-C--:B------:R-:W-:Y:S03]  /*c7f0*/  HMMA.16816.F32 R76, R184, R194.reuse, R76 ;  /* 0x000000c2b84c723c */ /* 0x080fe6000000184c */
[C---:B------:R-:W-:Y:S01]  /*c800*/  FMUL.FTZ R108, R2.reuse, R108 ;  /* 0x0000006c026c7220 */ /* 0x040fe20000410000 */
[----:B------:R-:W-:Y:S01]  /*c810*/  FMUL.FTZ R109, R2, R109 ;  /* 0x0000006d026d7220 */ /* 0x000fe20000410000 */
[C---:B------:R-:W-:Y:S01]  /*c820*/  FMUL.FTZ R110, R0.reuse, R110 ;  /* 0x0000006e006e7220 */ /* 0x040fe20000410000 */
[----:B------:R-:W-:Y:S01]  /*c830*/  FMUL.FTZ R111, R0, R111 ;  /* 0x0000006f006f7220 */ /* 0x000fe20000410000 */
[C---:B------:R-:W-:Y:S01]  /*c840*/  FMUL.FTZ R112, R176.reuse, R112 ;  /* 0x00000070b0707220 */ /* 0x040fe20000410000 */
[C---:B------:R-:W-:Y:S01]  /*c850*/  HMMA.16816.F32 R80, R188.reuse, R194, R80 ;  /* 0x000000c2bc50723c */ /* 0x040fe20000001850 */
[----:B------:R-:W3:Y:S03]  /*c860*/  LDSM.16.MT88.4 R192, [R182] ;  /* 0x00000000b6c0783b */ /* 0x000ee60000004200 */
[C---:B------:R-:W-:Y:S01]  /*c870*/  FMUL.FTZ R113, R176.reuse, R113 ;  /* 0x00000071b0717220 */ /* 0x040fe20000410000 */
[C---:B------:R-:W-:Y:S01]  /*c880*/  FMUL.FTZ R114, R3.reuse, R114 ;  /* 0x0000007203727220 */ /* 0x040fe20000410000 */
[C---:B------:R-:W-:Y:S01]  /*c890*/  FMUL.FTZ R115, R3.reuse, R115 ;  /* 0x0000007303737220 */ /* 0x040fe20000410000 */
[C---:B------:R-:W-:Y:S01]  /*c8a0*/  FMUL.FTZ R116, R176.reuse, R116 ;  /* 0x00000074b0747220 */ /* 0x040fe20000410000 */
[----:B------:R-:W-:Y:S01]  /*c8b0*/  FMUL.FTZ R117, R176, R117 ;  /* 0x00000075b0757220 */ /* 0x000fe20000410000 */
[----:B-1----:R-:W-:Y:S01]  /*c8c0*/  LDSM.16.MT88.4 R40, [R182+0x1000] ;  /* 0x00100000b628783b */ /* 0x002fe20000004200 */
        /* <DEDUP_REMOVED lines=31> */
[-C--:B---3--:R-:W-:Y:S03]  /*cac0*/  HMMA.16816.F32 R84, R188, R192.reuse, R84 ;  /* 0x000000c0bc54723c */ /* 0x088fe60000001854 */
[----:B------:R-:W-:Y:S01]  /*cad0*/  FMUL.FTZ R149, R176, R149 ;  /* 0x00000095b0957220 */ /* 0x000fe20000410000 */
[C---:B------:R-:W-:Y:S01]  /*cae0*/  FMUL.FTZ R150, R3.reuse, R150 ;  /* 0x0000009603967220 */ /* 0x040fe20000410000 */
[C---:B------:R-:W-:Y:S01]  /*caf0*/  FMUL.FTZ R151, R3.reuse, R151 ;  /* 0x0000009703977220 */ /* 0x040fe20000410000 */
[C---:B------:R-:W-:Y:S01]  /*cb00*/  FMUL.FTZ R152, R2.reuse, R152 ;  /* 0x0000009802987220 */ /* 0x040fe20000410000 */
[----:B------:R-:W-:Y:S01]  /*cb10*/  FMUL.FTZ R153, R2, R153 ;  /* 0x0000009902997220 */ /* 0x000fe20000410000 */
[C---:B------:R-:W-:Y:S04]  /*cb20*/  HMMA.16816.F32 R88, R184.reuse, R192, R88 ;  /* 0x000000c0b858723c */ /* 0x040fe80000001858 */
        /* <DEDUP_REMOVED lines=11> */
[----:B------:R-:W1:Y:S03]  /*cbe0*/  LDSM.16.MT88.4 R192, [R183] ;  /* 0x00000000b7c0783b */ /* 0x000e660000004200 */
        /* <DEDUP_REMOVED lines=11> */
[--C-:B------:R-:W-:Y:S01]  /*cca0*/  FFMA.FTZ R28, R28, UR4, -R209.reuse ;  /* 0x000000041c1c7c23 */ /* 0x100fe200080108d1 */
[----:B------:R-:W-:Y:S01]  /*ccb0*/  FFMA.FTZ R29, R29, UR4, -R209 ;  /* 0x000000041d1d7c23 */ /* 0x000fe200080108d1 */
[--C-:B------:R-:W-:Y:S01]  /*ccc0*/  FFMA.FTZ R30, R30, UR4, -R211.reuse ;  /* 0x000000041e1e7c23 */ /* 0x100fe200080108d3 */
[----:B------:R-:W-:Y:S01]  /*ccd0*/  FFMA.FTZ R31, R31, UR4, -R211 ;  /* 0x000000041f1f7c23 */ /* 0x000fe200080108d3 */
[----:B------:R-:W-:Y:S01]  /*cce0*/  MUFU.EX2 R248, R28 ;  /* 0x0000001c00f87308 */ /* 0x000fe20000000800 */
[----:B------:R-:W-:Y:S01]  /*ccf0*/  FFMA.FTZ R52, R52, UR4, -R208 ;  /* 0x0000000434347c23 */ /* 0x000fe200080108d0 */
[--C-:B------:R-:W-:Y:S01]  /*cd00*/  FFMA.FTZ R50, R50, UR4, -R210.reuse ;  /* 0x0000000432327c23 */ /* 0x100fe200080108d2 */
[----:B------:R-:W-:Y:S07]  /*cd10*/  FFMA.FTZ R51, R51, UR4, -R210 ;  /* 0x0000000433337c23 */ /* 0x000fee00080108d2 */
[----:B------:R-:W3:Y:S01]  /*cd20*/  MUFU.EX2 R249, R29 ;  /* 0x0000001d00f97308 */ /* 0x000ee20000000800 */
[C---:B------:R-:W-:Y:S01]  /*cd30*/  FMUL.FTZ R164, R176.reuse, R164 ;  /* 0x000000a4b0a47220 */ /* 0x040fe20000410000 */
[----:B------:R-:W-:Y:S01]  /*cd40*/  FMUL.FTZ R165, R176, R165 ;  /* 0x000000a5b0a57220 */ /* 0x000fe20000410000 */
[--C-:B------:R-:W-:Y:S07]  /*cd50*/  FFMA.FTZ R24, R24, UR4, -R209.reuse ;  /* 0x0000000418187c23 */ /* 0x100fee00080108d1 */
[----:B------:R3:W-:Y:S01]  /*cd60*/  MUFU.EX2 R245, R30 ;  /* 0x0000001e00f57308 */ /* 0x0007e20000000800 */
[----:B------:R-:W-:Y:S01]  /*cd70*/  FFMA.FTZ R25, R25, UR4, -R209 ;  /* 0x0000000419197c23 */ /* 0x000fe200080108d1 */
[--C-:B------:R-:W-:Y:S01]  /*cd80*/  FFMA.FTZ R26, R26, UR4, -R211.reuse ;  /* 0x000000041a1a7c23 */ /* 0x100fe200080108d3 */
[----:B------:R-:W-:Y:S07]  /*cd90*/  FFMA.FTZ R27, R27, UR4, -R211 ;  /* 0x000000041b1b7c23 */ /* 0x000fee00080108d3 */
[----:B------:R-:W4:Y:S01]  /*cda0*/  MUFU.EX2 R247, R31 ;  /* 0x0000001f00f77308 */ /* 0x000f220000000800 */
[--C-:B------:R-:W-:Y:S01]  /*cdb0*/  FFMA.FTZ R48, R48, UR4, -R208.reuse ;  /* 0x0000000430307c23 */ /* 0x100fe200080108d0 */
[----:B------:R-:W-:Y:S01]  /*cdc0*/  FFMA.FTZ R49, R49, UR4, -R208 ;  /* 0x0000000431317c23 */ /* 0x000fe200080108d0 */
[--C-:B------:R-:W-:Y:S07]  /*cdd0*/  FFMA.FTZ R54, R54, UR4, -R210.reuse ;  /* 0x0000000436367c23 */ /* 0x100fee00080108d2 */
[----:B------:R-:W-:Y:S01]  /*cde0*/  MUFU.EX2 R246, R25 ;  /* 0x0000001900f67308 */ /* 0x000fe20000000800 */
[--C-:B------:R-:W-:Y:S01]  /*cdf0*/  FFMA.FTZ R55, R55, UR4, -R210.reuse ;  /* 0x0000000437377c23 */ /* 0x100fe200080108d2 */
[----:B------:R-:W-:Y:S01]  /*ce00*/  FFMA.FTZ R66, R66, UR4, -R210 ;  /* 0x0000000442427c23 */ /* 0x000fe200080108d2 */
[--C-:B------:R-:W-:Y:S07]  /*ce10*/  FFMA.FTZ R53, R53, UR4, -R208.reuse ;  /* 0x0000000435357c23 */ /* 0x100fee00080108d0 */
[----:B------:R-:W-:Y:S01]  /*ce20*/  MUFU.EX2 R240, R26 ;  /* 0x0000001a00f07308 */ /* 0x000fe20000000800 */
[--C-:B------:R-:W-:Y:S01]  /*ce30*/  FFMA.FTZ R64, R64, UR4, -R208.reuse ;  /* 0x0000000440407c23 */ /* 0x100fe200080108d0 */
[-C--:B-1----:R-:W-:Y:S08]  /*ce40*/  HMMA.16816.F32 R100, R188, R192.reuse, R100 ;  /* 0x000000c0bc64723c */ /* 0x082ff00000001864 */
[----:B------:R-:W1:Y:S01]  /*ce50*/  MUFU.EX2 R243, R27 ;  /* 0x0000001b00f37308 */ /* 0x000e620000000800 */
[----:B---3--:R-:W-:Y:S01]  /*ce60*/  F2FP.F16.F32.PACK_AB R30, R249, R248 ;  /* 0x000000f8f91e723e */ /* 0x008fe200000000ff */
[----:B------:R-:W-:Y:S01]  /*ce70*/  FFMA.FTZ R208, R65, UR4, -R208 ;  /* 0x0000000441d07c23 */ /* 0x000fe200080108d0 */
[----:B----4-:R-:W-:Y:S07]  /*ce80*/  F2FP.F16.F32.PACK_AB R31, R247, R245 ;  /* 0x000000f5f71f723e */ /* 0x010fee00000000ff */
[----:B------:R-:W-:Y:S01]  /*ce90*/  MUFU.EX2 R54, R54 ;  /* 0x0000003600367308 */ /* 0x000fe20000000800 */
[----:B------:R-:W-:Y:S01]  /*cea0*/  MOV R65, R221 ;  /* 0x000000dd00417202 */ /* 0x000fe20000000f00 */
[C---:B------:R-:W-:Y:S08]  /*ceb0*/  HMMA.16816.F32 R104, R184.reuse, R192, R104 ;  /* 0x000000c0b868723c */ /* 0x040ff00000001868 */
[----:B------:R-:W-:Y:S01]  /*cec0*/  MUFU.EX2 R221, R37 ;  /* 0x0000002500dd7308 */ /* 0x000fe20000000800 */
[--C-:B------:R-:W-:Y:S01]  /*ced0*/  FFMA.FTZ R56, R56, UR4, -R209.reuse ;  /* 0x0000000438387c23 */ /* 0x100fe200080108d1 */
[--C-:B------:R-:W-:Y:S08]  /*cee0*/  FFMA.FTZ R57, R57, UR4, -R209.reuse ;  /* 0x0000000439397c23 */ /* 0x100ff000080108d1 */
[----:B------:R-:W-:Y:S01]  /*cef0*/  MUFU.EX2 R208, R208 ;  /* 0x000000d000d07308 */ /* 0x000fe20000000800 */
[--C-:B------:R-:W-:Y:S01]  /*cf00*/  FFMA.FTZ R60, R60, UR4, -R209.reuse ;  /* 0x000000043c3c7c23 */ /* 0x100fe200080108d1 */
[-C--:B------:R-:W-:Y:S08]  /*cf10*/  HMMA.16816.F32 R108, R184, R194.reuse, R108 ;  /* 0x000000c2b86c723c */ /* 0x080ff0000000186c */
[----:B------:R-:W-:Y:S01]  /*cf20*/  MUFU.EX2 R55, R55 ;  /* 0x0000003700377308 */ /* 0x000fe20000000800 */
[----:B-1----:R-:W-:Y:S01]  /*cf30*/  F2FP.F16.F32.PACK_AB R29, R243, R240 ;  /* 0x000000f0f31d723e */ /* 0x002fe200000000ff */
[----:B------:R-:W-:Y:S01]  /*cf40*/  FFMA.FTZ R209, R61, UR4, -R209 ;  /* 0x000000043dd17c23 */ /* 0x000fe200080108d1 */
[----:B------:R-:W-:Y:S07]  /*cf50*/  F2FP.F16.F32.PACK_AB R27, R251, R250 ;  /* 0x000000fafb1b723e */ /* 0x000fee00000000ff */
[----:B------:R-:W-:Y:S01]  /*cf60*/  MUFU.EX2 R61, R52 ;  /* 0x00000034003d7308 */ /* 0x000fe20000000800 */
[--C-:B------:R-:W-:Y:S01]  /*cf70*/  FFMA.FTZ R58, R58, UR4, -R211.reuse ;  /* 0x000000043a3a7c23 */ /* 0x100fe200080108d3 */
[C---:B------:R-:W-:Y:S01]  /*cf80*/  HMMA.16816.F32 R112, R188.reuse, R194, R112 ;  /* 0x000000c2bc70723c */ /* 0x040fe20000001870 */
[----:B------:R-:W1:Y:S07]  /*cf90*/  LDSM.16.MT88.4 R192, [R224+0xe000] ;  /* 0x00e00000e0c0783b */ /* 0x000e6e0000004200 */
[----:B------:R-:W-:Y:S01]  /*cfa0*/  MUFU.EX2 R209, R209 ;  /* 0x000000d100d17308 */ /* 0x000fe20000000800 */
[--C-:B------:R-:W-:Y:S01]  /*cfb0*/  FFMA.FTZ R59, R59, UR4, -R211.reuse ;  /* 0x000000043b3b7c23 */ /* 0x100fe200080108d3 */
[--C-:B------:R-:W-:Y:S08]  /*cfc0*/  FFMA.FTZ R62, R62, UR4, -R211.reuse ;  /* 0x000000043e3e7c23 */ /* 0x100ff000080108d3 */
[----:B------:R-:W-:Y:S01]  /*cfd0*/  MUFU.EX2 R64, R64 ;  /* 0x0000004000407308 */ /* 0x000fe20000000800 */
[----:B------:R-:W-:Y:S01]  /*cfe0*/  FFMA.FTZ R211, R63, UR4, -R211 ;  /* 0x000000043fd37c23 */ /* 0x000fe200080108d3 */
[----:B------:R-:W-:Y:S08]  /*cff0*/  ISETP.GT.AND P2, PT, R235, RZ, PT ;  /* 0x000000ffeb00720c */ /* 0x000ff00003f44270 */
[----:B------:R-:W-:Y:S10]  /*d000*/  MUFU.EX2 R66, R66 ;  /* 0x0000004200427308 */ /* 0x000ff40000000800 */
[----:B------:R-:W-:Y:S10]  /*d010*/  MUFU.EX2 R211, R211 ;  /* 0x000000d300d37308 */ /* 0x000ff40000000800 */
[----:B------:R-:W-:Y:S10]  /*d020*/  MUFU.EX2 R60, R60 ;  /* 0x0000003c003c7308 */ /* 0x000ff40000000800 */
[----:B------:R-:W-:Y:S10]  /*d030*/  MUFU.EX2 R59, R59 ;  /* 0x0000003b003b7308 */ /* 0x000ff40000000800 */
[----:B------:R-:W-:Y:S10]  /*d040*/  MUFU.EX2 R62, R62 ;  /* 0x0000003e003e7308 */ /* 0x000ff40000000800 */
[----:B------:R-:W-:Y:S10]  /*d050*/  MUFU.EX2 R56, R56 ;  /* 0x0000003800387308 */ /* 0x000ff40000000800 */
[----:B------:R-:W-:Y:S10]  /*d060*/  MUFU.EX2 R57, R57 ;  /* 0x0000003900397308 */ /* 0x000ff40000000800 */
[----:B------:R-:W-:Y:S01]  /*d070*/  MUFU.EX2 R58, R58 ;  /* 0x0000003a003a7308 */ /* 0x000fe20000000800 */
[-C--:B-1----:R-:W-:Y:S08]  /*d080*/  HMMA.16816.F32 R116, R188, R192.reuse, R116 ;  /* 0x000000c0bc74723c */ /* 0x082ff00000001874 */
[C---:B------:R-:W-:Y:S08]  /*d090*/  HMMA.16816.F32 R120, R184.reuse, R192, R120 ;  /* 0x000000c0b878723c */ /* 0x040ff00000001878 */
[-C--:B------:R-:W-:Y:S08]  /*d0a0*/  HMMA.16816.F32 R124, R184, R194.reuse, R124 ;  /* 0x000000c2b87c723c */ /* 0x080ff0000000187c */
[C---:B------:R-:W-:Y:S01]  /*d0b0*/  HMMA.16816.F32 R128, R188.reuse, R194, R128 ;  /* 0x000000c2bc80723c */ /* 0x040fe20000001880 */
[----:B------:R-:W1:Y:S07]  /*d0c0*/  LDSM.16.MT88.4 R192, [R226+0xe000] ;  /* 0x00e00000e2c0783b */ /* 0x000e6e0000004200 */
        /* <DEDUP_REMOVED lines=11> */
[C---:B------:R-:W-:Y:S01]  /*d180*/  HMMA.16816.F32 R168, R184.reuse, R192, R168 ;  /* 0x000000c0b8a8723c */ /* 0x040fe200000018a8 */
[----:B------:R1:W-:Y:S07]  /*d190*/  MUFU.EX2 R193, R20 ;  /* 0x0000001400c17308 */ /* 0x0003ee0000000800 */
[-C--:B------:R-:W-:Y:S03]  /*d1a0*/  HMMA.16816.F32 R172, R184, R194.reuse, R172 ;  /* 0x000000c2b8ac723c */ /* 0x080fe600000018ac */
[--C-:B------:R-:W-:Y:S01]  /*d1b0*/  FFMA.FTZ R184, R22, UR4, -R210.reuse ;  /* 0x0000000416b87c23 */ /* 0x100fe200080108d2 */
[--C-:B------:R-:W-:Y:S01]  /*d1c0*/  FFMA.FTZ R185, R23, UR4, -R210.reuse ;  /* 0x0000000417b97c23 */ /* 0x100fe200080108d2 */
[C---:B------:R-:W-:Y:S01]  /*d1d0*/  FMUL.FTZ R22, R3.reuse, R202 ;  /* 0x000000ca03167220 */ /* 0x040fe20000410000 */
[----:B------:R-:W-:Y:S01]  /*d1e0*/  FMUL.FTZ R23, R3, R203 ;  /* 0x000000cb03177220 */ /* 0x000fe20000410000 */
[C---:B-1----:R-:W-:Y:S01]  /*d1f0*/  FMUL.FTZ R20, R176.reuse, R200 ;  /* 0x000000c8b0147220 */ /* 0x042fe20000410000 */
[----:B------:R-:W-:Y:S01]  /*d200*/  MUFU.EX2 R192, R184 ;  /* 0x000000b800c07308 */ /* 0x000fe20000000800 */
[----:B------:R-:W-:Y:S01]  /*d210*/  MOV R203, R214 ;  /* 0x000000d600cb7202 */ /* 0x000fe20000000f00 */
[----:B------:R-:W-:Y:S08]  /*d220*/  FFMA.FTZ R210, R67, UR4, -R210 ;  /* 0x0000000443d27c23 */ /* 0x000ff000080108d2 */
[----:B------:R1:W-:Y:S10]  /*d230*/  MUFU.EX2 R200, R21 ;  /* 0x0000001500c87308 */ /* 0x0003f40000000800 */
[----:B------:R3:W4:Y:S10]  /*d240*/  MUFU.EX2 R202, R32 ;  /* 0x0000002000ca7308 */ /* 0x0007340000000800 */
[----:B------:R-:W-:Y:S10]  /*d250*/  MUFU.EX2 R214, R45 ;  /* 0x0000002d00d67308 */ /* 0x000ff40000000800 */
[----:B------:R-:W-:Y:S01]  /*d260*/  MUFU.EX2 R67, R46 ;  /* 0x0000002e00437308 */ /* 0x000fe20000000800 */
[C---:B-1----:R-:W-:Y:S01]  /*d270*/  FMUL.FTZ R21, R176.reuse, R201 ;  /* 0x000000c9b0157220 */ /* 0x042fe20000410000 */
[----:B--2---:R-:W-:Y:S08]  /*d280*/  FFMA.FTZ R176, R176, R206, R244 ;  /* 0x000000ceb0b07223 */ /* 0x004ff000000100f4 */
[----:B------:R1:W2:Y:S01]  /*d290*/  MUFU.EX2 R201, R185 ;  /* 0x000000b900c97308 */ /* 0x0002a20000000800 */
[----:B---3--:R-:W-:Y:S01]  /*d2a0*/  LDSM.16.MT88.4 R32, [R226+0xc800] ;  /* 0x00c80000e220783b */ /* 0x008fe20000004200 */
[----:B----4-:R-:W-:Y:S08]  /*d2b0*/  F2FP.F16.F32.PACK_AB R26, R252, R202 ;  /* 0x000000cafc1a723e */ /* 0x010ff000000000ff */
[----:B------:R3:W-:Y:S01]  /*d2c0*/  MUFU.EX2 R206, R47 ;  /* 0x0000002f00ce7308 */ /* 0x0007e20000000800 */
[----:B------:R-:W-:Y:S09]  /*d2d0*/  HMMA.16816.F32 R20, R188, R194, R20 ;  /* 0x000000c2bc14723c */ /* 0x000ff20000001814 */
[----:B------:R4:W5:Y:S01]  /*d2e0*/  MUFU.EX2 R188, R24 ;  /* 0x0000001800bc7308 */ /* 0x0009620000000800 */
[----:B------:R-:W-:Y:S02]  /*d2f0*/  MOV R190, R218 ;  /* 0x000000da00be7202 */ /* 0x000fe40000000f00 */
[----:B------:R-:W-:Y:S07]  /*d300*/  MOV R191, R217 ;  /* 0x000000d900bf7202 */ /* 0x000fee0000000f00 */
[----:B------:R-:W-:Y:S01]  /*d310*/  MUFU.EX2 R218, R39 ;  /* 0x0000002700da7308 */ /* 0x000fe20000000800 */
[----:B------:R-:W-:Y:S01]  /*d320*/  MOV R189, R219 ;  /* 0x000000db00bd7202 */ /* 0x000fe20000000f00 */
[----:B-1----:R-:W1:Y:S01]  /*d330*/  LDSM.16.MT88.4 R184, [R224+0xc800] ;  /* 0x00c80000e0b8783b */ /* 0x002e620000004200 */
[----:B--2---:R-:W-:Y:S07]  /*d340*/  F2FP.F16.F32.PACK_AB R25, R201, R192 ;  /* 0x000000c0c919723e */ /* 0x004fee00000000ff */
[----:B------:R2:W-:Y:S01]  /*d350*/  MUFU.EX2 R217, R38 ;  /* 0x0000002600d97308 */ /* 0x0005e20000000800 */
[----:B------:R-:W-:Y:S02]  /*d360*/  MOV R194, R216 ;  /* 0x000000d800c27202 */ /* 0x000fe40000000f00 */
[----:B------:R-:W-:Y:S07]  /*d370*/  MOV R195, R215 ;  /* 0x000000d700c37202 */ /* 0x000fee0000000f00 */
[----:B------:R1:W-:Y:S01]  /*d380*/  MUFU.EX2 R216, R50 ;  /* 0x0000003200d87308 */ /* 0x0003e20000000800 */
[----:B------:R-:W-:Y:S01]  /*d390*/  MOV R244, R202 ;  /* 0x000000ca00f47202 */ /* 0x000fe20000000f00 */
[----:B---3--:R-:W-:Y:S01]  /*d3a0*/  LDSM.16.MT88.4 R44, [R183+0x1800] ;  /* 0x00180000b72c783b */ /* 0x008fe20000004200 */
[----:B----4-:R-:W-:Y:S07]  /*d3b0*/  F2FP.F16.F32.PACK_AB R24, R200, R193 ;  /* 0x000000c1c818723e */ /* 0x010fee00000000ff */
[----:B------:R3:W-:Y:S01]  /*d3c0*/  MUFU.EX2 R215, R51 ;  /* 0x0000003300d77308 */ /* 0x0007e20000000800 */
[----:B-----5:R-:W-:Y:S02]  /*d3d0*/  F2FP.F16.F32.PACK_AB R28, R246, R188 ;  /* 0x000000bcf61c723e */ /* 0x020fe400000000ff */
[----:B------:R-:W-:Y:S07]  /*d3e0*/  F2FP.F16.F32.PACK_AB R202, R208, R64 ;  /* 0x00000040d0ca723e */ /* 0x000fee00000000ff */
[----:B------:R-:W-:Y:S01]  /*d3f0*/  MUFU.EX2 R210, R210 ;  /* 0x000000d200d27308 */ /* 0x000fe20000000800 */
[----:B--2---:R-:W-:Y:S09]  /*d400*/  LDSM.16.MT88.4 R36, [R226+0xd000] ;  /* 0x00d00000e224783b */ /* 0x004ff20000004200 */
[----:B------:R-:W-:Y:S01]  /*d410*/  MUFU.EX2 R219, R48 ;  /* 0x0000003000db7308 */ /* 0x000fe20000000800 */
[----:B-1----:R-:W-:Y:S02]  /*d420*/  MOV R50, R197 ;  /* 0x000000c500327202 */ /* 0x002fe40000000f00 */
[----:B---3--:R-:W-:Y:S01]  /*d430*/  MOV R51, R196 ;  /* 0x000000c400337202 */ /* 0x008fe20000000f00 */
[-C--:B------:R-:W-:Y:S08]  /*d440*/  HMMA.16816.F32 R4, R24, R184.reuse, R4 ;  /* 0x000000b81804723c */ /* 0x080ff00000001804 */
[C---:B------:R-:W-:Y:S01]  /*d450*/  HMMA.16816.F32 R8, R28.reuse, R184, R8 ;  /* 0x000000b81c08723c */ /* 0x040fe20000001808 */
[----:B------:R-:W2:Y:S03]  /*d460*/  LDL.LU R184, [R1+0x18] ;  /* 0x0000180001b87983 */ /* 0x000ea60000300800 */
[----:B------:R-:W-:Y:S02]  /*d470*/  MOV R185, R220 ;  /* 0x000000dc00b97202 */ /* 0x000fe40000000f00 */
[----:B------:R1:W-:Y:S02]  /*d480*/  MUFU.EX2 R220, R49 ;  /* 0x0000003100dc7308 */ /* 0x0003e40000000800 */
[-C--:B------:R-:W-:Y:S08]  /*d490*/  HMMA.16816.F32 R12, R28, R186.reuse, R12 ;  /* 0x000000ba1c0c723c */ /* 0x080ff0000000180c */
[C---:B------:R-:W-:Y:S01]  /*d4a0*/  HMMA.16816.F32 R16, R24.reuse, R186, R16 ;  /* 0x000000ba1810723c */ /* 0x040fe20000001810 */
[----:B------:R-:W1:Y:S04]  /*d4b0*/  LDL.LU R186, [R1+0x14] ;  /* 0x0000140001ba7983 */ /* 0x000e680000300800 */
[----:B------:R-:W3:Y:S03]  /*d4c0*/  LDL.LU R187, [R1+0x1c] ;  /* 0x00001c0001bb7983 */ /* 0x000ee60000300800 */
[-C--:B------:R-:W-:Y:S08]  /*d4d0*/  HMMA.16816.F32 R68, R24, R32.reuse, R68 ;  /* 0x000000201844723c */ /* 0x080ff00000001844 */
[C---:B------:R-:W-:Y:S08]  /*d4e0*/  HMMA.16816.F32 R72, R28.reuse, R32, R72 ;  /* 0x000000201c48723c */ /* 0x040ff00000001848 */
[-C--:B------:R-:W-:Y:S08]  /*d4f0*/  HMMA.16816.F32 R76, R28, R34.reuse, R76 ;  /* 0x000000221c4c723c */ /* 0x080ff0000000184c */
[C---:B------:R-:W-:Y:S01]  /*d500*/  HMMA.16816.F32 R80, R24.reuse, R34, R80 ;  /* 0x000000221850723c */ /* 0x040fe20000001850 */
[----:B------:R-:W4:Y:S07]  /*d510*/  LDSM.16.MT88.4 R32, [R182+0x800] ;  /* 0x00080000b620783b */ /* 0x000f2e0000004200 */
[-C--:B----4-:R-:W-:Y:S08]  /*d520*/  HMMA.16816.F32 R84, R24, R32.reuse, R84 ;  /* 0x000000201854723c */ /* 0x090ff00000001854 */
        /* <DEDUP_REMOVED lines=16> */
[-C--:B------:R-:W-:Y:S03]  /*d630*/  HMMA.16816.F32 R140, R28, R34.reuse, R140 ;  /* 0x000000221c8c723c */ /* 0x080fe6000000188c */
[----:B--2---:R-:W-:Y:S01]  /*d640*/  FFMA.FTZ R0, R0, R184, R223 ;  /* 0x000000b800007223 */ /* 0x004fe200000100df */
[----:B------:R-:W-:Y:S02]  /*d650*/  MOV R184, R65 ;  /* 0x0000004100b87202 */ /* 0x000fe40000000f00 */
[----:B------:R-:W2:Y:S02]  /*d660*/  MUFU.EX2 R65, R53 ;  /* 0x0000003500417308 */ /* 0x000ea40000000800 */
[C---:B------:R-:W-:Y:S01]  /*d670*/  HMMA.16816.F32 R144, R24.reuse, R34, R144 ;  /* 0x000000221890723c */ /* 0x040fe20000001890 */
[----:B------:R-:W4:Y:S03]  /*d680*/  LDSM.16.MT88.4 R32, [R182+0x2800] ;  /* 0x00280000b620783b */ /* 0x000f260000004200 */
[----:B-1----:R-:W-:Y:S01]  /*d690*/  FFMA.FTZ R49, R3, R186, R242 ;  /* 0x000000ba03317223 */ /* 0x002fe200000100f2 */
[----:B------:R-:W-:Y:S01]  /*d6a0*/  MOV R186, R198 ;  /* 0x000000c600ba7202 */ /* 0x000fe20000000f00 */
[----:B------:R-:W-:Y:S01]  /*d6b0*/  FADD.FTZ R3, R51, R176 ;  /* 0x000000b033037221 */ /* 0x000fe20000010000 */
[----:B------:R-:W-:Y:S01]  /*d6c0*/  MOV R242, R201 ;  /* 0x000000c900f27202 */ /* 0x000fe20000000f00 */
[----:B------:R-:W-:Y:S01]  /*d6d0*/  FADD.FTZ R49, R50, R49 ;  /* 0x0000003132317221 */ /* 0x000fe20000010000 */
[----:B---3--:R-:W-:Y:S01]  /*d6e0*/  FFMA.FTZ R48, R2, R187, R241 ;  /* 0x000000bb02307223 */ /* 0x008fe200000100f1 */
[----:B------:R-:W-:Y:S01]  /*d6f0*/  MOV R187, R199 ;  /* 0x000000c700bb7202 */ /* 0x000fe20000000f00 */
[----:B------:R-:W-:Y:S01]  /*d700*/  FADD.FTZ R3, R184, R3 ;  /* 0x00000003b8037221 */ /* 0x000fe20000010000 */
[----:B------:R-:W-:Y:S01]  /*d710*/  LDSM.16.MT88.4 R196, [R224+0xd800] ;  /* 0x00d80000e0c4783b */ /* 0x000fe20000004200 */
[----:B------:R-:W-:Y:S01]  /*d720*/  FADD.FTZ R49, R185, R49 ;  /* 0x00000031b9317221 */ /* 0x000fe20000010000 */
[----:B------:R-:W-:Y:S01]  /*d730*/  F2FP.F16.F32.PACK_AB R201, R55, R54 ;  /* 0x0000003637c9723e */ /* 0x000fe200000000ff */
[----:B------:R-:W-:Y:S01]  /*d740*/  FADD.FTZ R0, R187, R0 ;  /* 0x00000000bb007221 */ /* 0x000fe20000010000 */
[----:B------:R-:W-:Y:S01]  /*d750*/  FADD.FTZ R3, R191, R3 ;  /* 0x00000003bf037221 */ /* 0x000fe20000010000 */
[----:B------:R-:W-:Y:S01]  /*d760*/  FADD.FTZ R48, R186, R48 ;  /* 0x00000030ba307221 */ /* 0x000fe20000010000 */
[----:B------:R-:W-:Y:S01]  /*d770*/  MOV R241, R200 ;  /* 0x000000c800f17202 */ /* 0x000fe20000000f00 */
[----:B------:R-:W-:Y:S01]  /*d780*/  FADD.FTZ R2, R190, R0 ;  /* 0x00000000be027221 */ /* 0x000fe20000010000 */
[----:B------:R-:W-:Y:S01]  /*d790*/  FADD.FTZ R0, R194, R49 ;  /* 0x00000031c2007221 */ /* 0x000fe20000010000 */
[----:B------:R-:W-:Y:S01]  /*d7a0*/  FADD.FTZ R48, R189, R48 ;  /* 0x00000030bd307221 */ /* 0x000fe20000010000 */
[----:B--2---:R-:W-:Y:S01]  /*d7b0*/  F2FP.F16.F32.PACK_AB R200, R65, R61 ;  /* 0x0000003d41c8723e */ /* 0x004fe200000000ff */
[----:B------:R-:W-:Y:S01]  /*d7c0*/  FADD.FTZ R2, R203, R2 ;  /* 0x00000002cb027221 */ /* 0x000fe20000010000 */
[----:B------:R-:W-:Y:S01]  /*d7d0*/  F2FP.F16.F32.PACK_AB R203, R210, R66 ;  /* 0x00000042d2cb723e */ /* 0x000fe200000000ff */
[----:B------:R-:W-:Y:S01]  /*d7e0*/  FADD.FTZ R48, R195, R48 ;  /* 0x00000030c3307221 */ /* 0x000fe20000010000 */
[----:B------:R-:W-:Y:S01]  /*d7f0*/  FADD.FTZ R53, R192, R0 ;  /* 0x00000000c0357221 */ /* 0x000fe20000010000 */
[----:B------:R-:W-:Y:S01]  /*d800*/  FADD.FTZ R0, R240, R2 ;  /* 0x00000002f0007221 */ /* 0x000fe20000010000 */
[----:B------:R-:W-:Y:S01]  /*d810*/  FADD.FTZ R3, R193, R3 ;  /* 0x00000003c1037221 */ /* 0x000fe20000010000 */
[----:B------:R-:W-:Y:S01]  /*d820*/  FADD.FTZ R52, R188, R48 ;  /* 0x00000030bc347221 */ /* 0x000fe20000010000 */
[----:B------:R-:W-:Y:S01]  /*d830*/  FADD.FTZ R2, R242, R53 ;  /* 0x00000035f2027221 */ /* 0x000fe20000010000 */
[----:B------:R-:W-:Y:S01]  /*d840*/  LDSM.16.MT88.4 R48, [R182+0x3800] ;  /* 0x00380000b630783b */ /* 0x000fe20000004200 */
[----:B------:R-:W-:Y:S01]  /*d850*/  FADD.FTZ R3, R241, R3 ;  /* 0x00000003f1037221 */ /* 0x000fe20000010000 */
[----:B------:R-:W-:Y:S01]  /*d860*/  MOV R176, R180 ;  /* 0x000000b400b07202 */ /* 0x000fe20000000f00 */
[----:B------:R-:W-:Y:S01]  /*d870*/  FADD.FTZ R2, R250, R2 ;  /* 0x00000002fa027221 */ /* 0x000fe20000010000 */
[-C--:B----4-:R-:W-:Y:S03]  /*d880*/  HMMA.16816.F32 R148, R24, R32.reuse, R148 ;  /* 0x000000201894723c */ /* 0x090fe60000001894 */
[----:B------:R-:W-:Y:S01]  /*d890*/  FADD.FTZ R2, R251, R2 ;  /* 0x00000002fb027221 */ /* 0x000fe20000010000 */
[----:B------:R-:W-:Y:S03]  /*d8a0*/  FADD.FTZ R3, R244, R3 ;  /* 0x00000003f4037221 */ /* 0x000fe60000010000 */
[----:B------:R-:W-:Y:S01]  /*d8b0*/  FADD.FTZ R2, R217, R2 ;  /* 0x00000002d9027221 */ /* 0x000fe20000010000 */
[C---:B------:R-:W-:Y:S04]  /*d8c0*/  HMMA.16816.F32 R152, R28.reuse, R32, R152 ;  /* 0x000000201c98723c */ /* 0x040fe80000001898 */
[----:B------:R-:W-:Y:S04]  /*d8d0*/  FADD.FTZ R3, R252, R3 ;  /* 0x00000003fc037221 */ /* 0x000fe80000010000 */
[-C--:B------:R-:W-:Y:S03]  /*d8e0*/  HMMA.16816.F32 R156, R28, R34.reuse, R156 ;  /* 0x000000221c9c723c */ /* 0x080fe6000000189c */
[----:B------:R-:W-:Y:S04]  /*d8f0*/  FADD.FTZ R3, R222, R3 ;  /* 0x00000003de037221 */ /* 0x000fe80000010000 */
[----:B------:R-:W-:Y:S01]  /*d900*/  FADD.FTZ R3, R221, R3 ;  /* 0x00000003dd037221 */ /* 0x000fe20000010000 */
[C---:B------:R-:W-:Y:S01]  /*d910*/  HMMA.16816.F32 R160, R24.reuse, R34, R160 ;  /* 0x0000002218a0723c */ /* 0x040fe200000018a0 */
[----:B------:R-:W1:Y:S03]  /*d920*/  LDSM.16.MT88.4 R32, [R183+0x2800] ;  /* 0x00280000b720783b */ /* 0x000e660000004200 */
[----:B------:R-:W-:Y:S04]  /*d930*/  FADD.FTZ R3, R219, R3 ;  /* 0x00000003db037221 */ /* 0x000fe80000010000 */
[-C--:B-1----:R-:W-:Y:S08]  /*d940*/  HMMA.16816.F32 R164, R24, R32.reuse, R164 ;  /* 0x0000002018a4723c */ /* 0x082ff000000018a4 */
[C---:B------:R-:W-:Y:S04]  /*d950*/  HMMA.16816.F32 R168, R28.reuse, R32, R168 ;  /* 0x000000201ca8723c */ /* 0x040fe800000018a8 */
[----:B------:R-:W-:Y:S02]  /*d960*/  F2FP.F16.F32.PACK_AB R32, R212, R207 ;  /* 0x000000cfd420723e */ /* 0x000fe400000000ff */
[----:B------:R-:W-:Y:S02]  /*d970*/  F2FP.F16.F32.PACK_AB R33, R205, R204 ;  /* 0x000000cccd21723e */ /* 0x000fe400000000ff */
[-C--:B------:R-:W-:Y:S01]  /*d980*/  HMMA.16816.F32 R172, R28, R34.reuse, R172 ;  /* 0x000000221cac723c */ /* 0x080fe200000018ac */
[----:B------:R-:W1:Y:S07]  /*d990*/  LDSM.16.MT88.4 R28, [R224+0xd000] ;  /* 0x00d00000e01c783b */ /* 0x000e6e0000004200 */
[----:B------:R-:W-:Y:S04]  /*d9a0*/  HMMA.16816.F32 R20, R24, R34, R20 ;  /* 0x000000221814723c */ /* 0x000fe80000001814 */
[----:B------:R-:W-:Y:S02]  /*d9b0*/  F2FP.F16.F32.PACK_AB R24, R221, R222 ;  /* 0x000000dedd18723e */ /* 0x000fe400000000ff */
[----:B------:R-:W-:Y:S02]  /*d9c0*/  F2FP.F16.F32.PACK_AB R25, R218, R217 ;  /* 0x000000d9da19723e */ /* 0x000fe400000000ff */
[----:B------:R-:W-:Y:S02]  /*d9d0*/  F2FP.F16.F32.PACK_AB R26, R220, R219 ;  /* 0x000000dbdc1a723e */ /* 0x000fe400000000ff */
[----:B------:R-:W-:Y:S02]  /*d9e0*/  F2FP.F16.F32.PACK_AB R27, R215, R216 ;  /* 0x000000d8d71b723e */ /* 0x000fe400000000ff */
[----:B------:R-:W-:Y:S02]  /*d9f0*/  F2FP.F16.F32.PACK_AB R34, R214, R213 ;  /* 0x000000d5d622723e */ /* 0x000fe400000000ff */
[----:B------:R-:W-:Y:S03]  /*da00*/  F2FP.F16.F32.PACK_AB R35, R206, R67 ;  /* 0x00000043ce23723e */ /* 0x000fe600000000ff */
        /* <DEDUP_REMOVED lines=26> */
[C---:B------:R-:W-:Y:S08]  /*dbb0*/  HMMA.16816.F32 R136, R32.reuse, R40, R136 ;  /* 0x000000282088723c */ /* 0x040ff00000001888 */
[-C--:B------:R-:W-:Y:S08]  /*dbc0*/  HMMA.16816.F32 R140, R32, R42.reuse, R140 ;  /* 0x0000002a208c723c */ /* 0x080ff0000000188c */
[C---:B------:R-:W-:Y:S01]  /*dbd0*/  HMMA.16816.F32 R144, R24.reuse, R42, R144 ;  /* 0x0000002a1890723c */ /* 0x040fe20000001890 */
[----:B------:R3:W-:Y:S07]  /*dbe0*/  LDSM.16.MT88.4 R40, [R182+0x1800] ;  /* 0x00180000b628783b */ /* 0x0007ee0000004200 */
[-C--:B-1----:R-:W-:Y:S08]  /*dbf0*/  HMMA.16816.F32 R148, R24, R28.reuse, R148 ;  /* 0x0000001c1894723c */ /* 0x082ff00000001894 */
[C---:B------:R-:W-:Y:S08]  /*dc00*/  HMMA.16816.F32 R152, R32.reuse, R28, R152 ;  /* 0x0000001c2098723c */ /* 0x040ff00000001898 */
[-C--:B------:R-:W-:Y:S03]  /*dc10*/  HMMA.16816.F32 R156, R32, R30.reuse, R156 ;  /* 0x0000001e209c723c */ /* 0x080fe6000000189c */
[----:B---3--:R-:W-:Y:S05]  /*dc20*/  MOV R182, R179 ;  /* 0x000000b300b67202 */ /* 0x008fea0000000f00 */
[C---:B------:R-:W-:Y:S01]  /*dc30*/  HMMA.16816.F32 R160, R24.reuse, R30, R160 ;  /* 0x0000001e18a0723c */ /* 0x040fe200000018a0 */
[----:B------:R-:W1:Y:S07]  /*dc40*/  LDSM.16.MT88.4 R28, [R226+0xd800] ;  /* 0x00d80000e21c783b */ /* 0x000e6e0000004200 */
[-C--:B--2---:R-:W-:Y:S08]  /*dc50*/  HMMA.16816.F32 R164, R24, R36.reuse, R164 ;  /* 0x0000002418a4723c */ /* 0x084ff000000018a4 */
[C---:B------:R-:W-:Y:S08]  /*dc60*/  HMMA.16816.F32 R168, R32.reuse, R36, R168 ;  /* 0x0000002420a8723c */ /* 0x040ff000000018a8 */
[-C--:B------:R-:W-:Y:S01]  /*dc70*/  HMMA.16816.F32 R172, R32, R38.reuse, R172 ;  /* 0x0000002620ac723c */ /* 0x080fe200000018ac */
[----:B------:R-:W2:Y:S07]  /*dc80*/  LDSM.16.MT88.4 R32, [R224+0xf800] ;  /* 0x00f80000e020783b */ /* 0x000eae0000004200 */
[----:B------:R-:W-:Y:S01]  /*dc90*/  HMMA.16816.F32 R20, R24, R38, R20 ;  /* 0x000000261814723c */ /* 0x000fe20000001814 */
[----:B------:R-:W3:Y:S03]  /*dca0*/  LDSM.16.MT88.4 R36, [R226+0xf800] ;  /* 0x00f80000e224783b */ /* 0x000ee60000004200 */
[----:B------:R-:W-:Y:S02]  /*dcb0*/  F2FP.F16.F32.PACK_AB R24, R57, R56 ;  /* 0x000000383918723e */ /* 0x000fe400000000ff */
[----:B------:R-:W-:Y:S02]  /*dcc0*/  F2FP.F16.F32.PACK_AB R26, R209, R60 ;  /* 0x0000003cd11a723e */ /* 0x000fe400000000ff */
[-C--:B------:R-:W-:Y:S01]  /*dcd0*/  HMMA.16816.F32 R188, R200, R196.reuse, R4 ;  /* 0x000000c4c8bc723c */ /* 0x080fe20000001804 */
[----:B------:R4:W5:Y:S04]  /*dce0*/  LDSM.16.MT88.4 R4, [R183+0x3800] ;  /* 0x00380000b704783b */ /* 0x0009680000004200 */
[----:B------:R-:W-:Y:S02]  /*dcf0*/  F2FP.F16.F32.PACK_AB R25, R59, R58 ;  /* 0x0000003a3b19723e */ /* 0x000fe400000000ff */
[----:B------:R-:W-:Y:S07]  /*dd00*/  F2FP.F16.F32.PACK_AB R27, R211, R62 ;  /* 0x0000003ed31b723e */ /* 0x000fee00000000ff */
[C---:B------:R-:W-:Y:S04]  /*dd10*/  HMMA.16816.F32 R184, R24.reuse, R196, R8 ;  /* 0x000000c418b8723c */ /* 0x040fe80000001808 */
[----:B------:R-:W-:Y:S01]  /*dd20*/  FADD.FTZ R9, R246, R52 ;  /* 0x00000034f6097221 */ /* 0x000fe20000010000 */
[----:B------:R-:W-:Y:S03]  /*dd30*/  FADD.FTZ R8, R243, R0 ;  /* 0x00000000f3087221 */ /* 0x000fe60000010000 */
[-C--:B------:R-:W-:Y:S03]  /*dd40*/  HMMA.16816.F32 R192, R24, R198.reuse, R12 ;  /* 0x000000c618c0723c */ /* 0x080fe6000000180c */
[----:B------:R-:W-:Y:S01]  /*dd50*/  FADD.FTZ R8, R245, R8 ;  /* 0x00000008f5087221 */ /* 0x000fe20000010000 */
[----:B------:R-:W-:Y:S01]  /*dd60*/  FADD.FTZ R0, R248, R9 ;  /* 0x00000009f8007221 */ /* 0x000fe20000010000 */
[----:B----4-:R-:W-:Y:S03]  /*dd70*/  MOV R183, R178 ;  /* 0x000000b200b77202 */ /* 0x010fe60000000f00 */
[C---:B------:R-:W-:Y:S04]  /*dd80*/  HMMA.16816.F32 R196, R200.reuse, R198, R16 ;  /* 0x000000c6c8c4723c */ /* 0x040fe80000001810 */
[----:B------:R-:W-:Y:S01]  /*dd90*/  FADD.FTZ R9, R249, R0 ;  /* 0x00000000f9097221 */ /* 0x000fe20000010000 */
[----:B------:R-:W-:Y:S03]  /*dda0*/  FADD.FTZ R0, R247, R8 ;  /* 0x00000008f7007221 */ /* 0x000fe60000010000 */
[-C--:B-1----:R-:W-:Y:S03]  /*ddb0*/  HMMA.16816.F32 R68, R200, R28.reuse, R68 ;  /* 0x0000001cc844723c */ /* 0x082fe60000001844 */
[----:B------:R-:W-:Y:S01]  /*ddc0*/  FADD.FTZ R8, R207, R9 ;  /* 0x00000009cf087221 */ /* 0x000fe20000010000 */
[----:B------:R-:W-:Y:S01]  /*ddd0*/  FADD.FTZ R9, R218, R2 ;  /* 0x00000002da097221 */ /* 0x000fe20000010000 */
[----:B------:R-:W-:Y:S02]  /*dde0*/  FADD.FTZ R0, R204, R0 ;  /* 0x00000000cc007221 */ /* 0x000fe40000010000 */
        /* <DEDUP_REMOVED lines=14> */
[----:B------:R-:W-:Y:S03]  /*ded0*/  FADD.FTZ R0, R206, R0 ;  /* 0x00000000ce007221 */ /* 0x000fe60000010000 */
        /* <DEDUP_REMOVED lines=12> */
[-C--:B---3--:R-:W-:Y:S08]  /*dfa0*/  HMMA.16816.F32 R132, R200, R36.reuse, R132 ;  /* 0x00000024c884723c */ /* 0x088ff00000001884 */
[C---:B------:R-:W-:Y:S08]  /*dfb0*/  HMMA.16816.F32 R136, R24.reuse, R36, R136 ;  /* 0x000000241888723c */ /* 0x040ff00000001888 */
[-C--:B------:R-:W-:Y:S08]  /*dfc0*/  HMMA.16816.F32 R140, R24, R38.reuse, R140 ;  /* 0x00000026188c723c */ /* 0x080ff0000000188c */
[C---:B------:R-:W-:Y:S08]  /*dfd0*/  HMMA.16816.F32 R144, R200.reuse, R38, R144 ;  /* 0x00000026c890723c */ /* 0x040ff00000001890 */
[-C--:B------:R-:W-:Y:S08]  /*dfe0*/  HMMA.16816.F32 R148, R200, R48.reuse, R148 ;  /* 0x00000030c894723c */ /* 0x080ff00000001894 */
[C---:B------:R-:W-:Y:S08]  /*dff0*/  HMMA.16816.F32 R152, R24.reuse, R48, R152 ;  /* 0x000000301898723c */ /* 0x040ff00000001898 */
[-C--:B------:R-:W-:Y:S08]  /*e000*/  HMMA.16816.F32 R156, R24, R50.reuse, R156 ;  /* 0x00000032189c723c */ /* 0x080ff0000000189c */
[C---:B------:R-:W-:Y:S08]  /*e010*/  HMMA.16816.F32 R160, R200.reuse, R50, R160 ;  /* 0x00000032c8a0723c */ /* 0x040ff000000018a0 */
[-C--:B-----5:R-:W-:Y:S08]  /*e020*/  HMMA.16816.F32 R164, R200, R4.reuse, R164 ;  /* 0x00000004c8a4723c */ /* 0x0a0ff000000018a4 */
        /* <DEDUP_REMOVED lines=19> */
[----:B------:R-:W-:Y:S04]  /*e160*/  STL [R1+0x14], R4 ;  /* 0x0000140401007387 */ /* 0x000fe80000100800 */
[----:B------:R1:W-:Y:S04]  /*e170*/  STL [R1+0x1c], R3 ;  /* 0x00001c0301007387 */ /* 0x0003e80000100800 */
[----:B------:R3:W-:Y:S01]  /*e180*/  STL [R1+0x18], R2 ;  /* 0x0000180201007387 */ /* 0x0007e20000100800 */
[----:B-1----:R-:W-:Y:S01]  /*e190*/  MOV R3, R181 ;  /* 0x000000b500037202 */ /* 0x002fe20000000f00 */
[----:B------:R-:W-:Y:S06]  /*e1a0*/  @P2 BRA `(.L_x_396) ;  /* 0xffffffbc00502947 */ /* 0x000fec000383ffff */
.L_x_395:
[----:B------:R-:W3:Y:S04]  /*e1b0*/  LDL.LU R4, [R1+0x10] ;  /* 0x0000100001047983 */ /* 0x000ee80000300800 */
[----:B------:R-:W2:Y:S04]  /*e1c0*/  LDL.LU R7, [R1+0x14] ;  /* 0x0000140001077983 */ /* 0x000ea80000300800 */
[----:B------:R-:W4:Y:S04]  /*e1d0*/  LDL.LU R6, [R1+0x1c] ;  /* 0x00001c0001067983 */ /* 0x000f280000300800 */
[----:B------:R-:W4:Y:S04]  /*e1e0*/  LDL.LU R5, [R1+0x18] ;  /* 0x0000180001057983 */ /* 0x000f280000300800 */
[----:B------:R-:W4:Y:S04]  /*e1f0*/  LDL.LU R204, [R1+0x3c] ;  /* 0x00003c0001cc7983 */ /* 0x000f280000300800 */
[----:B------:R-:W4:Y:S01]  /*e200*/  LDL R183, [R1+0x30] ;  /* 0x0000300001b77983 */ /* 0x000f220000100800 */
[----:B------:R-:W1:Y:S01]  /*e210*/  S2R R182, SR_TID.X ;  /* 0x0000000000b67919 */ /* 0x000e620000002100 */
[----:B------:R-:W1:Y:S01]  /*e220*/  S2UR UR4, SR_CgaCtaId ;  /* 0x00000000000479c3 */ /* 0x000e620000008800 */
[----:B------:R-:W-:Y:S01]  /*e230*/  UMOV UR5, 0x400 ;  /* 0x0000040000057882 */ /* 0x000fe20000000000 */
[----:B------:R-:W-:-:S04]  /*e240*/  MOV R64, 0x10 ;  /* 0x0000001000407802 */ /* 0x000fc80000000f00 */
[----:B------:R-:W-:Y:S01]  /*e250*/  SEL R64, R64, 0xfffffff0, !P0 ;  /* 0xfffffff040407807 */ /* 0x000fe20004000000 */
[----:B-1----:R-:W-:Y:S01]  /*e260*/  ULEA UR4, UR4, UR5, 0x18 ;  /* 0x0000000504047291 */ /* 0x002fe2000f8ec0ff */
[----:B------:R-:W-:Y:S01]  /*e270*/  LOP3.LUT P0, RZ, R182, 0x8, RZ, 0xc0, !PT ;  /* 0x00000008b6ff7812 */ /* 0x000fe2000780c0ff */
[----:B------:R-:W1:Y:S01]  /*e280*/  S2R R205, SR_CTAID.X ;  /* 0x0000000000cd7919 */ /* 0x000e620000002500 */
[----:B---3--:R-:W3:Y:S04]  /*e290*/  SHFL.BFLY PT, R2, R4, 0x2, 0x1f ;  /* 0x0c401f0004027f89 */ /* 0x008ee800000e0000 */
[----:B--2---:R-:W2:Y:S04]  /*e2a0*/  SHFL.BFLY PT, R0, R7, 0x2, 0x1f ;  /* 0x0c401f0007007f89 */ /* 0x004ea800000e0000 */
[----:B----4-:R-:W4:Y:S01]  /*e2b0*/  SHFL.BFLY PT, R3, R5, 0x2, 0x1f ;  /* 0x0c401f0005037f89 */ /* 0x010f2200000e0000 */
[----:B---3--:R-:W-:-:S03]  /*e2c0*/  FADD.FTZ R2, R2, R4 ;  /* 0x0000000402027221 */ /* 0x008fc60000010000 */
[----:B------:R-:W3:Y:S01]  /*e2d0*/  SHFL.BFLY PT, R4, R6, 0x2, 0x1f ;  /* 0x0c401f0006047f89 */ /* 0x000ee200000e0000 */
[----:B--2---:R-:W-:-:S03]  /*e2e0*/  FADD.FTZ R0, R0, R7 ;  /* 0x0000000700007221 */ /* 0x004fc60000010000 */
[----:B------:R-:W2:Y:S04]  /*e2f0*/  SHFL.BFLY PT, R66, R2, 0x1, 0x1f ;  /* 0x0c201f0002427f89 */ /* 0x000ea800000e0000 */
[----:B------:R-:W1:Y:S01]  /*e300*/  SHFL.BFLY PT, R67, R0, 0x1, 0x1f ;  /* 0x0c201f0000437f89 */ /* 0x000e6200000e0000 */
[----:B----4-:R-:W-:-:S05]  /*e310*/  FADD.FTZ R3, R3, R5 ;  /* 0x0000000503037221 */ /* 0x010fca0000010000 */
[----:B------:R-:W4:Y:S01]  /*e320*/  SHFL.BFLY PT, R177, R3, 0x1, 0x1f ;  /* 0x0c201f0003b17f89 */ /* 0x000f2200000e0000 */
[----:B---3--:R-:W-:Y:S01]  /*e330*/  FADD.FTZ R4, R4, R6 ;  /* 0x0000000604047221 */ /* 0x008fe20000010000 */
[----:B--2---:R-:W-:-:S04]  /*e340*/  FADD.FTZ R66, R2, R66 ;  /* 0x0000004202427221 */ /* 0x004fc80000010000 */
[----:B------:R-:W2:Y:S01]  /*e350*/  SHFL.BFLY PT, R176, R4, 0x1, 0x1f ;  /* 0x0c201f0004b07f89 */ /* 0x000ea200000e0000 */
[----:B------:R-:W3:Y:S01]  /*e360*/  MUFU.RCP R5, R66 ;  /* 0x0000004200057308 */ /* 0x000ee20000001000 */
[----:B-1----:R-:W-:Y:S01]  /*e370*/  FADD.FTZ R67, R0, R67 ;  /* 0x0000004300437221 */ /* 0x002fe20000010000 */
[C---:B------:R-:W-:Y:S02]  /*e380*/  SHF.L.U32 R0, R182.reuse, 0x4, RZ ;  /* 0x00000004b6007819 */ /* 0x040fe400000006ff */
[----:B------:R-:W-:Y:S02]  /*e390*/  SHF.L.U32 R2, R182, 0x1, RZ ;  /* 0x00000001b6027819 */ /* 0x000fe400000006ff */
[----:B------:R-:W-:Y:S02]  /*e3a0*/  LOP3.LUT R0, R0, 0x1c0, RZ, 0xc0, !PT ;  /* 0x000001c000007812 */ /* 0x000fe400078ec0ff */
[----:B------:R-:W1:Y:S01]  /*e3b0*/  MUFU.RCP R6, R67 ;  /* 0x0000004300067308 */ /* 0x000e620000001000 */
[----:B------:R-:W-:-:S02]  /*e3c0*/  FSETP.NE.FTZ.AND P4, PT, R66, RZ, PT ;  /* 0x000000ff4200720b */ /* 0x000fc40003f95000 */
[--C-:B-----5:R-:W-:Y:S02]  /*e3d0*/  LOP3.LUT R229, R229, 0x6, R2.reuse, 0xf8, !PT ;  /* 0x00000006e5e57812 */ /* 0x120fe400078ef802 */
[----:B------:R-:W-:Y:S01]  /*e3e0*/  LOP3.LUT R2, R0, 0x38, R2, 0xf8, !PT ;  /* 0x0000003800027812 */ /* 0x000fe200078ef802 */
[----:B----4-:R-:W-:Y:S01]  /*e3f0*/  FADD.FTZ R177, R3, R177 ;  /* 0x000000b103b17221 */ /* 0x010fe20000010000 */
[----:B---3--:R-:W-:Y:S01]  /*e400*/  FSEL R0, R5, 1, P4 ;  /* 0x3f80000005007808 */ /* 0x008fe20002000000 */
[----:B--2---:R-:W-:Y:S02]  /*e410*/  FADD.FTZ R176, R4, R176 ;  /* 0x000000b004b07221 */ /* 0x004fe40000010000 */
[----:B------:R-:W-:Y:S02]  /*e420*/  MUFU.RCP R8, R177 ;  /* 0x000000b100087308 */ /* 0x000fe40000001000 */
        /* <DEDUP_REMOVED lines=31> */
[----:B------:R-:W-:-:S02]  /*e620*/  FMUL.FTZ R19, R0, R201 ;  /* 0x000000c900137220 */ /* 0x000fc40000410000 */
[----:B------:R-:W2:Y:S01]  /*e630*/  MUFU.RCP R0, R176 ;  /* 0x000000b000007308 */ /* 0x000ea20000001000 */
[----:B------:R-:W-:Y:S02]  /*e640*/  FSETP.NE.FTZ.AND P3, PT, R67, RZ, PT ;  /* 0x000000ff4300720b */ /* 0x000fe40003f75000 */
[----:B------:R-:W-:Y:S02]  /*e650*/  LOP3.LUT R229, R229, R2, RZ, 0xfc, !PT ;  /* 0x00000002e5e57212 */ /* 0x000fe400078efcff */
[----:B-1----:R-:W-:Y:S02]  /*e660*/  FSEL R2, R6, 1, P3 ;  /* 0x3f80000006027808 */ /* 0x002fe40001800000 */
[----:B------:R-:W-:Y:S02]  /*e670*/  FSETP.NE.FTZ.AND P2, PT, R176, RZ, PT ;  /* 0x000000ffb000720b */ /* 0x000fe40003f55000 */
[----:B------:R-:W-:Y:S01]  /*e680*/  FSETP.NE.FTZ.AND P1, PT, R177, RZ, PT ;  /* 0x000000ffb100720b */ /* 0x000fe20003f35000 */
        /* <DEDUP_REMOVED lines=32> */
[----:B--2---:R-:W-:-:S02]  /*e890*/  FSEL R0, R0, 1, P2 ;  /* 0x3f80000000007808 */ /* 0x004fc40001000000 */
[----:B------:R-:W-:Y:S02]  /*e8a0*/  FSEL R8, R8, 1, P1 ;  /* 0x3f80000008087808 */ /* 0x000fe40000800000 */
[----:B------:R-:W-:Y:S02]  /*e8b0*/  F2FP.F16.F32.PACK_AB R10, R10, R190 ;  /* 0x000000be0a0a723e */ /* 0x000fe400000000ff */
[----:B------:R-:W-:Y:S02]  /*e8c0*/  LEA R2, R229, UR4, 0x1 ;  /* 0x00000004e5027c11 */ /* 0x000fe4000f8e08ff */
[----:B------:R-:W-:Y:S02]  /*e8d0*/  F2FP.F16.F32.PACK_AB R62, R62, R68 ;  /* 0x000000443e3e723e */ /* 0x000fe400000000ff */
[----:B------:R-:W-:Y:S01]  /*e8e0*/  MOV R68, 0x20 ;  /* 0x0000002000447802 */ /* 0x000fe20000000f00 */
[C---:B------:R-:W-:Y:S01]  /*e8f0*/  FMUL.FTZ R184, R0.reuse, R184 ;  /* 0x000000b800b87220 */ /* 0x040fe20000410000 */
[----:B------:R-:W-:Y:S01]  /*e900*/  FMUL.FTZ R65, R0, R185 ;  /* 0x000000b900417220 */ /* 0x000fe20000410000 */
[C---:B------:R-:W-:Y:S01]  /*e910*/  FMUL.FTZ R186, R8.reuse, R186 ;  /* 0x000000ba08ba7220 */ /* 0x040fe20000410000 */
[----:B------:R-:W-:Y:S01]  /*e920*/  FMUL.FTZ R187, R8, R187 ;  /* 0x000000bb08bb7220 */ /* 0x000fe20000410000 */
[----:B------:R1:W-:Y:S01]  /*e930*/  STS [R2+0x400], R10 ;  /* 0x0004000a02007388 */ /* 0x0003e20000000800 */
[C---:B------:R-:W-:Y:S01]  /*e940*/  FMUL.FTZ R192, R0.reuse, R192 ;  /* 0x000000c000c07220 */ /* 0x040fe20000410000 */
        /* <DEDUP_REMOVED lines=22> */
[----:B-1----:R-:W-:Y:S01]  /*eab0*/  SEL R10, R68, 0xffffffe0, !P0 ;  /* 0xffffffe0440a7807 */ /* 0x002fe20004000000 */
[----:B------:R-:W-:Y:S01]  /*eac0*/  FMUL.FTZ R140, R0, R140 ;  /* 0x0000008c008c7220 */ /* 0x000fe20000410000 */
[----:B------:R-:W-:Y:S01]  /*ead0*/  LOP3.LUT P0, RZ, R182, 0x10, RZ, 0xc0, !PT ;  /* 0x00000010b6ff7812 */ /* 0x000fe2000780c0ff */
        /* <DEDUP_REMOVED lines=14> */
[----:B------:R-:W-:-:S02]  /*ebc0*/  F2FP.F16.F32.PACK_AB R186, R187, R186 ;  /* 0x000000babbba723e */ /* 0x000fc400000000ff */
[----:B------:R-:W-:Y:S01]  /*ebd0*/  F2FP.F16.F32.PACK_AB R5, R5, R192 ;  /* 0x000000c00505723e */ /* 0x000fe200000000ff */
[----:B------:R1:W-:Y:S01]  /*ebe0*/  STS [R6], R3 ;  /* 0x0000000306007388 */ /* 0x0003e20000000800 */
[C---:B------:R-:W-:Y:S01]  /*ebf0*/  FMUL.FTZ R74, R8.reuse, R74 ;  /* 0x0000004a084a7220 */ /* 0x040fe20000410000 */
[----:B------:R-:W-:Y:S01]  /*ec00*/  FMUL.FTZ R9, R8, R75 ;  /* 0x0000004b08097220 */ /* 0x000fe20000410000 */
[----:B------:R-:W-:Y:S01]  /*ec10*/  F2FP.F16.F32.PACK_AB R194, R195, R194 ;  /* 0x000000c2c3c2723e */ /* 0x000fe200000000ff */
[----:B------:R2:W-:Y:S01]  /*ec20*/  STS [R6+0x400], R0 ;  /* 0x0004000006007388 */ /* 0x0005e20000000800 */
[----:B------:R-:W-:-:S03]  /*ec30*/  F2FP.F16.F32.PACK_AB R61, R61, R70 ;  /* 0x000000463d3d723e */ /* 0x000fc600000000ff */
[----:B------:R-:W-:Y:S01]  /*ec40*/  STS [R2+0x2000], R65 ;  /* 0x0020004102007388 */ /* 0x000fe20000000800 */
[----:B------:R-:W-:-:S03]  /*ec50*/  F2FP.F16.F32.PACK_AB R7, R7, R80 ;  /* 0x000000500707723e */ /* 0x000fc600000000ff */
[----:B------:R-:W-:Y:S01]  /*ec60*/  STS [R2+0x2400], R186 ;  /* 0x002400ba02007388 */ /* 0x000fe20000000800 */
[----:B------:R-:W-:-:S03]  /*ec70*/  F2FP.F16.F32.PACK_AB R4, R4, R82 ;  /* 0x000000520404723e */ /* 0x000fc600000000ff */
[----:B------:R3:W-:Y:S01]  /*ec80*/  STS [R6+0x2000], R5 ;  /* 0x0020000506007388 */ /* 0x0007e20000000800 */
[----:B------:R-:W-:Y:S02]  /*ec90*/  F2FP.F16.F32.PACK_AB R9, R9, R74 ;  /* 0x0000004a0909723e */ /* 0x000fe400000000ff */
[C---:B-1----:R-:W-:Y:S01]  /*eca0*/  IADD3 R3, PT, PT, R2.reuse, R10, RZ ;  /* 0x0000000a02037210 */ /* 0x042fe20007ffe0ff */
[----:B------:R-:W-:Y:S01]  /*ecb0*/  STS [R6+0x2400], R194 ;  /* 0x002400c206007388 */ /* 0x000fe20000000800 */
[----:B--2---:R-:W-:-:S03]  /*ecc0*/  IADD3 R0, PT, PT, R2, 0x40, RZ ;  /* 0x0000004002007810 */ /* 0x004fc60007ffe0ff */
[----:B------:R-:W-:Y:S01]  /*ecd0*/  STS [R3], R62 ;  /* 0x0000003e03007388 */ /* 0x000fe20000000800 */
[----:B------:R-:W-:-:S03]  /*ece0*/  @P0 IADD3 R0, PT, PT, R2, -0x40, RZ ;  /* 0xffffffc002000810 */ /* 0x000fc60007ffe0ff */
[----:B------:R-:W-:Y:S01]  /*ecf0*/  STS [R3+0x400], R61 ;  /* 0x0004003d03007388 */ /* 0x000fe20000000800 */
[----:B---3--:R-:W-:-:S05]  /*ed00*/  IADD3 R5, PT, PT, R64, R3, RZ ;  /* 0x0000000340057210 */ /* 0x008fca0007ffe0ff */
[----:B------:R-:W-:Y:S04]  /*ed10*/  STS [R5], R7 ;  /* 0x0000000705007388 */ /* 0x000fe80000000800 */
[----:B------:R-:W-:Y:S04]  /*ed20*/  STS [R5+0x400], R4 ;  /* 0x0004000405007388 */ /* 0x000fe80000000800 */
[----:B------:R1:W-:Y:S01]  /*ed30*/  STS [R3+0x2400], R9 ;  /* 0x0024000903007388 */ /* 0x0003e20000000800 */
        /* <DEDUP_REMOVED lines=9> */
[----:B-1----:R-:W-:Y:S02]  /*edd0*/  IADD3 R9, PT, PT, R10, R0, RZ ;  /* 0x000000000a097210 */ /* 0x002fe40007ffe0ff */
[----:B------:R-:W1:Y:S01]  /*ede0*/  LDC.U8 R10, c[0x0][0x549] ;  /* 0x00015240ff0a7b82 */ /* 0x000e620000000000 */
[----:B------:R-:W-:Y:S01]  /*edf0*/  F2FP.F16.F32.PACK_AB R13, R13, R84 ;  /* 0x000000540d0d723e */ /* 0x000fe200000000ff */
        /* <DEDUP_REMOVED lines=8> */
[----:B------:R-:W-:Y:S01]  /*ee80*/  STS [R3+0x2000], R60 ;  /* 0x0020003c03007388 */ /* 0x000fe20000000800 */
[----:B------:R-:W-:-:S02]  /*ee90*/  F2FP.F16.F32.PACK_AB R17, R17, R88 ;  /* 0x000000581111723e */ /* 0x000fc400000000ff */
[----:B------:R-:W-:Y:S01]  /*eea0*/  F2FP.F16.F32.PACK_AB R16, R16, R90 ;  /* 0x0000005a1010723e */ /* 0x000fe200000000ff */
[----:B------:R-:W-:Y:S01]  /*eeb0*/  STS [R5+0x2000], R57 ;  /* 0x0020003905007388 */ /* 0x000fe20000000800 */
[----:B------:R-:W-:Y:S02]  /*eec0*/  F2FP.F16.F32.PACK_AB R56, R56, R92 ;  /* 0x0000005c3838723e */ /* 0x000fe400000000ff */
[----:B------:R-:W-:Y:S01]  /*eed0*/  F2FP.F16.F32.PACK_AB R55, R55, R94 ;  /* 0x0000005e3737723e */ /* 0x000fe200000000ff */
[----:B------:R-:W-:Y:S01]  /*eee0*/  STS [R5+0x2400], R14 ;  /* 0x0024000e05007388 */ /* 0x000fe20000000800 */
[----:B------:R-:W-:Y:S01]  /*eef0*/  F2FP.F16.F32.PACK_AB R54, R54, R100 ;  /* 0x000000643636723e */ /* 0x000fe200000000ff */
[C---:B------:R-:W-:Y:S01]  /*ef00*/  FMUL.FTZ R122, R8.reuse, R122 ;  /* 0x0000007a087a7220 */ /* 0x040fe20000410000 */
[----:B------:R-:W-:Y:S01]  /*ef10*/  F2FP.F16.F32.PACK_AB R53, R53, R102 ;  /* 0x000000663535723e */ /* 0x000fe200000000ff */
[----:B------:R-:W-:Y:S01]  /*ef20*/  FMUL.FTZ R43, R8, R123 ;  /* 0x0000007b082b7220 */ /* 0x000fe20000410000 */
[----:B------:R-:W-:Y:S01]  /*ef30*/  F2FP.F16.F32.PACK_AB R50, R50, R112 ;  /* 0x000000703232723e */ /* 0x000fe200000000ff */
[----:B------:R-:W-:Y:S01]  /*ef40*/  STS [R0], R13 ;  /* 0x0000000d00007388 */ /* 0x000fe20000000800 */
[----:B------:R-:W-:Y:S01]  /*ef50*/  F2FP.F16.F32.PACK_AB R49, R49, R114 ;  /* 0x000000723131723e */ /* 0x000fe200000000ff */
[----:B------:R-:W-:Y:S01]  /*ef60*/  FMUL.FTZ R126, R8, R126 ;  /* 0x0000007e087e7220 */ /* 0x000fe20000410000 */
[----:B------:R-:W-:Y:S01]  /*ef70*/  IADD3 R4, PT, PT, R64, R9, RZ ;  /* 0x0000000940047210 */ /* 0x000fe20007ffe0ff */
[----:B------:R2:W-:Y:S01]  /*ef80*/  STS [R0+0x400], R12 ;  /* 0x0004000c00007388 */ /* 0x0005e20000000800 */
[----:B------:R-:W-:Y:S01]  /*ef90*/  FMUL.FTZ R39, R8, R127 ;  /* 0x0000007f08277220 */ /* 0x000fe20000410000 */
[----:B------:R-:W-:-:S02]  /*efa0*/  F2FP.F16.F32.PACK_AB R52, R52, R104 ;  /* 0x000000683434723e */ /* 0x000fc400000000ff */
[----:B------:R-:W-:Y:S01]  /*efb0*/  F2FP.F16.F32.PACK_AB R51, R51, R106 ;  /* 0x0000006a3333723e */ /* 0x000fe200000000ff */
[----:B------:R-:W-:Y:S01]  /*efc0*/  STS [R7], R11 ;  /* 0x0000000b07007388 */ /* 0x000fe20000000800 */
[----:B------:R-:W-:Y:S02]  /*efd0*/  F2FP.F16.F32.PACK_AB R48, R48, R108 ;  /* 0x0000006c3030723e */ /* 0x000fe400000000ff */
[----:B------:R-:W-:Y:S01]  /*efe0*/  F2FP.F16.F32.PACK_AB R47, R47, R110 ;  /* 0x0000006e2f2f723e */ /* 0x000fe200000000ff */
[----:B------:R-:W-:Y:S01]  /*eff0*/  STS [R7+0x400], R15 ;  /* 0x0004000f07007388 */ /* 0x000fe20000000800 */
[----:B------:R-:W-:Y:S01]  /*f000*/  F2FP.F16.F32.PACK_AB R46, R46, R116 ;  /* 0x000000742e2e723e */ /* 0x000fe200000000ff */
[C---:B------:R-:W-:Y:S01]  /*f010*/  FMUL.FTZ R138, R8.reuse, R138 ;  /* 0x0000008a088a7220 */ /* 0x040fe20000410000 */
[----:B------:R-:W-:Y:S01]  /*f020*/  F2FP.F16.F32.PACK_AB R45, R45, R118 ;  /* 0x000000762d2d723e */ /* 0x000fe200000000ff */
[----:B------:R-:W-:Y:S01]  /*f030*/  STS [R0+0x2000], R17 ;  /* 0x0020001100007388 */ /* 0x000fe20000000800 */
[----:B------:R-:W-:Y:S01]  /*f040*/  FMUL.FTZ R35, R8, R139 ;  /* 0x0000008b08237220 */ /* 0x000fe20000410000 */
[----:B------:R-:W-:Y:S01]  /*f050*/  F2FP.F16.F32.PACK_AB R42, R42, R128 ;  /* 0x000000802a2a723e */ /* 0x000fe200000000ff */
[C---:B------:R-:W-:Y:S01]  /*f060*/  FMUL.FTZ R142, R8.reuse, R142 ;  /* 0x0000008e088e7220 */ /* 0x040fe20000410000 */
        /* <DEDUP_REMOVED lines=12> */
[----:B------:R-:W-:Y:S01]  /*f130*/  STS [R9], R54 ;  /* 0x0000003609007388 */ /* 0x000fe20000000800 */
[----:B------:R-:W-:Y:S01]  /*f140*/  F2FP.F16.F32.PACK_AB R37, R37, R134 ;  /* 0x000000862525723e */ /* 0x000fe200000000ff */
[----:B------:R-:W-:Y:S01]  /*f150*/  FMUL.FTZ R158, R8, R158 ;  /* 0x0000009e089e7220 */ /* 0x000fe20000410000 */
[----:B-1----:R-:W-:Y:S01]  /*f160*/  ISETP.NE.AND P5, PT, R10, RZ, PT ;  /* 0x000000ff0a00720c */ /* 0x002fe20003fa5270 */
[----:B------:R-:W-:Y:S01]  /*f170*/  STS [R9+0x400], R53 ;  /* 0x0004003509007388 */ /* 0x000fe20000000800 */
[----:B------:R-:W-:Y:S01]  /*f180*/  F2FP.F16.F32.PACK_AB R34, R34, R144 ;  /* 0x000000902222723e */ /* 0x000fe200000000ff */
        /* <DEDUP_REMOVED lines=15> */
[----:B------:R-:W-:Y:S01]  /*f280*/  ISETP.NE.AND P6, PT, R183, -0x1, PT ;  /* 0xffffffffb700780c */ /* 0x000fe20003fc5270 */
[----:B------:R-:W-:Y:S01]  /*f290*/  FMUL.FTZ R170, R8, R170 ;  /* 0x000000aa08aa7220 */ /* 0x000fe20000410000 */
[----:B------:R-:W-:Y:S01]  /*f2a0*/  F2FP.F16.F32.PACK_AB R28, R28, R152 ;  /* 0x000000981c1c723e */ /* 0x000fe200000000ff */
[----:B------:R-:W-:Y:S01]  /*f2b0*/  STS [R4+0x2400], R47 ;  /* 0x0024002f04007388 */ /* 0x000fe20000000800 */
[----:B------:R-:W-:Y:S01]  /*f2c0*/  FMUL.FTZ R59, R8, R171 ;  /* 0x000000ab083b7220 */ /* 0x000fe20000410000 */
        /* <DEDUP_REMOVED lines=10> */
[----:B------:R-:W-:Y:S01]  /*f370*/  FMUL.FTZ R174, R8, R174 ;  /* 0x000000ae08ae7220 */ /* 0x000fe20000410000 */
[----:B------:R-:W-:Y:S01]  /*f380*/  F2FP.F16.F32.PACK_AB R20, R20, R168 ;  /* 0x000000a81414723e */ /* 0x000fe200000000ff */
[----:B------:R-:W-:Y:S01]  /*f390*/  STS [R6+0x4400], R41 ;  /* 0x0044002906007388 */ /* 0x000fe20000000800 */
[----:B------:R-:W-:Y:S01]  /*f3a0*/  F2FP.F16.F32.PACK_AB R58, R58, R172 ;  /* 0x000000ac3a3a723e */ /* 0x000fe200000000ff */
[----:B--2---:R-:W1:Y:S02]  /*f3b0*/  @!P6 LDC.64 R12, c[0x0][0x400] ;  /* 0x00010000ff0ceb82 */ /* 0x004e640000000a00 */
[----:B------:R-:W-:Y:S04]  /*f3c0*/  STS [R2+0x6000], R44 ;  /* 0x0060002c02007388 */ /* 0x000fe80000000800 */
[----:B------:R2:W-:Y:S02]  /*f3d0*/  STS [R2+0x6400], R43 ;  /* 0x0064002b02007388 */ /* 0x0005e40000000800 */
[----:B---3--:R-:W3:Y:S02]  /*f3e0*/  @P6 LDC.64 R16, c[0x0][0x408] ;  /* 0x00010200ff106b82 */ /* 0x008ee40000000a00 */
[----:B------:R-:W-:Y:S04]  /*f3f0*/  STS [R6+0x6000], R40 ;  /* 0x0060002806007388 */ /* 0x000fe80000000800 */
[----:B------:R4:W-:Y:S02]  /*f400*/  STS [R6+0x6400], R39 ;  /* 0x0064002706007388 */ /* 0x0009e40000000800 */
[----:B------:R-:W1:Y:S02]  /*f410*/  @P4 LDC R15, c[0x0][0x458] ;  /* 0x00011600ff0f4b82 */ /* 0x000e640000000800 */
[----:B------:R-:W-:Y:S04]  /*f420*/  STS [R3+0x4000], R38 ;  /* 0x0040002603007388 */ /* 0x000fe80000000800 */
[----:B------:R-:W-:Y:S02]  /*f430*/  STS [R3+0x4400], R37 ;  /* 0x0044002503007388 */ /* 0x000fe40000000800 */
[----:B------:R-:W1:Y:S02]  /*f440*/  @P3 LDC R14, c[0x0][0x458] ;  /* 0x00011600ff0e3b82 */ /* 0x000e640000000800 */
[----:B------:R-:W-:Y:S04]  /*f450*/  STS [R5+0x4000], R34 ;  /* 0x0040002205007388 */ /* 0x000fe80000000800 */
[----:B------:R-:W-:Y:S01]  /*f460*/  STS [R5+0x4400], R33 ;  /* 0x0044002105007388 */ /* 0x000fe20000000800 */
[----:B------:R-:W-:Y:S01]  /*f470*/  F2FP.F16.F32.PACK_AB R59, R59, R170 ;  /* 0x000000aa3b3b723e */ /* 0x000fe200000000ff */
[----:B--2---:R-:W2:Y:S02]  /*f480*/  @P5 LDC R2, c[0x0][0x430] ;  /* 0x00010c00ff025b82 */ /* 0x004ea40000000800 */
[----:B------:R-:W-:Y:S04]  /*f490*/  STS [R3+0x6000], R36 ;  /* 0x0060002403007388 */ /* 0x000fe80000000800 */
[----:B------:R-:W-:Y:S04]  /*f4a0*/  STS [R3+0x6400], R35 ;  /* 0x0064002303007388 */ /* 0x000fe80000000800 */
[----:B------:R-:W-:Y:S04]  /*f4b0*/  STS [R5+0x6000], R32 ;  /* 0x0060002005007388 */ /* 0x000fe80000000800 */
[----:B------:R3:W-:Y:S04]  /*f4c0*/  STS [R5+0x6400], R31 ;  /* 0x0064001f05007388 */ /* 0x0007e80000000800 */
[----:B------:R-:W-:Y:S04]  /*f4d0*/  STS [R0+0x4000], R30 ;  /* 0x0040001e00007388 */ /* 0x000fe80000000800 */
[----:B------:R-:W-:Y:S01]  /*f4e0*/  STS [R0+0x4400], R29 ;  /* 0x0044001d00007388 */ /* 0x000fe20000000800 */
[----:B----4-:R-:W2:Y:S03]  /*f4f0*/  LDC R6, c[0x0][0x434] ;  /* 0x00010d00ff067b82 */ /* 0x010ea60000000800 */
[----:B------:R-:W-:Y:S04]  /*f500*/  STS [R7+0x4000], R26 ;  /* 0x0040001a07007388 */ /* 0x000fe80000000800 */
[----:B------:R-:W-:Y:S04]  /*f510*/  STS [R7+0x4400], R25 ;  /* 0x0044001907007388 */ /* 0x000fe80000000800 */
[----:B------:R-:W-:Y:S04]  /*f520*/  STS [R0+0x6000], R28 ;  /* 0x0060001c00007388 */ /* 0x000fe80000000800 */
[----:B------:R4:W-:Y:S04]  /*f530*/  STS [R0+0x6400], R27 ;  /* 0x0064001b00007388 */ /* 0x0009e80000000800 */
[----:B------:R1:W-:Y:S04]  /*f540*/  STS [R7+0x6400], R23 ;  /* 0x0064001707007388 */ /* 0x0003e80000000800 */
[----:B------:R-:W-:Y:S01]  /*f550*/  STS [R7+0x6000], R24 ;  /* 0x0060001807007388 */ /* 0x000fe20000000800 */
[----:B---3--:R-:W3:Y:S03]  /*f560*/  @P5 LDC R5, c[0x0][0x430] ;  /* 0x00010c00ff055b82 */ /* 0x008ee60000000800 */
[----:B------:R-:W-:Y:S04]  /*f570*/  STS [R9+0x4000], R22 ;  /* 0x0040001609007388 */ /* 0x000fe80000000800 */
[----:B------:R-:W-:Y:S04]  /*f580*/  STS [R9+0x4400], R21 ;  /* 0x0044001509007388 */ /* 0x000fe80000000800 */
[----:B------:R2:W-:Y:S04]  /*f590*/  STS [R4+0x4000], R19 ;  /* 0x0040001304007388 */ /* 0x0005e80000000800 */
[----:B------:R3:W-:Y:S01]  /*f5a0*/  STS [R4+0x4400], R18 ;  /* 0x0044001204007388 */ /* 0x0007e20000000800 */
[----:B----4-:R-:W-:-:S02]  /*f5b0*/  FMUL.FTZ R0, R8, R175 ;  /* 0x000000af08007220 */ /* 0x010fc40000410000 */
[----:B------:R-:W4:Y:S01]  /*f5c0*/  LDC.U8 R8, c[0x0][0x548] ;  /* 0x00015200ff087b82 */ /* 0x000f220000000000 */
[----:B------:R3:W-:Y:S07]  /*f5d0*/  STS [R9+0x6000], R20 ;  /* 0x0060001409007388 */ /* 0x0007ee0000000800 */
[----:B-1----:R-:W1:Y:S01]  /*f5e0*/  LDC R23, c[0x0][0x434] ;  /* 0x00010d00ff177b82 */ /* 0x002e620000000800 */
[----:B------:R1:W-:Y:S01]  /*f5f0*/  STS [R9+0x6400], R59 ;  /* 0x0064003b09007388 */ /* 0x0003e20000000800 */
[----:B------:R-:W1:Y:S03]  /*f600*/  S2R R36, SR_CTAID.X ;  /* 0x0000000000247919 */ /* 0x000e660000002500 */
[----:B------:R1:W-:Y:S03]  /*f610*/  STS [R4+0x6000], R58 ;  /* 0x0060003a04007388 */ /* 0x0003e60000000800 */
[----:B--2---:R-:W2:Y:S01]  /*f620*/  @P2 LDC R19, c[0x0][0x458] ;  /* 0x00011600ff132b82 */ /* 0x004ea20000000800 */
[----:B------:R-:W1:Y:S01]  /*f630*/  S2R R22, SR_CTAID.Y ;  /* 0x0000000000167919 */ /* 0x000e620000002600 */
[----:B------:R-:W1:Y:S01]  /*f640*/  S2R R31, SR_CTAID.Z ;  /* 0x00000000001f7919 */ /* 0x000e620000002700 */
[----:B------:R1:W1:Y:S01]  /*f650*/  @P4 MUFU.LG2 R11, R66 ;  /* 0x00000042000b4308 */ /* 0x0002620000000c00 */
[----:B------:R-:W-:-:S07]  /*f660*/  SHF.L.U32 R30, R182, 0x3, RZ ;  /* 0x00000003b61e7819 */ /* 0x000fce00000006ff */
[----:B------:R1:W1:Y:S01]  /*f670*/  @P3 MUFU.LG2 R10, R67 ;  /* 0x00000043000a3308 */ /* 0x0002620000000c00 */
[----:B------:R-:W-:Y:S02]  /*f680*/  LOP3.LUT R3, R30, 0x1f8, RZ, 0xc0, !PT ;  /* 0x000001f81e037812 */ /* 0x000fe400078ec0ff */
[----:B---3--:R-:W-:Y:S02]  /*f690*/  SHF.L.U32 R18, R205, 0x7, RZ ;  /* 0x00000007cd127819 */ /* 0x008fe400000006ff */
[----:B------:R-:W-:Y:S01]  /*f6a0*/  LOP3.LUT R3, R3, 0x38, R182, 0x78, !PT ;  /* 0x0000003803037812 */ /* 0x000fe200078e78b6 */
[----:B-1----:R-:W-:Y:S01]  /*f6b0*/  @P5 IMAD R6, R2, R23, RZ ;  /* 0x0000001702065224 */ /* 0x002fe200078e02ff */
[----:B------:R-:W-:Y:S02]  /*f6c0*/  IADD3 R18, PT, PT, -R18, R204, RZ ;  /* 0x000000cc12127210 */ /* 0x000fe40007ffe1ff */
[----:B------:R-:W-:Y:S02]  /*f6d0*/  F2FP.F16.F32.PACK_AB R0, R0, R174 ;  /* 0x000000ae0000723e */ /* 0x000fe400000000ff */
[----:B------:R-:W-:-:S02]  /*f6e0*/  LOP3.LUT R3, R3, 0x1e00, R30, 0xf8, !PT ;  /* 0x00001e0003037812 */ /* 0x000fc400078ef81e */
[----:B------:R-:W-:Y:S01]  /*f6f0*/  @P5 MOV R2, 0x1 ;  /* 0x0000000100025802 */ /* 0x000fe20000000f00 */
[----:B----4-:R-:W-:Y:S06]  /*f700*/  @P5 BRA `(.L_x_399) ;  /* 0x0000000000205947 */ /* 0x010fec0003800000 */
[----:B------:R-:W-:Y:S01]  /*f710*/  ISETP.NE.AND P0, PT, R8, RZ, PT ;  /* 0x000000ff0800720c */ /* 0x000fe20003f05270 */
[----:B------:R-:W1:-:S12]  /*f720*/  LDC R7, c[0x0][0x3e0] ;  /* 0x0000f800ff077b82 */ /* 0x000e580000000800 */
[----:B------:R-:W1:Y:S01]  /*f730*/  @P0 LDC R2, c[0x0][0x454] ;  /* 0x00011500ff020b82 */ /* 0x000e620000000800 */
[----:B------:R-:W-:Y:S02]  /*f740*/  @P0 MOV R5, 0x1 ;  /* 0x0000000100050802 */ /* 0x000fe40000000f00 */
[----:B------:R-:W-:-:S05]  /*f750*/  @!P0 MOV R5, 0x1 ;  /* 0x0000000100058802 */ /* 0x000fca0000000f00 */
[----:B------:R-:W3:Y:S01]  /*f760*/  @P0 LDC R6, c[0x0][0x454] ;  /* 0x00011500ff060b82 */ /* 0x000ee20000000800 */
[-C--:B-1----:R-:W-:Y:S02]  /*f770*/  @P0 IMAD R2, R2, R7.reuse, RZ ;  /* 0x0000000702020224 */ /* 0x082fe400078e02ff */
[----:B------:R-:W-:-:S07]  /*f780*/  @!P0 IMAD R2, R23, R7, RZ ;  /* 0x0000000717028224 */ /* 0x000fce00078e02ff */
.L_x_399:
[----:B------:R1:W-:Y:S01]  /*f790*/  STS [R4+0x6400], R0 ;  /* 0x0064000004007388 */ /* 0x0003e20000000800 */
[----:B------:R-:W-:Y:S01]  /*f7a0*/  LEA R20, R3, UR4, 0x1 ;  /* 0x0000000403147c11 */ /* 0x000fe2000f8e08ff */
[----:B------:R-:W4:Y:S01]  /*f7b0*/  @P2 MUFU.LG2 R7, R176 ;  /* 0x000000b000072308 */ /* 0x000f220000000c00 */
[----:B------:R-:W-:Y:S01]  /*f7c0*/  ISETP.NE.AND P0, PT, R183, -0x1, PT ;  /* 0xffffffffb700780c */ /* 0x000fe20003f05270 */
[----:B------:R-:W-:Y:S01]  /*f7d0*/  BAR.SYNC.DEFER_BLOCKING 0x0 ;  /* 0x0000000000007b1d */ /* 0x000fe20000010000 */
[----:B------:R-:W-:Y:S01]  /*f7e0*/  ISETP.NE.AND P5, PT, R8, RZ, !P5 ;  /* 0x000000ff0800720c */ /* 0x000fe20006fa5270 */
[----:B------:R-:W-:-:S04]  /*f7f0*/  @!P6 IMAD.WIDE.U32 R8, R22, R12, RZ ;  /* 0x0000000c1608e225 */ /* 0x000fc800078e00ff */
[----:B------:R-:W-:Y:S01]  /*f800*/  @P4 FMUL.FTZ R3, R11, 0.69314718246459960938 ;  /* 0x3f3172180b034820 */ /* 0x000fe20000410000 */
[----:B------:R-:W-:Y:S01]  /*f810*/  MOV R28, 0x7f800000 ;  /* 0x7f800000001c7802 */ /* 0x000fe20000000f00 */
[----:B------:R-:W-:Y:S01]  /*f820*/  @P6 IMAD.WIDE.U32 R24, R183, R16, RZ ;  /* 0x00000010b7186225 */ /* 0x000fe200078e00ff */
[----:B------:R-:W5:Y:S01]  /*f830*/  @P1 LDC R12, c[0x0][0x458] ;  /* 0x00011600ff0c1b82 */ /* 0x000f620000000800 */
[----:B------:R-:W3:Y:S01]  /*f840*/  @P1 MUFU.LG2 R11, R177 ;  /* 0x000000b1000b1308 */ /* 0x000ee20000000c00 */
[----:B------:R-:W-:Y:S01]  /*f850*/  MOV R27, 0x7f800000 ;  /* 0x7f800000001b7802 */ /* 0x000fe20000000f00 */
[C---:B------:R-:W-:Y:S02]  /*f860*/  @!P6 IMAD R26, R22.reuse, R13, R9 ;  /* 0x0000000d161ae224 */ /* 0x040fe400078e0209 */
[----:B------:R-:W-:Y:S01]  /*f870*/  @P4 FFMA.FTZ R28, R181, R15, R3 ;  /* 0x0000000fb51c4223 */ /* 0x000fe20000010003 */
[----:B------:R-:W-:Y:S01]  /*f880*/  @P6 IMAD R26, R183, R17, R25 ;  /* 0x00000011b71a6224 */ /* 0x000fe200078e0219 */
[----:B------:R-:W-:Y:S01]  /*f890*/  MOV R21, 0x7f800000 ;  /* 0x7f80000000157802 */ /* 0x000fe20000000f00 */
[----:B------:R-:W-:Y:S01]  /*f8a0*/  @!P0 IMAD R183, R22, R23, RZ ;  /* 0x0000001716b78224 */ /* 0x000fe200078e02ff */
[----:B------:R-:W-:Y:S01]  /*f8b0*/  BSSY.RECONVERGENT B0, `(.L_x_400) ;  /* 0x000003f000007945 */ /* 0x000fe20003800200 */
[----:B----4-:R-:W-:Y:S01]  /*f8c0*/  @P2 FMUL.FTZ R3, R7, 0.69314718246459960938 ;  /* 0x3f31721807032820 */ /* 0x010fe20000410000 */
[----:B------:R-:W-:-:S02]  /*f8d0*/  SHF.R.U32.HI R29, RZ, 0x3, R182 ;  /* 0x00000003ff1d7819 */ /* 0x000fc400000116b6 */
[----:B------:R4:W-:Y:S01]  /*f8e0*/  @!P0 STL [R1+0x30], R183 ;  /* 0x000030b701008387 */ /* 0x0009e20000100800 */
[----:B------:R-:W-:Y:S01]  /*f8f0*/  LOP3.LUT P0, RZ, R182, 0x3, RZ, 0xc0, !PT ;  /* 0x00000003b6ff7812 */ /* 0x000fe2000780c0ff */
[----:B-1----:R-:W-:Y:S01]  /*f900*/  @P3 FMUL.FTZ R0, R10, 0.69314718246459960938 ;  /* 0x3f3172180a003820 */ /* 0x002fe20000410000 */
[----:B--2---:R-:W-:Y:S01]  /*f910*/  @P2 FFMA.FTZ R21, R179, R19, R3 ;  /* 0x00000013b3152223 */ /* 0x004fe20000010003 */
[----:B------:R-:W-:Y:S01]  /*f920*/  SHF.R.S32.HI R3, RZ, 0x1f, R183 ;  /* 0x0000001fff037819 */ /* 0x000fe200000114b7 */
[----:B------:R4:W1:Y:S01]  /*f930*/  LDS.128 R32, [R20+0x3800] ;  /* 0x0038000014207984 */ /* 0x0008620000000c00 */
[----:B------:R-:W-:Y:S01]  /*f940*/  @P3 FFMA.FTZ R27, R180, R14, R0 ;  /* 0x0000000eb41b3223 */ /* 0x000fe20000010000 */
[----:B---3--:R-:W-:Y:S01]  /*f950*/  IMAD R0, R31, R6, RZ ;  /* 0x000000061f007224 */ /* 0x008fe200078e02ff */
[----:B------:R-:W-:Y:S01]  /*f960*/  SEL R4, R183, RZ, P5 ;  /* 0x000000ffb7047207 */ /* 0x000fe20002800000 */
[----:B------:R-:W-:Y:S01]  /*f970*/  IMAD R6, R36, R5, RZ ;  /* 0x0000000524067224 */ /* 0x000fe200078e02ff */
[----:B------:R-:W-:Y:S01]  /*f980*/  SEL R7, R3, RZ, P5 ;  /* 0x000000ff03077207 */ /* 0x000fe20002800000 */
[----:B------:R-:W-:Y:S01]  /*f990*/  @!P5 IMAD R0, R22, R2, R0 ;  /* 0x000000021600d224 */ /* 0x000fe200078e0200 */
[----:B------:R-:W-:-:S02]  /*f9a0*/  MOV R19, 0x7f800000 ;  /* 0x7f80000000137802 */ /* 0x000fc40000000f00 */
[----:B------:R-:W-:Y:S01]  /*f9b0*/  SHF.L.U32 R2, R6, 0x7, RZ ;  /* 0x0000000706027819 */ /* 0x000fe200000006ff */
[----:B------:R-:W-:Y:S01]  /*f9c0*/  @P1 FMUL.FTZ R6, R11, 0.69314718246459960938 ;  /* 0x3f3172180b061820 */ /* 0x000fe20000410000 */
[--C-:B------:R-:W-:Y:S02]  /*f9d0*/  SHF.R.S32.HI R3, RZ, 0x1f, R0.reuse ;  /* 0x0000001fff037819 */ /* 0x100fe40000011400 */
[----:B------:R-:W-:Y:S01]  /*f9e0*/  IADD3 R9, P3, P2, R2, R4, R0 ;  /* 0x0000000402097210 */ /* 0x000fe20007a7e000 */
[----:B-----5:R-:W-:Y:S01]  /*f9f0*/  @P1 FFMA.FTZ R19, R178, R12, R6 ;  /* 0x0000000cb2131223 */ /* 0x020fe20000010006 */
[----:B------:R-:W-:Y:S02]  /*fa00*/  SHF.R.S32.HI R0, RZ, 0x1f, R2 ;  /* 0x0000001fff007819 */ /* 0x000fe40000011402 */
[----:B------:R-:W-:Y:S02]  /*fa10*/  @!P6 MOV R11, R8 ;  /* 0x00000008000be202 */ /* 0x000fe40000000f00 */
[----:B------:R-:W-:Y:S01]  /*fa20*/  IADD3.X R8, PT, PT, R0, R7, R3, P3, P2 ;  /* 0x0000000700087210 */ /* 0x000fe20001fe4403 */
[----:B----4-:R-:W-:Y:S06]  /*fa30*/  @P0 BRA `(.L_x_401) ;  /* 0x0000000000980947 */ /* 0x010fec0003800000 */
[----:B------:R-:W-:Y:S02]  /*fa40*/  LOP3.LUT R0, R228, 0x30, RZ, 0xc0, !PT ;  /* 0x00000030e4007812 */ /* 0x000fe400078ec0ff */
[----:B------:R-:W-:-:S04]  /*fa50*/  SHF.R.U32.HI R2, RZ, 0x2, R182 ;  /* 0x00000002ff027819 */ /* 0x000fc800000116b6 */
[----:B------:R-:W-:-:S04]  /*fa60*/  LOP3.LUT R0, R0, 0x7, R2, 0xf8, !PT ;  /* 0x0000000700007812 */ /* 0x000fc800078ef802 */
[C---:B------:R-:W-:Y:S01]  /*fa70*/  ISETP.GE.AND P5, PT, R0.reuse, R18, PT ;  /* 0x000000120000720c */ /* 0x040fe20003fa6270 */
[C---:B------:R-:W-:Y:S01]  /*fa80*/  VIADD R2, R0.reuse, 0x8 ;  /* 0x0000000800027836 */ /* 0x040fe20000000000 */
[C---:B------:R-:W-:Y:S01]  /*fa90*/  LOP3.LUT R10, R0.reuse, 0x40, RZ, 0xfc, !PT ;  /* 0x00000040000a7812 */ /* 0x040fe200078efcff */
[----:B------:R-:W-:-:S03]  /*faa0*/  VIADD R13, R0, 0x48 ;  /* 0x00000048000d7836 */ /* 0x000fc60000000000 */
[-C--:B------:R-:W-:Y:S02]  /*fab0*/  ISETP.GE.AND P4, PT, R2, R18.reuse, PT ;  /* 0x000000120200720c */ /* 0x080fe40003f86270 */
[-C--:B------:R-:W-:Y:S02]  /*fac0*/  ISETP.GE.AND P3, PT, R10, R18.reuse, PT ;  /* 0x000000120a00720c */ /* 0x080fe40003f66270 */
[----:B------:R-:W-:-:S03]  /*fad0*/  ISETP.GE.AND P2, PT, R13, R18, PT ;  /* 0x000000120d00720c */ /* 0x000fc60003f46270 */
[----:B------:R-:W2:Y:S01]  /*fae0*/  @!P5 LDC.64 R6, c[0x0][0x420] ;  /* 0x00010800ff06db82 */ /* 0x000ea20000000a00 */
[----:B------:R-:W-:-:S05]  /*faf0*/  @!P5 IMAD R3, R0, R5, RZ ;  /* 0x000000050003d224 */ /* 0x000fca00078e02ff */
[C---:B------:R-:W-:Y:S01]  /*fb00*/  @!P5 IADD3 R0, P0, PT, R3.reuse, R9, RZ ;  /* 0x000000090300d210 */ /* 0x040fe20007f1e0ff */
[-C--:B------:R-:W-:Y:S01]  /*fb10*/  @!P4 IMAD R2, R2, R5.reuse, RZ ;  /* 0x000000050202c224 */ /* 0x080fe200078e02ff */
[----:B------:R-:W3:Y:S01]  /*fb20*/  @!P4 LDC.64 R14, c[0x0][0x420] ;  /* 0x00010800ff0ecb82 */ /* 0x000ee20000000a00 */
[-C--:B------:R-:W-:Y:S01]  /*fb30*/  @!P3 IMAD R10, R10, R5.reuse, RZ ;  /* 0x000000050a0ab224 */ /* 0x080fe200078e02ff */
[----:B------:R-:W-:Y:S01]  /*fb40*/  @!P5 LEA.HI.X.SX32 R3, R3, R8, 0x1, P0 ;  /* 0x000000080303d211 */ /* 0x000fe200000f0eff */
[----:B------:R-:W-:Y:S01]  /*fb50*/  @!P2 IMAD R5, R13, R5, RZ ;  /* 0x000000050d05a224 */ /* 0x000fe200078e02ff */
[----:B------:R-:W-:-:S04]  /*fb60*/  @!P4 IADD3 R4, P0, PT, R2, R9, RZ ;  /* 0x000000090204c210 */ /* 0x000fc80007f1e0ff */
[----:B------:R-:W4:Y:S01]  /*fb70*/  @!P3 LDC.64 R16, c[0x0][0x420] ;  /* 0x00010800ff10bb82 */ /* 0x000f220000000a00 */
[----:B------:R-:W-:-:S07]  /*fb80*/  @!P4 LEA.HI.X.SX32 R2, R2, R8, 0x1, P0 ;  /* 0x000000080202c211 */ /* 0x000fce00000f0eff */
[----:B------:R-:W5:Y:S01]  /*fb90*/  @!P2 LDC.64 R22, c[0x0][0x420] ;  /* 0x00010800ff16ab82 */ /* 0x000f620000000a00 */
[----:B--2---:R-:W-:-:S04]  /*fba0*/  @!P5 LEA R12, P1, R0, R6, 0x2 ;  /* 0x00000006000cd211 */ /* 0x004fc800078210ff */
[----:B------:R-:W-:Y:S02]  /*fbb0*/  @!P5 LEA.HI.X R13, R0, R7, R3, 0x2, P1 ;  /* 0x00000007000dd211 */ /* 0x000fe400008f1403 */
[----:B------:R-:W-:Y:S02]  /*fbc0*/  @!P3 IADD3 R0, P1, PT, R10, R9, RZ ;  /* 0x000000090a00b210 */ /* 0x000fe40007f3e0ff */
[C---:B---3--:R-:W-:Y:S01]  /*fbd0*/  @!P4 LEA R6, P0, R4.reuse, R14, 0x2 ;  /* 0x0000000e0406c211 */ /* 0x048fe200078010ff */
[----:B------:R2:W-:Y:S03]  /*fbe0*/  @!P5 STG.E desc[UR16][R12.64], R28 ;  /* 0x0000001c0c00d986 */ /* 0x0005e6000c101910 */
[----:B------:R-:W-:Y:S02]  /*fbf0*/  @!P4 LEA.HI.X R7, R4, R15, R2, 0x2, P0 ;  /* 0x0000000f0407c211 */ /* 0x000fe400000f1402 */
[----:B------:R-:W-:-:S02]  /*fc00*/  @!P2 IADD3 R3, P0, PT, R5, R9, RZ ;  /* 0x000000090503a210 */ /* 0x000fc40007f1e0ff */
[----:B------:R-:W-:Y:S01]  /*fc10*/  @!P3 LEA.HI.X.SX32 R2, R10, R8, 0x1, P1 ;  /* 0x000000080a02b211 */ /* 0x000fe200008f0eff */
[----:B------:R2:W-:Y:S01]  /*fc20*/  @!P4 STG.E desc[UR16][R6.64], R27 ;  /* 0x0000001b0600c986 */ /* 0x0005e2000c101910 */
[C---:B----4-:R-:W-:Y:S02]  /*fc30*/  @!P3 LEA R4, P1, R0.reuse, R16, 0x2 ;  /* 0x000000100004b211 */ /* 0x050fe400078210ff */
[----:B------:R-:W-:Y:S02]  /*fc40*/  @!P2 LEA.HI.X.SX32 R8, R5, R8, 0x1, P0 ;  /* 0x000000080508a211 */ /* 0x000fe400000f0eff */
[----:B------:R-:W-:Y:S02]  /*fc50*/  @!P3 LEA.HI.X R5, R0, R17, R2, 0x2, P1 ;  /* 0x000000110005b211 */ /* 0x000fe400008f1402 */
[----:B-----5:R-:W-:-:S03]  /*fc60*/  @!P2 LEA R2, P0, R3, R22, 0x2 ;  /* 0x000000160302a211 */ /* 0x020fc600078010ff */
[----:B------:R2:W-:Y:S01]  /*fc70*/  @!P3 STG.E desc[UR16][R4.64], R21 ;  /* 0x000000150400b986 */ /* 0x0005e2000c101910 */
[----:B------:R-:W-:-:S05]  /*fc80*/  @!P2 LEA.HI.X R3, R3, R23, R8, 0x2, P0 ;  /* 0x000000170303a211 */ /* 0x000fca00000f1408 */
[----:B------:R2:W-:Y:S04]  /*fc90*/  @!P2 STG.E desc[UR16][R2.64], R19 ;  /* 0x000000130200a986 */ /* 0x0005e8000c101910 */
.L_x_401:
[----:B------:R-:W-:Y:S05]  /*fca0*/  BSYNC.RECONVERGENT B0 ;  /* 0x0000000000007941 */ /* 0x000fea0003800200 */
.L_x_400:
[----:B--2---:R2:W5:Y:S01]  /*fcb0*/  LDL R27, [R1+0xc] ;  /* 0x00000c00011b7983 */ /* 0x0045620000100800 */
[----:B------:R-:W-:Y:S01]  /*fcc0*/  @P6 IMAD.MOV.U32 R11, RZ, RZ, R24 ;  /* 0x000000ffff0b6224 */ /* 0x000fe200078e0018 */
[----:B------:R-:W-:Y:S01]  /*fcd0*/  LOP3.LUT R21, R30, 0x38, RZ, 0xc0, !PT ;  /* 0x000000381e157812 */ /* 0x000fe200078ec0ff */
[----:B------:R-:W3:Y:S01]  /*fce0*/  LDCU.64 UR4, c[0x0][0x410] ;  /* 0x00008200ff0477ac */ /* 0x000ee20008000a00 */
[----:B------:R2:W4:Y:S01]  /*fcf0*/  LDS.128 R12, [R20] ;  /* 0x00000000140c7984 */ /* 0x0005220000000c00 */
[----:B------:R-:W-:Y:S01]  /*fd00*/  VIADD R3, R29, 0x30 ;  /* 0x000000301d037836 */ /* 0x000fe20000000000 */
[----:B------:R-:W-:Y:S01]  /*fd10*/  IADD3 R2, P1, PT, R21, R11, RZ ;  /* 0x0000000b15027210 */ /* 0x000fe20007f3e0ff */
[C---:B------:R-:W-:Y:S01]  /*fd20*/  VIADD R0, R29.reuse, 0x10 ;  /* 0x000000101d007836 */ /* 0x040fe20000000000 */
[----:B------:R2:W1:Y:S01]  /*fd30*/  LDS.128 R8, [R20+0x4000] ;  /* 0x0040000014087984 */ /* 0x0004620000000c00 */
[----:B------:R-:W-:Y:S01]  /*fd40*/  VIADD R4, R29, 0x20 ;  /* 0x000000201d047836 */ /* 0x000fe20000000000 */
[-C--:B------:R-:W-:Y:S01]  /*fd50*/  ISETP.GE.AND P4, PT, R3, R18.reuse, PT ;  /* 0x000000120300720c */ /* 0x080fe20003f86270 */
[----:B------:R-:W-:Y:S01]  /*fd60*/  IMAD.X R3, RZ, RZ, R26, P1 ;  /* 0x000000ffff037224 */ /* 0x000fe200008e061a */
[CC--:B------:R-:W-:Y:S01]  /*fd70*/  ISETP.GE.AND P1, PT, R29.reuse, R18.reuse, PT ;  /* 0x000000121d00720c */ /* 0x0c0fe20003f26270 */
[----:B------:R-:W-:Y:S01]  /*fd80*/  IMAD.WIDE.U32 R22, R36, 0x80, RZ ;  /* 0x0000008024167825 */ /* 0x000fe200078e00ff */
[----:B------:R-:W-:Y:S01]  /*fd90*/  ISETP.GE.AND P0, PT, R0, R18, PT ;  /* 0x000000120000720c */ /* 0x000fe20003f06270 */
[----:B------:R-:W-:Y:S01]  /*fda0*/  BSSY.RECONVERGENT B0, `(.L_x_402) ;  /* 0x0000019000007945 */ /* 0x000fe20003800200 */
[----:B------:R-:W-:-:S02]  /*fdb0*/  IADD3 R0, PT, PT, R29, 0x40, RZ ;  /* 0x000000401d007810 */ /* 0x000fc40007ffe0ff */
[-C--:B------:R-:W-:Y:S02]  /*fdc0*/  ISETP.GE.AND P5, PT, R4, R18.reuse, PT ;  /* 0x000000120400720c */ /* 0x080fe40003fa6270 */
[----:B------:R-:W-:Y:S01]  /*fdd0*/  ISETP.GE.AND P3, PT, R0, R18, PT ;  /* 0x000000120000720c */ /* 0x000fe20003f66270 */
[----:B---3--:R-:W-:Y:S01]  /*fde0*/  IMAD.WIDE.U32 R16, R31, UR4, R2 ;  /* 0x000000041f107c25 */ /* 0x008fe2000f8e0002 */
[----:B------:R-:W-:Y:S02]  /*fdf0*/  LOP3.LUT R24, R22, R29, RZ, 0xfc, !PT ;  /* 0x0000001d16187212 */ /* 0x000fe400078efcff */
[C---:B------:R-:W-:Y:S01]  /*fe00*/  IADD3 R19, PT, PT, R29.reuse, 0x60, RZ ;  /* 0x000000601d137810 */ /* 0x040fe20007ffe0ff */
[----:B------:R-:W-:Y:S02]  /*fe10*/  VIADD R0, R29, 0x50 ;  /* 0x000000501d007836 */ /* 0x000fe40000000000 */
[----:B------:R-:W-:-:S03]  /*fe20*/  IMAD R7, R31, UR5, R17 ;  /* 0x000000051f077c24 */ /* 0x000fc6000f8e0211 */
[----:B------:R-:W-:Y:S01]  /*fe30*/  ISETP.GE.AND P2, PT, R0, R18, PT ;  /* 0x000000120000720c */ /* 0x000fe20003f46270 */
[----:B--2---:R-:W-:-:S12]  /*fe40*/  @P1 BRA `(.L_x_403) ;  /* 0x0000000000381947 */ /* 0x004fd80003800000 */
[----:B------:R-:W2:Y:S01]  /*fe50*/  LDCU.64 UR6, c[0x0][0x408] ;  /* 0x00008100ff0677ac */ /* 0x000ea20008000a00 */
[----:B------:R-:W-:Y:S01]  /*fe60*/  IMAD.MOV.U32 R6, RZ, RZ, R16 ;  /* 0x000000ffff067224 */ /* 0x000fe200078e0010 */
[----:B------:R-:W3:Y:S01]  /*fe70*/  LDCU.64 UR4, c[0x0][0x3f0] ;  /* 0x00007e00ff0477ac */ /* 0x000ee20008000a00 */
[----:B------:R-:W4:Y:S01]  /*fe80*/  LDCU UR8, c[0x0][0x440] ;  /* 0x00008800ff0877ac */ /* 0x000f220008000800 */
[----:B--2---:R-:W-:Y:S02]  /*fe90*/  IMAD R0, R23, UR6, RZ ;  /* 0x0000000617007c24 */ /* 0x004fe4000f8e02ff */
[----:B------:R-:W-:-:S04]  /*fea0*/  IMAD.WIDE.U32 R4, R24, UR6, R6 ;  /* 0x0000000618047c25 */ /* 0x000fc8000f8e0006 */
[----:B------:R-:W-:Y:S01]  /*feb0*/  IMAD R0, R24, UR7, R0 ;  /* 0x0000000718007c24 */ /* 0x000fe2000f8e0200 */
[----:B---3--:R-:W-:Y:S02]  /*fec0*/  LEA R2, P1, R4, UR4, 0x1 ;  /* 0x0000000404027c11 */ /* 0x008fe4000f8208ff */
[----:B----4-:R-:W-:Y:S02]  /*fed0*/  ISETP.GE.AND P6, PT, R21, UR8, PT ;  /* 0x0000000815007c0c */ /* 0x010fe4000bfc6270 */
[----:B------:R-:W-:-:S04]  /*fee0*/  IADD3 R0, PT, PT, R0, R5, RZ ;  /* 0x0000000500007210 */ /* 0x000fc80007ffe0ff */
[----:B------:R-:W-:Y:S02]  /*fef0*/  LEA.HI.X R3, R4, UR5, R0, 0x1, P1 ;  /* 0x0000000504037c11 */ /* 0x000fe400088f0c00 */
[----:B-----5:R-:W-:-:S05]  /*ff00*/  ISETP.GE.AND P1, PT, R27, UR8, PT ;  /* 0x000000081b007c0c */ /* 0x020fca000bf26270 */
[----:B------:R2:W-:Y:S08]  /*ff10*/  @!P6 STG.E.128 desc[UR16][R2.64], R12 ;  /* 0x0000000c0200e986 */ /* 0x0005f0000c101d10 */
[----:B-1----:R2:W-:Y:S02]  /*ff20*/  @!P1 STG.E.128 desc[UR16][R2.64+0x80], R8 ;  /* 0x0000800802009986 */ /* 0x0025e4000c101d10 */
.L_x_403:
[----:B------:R-:W-:Y:S05]  /*ff30*/  BSYNC.RECONVERGENT B0 ;  /* 0x0000000000007941 */ /* 0x000fea0003800200 */
.L_x_402:
[----:B--2-4-:R2:W3:Y:S01]  /*ff40*/  LDS.128 R12, [R20+0x800] ;  /* 0x00080000140c7984 */ /* 0x0144e20000000c00 */
[----:B------:R-:W-:Y:S01]  /*ff50*/  BSSY.RECONVERGENT B0, `(.L_x_404) ;  /* 0x0000016000007945 */ /* 0x000fe20003800200 */
[----:B------:R-:W-:Y:S02]  /*ff60*/  ISETP.GE.AND P1, PT, R19, R18, PT ;  /* 0x000000121300720c */ /* 0x000fe40003f26270 */
[----:B-1----:R2:W1:Y:S01]  /*ff70*/  LDS.128 R8, [R20+0x4800] ;  /* 0x0048000014087984 */ /* 0x0024620000000c00 */
[----:B------:R-:W-:Y:S01]  /*ff80*/  IADD3 R29, PT, PT, R29, 0x70, RZ ;  /* 0x000000701d1d7810 */ /* 0x000fe20007ffe0ff */
[----:B------:R-:W-:Y:S09]  /*ff90*/  @P0 BRA `(.L_x_405) ;  /* 0x0000000000440947 */ /* 0x000ff20003800000 */
[----:B------:R-:W4:Y:S01]  /*ffa0*/  LDCU.64 UR6, c[0x0][0x408] ;  /* 0x00008100ff0677ac */ /* 0x000f220008000a00 */
[----:B------:R-:W-:Y:S02]  /*ffb0*/  IADD3 R0, P0, PT, R24, 0x10, RZ ;  /* 0x0000001018007810 */ /* 0x000fe40007f1e0ff */
[----:B------:R-:W-:Y:S01]  /*ffc0*/  MOV R3, R7 ;  /* 0x0000000700037202 */ /* 0x000fe20000000f00 */
[----:B------:R-:W2:Y:S02]  /*ffd0*/  LDCU.64 UR4, c[0x0][0x3f0] ;  /* 0x00007e00ff0477ac */ /* 0x000ea40008000a00 */
[----:B------:R-:W-:Y:S01]  /*ffe0*/  IMAD.X R2, RZ, RZ, R23, P0 ;  /* 0x000000ffff027224 */ /* 0x000fe200000e0617 */
[----:B------:R-:W2:Y:S03]  /*fff0*/  LDCU UR8, c[0x0][0x440] ;  /* 0x00008800ff0877ac */ /* 0x000ea60008000800 */
[----:B----4-:R-:W-:-:S02]  /*10000*/  IMAD R19, R2, UR6, RZ ;  /* 0x0000000602137c24 */ /* 0x010fc4000f8e02ff */
[----:B------:R-:W-:-:S04]  /*10010*/  IMAD.MOV.U32 R2, RZ, RZ, R16 ;  /* 0x000000ffff027224 */ /* 0x000fc800078e0010 */
[----:B------:R-:W-:Y:S01]  /*10020*/  IMAD.WIDE.U32 R4, R0, UR6, R2 ;  /* 0x0000000600047c25 */ /* 0x000fe2000f8e0002 */
[----:B--2---:R-:W-:-:S03]  /*10030*/  ISETP.GE.AND P6, PT, R21, UR8, PT ;  /* 0x0000000815007c0c */ /* 0x004fc6000bfc6270 */
[----:B------:R-:W-:Y:S01]  /*10040*/  IMAD R0, R0, UR7, R19 ;  /* 0x0000000700007c24 */ /* 0x000fe2000f8e0213 */
[----:B------:R-:W-:-:S03]  /*10050*/  LEA R2, P0, R4, UR4, 0x1 ;  /* 0x0000000404027c11 */ /* 0x000fc6000f8008ff */
[----:B------:R-:W-:-:S05]  /*10060*/  IMAD.IADD R0, R0, 0x1, R5 ;  /* 0x0000000100007824 */ /* 0x000fca00078e0205 */
[----:B------:R-:W-:Y:S02]  /*10070*/  LEA.HI.X R3, R4, UR5, R0, 0x1, P0 ;  /* 0x0000000504037c11 */ /* 0x000fe400080f0c00 */
[----:B-----5:R-:W-:-:S03]  /*10080*/  ISETP.GE.AND P0, PT, R27, UR8, PT ;  /* 0x000000081b007c0c */ /* 0x020fc6000bf06270 */
[----:B---3--:R4:W-:Y:S10]  /*10090*/  @!P6 STG.E.128 desc[UR16][R2.64], R12 ;  /* 0x0000000c0200e986 */ /* 0x0089f4000c101d10 */
[----:B-1----:R4:W-:Y:S02]  /*100a0*/  @!P0 STG.E.128 desc[UR16][R2.64+0x80], R8 ;  /* 0x0000800802008986 */ /* 0x0029e4000c101d10 */
.L_x_405:
[----:B------:R-:W-:Y:S05]  /*100b0*/  BSYNC.RECONVERGENT B0 ;  /* 0x0000000000007941 */ /* 0x000fea0003800200 */
.L_x_404:
[----:B---34-:R3:W4:Y:S01]  /*100c0*/  LDS.128 R12, [R20+0x1000] ;  /* 0x00100000140c7984 */ /* 0x0187220000000c00 */
[----:B------:R-:W-:Y:S01]  /*100d0*/  BSSY.RECONVERGENT B0, `(.L_x_406) ;  /* 0x0000015000007945 */ /* 0x000fe20003800200 */
[----:B------:R-:W-:Y:S02]  /*100e0*/  ISETP.GE.AND P0, PT, R29, R18, PT ;  /* 0x000000121d00720c */ /* 0x000fe40003f06270 */
[----:B-1----:R3:W1:Y:S01]  /*100f0*/  LDS.128 R8, [R20+0x5000] ;  /* 0x0050000014087984 */ /* 0x0026620000000c00 */
[----:B------:R-:W-:Y:S10]  /*10100*/  @P5 BRA `(.L_x_407) ;  /* 0x0000000000445947 */ /* 0x000ff40003800000 */
[----:B------:R-:W2:Y:S01]  /*10110*/  LDCU.64 UR6, c[0x0][0x408] ;  /* 0x00008100ff0677ac */ /* 0x000ea20008000a00 */
[----:B------:R-:W-:Y:S02]  /*10120*/  IADD3 R0, P5, PT, R24, 0x20, RZ ;  /* 0x0000002018007810 */ /* 0x000fe40007fbe0ff */
[----:B------:R-:W-:Y:S01]  /*10130*/  MOV R3, R7 ;  /* 0x0000000700037202 */ /* 0x000fe20000000f00 */
[----:B------:R-:W3:Y:S02]  /*10140*/  LDCU.64 UR4, c[0x0][0x3f0] ;  /* 0x00007e00ff0477ac */ /* 0x000ee40008000a00 */
[----:B------:R-:W-:Y:S01]  /*10150*/  IMAD.X R2, RZ, RZ, R23, P5 ;  /* 0x000000ffff027224 */ /* 0x000fe200028e0617 */
[----:B------:R-:W3:Y:S03]  /*10160*/  LDCU UR8, c[0x0][0x440] ;  /* 0x00008800ff0877ac */ /* 0x000ee60008000800 */
[----:B--2---:R-:W-:-:S02]  /*10170*/  IMAD R18, R2, UR6, RZ ;  /* 0x0000000602127c24 */ /* 0x004fc4000f8e02ff */
[----:B------:R-:W-:-:S04]  /*10180*/  IMAD.MOV.U32 R2, RZ, RZ, R16 ;  /* 0x000000ffff027224 */ /* 0x000fc800078e0010 */
[----:B------:R-:W-:Y:S01]  /*10190*/  IMAD.WIDE.U32 R4, R0, UR6, R2 ;  /* 0x0000000600047c25 */ /* 0x000fe2000f8e0002 */
[----:B---3--:R-:W-:-:S03]  /*101a0*/  ISETP.GE.AND P6, PT, R21, UR8, PT ;  /* 0x0000000815007c0c */ /* 0x008fc6000bfc6270 */
[----:B------:R-:W-:Y:S01]  /*101b0*/  IMAD R0, R0, UR7, R18 ;  /* 0x0000000700007c24 */ /* 0x000fe2000f8e0212 */
[----:B------:R-:W-:-:S03]  /*101c0*/  LEA R2, P5, R4, UR4, 0x1 ;  /* 0x0000000404027c11 */ /* 0x000fc6000f8a08ff */
[----:B------:R-:W-:-:S05]  /*101d0*/  IMAD.IADD R0, R0, 0x1, R5 ;  /* 0x0000000100007824 */ /* 0x000fca00078e0205 */
[----:B------:R-:W-:Y:S02]  /*101e0*/  LEA.HI.X R3, R4, UR5, R0, 0x1, P5 ;  /* 0x0000000504037c11 */ /* 0x000fe4000a8f0c00 */
[----:B-----5:R-:W-:-:S03]  /*101f0*/  ISETP.GE.AND P5, PT, R27, UR8, PT ;  /* 0x000000081b007c0c */ /* 0x020fc6000bfa6270 */
[----:B----4-:R2:W-:Y:S10]  /*10200*/  @!P6 STG.E.128 desc[UR16][R2.64], R12 ;  /* 0x0000000c0200e986 */ /* 0x0105f4000c101d10 */
[----:B-1----:R2:W-:Y:S02]  /*10210*/  @!P5 STG.E.128 desc[UR16][R2.64+0x80], R8 ;  /* 0x000080080200d986 */ /* 0x0025e4000c101d10 */
.L_x_407:
[----:B------:R-:W-:Y:S05]  /*10220*/  BSYNC.RECONVERGENT B0 ;  /* 0x0000000000007941 */ /* 0x000fea0003800200 */
.L_x_406:
[----:B--2-4-:R2:W4:Y:S01]  /*10230*/  LDS.128 R12, [R20+0x1800] ;  /* 0x00180000140c7984 */ /* 0x0145220000000c00 */
[----:B------:R-:W-:Y:S03]  /*10240*/  BSSY.RECONVERGENT B0, `(.L_x_408) ;  /* 0x0000014000007945 */ /* 0x000fe60003800200 */
[----:B-1----:R2:W1:Y:S01]  /*10250*/  LDS.128 R8, [R20+0x5800] ;  /* 0x0058000014087984 */ /* 0x0024620000000c00 */
[----:B------:R-:W-:Y:S05]  /*10260*/  @P4 BRA `(.L_x_409) ;  /* 0x0000000000444947 */ /* 0x000fea0003800000 */
[----:B------:R-:W3:Y:S01]  /*10270*/  LDCU.64 UR6, c[0x0][0x408] ;  /* 0x00008100ff0677ac */ /* 0x000ee20008000a00 */
[----:B------:R-:W-:Y:S02]  /*10280*/  IADD3 R0, P4, PT, R24, 0x30, RZ ;  /* 0x0000003018007810 */ /* 0x000fe40007f9e0ff */
[----:B------:R-:W-:Y:S01]  /*10290*/  MOV R3, R7 ;  /* 0x0000000700037202 */ /* 0x000fe20000000f00 */
[----:B------:R-:W2:Y:S02]  /*102a0*/  LDCU UR8, c[0x0][0x440] ;  /* 0x00008800ff0877ac */ /* 0x000ea40008000800 */
[----:B------:R-:W-:Y:S01]  /*102b0*/  IMAD.X R2, RZ, RZ, R23, P4 ;  /* 0x000000ffff027224 */ /* 0x000fe200020e0617 */
[----:B------:R-:W4:Y:S03]  /*102c0*/  LDCU.64 UR4, c[0x0][0x3f0] ;  /* 0x00007e00ff0477ac */ /* 0x000f260008000a00 */
[----:B---3--:R-:W-:-:S02]  /*102d0*/  IMAD R18, R2, UR6, RZ ;  /* 0x0000000602127c24 */ /* 0x008fc4000f8e02ff */
[----:B------:R-:W-:Y:S01]  /*102e0*/  IMAD.MOV.U32 R2, RZ, RZ, R16 ;  /* 0x000000ffff027224 */ /* 0x000fe200078e0010 */
[----:B--2---:R-:W-:-:S03]  /*102f0*/  ISETP.GE.AND P5, PT, R21, UR8, PT ;  /* 0x0000000815007c0c */ /* 0x004fc6000bfa6270 */
[----:B------:R-:W-:Y:S01]  /*10300*/  IMAD.WIDE.U32 R4, R0, UR6, R2 ;  /* 0x0000000600047c25 */ /* 0x000fe2000f8e0002 */
[----:B-----5:R-:W-:-:S03]  /*10310*/  ISETP.GE.AND P4, PT, R27, UR8, PT ;  /* 0x000000081b007c0c */ /* 0x020fc6000bf86270 */
[----:B------:R-:W-:Y:S01]  /*10320*/  IMAD R0, R0, UR7, R18 ;  /* 0x0000000700007c24 */ /* 0x000fe2000f8e0212 */
[----:B----4-:R-:W-:-:S03]  /*10330*/  LEA R2, P6, R4, UR4, 0x1 ;  /* 0x0000000404027c11 */ /* 0x010fc6000f8c08ff */
[----:B------:R-:W-:-:S05]  /*10340*/  IMAD.IADD R0, R0, 0x1, R5 ;  /* 0x0000000100007824 */ /* 0x000fca00078e0205 */
[----:B------:R-:W-:-:S05]  /*10350*/  LEA.HI.X R3, R4, UR5, R0, 0x1, P6 ;  /* 0x0000000504037c11 */ /* 0x000fca000b0f0c00 */
[----:B------:R2:W-:Y:S04]  /*10360*/  @!P5 STG.E.128 desc[UR16][R2.64], R12 ;  /* 0x0000000c0200d986 */ /* 0x0005e8000c101d10 */
[----:B-1----:R2:W-:Y:S02]  /*10370*/  @!P4 STG.E.128 desc[UR16][R2.64+0x80], R8 ;  /* 0x000080080200c986 */ /* 0x0025e4000c101d10 */
.L_x_409:
[----:B------:R-:W-:Y:S05]  /*10380*/  BSYNC.RECONVERGENT B0 ;  /* 0x0000000000007941 */ /* 0x000fea0003800200 */
.L_x_408:
        /* <DEDUP_REMOVED lines=21> */
.L_x_411:
[----:B------:R-:W-:Y:S05]  /*104e0*/  BSYNC.RECONVERGENT B0 ;  /* 0x0000000000007941 */ /* 0x000fea0003800200 */
.L_x_410:
        /* <DEDUP_REMOVED lines=21> */
.L_x_413:
[----:B------:R-:W-:Y:S05]  /*10640*/  BSYNC.RECONVERGENT B0 ;  /* 0x0000000000007941 */ /* 0x000fea0003800200 */
.L_x_412:
        /* <DEDUP_REMOVED lines=21> */
.L_x_415:
[----:B------:R-:W-:Y:S05]  /*107a0*/  BSYNC.RECONVERGENT B0 ;  /* 0x0000000000007941 */ /* 0x000fea0003800200 */
.L_x_414:
[----:B------:R-:W-:Y:S05]  /*107b0*/  @P0 EXIT ;  /* 0x000000000000094d */ /* 0x000fea0003800000 */
[----:B------:R-:W3:Y:S01]  /*107c0*/  LDCU.64 UR6, c[0x0][0x408] ;  /* 0x00008100ff0677ac */ /* 0x000ee20008000a00 */
[----:B-12---:R1:W2:Y:S01]  /*107d0*/  LDS.128 R8, [R20+0x7800] ;  /* 0x0078000014087984 */ /* 0x0062a20000000c00 */
[----:B------:R-:W-:Y:S01]  /*107e0*/  IADD3 R6, P0, PT, R24, 0x70, RZ ;  /* 0x0000007018067810 */ /* 0x000fe20007f1e0ff */
[----:B------:R-:W-:Y:S01]  /*107f0*/  IMAD.MOV.U32 R2, RZ, RZ, R16 ;  /* 0x000000ffff027224 */ /* 0x000fe200078e0010 */
[----:B------:R-:W4:Y:S01]  /*10800*/  LDCU UR8, c[0x0][0x440] ;  /* 0x00008800ff0877ac */ /* 0x000f220008000800 */
[----:B------:R-:W-:Y:S02]  /*10810*/  MOV R3, R7 ;  /* 0x0000000700037202 */ /* 0x000fe40000000f00 */
[----:B------:R-:W-:Y:S01]  /*10820*/  IMAD.X R0, RZ, RZ, R23, P0 ;  /* 0x000000ffff007224 */ /* 0x000fe200000e0617 */
[----:B------:R-:W1:Y:S03]  /*10830*/  LDCU.64 UR4, c[0x0][0x3f0] ;  /* 0x00007e00ff0477ac */ /* 0x000e660008000a00 */
[----:B---3--:R-:W-:-:S02]  /*10840*/  IMAD R0, R0, UR6, RZ ;  /* 0x0000000600007c24 */ /* 0x008fc4000f8e02ff */
[----:B------:R-:W-:Y:S01]  /*10850*/  IMAD.WIDE.U32 R4, R6, UR6, R2 ;  /* 0x0000000606047c25 */ /* 0x000fe2000f8e0002 */
[----:B----4-:R-:W-:-:S03]  /*10860*/  ISETP.GE.AND P1, PT, R21, UR8, PT ;  /* 0x0000000815007c0c */ /* 0x010fc6000bf26270 */
[----:B------:R-:W-:Y:S01]  /*10870*/  IMAD R0, R6, UR7, R0 ;  /* 0x0000000706007c24 */ /* 0x000fe2000f8e0200 */
[----:B-----5:R-:W-:Y:S02]  /*10880*/  ISETP.GE.AND P0, PT, R27, UR8, PT ;  /* 0x000000081b007c0c */ /* 0x020fe4000bf06270 */
[----:B-1----:R-:W-:Y:S01]  /*10890*/  LEA R2, P2, R4, UR4, 0x1 ;  /* 0x0000000404027c11 */ /* 0x002fe2000f8408ff */
[----:B------:R-:W-:-:S05]  /*108a0*/  IMAD.IADD R0, R0, 0x1, R5 ;  /* 0x0000000100007824 */ /* 0x000fca00078e0205 */
[----:B------:R-:W-:-:S05]  /*108b0*/  LEA.HI.X R3, R4, UR5, R0, 0x1, P2 ;  /* 0x0000000504037c11 */ /* 0x000fca00090f0c00 */
[----:B------:R1:W-:Y:S01]  /*108c0*/  @!P1 STG.E.128 desc[UR16][R2.64], R32 ;  /* 0x0000002002009986 */ /* 0x0003e2000c101d10 */
[----:B------:R-:W-:Y:S05]  /*108d0*/  @P0 EXIT ;  /* 0x000000000000094d */ /* 0x000fea0003800000 */
[----:B--2---:R-:W-:Y:S01]  /*108e0*/  STG.E.128 desc[UR16][R2.64+0x80], R8 ;  /* 0x0000800802007986 */ /* 0x004fe2000c101d10 */
[----:B------:R-:W-:Y:S05]  /*108f0*/  EXIT ;  /* 0x000000000000794d */ /* 0x000fea0003800000 */
.L_x_416:
        /* <DEDUP_REMOVED lines=16> */
.L_x_2845:


//--------------------- .text._ZN5flash16flash_fwd_kernelI23Flash_fwd_kernel_traitsILi128ELi128ELi64ELi4ELb0ELb0EN7cutlass6half_tE19Flash_kernel_traitsILi128ELi128ELi64ELi4ES3_EELb0ELb0ELb0ELb1ELb0ELb0ELb1ELb0EEEvNS_16Flash_fwd_paramsE --------------------------
	.section	.text._ZN5flash16flash_fwd_kernelI23Flash_fwd_kernel_traitsILi128ELi128ELi64ELi4ELb0ELb0EN7cutlass6half_tE19Flash_kernel_traitsILi128ELi128ELi64ELi4ES3_EELb0ELb0ELb0ELb1ELb0ELb0ELb1ELb0EEEvNS_16Flash_fwd_paramsE,"ax",@progbits
	.align	128
        .global         _ZN5flash16flash_fwd_kernelI23Flash_fwd_kernel_traitsILi128ELi128ELi64ELi4ELb0ELb0EN7cutlass6half_tE19Flash_kernel_traitsILi128ELi128ELi64ELi4ES3_EELb0ELb0ELb0ELb1ELb0ELb0ELb1ELb0EEEvNS_16Flash_fwd_paramsE
        .type           _ZN5flash16flash_fwd_kernelI23Flash_fwd_kernel_traitsILi128ELi128ELi64ELi4ELb0ELb0EN7cutlass6half_tE19Flash_kernel_traitsILi128ELi128ELi64ELi4ES3_EELb0ELb0ELb0ELb1ELb0ELb0ELb1ELb0EEEvNS_16Flash_fwd_paramsE,@function
        .size           _ZN5flash16flash_fwd_kernelI23Flash_fwd_kernel_traitsILi128ELi128ELi64ELi4ELb0ELb0EN7cutlass6half_tE19Flash_kernel_traitsILi128ELi128ELi64ELi4ES3_EELb0ELb0ELb0ELb1ELb0ELb0ELb1ELb0EEEvNS_16Flash_fwd_paramsE,(.L_x_2846 - _ZN5flash16flash_fwd_kernelI23Flash_fwd_kernel_traitsILi128ELi128ELi64ELi4ELb0ELb0EN7cutlass6half_tE19Flash_kernel_traitsILi128ELi128ELi64ELi4ES3_EELb0ELb0ELb0ELb1ELb0ELb0ELb1ELb0EEEvNS_16Flash_fwd_paramsE)
        .other          _ZN5flash16flash_fwd_kernelI23Flash_fwd_kernel_traitsILi128ELi128ELi64ELi4ELb0ELb0EN7cutlass6half_tE19Flash_kernel_traitsILi128ELi128ELi64ELi4ES3_EELb0ELb0ELb0ELb1ELb0ELb0ELb1ELb0EEEvNS_16Flash_fwd_paramsE,@"STO_CUDA_ENTRY STV_DEFAULT"
_ZN5flash16flash_fwd_kernelI23Flash_fwd_kernel_traitsILi128ELi128ELi64ELi4ELb0ELb0EN7cutlass6half_tE19Flash_kernel_traitsILi128ELi128ELi64ELi4ES3_EELb0ELb0ELb0ELb1ELb0ELb0ELb1ELb0EEEvNS_16Flash_fwd_paramsE:
.text._ZN5flash16flash_fwd_kernelI23Flash_fwd_kernel_traitsILi128ELi128ELi64ELi4ELb0ELb0EN7cutlass6half_tE19Flash_kernel_traitsILi128ELi128ELi64ELi4ES3_EELb0ELb0ELb0ELb1ELb0ELb0ELb1ELb0EEEvNS_16Flash_fwd_paramsE:
        /* <DEDUP_REMOVED lines=60> */
.L_x_417:
        /* <DEDUP_REMOVED lines=30> */
.L_x_419:
        /* <DEDUP_REMOVED lines=38> */
.L_x_421:
[----:B------:R-:W-:Y:S05]  /*0800*/  BSYNC.RECONVERGENT B0 ;  /* 0x0000000000007941 */ /* 0x000fea0003800200 */
.L_x_420:
        /* <DEDUP_REMOVED lines=21> */
.L_x_423:
[----:B------:R-:W-:Y:S05]  /*0960*/  BSYNC.RECONVERGENT B0 ;  /* 0x0000000000007941 */ /* 0x000fea0003800200 */
.L_x_422:
        /* <DEDUP_REMOVED lines=21> */
.L_x_425:
[----:B------:R-:W-:Y:S05]  /*0ac0*/  BSYNC.RECONVERGENT B0 ;  /* 0x0000000000007941 */ /* 0x000fea0003800200 */
.L_x_424:
        /* <DEDUP_REMOVED lines=21> */
.L_x_427:
[----:B------:R-:W-:Y:S05]  /*0c20*/  BSYNC.RECONVERGENT B0 ;  /* 0x0000000000007941 */ /* 0x000fea0003800200 */
.L_x_426:
        /* <DEDUP_REMOVED lines=21> */
.L_x_429:
[----:B------:R-:W-:Y:S05]  /*0d80*/  BSYNC.RECONVERGENT B0 ;  /* 0x0000000000007941 */ /* 0x000fea0003800200 */
.L_x_428:
        /* <DEDUP_REMOVED lines=24> */
.L_x_431:
[----:B------:R-:W-:Y:S05]  /*0f10*/  BSYNC.RECONVERGENT B0 ;  /* 0x0000000000007941 */ /* 0x000fea0003800200 */
.L_x_430:
        /* <DEDUP_REMOVED lines=19> */
.L_x_433:
[----:B------:R-:W-:Y:S05]  /*1050*/  BSYNC.RECONVERGENT B0 ;  /* 0x0000000000007941 */ /* 0x000fea0003800200 */
.L_x_432:
        /* <DEDUP_REMOVED lines=19> */
.L_x_435:
[----:B------:R-:W-:Y:S05]  /*1190*/  BSYNC.RECONVERGENT B0 ;  /* 0x0000000000007941 */ /* 0x000fea0003800200 */
.L_x_434:
        /* <DEDUP_REMOVED lines=21> */
.L_x_437:
[----:B------:R-:W-:Y:S05]  /*12f0*/  BSYNC.RECONVERGENT B0 ;  /* 0x0000000000007941 */ /* 0x000fea0003800200 */
.L_x_436:
        /* <DEDUP_REMOVED lines=15> */
.L_x_439:
[----:B------:R-:W-:Y:S05]  /*13f0*/  BSYNC.RECONVERGENT B0 ;  /* 0x0000000000007941 */ /* 0x000fea0003800200 */
.L_x_438:
        /* <DEDUP_REMOVED lines=10> */
.L_x_441:
[----:B------:R-:W-:Y:S05]  /*14a0*/  BSYNC.RECONVERGENT B0 ;  /* 0x0000000000007941 */ /* 0x000fea0003800200 */
.L_x_440:
        /* <DEDUP_REMOVED lines=10> */
.L_x_443:
[----:B------:R-:W-:Y:S05]  /*1550*/  BSYNC.RECONVERGENT B0 ;  /* 0x0000000000007941 */ /* 0x000fea0003800200 */
.L_x_442:
        /* <DEDUP_REMOVED lines=10> */
.L_x_445:
[----:B------:R-:W-:Y:S05]  /*1600*/  BSYNC.RECONVERGENT B0 ;  /* 0x0000000000007941 */ /* 0x000fea0003800200 */
.L_x_444:
        /* <DEDUP_REMOVED lines=10> */
.L_x_447:
[----:B------:R-:W-:Y:S05]  /*16b0*/  BSYNC.RECONVERGENT B0 ;  /* 0x0000000000007941 */ /* 0x000fea0003800200 */
.L_x_446:
        /* <DEDUP_REMOVED lines=10> */
.L_x_449:
[----:B------:R-:W-:Y:S05]  /*1760*/  BSYNC.RECONVERGENT B0 ;  /* 0x0000000000007941 */ /* 0x000fea0003800200 */
.L_x_448:
        /* <DEDUP_REMOVED lines=10> */
.L_x_418:
        /* <DEDUP_REMOVED lines=24> */
.L_x_450:
[----:B------:R-:W1:Y:S01]  /*1990*/  LDC.64 R134, c[0x0][0x3b8] ;  /* 0x0000ee00ff867b82 */ /* 0x000e620000000a00 */
[----:B------:R-:W-:-:S05]  /*19a0*/  IADD3 R2, PT, PT, R10, R11, RZ ;  /* 0x0000000b0a027210 */ /* 0x000fca0007ffe0ff */
[C---:B-1----:R-:W-:Y:S02]  /*19b0*/  IMAD R0, R2.reuse, R135, RZ ;  /* 0x0000008702007224 */ /* 0x042fe400078e02ff */
[----:B------:R-:W-:-:S05]  /*19c0*/  IMAD.WIDE.U32 R2, R2, R134, RZ ;  /* 0x0000008602027225 */ /* 0x000fca00078e00ff */
[----:B------:R-:W-:Y:S02]  /*19d0*/  IADD3 R6, PT, PT, R3, R0, RZ ;  /* 0x0000000003067210 */ /* 0x000fe40007ffe0ff */
[----:B------:R-:W-:-:S07]  /*19e0*/  MOV R5, R2 ;  /* 0x0000000200057202 */ /* 0x000fce0000000f00 */
.L_x_451:
        /* <DEDUP_REMOVED lines=39> */
.L_x_452:
[----:B------:R-:W1:Y:S01]  /*1c60*/  LDC.64 R18, c[0x0][0x3c0] ;  /* 0x0000f000ff127b82 */ /* 0x000e620000000a00 */
[----:B------:R-:W-:-:S05]  /*1c70*/  IADD3 R0, PT, PT, R10, R11, RZ ;  /* 0x0000000b0a007210 */ /* 0x000fca0007ffe0ff */
[C---:B-1----:R-:W-:Y:S02]  /*1c80*/  IMAD R4, R0.reuse, R19, RZ ;  /* 0x0000001300047224 */ /* 0x042fe400078e02ff */
[----:B------:R-:W-:-:S05]  /*1c90*/  IMAD.WIDE.U32 R2, R0, R18, RZ ;  /* 0x0000001200027225 */ /* 0x000fca00078e00ff */
[----:B------:R-:W-:-:S07]  /*1ca0*/  IADD3 R0, PT, PT, R3, R4, RZ ;  /* 0x0000000403007210 */ /* 0x000fce0007ffe0ff */
.L_x_453:
        /* <DEDUP_REMOVED lines=23> */
[----:B------:R-:W-:Y:S01]  /*1e20*/  ISETP.GE.AND P2, PT, R11, R12, PT ;  /* 0x0000000c0b00720c */ /* 0x000fe20003f46270 */
[----:B------:R-:W-:Y:S01]  /*1e30*/  UMOV UR4, 0x400 ;  /* 0x0000040000047882 */ /* 0x000fe20000000000 */
[----:B------:R-:W-:Y:S01]  /*1e40*/  SHF.R.U32.HI R20, RZ, 0x19, R32 ;  /* 0x00000019ff147819 */ /* 0x000fe20000011620 */
[----:B------:R-:W-:-:S02]  /*1e50*/  IMAD R5, R15, R135, R5 ;  /* 0x000000870f057224 */ /* 0x000fc400078e0205 */
[C---:B-1----:R-:W-:Y:S02]  /*1e60*/  IMAD R7, R0.reuse, UR8, RZ ;  /* 0x0000000800077c24 */ /* 0x042fe4000f8e02ff */
[----:B------:R-:W-:Y:S02]  /*1e70*/  IMAD R3, R15, R19, R3 ;  /* 0x000000130f037224 */ /* 0x000fe400078e0203 */
[----:B------:R-:W-:Y:S02]  /*1e80*/  IMAD R0, R0, UR10, RZ ;  /* 0x0000000a00007c24 */ /* 0x000fe4000f8e02ff */
[C---:B------:R-:W-:Y:S02]  /*1e90*/  IMAD R10, R8.reuse, UR9, R7 ;  /* 0x00000009080a7c24 */ /* 0x040fe4000f8e0207 */
[----:B------:R-:W-:-:S04]  /*1ea0*/  IMAD.WIDE.U32 R4, R8, UR8, R4 ;  /* 0x0000000808047c25 */ /* 0x000fc8000f8e0004 */
[C---:B------:R-:W-:Y:S01]  /*1eb0*/  IMAD R9, R8.reuse, UR11, R0 ;  /* 0x0000000b08097c24 */ /* 0x040fe2000f8e0200 */
[----:B------:R-:W-:Y:S01]  /*1ec0*/  IADD3 R0, PT, PT, R5, R10, RZ ;  /* 0x0000000a05007210 */ /* 0x000fe20007ffe0ff */
[----:B------:R-:W-:Y:S01]  /*1ed0*/  IMAD.WIDE.U32 R2, R8, UR10, R2 ;  /* 0x0000000a08027c25 */ /* 0x000fe2000f8e0002 */
[----:B---3--:R-:W-:Y:S01]  /*1ee0*/  LEA R183, P4, R4, UR14, 0x1 ;  /* 0x0000000e04b77c11 */ /* 0x008fe2000f8808ff */
[----:B--2---:R-:W-:Y:S02]  /*1ef0*/  ULEA UR10, UR5, UR4, 0x18 ;  /* 0x00000004050a7291 */ /* 0x004fe4000f8ec0ff */
[----:B------:R-:W-:Y:S01]  /*1f00*/  IMAD.X R7, RZ, RZ, R14, P0 ;  /* 0x000000ffff077224 */ /* 0x000fe200000e060e */
[----:B----4-:R-:W-:Y:S01]  /*1f10*/  LEA R26, P0, R2, UR12, 0x1 ;  /* 0x0000000c021a7c11 */ /* 0x010fe2000f8008ff */
[----:B------:R-:W-:Y:S01]  /*1f20*/  IMAD.IADD R3, R3, 0x1, R9 ;  /* 0x0000000103037824 */ /* 0x000fe200078e0209 */
[----:B------:R-:W-:Y:S01]  /*1f30*/  LEA.HI.X R182, R4, UR15, R0, 0x1, P4 ;  /* 0x0000000f04b67c11 */ /* 0x000fe2000a0f0c00 */
[----:B------:R1:W-:Y:S01]  /*1f40*/  STL [R1+0xc], R183 ;  /* 0x00000cb701007387 */ /* 0x0003e20000100800 */
[----:B------:R-:W-:Y:S01]  /*1f50*/  LOP3.LUT R0, R24, 0x1f8, RZ, 0xc0, !PT ;  /* 0x000001f818007812 */ /* 0x000fe200078ec0ff */
[----:B-----5:R-:W-:Y:S01]  /*1f60*/  IMAD.WIDE.U32 R10, R16, UR6, R6 ;  /* 0x00000006100a7c25 */ /* 0x020fe2000f8e0006 */
[----:B------:R-:W-:Y:S01]  /*1f70*/  LEA.HI.X R25, R2, UR13, R3, 0x1, P0 ;  /* 0x0000000d02197c11 */ /* 0x000fe200080f0c03 */
[----:B------:R1:W-:Y:S01]  /*1f80*/  STL [R1+0x1c], R26 ;  /* 0x00001c1a01007387 */ /* 0x0003e20000100800 */
[CC--:B------:R-:W-:Y:S01]  /*1f90*/  ISETP.GE.AND P0, PT, R15.reuse, R12.reuse, PT ;  /* 0x0000000c0f00720c */ /* 0x0c0fe20003f06270 */
[C---:B------:R-:W-:Y:S01]  /*1fa0*/  VIADD R8, R15.reuse, 0x60 ;  /* 0x000000600f087836 */ /* 0x040fe20000000000 */
[----:B------:R-:W-:Y:S01]  /*1fb0*/  LOP3.LUT R0, R0, 0x38, R170, 0x78, !PT ;  /* 0x0000003800007812 */ /* 0x000fe200078e78aa */
[----:B------:R1:W-:Y:S01]  /*1fc0*/  STL [R1+0x8], R182 ;  /* 0x000008b601007387 */ /* 0x0003e20000100800 */
[----:B------:R-:W-:Y:S01]  /*1fd0*/  SHF.L.U32 R14, R32, 0x7, RZ ;  /* 0x00000007200e7819 */ /* 0x000fe200000006ff */
[----:B------:R-:W-:Y:S01]  /*1fe0*/  IMAD R9, R16, UR7, R11 ;  /* 0x0000000710097c24 */ /* 0x000fe2000f8e020b */
[----:B------:R-:W-:Y:S01]  /*1ff0*/  LOP3.LUT R60, R0, 0x1e00, R24, 0xf8, !PT ;  /* 0x00001e00003c7812 */ /* 0x000fe200078ef818 */
[----:B------:R1:W-:Y:S01]  /*2000*/  STL [R1+0x18], R25 ;  /* 0x0000181901007387 */ /* 0x0003e20000100800 */
[-C--:B------:R-:W-:Y:S01]  /*2010*/  ISETP.GE.AND P1, PT, R8, R12.reuse, PT ;  /* 0x0000000c0800720c */ /* 0x080fe20003f26270 */
[----:B------:R-:W-:Y:S01]  /*2020*/  VIADD R22, R15, 0x20 ;  /* 0x000000200f167836 */ /* 0x000fe20000000000 */
[----:B------:R-:W-:Y:S01]  /*2030*/  ISETP.GE.AND P4, PT, R23, R12, PT ;  /* 0x0000000c1700720c */ /* 0x000fe20003f86270 */
[----:B------:R1:W-:Y:S01]  /*2040*/  STL [R1+0x28], R181 ;  /* 0x000028b501007387 */ /* 0x0003e20000100800 */
[----:B------:R-:W-:-:S02]  /*2050*/  LOP3.LUT R14, R14, R15, RZ, 0xfc, !PT ;  /* 0x0000000f0e0e7212 */ /* 0x000fc400078efcff */
[----:B------:R-:W-:Y:S01]  /*2060*/  LEA R177, R60, UR10, 0x1 ;  /* 0x0000000a3cb17c11 */ /* 0x000fe2000f8e08ff */
[----:B------:R-:W-:Y:S08]  /*2070*/  @P0 BRA `(.L_x_455) ;  /* 0x0000000000580947 */ /* 0x000ff00003800000 */
[----:B------:R-:W2:Y:S01]  /*2080*/  LDCU.64 UR6, c[0x0][0x3b0] ;  /* 0x00007600ff0677ac */ /* 0x000ea20008000a00 */
[----:B------:R-:W-:Y:S01]  /*2090*/  IMAD.MOV.U32 R8, RZ, RZ, R10 ;  /* 0x000000ffff087224 */ /* 0x000fe200078e000a */
[----:B------:R-:W3:Y:S01]  /*20a0*/  LDCU UR11, c[0x0][0x440] ;  /* 0x00008800ff0b77ac */ /* 0x000ee20008000800 */
[----:B------:R-:W4:Y:S01]  /*20b0*/  LDCU.64 UR8, c[0x0][0x380] ;  /* 0x00007000ff0877ac */ /* 0x000f220008000a00 */
[----:B--2---:R-:W-:Y:S02]  /*20c0*/  IMAD R0, R20, UR6, RZ ;  /* 0x0000000614007c24 */ /* 0x004fe4000f8e02ff */
[----:B------:R-:W-:Y:S01]  /*20d0*/  IMAD.WIDE.U32 R4, R14, UR6, R8 ;  /* 0x000000060e047c25 */ /* 0x000fe2000f8e0008 */
[----:B---3--:R-:W-:-:S03]  /*20e0*/  ISETP.GE.AND P5, PT, R132, UR11, PT ;  /* 0x0000000b84007c0c */ /* 0x008fc6000bfa6270 */
[----:B------:R-:W-:Y:S01]  /*20f0*/  IMAD R0, R14, UR7, R0 ;  /* 0x000000070e007c24 */ /* 0x000fe2000f8e0200 */
[----:B------:R-:W-:Y:S02]  /*2100*/  ISETP.GE.AND P0, PT, R181, UR11, PT ;  /* 0x0000000bb5007c0c */ /* 0x000fe4000bf06270 */
[----:B----4-:R-:W-:Y:S02]  /*2110*/  LEA R2, P6, R4, UR8, 0x1 ;  /* 0x0000000804027c11 */ /* 0x010fe4000f8c08ff */
        /* <DEDUP_REMOVED lines=12> */
.L_x_455:
[----:B------:R-:W-:Y:S05]  /*21e0*/  BSYNC.RECONVERGENT B0 ;  /* 0x0000000000007941 */ /* 0x000fea0003800200 */
.L_x_454:
[----:B------:R-:W-:Y:S01]  /*21f0*/  BSSY.RECONVERGENT B0, `(.L_x_456) ;  /* 0x000001e000007945 */ /* 0x000fe20003800200 */
[----:B------:R-:W-:Y:S01]  /*2200*/  ISETP.GE.AND P0, PT, R22, R12, PT ;  /* 0x0000000c1600720c */ /* 0x000fe20003f06270 */
[----:B------:R-:W-:Y:S01]  /*2210*/  VIADD R7, R62, 0x3f ;  /* 0x0000003f3e077836 */ /* 0x000fe20000000000 */
[----:B------:R-:W-:Y:S01]  /*2220*/  IADD3 R21, PT, PT, R15, 0x30, RZ ;  /* 0x000000300f157810 */ /* 0x000fe20007ffe0ff */
[----:B------:R-:W-:Y:S05]  /*2230*/  @P4 BRA `(.L_x_457) ;  /* 0x0000000000644947 */ /* 0x000fea0003800000 */
[----:B------:R-:W3:Y:S01]  /*2240*/  LDCU.64 UR8, c[0x0][0x3b0] ;  /* 0x00007600ff0877ac */ /* 0x000ee20008000a00 */
[----:B------:R-:W-:Y:S01]  /*2250*/  IADD3 R6, P4, PT, R14, 0x10, RZ ;  /* 0x000000100e067810 */ /* 0x000fe20007f9e0ff */
[----:B--2---:R-:W-:Y:S01]  /*2260*/  IMAD.MOV.U32 R2, RZ, RZ, R10 ;  /* 0x000000ffff027224 */ /* 0x004fe200078e000a */
[----:B------:R-:W-:Y:S01]  /*2270*/  MOV R3, R9 ;  /* 0x0000000900037202 */ /* 0x000fe20000000f00 */
[----:B------:R-:W2:Y:S02]  /*2280*/  LDCU UR11, c[0x0][0x440] ;  /* 0x00008800ff0b77ac */ /* 0x000ea40008000800 */
[----:B------:R-:W-:Y:S01]  /*2290*/  IMAD.X R0, RZ, RZ, R20, P4 ;  /* 0x000000ffff007224 */ /* 0x000fe200020e0614 */
        /* <DEDUP_REMOVED lines=19> */
.L_x_457:
[----:B------:R-:W-:Y:S05]  /*23d0*/  BSYNC.RECONVERGENT B0 ;  /* 0x0000000000007941 */ /* 0x000fea0003800200 */
.L_x_456:
[----:B------:R-:W-:Y:S01]  /*23e0*/  SHF.R.S32.HI R0, RZ, 0x1f, R7 ;  /* 0x0000001fff007819 */ /* 0x000fe20000011407 */
[----:B------:R-:W-:Y:S01]  /*23f0*/  BSSY.RECONVERGENT B0, `(.L_x_458) ;  /* 0x000001f000007945 */ /* 0x000fe20003800200 */
[----:B------:R-:W-:Y:S02]  /*2400*/  ISETP.GE.AND P4, PT, R21, R12, PT ;  /* 0x0000000c1500720c */ /* 0x000fe40003f86270 */
[----:B------:R-:W-:Y:S01]  /*2410*/  LEA.HI R184, R0, R7, RZ, 0x6 ;  /* 0x0000000700b87211 */ /* 0x000fe200078f30ff */
[----:B------:R-:W-:-:S04]  /*2420*/  VIADD R7, R15, 0x70 ;  /* 0x000000700f077836 */ /* 0x000fc80000000000 */
[----:B------:R4:W-:Y:S01]  /*2430*/  STL [R1+0x10], R184 ;  /* 0x000010b801007387 */ /* 0x0009e20000100800 */
[----:B------:R-:W-:Y:S05]  /*2440*/  @P0 BRA `(.L_x_459) ;  /* 0x0000000000640947 */ /* 0x000fea0003800000 */
[----:B------:R-:W5:Y:S01]  /*2450*/  LDCU.64 UR8, c[0x0][0x3b0] ;  /* 0x00007600ff0877ac */ /* 0x000f620008000a00 */
[----:B------:R-:W-:Y:S01]  /*2460*/  IADD3 R6, P0, PT, R14, 0x20, RZ ;  /* 0x000000200e067810 */ /* 0x000fe20007f1e0ff */
[----:B--23--:R-:W-:Y:S01]  /*2470*/  IMAD.MOV.U32 R2, RZ, RZ, R10 ;  /* 0x000000ffff027224 */ /* 0x00cfe200078e000a */
[----:B------:R-:W-:Y:S01]  /*2480*/  MOV R3, R9 ;  /* 0x0000000900037202 */ /* 0x000fe20000000f00 */
[----:B------:R-:W2:Y:S02]  /*2490*/  LDCU UR11, c[0x0][0x440] ;  /* 0x00008800ff0b77ac */ /* 0x000ea40008000800 */
[----:B------:R-:W-:Y:S01]  /*24a0*/  IMAD.X R0, RZ, RZ, R20, P0 ;  /* 0x000000ffff007224 */ /* 0x000fe200000e0614 */
[----:B------:R-:W3:Y:S03]  /*24b0*/  LDCU.64 UR6, c[0x0][0x380] ;  /* 0x00007000ff0677ac */ /* 0x000ee60008000a00 */
[----:B-----5:R-:W-:-:S02]  /*24c0*/  IMAD R0, R0, UR8, RZ ;  /* 0x0000000800007c24 */ /* 0x020fc4000f8e02ff */
        /* <DEDUP_REMOVED lines=17> */
.L_x_459:
[----:B------:R-:W-:Y:S05]  /*25e0*/  BSYNC.RECONVERGENT B0 ;  /* 0x0000000000007941 */ /* 0x000fea0003800200 */
.L_x_458:
[----:B------:R-:W-:Y:S01]  /*25f0*/  LEA.HI.SX32 R63, R184, 0xffffffff, 0x1a ;  /* 0xffffffffb83f7811 */ /* 0x000fe200078fd2ff */
[----:B------:R-:W-:Y:S01]  /*2600*/  BSSY.RECONVERGENT B0, `(.L_x_460) ;  /* 0x000001d000007945 */ /* 0x000fe20003800200 */
[----:B------:R-:W-:-:S03]  /*2610*/  ISETP.GE.AND P0, PT, R7, R12, PT ;  /* 0x0000000c0700720c */ /* 0x000fc60003f06270 */
[----:B------:R-:W-:Y:S01]  /*2620*/  IMAD R13, R63, -0x40, R62 ;  /* 0xffffffc03f0d7824 */ /* 0x000fe200078e023e */
        /* <DEDUP_REMOVED lines=26> */
.L_x_461:
[----:B------:R-:W-:Y:S05]  /*27d0*/  BSYNC.RECONVERGENT B0 ;  /* 0x0000000000007941 */ /* 0x000fea0003800200 */
.L_x_460:
[----:B------:R-:W-:Y:S01]  /*27e0*/  BSSY.RECONVERGENT B0, `(.L_x_462) ;  /* 0x000001c000007945 */ /* 0x000fe20003800200 */
[----:B------:R-:W-:-:S03]  /*27f0*/  ISETP.GE.AND P6, PT, R15, R13, PT ;  /* 0x0000000d0f00720c */ /* 0x000fc60003fc6270 */
[----:B------:R-:W-:Y:S10]  /*2800*/  @P3 BRA `(.L_x_463) ;  /* 0x0000000000643947 */ /* 0x000ff40003800000 */
        /* <DEDUP_REMOVED lines=25> */
.L_x_463:
[----:B------:R-:W-:Y:S05]  /*29a0*/  BSYNC.RECONVERGENT B0 ;  /* 0x0000000000007941 */ /* 0x000fea0003800200 */
.L_x_462:
        /* <DEDUP_REMOVED lines=28> */
.L_x_465:
[----:B------:R-:W-:Y:S05]  /*2b70*/  BSYNC.RECONVERGENT B0 ;  /* 0x0000000000007941 */ /* 0x000fea0003800200 */
.L_x_464:
[----:B------:R-:W-:Y:S01]  /*2b80*/  BSSY.RECONVERGENT B0, `(.L_x_466) ;  /* 0x000001e000007945 */ /* 0x000fe20003800200 */
[----:B------:R-:W-:Y:S01]  /*2b90*/  ISETP.GE.AND P4, PT, R22, R13, PT ;  /* 0x0000000d1600720c */ /* 0x000fe20003f86270 */
[C---:B------:R-:W-:Y:S01]  /*2ba0*/  IMAD.SHL.U32 R176, R134.reuse, 0x40, RZ ;  /* 0x0000004086b07824 */ /* 0x040fe200078e00ff */
[----:B------:R-:W-:Y:S01]  /*2bb0*/  SHF.L.U64.HI R180, R134, 0x6, R135 ;  /* 0x0000000686b47819 */ /* 0x000fe20000010287 */
        /* <DEDUP_REMOVED lines=26> */
.L_x_467:
[----:B------:R-:W-:Y:S05]  /*2d60*/  BSYNC.RECONVERGENT B0 ;  /* 0x0000000000007941 */ /* 0x000fea0003800200 */
.L_x_466:
        /* <DEDUP_REMOVED lines=32> */
.L_x_469:
[----:B------:R-:W-:Y:S05]  /*2f70*/  BSYNC.RECONVERGENT B0 ;  /* 0x0000000000007941 */ /* 0x000fea0003800200 */
.L_x_468:
[----:B------:R-:W-:Y:S01]  /*2f80*/  BSSY.RECONVERGENT B0, `(.L_x_470) ;  /* 0x0000014000007945 */ /* 0x000fe20003800200 */
[C---:B------:R-:W-:Y:S01]  /*2f90*/  SHF.L.U64.HI R175, R134.reuse, 0x4, R135 ;  /* 0x0000000486af7819 */ /* 0x040fe20000010287 */
[----:B------:R-:W-:Y:S01]  /*2fa0*/  IMAD.SHL.U32 R174, R134, 0x10, RZ ;  /* 0x0000001086ae7824 */ /* 0x000fe200078e00ff */
[----:B------:R-:W-:Y:S01]  /*2fb0*/  IADD3 R5, PT, PT, R7, R12, RZ ;  /* 0x0000000c07057210 */ /* 0x000fe20007ffe0ff */
[----:B------:R-:W-:Y:S06]  /*2fc0*/  @P6 BRA `(.L_x_471) ;  /* 0x00000000003c6947 */ /* 0x000fec0003800000 */
[----:B------:R-:W5:Y:S01]  /*2fd0*/  LDCU UR6, c[0x0][0x440] ;  /* 0x00008800ff0677ac */ /* 0x000f620008000800 */
[----:B--23--:R-:W-:-:S04]  /*2fe0*/  LEA R2, P2, R6, R183, 0x1 ;  /* 0x000000b706027211 */ /* 0x00cfc800078408ff */
        /* <DEDUP_REMOVED lines=13> */
.L_x_471:
[----:B------:R-:W-:Y:S05]  /*30c0*/  BSYNC.RECONVERGENT B0 ;  /* 0x0000000000007941 */ /* 0x000fea0003800200 */
.L_x_470:
[----:B------:R-:W-:Y:S04]  /*30d0*/  BSSY.RECONVERGENT B0, `(.L_x_472) ;  /* 0x0000013000007945 */ /* 0x000fe80003800200 */
[----:B------:R-:W-:Y:S05]  /*30e0*/  @P5 BRA `(.L_x_473) ;  /* 0x0000000000445947 */ /* 0x000fea0003800000 */
[----:B------:R-:W5:Y:S01]  /*30f0*/  LDCU UR6, c[0x0][0x440] ;  /* 0x00008800ff0677ac */ /* 0x000f620008000800 */
[----:B------:R-:W-:-:S05]  /*3100*/  IADD3 R0, P2, PT, R174, R6, RZ ;  /* 0x00000006ae007210 */ /* 0x000fca0007f5e0ff */
[----:B--23--:R-:W-:Y:S01]  /*3110*/  IMAD.X R3, R175, 0x1, R5, P2 ;  /* 0x00000001af037824 */ /* 0x00cfe200010e0605 */
        /* <DEDUP_REMOVED lines=14> */
.L_x_473:
[----:B------:R-:W-:Y:S05]  /*3200*/  BSYNC.RECONVERGENT B0 ;  /* 0x0000000000007941 */ /* 0x000fea0003800200 */
.L_x_472:
[----:B------:R-:W-:Y:S04]  /*3210*/  BSSY.RECONVERGENT B0, `(.L_x_474) ;  /* 0x0000015000007945 */ /* 0x000fe80003800200 */
[----:B------:R-:W-:Y:S05]  /*3220*/  @P4 BRA `(.L_x_475) ;  /* 0x00000000004c4947 */ /* 0x000fea0003800000 */
[----:B------:R-:W5:Y:S01]  /*3230*/  LDCU UR6, c[0x0][0x440] ;  /* 0x00008800ff0677ac */ /* 0x000f620008000800 */
[----:B--23--:R-:W-:-:S04]  /*3240*/  IMAD.WIDE.U32 R2, R134, 0x20, RZ ;  /* 0x0000002086027825 */ /* 0x00cfc800078e00ff */
        /* <DEDUP_REMOVED lines=17> */
.L_x_475:
[----:B------:R-:W-:Y:S05]  /*3360*/  BSYNC.RECONVERGENT B0 ;  /* 0x0000000000007941 */ /* 0x000fea0003800200 */
.L_x_474:
[----:B------:R-:W-:Y:S04]  /*3370*/  BSSY.RECONVERGENT B0, `(.L_x_476) ;  /* 0x0000015000007945 */ /* 0x000fe80003800200 */
[----:B------:R-:W-:Y:S05]  /*3380*/  @P3 BRA `(.L_x_477) ;  /* 0x00000000004c3947 */ /* 0x000fea0003800000 */
[----:B------:R-:W5:Y:S01]  /*3390*/  LDCU UR6, c[0x0][0x440] ;  /* 0x00008800ff0677ac */ /* 0x000f620008000800 */
[----:B------:R-:W-:Y:S02]  /*33a0*/  IMAD.MOV.U32 R4, RZ, RZ, R6 ;  /* 0x000000ffff047224 */ /* 0x000fe400078e0006 */
[----:B------:R-:W-:Y:S02]  /*33b0*/  IMAD R0, R135, 0x30, RZ ;  /* 0x0000003087007824 */ /* 0x000fe400078e02ff */
[----:B------:R-:W-:-:S04]  /*33c0*/  IMAD.WIDE.U32 R4, R134, 0x30, R4 ;  /* 0x0000003086047825 */ /* 0x000fc800078e0004 */
[----:B------:R-:W-:Y:S01]  /*33d0*/  IMAD.IADD R0, R5, 0x1, R0 ;  /* 0x0000000105007824 */ /* 0x000fe200078e0200 */
        /* <DEDUP_REMOVED lines=14> */
.L_x_477:
[----:B------:R-:W-:Y:S05]  /*34c0*/  BSYNC.RECONVERGENT B0 ;  /* 0x0000000000007941 */ /* 0x000fea0003800200 */
.L_x_476:
[----:B------:R-:W5:Y:S01]  /*34d0*/  LDCU.64 UR6, c[0x0][0x538] ;  /* 0x0000a700ff0677ac */ /* 0x000f620008000a00 */
[----:B------:R-:W0:Y:S01]  /*34e0*/  LDGDEPBAR ;  /* 0x00000000000079af */ /* 0x000e220000000000 */
[----:B-----5:R-:W-:-:S04]  /*34f0*/  ISETP.NE.U32.AND P1, PT, RZ, UR6, PT ;  /* 0x00000006ff007c0c */ /* 0x020fc8000bf25070 */
[----:B------:R-:W-:Y:S02]  /*3500*/  ISETP.NE.AND.EX P1, PT, RZ, UR7, PT, P1 ;  /* 0x00000007ff007c0c */ /* 0x000fe4000bf25310 */
[----:B------:R-:W-:Y:S01]  /*3510*/  SHF.L.U32 R192, R170, 0x6, RZ ;  /* 0x00000006aac07819 */ /* 0x000fe200000006ff */
[----:B------:R-:W-:-:S10]  /*3520*/  DEPBAR.LE SB0, 0x0 ;  /* 0x000080000000791a */ /* 0x000fd40000000000 */
[----:B------:R-:W2:Y:S01]  /*3530*/  @P1 LDC.64 R4, c[0x0][0x540] ;  /* 0x00015000ff041b82 */ /* 0x000ea20000000a00 */
[----:B------:R-:W-:-:S07]  /*3540*/  @P1 IMAD.MOV.U32 R17, RZ, RZ, RZ ;  /* 0x000000ffff111224 */ /* 0x000fce00078e00ff */
[----:B------:R-:W5:Y:S01]  /*3550*/  @P1 LDC R0, c[0x0][0x458] ;  /* 0x00011600ff001b82 */ /* 0x000f620000000800 */
[----:B--23--:R-:W-:-:S04]  /*3560*/  @P1 IMAD.WIDE.U32 R2, R31, R4, R16 ;  /* 0x000000041f021225 */ /* 0x00cfc800078e0010 */
[----:B------:R-:W-:Y:S01]  /*3570*/  @P1 IMAD R5, R31, R5, R3 ;  /* 0x000000051f051224 */ /* 0x000fe200078e0203 */
[----:B------:R-:W-:-:S04]  /*3580*/  @P1 LEA R4, P0, R2, UR6, 0x2 ;  /* 0x0000000602041c11 */ /* 0x000fc8000f8010ff */
[----:B------:R-:W-:-:S05]  /*3590*/  @P1 LEA.HI.X R5, R2, UR7, R5, 0x2, P0 ;  /* 0x0000000702051c11 */ /* 0x000fca00080f1405 */
[----:B------:R5:W2:Y:S01]  /*35a0*/  @P1 LDG.E R6, desc[UR16][R4.64] ;  /* 0x0000001004061981 */ /* 0x000aa2000c1e1900 */
[----:B------:R-:W-:Y:S01]  /*35b0*/  IMAD.SHL.U32 R2, R18, 0x40, RZ ;  /* 0x0000004012027824 */ /* 0x000fe200078e00ff */
[----:B------:R-:W-:Y:S01]  /*35c0*/  LOP3.LUT R7, R192, 0x1c0, RZ, 0xc0, !PT ;  /* 0x000001c0c0077812 */ /* 0x000fe200078ec0ff */
[----:B------:R-:W-:Y:S01]  /*35d0*/  BSSY.RECONVERGENT B0, `(.L_x_478) ;  /* 0x000001f000007945 */ /* 0x000fe20003800200 */
[----:B------:R-:W-:Y:S02]  /*35e0*/  MOV R133, RZ ;  /* 0x000000ff00857202 */ /* 0x000fe40000000f00 */
[----:B------:R-:W-:Y:S01]  /*35f0*/  SHF.R.U32.HI R232, RZ, 0x1, R170 ;  /* 0x00000001ffe87819 */ /* 0x000fe200000116aa */
[----:B-----5:R3:W2:Y:S02]  /*3600*/  @P1 MUFU.RCP R5, R0 ;  /* 0x0000000000051308 */ /* 0x0206a40000001000 */
[----:B---3--:R-:W-:-:S05]  /*3610*/  SHF.L.U64.HI R0, R18, 0x6, R19 ;  /* 0x0000000612007819 */ /* 0x008fca0000010213 */
        /* <DEDUP_REMOVED lines=8> */
[----:B------:R-:W2:Y:S01]  /*36a0*/  LDCU UR6, c[0x0][0x440] ;  /* 0x00008800ff0677ac */ /* 0x000ea20008000800 */
        /* <DEDUP_REMOVED lines=15> */
.L_x_479:
[----:B------:R3:W-:Y:S04]  /*37a0*/  STS.128 [R177+0xc000], RZ ;  /* 0x00c000ffb1007388 */ /* 0x0007e80000000c00 */
[----:B------:R3:W-:Y:S02]  /*37b0*/  STS.128 [R177+0xe000], RZ ;  /* 0x00e000ffb1007388 */ /* 0x0007e40000000c00 */
.L_x_480:
[----:B------:R-:W-:Y:S05]  /*37c0*/  BSYNC.RECONVERGENT B0 ;  /* 0x0000000000007941 */ /* 0x000fea0003800200 */
.L_x_478:
[----:B------:R-:W-:Y:S01]  /*37d0*/  ISETP.GE.AND P0, PT, R23, R13, PT ;  /* 0x0000000d1700720c */ /* 0x000fe20003f06270 */
[----:B------:R-:W-:Y:S01]  /*37e0*/  IMAD.SHL.U32 R233, R170, 0x20, RZ ;  /* 0x00000020aae97824 */ /* 0x000fe200078e00ff */
[C---:B------:R-:W-:Y:S01]  /*37f0*/  LOP3.LUT R20, R0.reuse, 0x8, R170, 0x78, !PT ;  /* 0x0000000800147812 */ /* 0x040fe200078e78aa */
[----:B------:R-:W-:Y:S01]  /*3800*/  BSSY.RECONVERGENT B0, `(.L_x_481) ;  /* 0x000001d000007945 */ /* 0x000fe20003800200 */
[----:B------:R-:W-:Y:S02]  /*3810*/  LOP3.LUT R191, R0, 0x8, R232, 0x78, !PT ;  /* 0x0000000800bf7812 */ /* 0x000fe400078e78e8 */
[----:B------:R-:W-:Y:S02]  /*3820*/  LOP3.LUT R233, R233, 0x7c00, RZ, 0xc0, !PT ;  /* 0x00007c00e9e97812 */ /* 0x000fe400078ec0ff */
[----:B--2---:R-:W-:Y:S02]  /*3830*/  LOP3.LUT R6, R192, 0x400, RZ, 0xc0, !PT ;  /* 0x00000400c0067812 */ /* 0x004fe400078ec0ff */
        /* <DEDUP_REMOVED lines=8> */
[----:B------:R-:W5:Y:S01]  /*38c0*/  LDCU UR6, c[0x0][0x440] ;  /* 0x00008800ff0677ac */ /* 0x000f620008000800 */
[----:B------:R-:W-:-:S04]  /*38d0*/  LEA R0, P2, R18, R2, 0x4 ;  /* 0x0000000212007211 */ /* 0x000fc800078420ff */
[----:B------:R-:W-:Y:S02]  /*38e0*/  LEA.HI.X R7, R18, R5, R19, 0x4, P2 ;  /* 0x0000000512077211 */ /* 0x000fe400010f2413 */
        /* <DEDUP_REMOVED lines=14> */
.L_x_482:
[----:B------:R-:W-:Y:S05]  /*39d0*/  BSYNC.RECONVERGENT B0 ;  /* 0x0000000000007941 */ /* 0x000fea0003800200 */
.L_x_481:
[----:B------:R1:W-:Y:S01]  /*39e0*/  @P4 STS.128 [R177+0xd000], RZ ;  /* 0x00d000ffb1004388 */ /* 0x0003e20000000c00 */
[----:B------:R-:W-:Y:S01]  /*39f0*/  BSSY.RECONVERGENT B0, `(.L_x_483) ;  /* 0x0000017000007945 */ /* 0x000fe20003800200 */
[----:B------:R-:W-:Y:S02]  /*3a00*/  LEA R21, R8, UR10, 0x1 ;  /* 0x0000000a08157c11 */ /* 0x000fe4000f8e08ff */
[----:B------:R1:W-:Y:S01]  /*3a10*/  @P4 STS.128 [R177+0xf000], RZ ;  /* 0x00f000ffb1004388 */ /* 0x0003e20000000c00 */
[----:B------:R-:W-:Y:S05]  /*3a20*/  @P4 BRA `(.L_x_484) ;  /* 0x00000000004c4947 */ /* 0x000fea0003800000 */
[----:B------:R-:W5:Y:S01]  /*3a30*/  LDCU UR6, c[0x0][0x440] ;  /* 0x00008800ff0677ac */ /* 0x000f620008000800 */
[----:B-1----:R-:W-:-:S04]  /*3a40*/  IMAD.WIDE.U32 R6, R18, 0x20, RZ ;  /* 0x0000002012067825 */ /* 0x002fc800078e00ff */
        /* <DEDUP_REMOVED lines=17> */
.L_x_484:
[----:B------:R-:W-:Y:S05]  /*3b60*/  BSYNC.RECONVERGENT B0 ;  /* 0x0000000000007941 */ /* 0x000fea0003800200 */
.L_x_483:
        /* <DEDUP_REMOVED lines=23> */
.L_x_486:
[----:B------:R-:W-:Y:S05]  /*3ce0*/  BSYNC.RECONVERGENT B0 ;  /* 0x0000000000007941 */ /* 0x000fea0003800200 */
.L_x_485:
[----:B------:R-:W-:Y:S01]  /*3cf0*/  LDSM.16.M88.4 R8, [R21+0x2000] ;  /* 0x002000001508783b */ /* 0x000fe20000000200 */
[----:B------:R-:W-:Y:S01]  /*3d00*/  IMAD.MOV.U32 R179, RZ, RZ, 0x20 ;  /* 0x00000020ffb37424 */ /* 0x000fe200078e00ff */
[----:B------:R-:W-:Y:S01]  /*3d10*/  LOP3.LUT P0, RZ, R170, 0x2, RZ, 0xc0, !PT ;  /* 0x00000002aaff7812 */ /* 0x000fe2000780c0ff */
[----:B-1----:R-:W-:Y:S01]  /*3d20*/  VIADD R3, R20, UR10 ;  /* 0x0000000a14037c36 */ /* 0x002fe20008000000 */
[----:B------:R-:W1:Y:S01]  /*3d30*/  LDSM.16.M88.4 R28, [R20+UR10+0x8800] ;  /* 0x0088000a141c783b */ /* 0x000e620008000200 */
[----:B------:R-:W-:Y:S01]  /*3d40*/  IMAD.MOV.U32 R0, RZ, RZ, 0x40 ;  /* 0x00000040ff007424 */ /* 0x000fe200078e00ff */
[----:B------:R-:W-:Y:S01]  /*3d50*/  SEL R179, R179, 0xffffffe0, !P0 ;  /* 0xffffffe0b3b37807 */ /* 0x000fe20004000000 */
[----:B------:R-:W5:Y:S01]  /*3d60*/  LDCU UR6, c[0x0][0x50c] ;  /* 0x0000a180ff0677ac */ /* 0x000f620008000800 */
[----:B------:R-:W-:Y:S01]  /*3d70*/  LDSM.16.M88.4 R12, [R21] ;  /* 0x00000000150c783b */ /* 0x000fe20000000200 */
[----:B------:R-:W-:Y:S02]  /*3d80*/  LOP3.LUT P0, RZ, R170, 0x4, RZ, 0xc0, !PT ;  /* 0x00000004aaff7812 */ /* 0x000fe4000780c0ff */
[----:B------:R-:W-:Y:S01]  /*3d90*/  IMAD.IADD R2, R3, 0x1, R179 ;  /* 0x0000000103027824 */ /* 0x000fe200078e02b3 */
[----:B------:R-:W2:Y:S01]  /*3da0*/  LDSM.16.M88.4 R32, [R20+UR10+0x8000] ;  /* 0x0080000a1420783b */ /* 0x000ea20008000200 */
[----:B------:R-:W-:-:S02]  /*3db0*/  IADD3 R22, PT, PT, R21, R179, RZ ;  /* 0x000000b315167210 */ /* 0x000fc40007ffe0ff */
[----:B------:R-:W-:Y:S01]  /*3dc0*/  SEL R0, R0, 0xffffffc0, !P0 ;  /* 0xffffffc000007807 */ /* 0x000fe20004000000 */
[----:B------:R-:W3:Y:S04]  /*3dd0*/  LDSM.16.M88.4 R24, [R20+UR10+0x9000] ;  /* 0x0090000a1418783b */ /* 0x000ee80008000200 */
[----:B------:R-:W4:Y:S04]  /*3de0*/  LDSM.16.M88.4 R16, [R20+UR10+0x9800] ;  /* 0x0098000a1410783b */ /* 0x000f280008000200 */
[----:B------:R-:W-:Y:S04]  /*3df0*/  LDSM.16.M88.4 R4, [R22+0x2000] ;  /* 0x002000001604783b */ /* 0x000fe80000000200 */
[----:B------:R-:W5:Y:S04]  /*3e00*/  LDSM.16.M88.4 R48, [R2+0x8800] ;  /* 0x008800000230783b */ /* 0x000f680000000200 */
[----:B------:R-:W5:Y:S04]  /*3e10*/  LDSM.16.M88.4 R40, [R2+0x8000] ;  /* 0x008000000228783b */ /* 0x000f680000000200 */
[----:B------:R-:W5:Y:S04]  /*3e20*/  LDSM.16.M88.4 R64, [R2+0x9000] ;  /* 0x009000000240783b */ /* 0x000f680000000200 */
[----:B------:R-:W5:Y:S01]  /*3e30*/  LDSM.16.M88.4 R56, [R2+0x9800] ;  /* 0x009800000238783b */ /* 0x000f620000000200 */
[----:B-1----:R-:W-:Y:S03]  /*3e40*/  HMMA.16816.F32 R44, R8, R30, RZ ;  /* 0x0000001e082c723c */ /* 0x002fe600000018ff */
[----:B------:R-:W0:Y:S05]  /*3e50*/  LDGDEPBAR ;  /* 0x00000000000079af */ /* 0x000e2a0000000000 */
[-C--:B--2---:R-:W-:Y:S08]  /*3e60*/  HMMA.16816.F32 R92, R12, R32.reuse, RZ ;  /* 0x000000200c5c723c */ /* 0x084ff000000018ff */
[C---:B------:R-:W-:Y:S08]  /*3e70*/  HMMA.16816.F32 R76, R8.reuse, R32, RZ ;  /* 0x00000020084c723c */ /* 0x040ff000000018ff */
[-C--:B------:R-:W-:Y:S08]  /*3e80*/  HMMA.16816.F32 R72, R8, R34.reuse, RZ ;  /* 0x000000220848723c */ /* 0x080ff000000018ff */
[----:B------:R-:W-:Y:S08]  /*3e90*/  HMMA.16816.F32 R96, R12, R34, RZ ;  /* 0x000000220c60723c */ /* 0x000ff000000018ff */
[C---:B------:R-:W-:Y:S08]  /*3ea0*/  HMMA.16816.F32 R52, R8.reuse, R28, RZ ;  /* 0x0000001c0834723c */ /* 0x040ff000000018ff */
[C---:B---3--:R-:W-:Y:S08]  /*3eb0*/  HMMA.16816.F32 R36, R8.reuse, R24, RZ ;  /* 0x000000180824723c */ /* 0x048ff000000018ff */
[C---:B----4-:R-:W-:Y:S08]  /*3ec0*/  HMMA.16816.F32 R32, R8.reuse, R16, RZ ;  /* 0x000000100820723c */ /* 0x050ff000000018ff */
[C---:B------:R-:W-:Y:S08]  /*3ed0*/  HMMA.16816.F32 R68, R8.reuse, R26, RZ ;  /* 0x0000001a0844723c */ /* 0x040ff000000018ff */
[----:B------:R-:W-:Y:S08]  /*3ee0*/  HMMA.16816.F32 R8, R8, R18, RZ ;  /* 0x000000120808723c */ /* 0x000ff000000018ff */
[C---:B------:R-:W-:Y:S08]  /*3ef0*/  HMMA.16816.F32 R80, R12.reuse, R16, RZ ;  /* 0x000000100c50723c */ /* 0x040ff000000018ff */
[----:B------:R-:W-:Y:S01]  /*3f00*/  HMMA.16816.F32 R160, R12, R18, RZ ;  /* 0x000000120ca0723c */ /* 0x000fe200000018ff */
[----:B------:R-:W1:Y:S07]  /*3f10*/  LDSM.16.M88.4 R16, [R22] ;  /* 0x000000001610783b */ /* 0x000e6e0000000200 */
[----:B-----5:R-:W-:Y:S01]  /*3f20*/  HMMA.16816.F32 R144, R4, R50, R44 ;  /* 0x000000320490723c */ /* 0x020fe2000000182c */
[----:B------:R-:W-:-:S02]  /*3f30*/  IMAD.IADD R44, R21, 0x1, R0 ;  /* 0x00000001152c7824 */ /* 0x000fc400078e0200 */
[----:B------:R-:W-:-:S03]  /*3f40*/  IMAD.IADD R0, R3, 0x1, R0 ;  /* 0x0000000103007824 */ /* 0x000fc600078e0200 */
[C---:B------:R-:W-:Y:S01]  /*3f50*/  IADD3 R61, PT, PT, R179.reuse, R44, RZ ;  /* 0x0000002cb33d7210 */ /* 0x040fe20007ffe0ff */
[----:B------:R-:W-:Y:S01]  /*3f60*/  IMAD.IADD R3, R179, 0x1, R0 ;  /* 0x00000001b3037824 */ /* 0x000fe200078e0200 */
[C---:B------:R-:W-:Y:S04]  /*3f70*/  HMMA.16816.F32 R88, R12.reuse, R28, RZ ;  /* 0x0000001c0c58723c */ /* 0x040fe800000018ff */
[----:B------:R-:W-:Y:S04]  /*3f80*/  LDSM.16.M88.4 R112, [R3+0x9000] ;  /* 0x009000000370783b */ /* 0x000fe80000000200 */
[C---:B------:R-:W-:Y:S01]  /*3f90*/  HMMA.16816.F32 R108, R12.reuse, R30, RZ ;  /* 0x0000001e0c6c723c */ /* 0x040fe200000018ff */
[----:B------:R-:W-:Y:S07]  /*3fa0*/  LDSM.16.M88.4 R28, [R0+0x9000] ;  /* 0x00900000001c783b */ /* 0x000fee0000000200 */
[C---:B------:R-:W-:Y:S08]  /*3fb0*/  HMMA.16816.F32 R84, R12.reuse, R24, RZ ;  /* 0x000000180c54723c */ /* 0x040ff000000018ff */
[----:B------:R-:W-:Y:S01]  /*3fc0*/  HMMA.16816.F32 R164, R12, R26, RZ ;  /* 0x0000001a0ca4723c */ /* 0x000fe200000018ff */
[----:B------:R-:W-:Y:S04]  /*3fd0*/  LDSM.16.M88.4 R24, [R0+0x9800] ;  /* 0x009800000018783b */ /* 0x000fe80000000200 */
[----:B------:R-:W-:Y:S03]  /*3fe0*/  LDSM.16.M88.4 R12, [R61+0x2000] ;  /* 0x002000003d0c783b */ /* 0x000fe60000000200 */
[C---:B------:R-:W-:Y:S08]  /*3ff0*/  HMMA.16816.F32 R156, R4.reuse, R40, R76 ;  /* 0x00000028049c723c */ /* 0x040ff0000000184c */
[C---:B------:R-:W-:Y:S01]  /*4000*/  HMMA.16816.F32 R148, R4.reuse, R48, R52 ;  /* 0x000000300494723c */ /* 0x040fe20000001834 */
[----:B------:R-:W-:Y:S07]  /*4010*/  LDSM.16.M88.4 R52, [R3+0x8000] ;  /* 0x008000000334783b */ /* 0x000fee0000000200 */
[C---:B------:R-:W-:Y:S01]  /*4020*/  HMMA.16816.F32 R140, R4.reuse, R64, R36 ;  /* 0x00000040048c723c */ /* 0x040fe20000001824 */
[----:B------:R-:W-:Y:S07]  /*4030*/  LDSM.16.M88.4 R36, [R0+0x8000] ;  /* 0x008000000024783b */ /* 0x000fee0000000200 */
[C---:B------:R-:W-:Y:S01]  /*4040*/  HMMA.16816.F32 R128, R4.reuse, R56, R32 ;  /* 0x000000380480723c */ /* 0x040fe20000001820 */
[----:B------:R-:W-:Y:S07]  /*4050*/  LDSM.16.M88.4 R32, [R0+0x8800] ;  /* 0x008800000020783b */ /* 0x000fee0000000200 */
[C---:B------:R-:W-:Y:S08]  /*4060*/  HMMA.16816.F32 R152, R4.reuse, R42, R72 ;  /* 0x0000002a0498723c */ /* 0x040ff00000001848 */
[C---:B------:R-:W-:Y:S08]  /*4070*/  HMMA.16816.F32 R136, R4.reuse, R66, R68 ;  /* 0x000000420488723c */ /* 0x040ff00000001844 */
[----:B------:R-:W-:Y:S01]  /*4080*/  HMMA.16816.F32 R120, R4, R58, R8 ;  /* 0x0000003a0478723c */ /* 0x000fe20000001808 */
[----:B------:R-:W2:Y:S04]  /*4090*/  LDSM.16.M88.4 R4, [R44+0x2000] ;  /* 0x002000002c04783b */ /* 0x000ea80000000200 */
[----:B------:R-:W3:Y:S03]  /*40a0*/  LDSM.16.M88.4 R8, [R44] ;  /* 0x000000002c08783b */ /* 0x000ee60000000200 */
[C---:B-1----:R-:W-:Y:S08]  /*40b0*/  HMMA.16816.F32 R124, R16.reuse, R40, R92 ;  /* 0x00000028107c723c */ /* 0x042ff0000000185c */
[C---:B------:R-:W-:Y:S01]  /*40c0*/  HMMA.16816.F32 R116, R16.reuse, R48, R88 ;  /* 0x000000301074723c */ /* 0x040fe20000001858 */
[----:B------:R-:W1:Y:S07]  /*40d0*/  LDSM.16.M88.4 R88, [R3+0x8800] ;  /* 0x008800000358783b */ /* 0x000e6e0000000200 */
[C---:B------:R-:W-:Y:S01]  /*40e0*/  HMMA.16816.F32 R92, R16.reuse, R50, R108 ;  /* 0x00000032105c723c */ /* 0x040fe2000000186c */
[----:B------:R-:W4:Y:S07]  /*40f0*/  LDSM.16.M88.4 R108, [R3+0x9800] ;  /* 0x00980000036c783b */ /* 0x000f2e0000000200 */
        /* <DEDUP_REMOVED lines=22> */
[----:B------:R-:W-:Y:S07]  /*4260*/  LDSM.16.M88.4 R28, [R2+0xa800] ;  /* 0x00a80000021c783b */ /* 0x000fee0000000200 */
[C---:B------:R-:W-:Y:S08]  /*4270*/  HMMA.16816.F32 R148, R8.reuse, R24, R100 ;  /* 0x000000180894723c */ /* 0x040ff00000001864 */
[----:B------:R-:W-:Y:S01]  /*4280*/  HMMA.16816.F32 R144, R8, R26, R76 ;  /* 0x0000001a0890723c */ /* 0x000fe2000000184c */
[----:B------:R-:W2:Y:S04]  /*4290*/  LDSM.16.M88.4 R8, [R21+0x6000] ;  /* 0x006000001508783b */ /* 0x000ea80000000200 */
[----:B------:R-:W-:Y:S03]  /*42a0*/  LDSM.16.M88.4 R24, [R2+0xa000] ;  /* 0x00a000000218783b */ /* 0x000fe60000000200 */
[C---:B------:R-:W-:Y:S08]  /*42b0*/  HMMA.16816.F32 R140, R12.reuse, R52, R72 ;  /* 0x000000340c8c723c */ /* 0x040ff00000001848 */
[C---:B------:R-:W-:Y:S08]  /*42c0*/  HMMA.16816.F32 R136, R12.reuse, R54, R68 ;  /* 0x000000360c88723c */ /* 0x040ff00000001844 */
[C---:B-1----:R-:W-:Y:S08]  /*42d0*/  HMMA.16816.F32 R128, R12.reuse, R88, R64 ;  /* 0x000000580c80723c */ /* 0x042ff00000001840 */
[C---:B------:R-:W-:Y:S08]  /*42e0*/  HMMA.16816.F32 R96, R12.reuse, R90, R56 ;  /* 0x0000005a0c60723c */ /* 0x040ff00000001838 */
[C---:B------:R-:W-:Y:S01]  /*42f0*/  HMMA.16816.F32 R92, R12.reuse, R112, R48 ;  /* 0x000000700c5c723c */ /* 0x040fe20000001830 */
[----:B------:R-:W-:Y:S07]  /*4300*/  LDSM.16.M88.4 R48, [R20+UR10+0xb000] ;  /* 0x00b0000a1430783b */ /* 0x000fee0008000200 */
[C---:B------:R-:W-:Y:S01]  /*4310*/  HMMA.16816.F32 R84, R12.reuse, R114, R40 ;  /* 0x000000720c54723c */ /* 0x040fe20000001828 */
[----:B------:R-:W-:Y:S07]  /*4320*/  LDSM.16.M88.4 R40, [R20+UR10+0xb800] ;  /* 0x00b8000a1428783b */ /* 0x000fee0008000200 */
[C---:B----4-:R-:W-:Y:S01]  /*4330*/  HMMA.16816.F32 R72, R12.reuse, R108, R80 ;  /* 0x0000006c0c48723c */ /* 0x050fe20000001850 */
[----:B------:R-:W-:Y:S07]  /*4340*/  LDSM.16.M88.4 R80, [R2+0xb800] ;  /* 0x00b800000250783b */ /* 0x000fee0000000200 */
[----:B------:R-:W-:Y:S01]  /*4350*/  HMMA.16816.F32 R68, R12, R110, R4 ;  /* 0x0000006e0c44723c */ /* 0x000fe20000001804 */
[----:B------:R-:W1:Y:S04]  /*4360*/  LDSM.16.M88.4 R12, [R21+0x4000] ;  /* 0x00400000150c783b */ /* 0x000e680000000200 */
[----:B------:R-:W3:Y:S03]  /*4370*/  LDSM.16.M88.4 R4, [R22+0x6000] ;  /* 0x006000001604783b */ /* 0x000ee60000000200 */
[C---:B-----5:R-:W-:Y:S01]  /*4380*/  HMMA.16816.F32 R64, R16.reuse, R52, R124 ;  /* 0x000000341040723c */ /* 0x060fe2000000187c */
[----:B------:R-:W-:Y:S07]  /*4390*/  LDSM.16.M88.4 R20, [R22+0x4000] ;  /* 0x004000001614783b */ /* 0x000fee0000000200 */
[C---:B------:R-:W-:Y:S01]  /*43a0*/  HMMA.16816.F32 R56, R16.reuse, R54, R120 ;  /* 0x000000361038723c */ /* 0x040fe20000001878 */
[----:B------:R-:W4:Y:S07]  /*43b0*/  LDSM.16.M88.4 R52, [R2+0xb000] ;  /* 0x00b000000234783b */ /* 0x000f2e0000000200 */
[C---:B------:R-:W-:Y:S08]  /*43c0*/  HMMA.16816.F32 R104, R16.reuse, R112, R104 ;  /* 0x000000701068723c */ /* 0x040ff00000001868 */
[C---:B------:R-:W-:Y:S08]  /*43d0*/  HMMA.16816.F32 R76, R16.reuse, R88, R116 ;  /* 0x00000058104c723c */ /* 0x040ff00000001874 */
[C---:B------:R-:W-:Y:S08]  /*43e0*/  HMMA.16816.F32 R100, R16.reuse, R90, R156 ;  /* 0x0000005a1064723c */ /* 0x040ff0000000189c */
[----:B------:R-:W-:Y:S08]  /*43f0*/  HMMA.16816.F32 R116, R16, R108, R148 ;  /* 0x0000006c1074723c */ /* 0x000ff00000001894 */
[C---:B--2---:R-:W-:Y:S08]  /*4400*/  HMMA.16816.F32 R136, R8.reuse, R34, R136 ;  /* 0x000000220888723c */ /* 0x044ff00000001888 */
[C---:B------:R-:W-:Y:S08]  /*4410*/  HMMA.16816.F32 R120, R8.reuse, R32, R140 ;  /* 0x000000200878723c */ /* 0x040ff0000000188c */
[----:B------:R-:W-:Y:S08]  /*4420*/  HMMA.16816.F32 R96, R8, R38, R96 ;  /* 0x000000260860723c */ /* 0x000ff00000001860 */
[----:B-1----:R-:W-:Y:S08]  /*4430*/  HMMA.16816.F32 R64, R12, R32, R64 ;  /* 0x000000200c40723c */ /* 0x002ff00000001840 */
[C---:B------:R-:W-:Y:S08]  /*4440*/  HMMA.16816.F32 R112, R16.reuse, R114, R152 ;  /* 0x000000721070723c */ /* 0x040ff00000001898 */
[----:B------:R-:W-:Y:S08]  /*4450*/  HMMA.16816.F32 R108, R16, R110, R144 ;  /* 0x0000006e106c723c */ /* 0x000ff00000001890 */
[----:B------:R-:W-:Y:S08]  /*4460*/  HMMA.16816.F32 R88, R8, R50, R84 ;  /* 0x000000320858723c */ /* 0x000ff00000001854 */
[C---:B------:R-:W-:Y:S08]  /*4470*/  HMMA.16816.F32 R32, R12.reuse, R34, R56 ;  /* 0x000000220c20723c */ /* 0x040ff00000001838 */
[----:B------:R-:W-:Y:S08]  /*4480*/  HMMA.16816.F32 R16, R12, R48, R104 ;  /* 0x000000300c10723c */ /* 0x000ff00000001868 */
[C---:B------:R-:W-:Y:S08]  /*4490*/  HMMA.16816.F32 R124, R8.reuse, R36, R128 ;  /* 0x00000024087c723c */ /* 0x040ff00000001880 */
[C---:B------:R-:W-:Y:S08]  /*44a0*/  HMMA.16816.F32 R92, R8.reuse, R48, R92 ;  /* 0x00000030085c723c */ /* 0x040ff0000000185c */
[C---:B------:R-:W-:Y:S08]  /*44b0*/  HMMA.16816.F32 R84, R8.reuse, R40, R72 ;  /* 0x000000280854723c */ /* 0x040ff00000001848 */
[----:B------:R-:W-:Y:S08]  /*44c0*/  HMMA.16816.F32 R68, R8, R42, R68 ;  /* 0x0000002a0844723c */ /* 0x000ff00000001844 */
[C---:B------:R-:W-:Y:S08]  /*44d0*/  HMMA.16816.F32 R8, R12.reuse, R36, R76 ;  /* 0x000000240c08723c */ /* 0x040ff0000000184c */
[C---:B------:R-:W-:Y:S08]  /*44e0*/  HMMA.16816.F32 R36, R12.reuse, R38, R100 ;  /* 0x000000260c24723c */ /* 0x040ff00000001864 */
[----:B------:R-:W-:Y:S08]  /*44f0*/  HMMA.16816.F32 R72, R12, R40, R116 ;  /* 0x000000280c48723c */ /* 0x000ff00000001874 */
[C---:B---3--:R-:W-:Y:S08]  /*4500*/  HMMA.16816.F32 R116, R4.reuse, R26, R136 ;  /* 0x0000001a0474723c */ /* 0x048ff00000001888 */
[----:B------:R-:W-:Y:S08]  /*4510*/  HMMA.16816.F32 R136, R4, R30, R96 ;  /* 0x0000001e0488723c */ /* 0x000ff00000001860 */
[C---:B------:R-:W-:Y:S01]  /*4520*/  HMMA.16816.F32 R76, R12.reuse, R50, R112 ;  /* 0x000000320c4c723c */ /* 0x040fe20000001870 */
[----:B------:R-:W-:Y:S07]  /*4530*/  LDSM.16.M88.4 R48, [R3+0xb000] ;  /* 0x00b000000330783b */ /* 0x000fee0000000200 */
[----:B------:R-:W-:Y:S01]  /*4540*/  HMMA.16816.F32 R56, R12, R42, R108 ;  /* 0x0000002a0c38723c */ /* 0x000fe2000000186c */
[----:B------:R-:W-:Y:S04]  /*4550*/  LDSM.16.M88.4 R12, [R44+0x6000] ;  /* 0x006000002c0c783b */ /* 0x000fe80000000200 */
[----:B------:R-:W-:Y:S03]  /*4560*/  LDSM.16.M88.4 R40, [R0+0xa000] ;  /* 0x00a000000028783b */ /* 0x000fe60000000200 */
[----:B----4-:R-:W-:Y:S08]  /*4570*/  HMMA.16816.F32 R96, R4, R54, R88 ;  /* 0x000000360460723c */ /* 0x010ff00000001858 */
[C---:B------:R-:W-:Y:S01]  /*4580*/  HMMA.16816.F32 R104, R20.reuse, R26, R32 ;  /* 0x0000001a1468723c */ /* 0x040fe20000001820 */
[----:B------:R-:W1:Y:S07]  /*4590*/  LDSM.16.M88.4 R32, [R0+0xb000] ;  /* 0x00b000000020783b */ /* 0x000e6e0000000200 */
[----:B------:R-:W-:Y:S01]  /*45a0*/  HMMA.16816.F32 R88, R20, R52, R16 ;  /* 0x000000341458723c */ /* 0x000fe20000001810 */
[----:B------:R-:W2:Y:S04]  /*45b0*/  LDSM.16.M88.4 R16, [R44+0x4000] ;  /* 0x004000002c10783b */ /* 0x000ea80000000200 */
[----:B------:R-:W-:Y:S03]  /*45c0*/  LDSM.16.M88.4 R44, [R3+0xa800] ;  /* 0x00a80000032c783b */ /* 0x000fe60000000200 */
[C---:B------:R-:W-:Y:S08]  /*45d0*/  HMMA.16816.F32 R112, R4.reuse, R24, R120 ;  /* 0x000000180470723c */ /* 0x040ff00000001878 */
[----:B------:R-:W-:Y:S08]  /*45e0*/  HMMA.16816.F32 R120, R4, R52, R92 ;  /* 0x000000340478723c */ /* 0x000ff0000000185c */
[----:B------:R-:W-:Y:S01]  /*45f0*/  HMMA.16816.F32 R92, R20, R30, R36 ;  /* 0x0000001e145c723c */ /* 0x000fe20000001824 */
[----:B------:R-:W3:Y:S07]  /*4600*/  LDSM.16.M88.4 R36, [R0+0xa800] ;  /* 0x00a800000024783b */ /* 0x000eee0000000200 */
[-C--:B------:R-:W-:Y:S08]  /*4610*/  HMMA.16816.F32 R140, R4, R28.reuse, R124 ;  /* 0x0000001c048c723c */ /* 0x080ff0000000187c */
[C---:B------:R-:W-:Y:S01]  /*4620*/  HMMA.16816.F32 R100, R20.reuse, R28, R8 ;  /* 0x0000001c1464723c */ /* 0x040fe20000001808 */
[----:B------:R-:W4:Y:S04]  /*4630*/  LDSM.16.M88.4 R28, [R0+0xb800] ;  /* 0x00b80000001c783b */ /* 0x000f280000000200 */
[----:B------:R-:W-:Y:S03]  /*4640*/  LDSM.16.M88.4 R8, [R61+0x4000] ;  /* 0x004000003d08783b */ /* 0x000fe60000000200 */
[----:B------:R-:W-:Y:S01]  /*4650*/  HMMA.16816.F32 R108, R20, R24, R64 ;  /* 0x00000018146c723c */ /* 0x000fe20000001840 */
[----:B------:R-:W5:Y:S07]  /*4660*/  LDSM.16.M88.4 R24, [R3+0xa000] ;  /* 0x00a000000318783b */ /* 0x000f6e0000000200 */
[C---:B------:R-:W-:Y:S08]  /*4670*/  HMMA.16816.F32 R128, R4.reuse, R80, R84 ;  /* 0x000000500480723c */ /* 0x040ff00000001854 */
[----:B------:R-:W-:Y:S01]  /*4680*/  HMMA.16816.F32 R124, R4, R82, R68 ;  /* 0x00000052047c723c */ /* 0x000fe20000001844 */
[----:B------:R-:W5:Y:S07]  /*4690*/  LDSM.16.M88.4 R4, [R61+0x6000] ;  /* 0x006000003d04783b */ /* 0x000f6e0000000200 */
[----:B------:R-:W-:Y:S01]  /*46a0*/  HMMA.16816.F32 R76, R20, R54, R76 ;  /* 0x00000036144c723c */ /* 0x000fe2000000184c */
[----:B------:R-:W5:Y:S01]  /*46b0*/  LDSM.16.M88.4 R52, [R3+0xb800] ;  /* 0x00b800000334783b */ /* 0x000f620000000200 */
[----:B------:R-:W-:-:S06]  /*46c0*/  DEPBAR.LE SB0, 0x0 ;  /* 0x000080000000791a */ /* 0x000fcc0000000000 */
[----:B-1----:R-:W-:Y:S08]  /*46d0*/  HMMA.16816.F32 R84, R12, R32, R120 ;  /* 0x000000200c54723c */ /* 0x002ff00000001878 */
[----:B--2---:R-:W-:Y:S08]  /*46e0*/  HMMA.16816.F32 R120, R16, R40, R108 ;  /* 0x000000281078723c */ /* 0x004ff0000000186c */
[C---:B------:R-:W-:Y:S08]  /*46f0*/  HMMA.16816.F32 R72, R20.reuse, R80, R72 ;  /* 0x000000501448723c */ /* 0x040ff00000001848 */
[----:B------:R-:W-:Y:S08]  /*4700*/  HMMA.16816.F32 R68, R20, R82, R56 ;  /* 0x000000521444723c */ /* 0x000ff00000001838 */
[C---:B---3--:R-:W-:Y:S08]  /*4710*/  HMMA.16816.F32 R80, R12.reuse, R38, R136 ;  /* 0x000000260c50723c */ /* 0x048ff00000001888 */
[C---:B------:R-:W-:Y:S08]  /*4720*/  HMMA.16816.F32 R64, R12.reuse, R40, R112 ;  /* 0x000000280c40723c */ /* 0x040ff00000001870 */
[C---:B------:R-:W-:Y:S08]  /*4730*/  HMMA.16816.F32 R56, R12.reuse, R42, R116 ;  /* 0x0000002a0c38723c */ /* 0x040ff00000001874 */
[C---:B------:R-:W-:Y:S08]  /*4740*/  HMMA.16816.F32 R20, R12.reuse, R36, R140 ;  /* 0x000000240c14723c */ /* 0x040ff0000000188c */
[C---:B------:R-:W-:Y:S08]  /*4750*/  HMMA.16816.F32 R96, R12.reuse, R34, R96 ;  /* 0x000000220c60723c */ /* 0x040ff00000001860 */
[C---:B----4-:R-:W-:Y:S08]  /*4760*/  HMMA.16816.F32 R128, R12.reuse, R28, R128 ;  /* 0x0000001c0c80723c */ /* 0x050ff00000001880 */
[----:B------:R-:W-:Y:S08]  /*4770*/  HMMA.16816.F32 R124, R12, R30, R124 ;  /* 0x0000001e0c7c723c */ /* 0x000ff0000000187c */
[C---:B------:R-:W-:Y:S08]  /*4780*/  HMMA.16816.F32 R108, R16.reuse, R32, R88 ;  /* 0x00000020106c723c */ /* 0x040ff00000001858 */
[C---:B------:R-:W-:Y:S08]  /*4790*/  HMMA.16816.F32 R116, R16.reuse, R42, R104 ;  /* 0x0000002a1074723c */ /* 0x040ff00000001868 */
[C---:B------:R-:W-:Y:S08]  /*47a0*/  HMMA.16816.F32 R112, R16.reuse, R36, R100 ;  /* 0x000000241070723c */ /* 0x040ff00000001864 */
[C---:B------:R-:W-:Y:S08]  /*47b0*/  HMMA.16816.F32 R12, R16.reuse, R38, R92 ;  /* 0x00000026100c723c */ /* 0x040ff0000000185c */
[----:B------:R-:W-:Y:S08]  /*47c0*/  HMMA.16816.F32 R104, R16, R34, R76 ;  /* 0x000000221068723c */ /* 0x000ff0000000184c */
[----:B-----5:R-:W-:Y:S08]  /*47d0*/  HMMA.16816.F32 R32, R8, R24, R120 ;  /* 0x000000180820723c */ /* 0x020ff00000001878 */
[----:B------:R-:W-:Y:S08]  /*47e0*/  HMMA.16816.F32 R40, R4, R46, R80 ;  /* 0x0000002e0428723c */ /* 0x000ff00000001850 */
[----:B------:R-:W-:Y:S03]  /*47f0*/  HMMA.16816.F32 R92, R16, R30, R68 ;  /* 0x0000001e105c723c */ /* 0x000fe60000001844 */
[----:B------:R-:W-:Y:S01]  /*4800*/  FMUL.FTZ R0, R35, UR6 ;  /* 0x0000000623007c20 */ /* 0x000fe20008410000 */
[----:B------:R-:W-:Y:S01]  /*4810*/  FMUL.FTZ R2, R34, UR6 ;  /* 0x0000000622027c20 */ /* 0x000fe20008410000 */
[----:B------:R-:W-:Y:S01]  /*4820*/  FMUL.FTZ R33, R33, UR6 ;  /* 0x0000000621217c20 */ /* 0x000fe20008410000 */
[----:B------:R-:W-:-:S02]  /*4830*/  FMUL.FTZ R32, R32, UR6 ;  /* 0x0000000620207c20 */ /* 0x000fc40008410000 */
[----:B------:R-:W-:Y:S03]  /*4840*/  HMMA.16816.F32 R100, R16, R28, R72 ;  /* 0x0000001c1064723c */ /* 0x000fe60000001848 */
[----:B------:R-:W-:Y:S01]  /*4850*/  FMUL.FTZ R80, R40, UR6 ;  /* 0x0000000628507c20 */ /* 0x000fe20008410000 */
[----:B------:R-:W-:Y:S01]  /*4860*/  MUFU.TANH R33, R33 ;  /* 0x0000002100217308 */ /* 0x000fe20000002400 */
[----:B------:R-:W-:Y:S01]  /*4870*/  FMUL.FTZ R81, R41, UR6 ;  /* 0x0000000629517c20 */ /* 0x000fe20008410000 */
[----:B------:R-:W-:Y:S02]  /*4880*/  FMUL.FTZ R82, R42, UR6 ;  /* 0x000000062a527c20 */ /* 0x000fe40008410000 */
[C---:B------:R-:W-:Y:S04]  /*4890*/  HMMA.16816.F32 R88, R4.reuse, R24, R64 ;  /* 0x000000180458723c */ /* 0x040fe80000001840 */
[----:B------:R-:W1:Y:S04]  /*48a0*/  MUFU.TANH R32, R32 ;  /* 0x0000002000207308 */ /* 0x000e680000002400 */
[C---:B------:R-:W-:Y:S08]  /*48b0*/  HMMA.16816.F32 R68, R4.reuse, R26, R56 ;  /* 0x0000001a0444723c */ /* 0x040ff00000001838 */
[----:B------:R-:W-:Y:S03]  /*48c0*/  HMMA.16816.F32 R56, R4, R44, R20 ;  /* 0x0000002c0438723c */ /* 0x000fe60000001814 */
[----:B------:R-:W-:Y:S01]  /*48d0*/  FMUL.FTZ R89, R89, UR6 ;  /* 0x0000000659597c20 */ /* 0x000fe20008410000 */
[----:B------:R-:W-:Y:S01]  /*48e0*/  FMUL.FTZ R90, R90, UR6 ;  /* 0x000000065a5a7c20 */ /* 0x000fe20008410000 */
[----:B------:R-:W-:Y:S01]  /*48f0*/  FMUL.FTZ R88, R88, UR6 ;  /* 0x0000000658587c20 */ /* 0x000fe20008410000 */
[----:B------:R-:W-:-:S02]  /*4900*/  FMUL.FTZ R91, R91, UR6 ;  /* 0x000000065b5b7c20 */ /* 0x000fc40008410000 */
[C---:B------:R-:W-:Y:S01]  /*4910*/  HMMA.16816.F32 R36, R4.reuse, R48, R84 ;  /* 0x000000300424723c */ /* 0x040fe20000001854 */
[----:B------:R-:W-:Y:S01]  /*4920*/  FMUL.FTZ R84, R43, UR6 ;  /* 0x000000062b547c20 */ /* 0x000fe20008410000 */
[----:B------:R-:W-:Y:S01]  /*4930*/  MUFU.TANH R89, R89 ;  /* 0x0000005900597308 */ /* 0x000fe20000002400 */
[----:B------:R-:W-:Y:S01]  /*4940*/  FMUL.FTZ R68, R68, UR6 ;  /* 0x0000000644447c20 */ /* 0x000fe20008410000 */
[----:B------:R-:W-:Y:S01]  /*4950*/  FMUL.FTZ R69, R69, UR6 ;  /* 0x0000000645457c20 */ /* 0x000fe20008410000 */
[----:B------:R-:W-:Y:S01]  /*4960*/  FMUL.FTZ R70, R70, UR6 ;  /* 0x0000000646467c20 */ /* 0x000fe20008410000 */
[----:B------:R-:W-:Y:S02]  /*4970*/  FMUL.FTZ R71, R71, UR6 ;  /* 0x0000000647477c20 */ /* 0x000fe40008410000 */
[----:B------:R-:W-:Y:S02]  /*4980*/  HMMA.16816.F32 R64, R4, R50, R96 ;  /* 0x000000320440723c */ /* 0x000fe40000001860 */
[----:B------:R2:W-:Y:S01]  /*4990*/  MUFU.TANH R43, R0 ;  /* 0x00000000002b7308 */ /* 0x0005e20000002400 */
[----:B------:R-:W-:Y:S01]  /*49a0*/  FMUL.FTZ R56, R56, UR6 ;  /* 0x0000000638387c20 */ /* 0x000fe20008410000 */
[----:B------:R-:W-:-:S04]  /*49b0*/  FMUL.FTZ R59, R59, UR6 ;  /* 0x000000063b3b7c20 */ /* 0x000fc80008410000 */
[----:B------:R-:W-:Y:S02]  /*49c0*/  HMMA.16816.F32 R76, R4, R52, R128 ;  /* 0x00000034044c723c */ /* 0x000fe40000001880 */
[----:B------:R-:W-:Y:S01]  /*49d0*/  MUFU.TANH R90, R90 ;  /* 0x0000005a005a7308 */ /* 0x000fe20000002400 */
[----:B------:R-:W-:Y:S01]  /*49e0*/  FMUL.FTZ R86, R36, UR6 ;  /* 0x0000000624567c20 */ /* 0x000fe20008410000 */
[----:B------:R-:W-:-:S04]  /*49f0*/  FMUL.FTZ R87, R37, UR6 ;  /* 0x0000000625577c20 */ /* 0x000fc80008410000 */
[----:B------:R-:W-:Y:S02]  /*4a00*/  HMMA.16816.F32 R72, R4, R54, R124 ;  /* 0x000000360448723c */ /* 0x000fe4000000187c */
[----:B------:R-:W-:Y:S01]  /*4a10*/  MUFU.TANH R88, R88 ;  /* 0x0000005800587308 */ /* 0x000fe20000002400 */
[----:B------:R-:W-:Y:S01]  /*4a20*/  FMUL.FTZ R97, R64, UR6 ;  /* 0x0000000640617c20 */ /* 0x000fe20008410000 */
[----:B--2---:R-:W-:Y:S02]  /*4a30*/  IMAD.SHL.U32 R0, R170, 0x2, RZ ;  /* 0x00000002aa007824 */ /* 0x004fe400078e00ff */
[----:B------:R-:W-:Y:S01]  /*4a40*/  FMUL.FTZ R99, R65, UR6 ;  /* 0x0000000641637c20 */ /* 0x000fe20008410000 */
[----:B------:R-:W-:Y:S01]  /*4a50*/  FMUL.FTZ R98, R66, UR6 ;  /* 0x0000000642627c20 */ /* 0x000fe20008410000 */
[----:B------:R-:W-:Y:S03]  /*4a60*/  HMMA.16816.F32 R4, R8, R48, R108 ;  /* 0x000000300804723c */ /* 0x000fe6000000186c */
[----:B------:R-:W-:Y:S01]  /*4a70*/  FMUL.FTZ R76, R76, UR6 ;  /* 0x000000064c4c7c20 */ /* 0x000fe20008410000 */
[----:B------:R-:W-:Y:S01]  /*4a80*/  FMUL.FTZ R77, R77, UR6 ;  /* 0x000000064d4d7c20 */ /* 0x000fe20008410000 */
[----:B------:R-:W-:Y:S01]  /*4a90*/  FMUL.FTZ R78, R78, UR6 ;  /* 0x000000064e4e7c20 */ /* 0x000fe20008410000 */
[----:B------:R-:W-:-:S02]  /*4aa0*/  FMUL.FTZ R79, R79, UR6 ;  /* 0x000000064f4f7c20 */ /* 0x000fc40008410000 */
[----:B------:R-:W-:Y:S03]  /*4ab0*/  HMMA.16816.F32 R24, R8, R26, R116 ;  /* 0x0000001a0818723c */ /* 0x000fe60000001874 */
[----:B------:R-:W-:Y:S01]  /*4ac0*/  FMUL.FTZ R74, R74, UR6 ;  /* 0x000000064a4a7c20 */ /* 0x000fe20008410000 */
[----:B------:R-:W-:-:S04]  /*4ad0*/  FMUL.FTZ R75, R75, UR6 ;  /* 0x000000064b4b7c20 */ /* 0x000fc80008410000 */
[C---:B------:R-:W-:Y:S03]  /*4ae0*/  HMMA.16816.F32 R16, R8.reuse, R44, R112 ;  /* 0x0000002c0810723c */ /* 0x040fe60000001870 */
[----:B------:R-:W-:Y:S01]  /*4af0*/  FMUL.FTZ R40, R5, UR6 ;  /* 0x0000000605287c20 */ /* 0x000fe20008410000 */
[----:B------:R-:W-:Y:S01]  /*4b00*/  FMUL.FTZ R35, R4, UR6 ;  /* 0x0000000604237c20 */ /* 0x000fe20008410000 */
[----:B------:R-:W-:Y:S01]  /*4b10*/  LOP3.LUT R5, R0, 0x6, RZ, 0xc0, !PT ;  /* 0x0000000600057812 */ /* 0x000fe200078ec0ff */
[----:B------:R-:W-:Y:S01]  /*4b20*/  FMUL.FTZ R83, R6, UR6 ;  /* 0x0000000606537c20 */ /* 0x000fe20008410000 */
[----:B------:R-:W-:Y:S01]  /*4b30*/  LOP3.LUT R4, R232, 0x1f0, RZ, 0xc0, !PT ;  /* 0x000001f0e8047812 */ /* 0x000fe200078ec0ff */
[----:B------:R-:W-:Y:S01]  /*4b40*/  HMMA.16816.F32 R12, R8, R46, R12 ;  /* 0x0000002e080c723c */ /* 0x000fe2000000180c */
[----:B------:R2:W-:Y:S01]  /*4b50*/  MUFU.TANH R46, R2 ;  /* 0x00000002002e7308 */ /* 0x0005e20000002400 */
[----:B------:R-:W-:Y:S01]  /*4b60*/  FMUL.FTZ R85, R7, UR6 ;  /* 0x0000000607557c20 */ /* 0x000fe20008410000 */
[----:B------:R-:W-:Y:S01]  /*4b70*/  FMUL.FTZ R3, R24, UR6 ;  /* 0x0000000618037c20 */ /* 0x000fe20008410000 */
[----:B------:R-:W-:-:S02]  /*4b80*/  IMAD R24, R63, 0x40, R5 ;  /* 0x000000403f187824 */ /* 0x000fc400078e0205 */
[----:B------:R-:W-:Y:S01]  /*4b90*/  FMUL.FTZ R44, R27, UR6 ;  /* 0x000000061b2c7c20 */ /* 0x000fe20008410000 */
[----:B------:R-:W-:Y:S01]  /*4ba0*/  FMUL.FTZ R26, R26, UR6 ;  /* 0x000000061a1a7c20 */ /* 0x000fe20008410000 */
[----:B------:R3:W-:Y:S01]  /*4bb0*/  STL [R1+0x4], R4 ;  /* 0x0000040401007387 */ /* 0x0007e20000100800 */
[C---:B------:R-:W-:Y:S01]  /*4bc0*/  HMMA.16816.F32 R20, R8.reuse, R50, R104 ;  /* 0x000000320814723c */ /* 0x040fe20000001868 */
[----:B------:R4:W-:Y:S01]  /*4bd0*/  MUFU.TANH R6, R3 ;  /* 0x0000000300067308 */ /* 0x0009e20000002400 */
[----:B------:R-:W-:Y:S01]  /*4be0*/  FMUL.FTZ R25, R25, UR6 ;  /* 0x0000000619197c20 */ /* 0x000fe20008410000 */
[----:B------:R-:W-:Y:S01]  /*4bf0*/  FMUL.FTZ R27, R16, UR6 ;  /* 0x00000006101b7c20 */ /* 0x000fe20008410000 */
[----:B------:R-:W-:Y:S01]  /*4c00*/  FMUL.FTZ R48, R19, UR6 ;  /* 0x0000000613307c20 */ /* 0x000fe20008410000 */
[----:B------:R-:W-:Y:S02]  /*4c10*/  VIADD R19, R24, 0x10 ;  /* 0x0000001018137836 */ /* 0x000fe40000000000 */
[----:B------:R-:W-:Y:S01]  /*4c20*/  FMUL.FTZ R47, R18, UR6 ;  /* 0x00000006122f7c20 */ /* 0x000fe20008410000 */
[----:B------:R-:W-:Y:S01]  /*4c30*/  IADD3 R18, PT, PT, R24, 0x9, RZ ;  /* 0x0000000918127810 */ /* 0x000fe20007ffe0ff */
[C---:B------:R-:W-:Y:S01]  /*4c40*/  HMMA.16816.F32 R28, R8.reuse, R52, R100 ;  /* 0x00000034081c723c */ /* 0x040fe20000001864 */
[----:B------:R-:W5:Y:S01]  /*4c50*/  MUFU.TANH R5, R26 ;  /* 0x0000001a00057308 */ /* 0x000f620000002400 */
[----:B------:R-:W-:Y:S01]  /*4c60*/  FMUL.FTZ R17, R17, UR6 ;  /* 0x0000000611117c20 */ /* 0x000fe20008410000 */
[----:B--2---:R-:W-:Y:S01]  /*4c70*/  SHF.R.U32.HI R2, RZ, 0x2, R170 ;  /* 0x00000002ff027819 */ /* 0x004fe200000116aa */
[----:B------:R-:W-:Y:S01]  /*4c80*/  FMUL.FTZ R16, R12, UR6 ;  /* 0x000000060c107c20 */ /* 0x000fe20008410000 */
[----:B------:R-:W-:Y:S01]  /*4c90*/  FMUL.FTZ R61, R15, UR6 ;  /* 0x000000060f3d7c20 */ /* 0x000fe20008410000 */
[----:B------:R-:W-:Y:S01]  /*4ca0*/  VIADD R15, R24, 0x8 ;  /* 0x00000008180f7836 */ /* 0x000fe20000000000 */
[----:B------:R-:W-:Y:S01]  /*4cb0*/  LOP3.LUT R2, R2, 0x7, RZ, 0xc0, !PT ;  /* 0x0000000702027812 */ /* 0x000fe200078ec0ff */
[----:B------:R-:W-:Y:S01]  /*4cc0*/  HMMA.16816.F32 R8, R8, R54, R92 ;  /* 0x000000360808723c */ /* 0x000fe2000000185c */
[----:B------:R-:W-:Y:S01]  /*4cd0*/  FMUL.FTZ R55, R14, UR6 ;  /* 0x000000060e377c20 */ /* 0x000fe20008410000 */
[----:B------:R-:W-:Y:S01]  /*4ce0*/  IADD3 R14, PT, PT, R24, 0x1, RZ ;  /* 0x00000001180e7810 */ /* 0x000fe20007ffe0ff */
[----:B------:R-:W-:Y:S01]  /*4cf0*/  FMUL.FTZ R34, R13, UR6 ;  /* 0x000000060d227c20 */ /* 0x000fe20008410000 */
[----:B------:R-:W-:Y:S01]  /*4d00*/  IADD3 R0, PT, PT, R2, R4, R168 ;  /* 0x0000000402007210 */ /* 0x000fe20007ffe0a8 */
[----:B------:R2:W5:Y:S01]  /*4d10*/  MUFU.TANH R13, R25 ;  /* 0x00000019000d7308 */ /* 0x0005620000002400 */
[----:B------:R-:W-:Y:S01]  /*4d20*/  FMUL.FTZ R95, R39, UR6 ;  /* 0x00000006275f7c20 */ /* 0x000fe20008410000 */
[----:B------:R-:W-:Y:S01]  /*4d30*/  FMUL.FTZ R100, R67, UR6 ;  /* 0x0000000643647c20 */ /* 0x000fe20008410000 */
[----:B------:R-:W-:Y:S01]  /*4d40*/  IADD3 R12, PT, PT, R62, R0, -R169 ;  /* 0x000000003e0c7210 */ /* 0x000fe20007ffe8a9 */
[----:B------:R-:W-:Y:S01]  /*4d50*/  FMUL.FTZ R101, R72, UR6 ;  /* 0x0000000648657c20 */ /* 0x000fe20008410000 */
[----:B------:R-:W-:Y:S01]  /*4d60*/  FMUL.FTZ R102, R73, UR6 ;  /* 0x0000000649667c20 */ /* 0x000fe20008410000 */
[----:B------:R-:W-:Y:S01]  /*4d70*/  FMUL.FTZ R94, R31, UR6 ;  /* 0x000000061f5e7c20 */ /* 0x000fe20008410000 */
[C---:B---3--:R-:W-:Y:S01]  /*4d80*/  IADD3 R4, PT, PT, R12.reuse, -R15, RZ ;  /* 0x8000000f0c047210 */ /* 0x048fe20007ffe0ff */
[----:B------:R-:W-:Y:S01]  /*4d90*/  IMAD.IADD R2, R12, 0x1, -R24 ;  /* 0x000000010c027824 */ /* 0x000fe200078e0a18 */
[----:B------:R-:W-:Y:S01]  /*4da0*/  IADD3 R31, PT, PT, R24, 0x18, RZ ;  /* 0x00000018181f7810 */ /* 0x000fe20007ffe0ff */
[----:B------:R-:W-:-:S02]  /*4db0*/  IMAD.IADD R0, R12, 0x1, -R14 ;  /* 0x000000010c007824 */ /* 0x000fc400078e0a0e */
[----:B------:R-:W-:Y:S01]  /*4dc0*/  FMUL.FTZ R64, R29, UR6 ;  /* 0x000000061d407c20 */ /* 0x000fe20008410000 */
[----:B------:R-:W-:Y:S01]  /*4dd0*/  MUFU.TANH R7, R34 ;  /* 0x0000002200077308 */ /* 0x000fe20000002400 */
[----:B----4-:R-:W-:Y:S01]  /*4de0*/  IABS R3, R2 ;  /* 0x0000000200037213 */ /* 0x010fe20000000000 */
[----:B------:R-:W-:Y:S01]  /*4df0*/  FMUL.FTZ R67, R9, UR6 ;  /* 0x0000000609437c20 */ /* 0x000fe20008410000 */
[----:B------:R-:W-:Y:S01]  /*4e00*/  IABS R2, R0 ;  /* 0x0000000000027213 */ /* 0x000fe20000000000 */
[----:B------:R-:W-:Y:S01]  /*4e10*/  FMUL.FTZ R72, R10, UR6 ;  /* 0x000000060a487c20 */ /* 0x000fe20008410000 */
[----:B------:R-:W-:Y:S01]  /*4e20*/  IABS R0, R4 ;  /* 0x0000000400007213 */ /* 0x000fe20000000000 */
[----:B------:R-:W-:Y:S02]  /*4e30*/  IMAD.MOV.U32 R4, RZ, RZ, R3 ;  /* 0x000000ffff047224 */ /* 0x000fe400078e0003 */
[----:B------:R-:W-:Y:S01]  /*4e40*/  FMUL.FTZ R65, R8, UR6 ;  /* 0x0000000608417c20 */ /* 0x000fe20008410000 */
[----:B------:R-:W-:Y:S01]  /*4e50*/  IMAD.MOV.U32 R3, RZ, RZ, R2 ;  /* 0x000000ffff037224 */ /* 0x000fe200078e0002 */
[----:B------:R-:W-:Y:S01]  /*4e60*/  MUFU.TANH R9, R16 ;  /* 0x0000001000097308 */ /* 0x000fe20000002400 */
[----:B------:R-:W-:Y:S01]  /*4e70*/  IMAD.MOV.U32 R2, RZ, RZ, R0 ;  /* 0x000000ffff027224 */ /* 0x000fe200078e0000 */
[----:B------:R-:W-:Y:S01]  /*4e80*/  I2FP.F32.S32 R0, R4 ;  /* 0x0000000400007245 */ /* 0x000fe20000201400 */
[----:B--2---:R-:W-:Y:S01]  /*4e90*/  VIADD R25, R24, 0x11 ;  /* 0x0000001118197836 */ /* 0x004fe20000000000 */
[----:B------:R-:W-:Y:S01]  /*4ea0*/  I2FP.F32.S32 R3, R3 ;  /* 0x0000000300037245 */ /* 0x000fe20000201400 */
[----:B------:R-:W-:Y:S01]  /*4eb0*/  IMAD.IADD R4, R12, 0x1, -R31 ;  /* 0x000000010c047824 */ /* 0x000fe200078e0a1f */
[----:B------:R-:W-:Y:S01]  /*4ec0*/  I2FP.F32.S32 R2, R2 ;  /* 0x0000000200027245 */ /* 0x000fe20000201400 */
[CC--:B-1----:R-:W-:Y:S01]  /*4ed0*/  FFMA.FTZ R29, R0.reuse, -R133.reuse, R32 ;  /* 0x80000085001d7223 */ /* 0x0c2fe20000010020 */
[-C--:B-----5:R-:W-:Y:S01]  /*4ee0*/  FFMA.FTZ R41, R0, -R133.reuse, R5 ;  /* 0x8000008500297223 */ /* 0x0a0fe20000010005 */
[----:B------:R-:W-:Y:S01]  /*4ef0*/  FFMA.FTZ R39, R3, -R133, R33 ;  /* 0x8000008503277223 */ /* 0x000fe20000010021 */
[----:B------:R-:W-:-:S02]  /*4f00*/  VIADD R33, R24, 0x19 ;  /* 0x0000001918217836 */ /* 0x000fc40000000000 */
[----:B------:R-:W-:Y:S01]  /*4f10*/  FFMA.FTZ R36, R2, -R133, R6 ;  /* 0x8000008502247223 */ /* 0x000fe20000010006 */
[C---:B------:R-:W-:Y:S01]  /*4f20*/  IADD3 R3, PT, PT, R12.reuse, -R19, RZ ;  /* 0x800000130c037210 */ /* 0x040fe20007ffe0ff */
[C---:B------:R-:W-:Y:S01]  /*4f30*/  IMAD.IADD R2, R12.reuse, 0x1, -R25 ;  /* 0x000000010c027824 */ /* 0x040fe200078e0a19 */
[----:B------:R-:W1:Y:S01]  /*4f40*/  MUFU.TANH R10, R17 ;  /* 0x00000011000a7308 */ /* 0x000e620000002400 */
[C---:B------:R-:W-:Y:S01]  /*4f50*/  IMAD.IADD R0, R12.reuse, 0x1, -R18 ;  /* 0x000000010c007824 */ /* 0x040fe200078e0a12 */
[----:B------:R-:W-:Y:S01]  /*4f60*/  IADD3 R6, PT, PT, R12, -R33, RZ ;  /* 0x800000210c067210 */ /* 0x000fe20007ffe0ff */
[----:B------:R-:W-:Y:S01]  /*4f70*/  FMUL.FTZ R73, R11, UR6 ;  /* 0x000000060b497c20 */ /* 0x000fe20008410000 */
[----:B------:R-:W-:Y:S01]  /*4f80*/  IABS R5, R3 ;  /* 0x0000000300057213 */ /* 0x000fe20000000000 */
[----:B------:R-:W-:Y:S01]  /*4f90*/  VIADD R32, R24, 0x20 ;  /* 0x0000002018207836 */ /* 0x000fe20000000000 */
[----:B------:R-:W-:Y:S01]  /*4fa0*/  IABS R2, R2 ;  /* 0x0000000200027213 */ /* 0x000fe20000000000 */
[----:B------:R-:W-:Y:S01]  /*4fb0*/  FMUL.FTZ R20, R20, UR6 ;  /* 0x0000000614147c20 */ /* 0x000fe20008410000 */
[----:B------:R-:W-:Y:S01]  /*4fc0*/  IABS R0, R0 ;  /* 0x0000000000007213 */ /* 0x000fe20000000000 */
[----:B------:R-:W2:Y:S01]  /*4fd0*/  MUFU.TANH R8, R27 ;  /* 0x0000001b00087308 */ /* 0x000ea20000002400 */
[----:B------:R-:W-:Y:S01]  /*4fe0*/  IABS R3, R6 ;  /* 0x0000000600037213 */ /* 0x000fe20000000000 */
[----:B------:R-:W-:Y:S01]  /*4ff0*/  IMAD.MOV.U32 R6, RZ, RZ, R5 ;  /* 0x000000ffff067224 */ /* 0x000fe200078e0005 */
[----:B------:R-:W-:Y:S01]  /*5000*/  IABS R4, R4 ;  /* 0x0000000400047213 */ /* 0x000fe20000000000 */
[----:B------:R-:W-:Y:S01]  /*5010*/  IMAD.MOV.U32 R5, RZ, RZ, R2 ;  /* 0x000000ffff057224 */ /* 0x000fe200078e0002 */
[----:B------:R-:W-:Y:S01]  /*5020*/  I2FP.F32.S32 R2, R0 ;  /* 0x0000000000027245 */ /* 0x000fe20000201400 */
[----:B------:R-:W-:Y:S01]  /*5030*/  FMUL.FTZ R21, R21, UR6 ;  /* 0x0000000615157c20 */ /* 0x000fe20008410000 */
[----:B------:R-:W-:Y:S01]  /*5040*/  MOV R0, R4 ;  /* 0x0000000400007202 */ /* 0x000fe20000000f00 */
[----:B------:R3:W4:Y:S01]  /*5050*/  MUFU.TANH R11, R35 ;  /* 0x00000023000b7308 */ /* 0x0007220000002400 */
[----:B------:R-:W-:Y:S01]  /*5060*/  I2FP.F32.S32 R4, R5 ;  /* 0x0000000500047245 */ /* 0x000fe20000201400 */
[----:B------:R-:W-:Y:S01]  /*5070*/  FFMA.FTZ R53, R2, -R133, R13 ;  /* 0x8000008502357223 */ /* 0x000fe2000001000d */
[----:B------:R-:W-:Y:S01]  /*5080*/  I2FP.F32.S32 R2, R0 ;  /* 0x0000000000027245 */ /* 0x000fe20000201400 */
[----:B------:R-:W-:Y:S01]  /*5090*/  VIADD R49, R24, 0x29 ;  /* 0x0000002918317836 */ /* 0x000fe20000000000 */
[----:B------:R-:W-:Y:S01]  /*50a0*/  I2FP.F32.S32 R0, R3 ;  /* 0x0000000300007245 */ /* 0x000fe20000201400 */
[-C--:B-1----:R-:W-:Y:S01]  /*50b0*/  FFMA.FTZ R54, R4, -R133.reuse, R10 ;  /* 0x8000008504367223 */ /* 0x082fe2000001000a */
[----:B------:R-:W-:Y:S01]  /*50c0*/  IADD3 R42, PT, PT, R24, 0x28, RZ ;  /* 0x00000028182a7810 */ /* 0x000fe20007ffe0ff */
[----:B------:R-:W-:Y:S01]  /*50d0*/  FFMA.FTZ R161, R2, -R133, R9 ;  /* 0x8000008502a17223 */ /* 0x000fe20000010009 */
[----:B------:R-:W-:Y:S01]  /*50e0*/  I2FP.F32.S32 R6, R6 ;  /* 0x0000000600067245 */ /* 0x000fe20000201400 */
[----:B------:R-:W-:-:S02]  /*50f0*/  IMAD.IADD R2, R12, 0x1, -R32 ;  /* 0x000000010c027824 */ /* 0x000fc400078e0a20 */
[-C--:B------:R-:W-:Y:S01]  /*5100*/  FFMA.FTZ R139, R0, -R133.reuse, R7 ;  /* 0x80000085008b7223 */ /* 0x080fe20000010007 */
[----:B------:R-:W-:Y:S01]  /*5110*/  IMAD.IADD R4, R12, 0x1, -R42 ;  /* 0x000000010c047824 */ /* 0x000fe200078e0a2a */
[----:B------:R-:W1:Y:S01]  /*5120*/  MUFU.TANH R7, R20 ;  /* 0x0000001400077308 */ /* 0x000e620000002400 */
[----:B--2---:R-:W-:Y:S01]  /*5130*/  FFMA.FTZ R52, R6, -R133, R8 ;  /* 0x8000008506347223 */ /* 0x004fe20000010008 */
[----:B------:R-:W-:Y:S01]  /*5140*/  IABS R3, R2 ;  /* 0x0000000200037213 */ /* 0x000fe20000000000 */
[C---:B------:R-:W-:Y:S01]  /*5150*/  IMAD.IADD R5, R12.reuse, 0x1, -R49 ;  /* 0x000000010c057824 */ /* 0x040fe200078e0a31 */
[----:B------:R-:W-:Y:S01]  /*5160*/  IADD3 R13, PT, PT, R12, 0x8, RZ ;  /* 0x000000080c0d7810 */ /* 0x000fe20007ffe0ff */
[----:B---3--:R-:W-:Y:S02]  /*5170*/  VIADD R35, R24, 0x21 ;  /* 0x0000002118237836 */ /* 0x008fe40000000000 */
[----:B------:R-:W-:Y:S01]  /*5180*/  FMUL.FTZ R50, R58, UR6 ;  /* 0x000000063a327c20 */ /* 0x000fe20008410000 */
[C---:B------:R-:W-:Y:S01]  /*5190*/  VIADD R45, R12.reuse, 0x40 ;  /* 0x000000400c2d7836 */ /* 0x040fe20000000000 */
[----:B------:R-:W2:Y:S01]  /*51a0*/  MUFU.TANH R6, R21 ;  /* 0x0000001500067308 */ /* 0x000ea20000002400 */
[----:B------:R-:W-:Y:S01]  /*51b0*/  FMUL.FTZ R51, R57, UR6 ;  /* 0x0000000639337c20 */ /* 0x000fe20008410000 */
[----:B------:R-:W-:Y:S01]  /*51c0*/  IADD3 R0, PT, PT, R12, -R35, RZ ;  /* 0x800000230c007210 */ /* 0x000fe20007ffe0ff */
[----:B------:R-:W-:Y:S01]  /*51d0*/  FMUL.FTZ R66, R30, UR6 ;  /* 0x000000061e427c20 */ /* 0x000fe20008410000 */
[----:B------:R-:W-:Y:S01]  /*51e0*/  FMUL.FTZ R63, R28, UR6 ;  /* 0x000000061c3f7c20 */ /* 0x000fe20008410000 */
[----:B------:R-:W-:Y:S01]  /*51f0*/  FMUL.FTZ R93, R22, UR6 ;  /* 0x00000006165d7c20 */ /* 0x000fe20008410000 */
[----:B------:R-:W-:Y:S01]  /*5200*/  IABS R2, R0 ;  /* 0x0000000000027213 */ /* 0x000fe20000000000 */
[----:B------:R-:W-:Y:S01]  /*5210*/  FMUL.FTZ R96, R23, UR6 ;  /* 0x0000000617607c20 */ /* 0x000fe20008410000 */
[----:B------:R-:W-:Y:S01]  /*5220*/  IABS R0, R4 ;  /* 0x0000000400007213 */ /* 0x000fe20000000000 */
[----:B------:R-:W3:Y:S01]  /*5230*/  MUFU.TANH R8, R40 ;  /* 0x0000002800087308 */ /* 0x000ee20000002400 */
[----:B------:R-:W-:Y:S01]  /*5240*/  MOV R4, R3 ;  /* 0x0000000300047202 */ /* 0x000fe20000000f00 */
[----:B------:R-:W-:Y:S01]  /*5250*/  IMAD.MOV.U32 R3, RZ, RZ, R2 ;  /* 0x000000ffff037224 */ /* 0x000fe200078e0002 */
[----:B------:R-:W-:Y:S01]  /*5260*/  ISETP.GE.AND P1, PT, R15, R62, PT ;  /* 0x0000003e0f00720c */ /* 0x000fe20003f26270 */
[----:B------:R-:W-:Y:S01]  /*5270*/  IMAD.MOV.U32 R2, RZ, RZ, R0 ;  /* 0x000000ffff027224 */ /* 0x000fe200078e0000 */
[----:B------:R-:W-:Y:S01]  /*5280*/  IABS R0, R5 ;  /* 0x0000000500007213 */ /* 0x000fe20000000000 */
[----:B------:R-:W-:Y:S01]  /*5290*/  IMAD.IADD R5, R45, 0x1, -R24 ;  /* 0x000000012d057824 */ /* 0x000fe200078e0a18 */
[----:B------:R-:W-:Y:S01]  /*52a0*/  I2FP.F32.S32 R4, R4 ;  /* 0x0000000400047245 */ /* 0x000fe20000201400 */
[----:B------:R-:W5:Y:S01]  /*52b0*/  MUFU.TANH R30, R44 ;  /* 0x0000002c001e7308 */ /* 0x000f620000002400 */
[----:B------:R-:W-:Y:S01]  /*52c0*/  I2FP.F32.S32 R2, R2 ;  /* 0x0000000200027245 */ /* 0x000fe20000201400 */
[----:B------:R-:W-:Y:S01]  /*52d0*/  FMUL.FTZ R92, R38, UR6 ;  /* 0x00000006265c7c20 */ /* 0x000fe20008410000 */
[----:B------:R-:W-:Y:S01]  /*52e0*/  I2FP.F32.S32 R0, R0 ;  /* 0x0000000000007245 */ /* 0x000fe20000201400 */
[----:B----4-:R-:W-:Y:S01]  /*52f0*/  FFMA.FTZ R168, R4, -R133, R11 ;  /* 0x8000008504a87223 */ /* 0x010fe2000001000b */
[----:B------:R-:W-:Y:S01]  /*5300*/  VIADD R11, R12, 0x48 ;  /* 0x000000480c0b7836 */ /* 0x000fe20000000000 */
[----:B------:R-:W-:Y:S01]  /*5310*/  I2FP.F32.S32 R3, R3 ;  /* 0x0000000300037245 */ /* 0x000fe20000201400 */
[-C--:B-1----:R-:W-:Y:S01]  /*5320*/  FFMA.FTZ R58, R2, -R133.reuse, R7 ;  /* 0x80000085023a7223 */ /* 0x082fe20000010007 */
[----:B--2---:R-:W-:Y:S01]  /*5330*/  FFMA.FTZ R57, R0, -R133, R6 ;  /* 0x8000008500397223 */ /* 0x004fe20000010006 */
[-C--:B------:R-:W-:Y:S01]  /*5340*/  IADD3 R2, PT, PT, -R24, R13.reuse, RZ ;  /* 0x0000000d18027210 */ /* 0x080fe20007ffe1ff */
[----:B------:R-:W-:Y:S01]  /*5350*/  IMAD.IADD R0, R11, 0x1, -R24 ;  /* 0x000000010b007824 */ /* 0x000fe200078e0a18 */
[----:B------:R-:W-:Y:S01]  /*5360*/  IADD3 R4, PT, PT, -R14, R13, RZ ;  /* 0x0000000d0e047210 */ /* 0x000fe20007ffe1ff */
[----:B------:R-:W-:-:S02]  /*5370*/  IMAD.IADD R7, R45, 0x1, -R14 ;  /* 0x000000012d077824 */ /* 0x000fc400078e0a0e */
[----:B---3--:R-:W-:Y:S01]  /*5380*/  FFMA.FTZ R170, R3, -R133, R8 ;  /* 0x8000008503aa7223 */ /* 0x008fe20000010008 */
[----:B------:R-:W-:Y:S01]  /*5390*/  IABS R3, R2 ;  /* 0x0000000200037213 */ /* 0x000fe20000000000 */
[----:B------:R-:W1:Y:S01]  /*53a0*/  MUFU.TANH R27, R91 ;  /* 0x0000005b001b7308 */ /* 0x000e620000002400 */
[----:B------:R-:W-:Y:S02]  /*53b0*/  IABS R6, R5 ;  /* 0x0000000500067213 */ /* 0x000fe40000000000 */
[----:B------:R-:W-:Y:S02]  /*53c0*/  IABS R0, R0 ;  /* 0x0000000000007213 */ /* 0x000fe40000000000 */
[----:B------:R-:W-:Y:S01]  /*53d0*/  IABS R2, R4 ;  /* 0x0000000400027213 */ /* 0x000fe20000000000 */
[----:B------:R-:W-:Y:S01]  /*53e0*/  IMAD.MOV.U32 R4, RZ, RZ, R3 ;  /* 0x000000ffff047224 */ /* 0x000fe200078e0003 */
[----:B------:R-:W-:Y:S01]  /*53f0*/  IABS R5, R7 ;  /* 0x0000000700057213 */ /* 0x000fe20000000000 */
[----:B------:R-:W2:Y:S01]  /*5400*/  MUFU.TANH R16, R68 ;  /* 0x0000004400107308 */ /* 0x000ea20000002400 */
[----:B------:R-:W-:Y:S01]  /*5410*/  MOV R3, R0 ;  /* 0x0000000000037202 */ /* 0x000fe20000000f00 */
[----:B------:R-:W-:Y:S01]  /*5420*/  IMAD.MOV.U32 R0, RZ, RZ, R2 ;  /* 0x000000ffff007224 */ /* 0x000fe200078e0002 */
[----:B------:R-:W-:Y:S01]  /*5430*/  I2FP.F32.S32 R4, R4 ;  /* 0x0000000400047245 */ /* 0x000fe20000201400 */
[----:B------:R-:W-:Y:S01]  /*5440*/  IMAD.MOV.U32 R2, RZ, RZ, R5 ;  /* 0x000000ffff027224 */ /* 0x000fe200078e0005 */
[----:B------:R-:W-:-:S02]  /*5450*/  I2FP.F32.S32 R3, R3 ;  /* 0x0000000300037245 */ /* 0x000fc40000201400 */
[----:B------:R-:W-:Y:S01]  /*5460*/  I2FP.F32.S32 R0, R0 ;  /* 0x0000000000007245 */ /* 0x000fe20000201400 */
[-C--:B------:R-:W-:Y:S01]  /*5470*/  FFMA.FTZ R10, R4, -R133.reuse, R46 ;  /* 0x80000085040a7223 */ /* 0x080fe2000001002e */
[----:B------:R-:W-:Y:S01]  /*5480*/  I2FP.F32.S32 R2, R2 ;  /* 0x0000000200027245 */ /* 0x000fe20000201400 */
[----:B------:R-:W3:Y:S01]  /*5490*/  MUFU.TANH R21, R69 ;  /* 0x0000004500157308 */ /* 0x000ee20000002400 */
[----:B------:R-:W-:Y:S01]  /*54a0*/  I2FP.F32.S32 R5, R6 ;  /* 0x0000000600057245 */ /* 0x000fe20000201400 */
[-C--:B------:R-:W-:Y:S01]  /*54b0*/  FFMA.FTZ R28, R0, -R133.reuse, R43 ;  /* 0x80000085001c7223 */ /* 0x080fe2000001002b */
[----:B------:R-:W-:Y:S02]  /*54c0*/  IMAD.IADD R4, R45, 0x1, -R15 ;  /* 0x000000012d047824 */ /* 0x000fe400078e0a0f */
[----:B------:R-:W-:Y:S01]  /*54d0*/  FFMA.FTZ R26, R2, -R133, R89 ;  /* 0x80000085021a7223 */ /* 0x000fe20000010059 */
[----:B------:R-:W-:Y:S01]  /*54e0*/  IADD3 R2, PT, PT, -R14, R11, RZ ;  /* 0x0000000b0e027210 */ /* 0x000fe20007ffe1ff */
[----:B------:R-:W-:-:S02]  /*54f0*/  IMAD.IADD R0, R11, 0x1, -R15 ;  /* 0x000000010b007824 */ /* 0x000fc400078e0a0f */
[----:B------:R-:W-:Y:S01]  /*5500*/  FFMA.FTZ R8, R3, -R133, R90 ;  /* 0x8000008503087223 */ /* 0x000fe2000001005a */
[----:B------:R-:W-:Y:S01]  /*5510*/  IMAD.IADD R6, R45, 0x1, -R18 ;  /* 0x000000012d067824 */ /* 0x000fe200078e0a12 */
[----:B------:R-:W-:Y:S01]  /*5520*/  IABS R7, R2 ;  /* 0x0000000200077213 */ /* 0x000fe20000000000 */
[----:B------:R-:W4:Y:S01]  /*5530*/  MUFU.TANH R20, R70 ;  /* 0x0000004600147308 */ /* 0x000f220000002400 */
[----:B------:R-:W-:Y:S01]  /*5540*/  IADD3 R3, PT, PT, -R18, R13, RZ ;  /* 0x0000000d12037210 */ /* 0x000fe20007ffe1ff */
[----:B------:R-:W-:Y:S01]  /*5550*/  FFMA.FTZ R9, R5, -R133, R88 ;  /* 0x8000008505097223 */ /* 0x000fe20000010058 */
[----:B------:R-:W-:Y:S02]  /*5560*/  IABS R4, R4 ;  /* 0x0000000400047213 */ /* 0x000fe40000000000 */
[----:B------:R-:W-:Y:S02]  /*5570*/  IABS R5, R0 ;  /* 0x0000000000057213 */ /* 0x000fe40000000000 */
[----:B------:R-:W-:Y:S01]  /*5580*/  IABS R2, R6 ;  /* 0x0000000600027213 */ /* 0x000fe20000000000 */
[----:B------:R-:W-:Y:S01]  /*5590*/  IMAD.MOV.U32 R6, RZ, RZ, R7 ;  /* 0x000000ffff067224 */ /* 0x000fe200078e0007 */
[----:B------:R-:W-:Y:S01]  /*55a0*/  IABS R0, R3 ;  /* 0x0000000300007213 */ /* 0x000fe20000000000 */
[----:B------:R-:W4:Y:S01]  /*55b0*/  MUFU.TANH R22, R71 ;  /* 0x0000004700167308 */ /* 0x000f220000002400 */
[----:B------:R-:W-:Y:S01]  /*55c0*/  MOV R3, R4 ;  /* 0x0000000400037202 */ /* 0x000fe20000000f00 */
[----:B------:R-:W-:Y:S01]  /*55d0*/  IMAD.MOV.U32 R4, RZ, RZ, R5 ;  /* 0x000000ffff047224 */ /* 0x000fe200078e0005 */
[----:B------:R-:W-:-:S02]  /*55e0*/  I2FP.F32.S32 R0, R0 ;  /* 0x0000000000007245 */ /* 0x000fc40000201400 */
[----:B------:R-:W-:Y:S02]  /*55f0*/  I2FP.F32.S32 R5, R6 ;  /* 0x0000000600057245 */ /* 0x000fe40000201400 */
[----:B------:R-:W-:Y:S01]  /*5600*/  I2FP.F32.S32 R3, R3 ;  /* 0x0000000300037245 */ /* 0x000fe20000201400 */
[-C--:B-----5:R-:W-:Y:S01]  /*5610*/  FFMA.FTZ R30, R0, -R133.reuse, R30 ;  /* 0x80000085001e7223 */ /* 0x0a0fe2000001001e */
[----:B------:R-:W-:Y:S01]  /*5620*/  I2FP.F32.S32 R2, R2 ;  /* 0x0000000200027245 */ /* 0x000fe20000201400 */
[-C--:B-1----:R-:W-:Y:S01]  /*5630*/  FFMA.FTZ R15, R5, -R133.reuse, R27 ;  /* 0x80000085050f7223 */ /* 0x082fe2000001001b */
[----:B------:R-:W-:Y:S01]  /*5640*/  I2FP.F32.S32 R4, R4 ;  /* 0x0000000400047245 */ /* 0x000fe20000201400 */
[----:B------:R-:W-:Y:S02]  /*5650*/  IMAD.IADD R0, R11, 0x1, -R18 ;  /* 0x000000010b007824 */ /* 0x000fe400078e0a12 */
[-C--:B--2---:R-:W-:Y:S01]  /*5660*/  FFMA.FTZ R16, R3, -R133.reuse, R16 ;  /* 0x8000008503107223 */ /* 0x084fe20000010010 */
[----:B---3--:R-:W-:Y:S01]  /*5670*/  FFMA.FTZ R27, R2, -R133, R21 ;  /* 0x80000085021b7223 */ /* 0x008fe20000010015 */
[----:B------:R-:W-:Y:S01]  /*5680*/  IADD3 R2, PT, PT, -R19, R13, RZ ;  /* 0x0000000d13027210 */ /* 0x000fe20007ffe1ff */
[--C-:B------:R-:W-:Y:S01]  /*5690*/  IMAD.IADD R3, R11, 0x1, -R19.reuse ;  /* 0x000000010b037824 */ /* 0x100fe200078e0a13 */
[----:B------:R-:W-:Y:S01]  /*56a0*/  ISETP.GE.AND P2, PT, R14, R62, PT ;  /* 0x0000003e0e00720c */ /* 0x000fe20003f46270 */
[----:B------:R-:W1:Y:S01]  /*56b0*/  MUFU.TANH R23, R47 ;  /* 0x0000002f00177308 */ /* 0x000e620000002400 */
[----:B----4-:R-:W-:Y:S01]  /*56c0*/  FFMA.FTZ R14, R4, -R133, R20 ;  /* 0x80000085040e7223 */ /* 0x010fe20000010014 */
[----:B------:R-:W-:Y:S01]  /*56d0*/  IMAD.IADD R4, R45, 0x1, -R19 ;  /* 0x000000012d047824 */ /* 0x000fe200078e0a13 */
[----:B------:R-:W-:-:S02]  /*56e0*/  IABS R5, R0 ;  /* 0x0000000000057213 */ /* 0x000fc40000000000 */
[----:B------:R-:W-:Y:S02]  /*56f0*/  IABS R6, R2 ;  /* 0x0000000200067213 */ /* 0x000fe40000000000 */
[----:B------:R-:W-:Y:S01]  /*5700*/  IABS R3, R3 ;  /* 0x0000000300037213 */ /* 0x000fe20000000000 */
[----:B------:R-:W2:Y:S01]  /*5710*/  MUFU.TANH R17, R56 ;  /* 0x0000003800117308 */ /* 0x000ea20000002400 */
[----:B------:R-:W-:Y:S02]  /*5720*/  MOV R2, R5 ;  /* 0x0000000500027202 */ /* 0x000fe40000000f00 */
[----:B------:R-:W-:Y:S01]  /*5730*/  IABS R0, R4 ;  /* 0x0000000400007213 */ /* 0x000fe20000000000 */
[----:B------:R-:W-:Y:S01]  /*5740*/  IMAD.MOV.U32 R4, RZ, RZ, R6 ;  /* 0x000000ffff047224 */ /* 0x000fe200078e0006 */
[----:B------:R-:W-:Y:S01]  /*5750*/  ISETP.GE.AND P5, PT, R18, R62, PT ;  /* 0x0000003e1200720c */ /* 0x000fe20003fa6270 */
[----:B------:R-:W-:Y:S01]  /*5760*/  IMAD.MOV.U32 R5, RZ, RZ, R3 ;  /* 0x000000ffff057224 */ /* 0x000fe200078e0003 */
[----:B------:R-:W-:Y:S01]  /*5770*/  I2FP.F32.S32 R3, R2 ;  /* 0x0000000200037245 */ /* 0x000fe20000201400 */
[----:B------:R-:W3:Y:S01]  /*5780*/  MUFU.TANH R7, R50 ;  /* 0x0000003200077308 */ /* 0x000ee20000002400 */
[----:B------:R-:W-:-:S02]  /*5790*/  I2FP.F32.S32 R4, R4 ;  /* 0x0000000400047245 */ /* 0x000fc40000201400 */
[----:B------:R-:W-:Y:S01]  /*57a0*/  I2FP.F32.S32 R0, R0 ;  /* 0x0000000000007245 */ /* 0x000fe20000201400 */
[----:B------:R-:W-:Y:S01]  /*57b0*/  FFMA.FTZ R22, R3, -R133, R22 ;  /* 0x8000008503167223 */ /* 0x000fe20000010016 */
[----:B------:R-:W-:Y:S01]  /*57c0*/  I2FP.F32.S32 R2, R5 ;  /* 0x0000000500027245 */ /* 0x000fe20000201400 */
[----:B-1----:R-:W-:Y:S01]  /*57d0*/  FFMA.FTZ R23, R4, -R133, R23 ;  /* 0x8000008504177223 */ /* 0x002fe20000010017 */
[----:B------:R-:W-:Y:S01]  /*57e0*/  IADD3 R3, PT, PT, -R25, R13, RZ ;  /* 0x0000000d19037210 */ /* 0x000fe20007ffe1ff */
[----:B------:R-:W1:Y:S01]  /*57f0*/  MUFU.TANH R18, R59 ;  /* 0x0000003b00127308 */ /* 0x000e620000002400 */
[-C--:B------:R-:W-:Y:S01]  /*5800*/  ISETP.GE.AND P3, PT, R24, R62.reuse, PT ;  /* 0x0000003e1800720c */ /* 0x080fe20003f66270 */
[----:B--2---:R-:W-:Y:S01]  /*5810*/  FFMA.FTZ R20, R0, -R133, R17 ;  /* 0x8000008500147223 */ /* 0x004fe20000010011 */
[----:B------:R-:W-:Y:S01]  /*5820*/  ISETP.GE.AND P4, PT, R19, R62, PT ;  /* 0x0000003e1300720c */ /* 0x000fe20003f86270 */
[--C-:B------:R-:W-:Y:S01]  /*5830*/  IMAD.IADD R4, R45, 0x1, -R25.reuse ;  /* 0x000000012d047824 */ /* 0x100fe200078e0a19 */
[----:B------:R-:W-:Y:S01]  /*5840*/  FSEL R187, R29, -INF , !P3 ;  /* 0xff8000001dbb7808 */ /* 0x000fe20005800000 */
[----:B------:R-:W-:Y:S01]  /*5850*/  IMAD.IADD R0, R11, 0x1, -R25 ;  /* 0x000000010b007824 */ /* 0x000fe200078e0a19 */
[----:B------:R-:W-:Y:S01]  /*5860*/  FSEL R189, R10, -INF , !P3 ;  /* 0xff8000000abd7808 */ /* 0x000fe20005800000 */
[----:B------:R-:W2:Y:S01]  /*5870*/  MUFU.TANH R34, R48 ;  /* 0x0000003000227308 */ /* 0x000ea20000002400 */
[----:B------:R-:W-:-:S02]  /*5880*/  IMAD.IADD R5, R45, 0x1, -R31 ;  /* 0x000000012d057824 */ /* 0x000fc400078e0a1f */
[----:B---3--:R-:W-:Y:S01]  /*5890*/  FFMA.FTZ R17, R2, -R133, R7 ;  /* 0x8000008502117223 */ /* 0x008fe20000010007 */
[----:B------:R-:W-:Y:S02]  /*58a0*/  IABS R7, R3 ;  /* 0x0000000300077213 */ /* 0x000fe40000000000 */
[----:B------:R-:W-:Y:S02]  /*58b0*/  IADD3 R2, PT, PT, -R31, R13, RZ ;  /* 0x0000000d1f027210 */ /* 0x000fe40007ffe1ff */
[----:B------:R-:W-:Y:S01]  /*58c0*/  IABS R3, R4 ;  /* 0x0000000400037213 */ /* 0x000fe20000000000 */
[----:B------:R3:W-:Y:S01]  /*58d0*/  MUFU.TANH R19, R51 ;  /* 0x0000003300137308 */ /* 0x0007e20000002400 */
[----:B------:R-:W-:Y:S01]  /*58e0*/  IMAD.MOV.U32 R4, RZ, RZ, R7 ;  /* 0x000000ffff047224 */ /* 0x000fe200078e0007 */
[----:B------:R-:W-:Y:S02]  /*58f0*/  IABS R6, R0 ;  /* 0x0000000000067213 */ /* 0x000fe40000000000 */
[----:B------:R-:W-:-:S02]  /*5900*/  IABS R0, R2 ;  /* 0x0000000200007213 */ /* 0x000fc40000000000 */
[----:B------:R-:W-:Y:S02]  /*5910*/  IABS R2, R5 ;  /* 0x0000000500027213 */ /* 0x000fe40000000000 */
[----:B------:R-:W4:Y:S01]  /*5920*/  MUFU.TANH R21, R55 ;  /* 0x0000003700157308 */ /* 0x000f220000002400 */
[----:B------:R-:W-:Y:S02]  /*5930*/  I2FP.F32.S32 R5, R4 ;  /* 0x0000000400057245 */ /* 0x000fe40000201400 */
[----:B------:R-:W-:Y:S02]  /*5940*/  I2FP.F32.S32 R4, R6 ;  /* 0x0000000600047245 */ /* 0x000fe40000201400 */
[----:B------:R-:W-:Y:S02]  /*5950*/  I2FP.F32.S32 R0, R0 ;  /* 0x0000000000007245 */ /* 0x000fe40000201400 */
[----:B------:R-:W-:Y:S01]  /*5960*/  FSEL R50, R9, -INF , !P3 ;  /* 0xff80000009327808 */ /* 0x000fe20005800000 */
[-C--:B-1----:R-:W-:Y:S01]  /*5970*/  FFMA.FTZ R18, R4, -R133.reuse, R18 ;  /* 0x8000008504127223 */ /* 0x082fe20000010012 */
[----:B------:R-:W-:Y:S01]  /*5980*/  I2FP.F32.S32 R2, R2 ;  /* 0x0000000200027245 */ /* 0x000fe20000201400 */
[--C-:B------:R-:W-:Y:S01]  /*5990*/  IMAD.IADD R4, R13, 0x1, -R33.reuse ;  /* 0x000000010d047824 */ /* 0x100fe200078e0a21 */
[----:B---3--:R-:W-:Y:S01]  /*59a0*/  FSEL R51, R8, -INF , !P3 ;  /* 0xff80000008337808 */ /* 0x008fe20005800000 */
[----:B------:R-:W-:Y:S01]  /*59b0*/  MUFU.TANH R37, R61 ;  /* 0x0000003d00257308 */ /* 0x000fe20000002400 */
[----:B------:R-:W-:Y:S01]  /*59c0*/  ISETP.GE.AND P3, PT, R25, R62, PT ;  /* 0x0000003e1900720c */ /* 0x000fe20003f66270 */
[----:B--2---:R-:W-:Y:S01]  /*59d0*/  FFMA.FTZ R25, R5, -R133, R34 ;  /* 0x8000008505197223 */ /* 0x004fe20000010022 */
[----:B------:R-:W-:Y:S01]  /*59e0*/  I2FP.F32.S32 R3, R3 ;  /* 0x0000000300037245 */ /* 0x000fe20000201400 */
[----:B------:R-:W-:Y:S01]  /*59f0*/  IMAD.IADD R5, R45, 0x1, -R33 ;  /* 0x000000012d057824 */ /* 0x000fe200078e0a21 */
[----:B------:R-:W-:Y:S01]  /*5a00*/  IABS R7, R4 ;  /* 0x0000000400077213 */ /* 0x000fe20000000000 */
[----:B----4-:R-:W-:Y:S01]  /*5a10*/  FFMA.FTZ R38, R0, -R133, R21 ;  /* 0x8000008500267223 */ /* 0x010fe20000010015 */
[----:B------:R-:W-:Y:S01]  /*5a20*/  IADD3 R0, PT, PT, -R33, R11, RZ ;  /* 0x0000000b21007210 */ /* 0x000fe20007ffe1ff */
[----:B------:R-:W1:Y:S01]  /*5a30*/  MUFU.TANH R8, R80 ;  /* 0x0000005000087308 */ /* 0x000e620000002400 */
[----:B------:R-:W-:Y:S01]  /*5a40*/  FFMA.FTZ R19, R3, -R133, R19 ;  /* 0x8000008503137223 */ /* 0x000fe20000010013 */
[----:B------:R-:W-:Y:S01]  /*5a50*/  IMAD.IADD R3, R13, 0x1, -R32 ;  /* 0x000000010d037824 */ /* 0x000fe200078e0a20 */
[----:B------:R-:W-:-:S02]  /*5a60*/  IABS R4, R5 ;  /* 0x0000000500047213 */ /* 0x000fc40000000000 */
[----:B------:R-:W-:Y:S02]  /*5a70*/  IABS R5, R0 ;  /* 0x0000000000057213 */ /* 0x000fe40000000000 */
[----:B------:R-:W-:Y:S01]  /*5a80*/  IABS R0, R3 ;  /* 0x0000000300007213 */ /* 0x000fe20000000000 */
[----:B------:R-:W2:Y:S01]  /*5a90*/  MUFU.TANH R29, R81 ;  /* 0x00000051001d7308 */ /* 0x000ea20000002400 */
[----:B------:R-:W-:Y:S01]  /*5aa0*/  IMAD.MOV.U32 R3, RZ, RZ, R4 ;  /* 0x000000ffff037224 */ /* 0x000fe200078e0004 */
[----:B------:R-:W-:Y:S02]  /*5ab0*/  MOV R6, R5 ;  /* 0x0000000500067202 */ /* 0x000fe40000000f00 */
[----:B------:R-:W-:Y:S02]  /*5ac0*/  I2FP.F32.S32 R5, R7 ;  /* 0x0000000700057245 */ /* 0x000fe40000201400 */
[----:B------:R-:W-:Y:S02]  /*5ad0*/  I2FP.F32.S32 R0, R0 ;  /* 0x0000000000007245 */ /* 0x000fe40000201400 */
[----:B------:R-:W3:Y:S01]  /*5ae0*/  MUFU.TANH R9, R84 ;  /* 0x0000005400097308 */ /* 0x000ee20000002400 */
[----:B------:R-:W-:Y:S01]  /*5af0*/  FSEL R48, R15, -INF , !P2 ;  /* 0xff8000000f307808 */ /* 0x000fe20005000000 */
[----:B-1----:R-:W-:Y:S01]  /*5b00*/  FFMA.FTZ R21, R2, -R133, R8 ;  /* 0x8000008502157223 */ /* 0x002fe20000010008 */
[----:B------:R-:W-:Y:S01]  /*5b10*/  IADD3 R2, PT, PT, -R31, R11, RZ ;  /* 0x0000000b1f027210 */ /* 0x000fe20007ffe1ff */
[----:B------:R-:W-:Y:S01]  /*5b20*/  FFMA.FTZ R37, R5, -R133, R37 ;  /* 0x8000008505257223 */ /* 0x000fe20000010025 */
[----:B------:R-:W-:Y:S01]  /*5b30*/  FSEL R171, R36, -INF , !P1 ;  /* 0xff80000024ab7808 */ /* 0x000fe20004800000 */
[----:B------:R-:W-:Y:S01]  /*5b40*/  IMAD.IADD R5, R45, 0x1, -R32 ;  /* 0x000000012d057824 */ /* 0x000fe200078e0a20 */
[----:B------:R-:W-:Y:S01]  /*5b50*/  IABS R2, R2 ;  /* 0x0000000200027213 */ /* 0x000fe20000000000 */
[----:B------:R-:W1:Y:S01]  /*5b60*/  MUFU.TANH R8, R83 ;  /* 0x0000005300087308 */ /* 0x000e620000002400 */
[----:B------:R-:W-:-:S02]  /*5b70*/  FSEL R172, R39, -INF , !P2 ;  /* 0xff80000027ac7808 */ /* 0x000fc40005000000 */
[----:B------:R-:W-:Y:S02]  /*5b80*/  I2FP.F32.S32 R4, R2 ;  /* 0x0000000200047245 */ /* 0x000fe40000201400 */
[----:B------:R-:W-:Y:S02]  /*5b90*/  I2FP.F32.S32 R2, R3 ;  /* 0x0000000300027245 */ /* 0x000fe40000201400 */
[----:B------:R-:W-:Y:S01]  /*5ba0*/  I2FP.F32.S32 R3, R6 ;  /* 0x0000000600037245 */ /* 0x000fe20000201400 */
[----:B------:R-:W4:Y:S01]  /*5bb0*/  MUFU.TANH R10, R82 ;  /* 0x00000052000a7308 */ /* 0x000f220000002400 */
[----:B------:R-:W-:Y:S01]  /*5bc0*/  FSEL R178, R28, -INF , !P2 ;  /* 0xff8000001cb27808 */ /* 0x000fe20005000000 */
[-C--:B--2---:R-:W-:Y:S01]  /*5bd0*/  FFMA.FTZ R36, R2, -R133.reuse, R29 ;  /* 0x8000008502247223 */ /* 0x084fe2000001001d */
[----:B------:R-:W-:Y:S01]  /*5be0*/  IMAD.IADD R2, R11, 0x1, -R32 ;  /* 0x000000010b027824 */ /* 0x000fe200078e0a20 */
[----:B------:R-:W-:Y:S01]  /*5bf0*/  FSEL R44, R26, -INF , !P2 ;  /* 0xff8000001a2c7808 */ /* 0x000fe20005000000 */
[----:B---3--:R-:W-:Y:S01]  /*5c00*/  FFMA.FTZ R34, R3, -R133, R9 ;  /* 0x8000008503227223 */ /* 0x008fe20000010009 */
[----:B------:R-:W-:-:S02]  /*5c10*/  FSEL R47, R14, -INF , !P1 ;  /* 0xff8000000e2f7808 */ /* 0x000fc40004800000 */
[----:B------:R-:W2:Y:S01]  /*5c20*/  MUFU.TANH R15, R86 ;  /* 0x00000056000f7308 */ /* 0x000ea20000002400 */
[----:B------:R-:W-:Y:S01]  /*5c30*/  ISETP.GE.AND P2, PT, R31, R62, PT ;  /* 0x0000003e1f00720c */ /* 0x000fe20003f46270 */
[----:B-1----:R-:W-:Y:S01]  /*5c40*/  FFMA.FTZ R43, R0, -R133, R8 ;  /* 0x80000085002b7223 */ /* 0x002fe20000010008 */
[--C-:B------:R-:W-:Y:S01]  /*5c50*/  IMAD.IADD R0, R11, 0x1, -R35.reuse ;  /* 0x000000010b007824 */ /* 0x100fe200078e0a23 */
[----:B------:R-:W-:Y:S02]  /*5c60*/  IABS R5, R5 ;  /* 0x0000000500057213 */ /* 0x000fe40000000000 */
[----:B------:R-:W-:Y:S02]  /*5c70*/  IADD3 R3, PT, PT, -R35, R13, RZ ;  /* 0x0000000d23037210 */ /* 0x000fe40007ffe1ff */
[----:B------:R-:W-:Y:S01]  /*5c80*/  MUFU.TANH R9, R92 ;  /* 0x0000005c00097308 */ /* 0x000fe20000002400 */
[----:B------:R-:W-:Y:S01]  /*5c90*/  IABS R6, R2 ;  /* 0x0000000200067213 */ /* 0x000fe20000000000 */
[----:B----4-:R-:W-:Y:S01]  /*5ca0*/  FFMA.FTZ R14, R4, -R133, R10 ;  /* 0x80000085040e7223 */ /* 0x010fe2000001000a */
[----:B------:R-:W-:Y:S01]  /*5cb0*/  IMAD.IADD R4, R45, 0x1, -R35 ;  /* 0x000000012d047824 */ /* 0x000fe200078e0a23 */
[----:B------:R-:W-:-:S02]  /*5cc0*/  IABS R2, R0 ;  /* 0x0000000000027213 */ /* 0x000fc40000000000 */
[----:B------:R-:W-:Y:S02]  /*5cd0*/  MOV R0, R5 ;  /* 0x0000000500007202 */ /* 0x000fe40000000f00 */
[----:B------:R-:W1:Y:S01]  /*5ce0*/  MUFU.TANH R31, R85 ;  /* 0x00000055001f7308 */ /* 0x000e620000002400 */
[----:B------:R-:W-:Y:S02]  /*5cf0*/  IABS R7, R3 ;  /* 0x0000000300077213 */ /* 0x000fe40000000000 */
[----:B------:R-:W-:Y:S01]  /*5d00*/  IABS R3, R4 ;  /* 0x0000000400037213 */ /* 0x000fe20000000000 */
[----:B------:R-:W-:Y:S01]  /*5d10*/  IMAD.MOV.U32 R4, RZ, RZ, R6 ;  /* 0x000000ffff047224 */ /* 0x000fe200078e0006 */
[----:B------:R-:W-:Y:S02]  /*5d20*/  I2FP.F32.S32 R0, R0 ;  /* 0x0000000000007245 */ /* 0x000fe40000201400 */
[----:B------:R-:W-:Y:S01]  /*5d30*/  MOV R6, R2 ;  /* 0x0000000200067202 */ /* 0x000fe20000000f00 */
[----:B------:R-:W3:Y:S01]  /*5d40*/  MUFU.TANH R8, R95 ;  /* 0x0000005f00087308 */ /* 0x000ee20000002400 */
[----:B------:R-:W-:Y:S01]  /*5d50*/  FSEL R173, R41, -INF , !P1 ;  /* 0xff80000029ad7808 */ /* 0x000fe20004800000 */
[----:B------:R-:W-:Y:S01]  /*5d60*/  IMAD.MOV.U32 R5, RZ, RZ, R3 ;  /* 0x000000ffff057224 */ /* 0x000fe200078e0003 */
[----:B------:R-:W-:-:S02]  /*5d70*/  FSEL R46, R16, -INF , !P1 ;  /* 0xff800000102e7808 */ /* 0x000fc40004800000 */
[----:B------:R-:W-:Y:S01]  /*5d80*/  ISETP.GE.AND P1, PT, R33, R62, PT ;  /* 0x0000003e2100720c */ /* 0x000fe20003f26270 */
[----:B--2---:R-:W-:Y:S01]  /*5d90*/  FFMA.FTZ R33, R0, -R133, R15 ;  /* 0x8000008500217223 */ /* 0x004fe2000001000f */
[----:B------:R-:W-:Y:S01]  /*5da0*/  I2FP.F32.S32 R3, R4 ;  /* 0x0000000400037245 */ /* 0x000fe20000201400 */
[----:B------:R-:W2:Y:S01]  /*5db0*/  MUFU.TANH R10, R87 ;  /* 0x00000057000a7308 */ /* 0x000ea20000002400 */
[----:B------:R-:W-:Y:S02]  /*5dc0*/  I2FP.F32.S32 R4, R7 ;  /* 0x0000000700047245 */ /* 0x000fe40000201400 */
[----:B------:R-:W-:Y:S02]  /*5dd0*/  I2FP.F32.S32 R0, R6 ;  /* 0x0000000600007245 */ /* 0x000fe40000201400 */
[----:B------:R-:W-:Y:S01]  /*5de0*/  FSEL R165, R53, -INF , !P5 ;  /* 0xff80000035a57808 */ /* 0x000fe20006800000 */
[-C--:B-1----:R-:W-:Y:S01]  /*5df0*/  FFMA.FTZ R31, R4, -R133.reuse, R31 ;  /* 0x80000085041f7223 */ /* 0x082fe2000001001f */
[----:B------:R-:W-:Y:S01]  /*5e00*/  FSEL R167, R30, -INF , !P5 ;  /* 0xff8000001ea77808 */ /* 0x000fe20006800000 */
[----:B------:R-:W1:Y:S01]  /*5e10*/  MUFU.TANH R26, R96 ;  /* 0x00000060001a7308 */ /* 0x000e620000002400 */
[----:B------:R-:W-:Y:S01]  /*5e20*/  FSEL R39, R27, -INF , !P5 ;  /* 0xff8000001b277808 */ /* 0x000fe20006800000 */
[----:B---3--:R-:W-:Y:S01]  /*5e30*/  FFMA.FTZ R29, R0, -R133, R8 ;  /* 0x80000085001d7223 */ /* 0x008fe20000010008 */
[----:B------:R-:W-:Y:S01]  /*5e40*/  FSEL R40, R22, -INF , !P5 ;  /* 0xff80000016287808 */ /* 0x000fe20006800000 */
[C-C-:B------:R-:W-:Y:S01]  /*5e50*/  IMAD.IADD R4, R45.reuse, 0x1, -R42.reuse ;  /* 0x000000012d047824 */ /* 0x140fe200078e0a2a */
[----:B------:R-:W-:Y:S01]  /*5e60*/  I2FP.F32.S32 R2, R5 ;  /* 0x0000000500027245 */ /* 0x000fe20000201400 */
[----:B------:R-:W-:Y:S01]  /*5e70*/  IMAD.IADD R5, R45, 0x1, -R49 ;  /* 0x000000012d057824 */ /* 0x000fe200078e0a31 */
[----:B------:R-:W-:Y:S01]  /*5e80*/  ISETP.GE.AND P5, PT, R32, R62, PT ;  /* 0x0000003e2000720c */ /* 0x000fe20003fa6270 */
[-C--:B------:R-:W-:Y:S01]  /*5e90*/  FFMA.FTZ R32, R3, -R133.reuse, R9 ;  /* 0x8000008503207223 */ /* 0x080fe20000010009 */
[C---:B------:R-:W-:Y:S01]  /*5ea0*/  IMAD.IADD R3, R13.reuse, 0x1, -R42 ;  /* 0x000000010d037824 */ /* 0x040fe200078e0a2a */
[----:B------:R-:W-:Y:S01]  /*5eb0*/  MUFU.TANH R8, R98 ;  /* 0x0000006200087308 */ /* 0x000fe20000002400 */
[----:B--2---:R-:W-:Y:S01]  /*5ec0*/  FFMA.FTZ R30, R2, -R133, R10 ;  /* 0x80000085021e7223 */ /* 0x004fe2000001000a */
[----:B------:R-:W-:Y:S01]  /*5ed0*/  IADD3 R0, PT, PT, -R42, R11, RZ ;  /* 0x0000000b2a007210 */ /* 0x000fe20007ffe1ff */
[----:B------:R-:W-:Y:S01]  /*5ee0*/  IMAD.IADD R2, R13, 0x1, -R49 ;  /* 0x000000010d027824 */ /* 0x000fe200078e0a31 */
[----:B------:R-:W-:-:S02]  /*5ef0*/  IABS R6, R3 ;  /* 0x0000000300067213 */ /* 0x000fc40000000000 */
[----:B------:R-:W-:Y:S02]  /*5f00*/  IABS R3, R4 ;  /* 0x0000000400037213 */ /* 0x000fe40000000000 */
[----:B------:R-:W2:Y:S01]  /*5f10*/  MUFU.TANH R7, R99 ;  /* 0x0000006300077308 */ /* 0x000ea20000002400 */
[----:B------:R-:W-:Y:S02]  /*5f20*/  IABS R4, R0 ;  /* 0x0000000000047213 */ /* 0x000fe40000000000 */
[----:B------:R-:W-:Y:S02]  /*5f30*/  IABS R0, R2 ;  /* 0x0000000200007213 */ /* 0x000fe40000000000 */
[----:B------:R-:W-:Y:S02]  /*5f40*/  IABS R2, R5 ;  /* 0x0000000500027213 */ /* 0x000fe40000000000 */
[----:B------:R-:W-:Y:S01]  /*5f50*/  I2FP.F32.S32 R0, R0 ;  /* 0x0000000000007245 */ /* 0x000fe20000201400 */
[----:B------:R-:W3:Y:S01]  /*5f60*/  MUFU.TANH R28, R93 ;  /* 0x0000005d001c7308 */ /* 0x000ee20000002400 */
[----:B------:R-:W-:-:S02]  /*5f70*/  MOV R5, R6 ;  /* 0x0000000600057202 */ /* 0x000fc40000000f00 */
[----:B------:R-:W-:Y:S01]  /*5f80*/  FSEL R56, R17, -INF , !P4 ;  /* 0xff80000011387808 */ /* 0x000fe20006000000 */
[----:B------:R-:W-:Y:S01]  /*5f90*/  VIADD R17, R24, 0x30 ;  /* 0x0000003018117836 */ /* 0x000fe20000000000 */
[----:B------:R-:W-:Y:S01]  /*5fa0*/  I2FP.F32.S32 R4, R4 ;  /* 0x0000000400047245 */ /* 0x000fe20000201400 */
[----:B-1----:R-:W-:Y:S01]  /*5fb0*/  FFMA.FTZ R26, R0, -R133, R26 ;  /* 0x80000085001a7223 */ /* 0x002fe2000001001a */
[----:B------:R-:W-:Y:S01]  /*5fc0*/  I2FP.F32.S32 R2, R2 ;  /* 0x0000000200027245 */ /* 0x000fe20000201400 */
[----:B------:R-:W1:Y:S01]  /*5fd0*/  MUFU.TANH R9, R97 ;  /* 0x0000006100097308 */ /* 0x000e620000002400 */
[----:B------:R-:W-:Y:S01]  /*5fe0*/  FSEL R53, R19, -INF , !P3 ;  /* 0xff80000013357808 */ /* 0x000fe20005800000 */
[----:B------:R-:W-:Y:S01]  /*5ff0*/  VIADD R19, R24, 0x31 ;  /* 0x0000003118137836 */ /* 0x000fe20000000000 */
[----:B------:R-:W-:Y:S01]  /*6000*/  FSEL R88, R18, -INF , !P3 ;  /* 0xff80000012587808 */ /* 0x000fe20005800000 */
[----:B------:R-:W-:Y:S01]  /*6010*/  IMAD.IADD R0, R11, 0x1, -R49 ;  /* 0x000000010b007824 */ /* 0x000fe200078e0a31 */
[----:B------:R-:W-:-:S02]  /*6020*/  P2R R41, PR, RZ, 0x20 ;  /* 0x00000020ff297803 */ /* 0x000fc40000000000 */
[----:B------:R-:W-:Y:S01]  /*6030*/  FSEL R55, R20, -INF , !P4 ;  /* 0xff80000014377808 */ /* 0x000fe20006000000 */
[----:B------:R-:W4:Y:S01]  /*6040*/  MUFU.TANH R22, R100 ;  /* 0x0000006400167308 */ /* 0x000f220000002400 */
[----:B------:R-:W-:Y:S02]  /*6050*/  I2FP.F32.S32 R5, R5 ;  /* 0x0000000500057245 */ /* 0x000fe40000201400 */
[----:B------:R-:W-:Y:S02]  /*6060*/  I2FP.F32.S32 R3, R3 ;  /* 0x0000000300037245 */ /* 0x000fe40000201400 */
[----:B------:R-:W-:Y:S01]  /*6070*/  FSEL R169, R23, -INF , !P4 ;  /* 0xff80000017a97808 */ /* 0x000fe20006000000 */
[-C--:B--2---:R-:W-:Y:S01]  /*6080*/  FFMA.FTZ R23, R2, -R133.reuse, R7 ;  /* 0x8000008502177223 */ /* 0x084fe20000010007 */
[----:B------:R-:W-:Y:S01]  /*6090*/  FSEL R164, R25, -INF , !P3 ;  /* 0xff80000019a47808 */ /* 0x000fe20005800000 */
[----:B------:R-:W2:Y:S01]  /*60a0*/  MUFU.TANH R18, R76 ;  /* 0x0000004c00127308 */ /* 0x000ea20000002400 */
[----:B------:R-:W-:Y:S01]  /*60b0*/  ISETP.GE.AND P5, PT, R42, R62, PT ;  /* 0x0000003e2a00720c */ /* 0x000fe20003fa6270 */
[----:B------:R-:W-:Y:S01]  /*60c0*/  FFMA.FTZ R25, R4, -R133, R8 ;  /* 0x8000008504197223 */ /* 0x000fe20000010008 */
[C---:B------:R-:W-:Y:S01]  /*60d0*/  IADD3 R20, PT, PT, R24.reuse, 0x38, RZ ;  /* 0x0000003818147810 */ /* 0x040fe20007ffe0ff */
[----:B------:R-:W-:Y:S01]  /*60e0*/  IMAD.IADD R4, R45, 0x1, -R19 ;  /* 0x000000012d047824 */ /* 0x000fe200078e0a13 */
[----:B------:R-:W-:Y:S01]  /*60f0*/  FSEL R42, R21, -INF , !P2 ;  /* 0xff800000152a7808 */ /* 0x000fe20005000000 */
[----:B------:R-:W-:Y:S01]  /*6100*/  VIADD R21, R24, 0x39 ;  /* 0x0000003918157836 */ /* 0x000fe20000000000 */
[----:B------:R-:W-:Y:S01]  /*6110*/  IADD3 R2, PT, PT, -R17, R45, RZ ;  /* 0x0000002d11027210 */ /* 0x000fe20007ffe1ff */
[-C--:B---3--:R-:W-:Y:S01]  /*6120*/  FFMA.FTZ R28, R5, -R133.reuse, R28 ;  /* 0x80000085051c7223 */ /* 0x088fe2000001001c */
[----:B-1----:R-:W-:Y:S01]  /*6130*/  FFMA.FTZ R27, R3, -R133, R9 ;  /* 0x80000085031b7223 */ /* 0x002fe20000010009 */
[----:B------:R-:W1:Y:S01]  /*6140*/  MUFU.TANH R16, R77 ;  /* 0x0000004d00107308 */ /* 0x000e620000002400 */
[----:B------:R-:W-:Y:S01]  /*6150*/  IABS R3, R0 ;  /* 0x0000000000037213 */ /* 0x000fe20000000000 */
[----:B------:R-:W-:Y:S01]  /*6160*/  IMAD.IADD R5, R45, 0x1, -R20 ;  /* 0x000000012d057824 */ /* 0x000fe200078e0a14 */
[----:B------:R-:W-:-:S02]  /*6170*/  IABS R0, R2 ;  /* 0x0000000200007213 */ /* 0x000fc40000000000 */
[----:B------:R-:W-:Y:S02]  /*6180*/  FSEL R163, R54, -INF , !P3 ;  /* 0xff80000036a37808 */ /* 0x000fe40005800000 */
[----:B------:R-:W-:Y:S01]  /*6190*/  IADD3 R2, PT, PT, -R21, R45, RZ ;  /* 0x0000002d15027210 */ /* 0x000fe20007ffe1ff */
[----:B------:R-:W3:Y:S01]  /*61a0*/  MUFU.TANH R15, R101 ;  /* 0x00000065000f7308 */ /* 0x000ee20000002400 */
[----:B------:R-:W-:Y:S02]  /*61b0*/  IABS R6, R4 ;  /* 0x0000000400067213 */ /* 0x000fe40000000000 */
[----:B------:R-:W-:Y:S02]  /*61c0*/  ISETP.GE.U32.AND P3, PT, R62, 0x41, PT ;  /* 0x000000413e00780c */ /* 0x000fe40003f66070 */
[----:B------:R-:W-:Y:S02]  /*61d0*/  IABS R4, R5 ;  /* 0x0000000500047213 */ /* 0x000fe40000000000 */
[----:B------:R-:W-:Y:S01]  /*61e0*/  I2FP.F32.S32 R3, R3 ;  /* 0x0000000300037245 */ /* 0x000fe20000201400 */
[----:B------:R-:W5:Y:S01]  /*61f0*/  MUFU.TANH R7, R102 ;  /* 0x0000006600077308 */ /* 0x000f620000002400 */
[----:B------:R-:W-:Y:S01]  /*6200*/  IABS R5, R2 ;  /* 0x0000000200057213 */ /* 0x000fe20000000000 */
[----:B------:R-:W-:Y:S01]  /*6210*/  IMAD.MOV.U32 R2, RZ, RZ, R6 ;  /* 0x000000ffff027224 */ /* 0x000fe200078e0006 */
[----:B------:R-:W-:Y:S01]  /*6220*/  I2FP.F32.S32 R0, R0 ;  /* 0x0000000000007245 */ /* 0x000fe20000201400 */
[----:B----4-:R-:W-:Y:S01]  /*6230*/  FFMA.FTZ R22, R3, -R133, R22 ;  /* 0x8000008503167223 */ /* 0x010fe20000010016 */
[----:B------:R-:W-:-:S02]  /*6240*/  FSEL R166, R52, -INF , !P4 ;  /* 0xff80000034a67808 */ /* 0x000fc40006000000 */
[----:B------:R-:W-:Y:S01]  /*6250*/  I2FP.F32.S32 R3, R2 ;  /* 0x0000000200037245 */ /* 0x000fe20000201400 */
[----:B--2---:R-:W-:Y:S01]  /*6260*/  FFMA.FTZ R18, R0, -R133, R18 ;  /* 0x8000008500127223 */ /* 0x004fe20000010012 */
[----:B------:R-:W-:Y:S02]  /*6270*/  I2FP.F32.S32 R2, R4 ;  /* 0x0000000400027245 */ /* 0x000fe40000201400 */
[----:B------:R-:W-:Y:S01]  /*6280*/  I2FP.F32.S32 R0, R5 ;  /* 0x0000000500007245 */ /* 0x000fe20000201400 */
[-C--:B-1----:R-:W-:Y:S01]  /*6290*/  FFMA.FTZ R16, R3, -R133.reuse, R16 ;  /* 0x8000008503107223 */ /* 0x082fe20000010010 */
[----:B------:R-:W-:Y:S01]  /*62a0*/  FSEL R54, R14, -INF , !P2 ;  /* 0xff8000000e367808 */ /* 0x000fe20005000000 */
[-C--:B---3--:R-:W-:Y:S01]  /*62b0*/  FFMA.FTZ R15, R2, -R133.reuse, R15 ;  /* 0x80000085020f7223 */ /* 0x088fe2000001000f */
[-C--:B------:R-:W-:Y:S02]  /*62c0*/  ISETP.GE.AND P6, PT, R35, R62.reuse, PT ;  /* 0x0000003e2300720c */ /* 0x080fe40003fc6270 */
[----:B------:R-:W-:Y:S01]  /*62d0*/  FSEL R161, R161, -INF , !P2 ;  /* 0xff800000a1a17808 */ /* 0x000fe20005000000 */
[----:B-----5:R-:W-:Y:S01]  /*62e0*/  FFMA.FTZ R14, R0, -R133, R7 ;  /* 0x80000085000e7223 */ /* 0x020fe20000010007 */
[----:B------:R-:W-:Y:S01]  /*62f0*/  FSEL R162, R38, -INF , !P2 ;  /* 0xff80000026a27808 */ /* 0x000fe20005000000 */
[----:B------:R-:W-:Y:S01]  /*6300*/  BAR.SYNC.DEFER_BLOCKING 0x0 ;  /* 0x0000000000007b1d */ /* 0x000fe20000010000 */
[----:B------:R-:W-:-:S02]  /*6310*/  ISETP.GE.AND P4, PT, R49, R62, PT ;  /* 0x0000003e3100720c */ /* 0x000fc40003f86270 */
[----:B------:R-:W-:Y:S02]  /*6320*/  FSEL R139, R139, -INF , !P1 ;  /* 0xff8000008b8b7808 */ /* 0x000fe40004800000 */
[----:B------:R-:W-:Y:S02]  /*6330*/  FSEL R160, R37, -INF , !P1 ;  /* 0xff80000025a07808 */ /* 0x000fe40004800000 */
        /* <DEDUP_REMOVED lines=65> */
.L_x_487:
[----:B------:R-:W-:Y:S01]  /*6750*/  FMNMX3.FTZ R138, R50, R44, R46, !PT ;  /* 0x0000002c328a7276 */ /* 0x000fe2000781002e */
[----:B------:R-:W2:Y:S01]  /*6760*/  LDCU UR6, c[0x0][0x45c] ;  /* 0x00008b80ff0677ac */ /* 0x000ea20008000800 */
[----:B------:R-:W-:Y:S01]  /*6770*/  ISETP.NE.AND P1, PT, R41, RZ, PT ;  /* 0x000000ff2900720c */ /* 0x000fe20003f25270 */
[----:B-1----:R-:W-:Y:S01]  /*6780*/  MUFU.TANH R5, R78 ;  /* 0x0000004e00057308 */ /* 0x002fe20000002400 */
[----:B------:R-:W-:Y:S01]  /*6790*/  FMNMX3.FTZ R138, R138, R39, R55, !PT ;  /* 0x000000278a8a7276 */ /* 0x000fe20007810037 */
[----:B------:R-:W-:Y:S01]  /*67a0*/  IMAD.IADD R4, R11, 0x1, -R17 ;  /* 0x000000010b047824 */ /* 0x000fe200078e0a11 */
[----:B------:R-:W-:Y:S01]  /*67b0*/  FSEL R184, R33, -INF , !P1 ;  /* 0xff80000021b87808 */ /* 0x000fe20004800000 */
[----:B------:R-:W-:Y:S01]  /*67c0*/  IMAD.IADD R3, R11, 0x1, -R19 ;  /* 0x000000010b037824 */ /* 0x000fe200078e0a13 */
[----:B------:R-:W-:Y:S01]  /*67d0*/  FMNMX3.FTZ R138, R138, R53, R42, !PT ;  /* 0x000000358a8a7276 */ /* 0x000fe2000781002a */
[----:B------:R-:W-:Y:S01]  /*67e0*/  STL [R1+0x60], R233 ;  /* 0x000060e901007387 */ /* 0x000fe20000100800 */
[----:B------:R-:W-:Y:S01]  /*67f0*/  FSEL R168, R168, -INF , !P1 ;  /* 0xff800000a8a87808 */ /* 0x000fe20004800000 */
[----:B------:R-:W1:Y:S01]  /*6800*/  MUFU.TANH R7, R79 ;  /* 0x0000004f00077308 */ /* 0x000e620000002400 */
[----:B------:R-:W-:Y:S01]  /*6810*/  FSEL R177, R43, -INF , !P1 ;  /* 0xff8000002bb17808 */ /* 0x000fe20004800000 */
[----:B------:R-:W-:Y:S01]  /*6820*/  STL [R1+0x5c], R232 ;  /* 0x00005ce801007387 */ /* 0x000fe20000100800 */
[----:B------:R-:W-:-:S02]  /*6830*/  FSEL R190, R32, -INF , !P1 ;  /* 0xff80000020be7808 */ /* 0x000fc40004800000 */
[----:B------:R-:W-:Y:S01]  /*6840*/  ISETP.GE.AND P1, PT, R17, R62, PT ;  /* 0x0000003e1100720c */ /* 0x000fe20003f26270 */
[----:B------:R-:W-:Y:S01]  /*6850*/  STL [R1+0x58], R60 ;  /* 0x0000583c01007387 */ /* 0x000fe20000100800 */
[----:B------:R-:W-:Y:S01]  /*6860*/  FSEL R181, R30, -INF , !P6 ;  /* 0xff8000001eb57808 */ /* 0x000fe20007000000 */
[----:B------:R-:W3:Y:S01]  /*6870*/  MUFU.TANH R8, R74 ;  /* 0x0000004a00087308 */ /* 0x000ee20000002400 */
[----:B------:R-:W-:Y:S01]  /*6880*/  FSEL R183, R27, -INF , !P5 ;  /* 0xff8000001bb77808 */ /* 0x000fe20006800000 */
[----:B------:R-:W-:Y:S01]  /*6890*/  STL [R1+0x64], R62 ;  /* 0x0000643e01007387 */ /* 0x000fe20000100800 */
[----:B------:R-:W-:Y:S02]  /*68a0*/  FMNMX3.FTZ R138, R138, R52, R184, !PT ;  /* 0x000000348a8a7276 */ /* 0x000fe400078100b8 */
[----:B------:R-:W-:Y:S02]  /*68b0*/  FSEL R134, R58, -INF , !P5 ;  /* 0xff8000003a867808 */ /* 0x000fe40006800000 */
[----:B------:R-:W-:-:S02]  /*68c0*/  FSEL R175, R28, -INF , !P5 ;  /* 0xff8000001caf7808 */ /* 0x000fc40006800000 */
[----:B------:R-:W-:Y:S02]  /*68d0*/  FSEL R186, R25, -INF , !P5 ;  /* 0xff80000019ba7808 */ /* 0x000fe40006800000 */
[-C--:B------:R-:W-:Y:S02]  /*68e0*/  ISETP.GE.AND P2, PT, R19, R62.reuse, PT ;  /* 0x0000003e1300720c */ /* 0x080fe40003f46270 */
[----:B------:R-:W-:Y:S02]  /*68f0*/  ISETP.GE.AND P5, PT, R20, R62, PT ;  /* 0x0000003e1400720c */ /* 0x000fe40003fa6270 */
[----:B------:R-:W-:Y:S02]  /*6900*/  FSEL R182, R23, -INF , !P4 ;  /* 0xff80000017b67808 */ /* 0x000fe40006000000 */
[----:B------:R-:W-:Y:S01]  /*6910*/  FSEL R234, R18, -INF , !P1 ;  /* 0xff80000012ea7808 */ /* 0x000fe20004800000 */
[----:B------:R-:W-:Y:S01]  /*6920*/  MUFU.TANH R23, R66 ;  /* 0x0000004200177308 */ /* 0x000fe20000002400 */
[----:B------:R-:W-:-:S02]  /*6930*/  FMNMX3.FTZ R138, R138, R181, R183, !PT ;  /* 0x000000b58a8a7276 */ /* 0x000fc400078100b7 */
[----:B------:R-:W-:Y:S01]  /*6940*/  FSEL R170, R170, -INF , !P6 ;  /* 0xff800000aaaa7808 */ /* 0x000fe20007000000 */
[----:B------:R-:W-:Y:S01]  /*6950*/  STL [R1+0x68], R234 ;  /* 0x000068ea01007387 */ /* 0x000fe20000100800 */
[----:B------:R-:W-:Y:S02]  /*6960*/  FSEL R174, R31, -INF , !P6 ;  /* 0xff8000001fae7808 */ /* 0x000fe40007000000 */
[----:B------:R-:W-:Y:S01]  /*6970*/  FSEL R188, R29, -INF , !P6 ;  /* 0xff8000001dbc7808 */ /* 0x000fe20007000000 */
[----:B------:R-:W-:Y:S01]  /*6980*/  MUFU.TANH R18, R64 ;  /* 0x0000004000127308 */ /* 0x000fe20000002400 */
[----:B------:R-:W-:Y:S02]  /*6990*/  ISETP.GE.AND P6, PT, R21, R62, PT ;  /* 0x0000003e1500720c */ /* 0x000fe40003fc6270 */
[----:B------:R-:W-:Y:S02]  /*69a0*/  FSEL R227, R16, -INF , !P2 ;  /* 0xff80000010e37808 */ /* 0x000fe40005000000 */
[----:B------:R-:W-:-:S02]  /*69b0*/  FSEL R235, R15, -INF , !P5 ;  /* 0xff8000000feb7808 */ /* 0x000fc40006800000 */
[----:B------:R-:W-:Y:S01]  /*69c0*/  FMNMX3.FTZ R138, R138, R182, R234, !PT ;  /* 0x000000b68a8a7276 */ /* 0x000fe200078100ea */
[----:B------:R-:W-:Y:S01]  /*69d0*/  STL [R1+0x70], R227 ;  /* 0x000070e301007387 */ /* 0x000fe20000100800 */
[----:B------:R-:W-:Y:S02]  /*69e0*/  FSEL R252, R14, -INF , !P6 ;  /* 0xff8000000efc7808 */ /* 0x000fe40007000000 */
[----:B------:R-:W-:Y:S01]  /*69f0*/  FMNMX3.FTZ R138, R138, R227, R235, !PT ;  /* 0x000000e38a8a7276 */ /* 0x000fe200078100eb */
[----:B------:R-:W-:Y:S01]  /*6a00*/  STL [R1+0x6c], R235 ;  /* 0x00006ceb01007387 */ /* 0x000fe20000100800 */
[----:B------:R-:W-:Y:S02]  /*6a10*/  FSEL R27, R57, -INF , !P4 ;  /* 0xff800000391b7808 */ /* 0x000fe40006000000 */
[----:B------:R-:W-:Y:S01]  /*6a20*/  FMNMX.FTZ R138, R252, R138, !PT ;  /* 0x0000008afc8a7209 */ /* 0x000fe20007810000 */
[----:B------:R-:W-:Y:S01]  /*6a30*/  STL [R1+0x74], R252 ;  /* 0x000074fc01007387 */ /* 0x000fe20000100800 */
[----:B------:R-:W-:-:S02]  /*6a40*/  FSEL R176, R26, -INF , !P4 ;  /* 0xff8000001ab07808 */ /* 0x000fc40006000000 */
[----:B------:R-:W-:Y:S01]  /*6a50*/  FSEL R185, R22, -INF , !P4 ;  /* 0xff80000016b97808 */ /* 0x000fe20006000000 */
[----:B------:R-:W4:Y:S01]  /*6a60*/  SHFL.BFLY PT, R0, R138, 0x2, 0x1f ;  /* 0x0c401f008a007f89 */ /* 0x000f2200000e0000 */
[----:B------:R-:W-:Y:S01]  /*6a70*/  IADD3 R2, PT, PT, -R20, R11, RZ ;  /* 0x0000000b14027210 */ /* 0x000fe20007ffe1ff */
[----:B------:R-:W-:Y:S01]  /*6a80*/  MUFU.TANH R22, R63 ;  /* 0x0000003f00167308 */ /* 0x000fe20000002400 */
[----:B------:R-:W-:Y:S02]  /*6a90*/  IABS R6, R4 ;  /* 0x0000000400067213 */ /* 0x000fe40000000000 */
[----:B------:R-:W-:Y:S02]  /*6aa0*/  IABS R2, R2 ;  /* 0x0000000200027213 */ /* 0x000fe40000000000 */
[----:B------:R-:W-:Y:S02]  /*6ab0*/  FMNMX3.FTZ R135, R51, R48, R47, !PT ;  /* 0x0000003033877276 */ /* 0x000fe4000781002f */
[----:B------:R-:W-:Y:S01]  /*6ac0*/  IABS R3, R3 ;  /* 0x0000000300037213 */ /* 0x000fe20000000000 */
[----:B------:R-:W3:Y:S01]  /*6ad0*/  MUFU.TANH R4, R75 ;  /* 0x0000004b00047308 */ /* 0x000ee20000002400 */
[----:B------:R-:W-:-:S02]  /*6ae0*/  FMNMX3.FTZ R135, R135, R40, R56, !PT ;  /* 0x0000002887877276 */ /* 0x000fc40007810038 */
[----:B------:R-:W-:Y:S02]  /*6af0*/  I2FP.F32.S32 R3, R3 ;  /* 0x0000000300037245 */ /* 0x000fe40000201400 */
[----:B------:R-:W-:-:S03]  /*6b00*/  FMNMX3.FTZ R135, R135, R88, R54, !PT ;  /* 0x0000005887877276 */ /* 0x000fc60007810036 */
[----:B-1----:R-:W-:Y:S01]  /*6b10*/  FFMA.FTZ R3, R3, -R133, R7 ;  /* 0x8000008503037223 */ /* 0x002fe20000010007 */
[----:B------:R-:W-:-:S04]  /*6b20*/  FMNMX3.FTZ R135, R135, R61, R190, !PT ;  /* 0x0000003d87877276 */ /* 0x000fc800078100be */
[----:B------:R-:W-:Y:S02]  /*6b30*/  FMNMX3.FTZ R135, R135, R188, R186, !PT ;  /* 0x000000bc87877276 */ /* 0x000fe400078100ba */
[----:B----4-:R-:W-:Y:S02]  /*6b40*/  FMNMX.FTZ R138, R138, R0, !PT ;  /* 0x000000008a8a7209 */ /* 0x010fe40007810000 */
[----:B------:R-:W-:-:S03]  /*6b50*/  FSEL R210, R3, -INF , !P2 ;  /* 0xff80000003d27808 */ /* 0x000fc60005000000 */
[----:B------:R-:W1:Y:S02]  /*6b60*/  SHFL.BFLY PT, R0, R138, 0x1, 0x1f ;  /* 0x0c201f008a007f89 */ /* 0x000e6400000e0000 */
[----:B-1----:R-:W-:-:S04]  /*6b70*/  FMNMX.FTZ R138, R138, R0, !PT ;  /* 0x000000008a8a7209 */ /* 0x002fc80007810000 */
[C---:B------:R-:W-:Y:S01]  /*6b80*/  FSETP.NEU.FTZ.AND P4, PT, R138.reuse, -INF , PT ;  /* 0xff8000008a00780b */ /* 0x040fe20003f9d000 */
[----:B--2---:R-:W-:Y:S01]  /*6b90*/  FMUL.FTZ R0, R138, UR6 ;  /* 0x000000068a007c20 */ /* 0x004fe20008410000 */
[----:B------:R1:W-:Y:S04]  /*6ba0*/  STL [R1+0x78], R138 ;  /* 0x0000788a01007387 */ /* 0x0003e80000100800 */
[----:B------:R-:W-:Y:S01]  /*6bb0*/  FSEL R24, R0, RZ, P4 ;  /* 0x000000ff00187208 */ /* 0x000fe20002000000 */
[----:B------:R-:W-:-:S05]  /*6bc0*/  IMAD.IADD R0, R11, 0x1, -R21 ;  /* 0x000000010b007824 */ /* 0x000fca00078e0a15 */
[----:B------:R-:W-:Y:S02]  /*6bd0*/  IABS R9, R0 ;  /* 0x0000000000097213 */ /* 0x000fe40000000000 */
[----:B------:R-:W-:Y:S01]  /*6be0*/  MOV R0, R6 ;  /* 0x0000000600007202 */ /* 0x000fe20000000f00 */
[----:B------:R-:W-:Y:S01]  /*6bf0*/  IMAD.MOV.U32 R6, RZ, RZ, R2 ;  /* 0x000000ffff067224 */ /* 0x000fe200078e0002 */
[----:B------:R-:W-:Y:S01]  /*6c00*/  MOV R2, R9 ;  /* 0x0000000900027202 */ /* 0x000fe20000000f00 */
[----:B------:R-:W-:Y:S01]  /*6c10*/  IMAD.IADD R9, R13, 0x1, -R17 ;  /* 0x000000010d097824 */ /* 0x000fe200078e0a11 */
[----:B------:R-:W-:Y:S02]  /*6c20*/  I2FP.F32.S32 R0, R0 ;  /* 0x0000000000007245 */ /* 0x000fe40000201400 */
[----:B------:R-:W-:Y:S02]  /*6c30*/  I2FP.F32.S32 R6, R6 ;  /* 0x0000000600067245 */ /* 0x000fe40000201400 */
[----:B------:R-:W-:Y:S01]  /*6c40*/  IABS R9, R9 ;  /* 0x0000000900097213 */ /* 0x000fe20000000000 */
[-C--:B------:R-:W-:Y:S01]  /*6c50*/  FFMA.FTZ R0, R0, -R133.reuse, R5 ;  /* 0x8000008500007223 */ /* 0x080fe20000010005 */
[----:B------:R-:W-:Y:S01]  /*6c60*/  I2FP.F32.S32 R5, R2 ;  /* 0x0000000200057245 */ /* 0x000fe20000201400 */
[----:B---3--:R-:W-:Y:S01]  /*6c70*/  FFMA.FTZ R2, R6, -R133, R8 ;  /* 0x8000008506027223 */ /* 0x008fe20000010008 */
[----:B------:R-:W-:-:S02]  /*6c80*/  IADD3 R8, PT, PT, -R19, R13, RZ ;  /* 0x0000000d13087210 */ /* 0x000fc40007ffe1ff */
[----:B------:R-:W-:Y:S01]  /*6c90*/  FSEL R211, R0, -INF , !P1 ;  /* 0xff80000000d37808 */ /* 0x000fe20004800000 */
[----:B------:R-:W-:Y:S01]  /*6ca0*/  FFMA.FTZ R0, R5, -R133, R4 ;  /* 0x8000008505007223 */ /* 0x000fe20000010004 */
[----:B------:R-:W-:Y:S01]  /*6cb0*/  FSEL R226, R2, -INF , !P5 ;  /* 0xff80000002e27808 */ /* 0x000fe20006800000 */
[----:B------:R-:W-:Y:S01]  /*6cc0*/  FFMA.FTZ R2, R44, UR6, -R24 ;  /* 0x000000062c027c23 */ /* 0x000fe20008010818 */
[----:B------:R-:W-:Y:S01]  /*6cd0*/  FMNMX3.FTZ R135, R135, R185, R211, !PT ;  /* 0x000000b987877276 */ /* 0x000fe200078100d3 */
[----:B------:R-:W-:Y:S01]  /*6ce0*/  STL [R1+0x7c], R211 ;  /* 0x00007cd301007387 */ /* 0x000fe20000100800 */
[----:B------:R-:W-:Y:S01]  /*6cf0*/  FSEL R225, R0, -INF , !P6 ;  /* 0xff80000000e17808 */ /* 0x000fe20007000000 */
[----:B------:R2:W3:Y:S01]  /*6d00*/  MUFU.EX2 R35, R2 ;  /* 0x0000000200237308 */ /* 0x0004e20000000800 */
[----:B------:R-:W-:Y:S01]  /*6d10*/  FMNMX3.FTZ R135, R135, R210, R226, !PT ;  /* 0x000000d287877276 */ /* 0x000fe200078100e2 */
[----:B------:R-:W-:Y:S01]  /*6d20*/  STL [R1+0x84], R210 ;  /* 0x000084d201007387 */ /* 0x000fe20000100800 */
[----:B------:R-:W-:-:S02]  /*6d30*/  IABS R8, R8 ;  /* 0x0000000800087213 */ /* 0x000fc40000000000 */
[----:B------:R-:W-:Y:S01]  /*6d40*/  FMNMX.FTZ R135, R225, R135, !PT ;  /* 0x00000087e1877209 */ /* 0x000fe20007810000 */
[----:B------:R-:W-:Y:S01]  /*6d50*/  STL [R1+0x80], R226 ;  /* 0x000080e201007387 */ /* 0x000fe20000100800 */
[----:B------:R-:W-:-:S03]  /*6d60*/  I2FP.F32.S32 R9, R9 ;  /* 0x0000000900097245 */ /* 0x000fc60000201400 */
[----:B------:R-:W4:Y:S02]  /*6d70*/  SHFL.BFLY PT, R0, R135, 0x2, 0x1f ;  /* 0x0c401f0087007f89 */ /* 0x000f2400000e0000 */
[----:B------:R-:W-:Y:S01]  /*6d80*/  FFMA.FTZ R9, R9, -R133, R23 ;  /* 0x8000008509097223 */ /* 0x000fe20000010017 */
[--C-:B--2---:R-:W-:Y:S01]  /*6d90*/  FFMA.FTZ R2, R39, UR6, -R24.reuse ;  /* 0x0000000627027c23 */ /* 0x104fe20008010818 */
[----:B------:R-:W-:Y:S03]  /*6da0*/  STL [R1+0x88], R225 ;  /* 0x000088e101007387 */ /* 0x000fe60000100800 */
[----:B------:R-:W-:Y:S01]  /*6db0*/  FSEL R209, R9, -INF , !P1 ;  /* 0xff80000009d17808 */ /* 0x000fe20004800000 */
[----:B------:R-:W-:Y:S01]  /*6dc0*/  MUFU.EX2 R221, R2 ;  /* 0x0000000200dd7308 */ /* 0x000fe20000000800 */
[----:B------:R-:W-:-:S04]  /*6dd0*/  FFMA.FTZ R9, R53, UR6, -R24 ;  /* 0x0000000635097c23 */ /* 0x000fc80008010818 */
[----:B-1----:R1:W-:Y:S01]  /*6de0*/  MUFU.EX2 R138, R9 ;  /* 0x00000009008a7308 */ /* 0x0023e20000000800 */
[----:B----4-:R-:W-:Y:S01]  /*6df0*/  FMNMX.FTZ R135, R135, R0, !PT ;  /* 0x0000000087877209 */ /* 0x010fe20007810000 */
[----:B-1----:R-:W-:-:S04]  /*6e00*/  FFMA.FTZ R9, R52, UR6, -R24 ;  /* 0x0000000634097c23 */ /* 0x002fc80008010818 */
[----:B------:R-:W1:Y:S01]  /*6e10*/  SHFL.BFLY PT, R0, R135, 0x1, 0x1f ;  /* 0x0c201f0087007f89 */ /* 0x000e6200000e0000 */
[----:B------:R2:W-:Y:S01]  /*6e20*/  MUFU.EX2 R233, R9 ;  /* 0x0000000900e97308 */ /* 0x0005e20000000800 */
[----:B-1----:R-:W-:Y:S02]  /*6e30*/  FMNMX.FTZ R135, R135, R0, !PT ;  /* 0x0000000087877209 */ /* 0x002fe40007810000 */
[----:B------:R-:W-:Y:S02]  /*6e40*/  LOP3.LUT R0, R191, 0x200, R192, 0xf8, !PT ;  /* 0x00000200bf007812 */ /* 0x000fe400078ef8c0 */
[C---:B------:R-:W-:Y:S01]  /*6e50*/  FSETP.NEU.FTZ.AND P4, PT, R135.reuse, -INF , PT ;  /* 0xff8000008700780b */ /* 0x040fe20003f9d000 */
[----:B------:R-:W-:Y:S01]  /*6e60*/  FMUL.FTZ R3, R135, UR6 ;  /* 0x0000000687037c20 */ /* 0x000fe20008410000 */
[----:B------:R-:W-:Y:S01]  /*6e70*/  LEA R132, R0, UR10, 0x1 ;  /* 0x0000000a00847c11 */ /* 0x000fe2000f8e08ff */
[----:B------:R-:W-:Y:S01]  /*6e80*/  FFMA.FTZ R0, R50, UR6, -R24 ;  /* 0x0000000632007c23 */ /* 0x000fe20008010818 */
[----:B------:R-:W-:Y:S02]  /*6e90*/  STL [R1+0x8c], R135 ;  /* 0x00008c8701007387 */ /* 0x000fe40000100800 */
[----:B------:R-:W-:Y:S01]  /*6ea0*/  FSEL R3, R3, RZ, P4 ;  /* 0x000000ff03037208 */ /* 0x000fe20002000000 */
[----:B------:R1:W-:Y:S01]  /*6eb0*/  MUFU.EX2 R227, R0 ;  /* 0x0000000000e37308 */ /* 0x0003e20000000800 */
[----:B---3--:R-:W-:Y:S01]  /*6ec0*/  STL [R1+0x34], R35 ;  /* 0x0000342301007387 */ /* 0x008fe20000100800 */
[----:B------:R-:W-:-:S02]  /*6ed0*/  VIADD R25, R132, 0xc040 ;  /* 0x0000c04084197836 */ /* 0x000fc40000000000 */
[--C-:B------:R-:W-:Y:S01]  /*6ee0*/  FFMA.FTZ R2, R47, UR6, -R3.reuse ;  /* 0x000000062f027c23 */ /* 0x100fe20008010803 */
[--C-:B------:R-:W-:Y:S01]  /*6ef0*/  FFMA.FTZ R4, R48, UR6, -R3.reuse ;  /* 0x0000000630047c23 */ /* 0x100fe20008010803 */
[----:B------:R-:W-:Y:S01]  /*6f00*/  IMAD.IADD R26, R179, 0x1, R132 ;  /* 0x00000001b31a7824 */ /* 0x000fe200078e0284 */
[----:B------:R-:W-:Y:S01]  /*6f10*/  LDSM.16.MT88.4 R108, [R132+0xc000] ;  /* 0x00c00000846c783b */ /* 0x000fe20000004200 */
[----:B------:R3:W-:Y:S01]  /*6f20*/  MUFU.EX2 R10, R2 ;  /* 0x00000002000a7308 */ /* 0x0007e20000000800 */
[----:B--2---:R-:W-:Y:S02]  /*6f30*/  FFMA.FTZ R9, R88, UR6, -R3 ;  /* 0x0000000658097c23 */ /* 0x004fe40008010803 */
[----:B------:R-:W2:Y:S01]  /*6f40*/  LDSM.16.MT88.4 R100, [R26+0xc000] ;  /* 0x00c000001a64783b */ /* 0x000ea20000004200 */
[----:B------:R4:W-:Y:S01]  /*6f50*/  MUFU.EX2 R222, R4 ;  /* 0x0000000400de7308 */ /* 0x0009e20000000800 */
[----:B-1----:R-:W-:Y:S02]  /*6f60*/  FFMA.FTZ R0, R46, UR6, -R24 ;  /* 0x000000062e007c23 */ /* 0x002fe40008010818 */
[----:B------:R-:W1:Y:S01]  /*6f70*/  LDSM.16.MT88.4 R104, [R26+0xe000] ;  /* 0x00e000001a68783b */ /* 0x000e620000004200 */
[----:B------:R4:W-:Y:S03]  /*6f80*/  MUFU.EX2 R252, R9 ;  /* 0x0000000900fc7308 */ /* 0x0009e60000000800 */
[----:B------:R-:W-:Y:S01]  /*6f90*/  LDSM.16.MT88.4 R124, [R132+0xe000] ;  /* 0x00e00000847c783b */ /* 0x000fe20000004200 */
[----:B------:R4:W4:Y:S01]  /*6fa0*/  MUFU.EX2 R34, R0 ;  /* 0x0000000000227308 */ /* 0x0009220000000800 */
[----:B---3--:R-:W-:-:S02]  /*6fb0*/  IADD3 R2, PT, PT, R12, -R19, RZ ;  /* 0x800000130c027210 */ /* 0x008fc40007ffe0ff */
[----:B------:R-:W-:Y:S01]  /*6fc0*/  LDSM.16.MT88.4 R88, [R132+0xe800] ;  /* 0x00e800008458783b */ /* 0x000fe20000004200 */
[----:B----4-:R-:W-:-:S03]  /*6fd0*/  IADD3 R4, PT, PT, R132, 0xc000, RZ ;  /* 0x0000c00084047810 */ /* 0x010fc60007ffe0ff */
[----:B------:R-:W-:Y:S01]  /*6fe0*/  LDSM.16.MT88.4 R84, [R132+0xc800] ;  /* 0x00c800008454783b */ /* 0x000fe20000004200 */
[----:B------:R-:W-:Y:S01]  /*6ff0*/  IABS R14, R2 ;  /* 0x00000002000e7213 */ /* 0x000fe20000000000 */
[----:B------:R-:W-:Y:S01]  /*7000*/  IMAD.IADD R2, R13, 0x1, -R20 ;  /* 0x000000010d027824 */ /* 0x000fe200078e0a14 */
[----:B------:R-:W-:Y:S01]  /*7010*/  @P0 IADD3 R25, PT, PT, R4, -0x40, RZ ;  /* 0xffffffc004190810 */ /* 0x000fe20007ffe0ff */
[----:B------:R-:W-:Y:S02]  /*7020*/  IMAD.IADD R4, R12, 0x1, -R17 ;  /* 0x000000010c047824 */ /* 0x000fe400078e0a11 */
[--C-:B------:R-:W-:Y:S01]  /*7030*/  FFMA.FTZ R9, R61, UR6, -R3.reuse ;  /* 0x000000063d097c23 */ /* 0x100fe20008010803 */
[----:B------:R-:W-:Y:S02]  /*7040*/  IMAD.MOV.U32 R16, RZ, RZ, R14 ;  /* 0x000000ffff107224 */ /* 0x000fe400078e000e */
[----:B------:R-:W-:Y:S01]  /*7050*/  FFMA.FTZ R0, R51, UR6, -R3 ;  /* 0x0000000633007c23 */ /* 0x000fe20008010803 */
[----:B------:R-:W-:Y:S01]  /*7060*/  STL [R1+0x3c], R34 ;  /* 0x00003c2201007387 */ /* 0x000fe20000100800 */
[----:B------:R-:W-:Y:S01]  /*7070*/  IABS R11, R4 ;  /* 0x00000004000b7213 */ /* 0x000fe20000000000 */
[----:B------:R3:W-:Y:S01]  /*7080*/  MUFU.TANH R17, R94 ;  /* 0x0000005e00117308 */ /* 0x0007e20000002400 */
[----:B------:R-:W-:Y:S01]  /*7090*/  IADD3 R63, PT, PT, R179, R25, RZ ;  /* 0x00000019b33f7210 */ /* 0x000fe20007ffe0ff */
[----:B------:R4:W-:Y:S01]  /*70a0*/  STL [R1+0x2c], R10 ;  /* 0x00002c0a01007387 */ /* 0x0009e20000100800 */
[----:B------:R-:W-:-:S02]  /*70b0*/  I2FP.F32.S32 R14, R11 ;  /* 0x0000000b000e7245 */ /* 0x000fc40000201400 */
[----:B------:R-:W-:Y:S01]  /*70c0*/  F2FP.F16.F32.PACK_AB R4, R35, R227 ;  /* 0x000000e32304723e */ /* 0x000fe200000000ff */
[----:B------:R-:W1:Y:S01]  /*70d0*/  LDSM.16.MT88.4 R112, [R25] ;  /* 0x000000001970783b */ /* 0x000e620000004200 */
[----:B------:R-:W-:Y:S01]  /*70e0*/  F2FP.F16.F32.PACK_AB R6, R221, R34 ;  /* 0x00000022dd06723e */ /* 0x000fe200000000ff */
[----:B------:R2:W3:Y:S02]  /*70f0*/  MUFU.EX2 R226, R0 ;  /* 0x0000000000e27308 */ /* 0x0004e40000000800 */
[----:B------:R-:W1:Y:S02]  /*7100*/  LDSM.16.MT88.4 R128, [R63] ;  /* 0x000000003f80783b */ /* 0x000e640000004200 */
[----:B------:R-:W-:Y:S02]  /*7110*/  MUFU.TANH R11, R67 ;  /* 0x00000043000b7308 */ /* 0x000fe40000002400 */
[----:B------:R-:W1:Y:S04]  /*7120*/  LDSM.16.MT88.4 R120, [R25+0x2000] ;  /* 0x002000001978783b */ /* 0x000e680000004200 */
[----:B------:R-:W1:Y:S02]  /*7130*/  LDSM.16.MT88.4 R116, [R63+0x2000] ;  /* 0x002000003f74783b */ /* 0x000e640000004200 */
[----:B------:R-:W-:Y:S01]  /*7140*/  MUFU.EX2 R224, R9 ;  /* 0x0000000900e07308 */ /* 0x000fe20000000800 */
[----:B--2---:R-:W-:Y:S01]  /*7150*/  FFMA.FTZ R0, R40, UR6, -R3 ;  /* 0x0000000628007c23 */ /* 0x004fe20008010803 */
[----:B------:R-:W-:Y:S01]  /*7160*/  LDSM.16.MT88.4 R80, [R25+0x800] ;  /* 0x000800001950783b */ /* 0x000fe20000004200 */
[----:B---3--:R-:W-:-:S02]  /*7170*/  F2FP.F16.F32.PACK_AB R5, R222, R226 ;  /* 0x000000e2de05723e */ /* 0x008fc400000000ff */
[----:B------:R-:W2:Y:S01]  /*7180*/  MUFU.EX2 R219, R0 ;  /* 0x0000000000db7308 */ /* 0x000ea20000000800 */
[----:B------:R-:W-:Y:S04]  /*7190*/  LDSM.16.MT88.4 R76, [R63+0x800] ;  /* 0x000800003f4c783b */ /* 0x000fe80000004200 */
[----:B------:R-:W-:Y:S04]  /*71a0*/  LDSM.16.MT88.4 R96, [R25+0x2800] ;  /* 0x002800001960783b */ /* 0x000fe80000004200 */
[----:B------:R-:W-:Y:S04]  /*71b0*/  LDSM.16.MT88.4 R44, [R26+0xc800] ;  /* 0x00c800001a2c783b */ /* 0x000fe80000004200 */
[----:B------:R-:W-:Y:S01]  /*71c0*/  LDSM.16.MT88.4 R92, [R63+0x2800] ;  /* 0x002800003f5c783b */ /* 0x000fe20000004200 */
[----:B--2---:R-:W-:Y:S01]  /*71d0*/  F2FP.F16.F32.PACK_AB R7, R219, R10 ;  /* 0x0000000adb07723e */ /* 0x004fe200000000ff */
[C---:B------:R-:W-:Y:S01]  /*71e0*/  IMAD.IADD R0, R12.reuse, 0x1, -R20 ;  /* 0x000000010c007824 */ /* 0x040fe200078e0a14 */
[----:B----4-:R-:W2:Y:S01]  /*71f0*/  MUFU.TANH R10, R65 ;  /* 0x00000041000a7308 */ /* 0x010ea20000002400 */
[----:B------:R-:W-:Y:S01]  /*7200*/  IADD3 R12, PT, PT, R12, -R21, RZ ;  /* 0x800000150c0c7210 */ /* 0x000fe20007ffe0ff */
[----:B------:R-:W-:Y:S02]  /*7210*/  STL [R1+0x90], R227 ;  /* 0x000090e301007387 */ /* 0x000fe40000100800 */
[----:B------:R-:W-:Y:S01]  /*7220*/  IABS R15, R0 ;  /* 0x00000000000f7213 */ /* 0x000fe20000000000 */
[----:B------:R-:W-:Y:S01]  /*7230*/  HMMA.16816.F32 R156, R4, R100, RZ ;  /* 0x00000064049c723c */ /* 0x000fe200000018ff */
[----:B------:R-:W-:Y:S01]  /*7240*/  IADD3 R0, PT, PT, -R21, R13, RZ ;  /* 0x0000000d15007210 */ /* 0x000fe20007ffe1ff */
[----:B------:R-:W-:Y:S01]  /*7250*/  STL [R1+0x94], R226 ;  /* 0x000094e201007387 */ /* 0x000fe20000100800 */
[----:B------:R-:W-:-:S02]  /*7260*/  I2FP.F32.S32 R15, R15 ;  /* 0x0000000f000f7245 */ /* 0x000fc40000201400 */
[----:B------:R-:W-:Y:S01]  /*7270*/  I2FP.F32.S32 R13, R16 ;  /* 0x00000010000d7245 */ /* 0x000fe20000201400 */
[-C--:B------:R-:W-:Y:S01]  /*7280*/  FFMA.FTZ R16, R14, -R133.reuse, R22 ;  /* 0x800000850e107223 */ /* 0x080fe20000010016 */
[----:B------:R-:W-:Y:S01]  /*7290*/  IABS R12, R12 ;  /* 0x0000000c000c7213 */ /* 0x000fe20000000000 */
[C---:B------:R-:W-:Y:S01]  /*72a0*/  HMMA.16816.F32 R152, R4.reuse, R102, RZ ;  /* 0x000000660498723c */ /* 0x040fe200000018ff */
[----:B------:R-:W-:Y:S01]  /*72b0*/  IABS R14, R2 ;  /* 0x00000002000e7213 */ /* 0x000fe20000000000 */
[-C--:B------:R-:W-:Y:S01]  /*72c0*/  FFMA.FTZ R18, R13, -R133.reuse, R18 ;  /* 0x800000850d127223 */ /* 0x080fe20000010012 */
[----:B------:R-:W3:Y:S01]  /*72d0*/  MUFU.TANH R2, R73 ;  /* 0x0000004900027308 */ /* 0x000ee20000002400 */
[----:B------:R-:W-:Y:S01]  /*72e0*/  IABS R19, R0 ;  /* 0x0000000000137213 */ /* 0x000fe20000000000 */
[-C--:B--2---:R-:W-:Y:S01]  /*72f0*/  FFMA.FTZ R15, R15, -R133.reuse, R10 ;  /* 0x800000850f0f7223 */ /* 0x084fe2000001000a */
[----:B------:R-:W-:Y:S02]  /*7300*/  I2FP.F32.S32 R0, R12 ;  /* 0x0000000c00007245 */ /* 0x000fe40000201400 */
[----:B------:R-:W-:Y:S01]  /*7310*/  I2FP.F32.S32 R12, R8 ;  /* 0x00000008000c7245 */ /* 0x000fe20000201400 */
[----:B------:R-:W-:Y:S01]  /*7320*/  IMAD.MOV.U32 R8, RZ, RZ, R19 ;  /* 0x000000ffff087224 */ /* 0x000fe200078e0013 */
[----:B------:R-:W-:Y:S01]  /*7330*/  FSEL R193, R16, -INF , !P1 ;  /* 0xff80000010c17808 */ /* 0x000fe20004800000 */
[----:B------:R-:W2:Y:S01]  /*7340*/  MUFU.TANH R10, R72 ;  /* 0x00000048000a7308 */ /* 0x000ea20000002400 */
[-C--:B------:R-:W-:Y:S01]  /*7350*/  FFMA.FTZ R13, R0, -R133.reuse, R11 ;  /* 0x80000085000d7223 */ /* 0x080fe2000001000b */
[----:B------:R-:W-:Y:S01]  /*7360*/  I2FP.F32.S32 R0, R14 ;  /* 0x0000000e00007245 */ /* 0x000fe20000201400 */
[----:B------:R-:W-:Y:S01]  /*7370*/  FFMA.FTZ R11, R12, -R133, R17 ;  /* 0x800000850c0b7223 */ /* 0x000fe20000010011 */
[----:B------:R-:W-:Y:S01]  /*7380*/  I2FP.F32.S32 R12, R8 ;  /* 0x00000008000c7245 */ /* 0x000fe20000201400 */
[----:B-1----:R-:W-:Y:S01]  /*7390*/  HMMA.16816.F32 R148, R4, R104, RZ ;  /* 0x000000680494723c */ /* 0x002fe200000018ff */
[----:B------:R-:W-:-:S02]  /*73a0*/  FMNMX3.FTZ R8, R189, R178, R173, !PT ;  /* 0x000000b2bd087276 */ /* 0x000fc400078100ad */
[----:B------:R-:W-:Y:S01]  /*73b0*/  FSEL R192, R18, -INF , !P2 ;  /* 0xff80000012c07808 */ /* 0x000fe20005000000 */
[-C--:B---3--:R-:W-:Y:S01]  /*73c0*/  FFMA.FTZ R12, R12, -R133.reuse, R2 ;  /* 0x800000850c0c7223 */ /* 0x088fe20000010002 */
[----:B------:R-:W-:Y:S02]  /*73d0*/  FSEL R195, R11, -INF , !P2 ;  /* 0xff8000000bc37808 */ /* 0x000fe40005000000 */
[----:B------:R-:W-:Y:S01]  /*73e0*/  FSEL R180, R15, -INF , !P5 ;  /* 0xff8000000fb47808 */ /* 0x000fe20006800000 */
[----:B------:R-:W-:Y:S01]  /*73f0*/  HMMA.16816.F32 R144, R4, R106, RZ ;  /* 0x0000006a0490723c */ /* 0x000fe200000018ff */
[----:B------:R-:W-:Y:S02]  /*7400*/  FSEL R179, R13, -INF , !P6 ;  /* 0xff8000000db37808 */ /* 0x000fe40007000000 */
[----:B------:R-:W-:Y:S01]  /*7410*/  FSEL R208, R12, -INF , !P6 ;  /* 0xff8000000cd07808 */ /* 0x000fe20007000000 */
[----:B--2---:R-:W-:Y:S01]  /*7420*/  FFMA.FTZ R10, R0, -R133, R10 ;  /* 0x80000085000a7223 */ /* 0x004fe2000001000a */
[----:B------:R-:W-:-:S03]  /*7430*/  FMNMX3.FTZ R0, R187, R172, R171, !PT ;  /* 0x000000acbb007276 */ /* 0x000fc600078100ab */
[C---:B------:R-:W-:Y:S01]  /*7440*/  HMMA.16816.F32 R72, R4.reuse, R112, RZ ;  /* 0x000000700448723c */ /* 0x040fe200000018ff */
[----:B------:R-:W-:Y:S02]  /*7450*/  FMNMX3.FTZ R2, R0, R165, R166, !PT ;  /* 0x000000a500027276 */ /* 0x000fe400078100a6 */
[----:B------:R-:W-:Y:S01]  /*7460*/  FMNMX3.FTZ R0, R8, R167, R169, !PT ;  /* 0x000000a708007276 */ /* 0x000fe200078100a9 */
[----:B------:R-:W-:Y:S01]  /*7470*/  FFMA.FTZ R8, R55, UR6, -R24 ;  /* 0x0000000637087c23 */ /* 0x000fe20008010818 */
[----:B------:R-:W-:Y:S02]  /*7480*/  FMNMX3.FTZ R2, R2, R163, R161, !PT ;  /* 0x000000a302027276 */ /* 0x000fe400078100a1 */
[----:B------:R-:W-:Y:S01]  /*7490*/  FMNMX3.FTZ R0, R0, R164, R162, !PT ;  /* 0x000000a400007276 */ /* 0x000fe200078100a2 */
[----:B------:R1:W-:Y:S01]  /*74a0*/  MUFU.EX2 R211, R8 ;  /* 0x0000000800d37308 */ /* 0x0003e20000000800 */
[----:B------:R-:W-:Y:S01]  /*74b0*/  FMNMX3.FTZ R2, R2, R139, R168, !PT ;  /* 0x0000008b02027276 */ /* 0x000fe200078100a8 */
[----:B------:R-:W-:Y:S01]  /*74c0*/  HMMA.16816.F32 R140, R4, R108, RZ ;  /* 0x0000006c048c723c */ /* 0x000fe200000018ff */
[----:B------:R-:W-:-:S02]  /*74d0*/  FMNMX3.FTZ R0, R0, R160, R177, !PT ;  /* 0x000000a000007276 */ /* 0x000fc400078100b1 */
[----:B------:R-:W-:Y:S02]  /*74e0*/  FMNMX3.FTZ R2, R2, R170, R134, !PT ;  /* 0x000000aa02027276 */ /* 0x000fe40007810086 */
[----:B------:R-:W-:Y:S02]  /*74f0*/  FMNMX3.FTZ R0, R0, R174, R175, !PT ;  /* 0x000000ae00007276 */ /* 0x000fe400078100af */
[----:B------:R-:W-:Y:S01]  /*7500*/  FSEL R194, R10, -INF , !P5 ;  /* 0xff8000000ac27808 */ /* 0x000fe20006800000 */
[C---:B------:R-:W-:Y:S01]  /*7510*/  HMMA.16816.F32 R68, R4.reuse, R128, RZ ;  /* 0x000000800444723c */ /* 0x040fe200000018ff */
[----:B------:R-:W-:Y:S02]  /*7520*/  FMNMX3.FTZ R2, R2, R27, R193, !PT ;  /* 0x0000001b02027276 */ /* 0x000fe400078100c1 */
[----:B------:R-:W-:Y:S01]  /*7530*/  FMNMX3.FTZ R0, R0, R176, R209, !PT ;  /* 0x000000b000007276 */ /* 0x000fe200078100d1 */
[----:B-1----:R-:W-:Y:S01]  /*7540*/  FFMA.FTZ R8, R42, UR6, -R24 ;  /* 0x000000062a087c23 */ /* 0x002fe20008010818 */
[----:B------:R-:W-:Y:S01]  /*7550*/  FMNMX3.FTZ R2, R2, R192, R180, !PT ;  /* 0x000000c002027276 */ /* 0x000fe200078100b4 */
[----:B------:R-:W-:Y:S01]  /*7560*/  LDSM.16.MT88.4 R40, [R26+0xe800] ;  /* 0x00e800001a28783b */ /* 0x000fe20000004200 */
[----:B------:R-:W-:Y:S01]  /*7570*/  FMNMX3.FTZ R0, R0, R195, R194, !PT ;  /* 0x000000c300007276 */ /* 0x000fe200078100c2 */
[----:B------:R1:W-:Y:S01]  /*7580*/  MUFU.EX2 R220, R8 ;  /* 0x0000000800dc7308 */ /* 0x0003e20000000800 */
[----:B------:R-:W-:Y:S01]  /*7590*/  FMNMX.FTZ R2, R179, R2, !PT ;  /* 0x00000002b3027209 */ /* 0x000fe20007810000 */
[----:B------:R-:W-:Y:S01]  /*75a0*/  HMMA.16816.F32 R64, R4, R124, RZ ;  /* 0x0000007c0440723c */ /* 0x000fe200000018ff */
[----:B------:R-:W-:-:S03]  /*75b0*/  FMNMX.FTZ R0, R208, R0, !PT ;  /* 0x00000000d0007209 */ /* 0x000fc60007810000 */
[----:B------:R-:W2:Y:S04]  /*75c0*/  SHFL.BFLY PT, R11, R2, 0x2, 0x1f ;  /* 0x0c401f00020b7f89 */ /* 0x000ea800000e0000 */
[----:B------:R-:W3:Y:S01]  /*75d0*/  SHFL.BFLY PT, R10, R0, 0x2, 0x1f ;  /* 0x0c401f00000a7f89 */ /* 0x000ee200000e0000 */
[----:B------:R-:W-:Y:S01]  /*75e0*/  HMMA.16816.F32 R36, R4, R120, RZ ;  /* 0x000000780424723c */ /* 0x000fe200000018ff */
[----:B-1----:R-:W-:-:S04]  /*75f0*/  FFMA.FTZ R8, R56, UR6, -R3 ;  /* 0x0000000638087c23 */ /* 0x002fc80008010803 */
[----:B------:R1:W4:Y:S03]  /*7600*/  MUFU.EX2 R235, R8 ;  /* 0x0000000800eb7308 */ /* 0x0003260000000800 */
[C---:B------:R-:W-:Y:S08]  /*7610*/  HMMA.16816.F32 R32, R4.reuse, R116, RZ ;  /* 0x000000740420723c */ /* 0x040ff000000018ff */
[----:B------:R-:W-:Y:S01]  /*7620*/  HMMA.16816.F32 R48, R4, R110, RZ ;  /* 0x0000006e0430723c */ /* 0x000fe200000018ff */
[----:B--2---:R-:W-:Y:S01]  /*7630*/  FMNMX.FTZ R2, R2, R11, !PT ;  /* 0x0000000b02027209 */ /* 0x004fe20007810000 */
[----:B-1----:R-:W-:Y:S01]  /*7640*/  FFMA.FTZ R8, R54, UR6, -R3 ;  /* 0x0000000636087c23 */ /* 0x002fe20008010803 */
[----:B----4-:R-:W-:-:S02]  /*7650*/  F2FP.F16.F32.PACK_AB R9, R252, R235 ;  /* 0x000000ebfc09723e */ /* 0x010fc400000000ff */
[----:B---3--:R-:W-:Y:S01]  /*7660*/  FMNMX.FTZ R0, R0, R10, !PT ;  /* 0x0000000a00007209 */ /* 0x008fe20007810000 */
[----:B------:R1:W2:Y:S01]  /*7670*/  MUFU.EX2 R212, R8 ;  /* 0x0000000800d47308 */ /* 0x0002a20000000800 */
[----:B------:R-:W-:Y:S01]  /*7680*/  F2FP.F16.F32.PACK_AB R10, R233, R220 ;  /* 0x000000dce90a723e */ /* 0x000fe200000000ff */
[C---:B------:R-:W-:Y:S01]  /*7690*/  HMMA.16816.F32 R56, R4.reuse, R114, RZ ;  /* 0x000000720438723c */ /* 0x040fe200000018ff */
[----:B------:R-:W3:Y:S04]  /*76a0*/  SHFL.BFLY PT, R12, R2, 0x1, 0x1f ;  /* 0x0c201f00020c7f89 */ /* 0x000ee800000e0000 */
[----:B------:R-:W4:Y:S03]  /*76b0*/  SHFL.BFLY PT, R13, R0, 0x1, 0x1f ;  /* 0x0c201f00000d7f89 */ /* 0x000f2600000e0000 */
[----:B------:R-:W-:Y:S01]  /*76c0*/  HMMA.16816.F32 R52, R4, R130, RZ ;  /* 0x000000820434723c */ /* 0x000fe200000018ff */
[----:B-1----:R-:W-:-:S02]  /*76d0*/  F2FP.F16.F32.PACK_AB R8, R138, R211 ;  /* 0x000000d38a08723e */ /* 0x002fc400000000ff */
[----:B--2---:R-:W-:-:S05]  /*76e0*/  F2FP.F16.F32.PACK_AB R11, R224, R212 ;  /* 0x000000d4e00b723e */ /* 0x004fca00000000ff */
[C---:B------:R-:W-:Y:S08]  /*76f0*/  HMMA.16816.F32 R28, R4.reuse, R126, RZ ;  /* 0x0000007e041c723c */ /* 0x040ff000000018ff */
[----:B------:R-:W-:Y:S01]  /*7700*/  HMMA.16816.F32 R20, R4, R122, RZ ;  /* 0x0000007a0414723c */ /* 0x000fe200000018ff */
[----:B---3--:R-:W-:-:S04]  /*7710*/  FMNMX.FTZ R137, R2, R12, !PT ;  /* 0x0000000c02897209 */ /* 0x008fc80007810000 */
[C---:B------:R-:W-:Y:S01]  /*7720*/  FSETP.NEU.FTZ.AND P1, PT, R137.reuse, -INF , PT ;  /* 0xff8000008900780b */ /* 0x040fe20003f3d000 */
[----:B------:R-:W-:Y:S01]  /*7730*/  FMUL.FTZ R2, R137, UR6 ;  /* 0x0000000689027c20 */ /* 0x000fe20008410000 */
[----:B----4-:R-:W-:Y:S01]  /*7740*/  FMNMX.FTZ R136, R0, R13, !PT ;  /* 0x0000000d00887209 */ /* 0x010fe20007810000 */
[----:B------:R-:W-:Y:S03]  /*7750*/  HMMA.16816.F32 R16, R4, R118, RZ ;  /* 0x000000760410723c */ /* 0x000fe600000018ff */
[----:B------:R-:W-:Y:S01]  /*7760*/  FSEL R2, R2, RZ, P1 ;  /* 0x000000ff02027208 */ /* 0x000fe20000800000 */
[C---:B------:R-:W-:Y:S01]  /*7770*/  FMUL.FTZ R0, R136.reuse, UR6 ;  /* 0x0000000688007c20 */ /* 0x040fe20008410000 */
        /* <DEDUP_REMOVED lines=21> */
[C---:B------:R-:W-:Y:S08]  /*78d0*/  HMMA.16816.F32 R4, R8.reuse, R88, R64 ;  /* 0x000000580804723c */ /* 0x040ff00000001840 */
        /* <DEDUP_REMOVED lines=10> */
[----:B------:R-:W-:Y:S01]  /*7980*/  FFMA.FTZ R4, R187, UR6, -R2 ;  /* 0x00000006bb047c23 */ /* 0x000fe20008010802 */
[----:B------:R-:W-:Y:S01]  /*7990*/  IMAD.MOV.U32 R74, RZ, RZ, R6 ;  /* 0x000000ffff4a7224 */ /* 0x000fe200078e0006 */
[----:B------:R-:W-:Y:S01]  /*79a0*/  MOV R75, R5 ;  /* 0x00000005004b7202 */ /* 0x000fe20000000f00 */
[----:B------:R-:W-:Y:S01]  /*79b0*/  FFMA.FTZ R5, R172, UR6, -R2 ;  /* 0x00000006ac057c23 */ /* 0x000fe20008010802 */
[----:B------:R1:W2:Y:S01]  /*79c0*/  MUFU.EX2 R6, R4 ;  /* 0x0000000400067308 */ /* 0x0002a20000000800 */
[C---:B------:R-:W-:Y:S01]  /*79d0*/  HMMA.16816.F32 R204, R8.reuse, R78, R52 ;  /* 0x0000004e08cc723c */ /* 0x040fe20000001834 */
[----:B------:R-:W-:Y:S01]  /*79e0*/  IMAD.MOV.U32 R187, RZ, RZ, R15 ;  /* 0x000000ffffbb7224 */ /* 0x000fe200078e000f */
[----:B------:R-:W-:Y:S01]  /*79f0*/  MOV R172, R13 ;  /* 0x0000000d00ac7202 */ /* 0x000fe20000000f00 */
[----:B------:R3:W4:Y:S01]  /*7a00*/  MUFU.EX2 R135, R5 ;  /* 0x0000000500877308 */ /* 0x0007220000000800 */
[----:B------:R-:W-:Y:S01]  /*7a10*/  MOV R73, R7 ;  /* 0x0000000700497202 */ /* 0x000fe20000000f00 */
[----:B------:R-:W-:Y:S01]  /*7a20*/  IMAD.MOV.U32 R67, RZ, RZ, R33 ;  /* 0x000000ffff437224 */ /* 0x000fe200078e0021 */
[----:B------:R-:W-:Y:S01]  /*7a30*/  MOV R66, R34 ;  /* 0x0000002200427202 */ /* 0x000fe20000000f00 */
[----:B------:R-:W-:Y:S01]  /*7a40*/  IMAD.MOV.U32 R65, RZ, RZ, R32 ;  /* 0x000000ffff417224 */ /* 0x000fe200078e0020 */
[----:B------:R-:W-:Y:S01]  /*7a50*/  HMMA.16816.F32 R228, R8, R90, R28 ;  /* 0x0000005a08e4723c */ /* 0x000fe2000000181c */
[----:B------:R-:W-:Y:S01]  /*7a60*/  MOV R223, R35 ;  /* 0x0000002300df7202 */ /* 0x000fe20000000f00 */
[----:B-1----:R-:W-:Y:S01]  /*7a70*/  FFMA.FTZ R4, R171, UR6, -R2 ;  /* 0x00000006ab047c23 */ /* 0x002fe20008010802 */
[----:B------:R-:W-:-:S05]  /*7a80*/  IMAD.MOV.U32 R171, RZ, RZ, R12 ;  /* 0x000000ffffab7224 */ /* 0x000fca00078e000c */
[----:B------:R-:W-:Y:S01]  /*7a90*/  HMMA.16816.F32 R196, R8, R98, R20 ;  /* 0x0000006208c4723c */ /* 0x000fe20000001814 */
[----:B------:R1:W-:Y:S01]  /*7aa0*/  MUFU.EX2 R210, R4 ;  /* 0x0000000400d27308 */ /* 0x0003e20000000800 */
[----:B---3--:R-:W-:-:S04]  /*7ab0*/  FFMA.FTZ R5, R165, UR6, -R2 ;  /* 0x00000006a5057c23 */ /* 0x008fc80008010802 */
[----:B------:R3:W4:Y:S02]  /*7ac0*/  MUFU.EX2 R225, R5 ;  /* 0x0000000500e17308 */ /* 0x0007240000000800 */
[----:B------:R-:W-:Y:S01]  /*7ad0*/  HMMA.16816.F32 R236, R8, R94, R16 ;  /* 0x0000005e08ec723c */ /* 0x000fe20000001810 */
[--C-:B-1----:R-:W-:Y:S01]  /*7ae0*/  FFMA.FTZ R4, R189, UR6, -R0.reuse ;  /* 0x00000006bd047c23 */ /* 0x102fe20008010800 */
[----:B--2---:R-:W-:Y:S01]  /*7af0*/  MOV R189, R6 ;  /* 0x0000000600bd7202 */ /* 0x004fe20000000f00 */
[--C-:B------:R-:W-:Y:S02]  /*7b00*/  FFMA.FTZ R6, R178, UR6, -R0.reuse ;  /* 0x00000006b2067c23 */ /* 0x100fe40008010800 */
[----:B------:R1:W-:Y:S01]  /*7b10*/  MUFU.EX2 R191, R4 ;  /* 0x0000000400bf7308 */ /* 0x0003e20000000800 */
[----:B---3--:R-:W-:Y:S01]  /*7b20*/  FFMA.FTZ R5, R173, UR6, -R0 ;  /* 0x00000006ad057c23 */ /* 0x008fe20008010800 */
[----:B----4-:R-:W-:Y:S02]  /*7b30*/  F2FP.F16.F32.PACK_AB R8, R135, R189 ;  /* 0x000000bd8708723e */ /* 0x010fe400000000ff */
[----:B------:R-:W2:Y:S01]  /*7b40*/  MUFU.EX2 R226, R6 ;  /* 0x0000000600e27308 */ /* 0x000ea20000000800 */
[----:B------:R-:W-:-:S03]  /*7b50*/  F2FP.F16.F32.PACK_AB R10, R225, R210 ;  /* 0x000000d2e10a723e */ /* 0x000fc600000000ff */
[----:B------:R3:W-:Y:S01]  /*7b60*/  MUFU.EX2 R227, R5 ;  /* 0x0000000500e37308 */ /* 0x0007e20000000800 */
[----:B-1----:R-:W-:-:S04]  /*7b70*/  FFMA.FTZ R4, R167, UR6, -R0 ;  /* 0x00000006a7047c23 */ /* 0x002fc80008010800 */
[----:B------:R1:W4:Y:S01]  /*7b80*/  MUFU.EX2 R61, R4 ;  /* 0x00000004003d7308 */ /* 0x0003220000000800 */
[----:B--2---:R-:W-:Y:S01]  /*7b90*/  F2FP.F16.F32.PACK_AB R9, R226, R191 ;  /* 0x000000bfe209723e */ /* 0x004fe200000000ff */
[----:B------:R-:W-:Y:S01]  /*7ba0*/  FFMA.FTZ R6, R164, UR6, -R0 ;  /* 0x00000006a4067c23 */ /* 0x000fe20008010800 */
[----:B---3--:R-:W-:-:S03]  /*7bb0*/  FFMA.FTZ R5, R163, UR6, -R2 ;  /* 0x00000006a3057c23 */ /* 0x008fc60008010802 */
[----:B------:R-:W-:Y:S04]  /*7bc0*/  MUFU.EX2 R62, R6 ;  /* 0x00000006003e7308 */ /* 0x000fe80000000800 */
[----:B------:R2:W-:Y:S01]  /*7bd0*/  MUFU.EX2 R234, R5 ;  /* 0x0000000500ea7308 */ /* 0x0005e20000000800 */
[--C-:B-1----:R-:W-:Y:S01]  /*7be0*/  FFMA.FTZ R4, R166, UR6, -R2.reuse ;  /* 0x00000006a6047c23 */ /* 0x102fe20008010802 */
[----:B----4-:R-:W-:Y:S02]  /*7bf0*/  F2FP.F16.F32.PACK_AB R11, R61, R227 ;  /* 0x000000e33d0b723e */ /* 0x010fe400000000ff */
[----:B------:R-:W-:Y:S01]  /*7c00*/  MOV R163, R61 ;  /* 0x0000003d00a37202 */ /* 0x000fe20000000f00 */
[----:B------:R1:W-:Y:S04]  /*7c10*/  MUFU.EX2 R60, R4 ;  /* 0x00000004003c7308 */ /* 0x0003e80000000800 */
[----:B------:R-:W-:Y:S01]  /*7c20*/  HMMA.16816.F32 R28, R8, R100, RZ ;  /* 0x00000064081c723c */ /* 0x000fe200000018ff */
[----:B--2---:R-:W-:-:S04]  /*7c30*/  FFMA.FTZ R5, R139, UR6, -R2 ;  /* 0x000000068b057c23 */ /* 0x004fc80008010802 */
[----:B------:R2:W-:Y:S03]  /*7c40*/  MUFU.EX2 R64, R5 ;  /* 0x0000000500407308 */ /* 0x0005e60000000800 */
[----:B------:R-:W-:Y:S01]  /*7c50*/  HMMA.16816.F32 R20, R8, R102, RZ ;  /* 0x000000660814723c */ /* 0x000fe200000018ff */
[----:B-1----:R-:W-:Y:S01]  /*7c60*/  FFMA.FTZ R4, R161, UR6, -R2 ;  /* 0x00000006a1047c23 */ /* 0x002fe20008010802 */
[----:B------:R-:W-:-:S03]  /*7c70*/  IMAD.MOV.U32 R161, RZ, RZ, R212 ;  /* 0x000000ffffa17224 */ /* 0x000fc600078e00d4 */
[----:B------:R1:W3:Y:S03]  /*7c80*/  MUFU.EX2 R48, R4 ;  /* 0x0000000400307308 */ /* 0x0002e60000000800 */
[----:B------:R-:W-:Y:S01]  /*7c90*/  HMMA.16816.F32 R16, R8, R104, RZ ;  /* 0x000000680810723c */ /* 0x000fe200000018ff */
[----:B--2---:R-:W-:-:S04]  /*7ca0*/  FFMA.FTZ R5, R162, UR6, -R0 ;  /* 0x00000006a2057c23 */ /* 0x004fc80008010800 */
[----:B------:R-:W-:Y:S03]  /*7cb0*/  MUFU.EX2 R162, R5 ;  /* 0x0000000500a27308 */ /* 0x000fe60000000800 */
[----:B------:R-:W-:Y:S01]  /*7cc0*/  HMMA.16816.F32 R12, R8, R106, RZ ;  /* 0x0000006a080c723c */ /* 0x000fe200000018ff */
[----:B-1----:R-:W-:Y:S01]  /*7cd0*/  FFMA.FTZ R4, R169, UR6, -R0 ;  /* 0x00000006a9047c23 */ /* 0x002fe20008010800 */
[----:B---3--:R-:W-:-:S03]  /*7ce0*/  F2FP.F16.F32.PACK_AB R6, R64, R48 ;  /* 0x000000304006723e */ /* 0x008fc600000000ff */
[----:B------:R1:W2:Y:S03]  /*7cf0*/  MUFU.EX2 R178, R4 ;  /* 0x0000000400b27308 */ /* 0x0002a60000000800 */
[C---:B------:R-:W-:Y:S08]  /*7d00*/  HMMA.16816.F32 R36, R8.reuse, R112, RZ ;  /* 0x000000700824723c */ /* 0x040ff000000018ff */
[----:B------:R-:W-:Y:S01]  /*7d10*/  HMMA.16816.F32 R32, R8, R114, RZ ;  /* 0x000000720820723c */ /* 0x000fe200000018ff */
[----:B-1----:R-:W-:Y:S01]  /*7d20*/  FFMA.FTZ R4, R160, UR6, -R0 ;  /* 0x00000006a0047c23 */ /* 0x002fe20008010800 */
[----:B--2---:R-:W-:Y:S01]  /*7d30*/  F2FP.F16.F32.PACK_AB R5, R62, R178 ;  /* 0x000000b23e05723e */ /* 0x004fe200000000ff */
[----:B------:R-:W-:-:S05]  /*7d40*/  IMAD.MOV.U32 R160, RZ, RZ, R224 ;  /* 0x000000ffffa07224 */ /* 0x000fca00078e00e0 */
[----:B------:R-:W-:Y:S01]  /*7d50*/  HMMA.16816.F32 R52, R8, R126, RZ ;  /* 0x0000007e0834723c */ /* 0x000fe200000018ff */
[----:B------:R1:W2:Y:S01]  /*7d60*/  MUFU.EX2 R232, R4 ;  /* 0x0000000400e87308 */ /* 0x0002a20000000800 */
[----:B------:R-:W-:Y:S01]  /*7d70*/  MOV R126, R220 ;  /* 0x000000dc007e7202 */ /* 0x000fe20000000f00 */
[----:B------:R-:W-:-:S05]  /*7d80*/  IMAD.MOV.U32 R127, RZ, RZ, R219 ;  /* 0x000000ffff7f7224 */ /* 0x000fca00078e00db */
[----:B------:R-:W-:Y:S01]  /*7d90*/  HMMA.16816.F32 R56, R8, R118, RZ ;  /* 0x000000760838723c */ /* 0x000fe200000018ff */
[----:B------:R-:W-:Y:S01]  /*7da0*/  MOV R118, R218 ;  /* 0x000000da00767202 */ /* 0x000fe20000000f00 */
[----:B------:R-:W-:Y:S02]  /*7db0*/  IMAD.MOV.U32 R119, RZ, RZ, R187 ;  /* 0x000000ffff777224 */ /* 0x000fe400078e00bb */
[----:B------:R-:W-:Y:S01]  /*7dc0*/  IMAD.MOV.U32 R187, RZ, RZ, R213 ;  /* 0x000000ffffbb7224 */ /* 0x000fe200078e00d5 */
[----:B-1----:R-:W-:Y:S02]  /*7dd0*/  F2FP.F16.F32.PACK_AB R4, R234, R60 ;  /* 0x0000003cea04723e */ /* 0x002fe400000000ff */
[----:B--2---:R-:W-:-:S07]  /*7de0*/  F2FP.F16.F32.PACK_AB R7, R232, R162 ;  /* 0x000000a2e807723e */ /* 0x004fce00000000ff */
[C---:B------:R-:W-:Y:S08]  /*7df0*/  HMMA.16816.F32 R164, R4.reuse, R44, R28 ;  /* 0x0000002c04a4723c */ /* 0x040ff0000000181c */
[C---:B------:R-:W-:Y:S08]  /*7e00*/  HMMA.16816.F32 R144, R4.reuse, R46, R20 ;  /* 0x0000002e0490723c */ /* 0x040ff00000001814 */
[----:B------:R-:W-:Y:S08]  /*7e10*/  HMMA.16816.F32 R104, R4, R40, R16 ;  /* 0x000000280468723c */ /* 0x000ff00000001810 */
[C---:B------:R-:W-:Y:S08]  /*7e20*/  HMMA.16816.F32 R44, R8.reuse, R108, RZ ;  /* 0x0000006c082c723c */ /* 0x040ff000000018ff */
[----:B------:R-:W-:Y:S01]  /*7e30*/  HMMA.16816.F32 R16, R8, R120, RZ ;  /* 0x000000780810723c */ /* 0x000fe200000018ff */
[----:B------:R-:W-:Y:S01]  /*7e40*/  MOV R121, R75 ;  /* 0x0000004b00797202 */ /* 0x000fe20000000f00 */
[----:B------:R-:W-:-:S06]  /*7e50*/  IMAD.MOV.U32 R120, RZ, RZ, R72 ;  /* 0x000000ffff787224 */ /* 0x000fcc00078e0048 */
[----:B------:R-:W-:Y:S01]  /*7e60*/  HMMA.16816.F32 R28, R8, R128, RZ ;  /* 0x00000080081c723c */ /* 0x000fe200000018ff */
[----:B------:R-:W-:Y:S01]  /*7e70*/  MOV R129, R48 ;  /* 0x0000003000817202 */ /* 0x000fe20000000f00 */
[----:B------:R-:W-:-:S06]  /*7e80*/  IMAD.MOV.U32 R128, RZ, RZ, R223 ;  /* 0x000000ffff807224 */ /* 0x000fcc00078e00df */
[----:B------:R-:W-:Y:S08]  /*7e90*/  HMMA.16816.F32 R140, R4, R42, R12 ;  /* 0x0000002a048c723c */ /* 0x000ff0000000180c */
[----:B------:R-:W-:Y:S01]  /*7ea0*/  HMMA.16816.F32 R20, R8, R124, RZ ;  /* 0x0000007c0814723c */ /* 0x000fe200000018ff */
[----:B------:R-:W-:Y:S01]  /*7eb0*/  MOV R124, R67 ;  /* 0x00000043007c7202 */ /* 0x000fe20000000f00 */
[----:B------:R-:W-:-:S06]  /*7ec0*/  IMAD.MOV.U32 R125, RZ, RZ, R66 ;  /* 0x000000ffff7d7224 */ /* 0x000fcc00078e0042 */
[----:B------:R-:W-:Y:S01]  /*7ed0*/  HMMA.16816.F32 R12, R8, R116, RZ ;  /* 0x00000074080c723c */ /* 0x000fe200000018ff */
[----:B------:R-:W-:Y:S01]  /*7ee0*/  MOV R117, R65 ;  /* 0x0000004100757202 */ /* 0x000fe20000000f00 */
[----:B------:R-:W-:-:S06]  /*7ef0*/  IMAD.MOV.U32 R116, RZ, RZ, R222 ;  /* 0x000000ffff747224 */ /* 0x000fcc00078e00de */
[----:B------:R-:W-:Y:S01]  /*7f00*/  HMMA.16816.F32 R48, R8, R130, RZ ;  /* 0x000000820830723c */ /* 0x000fe200000018ff */
[----:B------:R-:W-:Y:S01]  /*7f10*/  IMAD.MOV.U32 R130, RZ, RZ, R64 ;  /* 0x000000ffff827224 */ /* 0x000fe200078e0040 */
[----:B------:R-:W-:-:S06]  /*7f20*/  MOV R131, R221 ;  /* 0x000000dd00837202 */ /* 0x000fcc0000000f00 */
[C---:B------:R-:W-:Y:S08]  /*7f30*/  HMMA.16816.F32 R40, R8.reuse, R110, RZ ;  /* 0x0000006e0828723c */ /* 0x040ff000000018ff */
[----:B------:R-:W-:Y:S01]  /*7f40*/  HMMA.16816.F32 R64, R8, R122, RZ ;  /* 0x0000007a0840723c */ /* 0x000fe200000018ff */
[--C-:B------:R-:W-:Y:S01]  /*7f50*/  FFMA.FTZ R8, R168, UR6, -R2.reuse ;  /* 0x00000006a8087c23 */ /* 0x100fe20008010802 */
[----:B------:R-:W-:Y:S01]  /*7f60*/  FFMA.FTZ R9, R170, UR6, -R2 ;  /* 0x00000006aa097c23 */ /* 0x000fe20008010802 */
[----:B------:R-:W-:Y:S01]  /*7f70*/  IMAD.MOV.U32 R122, RZ, RZ, R74 ;  /* 0x000000ffff7a7224 */ /* 0x000fe200078e004a */
[----:B------:R-:W-:Y:S01]  /*7f80*/  MOV R123, R73 ;  /* 0x00000049007b7202 */ /* 0x000fe20000000f00 */
[----:B------:R1:W-:Y:S03]  /*7f90*/  MUFU.EX2 R221, R8 ;  /* 0x0000000800dd7308 */ /* 0x0003e60000000800 */
[C---:B------:R-:W-:Y:S01]  /*7fa0*/  HMMA.16816.F32 R108, R4.reuse, R84, R44 ;  /* 0x00000054046c723c */ /* 0x040fe2000000182c */
[----:B------:R2:W-:Y:S07]  /*7fb0*/  MUFU.EX2 R223, R9 ;  /* 0x0000000900df7308 */ /* 0x0005ee0000000800 */
[----:B------:R-:W-:Y:S01]  /*7fc0*/  HMMA.16816.F32 R44, R4, R96, R16 ;  /* 0x00000060042c723c */ /* 0x000fe20000001810 */
[----:B------:R-:W3:Y:S01]  /*7fd0*/  LDSM.16.MT88.4 R16, [R26+0xd000] ;  /* 0x00d000001a10783b */ /* 0x000ee20000004200 */
[----:B------:R-:W-:Y:S01]  /*7fe0*/  MOV R96, R217 ;  /* 0x000000d900607202 */ /* 0x000fe20000000f00 */
[----:B-1----:R-:W-:Y:S01]  /*7ff0*/  FFMA.FTZ R8, R134, UR6, -R2 ;  /* 0x0000000686087c23 */ /* 0x002fe20008010802 */
[----:B------:R-:W-:-:S02]  /*8000*/  IMAD.MOV.U32 R97, RZ, RZ, R216 ;  /* 0x000000ffff617224 */ /* 0x000fc400078e00d8 */
[----:B--2---:R-:W-:Y:S02]  /*8010*/  FFMA.FTZ R9, R27, UR6, -R2 ;  /* 0x000000061b097c23 */ /* 0x004fe40008010802 */
[C---:B------:R-:W-:Y:S01]  /*8020*/  HMMA.16816.F32 R100, R4.reuse, R80, R36 ;  /* 0x000000500464723c */ /* 0x040fe20000001824 */
[----:B------:R-:W-:Y:S01]  /*8030*/  MOV R36, R71 ;  /* 0x0000004700247202 */ /* 0x000fe20000000f00 */
[----:B------:R-:W-:Y:S01]  /*8040*/  IMAD.MOV.U32 R37, RZ, RZ, R70 ;  /* 0x000000ffff257224 */ /* 0x000fe200078e0046 */
[----:B------:R1:W-:Y:S01]  /*8050*/  MUFU.EX2 R224, R8 ;  /* 0x0000000800e07308 */ /* 0x0003e20000000800 */
[----:B------:R-:W-:Y:S01]  /*8060*/  IMAD.MOV.U32 R38, RZ, RZ, R171 ;  /* 0x000000ffff267224 */ /* 0x000fe200078e00ab */
[----:B------:R-:W-:Y:S02]  /*8070*/  MOV R39, R172 ;  /* 0x000000ac00277202 */ /* 0x000fe40000000f00 */
[----:B------:R2:W4:Y:S01]  /*8080*/  MUFU.EX2 R222, R9 ;  /* 0x0000000900de7308 */ /* 0x0005220000000800 */
[C---:B------:R-:W-:Y:S01]  /*8090*/  HMMA.16816.F32 R72, R4.reuse, R76, R28 ;  /* 0x0000004c0448723c */ /* 0x040fe2000000181c */
[----:B------:R-:W-:Y:S01]  /*80a0*/  MOV R77, R69 ;  /* 0x00000045004d7202 */ /* 0x000fe20000000f00 */
[----:B------:R-:W-:Y:S01]  /*80b0*/  IMAD.MOV.U32 R76, RZ, RZ, R68 ;  /* 0x000000ffff4c7224 */ /* 0x000fe200078e0044 */
[----:B------:R-:W-:Y:S05]  /*80c0*/  LDSM.16.MT88.4 R28, [R132+0xd000] ;  /* 0x00d00000841c783b */ /* 0x000fea0000004200 */
[----:B------:R-:W-:Y:S01]  /*80d0*/  HMMA.16816.F32 R68, R4, R88, R20 ;  /* 0x000000580444723c */ /* 0x000fe20000001814 */
[--C-:B-1----:R-:W-:Y:S01]  /*80e0*/  FFMA.FTZ R8, R177, UR6, -R0.reuse ;  /* 0x00000006b1087c23 */ /* 0x102fe20008010800 */
[----:B------:R-:W-:Y:S01]  /*80f0*/  LDSM.16.MT88.4 R20, [R25+0x1000] ;  /* 0x001000001914783b */ /* 0x000fe20000004200 */
[----:B--2---:R-:W-:-:S02]  /*8100*/  FFMA.FTZ R9, R174, UR6, -R0 ;  /* 0x00000006ae097c23 */ /* 0x004fc40008010800 */
[----:B------:R1:W-:Y:S01]  /*8110*/  MUFU.EX2 R218, R8 ;  /* 0x0000000800da7308 */ /* 0x0003e20000000800 */
[----:B----4-:R-:W-:Y:S02]  /*8120*/  F2FP.F16.F32.PACK_AB R10, R222, R224 ;  /* 0x000000e0de0a723e */ /* 0x010fe400000000ff */
[C---:B------:R-:W-:Y:S01]  /*8130*/  HMMA.16816.F32 R112, R4.reuse, R92, R12 ;  /* 0x0000005c0470723c */ /* 0x040fe2000000180c */
[----:B------:R-:W2:Y:S01]  /*8140*/  LDSM.16.MT88.4 R12, [R26+0xf000] ;  /* 0x00f000001a0c783b */ /* 0x000ea20000004200 */
[----:B------:R4:W-:Y:S06]  /*8150*/  MUFU.EX2 R220, R9 ;  /* 0x0000000900dc7308 */ /* 0x0009ec0000000800 */
[----:B------:R-:W-:Y:S01]  /*8160*/  HMMA.16816.F32 R84, R4, R86, R40 ;  /* 0x000000560454723c */ /* 0x000fe20000001828 */
[----:B-1----:R-:W-:-:S07]  /*8170*/  FFMA.FTZ R8, R175, UR6, -R0 ;  /* 0x00000006af087c23 */ /* 0x002fce0008010800 */
[C---:B------:R-:W-:Y:S01]  /*8180*/  HMMA.16816.F32 R80, R4.reuse, R82, R32 ;  /* 0x000000520450723c */ /* 0x040fe20000001820 */
[----:B----4-:R-:W-:Y:S01]  /*8190*/  FFMA.FTZ R9, R176, UR6, -R0 ;  /* 0x00000006b0097c23 */ /* 0x010fe20008010800 */
[----:B------:R1:W-:Y:S01]  /*81a0*/  MUFU.EX2 R217, R8 ;  /* 0x0000000800d97308 */ /* 0x0003e20000000800 */
[----:B------:R-:W-:Y:S03]  /*81b0*/  LDSM.16.MT88.4 R32, [R25+0x3000] ;  /* 0x003000001920783b */ /* 0x000fe60000004200 */
[----:B------:R4:W3:Y:S02]  /*81c0*/  MUFU.EX2 R219, R9 ;  /* 0x0000000900db7308 */ /* 0x0008e40000000800 */
[----:B------:R-:W-:Y:S01]  /*81d0*/  HMMA.16816.F32 R48, R4, R78, R48 ;  /* 0x0000004e0430723c */ /* 0x000fe20000001830 */
[----:B------:R-:W-:Y:S01]  /*81e0*/  IMAD.MOV.U32 R78, RZ, RZ, R214 ;  /* 0x000000ffff4e7224 */ /* 0x000fe200078e00d6 */
[----:B------:R-:W-:-:S06]  /*81f0*/  MOV R79, R215 ;  /* 0x000000d7004f7202 */ /* 0x000fcc0000000f00 */
[C---:B------:R-:W-:Y:S01]  /*8200*/  HMMA.16816.F32 R52, R4.reuse, R90, R52 ;  /* 0x0000005a0434723c */ /* 0x040fe20000001834 */
[--C-:B-1----:R-:W-:Y:S01]  /*8210*/  FFMA.FTZ R8, R184, UR6, -R24.reuse ;  /* 0x00000006b8087c23 */ /* 0x102fe20008010818 */
[----:B------:R-:W-:Y:S01]  /*8220*/  MOV R184, R250 ;  /* 0x000000fa00b87202 */ /* 0x000fe20000000f00 */
[--C-:B----4-:R-:W-:Y:S02]  /*8230*/  FFMA.FTZ R9, R181, UR6, -R24.reuse ;  /* 0x00000006b5097c23 */ /* 0x110fe40008010818 */
[----:B------:R1:W-:Y:S01]  /*8240*/  MUFU.EX2 R216, R8 ;  /* 0x0000000800d87308 */ /* 0x0003e20000000800 */
[----:B---3--:R-:W-:Y:S02]  /*8250*/  F2FP.F16.F32.PACK_AB R11, R219, R217 ;  /* 0x000000d9db0b723e */ /* 0x008fe400000000ff */
[C---:B------:R-:W-:Y:S01]  /*8260*/  HMMA.16816.F32 R64, R4.reuse, R98, R64 ;  /* 0x000000620440723c */ /* 0x040fe20000001840 */
[----:B------:R3:W-:Y:S07]  /*8270*/  MUFU.EX2 R212, R9 ;  /* 0x0000000900d47308 */ /* 0x0007ee0000000800 */
[----:B------:R-:W-:Y:S01]  /*8280*/  HMMA.16816.F32 R56, R4, R94, R56 ;  /* 0x0000005e0438723c */ /* 0x000fe20000001838 */
[--C-:B------:R-:W-:Y:S01]  /*8290*/  FFMA.FTZ R4, R183, UR6, -R24.reuse ;  /* 0x00000006b7047c23 */ /* 0x100fe20008010818 */
[----:B------:R-:W-:Y:S01]  /*82a0*/  FFMA.FTZ R5, R182, UR6, -R24 ;  /* 0x00000006b6057c23 */ /* 0x000fe20008010818 */
[----:B------:R-:W-:Y:S01]  /*82b0*/  FFMA.FTZ R6, R188, UR6, -R3 ;  /* 0x00000006bc067c23 */ /* 0x000fe20008010803 */
[----:B-1----:R-:W-:Y:S01]  /*82c0*/  F2FP.F16.F32.PACK_AB R8, R223, R221 ;  /* 0x000000dddf08723e */ /* 0x002fe200000000ff */
[----:B------:R1:W-:Y:S01]  /*82d0*/  MUFU.EX2 R214, R4 ;  /* 0x0000000400d67308 */ /* 0x0003e20000000800 */
[----:B---3--:R-:W-:-:S03]  /*82e0*/  F2FP.F16.F32.PACK_AB R9, R220, R218 ;  /* 0x000000dadc09723e */ /* 0x008fc600000000ff */
[----:B------:R3:W4:Y:S04]  /*82f0*/  MUFU.EX2 R215, R5 ;  /* 0x0000000500d77308 */ /* 0x0007280000000800 */
[----:B------:R4:W-:Y:S01]  /*8300*/  MUFU.EX2 R134, R6 ;  /* 0x0000000600867308 */ /* 0x0009e20000000800 */
[----:B------:R-:W-:Y:S01]  /*8310*/  HMMA.16816.F32 R164, R8, R16, R164 ;  /* 0x0000001008a4723c */ /* 0x000fe200000018a4 */
[----:B-1----:R-:W-:-:S07]  /*8320*/  FFMA.FTZ R4, R190, UR6, -R3 ;  /* 0x00000006be047c23 */ /* 0x002fce0008010803 */
[C---:B------:R-:W-:Y:S01]  /*8330*/  HMMA.16816.F32 R40, R8.reuse, R18, R144 ;  /* 0x000000120828723c */ /* 0x040fe20000001890 */
[----:B------:R1:W2:Y:S01]  /*8340*/  MUFU.EX2 R61, R4 ;  /* 0x00000004003d7308 */ /* 0x0002a20000000800 */
[--C-:B---3--:R-:W-:Y:S01]  /*8350*/  FFMA.FTZ R5, R186, UR6, -R3.reuse ;  /* 0x00000006ba057c23 */ /* 0x108fe20008010803 */
[----:B------:R-:W-:Y:S02]  /*8360*/  MOV R186, R248 ;  /* 0x000000f800ba7202 */ /* 0x000fe40000000f00 */
[----:B----4-:R-:W-:Y:S01]  /*8370*/  F2FP.F16.F32.PACK_AB R6, R215, R214 ;  /* 0x000000d6d706723e */ /* 0x010fe200000000ff */
[----:B------:R3:W-:Y:S01]  /*8380*/  MUFU.EX2 R139, R5 ;  /* 0x00000005008b7308 */ /* 0x0007e20000000800 */
[----:B-1----:R-:W-:Y:S01]  /*8390*/  FFMA.FTZ R4, R185, UR6, -R3 ;  /* 0x00000006b9047c23 */ /* 0x002fe20008010803 */
[----:B------:R-:W-:Y:S02]  /*83a0*/  IMAD.MOV.U32 R185, RZ, RZ, R249 ;  /* 0x000000ffffb97224 */ /* 0x000fe400078e00f9 */
[----:B--2---:R-:W-:Y:S01]  /*83b0*/  HMMA.16816.F32 R248, R8, R12, R104 ;  /* 0x0000000c08f8723c */ /* 0x004fe20000001868 */
[----:B------:R1:W2:Y:S01]  /*83c0*/  MUFU.EX2 R213, R4 ;  /* 0x0000000400d57308 */ /* 0x0002a20000000800 */
[----:B---3--:R-:W-:-:S02]  /*83d0*/  F2FP.F16.F32.PACK_AB R5, R134, R61 ;  /* 0x0000003d8605723e */ /* 0x008fc400000000ff */
[----:B-1----:R-:W-:Y:S02]  /*83e0*/  F2FP.F16.F32.PACK_AB R4, R212, R216 ;  /* 0x000000d8d404723e */ /* 0x002fe400000000ff */
[----:B--2---:R-:W-:-:S07]  /*83f0*/  F2FP.F16.F32.PACK_AB R7, R213, R139 ;  /* 0x0000008bd507723e */ /* 0x004fce00000000ff */
[----:B------:R-:W-:Y:S01]  /*8400*/  HMMA.16816.F32 R168, R4, R16, R156 ;  /* 0x0000001004a8723c */ /* 0x000fe2000000189c */
[----:B------:R-:W-:Y:S01]  /*8410*/  MOV R156, R243 ;  /* 0x000000f3009c7202 */ /* 0x000fe20000000f00 */
[----:B------:R-:W-:Y:S01]  /*8420*/  IMAD.MOV.U32 R157, RZ, RZ, R242 ;  /* 0x000000ffff9d7224 */ /* 0x000fe200078e00f2 */
[----:B------:R-:W-:Y:S01]  /*8430*/  MOV R158, R241 ;  /* 0x000000f1009e7202 */ /* 0x000fe20000000f00 */
[----:B------:R-:W-:-:S04]  /*8440*/  IMAD.MOV.U32 R159, RZ, RZ, R240 ;  /* 0x000000ffff9f7224 */ /* 0x000fc800078e00f0 */
[C---:B------:R-:W-:Y:S08]  /*8450*/  HMMA.16816.F32 R92, R4.reuse, R14, R148 ;  /* 0x0000000e045c723c */ /* 0x040ff00000001894 */
        /* <DEDUP_REMOVED lines=22> */
[----:B------:R-:W2:Y:S01]  /*85c0*/  LDL.LU R160, [R1+0x34] ;  /* 0x0000340001a07983 */ /* 0x000ea20000300800 */
[----:B------:R-:W-:Y:S01]  /*85d0*/  MOV R162, R226 ;  /* 0x000000e200a27202 */ /* 0x000fe20000000f00 */
[----:B------:R-:W-:Y:S01]  /*85e0*/  IMAD.MOV.U32 R161, RZ, RZ, R227 ;  /* 0x000000ffffa17224 */ /* 0x000fe200078e00e3 */
[----:B------:R-:W-:Y:S01]  /*85f0*/  HMMA.16816.F32 R172, R4, R18, R152 ;  /* 0x0000001204ac723c */ /* 0x000fe20000001898 */
[----:B------:R-:W3:Y:S01]  /*8600*/  LDL.LU R226, [R1+0x94] ;  /* 0x0000940001e27983 */ /* 0x000ee20000300800 */
[----:B------:R-:W-:-:S03]  /*8610*/  IMAD.MOV.U32 R129, RZ, RZ, R163 ;  /* 0x000000ffff817224 */ /* 0x000fc600078e00a3 */
[----:B------:R-:W4:Y:S03]  /*8620*/  LDL.LU R227, [R1+0x90] ;  /* 0x0000900001e37983 */ /* 0x000f260000300800 */
[----:B------:R-:W-:Y:S01]  /*8630*/  HMMA.16816.F32 R88, R4, R12, R200 ;  /* 0x0000000c0458723c */ /* 0x000fe200000018c8 */
[----:B------:R-:W3:Y:S01]  /*8640*/  LDL.LU R163, [R1+0x3c] ;  /* 0x00003c0001a37983 */ /* 0x000ee20000300800 */
[----:B------:R-:W-:Y:S02]  /*8650*/  IMAD.MOV.U32 R99, RZ, RZ, R97 ;  /* 0x000000ffff637224 */ /* 0x000fe400078e0061 */
[----:B------:R-:W-:Y:S01]  /*8660*/  IMAD.MOV.U32 R97, RZ, RZ, R39 ;  /* 0x000000ffff617224 */ /* 0x000fe200078e0027 */
[----:B------:R-:W1:Y:S01]  /*8670*/  LDSM.16.MT88.4 R16, [R63+0x1000] ;  /* 0x001000003f10783b */ /* 0x000e620000004200 */
[----:B------:R-:W-:Y:S02]  /*8680*/  IMAD.MOV.U32 R39, RZ, RZ, R117 ;  /* 0x000000ffff277224 */ /* 0x000fe400078e0075 */
[----:B------:R-:W-:Y:S01]  /*8690*/  HMMA.16816.F32 R240, R8, R14, R140 ;  /* 0x0000000e08f0723c */ /* 0x000fe2000000188c */
[----:B------:R-:W4:Y:S01]  /*86a0*/  LDL.LU R117, [R1+0x2c] ;  /* 0x00002c0001757983 */ /* 0x000f220000300800 */
        /* <DEDUP_REMOVED lines=10> */
[----:B------:R-:W4:Y:S01]  /*8750*/  LDSM.16.MT88.4 R12, [R132+0xf000] ;  /* 0x00f00000840c783b */ /* 0x000f220000004200 */
[----:B------:R-:W-:Y:S01]  /*8760*/  MOV R118, R124 ;  /* 0x0000007c00767202 */ /* 0x000fe20000000f00 */
[----:B------:R-:W-:Y:S01]  /*8770*/  IMAD.MOV.U32 R145, RZ, RZ, R233 ;  /* 0x000000ffff917224 */ /* 0x000fe200078e00e9 */
[----:B------:R-:W-:Y:S01]  /*8780*/  MOV R116, R128 ;  /* 0x0000008000747202 */ /* 0x000fe20000000f00 */
        /* <DEDUP_REMOVED lines=15> */
[----:B------:R2:W5:Y:S01]  /*8880*/  LDL.LU R135, [R1+0x8c] ;  /* 0x00008c0001877983 */ /* 0x0005620000300800 */
[----:B------:R-:W-:Y:S01]  /*8890*/  IMAD.MOV.U32 R38, RZ, RZ, R116 ;  /* 0x000000ffff267224 */ /* 0x000fe200078e0074 */
[----:B------:R-:W-:Y:S01]  /*88a0*/  MOV R39, R161 ;  /* 0x000000a100277202 */ /* 0x000fe20000000f00 */
[----:B------:R-:W-:Y:S01]  /*88b0*/  IMAD.MOV.U32 R118, RZ, RZ, R124 ;  /* 0x000000ffff767224 */ /* 0x000fe200078e007c */
[----:B------:R-:W4:Y:S01]  /*88c0*/  LDL.LU R225, [R1+0x88] ;  /* 0x0000880001e17983 */ /* 0x000f220000300800 */
[----:B------:R-:W-:Y:S01]  /*88d0*/  IMAD.MOV.U32 R124, RZ, RZ, R252 ;  /* 0x000000ffff7c7224 */ /* 0x000fe200078e00fc */
[----:B-1----:R-:W-:Y:S01]  /*88e0*/  HMMA.16816.F32 R200, R4, R16, R156 ;  /* 0x0000001004c8723c */ /* 0x002fe2000000189c */
        /* <DEDUP_REMOVED lines=16> */
[----:B------:R-:W-:-:S02]  /*89f0*/  MOV R39, R235 ;  /* 0x000000eb00277202 */ /* 0x000fc40000000f00 */
[----:B--2---:R-:W-:Y:S01]  /*8a00*/  MOV R128, R160 ;  /* 0x000000a000807202 */ /* 0x004fe20000000f00 */
[----:B---3--:R-:W-:Y:S01]  /*8a10*/  IMAD.MOV.U32 R160, RZ, RZ, R163 ;  /* 0x000000ffffa07224 */ /* 0x008fe200078e00a3 */
[----:B------:R-:W-:Y:S02]  /*8a20*/  MOV R163, R210 ;  /* 0x000000d200a37202 */ /* 0x000fe40000000f00 */
[----:B------:R-:W2:Y:S03]  /*8a30*/  LDL.LU R210, [R1+0x84] ;  /* 0x0000840001d27983 */ /* 0x000ea60000300800 */
[----:B------:R-:W-:Y:S01]  /*8a40*/  IMAD.MOV.U32 R161, RZ, RZ, R163 ;  /* 0x000000ffffa17224 */ /* 0x000fe200078e00a3 */
[----:B------:R-:W-:Y:S02]  /*8a50*/  MOV R163, R226 ;  /* 0x000000e200a37202 */ /* 0x000fe40000000f00 */
[----:B----4-:R-:W-:Y:S01]  /*8a60*/  MOV R119, R117 ;  /* 0x0000007500777202 */ /* 0x010fe20000000f00 */
[----:B------:R-:W3:Y:S01]  /*8a70*/  LDL.LU R226, [R1+0x80] ;  /* 0x0000800001e27983 */ /* 0x000ee20000300800 */
[----:B------:R-:W-:Y:S01]  /*8a80*/  MOV R117, R138 ;  /* 0x0000008a00757202 */ /* 0x000fe20000000f00 */
[----:B------:R-:W-:-:S02]  /*8a90*/  IMAD.MOV.U32 R124, RZ, RZ, R227 ;  /* 0x000000ffff7c7224 */ /* 0x000fc400078e00e3 */
[----:B------:R-:W4:Y:S04]  /*8aa0*/  LDL.LU R211, [R1+0x7c] ;  /* 0x00007c0001d37983 */ /* 0x000f280000300800 */
[----:B------:R1:W5:Y:S04]  /*8ab0*/  LDL.LU R138, [R1+0x78] ;  /* 0x00007800018a7983 */ /* 0x0003680000300800 */
[----:B------:R-:W2:Y:S04]  /*8ac0*/  LDL.LU R252, [R1+0x74] ;  /* 0x0000740001fc7983 */ /* 0x000ea80000300800 */
[----:B------:R-:W3:Y:S04]  /*8ad0*/  LDL.LU R227, [R1+0x70] ;  /* 0x0000700001e37983 */ /* 0x000ee80000300800 */
[----:B------:R-:W4:Y:S04]  /*8ae0*/  LDL.LU R235, [R1+0x6c] ;  /* 0x00006c0001eb7983 */ /* 0x000f280000300800 */
[----:B------:R-:W2:Y:S01]  /*8af0*/  LDL.LU R234, [R1+0x68] ;  /* 0x0000680001ea7983 */ /* 0x000ea20000300800 */
[----:B------:R-:W-:-:S02]  /*8b00*/  MOV R158, R181 ;  /* 0x000000b5009e7202 */ /* 0x000fc40000000f00 */
[----:B------:R-:W-:Y:S01]  /*8b10*/  MOV R181, R177 ;  /* 0x000000b100b57202 */ /* 0x000fe20000000f00 */
[----:B------:R-:W-:Y:S02]  /*8b20*/  IMAD.MOV.U32 R177, RZ, RZ, R37 ;  /* 0x000000ffffb17224 */ /* 0x000fe400078e0025 */
        /* <DEDUP_REMOVED lines=10> */
[----:B------:R-:W-:-:S02]  /*8bd0*/  IMAD.MOV.U32 R99, RZ, RZ, R38 ;  /* 0x000000ffff637224 */ /* 0x000fc400078e0026 */
[----:B------:R-:W1:Y:S01]  /*8be0*/  LDSM.16.MT88.4 R36, [R63+0x3000] ;  /* 0x003000003f24783b */ /* 0x000e620000004200 */
        /* <DEDUP_REMOVED lines=8> */
[C---:B------:R-:W-:Y:S01]  /*8c70*/  HMMA.16816.F32 R104, R4.reuse, R14, R228 ;  /* 0x0000000e0468723c */ /* 0x040fe200000018e4 */
[----:B------:R-:W-:Y:S01]  /*8c80*/  IMAD.MOV.U32 R231, RZ, RZ, R144 ;  /* 0x000000ffffe77224 */ /* 0x000fe200078e0090 */
[----:B------:R1:W5:Y:S04]  /*8c90*/  LDL.LU R62, [R1+0x64] ;  /* 0x00006400013e7983 */ /* 0x0003680000300800 */
[----:B------:R1:W5:Y:S02]  /*8ca0*/  LDL.LU R233, [R1+0x60] ;  /* 0x0000600001e97983 */ /* 0x0003640000300800 */
[----:B------:R-:W-:Y:S01]  /*8cb0*/  HMMA.16816.F32 R188, R4, R22, R244 ;  /* 0x0000001604bc723c */ /* 0x000fe200000018f4 */
[----:B------:R-:W-:Y:S01]  /*8cc0*/  MOV R244, R145 ;  /* 0x0000009100f47202 */ /* 0x000fe20000000f00 */
[----:B------:R-:W-:Y:S01]  /*8cd0*/  IMAD.MOV.U32 R245, RZ, RZ, R146 ;  /* 0x000000fffff57224 */ /* 0x000fe200078e0092 */
[----:B------:R-:W-:-:S05]  /*8ce0*/  MOV R246, R147 ;  /* 0x0000009300f67202 */ /* 0x000fca0000000f00 */
[C---:B------:R-:W-:Y:S08]  /*8cf0*/  HMMA.16816.F32 R76, R4.reuse, R12, R76 ;  /* 0x0000000c044c723c */ /* 0x040ff0000000184c */
[C---:B------:R-:W-:Y:S01]  /*8d00*/  HMMA.16816.F32 R120, R4.reuse, R32, R120 ;  /* 0x000000200478723c */ /* 0x040fe20000001878 */
[----:B------:R1:W5:Y:S07]  /*8d10*/  LDL.LU R232, [R1+0x5c] ;  /* 0x00005c0001e87983 */ /* 0x00036e0000300800 */
[C---:B------:R-:W-:Y:S08]  /*8d20*/  HMMA.16816.F32 R156, R4.reuse, R30, R156 ;  /* 0x0000001e049c723c */ /* 0x040ff0000000189c */
[C---:B------:R-:W-:Y:S08]  /*8d30*/  HMMA.16816.F32 R204, R4.reuse, R18, R204 ;  /* 0x0000001204cc723c */ /* 0x040ff000000018cc */
[C---:B------:R-:W-:Y:S08]  /*8d40*/  HMMA.16816.F32 R140, R4.reuse, R34, R196 ;  /* 0x00000022048c723c */ /* 0x040ff000000018c4 */
[C---:B-1----:R-:W-:Y:S08]  /*8d50*/  HMMA.16816.F32 R152, R4.reuse, R36, R152 ;  /* 0x000000240498723c */ /* 0x042ff00000001898 */
[----:B------:R-:W-:Y:S01]  /*8d60*/  HMMA.16816.F32 R144, R4, R38, R236 ;  /* 0x000000260490723c */ /* 0x000fe200000018ec */
[----:B------:R-:W-:Y:S01]  /*8d70*/  FFMA.FTZ R4, R193, UR6, -R2 ;  /* 0x00000006c1047c23 */ /* 0x000fe20008010802 */
[----:B------:R-:W-:Y:S01]  /*8d80*/  IMAD.MOV.U32 R7, RZ, RZ, R182 ;  /* 0x000000ffff077224 */ /* 0x000fe200078e00b6 */
[----:B------:R-:W-:Y:S01]  /*8d90*/  MOV R182, R183 ;  /* 0x000000b700b67202 */ /* 0x000fe20000000f00 */
[----:B------:R-:W-:-:S02]  /*8da0*/  IMAD.MOV.U32 R183, RZ, RZ, R27 ;  /* 0x000000ffffb77224 */ /* 0x000fc400078e001b */
[----:B------:R1:W-:Y:S01]  /*8db0*/  MUFU.EX2 R27, R4 ;  /* 0x00000004001b7308 */ /* 0x0003e20000000800 */
[----:B------:R-:W-:Y:S02]  /*8dc0*/  IMAD.MOV.U32 R239, RZ, RZ, R231 ;  /* 0x000000ffffef7224 */ /* 0x000fe400078e00e7 */
[----:B------:R-:W-:Y:S01]  /*8dd0*/  FFMA.FTZ R5, R192, UR6, -R2 ;  /* 0x00000006c0057c23 */ /* 0x000fe20008010802 */
[----:B------:R-:W-:Y:S01]  /*8de0*/  HMMA.16816.F32 R228, R8, R28, R108 ;  /* 0x0000001c08e4723c */ /* 0x000fe2000000186c */
[----:B------:R-:W-:Y:S02]  /*8df0*/  IMAD.MOV.U32 R247, RZ, RZ, R126 ;  /* 0x000000fffff77224 */ /* 0x000fe400078e007e */
[----:B------:R-:W-:Y:S02]  /*8e00*/  IMAD.MOV.U32 R109, RZ, RZ, R244 ;  /* 0x000000ffff6d7224 */ /* 0x000fe400078e00f4 */
[----:B-1----:R-:W-:-:S03]  /*8e10*/  FFMA.FTZ R4, R180, UR6, -R2 ;  /* 0x00000006b4047c23 */ /* 0x002fc60008010802 */
[----:B------:R-:W-:Y:S01]  /*8e20*/  HMMA.16816.F32 R196, R8, R30, R84 ;  /* 0x0000001e08c4723c */ /* 0x000fe20000001854 */
[----:B------:R-:W-:Y:S01]  /*8e30*/  FFMA.FTZ R2, R179, UR6, -R2 ;  /* 0x00000006b3027c23 */ /* 0x000fe20008010802 */
[----:B------:R1:W-:Y:S01]  /*8e40*/  MUFU.EX2 R29, R4 ;  /* 0x00000004001d7308 */ /* 0x0003e20000000800 */
[----:B------:R-:W-:Y:S01]  /*8e50*/  MOV R31, R239 ;  /* 0x000000ef001f7202 */ /* 0x000fe20000000f00 */
[----:B------:R-:W-:Y:S01]  /*8e60*/  IMAD.MOV.U32 R111, RZ, RZ, R246 ;  /* 0x000000ffff6f7224 */ /* 0x000fe200078e00f6 */
[----:B------:R-:W-:-:S03]  /*8e70*/  MOV R110, R245 ;  /* 0x000000f5006e7202 */ /* 0x000fc60000000f00 */
[----:B------:R-:W-:Y:S01]  /*8e80*/  HMMA.16816.F32 R236, R8, R20, R100 ;  /* 0x0000001408ec723c */ /* 0x000fe20000001864 */
[----:B------:R-:W-:Y:S01]  /*8e90*/  MOV R6, R247 ;  /* 0x000000f700067202 */ /* 0x000fe20000000f00 */
[----:B------:R1:W-:Y:S02]  /*8ea0*/  MUFU.EX2 R30, R2 ;  /* 0x00000002001e7308 */ /* 0x0003e40000000800 */
[----:B-1----:R-:W-:-:S04]  /*8eb0*/  FFMA.FTZ R4, R209, UR6, -R0 ;  /* 0x00000006d1047c23 */ /* 0x002fc80008010800 */
[----:B------:R-:W-:Y:S01]  /*8ec0*/  HMMA.16816.F32 R100, R8, R22, R80 ;  /* 0x000000160864723c */ /* 0x000fe20000001850 */
[----:B------:R-:W-:Y:S01]  /*8ed0*/  MOV R108, R111 ;  /* 0x0000006f006c7202 */ /* 0x000fe20000000f00 */
[----:B------:R1:W-:Y:S01]  /*8ee0*/  MUFU.EX2 R22, R4 ;  /* 0x0000000400167308 */ /* 0x0003e20000000800 */
[----:B------:R-:W-:-:S05]  /*8ef0*/  FFMA.FTZ R2, R195, UR6, -R0 ;  /* 0x00000006c3027c23 */ /* 0x000fca0008010800 */
[----:B------:R-:W-:Y:S01]  /*8f00*/  HMMA.16816.F32 R44, R8, R32, R44 ;  /* 0x00000020082c723c */ /* 0x000fe2000000182c */
[----:B------:R-:W-:Y:S01]  /*8f10*/  MOV R33, R109 ;  /* 0x0000006d00217202 */ /* 0x000fe20000000f00 */
[----:B------:R-:W-:Y:S01]  /*8f20*/  IMAD.MOV.U32 R32, RZ, RZ, R110 ;  /* 0x000000ffff207224 */ /* 0x000fe200078e006e */
[----:B------:R-:W-:Y:S01]  /*8f30*/  MOV R109, R7 ;  /* 0x00000007006d7202 */ /* 0x000fe20000000f00 */
[----:B------:R-:W-:Y:S01]  /*8f40*/  IMAD.MOV.U32 R7, RZ, RZ, R181 ;  /* 0x000000ffff077224 */ /* 0x000fe200078e00b5 */
[----:B------:R-:W-:-:S03]  /*8f50*/  MOV R181, R99 ;  /* 0x0000006300b57202 */ /* 0x000fc60000000f00 */
[C---:B------:R-:W-:Y:S01]  /*8f60*/  HMMA.16816.F32 R48, R8.reuse, R18, R48 ;  /* 0x000000120830723c */ /* 0x040fe20000001830 */
[--C-:B-1----:R-:W-:Y:S01]  /*8f70*/  FFMA.FTZ R4, R194, UR6, -R0.reuse ;  /* 0x00000006c2047c23 */ /* 0x102fe20008010800 */
[----:B------:R-:W-:Y:S01]  /*8f80*/  FFMA.FTZ R0, R208, UR6, -R0 ;  /* 0x00000006d0007c23 */ /* 0x000fe20008010800 */
[----:B------:R-:W-:Y:S01]  /*8f90*/  IMAD.MOV.U32 R110, RZ, RZ, R6 ;  /* 0x000000ffff6e7224 */ /* 0x000fe200078e0006 */
[----:B------:R-:W-:Y:S01]  /*8fa0*/  MOV R6, R183 ;  /* 0x000000b700067202 */ /* 0x000fe20000000f00 */
[----:B------:R-:W-:Y:S01]  /*8fb0*/  IMAD.MOV.U32 R111, RZ, RZ, R182 ;  /* 0x000000ffff6f7224 */ /* 0x000fe200078e00b6 */
[----:B------:R-:W-:Y:S01]  /*8fc0*/  MOV R99, R96 ;  /* 0x0000006000637202 */ /* 0x000fe20000000f00 */
[----:B------:R-:W1:Y:S01]  /*8fd0*/  MUFU.EX2 R20, R2 ;  /* 0x0000000200147308 */ /* 0x000e620000000800 */
[----:B------:R-:W-:Y:S01]  /*8fe0*/  MOV R182, R176 ;  /* 0x000000b000b67202 */ /* 0x000fe20000000f00 */
[----:B------:R-:W-:Y:S01]  /*8ff0*/  IMAD.MOV.U32 R183, RZ, RZ, R98 ;  /* 0x000000ffffb77224 */ /* 0x000fe200078e0062 */
[----:B------:R-:W-:Y:S01]  /*9000*/  MOV R126, R60 ;  /* 0x0000003c007e7202 */ /* 0x000fe20000000f00 */
[----:B------:R3:W-:Y:S01]  /*9010*/  MUFU.EX2 R23, R0 ;  /* 0x0000000000177308 */ /* 0x0007e20000000800 */
[----:B------:R-:W-:Y:S01]  /*9020*/  IMAD.MOV.U32 R96, RZ, RZ, R97 ;  /* 0x000000ffff607224 */ /* 0x000fe200078e0061 */
[----:B------:R-:W-:Y:S01]  /*9030*/  MOV R97, R118 ;  /* 0x0000007600617202 */ /* 0x000fe20000000f00 */
[----:B------:R-:W-:Y:S01]  /*9040*/  IMAD.MOV.U32 R98, RZ, RZ, R177 ;  /* 0x000000ffff627224 */ /* 0x000fe200078e00b1 */
[----:B------:R-:W-:Y:S01]  /*9050*/  HMMA.16816.F32 R244, R8, R16, R72 ;  /* 0x0000001008f4723c */ /* 0x000fe20000001848 */
[----:B------:R-:W-:Y:S01]  /*9060*/  IMAD.MOV.U32 R118, RZ, RZ, R119 ;  /* 0x000000ffff767224 */ /* 0x000fe200078e0077 */
[----:B------:R-:W-:-:S06]  /*9070*/  MOV R119, R178 ;  /* 0x000000b200777202 */ /* 0x000fcc0000000f00 */
[C---:B------:R-:W-:Y:S01]  /*9080*/  HMMA.16816.F32 R64, R8.reuse, R34, R64 ;  /* 0x000000220840723c */ /* 0x040fe20000001840 */
[----:B------:R-:W4:Y:S01]  /*9090*/  LDSM.16.MT88.4 R176, [R26+0xd800] ;  /* 0x00d800001ab0783b */ /* 0x000f220000004200 */
        /* <DEDUP_REMOVED lines=11> */
[----:B------:R-:W-:Y:S01]  /*9150*/  MUFU.EX2 R28, R5 ;  /* 0x00000005001c7308 */ /* 0x000fe20000000800 */
[----:B------:R-:W4:Y:S03]  /*9160*/  LDSM.16.MT88.4 R80, [R132+0xf800] ;  /* 0x00f800008450783b */ /* 0x000f260000004200 */
[----:B------:R-:W4:Y:S01]  /*9170*/  MUFU.EX2 R21, R4 ;  /* 0x0000000400157308 */ /* 0x000f220000000800 */
[----:B------:R-:W-:Y:S02]  /*9180*/  LDSM.16.MT88.4 R192, [R25+0x1800] ;  /* 0x0018000019c0783b */ /* 0x000fe40000004200 */
[C---:B------:R-:W-:Y:S02]  /*9190*/  HMMA.16816.F32 R52, R8.reuse, R14, R52 ;  /* 0x0000000e0834723c */ /* 0x040fe40000001834 */
[----:B------:R2:W5:Y:S06]  /*91a0*/  LDL.LU R60, [R1+0x58] ;  /* 0x00005800013c7983 */ /* 0x00056c0000300800 */
[----:B------:R-:W-:Y:S01]  /*91b0*/  HMMA.16816.F32 R56, R8, R38, R56 ;  /* 0x000000260838723c */ /* 0x000fe20000001838 */
[----:B------:R-:W-:-:S02]  /*91c0*/  MOV R39, R183 ;  /* 0x000000b700277202 */ /* 0x000fc40000000f00 */
[----:B------:R-:W-:Y:S02]  /*91d0*/  MOV R183, R129 ;  /* 0x0000008100b77202 */ /* 0x000fe40000000f00 */
[----:B-1----:R-:W-:Y:S01]  /*91e0*/  F2FP.F16.F32.PACK_AB R129, R20, R22 ;  /* 0x000000161481723e */ /* 0x002fe200000000ff */
[----:B---3--:R-:W-:-:S04]  /*91f0*/  FFMA.FTZ R0, R227, UR6, -R24 ;  /* 0x00000006e3007c23 */ /* 0x008fc80008010818 */
[----:B------:R1:W-:Y:S01]  /*9200*/  MUFU.EX2 R19, R0 ;  /* 0x0000000000137308 */ /* 0x0003e20000000800 */
[----:B--2---:R-:W-:-:S04]  /*9210*/  FFMA.FTZ R2, R234, UR6, -R24 ;  /* 0x00000006ea027c23 */ /* 0x004fc80008010818 */
[----:B------:R4:W2:Y:S01]  /*9220*/  MUFU.EX2 R17, R2 ;  /* 0x0000000200117308 */ /* 0x0008a20000000800 */
[--C-:B-1----:R-:W-:Y:S01]  /*9230*/  FFMA.FTZ R0, R252, UR6, -R24.reuse ;  /* 0x00000006fc007c23 */ /* 0x102fe20008010818 */
[----:B------:R-:W-:Y:S01]  /*9240*/  MOV R252, R98 ;  /* 0x0000006200fc7202 */ /* 0x000fe20000000f00 */
[----:B------:R-:W-:Y:S02]  /*9250*/  IMAD.MOV.U32 R98, RZ, RZ, R127 ;  /* 0x000000ffff627224 */ /* 0x000fe400078e007f */
[----:B------:R-:W-:Y:S02]  /*9260*/  IMAD.MOV.U32 R127, RZ, RZ, R131 ;  /* 0x000000ffff7f7224 */ /* 0x000fe400078e0083 */
[----:B----4-:R-:W-:Y:S01]  /*9270*/  FFMA.FTZ R2, R235, UR6, -R24 ;  /* 0x00000006eb027c23 */ /* 0x010fe20008010818 */
[----:B------:R-:W-:Y:S01]  /*9280*/  IMAD.MOV.U32 R24, RZ, RZ, R181 ;  /* 0x000000ffff187224 */ /* 0x000fe200078e00b5 */
[----:B------:R-:W-:Y:S01]  /*9290*/  MOV R181, R126 ;  /* 0x0000007e00b57202 */ /* 0x000fe20000000f00 */
[----:B------:R-:W-:Y:S01]  /*92a0*/  IMAD.MOV.U32 R131, RZ, RZ, R117 ;  /* 0x000000ffff837224 */ /* 0x000fe200078e0075 */
[----:B------:R-:W-:-:S02]  /*92b0*/  MOV R126, R130 ;  /* 0x00000082007e7202 */ /* 0x000fc40000000f00 */
[----:B------:R-:W-:Y:S02]  /*92c0*/  MOV R130, R116 ;  /* 0x0000007400827202 */ /* 0x000fe40000000f00 */
[----:B------:R-:W-:Y:S01]  /*92d0*/  HMMA.16816.F32 R116, R8, R36, R112 ;  /* 0x000000240874723c */ /* 0x000fe20000001870 */
[----:B------:R1:W3:Y:S01]  /*92e0*/  LDSM.16.MT88.4 R112, [R25+0x3800] ;  /* 0x003800001970783b */ /* 0x0002e20000004200 */
[----:B------:R4:W-:Y:S01]  /*92f0*/  MUFU.EX2 R16, R2 ;  /* 0x0000000200107308 */ /* 0x0009e20000000800 */
[----:B------:R-:W-:-:S03]  /*9300*/  IMAD.MOV.U32 R36, RZ, RZ, R6 ;  /* 0x000000ffff247224 */ /* 0x000fc600078e0006 */
[----:B------:R2:W-:Y:S01]  /*9310*/  MUFU.EX2 R18, R0 ;  /* 0x0000000000127308 */ /* 0x0005e20000000800 */
[----:B------:R-:W-:Y:S01]  /*9320*/  MOV R6, R131 ;  /* 0x0000008300067202 */ /* 0x000fe20000000f00 */
[----:B----4-:R-:W-:-:S04]  /*9330*/  FFMA.FTZ R2, R211, UR6, -R3 ;  /* 0x00000006d3027c23 */ /* 0x010fc80008010803 */
[----:B------:R4:W-:Y:S01]  /*9340*/  MUFU.EX2 R12, R2 ;  /* 0x00000002000c7308 */ /* 0x0009e20000000800 */
[--C-:B--2---:R-:W-:Y:S01]  /*9350*/  FFMA.FTZ R0, R210, UR6, -R3.reuse ;  /* 0x00000006d2007c23 */ /* 0x104fe20008010803 */
[----:B------:R-:W-:Y:S01]  /*9360*/  IMAD.MOV.U32 R235, RZ, RZ, R110 ;  /* 0x000000ffffeb7224 */ /* 0x000fe200078e006e */
[----:B------:R-:W-:Y:S01]  /*9370*/  MOV R37, R111 ;  /* 0x0000006f00257202 */ /* 0x000fe20000000f00 */
[----:B------:R-:W-:Y:S01]  /*9380*/  IMAD.MOV.U32 R10, RZ, RZ, R126 ;  /* 0x000000ffff0a7224 */ /* 0x000fe200078e007e */
[----:B------:R2:W1:Y:S01]  /*9390*/  MUFU.EX2 R13, R0 ;  /* 0x00000000000d7308 */ /* 0x0004620000000800 */
[--C-:B----4-:R-:W-:Y:S01]  /*93a0*/  FFMA.FTZ R2, R226, UR6, -R3.reuse ;  /* 0x00000006e2027c23 */ /* 0x110fe20008010803 */
[----:B------:R-:W-:Y:S01]  /*93b0*/  FFMA.FTZ R3, R225, UR6, -R3 ;  /* 0x00000006e1037c23 */ /* 0x000fe20008010803 */
[----:B------:R-:W-:Y:S01]  /*93c0*/  MOV R226, R7 ;  /* 0x0000000700e27202 */ /* 0x000fe20000000f00 */
[----:B------:R-:W-:Y:S01]  /*93d0*/  IMAD.MOV.U32 R7, RZ, RZ, R124 ;  /* 0x000000ffff077224 */ /* 0x000fe200078e007c */
[----:B------:R-:W-:Y:S01]  /*93e0*/  MUFU.EX2 R14, R2 ;  /* 0x00000002000e7308 */ /* 0x000fe20000000800 */
[----:B------:R-:W-:Y:S01]  /*93f0*/  MOV R9, R125 ;  /* 0x0000007d00097202 */ /* 0x000fe20000000f00 */
[----:B------:R-:W-:Y:S01]  /*9400*/  IMAD.MOV.U32 R38, RZ, RZ, R181 ;  /* 0x000000ffff267224 */ /* 0x000fe200078e00b5 */
[----:B------:R-:W-:Y:S01]  /*9410*/  F2FP.F16.F32.PACK_AB R131, R23, R21 ;  /* 0x000000151783723e */ /* 0x000fe200000000ff */
[----:B------:R4:W3:Y:S01]  /*9420*/  MUFU.EX2 R15, R3 ;  /* 0x00000003000f7308 */ /* 0x0008e20000000800 */
[----:B--2---:R-:W-:Y:S01]  /*9430*/  IMAD.MOV.U32 R0, RZ, RZ, R7 ;  /* 0x000000ffff007224 */ /* 0x004fe200078e0007 */
[----:B------:R-:W-:Y:S01]  /*9440*/  MOV R110, R127 ;  /* 0x0000007f006e7202 */ /* 0x000fe20000000f00 */
[----:B------:R-:W-:Y:S01]  /*9450*/  IMAD.MOV.U32 R225, RZ, RZ, R182 ;  /* 0x000000ffffe17224 */ /* 0x000fe200078e00b6 */
[----:B------:R-:W-:Y:S01]  /*9460*/  MOV R11, R98 ;  /* 0x00000062000b7202 */ /* 0x000fe20000000f00 */
[----:B------:R-:W-:Y:S01]  /*9470*/  IMAD.MOV.U32 R8, RZ, RZ, R163 ;  /* 0x000000ffff087224 */ /* 0x000fe200078e00a3 */
[----:B------:R-:W-:Y:S01]  /*9480*/  MOV R227, R109 ;  /* 0x0000006d00e37202 */ /* 0x000fe20000000f00 */
[----:B------:R-:W-:Y:S01]  /*9490*/  IMAD.MOV.U32 R234, RZ, RZ, R108 ;  /* 0x000000ffffea7224 */ /* 0x000fe200078e006c */
[----:B------:R-:W-:Y:S01]  /*94a0*/  LDSM.16.MT88.4 R208, [R63+0x1800] ;  /* 0x001800003fd0783b */ /* 0x000fe20000004200 */
[----:B----4-:R-:W-:-:S03]  /*94b0*/  MOV R3, R6 ;  /* 0x0000000600037202 */ /* 0x010fc60000000f00 */
[----:B------:R2:W4:Y:S01]  /*94c0*/  LDSM.16.MT88.4 R4, [R63+0x3800] ;  /* 0x003800003f04783b */ /* 0x0005220000004200 */
[----:B------:R-:W-:Y:S01]  /*94d0*/  IMAD.MOV.U32 R111, RZ, RZ, R130 ;  /* 0x000000ffff6f7224 */ /* 0x000fe200078e0082 */
[----:B------:R-:W-:Y:S01]  /*94e0*/  F2FP.F16.F32.PACK_AB R130, R30, R29 ;  /* 0x0000001d1e82723e */ /* 0x000fe200000000ff */
[----:B------:R-:W-:Y:S01]  /*94f0*/  IMAD.MOV.U32 R182, RZ, RZ, R128 ;  /* 0x000000ffffb67224 */ /* 0x000fe200078e0080 */
[----:B------:R-:W-:Y:S02]  /*9500*/  F2FP.F16.F32.PACK_AB R128, R28, R27 ;  /* 0x0000001b1c80723e */ /* 0x000fe400000000ff */
[----:B------:R-:W-:Y:S02]  /*9510*/  F2FP.F16.F32.PACK_AB R124, R19, R17 ;  /* 0x00000011137c723e */ /* 0x000fe400000000ff */
[----:B-1----:R-:W-:Y:S02]  /*9520*/  F2FP.F16.F32.PACK_AB R125, R13, R12 ;  /* 0x0000000c0d7d723e */ /* 0x002fe400000000ff */
[----:B------:R-:W-:-:S02]  /*9530*/  F2FP.F16.F32.PACK_AB R126, R18, R16 ;  /* 0x00000010127e723e */ /* 0x000fc400000000ff */
[----:B---3--:R-:W-:Y:S01]  /*9540*/  F2FP.F16.F32.PACK_AB R127, R15, R14 ;  /* 0x0000000e0f7f723e */ /* 0x008fe200000000ff */
[----:B------:R-:W-:Y:S01]  /*9550*/  HMMA.16816.F32 R164, R128, R176, R164 ;  /* 0x000000b080a4723c */ /* 0x000fe200000018a4 */
[----:B------:R-:W-:Y:S01]  /*9560*/  MOV R181, R96 ;  /* 0x0000006000b57202 */ /* 0x000fe20000000f00 */
[----:B------:R-:W-:-:S06]  /*9570*/  IMAD.MOV.U32 R2, RZ, RZ, R111 ;  /* 0x000000ffff027224 */ /* 0x000fcc00078e006f */
[C---:B------:R-:W-:Y:S08]  /*9580*/  HMMA.16816.F32 R168, R124.reuse, R176, R168 ;  /* 0x000000b07ca8723c */ /* 0x040ff000000018a8 */
[-C--:B------:R-:W-:Y:S08]  /*9590*/  HMMA.16816.F32 R172, R124, R178.reuse, R172 ;  /* 0x000000b27cac723c */ /* 0x080ff000000018ac */
[----:B------:R-:W-:Y:S01]  /*95a0*/  HMMA.16816.F32 R176, R128, R178, R40 ;  /* 0x000000b280b0723c */ /* 0x000fe20000001828 */
[----:B------:R-:W-:-:S02]  /*95b0*/  IMAD.MOV.U32 R43, RZ, RZ, R99 ;  /* 0x000000ffff2b7224 */ /* 0x000fc400078e0063 */
[----:B------:R-:W-:Y:S01]  /*95c0*/  IMAD.MOV.U32 R42, RZ, RZ, R97 ;  /* 0x000000ffff2a7224 */ /* 0x000fe200078e0061 */
[----:B------:R-:W-:Y:S01]  /*95d0*/  MOV R41, R160 ;  /* 0x000000a000297202 */ /* 0x000fe20000000f00 */
[----:B------:R1:W-:Y:S01]  /*95e0*/  LDSM.16.MT88.4 R96, [R26+0xf800] ;  /* 0x00f800001a60783b */ /* 0x0003e20000004200 */
[----:B------:R-:W-:Y:S01]  /*95f0*/  IMAD.MOV.U32 R40, RZ, RZ, R162 ;  /* 0x000000ffff287224 */ /* 0x000fe200078e00a2 */
[----:B------:R-:W-:Y:S01]  /*9600*/  MOV R25, R182 ;  /* 0x000000b600197202 */ /* 0x000fe20000000f00 */
[----:B--2---:R-:W-:-:S04]  /*9610*/  IMAD.MOV.U32 R63, RZ, RZ, R183 ;  /* 0x000000ffff3f7224 */ /* 0x004fc800078e00b7 */
[----:B------:R-:W-:Y:S01]  /*9620*/  FADD.FTZ R2, R2, R63 ;  /* 0x0000003f02027221 */ /* 0x000fe20000010000 */
[----:B------:R-:W-:Y:S01]  /*9630*/  FADD.FTZ R0, R0, R25 ;  /* 0x0000001900007221 */ /* 0x000fe20000010000 */
[----:B-1----:R-:W-:Y:S02]  /*9640*/  MOV R26, R161 ;  /* 0x000000a1001a7202 */ /* 0x002fe40000000f00 */
[----:B------:R1:W2:Y:S01]  /*9650*/  LDSM.16.MT88.4 R160, [R132+0xd800] ;  /* 0x00d8000084a0783b */ /* 0x0002a20000004200 */
[----:B------:R-:W-:Y:S01]  /*9660*/  FADD.FTZ R2, R40, R2 ;  /* 0x0000000228027221 */ /* 0x000fe20000010000 */
[----:B------:R-:W-:Y:S01]  /*9670*/  FADD.FTZ R0, R41, R0 ;  /* 0x0000000029007221 */ /* 0x000fe20000010000 */
[----:B------:R-:W-:Y:S02]  /*9680*/  HMMA.16816.F32 R72, R124, R80, R76 ;  /* 0x000000507c48723c */ /* 0x000fe4000000184c */
[----:B------:R-:W-:Y:S01]  /*9690*/  FADD.FTZ R2, R9, R2 ;  /* 0x0000000209027221 */ /* 0x000fe20000010000 */
[----:B------:R-:W-:Y:S01]  /*96a0*/  FADD.FTZ R0, R10, R0 ;  /* 0x000000000a007221 */ /* 0x000fe20000010000 */
[----:B-1----:R-:W-:-:S04]  /*96b0*/  MOV R132, R110 ;  /* 0x0000006e00847202 */ /* 0x002fc80000000f00 */
[----:B------:R-:W-:Y:S01]  /*96c0*/  HMMA.16816.F32 R108, R124, R114, R140 ;  /* 0x000000727c6c723c */ /* 0x000fe2000000188c */
[----:B------:R-:W-:Y:S01]  /*96d0*/  MOV R143, R181 ;  /* 0x000000b5008f7202 */ /* 0x000fe20000000f00 */
[----:B------:R-:W-:-:S04]  /*96e0*/  FADD.FTZ R8, R8, R132 ;  /* 0x0000008408087221 */ /* 0x000fc80000010000 */
[----:B------:R-:W-:Y:S01]  /*96f0*/  FADD.FTZ R3, R3, R143 ;  /* 0x0000008f03037221 */ /* 0x000fe20000010000 */
[----:B------:R-:W-:-:S03]  /*9700*/  FADD.FTZ R8, R42, R8 ;  /* 0x000000082a087221 */ /* 0x000fc60000010000 */
[----:B------:R-:W-:Y:S01]  /*9710*/  FADD.FTZ R3, R26, R3 ;  /* 0x000000031a037221 */ /* 0x000fe20000010000 */
[----:B------:R-:W-:Y:S03]  /*9720*/  HMMA.16816.F32 R76, R124, R82, R104 ;  /* 0x000000527c4c723c */ /* 0x000fe60000001868 */
[----:B------:R-:W-:Y:S01]  /*9730*/  FADD.FTZ R3, R43, R3 ;  /* 0x000000032b037221 */ /* 0x000fe20000010000 */
[----:B------:R-:W-:-:S04]  /*9740*/  FADD.FTZ R2, R39, R2 ;  /* 0x0000000227027221 */ /* 0x000fc80000010000 */
[----:B------:R-:W-:Y:S01]  /*9750*/  HMMA.16816.F32 R104, R124, R112, R120 ;  /* 0x000000707c68723c */ /* 0x000fe20000001878 */
[----:B------:R-:W-:Y:S01]  /*9760*/  FADD.FTZ R3, R38, R3 ;  /* 0x0000000326037221 */ /* 0x000fe20000010000 */
[----:B------:R-:W-:-:S06]  /*9770*/  FADD.FTZ R0, R225, R0 ;  /* 0x00000000e1007221 */ /* 0x000fcc0000010000 */
[----:B----4-:R-:W-:Y:S01]  /*9780*/  HMMA.16816.F32 R120, R124, R4, R152 ;  /* 0x000000047c78723c */ /* 0x010fe20000001898 */
[----:B------:R-:W-:-:S07]  /*9790*/  FADD.FTZ R3, R36, R3 ;  /* 0x0000000324037221 */ /* 0x000fce0000010000 */
[----:B------:R-:W-:Y:S01]  /*97a0*/  HMMA.16816.F32 R116, R128, R4, R116 ;  /* 0x000000048074723c */ /* 0x000fe20000001874 */
[----:B------:R-:W-:Y:S01]  /*97b0*/  FADD.FTZ R4, R11, R8 ;  /* 0x000000080b047221 */ /* 0x000fe20000010000 */
[----:B------:R-:W-:-:S03]  /*97c0*/  FADD.FTZ R2, R37, R2 ;  /* 0x0000000225027221 */ /* 0x000fc60000010000 */
[----:B------:R-:W-:Y:S01]  /*97d0*/  FADD.FTZ R4, R226, R4 ;  /* 0x00000004e2047221 */ /* 0x000fe20000010000 */
[----:B------:R-:W-:Y:S01]  /*97e0*/  FADD.FTZ R0, R252, R0 ;  /* 0x00000000fc007221 */ /* 0x000fe20000010000 */
[----:B------:R-:W-:Y:S02]  /*97f0*/  FADD.FTZ R5, R34, R3 ;  /* 0x0000000322057221 */ /* 0x000fe40000010000 */
        /* <DEDUP_REMOVED lines=40> */
[----:B------:R1:W-:Y:S04]  /*9a80*/  STL [R1+0x38], R4 ;  /* 0x0000380401007387 */ /* 0x0003e80000100800 */
[----:B------:R1:W-:Y:S04]  /*9a90*/  STL [R1+0x34], R3 ;  /* 0x0000340301007387 */ /* 0x0003e80000100800 */
[----:B------:R1:W-:Y:S04]  /*9aa0*/  STL [R1+0x30], R0 ;  /* 0x0000300001007387 */ /* 0x0003e80000100800 */
[----:B------:R1:W-:Y:S01]  /*9ab0*/  STL [R1+0x2c], R2 ;  /* 0x00002c0201007387 */ /* 0x0003e20000100800 */
[C---:B--2---:R-:W-:Y:S08]  /*9ac0*/  HMMA.16816.F32 R148, R124.reuse, R160, R148 ;  /* 0x000000a07c94723c */ /* 0x044ff00000001894 */
[C---:B------:R-:W-:Y:S08]  /*9ad0*/  HMMA.16816.F32 R156, R124.reuse, R162, R156 ;  /* 0x000000a27c9c723c */ /* 0x040ff0000000189c */
        /* <DEDUP_REMOVED lines=18> */
[-C--:B------:R-:W-:Y:S08]  /*9c00*/  HMMA.16816.F32 R124, R124, R6.reuse, R144 ;  /* 0x000000067c7c723c */ /* 0x080ff00000001890 */
[----:B------:R-:W-:Y:S01]  /*9c10*/  HMMA.16816.F32 R128, R128, R6, R56 ;  /* 0x000000068080723c */ /* 0x000fe20000001838 */
[----:B------:R-:W-:-:S04]  /*9c20*/  NOP ;  /* 0x0000000000007918 */ /* 0x000fc80000000000 */
[----:B-1----:R-:W-:-:S15]  /*9c30*/  @!P3 BRA `(.L_x_488) ;  /* 0x000000580024b947 */ /* 0x002fde0003800000 */
[----:B------:R-:W2:Y:S01]  /*9c40*/  LDL.LU R227, [R1+0x4] ;  /* 0x0000040001e37983 */ /* 0x000ea20000300800 */
[----:B------:R-:W1:Y:S01]  /*9c50*/  LDC.64 R8, c[0x0][0x3c0] ;  /* 0x0000f000ff087b82 */ /* 0x000e620000000a00 */
[----:B------:R-:W3:Y:S02]  /*9c60*/  LDCU UR6, c[0x0][0x440] ;  /* 0x00008800ff0677ac */ /* 0x000ee40008000800 */
[----:B------:R-:W4:Y:S01]  /*9c70*/  LDL.LU R32, [R1+0x10] ;  /* 0x0000100001207983 */ /* 0x000f220000300800 */
[----:B------:R-:W3:Y:S01]  /*9c80*/  S2R R31, SR_TID.X ;  /* 0x00000000001f7919 */ /* 0x000ee20000002100 */
[----:B------:R-:W2:Y:S01]  /*9c90*/  S2R R234, SR_CTAID.X ;  /* 0x0000000000ea7919 */ /* 0x000ea20000002500 */
[----:B------:R-:W3:Y:S01]  /*9ca0*/  S2R R235, SR_TID.X ;  /* 0x0000000000eb7919 */ /* 0x000ee20000002100 */
[----:B------:R-:W-:Y:S01]  /*9cb0*/  ULEA UR5, UR5, UR4, 0x18 ;  /* 0x0000000405057291 */ /* 0x000fe2000f8ec0ff */
[----:B------:R-:W-:Y:S01]  /*9cc0*/  IMAD.MOV.U32 R230, RZ, RZ, 0x20 ;  /* 0x00000020ffe67424 */ /* 0x000fe200078e00ff */
[----:B------:R-:W1:Y:S01]  /*9cd0*/  LDCU UR7, c[0x0][0x440] ;  /* 0x00008800ff0777ac */ /* 0x000e620008000800 */
[----:B------:R-:W4:Y:S01]  /*9ce0*/  LDL R33, [R1+0x4c] ;  /* 0x00004c0001217983 */ /* 0x000f220000100800 */
[----:B------:R-:W-:-:S02]  /*9cf0*/  IMAD.MOV.U32 R231, RZ, RZ, 0x20 ;  /* 0x00000020ffe77424 */ /* 0x000fc400078e00ff */
[----:B-----5:R-:W-:Y:S01]  /*9d00*/  IMAD.MOV.U32 R134, RZ, RZ, R135 ;  /* 0x000000ffff867224 */ /* 0x020fe200078e0087 */
[----:B------:R-:W-:Y:S01]  /*9d10*/  LEA R238, R60, UR5, 0x1 ;  /* 0x000000053cee7c11 */ /* 0x000fe2000f8e08ff */
[----:B-1----:R-:W-:Y:S01]  /*9d20*/  IMAD.MOV.U32 R6, RZ, RZ, R9 ;  /* 0x000000ffff067224 */ /* 0x002fe200078e0009 */
[----:B------:R-:W1:Y:S01]  /*9d30*/  LDCU UR4, c[0x0][0x45c] ;  /* 0x00008b80ff0477ac */ /* 0x000e620008000800 */
[----:B------:R-:W-:Y:S02]  /*9d40*/  IMAD.MOV.U32 R5, RZ, RZ, R8 ;  /* 0x000000ffff057224 */ /* 0x000fe400078e0008 */
[----:B------:R-:W-:Y:S02]  /*9d50*/  IMAD.MOV.U32 R132, RZ, RZ, R138 ;  /* 0x000000ffff847224 */ /* 0x000fe400078e008a */
[----:B------:R-:W-:Y:S02]  /*9d60*/  IMAD.MOV.U32 R144, RZ, RZ, R136 ;  /* 0x000000ffff907224 */ /* 0x000fe400078e0088 */
[----:B------:R-:W-:-:S02]  /*9d70*/  IMAD.MOV.U32 R143, RZ, RZ, R137 ;  /* 0x000000ffff8f7224 */ /* 0x000fc400078e0089 */
[----:B------:R-:W-:Y:S01]  /*9d80*/  IMAD.MOV.U32 R237, RZ, RZ, 0x40 ;  /* 0x00000040ffed7424 */ /* 0x000fe200078e00ff */
[----:B---3--:R-:W-:-:S04]  /*9d90*/  SHF.R.U32.HI R31, RZ, 0x2, R31 ;  /* 0x00000002ff1f7819 */ /* 0x008fc8000001161f */
[----:B------:R-:W-:Y:S01]  /*9da0*/  LOP3.LUT R31, R31, 0x7, RZ, 0xc0, !PT ;  /* 0x000000071f1f7812 */ /* 0x000fe200078ec0ff */
[C---:B------:R-:W-:Y:S01]  /*9db0*/  IMAD.SHL.U32 R4, R235.reuse, 0x40, RZ ;  /* 0x00000040eb047824 */ /* 0x040fe200078e00ff */
[----:B------:R-:W-:Y:S01]  /*9dc0*/  SHF.R.U32.HI R228, RZ, 0x1, R235 ;  /* 0x00000001ffe47819 */ /* 0x000fe200000116eb */
[C---:B------:R-:W-:Y:S01]  /*9dd0*/  IMAD.SHL.U32 R236, R235.reuse, 0x40, RZ ;  /* 0x00000040ebec7824 */ /* 0x040fe200078e00ff */
[C---:B------:R-:W-:Y:S01]  /*9de0*/  LOP3.LUT P0, RZ, R235.reuse, 0x2, RZ, 0xc0, !PT ;  /* 0x00000002ebff7812 */ /* 0x040fe2000780c0ff */
[----:B------:R-:W-:Y:S01]  /*9df0*/  IMAD.SHL.U32 R0, R235, 0x8, RZ ;  /* 0x00000008eb007824 */ /* 0x000fe200078e00ff */
[----:B------:R-:W-:Y:S02]  /*9e00*/  LOP3.LUT R2, R4, 0x1c0, RZ, 0xc0, !PT ;  /* 0x000001c004027812 */ /* 0x000fe400078ec0ff */
[----:B------:R-:W-:Y:S02]  /*9e10*/  SEL R231, R231, 0xffffffe0, !P0 ;  /* 0xffffffe0e7e77807 */ /* 0x000fe40004000000 */
[----:B------:R-:W-:-:S04]  /*9e20*/  LOP3.LUT R2, R2, 0x38, R0, 0xf8, !PT ;  /* 0x0000003802027812 */ /* 0x000fc800078ef800 */
[----:B------:R-:W-:Y:S02]  /*9e30*/  LOP3.LUT R228, R2, 0x8, R228, 0x78, !PT ;  /* 0x0000000802e47812 */ /* 0x000fe400078e78e4 */
[----:B------:R-:W-:Y:S02]  /*9e40*/  LOP3.LUT R2, R236, 0x400, RZ, 0xc0, !PT ;  /* 0x00000400ec027812 */ /* 0x000fe400078ec0ff */
[----:B------:R-:W-:-:S04]  /*9e50*/  LOP3.LUT R228, R228, 0x200, R4, 0xf8, !PT ;  /* 0x00000200e4e47812 */ /* 0x000fc800078ef804 */
[----:B------:R-:W-:Y:S01]  /*9e60*/  LEA R228, R228, UR5, 0x1 ;  /* 0x00000005e4e47c11 */ /* 0x000fe2000f8e08ff */
[----:B--2---:R-:W-:Y:S01]  /*9e70*/  IMAD R3, R234, 0x80, R227 ;  /* 0x00000080ea037824 */ /* 0x004fe200078e02e3 */
[----:B------:R-:W-:Y:S02]  /*9e80*/  LOP3.LUT R234, R236, 0x1c0, RZ, 0xc0, !PT ;  /* 0x000001c0ecea7812 */ /* 0x000fe400078ec0ff */
[----:B----4-:R-:W-:Y:S02]  /*9e90*/  LEA.HI.SX32 R240, R32, 0xfffffffe, 0x1a ;  /* 0xfffffffe20f07811 */ /* 0x010fe400078fd2ff */
[----:B------:R-:W-:Y:S02]  /*9ea0*/  IADD3 R3, PT, PT, R62, R3, R31 ;  /* 0x000000033e037210 */ /* 0x000fe40007ffe01f */
[----:B------:R-:W2:Y:S01]  /*9eb0*/  S2R R31, SR_TID.X ;  /* 0x00000000001f7919 */ /* 0x000ea20000002100 */
[----:B------:R-:W-:Y:S02]  /*9ec0*/  LOP3.LUT R234, R234, 0x38, R0, 0xf8, !PT ;  /* 0x00000038eaea7812 */ /* 0x000fe400078ef800 */
[----:B------:R3:W-:Y:S02]  /*9ed0*/  STL [R1+0x44], R3 ;  /* 0x0000440301007387 */ /* 0x0007e40000100800 */
[----:B------:R-:W-:-:S02]  /*9ee0*/  LOP3.LUT R229, R234, 0x8, R235, 0x78, !PT ;  /* 0x00000008eae57812 */ /* 0x000fc400078e78eb */
[----:B------:R-:W-:Y:S03]  /*9ef0*/  STL.64 [R1+0x20], R8 ;  /* 0x0000200801007387 */ /* 0x000fe60000100a00 */
[----:B------:R-:W-:Y:S01]  /*9f00*/  IMAD R229, R229, 0x2, R2 ;  /* 0x00000002e5e57824 */ /* 0x000fe200078e0202 */
[----:B---3--:R-:W-:Y:S01]  /*9f10*/  LOP3.LUT R3, R0, 0x38, RZ, 0xc0, !PT ;  /* 0x0000003800037812 */ /* 0x008fe200078ec0ff */
[----:B------:R-:W-:Y:S02]  /*9f20*/  VIADD R0, R228, 0xc000 ;  /* 0x0000c000e4007836 */ /* 0x000fe40000000000 */
[----:B--2---:R-:W-:Y:S01]  /*9f30*/  IMAD.SHL.U32 R31, R31, 0x2, RZ ;  /* 0x000000021f1f7824 */ /* 0x004fe200078e00ff */
[----:B------:R-:W-:Y:S01]  /*9f40*/  ISETP.GE.AND P1, PT, R3, UR6, PT ;  /* 0x0000000603007c0c */ /* 0x000fe2000bf26270 */
[----:B------:R-:W2:Y:S01]  /*9f50*/  LDCU UR6, c[0x0][0x50c] ;  /* 0x0000a180ff0677ac */ /* 0x000ea20008000800 */
[----:B------:R-:W-:-:S02]  /*9f60*/  SHF.L.U64.HI R3, R5, 0x4, R6 ;  /* 0x0000000405037819 */ /* 0x000fc40000010206 */
[----:B------:R-:W-:-:S05]  /*9f70*/  LOP3.LUT R31, R31, 0x6, RZ, 0xc0, !PT ;  /* 0x000000061f1f7812 */ /* 0x000fca00078ec0ff */
[----:B------:R-:W-:Y:S02]  /*9f80*/  IMAD.IADD R2, R31, 0x1, R33 ;  /* 0x000000011f027824 */ /* 0x000fe400078e0221 */
[----:B------:R-:W3:Y:S03]  /*9f90*/  S2R R31, SR_TID.X ;  /* 0x00000000001f7919 */ /* 0x000ee60000002100 */
[----:B------:R4:W-:Y:S04]  /*9fa0*/  STL [R1+0x40], R2 ;  /* 0x0000400201007387 */ /* 0x0009e80000100800 */
[----:B------:R1:W-:Y:S01]  /*9fb0*/  STL [R1+0x50], R3 ;  /* 0x0000500301007387 */ /* 0x0003e20000100800 */
[----:B----4-:R-:W-:Y:S01]  /*9fc0*/  IMAD.SHL.U32 R2, R5, 0x10, RZ ;  /* 0x0000001005027824 */ /* 0x010fe200078e00ff */
[----:B---3--:R-:W-:-:S04]  /*9fd0*/  LOP3.LUT P4, RZ, R31, 0x2, RZ, 0xc0, !PT ;  /* 0x000000021fff7812 */ /* 0x008fc8000788c0ff */
[----:B------:R3:W-:Y:S01]  /*9fe0*/  STL [R1+0x54], R2 ;  /* 0x0000540201007387 */ /* 0x0007e20000100800 */
[----:B------:R-:W-:-:S05]  /*9ff0*/  SEL R230, R230, 0xffffffe0, !P4 ;  /* 0xffffffe0e6e67807 */ /* 0x000fca0006000000 */
[----:B------:R-:W-:Y:S01]  /*a000*/  IMAD.IADD R230, R230, 0x1, R228 ;  /* 0x00000001e6e67824 */ /* 0x000fe200078e02e4 */
[----:B-12---:R-:W-:Y:S06]  /*a010*/  BRA `(.L_x_489) ;  /* 0x0000000400447947 */ /* 0x006fec0003800000 */
.L_x_491:
[----:B------:R-:W2:Y:S01]  /*a020*/  LDL R40, [R1+0xc] ;  /* 0x00000c0001287983 */ /* 0x000ea20000100800 */
[----:B------:R-:W1:Y:S01]  /*a030*/  LDC.64 R6, c[0x0][0x3b8] ;  /* 0x0000ee00ff067b82 */ /* 0x000e620000000a00 */
[----:B------:R-:W-:Y:S02]  /*a040*/  VIADD R2, R240, 0xffffffff ;  /* 0xfffffffff0027836 */ /* 0x000fe40000000000 */
[----:B------:R-:W3:Y:S02]  /*a050*/  LDL R39, [R1+0x8] ;  /* 0x0000080001277983 */ /* 0x000ee40000100800 */
[----:B-1----:R-:W-:Y:S01]  /*a060*/  IMAD.WIDE.U32 R4, R2, R6, RZ ;  /* 0x0000000602047225 */ /* 0x002fe200078e00ff */
[C---:B------:R-:W-:Y:S03]  /*a070*/  SHF.L.U64.HI R15, R6.reuse, 0x4, R7 ;  /* 0x00000004060f7819 */ /* 0x040fe60000010207 */
[----:B------:R-:W-:Y:S02]  /*a080*/  IMAD.SHL.U32 R12, R6, 0x10, RZ ;  /* 0x00000010060c7824 */ /* 0x000fe400078e00ff */
[----:B------:R-:W-:Y:S03]  /*a090*/  IMAD R5, R2, R7, R5 ;  /* 0x0000000702057224 */ /* 0x000fe600078e0205 */
[C---:B------:R-:W-:Y:S04]  /*a0a0*/  LEA R2, P3, R4.reuse, R12, 0x6 ;  /* 0x0000000c04027211 */ /* 0x040fe800078630ff */
[C-C-:B------:R-:W-:Y:S02]  /*a0b0*/  LEA.HI.X R3, R4.reuse, R15, R5.reuse, 0x6, P3 ;  /* 0x0000000f04037211 */ /* 0x140fe400018f3405 */
[CC--:B--2---:R-:W-:Y:S02]  /*a0c0*/  @!P1 LEA R9, P5, R4.reuse, R40.reuse, 0x7 ;  /* 0x0000002804099211 */ /* 0x0c4fe400078a38ff */
[C---:B------:R-:W-:Y:S02]  /*a0d0*/  @!P4 LEA R10, P2, R4.reuse, R40, 0x7 ;  /* 0x00000028040ac211 */ /* 0x040fe400078438ff */
[CCC-:B---3--:R-:W-:Y:S02]  /*a0e0*/  @!P1 LEA.HI.X R8, R4.reuse, R39.reuse, R5.reuse, 0x7, P5 ;  /* 0x0000002704089211 */ /* 0x1c8fe400028f3c05 */
[----:B------:R-:W-:Y:S01]  /*a0f0*/  @!P4 LEA.HI.X R11, R4, R39, R5, 0x7, P2 ;  /* 0x00000027040bc211 */ /* 0x000fe200010f3c05 */
[----:B------:R-:W-:Y:S01]  /*a100*/  @!P1 IMAD.MOV.U32 R4, RZ, RZ, R9 ;  /* 0x000000ffff049224 */ /* 0x000fe200078e0009 */
[CC--:B------:R-:W-:Y:S01]  /*a110*/  @!P1 LEA R13, P5, R6.reuse, R2.reuse, 0x5 ;  /* 0x00000002060d9211 */ /* 0x0c0fe200078a28ff */
[----:B------:R-:W-:Y:S03]  /*a120*/  @!P1 IMAD.MOV.U32 R5, RZ, RZ, R8 ;  /* 0x000000ffff059224 */ /* 0x000fe600078e0008 */
        /* <DEDUP_REMOVED lines=12> */
[-C--:B------:R-:W-:Y:S02]  /*a1f0*/  @!P4 IADD3 R4, P3, PT, R12, R2.reuse, RZ ;  /* 0x000000020c04c210 */ /* 0x080fe40007f7e0ff */
[----:B------:R-:W-:Y:S01]  /*a200*/  @!P4 LEA R12, P2, R6, R2, 0x5 ;  /* 0x00000002060cc211 */ /* 0x000fe200078428ff */
[--C-:B------:R-:W-:Y:S01]  /*a210*/  @!P1 IMAD.X R14, R15, 0x1, R3.reuse, P6 ;  /* 0x000000010f0e9824 */ /* 0x100fe200030e0603 */
[-C--:B------:R-:W-:Y:S01]  /*a220*/  @!P1 LEA R20, P6, R5, R40.reuse, 0x1 ;  /* 0x0000002805149211 */ /* 0x080fe200078c08ff */
[----:B------:R-:W-:Y:S01]  /*a230*/  @!P4 IMAD.X R9, R15, 0x1, R3, P3 ;  /* 0x000000010f09c824 */ /* 0x000fe200018e0603 */
[-C--:B------:R-:W-:Y:S02]  /*a240*/  @!P4 LEA R8, P3, R4, R40.reuse, 0x1 ;  /* 0x000000280408c211 */ /* 0x080fe400078608ff */
[-C--:B------:R-:W-:Y:S02]  /*a250*/  @!P1 LEA.HI.X R16, R5, R39.reuse, R14, 0x1, P6 ;  /* 0x0000002705109211 */ /* 0x080fe400030f0c0e */
[-C--:B---3--:R-:W-:Y:S02]  /*a260*/  @!P1 LEA R10, P6, R2, R40.reuse, 0x1 ;  /* 0x00000028020a9211 */ /* 0x088fe400078c08ff */
[-C--:B------:R-:W-:Y:S02]  /*a270*/  @!P4 LEA.HI.X R9, R4, R39.reuse, R9, 0x1, P3 ;  /* 0x000000270409c211 */ /* 0x080fe400018f0c09 */
[----:B------:R-:W-:Y:S02]  /*a280*/  @!P1 LEA.HI.X R11, R2, R39, R3, 0x1, P6 ;  /* 0x00000027020b9211 */ /* 0x000fe400030f0c03 */
[----:B------:R-:W-:Y:S02]  /*a290*/  @!P4 LEA.HI.X R15, R6, R3, R7, 0x5, P2 ;  /* 0x00000003060fc211 */ /* 0x000fe400010f2c07 */
[-C--:B------:R-:W-:Y:S01]  /*a2a0*/  @!P4 LEA R6, P3, R2, R40.reuse, 0x1 ;  /* 0x000000280206c211 */ /* 0x080fe200078608ff */
[----:B------:R-:W-:Y:S01]  /*a2b0*/  @!PT LDS RZ, [RZ] ;  /* 0x00000000fffff984 */ /* 0x000fe20000000800 */
[----:B------:R-:W-:Y:S01]  /*a2c0*/  @!PT LDS RZ, [RZ] ;  /* 0x00000000fffff984 */ /* 0x000fe20000000800 */
[----:B------:R-:W-:Y:S01]  /*a2d0*/  @!PT LDS RZ, [RZ] ;  /* 0x00000000fffff984 */ /* 0x000fe20000000800 */
[----:B------:R-:W-:Y:S01]  /*a2e0*/  @!P1 LDGSTS.E.BYPASS.LTC128B.128 [R238+0x8800], desc[UR16][R10.64] ;  /* 0x088000000aee9fae */ /* 0x000fe2000b981a10 */
[-C--:B------:R-:W-:Y:S02]  /*a2f0*/  @!P4 LEA R4, P2, R12, R40.reuse, 0x1 ;  /* 0x000000280c04c211 */ /* 0x080fe400078408ff */
[-C--:B------:R-:W-:Y:S01]  /*a300*/  @!P4 LEA.HI.X R7, R2, R39.reuse, R3, 0x1, P3 ;  /* 0x000000270207c211 */ /* 0x080fe200018f0c03 */
[----:B------:R2:W-:Y:S01]  /*a310*/  @P1 STS.128 [R238+0x8800], RZ ;  /* 0x008800ffee001388 */ /* 0x0005e20000000c00 */
[-C--:B------:R-:W-:Y:S02]  /*a320*/  @!P4 LEA.HI.X R5, R12, R39.reuse, R15, 0x1, P2 ;  /* 0x000000270c05c211 */ /* 0x080fe400010f0c0f */
[C---:B------:R-:W-:Y:S01]  /*a330*/  @!P1 LEA R14, P5, R13.reuse, R40, 0x1 ;  /* 0x000000280d0e9211 */ /* 0x040fe200078a08ff */
[----:B------:R-:W-:Y:S01]  /*a340*/  @!PT LDS RZ, [RZ] ;  /* 0x00000000fffff984 */ /* 0x000fe20000000800 */
[----:B------:R-:W-:Y:S01]  /*a350*/  @!PT LDS RZ, [RZ] ;  /* 0x00000000fffff984 */ /* 0x000fe20000000800 */
[----:B------:R-:W-:Y:S01]  /*a360*/  @!PT LDS RZ, [RZ] ;  /* 0x00000000fffff984 */ /* 0x000fe20000000800 */
[----:B------:R1:W-:Y:S03]  /*a370*/  @!P4 LDGSTS.E.BYPASS.LTC128B.128 [R238+0xa800], desc[UR16][R6.64+0x80] ;  /* 0x0a80008006eecfae */ /* 0x0003e6000b981a10 */
[----:B------:R-:W-:Y:S01]  /*a380*/  @!P1 LEA.HI.X R3, R13, R39, R17, 0x1, P5 ;  /* 0x000000270d039211 */ /* 0x000fe200028f0c11 */
[----:B------:R2:W-:Y:S01]  /*a390*/  @P4 STS.128 [R238+0xa800], RZ ;  /* 0x00a800ffee004388 */ /* 0x0005e20000000c00 */
[----:B------:R-:W-:Y:S02]  /*a3a0*/  @!P1 IMAD.MOV.U32 R2, RZ, RZ, R14 ;  /* 0x000000ffff029224 */ /* 0x000fe400078e000e */
        /* <DEDUP_REMOVED lines=24> */
.L_x_489:
[----:B------:R-:W3:Y:S01]  /*a530*/  LDL R12, [R1+0x20] ;  /* 0x00002000010c7983 */ /* 0x000ee20000100800 */
[----:B------:R-:W-:Y:S04]  /*a540*/  DEPBAR.LE SB0, 0x0 ;  /* 0x000080000000791a */ /* 0x000fe80000000000 */
[----:B------:R-:W2:Y:S01]  /*a550*/  LDL R13, [R1+0x24] ;  /* 0x00002400010d7983 */ /* 0x000ea20000100800 */
[C---:B------:R-:W-:Y:S02]  /*a560*/  SHF.L.U32 R8, R235.reuse, 0x3, RZ ;  /* 0x00000003eb087819 */ /* 0x040fe400000006ff */
[----:B------:R-:W-:Y:S01]  /*a570*/  SHF.L.U32 R0, R235, 0x5, RZ ;  /* 0x00000005eb007819 */ /* 0x000fe200000006ff */
[----:B------:R-:W4:Y:S01]  /*a580*/  LDL R15, [R1+0x1c] ;  /* 0x00001c00010f7983 */ /* 0x000f220000100800 */
[----:B------:R-:W-:Y:S02]  /*a590*/  LOP3.LUT R8, R8, 0x38, RZ, 0xc0, !PT ;  /* 0x0000003808087812 */ /* 0x000fe400078ec0ff */
[----:B-----5:R-:W-:Y:S01]  /*a5a0*/  SHF.R.U32.HI R232, RZ, 0x1, R235 ;  /* 0x00000001ffe87819 */ /* 0x020fe200000116eb */
[----:B------:R-:W5:Y:S01]  /*a5b0*/  LDL R14, [R1+0x18] ;  /* 0x00001800010e7983 */ /* 0x000f620000100800 */
[----:B------:R-:W-:Y:S02]  /*a5c0*/  LOP3.LUT R9, R8, 0x40, RZ, 0xfc, !PT ;  /* 0x0000004008097812 */ /* 0x000fe400078efcff */
[----:B------:R-:W-:Y:S01]  /*a5d0*/  LOP3.LUT R233, R0, 0x7c00, RZ, 0xc0, !PT ;  /* 0x00007c0000e97812 */ /* 0x000fe200078ec0ff */
[----:B------:R-:W5:Y:S01]  /*a5e0*/  LDL R7, [R1+0x54] ;  /* 0x0000540001077983 */ /* 0x000f620000100800 */
[----:B------:R-:W-:Y:S01]  /*a5f0*/  BAR.SYNC.DEFER_BLOCKING 0x0 ;  /* 0x0000000000007b1d */ /* 0x000fe20000010000 */
[----:B------:R-:W-:Y:S02]  /*a600*/  ISETP.GE.AND P4, PT, R9, UR7, PT ;  /* 0x0000000709007c0c */ /* 0x000fe4000bf86270 */
[----:B------:R-:W-:Y:S03]  /*a610*/  LOP3.LUT R0, R232, 0x8, RZ, 0xc0, !PT ;  /* 0x00000008e8007812 */ /* 0x000fe600078ec0ff */
[----:B------:R-:W5:Y:S04]  /*a620*/  LDL R6, [R1+0x50] ;  /* 0x0000500001067983 */ /* 0x000f680000100800 */
[----:B-1----:R1:W-:Y:S04]  /*a630*/  STL [R1+0x28], R9 ;  /* 0x0000280901007387 */ /* 0x0023e80000100800 */
[----:B------:R-:W5:Y:S04]  /*a640*/  LDL R242, [R1+0x40] ;  /* 0x0000400001f27983 */ /* 0x000f680000100800 */
[----:B------:R-:W5:Y:S01]  /*a650*/  LDL R241, [R1+0x44] ;  /* 0x0000440001f17983 */ /* 0x000f620000100800 */
[----:B---3--:R-:W-:Y:S04]  /*a660*/  IMAD.WIDE.U32 R2, R240, R12, RZ ;  /* 0x0000000cf0027225 */ /* 0x008fe800078e00ff */
[----:B------:R-:W-:Y:S02]  /*a670*/  IMAD.SHL.U32 R4, R2, 0x40, RZ ;  /* 0x0000004002047824 */ /* 0x000fe400078e00ff */
[----:B--2---:R-:W-:Y:S05]  /*a680*/  IMAD R3, R240, R13, R3 ;  /* 0x0000000df0037224 */ /* 0x004fea00078e0203 */
[----:B------:R-:W-:Y:S02]  /*a690*/  SHF.L.U64.HI R5, R2, 0x6, R3 ;  /* 0x0000000602057819 */ /* 0x000fe40000010203 */
[CC--:B----4-:R-:W-:Y:S04]  /*a6a0*/  @!P1 LEA R2, P0, R4.reuse, R15.reuse, 0x1 ;  /* 0x0000000f04029211 */ /* 0x0d0fe800078008ff */
[CCC-:B-----5:R-:W-:Y:S02]  /*a6b0*/  @!P1 LEA.HI.X R3, R4.reuse, R14.reuse, R5.reuse, 0x1, P0 ;  /* 0x0000000e04039211 */ /* 0x1e0fe400000f0c05 */
[C---:B------:R-:W-:Y:S03]  /*a6c0*/  @!P4 LEA R10, P0, R4.reuse, R15, 0x1 ;  /* 0x0000000f040ac211 */ /* 0x040fe600078008ff */
[----:B------:R-:W-:Y:S01]  /*a6d0*/  @!PT LDS RZ, [RZ] ;  /* 0x00000000fffff984 */ /* 0x000fe20000000800 */
[----:B------:R-:W-:Y:S01]  /*a6e0*/  @!PT LDS RZ, [RZ] ;  /* 0x00000000fffff984 */ /* 0x000fe20000000800 */
[----:B------:R-:W-:Y:S01]  /*a6f0*/  @!PT LDS RZ, [RZ] ;  /* 0x00000000fffff984 */ /* 0x000fe20000000800 */
[----:B------:R2:W-:Y:S01]  /*a700*/  @!P1 LDGSTS.E.BYPASS.LTC128B.128 [R238+0xc000], desc[UR16][R2.64] ;  /* 0x0c00000002ee9fae */ /* 0x0005e2000b981a10 */
[--C-:B------:R-:W-:Y:S07]  /*a710*/  @!P4 LEA.HI.X R11, R4, R14, R5.reuse, 0x1, P0 ;  /* 0x0000000e040bc211 */ /* 0x100fee00000f0c05 */
[----:B------:R-:W-:Y:S01]  /*a720*/  @P1 STS.128 [R238+0xc000], RZ ;  /* 0x00c000ffee001388 */ /* 0x000fe20000000c00 */
[----:B------:R-:W-:Y:S07]  /*a730*/  ISETP.GE.AND P1, PT, R8, UR7, PT ;  /* 0x0000000708007c0c */ /* 0x000fee000bf26270 */
[----:B------:R-:W-:Y:S01]  /*a740*/  @!PT LDS RZ, [RZ] ;  /* 0x00000000fffff984 */ /* 0x000fe20000000800 */
[----:B------:R-:W-:Y:S01]  /*a750*/  @!PT LDS RZ, [RZ] ;  /* 0x00000000fffff984 */ /* 0x000fe20000000800 */
[----:B------:R-:W-:Y:S01]  /*a760*/  @!PT LDS RZ, [RZ] ;  /* 0x00000000fffff984 */ /* 0x000fe20000000800 */
[----:B------:R-:W-:Y:S08]  /*a770*/  @!P4 LDGSTS.E.BYPASS.LTC128B.128 [R238+0xe000], desc[UR16][R10.64+0x80] ;  /* 0x0e0000800aeecfae */ /* 0x000ff0000b981a10 */
[----:B------:R-:W-:Y:S01]  /*a780*/  @P4 STS.128 [R238+0xe000], RZ ;  /* 0x00e000ffee004388 */ /* 0x000fe20000000c00 */
[----:B--2---:R-:W-:Y:S02]  /*a790*/  IADD3 R3, P2, PT, R7, R4, RZ ;  /* 0x0000000407037210 */ /* 0x004fe40007f5e0ff */
[----:B------:R-:W-:Y:S02]  /*a7a0*/  LOP3.LUT R2, R233, 0x200, R236, 0xf8, !PT ;  /* 0x00000200e9027812 */ /* 0x000fe400078ef8ec */
[C---:B------:R-:W-:Y:S02]  /*a7b0*/  IADD3 R7, P3, PT, R3.reuse, R7, RZ ;  /* 0x0000000703077210 */ /* 0x040fe40007f7e0ff */
[----:B------:R-:W-:Y:S01]  /*a7c0*/  LOP3.LUT R0, R2, R234, R0, 0xf6, !PT ;  /* 0x000000ea02007212 */ /* 0x000fe200078ef600 */
[----:B------:R-:W-:Y:S01]  /*a7d0*/  IMAD.X R2, R6, 0x1, R5, P2 ;  /* 0x0000000106027824 */ /* 0x000fe200010e0605 */
[----:B------:R-:W-:Y:S02]  /*a7e0*/  LEA R5, P2, R12, R3, 0x5 ;  /* 0x000000030c057211 */ /* 0x000fe400078428ff */
[-C--:B------:R-:W-:Y:S02]  /*a7f0*/  @!P4 LEA R8, P0, R3, R15.reuse, 0x1 ;  /* 0x0000000f0308c211 */ /* 0x080fe400078008ff */
[----:B-1----:R-:W-:Y:S02]  /*a800*/  IADD3.X R9, PT, PT, R2, R6, RZ, P3, !PT ;  /* 0x0000000602097210 */ /* 0x002fe40001ffe4ff */
[-C--:B------:R-:W-:Y:S02]  /*a810*/  LEA R6, P3, R7, R15.reuse, 0x1 ;  /* 0x0000000f07067211 */ /* 0x080fe400078608ff */
[----:B------:R-:W-:Y:S02]  /*a820*/  LEA.HI.X R13, R12, R2, R13, 0x5, P2 ;  /* 0x000000020c0d7211 */ /* 0x000fe400010f2c0d */
[-C--:B------:R-:W-:Y:S02]  /*a830*/  @!P1 LEA R12, P5, R3, R15.reuse, 0x1 ;  /* 0x0000000f030c9211 */ /* 0x080fe400078a08ff */
[-C--:B------:R-:W-:Y:S02]  /*a840*/  LEA.HI.X R7, R7, R14.reuse, R9, 0x1, P3 ;  /* 0x0000000e07077211 */ /* 0x080fe400018f0c09 */
[CCC-:B------:R-:W-:Y:S02]  /*a850*/  @!P4 LEA.HI.X R9, R3.reuse, R14.reuse, R2.reuse, 0x1, P0 ;  /* 0x0000000e0309c211 */ /* 0x1c0fe400000f0c02 */
[-C--:B------:R-:W-:Y:S01]  /*a860*/  @!P1 LEA.HI.X R3, R3, R14.reuse, R2, 0x1, P5 ;  /* 0x0000000e03039211 */ /* 0x080fe200028f0c02 */
[----:B------:R-:W-:Y:S01]  /*a870*/  @!P1 IMAD.MOV.U32 R2, RZ, RZ, R12 ;  /* 0x000000ffff029224 */ /* 0x000fe200078e000c */
[C---:B------:R-:W-:Y:S02]  /*a880*/  LEA R4, P2, R5.reuse, R15, 0x1 ;  /* 0x0000000f05047211 */ /* 0x040fe400078408ff */
[----:B------:R-:W-:Y:S02]  /*a890*/  LEA R135, R0, UR5, 0x1 ;  /* 0x0000000500877c11 */ /* 0x000fe4000f8e08ff */
[----:B------:R-:W-:Y:S01]  /*a8a0*/  @!PT LDS RZ, [RZ] ;  /* 0x00000000fffff984 */ /* 0x000fe20000000800 */
[----:B------:R-:W-:Y:S01]  /*a8b0*/  @!PT LDS RZ, [RZ] ;  /* 0x00000000fffff984 */ /* 0x000fe20000000800 */
[----:B------:R-:W-:Y:S01]  /*a8c0*/  @!PT LDS RZ, [RZ] ;  /* 0x00000000fffff984 */ /* 0x000fe20000000800 */
[----:B------:R1:W-:Y:S01]  /*a8d0*/  @!P1 LDGSTS.E.BYPASS.LTC128B.128 [R238+0xc800], desc[UR16][R2.64] ;  /* 0x0c80000002ee9fae */ /* 0x0003e2000b981a10 */
[----:B------:R-:W-:Y:S02]  /*a8e0*/  LEA.HI.X R5, R5, R14, R13, 0x1, P2 ;  /* 0x0000000e05057211 */ /* 0x000fe400010f0c0d */
[--C-:B------:R-:W-:Y:S01]  /*a8f0*/  IMAD.IADD R141, R231, 0x1, R135.reuse ;  /* 0x00000001e78d7824 */ /* 0x100fe200078e0287 */
[----:B------:R-:W-:Y:S02]  /*a900*/  LOP3.LUT P0, RZ, R235, 0x4, RZ, 0xc0, !PT ;  /* 0x00000004ebff7812 */ /* 0x000fe4000780c0ff */
[----:B------:R-:W-:Y:S02]  /*a910*/  ISETP.NE.AND P2, PT, R240, RZ, PT ;  /* 0x000000fff000720c */ /* 0x000fe40003f45270 */
[----:B------:R-:W-:Y:S01]  /*a920*/  @P1 STS.128 [R238+0xc800], RZ ;  /* 0x00c800ffee001388 */ /* 0x000fe20000000c00 */
[----:B------:R-:W-:Y:S05]  /*a930*/  SEL R0, R237, 0xffffffc0, !P0 ;  /* 0xffffffc0ed007807 */ /* 0x000fea0004000000 */
[----:B------:R-:W-:Y:S02]  /*a940*/  IMAD.IADD R140, R0, 0x1, R135 ;  /* 0x00000001008c7824 */ /* 0x000fe400078e0287 */
[----:B------:R-:W-:Y:S01]  /*a950*/  @!PT LDS RZ, [RZ] ;  /* 0x00000000fffff984 */ /* 0x000fe20000000800 */
[----:B------:R-:W-:Y:S01]  /*a960*/  @!PT LDS RZ, [RZ] ;  /* 0x00000000fffff984 */ /* 0x000fe20000000800 */
[----:B------:R-:W-:Y:S01]  /*a970*/  @!PT LDS RZ, [RZ] ;  /* 0x00000000fffff984 */ /* 0x000fe20000000800 */
[----:B------:R-:W-:Y:S02]  /*a980*/  @!P4 LDGSTS.E.BYPASS.LTC128B.128 [R238+0xe800], desc[UR16][R8.64+0x80] ;  /* 0x0e80008008eecfae */ /* 0x000fe4000b981a10 */
[----:B------:R-:W-:Y:S06]  /*a990*/  IMAD.IADD R224, R231, 0x1, R140 ;  /* 0x00000001e7e07824 */ /* 0x000fec00078e028c */
[----:B------:R-:W-:Y:S01]  /*a9a0*/  @P4 STS.128 [R238+0xe800], RZ ;  /* 0x00e800ffee004388 */ /* 0x000fe20000000c00 */
[----:B-1----:R-:W-:Y:S04]  /*a9b0*/  IADD3 R2, PT, PT, R229, UR5, RZ ;  /* 0x00000005e5027c10 */ /* 0x002fe8000fffe0ff */
[C---:B------:R-:W-:Y:S03]  /*a9c0*/  IADD3 R3, PT, PT, R2.reuse, R231, RZ ;  /* 0x000000e702037210 */ /* 0x040fe60007ffe0ff */
[----:B------:R-:W-:Y:S01]  /*a9d0*/  @!PT LDS RZ, [RZ] ;  /* 0x00000000fffff984 */ /* 0x000fe20000000800 */
[----:B------:R-:W-:Y:S01]  /*a9e0*/  @!PT LDS RZ, [RZ] ;  /* 0x00000000fffff984 */ /* 0x000fe20000000800 */
[----:B------:R-:W-:Y:S01]  /*a9f0*/  @!PT LDS RZ, [RZ] ;  /* 0x00000000fffff984 */ /* 0x000fe20000000800 */
[----:B------:R-:W-:Y:S01]  /*aa00*/  @!P1 LDGSTS.E.BYPASS.LTC128B.128 [R238+0xd000], desc[UR16][R6.64] ;  /* 0x0d00000006ee9fae */ /* 0x000fe2000b981a10 */
[----:B------:R-:W-:Y:S04]  /*aa10*/  IADD3 R0, PT, PT, R2, R0, RZ ;  /* 0x0000000002007210 */ /* 0x000fe80007ffe0ff */
[----:B------:R-:W-:Y:S03]  /*aa20*/  IADD3 R2, PT, PT, R231, R0, RZ ;  /* 0x00000000e7027210 */ /* 0x000fe60007ffe0ff */
        /* <DEDUP_REMOVED lines=168> */
[-C--:B--2---:R-:W-:Y:S01]  /*b4b0*/  HMMA.16816.F32 R52, R136, R220.reuse, R52 ;  /* 0x000000dc8834723c */ /* 0x084fe20000001834 */
[----:B------:R-:W-:Y:S07]  /*b4c0*/  LDSM.16.M88.4 R224, [R224+0x6000] ;  /* 0x00600000e0e0783b */ /* 0x000fee0000000200 */
[C---:B------:R-:W-:Y:S08]  /*b4d0*/  HMMA.16816.F32 R56, R212.reuse, R220, R56 ;  /* 0x000000dcd438723c */ /* 0x040ff00000001838 */
[-C--:B------:R-:W-:Y:S01]  /*b4e0*/  HMMA.16816.F32 R60, R212, R222.reuse, R60 ;  /* 0x000000ded43c723c */ /* 0x080fe2000000183c */
[----:B------:R-:W1:Y:S07]  /*b4f0*/  LDSM.16.M88.4 R212, [R2+0xa000] ;  /* 0x00a0000002d4783b */ /* 0x000e6e0000000200 */
[----:B------:R-:W-:Y:S08]  /*b500*/  HMMA.16816.F32 R64, R136, R222, R64 ;  /* 0x000000de8840723c */ /* 0x000ff00000001840 */
[-C--:B-1----:R-:W-:Y:S08]  /*b510*/  HMMA.16816.F32 R4, R216, R212.reuse, R4 ;  /* 0x000000d4d804723c */ /* 0x082ff00000001804 */
[C---:B------:R-:W-:Y:S08]  /*b520*/  HMMA.16816.F32 R8, R224.reuse, R212, R8 ;  /* 0x000000d4e008723c */ /* 0x040ff00000001808 */
[-C--:B------:R-:W-:Y:S03]  /*b530*/  HMMA.16816.F32 R12, R224, R214.reuse, R12 ;  /* 0x000000d6e00c723c */ /* 0x080fe6000000180c */
[----:B------:R-:W-:Y:S01]  /*b540*/  FMUL.FTZ R4, R4, UR6 ;  /* 0x0000000604047c20 */ /* 0x000fe20008410000 */
[----:B------:R-:W-:Y:S01]  /*b550*/  FMUL.FTZ R5, R5, UR6 ;  /* 0x0000000605057c20 */ /* 0x000fe20008410000 */
[----:B------:R-:W-:Y:S01]  /*b560*/  FMUL.FTZ R6, R6, UR6 ;  /* 0x0000000606067c20 */ /* 0x000fe20008410000 */
[----:B------:R-:W-:Y:S01]  /*b570*/  FMUL.FTZ R7, R7, UR6 ;  /* 0x0000000607077c20 */ /* 0x000fe20008410000 */
[----:B------:R-:W1:Y:S01]  /*b580*/  MUFU.TANH R140, R4 ;  /* 0x00000004008c7308 */ /* 0x000e620000002400 */
        /* <DEDUP_REMOVED lines=18> */
[----:B--2---:R-:W2:Y:S09]  /*b6b0*/  LDSM.16.M88.4 R4, [R2+0xa800] ;  /* 0x00a800000204783b */ /* 0x004eb20000000200 */
[----:B------:R-:W3:Y:S10]  /*b6c0*/  MUFU.TANH R137, R8 ;  /* 0x0000000800897308 */ /* 0x000ef40000002400 */
[----:B------:R4:W-:Y:S10]  /*b6d0*/  MUFU.TANH R136, R9 ;  /* 0x0000000900887308 */ /* 0x0009f40000002400 */
[----:B------:R5:W-:Y:S10]  /*b6e0*/  MUFU.TANH R141, R12 ;  /* 0x0000000c008d7308 */ /* 0x000bf40000002400 */
[----:B------:R-:W-:Y:S01]  /*b6f0*/  MUFU.TANH R138, R16 ;  /* 0x00000010008a7308 */ /* 0x000fe20000002400 */
[----:B----4-:R-:W4:Y:S09]  /*b700*/  LDSM.16.M88.4 R8, [R2+0xb000] ;  /* 0x00b000000208783b */ /* 0x010f320000000200 */
[----:B------:R-:W-:Y:S01]  /*b710*/  MUFU.TANH R145, R13 ;  /* 0x0000000d00917308 */ /* 0x000fe20000002400 */
[-C--:B--2---:R-:W-:Y:S03]  /*b720*/  HMMA.16816.F32 R20, R216, R4.reuse, R20 ;  /* 0x00000004d814723c */ /* 0x084fe60000001814 */
[----:B-----5:R-:W-:Y:S06]  /*b730*/  IMAD R12, R240, 0x40, R242 ;  /* 0x00000040f00c7824 */ /* 0x020fec00078e02f2 */
[----:B------:R-:W-:Y:S01]  /*b740*/  MUFU.TANH R15, R15 ;  /* 0x0000000f000f7308 */ /* 0x000fe20000002400 */
[C---:B------:R-:W-:Y:S04]  /*b750*/  HMMA.16816.F32 R24, R224.reuse, R4, R24 ;  /* 0x00000004e018723c */ /* 0x040fe80000001818 */
[----:B------:R-:W-:Y:S05]  /*b760*/  IADD3 R12, PT, PT, R241, -R12, RZ ;  /* 0x8000000cf10c7210 */ /* 0x000fea0007ffe0ff */
[----:B------:R-:W2:Y:S01]  /*b770*/  MUFU.TANH R14, R14 ;  /* 0x0000000e000e7308 */ /* 0x000ea20000002400 */
[-C--:B------:R-:W-:Y:S03]  /*b780*/  HMMA.16816.F32 R28, R224, R6.reuse, R28 ;  /* 0x00000006e01c723c */ /* 0x080fe6000000181c */
[----:B------:R-:W-:Y:S02]  /*b790*/  VIADD R5, R12, 0xfffffff7 ;  /* 0xfffffff70c057836 */ /* 0x000fe40000000000 */
[----:B------:R-:W-:Y:S01]  /*b7a0*/  FMUL.FTZ R22, R22, UR6 ;  /* 0x0000000616167c20 */ /* 0x000fe20008410000 */
[----:B------:R-:W-:Y:S03]  /*b7b0*/  FMUL.FTZ R20, R20, UR6 ;  /* 0x0000000614147c20 */ /* 0x000fe60008410000 */
[----:B------:R-:W5:Y:S01]  /*b7c0*/  MUFU.TANH R18, R18 ;  /* 0x0000001200127308 */ /* 0x000f620000002400 */
[----:B------:R-:W-:Y:S01]  /*b7d0*/  IABS R4, R12 ;  /* 0x0000000c00047213 */ /* 0x000fe20000000000 */
[C---:B------:R-:W-:Y:S04]  /*b7e0*/  HMMA.16816.F32 R32, R216.reuse, R6, R32 ;  /* 0x00000006d820723c */ /* 0x040fe80000001820 */
[----:B------:R-:W-:Y:S01]  /*b7f0*/  IABS R5, R5 ;  /* 0x0000000500057213 */ /* 0x000fe20000000000 */
[----:B------:R-:W-:Y:S03]  /*b800*/  FMUL.FTZ R27, R27, UR6 ;  /* 0x000000061b1b7c20 */ /* 0x000fe60008410000 */
[----:B------:R-:W-:Y:S01]  /*b810*/  MUFU.TANH R244, R20 ;  /* 0x0000001400f47308 */ /* 0x000fe20000002400 */
[----:B------:R-:W-:Y:S01]  /*b820*/  I2FP.F32.S32 R4, R4 ;  /* 0x0000000400047245 */ /* 0x000fe20000201400 */
[-C--:B----4-:R-:W-:Y:S03]  /*b830*/  HMMA.16816.F32 R36, R216, R8.reuse, R36 ;  /* 0x00000008d824723c */ /* 0x090fe60000001824 */
        /* <DEDUP_REMOVED lines=14> */
[----:B------:R1:W-:Y:S01]  /*b920*/  MUFU.TANH R223, R28 ;  /* 0x0000001c00df7308 */ /* 0x0003e20000002400 */
[----:B------:R-:W-:Y:S01]  /*b930*/  FMUL.FTZ R35, R35, UR6 ;  /* 0x0000000623237c20 */ /* 0x000fe20008410000 */
[C---:B------:R-:W-:Y:S04]  /*b940*/  HMMA.16816.F32 R48, R216.reuse, R10, R48 ;  /* 0x0000000ad830723c */ /* 0x040fe80000001830 */
[----:B------:R-:W-:Y:S01]  /*b950*/  FMUL.FTZ R43, R43, UR6 ;  /* 0x000000062b2b7c20 */ /* 0x000fe20008410000 */
[----:B------:R-:W-:Y:S03]  /*b960*/  FMUL.FTZ R25, R25, UR6 ;  /* 0x0000000619197c20 */ /* 0x000fe60008410000 */
[----:B------:R-:W-:Y:S01]  /*b970*/  MUFU.TANH R248, R35 ;  /* 0x0000002300f87308 */ /* 0x000fe20000002400 */
[----:B------:R-:W-:Y:S02]  /*b980*/  VIADD R3, R12, 0x40 ;  /* 0x000000400c037836 */ /* 0x000fe40000000000 */
[----:B------:R-:W-:Y:S01]  /*b990*/  FMUL.FTZ R41, R41, UR6 ;  /* 0x0000000629297c20 */ /* 0x000fe20008410000 */
[----:B------:R-:W-:Y:S01]  /*b9a0*/  FMUL.FTZ R31, R31, UR6 ;  /* 0x000000061f1f7c20 */ /* 0x000fe20008410000 */
[----:B------:R-:W-:Y:S01]  /*b9b0*/  FMUL.FTZ R21, R21, UR6 ;  /* 0x0000000615157c20 */ /* 0x000fe20008410000 */
[----:B------:R-:W-:Y:S01]  /*b9c0*/  FMUL.FTZ R47, R47, UR6 ;  /* 0x000000062f2f7c20 */ /* 0x000fe20008410000 */
[----:B------:R-:W-:Y:S01]  /*b9d0*/  IABS R3, R3 ;  /* 0x0000000300037213 */ /* 0x000fe20000000000 */
[----:B------:R-:W-:Y:S02]  /*b9e0*/  FMUL.FTZ R39, R39, UR6 ;  /* 0x0000000627277c20 */ /* 0x000fe40008410000 */
[----:B------:R4:W-:Y:S01]  /*b9f0*/  MUFU.TANH R16, R31 ;  /* 0x0000001f00107308 */ /* 0x0009e20000002400 */
[----:B------:R-:W-:Y:S01]  /*ba00*/  FMUL.FTZ R44, R44, UR6 ;  /* 0x000000062c2c7c20 */ /* 0x000fe20008410000 */
[----:B-1----:R-:W-:Y:S01]  /*ba10*/  FFMA.FTZ R28, R4, -R133, R140 ;  /* 0x80000085041c7223 */ /* 0x002fe2000001008c */
[----:B------:R-:W-:Y:S01]  /*ba20*/  I2FP.F32.S32 R3, R3 ;  /* 0x0000000300037245 */ /* 0x000fe20000201400 */
[----:B------:R-:W-:Y:S01]  /*ba30*/  FMUL.FTZ R40, R40, UR6 ;  /* 0x0000000628287c20 */ /* 0x000fe20008410000 */
        /* <DEDUP_REMOVED lines=9> */
[----:B------:R-:W-:Y:S04]  /*bad0*/  FMUL.FTZ R48, R48, UR6 ;  /* 0x0000000630307c20 */ /* 0x000fe80008410000 */
[----:B------:R2:W-:Y:S01]  /*bae0*/  MUFU.TANH R8, R36 ;  /* 0x0000002400087308 */ /* 0x0005e20000002400 */
[C---:B----4-:R-:W-:Y:S05]  /*baf0*/  VIADD R31, R12.reuse, 0x48 ;  /* 0x000000480c1f7836 */ /* 0x050fea0000000000 */
[----:B------:R-:W-:Y:S04]  /*bb00*/  IABS R31, R31 ;  /* 0x0000001f001f7213 */ /* 0x000fe80000000000 */
[----:B------:R5:W-:Y:S01]  /*bb10*/  MUFU.TANH R249, R34 ;  /* 0x0000002200f97308 */ /* 0x000be20000002400 */
[----:B---3--:R-:W-:Y:S01]  /*bb20*/  FFMA.FTZ R25, R3, -R133, R137 ;  /* 0x8000008503197223 */ /* 0x008fe20000010089 */
[----:B------:R-:W-:Y:S08]  /*bb30*/  I2FP.F32.S32 R31, R31 ;  /* 0x0000001f001f7245 */ /* 0x000ff00000201400 */
[----:B------:R-:W1:Y:S01]  /*bb40*/  MUFU.TANH R22, R22 ;  /* 0x0000001600167308 */ /* 0x000e620000002400 */
[-C--:B------:R-:W-:Y:S01]  /*bb50*/  FFMA.FTZ R31, R31, -R133.reuse, R0 ;  /* 0x800000851f1f7223 */ /* 0x080fe20000010000 */
[----:B--2---:R-:W-:Y:S01]  /*bb60*/  FFMA.FTZ R36, R3, -R133, R14 ;  /* 0x8000008503247223 */ /* 0x004fe2000001000e */
[C---:B------:R-:W-:Y:S02]  /*bb70*/  IADD3 R3, PT, PT, R12.reuse, -0x8, RZ ;  /* 0xfffffff80c037810 */ /* 0x040fe40007ffe0ff */
[----:B------:R-:W-:Y:S02]  /*bb80*/  IADD3 R0, PT, PT, R12, 0x3f, RZ ;  /* 0x0000003f0c007810 */ /* 0x000fe40007ffe0ff */
[----:B------:R-:W-:Y:S03]  /*bb90*/  IABS R3, R3 ;  /* 0x0000000300037213 */ /* 0x000fe60000000000 */
[----:B------:R-:W-:Y:S01]  /*bba0*/  MUFU.TANH R20, R27 ;  /* 0x0000001b00147308 */ /* 0x000fe20000002400 */
[----:B------:R-:W-:Y:S01]  /*bbb0*/  IABS R0, R0 ;  /* 0x0000000000007213 */ /* 0x000fe20000000000 */
[----:B-----5:R-:W-:Y:S01]  /*bbc0*/  FFMA.FTZ R34, R4, -R133, R18 ;  /* 0x8000008504227223 */ /* 0x020fe20000010012 */
[----:B------:R-:W-:Y:S02]  /*bbd0*/  IADD3 R4, PT, PT, R12, 0x38, RZ ;  /* 0x000000380c047810 */ /* 0x000fe40007ffe0ff */
[----:B------:R-:W-:Y:S02]  /*bbe0*/  I2FP.F32.S32 R3, R3 ;  /* 0x0000000300037245 */ /* 0x000fe40000201400 */
[----:B------:R-:W-:Y:S03]  /*bbf0*/  IABS R4, R4 ;  /* 0x0000000400047213 */ /* 0x000fe60000000000 */
[----:B------:R2:W-:Y:S01]  /*bc00*/  MUFU.TANH R247, R32 ;  /* 0x0000002000f77308 */ /* 0x0005e20000002400 */
[----:B------:R-:W-:Y:S01]  /*bc10*/  I2FP.F32.S32 R0, R0 ;  /* 0x0000000000007245 */ /* 0x000fe20000201400 */
[CC--:B-1----:R-:W-:Y:S04]  /*bc20*/  FFMA.FTZ R22, R3.reuse, -R133.reuse, R22 ;  /* 0x8000008503167223 */ /* 0x0c2fe80000010016 */
[CC--:B------:R-:W-:Y:S01]  /*bc30*/  FFMA.FTZ R26, R0.reuse, -R133.reuse, R136 ;  /* 0x80000085001a7223 */ /* 0x0c0fe20000010088 */
[-C--:B------:R-:W-:Y:S03]  /*bc40*/  FFMA.FTZ R35, R0, -R133.reuse, R15 ;  /* 0x8000008500237223 */ /* 0x080fe6000001000f */
[----:B------:R1:W-:Y:S01]  /*bc50*/  MUFU.TANH R242, R33 ;  /* 0x0000002100f27308 */ /* 0x0003e20000002400 */
[----:B------:R-:W-:Y:S05]  /*bc60*/  VIADD R0, R12, 0xffffffff ;  /* 0xffffffff0c007836 */ /* 0x000fea0000000000 */
[----:B------:R-:W-:Y:S04]  /*bc70*/  IABS R0, R0 ;  /* 0x0000000000007213 */ /* 0x000fe80000000000 */
[----:B------:R-:W-:Y:S01]  /*bc80*/  MUFU.TANH R139, R17 ;  /* 0x00000011008b7308 */ /* 0x000fe20000002400 */
[----:B------:R-:W-:Y:S01]  /*bc90*/  I2FP.F32.S32 R0, R0 ;  /* 0x0000000000007245 */ /* 0x000fe20000201400 */
[-C--:B--2---:R-:W-:Y:S01]  /*bca0*/  FFMA.FTZ R32, R3, -R133.reuse, R138 ;  /* 0x8000008503207223 */ /* 0x084fe2000001008a */
[----:B------:R-:W-:Y:S03]  /*bcb0*/  I2FP.F32.S32 R3, R4 ;  /* 0x0000000400037245 */ /* 0x000fe60000201400 */
[CC--:B------:R-:W-:Y:S04]  /*bcc0*/  FFMA.FTZ R27, R0.reuse, -R133.reuse, R142 ;  /* 0x80000085001b7223 */ /* 0x0c0fe8000001008e */
[----:B------:R-:W2:Y:S01]  /*bcd0*/  MUFU.TANH R23, R23 ;  /* 0x0000001700177308 */ /* 0x000ea20000002400 */
[CC--:B------:R-:W-:Y:S01]  /*bce0*/  FFMA.FTZ R13, R3.reuse, -R133.reuse, R13 ;  /* 0x80000085030d7223 */ /* 0x0c0fe2000001000d */
[----:B-1----:R-:W-:Y:S01]  /*bcf0*/  FFMA.FTZ R33, R0, -R133, R19 ;  /* 0x8000008500217223 */ /* 0x002fe20000010013 */
[----:B------:R-:W-:Y:S02]  /*bd00*/  I2FP.F32.S32 R0, R5 ;  /* 0x0000000500007245 */ /* 0x000fe40000201400 */
[----:B------:R1:W3:Y:S01]  /*bd10*/  LDSM.16.M88.4 R4, [R2+0xb800] ;  /* 0x00b800000204783b */ /* 0x0002e20000000200 */
[----:B------:R-:W-:Y:S04]  /*bd20*/  DEPBAR.LE SB0, 0x0 ;  /* 0x000080000000791a */ /* 0x000fe80000000000 */
[----:B------:R2:W-:Y:S10]  /*bd30*/  MUFU.TANH R246, R21 ;  /* 0x0000001500f67308 */ /* 0x0005f40000002400 */
[----:B------:R4:W-:Y:S01]  /*bd40*/  MUFU.TANH R17, R30 ;  /* 0x0000001e00117308 */ /* 0x0009e20000002400 */
[----:B------:R-:W-:Y:S09]  /*bd50*/  BAR.SYNC.DEFER_BLOCKING 0x0 ;  /* 0x0000000000007b1d */ /* 0x000ff20000010000 */
[----:B------:R5:W3:Y:S01]  /*bd60*/  MUFU.TANH R243, R24 ;  /* 0x0000001800f37308 */ /* 0x000ae20000002400 */
[-C--:B--2---:R-:W-:Y:S01]  /*bd70*/  FFMA.FTZ R21, R0, -R133.reuse, R23 ;  /* 0x8000008500157223 */ /* 0x084fe20000010017 */
[----:B-1----:R-:W-:Y:S04]  /*bd80*/  IADD3 R2, PT, PT, R12, 0x30, RZ ;  /* 0x000000300c027810 */ /* 0x002fe80007ffe0ff */
[----:B------:R-:W-:Y:S04]  /*bd90*/  IABS R2, R2 ;  /* 0x0000000200027213 */ /* 0x000fe80000000000 */
[----:B------:R-:W1:Y:S01]  /*bda0*/  MUFU.TANH R38, R38 ;  /* 0x0000002600267308 */ /* 0x000e620000002400 */
[-C--:B----4-:R-:W-:Y:S01]  /*bdb0*/  FFMA.FTZ R30, R0, -R133.reuse, R139 ;  /* 0x80000085001e7223 */ /* 0x090fe2000001008b */
[C---:B------:R-:W-:Y:S01]  /*bdc0*/  VIADD R0, R12.reuse, 0x37 ;  /* 0x000000370c007836 */ /* 0x040fe20000000000 */
[----:B------:R-:W-:Y:S07]  /*bdd0*/  I2FP.F32.S32 R2, R2 ;  /* 0x0000000200027245 */ /* 0x000fee0000201400 */
[----:B------:R2:W-:Y:S01]  /*bde0*/  MUFU.TANH R221, R44 ;  /* 0x0000002c00dd7308 */ /* 0x0005e20000002400 */
[----:B------:R-:W-:Y:S01]  /*bdf0*/  IABS R0, R0 ;  /* 0x0000000000007213 */ /* 0x000fe20000000000 */
[----:B-----5:R-:W-:Y:S01]  /*be00*/  FFMA.FTZ R24, R3, -R133, R141 ;  /* 0x8000008503187223 */ /* 0x020fe2000001008d */
[-C--:B---3--:R-:W-:Y:S07]  /*be10*/  HMMA.16816.F32 R52, R216, R4.reuse, R52 ;  /* 0x00000004d834723c */ /* 0x088fee0000001834 */
[----:B------:R-:W3:Y:S01]  /*be20*/  MUFU.TANH R39, R39 ;  /* 0x0000002700277308 */ /* 0x000ee20000002400 */
[----:B------:R-:W-:Y:S01]  /*be30*/  I2FP.F32.S32 R0, R0 ;  /* 0x0000000000007245 */ /* 0x000fe20000201400 */
[C---:B------:R-:W-:Y:S01]  /*be40*/  VIADD R3, R12.reuse, 0x2f ;  /* 0x0000002f0c037836 */ /* 0x040fe20000000000 */
[C---:B------:R-:W-:Y:S04]  /*be50*/  HMMA.16816.F32 R56, R224.reuse, R4, R56 ;  /* 0x00000004e038723c */ /* 0x040fe80000001838 */
[----:B------:R-:W-:Y:S03]  /*be60*/  VIADD R4, R12, 0x20 ;  /* 0x000000200c047836 */ /* 0x000fe60000000000 */
[----:B------:R-:W-:Y:S01]  /*be70*/  MUFU.TANH R40, R40 ;  /* 0x0000002800287308 */ /* 0x000fe20000002400 */
[----:B------:R-:W-:Y:S01]  /*be80*/  IABS R3, R3 ;  /* 0x0000000300037213 */ /* 0x000fe20000000000 */
[-C--:B------:R-:W-:Y:S01]  /*be90*/  FFMA.FTZ R23, R0, -R133.reuse, R145 ;  /* 0x8000008500177223 */ /* 0x080fe20000010091 */
[-C--:B------:R-:W-:Y:S03]  /*bea0*/  HMMA.16816.F32 R60, R224, R6.reuse, R60 ;  /* 0x00000006e03c723c */ /* 0x080fe6000000183c */
[----:B------:R-:W-:Y:S01]  /*beb0*/  FMUL.FTZ R54, R54, UR6 ;  /* 0x0000000636367c20 */ /* 0x000fe20008410000 */
[----:B------:R-:W-:Y:S03]  /*bec0*/  FMUL.FTZ R55, R55, UR6 ;  /* 0x0000000637377c20 */ /* 0x000fe60008410000 */
[----:B------:R-:W-:Y:S01]  /*bed0*/  MUFU.TANH R46, R46 ;  /* 0x0000002e002e7308 */ /* 0x000fe20000002400 */
[----:B------:R-:W-:Y:S01]  /*bee0*/  IABS R4, R4 ;  /* 0x0000000400047213 */ /* 0x000fe20000000000 */
[----:B------:R-:W-:Y:S01]  /*bef0*/  FFMA.FTZ R250, R0, -R133, R20 ;  /* 0x8000008500fa7223 */ /* 0x000fe20000010014 */
[----:B------:R-:W-:Y:S04]  /*bf00*/  HMMA.16816.F32 R64, R216, R6, R64 ;  /* 0x00000006d840723c */ /* 0x000fe80000001840 */
[----:B------:R-:W-:Y:S03]  /*bf10*/  FMUL.FTZ R59, R59, UR6 ;  /* 0x000000063b3b7c20 */ /* 0x000fe60008410000 */
[----:B------:R-:W-:Y:S01]  /*bf20*/  MUFU.TANH R239, R29 ;  /* 0x0000001d00ef7308 */ /* 0x000fe20000002400 */
[----:B------:R-:W-:Y:S01]  /*bf30*/  FMUL.FTZ R58, R58, UR6 ;  /* 0x000000063a3a7c20 */ /* 0x000fe20008410000 */
[C---:B------:R-:W-:Y:S01]  /*bf40*/  IADD3 R6, PT, PT, R12.reuse, -0x31, RZ ;  /* 0xffffffcf0c067810 */ /* 0x040fe20007ffe0ff */
[----:B------:R-:W-:Y:S01]  /*bf50*/  FMUL.FTZ R57, R57, UR6 ;  /* 0x0000000639397c20 */ /* 0x000fe20008410000 */
[----:B------:R-:W-:Y:S01]  /*bf60*/  I2FP.F32.S32 R0, R3 ;  /* 0x0000000300007245 */ /* 0x000fe20000201400 */
[----:B------:R-:W-:Y:S01]  /*bf70*/  VIADD R3, R12, 0xfffffff0 ;  /* 0xfffffff00c037836 */ /* 0x000fe20000000000 */
[----:B------:R-:W-:Y:S01]  /*bf80*/  IABS R6, R6 ;  /* 0x0000000600067213 */ /* 0x000fe20000000000 */
[----:B------:R-:W-:Y:S03]  /*bf90*/  FMUL.FTZ R62, R62, UR6 ;  /* 0x000000063e3e7c20 */ /* 0x000fe60008410000 */
[----:B------:R-:W4:Y:S01]  /*bfa0*/  MUFU.TANH R43, R43 ;  /* 0x0000002b002b7308 */ /* 0x000f220000002400 */
[CC--:B------:R-:W-:Y:S01]  /*bfb0*/  FFMA.FTZ R245, R0.reuse, -R133.reuse, R245 ;  /* 0x8000008500f57223 */ /* 0x0c0fe200000100f5 */
[----:B------:R-:W-:Y:S01]  /*bfc0*/  FFMA.FTZ R251, R0, -R133, R16 ;  /* 0x8000008500fb7223 */ /* 0x000fe20000010010 */
[----:B------:R-:W-:Y:S01]  /*bfd0*/  IABS R0, R3 ;  /* 0x0000000300007213 */ /* 0x000fe20000000000 */
[----:B------:R-:W-:Y:S01]  /*bfe0*/  VIADD R3, R12, 0xffffffe8 ;  /* 0xffffffe80c037836 */ /* 0x000fe20000000000 */
[----:B--2---:R-:W-:Y:S01]  /*bff0*/  MOV R44, R13 ;  /* 0x0000000d002c7202 */ /* 0x004fe20000000f00 */
[----:B------:R-:W-:Y:S01]  /*c000*/  FMUL.FTZ R7, R67, UR6 ;  /* 0x0000000643077c20 */ /* 0x000fe20008410000 */
[----:B------:R-:W-:Y:S03]  /*c010*/  I2FP.F32.S32 R0, R0 ;  /* 0x0000000000007245 */ /* 0x000fe60000201400 */
[----:B------:R-:W-:Y:S01]  /*c020*/  MUFU.TANH R37, R37 ;  /* 0x0000002500257308 */ /* 0x000fe20000002400 */
[----:B------:R-:W-:Y:S01]  /*c030*/  IABS R3, R3 ;  /* 0x0000000300037213 */ /* 0x000fe20000000000 */
[----:B------:R-:W-:Y:S01]  /*c040*/  FMUL.FTZ R56, R56, UR6 ;  /* 0x0000000638387c20 */ /* 0x000fe20008410000 */
[-C--:B------:R-:W-:Y:S01]  /*c050*/  FFMA.FTZ R243, R2, -R133.reuse, R243 ;  /* 0x8000008502f37223 */ /* 0x080fe200000100f3 */
[CC--:B------:R-:W-:Y:S01]  /*c060*/  FFMA.FTZ R244, R0.reuse, -R133.reuse, R244 ;  /* 0x8000008500f47223 */ /* 0x0c0fe200000100f4 */
[----:B------:R-:W-:Y:S01]  /*c070*/  FFMA.FTZ R249, R0, -R133, R249 ;  /* 0x8000008500f97223 */ /* 0x000fe200000100f9 */
[----:B------:R-:W-:Y:S01]  /*c080*/  I2FP.F32.S32 R0, R3 ;  /* 0x0000000300007245 */ /* 0x000fe20000201400 */
[-C--:B------:R-:W-:Y:S03]  /*c090*/  FFMA.FTZ R252, R2, -R133.reuse, R17 ;  /* 0x8000008502fc7223 */ /* 0x080fe60000010011 */
[----:B------:R-:W2:Y:S01]  /*c0a0*/  MUFU.TANH R42, R42 ;  /* 0x0000002a002a7308 */ /* 0x000ea20000002400 */
[C---:B------:R-:W-:Y:S01]  /*c0b0*/  IADD3 R2, PT, PT, R12.reuse, -0x11, RZ ;  /* 0xffffffef0c027810 */ /* 0x040fe20007ffe0ff */
[----:B------:R-:W-:Y:S02]  /*c0c0*/  VIADD R3, R12, 0x28 ;  /* 0x000000280c037836 */ /* 0x000fe40000000000 */
[CC--:B-1----:R-:W-:Y:S01]  /*c0d0*/  FFMA.FTZ R9, R0.reuse, -R133.reuse, R38 ;  /* 0x8000008500097223 */ /* 0x0c2fe20000010026 */
[----:B------:R-:W-:Y:S01]  /*c0e0*/  FFMA.FTZ R247, R0, -R133, R247 ;  /* 0x8000008500f77223 */ /* 0x000fe200000100f7 */
[----:B------:R-:W-:Y:S01]  /*c0f0*/  IABS R2, R2 ;  /* 0x0000000200027213 */ /* 0x000fe20000000000 */
[----:B------:R-:W-:Y:S01]  /*c100*/  FMUL.FTZ R60, R60, UR6 ;  /* 0x000000063c3c7c20 */ /* 0x000fe20008410000 */
[----:B------:R-:W-:Y:S02]  /*c110*/  IADD3 R0, PT, PT, R12, -0x19, RZ ;  /* 0xffffffe70c007810 */ /* 0x000fe40007ffe0ff */
[----:B------:R-:W1:Y:S01]  /*c120*/  MUFU.TANH R51, R51 ;  /* 0x0000003300337308 */ /* 0x000e620000002400 */
[----:B------:R-:W-:Y:S01]  /*c130*/  I2FP.F32.S32 R2, R2 ;  /* 0x0000000200027245 */ /* 0x000fe20000201400 */
[----:B------:R-:W-:Y:S01]  /*c140*/  FMUL.FTZ R52, R52, UR6 ;  /* 0x0000000634347c20 */ /* 0x000fe20008410000 */
[----:B------:R-:W-:Y:S01]  /*c150*/  IABS R0, R0 ;  /* 0x0000000000007213 */ /* 0x000fe20000000000 */
[----:B------:R-:W-:Y:S01]  /*c160*/  FMUL.FTZ R53, R53, UR6 ;  /* 0x0000000635357c20 */ /* 0x000fe20008410000 */
[----:B------:R-:W-:Y:S01]  /*c170*/  IABS R3, R3 ;  /* 0x0000000300037213 */ /* 0x000fe20000000000 */
[CC--:B------:R-:W-:Y:S01]  /*c180*/  FFMA.FTZ R246, R2.reuse, -R133.reuse, R246 ;  /* 0x8000008502f67223 */ /* 0x0c0fe200000100f6 */
[----:B------:R-:W-:Y:S03]  /*c190*/  FFMA.FTZ R248, R2, -R133, R248 ;  /* 0x8000008502f87223 */ /* 0x000fe600000100f8 */
[----:B------:R5:W-:Y:S01]  /*c1a0*/  MUFU.TANH R141, R59 ;  /* 0x0000003b008d7308 */ /* 0x000be20000002400 */
[----:B------:R-:W-:Y:S01]  /*c1b0*/  IADD3 R2, PT, PT, R12, 0x27, RZ ;  /* 0x000000270c027810 */ /* 0x000fe20007ffe0ff */
[----:B------:R-:W-:Y:S01]  /*c1c0*/  FMUL.FTZ R65, R65, UR6 ;  /* 0x0000000641417c20 */ /* 0x000fe20008410000 */
[----:B------:R-:W-:Y:S01]  /*c1d0*/  I2FP.F32.S32 R0, R0 ;  /* 0x0000000000007245 */ /* 0x000fe20000201400 */
[----:B------:R-:W-:Y:S01]  /*c1e0*/  FMUL.FTZ R61, R61, UR6 ;  /* 0x000000063d3d7c20 */ /* 0x000fe20008410000 */
[----:B------:R-:W-:Y:S01]  /*c1f0*/  IABS R2, R2 ;  /* 0x0000000200027213 */ /* 0x000fe20000000000 */
[----:B------:R-:W-:Y:S01]  /*c200*/  FMUL.FTZ R64, R64, UR6 ;  /* 0x0000000640407c20 */ /* 0x000fe20008410000 */
[----:B------:R-:W-:Y:S03]  /*c210*/  I2FP.F32.S32 R3, R3 ;  /* 0x0000000300037245 */ /* 0x000fe60000201400 */
[----:B------:R-:W1:Y:S01]  /*c220*/  MUFU.TANH R50, R50 ;  /* 0x0000003200327308 */ /* 0x000e620000002400 */
[----:B------:R-:W-:Y:S01]  /*c230*/  I2FP.F32.S32 R2, R2 ;  /* 0x0000000200027245 */ /* 0x000fe20000201400 */
[CC--:B------:R-:W-:Y:S01]  /*c240*/  FFMA.FTZ R242, R0.reuse, -R133.reuse, R242 ;  /* 0x8000008500f27223 */ /* 0x0c0fe200000100f2 */
[-C--:B---3--:R-:W-:Y:S01]  /*c250*/  FFMA.FTZ R13, R0, -R133.reuse, R39 ;  /* 0x80000085000d7223 */ /* 0x088fe20000010027 */
[----:B------:R-:W-:Y:S01]  /*c260*/  I2FP.F32.S32 R0, R4 ;  /* 0x0000000400007245 */ /* 0x000fe20000201400 */
[CC--:B------:R-:W-:Y:S01]  /*c270*/  FFMA.FTZ R223, R3.reuse, -R133.reuse, R223 ;  /* 0x8000008503df7223 */ /* 0x0c0fe200000100df */
[CC--:B----4-:R-:W-:Y:S01]  /*c280*/  FFMA.FTZ R10, R2.reuse, -R133.reuse, R43 ;  /* 0x80000085020a7223 */ /* 0x0d0fe2000001002b */
[-C--:B------:R-:W-:Y:S03]  /*c290*/  FFMA.FTZ R239, R2, -R133.reuse, R239 ;  /* 0x8000008502ef7223 */ /* 0x080fe600000100ef */
[----:B------:R3:W-:Y:S01]  /*c2a0*/  MUFU.TANH R142, R58 ;  /* 0x0000003a008e7308 */ /* 0x0007e20000002400 */
[CC--:B------:R-:W-:Y:S01]  /*c2b0*/  FFMA.FTZ R241, R0.reuse, -R133.reuse, R40 ;  /* 0x8000008500f17223 */ /* 0x0c0fe20000010028 */
[----:B------:R-:W-:Y:S01]  /*c2c0*/  FFMA.FTZ R14, R0, -R133, R46 ;  /* 0x80000085000e7223 */ /* 0x000fe2000001002e */
[C---:B------:R-:W-:Y:S01]  /*c2d0*/  VIADD R0, R12.reuse, 0xffffffdf ;  /* 0xffffffdf0c007836 */ /* 0x040fe20000000000 */
[----:B------:R-:W-:Y:S01]  /*c2e0*/  MOV R46, R13 ;  /* 0x0000000d002e7202 */ /* 0x000fe20000000f00 */
[----:B--2---:R-:W-:Y:S01]  /*c2f0*/  FFMA.FTZ R11, R3, -R133, R42 ;  /* 0x80000085030b7223 */ /* 0x004fe2000001002a */
[C---:B------:R-:W-:Y:S01]  /*c300*/  IADD3 R2, PT, PT, R12.reuse, -0x20, RZ ;  /* 0xffffffe00c027810 */ /* 0x040fe20007ffe0ff */
[----:B------:R-:W-:Y:S03]  /*c310*/  VIADD R3, R12, 0x1f ;  /* 0x0000001f0c037836 */ /* 0x000fe60000000000 */
[----:B------:R-:W-:Y:S01]  /*c320*/  MUFU.TANH R48, R48 ;  /* 0x0000003000307308 */ /* 0x000fe20000002400 */
[----:B------:R-:W-:Y:S01]  /*c330*/  IABS R0, R0 ;  /* 0x0000000000007213 */ /* 0x000fe20000000000 */
[----:B------:R-:W-:Y:S01]  /*c340*/  IMAD.MOV.U32 R43, RZ, RZ, R21 ;  /* 0x000000ffff2b7224 */ /* 0x000fe200078e0015 */
[----:B------:R-:W-:Y:S02]  /*c350*/  IABS R2, R2 ;  /* 0x0000000200027213 */ /* 0x000fe40000000000 */
[----:B------:R-:W-:Y:S02]  /*c360*/  I2FP.F32.S32 R0, R0 ;  /* 0x0000000000007245 */ /* 0x000fe40000201400 */
[----:B------:R-:W-:Y:S03]  /*c370*/  I2FP.F32.S32 R2, R2 ;  /* 0x0000000200027245 */ /* 0x000fe60000201400 */
[----:B------:R-:W2:Y:S01]  /*c380*/  MUFU.TANH R54, R54 ;  /* 0x0000003600367308 */ /* 0x000ea20000002400 */
[----:B------:R-:W-:Y:S01]  /*c390*/  IABS R3, R3 ;  /* 0x0000000300037213 */ /* 0x000fe20000000000 */
[----:B-----5:R-:W-:Y:S01]  /*c3a0*/  FFMA.FTZ R59, R0, -R133, R37 ;  /* 0x80000085003b7223 */ /* 0x020fe20000010025 */
[----:B---3--:R-:W-:Y:S01]  /*c3b0*/  MOV R58, R9 ;  /* 0x00000009003a7202 */ /* 0x008fe20000000f00 */
[-C--:B------:R-:W-:Y:S01]  /*c3c0*/  FFMA.FTZ R4, R2, -R133.reuse, R8 ;  /* 0x8000008502047223 */ /* 0x080fe20000010008 */
[----:B------:R-:W-:Y:S01]  /*c3d0*/  FMUL.FTZ R8, R66, UR6 ;  /* 0x0000000642087c20 */ /* 0x000fe20008410000 */
[----:B-1----:R-:W-:Y:S01]  /*c3e0*/  FFMA.FTZ R5, R0, -R133, R51 ;  /* 0x8000008500057223 */ /* 0x002fe20000010033 */
[----:B------:R-:W-:Y:S03]  /*c3f0*/  IADD3 R0, PT, PT, R12, -0x28, RZ ;  /* 0xffffffd80c007810 */ /* 0x000fe60007ffe0ff */
[----:B------:R-:W1:Y:S01]  /*c400*/  MUFU.TANH R41, R41 ;  /* 0x0000002900297308 */ /* 0x000e620000002400 */
[----:B------:R-:W-:Y:S01]  /*c410*/  I2FP.F32.S32 R3, R3 ;  /* 0x0000000300037245 */ /* 0x000fe20000201400 */
[-C--:B------:R-:W-:Y:S01]  /*c420*/  FFMA.FTZ R50, R2, -R133.reuse, R50 ;  /* 0x8000008502327223 */ /* 0x080fe20000010032 */
[----:B------:R-:W-:Y:S01]  /*c430*/  IABS R0, R0 ;  /* 0x0000000000007213 */ /* 0x000fe20000000000 */
[----:B------:R-:W-:Y:S01]  /*c440*/  IMAD.MOV.U32 R51, RZ, RZ, R4 ;  /* 0x000000ffff337224 */ /* 0x000fe200078e0004 */
[C---:B------:R-:W-:Y:S01]  /*c450*/  IADD3 R2, PT, PT, R12.reuse, 0x18, RZ ;  /* 0x000000180c027810 */ /* 0x040fe20007ffe0ff */
[----:B------:R-:W-:Y:S01]  /*c460*/  VIADD R4, R12, 0x17 ;  /* 0x000000170c047836 */ /* 0x000fe20000000000 */
[----:B------:R-:W-:Y:S03]  /*c470*/  I2FP.F32.S32 R0, R0 ;  /* 0x0000000000007245 */ /* 0x000fe60000201400 */
[----:B------:R-:W3:Y:S01]  /*c480*/  MUFU.TANH R47, R47 ;  /* 0x0000002f002f7308 */ /* 0x000ee20000002400 */
[----:B------:R-:W-:Y:S02]  /*c490*/  IABS R2, R2 ;  /* 0x0000000200027213 */ /* 0x000fe40000000000 */
[----:B------:R-:W-:Y:S01]  /*c4a0*/  IABS R4, R4 ;  /* 0x0000000400047213 */ /* 0x000fe20000000000 */
[CC--:B--2---:R-:W-:Y:S01]  /*c4b0*/  FFMA.FTZ R9, R0.reuse, -R133.reuse, R54 ;  /* 0x8000008500097223 */ /* 0x0c4fe20000010036 */
[----:B------:R-:W-:Y:S01]  /*c4c0*/  MOV R54, R10 ;  /* 0x0000000a00367202 */ /* 0x000fe20000000f00 */
[-C--:B------:R-:W-:Y:S01]  /*c4d0*/  FFMA.FTZ R48, R0, -R133.reuse, R48 ;  /* 0x8000008500307223 */ /* 0x080fe20000010030 */
[----:B------:R-:W-:Y:S03]  /*c4e0*/  I2FP.F32.S32 R2, R2 ;  /* 0x0000000200027245 */ /* 0x000fe60000201400 */
[----:B------:R-:W2:Y:S01]  /*c4f0*/  MUFU.TANH R45, R45 ;  /* 0x0000002d002d7308 */ /* 0x000ea20000002400 */
[----:B------:R-:W-:Y:S01]  /*c500*/  IADD3 R29, PT, PT, R12, 0x47, RZ ;  /* 0x000000470c1d7810 */ /* 0x000fe20007ffe0ff */
[----:B------:R4:W-:Y:S01]  /*c510*/  STL [R1+0x14], R9 ;  /* 0x0000140901007387 */ /* 0x0009e20000100800 */
[----:B------:R-:W-:Y:S01]  /*c520*/  MOV R42, R22 ;  /* 0x00000016002a7202 */ /* 0x000fe20000000f00 */
[CC--:B-1----:R-:W-:Y:S01]  /*c530*/  FFMA.FTZ R222, R3.reuse, -R133.reuse, R41 ;  /* 0x8000008503de7223 */ /* 0x0c2fe20000010029 */
[CC--:B------:R-:W-:Y:S01]  /*c540*/  FFMA.FTZ R221, R2.reuse, -R133.reuse, R221 ;  /* 0x8000008502dd7223 */ /* 0x0c0fe200000100dd */
[----:B------:R-:W-:Y:S01]  /*c550*/  FFMA.FTZ R142, R2, -R133, R142 ;  /* 0x80000085028e7223 */ /* 0x000fe2000001008e */
[----:B------:R-:W-:Y:S03]  /*c560*/  IMAD.MOV.U32 R0, RZ, RZ, R4 ;  /* 0x000000ffff007224 */ /* 0x000fe600078e0004 */
[----:B------:R-:W1:Y:S01]  /*c570*/  MUFU.TANH R49, R49 ;  /* 0x0000003100317308 */ /* 0x000e620000002400 */
[----:B------:R-:W-:Y:S01]  /*c580*/  IABS R29, R29 ;  /* 0x0000001d001d7213 */ /* 0x000fe20000000000 */
[----:B---3--:R-:W-:Y:S01]  /*c590*/  FFMA.FTZ R13, R3, -R133, R47 ;  /* 0x80000085030d7223 */ /* 0x008fe2000001002f */
[----:B------:R-:W-:Y:S01]  /*c5a0*/  MOV R66, R11 ;  /* 0x0000000b00427202 */ /* 0x000fe20000000f00 */
[C---:B------:R-:W-:Y:S01]  /*c5b0*/  VIADD R3, R12.reuse, 0xffffffd7 ;  /* 0xffffffd70c037836 */ /* 0x040fe20000000000 */
[----:B------:R-:W-:Y:S01]  /*c5c0*/  I2FP.F32.S32 R0, R0 ;  /* 0x0000000000007245 */ /* 0x000fe20000201400 */
[----:B------:R-:W-:Y:S01]  /*c5d0*/  VIADD R4, R12, 0x8 ;  /* 0x000000080c047836 */ /* 0x000fe20000000000 */
[----:B------:R-:W-:Y:S03]  /*c5e0*/  I2FP.F32.S32 R29, R29 ;  /* 0x0000001d001d7245 */ /* 0x000fe60000201400 */
[----:B------:R-:W3:Y:S01]  /*c5f0*/  MUFU.TANH R55, R55 ;  /* 0x0000003700377308 */ /* 0x000ee20000002400 */
[----:B------:R-:W-:Y:S01]  /*c600*/  IABS R3, R3 ;  /* 0x0000000300037213 */ /* 0x000fe20000000000 */
[CC--:B--2---:R-:W-:Y:S01]  /*c610*/  FFMA.FTZ R219, R0.reuse, -R133.reuse, R45 ;  /* 0x8000008500db7223 */ /* 0x0c4fe2000001002d */
[----:B------:R-:W-:Y:S01]  /*c620*/  IABS R4, R4 ;  /* 0x0000000400047213 */ /* 0x000fe20000000000 */
[----:B------:R-:W-:Y:S01]  /*c630*/  FFMA.FTZ R141, R0, -R133, R141 ;  /* 0x80000085008d7223 */ /* 0x000fe2000001008d */
[----:B------:R-:W-:Y:S01]  /*c640*/  I2FP.F32.S32 R3, R3 ;  /* 0x0000000300037245 */ /* 0x000fe20000201400 */
[----:B------:R-:W-:Y:S01]  /*c650*/  VIADD R0, R12, 0x10 ;  /* 0x000000100c007836 */ /* 0x000fe20000000000 */
[----:B------:R-:W-:Y:S03]  /*c660*/  I2FP.F32.S32 R4, R4 ;  /* 0x0000000400047245 */ /* 0x000fe60000201400 */
[----:B------:R-:W2:Y:S01]  /*c670*/  MUFU.TANH R56, R56 ;  /* 0x0000003800387308 */ /* 0x000ea20000002400 */
[-C--:B------:R-:W-:Y:S01]  /*c680*/  FFMA.FTZ R29, R29, -R133.reuse, R135 ;  /* 0x800000851d1d7223 */ /* 0x080fe20000010087 */
[CC--:B-1----:R-:W-:Y:S01]  /*c690*/  FFMA.FTZ R49, R3.reuse, -R133.reuse, R49 ;  /* 0x8000008503317223 */ /* 0x0c2fe20000010031 */
[----:B------:R-:W-:Y:S01]  /*c6a0*/  IABS R0, R0 ;  /* 0x0000000000007213 */ /* 0x000fe20000000000 */
[-C--:B------:R-:W-:Y:S03]  /*c6b0*/  FFMA.FTZ R18, R4, -R133.reuse, R147 ;  /* 0x8000008504127223 */ /* 0x080fe60000010093 */
[----:B------:R-:W-:Y:S03]  /*c6c0*/  I2FP.F32.S32 R0, R0 ;  /* 0x0000000000007245 */ /* 0x000fe60000201400 */
[----:B------:R-:W-:Y:S01]  /*c6d0*/  MUFU.TANH R8, R8 ;  /* 0x0000000800087308 */ /* 0x000fe20000002400 */
[-C--:B---3--:R-:W-:Y:S01]  /*c6e0*/  FFMA.FTZ R10, R3, -R133.reuse, R55 ;  /* 0x80000085030a7223 */ /* 0x088fe20000010037 */
[----:B------:R-:W-:Y:S01]  /*c6f0*/  MOV R55, R14 ;  /* 0x0000000e00377202 */ /* 0x000fe20000000f00 */
[----:B------:R-:W-:Y:S01]  /*c700*/  FMUL.FTZ R3, R63, UR6 ;  /* 0x000000063f037c20 */ /* 0x000fe20008410000 */
[----:B------:R-:W-:Y:S02]  /*c710*/  IMAD.MOV.U32 R63, RZ, RZ, R13 ;  /* 0x000000ffff3f7224 */ /* 0x000fe400078e000d */
[----:B------:R4:W-:Y:S04]  /*c720*/  STL [R1+0x10], R10 ;  /* 0x0000100a01007387 */ /* 0x0009e80000100800 */
[----:B------:R-:W-:Y:S01]  /*c730*/  MUFU.TANH R7, R7 ;  /* 0x0000000700077308 */ /* 0x000fe20000002400 */
[C---:B--2---:R-:W-:Y:S09]  /*c740*/  FFMA.FTZ R216, R0.reuse, -R133, R56 ;  /* 0x8000008500d87223 */ /* 0x044ff20000010038 */
[----:B------:R-:W-:Y:S10]  /*c750*/  MUFU.TANH R57, R57 ;  /* 0x0000003900397308 */ /* 0x000ff40000002400 */
[----:B------:R-:W-:Y:S10]  /*c760*/  MUFU.TANH R3, R3 ;  /* 0x0000000300037308 */ /* 0x000ff40000002400 */
[----:B------:R1:W2:Y:S10]  /*c770*/  MUFU.TANH R2, R62 ;  /* 0x0000003e00027308 */ /* 0x0002b40000002400 */
[----:B------:R-:W3:Y:S10]  /*c780*/  MUFU.TANH R60, R60 ;  /* 0x0000003c003c7308 */ /* 0x000ef40000002400 */
[----:B------:R-:W5:Y:S01]  /*c790*/  MUFU.TANH R52, R52 ;  /* 0x0000003400347308 */ /* 0x000f620000002400 */
[----:B-1----:R-:W-:Y:S01]  /*c7a0*/  MOV R62, R5 ;  /* 0x00000005003e7202 */ /* 0x002fe20000000f00 */
[----:B--2---:R-:W-:Y:S01]  /*c7b0*/  FFMA.FTZ R140, R0, -R133, R2 ;  /* 0x80000085008c7223 */ /* 0x004fe20000010002 */
[C---:B------:R-:W-:Y:S01]  /*c7c0*/  IADD3 R5, PT, PT, R12.reuse, 0x7, RZ ;  /* 0x000000070c057810 */ /* 0x040fe20007ffe0ff */
[C---:B------:R-:W-:Y:S01]  /*c7d0*/  VIADD R0, R12.reuse, 0xf ;  /* 0x0000000f0c007836 */ /* 0x040fe20000000000 */
[----:B------:R-:W-:Y:S02]  /*c7e0*/  IADD3 R2, PT, PT, R12, -0x30, RZ ;  /* 0xffffffd00c027810 */ /* 0x000fe40007ffe0ff */
[----:B------:R-:W-:Y:S03]  /*c7f0*/  IABS R5, R5 ;  /* 0x0000000500057213 */ /* 0x000fe60000000000 */
[----:B------:R-:W1:Y:S01]  /*c800*/  MUFU.TANH R53, R53 ;  /* 0x0000003500357308 */ /* 0x000e620000002400 */
[----:B------:R-:W-:Y:S01]  /*c810*/  IABS R0, R0 ;  /* 0x0000000000007213 */ /* 0x000fe20000000000 */
[----:B---3--:R-:W-:Y:S01]  /*c820*/  FFMA.FTZ R218, R4, -R133, R60 ;  /* 0x8000008504da7223 */ /* 0x008fe2000001003c */
[----:B------:R-:W-:Y:S01]  /*c830*/  IABS R2, R2 ;  /* 0x0000000200027213 */ /* 0x000fe20000000000 */
[----:B------:R-:W-:Y:S01]  /*c840*/  VIADD R4, R12, 0xffffffc7 ;  /* 0xffffffc70c047836 */ /* 0x000fe20000000000 */
[----:B------:R-:W-:Y:S02]  /*c850*/  I2FP.F32.S32 R0, R0 ;  /* 0x0000000000007245 */ /* 0x000fe40000201400 */
[----:B------:R-:W-:Y:S03]  /*c860*/  I2FP.F32.S32 R5, R5 ;  /* 0x0000000500057245 */ /* 0x000fe60000201400 */
[----:B------:R-:W2:Y:S01]  /*c870*/  MUFU.TANH R65, R65 ;  /* 0x0000004100417308 */ /* 0x000ea20000002400 */
[----:B------:R-:W-:Y:S01]  /*c880*/  IABS R4, R4 ;  /* 0x0000000400047213 */ /* 0x000fe20000000000 */
[CC--:B------:R-:W-:Y:S01]  /*c890*/  FFMA.FTZ R215, R0.reuse, -R133.reuse, R57 ;  /* 0x8000008500d77223 */ /* 0x0c0fe20000010039 */
[----:B------:R-:W-:Y:S01]  /*c8a0*/  I2FP.F32.S32 R2, R2 ;  /* 0x0000000200027245 */ /* 0x000fe20000201400 */
[-C--:B------:R-:W-:Y:S01]  /*c8b0*/  FFMA.FTZ R139, R0, -R133.reuse, R3 ;  /* 0x80000085008b7223 */ /* 0x080fe20000010003 */
[----:B------:R-:W-:Y:S01]  /*c8c0*/  I2FP.F32.S32 R0, R6 ;  /* 0x0000000600007245 */ /* 0x000fe20000201400 */
[-C--:B------:R-:W-:Y:S01]  /*c8d0*/  FFMA.FTZ R19, R5, -R133.reuse, R146 ;  /* 0x8000008505137223 */ /* 0x080fe20000010092 */
[----:B------:R-:W-:Y:S01]  /*c8e0*/  I2FP.F32.S32 R4, R4 ;  /* 0x0000000400047245 */ /* 0x000fe20000201400 */
[-C--:B------:R-:W-:Y:S02]  /*c8f0*/  FFMA.FTZ R37, R2, -R133.reuse, R8 ;  /* 0x8000008502257223 */ /* 0x080fe40000010008 */
[----:B------:R-:W3:Y:S01]  /*c900*/  MUFU.TANH R61, R61 ;  /* 0x0000003d003d7308 */ /* 0x000ee20000002400 */
[-C--:B------:R-:W-:Y:S01]  /*c910*/  FFMA.FTZ R38, R0, -R133.reuse, R7 ;  /* 0x8000008500267223 */ /* 0x080fe20000010007 */
[----:B------:R-:W-:Y:S01]  /*c920*/  FMNMX3.FTZ R3, R144, R18, R19, !PT ;  /* 0x0000001290037276 */ /* 0x000fe20007810013 */
[----:B-----5:R-:W-:Y:S01]  /*c930*/  FFMA.FTZ R225, R2, -R133, R52 ;  /* 0x8000008502e17223 */ /* 0x020fe20000010034 */
[----:B------:R-:W-:Y:S01]  /*c940*/  FMNMX3.FTZ R2, R132, R25, R26, !PT ;  /* 0x0000001984027276 */ /* 0x000fe2000781001a */
[----:B------:R4:W-:Y:S01]  /*c950*/  STL [R1+0x4], R37 ;  /* 0x0000042501007387 */ /* 0x0009e20000100800 */
[----:B------:R-:W-:Y:S01]  /*c960*/  FMNMX3.FTZ R3, R3, R34, R33, !PT ;  /* 0x0000002203037276 */ /* 0x000fe20007810021 */
[----:B-1----:R-:W-:Y:S01]  /*c970*/  FFMA.FTZ R224, R0, -R133, R53 ;  /* 0x8000008500e07223 */ /* 0x002fe20000010035 */
[----:B------:R-:W-:Y:S01]  /*c980*/  FMNMX3.FTZ R0, R134, R31, R29, !PT ;  /* 0x0000001f86007276 */ /* 0x000fe2000781001d */
[----:B------:R4:W-:Y:S01]  /*c990*/  STL [R1], R38 ;  /* 0x0000002601007387 */ /* 0x0009e20000100800 */
[----:B------:R-:W-:Y:S01]  /*c9a0*/  FMNMX3.FTZ R2, R2, R24, R23, !PT ;  /* 0x0000001802027276 */ /* 0x000fe20007810017 */
[----:B--2---:R-:W-:Y:S01]  /*c9b0*/  FFMA.FTZ R226, R4, -R133, R65 ;  /* 0x8000008504e27223 */ /* 0x004fe20000010041 */
[----:B------:R-:W-:Y:S01]  /*c9c0*/  FMNMX3.FTZ R4, R143, R28, R27, !PT ;  /* 0x0000001c8f047276 */ /* 0x000fe2000781001b */
[----:B------:R-:W1:Y:S01]  /*c9d0*/  MUFU.TANH R64, R64 ;  /* 0x0000004000407308 */ /* 0x000e620000002400 */
[----:B------:R-:W-:Y:S02]  /*c9e0*/  FMNMX3.FTZ R0, R0, R36, R35, !PT ;  /* 0x0000002400007276 */ /* 0x000fe40007810023 */
[----:B------:R-:W-:Y:S02]  /*c9f0*/  FMNMX3.FTZ R4, R4, R32, R30, !PT ;  /* 0x0000002004047276 */ /* 0x000fe4000781001e */
[----:B------:R-:W-:Y:S01]  /*ca00*/  FMNMX3.FTZ R138, R2, R243, R245, !PT ;  /* 0x000000f3028a7276 */ /* 0x000fe200078100f5 */
[----:B---3--:R-:W-:Y:S01]  /*ca10*/  FFMA.FTZ R217, R5, -R133, R61 ;  /* 0x8000008505d97223 */ /* 0x008fe2000001003d */
[----:B------:R-:W-:Y:S02]  /*ca20*/  FMNMX3.FTZ R0, R0, R44, R250, !PT ;  /* 0x0000002c00007276 */ /* 0x000fe400078100fa */
[----:B------:R-:W-:Y:S02]  /*ca30*/  FMNMX3.FTZ R4, R4, R244, R246, !PT ;  /* 0x000000f404047276 */ /* 0x000fe400078100f6 */
[----:B------:R-:W-:Y:S02]  /*ca40*/  FMNMX3.FTZ R2, R3, R42, R43, !PT ;  /* 0x0000002a03027276 */ /* 0x000fe4000781002b */
[----:B------:R-:W-:Y:S02]  /*ca50*/  FMNMX3.FTZ R138, R138, R223, R239, !PT ;  /* 0x000000df8a8a7276 */ /* 0x000fe400078100ef */
[----:B------:R-:W-:Y:S02]  /*ca60*/  FMNMX3.FTZ R0, R0, R252, R251, !PT ;  /* 0x000000fc00007276 */ /* 0x000fe400078100fb */
[----:B------:R-:W-:Y:S02]  /*ca70*/  IADD3 R5, PT, PT, R12, -0x38, RZ ;  /* 0xffffffc80c057810 */ /* 0x000fe40007ffe0ff */
[----:B------:R-:W-:Y:S02]  /*ca80*/  FMNMX3.FTZ R3, R4, R247, R242, !PT ;  /* 0x000000f704037276 */ /* 0x000fe400078100f2 */
[----:B------:R-:W-:Y:S02]  /*ca90*/  FMNMX3.FTZ R2, R2, R249, R248, !PT ;  /* 0x000000f902027276 */ /* 0x000fe400078100f8 */
[----:B------:R-:W-:Y:S02]  /*caa0*/  FMNMX3.FTZ R138, R138, R241, R222, !PT ;  /* 0x000000f18a8a7276 */ /* 0x000fe400078100de */
[----:B------:R-:W-:Y:S02]  /*cab0*/  FMNMX3.FTZ R0, R0, R66, R54, !PT ;  /* 0x0000004200007276 */ /* 0x000fe40007810036 */
[----:B------:R-:W-:Y:S02]  /*cac0*/  IABS R5, R5 ;  /* 0x0000000500057213 */ /* 0x000fe40000000000 */
[----:B------:R-:W-:Y:S02]  /*cad0*/  FMNMX3.FTZ R3, R3, R51, R59, !PT ;  /* 0x0000003303037276 */ /* 0x000fe4000781003b */
[----:B------:R-:W-:Y:S02]  /*cae0*/  FMNMX3.FTZ R2, R2, R58, R46, !PT ;  /* 0x0000003a02027276 */ /* 0x000fe4000781002e */
[----:B------:R-:W-:Y:S02]  /*caf0*/  FMNMX3.FTZ R138, R138, R221, R219, !PT ;  /* 0x000000dd8a8a7276 */ /* 0x000fe400078100db */
[----:B------:R-:W-:Y:S02]  /*cb00*/  FMNMX3.FTZ R0, R0, R55, R63, !PT ;  /* 0x0000003700007276 */ /* 0x000fe4000781003f */
[----:B------:R-:W-:Y:S02]  /*cb10*/  I2FP.F32.S32 R5, R5 ;  /* 0x0000000500057245 */ /* 0x000fe40000201400 */
[----:B------:R-:W-:Y:S02]  /*cb20*/  FMNMX3.FTZ R3, R3, R48, R49, !PT ;  /* 0x0000003003037276 */ /* 0x000fe40007810031 */
[----:B------:R-:W-:Y:S01]  /*cb30*/  FMNMX3.FTZ R2, R2, R50, R62, !PT ;  /* 0x0000003202027276 */ /* 0x000fe2000781003e */
[----:B-1----:R-:W-:Y:S01]  /*cb40*/  FFMA.FTZ R227, R5, -R133, R64 ;  /* 0x8000008505e37223 */ /* 0x002fe20000010040 */
[----:B------:R-:W-:Y:S02]  /*cb50*/  FMNMX3.FTZ R138, R138, R216, R215, !PT ;  /* 0x000000d88a8a7276 */ /* 0x000fe400078100d7 */
[----:B------:R-:W-:Y:S02]  /*cb60*/  FMNMX3.FTZ R0, R0, R142, R141, !PT ;  /* 0x0000008e00007276 */ /* 0x000fe4000781008d */
[----:B------:R-:W-:Y:S02]  /*cb70*/  FMNMX3.FTZ R22, R3, R225, R224, !PT ;  /* 0x000000e103167276 */ /* 0x000fe400078100e0 */
[----:B------:R-:W-:Y:S02]  /*cb80*/  FMNMX3.FTZ R21, R2, R9, R10, !PT ;  /* 0x0000000902157276 */ /* 0x000fe4000781000a */
[----:B------:R-:W-:Y:S02]  /*cb90*/  FMNMX3.FTZ R138, R138, R218, R217, !PT ;  /* 0x000000da8a8a7276 */ /* 0x000fe400078100d9 */
[----:B------:R-:W-:Y:S01]  /*cba0*/  FMNMX3.FTZ R0, R0, R140, R139, !PT ;  /* 0x0000008c00007276 */ /* 0x000fe2000781008b */
[----:B----4-:R-:W-:Y:S06]  /*cbb0*/  @P2 BRA `(.L_x_491) ;  /* 0xffffffd400182947 */ /* 0x010fec000383ffff */
.L_x_490:
[----:B--2---:R-:W-:Y:S01]  /*cbc0*/  SHFL.BFLY PT, R5, R138, 0x2, 0x1f ;  /* 0x0c401f008a057f89 */ /* 0x004fe200000e0000 */
[----:B------:R-:W-:Y:S02]  /*cbd0*/  FMNMX3.FTZ R4, R22, R227, R226, !PT ;  /* 0x000000e316047276 */ /* 0x000fe400078100e2 */
[----:B------:R-:W-:Y:S05]  /*cbe0*/  FMNMX3.FTZ R3, R21, R37, R38, !PT ;  /* 0x0000002515037276 */ /* 0x000fea0007810026 */
[----:B------:R-:W-:Y:S01]  /*cbf0*/  SHFL.BFLY PT, R2, R0, 0x2, 0x1f ;  /* 0x0c401f0000027f89 */ /* 0x000fe200000e0000 */
[C---:B------:R-:W-:Y:S02]  /*cc00*/  IADD3 R52, PT, PT, R228.reuse, 0xc000, RZ ;  /* 0x0000c000e4347810 */ /* 0x040fe40007ffe0ff */
[----:B------:R-:W-:Y:S05]  /*cc10*/  IADD3 R220, PT, PT, R228, 0xc040, RZ ;  /* 0x0000c040e4dc7810 */ /* 0x000fea0007ffe0ff */
[----:B------:R-:W-:Y:S01]  /*cc20*/  SHFL.BFLY PT, R7, R4, 0x2, 0x1f ;  /* 0x0c401f0004077f89 */ /* 0x000fe200000e0000 */
[----:B------:R-:W-:Y:S07]  /*cc30*/  @P0 IADD3 R220, PT, PT, R52, -0x40, RZ ;  /* 0xffffffc034dc0810 */ /* 0x000fee0007ffe0ff */
[----:B------:R-:W1:Y:S08]  /*cc40*/  SHFL.BFLY PT, R6, R3, 0x2, 0x1f ;  /* 0x0c401f0003067f89 */ /* 0x000e7000000e0000 */
[----:B------:R-:W-:Y:S04]  /*cc50*/  STL [R1+0x70], R240 ;  /* 0x000070f001007387 */ /* 0x000fe80000100800 */
[----:B------:R-:W-:Y:S04]  /*cc60*/  STL [R1+0x6c], R238 ;  /* 0x00006cee01007387 */ /* 0x000fe80000100800 */
[----:B------:R-:W-:Y:S04]  /*cc70*/  STL [R1+0x68], R234 ;  /* 0x000068ea01007387 */ /* 0x000fe80000100800 */
        /* <DEDUP_REMOVED lines=8> */
[----:B------:R-:W2:Y:S08]  /*cd00*/  SHFL.BFLY PT, R5, R138, 0x1, 0x1f ;  /* 0x0c201f008a057f89 */ /* 0x000eb000000e0000 */
[----:B------:R-:W3:Y:S08]  /*cd10*/  SHFL.BFLY PT, R2, R0, 0x1, 0x1f ;  /* 0x0c201f0000027f89 */ /* 0x000ef000000e0000 */
[----:B------:R-:W4:Y:S08]  /*cd20*/  SHFL.BFLY PT, R137, R7, 0x1, 0x1f ;  /* 0x0c201f0007897f89 */ /* 0x000f3000000e0000 */
[----:B------:R-:W-:Y:S01]  /*cd30*/  STL [R1+0x58], R133 ;  /* 0x0000588501007387 */ /* 0x000fe20000100800 */
[----:B-1----:R-:W-:Y:S02]  /*cd40*/  FMNMX.FTZ R136, R6, R136, !PT ;  /* 0x0000008806887209 */ /* 0x002fe40007810000 */
[----:B--2---:R-:W-:Y:S03]  /*cd50*/  FMNMX.FTZ R138, R138, R5, !PT ;  /* 0x000000058a8a7209 */ /* 0x004fe60007810000 */
[----:B------:R-:W-:Y:S01]  /*cd60*/  FMUL.FTZ R214, R136, UR4 ;  /* 0x0000000488d67c20 */ /* 0x000fe20008410000 */
[----:B---3--:R-:W-:Y:S01]  /*cd70*/  FMNMX.FTZ R135, R0, R2, !PT ;  /* 0x0000000200877209 */ /* 0x008fe20007810000 */
[C---:B------:R-:W-:Y:S01]  /*cd80*/  FADD.FTZ R2, -R138.reuse, R132 ;  /* 0x000000848a027221 */ /* 0x040fe20000010100 */
[C---:B------:R-:W-:Y:S01]  /*cd90*/  FMUL.FTZ R4, R138.reuse, UR4 ;  /* 0x000000048a047c20 */ /* 0x040fe20008410000 */
[----:B------:R-:W-:Y:S01]  /*cda0*/  FSETP.NEU.FTZ.AND P2, PT, R138, -INF , PT ;  /* 0xff8000008a00780b */ /* 0x000fe20003f5d000 */
[----:B------:R-:W-:Y:S01]  /*cdb0*/  STL [R1+0x74], R138 ;  /* 0x0000748a01007387 */ /* 0x000fe20000100800 */
[----:B------:R-:W-:Y:S01]  /*cdc0*/  FADD.FTZ R0, -R135, R134 ;  /* 0x0000008687007221 */ /* 0x000fe20000010100 */
[----:B------:R-:W-:Y:S01]  /*cdd0*/  FMUL.FTZ R2, R2, UR4 ;  /* 0x0000000402027c20 */ /* 0x000fe20008410000 */
[----:B----4-:R-:W-:Y:S01]  /*cde0*/  FMNMX.FTZ R137, R7, R137, !PT ;  /* 0x0000008907897209 */ /* 0x010fe20007810000 */
[----:B------:R-:W-:Y:S01]  /*cdf0*/  FMUL.FTZ R212, R135, UR4 ;  /* 0x0000000487d47c20 */ /* 0x000fe20008410000 */
[----:B------:R-:W-:Y:S01]  /*ce00*/  FMUL.FTZ R0, R0, UR4 ;  /* 0x0000000400007c20 */ /* 0x000fe20008410000 */
[----:B------:R1:W2:Y:S01]  /*ce10*/  MUFU.EX2 R134, R2 ;  /* 0x0000000200867308 */ /* 0x0002a20000000800 */
[C---:B------:R-:W-:Y:S01]  /*ce20*/  FSETP.NEU.FTZ.AND P3, PT, R137.reuse, -INF , PT ;  /* 0xff8000008900780b */ /* 0x040fe20003f7d000 */
[----:B------:R-:W-:Y:S01]  /*ce30*/  FADD.FTZ R3, -R137, R143 ;  /* 0x0000008f89037221 */ /* 0x000fe20000010100 */
[----:B------:R-:W-:Y:S07]  /*ce40*/  FSEL R143, R4, RZ, P2 ;  /* 0x000000ff048f7208 */ /* 0x000fee0001000000 */
[----:B------:R3:W4:Y:S01]  /*ce50*/  MUFU.EX2 R132, R0 ;  /* 0x0000000000847308 */ /* 0x0007220000000800 */
[----:B------:R-:W-:Y:S01]  /*ce60*/  FSETP.NEU.FTZ.AND P2, PT, R135, -INF , PT ;  /* 0xff8000008700780b */ /* 0x000fe20003f5d000 */
[----:B------:R-:W-:Y:S01]  /*ce70*/  FMUL.FTZ R213, R137, UR4 ;  /* 0x0000000489d57c20 */ /* 0x000fe20008410000 */
[----:B------:R4:W-:Y:S01]  /*ce80*/  STL [R1+0x78], R135 ;  /* 0x0000788701007387 */ /* 0x0009e20000100800 */
[--C-:B------:R-:W-:Y:S01]  /*ce90*/  FFMA.FTZ R4, R24, UR4, -R143.reuse ;  /* 0x0000000418047c23 */ /* 0x100fe2000801088f */
[----:B------:R-:W-:Y:S01]  /*cea0*/  FSEL R212, R212, RZ, P2 ;  /* 0x000000ffd4d47208 */ /* 0x000fe20001000000 */
[----:B------:R-:W-:Y:S01]  /*ceb0*/  FMUL.FTZ R3, R3, UR4 ;  /* 0x0000000403037c20 */ /* 0x000fe20008410000 */
[----:B------:R-:W-:Y:S03]  /*cec0*/  FSEL R213, R213, RZ, P3 ;  /* 0x000000ffd5d57208 */ /* 0x000fe60001800000 */
[----:B------:R4:W-:Y:S01]  /*ced0*/  MUFU.EX2 R234, R4 ;  /* 0x0000000400ea7308 */ /* 0x0009e20000000800 */
[C---:B------:R-:W-:Y:S01]  /*cee0*/  FSETP.NEU.FTZ.AND P2, PT, R136.reuse, -INF , PT ;  /* 0xff8000008800780b */ /* 0x040fe20003f5d000 */
[----:B-1----:R-:W-:Y:S01]  /*cef0*/  FADD.FTZ R2, -R136, R144 ;  /* 0x0000009088027221 */ /* 0x002fe20000010100 */
[--C-:B------:R-:W-:Y:S07]  /*cf00*/  FFMA.FTZ R5, R26, UR4, -R143.reuse ;  /* 0x000000041a057c23 */ /* 0x100fee000801088f */
[----:B------:R-:W1:Y:S01]  /*cf10*/  MUFU.EX2 R3, R3 ;  /* 0x0000000300037308 */ /* 0x000e620000000800 */
[----:B------:R-:W-:Y:S01]  /*cf20*/  FSEL R214, R214, RZ, P2 ;  /* 0x000000ffd6d67208 */ /* 0x000fe20001000000 */
[----:B---3--:R-:W-:Y:S01]  /*cf30*/  FMUL.FTZ R0, R2, UR4 ;  /* 0x0000000402007c20 */ /* 0x008fe20008410000 */
[--C-:B------:R-:W-:Y:S01]  /*cf40*/  FFMA.FTZ R2, R25, UR4, -R143.reuse ;  /* 0x0000000419027c23 */ /* 0x100fe2000801088f */
[C---:B--2---:R-:W-:Y:S01]  /*cf50*/  FMUL.FTZ R8, R134.reuse, R148 ;  /* 0x0000009486087220 */ /* 0x044fe20000410000 */
[----:B------:R-:W-:Y:S01]  /*cf60*/  FMUL.FTZ R9, R134, R149 ;  /* 0x0000009586097220 */ /* 0x000fe20000410000 */
[C---:B----4-:R-:W-:Y:S04]  /*cf70*/  FMUL.FTZ R10, R132.reuse, R150 ;  /* 0x00000096840a7220 */ /* 0x050fe80000410000 */
[----:B------:R2:W-:Y:S01]  /*cf80*/  MUFU.EX2 R47, R2 ;  /* 0x00000002002f7308 */ /* 0x0005e20000000800 */
[----:B------:R-:W-:Y:S01]  /*cf90*/  FMUL.FTZ R11, R132, R151 ;  /* 0x00000097840b7220 */ /* 0x000fe20000410000 */
[C---:B------:R-:W-:Y:S01]  /*cfa0*/  FMUL.FTZ R12, R134.reuse, R156 ;  /* 0x0000009c860c7220 */ /* 0x040fe20000410000 */
[--C-:B------:R-:W-:Y:S07]  /*cfb0*/  FFMA.FTZ R4, R31, UR4, -R212.reuse ;  /* 0x000000041f047c23 */ /* 0x100fee00080108d4 */
[----:B------:R-:W3:Y:S01]  /*cfc0*/  MUFU.EX2 R0, R0 ;  /* 0x0000000000007308 */ /* 0x000ee20000000800 */
[----:B------:R-:W-:Y:S01]  /*cfd0*/  FMUL.FTZ R13, R134, R157 ;  /* 0x0000009d860d7220 */ /* 0x000fe20000410000 */
[C---:B------:R-:W-:Y:S01]  /*cfe0*/  FMUL.FTZ R14, R132.reuse, R158 ;  /* 0x0000009e840e7220 */ /* 0x040fe20000410000 */
[----:B------:R-:W-:Y:S07]  /*cff0*/  FMUL.FTZ R15, R132, R159 ;  /* 0x0000009f840f7220 */ /* 0x000fee0000410000 */
[----:B------:R4:W-:Y:S01]  /*d000*/  MUFU.EX2 R45, R4 ;  /* 0x00000004002d7308 */ /* 0x0009e20000000800 */
[C---:B-1----:R-:W-:Y:S01]  /*d010*/  FMUL.FTZ R16, R3.reuse, R160 ;  /* 0x000000a003107220 */ /* 0x042fe20000410000 */
[----:B------:R-:W-:Y:S01]  /*d020*/  FMUL.FTZ R17, R3, R161 ;  /* 0x000000a103117220 */ /* 0x000fe20000410000 */
[----:B------:R-:W-:Y:S07]  /*d030*/  MOV R160, R55 ;  /* 0x0000003700a07202 */ /* 0x000fee0000000f00 */
[----:B------:R1:W1:Y:S01]  /*d040*/  MUFU.EX2 R135, R5 ;  /* 0x0000000500877308 */ /* 0x0002620000000800 */
[----:B------:R-:W-:Y:S01]  /*d050*/  MOV R161, R54 ;  /* 0x0000003600a17202 */ /* 0x000fe20000000f00 */
[----:B--2---:R-:W-:Y:S01]  /*d060*/  FFMA.FTZ R2, R23, UR4, -R143 ;  /* 0x0000000417027c23 */ /* 0x004fe2000801088f */
[----:B------:R-:W-:Y:S01]  /*d070*/  LDSM.16.MT88.4 R52, [R220] ;  /* 0x00000000dc34783b */ /* 0x000fe20000004200 */
[C---:B------:R-:W-:Y:S01]  /*d080*/  FMUL.FTZ R24, R134.reuse, R168 ;  /* 0x000000a886187220 */ /* 0x040fe20000410000 */
[----:B------:R-:W-:Y:S05]  /*d090*/  FMUL.FTZ R25, R134, R169 ;  /* 0x000000a986197220 */ /* 0x000fea0000410000 */
[----:B------:R2:W2:Y:S01]  /*d0a0*/  MUFU.EX2 R133, R2 ;  /* 0x0000000200857308 */ /* 0x0004a20000000800 */
[C---:B---3--:R-:W-:Y:S01]  /*d0b0*/  FMUL.FTZ R6, R0.reuse, R154 ;  /* 0x0000009a00067220 */ /* 0x048fe20000410000 */
[----:B------:R-:W-:Y:S01]  /*d0c0*/  FMUL.FTZ R7, R0, R155 ;  /* 0x0000009b00077220 */ /* 0x000fe20000410000 */
[----:B------:R-:W-:Y:S01]  /*d0d0*/  FMUL.FTZ R26, R132, R170 ;  /* 0x000000aa841a7220 */ /* 0x000fe20000410000 */
[--C-:B----4-:R-:W-:Y:S01]  /*d0e0*/  FFMA.FTZ R4, R28, UR4, -R213.reuse ;  /* 0x000000041c047c23 */ /* 0x110fe200080108d5 */
[----:B------:R-:W3:Y:S01]  /*d0f0*/  LDSM.16.MT88.4 R20, [R228+0xc000] ;  /* 0x00c00000e414783b */ /* 0x000ee20000004200 */
[----:B------:R-:W-:Y:S01]  /*d100*/  FMUL.FTZ R28, R134, R172 ;  /* 0x000000ac861c7220 */ /* 0x000fe20000410000 */
[----:B------:R-:W-:Y:S03]  /*d110*/  FMUL.FTZ R31, R132, R175 ;  /* 0x000000af841f7220 */ /* 0x000fe60000410000 */
[----:B------:R4:W-:Y:S01]  /*d120*/  MUFU.EX2 R40, R4 ;  /* 0x0000000400287308 */ /* 0x0009e20000000800 */
[----:B-1----:R-:W-:Y:S01]  /*d130*/  FMUL.FTZ R5, R3, R153 ;  /* 0x0000009903057220 */ /* 0x002fe20000410000 */
[----:B------:R-:W-:Y:S01]  /*d140*/  F2FP.F16.F32.PACK_AB R148, R135, R47 ;  /* 0x0000002f8794723e */ /* 0x000fe200000000ff */
[C---:B------:R-:W-:Y:S01]  /*d150*/  FMUL.FTZ R56, R134.reuse, R200 ;  /* 0x000000c886387220 */ /* 0x040fe20000410000 */
[----:B------:R-:W-:Y:S01]  /*d160*/  MOV R169, R44 ;  /* 0x0000002c00a97202 */ /* 0x000fe20000000f00 */
[C---:B------:R-:W-:Y:S01]  /*d170*/  FMUL.FTZ R44, R134.reuse, R188 ;  /* 0x000000bc862c7220 */ /* 0x040fe20000410000 */
[----:B--2---:R-:W-:Y:S01]  /*d180*/  FFMA.FTZ R2, R29, UR4, -R212 ;  /* 0x000000041d027c23 */ /* 0x004fe200080108d4 */
[----:B------:R-:W-:Y:S01]  /*d190*/  F2FP.F16.F32.PACK_AB R150, R133, R234 ;  /* 0x000000ea8596723e */ /* 0x000fe200000000ff */
[----:B------:R-:W-:Y:S01]  /*d1a0*/  FMUL.FTZ R29, R134, R173 ;  /* 0x000000ad861d7220 */ /* 0x000fe20000410000 */
[----:B------:R-:W-:Y:S01]  /*d1b0*/  MOV R175, R48 ;  /* 0x0000003000af7202 */ /* 0x000fe20000000f00 */
[----:B------:R1:W2:Y:S01]  /*d1c0*/  MUFU.EX2 R138, R2 ;  /* 0x00000002008a7308 */ /* 0x0002a20000000800 */
[----:B------:R-:W-:Y:S01]  /*d1d0*/  MOV R168, R49 ;  /* 0x0000003100a87202 */ /* 0x000fe20000000f00 */
[C---:B------:R-:W-:Y:S01]  /*d1e0*/  FMUL.FTZ R48, R3.reuse, R192 ;  /* 0x000000c003307220 */ /* 0x040fe20000410000 */
[----:B------:R-:W-:Y:S01]  /*d1f0*/  FMUL.FTZ R49, R3, R193 ;  /* 0x000000c103317220 */ /* 0x000fe20000410000 */
[--C-:B----4-:R-:W-:Y:S01]  /*d200*/  FFMA.FTZ R4, R18, UR4, -R214.reuse ;  /* 0x0000000412047c23 */ /* 0x110fe200080108d6 */
[C---:B------:R-:W-:Y:S01]  /*d210*/  FMUL.FTZ R18, R0.reuse, R162 ;  /* 0x000000a200127220 */ /* 0x040fe20000410000 */
[----:B------:R-:W-:Y:S01]  /*d220*/  MOV R162, R51 ;  /* 0x0000003300a27202 */ /* 0x000fe20000000f00 */
[----:B------:R-:W-:Y:S03]  /*d230*/  FMUL.FTZ R51, R0, R195 ;  /* 0x000000c300337220 */ /* 0x000fe60000410000 */
[----:B------:R4:W-:Y:S01]  /*d240*/  MUFU.EX2 R41, R4 ;  /* 0x0000000400297308 */ /* 0x0009e20000000800 */
[----:B------:R-:W-:Y:S01]  /*d250*/  MOV R172, R59 ;  /* 0x0000003b00ac7202 */ /* 0x000fe20000000f00 */
[----:B------:R-:W-:Y:S01]  /*d260*/  FMUL.FTZ R57, R134, R201 ;  /* 0x000000c986397220 */ /* 0x000fe20000410000 */
[----:B------:R-:W-:Y:S01]  /*d270*/  MOV R173, R58 ;  /* 0x0000003a00ad7202 */ /* 0x000fe20000000f00 */
[C---:B------:R-:W-:Y:S01]  /*d280*/  FMUL.FTZ R58, R132.reuse, R202 ;  /* 0x000000ca843a7220 */ /* 0x040fe20000410000 */
[----:B------:R-:W-:Y:S01]  /*d290*/  FMUL.FTZ R59, R132, R203 ;  /* 0x000000cb843b7220 */ /* 0x000fe20000410000 */
[--C-:B-1----:R-:W-:Y:S01]  /*d2a0*/  FFMA.FTZ R2, R27, UR4, -R213.reuse ;  /* 0x000000041b027c23 */ /* 0x102fe200080108d5 */
[----:B--2---:R-:W-:Y:S01]  /*d2b0*/  F2FP.F16.F32.PACK_AB R149, R138, R45 ;  /* 0x0000002d8a95723e */ /* 0x004fe200000000ff */
        /* <DEDUP_REMOVED lines=9> */
[C---:B------:R-:W-:Y:S03]  /*d350*/  FMUL.FTZ R43, R132.reuse, R187 ;  /* 0x000000bb842b7220 */ /* 0x040fe60000410000 */
[----:B------:R4:W-:Y:S01]  /*d360*/  MUFU.EX2 R232, R4 ;  /* 0x0000000400e87308 */ /* 0x0009e20000000800 */
[C---:B------:R-:W-:Y:S01]  /*d370*/  FMUL.FTZ R62, R132.reuse, R206 ;  /* 0x000000ce843e7220 */ /* 0x040fe20000410000 */
[----:B------:R-:W-:Y:S01]  /*d380*/  FMUL.FTZ R63, R132, R207 ;  /* 0x000000cf843f7220 */ /* 0x000fe20000410000 */
[----:B------:R-:W-:Y:S01]  /*d390*/  MOV R157, R66 ;  /* 0x00000042009d7202 */ /* 0x000fe20000000f00 */
[C---:B------:R-:W-:Y:S01]  /*d3a0*/  FMUL.FTZ R64, R3.reuse, R208 ;  /* 0x000000d003407220 */ /* 0x040fe20000410000 */
[----:B------:R-:W-:Y:S01]  /*d3b0*/  FMUL.FTZ R65, R3, R209 ;  /* 0x000000d103417220 */ /* 0x000fe20000410000 */
[--C-:B-1----:R-:W-:Y:S01]  /*d3c0*/  FFMA.FTZ R2, R19, UR4, -R214.reuse ;  /* 0x0000000413027c23 */ /* 0x102fe200080108d6 */
[----:B--2---:R-:W-:Y:S01]  /*d3d0*/  F2FP.F16.F32.PACK_AB R144, R240, R40 ;  /* 0x00000028f090723e */ /* 0x004fe200000000ff */
[C---:B------:R-:W-:Y:S01]  /*d3e0*/  FMUL.FTZ R19, R0.reuse, R163 ;  /* 0x000000a300137220 */ /* 0x040fe20000410000 */
[----:B------:R-:W-:Y:S01]  /*d3f0*/  MOV R163, R41 ;  /* 0x0000002900a37202 */ /* 0x000fe20000000f00 */
[----:B------:R1:W2:Y:S01]  /*d400*/  MUFU.EX2 R238, R2 ;  /* 0x0000000200ee7308 */ /* 0x0002a20000000800 */
[C---:B------:R-:W-:Y:S01]  /*d410*/  FMUL.FTZ R66, R0.reuse, R210 ;  /* 0x000000d200427220 */ /* 0x040fe20000410000 */
[----:B------:R-:W-:Y:S01]  /*d420*/  FMUL.FTZ R67, R0, R211 ;  /* 0x000000d300437220 */ /* 0x000fe20000410000 */
[C---:B------:R-:W-:Y:S01]  /*d430*/  FMUL.FTZ R68, R3.reuse, R68 ;  /* 0x0000004403447220 */ /* 0x040fe20000410000 */
[----:B----4-:R-:W-:Y:S01]  /*d440*/  FFMA.FTZ R4, R34, UR4, -R214 ;  /* 0x0000000422047c23 */ /* 0x010fe200080108d6 */
[C---:B------:R-:W-:Y:S01]  /*d450*/  FMUL.FTZ R34, R0.reuse, R178 ;  /* 0x000000b200227220 */ /* 0x040fe20000410000 */
[C---:B------:R-:W-:Y:S01]  /*d460*/  FMUL.FTZ R69, R3.reuse, R69 ;  /* 0x0000004503457220 */ /* 0x040fe20000410000 */
[C---:B------:R-:W-:Y:S03]  /*d470*/  FMUL.FTZ R70, R0.reuse, R70 ;  /* 0x0000004600467220 */ /* 0x040fe60000410000 */
[----:B------:R4:W-:Y:S01]  /*d480*/  MUFU.EX2 R229, R4 ;  /* 0x0000000400e57308 */ /* 0x0009e20000000800 */
[----:B------:R-:W-:Y:S01]  /*d490*/  FMUL.FTZ R71, R0, R71 ;  /* 0x0000004700477220 */ /* 0x000fe20000410000 */
[C---:B------:R-:W-:Y:S01]  /*d4a0*/  FMUL.FTZ R72, R134.reuse, R72 ;  /* 0x0000004886487220 */ /* 0x040fe20000410000 */
[----:B------:R-:W-:Y:S01]  /*d4b0*/  FMUL.FTZ R73, R134, R73 ;  /* 0x0000004986497220 */ /* 0x000fe20000410000 */
[C---:B------:R-:W-:Y:S01]  /*d4c0*/  FMUL.FTZ R74, R132.reuse, R74 ;  /* 0x0000004a844a7220 */ /* 0x040fe20000410000 */
[----:B------:R-:W-:Y:S01]  /*d4d0*/  FMUL.FTZ R75, R132, R75 ;  /* 0x0000004b844b7220 */ /* 0x000fe20000410000 */
[----:B-1----:R-:W-:Y:S01]  /*d4e0*/  FFMA.FTZ R2, R30, UR4, -R213 ;  /* 0x000000041e027c23 */ /* 0x002fe200080108d5 */
[----:B--2---:R-:W-:Y:S01]  /*d4f0*/  F2FP.F16.F32.PACK_AB R145, R238, R41 ;  /* 0x00000029ee91723e */ /* 0x004fe200000000ff */
[----:B------:R-:W-:Y:S01]  /*d500*/  FMUL.FTZ R30, R132, R174 ;  /* 0x000000ae841e7220 */ /* 0x000fe20000410000 */
[----:B------:R-:W-:Y:S01]  /*d510*/  FMUL.FTZ R41, R134, R185 ;  /* 0x000000b986297220 */ /* 0x000fe20000410000 */
[----:B------:R1:W2:Y:S01]  /*d520*/  MUFU.EX2 R236, R2 ;  /* 0x0000000200ec7308 */ /* 0x0002a20000000800 */
[----:B------:R-:W-:Y:S01]  /*d530*/  MOV R174, R46 ;  /* 0x0000002e00ae7202 */ /* 0x000fe20000000f00 */
[----:B------:R-:W-:Y:S01]  /*d540*/  FMUL.FTZ R46, R132, R190 ;  /* 0x000000be842e7220 */ /* 0x000fe20000410000 */
[----:B------:R-:W-:Y:S01]  /*d550*/  FMUL.FTZ R76, R134, R76 ;  /* 0x0000004c864c7220 */ /* 0x000fe20000410000 */
[----:B----4-:R-:W-:Y:S01]  /*d560*/  FFMA.FTZ R4, R36, UR4, -R212 ;  /* 0x0000000424047c23 */ /* 0x010fe200080108d4 */
[----:B------:R-:W-:Y:S01]  /*d570*/  FMUL.FTZ R77, R134, R77 ;  /* 0x0000004d864d7220 */ /* 0x000fe20000410000 */
[----:B------:R-:W4:Y:S01]  /*d580*/  LDSM.16.MT88.4 R36, [R230+0xc000] ;  /* 0x00c00000e624783b */ /* 0x000f220000004200 */
        /* <DEDUP_REMOVED lines=9> */
[C---:B------:R-:W-:Y:S01]  /*d620*/  FMUL.FTZ R33, R3.reuse, R177 ;  /* 0x000000b103217220 */ /* 0x040fe20000410000 */
[----:B------:R-:W-:Y:S01]  /*d630*/  MOV R177, R42 ;  /* 0x0000002a00b17202 */ /* 0x000fe20000000f00 */
[----:B------:R1:W2:Y:S01]  /*d640*/  MUFU.EX2 R235, R2 ;  /* 0x0000000200eb7308 */ /* 0x0002a20000000800 */
[----:B------:R-:W-:Y:S01]  /*d650*/  FMUL.FTZ R42, R132, R186 ;  /* 0x000000ba842a7220 */ /* 0x000fe20000410000 */
[C---:B------:R-:W-:Y:S01]  /*d660*/  FMUL.FTZ R84, R3.reuse, R84 ;  /* 0x0000005403547220 */ /* 0x040fe20000410000 */
[C---:B------:R-:W-:Y:S01]  /*d670*/  FMUL.FTZ R85, R3.reuse, R85 ;  /* 0x0000005503557220 */ /* 0x040fe20000410000 */
[----:B---3--:R-:W-:Y:S01]  /*d680*/  FMUL.FTZ R4, R3, R152 ;  /* 0x0000009803047220 */ /* 0x008fe20000410000 */
        /* <DEDUP_REMOVED lines=11> */
[--C-:B------:R-:W-:Y:S01]  /*d740*/  FFMA.FTZ R216, R216, UR4, -R143.reuse ;  /* 0x00000004d8d87c23 */ /* 0x100fe2000801088f */
[----:B------:R-:W-:Y:S01]  /*d750*/  MOV R178, R173 ;  /* 0x000000ad00b27202 */ /* 0x000fe20000000f00 */
[----:B------:R-:W1:Y:S01]  /*d760*/  MUFU.EX2 R237, R2 ;  /* 0x0000000200ed7308 */ /* 0x000e620000000800 */
[--C-:B------:R-:W-:Y:S01]  /*d770*/  FFMA.FTZ R215, R215, UR4, -R143.reuse ;  /* 0x00000004d7d77c23 */ /* 0x100fe2000801088f */
[--C-:B------:R-:W-:Y:S01]  /*d780*/  FFMA.FTZ R218, R218, UR4, -R143.reuse ;  /* 0x00000004dada7c23 */ /* 0x100fe2000801088f */
[--C-:B------:R-:W-:Y:S01]  /*d790*/  FFMA.FTZ R217, R217, UR4, -R143.reuse ;  /* 0x00000004d9d97c23 */ /* 0x100fe2000801088f */
[-C--:B------:R-:W-:Y:S05]  /*d7a0*/  HMMA.16816.F32 R4, R144, R20.reuse, R4 ;  /* 0x000000149004723c */ /* 0x080fea0000001804 */
[----:B------:R-:W-:Y:S01]  /*d7b0*/  FMUL.FTZ R35, R0, R179 ;  /* 0x000000b300237220 */ /* 0x000fe20000410000 */
[----:B------:R-:W-:Y:S01]  /*d7c0*/  FMUL.FTZ R95, R132, R95 ;  /* 0x0000005f845f7220 */ /* 0x000fe20000410000 */
[C---:B------:R-:W-:Y:S01]  /*d7d0*/  FMUL.FTZ R96, R3.reuse, R96 ;  /* 0x0000006003607220 */ /* 0x040fe20000410000 */
[----:B------:R-:W-:Y:S01]  /*d7e0*/  FMUL.FTZ R97, R3, R97 ;  /* 0x0000006103617220 */ /* 0x000fe20000410000 */
[C---:B------:R-:W-:Y:S01]  /*d7f0*/  FMUL.FTZ R98, R0.reuse, R98 ;  /* 0x0000006200627220 */ /* 0x040fe20000410000 */
[----:B-1----:R-:W-:Y:S01]  /*d800*/  F2FP.F16.F32.PACK_AB R151, R237, R233 ;  /* 0x000000e9ed97723e */ /* 0x002fe200000000ff */
[C---:B------:R-:W-:Y:S01]  /*d810*/  FMUL.FTZ R99, R0.reuse, R99 ;  /* 0x0000006300637220 */ /* 0x040fe20000410000 */
[----:B------:R-:W-:Y:S01]  /*d820*/  IADD3 R2, PT, PT, R231, R220, RZ ;  /* 0x000000dce7027210 */ /* 0x000fe20007ffe0ff */
[C---:B------:R-:W-:Y:S01]  /*d830*/  FMUL.FTZ R100, R3.reuse, R100 ;  /* 0x0000006403647220 */ /* 0x040fe20000410000 */
[----:B------:R-:W-:Y:S01]  /*d840*/  MOV R179, R172 ;  /* 0x000000ac00b37202 */ /* 0x000fe20000000f00 */
[C---:B------:R-:W-:Y:S01]  /*d850*/  FMUL.FTZ R101, R3.reuse, R101 ;  /* 0x0000006503657220 */ /* 0x040fe20000410000 */
[----:B------:R-:W-:Y:S01]  /*d860*/  FMUL.FTZ R102, R0, R102 ;  /* 0x0000006600667220 */ /* 0x000fe20000410000 */
[C---:B------:R-:W-:Y:S01]  /*d870*/  HMMA.16816.F32 R8, R148.reuse, R20, R8 ;  /* 0x000000149408723c */ /* 0x040fe20000001808 */
[----:B------:R-:W1:Y:S03]  /*d880*/  LDSM.16.MT88.4 R152, [R2] ;  /* 0x000000000298783b */ /* 0x000e660000004200 */
[C---:B------:R-:W-:Y:S01]  /*d890*/  FMUL.FTZ R20, R3.reuse, R164 ;  /* 0x000000a403147220 */ /* 0x040fe20000410000 */
[C---:B------:R-:W-:Y:S01]  /*d8a0*/  FMUL.FTZ R21, R3.reuse, R165 ;  /* 0x000000a503157220 */ /* 0x040fe20000410000 */
[----:B------:R-:W-:Y:S01]  /*d8b0*/  MOV R164, R40 ;  /* 0x0000002800a47202 */ /* 0x000fe20000000f00 */
[C---:B------:R-:W-:Y:S01]  /*d8c0*/  FMUL.FTZ R40, R134.reuse, R184 ;  /* 0x000000b886287220 */ /* 0x040fe20000410000 */
[-C--:B------:R-:W-:Y:S01]  /*d8d0*/  HMMA.16816.F32 R12, R148, R22.reuse, R12 ;  /* 0x00000016940c723c */ /* 0x080fe2000000180c */
[----:B------:R-:W-:Y:S02]  /*d8e0*/  LDSM.16.MT88.4 R208, [R2+0x1800] ;  /* 0x0018000002d0783b */ /* 0x000fe40000004200 */
[----:B------:R-:W-:Y:S01]  /*d8f0*/  MOV R165, R45 ;  /* 0x0000002d00a57202 */ /* 0x000fe20000000f00 */
[----:B------:R-:W-:Y:S01]  /*d900*/  FMUL.FTZ R45, R134, R189 ;  /* 0x000000bd862d7220 */ /* 0x000fe20000410000 */
[----:B------:R-:W-:Y:S01]  /*d910*/  FMUL.FTZ R103, R0, R103 ;  /* 0x0000006700677220 */ /* 0x000fe20000410000 */
[C---:B------:R-:W-:Y:S01]  /*d920*/  FMUL.FTZ R104, R134.reuse, R104 ;  /* 0x0000006886687220 */ /* 0x040fe20000410000 */
[----:B------:R-:W-:Y:S01]  /*d930*/  FMUL.FTZ R105, R134, R105 ;  /* 0x0000006986697220 */ /* 0x000fe20000410000 */
[C---:B------:R-:W-:Y:S04]  /*d940*/  HMMA.16816.F32 R16, R144.reuse, R22, R16 ;  /* 0x000000169010723c */ /* 0x040fe80000001810 */
[C---:B------:R-:W-:Y:S01]  /*d950*/  FMUL.FTZ R22, R0.reuse, R166 ;  /* 0x000000a600167220 */ /* 0x040fe20000410000 */
[----:B------:R-:W-:Y:S01]  /*d960*/  FMUL.FTZ R23, R0, R167 ;  /* 0x000000a700177220 */ /* 0x000fe20000410000 */
[----:B------:R-:W-:Y:S01]  /*d970*/  MOV R166, R47 ;  /* 0x0000002f00a67202 */ /* 0x000fe20000000f00 */
[----:B------:R-:W-:Y:S01]  /*d980*/  FMUL.FTZ R47, R132, R191 ;  /* 0x000000bf842f7220 */ /* 0x000fe20000410000 */
[----:B------:R-:W-:Y:S01]  /*d990*/  MOV R167, R50 ;  /* 0x0000003200a77202 */ /* 0x000fe20000000f00 */
[----:B------:R-:W-:Y:S01]  /*d9a0*/  FMUL.FTZ R50, R0, R194 ;  /* 0x000000c200327220 */ /* 0x000fe20000410000 */
[C---:B------:R-:W-:Y:S01]  /*d9b0*/  FMUL.FTZ R106, R132.reuse, R106 ;  /* 0x0000006a846a7220 */ /* 0x040fe20000410000 */
[----:B------:R-:W-:Y:S01]  /*d9c0*/  LDSM.16.MT88.4 R192, [R220+0x1800] ;  /* 0x00180000dcc0783b */ /* 0x000fe20000004200 */
[-C--:B----4-:R-:W-:Y:S03]  /*d9d0*/  HMMA.16816.F32 R20, R144, R36.reuse, R20 ;  /* 0x000000249014723c */ /* 0x090fe60000001814 */
[----:B------:R-:W-:Y:S01]  /*d9e0*/  FMUL.FTZ R107, R132, R107 ;  /* 0x0000006b846b7220 */ /* 0x000fe20000410000 */
[C---:B------:R-:W-:Y:S01]  /*d9f0*/  FMUL.FTZ R108, R134.reuse, R108 ;  /* 0x0000006c866c7220 */ /* 0x040fe20000410000 */
[----:B------:R-:W-:Y:S01]  /*da00*/  FMUL.FTZ R109, R134, R109 ;  /* 0x0000006d866d7220 */ /* 0x000fe20000410000 */
[C---:B------:R-:W-:Y:S01]  /*da10*/  FMUL.FTZ R110, R132.reuse, R110 ;  /* 0x0000006e846e7220 */ /* 0x040fe20000410000 */
[----:B------:R-:W-:Y:S01]  /*da20*/  FMUL.FTZ R111, R132, R111 ;  /* 0x0000006f846f7220 */ /* 0x000fe20000410000 */
[C---:B------:R-:W-:Y:S04]  /*da30*/  HMMA.16816.F32 R24, R148.reuse, R36, R24 ;  /* 0x000000249418723c */ /* 0x040fe80000001818 */
[C---:B------:R-:W-:Y:S01]  /*da40*/  FMUL.FTZ R36, R3.reuse, R180 ;  /* 0x000000b403247220 */ /* 0x040fe20000410000 */
[C---:B------:R-:W-:Y:S01]  /*da50*/  FMUL.FTZ R37, R3.reuse, R181 ;  /* 0x000000b503257220 */ /* 0x040fe20000410000 */
[C---:B------:R-:W-:Y:S01]  /*da60*/  FMUL.FTZ R112, R3.reuse, R112 ;  /* 0x0000007003707220 */ /* 0x040fe20000410000 */
[C---:B------:R-:W-:Y:S01]  /*da70*/  FMUL.FTZ R113, R3.reuse, R113 ;  /* 0x0000007103717220 */ /* 0x040fe20000410000 */
[-C--:B------:R-:W-:Y:S03]  /*da80*/  HMMA.16816.F32 R28, R148, R38.reuse, R28 ;  /* 0x00000026941c723c */ /* 0x080fe6000000181c */
[C---:B------:R-:W-:Y:S01]  /*da90*/  FMUL.FTZ R114, R0.reuse, R114 ;  /* 0x0000007200727220 */ /* 0x040fe20000410000 */
[C---:B------:R-:W-:Y:S01]  /*daa0*/  FMUL.FTZ R115, R0.reuse, R115 ;  /* 0x0000007300737220 */ /* 0x040fe20000410000 */
        /* <DEDUP_REMOVED lines=21> */
[C---:B------:R-:W-:Y:S01]  /*dc00*/  FMUL.FTZ R130, R0.reuse, R130 ;  /* 0x0000008200827220 */ /* 0x040fe20000410000 */
[C---:B------:R-:W-:Y:S01]  /*dc10*/  FMUL.FTZ R131, R0.reuse, R131 ;  /* 0x0000008300837220 */ /* 0x040fe20000410000 */
[-C--:B------:R-:W-:Y:S03]  /*dc20*/  HMMA.16816.F32 R44, R148, R54.reuse, R44 ;  /* 0x00000036942c723c */ /* 0x080fe6000000182c */
[--C-:B------:R-:W-:Y:S01]  /*dc30*/  FFMA.FTZ R156, R243, UR4, -R143.reuse ;  /* 0x00000004f39c7c23 */ /* 0x100fe2000801088f */
[----:B------:R-:W-:Y:S02]  /*dc40*/  MOV R184, R162 ;  /* 0x000000a200b87202 */ /* 0x000fe40000000f00 */
[----:B------:R-:W-:Y:S01]  /*dc50*/  MOV R162, R158 ;  /* 0x0000009e00a27202 */ /* 0x000fe20000000f00 */
[--C-:B------:R-:W-:Y:S01]  /*dc60*/  FFMA.FTZ R158, R221, UR4, -R143.reuse ;  /* 0x00000004dd9e7c23 */ /* 0x100fe2000801088f */
[C---:B------:R-:W-:Y:S01]  /*dc70*/  HMMA.16816.F32 R48, R144.reuse, R54, R48 ;  /* 0x000000369030723c */ /* 0x040fe20000001830 */
[----:B------:R2:W-:Y:S03]  /*dc80*/  MUFU.EX2 R171, R156 ;  /* 0x0000009c00ab7308 */ /* 0x0005e60000000800 */
[C---:B------:R-:W-:Y:S01]  /*dc90*/  FMUL.FTZ R54, R0.reuse, R198 ;  /* 0x000000c600367220 */ /* 0x040fe20000410000 */
[----:B------:R-:W-:Y:S06]  /*dca0*/  FMUL.FTZ R55, R0, R199 ;  /* 0x000000c700377220 */ /* 0x000fec0000410000 */
[----:B------:R-:W-:Y:S01]  /*dcb0*/  MUFU.EX2 R207, R158 ;  /* 0x0000009e00cf7308 */ /* 0x000fe20000000800 */
[----:B------:R-:W-:Y:S01]  /*dcc0*/  MOV R186, R157 ;  /* 0x0000009d00ba7202 */ /* 0x000fe20000000f00 */
[--C-:B------:R-:W-:Y:S01]  /*dcd0*/  FFMA.FTZ R157, R219, UR4, -R143.reuse ;  /* 0x00000004db9d7c23 */ /* 0x100fe2000801088f */
[----:B------:R-:W-:Y:S02]  /*dce0*/  MOV R185, R161 ;  /* 0x000000a100b97202 */ /* 0x000fe40000000f00 */
[----:B------:R-:W-:Y:S01]  /*dcf0*/  MOV R161, R160 ;  /* 0x000000a000a17202 */ /* 0x000fe20000000f00 */
[-C--:B-1----:R-:W-:Y:S04]  /*dd00*/  HMMA.16816.F32 R52, R144, R152.reuse, R52 ;  /* 0x000000989034723c */ /* 0x082fe80000001834 */
[----:B------:R-:W-:Y:S01]  /*dd10*/  MUFU.EX2 R187, R157 ;  /* 0x0000009d00bb7308 */ /* 0x000fe20000000800 */
[--C-:B--2---:R-:W-:Y:S01]  /*dd20*/  FFMA.FTZ R156, R241, UR4, -R143.reuse ;  /* 0x00000004f19c7c23 */ /* 0x104fe2000801088f */
[----:B------:R-:W-:Y:S01]  /*dd30*/  MOV R160, R159 ;  /* 0x0000009f00a07202 */ /* 0x000fe20000000f00 */
[--C-:B------:R-:W-:Y:S01]  /*dd40*/  FFMA.FTZ R159, R222, UR4, -R143.reuse ;  /* 0x00000004de9f7c23 */ /* 0x100fe2000801088f */
[C---:B------:R-:W-:Y:S06]  /*dd50*/  HMMA.16816.F32 R56, R148.reuse, R152, R56 ;  /* 0x000000989438723c */ /* 0x040fec0000001838 */
[----:B------:R1:W-:Y:S02]  /*dd60*/  MUFU.EX2 R203, R159 ;  /* 0x0000009f00cb7308 */ /* 0x0003e40000000800 */
[-C--:B------:R-:W-:Y:S01]  /*dd70*/  HMMA.16816.F32 R60, R148, R154.reuse, R60 ;  /* 0x0000009a943c723c */ /* 0x080fe2000000183c */
[----:B-1----:R-:W2:Y:S07]  /*dd80*/  LDL.LU R159, [R1+0x2c] ;  /* 0x00002c00019f7983 */ /* 0x002eae0000300800 */
[C---:B------:R-:W-:Y:S01]  /*dd90*/  HMMA.16816.F32 R64, R144.reuse, R154, R64 ;  /* 0x0000009a9040723c */ /* 0x040fe20000001840 */
[----:B------:R-:W1:Y:S08]  /*dda0*/  LDSM.16.MT88.4 R152, [R228+0xe000] ;  /* 0x00e00000e498783b */ /* 0x000e700000004200 */
[----:B------:R-:W3:Y:S04]  /*ddb0*/  LDL.LU R158, [R1+0x30] ;  /* 0x00003000019e7983 */ /* 0x000ee80000300800 */
[----:B------:R-:W4:Y:S01]  /*ddc0*/  LDL.LU R157, [R1+0x38] ;  /* 0x00003800019d7983 */ /* 0x000f220000300800 */
        /* <DEDUP_REMOVED lines=16> */
[C---:B------:R-:W-:Y:S04]  /*ded0*/  HMMA.16816.F32 R120, R148.reuse, R152, R120 ;  /* 0x000000989478723c */ /* 0x040fe80000001878 */
[--C-:B------:R-:W-:Y:S01]  /*dee0*/  FFMA.FTZ R153, R223, UR4, -R143.reuse ;  /* 0x00000004df997c23 */ /* 0x100fe2000801088f */
[--C-:B------:R-:W-:Y:S03]  /*def0*/  FFMA.FTZ R152, R245, UR4, -R143.reuse ;  /* 0x00000004f5987c23 */ /* 0x100fe6000801088f */
[-C--:B------:R-:W-:Y:S01]  /*df00*/  HMMA.16816.F32 R124, R148, R154.reuse, R124 ;  /* 0x0000009a947c723c */ /* 0x080fe2000000187c */
[----:B------:R-:W1:Y:S02]  /*df10*/  MUFU.EX2 R182, R152 ;  /* 0x0000009800b67308 */ /* 0x000e640000000800 */
[--C-:B------:R-:W-:Y:S01]  /*df20*/  FFMA.FTZ R148, R169, UR4, -R212.reuse ;  /* 0x00000004a9947c23 */ /* 0x100fe200080108d4 */
[----:B------:R-:W-:Y:S07]  /*df30*/  FFMA.FTZ R149, R239, UR4, -R143 ;  /* 0x00000004ef957c23 */ /* 0x000fee000801088f */
[----:B------:R-:W-:Y:S01]  /*df40*/  MUFU.EX2 R180, R153 ;  /* 0x0000009900b47308 */ /* 0x000fe20000000800 */
[----:B------:R-:W-:Y:S01]  /*df50*/  FFMA.FTZ R143, R185, UR4, -R212 ;  /* 0x00000004b98f7c23 */ /* 0x000fe200080108d4 */
[----:B------:R-:W-:Y:S08]  /*df60*/  HMMA.16816.F32 R128, R144, R154, R128 ;  /* 0x0000009a9080723c */ /* 0x000ff00000001880 */
[----:B------:R2:W2:Y:S01]  /*df70*/  MUFU.EX2 R199, R149 ;  /* 0x0000009500c77308 */ /* 0x0004a20000000800 */
[--C-:B------:R-:W-:Y:S01]  /*df80*/  FFMA.FTZ R144, R244, UR4, -R213.reuse ;  /* 0x00000004f4907c23 */ /* 0x100fe200080108d5 */
[----:B------:R-:W-:Y:S08]  /*df90*/  FFMA.FTZ R145, R177, UR4, -R214 ;  /* 0x00000004b1917c23 */ /* 0x000ff000080108d6 */
[----:B------:R-:W-:Y:S01]  /*dfa0*/  MUFU.EX2 R169, R148 ;  /* 0x0000009400a97308 */ /* 0x000fe20000000800 */
[----:B------:R-:W-:Y:S01]  /*dfb0*/  MOV R177, R174 ;  /* 0x000000ae00b17202 */ /* 0x000fe20000000f00 */
[--C-:B------:R-:W-:Y:S01]  /*dfc0*/  FFMA.FTZ R146, R246, UR4, -R213.reuse ;  /* 0x00000004f6927c23 */ /* 0x100fe200080108d5 */
[----:B-1----:R-:W-:Y:S07]  /*dfd0*/  F2FP.F16.F32.PACK_AB R152, R182, R171 ;  /* 0x000000abb698723e */ /* 0x002fee00000000ff */
[----:B------:R1:W-:Y:S10]  /*dfe0*/  MUFU.EX2 R170, R144 ;  /* 0x0000009000aa7308 */ /* 0x0003f40000000800 */
[----:B------:R3:W-:Y:S01]  /*dff0*/  MUFU.EX2 R190, R145 ;  /* 0x0000009100be7308 */ /* 0x0007e20000000800 */
[----:B--2---:R-:W-:Y:S01]  /*e000*/  FFMA.FTZ R149, R250, UR4, -R212 ;  /* 0x00000004fa957c23 */ /* 0x004fe200080108d4 */
[----:B------:R-:W-:Y:S08]  /*e010*/  F2FP.F16.F32.PACK_AB R154, R199, R180 ;  /* 0x000000b4c79a723e */ /* 0x000ff000000000ff */
[----:B------:R-:W-:Y:S10]  /*e020*/  MUFU.EX2 R183, R146 ;  /* 0x0000009200b77308 */ /* 0x000ff40000000800 */
[----:B------:R2:W4:Y:S01]  /*e030*/  MUFU.EX2 R181, R149 ;  /* 0x0000009500b57308 */ /* 0x0005220000000800 */
[----:B-1----:R-:W-:Y:S01]  /*e040*/  FFMA.FTZ R144, R176, UR4, -R214 ;  /* 0x00000004b0907c23 */ /* 0x002fe200080108d6 */
[----:B------:R-:W-:Y:S08]  /*e050*/  MOV R176, R175 ;  /* 0x000000af00b07202 */ /* 0x000ff00000000f00 */
[----:B------:R-:W-:Y:S01]  /*e060*/  MUFU.EX2 R250, R218 ;  /* 0x000000da00fa7308 */ /* 0x000fe20000000800 */
[--C-:B---3--:R-:W-:Y:S09]  /*e070*/  FFMA.FTZ R145, R247, UR4, -R213.reuse ;  /* 0x00000004f7917c23 */ /* 0x108ff200080108d5 */
[----:B------:R1:W-:Y:S10]  /*e080*/  MUFU.EX2 R191, R144 ;  /* 0x0000009000bf7308 */ /* 0x0003f40000000800 */
[----:B------:R3:W-:Y:S01]  /*e090*/  MUFU.EX2 R197, R145 ;  /* 0x0000009100c57308 */ /* 0x0007e20000000800 */
[----:B--2---:R-:W2:Y:S01]  /*e0a0*/  LDSM.16.MT88.4 R148, [R228+0xc800] ;  /* 0x00c80000e494783b */ /* 0x004ea20000004200 */
[----:B----4-:R-:W-:Y:S08]  /*e0b0*/  F2FP.F16.F32.PACK_AB R153, R181, R169 ;  /* 0x000000a9b599723e */ /* 0x010ff000000000ff */
[----:B------:R4:W-:Y:S01]  /*e0c0*/  MUFU.EX2 R175, R156 ;  /* 0x0000009c00af7308 */ /* 0x0009e20000000800 */
[----:B------:R-:W-:Y:S09]  /*e0d0*/  FFMA.FTZ R134, R134, R159, R166 ;  /* 0x0000009f86867223 */ /* 0x000ff200000100a6 */
[----:B------:R2:W-:Y:S01]  /*e0e0*/  MUFU.EX2 R204, R143 ;  /* 0x0000008f00cc7308 */ /* 0x0005e20000000800 */
[----:B------:R-:W-:Y:S01]  /*e0f0*/  FADD.FTZ R134, R135, R134 ;  /* 0x0000008687867221 */ /* 0x000fe20000010000 */
[----:B-1----:R-:W-:Y:S08]  /*e100*/  FFMA.FTZ R144, R242, UR4, -R213 ;  /* 0x00000004f2907c23 */ /* 0x002ff000080108d5 */
[----:B------:R1:W1:Y:S01]  /*e110*/  MUFU.EX2 R173, R144 ;  /* 0x0000009000ad7308 */ /* 0x0002620000000800 */
[----:B---3--:R-:W-:Y:S01]  /*e120*/  FFMA.FTZ R145, R249, UR4, -R214 ;  /* 0x00000004f9917c23 */ /* 0x008fe200080108d6 */
[----:B------:R-:W-:Y:S01]  /*e130*/  FFMA.FTZ R166, R132, R158, R165 ;  /* 0x0000009e84a67223 */ /* 0x000fe200000100a5 */
[----:B----4-:R-:W-:Y:S07]  /*e140*/  FFMA.FTZ R156, R186, UR4, -R212 ;  /* 0x00000004ba9c7c23 */ /* 0x010fee00080108d4 */
[----:B------:R3:W-:Y:S01]  /*e150*/  MUFU.EX2 R198, R145 ;  /* 0x0000009100c67308 */ /* 0x0007e20000000800 */
[----:B------:R-:W-:Y:S01]  /*e160*/  FFMA.FTZ R165, R3, R157, R164 ;  /* 0x0000009d03a57223 */ /* 0x000fe200000100a4 */
[--C-:B--2---:R-:W-:Y:S08]  /*e170*/  FFMA.FTZ R143, R179, UR4, -R213.reuse ;  /* 0x00000004b38f7c23 */ /* 0x104ff000080108d5 */
[----:B------:R2:W-:Y:S10]  /*e180*/  MUFU.EX2 R200, R156 ;  /* 0x0000009c00c87308 */ /* 0x0005f40000000800 */
[----:B------:R-:W-:Y:S01]  /*e190*/  MUFU.EX2 R249, R215 ;  /* 0x000000d700f97308 */ /* 0x000fe20000000800 */
[----:B-1----:R-:W-:Y:S01]  /*e1a0*/  FFMA.FTZ R144, R248, UR4, -R214 ;  /* 0x00000004f8907c23 */ /* 0x002fe200080108d6 */
[----:B------:R-:W-:Y:S08]  /*e1b0*/  F2FP.F16.F32.PACK_AB R146, R173, R197 ;  /* 0x000000c5ad92723e */ /* 0x000ff000000000ff */
[----:B------:R-:W-:Y:S01]  /*e1c0*/  MUFU.EX2 R248, R216 ;  /* 0x000000d800f87308 */ /* 0x000fe20000000800 */
[--C-:B---3--:R-:W-:Y:S09]  /*e1d0*/  FFMA.FTZ R145, R252, UR4, -R212.reuse ;  /* 0x00000004fc917c23 */ /* 0x108ff200080108d4 */
[----:B------:R1:W3:Y:S01]  /*e1e0*/  MUFU.EX2 R174, R144 ;  /* 0x0000009000ae7308 */ /* 0x0002e20000000800 */
[----:B--2---:R-:W2:Y:S09]  /*e1f0*/  LDL.LU R156, [R1+0x34] ;  /* 0x00003400019c7983 */ /* 0x004eb20000300800 */
[----:B------:R4:W-:Y:S10]  /*e200*/  MUFU.EX2 R196, R145 ;  /* 0x0000009100c47308 */ /* 0x0009f40000000800 */
[----:B------:R4:W-:Y:S01]  /*e210*/  MUFU.EX2 R205, R143 ;  /* 0x0000008f00cd7308 */ /* 0x0009e20000000800 */
[----:B-1----:R-:W-:Y:S01]  /*e220*/  FFMA.FTZ R144, R251, UR4, -R212 ;  /* 0x00000004fb907c23 */ /* 0x002fe200080108d4 */
[----:B---3--:R-:W-:Y:S08]  /*e230*/  F2FP.F16.F32.PACK_AB R147, R174, R198 ;  /* 0x000000c6ae93723e */ /* 0x008ff000000000ff */
[----:B------:R1:W-:Y:S01]  /*e240*/  MUFU.EX2 R251, R217 ;  /* 0x000000d900fb7308 */ /* 0x0003e20000000800 */
[----:B----4-:R-:W-:Y:S09]  /*e250*/  F2FP.F16.F32.PACK_AB R145, R191, R190 ;  /* 0x000000bebf91723e */ /* 0x010ff200000000ff */
[----:B------:R3:W4:Y:S01]  /*e260*/  MUFU.EX2 R172, R144 ;  /* 0x0000009000ac7308 */ /* 0x0007220000000800 */
[--C-:B------:R-:W-:Y:S09]  /*e270*/  FFMA.FTZ R143, R177, UR4, -R214.reuse ;  /* 0x00000004b18f7c23 */ /* 0x100ff200080108d6 */
[----:B------:R4:W-:Y:S01]  /*e280*/  MUFU.EX2 R206, R143 ;  /* 0x0000008f00ce7308 */ /* 0x0009e20000000800 */
[----:B-1----:R-:W-:Y:S01]  /*e290*/  LDSM.16.MT88.4 R216, [R230+0xf800] ;  /* 0x00f80000e6d8783b */ /* 0x002fe20000004200 */
[----:B---3--:R-:W-:Y:S02]  /*e2a0*/  F2FP.F16.F32.PACK_AB R144, R183, R170 ;  /* 0x000000aab790723e */ /* 0x008fe400000000ff */
[----:B----4-:R-:W-:Y:S01]  /*e2b0*/  F2FP.F16.F32.PACK_AB R155, R172, R196 ;  /* 0x000000c4ac9b723e */ /* 0x010fe200000000ff */
[----:B------:R-:W-:Y:S04]  /*e2c0*/  FFMA.FTZ R143, R167, UR4, -R214 ;  /* 0x00000004a78f7c23 */ /* 0x000fe800080108d6 */
[-C--:B------:R-:W-:Y:S03]  /*e2d0*/  HMMA.16816.F32 R4, R144, R148.reuse, R4 ;  /* 0x000000949004723c */ /* 0x080fe60000001804 */
[----:B------:R-:W-:Y:S01]  /*e2e0*/  FFMA.FTZ R167, R227, UR4, -R213 ;  /* 0x00000004e3a77c23 */ /* 0x000fe200080108d5 */
[----:B------:R1:W-:Y:S04]  /*e2f0*/  MUFU.EX2 R188, R143 ;  /* 0x0000008f00bc7308 */ /* 0x0003e80000000800 */
[C---:B------:R-:W-:Y:S06]  /*e300*/  HMMA.16816.F32 R8, R152.reuse, R148, R8 ;  /* 0x000000949808723c */ /* 0x040fec0000001808 */
[----:B------:R-:W-:Y:S02]  /*e310*/  MUFU.EX2 R241, R167 ;  /* 0x000000a700f17308 */ /* 0x000fe40000000800 */
[-C--:B------:R-:W-:Y:S03]  /*e320*/  HMMA.16816.F32 R12, R152, R150.reuse, R12 ;  /* 0x00000096980c723c */ /* 0x080fe6000000180c */
[--C-:B-1----:R-:W-:Y:S01]  /*e330*/  FFMA.FTZ R143, R160, UR4, -R212.reuse ;  /* 0x00000004a08f7c23 */ /* 0x102fe200080108d4 */
[----:B------:R-:W-:Y:S04]  /*e340*/  FFMA.FTZ R160, R141, UR4, -R212 ;  /* 0x000000048da07c23 */ /* 0x000fe800080108d4 */
[----:B------:R-:W-:Y:S01]  /*e350*/  MUFU.EX2 R186, R143 ;  /* 0x0000008f00ba7308 */ /* 0x000fe20000000800 */
[C---:B------:R-:W-:Y:S01]  /*e360*/  HMMA.16816.F32 R16, R144.reuse, R150, R16 ;  /* 0x000000969010723c */ /* 0x040fe20000001810 */
[----:B------:R-:W1:Y:S08]  /*e370*/  LDSM.16.MT88.4 R148, [R230+0xc800] ;  /* 0x00c80000e694783b */ /* 0x000e700000004200 */
        /* <DEDUP_REMOVED lines=16> */
[-C--:B-1----:R-:W-:Y:S03]  /*e480*/  HMMA.16816.F32 R68, R144, R148.reuse, R68 ;  /* 0x000000949044723c */ /* 0x082fe60000001844 */
[----:B--2---:R-:W-:Y:S02]  /*e490*/  FFMA.FTZ R164, R0, R156, R163 ;  /* 0x0000009c00a47223 */ /* 0x004fe400000100a3 */
[----:B------:R-:W-:Y:S03]  /*e4a0*/  LDSM.16.MT88.4 R156, [R220+0x1000] ;  /* 0x00100000dc9c783b */ /* 0x000fe60000004200 */
        /* <DEDUP_REMOVED lines=19> */
[----:B------:R1:W2:Y:S01]  /*e5e0*/  MUFU.EX2 R201, R148 ;  /* 0x0000009400c97308 */ /* 0x0002a20000000800 */
[----:B------:R-:W3:Y:S09]  /*e5f0*/  LDSM.16.MT88.4 R152, [R228+0xd000] ;  /* 0x00d00000e498783b */ /* 0x000ef20000004200 */
[----:B------:R4:W-:Y:S01]  /*e600*/  MUFU.EX2 R189, R149 ;  /* 0x0000009500bd7308 */ /* 0x0009e20000000800 */
[----:B------:R-:W-:Y:S04]  /*e610*/  HMMA.16816.F32 R128, R144, R150, R128 ;  /* 0x000000969080723c */ /* 0x000fe80000001880 */
[----:B------:R-:W-:Y:S02]  /*e620*/  F2FP.F16.F32.PACK_AB R144, R203, R175 ;  /* 0x000000afcb90723e */ /* 0x000fe400000000ff */
[----:B------:R-:W-:Y:S01]  /*e630*/  F2FP.F16.F32.PACK_AB R146, R187, R207 ;  /* 0x000000cfbb92723e */ /* 0x000fe200000000ff */
[--C-:B-1----:R-:W-:Y:S01]  /*e640*/  FFMA.FTZ R148, R178, UR4, -R214.reuse ;  /* 0x00000004b2947c23 */ /* 0x102fe200080108d6 */
[----:B------:R-:W-:Y:S01]  /*e650*/  F2FP.F16.F32.PACK_AB R145, R204, R200 ;  /* 0x000000c8cc91723e */ /* 0x000fe200000000ff */
[----:B------:R-:W3:Y:S02]  /*e660*/  LDL.LU R178, [R1+0x14] ;  /* 0x0000140001b27983 */ /* 0x000ee40000300800 */
[----:B------:R1:W2:Y:S01]  /*e670*/  MUFU.EX2 R202, R148 ;  /* 0x0000009400ca7308 */ /* 0x0002a20000000800 */
[----:B----4-:R-:W-:Y:S01]  /*e680*/  FFMA.FTZ R149, R162, UR4, -R214 ;  /* 0x00000004a2957c23 */ /* 0x010fe200080108d6 */
[----:B------:R-:W4:Y:S01]  /*e690*/  LDL.LU R177, [R1+0x10] ;  /* 0x0000100001b17983 */ /* 0x000f220000300800 */
[--C-:B------:R-:W-:Y:S07]  /*e6a0*/  FFMA.FTZ R162, R142, UR4, -R212.reuse ;  /* 0x000000048ea27c23 */ /* 0x100fee00080108d4 */
[----:B------:R-:W2:Y:S01]  /*e6b0*/  MUFU.EX2 R184, R149 ;  /* 0x0000009500b87308 */ /* 0x000ea20000000800 */
[----:B------:R-:W4:Y:S09]  /*e6c0*/  LDL.LU R176, [R1+0x4] ;  /* 0x0000040001b07983 */ /* 0x000f320000300800 */
[----:B------:R-:W-:Y:S01]  /*e6d0*/  MUFU.EX2 R245, R162 ;  /* 0x000000a200f57308 */ /* 0x000fe20000000800 */
[----:B------:R-:W4:Y:S01]  /*e6e0*/  LDL.LU R163, [R1] ;  /* 0x0000000001a37983 */ /* 0x000f220000300800 */
[--C-:B-1----:R-:W-:Y:S01]  /*e6f0*/  FFMA.FTZ R148, R168, UR4, -R213.reuse ;  /* 0x00000004a8947c23 */ /* 0x102fe200080108d5 */
[--C-:B------:R-:W-:Y:S01]  /*e700*/  FFMA.FTZ R168, R140, UR4, -R212.reuse ;  /* 0x000000048ca87c23 */ /* 0x100fe200080108d4 */
[----:B--2---:R-:W-:Y:S01]  /*e710*/  F2FP.F16.F32.PACK_AB R140, R205, R201 ;  /* 0x000000c9cd8c723e */ /* 0x004fe200000000ff */
[----:B------:R-:W2:Y:S05]  /*e720*/  LDL.LU R135, [R1+0x78] ;  /* 0x0000780001877983 */ /* 0x000eaa0000300800 */
[----:B------:R1:W1:Y:S01]  /*e730*/  MUFU.EX2 R185, R148 ;  /* 0x0000009400b97308 */ /* 0x0002620000000800 */
[----:B------:R-:W-:Y:S02]  /*e740*/  F2FP.F16.F32.PACK_AB R141, R206, R202 ;  /* 0x000000cace8d723e */ /* 0x000fe400000000ff */
[----:B------:R-:W-:Y:S01]  /*e750*/  F2FP.F16.F32.PACK_AB R143, R184, R188 ;  /* 0x000000bcb88f723e */ /* 0x000fe200000000ff */
[--C-:B-1----:R-:W-:Y:S01]  /*e760*/  FFMA.FTZ R148, R161, UR4, -R212.reuse ;  /* 0x00000004a1947c23 */ /* 0x102fe200080108d4 */
[----:B------:R-:W-:Y:S01]  /*e770*/  F2FP.F16.F32.PACK_AB R142, R185, R189 ;  /* 0x000000bdb98e723e */ /* 0x000fe200000000ff */
[----:B------:R-:W-:Y:S01]  /*e780*/  FFMA.FTZ R212, R139, UR4, -R212 ;  /* 0x000000048bd47c23 */ /* 0x000fe200080108d4 */
[--C-:B------:R-:W-:Y:S03]  /*e790*/  FFMA.FTZ R161, R224, UR4, -R213.reuse ;  /* 0x00000004e0a17c23 */ /* 0x100fe600080108d5 */
[----:B------:R1:W1:Y:S01]  /*e7a0*/  MUFU.EX2 R252, R148 ;  /* 0x0000009400fc7308 */ /* 0x0002620000000800 */
[--C-:B------:R-:W-:Y:S01]  /*e7b0*/  FFMA.FTZ R139, R225, UR4, -R213.reuse ;  /* 0x00000004e18b7c23 */ /* 0x100fe200080108d5 */
[----:B------:R-:W-:Y:S01]  /*e7c0*/  FFMA.FTZ R213, R226, UR4, -R213 ;  /* 0x00000004e2d57c23 */ /* 0x000fe200080108d5 */
[-C--:B---3--:R-:W-:Y:S07]  /*e7d0*/  HMMA.16816.F32 R4, R140, R152.reuse, R4 ;  /* 0x000000988c04723c */ /* 0x088fee0000001804 */
[----:B------:R-:W-:Y:S10]  /*e7e0*/  MUFU.EX2 R246, R161 ;  /* 0x000000a100f67308 */ /* 0x000ff40000000800 */
[----:B------:R-:W-:Y:S10]  /*e7f0*/  MUFU.EX2 R243, R213 ;  /* 0x000000d500f37308 */ /* 0x000ff40000000800 */
[----:B------:R-:W-:Y:S01]  /*e800*/  MUFU.EX2 R225, R212 ;  /* 0x000000d400e17308 */ /* 0x000fe20000000800 */
[----:B-1----:R-:W1:Y:S01]  /*e810*/  LDSM.16.MT88.4 R148, [R230+0xd000] ;  /* 0x00d00000e694783b */ /* 0x002e620000004200 */
[----:B------:R-:W-:Y:S08]  /*e820*/  F2FP.F16.F32.PACK_AB R147, R186, R252 ;  /* 0x000000fcba93723e */ /* 0x000ff000000000ff */
[----:B------:R3:W4:Y:S10]  /*e830*/  MUFU.EX2 R244, R139 ;  /* 0x0000008b00f47308 */ /* 0x0007340000000800 */
[----:B------:R-:W-:Y:S01]  /*e840*/  MUFU.EX2 R224, R168 ;  /* 0x000000a800e07308 */ /* 0x000fe20000000800 */
[C---:B------:R-:W-:Y:S08]  /*e850*/  HMMA.16816.F32 R8, R144.reuse, R152, R8 ;  /* 0x000000989008723c */ /* 0x040ff00000001808 */
[-C--:B------:R-:W-:Y:S03]  /*e860*/  HMMA.16816.F32 R12, R144, R154.reuse, R12 ;  /* 0x0000009a900c723c */ /* 0x080fe6000000180c */
[----:B---3--:R-:W-:Y:S04]  /*e870*/  FADD.FTZ R139, R240, R165 ;  /* 0x000000a5f08b7221 */ /* 0x008fe80000010000 */
[----:B------:R-:W-:Y:S01]  /*e880*/  FADD.FTZ R139, R232, R139 ;  /* 0x0000008be88b7221 */ /* 0x000fe20000010000 */
[C---:B------:R-:W-:Y:S01]  /*e890*/  HMMA.16816.F32 R16, R140.reuse, R154, R16 ;  /* 0x0000009a8c10723c */ /* 0x040fe20000001810 */
[----:B------:R-:W3:Y:S07]  /*e8a0*/  LDSM.16.MT88.4 R152, [R2+0x1000] ;  /* 0x001000000298783b */ /* 0x000eee0000004200 */
        /* <DEDUP_REMOVED lines=15> */
[-C--:B-1----:R-:W-:Y:S01]  /*e9a0*/  HMMA.16816.F32 R68, R140, R148.reuse, R68 ;  /* 0x000000948c44723c */ /* 0x082fe20000001844 */
[----:B------:R-:W-:Y:S07]  /*e9b0*/  LDSM.16.MT88.4 R220, [R220+0x3800] ;  /* 0x00380000dcdc783b */ /* 0x000fee0000004200 */
[C---:B------:R-:W-:Y:S08]  /*e9c0*/  HMMA.16816.F32 R72, R144.reuse, R148, R72 ;  /* 0x000000949048723c */ /* 0x040ff00000001848 */
[-C--:B------:R-:W-:Y:S08]  /*e9d0*/  HMMA.16816.F32 R76, R144, R150.reuse, R76 ;  /* 0x00000096904c723c */ /* 0x080ff0000000184c */
[C---:B------:R-:W-:Y:S01]  /*e9e0*/  HMMA.16816.F32 R80, R140.reuse, R150, R80 ;  /* 0x000000968c50723c */ /* 0x040fe20000001850 */
[----:B------:R-:W1:Y:S07]  /*e9f0*/  LDSM.16.MT88.4 R148, [R2+0x3000] ;  /* 0x003000000294783b */ /* 0x000e6e0000004200 */
[-C--:B------:R-:W-:Y:S08]  /*ea00*/  HMMA.16816.F32 R84, R140, R156.reuse, R84 ;  /* 0x0000009c8c54723c */ /* 0x080ff00000001854 */
[C---:B------:R-:W-:Y:S08]  /*ea10*/  HMMA.16816.F32 R88, R144.reuse, R156, R88 ;  /* 0x0000009c9058723c */ /* 0x040ff00000001858 */
[-C--:B------:R-:W-:Y:S08]  /*ea20*/  HMMA.16816.F32 R92, R144, R158.reuse, R92 ;  /* 0x0000009e905c723c */ /* 0x080ff0000000185c */
[C---:B------:R-:W-:Y:S08]  /*ea30*/  HMMA.16816.F32 R96, R140.reuse, R158, R96 ;  /* 0x0000009e8c60723c */ /* 0x040ff00000001860 */
[-C--:B---3--:R-:W-:Y:S08]  /*ea40*/  HMMA.16816.F32 R100, R140, R152.reuse, R100 ;  /* 0x000000988c64723c */ /* 0x088ff00000001864 */
[C---:B------:R-:W-:Y:S04]  /*ea50*/  HMMA.16816.F32 R104, R144.reuse, R152, R104 ;  /* 0x000000989068723c */ /* 0x040fe80000001868 */
[----:B------:R-:W-:Y:S04]  /*ea60*/  FADD.FTZ R152, R238, R164 ;  /* 0x000000a4ee987221 */ /* 0x000fe80000010000 */
[-C--:B------:R-:W-:Y:S08]  /*ea70*/  HMMA.16816.F32 R108, R144, R154.reuse, R108 ;  /* 0x0000009a906c723c */ /* 0x080ff0000000186c */
[C---:B------:R-:W-:Y:S08]  /*ea80*/  HMMA.16816.F32 R112, R140.reuse, R154, R112 ;  /* 0x0000009a8c70723c */ /* 0x040ff00000001870 */
[-C--:B-1----:R-:W-:Y:S08]  /*ea90*/  HMMA.16816.F32 R116, R140, R148.reuse, R116 ;  /* 0x000000948c74723c */ /* 0x082ff00000001874 */
[C---:B------:R-:W-:Y:S08]  /*eaa0*/  HMMA.16816.F32 R120, R144.reuse, R148, R120 ;  /* 0x000000949078723c */ /* 0x040ff00000001878 */
[-C--:B------:R-:W-:Y:S03]  /*eab0*/  HMMA.16816.F32 R124, R144, R150.reuse, R124 ;  /* 0x00000096907c723c */ /* 0x080fe6000000187c */
[--C-:B------:R-:W-:Y:S01]  /*eac0*/  FFMA.FTZ R0, R178, UR4, -R214.reuse ;  /* 0x00000004b2007c23 */ /* 0x100fe200080108d6 */
[--C-:B----4-:R-:W-:Y:S01]  /*ead0*/  FFMA.FTZ R3, R177, UR4, -R214.reuse ;  /* 0x00000004b1037c23 */ /* 0x110fe200080108d6 */
[----:B------:R-:W-:Y:S02]  /*eae0*/  F2FP.F16.F32.PACK_AB R144, R249, R248 ;  /* 0x000000f8f990723e */ /* 0x000fe400000000ff */
[----:B------:R1:W-:Y:S01]  /*eaf0*/  MUFU.EX2 R239, R0 ;  /* 0x0000000000ef7308 */ /* 0x0003e20000000800 */
[----:B------:R-:W-:Y:S09]  /*eb00*/  HMMA.16816.F32 R128, R140, R150, R128 ;  /* 0x000000968c80723c */ /* 0x000ff20000001880 */
[----:B------:R3:W4:Y:S01]  /*eb10*/  MUFU.EX2 R242, R3 ;  /* 0x0000000300f27308 */ /* 0x0007220000000800 */
[--C-:B------:R-:W-:Y:S01]  /*eb20*/  FFMA.FTZ R132, R176, UR4, -R214.reuse ;  /* 0x00000004b0847c23 */ /* 0x100fe200080108d6 */
[----:B------:R-:W-:Y:S01]  /*eb30*/  FFMA.FTZ R214, R163, UR4, -R214 ;  /* 0x00000004a3d67c23 */ /* 0x000fe200080108d6 */
[----:B------:R-:W-:Y:S01]  /*eb40*/  LDSM.16.MT88.4 R176, [R230+0xd800] ;  /* 0x00d80000e6b0783b */ /* 0x000fe20000004200 */
[----:B------:R-:W-:Y:S06]  /*eb50*/  F2FP.F16.F32.PACK_AB R140, R246, R244 ;  /* 0x000000f4f68c723e */ /* 0x000fec00000000ff */
[----:B------:R2:W-:Y:S01]  /*eb60*/  MUFU.EX2 R227, R132 ;  /* 0x0000008400e37308 */ /* 0x0005e20000000800 */
[----:B------:R-:W-:Y:S02]  /*eb70*/  F2FP.F16.F32.PACK_AB R142, R243, R241 ;  /* 0x000000f1f38e723e */ /* 0x000fe400000000ff */
[----:B------:R-:W-:Y:S07]  /*eb80*/  F2FP.F16.F32.PACK_AB R146, R251, R250 ;  /* 0x000000fafb92723e */ /* 0x000fee00000000ff */
[----:B------:R-:W2:Y:S01]  /*eb90*/  MUFU.EX2 R226, R214 ;  /* 0x000000d600e27308 */ /* 0x000ea20000000800 */
[----:B-1----:R-:W-:Y:S01]  /*eba0*/  FADD.FTZ R0, R138, R166 ;  /* 0x000000a68a007221 */ /* 0x002fe20000010000 */
[----:B------:R-:W1:Y:S01]  /*ebb0*/  LDSM.16.MT88.4 R160, [R228+0xd800] ;  /* 0x00d80000e4a0783b */ /* 0x000e620000004200 */
[----:B------:R-:W-:Y:S01]  /*ebc0*/  F2FP.F16.F32.PACK_AB R145, R247, R245 ;  /* 0x000000f5f791723e */ /* 0x000fe200000000ff */
[----:B---3--:R-:W-:Y:S01]  /*ebd0*/  FADD.FTZ R3, R234, R134 ;  /* 0x00000086ea037221 */ /* 0x008fe20000010000 */
[----:B------:R-:W-:Y:S01]  /*ebe0*/  FADD.FTZ R0, R233, R0 ;  /* 0x00000000e9007221 */ /* 0x000fe20000010000 */
[----:B------:R-:W-:Y:S01]  /*ebf0*/  FADD.FTZ R134, R229, R152 ;  /* 0x00000098e5867221 */ /* 0x000fe20000010000 */
[----:B----4-:R-:W-:Y:S01]  /*ec00*/  F2FP.F16.F32.PACK_AB R141, R242, R239 ;  /* 0x000000eff28d723e */ /* 0x010fe200000000ff */
[----:B------:R-:W-:Y:S02]  /*ec10*/  FADD.FTZ R3, R133, R3 ;  /* 0x0000000385037221 */ /* 0x000fe40000010000 */
[----:B------:R-:W3:Y:S01]  /*ec20*/  LDL.LU R138, [R1+0x74] ;  /* 0x00007400018a7983 */ /* 0x000ee20000300800 */
[----:B------:R-:W-:Y:S01]  /*ec30*/  F2FP.F16.F32.PACK_AB R147, R225, R224 ;  /* 0x000000e0e193723e */ /* 0x000fe200000000ff */
[----:B--2---:R-:W-:Y:S01]  /*ec40*/  FADD.FTZ R132, R236, R139 ;  /* 0x0000008bec847221 */ /* 0x004fe20000010000 */
[----:B------:R-:W-:Y:S01]  /*ec50*/  FADD.FTZ R0, R237, R0 ;  /* 0x00000000ed007221 */ /* 0x000fe20000010000 */
[----:B------:R-:W2:Y:S01]  /*ec60*/  LDL.LU R240, [R1+0x70] ;  /* 0x0000700001f07983 */ /* 0x000ea20000300800 */
[----:B------:R-:W-:Y:S01]  /*ec70*/  F2FP.F16.F32.PACK_AB R143, R226, R227 ;  /* 0x000000e3e28f723e */ /* 0x000fe200000000ff */
[----:B------:R-:W-:Y:S01]  /*ec80*/  FADD.FTZ R132, R170, R132 ;  /* 0x00000084aa847221 */ /* 0x000fe20000010000 */
[----:B------:R-:W-:Y:S01]  /*ec90*/  FADD.FTZ R139, R235, R134 ;  /* 0x00000086eb8b7221 */ /* 0x000fe20000010000 */
[----:B------:R4:W5:Y:S01]  /*eca0*/  LDL.LU R238, [R1+0x6c] ;  /* 0x00006c0001ee7983 */ /* 0x0009620000300800 */
[----:B------:R-:W-:Y:S01]  /*ecb0*/  FADD.FTZ R134, R171, R3 ;  /* 0x00000003ab867221 */ /* 0x000fe20000010000 */
[----:B------:R-:W-:Y:S01]  /*ecc0*/  FADD.FTZ R3, R169, R0 ;  /* 0x00000000a9037221 */ /* 0x000fe20000010000 */
[----:B------:R-:W-:Y:S01]  /*ecd0*/  MOV R0, R190 ;  /* 0x000000be00007202 */ /* 0x000fe20000000f00 */
[----:B------:R4:W5:Y:S01]  /*ece0*/  LDL.LU R234, [R1+0x68] ;  /* 0x0000680001ea7983 */ /* 0x0009620000300800 */
[----:B------:R-:W-:Y:S03]  /*ecf0*/  MOV R237, 0x40 ;  /* 0x0000004000ed7802 */ /* 0x000fe60000000f00 */
[----:B------:R4:W5:Y:S01]  /*ed00*/  LDL.LU R233, [R1+0x64] ;  /* 0x0000640001e97983 */ /* 0x0009620000300800 */
[----:B------:R-:W-:Y:S03]  /*ed10*/  FADD.FTZ R0, R0, R139 ;  /* 0x0000008b00007221 */ /* 0x000fe60000010000 */
[----:B------:R4:W5:Y:S04]  /*ed20*/  LDL.LU R232, [R1+0x60] ;  /* 0x0000600001e87983 */ /* 0x0009680000300800 */
[----:B------:R4:W5:Y:S04]  /*ed30*/  LDL.LU R229, [R1+0x5c] ;  /* 0x00005c0001e57983 */ /* 0x0009680000300800 */
[----:B------:R4:W5:Y:S01]  /*ed40*/  LDL.LU R133, [R1+0x58] ;  /* 0x0000580001857983 */ /* 0x0009620000300800 */
[-C--:B-1----:R-:W-:Y:S03]  /*ed50*/  HMMA.16816.F32 R152, R140, R160.reuse, R4 ;  /* 0x000000a08c98723c */ /* 0x082fe60000001804 */
[----:B------:R-:W1:Y:S05]  /*ed60*/  LDSM.16.MT88.4 R212, [R228+0xf800] ;  /* 0x00f80000e4d4783b */ /* 0x000e6a0000004200 */
[C---:B------:R-:W-:Y:S03]  /*ed70*/  HMMA.16816.F32 R148, R144.reuse, R160, R8 ;  /* 0x000000a09094723c */ /* 0x040fe60000001808 */
[----:B------:R4:W1:Y:S01]  /*ed80*/  LDSM.16.MT88.4 R4, [R2+0x3800] ;  /* 0x003800000204783b */ /* 0x0008620000004200 */
[----:B------:R-:W-:Y:S02]  /*ed90*/  MOV R9, R183 ;  /* 0x000000b700097202 */ /* 0x000fe40000000f00 */
[----:B------:R-:W-:Y:S02]  /*eda0*/  MOV R10, R202 ;  /* 0x000000ca000a7202 */ /* 0x000fe40000000f00 */
[-C--:B------:R-:W-:Y:S01]  /*edb0*/  HMMA.16816.F32 R156, R144, R162.reuse, R12 ;  /* 0x000000a2909c723c */ /* 0x080fe2000000180c */
[----:B------:R-:W1:Y:S02]  /*edc0*/  S2R R236, SR_TID.X ;  /* 0x0000000000ec7919 */ /* 0x000e640000002100 */
[----:B------:R-:W-:Y:S01]  /*edd0*/  MOV R12, R187 ;  /* 0x000000bb000c7202 */ /* 0x000fe20000000f00 */
[----:B------:R-:W-:Y:S01]  /*ede0*/  FADD.FTZ R9, R9, R132 ;  /* 0x0000008409097221 */ /* 0x000fe20000010000 */
[----:B------:R-:W-:Y:S01]  /*edf0*/  MOV R15, R184 ;  /* 0x000000b8000f7202 */ /* 0x000fe20000000f00 */
[----:B------:R-:W1:Y:S01]  /*ee00*/  S2R R235, SR_TID.X ;  /* 0x0000000000eb7919 */ /* 0x000e620000002100 */
        /* <DEDUP_REMOVED lines=20> */
[----:B------:R-:W-:Y:S01]  /*ef50*/  MOV R33, R182 ;  /* 0x000000b600217202 */ /* 0x000fe20000000f00 */
[----:B------:R-:W-:Y:S01]  /*ef60*/  FADD.FTZ R3, R34, R3 ;  /* 0x0000000322037221 */ /* 0x000fe20000010000 */
[-C--:B------:R-:W-:Y:S03]  /*ef70*/  HMMA.16816.F32 R180, R140, R192.reuse, R36 ;  /* 0x000000c08cb4723c */ /* 0x080fe60000001824 */
[----:B------:R-:W-:Y:S01]  /*ef80*/  MOV R22, R204 ;  /* 0x000000cc00167202 */ /* 0x000fe20000000f00 */
[----:B----4-:R-:W-:Y:S01]  /*ef90*/  FADD.FTZ R2, R33, R134 ;  /* 0x0000008621027221 */ /* 0x010fe20000010000 */
        /* <DEDUP_REMOVED lines=8> */
[----:B------:R-:W-:Y:S01]  /*f020*/  MOV R23, R205 ;  /* 0x000000cd00177202 */ /* 0x000fe20000000f00 */
        /* <DEDUP_REMOVED lines=9> */
[----:B------:R-:W-:Y:S01]  /*f0c0*/  MOV R20, R201 ;  /* 0x000000c900147202 */ /* 0x000fe20000000f00 */
[----:B------:R-:W-:Y:S01]  /*f0d0*/  FADD.FTZ R9, R21, R2 ;  /* 0x0000000215097221 */ /* 0x000fe20000010000 */
[----:B------:R-:W-:Y:S01]  /*f0e0*/  FADD.FTZ R0, R27, R0 ;  /* 0x000000001b007221 */ /* 0x000fe20000010000 */
[----:B------:R-:W-:Y:S01]  /*f0f0*/  FADD.FTZ R3, R25, R8 ;  /* 0x0000000819037221 */ /* 0x000fe20000010000 */
[----:B-1----:R-:W-:Y:S01]  /*f100*/  SHF.L.U32 R236, R236, 0x6, RZ ;  /* 0x00000006ecec7819 */ /* 0x002fe200000006ff */
        /* <DEDUP_REMOVED lines=14> */
[----:B------:R-:W-:Y:S02]  /*f1f0*/  FADD.FTZ R3, R18, R3 ;  /* 0x0000000312037221 */ /* 0x000fe40000010000 */
[-C--:B------:R-:W-:Y:S03]  /*f200*/  HMMA.16816.F32 R68, R140, R212.reuse, R68 ;  /* 0x000000d48c44723c */ /* 0x080fe60000001844 */
[----:B------:R-:W-:Y:S01]  /*f210*/  FADD.FTZ R2, R15, R2 ;  /* 0x000000020f027221 */ /* 0x000fe20000010000 */
[----:B------:R-:W-:Y:S01]  /*f220*/  FADD.FTZ R0, R245, R0 ;  /* 0x00000000f5007221 */ /* 0x000fe20000010000 */
[----:B------:R-:W-:Y:S02]  /*f230*/  FADD.FTZ R3, R14, R3 ;  /* 0x000000030e037221 */ /* 0x000fe40000010000 */
[----:B------:R-:W-:Y:S01]  /*f240*/  FADD.FTZ R8, R239, R2 ;  /* 0x00000002ef087221 */ /* 0x000fe20000010000 */
[C---:B------:R-:W-:Y:S04]  /*f250*/  HMMA.16816.F32 R72, R144.reuse, R212, R72 ;  /* 0x000000d49048723c */ /* 0x040fe80000001848 */
[----:B------:R-:W-:Y:S01]  /*f260*/  FADD.FTZ R0, R247, R0 ;  /* 0x00000000f7007221 */ /* 0x000fe20000010000 */
[----:B------:R-:W-:Y:S01]  /*f270*/  FADD.FTZ R8, R242, R8 ;  /* 0x00000008f2087221 */ /* 0x000fe20000010000 */
[----:B------:R-:W-:Y:S02]  /*f280*/  FADD.FTZ R3, R244, R3 ;  /* 0x00000003f4037221 */ /* 0x000fe40000010000 */
[-C--:B------:R-:W-:Y:S03]  /*f290*/  HMMA.16816.F32 R76, R144, R214.reuse, R76 ;  /* 0x000000d6904c723c */ /* 0x080fe6000000184c */
        /* <DEDUP_REMOVED lines=13> */
[C---:B------:R-:W-:Y:S04]  /*f370*/  HMMA.16816.F32 R120, R144.reuse, R4, R120 ;  /* 0x000000049078723c */ /* 0x040fe80000001878 */
[----:B------:R-:W-:Y:S04]  /*f380*/  FADD.FTZ R4, R248, R9 ;  /* 0x00000009f8047221 */ /* 0x000fe80000010000 */
[-C--:B------:R-:W-:Y:S03]  /*f390*/  HMMA.16816.F32 R124, R144, R6.reuse, R124 ;  /* 0x00000006907c723c */ /* 0x080fe6000000187c */
[----:B------:R-:W-:Y:S01]  /*f3a0*/  FADD.FTZ R2, R249, R4 ;  /* 0x00000004f9027221 */ /* 0x000fe20000010000 */
[----:B------:R-:W-:Y:S01]  /*f3b0*/  FADD.FTZ R4, R224, R0 ;  /* 0x00000000e0047221 */ /* 0x000fe20000010000 */
[----:B------:R-:W-:Y:S02]  /*f3c0*/  MOV R144, R136 ;  /* 0x0000008800907202 */ /* 0x000fe40000000f00 */
[----:B------:R-:W-:Y:S01]  /*f3d0*/  FADD.FTZ R5, R250, R2 ;  /* 0x00000002fa057221 */ /* 0x000fe20000010000 */
[----:B------:R-:W-:Y:S01]  /*f3e0*/  FADD.FTZ R4, R225, R4 ;  /* 0x00000004e1047221 */ /* 0x000fe20000010000 */
[----:B------:R-:W-:Y:S01]  /*f3f0*/  FADD.FTZ R2, R227, R8 ;  /* 0x00000008e3027221 */ /* 0x000fe20000010000 */
[----:B------:R-:W-:Y:S04]  /*f400*/  HMMA.16816.F32 R128, R140, R6, R128 ;  /* 0x000000068c80723c */ /* 0x000fe80000001880 */
[----:B------:R-:W-:Y:S01]  /*f410*/  FADD.FTZ R5, R251, R5 ;  /* 0x00000005fb057221 */ /* 0x000fe20000010000 */
[----:B------:R-:W-:Y:S01]  /*f420*/  FADD.FTZ R2, R226, R2 ;  /* 0x00000002e2027221 */ /* 0x000fe20000010000 */
[----:B------:R-:W-:Y:S03]  /*f430*/  MOV R143, R137 ;  /* 0x00000089008f7202 */ /* 0x000fe60000000f00 */
[----:B------:R1:W-:Y:S01]  /*f440*/  STL [R1+0x2c], R5 ;  /* 0x00002c0501007387 */ /* 0x0003e20000100800 */
[----:B---3--:R-:W-:Y:S03]  /*f450*/  MOV R132, R138 ;  /* 0x0000008a00847202 */ /* 0x008fe60000000f00 */
[----:B------:R1:W-:Y:S01]  /*f460*/  STL [R1+0x30], R4 ;  /* 0x0000300401007387 */ /* 0x0003e20000100800 */
[C---:B--2---:R-:W-:Y:S03]  /*f470*/  ISETP.GT.AND P2, PT, R240.reuse, RZ, PT ;  /* 0x000000fff000720c */ /* 0x044fe60003f44270 */
[----:B------:R1:W-:Y:S01]  /*f480*/  STL [R1+0x38], R3 ;  /* 0x0000380301007387 */ /* 0x0003e20000100800 */
[----:B------:R-:W-:Y:S03]  /*f490*/  IADD3 R0, PT, PT, R240, -0x1, RZ ;  /* 0xfffffffff0007810 */ /* 0x000fe60007ffe0ff */
[----:B------:R1:W-:Y:S01]  /*f4a0*/  STL [R1+0x34], R2 ;  /* 0x0000340201007387 */ /* 0x0003e20000100800 */
[----:B------:R-:W-:Y:S05]  /*f4b0*/  MOV R240, R0 ;  /* 0x0000000000f07202 */ /* 0x000fea0000000f00 */
[----:B------:R-:W-:Y:S05]  /*f4c0*/  @P2 BRA `(.L_x_489) ;  /* 0xffffffb000182947 */ /* 0x000fea000383ffff */
.L_x_488:
[----:B-1----:R-:W2:Y:S04]  /*f4d0*/  LDL.LU R3, [R1+0x38] ;  /* 0x0000380001037983 */ /* 0x002ea80000300800 */
[----:B------:R-:W3:Y:S04]  /*f4e0*/  LDL.LU R7, [R1+0x34] ;  /* 0x0000340001077983 */ /* 0x000ee80000300800 */
        /* <DEDUP_REMOVED lines=12> */
[----:B--2---:R-:W2:Y:S04]  /*f5b0*/  SHFL.BFLY PT, R2, R3, 0x2, 0x1f ;  /* 0x0c401f0003027f89 */ /* 0x004ea800000e0000 */
[----:B---3--:R-:W3:Y:S04]  /*f5c0*/  SHFL.BFLY PT, R0, R7, 0x2, 0x1f ;  /* 0x0c401f0007007f89 */ /* 0x008ee800000e0000 */
[----:B----4-:R-:W4:Y:S01]  /*f5d0*/  SHFL.BFLY PT, R4, R6, 0x2, 0x1f ;  /* 0x0c401f0006047f89 */ /* 0x010f2200000e0000 */
[----:B--2---:R-:W-:-:S03]  /*f5e0*/  FADD.FTZ R2, R2, R3 ;  /* 0x0000000302027221 */ /* 0x004fc60000010000 */
[----:B------:R-:W2:Y:S01]  /*f5f0*/  SHFL.BFLY PT, R3, R5, 0x2, 0x1f ;  /* 0x0c401f0005037f89 */ /* 0x000ea200000e0000 */
[----:B---3--:R-:W-:-:S03]  /*f600*/  FADD.FTZ R0, R0, R7 ;  /* 0x0000000700007221 */ /* 0x008fc60000010000 */
[----:B------:R-:W3:Y:S01]  /*f610*/  SHFL.BFLY PT, R66, R2, 0x1, 0x1f ;  /* 0x0c201f0002427f89 */ /* 0x000ee200000e0000 */
[----:B----4-:R-:W-:-:S03]  /*f620*/  FADD.FTZ R4, R4, R6 ;  /* 0x0000000604047221 */ /* 0x010fc60000010000 */
[----:B------:R-:W4:Y:S04]  /*f630*/  SHFL.BFLY PT, R67, R0, 0x1, 0x1f ;  /* 0x0c201f0000437f89 */ /* 0x000f2800000e0000 */
[----:B------:R-:W1:Y:S01]  /*f640*/  SHFL.BFLY PT, R132, R4, 0x1, 0x1f ;  /* 0x0c201f0004847f89 */ /* 0x000e6200000e0000 */
[----:B--2---:R-:W-:Y:S01]  /*f650*/  FADD.FTZ R3, R3, R5 ;  /* 0x0000000503037221 */ /* 0x004fe20000010000 */
[----:B---3--:R-:W-:-:S04]  /*f660*/  FADD.FTZ R66, R2, R66 ;  /* 0x0000004202427221 */ /* 0x008fc80000010000 */
[----:B-----5:R-:W2:Y:S01]  /*f670*/  SHFL.BFLY PT, R133, R3, 0x1, 0x1f ;  /* 0x0c201f0003857f89 */ /* 0x020ea200000e0000 */
[----:B------:R-:W3:Y:S01]  /*f680*/  MUFU.RCP R5, R66 ;  /* 0x0000004200057308 */ /* 0x000ee20000001000 */
[----:B----4-:R-:W-:Y:S01]  /*f690*/  FADD.FTZ R67, R0, R67 ;  /* 0x0000004300437221 */ /* 0x010fe20000010000 */
[C---:B------:R-:W-:Y:S02]  /*f6a0*/  SHF.L.U32 R0, R134.reuse, 0x4, RZ ;  /* 0x0000000486007819 */ /* 0x040fe400000006ff */
[----:B------:R-:W-:Y:S02]  /*f6b0*/  SHF.L.U32 R2, R134, 0x1, RZ ;  /* 0x0000000186027819 */ /* 0x000fe400000006ff */
[----:B------:R-:W-:Y:S02]  /*f6c0*/  LOP3.LUT R0, R0, 0x1c0, RZ, 0xc0, !PT ;  /* 0x000001c000007812 */ /* 0x000fe400078ec0ff */
[----:B------:R-:W4:Y:S01]  /*f6d0*/  MUFU.RCP R6, R67 ;  /* 0x0000004300067308 */ /* 0x000f220000001000 */
[----:B------:R-:W-:-:S02]  /*f6e0*/  FSETP.NE.FTZ.AND P4, PT, R66, RZ, PT ;  /* 0x000000ff4200720b */ /* 0x000fc40003f95000 */
[--C-:B------:R-:W-:Y:S02]  /*f6f0*/  LOP3.LUT R233, R233, 0x6, R2.reuse, 0xf8, !PT ;  /* 0x00000006e9e97812 */ /* 0x100fe400078ef802 */
[----:B------:R-:W-:Y:S01]  /*f700*/  LOP3.LUT R2, R0, 0x38, R2, 0xf8, !PT ;  /* 0x0000003800027812 */ /* 0x000fe200078ef802 */
[----:B-1----:R-:W-:Y:S01]  /*f710*/  FADD.FTZ R132, R4, R132 ;  /* 0x0000008404847221 */ /* 0x002fe20000010000 */
[----:B---3--:R-:W-:Y:S01]  /*f720*/  FSEL R0, R5, 1, P4 ;  /* 0x3f80000005007808 */ /* 0x008fe20002000000 */
[----:B--2---:R-:W-:-:S04]  /*f730*/  FADD.FTZ R133, R3, R133 ;  /* 0x0000008503857221 */ /* 0x004fc80000010000 */
        /* <DEDUP_REMOVED lines=32> */
[----:B------:R-:W-:Y:S01]  /*f940*/  MUFU.RCP R8, R133 ;  /* 0x0000008500087308 */ /* 0x000fe20000001000 */
[----:B------:R-:W-:-:S07]  /*f950*/  FSETP.NE.FTZ.AND P3, PT, R67, RZ, PT ;  /* 0x000000ff4300720b */ /* 0x000fce0003f75000 */
[----:B------:R-:W1:Y:S01]  /*f960*/  MUFU.RCP R0, R132 ;  /* 0x0000008400007308 */ /* 0x000e620000001000 */
[----:B------:R-:W-:Y:S02]  /*f970*/  LOP3.LUT R233, R233, R2, RZ, 0xfc, !PT ;  /* 0x00000002e9e97212 */ /* 0x000fe400078efcff */
[----:B----4-:R-:W-:Y:S02]  /*f980*/  FSEL R2, R6, 1, P3 ;  /* 0x3f80000006027808 */ /* 0x010fe40001800000 */
        /* <DEDUP_REMOVED lines=34> */
[----:B-1----:R-:W-:-:S02]  /*fbb0*/  FSEL R0, R0, 1, P2 ;  /* 0x3f80000000007808 */ /* 0x002fc40001000000 */
        /* <DEDUP_REMOVED lines=57> */
[----:B------:R-:W-:Y:S02]  /*ff50*/  F2FP.F16.F32.PACK_AB R62, R62, R164 ;  /* 0x000000a43e3e723e */ /* 0x000fe400000000ff */
[----:B------:R-:W-:Y:S01]  /*ff60*/  F2FP.F16.F32.PACK_AB R61, R61, R166 ;  /* 0x000000a63d3d723e */ /* 0x000fe200000000ff */
        /* <DEDUP_REMOVED lines=61> */
[C---:B------:R-:W-:Y:S02]  /*10340*/  FMUL.FTZ R90, R8.reuse, R90 ;  /* 0x0000005a085a7220 */ /* 0x040fe40000410000 */
        /* <DEDUP_REMOVED lines=118> */
.L_x_492:
        /* <DEDUP_REMOVED lines=81> */
.L_x_494:
[----:B------:R-:W-:Y:S05]  /*10fc0*/  BSYNC.RECONVERGENT B0 ;  /* 0x0000000000007941 */ /* 0x000fea0003800200 */
.L_x_493:
        /* <DEDUP_REMOVED lines=40> */
.L_x_496:
[----:B------:R-:W-:Y:S05]  /*11250*/  BSYNC.RECONVERGENT B0 ;  /* 0x0000000000007941 */ /* 0x000fea0003800200 */
.L_x_495:
        /* <DEDUP_REMOVED lines=23> */
.L_x_498:
[----:B------:R-:W-:Y:S05]  /*113d0*/  BSYNC.RECONVERGENT B0 ;  /* 0x0000000000007941 */ /* 0x000fea0003800200 */
.L_x_497:
        /* <DEDUP_REMOVED lines=22> */
.L_x_500:
[----:B------:R-:W-:Y:S05]  /*11540*/  BSYNC.RECONVERGENT B0 ;  /* 0x0000000000007941 */ /* 0x000fea0003800200 */
.L_x_499:
        /* <DEDUP_REMOVED lines=21> */
.L_x_502:
[----:B------:R-:W-:Y:S05]  /*116a0*/  BSYNC.RECONVERGENT B0 ;  /* 0x0000000000007941 */ /* 0x000fea0003800200 */
.L_x_501:
        /* <DEDUP_REMOVED lines=21> */
.L_x_504:
[----:B------:R-:W-:Y:S05]  /*11800*/  BSYNC.RECONVERGENT B0 ;  /* 0x0000000000007941 */ /* 0x000fea0003800200 */
.L_x_503:
        /* <DEDUP_REMOVED lines=21> */
.L_x_506:
[----:B------:R-:W-:Y:S05]  /*11960*/  BSYNC.RECONVERGENT B0 ;  /* 0x0000000000007941 */ /* 0x000fea0003800200 */
.L_x_505:
        /* <DEDUP_REMOVED lines=21> */
.L_x_508:
[----:B------:R-:W-:Y:S05]  /*11ac0*/  BSYNC.RECONVERGENT B0 ;  /* 0x0000000000007941 */ /* 0x000fea0003800200 */
.L_x_507:
        /* <DEDUP_REMOVED lines=21> */
.L_x_509:
        /* <DEDUP_REMOVED lines=14> */
.L_x_2846:


//--------------------- .text._ZN5flash16flash_fwd_kernelI23Flash_fwd_kernel_traitsILi128ELi128ELi64ELi4ELb0ELb0EN7cutlass6half_tE19Flash_kernel_traitsILi128ELi128ELi64ELi4ES3_EELb0ELb0ELb1ELb0ELb0ELb1ELb0ELb0EEEvNS_16Flash_fwd_paramsE --------------------------
	.section	.text._ZN5flash16flash_fwd_kernelI23Flash_fwd_kernel_traitsILi128ELi128ELi64ELi4ELb0ELb0EN7cutlass6half_tE19Flash_kernel_traitsILi128ELi128ELi64ELi4ES3_EELb0ELb0ELb1ELb0ELb0ELb1ELb0ELb0EEEvNS_16Flash_fwd_paramsE,"ax",@progbits
	.align	128
        .global         _ZN5flash16flash_fwd_kernelI23Flash_fwd_kernel_traitsILi128ELi128ELi64ELi4ELb0ELb0EN7cutlass6half_tE19Flash_kernel_traitsILi128ELi128ELi64ELi4ES3_EELb0ELb0ELb1ELb0ELb0ELb1ELb0ELb0EEEvNS_16Flash_fwd_paramsE
        .type           _ZN5flash16flash_fwd_kernelI23Flash_fwd_kernel_traitsILi128ELi128ELi64ELi4ELb0ELb0EN7cutlass6half_tE19Flash_kernel_traitsILi128ELi128ELi64ELi4ES3_EELb0ELb0ELb1ELb0ELb0ELb1ELb0ELb0EEEvNS_16Flash_fwd_paramsE,@function
        .size           _ZN5flash16flash_fwd_kernelI23Flash_fwd_kernel_traitsILi128ELi128ELi64ELi4ELb0ELb0EN7cutlass6half_tE19Flash_kernel_traitsILi128ELi128ELi64ELi4ES3_EELb0ELb0ELb1ELb0ELb0ELb1ELb0ELb0EEEvNS_16Flash_fwd_paramsE,(.L_x_2847 - _ZN5flash16flash_fwd_kernelI23Flash_fwd_kernel_traitsILi128ELi128ELi64ELi4ELb0ELb0EN7cutlass6half_tE19Flash_kernel_traitsILi128ELi128ELi64ELi4ES3_EELb0ELb0ELb1ELb0ELb0ELb1ELb0ELb0EEEvNS_16Flash_fwd_paramsE)
        .other          _ZN5flash16flash_fwd_kernelI23Flash_fwd_kernel_traitsILi128ELi128ELi64ELi4ELb0ELb0EN7cutlass6half_tE19Flash_kernel_traitsILi128ELi128ELi64ELi4ES3_EELb0ELb0ELb1ELb0ELb0ELb1ELb0ELb0EEEvNS_16Flash_fwd_paramsE,@"STO_CUDA_ENTRY STV_DEFAULT"
_ZN5flash16flash_fwd_kernelI23Flash_fwd_kernel_traitsILi128ELi128ELi64ELi4ELb0ELb0EN7cutlass6half_tE19Flash_kernel_traitsILi128ELi128ELi64ELi4ES3_EELb0ELb0ELb1ELb0ELb0ELb1ELb0ELb0EEEvNS_16Flash_fwd_paramsE:
.text._ZN5flash16flash_fwd_kernelI23Flash_fwd_kernel_traitsILi128ELi128ELi64ELi4ELb0ELb0EN7cutlass6half_tE19Flash_kernel_traitsILi128ELi128ELi64ELi4ES3_EELb0ELb0ELb1ELb0ELb0ELb1ELb0ELb0EEEvNS_16Flash_fwd_paramsE:
[----:B------:R-:W1:Y:S01]  /*0000*/  LDC R1, c[0x0][0x37c] ;  /* 0x0000df00ff017b82 */ /* 0x000e620000000800 */
[----:B------:R-:W2:Y:S07]  /*0010*/  LDCU.64 UR10, c[0x0][0x460] ;  /* 0x00008c00ff0a77ac */ /* 0x000eae0008000a00 */
[----:B------:R-:W3:Y:S01]  /*0020*/  S2UR UR22, SR_CTAID.Y ;  /* 0x00000000001679c3 */ /* 0x000ee20000002600 */
[----:B-1----:R-:W-:Y:S01]  /*0030*/  VIADD R1, R1, 0xffffff48 ;  /* 0xffffff4801017836 */ /* 0x002fe20000000000 */
[----:B------:R-:W1:Y:S01]  /*0040*/  LDCU.64 UR8, c[0x0][0x470] ;  /* 0x00008e00ff0877ac */ /* 0x000e620008000a00 */
[----:B------:R-:W3:Y:S01]  /*0050*/  LDCU.64 UR14, c[0x0][0x460] ;  /* 0x00008c00ff0e77ac */ /* 0x000ee20008000a00 */
[----:B------:R-:W4:Y:S01]  /*0060*/  LDCU.U8 UR12, c[0x0][0x532] ;  /* 0x0000a640ff0c77ac */ /* 0x000f220008000000 */
[----:B------:R-:W4:Y:S01]  /*0070*/  LDCU.64 UR6, c[0x0][0x468] ;  /* 0x00008d00ff0677ac */ /* 0x000f220008000a00 */
[----:B--2---:R-:W-:Y:S01]  /*0080*/  ISETP.NE.U32.AND P4, PT, RZ, UR10, PT ;  /* 0x0000000aff007c0c */ /* 0x004fe2000bf85070 */
[----:B------:R-:W-:-:S02]  /*0090*/  UISETP.NE.U32.AND UP4, UPT, UR10, URZ, UPT ;  /* 0x000000ff0a00728c */ /* 0x000fc4000bf85070 */
[----:B-1----:R-:W-:Y:S01]  /*00a0*/  UISETP.NE.U32.AND UP3, UPT, UR8, URZ, UPT ;  /* 0x000000ff0800728c */ /* 0x002fe2000bf65070 */
[----:B------:R-:W-:Y:S01]  /*00b0*/  ISETP.NE.AND.EX P4, PT, RZ, UR11, PT, P4 ;  /* 0x0000000bff007c0c */ /* 0x000fe2000bf85340 */
[----:B------:R-:W1:Y:S01]  /*00c0*/  LDCU.64 UR4, c[0x0][0x478] ;  /* 0x00008f00ff0477ac */ /* 0x000e620008000a00 */
[----:B------:R-:W-:Y:S01]  /*00d0*/  UISETP.NE.AND.EX UP4, UPT, UR11, URZ, UPT, UP4 ;  /* 0x000000ff0b00728c */ /* 0x000fe2000bf85340 */
[----:B------:R-:W2:Y:S01]  /*00e0*/  LDCU.64 UR16, c[0x0][0x358] ;  /* 0x00006b00ff1077ac */ /* 0x000ea20008000a00 */
[----:B------:R-:W-:-:S04]  /*00f0*/  UISETP.NE.AND.EX UP3, UPT, UR9, URZ, UPT, UP3 ;  /* 0x000000ff0900728c */ /* 0x000fc8000bf65330 */
[----:B------:R-:W-:Y:S01]  /*0100*/  PLOP3.LUT P2, PT, PT, PT, UP4, 0x80, 0x8 ;  /* 0x000000000008781c */ /* 0x000fe20003f4f048 */
[----:B---3--:R-:W-:Y:S02]  /*0110*/  UIMAD.WIDE.U32 UR14, UR22, 0x4, UR14 ;  /* 0x00000004160e78a5 */ /* 0x008fe4000f8e000e */
[----:B------:R-:W-:Y:S02]  /*0120*/  USHF.L.U32 UR11, UR22, 0x2, URZ ;  /* 0x00000002160b7899 */ /* 0x000fe400080006ff */
[----:B----4-:R-:W-:Y:S02]  /*0130*/  UISETP.NE.AND UP5, UPT, UR12, URZ, UPT ;  /* 0x000000ff0c00728c */ /* 0x010fe4000bfa5270 */
[----:B------:R-:W-:Y:S01]  /*0140*/  UISETP.EQ.U32.AND UP2, UPT, UR6, URZ, UPT ;  /* 0x000000ff0600728c */ /* 0x000fe2000bf42070 */
[----:B------:R-:W-:Y:S01]  /*0150*/  IMAD.U32 R2, RZ, RZ, UR14 ;  /* 0x0000000eff027e24 */ /* 0x000fe2000f8e00ff */
[----:B------:R-:W-:Y:S01]  /*0160*/  USHF.R.U32.HI UR10, URZ, 0x1e, UR22 ;  /* 0x0000001eff0a7899 */ /* 0x000fe20008011616 */
[----:B------:R-:W-:Y:S01]  /*0170*/  IMAD.U32 R3, RZ, RZ, UR15 ;  /* 0x0000000fff037e24 */ /* 0x000fe2000f8e00ff */
[----:B------:R-:W-:Y:S01]  /*0180*/  @UP3 UIADD3 UR12, UP1, UPT, UR11, UR8, URZ ;  /* 0x000000080b0c3290 */ /* 0x000fe2000ff3e0ff */
[----:B------:R-:W-:Y:S01]  /*0190*/  PLOP3.LUT P1, PT, PT, PT, UP3, 0x80, 0x8 ;  /* 0x000000000008781c */ /* 0x000fe20003f2f038 */
[----:B------:R-:W-:-:S02]  /*01a0*/  UISETP.EQ.OR.EX UP2, UPT, UR7, URZ, !UP5, UP2 ;  /* 0x000000ff0700728c */ /* 0x000fc4000ef42720 */
[----:B-1----:R-:W-:Y:S01]  /*01b0*/  UISETP.NE.U32.AND UP0, UPT, UR4, URZ, UPT ;  /* 0x000000ff0400728c */ /* 0x002fe2000bf05070 */
[----:B--2---:R-:W2:Y:S01]  /*01c0*/  @P4 LDG.E R8, desc[UR16][R2.64] ;  /* 0x0000001002084981 */ /* 0x004ea2000c1e1900 */
[----:B------:R-:W-:Y:S02]  /*01d0*/  @UP3 UIADD3.X UR13, UPT, UPT, UR10, UR9, URZ, UP1, !UPT ;  /* 0x000000090a0d3290 */ /* 0x000fe40008ffe4ff */
[----:B------:R-:W-:Y:S01]  /*01e0*/  UIADD3 UR8, UP1, UPT, UR11, UR6, URZ ;  /* 0x000000060b087290 */ /* 0x000fe2000ff3e0ff */
[----:B------:R1:W3:Y:S01]  /*01f0*/  @P2 LDG.E R7, desc[UR16][R2.64+0x4] ;  /* 0x0000041002072981 */ /* 0x0002e2000c1e1900 */
[----:B------:R-:W-:Y:S01]  /*0200*/  UISETP.NE.AND.EX UP0, UPT, UR5, URZ, UPT, UP0 ;  /* 0x000000ff0500728c */ /* 0x000fe2000bf05300 */
[----:B------:R-:W-:Y:S01]  /*0210*/  PLOP3.LUT P3, PT, PT, PT, UP2, 0x80, 0x8 ;  /* 0x000000000008781c */ /* 0x000fe20003f6f028 */
[----:B------:R-:W-:-:S04]  /*0220*/  UIADD3.X UR9, UPT, UPT, UR10, UR7, URZ, UP1, !UPT ;  /* 0x000000070a097290 */ /* 0x000fc80008ffe4ff */
[----:B------:R-:W-:-:S05]  /*0230*/  PLOP3.LUT P0, PT, PT, PT, UP0, 0x80, 0x8 ;  /* 0x000000000008781c */ /* 0x000fca0003f0f008 */
[----:B------:R-:W-:Y:S01]  /*0240*/  @UP0 UIADD3 UR4, UP1, UPT, UR11, UR4, URZ ;  /* 0x000000040b040290 */ /* 0x000fe2000ff3e0ff */
[----:B-1----:R-:W-:Y:S02]  /*0250*/  IMAD.U32 R2, RZ, RZ, UR12 ;  /* 0x0000000cff027e24 */ /* 0x002fe4000f8e00ff */
[----:B------:R-:W-:-:S05]  /*0260*/  IMAD.U32 R3, RZ, RZ, UR13 ;  /* 0x0000000dff037e24 */ /* 0x000fca000f8e00ff */
[----:B------:R1:W4:Y:S01]  /*0270*/  @P1 LDG.E R0, desc[UR16][R2.64] ;  /* 0x0000001002001981 */ /* 0x000322000c1e1900 */
[----:B------:R-:W-:Y:S01]  /*0280*/  @UP0 UIADD3.X UR5, UPT, UPT, UR10, UR5, URZ, UP1, !UPT ;  /* 0x000000050a050290 */ /* 0x000fe20008ffe4ff */
[----:B------:R-:W-:-:S05]  /*0290*/  IMAD.U32 R4, RZ, RZ, UR4 ;  /* 0x00000004ff047e24 */ /* 0x000fca000f8e00ff */
[----:B------:R-:W-:-:S05]  /*02a0*/  IMAD.U32 R5, RZ, RZ, UR5 ;  /* 0x00000005ff057e24 */ /* 0x000fca000f8e00ff */
[----:B------:R2:W5:Y:S01]  /*02b0*/  @P0 LDG.E R4, desc[UR16][R4.64] ;  /* 0x0000001004040981 */ /* 0x000562000c1e1900 */
[----:B-1----:R-:W-:Y:S02]  /*02c0*/  IMAD.U32 R2, RZ, RZ, UR8 ;  /* 0x00000008ff027e24 */ /* 0x002fe4000f8e00ff */
[----:B------:R-:W-:Y:S01]  /*02d0*/  IMAD.U32 R3, RZ, RZ, UR9 ;  /* 0x00000009ff037e24 */ /* 0x000fe2000f8e00ff */
[----:B------:R-:W1:Y:S01]  /*02e0*/  S2UR UR33, SR_CTAID.X ;  /* 0x00000000002179c3 */ /* 0x000e620000002500 */
[----:B------:R-:W3:Y:S03]  /*02f0*/  @!UP4 LDCU UR26, c[0x0][0x434] ;  /* 0x00008680ff1ac7ac */ /* 0x000ee60008000800 */
[----:B------:R-:W4:Y:S01]  /*0300*/  @!P3 LDG.E R6, desc[UR16][R2.64] ;  /* 0x000000100206b981 */ /* 0x000f22000c1e1900 */
[----:B------:R-:W-:Y:S01]  /*0310*/  UMOV UR15, 0xffffffff ;  /* 0xffffffff000f7882 */ /* 0x000fe20000000000 */
[----:B------:R-:W-:Y:S01]  /*0320*/  UISETP.NE.U32.AND UP1, UPT, UR6, URZ, UPT ;  /* 0x000000ff0600728c */ /* 0x000fe2000bf25070 */
[----:B------:R-:W-:Y:S01]  /*0330*/  UMOV UR24, 0xffffffff ;  /* 0xffffffff00187882 */ /* 0x000fe20000000000 */
[----:B------:R-:W2:Y:S02]  /*0340*/  @!UP0 LDCU UR8, c[0x0][0x43c] ;  /* 0x00008780ff0887ac */ /* 0x000ea40008000800 */
[----:B------:R-:W-:-:S03]  /*0350*/  UISETP.NE.AND.EX UP1, UPT, UR7, URZ, UPT, UP1 ;  /* 0x000000ff0700728c */ /* 0x000fc6000bf25310 */
[----:B------:R-:W-:Y:S01]  /*0360*/  UMOV UR7, URZ ;  /* 0x000000ff00077c82 */ /* 0x000fe20008000000 */
[----:B-1----:R-:W-:-:S07]  /*0370*/  USHF.L.U32 UR23, UR33, 0x7, URZ ;  /* 0x0000000721177899 */ /* 0x002fce00080006ff */
[----:B------:R-:W1:Y:S01]  /*0380*/  @!UP1 LDCU UR6, c[0x0][0x438] ;  /* 0x00008700ff0697ac */ /* 0x000e620008000800 */
[----:B--2---:R-:W-:Y:S02]  /*0390*/  @P4 R2UR UR15, R8 ;  /* 0x00000000080f42ca */ /* 0x004fe400000e0000 */
[----:B---3--:R-:W-:-:S13]  /*03a0*/  @P2 R2UR UR4, R7 ;  /* 0x00000000070422ca */ /* 0x008fda00000e0000 */
[----:B------:R-:W-:Y:S01]  /*03b0*/  @UP4 UIADD3 UR26, UPT, UPT, UR4, -UR15, URZ ;  /* 0x8000000f041a4290 */ /* 0x000fe2000fffe0ff */
[----:B------:R-:W2:Y:S03]  /*03c0*/  @!UP0 LDCU.64 UR4, c[0x0][0x488] ;  /* 0x00009100ff0487ac */ /* 0x000ea60008000a00 */
[----:B------:R-:W-:Y:S01]  /*03d0*/  UISETP.GT.AND UP2, UPT, UR26, UR23, UPT ;  /* 0x000000171a00728c */ /* 0x000fe2000bf44270 */
[----:B----4-:R-:W-:-:S05]  /*03e0*/  @P1 R2UR UR7, R0 ;  /* 0x00000000000712ca */ /* 0x010fca00000e0000 */
[----:B------:R-:W-:Y:S02]  /*03f0*/  PLOP3.LUT P1, PT, PT, PT, UP2, 0x80, 0x8 ;  /* 0x000000000008781c */ /* 0x000fe40003f2f028 */
[----:B------:R-:W-:Y:S01]  /*0400*/  @!P3 R2UR UR24, R6 ;  /* 0x000000000618b2ca */ /* 0x000fe200000e0000 */
[----:B-12---:R-:W-:-:S14]  /*0410*/  BRA.U !UP1, `(.L_x_510) ;  /* 0x0000000109187547 */ /* 0x006fdc000b800000 */
[----:B------:R-:W-:-:S13]  /*0420*/  PLOP3.LUT P2, PT, PT, PT, UP5, 0x80, 0x8 ;  /* 0x000000000008781c */ /* 0x000fda0003f4f058 */
[----:B------:R-:W2:Y:S04]  /*0430*/  @P2 LDG.E R0, desc[UR16][R2.64+0x4] ;  /* 0x0000041002002981 */ /* 0x000ea8000c1e1900 */
[----:B------:R-:W3:Y:S01]  /*0440*/  @!P2 LDG.E R2, desc[UR16][R2.64] ;  /* 0x000000100202a981 */ /* 0x000ee2000c1e1900 */
[----:B--2---:R-:W-:-:S13]  /*0450*/  @P2 R2UR UR6, R0 ;  /* 0x00000000000622ca */ /* 0x004fda00000e0000 */
[----:B------:R-:W-:-:S07]  /*0460*/  @UP5 UIADD3 UR6, UPT, UPT, UR6, -UR24, URZ ;  /* 0x8000001806065290 */ /* 0x000fce000fffe0ff */
[----:B---3--:R-:W-:Y:S02]  /*0470*/  @!P2 R2UR UR6, R2 ;  /* 0x000000000206a2ca */ /* 0x008fe400000e0000 */
.L_x_510:
[----:B-----5:R-:W-:Y:S01]  /*0480*/  @P0 R2UR UR25, R4 ;  /* 0x00000000041902ca */ /* 0x020fe200000e0000 */
[----:B------:R-:W-:Y:S01]  /*0490*/  @!UP0 UISETP.NE.U32.AND UP1, UPT, UR4, URZ, UPT ;  /* 0x000000ff0400828c */ /* 0x000fe2000bf25070 */
[----:B------:R-:W-:-:S13]  /*04a0*/  @!P1 EXIT ;  /* 0x000000000000994d */ /* 0x000fda0003800000 */
[----:B------:R-:W1:Y:S01]  /*04b0*/  LDCU UR20, c[0x0][0x504] ;  /* 0x0000a080ff1477ac */ /* 0x000e620008000800 */
[----:B------:R-:W2:Y:S01]  /*04c0*/  S2R R238, SR_TID.X ;  /* 0x0000000000ee7919 */ /* 0x000ea20000002100 */
[----:B------:R-:W-:Y:S01]  /*04d0*/  @!UP0 UISETP.NE.AND.EX UP1, UPT, UR5, URZ, UPT, UP1 ;  /* 0x000000ff0500828c */ /* 0x000fe2000bf25310 */
[----:B------:R-:W3:Y:S03]  /*04e0*/  LDCU UR21, c[0x0][0x508] ;  /* 0x0000a100ff1577ac */ /* 0x000ee60008000800 */
[----:B------:R-:W-:Y:S02]  /*04f0*/  @!UP0 USEL UR8, UR8, URZ, UP1 ;  /* 0x000000ff08088287 */ /* 0x000fe40008800000 */
[----:B------:R-:W-:Y:S02]  /*0500*/  @UP0 UIADD3 UR25, UPT, UPT, UR25, -UR7, URZ ;  /* 0x8000000719190290 */ /* 0x000fe4000fffe0ff */
[----:B------:R-:W-:-:S04]  /*0510*/  @!UP0 UIADD3 UR25, UPT, UPT, UR8, UR6, -UR7 ;  /* 0x0000000608198290 */ /* 0x000fc8000fffe807 */
[----:B------:R-:W-:Y:S02]  /*0520*/  UIADD3 UR8, UPT, UPT, UR25, 0x3f, URZ ;  /* 0x0000003f19087890 */ /* 0x000fe4000fffe0ff */
[----:B-1----:R-:W-:Y:S02]  /*0530*/  UIADD3 UR20, UPT, UPT, UR26, UR20, URZ ;  /* 0x000000141a147290 */ /* 0x002fe4000fffe0ff */
[----:B------:R-:W-:Y:S02]  /*0540*/  UIADD3 UR5, UPT, UPT, UR8, UR23, -UR26 ;  /* 0x0000001708057290 */ /* 0x000fe4000fffe81a */
[----:B------:R-:W-:Y:S02]  /*0550*/  UIADD3 UR6, UPT, UPT, -UR20, UR23, UR25 ;  /* 0x0000001714067290 */ /* 0x000fe4000fffe119 */
[----:B---3--:R-:W-:Y:S02]  /*0560*/  UIADD3 UR5, UPT, UPT, UR5, 0x80, UR21 ;  /* 0x0000008005057890 */ /* 0x008fe4000fffe015 */
[----:B------:R-:W-:-:S02]  /*0570*/  USHF.R.S32.HI UR4, URZ, 0x1f, UR8 ;  /* 0x0000001fff047899 */ /* 0x000fc40008011408 */
[----:B------:R-:W-:Y:S02]  /*0580*/  USHF.R.S32.HI UR14, URZ, 0x1f, UR6 ;  /* 0x0000001fff0e7899 */ /* 0x000fe40008011406 */
[----:B------:R-:W-:Y:S02]  /*0590*/  USHF.R.S32.HI UR19, URZ, 0x1f, UR5 ;  /* 0x0000001fff137899 */ /* 0x000fe40008011405 */
[----:B------:R-:W-:Y:S02]  /*05a0*/  ULEA.HI UR4, UR4, UR8, URZ, 0x6 ;  /* 0x0000000804047291 */ /* 0x000fe4000f8f30ff */
[----:B------:R-:W-:Y:S01]  /*05b0*/  ULEA.HI UR14, UR14, UR6, URZ, 0x6 ;  /* 0x000000060e0e7291 */ /* 0x000fe2000f8f30ff */
[----:B------:R-:W1:Y:S01]  /*05c0*/  S2UR UR6, SR_CTAID.Z ;  /* 0x00000000000679c3 */ /* 0x000e620000002700 */
[----:B------:R-:W-:Y:S02]  /*05d0*/  ULEA.HI UR19, UR19, UR5, URZ, 0x6 ;  /* 0x0000000513137291 */ /* 0x000fe4000f8f30ff */
[----:B------:R-:W-:-:S02]  /*05e0*/  USHF.R.S32.HI UR4, URZ, 0x6, UR4 ;  /* 0x00000006ff047899 */ /* 0x000fc40008011404 */
[----:B------:R-:W-:Y:S02]  /*05f0*/  USHF.R.S32.HI UR14, URZ, 0x6, UR14 ;  /* 0x00000006ff0e7899 */ /* 0x000fe4000801140e */
[----:B------:R-:W-:Y:S02]  /*0600*/  USHF.R.S32.HI UR19, URZ, 0x6, UR19 ;  /* 0x00000006ff137899 */ /* 0x000fe40008011413 */
[----:B------:R-:W-:Y:S02]  /*0610*/  UISETP.LT.AND UP1, UPT, URZ, UR14, UPT ;  /* 0x0000000eff00728c */ /* 0x000fe4000bf21270 */
[----:B------:R-:W-:Y:S02]  /*0620*/  UISETP.LT.AND UP0, UPT, UR4, UR19, UPT ;  /* 0x000000130400728c */ /* 0x000fe4000bf01270 */
[----:B------:R-:W-:Y:S02]  /*0630*/  USEL UR14, URZ, UR14, !UP1 ;  /* 0x0000000eff0e7287 */ /* 0x000fe4000c800000 */
[----:B------:R-:W-:-:S04]  /*0640*/  USEL UR19, UR4, UR19, UP0 ;  /* 0x0000001304137287 */ /* 0x000fc80008000000 */
[----:B------:R-:W-:-:S09]  /*0650*/  UISETP.GT.AND UP0, UPT, UR19, UR14, UPT ;  /* 0x0000000e1300728c */ /* 0x000fd2000bf04270 */
[----:B-12---:R-:W-:Y:S05]  /*0660*/  BRA.U UP0, `(.L_x_511) ;  /* 0x0000001100c47547 */ /* 0x006fea000b800000 */
[----:B------:R-:W1:Y:S01]  /*0670*/  LDCU.U8 UR4, c[0x0][0x549] ;  /* 0x0000a920ff0477ac */ /* 0x000e620008000000 */
[----:B------:R-:W-:-:S11]  /*0680*/  UISETP.NE.AND UP0, UPT, UR15, -0x1, UPT ;  /* 0xffffffff0f00788c */ /* 0x000fd6000bf05270 */
[----:B------:R-:W2:Y:S01]  /*0690*/  @!UP0 LDCU.64 UR10, c[0x0][0x400] ;  /* 0x00008000ff0a87ac */ /* 0x000ea20008000a00 */
[----:B-1----:R-:W-:Y:S01]  /*06a0*/  UISETP.NE.AND UP1, UPT, UR4, URZ, UPT ;  /* 0x000000ff0400728c */ /* 0x002fe2000bf25270 */
[----:B------:R-:W1:Y:S10]  /*06b0*/  @UP0 LDCU.64 UR8, c[0x0][0x408] ;  /* 0x00008100ff0807ac */ /* 0x000e740008000a00 */
[----:B------:R-:W3:Y:S01]  /*06c0*/  @UP1 LDCU.64 UR4, c[0x0][0x430] ;  /* 0x00008600ff0417ac */ /* 0x000ee20008000a00 */
[----:B--2---:R-:W-:Y:S01]  /*06d0*/  @!UP0 UIMAD.WIDE.U32 UR12, UR22, UR10, URZ ;  /* 0x0000000a160c82a5 */ /* 0x004fe2000f8e00ff */
[----:B------:R-:W2:Y:S01]  /*06e0*/  LDCU.U8 UR10, c[0x0][0x548] ;  /* 0x0000a900ff0a77ac */ /* 0x000ea20008000000 */
[----:B-1----:R-:W-:-:S02]  /*06f0*/  @UP0 UIMAD.WIDE.U32 UR18, UR15, UR8, URZ ;  /* 0x000000080f1202a5 */ /* 0x002fc4000f8e00ff */
[----:B------:R-:W-:Y:S02]  /*0700*/  @!UP0 UIMAD UR7, UR22, UR11, UR13 ;  /* 0x0000000b160782a4 */ /* 0x000fe4000f8e020d */
[----:B------:R-:W-:Y:S01]  /*0710*/  @UP0 UIMAD UR7, UR15, UR9, UR19 ;  /* 0x000000090f0702a4 */ /* 0x000fe2000f8e0213 */
[----:B------:R-:W1:Y:S01]  /*0720*/  @UP1 LDCU UR8, c[0x0][0x430] ;  /* 0x00008600ff0817ac */ /* 0x000e620008000800 */
[----:B---3--:R-:W-:Y:S01]  /*0730*/  @UP1 UIMAD UR11, UR4, UR5, URZ ;  /* 0x00000005040b12a4 */ /* 0x008fe2000f8e02ff */
[----:B------:R-:W-:Y:S01]  /*0740*/  @UP1 UMOV UR13, 0x1 ;  /* 0x00000001000d1882 */ /* 0x000fe20000000000 */
[----:B------:R-:W-:Y:S01]  /*0750*/  @UP0 UMOV UR12, UR18 ;  /* 0x00000012000c0c82 */ /* 0x000fe20008000000 */
[----:B--2---:R-:W-:Y:S09]  /*0760*/  BRA.U UP1, `(.L_x_512) ;  /* 0x0000000101287547 */ /* 0x004ff2000b800000 */
        /* <DEDUP_REMOVED lines=10> */
.L_x_512:
        /* <DEDUP_REMOVED lines=8> */
[C---:B------:R-:W-:Y:S01]  /*0890*/  VIADD R14, R11.reuse, 0x20 ;  /* 0x000000200b0e7836 */ /* 0x040fe20000000000 */
[----:B------:R-:W-:Y:S01]  /*08a0*/  UISETP.NE.AND UP0, UPT, UR15, -0x1, UPT ;  /* 0xffffffff0f00788c */ /* 0x000fe2000bf05270 */
[----:B------:R-:W-:Y:S01]  /*08b0*/  IADD3 R2, P1, PT, R2, UR12, RZ ;  /* 0x0000000c02027c10 */ /* 0x000fe2000ff3e0ff */
[C---:B------:R-:W-:Y:S01]  /*08c0*/  VIADD R16, R11.reuse, 0x40 ;  /* 0x000000400b107836 */ /* 0x040fe20000000000 */
[C---:B------:R-:W-:Y:S01]  /*08d0*/  IADD3 R15, PT, PT, R11.reuse, 0x30, RZ ;  /* 0x000000300b0f7810 */ /* 0x040fe20007ffe0ff */
[C---:B------:R-:W-:Y:S01]  /*08e0*/  VIADD R17, R11.reuse, 0x50 ;  /* 0x000000500b117836 */ /* 0x040fe20000000000 */
[----:B------:R-:W-:Y:S01]  /*08f0*/  IADD3.X R3, PT, PT, RZ, UR7, RZ, P1, !PT ;  /* 0x00000007ff037c10 */ /* 0x000fe20008ffe4ff */
[----:B------:R-:W-:-:S02]  /*0900*/  VIADD R18, R11, 0x60 ;  /* 0x000000600b127836 */ /* 0x000fc40000000000 */
[----:B--2---:R-:W-:Y:S01]  /*0910*/  IMAD.U32 R4, RZ, RZ, UR4 ;  /* 0x00000004ff047e24 */ /* 0x004fe2000f8e00ff */
[----:B-1----:R-:W-:Y:S01]  /*0920*/  UIMAD UR4, UR23, UR8, URZ ;  /* 0x00000008170472a4 */ /* 0x002fe2000f8e02ff */
[----:B------:R-:W-:Y:S01]  /*0930*/  IMAD.U32 R0, RZ, RZ, UR5 ;  /* 0x00000005ff007e24 */ /* 0x000fe2000f8e00ff */
[----:B------:R-:W-:Y:S01]  /*0940*/  UIADD3 UR23, UPT, UPT, -UR23, UR26, URZ ;  /* 0x0000001a17177290 */ /* 0x000fe2000fffe1ff */
[----:B------:R-:W-:Y:S01]  /*0950*/  IMAD.WIDE.U32 R8, R4, UR6, R2 ;  /* 0x0000000604087c25 */ /* 0x000fe2000f8e0002 */
[----:B---3--:R-:W-:Y:S02]  /*0960*/  UIMAD UR9, UR22, UR9, URZ ;  /* 0x00000009160972a4 */ /* 0x008fe4000f8e02ff */
[----:B----4-:R-:W-:Y:S01]  /*0970*/  UIMAD UR5, UR6, UR11, URZ ;  /* 0x0000000b060572a4 */ /* 0x010fe2000f8e02ff */
[----:B------:R-:W-:Y:S01]  /*0980*/  IMAD R7, R0, UR6, R9 ;  /* 0x0000000600077c24 */ /* 0x000fe2000f8e0209 */
[----:B------:R-:W-:Y:S01]  /*0990*/  USEL UR9, UR9, UR15, !UP0 ;  /* 0x0000000f09097287 */ /* 0x000fe2000c000000 */
[----:B------:R-:W-:Y:S01]  /*09a0*/  ISETP.GE.AND P0, PT, R11, UR23, PT ;  /* 0x000000170b007c0c */ /* 0x000fe2000bf06270 */
[----:B------:R-:W-:Y:S01]  /*09b0*/  @!UP1 UIMAD UR5, UR22, UR13, UR5 ;  /* 0x0000000d160592a4 */ /* 0x000fe2000f8e0205 */
[----:B------:R-:W-:Y:S01]  /*09c0*/  ISETP.GE.AND P2, PT, R13, UR23, PT ;  /* 0x000000170d007c0c */ /* 0x000fe2000bf46270 */
[----:B------:R-:W-:Y:S01]  /*09d0*/  USHF.R.S32.HI UR7, URZ, 0x1f, UR9 ;  /* 0x0000001fff077899 */ /* 0x000fe20008011409 */
[----:B------:R-:W-:Y:S01]  /*09e0*/  ISETP.GE.AND P6, PT, R14, UR23, PT ;  /* 0x000000170e007c0c */ /* 0x000fe2000bfc6270 */
[----:B------:R-:W-:Y:S01]  /*09f0*/  USEL UR9, UR9, URZ, UP1 ;  /* 0x000000ff09097287 */ /* 0x000fe20008800000 */
[----:B------:R-:W-:Y:S01]  /*0a00*/  P2R R10, PR, RZ, 0x4 ;  /* 0x00000004ff0a7803 */ /* 0x000fe20000000000 */
[----:B------:R-:W-:Y:S01]  /*0a10*/  USEL UR7, UR7, URZ, UP1 ;  /* 0x000000ff07077287 */ /* 0x000fe20008800000 */
[----:B------:R-:W-:Y:S01]  /*0a20*/  ISETP.GE.AND P5, PT, R15, UR23, PT ;  /* 0x000000170f007c0c */ /* 0x000fe2000bfa6270 */
[----:B------:R-:W-:Y:S01]  /*0a30*/  USHF.R.S32.HI UR12, URZ, 0x1f, UR4 ;  /* 0x0000001fff0c7899 */ /* 0x000fe20008011404 */
[----:B------:R-:W-:Y:S01]  /*0a40*/  ISETP.GE.AND P4, PT, R16, UR23, PT ;  /* 0x0000001710007c0c */ /* 0x000fe2000bf86270 */
[----:B------:R-:W-:Y:S01]  /*0a50*/  USHF.R.S32.HI UR13, URZ, 0x1f, UR5 ;  /* 0x0000001fff0d7899 */ /* 0x000fe20008011405 */
[----:B------:R-:W-:Y:S01]  /*0a60*/  ISETP.GE.AND P3, PT, R17, UR23, PT ;  /* 0x0000001711007c0c */ /* 0x000fe2000bf66270 */
[----:B------:R-:W-:Y:S01]  /*0a70*/  UIADD3 UR9, UP1, UP0, UR4, UR9, UR5 ;  /* 0x0000000904097290 */ /* 0x000fe2000f83e005 */
[----:B------:R-:W-:Y:S01]  /*0a80*/  ISETP.GE.AND P2, PT, R18, UR23, PT ;  /* 0x0000001712007c0c */ /* 0x000fe2000bf46270 */
[----:B------:R-:W-:Y:S01]  /*0a90*/  UIMAD.WIDE.U32 UR10, UR33, 0x80, URZ ;  /* 0x00000080210a78a5 */ /* 0x000fe2000f8e00ff */
[----:B------:R-:W-:Y:S01]  /*0aa0*/  VIADD R19, R11, 0x70 ;  /* 0x000000700b137836 */ /* 0x000fe20000000000 */
[----:B------:R-:W-:-:S04]  /*0ab0*/  UIADD3.X UR12, UPT, UPT, UR12, UR7, UR13, UP1, UP0 ;  /* 0x000000070c0c7290 */ /* 0x000fc80008fe040d */
[----:B------:R-:W-:Y:S01]  /*0ac0*/  LOP3.LUT R12, R11, UR10, RZ, 0xfc, !PT ;  /* 0x0000000a0b0c7c12 */ /* 0x000fe2000f8efcff */
[----:B------:R-:W-:Y:S07]  /*0ad0*/  @P0 BRA `(.L_x_514) ;  /* 0x00000000002c0947 */ /* 0x000fee0003800000 */
        /* <DEDUP_REMOVED lines=11> */
.L_x_514:
[----:B------:R-:W-:Y:S05]  /*0b90*/  BSYNC.RECONVERGENT B0 ;  /* 0x0000000000007941 */ /* 0x000fea0003800200 */
.L_x_513:
        /* <DEDUP_REMOVED lines=17> */
.L_x_516:
[----:B------:R-:W-:Y:S05]  /*0cb0*/  BSYNC.RECONVERGENT B0 ;  /* 0x0000000000007941 */ /* 0x000fea0003800200 */
.L_x_515:
        /* <DEDUP_REMOVED lines=16> */
.L_x_518:
[----:B------:R-:W-:Y:S05]  /*0dc0*/  BSYNC.RECONVERGENT B0 ;  /* 0x0000000000007941 */ /* 0x000fea0003800200 */
.L_x_517:
        /* <DEDUP_REMOVED lines=16> */
.L_x_520:
[----:B------:R-:W-:Y:S05]  /*0ed0*/  BSYNC.RECONVERGENT B0 ;  /* 0x0000000000007941 */ /* 0x000fea0003800200 */
.L_x_519:
        /* <DEDUP_REMOVED lines=16> */
.L_x_522:
[----:B------:R-:W-:Y:S05]  /*0fe0*/  BSYNC.RECONVERGENT B0 ;  /* 0x0000000000007941 */ /* 0x000fea0003800200 */
.L_x_521:
        /* <DEDUP_REMOVED lines=16> */
.L_x_524:
[----:B------:R-:W-:Y:S05]  /*10f0*/  BSYNC.RECONVERGENT B0 ;  /* 0x0000000000007941 */ /* 0x000fea0003800200 */
.L_x_523:
        /* <DEDUP_REMOVED lines=16> */
.L_x_526:
[----:B------:R-:W-:Y:S05]  /*1200*/  BSYNC.RECONVERGENT B0 ;  /* 0x0000000000007941 */ /* 0x000fea0003800200 */
.L_x_525:
        /* <DEDUP_REMOVED lines=17> */
.L_x_528:
[----:B------:R-:W-:Y:S05]  /*1320*/  BSYNC.RECONVERGENT B0 ;  /* 0x0000000000007941 */ /* 0x000fea0003800200 */
.L_x_527:
[----:B------:R-:W-:Y:S01]  /*1330*/  LOP3.LUT P0, R238, R238, 0x7, RZ, 0xc0, !PT ;  /* 0x00000007eeee7812 */ /* 0x000fe2000780c0ff */
[----:B------:R-:W-:Y:S01]  /*1340*/  BSSY.RECONVERGENT B0, `(.L_x_529) ;  /* 0x0000016000007945 */ /* 0x000fe20003800200 */
[----:B------:R-:W-:Y:S02]  /*1350*/  P2R R0, PR, RZ, 0x2 ;  /* 0x00000002ff007803 */ /* 0x000fe40000000000 */
[----:B------:R-:W-:Y:S02]  /*1360*/  ISETP.GE.OR P0, PT, R11, UR23, P0 ;  /* 0x000000170b007c0c */ /* 0x000fe40008706670 */
[----:B------:R-:W-:Y:S02]  /*1370*/  ISETP.NE.AND P1, PT, R10, RZ, PT ;  /* 0x000000ff0a00720c */ /* 0x000fe40003f25270 */
[C---:B------:R-:W-:Y:S02]  /*1380*/  ISETP.NE.OR P6, PT, R238.reuse, RZ, P6 ;  /* 0x000000ffee00720c */ /* 0x040fe400037c5670 */
[----:B------:R-:W-:-:S02]  /*1390*/  ISETP.NE.OR P1, PT, R238, RZ, P1 ;  /* 0x000000ffee00720c */ /* 0x000fc40000f25670 */
[----:B------:R-:W-:Y:S02]  /*13a0*/  ISETP.NE.OR P5, PT, R238, RZ, P5 ;  /* 0x000000ffee00720c */ /* 0x000fe40002fa5670 */
        /* <DEDUP_REMOVED lines=15> */
.L_x_530:
[----:B------:R-:W-:Y:S05]  /*14a0*/  BSYNC.RECONVERGENT B0 ;  /* 0x0000000000007941 */ /* 0x000fea0003800200 */
.L_x_529:
        /* <DEDUP_REMOVED lines=11> */
.L_x_532:
[----:B------:R-:W-:Y:S05]  /*1560*/  BSYNC.RECONVERGENT B0 ;  /* 0x0000000000007941 */ /* 0x000fea0003800200 */
.L_x_531:
        /* <DEDUP_REMOVED lines=10> */
.L_x_534:
[----:B------:R-:W-:Y:S05]  /*1610*/  BSYNC.RECONVERGENT B0 ;  /* 0x0000000000007941 */ /* 0x000fea0003800200 */
.L_x_533:
        /* <DEDUP_REMOVED lines=10> */
.L_x_536:
[----:B------:R-:W-:Y:S05]  /*16c0*/  BSYNC.RECONVERGENT B0 ;  /* 0x0000000000007941 */ /* 0x000fea0003800200 */
.L_x_535:
        /* <DEDUP_REMOVED lines=10> */
.L_x_538:
[----:B------:R-:W-:Y:S05]  /*1770*/  BSYNC.RECONVERGENT B0 ;  /* 0x0000000000007941 */ /* 0x000fea0003800200 */
.L_x_537:
        /* <DEDUP_REMOVED lines=10> */
.L_x_540:
[----:B------:R-:W-:Y:S05]  /*1820*/  BSYNC.RECONVERGENT B0 ;  /* 0x0000000000007941 */ /* 0x000fea0003800200 */
.L_x_539:
        /* <DEDUP_REMOVED lines=10> */
.L_x_542:
[----:B------:R-:W-:Y:S05]  /*18d0*/  BSYNC.RECONVERGENT B0 ;  /* 0x0000000000007941 */ /* 0x000fea0003800200 */
.L_x_541:
        /* <DEDUP_REMOVED lines=10> */
.L_x_511:
        /* <DEDUP_REMOVED lines=21> */
[----:B------:R-:W-:Y:S11]  /*1ad0*/  BRA `(.L_x_544) ;  /* 0x0000000000147947 */ /* 0x000ff60003800000 */
.L_x_543:
[----:B------:R-:W1:Y:S01]  /*1ae0*/  LDCU.64 UR12, c[0x0][0x3b8] ;  /* 0x00007700ff0c77ac */ /* 0x000e620008000a00 */
[----:B------:R-:W-:-:S04]  /*1af0*/  UIADD3 UR30, UPT, UPT, UR7, UR24, URZ ;  /* 0x00000018071e7290 */ /* 0x000fc8000fffe0ff */
[----:B-1----:R-:W-:Y:S02]  /*1b00*/  UIMAD.WIDE.U32 UR36, UR30, UR12, URZ ;  /* 0x0000000c1e2472a5 */ /* 0x002fe4000f8e00ff */
[----:B------:R-:W-:-:S04]  /*1b10*/  UIMAD UR30, UR30, UR13, URZ ;  /* 0x0000000d1e1e72a4 */ /* 0x000fc8000f8e02ff */
[----:B------:R-:W-:Y:S02]  /*1b20*/  UIADD3 UR30, UPT, UPT, UR37, UR30, URZ ;  /* 0x0000001e251e7290 */ /* 0x000fe4000fffe0ff */
.L_x_544:
[----:B------:R-:W1:Y:S01]  /*1b30*/  LDCU UR4, c[0x0][0x3e8] ;  /* 0x00007d00ff0477ac */ /* 0x000e620008000800 */
[----:B------:R-:W2:Y:S01]  /*1b40*/  S2R R2, SR_CTAID.Z ;  /* 0x0000000000027919 */ /* 0x000ea20000002700 */
[----:B------:R-:W-:Y:S01]  /*1b50*/  UMOV UR28, URZ ;  /* 0x000000ff001c7c82 */ /* 0x000fe20008000000 */
[----:B-1----:R-:W-:-:S05]  /*1b60*/  IMAD.U32 R0, RZ, RZ, UR4 ;  /* 0x00000004ff007e24 */ /* 0x002fca000f8e00ff */
[----:B------:R-:W-:-:S04]  /*1b70*/  IABS R0, R0 ;  /* 0x0000000000007213 */ /* 0x000fc80000000000 */
[----:B------:R-:W-:-:S13]  /*1b80*/  R2UR UR11, R0 ;  /* 0x00000000000b72ca */ /* 0x000fda00000e0000 */
[----:B------:R-:W1:Y:S08]  /*1b90*/  I2F.RP R0, UR11 ;  /* 0x0000000b00007d06 */ /* 0x000e700008209400 */
[----:B-1----:R-:W1:Y:S02]  /*1ba0*/  MUFU.RCP R0, R0 ;  /* 0x0000000000007308 */ /* 0x002e640000001000 */
[----:B-1----:R-:W-:-:S06]  /*1bb0*/  VIADD R0, R0, 0xffffffe ;  /* 0x0ffffffe00007836 */ /* 0x002fcc0000000000 */
[----:B------:R-:W1:Y:S02]  /*1bc0*/  F2I.FTZ.U32.TRUNC.NTZ R0, R0 ;  /* 0x0000000000007305 */ /* 0x000e64000021f000 */
[----:B-1----:R-:W-:Y:S02]  /*1bd0*/  R2UR UR29, R0 ;  /* 0x00000000001d72ca */ /* 0x002fe400000e0000 */
[----:B--2---:R-:W-:-:S04]  /*1be0*/  IABS R0, R2 ;  /* 0x0000000200007213 */ /* 0x004fc80000000000 */
[----:B------:R-:W-:-:S07]  /*1bf0*/  R2UR UR10, R0 ;  /* 0x00000000000a72ca */ /* 0x000fce00000e0000 */
[----:B------:R-:W-:-:S04]  /*1c00*/  UIADD3 UR5, UPT, UPT, URZ, -UR29, URZ ;  /* 0x8000001dff057290 */ /* 0x000fc8000fffe0ff */
[----:B------:R-:W-:-:S04]  /*1c10*/  UIMAD UR5, UR5, UR11, URZ ;  /* 0x0000000b050572a4 */ /* 0x000fc8000f8e02ff */
[----:B------:R-:W-:-:S07]  /*1c20*/  UIMAD.WIDE.U32 UR28, UR29, UR5, UR28 ;  /* 0x000000051d1c72a5 */ /* 0x000fce000f8e001c */
[----:B------:R-:W-:Y:S02]  /*1c30*/  UMOV UR5, UR29 ;  /* 0x0000001d00057c82 */ /* 0x000fe40008000000 */
[----:B------:R-:W-:-:S07]  /*1c40*/  UIMAD.WIDE.U32 UR28, UR5, UR10, URZ ;  /* 0x0000000a051c72a5 */ /* 0x000fce000f8e00ff */
[----:B------:R-:W-:Y:S02]  /*1c50*/  UMOV UR18, UR29 ;  /* 0x0000001d00127c82 */ /* 0x000fe40008000000 */
[----:B------:R-:W-:-:S04]  /*1c60*/  UIADD3 UR5, UPT, UPT, -UR18, URZ, URZ ;  /* 0x000000ff12057290 */ /* 0x000fc8000fffe1ff */
[----:B------:R-:W-:-:S04]  /*1c70*/  UIMAD UR5, UR11, UR5, UR10 ;  /* 0x000000050b0572a4 */ /* 0x000fc8000f8e020a */
[----:B------:R-:W-:-:S11]  /*1c80*/  UISETP.GT.U32.AND UP0, UPT, UR11, UR5, UPT ;  /* 0x000000050b00728c */ /* 0x000fd6000bf04070 */
[----:B------:R-:W-:Y:S02]  /*1c90*/  @!UP0 UIADD3 UR5, UPT, UPT, UR5, -UR11, URZ ;  /* 0x8000000b05058290 */ /* 0x000fe4000fffe0ff */
[----:B------:R-:W-:Y:S02]  /*1ca0*/  @!UP0 UIADD3 UR18, UPT, UPT, UR18, 0x1, URZ ;  /* 0x0000000112128890 */ /* 0x000fe4000fffe0ff */
[----:B------:R-:W-:Y:S02]  /*1cb0*/  UISETP.GE.U32.AND UP2, UPT, UR5, UR11, UPT ;  /* 0x0000000b0500728c */ /* 0x000fe4000bf46070 */
[----:B------:R-:W-:-:S04]  /*1cc0*/  ULOP3.LUT UR5, UR6, UR4, URZ, 0x3c, !UPT ;  /* 0x0000000406057292 */ /* 0x000fc8000f8e3cff */
[----:B------:R-:W-:-:S05]  /*1cd0*/  UISETP.GE.AND UP0, UPT, UR5, URZ, UPT ;  /* 0x000000ff0500728c */ /* 0x000fca000bf06270 */
[----:B------:R-:W-:Y:S02]  /*1ce0*/  @UP2 UIADD3 UR18, UPT, UPT, UR18, 0x1, URZ ;  /* 0x0000000112122890 */ /* 0x000fe4000fffe0ff */
[----:B------:R-:W-:-:S04]  /*1cf0*/  UISETP.NE.AND UP2, UPT, UR4, URZ, UPT ;  /* 0x000000ff0400728c */ /* 0x000fc8000bf45270 */
[----:B------:R-:W-:-:S07]  /*1d00*/  @!UP0 UIADD3 UR18, UPT, UPT, -UR18, URZ, URZ ;  /* 0x000000ff12128290 */ /* 0x000fce000fffe1ff */
[----:B------:R-:W-:Y:S01]  /*1d10*/  @!UP2 ULOP3.LUT UR18, URZ, UR4, URZ, 0x33, !UPT ;  /* 0x00000004ff12a292 */ /* 0x000fe2000f8e33ff */
[----:B------:R-:W-:Y:S11]  /*1d20*/  BRA.U UP1, `(.L_x_545) ;  /* 0x00000001012c7547 */ /* 0x000ff6000b800000 */
        /* <DEDUP_REMOVED lines=11> */
.L_x_545:
[----:B------:R-:W1:Y:S01]  /*1de0*/  LDCU.64 UR10, c[0x0][0x3c0] ;  /* 0x00007800ff0a77ac */ /* 0x000e620008000a00 */
[----:B------:R-:W-:-:S04]  /*1df0*/  UIADD3 UR7, UPT, UPT, UR7, UR24, URZ ;  /* 0x0000001807077290 */ /* 0x000fc8000fffe0ff */
[----:B-1----:R-:W-:Y:S02]  /*1e00*/  UIMAD.WIDE.U32 UR4, UR7, UR10, URZ ;  /* 0x0000000a070472a5 */ /* 0x002fe4000f8e00ff */
[----:B------:R-:W-:-:S04]  /*1e10*/  UIMAD UR7, UR7, UR11, URZ ;  /* 0x0000000b070772a4 */ /* 0x000fc8000f8e02ff */
[----:B------:R-:W-:Y:S01]  /*1e20*/  UIADD3 UR22, UPT, UPT, UR5, UR7, URZ ;  /* 0x0000000705167290 */ /* 0x000fe2000fffe0ff */
[----:B------:R-:W-:-:S11]  /*1e30*/  UMOV UR24, UR4 ;  /* 0x0000000400187c82 */ /* 0x000fd60008000000 */
.L_x_546:
[--C-:B------:R-:W-:Y:S01]  /*1e40*/  SHF.R.U32.HI R237, RZ, 0x3, R238.reuse ;  /* 0x00000003ffed7819 */ /* 0x100fe200000116ee */
[----:B------:R-:W-:Y:S01]  /*1e50*/  UIADD3 UR7, UPT, UPT, -UR23, UR26, URZ ;  /* 0x0000001a17077290 */ /* 0x000fe2000fffe1ff */
[C---:B------:R-:W-:Y:S01]  /*1e60*/  IMAD.SHL.U32 R4, R238.reuse, 0x8, RZ ;  /* 0x00000008ee047824 */ /* 0x040fe200078e00ff */
[----:B------:R-:W1:Y:S01]  /*1e70*/  LDCU.64 UR4, c[0x0][0x3c8] ;  /* 0x00007900ff0477ac */ /* 0x000e620008000a00 */
[----:B------:R-:W-:Y:S01]  /*1e80*/  IMAD.SHL.U32 R164, R238, 0x40, RZ ;  /* 0x00000040eea47824 */ /* 0x000fe200078e00ff */
[----:B------:R-:W-:Y:S01]  /*1e90*/  SHF.R.U32.HI R225, RZ, 0x1, R238 ;  /* 0x00000001ffe17819 */ /* 0x000fe200000116ee */
[C---:B------:R-:W-:Y:S01]  /*1ea0*/  VIADD R21, R237.reuse, 0x10 ;  /* 0x00000010ed157836 */ /* 0x040fe20000000000 */
[C---:B------:R-:W-:Y:S01]  /*1eb0*/  ISETP.GE.AND P2, PT, R237.reuse, UR7, PT ;  /* 0x00000007ed007c0c */ /* 0x040fe2000bf46270 */
[----:B------:R-:W-:Y:S01]  /*1ec0*/  VIADD R28, R237, 0x20 ;  /* 0x00000020ed1c7836 */ /* 0x000fe20000000000 */
[----:B------:R-:W-:Y:S01]  /*1ed0*/  LOP3.LUT R224, R4, 0x38, RZ, 0xc0, !PT ;  /* 0x0000003804e07812 */ /* 0x000fe200078ec0ff */
[----:B------:R2:W-:Y:S01]  /*1ee0*/  STL [R1+0x70], R4 ;  /* 0x0000700401007387 */ /* 0x0005e20000100800 */
[----:B------:R-:W-:Y:S01]  /*1ef0*/  ISETP.GE.AND P1, PT, R21, UR7, PT ;  /* 0x0000000715007c0c */ /* 0x000fe2000bf26270 */
[----:B------:R-:W-:Y:S01]  /*1f00*/  VIADD R27, R237, 0x30 ;  /* 0x00000030ed1b7836 */ /* 0x000fe20000000000 */
[----:B------:R-:W-:Y:S01]  /*1f10*/  IADD3 R2, P0, PT, R224, UR8, RZ ;  /* 0x00000008e0027c10 */ /* 0x000fe2000ff1e0ff */
[----:B------:R-:W-:Y:S01]  /*1f20*/  UIADD3 UR29, UPT, UPT, UR19, -0x1, URZ ;  /* 0xffffffff131d7890 */ /* 0x000fe2000fffe0ff */
[----:B------:R-:W-:Y:S01]  /*1f30*/  ISETP.GE.AND P5, PT, R28, UR7, PT ;  /* 0x000000071c007c0c */ /* 0x000fe2000bfa6270 */
[----:B------:R-:W-:Y:S01]  /*1f40*/  USHF.L.U32 UR32, UR12, 0x6, URZ ;  /* 0x000000060c207899 */ /* 0x000fe200080006ff */
[C---:B------:R-:W-:Y:S01]  /*1f50*/  LOP3.LUT R5, R4.reuse, 0x1f8, RZ, 0xc0, !PT ;  /* 0x000001f804057812 */ /* 0x040fe200078ec0ff */
[----:B------:R-:W-:Y:S01]  /*1f60*/  IMAD.X R3, RZ, RZ, UR9, P0 ;  /* 0x00000009ff037e24 */ /* 0x000fe200080e06ff */
[----:B------:R-:W-:Y:S01]  /*1f70*/  LOP3.LUT R7, R4, 0x1e00, RZ, 0xc0, !PT ;  /* 0x00001e0004077812 */ /* 0x000fe200078ec0ff */
[----:B------:R-:W3:Y:S01]  /*1f80*/  @!P2 LDC.64 R10, c[0x0][0x3b0] ;  /* 0x0000ec00ff0aab82 */ /* 0x000ee20000000a00 */
[----:B-1----:R-:W-:Y:S01]  /*1f90*/  IMAD.U32 R0, RZ, RZ, UR4 ;  /* 0x00000004ff007e24 */ /* 0x002fe2000f8e00ff */
[----:B------:R-:W-:Y:S01]  /*1fa0*/  USHF.L.U32 UR4, UR33, 0x7, URZ ;  /* 0x0000000721047899 */ /* 0x000fe200080006ff */
[----:B------:R1:W-:Y:S01]  /*1fb0*/  STL [R1+0x54], R5 ;  /* 0x0000540501007387 */ /* 0x0003e20000100800 */
[----:B------:R-:W-:Y:S01]  /*1fc0*/  USHF.R.U32.HI UR33, URZ, 0x19, UR33 ;  /* 0x00000019ff217899 */ /* 0x000fe20008011621 */
[----:B------:R-:W-:Y:S01]  /*1fd0*/  IMAD.WIDE.U32 R2, R0, UR6, R2 ;  /* 0x0000000600027c25 */ /* 0x000fe2000f8e0002 */
[----:B------:R-:W-:Y:S01]  /*1fe0*/  ISETP.GE.AND P4, PT, R27, UR7, PT ;  /* 0x000000071b007c0c */ /* 0x000fe2000bf86270 */
[----:B------:R-:W-:Y:S01]  /*1ff0*/  UIMAD UR27, UR29, -0x40, UR25 ;  /* 0xffffffc01d1b78a4 */ /* 0x000fe2000f8e0219 */
[----:B------:R-:W4:Y:S01]  /*2000*/  @!P1 LDC.64 R12, c[0x0][0x3b0] ;  /* 0x0000ec00ff0c9b82 */ /* 0x000f220000000a00 */
[----:B------:R-:W-:Y:S01]  /*2010*/  IMAD.U32 R0, RZ, RZ, UR5 ;  /* 0x00000005ff007e24 */ /* 0x000fe2000f8e00ff */
[C---:B------:R-:W-:Y:S01]  /*2020*/  LOP3.LUT R26, R237.reuse, UR4, RZ, 0xfc, !PT ;  /* 0x00000004ed1a7c12 */ /* 0x040fe2000f8efcff */
[----:B------:R-:W-:Y:S01]  /*2030*/  UIMAD.WIDE.U32 UR34, UR32, UR29, URZ ;  /* 0x0000001d202272a5 */ /* 0x000fe2000f8e00ff */
[C---:B------:R-:W-:Y:S01]  /*2040*/  IMAD R29, R237.reuse, UR11, RZ ;  /* 0x0000000bed1d7c24 */ /* 0x040fe2000f8e02ff */
[----:B------:R-:W5:Y:S01]  /*2050*/  LDCU.64 UR8, c[0x0][0x3d0] ;  /* 0x00007a00ff0877ac */ /* 0x000f620008000a00 */
[----:B------:R-:W-:Y:S01]  /*2060*/  @!P1 IADD3 R6, P0, PT, R26, 0x10, RZ ;  /* 0x000000101a069810 */ /* 0x000fe20007f1e0ff */
[----:B--2---:R-:W-:Y:S01]  /*2070*/  VIADD R4, R237, 0x40 ;  /* 0x00000040ed047836 */ /* 0x004fe20000000000 */
[----:B------:R-:W2:Y:S01]  /*2080*/  @!P2 LDC.64 R16, c[0x0][0x380] ;  /* 0x0000e000ff10ab82 */ /* 0x000ea20000000a00 */
[----:B------:R-:W-:Y:S01]  /*2090*/  IMAD R3, R0, UR6, R3 ;  /* 0x0000000600037c24 */ /* 0x000fe2000f8e0203 */
[----:B------:R-:W-:Y:S01]  /*20a0*/  UMOV UR6, 0x400 ;  /* 0x0000040000067882 */ /* 0x000fe20000000000 */
[----:B------:R-:W-:Y:S01]  /*20b0*/  @!P1 IMAD.X R8, RZ, RZ, UR33, P0 ;  /* 0x00000021ff089e24 */ /* 0x000fe200080e06ff */
[----:B------:R-:W-:Y:S01]  /*20c0*/  ISETP.GE.AND P3, PT, R4, UR7, PT ;  /* 0x0000000704007c0c */ /* 0x000fe2000bf66270 */
[----:B------:R-:W-:Y:S01]  /*20d0*/  @!P1 IMAD.MOV.U32 R4, RZ, RZ, R2 ;  /* 0x000000ffff049224 */ /* 0x000fe200078e0002 */
[----:B------:R-:W-:Y:S01]  /*20e0*/  USHF.L.U64.HI UR31, UR12, 0x6, UR13 ;  /* 0x000000060c1f7899 */ /* 0x000fe2000801020d */
[----:B------:R-:W-:Y:S01]  /*20f0*/  LOP3.LUT R101, R164, 0x400, RZ, 0xc0, !PT ;  /* 0x00000400a4657812 */ /* 0x000fe200078ec0ff */
[----:B------:R-:W5:Y:S01]  /*2100*/  @!P1 LDC.64 R18, c[0x0][0x380] ;  /* 0x0000e000ff129b82 */ /* 0x000f620000000a00 */
[----:B---3--:R-:W-:Y:S01]  /*2110*/  @!P2 IMAD R9, R10, UR33, RZ ;  /* 0x000000210a09ac24 */ /* 0x008fe2000f8e02ff */
[----:B------:R-:W-:Y:S01]  /*2120*/  UIMAD UR28, UR31, UR29, URZ ;  /* 0x0000001d1f1c72a4 */ /* 0x000fe2000f8e02ff */
[----:B------:R-:W-:Y:S01]  /*2130*/  IMAD.MOV.U32 R236, RZ, RZ, 0x20 ;  /* 0x00000020ffec7424 */ /* 0x000fe200078e00ff */
[----:B-1----:R-:W-:Y:S01]  /*2140*/  LOP3.LUT R5, R5, 0x38, R238, 0x78, !PT ;  /* 0x0000003805057812 */ /* 0x002fe200078e78ee */
[C---:B------:R-:W-:Y:S01]  /*2150*/  @!P2 IMAD R9, R26.reuse, R11, R9 ;  /* 0x0000000b1a09a224 */ /* 0x040fe200078e0209 */
[----:B------:R-:W-:Y:S01]  /*2160*/  UIADD3 UR28, UPT, UPT, UR35, UR28, URZ ;  /* 0x0000001c231c7290 */ /* 0x000fe2000fffe0ff */
[----:B------:R-:W-:Y:S01]  /*2170*/  @!P2 IMAD.WIDE.U32 R10, R26, R10, R2 ;  /* 0x0000000a1a0aa225 */ /* 0x000fe200078e0002 */
[----:B------:R-:W1:Y:S01]  /*2180*/  S2UR UR5, SR_CgaCtaId ;  /* 0x00000000000579c3 */ /* 0x000e620000008800 */
[----:B------:R-:W-:Y:S01]  /*2190*/  LOP3.LUT R20, R5, R7, RZ, 0xfc, !PT ;  /* 0x0000000705147212 */ /* 0x000fe200078efcff */
[----:B------:R-:W-:Y:S01]  /*21a0*/  USHF.L.U32 UR38, UR12, 0x4, URZ ;  /* 0x000000040c267899 */ /* 0x000fe200080006ff */
[-C--:B----4-:R-:W-:Y:S01]  /*21b0*/  @!P1 IMAD R0, R8, R12.reuse, RZ ;  /* 0x0000000c08009224 */ /* 0x090fe200078e02ff */
[----:B------:R-:W-:Y:S01]  /*21c0*/  UIMAD.WIDE.U32 UR40, UR12, 0x20, URZ ;  /* 0x000000200c2878a5 */ /* 0x000fe2000f8e00ff */
[----:B------:R-:W-:Y:S01]  /*21d0*/  @!P1 IMAD.MOV.U32 R5, RZ, RZ, R3 ;  /* 0x000000ffff059224 */ /* 0x000fe200078e0003 */
[----:B------:R-:W-:Y:S01]  /*21e0*/  USHF.L.U64.HI UR37, UR12, 0x4, UR13 ;  /* 0x000000040c257899 */ /* 0x000fe2000801020d */
[C---:B------:R-:W-:Y:S01]  /*21f0*/  @!P1 IMAD R7, R6.reuse, R13, R0 ;  /* 0x0000000d06079224 */ /* 0x040fe200078e0200 */
[----:B------:R-:W3:Y:S01]  /*2200*/  @!P5 LDC.64 R14, c[0x0][0x3b0] ;  /* 0x0000ec00ff0edb82 */ /* 0x000ee20000000a00 */
[----:B------:R-:W-:Y:S01]  /*2210*/  @!P1 IMAD.WIDE.U32 R4, R6, R12, R4 ;  /* 0x0000000c06049225 */ /* 0x000fe200078e0004 */
[----:B--2---:R-:W-:Y:S01]  /*2220*/  @!P2 LEA R8, P6, R10, R16, 0x1 ;  /* 0x000000100a08a211 */ /* 0x004fe200078c08ff */
[----:B------:R-:W-:-:S02]  /*2230*/  UIADD3 UR21, UPT, UPT, UR25, UR21, -UR26 ;  /* 0x0000001519157290 */ /* 0x000fc4000fffe81a */
[----:B------:R-:W-:Y:S02]  /*2240*/  @!P2 IMAD.IADD R0, R11, 0x1, R9 ;  /* 0x000000010b00a824 */ /* 0x000fe400078e0209 */
[----:B------:R-:W-:Y:S01]  /*2250*/  @!P1 IMAD.IADD R7, R5, 0x1, R7 ;  /* 0x0000000105079824 */ /* 0x000fe200078e0207 */
[----:B-----5:R-:W-:Y:S01]  /*2260*/  @!P1 LEA R6, P0, R4, R18, 0x1 ;  /* 0x0000001204069211 */ /* 0x020fe200078008ff */
[----:B------:R-:W2:Y:S01]  /*2270*/  @!P5 LDC.64 R22, c[0x0][0x380] ;  /* 0x0000e000ff16db82 */ /* 0x000ea20000000a00 */
[----:B------:R-:W-:Y:S01]  /*2280*/  @!P2 LEA.HI.X R9, R10, R17, R0, 0x1, P6 ;  /* 0x000000110a09a211 */ /* 0x000fe200030f0c00 */
[C---:B------:R-:W-:Y:S01]  /*2290*/  VIADD R5, R237.reuse, 0x50 ;  /* 0x00000050ed057836 */ /* 0x040fe20000000000 */
[----:B------:R-:W-:Y:S01]  /*22a0*/  @!P1 LEA.HI.X R7, R4, R19, R7, 0x1, P0 ;  /* 0x0000001304079211 */ /* 0x000fe200000f0c07 */
[----:B------:R-:W-:Y:S01]  /*22b0*/  VIADD R12, R237, 0x70 ;  /* 0x00000070ed0c7836 */ /* 0x000fe20000000000 */
[----:B------:R-:W-:Y:S01]  /*22c0*/  @!P5 IADD3 R0, P0, PT, R26, 0x20, RZ ;  /* 0x000000201a00d810 */ /* 0x000fe20007f1e0ff */
[----:B------:R-:W-:Y:S01]  /*22d0*/  IMAD.U32 R13, RZ, RZ, UR28 ;  /* 0x0000001cff0d7e24 */ /* 0x000fe2000f8e00ff */
[----:B-1----:R-:W-:Y:S01]  /*22e0*/  ULEA UR6, UR5, UR6, 0x18 ;  /* 0x0000000605067291 */ /* 0x002fe2000f8ec0ff */
[----:B------:R-:W1:Y:S01]  /*22f0*/  @!P4 LDC.64 R16, c[0x0][0x3b0] ;  /* 0x0000ec00ff10cb82 */ /* 0x000e620000000a00 */
[----:B------:R-:W-:Y:S01]  /*2300*/  ISETP.GE.AND P6, PT, R5, UR7, PT ;  /* 0x0000000705007c0c */ /* 0x000fe2000bfc6270 */
[----:B------:R-:W-:Y:S01]  /*2310*/  @!P5 IMAD.X R4, RZ, RZ, UR33, P0 ;  /* 0x00000021ff04de24 */ /* 0x000fe200080e06ff */
[----:B------:R-:W4:Y:S01]  /*2320*/  LDCU.64 UR4, c[0x0][0x388] ;  /* 0x00007100ff0477ac */ /* 0x000f220008000a00 */
[----:B------:R-:W-:Y:S01]  /*2330*/  @!P5 IMAD.MOV.U32 R5, RZ, RZ, R3 ;  /* 0x000000ffff05d224 */ /* 0x000fe200078e0003 */
[----:B------:R-:W-:Y:S01]  /*2340*/  LEA R20, R20, UR6, 0x1 ;  /* 0x0000000614147c11 */ /* 0x000fe2000f8e08ff */
[----:B---3--:R-:W-:-:S02]  /*2350*/  @!P5 IMAD R4, R4, R14, RZ ;  /* 0x0000000e0404d224 */ /* 0x008fc400078e02ff */
[----:B------:R-:W3:Y:S02]  /*2360*/  @!P3 LDC.64 R18, c[0x0][0x3b0] ;  /* 0x0000ec00ff12bb82 */ /* 0x000ee40000000a00 */
[----:B------:R-:W-:Y:S01]  /*2370*/  @!PT LDS RZ, [RZ] ;  /* 0x00000000fffff984 */ /* 0x000fe20000000800 */
[----:B------:R-:W-:Y:S01]  /*2380*/  @!PT LDS RZ, [RZ] ;  /* 0x00000000fffff984 */ /* 0x000fe20000000800 */
[----:B------:R-:W-:Y:S01]  /*2390*/  @!PT LDS RZ, [RZ] ;  /* 0x00000000fffff984 */ /* 0x000fe20000000800 */
[----:B------:R-:W-:Y:S04]  /*23a0*/  @!P2 LDGSTS.E.BYPASS.LTC128B.128 [R20], desc[UR16][R8.64] ;  /* 0x000000000814afae */ /* 0x000fe8000b981a10 */
[----:B------:R5:W-:Y:S02]  /*23b0*/  @!P2 LDGSTS.E.BYPASS.LTC128B.128 [R20+0x4000], desc[UR16][R8.64+0x80] ;  /* 0x040000800814afae */ /* 0x000be4000b981a10 */
[----:B------:R-:W4:Y:S02]  /*23c0*/  @!P3 LDC.64 R24, c[0x0][0x380] ;  /* 0x0000e000ff18bb82 */ /* 0x000f240000000a00 */
[----:B------:R-:W-:Y:S04]  /*23d0*/  @!P1 LDGSTS.E.BYPASS.LTC128B.128 [R20+0x800], desc[UR16][R6.64] ;  /* 0x0080000006149fae */ /* 0x000fe8000b981a10 */
[----:B------:R2:W-:Y:S01]  /*23e0*/  @!P1 LDGSTS.E.BYPASS.LTC128B.128 [R20+0x4800], desc[UR16][R6.64+0x80] ;  /* 0x0480008006149fae */ /* 0x0005e2000b981a10 */
[----:B-----5:R-:W-:-:S05]  /*23f0*/  @!P3 IADD3 R8, P1, PT, R26, 0x40, RZ ;  /* 0x000000401a08b810 */ /* 0x020fca0007f3e0ff */
[----:B------:R-:W-:Y:S02]  /*2400*/  @!P3 IMAD.X R9, RZ, RZ, UR33, P1 ;  /* 0x00000021ff09be24 */ /* 0x000fe400088e06ff */
[C---:B--2---:R-:W-:Y:S02]  /*2410*/  @!P5 IMAD R7, R0.reuse, R15, R4 ;  /* 0x0000000f0007d224 */ /* 0x044fe400078e0204 */
[----:B------:R-:W-:Y:S02]  /*2420*/  @!P5 IMAD.MOV.U32 R4, RZ, RZ, R2 ;  /* 0x000000ffff04d224 */ /* 0x000fe400078e0002 */
[----:B------:R-:W-:Y:S02]  /*2430*/  VIADD R6, R237, 0x60 ;  /* 0x00000060ed067836 */ /* 0x000fe40000000000 */
[----:B------:R-:W-:Y:S01]  /*2440*/  @!P5 IMAD.WIDE.U32 R4, R0, R14, R4 ;  /* 0x0000000e0004d225 */ /* 0x000fe200078e0004 */
[----:B------:R-:W-:Y:S01]  /*2450*/  @!P4 IADD3 R0, P0, PT, R26, 0x30, RZ ;  /* 0x000000301a00c810 */ /* 0x000fe20007f1e0ff */
[----:B------:R-:W2:Y:S01]  /*2460*/  @!P4 LDC.64 R14, c[0x0][0x380] ;  /* 0x0000e000ff0ecb82 */ /* 0x000ea20000000a00 */
[----:B------:R-:W-:Y:S01]  /*2470*/  ISETP.GE.AND P2, PT, R6, UR7, PT ;  /* 0x0000000706007c0c */ /* 0x000fe2000bf46270 */
[----:B------:R-:W-:-:S02]  /*2480*/  @!P5 IMAD.IADD R7, R5, 0x1, R7 ;  /* 0x000000010507d824 */ /* 0x000fc400078e0207 */
[----:B------:R-:W-:Y:S01]  /*2490*/  @!P4 IMAD.X R11, RZ, RZ, UR33, P0 ;  /* 0x00000021ff0bce24 */ /* 0x000fe200080e06ff */
[C---:B------:R-:W-:Y:S01]  /*24a0*/  @!P5 LEA R10, P0, R4.reuse, R22, 0x1 ;  /* 0x00000016040ad211 */ /* 0x040fe200078008ff */
[----:B---3--:R-:W-:Y:S02]  /*24b0*/  @!P3 IMAD R6, R9, R18, RZ ;  /* 0x000000120906b224 */ /* 0x008fe400078e02ff */
[-C--:B-1----:R-:W-:Y:S01]  /*24c0*/  @!P4 IMAD R5, R11, R16.reuse, RZ ;  /* 0x000000100b05c224 */ /* 0x082fe200078e02ff */
[----:B------:R-:W-:Y:S01]  /*24d0*/  @!P5 LEA.HI.X R11, R4, R23, R7, 0x1, P0 ;  /* 0x00000017040bd211 */ /* 0x000fe200000f0c07 */
[----:B------:R-:W-:Y:S01]  /*24e0*/  @!P4 IMAD.MOV.U32 R4, RZ, RZ, R2 ;  /* 0x000000ffff04c224 */ /* 0x000fe200078e0002 */
[----:B------:R-:W-:Y:S01]  /*24f0*/  ISETP.GE.AND P0, PT, R12, UR7, PT ;  /* 0x000000070c007c0c */ /* 0x000fe2000bf06270 */
[----:B------:R-:W-:Y:S02]  /*2500*/  @!P4 IMAD R9, R0, R17, R5 ;  /* 0x000000110009c224 */ /* 0x000fe400078e0205 */
[----:B------:R-:W-:Y:S01]  /*2510*/  @!P4 IMAD.MOV.U32 R5, RZ, RZ, R3 ;  /* 0x000000ffff05c224 */ /* 0x000fe200078e0003 */
[----:B------:R-:W-:Y:S01]  /*2520*/  @!P5 LDGSTS.E.BYPASS.LTC128B.128 [R20+0x1000], desc[UR16][R10.64] ;  /* 0x010000000a14dfae */ /* 0x000fe2000b981a10 */
[----:B------:R-:W-:Y:S01]  /*2530*/  @!P3 IMAD R12, R8, R19, R6 ;  /* 0x00000013080cb224 */ /* 0x000fe200078e0206 */
[----:B------:R-:W1:Y:S01]  /*2540*/  @!P2 LDC.64 R22, c[0x0][0x380] ;  /* 0x0000e000ff16ab82 */ /* 0x000e620000000a00 */
[----:B------:R-:W-:Y:S01]  /*2550*/  @!P4 IMAD.WIDE.U32 R4, R0, R16, R4 ;  /* 0x000000100004c225 */ /* 0x000fe200078e0004 */
[----:B------:R3:W-:Y:S03]  /*2560*/  @!P5 LDGSTS.E.BYPASS.LTC128B.128 [R20+0x5000], desc[UR16][R10.64+0x80] ;  /* 0x050000800a14dfae */ /* 0x0007e6000b981a10 */
[----:B------:R-:W-:-:S02]  /*2570*/  @!P3 IMAD.MOV.U32 R6, RZ, RZ, R2 ;  /* 0x000000ffff06b224 */ /* 0x000fc400078e0002 */
[----:B------:R-:W-:Y:S01]  /*2580*/  @!P3 IMAD.MOV.U32 R7, RZ, RZ, R3 ;  /* 0x000000ffff07b224 */ /* 0x000fe200078e0003 */
[----:B------:R-:W5:Y:S01]  /*2590*/  @!P2 LDC.64 R16, c[0x0][0x3b0] ;  /* 0x0000ec00ff10ab82 */ /* 0x000f620000000a00 */
[----:B------:R-:W-:Y:S02]  /*25a0*/  @!P4 IMAD.IADD R0, R5, 0x1, R9 ;  /* 0x000000010500c824 */ /* 0x000fe400078e0209 */
[----:B------:R-:W-:Y:S01]  /*25b0*/  @!P3 IMAD.WIDE.U32 R6, R8, R18, R6 ;  /* 0x000000120806b225 */ /* 0x000fe200078e0006 */
[----:B--2---:R-:W-:-:S04]  /*25c0*/  @!P4 LEA R8, P1, R4, R14, 0x1 ;  /* 0x0000000e0408c211 */ /* 0x004fc800078208ff */
[----:B------:R-:W-:Y:S01]  /*25d0*/  @!P4 LEA.HI.X R9, R4, R15, R0, 0x1, P1 ;  /* 0x0000000f0409c211 */ /* 0x000fe200008f0c00 */
[----:B------:R-:W-:Y:S01]  /*25e0*/  @!P3 IMAD.IADD R0, R7, 0x1, R12 ;  /* 0x000000010700b824 */ /* 0x000fe200078e020c */
[----:B------:R-:W2:Y:S01]  /*25f0*/  @!P6 LDC.64 R14, c[0x0][0x3b0] ;  /* 0x0000ec00ff0eeb82 */ /* 0x000ea20000000a00 */
[C---:B----4-:R-:W-:Y:S01]  /*2600*/  @!P3 LEA R4, P1, R6.reuse, R24, 0x1 ;  /* 0x000000180604b211 */ /* 0x050fe200078208ff */
[----:B------:R-:W-:Y:S01]  /*2610*/  IMAD.U32 R7, RZ, RZ, UR35 ;  /* 0x00000023ff077e24 */ /* 0x000fe2000f8e00ff */
[----:B------:R-:W-:Y:S02]  /*2620*/  @!P4 LDGSTS.E.BYPASS.LTC128B.128 [R20+0x1800], desc[UR16][R8.64] ;  /* 0x018000000814cfae */ /* 0x000fe4000b981a10 */
[----:B------:R-:W-:Y:S01]  /*2630*/  @!P3 LEA.HI.X R5, R6, R25, R0, 0x1, P1 ;  /* 0x000000190605b211 */ /* 0x000fe200008f0c00 */
[----:B------:R-:W-:Y:S01]  /*2640*/  IMAD.U32 R6, RZ, RZ, UR34 ;  /* 0x00000022ff067e24 */ /* 0x000fe2000f8e00ff */
[----:B------:R4:W-:Y:S01]  /*2650*/  @!P4 LDGSTS.E.BYPASS.LTC128B.128 [R20+0x5800], desc[UR16][R8.64+0x80] ;  /* 0x058000800814cfae */ /* 0x0009e2000b981a10 */
[----:B------:R-:W-:Y:S01]  /*2660*/  ISETP.GE.AND P1, PT, R27, UR27, PT ;  /* 0x0000001b1b007c0c */ /* 0x000fe2000bf26270 */
[----:B------:R-:W1:Y:S01]  /*2670*/  @!P6 LDC.64 R18, c[0x0][0x380] ;  /* 0x0000e000ff12eb82 */ /* 0x000e620000000a00 */
[----:B------:R-:W-:Y:S01]  /*2680*/  ISETP.GE.AND P4, PT, R21, UR27, PT ;  /* 0x0000001b15007c0c */ /* 0x000fe2000bf86270 */
[----:B------:R-:W-:Y:S01]  /*2690*/  @!P3 LDGSTS.E.BYPASS.LTC128B.128 [R20+0x2000], desc[UR16][R4.64] ;  /* 0x020000000414bfae */ /* 0x000fe2000b981a10 */
[----:B---3--:R-:W-:-:S03]  /*26a0*/  @!P2 IADD3 R11, P5, PT, R26, 0x60, RZ ;  /* 0x000000601a0ba810 */ /* 0x008fc60007fbe0ff */
[----:B------:R3:W-:Y:S01]  /*26b0*/  @!P3 LDGSTS.E.BYPASS.LTC128B.128 [R20+0x6000], desc[UR16][R4.64+0x80] ;  /* 0x060000800414bfae */ /* 0x0007e2000b981a10 */
[----:B------:R-:W-:-:S05]  /*26c0*/  @!P6 IADD3 R0, P3, PT, R26, 0x50, RZ ;  /* 0x000000501a00e810 */ /* 0x000fca0007f7e0ff */
[----:B------:R-:W-:Y:S02]  /*26d0*/  @!P1 IMAD.MOV.U32 R12, RZ, RZ, R6 ;  /* 0x000000ffff0c9224 */ /* 0x000fe400078e0006 */
[----:B------:R-:W-:Y:S01]  /*26e0*/  VOTEU.ALL UP1, P4 ;  /* 0x0000000000ff7886 */ /* 0x000fe20002020000 */
[----:B----4-:R-:W-:Y:S01]  /*26f0*/  @!P2 IMAD.X R8, RZ, RZ, UR33, P5 ;  /* 0x00000021ff08ae24 */ /* 0x010fe2000a8e06ff */
[----:B------:R-:W-:Y:S01]  /*2700*/  ISETP.GE.AND P5, PT, R21, UR27, PT ;  /* 0x0000001b15007c0c */ /* 0x000fe2000bfa6270 */
[----:B------:R-:W-:Y:S02]  /*2710*/  IMAD R9, R237, UR13, RZ ;  /* 0x0000000ded097c24 */ /* 0x000fe4000f8e02ff */
[----:B-----5:R-:W-:Y:S02]  /*2720*/  @!P2 IMAD R8, R8, R16, RZ ;  /* 0x000000100808a224 */ /* 0x020fe400078e02ff */
[----:B---3--:R-:W-:Y:S01]  /*2730*/  @!P6 IMAD.X R5, RZ, RZ, UR33, P3 ;  /* 0x00000021ff05ee24 */ /* 0x008fe200098e06ff */
[----:B------:R-:W-:Y:S01]  /*2740*/  IADD3 R4, P3, PT, R224, UR36, RZ ;  /* 0x00000024e0047c10 */ /* 0x000fe2000ff7e0ff */
[----:B------:R-:W-:-:S02]  /*2750*/  @!UP1 UIADD3 UR36, UP3, UPT, UR38, UR34, URZ ;  /* 0x0000002226249290 */ /* 0x000fc4000ff7e0ff */
[----:B--2---:R-:W-:Y:S02]  /*2760*/  @!P6 IMAD R7, R5, R14, RZ ;  /* 0x0000000e0507e224 */ /* 0x004fe400078e02ff */
[----:B------:R-:W-:Y:S01]  /*2770*/  IMAD.X R5, RZ, RZ, UR30, P3 ;  /* 0x0000001eff057e24 */ /* 0x000fe200098e06ff */
[----:B------:R-:W-:Y:S01]  /*2780*/  USHF.R.S32.HI UR30, URZ, 0x1f, UR18 ;  /* 0x0000001fff1e7899 */ /* 0x000fe20008011412 */
[----:B------:R-:W-:Y:S02]  /*2790*/  @!P6 IMAD R10, R0, R15, R7 ;  /* 0x0000000f000ae224 */ /* 0x000fe400078e0207 */
[----:B------:R-:W-:-:S04]  /*27a0*/  IMAD.WIDE.U32 R6, R237, UR12, R4 ;  /* 0x0000000ced067c25 */ /* 0x000fc8000f8e0004 */
[----:B------:R-:W-:Y:S02]  /*27b0*/  @!P6 IMAD.MOV.U32 R4, RZ, RZ, R2 ;  /* 0x000000ffff04e224 */ /* 0x000fe400078e0002 */
[----:B------:R-:W-:Y:S02]  /*27c0*/  @!P6 IMAD.MOV.U32 R5, RZ, RZ, R3 ;  /* 0x000000ffff05e224 */ /* 0x000fe400078e0003 */
[----:B------:R-:W-:Y:S02]  /*27d0*/  @!P2 IMAD R15, R11, R17, R8 ;  /* 0x000000110b0fa224 */ /* 0x000fe400078e0208 */
[----:B------:R-:W-:-:S04]  /*27e0*/  @!P6 IMAD.WIDE.U32 R4, R0, R14, R4 ;  /* 0x0000000e0004e225 */ /* 0x000fc800078e0004 */
[----:B------:R-:W-:Y:S02]  /*27f0*/  IMAD.IADD R7, R7, 0x1, R9 ;  /* 0x0000000107077824 */ /* 0x000fe400078e0209 */
[----:B------:R-:W-:Y:S02]  /*2800*/  @!P2 IMAD.MOV.U32 R8, RZ, RZ, R2 ;  /* 0x000000ffff08a224 */ /* 0x000fe400078e0002 */
[----:B------:R-:W-:Y:S02]  /*2810*/  @!P2 IMAD.MOV.U32 R9, RZ, RZ, R3 ;  /* 0x000000ffff09a224 */ /* 0x000fe400078e0003 */
[----:B------:R-:W-:Y:S01]  /*2820*/  @!P6 IMAD.IADD R0, R5, 0x1, R10 ;  /* 0x000000010500e824 */ /* 0x000fe200078e020a */
[C---:B-1----:R-:W-:Y:S01]  /*2830*/  @!P6 LEA R10, P3, R4.reuse, R18, 0x1 ;  /* 0x00000012040ae211 */ /* 0x042fe200078608ff */
[----:B------:R-:W-:Y:S01]  /*2840*/  IMAD.U32 R14, RZ, RZ, UR8 ;  /* 0x00000008ff0e7e24 */ /* 0x000fe2000f8e00ff */
[----:B------:R-:W-:Y:S01]  /*2850*/  UIMAD UR8, UR30, UR8, URZ ;  /* 0x000000081e0872a4 */ /* 0x000fe2000f8e02ff */
[----:B------:R-:W-:Y:S01]  /*2860*/  @!P2 IMAD.WIDE.U32 R8, R11, R16, R8 ;  /* 0x000000100b08a225 */ /* 0x000fe200078e0008 */
[----:B------:R-:W-:Y:S01]  /*2870*/  @!P6 LEA.HI.X R11, R4, R19, R0, 0x1, P3 ;  /* 0x00000013040be211 */ /* 0x000fe200018f0c00 */
[----:B------:R-:W1:Y:S01]  /*2880*/  @!P0 LDC.64 R16, c[0x0][0x380] ;  /* 0x0000e000ff108b82 */ /* 0x000e620000000a00 */
[----:B------:R-:W-:Y:S01]  /*2890*/  UIMAD UR8, UR18, UR9, UR8 ;  /* 0x00000009120872a4 */ /* 0x000fe2000f8e0208 */
[----:B------:R-:W-:Y:S01]  /*28a0*/  IMAD.WIDE.U32 R4, R14, UR18, R6 ;  /* 0x000000120e047c25 */ /* 0x000fe2000f8e0006 */
[----:B------:R-:W-:Y:S01]  /*28b0*/  @!P2 LEA R6, P3, R8, R22, 0x1 ;  /* 0x000000160806a211 */ /* 0x000fe200078608ff */
[----:B------:R-:W-:Y:S01]  /*28c0*/  @!P6 LDGSTS.E.BYPASS.LTC128B.128 [R20+0x2800], desc[UR16][R10.64] ;  /* 0x028000000a14efae */ /* 0x000fe2000b981a10 */
[----:B------:R-:W-:Y:S01]  /*28d0*/  LOP3.LUT R19, R224, 0x1c0, R164, 0xf8, !PT ;  /* 0x000001c0e0137812 */ /* 0x000fe200078ef8a4 */
[----:B------:R-:W-:-:S02]  /*28e0*/  @!P2 IMAD.IADD R0, R9, 0x1, R15 ;  /* 0x000000010900a824 */ /* 0x000fc400078e020f */
[----:B------:R-:W2:Y:S01]  /*28f0*/  @!P0 LDC.64 R14, c[0x0][0x3b0] ;  /* 0x0000ec00ff0e8b82 */ /* 0x000ea20000000a00 */
[----:B------:R-:W-:Y:S01]  /*2900*/  VIADD R5, R5, UR8 ;  /* 0x0000000805057c36 */ /* 0x000fe20008000000 */
[----:B------:R3:W-:Y:S01]  /*2910*/  @!P6 LDGSTS.E.BYPASS.LTC128B.128 [R20+0x6800], desc[UR16][R10.64+0x80] ;  /* 0x068000800a14efae */ /* 0x0007e2000b981a10 */
[----:B------:R-:W-:Y:S01]  /*2920*/  @!P2 LEA.HI.X R7, R8, R23, R0, 0x1, P3 ;  /* 0x000000170807a211 */ /* 0x000fe200018f0c00 */
[----:B------:R-:W-:Y:S01]  /*2930*/  @!P0 IMAD.MOV.U32 R9, RZ, RZ, R3 ;  /* 0x000000ffff098224 */ /* 0x000fe200078e0003 */
[C---:B------:R-:W-:Y:S01]  /*2940*/  LEA R166, P3, R4.reuse, UR4, 0x1 ;  /* 0x0000000404a67c11 */ /* 0x040fe2000f8608ff */
[----:B------:R-:W-:Y:S01]  /*2950*/  IMAD.U32 R3, RZ, RZ, UR35 ;  /* 0x00000023ff037e24 */ /* 0x000fe2000f8e00ff */
[----:B------:R-:W-:Y:S01]  /*2960*/  ISETP.GE.AND P6, PT, R237, UR27, PT ;  /* 0x0000001bed007c0c */ /* 0x000fe2000bfc6270 */
[----:B------:R-:W-:Y:S01]  /*2970*/  @!P2 LDGSTS.E.BYPASS.LTC128B.128 [R20+0x3000], desc[UR16][R6.64] ;  /* 0x030000000614afae */ /* 0x000fe2000b981a10 */
[----:B------:R-:W-:Y:S01]  /*2980*/  LEA.HI.X R165, R4, UR5, R5, 0x1, P3 ;  /* 0x0000000504a57c11 */ /* 0x000fe200098f0c05 */
[----:B------:R-:W-:Y:S01]  /*2990*/  IMAD.U32 R0, RZ, RZ, UR12 ;  /* 0x0000000cff007e24 */ /* 0x000fe2000f8e00ff */
[----:B------:R-:W4:Y:S01]  /*29a0*/  LDCU.64 UR4, c[0x0][0x3d8] ;  /* 0x00007b00ff0477ac */ /* 0x000f220008000a00 */
[----:B------:R5:W-:Y:S01]  /*29b0*/  @!P2 LDGSTS.E.BYPASS.LTC128B.128 [R20+0x7000], desc[UR16][R6.64+0x80] ;  /* 0x070000800614afae */ /* 0x000be2000b981a10 */
[----:B------:R-:W-:Y:S01]  /*29c0*/  @!P0 IADD3 R4, P2, PT, R26, 0x70, RZ ;  /* 0x000000701a048810 */ /* 0x000fe20007f5e0ff */
[----:B------:R-:W-:Y:S01]  /*29d0*/  @!P0 IMAD.MOV.U32 R8, RZ, RZ, R2 ;  /* 0x000000ffff088224 */ /* 0x000fe200078e0002 */
[----:B------:R-:W-:Y:S01]  /*29e0*/  USHF.L.U32 UR35, UR13, 0x5, URZ ;  /* 0x000000050d237899 */ /* 0x000fe200080006ff */
[----:B------:R-:W-:Y:S01]  /*29f0*/  IMAD.U32 R2, RZ, RZ, UR34 ;  /* 0x00000022ff027e24 */ /* 0x000fe2000f8e00ff */
[----:B------:R-:W1:Y:S01]  /*2a00*/  LDCU.64 UR8, c[0x0][0x390] ;  /* 0x00007200ff0877ac */ /* 0x000e620008000a00 */
[----:B------:R-:W-:Y:S01]  /*2a10*/  @!P0 IMAD.X R3, RZ, RZ, UR33, P2 ;  /* 0x00000021ff038e24 */ /* 0x000fe200090e06ff */
[----:B------:R-:W-:Y:S01]  /*2a20*/  IADD3 R228, P2, PT, R224, UR24, RZ ;  /* 0x00000018e0e47c10 */ /* 0x000fe2000ff5e0ff */
[----:B------:R-:W-:Y:S01]  /*2a30*/  @!P1 IMAD.WIDE.U32 R12, R0, 0x30, R12 ;  /* 0x00000030000c9825 */ /* 0x000fe200078e000c */
[----:B------:R-:W-:Y:S01]  /*2a40*/  LOP3.LUT R227, R19, 0x8, R225, 0x78, !PT ;  /* 0x0000000813e37812 */ /* 0x000fe200078e78e1 */
[----:B------:R-:W-:Y:S02]  /*2a50*/  STL [R1+0x5c], R166 ;  /* 0x00005ca601007387 */ /* 0x000fe40000100800 */
[----:B------:R-:W-:-:S02]  /*2a60*/  IMAD.U32 R0, RZ, RZ, UR28 ;  /* 0x0000001cff007e24 */ /* 0x000fc4000f8e00ff */
[----:B------:R-:W-:Y:S01]  /*2a70*/  IMAD.X R229, RZ, RZ, UR22, P2 ;  /* 0x00000016ffe57e24 */ /* 0x000fe200090e06ff */
[----:B------:R-:W-:Y:S01]  /*2a80*/  ISETP.GE.AND P2, PT, R28, UR27, PT ;  /* 0x0000001b1c007c0c */ /* 0x000fe2000bf46270 */
[----:B------:R-:W-:Y:S01]  /*2a90*/  STL [R1+0x58], R165 ;  /* 0x000058a501007387 */ /* 0x000fe20000100800 */
[C---:B---3--:R-:W-:Y:S01]  /*2aa0*/  @!P6 LEA R10, P3, R2.reuse, R166, 0x1 ;  /* 0x000000a6020ae211 */ /* 0x048fe200078608ff */
[----:B----4-:R-:W-:Y:S01]  /*2ab0*/  UIMAD UR33, UR30, UR4, URZ ;  /* 0x000000041e2172a4 */ /* 0x010fe2000f8e02ff */
[----:B------:R-:W-:Y:S01]  /*2ac0*/  IMAD.MOV.U32 R23, RZ, RZ, 0x40 ;  /* 0x00000040ff177424 */ /* 0x000fe200078e00ff */
[----:B------:R-:W-:Y:S01]  /*2ad0*/  STL [R1+0x50], R29 ;  /* 0x0000501d01007387 */ /* 0x000fe20000100800 */
[----:B------:R-:W-:Y:S01]  /*2ae0*/  @!P6 LEA.HI.X R11, R2, R165, R0, 0x1, P3 ;  /* 0x000000a5020be211 */ /* 0x000fe200018f0c00 */
[----:B--2---:R-:W-:Y:S01]  /*2af0*/  @!P0 IMAD R0, R3, R14, RZ ;  /* 0x0000000e03008224 */ /* 0x004fe200078e02ff */
[----:B------:R-:W-:Y:S01]  /*2b00*/  UIMAD UR33, UR18, UR5, UR33 ;  /* 0x00000005122172a4 */ /* 0x000fe2000f8e0221 */
[----:B------:R-:W-:-:S04]  /*2b10*/  IMAD.WIDE.U32 R2, R237, UR10, R228 ;  /* 0x0000000aed027c25 */ /* 0x000fc8000f8e00e4 */
[C---:B-----5:R-:W-:Y:S01]  /*2b20*/  @!P0 IMAD R6, R4.reuse, R15, R0 ;  /* 0x0000000f04068224 */ /* 0x060fe200078e0200 */
[----:B------:R-:W-:Y:S01]  /*2b30*/  VOTEU.ALL UP0, P2 ;  /* 0x0000000000ff7886 */ /* 0x000fe20001000000 */
[----:B------:R-:W-:-:S04]  /*2b40*/  @!P0 IMAD.WIDE.U32 R4, R4, R14, R8 ;  /* 0x0000000e04048225 */ /* 0x000fc800078e0008 */
[----:B------:R-:W-:Y:S01]  /*2b50*/  @!P0 IMAD.IADD R5, R5, 0x1, R6 ;  /* 0x0000000105058824 */ /* 0x000fe200078e0206 */
[C---:B-1----:R-:W-:Y:S01]  /*2b60*/  @!P0 LEA R6, P3, R4.reuse, R16, 0x1 ;  /* 0x0000001004068211 */ /* 0x042fe200078608ff */
[----:B------:R-:W-:Y:S01]  /*2b70*/  IMAD.U32 R0, RZ, RZ, UR4 ;  /* 0x00000004ff007e24 */ /* 0x000fe2000f8e00ff */
[----:B------:R-:W-:Y:S01]  /*2b80*/  @!UP0 UIADD3 UR39, UP2, UPT, UR34, UR40, URZ ;  /* 0x0000002822278290 */ /* 0x000fe2000ff5e0ff */
[----:B------:R-:W-:Y:S01]  /*2b90*/  IMAD.IADD R3, R3, 0x1, R29 ;  /* 0x0000000103037824 */ /* 0x000fe200078e021d */
[----:B------:R-:W-:Y:S01]  /*2ba0*/  @!P0 LEA.HI.X R7, R4, R17, R5, 0x1, P3 ;  /* 0x0000001104078211 */ /* 0x000fe200018f0c05 */
[----:B------:R-:W-:Y:S01]  /*2bb0*/  @!UP1 UIADD3.X UR34, UPT, UPT, UR37, UR28, URZ, UP3, !UPT ;  /* 0x0000001c25229290 */ /* 0x000fe20009ffe4ff */
[----:B------:R-:W-:Y:S01]  /*2bc0*/  IMAD.U32 R5, RZ, RZ, UR36 ;  /* 0x00000024ff057e24 */ /* 0x000fe2000f8e00ff */
[----:B------:R-:W-:Y:S01]  /*2bd0*/  @!UP0 UIADD3.X UR35, UPT, UPT, UR28, UR41, UR35, UP2, !UPT ;  /* 0x000000291c238290 */ /* 0x000fe200097fe423 */
[----:B------:R-:W-:Y:S01]  /*2be0*/  IMAD.WIDE.U32 R2, R0, UR18, R2 ;  /* 0x0000001200027c25 */ /* 0x000fe2000f8e0002 */
[----:B------:R-:W-:Y:S01]  /*2bf0*/  @!P0 LDGSTS.E.BYPASS.LTC128B.128 [R20+0x3800], desc[UR16][R6.64] ;  /* 0x0380000006148fae */ /* 0x000fe2000b981a10 */
[----:B------:R-:W-:Y:S01]  /*2c00*/  USHF.L.U64.HI UR28, UR10, 0x6, UR11 ;  /* 0x000000060a1c7899 */ /* 0x000fe2000801020b */
[-C--:B------:R-:W-:Y:S01]  /*2c10*/  @!P4 LEA R4, P3, R5, R166.reuse, 0x1 ;  /* 0x000000a60504c211 */ /* 0x080fe200078608ff */
[----:B------:R-:W-:Y:S01]  /*2c20*/  IMAD.U32 R0, RZ, RZ, UR13 ;  /* 0x0000000dff007e24 */ /* 0x000fe2000f8e00ff */
[----:B------:R1:W-:Y:S01]  /*2c30*/  @!P0 LDGSTS.E.BYPASS.LTC128B.128 [R20+0x7800], desc[UR16][R6.64+0x80] ;  /* 0x0780008006148fae */ /* 0x0003e2000b981a10 */
[----:B------:R-:W-:Y:S01]  /*2c40*/  IMAD.U32 R9, RZ, RZ, UR39 ;  /* 0x00000027ff097e24 */ /* 0x000fe2000f8e00ff */
[----:B------:R-:W-:Y:S01]  /*2c50*/  USHF.L.U32 UR40, UR10, 0x6, URZ ;  /* 0x000000060a287899 */ /* 0x000fe200080006ff */
[----:B------:R-:W-:Y:S01]  /*2c60*/  @!P1 IMAD R0, R0, 0x30, RZ ;  /* 0x0000003000009824 */ /* 0x000fe200078e02ff */
[----:B------:R-:W-:Y:S01]  /*2c70*/  @!P6 LDGSTS.E.BYPASS.LTC128B.128 [R20+0x8000], desc[UR16][R10.64] ;  /* 0x080000000a14efae */ /* 0x000fe2000b981a10 */
[----:B------:R-:W-:Y:S01]  /*2c80*/  UIMAD UR28, UR28, UR29, URZ ;  /* 0x0000001d1c1c72a4 */ /* 0x000fe2000f8e02ff */
[----:B------:R-:W-:Y:S01]  /*2c90*/  @!P2 LEA R8, P0, R9, R166, 0x1 ;  /* 0x000000a60908a211 */ /* 0x000fe200078008ff */
[----:B------:R-:W-:Y:S01]  /*2ca0*/  @!P1 IMAD.IADD R14, R13, 0x1, R0 ;  /* 0x000000010d0e9824 */ /* 0x000fe200078e0200 */
[----:B------:R2:W-:Y:S01]  /*2cb0*/  @!P6 LDGSTS.E.BYPASS.LTC128B.128 [R20+0xa000], desc[UR16][R10.64+0x80] ;  /* 0x0a0000800a14efae */ /* 0x0005e2000b981a10 */
[----:B------:R-:W-:Y:S01]  /*2cc0*/  UIMAD.WIDE.U32 UR40, UR40, UR29, URZ ;  /* 0x0000001d282872a5 */ /* 0x000fe2000f8e00ff */
[----:B------:R-:W-:-:S02]  /*2cd0*/  VIADD R0, R3, UR33 ;  /* 0x0000002103007c36 */ /* 0x000fc40008000000 */
[----:B------:R-:W-:Y:S01]  /*2ce0*/  IMAD.SHL.U32 R15, R238, 0x20, RZ ;  /* 0x00000020ee0f7824 */ /* 0x000fe200078e00ff */
[----:B------:R-:W-:Y:S02]  /*2cf0*/  UIADD3 UR28, UPT, UPT, UR41, UR28, URZ ;  /* 0x0000001c291c7290 */ /* 0x000fe4000fffe0ff */
[----:B------:R-:W-:-:S04]  /*2d00*/  IMAD.U32 R3, RZ, RZ, UR41 ;  /* 0x00000029ff037e24 */ /* 0x000fc8000f8e00ff */
[----:B------:R-:W-:Y:S02]  /*2d10*/  IMAD.U32 R3, RZ, RZ, UR28 ;  /* 0x0000001cff037e24 */ /* 0x000fe4000f8e00ff */
[----:B-1----:R-:W-:Y:S02]  /*2d20*/  IMAD.U32 R6, RZ, RZ, UR34 ;  /* 0x00000022ff067e24 */ /* 0x002fe4000f8e00ff */
[----:B------:R-:W-:Y:S01]  /*2d30*/  IMAD.U32 R7, RZ, RZ, UR35 ;  /* 0x00000023ff077e24 */ /* 0x000fe2000f8e00ff */
[----:B------:R-:W-:Y:S02]  /*2d40*/  UIMAD.WIDE.U32 UR34, UR10, 0x20, URZ ;  /* 0x000000200a2278a5 */ /* 0x000fe4000f8e00ff */
[-C--:B------:R-:W-:Y:S02]  /*2d50*/  @!P4 LEA.HI.X R5, R5, R165.reuse, R6, 0x1, P3 ;  /* 0x000000a50505c211 */ /* 0x080fe400018f0c06 */
[C---:B------:R-:W-:Y:S01]  /*2d60*/  @!P1 LEA R6, P3, R12.reuse, R166, 0x1 ;  /* 0x000000a60c069211 */ /* 0x040fe200078608ff */
[----:B--2---:R-:W-:Y:S01]  /*2d70*/  IMAD.U32 R10, RZ, RZ, UR10 ;  /* 0x0000000aff0a7e24 */ /* 0x004fe2000f8e00ff */
[-C--:B------:R-:W-:Y:S01]  /*2d80*/  @!P2 LEA.HI.X R9, R9, R165.reuse, R7, 0x1, P0 ;  /* 0x000000a50909a211 */ /* 0x080fe200000f0c07 */
[----:B------:R-:W-:Y:S01]  /*2d90*/  @!P4 LDGSTS.E.BYPASS.LTC128B.128 [R20+0x8800], desc[UR16][R4.64] ;  /* 0x088000000414cfae */ /* 0x000fe2000b981a10 */
[----:B------:R-:W-:-:S02]  /*2da0*/  @!P1 LEA.HI.X R7, R12, R165, R14, 0x1, P3 ;  /* 0x000000a50c079211 */ /* 0x000fc400018f0c0e */
[----:B------:R-:W-:Y:S01]  /*2db0*/  ISETP.GE.AND P3, PT, R27, UR27, PT ;  /* 0x0000001b1b007c0c */ /* 0x000fe2000bf66270 */
[----:B------:R1:W-:Y:S01]  /*2dc0*/  @!P4 LDGSTS.E.BYPASS.LTC128B.128 [R20+0xa800], desc[UR16][R4.64+0x80] ;  /* 0x0a8000800414cfae */ /* 0x0003e2000b981a10 */
[----:B------:R-:W-:Y:S01]  /*2dd0*/  ISETP.GE.AND P4, PT, R28, UR27, PT ;  /* 0x0000001b1c007c0c */ /* 0x000fe2000bf86270 */
[----:B------:R-:W-:Y:S01]  /*2de0*/  USHF.L.U32 UR27, UR11, 0x5, URZ ;  /* 0x000000050b1b7899 */ /* 0x000fe200080006ff */
[----:B------:R-:W-:Y:S01]  /*2df0*/  LEA R13, P0, R2, UR8, 0x1 ;  /* 0x00000008020d7c11 */ /* 0x000fe2000f8008ff */
[----:B------:R-:W-:Y:S01]  /*2e00*/  @!P2 LDGSTS.E.BYPASS.LTC128B.128 [R20+0x9000], desc[UR16][R8.64] ;  /* 0x090000000814afae */ /* 0x000fe2000b981a10 */
[----:B------:R-:W-:Y:S01]  /*2e10*/  LOP3.LUT R11, R164, 0x200, RZ, 0xc0, !PT ;  /* 0x00000200a40b7812 */ /* 0x000fe200078ec0ff */
[----:B------:R-:W-:Y:S01]  /*2e20*/  UIADD3 UR27, UPT, UPT, UR35, UR27, URZ ;  /* 0x0000001b231b7290 */ /* 0x000fe2000fffe0ff */
[----:B------:R-:W-:Y:S01]  /*2e30*/  LEA.HI.X R12, R2, UR9, R0, 0x1, P0 ;  /* 0x00000009020c7c11 */ /* 0x000fe200080f0c00 */
[----:B------:R2:W-:Y:S01]  /*2e40*/  @!P2 LDGSTS.E.BYPASS.LTC128B.128 [R20+0xb000], desc[UR16][R8.64+0x80] ;  /* 0x0b0000800814afae */ /* 0x0005e2000b981a10 */
[----:B------:R-:W-:Y:S01]  /*2e50*/  IMAD.U32 R0, RZ, RZ, UR10 ;  /* 0x0000000aff007e24 */ /* 0x000fe2000f8e00ff */
[----:B------:R-:W-:Y:S01]  /*2e60*/  LOP3.LUT R18, R11, 0x7c00, R15, 0xf8, !PT ;  /* 0x00007c000b127812 */ /* 0x000fe200078ef80f */
[----:B------:R-:W-:Y:S01]  /*2e70*/  IMAD.U32 R2, RZ, RZ, UR40 ;  /* 0x00000028ff027e24 */ /* 0x000fe2000f8e00ff */
[----:B------:R-:W-:Y:S02]  /*2e80*/  @!P1 LDGSTS.E.BYPASS.LTC128B.128 [R20+0x9800], desc[UR16][R6.64] ;  /* 0x0980000006149fae */ /* 0x000fe4000b981a10 */
[----:B------:R-:W-:Y:S01]  /*2e90*/  VOTEU.ALL UP0, P4 ;  /* 0x0000000000ff7886 */ /* 0x000fe20002000000 */
[----:B------:R-:W-:Y:S01]  /*2ea0*/  @!P5 LEA R14, P0, R0, UR40, 0x4 ;  /* 0x00000028000edc11 */ /* 0x000fe2000f8020ff */
[----:B------:R3:W-:Y:S01]  /*2eb0*/  @!P1 LDGSTS.E.BYPASS.LTC128B.128 [R20+0xb800], desc[UR16][R6.64+0x80] ;  /* 0x0b80008006149fae */ /* 0x0007e2000b981a10 */
[----:B------:R-:W-:-:S02]  /*2ec0*/  @!P3 IMAD.WIDE.U32 R10, R10, 0x30, R2 ;  /* 0x000000300a0ab825 */ /* 0x000fc400078e0002 */
[----:B------:R-:W-:Y:S01]  /*2ed0*/  @!UP0 UIADD3 UR40, UP1, UPT, UR40, UR34, URZ ;  /* 0x0000002228288290 */ /* 0x000fe2000ff3e0ff */
[----:B------:R-:W0:Y:S01]  /*2ee0*/  LDGDEPBAR ;  /* 0x00000000000079af */ /* 0x000e220000000000 */
[----:B------:R-:W-:Y:S02]  /*2ef0*/  IMAD.U32 R0, RZ, RZ, UR11 ;  /* 0x0000000bff007e24 */ /* 0x000fe4000f8e00ff */
[----:B------:R-:W-:Y:S01]  /*2f00*/  IMAD.U32 R3, RZ, RZ, UR41 ;  /* 0x00000029ff037e24 */ /* 0x000fe2000f8e00ff */
[----:B------:R-:W-:Y:S01]  /*2f10*/  STL [R1+0x4], R18 ;  /* 0x0000041201007387 */ /* 0x000fe20000100800 */
[----:B------:R-:W-:Y:S02]  /*2f20*/  IMAD.U32 R3, RZ, RZ, UR28 ;  /* 0x0000001cff037e24 */ /* 0x000fe4000f8e00ff */
[----:B-1----:R-:W-:Y:S01]  /*2f30*/  IMAD.U32 R5, RZ, RZ, UR10 ;  /* 0x0000000aff057e24 */ /* 0x002fe2000f8e00ff */
[----:B------:R-:W-:Y:S01]  /*2f40*/  STL [R1+0x4c], R19 ;  /* 0x00004c1301007387 */ /* 0x000fe20000100800 */
[----:B------:R-:W-:-:S02]  /*2f50*/  IMAD.U32 R4, RZ, RZ, UR11 ;  /* 0x0000000bff047e24 */ /* 0x000fc4000f8e00ff */
[----:B------:R-:W-:-:S03]  /*2f60*/  @!P3 IMAD R0, R0, 0x30, RZ ;  /* 0x000000300000b824 */ /* 0x000fc600078e02ff */
[----:B------:R-:W-:Y:S01]  /*2f70*/  @!P5 LEA.HI.X R15, R5, UR28, R4, 0x4, P0 ;  /* 0x0000001c050fdc11 */ /* 0x000fe200080f2404 */
[----:B------:R-:W-:Y:S01]  /*2f80*/  @!UP0 UIADD3.X UR28, UPT, UPT, UR27, UR28, URZ, UP1, !UPT ;  /* 0x0000001c1b1c8290 */ /* 0x000fe20008ffe4ff */
[----:B--2---:R-:W-:Y:S01]  /*2f90*/  @!P6 LEA R8, P0, R2, R13, 0x1 ;  /* 0x0000000d0208e211 */ /* 0x004fe200078008ff */
[----:B------:R-:W-:Y:S01]  /*2fa0*/  IMAD.U32 R5, RZ, RZ, UR40 ;  /* 0x00000028ff057e24 */ /* 0x000fe2000f8e00ff */
[----:B------:R-:W-:Y:S01]  /*2fb0*/  LOP3.LUT R4, R238, 0x8, RZ, 0xc0, !PT ;  /* 0x00000008ee047812 */ /* 0x000fe200078ec0ff */
[----:B------:R-:W-:Y:S01]  /*2fc0*/  @!P3 IMAD.IADD R0, R11, 0x1, R0 ;  /* 0x000000010b00b824 */ /* 0x000fe200078e0200 */
[----:B------:R-:W-:Y:S01]  /*2fd0*/  @!P6 LEA.HI.X R9, R2, R12, R3, 0x1, P0 ;  /* 0x0000000c0209e211 */ /* 0x000fe200000f0c03 */
[----:B------:R-:W-:Y:S01]  /*2fe0*/  IMAD.U32 R11, RZ, RZ, UR28 ;  /* 0x0000001cff0b7e24 */ /* 0x000fe2000f8e00ff */
[----:B------:R-:W-:Y:S01]  /*2ff0*/  LOP3.LUT R3, R19, R4, RZ, 0x3c, !PT ;  /* 0x0000000413037212 */ /* 0x000fe200078e3cff */
[----:B------:R-:W-:Y:S01]  /*3000*/  UISETP.GT.U32.AND UP0, UPT, UR29, UR14, UPT ;  /* 0x0000000e1d00728c */ /* 0x000fe2000bf04070 */
[----:B------:R-:W-:-:S04]  /*3010*/  DEPBAR.LE SB0, 0x0 ;  /* 0x000080000000791a */ /* 0x000fc80000000000 */
[----:B------:R-:W-:Y:S01]  /*3020*/  BAR.SYNC.DEFER_BLOCKING 0x0 ;  /* 0x0000000000007b1d */ /* 0x000fe20000010000 */
[-C--:B---3--:R-:W-:Y:S01]  /*3030*/  @!P5 LEA R6, P2, R14, R13.reuse, 0x1 ;  /* 0x0000000d0e06d211 */ /* 0x088fe200078408ff */
[----:B------:R-:W-:Y:S01]  /*3040*/  IMAD R101, R3, 0x2, R101 ;  /* 0x0000000203657824 */ /* 0x000fe200078e0265 */
[-C--:B------:R-:W-:Y:S02]  /*3050*/  @!P3 LEA R2, P0, R10, R13.reuse, 0x1 ;  /* 0x0000000d0a02b211 */ /* 0x080fe400078008ff */
[----:B------:R-:W-:Y:S01]  /*3060*/  @!P4 LEA R4, P1, R5, R13, 0x1 ;  /* 0x0000000d0504c211 */ /* 0x000fe200078208ff */
[----:B------:R-:W-:Y:S01]  /*3070*/  VIADD R226, R101, UR6 ;  /* 0x0000000665e27c36 */ /* 0x000fe20008000000 */
[-C--:B------:R-:W-:Y:S02]  /*3080*/  @!P5 LEA.HI.X R7, R14, R12.reuse, R15, 0x1, P2 ;  /* 0x0000000c0e07d211 */ /* 0x080fe400010f0c0f */
[-C--:B------:R-:W-:Y:S01]  /*3090*/  @!P3 LEA.HI.X R3, R10, R12.reuse, R0, 0x1, P0 ;  /* 0x0000000c0a03b211 */ /* 0x080fe200000f0c00 */
[----:B------:R-:W-:Y:S01]  /*30a0*/  IMAD.IADD R0, R18, 0x1, R227 ;  /* 0x0000000112007824 */ /* 0x000fe200078e02e3 */
[----:B------:R-:W-:-:S02]  /*30b0*/  @!P4 LEA.HI.X R5, R5, R12, R11, 0x1, P1 ;  /* 0x0000000c0505c211 */ /* 0x000fc400008f0c0b */
[----:B------:R-:W-:Y:S02]  /*30c0*/  LOP3.LUT P2, RZ, R238, 0x2, RZ, 0xc0, !PT ;  /* 0x00000002eeff7812 */ /* 0x000fe4000784c0ff */
[----:B------:R-:W-:Y:S02]  /*30d0*/  LEA R21, R0, UR6, 0x1 ;  /* 0x0000000600157c11 */ /* 0x000fe4000f8e08ff */
[----:B------:R-:W-:-:S04]  /*30e0*/  LOP3.LUT P1, RZ, R238, 0x4, RZ, 0xc0, !PT ;  /* 0x00000004eeff7812 */ /* 0x000fc8000782c0ff */
[----:B------:R-:W-:Y:S01]  /*30f0*/  SEL R0, R23, 0xffffffc0, !P1 ;  /* 0xffffffc017007807 */ /* 0x000fe20004800000 */
        /* <DEDUP_REMOVED lines=28> */
[----:B------:R-:W-:Y:S04]  /*32c0*/  LDSM.16.M88.4 R12, [R21] ;  /* 0x00000000150c783b */ /* 0x000fe80000000200 */
[----:B------:R-:W3:Y:S04]  /*32d0*/  LDSM.16.M88.4 R36, [R101+UR6+0x8000] ;  /* 0x008000066524783b */ /* 0x000ee80008000200 */
[----:B-1----:R-:W1:Y:S04]  /*32e0*/  LDSM.16.M88.4 R8, [R21+0x2000] ;  /* 0x002000001508783b */ /* 0x002e680000000200 */
[----:B------:R-:W4:Y:S04]  /*32f0*/  LDSM.16.M88.4 R32, [R101+UR6+0x8800] ;  /* 0x008800066520783b */ /* 0x000f280008000200 */
[----:B------:R-:W5:Y:S04]  /*3300*/  LDSM.16.M88.4 R28, [R101+UR6+0x9000] ;  /* 0x00900006651c783b */ /* 0x000f680008000200 */
[----:B------:R-:W5:Y:S01]  /*3310*/  LDSM.16.M88.4 R16, [R101+UR6+0x9800] ;  /* 0x009800066510783b */ /* 0x000f620008000200 */
[----:B--2---:R-:W-:Y:S01]  /*3320*/  SEL R2, R236, 0xffffffe0, !P2 ;  /* 0xffffffe0ec027807 */ /* 0x004fe20005000000 */
[----:B------:R-:W-:-:S02]  /*3330*/  IMAD.IADD R3, R21, 0x1, R0 ;  /* 0x0000000115037824 */ /* 0x000fc400078e0200 */
[----:B------:R-:W0:Y:S01]  /*3340*/  LDGDEPBAR ;  /* 0x00000000000079af */ /* 0x000e220000000000 */
[C---:B------:R-:W-:Y:S02]  /*3350*/  IMAD.IADD R0, R226.reuse, 0x1, R0 ;  /* 0x00000001e2007824 */ /* 0x040fe400078e0200 */
[--C-:B------:R-:W-:Y:S02]  /*3360*/  IMAD.IADD R22, R226, 0x1, R2.reuse ;  /* 0x00000001e2167824 */ /* 0x100fe400078e0202 */
[----:B------:R-:W-:Y:S02]  /*3370*/  IMAD.IADD R100, R21, 0x1, R2 ;  /* 0x0000000115647824 */ /* 0x000fe400078e0202 */
[C---:B------:R-:W-:Y:S01]  /*3380*/  IMAD.IADD R23, R2.reuse, 0x1, R3 ;  /* 0x0000000102177824 */ /* 0x040fe200078e0203 */
[----:B------:R-:W-:Y:S01]  /*3390*/  LDSM.16.M88.4 R52, [R22+0x8800] ;  /* 0x008800001634783b */ /* 0x000fe20000000200 */
[----:B------:R-:W-:-:S03]  /*33a0*/  IMAD.IADD R2, R2, 0x1, R0 ;  /* 0x0000000102027824 */ /* 0x000fc600078e0200 */
[----:B------:R-:W-:Y:S04]  /*33b0*/  LDSM.16.M88.4 R4, [R100+0x2000] ;  /* 0x002000006404783b */ /* 0x000fe80000000200 */
[----:B------:R-:W-:Y:S01]  /*33c0*/  LDSM.16.M88.4 R56, [R22+0x9000] ;  /* 0x009000001638783b */ /* 0x000fe20000000200 */
[-C--:B---3--:R-:W-:Y:S03]  /*33d0*/  HMMA.16816.F32 R88, R12, R36.reuse, RZ ;  /* 0x000000240c58723c */ /* 0x088fe600000018ff */
[----:B------:R-:W2:Y:S04]  /*33e0*/  LDSM.16.M88.4 R72, [R22+0x9800] ;  /* 0x009800001648783b */ /* 0x000ea80000000200 */
[----:B------:R-:W3:Y:S01]  /*33f0*/  LDSM.16.M88.4 R24, [R100] ;  /* 0x000000006418783b */ /* 0x000ee20000000200 */
[C---:B-1----:R-:W-:Y:S03]  /*3400*/  HMMA.16816.F32 R84, R8.reuse, R36, RZ ;  /* 0x000000240854723c */ /* 0x042fe600000018ff */
[----:B------:R-:W1:Y:S05]  /*3410*/  LDSM.16.M88.4 R48, [R22+0x8000] ;  /* 0x008000001630783b */ /* 0x000e6a0000000200 */
[-C--:B------:R-:W-:Y:S08]  /*3420*/  HMMA.16816.F32 R80, R8, R38.reuse, RZ ;  /* 0x000000260850723c */ /* 0x080ff000000018ff */
[----:B------:R-:W-:Y:S08]  /*3430*/  HMMA.16816.F32 R92, R12, R38, RZ ;  /* 0x000000260c5c723c */ /* 0x000ff000000018ff */
[C---:B----4-:R-:W-:Y:S08]  /*3440*/  HMMA.16816.F32 R76, R8.reuse, R32, RZ ;  /* 0x00000020084c723c */ /* 0x050ff000000018ff */
[C---:B-----5:R-:W-:Y:S08]  /*3450*/  HMMA.16816.F32 R64, R8.reuse, R28, RZ ;  /* 0x0000001c0840723c */ /* 0x060ff000000018ff */
[C---:B------:R-:W-:Y:S08]  /*3460*/  HMMA.16816.F32 R44, R8.reuse, R16, RZ ;  /* 0x00000010082c723c */ /* 0x040ff000000018ff */
[C---:B------:R-:W-:Y:S08]  /*3470*/  HMMA.16816.F32 R68, R8.reuse, R34, RZ ;  /* 0x000000220844723c */ /* 0x040ff000000018ff */
[C---:B------:R-:W-:Y:S08]  /*3480*/  HMMA.16816.F32 R60, R8.reuse, R30, RZ ;  /* 0x0000001e083c723c */ /* 0x040ff000000018ff */
[----:B------:R-:W-:Y:S08]  /*3490*/  HMMA.16816.F32 R40, R8, R18, RZ ;  /* 0x000000120828723c */ /* 0x000ff000000018ff */
[C---:B------:R-:W-:Y:S08]  /*34a0*/  HMMA.16816.F32 R36, R12.reuse, R32, RZ ;  /* 0x000000200c24723c */ /* 0x040ff000000018ff */
[C---:B------:R-:W-:Y:S08]  /*34b0*/  HMMA.16816.F32 R8, R12.reuse, R28, RZ ;  /* 0x0000001c0c08723c */ /* 0x040ff000000018ff */
[C---:B------:R-:W-:Y:S01]  /*34c0*/  HMMA.16816.F32 R96, R12.reuse, R34, RZ ;  /* 0x000000220c60723c */ /* 0x040fe200000018ff */
[----:B------:R-:W-:Y:S07]  /*34d0*/  LDSM.16.M88.4 R32, [R0+0x9800] ;  /* 0x009800000020783b */ /* 0x000fee0000000200 */
[----:B------:R-:W-:Y:S08]  /*34e0*/  HMMA.16816.F32 R104, R12, R30, RZ ;  /* 0x0000001e0c68723c */ /* 0x000ff000000018ff */
[C---:B--2---:R-:W-:Y:S01]  /*34f0*/  HMMA.16816.F32 R128, R4.reuse, R72, R44 ;  /* 0x000000480480723c */ /* 0x044fe2000000182c */
[----:B------:R-:W-:Y:S07]  /*3500*/  LDSM.16.M88.4 R44, [R0+0x8000] ;  /* 0x00800000002c783b */ /* 0x000fee0000000200 */
[----:B------:R-:W-:Y:S01]  /*3510*/  HMMA.16816.F32 R112, R4, R74, R40 ;  /* 0x0000004a0470723c */ /* 0x000fe20000001828 */
[----:B------:R-:W-:Y:S07]  /*3520*/  LDSM.16.M88.4 R40, [R0+0x8800] ;  /* 0x008800000028783b */ /* 0x000fee0000000200 */
[C---:B---3--:R-:W-:Y:S01]  /*3530*/  HMMA.16816.F32 R116, R24.reuse, R52, R36 ;  /* 0x000000341874723c */ /* 0x048fe20000001824 */
[----:B------:R-:W-:Y:S07]  /*3540*/  LDSM.16.M88.4 R36, [R0+0x9000] ;  /* 0x009000000024783b */ /* 0x000fee0000000200 */
[----:B------:R-:W-:Y:S01]  /*3550*/  HMMA.16816.F32 R120, R24, R56, R8 ;  /* 0x000000381878723c */ /* 0x000fe20000001808 */
[----:B------:R-:W2:Y:S07]  /*3560*/  LDSM.16.M88.4 R8, [R3+0x2000] ;  /* 0x002000000308783b */ /* 0x000eae0000000200 */
[C---:B------:R-:W-:Y:S08]  /*3570*/  HMMA.16816.F32 R28, R12.reuse, R16, RZ ;  /* 0x000000100c1c723c */ /* 0x040ff000000018ff */
[----:B------:R-:W-:Y:S01]  /*3580*/  HMMA.16816.F32 R136, R12, R18, RZ ;  /* 0x000000120c88723c */ /* 0x000fe200000018ff */
[----:B------:R-:W3:Y:S04]  /*3590*/  LDSM.16.M88.4 R12, [R3] ;  /* 0x00000000030c783b */ /* 0x000ee80000000200 */
[----:B------:R-:W-:Y:S03]  /*35a0*/  LDSM.16.M88.4 R16, [R23] ;  /* 0x000000001710783b */ /* 0x000fe60000000200 */
[C---:B-1----:R-:W-:Y:S08]  /*35b0*/  HMMA.16816.F32 R84, R4.reuse, R48, R84 ;  /* 0x000000300454723c */ /* 0x042ff00000001854 */
[C---:B------:R-:W-:Y:S01]  /*35c0*/  HMMA.16816.F32 R132, R4.reuse, R52, R76 ;  /* 0x000000340484723c */ /* 0x040fe2000000184c */
[----:B------:R-:W-:Y:S07]  /*35d0*/  LDSM.16.M88.4 R76, [R2+0x9800] ;  /* 0x00980000024c783b */ /* 0x000fee0000000200 */
[C---:B------:R-:W-:Y:S08]  /*35e0*/  HMMA.16816.F32 R64, R4.reuse, R56, R64 ;  /* 0x000000380440723c */ /* 0x040ff00000001840 */
[C---:B------:R-:W-:Y:S08]  /*35f0*/  HMMA.16816.F32 R80, R4.reuse, R50, R80 ;  /* 0x000000320450723c */ /* 0x040ff00000001850 */
[C---:B------:R-:W-:Y:S08]  /*3600*/  HMMA.16816.F32 R68, R4.reuse, R54, R68 ;  /* 0x000000360444723c */ /* 0x040ff00000001844 */
[----:B------:R-:W-:Y:S01]  /*3610*/  HMMA.16816.F32 R60, R4, R58, R60 ;  /* 0x0000003a043c723c */ /* 0x000fe2000000183c */
[----:B------:R-:W-:Y:S07]  /*3620*/  LDSM.16.M88.4 R4, [R23+0x2000] ;  /* 0x002000001704783b */ /* 0x000fee0000000200 */
[C---:B------:R-:W-:Y:S08]  /*3630*/  HMMA.16816.F32 R108, R24.reuse, R48, R88 ;  /* 0x00000030186c723c */ /* 0x040ff00000001858 */
[C---:B------:R-:W-:Y:S01]  /*3640*/  HMMA.16816.F32 R124, R24.reuse, R72, R28 ;  /* 0x00000048187c723c */ /* 0x040fe2000000181c */
[----:B------:R-:W1:Y:S07]  /*3650*/  LDSM.16.M88.4 R28, [R2+0x8000] ;  /* 0x00800000021c783b */ /* 0x000e6e0000000200 */
[C---:B------:R-:W-:Y:S01]  /*3660*/  HMMA.16816.F32 R92, R24.reuse, R50, R92 ;  /* 0x00000032185c723c */ /* 0x040fe2000000185c */
[----:B------:R-:W4:Y:S07]  /*3670*/  LDSM.16.M88.4 R48, [R2+0x8800] ;  /* 0x008800000230783b */ /* 0x000f2e0000000200 */
[C---:B------:R-:W-:Y:S01]  /*3680*/  HMMA.16816.F32 R96, R24.reuse, R54, R96 ;  /* 0x000000361860723c */ /* 0x040fe20000001860 */
[----:B------:R-:W5:Y:S07]  /*3690*/  LDSM.16.M88.4 R52, [R2+0x9000] ;  /* 0x009000000234783b */ /* 0x000f6e0000000200 */
[C---:B------:R-:W-:Y:S08]  /*36a0*/  HMMA.16816.F32 R104, R24.reuse, R58, R104 ;  /* 0x0000003a1868723c */ /* 0x040ff00000001868 */
[----:B------:R-:W-:Y:S08]  /*36b0*/  HMMA.16816.F32 R88, R24, R74, R136 ;  /* 0x0000004a1858723c */ /* 0x000ff00000001888 */
        /* <DEDUP_REMOVED lines=13> */
[----:B------:R-:W-:Y:S08]  /*3790*/  HMMA.16816.F32 R160, R12, R32, R124 ;  /* 0x000000200ca0723c */ /* 0x000ff0000000187c */
[C---:B-1----:R-:W-:Y:S08]  /*37a0*/  HMMA.16816.F32 R152, R4.reuse, R28, R84 ;  /* 0x0000001c0498723c */ /* 0x042ff00000001854 */
[C---:B------:R-:W-:Y:S08]  /*37b0*/  HMMA.16816.F32 R148, R4.reuse, R30, R80 ;  /* 0x0000001e0494723c */ /* 0x040ff00000001850 */
[C---:B----4-:R-:W-:Y:S01]  /*37c0*/  HMMA.16816.F32 R144, R4.reuse, R48, R72 ;  /* 0x000000300490723c */ /* 0x050fe20000001848 */
[----:B------:R-:W-:Y:S07]  /*37d0*/  LDSM.16.M88.4 R72, [R22+0xa800] ;  /* 0x00a800001648783b */ /* 0x000fee0000000200 */
[C---:B------:R-:W-:Y:S08]  /*37e0*/  HMMA.16816.F32 R140, R4.reuse, R50, R68 ;  /* 0x00000032048c723c */ /* 0x040ff00000001844 */
[C---:B-----5:R-:W-:Y:S08]  /*37f0*/  HMMA.16816.F32 R136, R4.reuse, R52, R64 ;  /* 0x000000340488723c */ /* 0x060ff00000001840 */
[C---:B------:R-:W-:Y:S08]  /*3800*/  HMMA.16816.F32 R132, R4.reuse, R54, R60 ;  /* 0x000000360484723c */ /* 0x040ff0000000183c */
[C---:B------:R-:W-:Y:S01]  /*3810*/  HMMA.16816.F32 R128, R4.reuse, R76, R56 ;  /* 0x0000004c0480723c */ /* 0x040fe20000001838 */
[----:B------:R-:W-:Y:S07]  /*3820*/  LDSM.16.M88.4 R56, [R22+0xa000] ;  /* 0x00a000001638783b */ /* 0x000fee0000000200 */
[----:B------:R-:W-:Y:S01]  /*3830*/  HMMA.16816.F32 R108, R4, R78, R24 ;  /* 0x0000004e046c723c */ /* 0x000fe20000001818 */
[----:B------:R-:W-:Y:S04]  /*3840*/  LDSM.16.M88.4 R4, [R21+0x6000] ;  /* 0x006000001504783b */ /* 0x000fe80000000200 */
[----:B------:R-:W1:Y:S03]  /*3850*/  LDSM.16.M88.4 R24, [R101+UR6+0xb800] ;  /* 0x00b800066518783b */ /* 0x000e660008000200 */
[C---:B------:R-:W-:Y:S01]  /*3860*/  HMMA.16816.F32 R104, R12.reuse, R38, R104 ;  /* 0x000000260c68723c */ /* 0x040fe20000001868 */
[----:B------:R-:W2:Y:S07]  /*3870*/  LDSM.16.M88.4 R36, [R101+UR6+0xa000] ;  /* 0x00a000066524783b */ /* 0x000eae0008000200 */
[----:B------:R-:W-:Y:S01]  /*3880*/  HMMA.16816.F32 R156, R12, R34, R88 ;  /* 0x000000220c9c723c */ /* 0x000fe20000001858 */
[----:B------:R-:W3:Y:S04]  /*3890*/  LDSM.16.M88.4 R32, [R101+UR6+0xa800] ;  /* 0x00a800066520783b */ /* 0x000ee80008000200 */
[----:B------:R-:W-:Y:S03]  /*38a0*/  LDSM.16.M88.4 R12, [R100+0x6000] ;  /* 0x00600000640c783b */ /* 0x000fe60000000200 */
[C---:B------:R-:W-:Y:S01]  /*38b0*/  HMMA.16816.F32 R124, R16.reuse, R28, R8 ;  /* 0x0000001c107c723c */ /* 0x040fe20000001808 */
[----:B------:R-:W-:Y:S04]  /*38c0*/  LDSM.16.M88.4 R8, [R21+0x4000] ;  /* 0x004000001508783b */ /* 0x000fe80000000200 */
[----:B------:R-:W-:Y:S03]  /*38d0*/  LDSM.16.M88.4 R88, [R22+0xb800] ;  /* 0x00b800001658783b */ /* 0x000fe60000000200 */
[C---:B------:R-:W-:Y:S01]  /*38e0*/  HMMA.16816.F32 R120, R16.reuse, R30, R44 ;  /* 0x0000001e1078723c */ /* 0x040fe2000000182c */
[----:B------:R-:W4:Y:S07]  /*38f0*/  LDSM.16.M88.4 R28, [R101+UR6+0xb000] ;  /* 0x00b00006651c783b */ /* 0x000f2e0008000200 */
[C---:B------:R-:W-:Y:S01]  /*3900*/  HMMA.16816.F32 R116, R16.reuse, R48, R92 ;  /* 0x000000301074723c */ /* 0x040fe2000000185c */
[----:B------:R-:W5:Y:S07]  /*3910*/  LDSM.16.M88.4 R92, [R22+0xb000] ;  /* 0x00b00000165c783b */ /* 0x000f6e0000000200 */
[C---:B------:R-:W-:Y:S08]  /*3920*/  HMMA.16816.F32 R80, R16.reuse, R76, R160 ;  /* 0x0000004c1050723c */ /* 0x040ff000000018a0 */
[C---:B------:R-:W-:Y:S08]  /*3930*/  HMMA.16816.F32 R68, R16.reuse, R78, R156 ;  /* 0x0000004e1044723c */ /* 0x040ff0000000189c */
[C---:B------:R-:W-:Y:S08]  /*3940*/  HMMA.16816.F32 R112, R16.reuse, R50, R40 ;  /* 0x000000321070723c */ /* 0x040ff00000001828 */
[C---:B------:R-:W-:Y:S08]  /*3950*/  HMMA.16816.F32 R96, R16.reuse, R52, R96 ;  /* 0x000000341060723c */ /* 0x040ff00000001860 */
[----:B------:R-:W-:Y:S01]  /*3960*/  HMMA.16816.F32 R84, R16, R54, R104 ;  /* 0x000000361054723c */ /* 0x000fe20000001868 */
[----:B------:R5:W5:Y:S07]  /*3970*/  LDSM.16.M88.4 R16, [R100+0x4000] ;  /* 0x004000006410783b */ /* 0x000b6e0000000200 */
[C---:B-1----:R-:W-:Y:S08]  /*3980*/  HMMA.16816.F32 R76, R4.reuse, R24, R128 ;  /* 0x00000018044c723c */ /* 0x042ff00000001880 */
[C---:B--2---:R-:W-:Y:S08]  /*3990*/  HMMA.16816.F32 R64, R4.reuse, R36, R152 ;  /* 0x000000240440723c */ /* 0x044ff00000001898 */
[C---:B------:R-:W-:Y:S08]  /*39a0*/  HMMA.16816.F32 R60, R4.reuse, R38, R148 ;  /* 0x00000026043c723c */ /* 0x040ff00000001894 */
[C---:B---3--:R-:W-:Y:S08]  /*39b0*/  HMMA.16816.F32 R52, R4.reuse, R32, R144 ;  /* 0x000000200434723c */ /* 0x048ff00000001890 */
[C---:B------:R-:W-:Y:S08]  /*39c0*/  HMMA.16816.F32 R48, R4.reuse, R34, R140 ;  /* 0x000000220430723c */ /* 0x040ff0000000188c */
[C---:B----4-:R-:W-:Y:S08]  /*39d0*/  HMMA.16816.F32 R44, R4.reuse, R28, R136 ;  /* 0x0000001c042c723c */ /* 0x050ff00000001888 */
[C---:B------:R-:W-:Y:S08]  /*39e0*/  HMMA.16816.F32 R40, R4.reuse, R30, R132 ;  /* 0x0000001e0428723c */ /* 0x040ff00000001884 */
[----:B------:R-:W-:Y:S08]  /*39f0*/  HMMA.16816.F32 R104, R4, R26, R108 ;  /* 0x0000001a0468723c */ /* 0x000ff0000000186c */
[C---:B------:R-:W-:Y:S08]  /*3a00*/  HMMA.16816.F32 R108, R8.reuse, R36, R124 ;  /* 0x00000024086c723c */ /* 0x040ff0000000187c */
[C---:B-----5:R-:W-:Y:S08]  /*3a10*/  HMMA.16816.F32 R100, R8.reuse, R32, R116 ;  /* 0x000000200864723c */ /* 0x060ff00000001874 */
[C---:B------:R-:W-:Y:S08]  /*3a20*/  HMMA.16816.F32 R124, R8.reuse, R24, R80 ;  /* 0x00000018087c723c */ /* 0x040ff00000001850 */
[C---:B------:R-:W-:Y:S08]  /*3a30*/  HMMA.16816.F32 R148, R8.reuse, R28, R96 ;  /* 0x0000001c0894723c */ /* 0x040ff00000001860 */
[----:B------:R-:W-:Y:S01]  /*3a40*/  HMMA.16816.F32 R116, R8, R30, R84 ;  /* 0x0000001e0874723c */ /* 0x000fe20000001854 */
[----:B------:R-:W-:Y:S07]  /*3a50*/  LDSM.16.M88.4 R28, [R2+0xa800] ;  /* 0x00a80000021c783b */ /* 0x000fee0000000200 */
[C---:B------:R-:W-:Y:S08]  /*3a60*/  HMMA.16816.F32 R80, R12.reuse, R88, R76 ;  /* 0x000000580c50723c */ /* 0x040ff0000000184c */
[C---:B------:R-:W-:Y:S08]  /*3a70*/  HMMA.16816.F32 R140, R12.reuse, R56, R64 ;  /* 0x000000380c8c723c */ /* 0x040ff00000001840 */
[C---:B------:R-:W-:Y:S08]  /*3a80*/  HMMA.16816.F32 R136, R12.reuse, R58, R60 ;  /* 0x0000003a0c88723c */ /* 0x040ff0000000183c */
[C---:B------:R-:W-:Y:S01]  /*3a90*/  HMMA.16816.F32 R96, R12.reuse, R72, R52 ;  /* 0x000000480c60723c */ /* 0x040fe20000001834 */
[----:B------:R-:W-:Y:S07]  /*3aa0*/  LDSM.16.M88.4 R52, [R0+0xb800] ;  /* 0x00b800000034783b */ /* 0x000fee0000000200 */
[C---:B------:R-:W-:Y:S01]  /*3ab0*/  HMMA.16816.F32 R132, R12.reuse, R74, R48 ;  /* 0x0000004a0c84723c */ /* 0x040fe20000001830 */
[----:B------:R-:W-:Y:S07]  /*3ac0*/  LDSM.16.M88.4 R48, [R2+0xb000] ;  /* 0x00b000000230783b */ /* 0x000fee0000000200 */
[C---:B------:R-:W-:Y:S01]  /*3ad0*/  HMMA.16816.F32 R128, R12.reuse, R92, R44 ;  /* 0x0000005c0c80723c */ /* 0x040fe2000000182c */
[----:B------:R-:W-:Y:S07]  /*3ae0*/  LDSM.16.M88.4 R44, [R0+0xb000] ;  /* 0x00b00000002c783b */ /* 0x000fee0000000200 */
[C---:B------:R-:W-:Y:S01]  /*3af0*/  HMMA.16816.F32 R84, R12.reuse, R94, R40 ;  /* 0x0000005e0c54723c */ /* 0x040fe20000001828 */
[----:B------:R-:W-:Y:S07]  /*3b00*/  LDSM.16.M88.4 R40, [R0+0xa000] ;  /* 0x00a000000028783b */ /* 0x000fee0000000200 */
[----:B------:R-:W-:Y:S01]  /*3b10*/  HMMA.16816.F32 R76, R12, R90, R104 ;  /* 0x0000005a0c4c723c */ /* 0x000fe20000001868 */
[----:B------:R-:W1:Y:S07]  /*3b20*/  LDSM.16.M88.4 R12, [R3+0x4000] ;  /* 0x00400000030c783b */ /* 0x000e6e0000000200 */
[C---:B------:R-:W-:Y:S01]  /*3b30*/  HMMA.16816.F32 R4, R8.reuse, R38, R120 ;  /* 0x000000260804723c */ /* 0x040fe20000001878 */
[----:B------:R2:W3:Y:S07]  /*3b40*/  LDSM.16.M88.4 R36, [R0+0xa800] ;  /* 0x00a800000024783b */ /* 0x0004ee0000000200 */
[C---:B------:R-:W-:Y:S01]  /*3b50*/  HMMA.16816.F32 R144, R8.reuse, R34, R112 ;  /* 0x000000220890723c */ /* 0x040fe20000001870 */
[----:B------:R-:W-:Y:S07]  /*3b60*/  LDSM.16.M88.4 R32, [R2+0xa000] ;  /* 0x00a000000220783b */ /* 0x000fee0000000200 */
[----:B------:R-:W-:Y:S01]  /*3b70*/  HMMA.16816.F32 R112, R8, R26, R68 ;  /* 0x0000001a0870723c */ /* 0x000fe20000001844 */
[----:B------:R4:W5:Y:S04]  /*3b80*/  LDSM.16.M88.4 R8, [R3+0x6000] ;  /* 0x006000000308783b */ /* 0x0009680000000200 */
[----:B------:R-:W5:Y:S03]  /*3b90*/  LDSM.16.M88.4 R24, [R23+0x4000] ;  /* 0x004000001718783b */ /* 0x000f660000000200 */
[----:B------:R-:W-:Y:S01]  /*3ba0*/  HMMA.16816.F32 R120, R16, R56, R108 ;  /* 0x000000381078723c */ /* 0x000fe2000000186c */
[----:B--2---:R-:W-:-:S04]  /*3bb0*/  SHF.R.U32.HI R0, RZ, 0x2, R238 ;  /* 0x00000002ff007819 */ /* 0x004fc800000116ee */
[----:B------:R-:W-:-:S03]  /*3bc0*/  LOP3.LUT R0, R0, 0x7, RZ, 0xc0, !PT ;  /* 0x0000000700007812 */ /* 0x000fc600078ec0ff */
[C---:B------:R-:W-:Y:S01]  /*3bd0*/  HMMA.16816.F32 R60, R16.reuse, R58, R4 ;  /* 0x0000003a103c723c */ /* 0x040fe20000001804 */
[----:B------:R-:W2:Y:S07]  /*3be0*/  LDSM.16.M88.4 R4, [R23+0x6000] ;  /* 0x006000001704783b */ /* 0x000eae0000000200 */
[----:B------:R-:W-:Y:S01]  /*3bf0*/  HMMA.16816.F32 R56, R16, R72, R100 ;  /* 0x000000481038723c */ /* 0x000fe20000001864 */
[----:B------:R1:W2:Y:S01]  /*3c00*/  LDSM.16.M88.4 R100, [R2+0xb800] ;  /* 0x00b800000264783b */ /* 0x0002a20000000200 */
[----:B----4-:R-:W-:Y:S01]  /*3c10*/  IMAD.SHL.U32 R3, R238, 0x2, RZ ;  /* 0x00000002ee037824 */ /* 0x010fe200078e00ff */
[----:B------:R-:W-:-:S04]  /*3c20*/  DEPBAR.LE SB0, 0x0 ;  /* 0x000080000000791a */ /* 0x000fc80000000000 */
[----:B------:R-:W-:Y:S01]  /*3c30*/  LOP3.LUT R167, R3, 0x6, RZ, 0xc0, !PT ;  /* 0x0000000603a77812 */ /* 0x000fe200078ec0ff */
[----:B------:R-:W-:Y:S01]  /*3c40*/  HMMA.16816.F32 R68, R16, R92, R148 ;  /* 0x0000005c1044723c */ /* 0x000fe20000001894 */
[----:B------:R-:W-:-:S07]  /*3c50*/  IMAD.U32 R3, RZ, RZ, UR20 ;  /* 0x00000014ff037e24 */ /* 0x000fce000f8e00ff */
[C---:B------:R-:W-:Y:S08]  /*3c60*/  HMMA.16816.F32 R116, R16.reuse, R94, R116 ;  /* 0x0000005e1074723c */ /* 0x040ff00000001874 */
[----:B------:R-:W-:Y:S01]  /*3c70*/  HMMA.16816.F32 R64, R16, R74, R144 ;  /* 0x0000004a1040723c */ /* 0x000fe20000001890 */
[----:B-1----:R-:W-:-:S04]  /*3c80*/  LOP3.LUT R2, R225, 0x1f0, RZ, 0xc0, !PT ;  /* 0x000001f0e1027812 */ /* 0x002fc800078ec0ff */
[----:B------:R-:W-:Y:S01]  /*3c90*/  IADD3 R2, PT, PT, R0, UR23, R2 ;  /* 0x0000001700027c10 */ /* 0x000fe2000fffe002 */
[----:B------:R-:W-:Y:S02]  /*3ca0*/  IMAD.U32 R0, RZ, RZ, UR29 ;  /* 0x0000001dff007e24 */ /* 0x000fe4000f8e00ff */
[----:B------:R-:W-:Y:S01]  /*3cb0*/  HMMA.16816.F32 R72, R12, R40, R120 ;  /* 0x000000280c48723c */ /* 0x000fe20000001878 */
[----:B------:R-:W-:Y:S01]  /*3cc0*/  IADD3 R241, PT, PT, R2, UR25, -R3 ;  /* 0x0000001902f17c10 */ /* 0x000fe2000fffe803 */
[----:B------:R-:W-:-:S04]  /*3cd0*/  IMAD R0, R0, 0x40, R167 ;  /* 0x0000004000007824 */ /* 0x000fc800078e02a7 */
[C---:B------:R-:W-:Y:S02]  /*3ce0*/  VIADD R3, R0.reuse, 0x31 ;  /* 0x0000003100037836 */ /* 0x040fe40000000000 */
[----:B------:R-:W-:Y:S08]  /*3cf0*/  HMMA.16816.F32 R124, R16, R88, R124 ;  /* 0x00000058107c723c */ /* 0x000ff0000000187c */
[C---:B------:R-:W-:Y:S08]  /*3d00*/  HMMA.16816.F32 R60, R12.reuse, R42, R60 ;  /* 0x0000002a0c3c723c */ /* 0x040ff0000000183c */
[----:B---3--:R-:W-:Y:S08]  /*3d10*/  HMMA.16816.F32 R56, R12, R36, R56 ;  /* 0x000000240c38723c */ /* 0x008ff00000001838 */
[----:B------:R-:W-:Y:S08]  /*3d20*/  HMMA.16816.F32 R112, R16, R90, R112 ;  /* 0x0000005a1070723c */ /* 0x000ff00000001870 */
        /* <DEDUP_REMOVED lines=10> */
[----:B------:R-:W-:Y:S08]  /*3dd0*/  HMMA.16816.F32 R36, R12, R38, R64 ;  /* 0x000000260c24723c */ /* 0x000ff00000001840 */
[----:B------:R-:W-:Y:S08]  /*3de0*/  HMMA.16816.F32 R72, R24, R32, R72 ;  /* 0x000000201848723c */ /* 0x000ff00000001848 */
[----:B------:R-:W-:Y:S08]  /*3df0*/  HMMA.16816.F32 R40, R12, R52, R124 ;  /* 0x000000340c28723c */ /* 0x000ff0000000187c */
[C---:B------:R-:W-:Y:S08]  /*3e00*/  HMMA.16816.F32 R68, R24.reuse, R34, R60 ;  /* 0x000000221844723c */ /* 0x040ff0000000183c */
[----:B------:R-:W-:Y:S08]  /*3e10*/  HMMA.16816.F32 R64, R24, R28, R56 ;  /* 0x0000001c1840723c */ /* 0x000ff00000001838 */
[----:B------:R-:W-:Y:S01]  /*3e20*/  HMMA.16816.F32 R112, R12, R54, R112 ;  /* 0x000000360c70723c */ /* 0x000fe20000001870 */
[----:B------:R-:W-:-:S02]  /*3e30*/  VIADD R15, R0, 0x1 ;  /* 0x00000001000f7836 */ /* 0x000fc40000000000 */
[C---:B------:R-:W-:Y:S02]  /*3e40*/  VIADD R14, R0.reuse, 0x8 ;  /* 0x00000008000e7836 */ /* 0x040fe40000000000 */
[C---:B------:R-:W-:Y:S02]  /*3e50*/  VIADD R13, R0.reuse, 0x9 ;  /* 0x00000009000d7836 */ /* 0x040fe40000000000 */
[C---:B------:R-:W-:Y:S01]  /*3e60*/  VIADD R12, R0.reuse, 0x10 ;  /* 0x00000010000c7836 */ /* 0x040fe20000000000 */
[C---:B--2---:R-:W-:Y:S08]  /*3e70*/  HMMA.16816.F32 R116, R4.reuse, R48, R88 ;  /* 0x000000300474723c */ /* 0x044ff00000001858 */
[----:B------:R-:W-:Y:S08]  /*3e80*/  HMMA.16816.F32 R88, R4, R50, R84 ;  /* 0x000000320458723c */ /* 0x000ff00000001854 */
[----:B------:R-:W-:Y:S01]  /*3e90*/  HMMA.16816.F32 R52, R24, R48, R8 ;  /* 0x000000301834723c */ /* 0x000fe20000001808 */
[----:B------:R-:W-:-:S02]  /*3ea0*/  VIADD R11, R0, 0x11 ;  /* 0x00000011000b7836 */ /* 0x000fc40000000000 */
[C---:B------:R-:W-:Y:S02]  /*3eb0*/  VIADD R10, R0.reuse, 0x18 ;  /* 0x00000018000a7836 */ /* 0x040fe40000000000 */
[C---:B------:R-:W-:Y:S02]  /*3ec0*/  VIADD R9, R0.reuse, 0x19 ;  /* 0x0000001900097836 */ /* 0x040fe40000000000 */
[C---:B------:R-:W-:Y:S01]  /*3ed0*/  VIADD R8, R0.reuse, 0x20 ;  /* 0x0000002000087836 */ /* 0x040fe20000000000 */
[C---:B------:R-:W-:Y:S01]  /*3ee0*/  HMMA.16816.F32 R48, R24.reuse, R50, R16 ;  /* 0x000000321830723c */ /* 0x040fe20000001810 */
[----:B------:R-:W-:Y:S02]  /*3ef0*/  VIADD R18, R241, 0x8 ;  /* 0x00000008f1127836 */ /* 0x000fe40000000000 */
[C---:B------:R-:W-:Y:S02]  /*3f00*/  VIADD R16, R0.reuse, 0x38 ;  /* 0x0000003800107836 */ /* 0x040fe40000000000 */
[----:B------:R-:W-:Y:S01]  /*3f10*/  VIADD R17, R0, 0x39 ;  /* 0x0000003900117836 */ /* 0x000fe20000000000 */
[C---:B------:R-:W-:Y:S01]  /*3f20*/  ISETP.GT.AND P0, PT, R18.reuse, R0, PT ;  /* 0x000000001200720c */ /* 0x040fe20003f04270 */
[----:B------:R-:W-:Y:S01]  /*3f30*/  IMAD.U32 R19, RZ, RZ, UR25 ;  /* 0x00000019ff137e24 */ /* 0x000fe2000f8e00ff */
[----:B------:R-:W-:Y:S01]  /*3f40*/  HMMA.16816.F32 R56, R24, R30, R36 ;  /* 0x0000001e1838723c */ /* 0x000fe20000001824 */
[----:B------:R-:W-:-:S02]  /*3f50*/  ISETP.GT.AND P4, PT, R18, R15, PT ;  /* 0x0000000f1200720c */ /* 0x000fc40003f84270 */
[C---:B------:R-:W-:Y:S02]  /*3f60*/  ISETP.GT.AND P6, PT, R18.reuse, R14, PT ;  /* 0x0000000e1200720c */ /* 0x040fe40003fc4270 */
[C---:B------:R-:W-:Y:S02]  /*3f70*/  ISETP.GT.AND P5, PT, R18.reuse, R13, PT ;  /* 0x0000000d1200720c */ /* 0x040fe40003fa4270 */
[----:B------:R-:W-:Y:S01]  /*3f80*/  ISETP.GT.AND P3, PT, R18, R12, PT ;  /* 0x0000000c1200720c */ /* 0x000fe20003f64270 */
[----:B------:R-:W-:Y:S03]  /*3f90*/  HMMA.16816.F32 R108, R4, R32, R108 ;  /* 0x00000020046c723c */ /* 0x000fe6000000186c */
[----:B------:R-:W-:-:S05]  /*3fa0*/  FSEL R44, R66, -INF , !P3 ;  /* 0xff800000422c7808 */ /* 0x000fca0005800000 */
[----:B------:R-:W-:Y:S01]  /*3fb0*/  HMMA.16816.F32 R104, R4, R34, R104 ;  /* 0x000000220468723c */ /* 0x000fe20000001868 */
[----:B------:R-:W-:Y:S01]  /*3fc0*/  FSEL R35, R71, -INF , !P5 ;  /* 0xff80000047237808 */ /* 0x000fe20006800000 */
[----:B------:R-:W-:Y:S01]  /*3fd0*/  BAR.SYNC.DEFER_BLOCKING 0x0 ;  /* 0x0000000000007b1d */ /* 0x000fe20000010000 */
[----:B------:R-:W-:-:S04]  /*3fe0*/  ISETP.GT.AND P5, PT, R18, R8, PT ;  /* 0x000000081200720c */ /* 0x000fc80003fa4270 */
[----:B------:R-:W-:Y:S01]  /*3ff0*/  FSEL R54, R54, -INF , !P5 ;  /* 0xff80000036367808 */ /* 0x000fe20006800000 */
[C---:B------:R-:W-:Y:S01]  /*4000*/  HMMA.16816.F32 R96, R4.reuse, R28, R96 ;  /* 0x0000001c0460723c */ /* 0x040fe20000001860 */
[----:B------:R-:W-:Y:S02]  /*4010*/  FSEL R28, R74, -INF , !P0 ;  /* 0xff8000004a1c7808 */ /* 0x000fe40004000000 */
[----:B------:R-:W-:Y:S02]  /*4020*/  ISETP.GT.AND P0, PT, R18, R11, PT ;  /* 0x0000000b1200720c */ /* 0x000fe40003f04270 */
[----:B------:R-:W-:Y:S02]  /*4030*/  FSEL R29, R75, -INF , !P4 ;  /* 0xff8000004b1d7808 */ /* 0x000fe40006000000 */
[----:B------:R-:W-:Y:S01]  /*4040*/  FSEL R60, R67, -INF , !P0 ;  /* 0xff800000433c7808 */ /* 0x000fe20004000000 */
[----:B------:R-:W-:Y:S01]  /*4050*/  HMMA.16816.F32 R92, R4, R30, R92 ;  /* 0x0000001e045c723c */ /* 0x000fe2000000185c */
[----:B------:R-:W-:-:S02]  /*4060*/  FSEL R31, R70, -INF , !P6 ;  /* 0xff800000461f7808 */ /* 0x000fc40007000000 */
[C---:B------:R-:W-:Y:S02]  /*4070*/  ISETP.GT.AND P4, PT, R18.reuse, R10, PT ;  /* 0x0000000a1200720c */ /* 0x040fe40003f84270 */
[----:B------:R-:W-:Y:S02]  /*4080*/  ISETP.GT.AND P6, PT, R18, R9, PT ;  /* 0x000000091200720c */ /* 0x000fe40003fc4270 */
[----:B------:R-:W-:Y:S01]  /*4090*/  FSEL R58, R58, -INF , !P4 ;  /* 0xff8000003a3a7808 */ /* 0x000fe20006000000 */
[----:B------:R-:W-:Y:S01]  /*40a0*/  HMMA.16816.F32 R84, R4, R100, R80 ;  /* 0x000000640454723c */ /* 0x000fe20000001850 */
[----:B------:R-:W-:Y:S02]  /*40b0*/  FSEL R59, R59, -INF , !P6 ;  /* 0xff8000003b3b7808 */ /* 0x000fe40007000000 */
[----:B------:R-:W-:-:S05]  /*40c0*/  ISETP.GT.AND P5, PT, R18, R3, PT ;  /* 0x000000031200720c */ /* 0x000fca0003fa4270 */
[----:B------:R-:W-:Y:S01]  /*40d0*/  HMMA.16816.F32 R128, R4, R102, R76 ;  /* 0x000000660480723c */ /* 0x000fe2000000184c */
[----:B------:R-:W-:Y:S02]  /*40e0*/  IMAD.U32 R4, RZ, RZ, UR21 ;  /* 0x00000015ff047e24 */ /* 0x000fe4000f8e00ff */
[C---:B------:R-:W-:Y:S02]  /*40f0*/  VIADD R7, R0.reuse, 0x21 ;  /* 0x0000002100077836 */ /* 0x040fe40000000000 */
[----:B------:R-:W-:Y:S01]  /*4100*/  VIADD R6, R0, 0x28 ;  /* 0x0000002800067836 */ /* 0x000fe20000000000 */
[----:B------:R-:W-:Y:S01]  /*4110*/  IADD3 R2, PT, PT, R2, 0x1, R4 ;  /* 0x0000000102027810 */ /* 0x000fe20007ffe004 */
[C---:B------:R-:W-:Y:S01]  /*4120*/  VIADD R5, R0.reuse, 0x29 ;  /* 0x0000002900057836 */ /* 0x040fe20000000000 */
[----:B------:R-:W-:Y:S01]  /*4130*/  HMMA.16816.F32 R40, R24, R100, R40 ;  /* 0x000000641828723c */ /* 0x000fe20000001828 */
[----:B------:R-:W-:Y:S01]  /*4140*/  VIADD R4, R0, 0x30 ;  /* 0x0000003000047836 */ /* 0x000fe20000000000 */
[----:B------:R-:W-:-:S02]  /*4150*/  ISETP.GT.AND P3, PT, R18, R7, PT ;  /* 0x000000071200720c */ /* 0x000fc40003f64270 */
[----:B------:R-:W-:Y:S02]  /*4160*/  ISETP.GT.AND P0, PT, R18, R6, PT ;  /* 0x000000061200720c */ /* 0x000fe40003f04270 */
[----:B------:R-:W-:Y:S02]  /*4170*/  FSEL R55, R55, -INF , !P3 ;  /* 0xff80000037377808 */ /* 0x000fe40005800000 */
[----:B------:R-:W-:Y:S01]  /*4180*/  FSEL R50, R50, -INF , !P0 ;  /* 0xff80000032327808 */ /* 0x000fe20004000000 */
[----:B------:R-:W-:Y:S01]  /*4190*/  HMMA.16816.F32 R36, R24, R102, R112 ;  /* 0x000000661824723c */ /* 0x000fe20000001870 */
[C---:B------:R-:W-:Y:S02]  /*41a0*/  ISETP.GT.AND P4, PT, R18.reuse, R5, PT ;  /* 0x000000051200720c */ /* 0x040fe40003f84270 */
[C---:B------:R-:W-:Y:S02]  /*41b0*/  ISETP.GT.AND P6, PT, R18.reuse, R4, PT ;  /* 0x000000041200720c */ /* 0x040fe40003fc4270 */
[----:B------:R-:W-:-:S02]  /*41c0*/  ISETP.GT.AND P3, PT, R18, R16, PT ;  /* 0x000000101200720c */ /* 0x000fc40003f64270 */
[----:B------:R-:W-:Y:S01]  /*41d0*/  ISETP.GT.AND P0, PT, R18, R17, PT ;  /* 0x000000111200720c */ /* 0x000fe20003f04270 */
[----:B------:R-:W-:Y:S01]  /*41e0*/  VIADD R18, R241, 0x40 ;  /* 0x00000040f1127836 */ /* 0x000fe20000000000 */
[----:B------:R-:W-:Y:S02]  /*41f0*/  FSEL R51, R51, -INF , !P4 ;  /* 0xff80000033337808 */ /* 0x000fe40006000000 */
[----:B------:R-:W-:Y:S02]  /*4200*/  FSEL R47, R42, -INF , !P6 ;  /* 0xff8000002a2f7808 */ /* 0x000fe40007000000 */
[----:B------:R-:W-:Y:S02]  /*4210*/  ISETP.GT.AND P4, PT, R18, R0, PT ;  /* 0x000000001200720c */ /* 0x000fe40003f84270 */
[----:B------:R-:W-:Y:S02]  /*4220*/  FSEL R67, R43, -INF , !P5 ;  /* 0xff8000002b437808 */ /* 0x000fe40006800000 */
[----:B------:R-:W-:-:S02]  /*4230*/  FSEL R21, R108, -INF , !P4 ;  /* 0xff8000006c157808 */ /* 0x000fc40006000000 */
[C---:B------:R-:W-:Y:S02]  /*4240*/  ISETP.GT.AND P6, PT, R18.reuse, R15, PT ;  /* 0x0000000f1200720c */ /* 0x040fe40003fc4270 */
[C---:B------:R-:W-:Y:S02]  /*4250*/  ISETP.GT.AND P5, PT, R18.reuse, R14, PT ;  /* 0x0000000e1200720c */ /* 0x040fe40003fa4270 */
[----:B------:R-:W-:Y:S02]  /*4260*/  ISETP.GT.AND P4, PT, R18, R13, PT ;  /* 0x0000000d1200720c */ /* 0x000fe40003f84270 */
[----:B------:R-:W-:Y:S02]  /*4270*/  FSEL R24, R109, -INF , !P6 ;  /* 0xff8000006d187808 */ /* 0x000fe40007000000 */
        /* <DEDUP_REMOVED lines=11> */
[C-C-:B------:R-:W-:Y:S02]  /*4330*/  VIADDMNMX R244, R2.reuse, 0x8, R19.reuse, PT ;  /* 0x0000000802f47846 */ /* 0x140fe40003800113 */
[C-C-:B------:R-:W-:Y:S02]  /*4340*/  VIADDMNMX R242, R2.reuse, 0x40, R19.reuse, PT ;  /* 0x0000004002f27846 */ /* 0x140fe40003800113 */
[----:B------:R-:W-:-:S02]  /*4350*/  VIADDMNMX R245, R2, 0x48, R19, PT ;  /* 0x0000004802f57846 */ /* 0x000fc40003800113 */
[----:B------:R-:W-:Y:S01]  /*4360*/  VIMNMX R243, PT, PT, R2, UR25, PT ;  /* 0x0000001902f37c48 */ /* 0x000fe2000bfe0100 */
[----:B------:R-:W-:Y:S01]  /*4370*/  VIADD R2, R241, 0x48 ;  /* 0x00000048f1027836 */ /* 0x000fe20000000000 */
[----:B------:R-:W-:Y:S02]  /*4380*/  FSEL R33, R93, -INF , !P6 ;  /* 0xff8000005d217808 */ /* 0x000fe40007000000 */
[----:B------:R-:W-:Y:S02]  /*4390*/  FSEL R34, R116, -INF , !P5 ;  /* 0xff80000074227808 */ /* 0x000fe40006800000 */
[----:B------:R-:W-:Y:S02]  /*43a0*/  FSEL R42, R117, -INF , !P4 ;  /* 0xff800000752a7808 */ /* 0x000fe40006000000 */
[C---:B------:R-:W-:Y:S02]  /*43b0*/  ISETP.GT.AND P6, PT, R18.reuse, R6, PT ;  /* 0x000000061200720c */ /* 0x040fe40003fc4270 */
[----:B------:R-:W-:-:S02]  /*43c0*/  ISETP.GT.AND P5, PT, R18, R5, PT ;  /* 0x000000051200720c */ /* 0x000fc40003fa4270 */
[----:B------:R-:W-:Y:S02]  /*43d0*/  ISETP.GT.AND P4, PT, R18, R4, PT ;  /* 0x000000041200720c */ /* 0x000fe40003f84270 */
[----:B------:R-:W-:Y:S02]  /*43e0*/  FSEL R43, R88, -INF , !P6 ;  /* 0xff800000582b7808 */ /* 0x000fe40007000000 */
[----:B------:R-:W-:Y:S02]  /*43f0*/  FSEL R45, R89, -INF , !P5 ;  /* 0xff800000592d7808 */ /* 0x000fe40006800000 */
[----:B------:R-:W-:Y:S02]  /*4400*/  FSEL R46, R84, -INF , !P4 ;  /* 0xff800000542e7808 */ /* 0x000fe40006000000 */
[----:B------:R-:W-:Y:S02]  /*4410*/  ISETP.GT.AND P6, PT, R18, R3, PT ;  /* 0x000000031200720c */ /* 0x000fe40003fc4270 */
[----:B------:R-:W-:-:S02]  /*4420*/  ISETP.GT.AND P5, PT, R241, R0, PT ;  /* 0x00000000f100720c */ /* 0x000fc40003fa4270 */
[----:B------:R-:W-:Y:S02]  /*4430*/  ISETP.GT.AND P4, PT, R2, R0, PT ;  /* 0x000000000200720c */ /* 0x000fe40003f84270 */
[----:B------:R-:W-:Y:S02]  /*4440*/  FSEL R80, R39, -INF , !P0 ;  /* 0xff80000027507808 */ /* 0x000fe40004000000 */
[----:B------:R-:W-:Y:S02]  /*4450*/  FSEL R70, R85, -INF , !P6 ;  /* 0xff80000055467808 */ /* 0x000fe40007000000 */
[----:B------:R-:W-:Y:S02]  /*4460*/  FSEL R22, R72, -INF , !P5 ;  /* 0xff80000048167808 */ /* 0x000fe40006800000 */
[----:B------:R-:W-:Y:S02]  /*4470*/  FSEL R19, R110, -INF , !P4 ;  /* 0xff8000006e137808 */ /* 0x000fe40006000000 */
[----:B------:R-:W-:-:S02]  /*4480*/  ISETP.GE.AND P0, PT, R0, R245, PT ;  /* 0x000000f50000720c */ /* 0x000fc40003f06270 */
[----:B------:R-:W-:Y:S02]  /*4490*/  ISETP.GT.AND P6, PT, R241, R15, PT ;  /* 0x0000000ff100720c */ /* 0x000fe40003fc4270 */
[C---:B------:R-:W-:Y:S02]  /*44a0*/  ISETP.GT.AND P5, PT, R18.reuse, R16, PT ;  /* 0x000000101200720c */ /* 0x040fe40003fa4270 */
[----:B------:R-:W-:Y:S02]  /*44b0*/  ISETP.GT.AND P4, PT, R18, R17, PT ;  /* 0x000000111200720c */ /* 0x000fe40003f84270 */
[----:B------:R-:W-:Y:S02]  /*44c0*/  FSEL R66, R38, -INF , !P3 ;  /* 0xff80000026427808 */ /* 0x000fe40005800000 */
[----:B------:R-:W-:Y:S02]  /*44d0*/  ISETP.GT.AND P3, PT, R2, R15, PT ;  /* 0x0000000f0200720c */ /* 0x000fe40003f64270 */
[----:B------:R-:W-:-:S02]  /*44e0*/  FSEL R63, R19, -INF , !P0 ;  /* 0xff800000133f7808 */ /* 0x000fc40004000000 */
[----:B------:R-:W-:Y:S02]  /*44f0*/  FSEL R23, R73, -INF , !P6 ;  /* 0xff80000049177808 */ /* 0x000fe40007000000 */
[----:B------:R-:W-:Y:S02]  /*4500*/  FSEL R71, R128, -INF , !P5 ;  /* 0xff80000080477808 */ /* 0x000fe40006800000 */
[----:B------:R-:W-:Y:S02]  /*4510*/  FSEL R82, R129, -INF , !P4 ;  /* 0xff80000081527808 */ /* 0x000fe40006000000 */
[----:B------:R-:W-:Y:S02]  /*4520*/  ISETP.GT.AND P0, PT, R2, R14, PT ;  /* 0x0000000e0200720c */ /* 0x000fe40003f04270 */
[C---:B------:R-:W-:Y:S02]  /*4530*/  ISETP.GE.AND P6, PT, R0.reuse, R243, PT ;  /* 0x000000f30000720c */ /* 0x040fe40003fc6270 */
[----:B------:R-:W-:-:S02]  /*4540*/  ISETP.GE.AND P5, PT, R0, R244, PT ;  /* 0x000000f40000720c */ /* 0x000fc40003fa6270 */
[----:B------:R-:W-:Y:S02]  /*4550*/  ISETP.GE.AND P4, PT, R0, R242, PT ;  /* 0x000000f20000720c */ /* 0x000fe40003f86270 */
[----:B------:R-:W-:Y:S02]  /*4560*/  FSEL R0, R111, -INF , !P3 ;  /* 0xff8000006f007808 */ /* 0x000fe40005800000 */
[----:B------:R-:W-:Y:S02]  /*4570*/  ISETP.GT.AND P3, PT, R241, R14, PT ;  /* 0x0000000ef100720c */ /* 0x000fe40003f64270 */
[----:B------:R-:W-:Y:S02]  /*4580*/  FSEL R18, R106, -INF , !P0 ;  /* 0xff8000006a127808 */ /* 0x000fe40004000000 */
[----:B------:R-:W-:Y:S02]  /*4590*/  ISETP.GE.AND P0, PT, R15, R245, PT ;  /* 0x000000f50f00720c */ /* 0x000fe40003f06270 */
[----:B------:R-:W-:-:S02]  /*45a0*/  FSEL R19, R68, -INF , !P3 ;  /* 0xff80000044137808 */ /* 0x000fc40005800000 */
[----:B------:R-:W-:Y:S02]  /*45b0*/  ISETP.GE.AND P3, PT, R15, R242, PT ;  /* 0x000000f20f00720c */ /* 0x000fe40003f66270 */
[----:B------:R-:W-:Y:S02]  /*45c0*/  FSEL R61, R0, -INF , !P0 ;  /* 0xff800000003d7808 */ /* 0x000fe40004000000 */
[----:B------:R-:W-:Y:S02]  /*45d0*/  ISETP.GE.AND P0, PT, R14, R245, PT ;  /* 0x000000f50e00720c */ /* 0x000fe40003f06270 */
[----:B------:R-:W-:Y:S02]  /*45e0*/  FSEL R22, R22, -INF , !P6 ;  /* 0xff80000016167808 */ /* 0x000fe40007000000 */
[----:B------:R-:W-:Y:S02]  /*45f0*/  FSEL R28, R28, -INF , !P5 ;  /* 0xff8000001c1c7808 */ /* 0x000fe40006800000 */
[----:B------:R-:W-:-:S02]  /*4600*/  FSEL R62, R21, -INF , !P4 ;  /* 0xff800000153e7808 */ /* 0x000fc40006000000 */
[----:B------:R-:W-:Y:S02]  /*4610*/  FSEL R39, R24, -INF , !P3 ;  /* 0xff80000018277808 */ /* 0x000fe40005800000 */
[----:B------:R-:W-:Y:S02]  /*4620*/  ISETP.GT.AND P5, PT, R241, R13, PT ;  /* 0x0000000df100720c */ /* 0x000fe40003fa4270 */
[C---:B------:R-:W-:Y:S02]  /*4630*/  ISETP.GE.AND P6, PT, R15.reuse, R243, PT ;  /* 0x000000f30f00720c */ /* 0x040fe40003fc6270 */
[----:B------:R-:W-:Y:S02]  /*4640*/  ISETP.GE.AND P4, PT, R15, R244, PT ;  /* 0x000000f40f00720c */ /* 0x000fe40003f86270 */
[----:B------:R-:W-:Y:S02]  /*4650*/  ISETP.GT.AND P3, PT, R2, R13, PT ;  /* 0x0000000d0200720c */ /* 0x000fe40003f64270 */
[----:B------:R-:W-:-:S02]  /*4660*/  FSEL R38, R18, -INF , !P0 ;  /* 0xff80000012267808 */ /* 0x000fc40004000000 */
[----:B------:R-:W-:Y:S02]  /*4670*/  ISETP.GT.AND P0, PT, R2, R12, PT ;  /* 0x0000000c0200720c */ /* 0x000fe40003f04270 */
[----:B------:R-:W-:Y:S02]  /*4680*/  FSEL R21, R69, -INF , !P5 ;  /* 0xff80000045157808 */ /* 0x000fe40006800000 */
[----:B------:R-:W-:Y:S02]  /*4690*/  FSEL R23, R23, -INF , !P6 ;  /* 0xff80000017177808 */ /* 0x000fe40007000000 */
[----:B------:R-:W-:Y:S02]  /*46a0*/  FSEL R29, R29, -INF , !P4 ;  /* 0xff8000001d1d7808 */ /* 0x000fe40006000000 */
[----:B------:R-:W-:Y:S02]  /*46b0*/  FSEL R0, R107, -INF , !P3 ;  /* 0xff8000006b007808 */ /* 0x000fe40005800000 */
[----:B------:R-:W-:-:S02]  /*46c0*/  ISETP.GE.AND P6, PT, R14, R243, PT ;  /* 0x000000f30e00720c */ /* 0x000fc40003fc6270 */
[C---:B------:R-:W-:Y:S02]  /*46d0*/  ISETP.GE.AND P5, PT, R14.reuse, R244, PT ;  /* 0x000000f40e00720c */ /* 0x040fe40003fa6270 */
[----:B------:R-:W-:Y:S02]  /*46e0*/  ISETP.GE.AND P4, PT, R14, R242, PT ;  /* 0x000000f20e00720c */ /* 0x000fe40003f86270 */
        /* <DEDUP_REMOVED lines=54> */
[----:B------:R-:W-:Y:S02]  /*4a50*/  FSEL R84, R0, -INF , !P0 ;  /* 0xff80000000547808 */ /* 0x000fe40004000000 */
[----:B------:R-:W-:Y:S02]  /*4a60*/  ISETP.GT.AND P5, PT, R241, R7, PT ;  /* 0x00000007f100720c */ /* 0x000fe40003fa4270 */
[----:B------:R-:W-:Y:S02]  /*4a70*/  ISETP.GE.AND P0, PT, R8, R245, PT ;  /* 0x000000f50800720c */ /* 0x000fe40003f06270 */
[----:B------:R-:W-:-:S02]  /*4a80*/  FSEL R44, R13, -INF , !P6 ;  /* 0xff8000000d2c7808 */ /* 0x000fc40007000000 */
[----:B------:R-:W-:Y:S02]  /*4a90*/  FSEL R77, R32, -INF , !P4 ;  /* 0xff800000204d7808 */ /* 0x000fe40006000000 */
[----:B------:R-:W-:Y:S02]  /*4aa0*/  FSEL R76, R33, -INF , !P3 ;  /* 0xff800000214c7808 */ /* 0x000fe40005800000 */
[C---:B------:R-:W-:Y:S02]  /*4ab0*/  ISETP.GE.AND P6, PT, R9.reuse, R243, PT ;  /* 0x000000f30900720c */ /* 0x040fe40003fc6270 */
[----:B------:R-:W-:Y:S02]  /*4ac0*/  ISETP.GE.AND P4, PT, R9, R244, PT ;  /* 0x000000f40900720c */ /* 0x000fe40003f86270 */
[----:B------:R-:W-:Y:S02]  /*4ad0*/  ISETP.GT.AND P3, PT, R2, R7, PT ;  /* 0x000000070200720c */ /* 0x000fe40003f64270 */
[----:B------:R-:W-:-:S02]  /*4ae0*/  FSEL R12, R53, -INF , !P5 ;  /* 0xff800000350c7808 */ /* 0x000fc40006800000 */
[----:B------:R-:W-:Y:S02]  /*4af0*/  FSEL R138, R10, -INF , !P0 ;  /* 0xff8000000a8a7808 */ /* 0x000fe40004000000 */
[----:B------:R-:W-:Y:S02]  /*4b00*/  ISETP.GE.AND P5, PT, R8, R244, PT ;  /* 0x000000f40800720c */ /* 0x000fe40003fa6270 */
[----:B------:R-:W-:Y:S02]  /*4b10*/  ISETP.GT.AND P0, PT, R2, R6, PT ;  /* 0x000000060200720c */ /* 0x000fe40003f04270 */
[----:B------:R-:W-:Y:S02]  /*4b20*/  FSEL R18, R14, -INF , !P6 ;  /* 0xff8000000e127808 */ /* 0x000fe40007000000 */
[----:B------:R-:W-:Y:S02]  /*4b30*/  FSEL R32, R59, -INF , !P4 ;  /* 0xff8000003b207808 */ /* 0x000fe40006000000 */
[----:B------:R-:W-:-:S02]  /*4b40*/  FSEL R0, R119, -INF , !P3 ;  /* 0xff80000077007808 */ /* 0x000fc40005800000 */
[C---:B------:R-:W-:Y:S02]  /*4b50*/  ISETP.GE.AND P6, PT, R8.reuse, R243, PT ;  /* 0x000000f30800720c */ /* 0x040fe40003fc6270 */
[----:B------:R-:W-:Y:S02]  /*4b60*/  ISETP.GE.AND P4, PT, R8, R242, PT ;  /* 0x000000f20800720c */ /* 0x000fe40003f86270 */
[C---:B------:R-:W-:Y:S02]  /*4b70*/  ISETP.GT.AND P3, PT, R241.reuse, R6, PT ;  /* 0x00000006f100720c */ /* 0x040fe40003f64270 */
[----:B------:R-:W-:Y:S02]  /*4b80*/  FSEL R125, R54, -INF , !P5 ;  /* 0xff800000367d7808 */ /* 0x000fe40006800000 */
[----:B------:R-:W-:Y:S02]  /*4b90*/  FSEL R8, R90, -INF , !P0 ;  /* 0xff8000005a087808 */ /* 0x000fe40004000000 */
[----:B------:R-:W-:-:S02]  /*4ba0*/  ISETP.GT.AND P5, PT, R241, R5, PT ;  /* 0x00000005f100720c */ /* 0x000fc40003fa4270 */
[C---:B------:R-:W-:Y:S02]  /*4bb0*/  ISETP.GE.AND P0, PT, R7.reuse, R245, PT ;  /* 0x000000f50700720c */ /* 0x040fe40003f06270 */
[----:B------:R-:W-:Y:S02]  /*4bc0*/  FSEL R9, R48, -INF , !P3 ;  /* 0xff80000030097808 */ /* 0x000fe40005800000 */
[----:B------:R-:W-:Y:S02]  /*4bd0*/  ISETP.GE.AND P3, PT, R7, R242, PT ;  /* 0x000000f20700720c */ /* 0x000fe40003f66270 */
[----:B------:R-:W-:Y:S02]  /*4be0*/  FSEL R10, R49, -INF , !P5 ;  /* 0xff800000310a7808 */ /* 0x000fe40006800000 */
[----:B------:R-:W-:Y:S02]  /*4bf0*/  FSEL R129, R0, -INF , !P0 ;  /* 0xff80000000817808 */ /* 0x000fe40004000000 */
[----:B------:R-:W-:-:S02]  /*4c00*/  FSEL R137, R34, -INF , !P4 ;  /* 0xff80000022897808 */ /* 0x000fc40006000000 */
[CC--:B------:R-:W-:Y:S02]  /*4c10*/  ISETP.GE.AND P5, PT, R6.reuse, R244.reuse, PT ;  /* 0x000000f40600720c */ /* 0x0c0fe40003fa6270 */
[----:B------:R-:W-:Y:S02]  /*4c20*/  ISETP.GE.AND P0, PT, R6, R245, PT ;  /* 0x000000f50600720c */ /* 0x000fe40003f06270 */
[----:B------:R-:W-:Y:S02]  /*4c30*/  ISETP.GE.AND P4, PT, R7, R244, PT ;  /* 0x000000f40700720c */ /* 0x000fe40003f86270 */
[----:B------:R-:W-:Y:S02]  /*4c40*/  FSEL R103, R11, -INF , !P6 ;  /* 0xff8000000b677808 */ /* 0x000fe40007000000 */
[----:B------:R-:W-:Y:S02]  /*4c50*/  FSEL R127, R42, -INF , !P3 ;  /* 0xff8000002a7f7808 */ /* 0x000fe40005800000 */
[----:B------:R-:W-:-:S02]  /*4c60*/  ISETP.GE.AND P6, PT, R7, R243, PT ;  /* 0x000000f30700720c */ /* 0x000fc40003fc6270 */
[----:B------:R-:W-:Y:S02]  /*4c70*/  ISETP.GE.AND P3, PT, R6, R242, PT ;  /* 0x000000f20600720c */ /* 0x000fe40003f66270 */
        /* <DEDUP_REMOVED lines=8> */
[----:B------:R-:W-:Y:S02]  /*4d00*/  ISETP.GE.AND P6, PT, R6, R243, PT ;  /* 0x000000f30600720c */ /* 0x000fe40003fc6270 */
[----:B------:R-:W-:Y:S02]  /*4d10*/  ISETP.GE.AND P3, PT, R5, R244, PT ;  /* 0x000000f40500720c */ /* 0x000fe40003f66270 */
[----:B------:R-:W-:-:S02]  /*4d20*/  FSEL R15, R86, -INF , !P0 ;  /* 0xff800000560f7808 */ /* 0x000fc40004000000 */
[----:B------:R-:W-:Y:S02]  /*4d30*/  FSEL R0, R41, -INF , !P5 ;  /* 0xff80000029007808 */ /* 0x000fe40006800000 */
[----:B------:R-:W-:Y:S02]  /*4d40*/  FSEL R6, R91, -INF , !P4 ;  /* 0xff8000005b067808 */ /* 0x000fe40006000000 */
[----:B------:R-:W-:Y:S02]  /*4d50*/  ISETP.GE.AND P0, PT, R5, R245, PT ;  /* 0x000000f50500720c */ /* 0x000fe40003f06270 */
[----:B------:R-:W-:Y:S02]  /*4d60*/  ISETP.GT.AND P5, PT, R2, R3, PT ;  /* 0x000000030200720c */ /* 0x000fe40003fa4270 */
[----:B------:R-:W-:Y:S02]  /*4d70*/  FSEL R89, R9, -INF , !P6 ;  /* 0xff80000009597808 */ /* 0x000fe40007000000 */
[----:B------:R-:W-:-:S02]  /*4d80*/  FSEL R91, R51, -INF , !P3 ;  /* 0xff800000335b7808 */ /* 0x000fc40005800000 */
[----:B------:R-:W-:Y:S02]  /*4d90*/  ISETP.GE.AND P6, PT, R5, R243, PT ;  /* 0x000000f30500720c */ /* 0x000fe40003fc6270 */
[----:B------:R-:W-:Y:S02]  /*4da0*/  ISETP.GE.AND P3, PT, R4, R244, PT ;  /* 0x000000f40400720c */ /* 0x000fe40003f66270 */
[----:B------:R-:W-:Y:S02]  /*4db0*/  ISETP.GT.AND P4, PT, R241, R4, PT ;  /* 0x00000004f100720c */ /* 0x000fe40003f84270 */
[----:B------:R-:W-:Y:S02]  /*4dc0*/  FSEL R121, R6, -INF , !P0 ;  /* 0xff80000006797808 */ /* 0x000fe40004000000 */
[----:B------:R-:W-:Y:S02]  /*4dd0*/  FSEL R14, R87, -INF , !P5 ;  /* 0xff800000570e7808 */ /* 0x000fe40006800000 */
[----:B------:R-:W-:-:S02]  /*4de0*/  ISETP.GE.AND P0, PT, R4, R242, PT ;  /* 0x000000f20400720c */ /* 0x000fc40003f06270 */
[-C--:B------:R-:W-:Y:S02]  /*4df0*/  ISETP.GE.AND P5, PT, R3, R243.reuse, PT ;  /* 0x000000f30300720c */ /* 0x080fe40003fa6270 */
[----:B------:R-:W-:Y:S02]  /*4e00*/  FSEL R88, R10, -INF , !P6 ;  /* 0xff8000000a587808 */ /* 0x000fe40007000000 */
[----:B------:R-:W-:Y:S02]  /*4e10*/  FSEL R140, R47, -INF , !P3 ;  /* 0xff8000002f8c7808 */ /* 0x000fe40005800000 */
[----:B------:R-:W-:Y:S02]  /*4e20*/  FSEL R7, R40, -INF , !P4 ;  /* 0xff80000028077808 */ /* 0x000fe40006000000 */
[----:B------:R-:W-:Y:S02]  /*4e30*/  ISETP.GE.AND P6, PT, R4, R243, PT ;  /* 0x000000f30400720c */ /* 0x000fe40003fc6270 */
[----:B------:R-:W-:-:S02]  /*4e40*/  ISETP.GT.AND P3, PT, R241, R16, PT ;  /* 0x00000010f100720c */ /* 0x000fc40003f64270 */
[----:B------:R-:W-:Y:S02]  /*4e50*/  ISETP.GE.AND P4, PT, R5, R242, PT ;  /* 0x000000f20500720c */ /* 0x000fe40003f86270 */
[----:B------:R-:W-:Y:S02]  /*4e60*/  FSEL R141, R46, -INF , !P0 ;  /* 0xff8000002e8d7808 */ /* 0x000fe40004000000 */
[----:B------:R-:W-:Y:S02]  /*4e70*/  FSEL R132, R0, -INF , !P5 ;  /* 0xff80000000847808 */ /* 0x000fe40006800000 */
[----:B------:R-:W-:Y:S02]  /*4e80*/  ISETP.GT.AND P0, PT, R241, R17, PT ;  /* 0x00000011f100720c */ /* 0x000fe40003f04270 */
[----:B------:R-:W-:Y:S02]  /*4e90*/  FMNMX3.FTZ R0, R22, R23, R19, !PT ;  /* 0x0000001716007276 */ /* 0x000fe40007810013 */
[----:B------:R-:W-:-:S02]  /*4ea0*/  FSEL R133, R7, -INF , !P6 ;  /* 0xff80000007857808 */ /* 0x000fc40007000000 */
[----:B------:R-:W-:Y:S02]  /*4eb0*/  FSEL R12, R36, -INF , !P3 ;  /* 0xff800000240c7808 */ /* 0x000fe40005800000 */
[----:B------:R-:W-:Y:S02]  /*4ec0*/  FSEL R98, R45, -INF , !P4 ;  /* 0xff8000002d627808 */ /* 0x000fe40006000000 */
[C---:B------:R-:W-:Y:S02]  /*4ed0*/  ISETP.GE.AND P6, PT, R3.reuse, R244, PT ;  /* 0x000000f40300720c */ /* 0x040fe40003fc6270 */
[C---:B------:R-:W-:Y:S02]  /*4ee0*/  ISETP.GE.AND P5, PT, R3.reuse, R242, PT ;  /* 0x000000f20300720c */ /* 0x040fe40003fa6270 */
[-C--:B------:R-:W-:Y:S02]  /*4ef0*/  ISETP.GE.AND P3, PT, R3, R245.reuse, PT ;  /* 0x000000f50300720c */ /* 0x080fe40003f66270 */
[----:B------:R-:W-:-:S02]  /*4f00*/  ISETP.GE.AND P4, PT, R4, R245, PT ;  /* 0x000000f50400720c */ /* 0x000fc40003f86270 */
[----:B------:R-:W-:Y:S02]  /*4f10*/  FSEL R13, R37, -INF , !P0 ;  /* 0xff800000250d7808 */ /* 0x000fe40004000000 */
[----:B------:R-:W-:Y:S01]  /*4f20*/  FMNMX3.FTZ R3, R0, R21, R72, !PT ;  /* 0x0000001500037276 */ /* 0x000fe20007810048 */
[----:B------:R-:W-:Y:S08]  /*4f30*/  BRA.U !UP0, `(.L_x_547) ;  /* 0x00000001089c7547 */ /* 0x000ff0000b800000 */
[----:B------:R-:W-:-:S04]  /*4f40*/  UIADD3 UR20, UPT, UPT, UR19, -0x2, URZ ;  /* 0xfffffffe13147890 */ /* 0x000fc8000fffe0ff */
[----:B------:R-:W-:Y:S02]  /*4f50*/  UIMAD.WIDE.U32 UR32, UR32, UR20, URZ ;  /* 0x00000014202072a5 */ /* 0x000fe4000f8e00ff */
[----:B------:R-:W-:Y:S02]  /*4f60*/  UIMAD UR20, UR31, UR20, URZ ;  /* 0x000000141f1472a4 */ /* 0x000fe4000f8e02ff */
[----:B------:R-:W-:Y:S02]  /*4f70*/  UIADD3 UR25, UP0, UPT, UR38, UR32, URZ ;  /* 0x0000002026197290 */ /* 0x000fe4000ff1e0ff */
[----:B------:R-:W-:Y:S01]  /*4f80*/  UIADD3 UR20, UPT, UPT, UR33, UR20, URZ ;  /* 0x0000001421147290 */ /* 0x000fe2000fffe0ff */
[----:B------:R-:W-:Y:S01]  /*4f90*/  IMAD.U32 R4, RZ, RZ, UR32 ;  /* 0x00000020ff047e24 */ /* 0x000fe2000f8e00ff */
[----:B------:R-:W-:Y:S01]  /*4fa0*/  UIADD3 UR23, UP1, UPT, UR38, UR25, URZ ;  /* 0x0000001926177290 */ /* 0x000fe2000ff3e0ff */
[----:B------:R-:W-:Y:S02]  /*4fb0*/  IMAD.U32 R5, RZ, RZ, UR33 ;  /* 0x00000021ff057e24 */ /* 0x000fe4000f8e00ff */
[----:B------:R-:W-:Y:S01]  /*4fc0*/  IMAD.U32 R5, RZ, RZ, UR25 ;  /* 0x00000019ff057e24 */ /* 0x000fe2000f8e00ff */
[----:B------:R-:W-:Y:S01]  /*4fd0*/  LEA R10, P0, R4, R166, 0x1 ;  /* 0x000000a6040a7211 */ /* 0x000fe200078008ff */
[----:B------:R-:W-:Y:S01]  /*4fe0*/  IMAD.U32 R0, RZ, RZ, UR20 ;  /* 0x00000014ff007e24 */ /* 0x000fe2000f8e00ff */
[----:B------:R-:W-:-:S02]  /*4ff0*/  UIADD3.X UR20, UPT, UPT, UR37, UR20, URZ, UP0, !UPT ;  /* 0x0000001425147290 */ /* 0x000fc400087fe4ff */
[----:B------:R-:W-:Y:S02]  /*5000*/  ULEA UR25, UP0, UR12, UR25, 0x5 ;  /* 0x000000190c197291 */ /* 0x000fe4000f8028ff */
[-C--:B------:R-:W-:Y:S01]  /*5010*/  LEA.HI.X R11, R4, R165.reuse, R0, 0x1, P0 ;  /* 0x000000a5040b7211 */ /* 0x080fe200000f0c00 */
[----:B------:R-:W-:Y:S01]  /*5020*/  UIADD3.X UR21, UPT, UPT, UR37, UR20, URZ, UP1, !UPT ;  /* 0x0000001425157290 */ /* 0x000fe20008ffe4ff */
[CC--:B------:R-:W-:Y:S01]  /*5030*/  LEA R8, P0, R5.reuse, R166.reuse, 0x1 ;  /* 0x000000a605087211 */ /* 0x0c0fe200078008ff */
[----:B------:R-:W-:Y:S01]  /*5040*/  IMAD.U32 R4, RZ, RZ, UR23 ;  /* 0x00000017ff047e24 */ /* 0x000fe2000f8e00ff */
[----:B------:R-:W-:Y:S01]  /*5050*/  MOV R0, UR20 ;  /* 0x0000001400007c02 */ /* 0x000fe20008000f00 */
[----:B------:R-:W-:Y:S01]  /*5060*/  ULEA.HI.X UR20, UR12, UR20, UR13, 0x5, UP0 ;  /* 0x000000140c147291 */ /* 0x000fe200080f2c0d */
[----:B------:R-:W-:Y:S01]  /*5070*/  @!PT LDS RZ, [RZ] ;  /* 0x00000000fffff984 */ /* 0x000fe20000000800 */
[----:B------:R-:W-:Y:S01]  /*5080*/  @!PT LDS RZ, [RZ] ;  /* 0x00000000fffff984 */ /* 0x000fe20000000800 */
[----:B------:R-:W-:Y:S01]  /*5090*/  @!PT LDS RZ, [RZ] ;  /* 0x00000000fffff984 */ /* 0x000fe20000000800 */
[----:B------:R1:W-:Y:S02]  /*50a0*/  LDGSTS.E.BYPASS.LTC128B.128 [R20+0x8000], desc[UR16][R10.64] ;  /* 0x080000000a147fae */ /* 0x0003e4000b981a10 */
[----:B------:R-:W-:Y:S01]  /*50b0*/  LEA.HI.X R9, R5, R165, R0, 0x1, P0 ;  /* 0x000000a505097211 */ /* 0x000fe200000f0c00 */
[----:B------:R-:W-:Y:S01]  /*50c0*/  IMAD.U32 R5, RZ, RZ, UR21 ;  /* 0x00000015ff057e24 */ /* 0x000fe2000f8e00ff */
[----:B------:R-:W-:Y:S01]  /*50d0*/  LEA R6, P0, R4, R166, 0x1 ;  /* 0x000000a604067211 */ /* 0x000fe200078008ff */
[----:B------:R1:W-:Y:S01]  /*50e0*/  LDGSTS.E.BYPASS.LTC128B.128 [R20+0xa000], desc[UR16][R10.64+0x80] ;  /* 0x0a0000800a147fae */ /* 0x0003e2000b981a10 */
[----:B------:R-:W-:-:S02]  /*50f0*/  MOV R0, UR25 ;  /* 0x0000001900007c02 */ /* 0x000fc40008000f00 */
[-C--:B------:R-:W-:Y:S01]  /*5100*/  LEA.HI.X R7, R4, R165.reuse, R5, 0x1, P0 ;  /* 0x000000a504077211 */ /* 0x080fe200000f0c05 */
[----:B------:R-:W-:Y:S01]  /*5110*/  IMAD.U32 R5, RZ, RZ, UR20 ;  /* 0x00000014ff057e24 */ /* 0x000fe2000f8e00ff */
[C---:B------:R-:W-:Y:S01]  /*5120*/  LEA R4, P0, R0.reuse, R166, 0x1 ;  /* 0x000000a600047211 */ /* 0x040fe200078008ff */
[----:B------:R1:W-:Y:S03]  /*5130*/  LDGSTS.E.BYPASS.LTC128B.128 [R20+0x8800], desc[UR16][R8.64] ;  /* 0x0880000008147fae */ /* 0x0003e6000b981a10 */
[----:B------:R-:W-:Y:S01]  /*5140*/  LEA.HI.X R5, R0, R165, R5, 0x1, P0 ;  /* 0x000000a500057211 */ /* 0x000fe200000f0c05 */
[----:B------:R1:W-:Y:S04]  /*5150*/  LDGSTS.E.BYPASS.LTC128B.128 [R20+0xa800], desc[UR16][R8.64+0x80] ;  /* 0x0a80008008147fae */ /* 0x0003e8000b981a10 */
[----:B------:R1:W-:Y:S04]  /*5160*/  LDGSTS.E.BYPASS.LTC128B.128 [R20+0x9000], desc[UR16][R6.64] ;  /* 0x0900000006147fae */ /* 0x0003e8000b981a10 */
[----:B------:R1:W-:Y:S04]  /*5170*/  LDGSTS.E.BYPASS.LTC128B.128 [R20+0xb000], desc[UR16][R6.64+0x80] ;  /* 0x0b00008006147fae */ /* 0x0003e8000b981a10 */
[----:B------:R1:W-:Y:S04]  /*5180*/  LDGSTS.E.BYPASS.LTC128B.128 [R20+0x9800], desc[UR16][R4.64] ;  /* 0x0980000004147fae */ /* 0x0003e8000b981a10 */
[----:B------:R1:W-:Y:S04]  /*5190*/  LDGSTS.E.BYPASS.LTC128B.128 [R20+0xb800], desc[UR16][R4.64+0x80] ;  /* 0x0b80008004147fae */ /* 0x0003e8000b981a10 */
[----:B------:R-:W0:Y:S02]  /*51a0*/  LDGDEPBAR ;  /* 0x00000000000079af */ /* 0x000e240000000000 */
.L_x_547:
[----:B------:R-:W-:Y:S01]  /*51b0*/  FMNMX3.FTZ R0, R3, R56, R44, !PT ;  /* 0x0000003803007276 */ /* 0x000fe2000781002c */
[----:B------:R-:W2:Y:S01]  /*51c0*/  LDCU UR20, c[0x0][0x45c] ;  /* 0x00008b80ff1477ac */ /* 0x000ea20008000800 */
[----:B------:R-:W-:Y:S02]  /*51d0*/  FMNMX3.FTZ R3, R28, R29, R31, !PT ;  /* 0x0000001d1c037276 */ /* 0x000fe4000781001f */
[----:B------:R-:W-:Y:S01]  /*51e0*/  FMNMX3.FTZ R0, R0, R18, R103, !PT ;  /* 0x0000001200007276 */ /* 0x000fe20007810067 */
[----:B------:R-:W-:Y:S01]  /*51f0*/  UISETP.GT.U32.AND UP0, UPT, UR29, UR14, UPT ;  /* 0x0000000e1d00728c */ /* 0x000fe2000bf04070 */
[----:B------:R-:W-:Y:S02]  /*5200*/  FSEL R128, R70, -INF , !P5 ;  /* 0xff80000046807808 */ /* 0x000fe40006800000 */
[----:B-1----:R-:W-:Y:S02]  /*5210*/  FMNMX3.FTZ R4, R0, R96, R89, !PT ;  /* 0x0000006000047276 */ /* 0x002fe40007810059 */
[----:B------:R-:W-:-:S02]  /*5220*/  FMNMX3.FTZ R0, R62, R39, R25, !PT ;  /* 0x000000273e007276 */ /* 0x000fc40007810019 */
[C---:B------:R-:W-:Y:S02]  /*5230*/  ISETP.GE.AND P5, PT, R16.reuse, R244, PT ;  /* 0x000000f41000720c */ /* 0x040fe40003fa6270 */
[----:B------:R-:W-:Y:S02]  /*5240*/  ISETP.GE.AND P0, PT, R16, R243, PT ;  /* 0x000000f31000720c */ /* 0x000fe40003f06270 */
[----:B------:R-:W-:Y:S02]  /*5250*/  FMNMX3.FTZ R3, R3, R35, R75, !PT ;  /* 0x0000002303037276 */ /* 0x000fe4000781004b */
[----:B------:R-:W-:Y:S02]  /*5260*/  FMNMX3.FTZ R0, R0, R26, R79, !PT ;  /* 0x0000001a00007276 */ /* 0x000fe4000781004f */
[----:B------:R-:W-:Y:S02]  /*5270*/  FSEL R99, R66, -INF , !P5 ;  /* 0xff80000042637808 */ /* 0x000fe40006800000 */
[----:B------:R-:W-:-:S02]  /*5280*/  FSEL R90, R12, -INF , !P0 ;  /* 0xff8000000c5a7808 */ /* 0x000fc40004000000 */
[----:B------:R-:W-:Y:S02]  /*5290*/  ISETP.GE.AND P5, PT, R17, R243, PT ;  /* 0x000000f31100720c */ /* 0x000fe40003fa6270 */
[----:B------:R-:W-:Y:S02]  /*52a0*/  FMNMX3.FTZ R4, R4, R88, R133, !PT ;  /* 0x0000005804047276 */ /* 0x000fe40007810085 */
[----:B------:R-:W-:Y:S02]  /*52b0*/  FMNMX3.FTZ R3, R3, R74, R73, !PT ;  /* 0x0000004a03037276 */ /* 0x000fe40007810049 */
[----:B------:R-:W-:Y:S02]  /*52c0*/  FMNMX3.FTZ R0, R0, R78, R77, !PT ;  /* 0x0000004e00007276 */ /* 0x000fe4000781004d */
[----:B------:R-:W-:Y:S02]  /*52d0*/  FSEL R87, R13, -INF , !P5 ;  /* 0xff8000000d577808 */ /* 0x000fe40006800000 */
[----:B------:R-:W-:-:S02]  /*52e0*/  FMNMX3.FTZ R4, R4, R132, R90, !PT ;  /* 0x0000008404047276 */ /* 0x000fc4000781005a */
[----:B------:R-:W-:Y:S02]  /*52f0*/  FMNMX3.FTZ R3, R3, R32, R125, !PT ;  /* 0x0000002003037276 */ /* 0x000fe4000781007d */
[----:B------:R-:W-:Y:S02]  /*5300*/  FMNMX3.FTZ R0, R0, R76, R137, !PT ;  /* 0x0000004c00007276 */ /* 0x000fe40007810089 */
[----:B------:R-:W-:Y:S02]  /*5310*/  FMNMX.FTZ R135, R87, R4, !PT ;  /* 0x0000000457877209 */ /* 0x000fe40007810000 */
[----:B------:R-:W-:Y:S02]  /*5320*/  FMNMX3.FTZ R3, R3, R102, R101, !PT ;  /* 0x0000006603037276 */ /* 0x000fe40007810065 */
[----:B------:R-:W-:Y:S01]  /*5330*/  FMNMX3.FTZ R0, R0, R127, R124, !PT ;  /* 0x0000007f00007276 */ /* 0x000fe2000781007c */
[----:B------:R-:W1:Y:S01]  /*5340*/  SHFL.BFLY PT, R6, R135, 0x2, 0x1f ;  /* 0x0c401f0087067f89 */ /* 0x000e6200000e0000 */
[----:B------:R-:W-:-:S02]  /*5350*/  FMNMX3.FTZ R4, R3, R91, R140, !PT ;  /* 0x0000005b03047276 */ /* 0x000fc4000781008c */
[----:B------:R-:W-:Y:S02]  /*5360*/  FMNMX3.FTZ R3, R0, R98, R141, !PT ;  /* 0x0000006200037276 */ /* 0x000fe4000781008d */
[----:B------:R-:W-:Y:S02]  /*5370*/  FSEL R123, R67, -INF , !P6 ;  /* 0xff800000437b7808 */ /* 0x000fe40007000000 */
[----:B------:R-:W-:Y:S02]  /*5380*/  ISETP.GE.AND P5, PT, R16, R242, PT ;  /* 0x000000f21000720c */ /* 0x000fe40003fa6270 */
[----:B------:R-:W-:Y:S02]  /*5390*/  FMNMX3.FTZ R0, R63, R61, R38, !PT ;  /* 0x0000003d3f007276 */ /* 0x000fe40007810026 */
[----:B------:R-:W-:Y:S02]  /*53a0*/  ISETP.GE.AND P6, PT, R17, R244, PT ;  /* 0x000000f41100720c */ /* 0x000fe40003fc6270 */
[----:B------:R-:W-:-:S02]  /*53b0*/  FSEL R122, R71, -INF , !P5 ;  /* 0xff800000477a7808 */ /* 0x000fc40006800000 */
[----:B------:R-:W-:Y:S02]  /*53c0*/  FMNMX3.FTZ R0, R0, R24, R85, !PT ;  /* 0x0000001800007276 */ /* 0x000fe40007810055 */
[----:B------:R-:W-:Y:S02]  /*53d0*/  ISETP.GE.AND P5, PT, R17, R242, PT ;  /* 0x000000f21100720c */ /* 0x000fe40003fa6270 */
[----:B------:R-:W-:Y:S02]  /*53e0*/  FSEL R86, R80, -INF , !P6 ;  /* 0xff80000050567808 */ /* 0x000fe40007000000 */
[----:B------:R-:W-:Y:S02]  /*53f0*/  FMNMX3.FTZ R4, R4, R123, R99, !PT ;  /* 0x0000007b04047276 */ /* 0x000fe40007810063 */
[----:B------:R-:W-:Y:S02]  /*5400*/  FMNMX3.FTZ R0, R0, R81, R83, !PT ;  /* 0x0000005100007276 */ /* 0x000fe40007810053 */
[----:B------:R-:W-:-:S02]  /*5410*/  FSEL R97, R82, -INF , !P5 ;  /* 0xff80000052617808 */ /* 0x000fc40006800000 */
[----:B------:R-:W-:Y:S02]  /*5420*/  FMNMX3.FTZ R3, R3, R128, R122, !PT ;  /* 0x0000008003037276 */ /* 0x000fe4000781007a */
[----:B------:R-:W-:Y:S02]  /*5430*/  FMNMX.FTZ R134, R86, R4, !PT ;  /* 0x0000000456867209 */ /* 0x000fe40007810000 */
[----:B------:R-:W-:Y:S02]  /*5440*/  ISETP.GT.AND P0, PT, R2, R16, PT ;  /* 0x000000100200720c */ /* 0x000fe40003f04270 */
[----:B------:R-:W-:Y:S01]  /*5450*/  FMNMX3.FTZ R0, R0, R84, R138, !PT ;  /* 0x0000005400007276 */ /* 0x000fe2000781008a */
[----:B------:R-:W3:Y:S01]  /*5460*/  SHFL.BFLY PT, R4, R134, 0x2, 0x1f ;  /* 0x0c401f0086047f89 */ /* 0x000ee200000e0000 */
[----:B------:R-:W-:Y:S02]  /*5470*/  FMNMX.FTZ R136, R97, R3, !PT ;  /* 0x0000000361887209 */ /* 0x000fe40007810000 */
[----:B------:R-:W-:-:S02]  /*5480*/  ISETP.GT.AND P5, PT, R2, R17, PT ;  /* 0x000000110200720c */ /* 0x000fc40003fa4270 */
[----:B------:R-:W-:Y:S01]  /*5490*/  ISETP.GE.AND P6, PT, R16, R245, PT ;  /* 0x000000f51000720c */ /* 0x000fe20003fc6270 */
[----:B------:R-:W4:Y:S01]  /*54a0*/  SHFL.BFLY PT, R5, R136, 0x2, 0x1f ;  /* 0x0c401f0088057f89 */ /* 0x000f2200000e0000 */
[----:B------:R-:W-:Y:S02]  /*54b0*/  FSEL R3, R130, -INF , !P0 ;  /* 0xff80000082037808 */ /* 0x000fe40004000000 */
[----:B------:R-:W-:Y:S02]  /*54c0*/  FSEL R100, R15, -INF , !P4 ;  /* 0xff8000000f647808 */ /* 0x000fe40006000000 */
[----:B------:R-:W-:Y:S02]  /*54d0*/  FMNMX3.FTZ R0, R0, R129, R126, !PT ;  /* 0x0000008100007276 */ /* 0x000fe4000781007e */
[----:B------:R-:W-:Y:S02]  /*54e0*/  ISETP.GE.AND P0, PT, R17, R245, PT ;  /* 0x000000f51100720c */ /* 0x000fe40003f06270 */
[----:B------:R-:W-:-:S02]  /*54f0*/  FSEL R2, R131, -INF , !P5 ;  /* 0xff80000083027808 */ /* 0x000fc40006800000 */
[----:B------:R-:W-:Y:S02]  /*5500*/  FSEL R120, R14, -INF , !P3 ;  /* 0xff8000000e787808 */ /* 0x000fe40005800000 */
[----:B------:R-:W-:Y:S02]  /*5510*/  FSEL R130, R3, -INF , !P6 ;  /* 0xff80000003827808 */ /* 0x000fe40007000000 */
[----:B------:R-:W-:Y:S02]  /*5520*/  FMNMX3.FTZ R0, R0, R121, R100, !PT ;  /* 0x0000007900007276 */ /* 0x000fe40007810064 */
[----:B-1----:R-:W-:Y:S02]  /*5530*/  FMNMX.FTZ R135, R135, R6, !PT ;  /* 0x0000000687877209 */ /* 0x002fe40007810000 */
[----:B------:R-:W-:Y:S02]  /*5540*/  FSEL R131, R2, -INF , !P0 ;  /* 0xff80000002837808 */ /* 0x000fe40004000000 */
[----:B------:R-:W-:Y:S01]  /*5550*/  FMNMX3.FTZ R0, R0, R120, R130, !PT ;  /* 0x0000007800007276 */ /* 0x000fe20007810082 */
[----:B------:R-:W1:Y:S01]  /*5560*/  SHFL.BFLY PT, R2, R135, 0x1, 0x1f ;  /* 0x0c201f0087027f89 */ /* 0x000e6200000e0000 */
[----:B---3--:R-:W-:-:S02]  /*5570*/  FMNMX.FTZ R134, R134, R4, !PT ;  /* 0x0000000486867209 */ /* 0x008fc40007810000 */
[----:B------:R-:W-:Y:S02]  /*5580*/  FMNMX.FTZ R0, R131, R0, !PT ;  /* 0x0000000083007209 */ /* 0x000fe40007810000 */
[----:B----4-:R-:W-:Y:S02]  /*5590*/  FMNMX.FTZ R136, R136, R5, !PT ;  /* 0x0000000588887209 */ /* 0x010fe40007810000 */
[----:B------:R-:W3:Y:S01]  /*55a0*/  SHFL.BFLY PT, R5, R134, 0x1, 0x1f ;  /* 0x0c201f0086057f89 */ /* 0x000ee200000e0000 */
[----:B------:R-:W-:-:S03]  /*55b0*/  LOP3.LUT P3, R239, R238, 0x4, RZ, 0xc0, !PT ;  /* 0x00000004eeef7812 */ /* 0x000fc6000786c0ff */
[----:B------:R-:W4:Y:S04]  /*55c0*/  SHFL.BFLY PT, R3, R0, 0x2, 0x1f ;  /* 0x0c401f0000037f89 */ /* 0x000f2800000e0000 */
[----:B------:R-:W5:Y:S01]  /*55d0*/  SHFL.BFLY PT, R6, R136, 0x1, 0x1f ;  /* 0x0c201f0088067f89 */ /* 0x000f6200000e0000 */
[----:B-1----:R-:W-:-:S04]  /*55e0*/  FMNMX.FTZ R135, R135, R2, !PT ;  /* 0x0000000287877209 */ /* 0x002fc80007810000 */
[C---:B------:R-:W-:Y:S01]  /*55f0*/  FSETP.NEU.FTZ.AND P0, PT, R135.reuse, -INF , PT ;  /* 0xff8000008700780b */ /* 0x040fe20003f1d000 */
[----:B--2---:R-:W-:Y:S01]  /*5600*/  FMUL.FTZ R4, R135, UR20 ;  /* 0x0000001487047c20 */ /* 0x004fe20008410000 */
[----:B---3--:R-:W-:-:S04]  /*5610*/  FMNMX.FTZ R134, R134, R5, !PT ;  /* 0x0000000586867209 */ /* 0x008fc80007810000 */
[----:B------:R-:W-:Y:S02]  /*5620*/  FSEL R4, R4, RZ, P0 ;  /* 0x000000ff04047208 */ /* 0x000fe40000000000 */
[----:B----4-:R-:W-:Y:S02]  /*5630*/  FMNMX.FTZ R0, R0, R3, !PT ;  /* 0x0000000300007209 */ /* 0x010fe40007810000 */
[----:B------:R-:W-:Y:S01]  /*5640*/  LOP3.LUT P0, R230, R238, 0x2, RZ, 0xc0, !PT ;  /* 0x00000002eee67812 */ /* 0x000fe2000780c0ff */
[--C-:B------:R-:W-:Y:S01]  /*5650*/  FFMA.FTZ R3, R22, UR20, -R4.reuse ;  /* 0x0000001416037c23 */ /* 0x100fe20008010804 */
[--C-:B------:R-:W-:Y:S01]  /*5660*/  FFMA.FTZ R2, R23, UR20, -R4.reuse ;  /* 0x0000001417027c23 */ /* 0x100fe20008010804 */
[----:B------:R-:W1:Y:S01]  /*5670*/  SHFL.BFLY PT, R139, R0, 0x1, 0x1f ;  /* 0x0c201f00008b7f89 */ /* 0x000e6200000e0000 */
[----:B------:R-:W-:Y:S01]  /*5680*/  SEL R17, R236, 0xffffffe0, !P0 ;  /* 0xffffffe0ec117807 */ /* 0x000fe20004000000 */
[----:B------:R2:W-:Y:S01]  /*5690*/  MUFU.EX2 R178, R3 ;  /* 0x0000000300b27308 */ /* 0x0005e20000000800 */
[----:B------:R-:W-:Y:S01]  /*56a0*/  FSETP.NEU.FTZ.AND P0, PT, R134, -INF , PT ;  /* 0xff8000008600780b */ /* 0x000fe20003f1d000 */
[----:B------:R-:W-:Y:S01]  /*56b0*/  FFMA.FTZ R5, R19, UR20, -R4 ;  /* 0x0000001413057c23 */ /* 0x000fe20008010804 */
[----:B-----5:R-:W-:Y:S01]  /*56c0*/  FMNMX.FTZ R136, R136, R6, !PT ;  /* 0x0000000688887209 */ /* 0x020fe20007810000 */
[----:B------:R3:W4:Y:S01]  /*56d0*/  MUFU.EX2 R177, R2 ;  /* 0x0000000200b17308 */ /* 0x0007220000000800 */
[----:B------:R-:W-:-:S03]  /*56e0*/  LOP3.LUT R6, R227, 0x200, R164, 0xf8, !PT ;  /* 0x00000200e3067812 */ /* 0x000fc600078ef8a4 */
[----:B------:R5:W-:Y:S01]  /*56f0*/  MUFU.EX2 R205, R5 ;  /* 0x0000000500cd7308 */ /* 0x000be20000000800 */
[----:B------:R-:W-:Y:S01]  /*5700*/  LEA R6, R6, UR6, 0x1 ;  /* 0x0000000606067c11 */ /* 0x000fe2000f8e08ff */
[----:B--2---:R-:W-:-:S04]  /*5710*/  FMUL.FTZ R3, R134, UR20 ;  /* 0x0000001486037c20 */ /* 0x004fc80008410000 */
[----:B------:R-:W-:Y:S01]  /*5720*/  LDSM.16.MT88.4 R116, [R6+0xc000] ;  /* 0x00c000000674783b */ /* 0x000fe20000004200 */
[----:B---3--:R-:W-:Y:S01]  /*5730*/  FFMA.FTZ R2, R21, UR20, -R4 ;  /* 0x0000001415027c23 */ /* 0x008fe20008010804 */
[----:B------:R-:W-:Y:S02]  /*5740*/  FSEL R3, R3, RZ, P0 ;  /* 0x000000ff03037208 */ /* 0x000fe40000000000 */
[----:B------:R-:W-:Y:S01]  /*5750*/  FSETP.NEU.FTZ.AND P0, PT, R136, -INF , PT ;  /* 0xff8000008800780b */ /* 0x000fe20003f1d000 */
[----:B------:R2:W3:Y:S01]  /*5760*/  MUFU.EX2 R168, R2 ;  /* 0x0000000200a87308 */ /* 0x0004e20000000800 */
[----:B-1----:R-:W-:Y:S01]  /*5770*/  FMNMX.FTZ R139, R0, R139, !PT ;  /* 0x0000008b008b7209 */ /* 0x002fe20007810000 */
[--C-:B------:R-:W-:Y:S01]  /*5780*/  FFMA.FTZ R8, R28, UR20, -R3.reuse ;  /* 0x000000141c087c23 */ /* 0x100fe20008010803 */
[--C-:B------:R-:W-:Y:S01]  /*5790*/  FFMA.FTZ R0, R31, UR20, -R3.reuse ;  /* 0x000000141f007c23 */ /* 0x100fe20008010803 */
[----:B-----5:R-:W-:Y:S01]  /*57a0*/  IADD3 R5, PT, PT, R6, R17, RZ ;  /* 0x0000001106057210 */ /* 0x020fe20007ffe0ff */
[----:B------:R-:W-:Y:S01]  /*57b0*/  FFMA.FTZ R7, R29, UR20, -R3 ;  /* 0x000000141d077c23 */ /* 0x000fe20008010803 */
[----:B------:R1:W-:Y:S01]  /*57c0*/  MUFU.EX2 R155, R8 ;  /* 0x00000008009b7308 */ /* 0x0003e20000000800 */
[----:B----4-:R-:W-:-:S02]  /*57d0*/  F2FP.F16.F32.PACK_AB R28, R177, R178 ;  /* 0x000000b2b11c723e */ /* 0x010fc400000000ff */
[----:B------:R-:W4:Y:S01]  /*57e0*/  LDSM.16.MT88.4 R12, [R5+0xc000] ;  /* 0x00c00000050c783b */ /* 0x000f220000004200 */
[----:B------:R5:W-:Y:S03]  /*57f0*/  MUFU.EX2 R190, R0 ;  /* 0x0000000000be7308 */ /* 0x000be60000000800 */
[----:B------:R-:W-:Y:S01]  /*5800*/  LDSM.16.MT88.4 R172, [R5+0xd800] ;  /* 0x00d8000005ac783b */ /* 0x000fe20000004200 */
[----:B--2---:R-:W-:Y:S01]  /*5810*/  FMUL.FTZ R2, R136, UR20 ;  /* 0x0000001488027c20 */ /* 0x004fe20008410000 */
[----:B------:R2:W2:Y:S01]  /*5820*/  MUFU.EX2 R154, R7 ;  /* 0x00000007009a7308 */ /* 0x0004a20000000800 */
[----:B---3--:R-:W-:-:S03]  /*5830*/  F2FP.F16.F32.PACK_AB R30, R168, R205 ;  /* 0x000000cda81e723e */ /* 0x008fc600000000ff */
[----:B------:R-:W-:Y:S01]  /*5840*/  FSEL R2, R2, RZ, P0 ;  /* 0x000000ff02027208 */ /* 0x000fe20000000000 */
[----:B-1----:R-:W-:Y:S01]  /*5850*/  FFMA.FTZ R8, R35, UR20, -R3 ;  /* 0x0000001423087c23 */ /* 0x002fe20008010803 */
[----:B------:R-:W-:-:S03]  /*5860*/  FSETP.NEU.FTZ.AND P0, PT, R139, -INF , PT ;  /* 0xff8000008b00780b */ /* 0x000fc60003f1d000 */
[----:B------:R1:W3:Y:S01]  /*5870*/  MUFU.EX2 R179, R8 ;  /* 0x0000000800b37308 */ /* 0x0002e20000000800 */
[----:B-----5:R-:W-:Y:S01]  /*5880*/  FMUL.FTZ R0, R139, UR20 ;  /* 0x000000148b007c20 */ /* 0x020fe20008410000 */
[----:B--2---:R-:W-:-:S04]  /*5890*/  FFMA.FTZ R7, R62, UR20, -R2 ;  /* 0x000000143e077c23 */ /* 0x004fc80008010802 */
[----:B------:R-:W-:Y:S02]  /*58a0*/  FSEL R0, R0, RZ, P0 ;  /* 0x000000ff00007208 */ /* 0x000fe40000000000 */
[----:B------:R-:W-:Y:S01]  /*58b0*/  F2FP.F16.F32.PACK_AB R29, R154, R155 ;  /* 0x0000009b9a1d723e */ /* 0x000fe200000000ff */
[----:B------:R2:W-:Y:S02]  /*58c0*/  MUFU.EX2 R153, R7 ;  /* 0x0000000700997308 */ /* 0x0005e40000000800 */
[--C-:B------:R-:W-:Y:S01]  /*58d0*/  FFMA.FTZ R9, R61, UR20, -R0.reuse ;  /* 0x000000143d097c23 */ /* 0x100fe20008010800 */
[----:B------:R-:W-:Y:S01]  /*58e0*/  FFMA.FTZ R16, R81, UR20, -R0 ;  /* 0x0000001451107c23 */ /* 0x000fe20008010800 */
[----:B-1----:R-:W-:Y:S02]  /*58f0*/  FFMA.FTZ R8, R39, UR20, -R2 ;  /* 0x0000001427087c23 */ /* 0x002fe40008010802 */
[----:B------:R-:W-:Y:S01]  /*5900*/  MUFU.EX2 R142, R9 ;  /* 0x00000009008e7308 */ /* 0x000fe20000000800 */
[----:B---3--:R-:W-:-:S03]  /*5910*/  F2FP.F16.F32.PACK_AB R31, R179, R190 ;  /* 0x000000beb31f723e */ /* 0x008fc600000000ff */
[----:B------:R1:W-:Y:S01]  /*5920*/  MUFU.EX2 R152, R8 ;  /* 0x0000000800987308 */ /* 0x0003e20000000800 */
[----:B--2---:R-:W-:-:S03]  /*5930*/  FFMA.FTZ R7, R25, UR20, -R2 ;  /* 0x0000001419077c23 */ /* 0x004fc60008010802 */
[----:B------:R-:W-:Y:S01]  /*5940*/  MUFU.EX2 R213, R16 ;  /* 0x0000001000d57308 */ /* 0x000fe20000000800 */
[----:B----4-:R-:W-:Y:S03]  /*5950*/  HMMA.16816.F32 R68, R28, R12, RZ ;  /* 0x0000000c1c44723c */ /* 0x010fe600000018ff */
[----:B------:R2:W-:Y:S01]  /*5960*/  MUFU.EX2 R214, R7 ;  /* 0x0000000700d67308 */ /* 0x0005e20000000800 */
[----:B-1----:R-:W-:-:S04]  /*5970*/  FFMA.FTZ R8, R26, UR20, -R2 ;  /* 0x000000141a087c23 */ /* 0x002fc80008010802 */
[----:B------:R1:W3:Y:S01]  /*5980*/  MUFU.EX2 R204, R8 ;  /* 0x0000000800cc7308 */ /* 0x0002e20000000800 */
[----:B--2---:R-:W-:-:S04]  /*5990*/  FFMA.FTZ R7, R63, UR20, -R0 ;  /* 0x000000143f077c23 */ /* 0x004fc80008010800 */
[----:B------:R2:W4:Y:S01]  /*59a0*/  MUFU.EX2 R143, R7 ;  /* 0x00000007008f7308 */ /* 0x0005220000000800 */
[--C-:B-1----:R-:W-:Y:S01]  /*59b0*/  FFMA.FTZ R8, R38, UR20, -R0.reuse ;  /* 0x0000001426087c23 */ /* 0x102fe20008010800 */
[----:B---3--:R-:W-:Y:S01]  /*59c0*/  F2FP.F16.F32.PACK_AB R26, R204, R214 ;  /* 0x000000d6cc1a723e */ /* 0x008fe200000000ff */
[----:B------:R-:W-:Y:S02]  /*59d0*/  HMMA.16816.F32 R36, R28, R116, RZ ;  /* 0x000000741c24723c */ /* 0x000fe400000018ff */
[----:B------:R1:W-:Y:S01]  /*59e0*/  MUFU.EX2 R215, R8 ;  /* 0x0000000800d77308 */ /* 0x0003e20000000800 */
[----:B--2---:R-:W-:Y:S01]  /*59f0*/  FFMA.FTZ R7, R24, UR20, -R0 ;  /* 0x0000001418077c23 */ /* 0x004fe20008010800 */
[----:B------:R-:W-:Y:S02]  /*5a00*/  F2FP.F16.F32.PACK_AB R24, R152, R153 ;  /* 0x000000999818723e */ /* 0x000fe400000000ff */
[----:B----4-:R-:W-:Y:S01]  /*5a10*/  F2FP.F16.F32.PACK_AB R25, R142, R143 ;  /* 0x0000008f8e19723e */ /* 0x010fe200000000ff */
[----:B------:R2:W3:Y:S01]  /*5a20*/  MUFU.EX2 R159, R7 ;  /* 0x00000007009f7308 */ /* 0x0004e20000000800 */
[----:B-1----:R-:W1:Y:S01]  /*5a30*/  LDSM.16.MT88.4 R8, [R5+0xe000] ;  /* 0x00e000000508783b */ /* 0x002e620000004200 */
[----:B--2---:R-:W-:Y:S01]  /*5a40*/  FFMA.FTZ R7, R72, UR20, -R4 ;  /* 0x0000001448077c23 */ /* 0x004fe20008010804 */
[----:B---3--:R-:W-:-:S03]  /*5a50*/  F2FP.F16.F32.PACK_AB R27, R159, R215 ;  /* 0x000000d79f1b723e */ /* 0x008fc600000000ff */
[----:B------:R2:W-:Y:S04]  /*5a60*/  MUFU.EX2 R158, R7 ;  /* 0x00000007009e7308 */ /* 0x0005e80000000800 */
[----:B------:R-:W-:Y:S01]  /*5a70*/  HMMA.16816.F32 R64, R24, R12, RZ ;  /* 0x0000000c1840723c */ /* 0x000fe200000018ff */
[--C-:B------:R-:W-:Y:S01]  /*5a80*/  FFMA.FTZ R12, R56, UR20, -R4.reuse ;  /* 0x00000014380c7c23 */ /* 0x100fe20008010804 */
[----:B------:R-:W-:-:S03]  /*5a90*/  FFMA.FTZ R13, R18, UR20, -R4 ;  /* 0x00000014120d7c23 */ /* 0x000fc60008010804 */
[----:B------:R3:W4:Y:S03]  /*5aa0*/  MUFU.EX2 R189, R12 ;  /* 0x0000000c00bd7308 */ /* 0x0007260000000800 */
[----:B------:R-:W-:Y:S01]  /*5ab0*/  HMMA.16816.F32 R56, R28, R14, RZ ;  /* 0x0000000e1c38723c */ /* 0x000fe200000018ff */
[----:B------:R5:W-:Y:S01]  /*5ac0*/  MUFU.EX2 R160, R13 ;  /* 0x0000000d00a07308 */ /* 0x000be20000000800 */
[----:B--2---:R-:W-:-:S04]  /*5ad0*/  FFMA.FTZ R7, R44, UR20, -R4 ;  /* 0x000000142c077c23 */ /* 0x004fc80008010804 */
[----:B------:R2:W2:Y:S02]  /*5ae0*/  MUFU.EX2 R191, R7 ;  /* 0x0000000700bf7308 */ /* 0x0004a40000000800 */
[----:B------:R-:W-:Y:S01]  /*5af0*/  HMMA.16816.F32 R60, R24, R14, RZ ;  /* 0x0000000e183c723c */ /* 0x000fe200000018ff */
[----:B---3--:R-:W-:Y:S01]  /*5b00*/  FFMA.FTZ R12, R75, UR20, -R3 ;  /* 0x000000144b0c7c23 */ /* 0x008fe20008010803 */
[----:B----4-:R-:W-:-:S03]  /*5b10*/  F2FP.F16.F32.PACK_AB R20, R189, R158 ;  /* 0x0000009ebd14723e */ /* 0x010fc600000000ff */
[----:B------:R3:W-:Y:S03]  /*5b20*/  MUFU.EX2 R157, R12 ;  /* 0x0000000c009d7308 */ /* 0x0007e60000000800 */
[----:B-1----:R-:W-:Y:S01]  /*5b30*/  HMMA.16816.F32 R52, R28, R8, RZ ;  /* 0x000000081c34723c */ /* 0x002fe200000018ff */
[----:B-----5:R-:W-:Y:S01]  /*5b40*/  FFMA.FTZ R13, R79, UR20, -R2 ;  /* 0x000000144f0d7c23 */ /* 0x020fe20008010802 */
[----:B--2---:R-:W-:-:S03]  /*5b50*/  FFMA.FTZ R7, R74, UR20, -R3 ;  /* 0x000000144a077c23 */ /* 0x004fc60008010803 */
[----:B------:R-:W-:Y:S01]  /*5b60*/  MUFU.EX2 R156, R13 ;  /* 0x0000000d009c7308 */ /* 0x000fe20000000800 */
[----:B------:R-:W-:Y:S02]  /*5b70*/  F2FP.F16.F32.PACK_AB R22, R160, R191 ;  /* 0x000000bfa016723e */ /* 0x000fe400000000ff */
[----:B------:R-:W-:Y:S01]  /*5b80*/  HMMA.16816.F32 R48, R24, R8, RZ ;  /* 0x000000081830723c */ /* 0x000fe200000018ff */
[----:B------:R1:W2:Y:S01]  /*5b90*/  MUFU.EX2 R207, R7 ;  /* 0x0000000700cf7308 */ /* 0x0002a20000000800 */
[----:B------:R-:W-:Y:S02]  /*5ba0*/  VIADD R9, R6, 0xc000 ;  /* 0x0000c00006097836 */ /* 0x000fe40000000000 */
[----:B------:R-:W-:Y:S01]  /*5bb0*/  FFMA.FTZ R8, R85, UR20, -R0 ;  /* 0x0000001455087c23 */ /* 0x000fe20008010800 */
[----:B---3--:R-:W-:-:S03]  /*5bc0*/  FFMA.FTZ R12, R73, UR20, -R3 ;  /* 0x00000014490c7c23 */ /* 0x008fc60008010803 */
[----:B------:R3:W-:Y:S01]  /*5bd0*/  MUFU.EX2 R188, R8 ;  /* 0x0000000800bc7308 */ /* 0x0007e20000000800 */
[----:B------:R-:W-:Y:S03]  /*5be0*/  HMMA.16816.F32 R44, R24, R10, RZ ;  /* 0x0000000a182c723c */ /* 0x000fe600000018ff */
[----:B------:R4:W-:Y:S01]  /*5bf0*/  MUFU.EX2 R217, R12 ;  /* 0x0000000c00d97308 */ /* 0x0009e20000000800 */
[----:B-1----:R-:W-:-:S04]  /*5c00*/  FFMA.FTZ R7, R32, UR20, -R3 ;  /* 0x0000001420077c23 */ /* 0x002fc80008010803 */
[----:B------:R-:W-:Y:S01]  /*5c10*/  HMMA.16816.F32 R40, R28, R10, RZ ;  /* 0x0000000a1c28723c */ /* 0x000fe200000018ff */
[----:B------:R-:W1:Y:S01]  /*5c20*/  LDSM.16.MT88.4 R32, [R5+0xc800] ;  /* 0x00c800000520783b */ /* 0x000e620000004200 */
[----:B--2---:R-:W-:Y:S01]  /*5c30*/  F2FP.F16.F32.PACK_AB R21, R207, R157 ;  /* 0x0000009dcf15723e */ /* 0x004fe200000000ff */
[----:B------:R2:W5:Y:S01]  /*5c40*/  MUFU.EX2 R216, R7 ;  /* 0x0000000700d87308 */ /* 0x0005620000000800 */
[----:B---3--:R-:W-:Y:S01]  /*5c50*/  FFMA.FTZ R8, R84, UR20, -R0 ;  /* 0x0000001454087c23 */ /* 0x008fe20008010800 */
[----:B----4-:R-:W-:-:S03]  /*5c60*/  FFMA.FTZ R12, R78, UR20, -R2 ;  /* 0x000000144e0c7c23 */ /* 0x010fc60008010802 */
[----:B------:R-:W-:Y:S04]  /*5c70*/  MUFU.EX2 R210, R8 ;  /* 0x0000000800d27308 */ /* 0x000fe80000000800 */
[----:B------:R3:W4:Y:S01]  /*5c80*/  MUFU.EX2 R212, R12 ;  /* 0x0000000c00d47308 */ /* 0x0007220000000800 */
[----:B--2---:R-:W-:Y:S01]  /*5c90*/  FFMA.FTZ R7, R77, UR20, -R2 ;  /* 0x000000144d077c23 */ /* 0x004fe20008010802 */
[----:B-----5:R-:W-:-:S03]  /*5ca0*/  F2FP.F16.F32.PACK_AB R23, R216, R217 ;  /* 0x000000d9d817723e */ /* 0x020fc600000000ff */
[----:B------:R2:W-:Y:S01]  /*5cb0*/  MUFU.EX2 R208, R7 ;  /* 0x0000000700d07308 */ /* 0x0005e20000000800 */
[----:B---3--:R-:W-:Y:S01]  /*5cc0*/  FFMA.FTZ R12, R76, UR20, -R2 ;  /* 0x000000144c0c7c23 */ /* 0x008fe20008010802 */
[----:B----4-:R-:W-:-:S03]  /*5cd0*/  F2FP.F16.F32.PACK_AB R16, R212, R156 ;  /* 0x0000009cd410723e */ /* 0x010fc600000000ff */
[----:B------:R-:W3:Y:S01]  /*5ce0*/  MUFU.EX2 R211, R12 ;  /* 0x0000000c00d37308 */ /* 0x000ee20000000800 */
[----:B--2---:R-:W-:Y:S01]  /*5cf0*/  IADD3 R7, PT, PT, R6, 0xc040, RZ ;  /* 0x0000c04006077810 */ /* 0x004fe20007ffe0ff */
[----:B------:R-:W-:Y:S02]  /*5d00*/  @P3 VIADD R7, R9, 0xffffffc0 ;  /* 0xffffffc009073836 */ /* 0x000fe40000000000 */
[----:B------:R-:W-:Y:S02]  /*5d10*/  FFMA.FTZ R9, R83, UR20, -R0 ;  /* 0x0000001453097c23 */ /* 0x000fe40008010800 */
[----:B------:R-:W2:Y:S01]  /*5d20*/  LDSM.16.MT88.4 R80, [R6+0xc800] ;  /* 0x00c800000650783b */ /* 0x000ea20000004200 */
[----:B------:R-:W-:Y:S01]  /*5d30*/  IADD3 R176, PT, PT, R17, R7, RZ ;  /* 0x0000000711b07210 */ /* 0x000fe20007ffe0ff */
[----:B------:R-:W4:Y:S02]  /*5d40*/  MUFU.EX2 R209, R9 ;  /* 0x0000000900d17308 */ /* 0x000f240000000800 */
[----:B------:R-:W-:Y:S01]  /*5d50*/  LDSM.16.MT88.4 R104, [R7] ;  /* 0x000000000768783b */ /* 0x000fe20000004200 */
[----:B------:R-:W-:Y:S01]  /*5d60*/  F2FP.F16.F32.PACK_AB R17, R213, R188 ;  /* 0x000000bcd511723e */ /* 0x000fe200000000ff */
[C---:B-1----:R-:W-:Y:S01]  /*5d70*/  HMMA.16816.F32 R72, R20.reuse, R34, R56 ;  /* 0x000000221448723c */ /* 0x042fe20000001838 */
[----:B---3--:R-:W-:Y:S01]  /*5d80*/  F2FP.F16.F32.PACK_AB R18, R211, R208 ;  /* 0x000000d0d312723e */ /* 0x008fe200000000ff */
[----:B------:R-:W1:Y:S04]  /*5d90*/  LDSM.16.MT88.4 R112, [R176] ;  /* 0x00000000b070783b */ /* 0x000e680000004200 */
[----:B------:R-:W3:Y:S02]  /*5da0*/  LDSM.16.MT88.4 R12, [R5+0xe800] ;  /* 0x00e80000050c783b */ /* 0x000ee40000004200 */
[----:B------:R-:W-:Y:S02]  /*5db0*/  HMMA.16816.F32 R68, R20, R32, R68 ;  /* 0x000000201444723c */ /* 0x000fe40000001844 */
[----:B------:R-:W5:Y:S01]  /*5dc0*/  LDSM.16.MT88.4 R56, [R176+0x800] ;  /* 0x00080000b038783b */ /* 0x000f620000004200 */
[----:B----4-:R-:W-:-:S03]  /*5dd0*/  F2FP.F16.F32.PACK_AB R19, R210, R209 ;  /* 0x000000d1d213723e */ /* 0x010fc600000000ff */
[----:B------:R-:W4:Y:S02]  /*5de0*/  LDSM.16.MT88.4 R108, [R7+0x800] ;  /* 0x00080000076c783b */ /* 0x000f240000004200 */
[----:B------:R-:W-:Y:S01]  /*5df0*/  HMMA.16816.F32 R8, R24, R116, RZ ;  /* 0x000000741808723c */ /* 0x000fe200000018ff */
[----:B------:R-:W-:Y:S01]  /*5e00*/  IMAD.MOV.U32 R117, RZ, RZ, R205 ;  /* 0x000000ffff757224 */ /* 0x000fe200078e00cd */
[----:B------:R-:W-:-:S06]  /*5e10*/  MOV R116, R204 ;  /* 0x000000cc00747202 */ /* 0x000fcc0000000f00 */
[C---:B------:R-:W-:Y:S08]  /*5e20*/  HMMA.16816.F32 R64, R16.reuse, R32, R64 ;  /* 0x000000201040723c */ /* 0x040ff00000001840 */
[C---:B------:R-:W-:Y:S08]  /*5e30*/  HMMA.16816.F32 R60, R16.reuse, R34, R60 ;  /* 0x00000022103c723c */ /* 0x040ff0000000183c */
[----:B--2---:R-:W-:Y:S01]  /*5e40*/  HMMA.16816.F32 R148, R16, R80, R8 ;  /* 0x000000501094723c */ /* 0x004fe20000001808 */
[--C-:B------:R-:W-:Y:S01]  /*5e50*/  FFMA.FTZ R8, R103, UR20, -R4.reuse ;  /* 0x0000001467087c23 */ /* 0x100fe20008010804 */
[--C-:B------:R-:W-:Y:S01]  /*5e60*/  FFMA.FTZ R9, R96, UR20, -R4.reuse ;  /* 0x0000001460097c23 */ /* 0x100fe20008010804 */
[----:B------:R-:W-:-:S02]  /*5e70*/  FFMA.FTZ R10, R88, UR20, -R4 ;  /* 0x00000014580a7c23 */ /* 0x000fc40008010804 */
[----:B------:R2:W-:Y:S03]  /*5e80*/  MUFU.EX2 R203, R8 ;  /* 0x0000000800cb7308 */ /* 0x0005e60000000800 */
[----:B-1----:R-:W-:Y:S01]  /*5e90*/  HMMA.16816.F32 R32, R24, R112, RZ ;  /* 0x000000701820723c */ /* 0x002fe200000018ff */
[----:B------:R1:W-:Y:S04]  /*5ea0*/  MUFU.EX2 R201, R9 ;  /* 0x0000000900c97308 */ /* 0x0003e80000000800 */
[----:B------:R-:W5:Y:S03]  /*5eb0*/  MUFU.EX2 R161, R10 ;  /* 0x0000000a00a17308 */ /* 0x000f660000000800 */
[----:B---3--:R-:W-:Y:S01]  /*5ec0*/  HMMA.16816.F32 R92, R16, R14, R44 ;  /* 0x0000000e105c723c */ /* 0x008fe2000000182c */
[----:B--2---:R-:W-:-:S04]  /*5ed0*/  FFMA.FTZ R8, R89, UR20, -R4 ;  /* 0x0000001459087c23 */ /* 0x004fc80008010804 */
[----:B------:R2:W-:Y:S01]  /*5ee0*/  MUFU.EX2 R206, R8 ;  /* 0x0000000800ce7308 */ /* 0x0005e20000000800 */
[----:B-1----:R-:W-:Y:S02]  /*5ef0*/  FFMA.FTZ R9, R125, UR20, -R3 ;  /* 0x000000147d097c23 */ /* 0x002fe40008010803 */
[----:B------:R-:W-:Y:S01]  /*5f00*/  HMMA.16816.F32 R44, R28, R112, RZ ;  /* 0x000000701c2c723c */ /* 0x000fe200000018ff */
[----:B-----5:R-:W-:Y:S01]  /*5f10*/  IMAD.MOV.U32 R113, RZ, RZ, R161 ;  /* 0x000000ffff717224 */ /* 0x020fe200078e00a1 */
[----:B------:R1:W-:Y:S06]  /*5f20*/  MUFU.EX2 R200, R9 ;  /* 0x0000000900c87308 */ /* 0x0003ec0000000800 */
[----:B------:R-:W-:Y:S01]  /*5f30*/  HMMA.16816.F32 R144, R20, R80, R36 ;  /* 0x000000501490723c */ /* 0x000fe20000001824 */
[----:B------:R-:W3:Y:S01]  /*5f40*/  LDSM.16.MT88.4 R36, [R5+0xd000] ;  /* 0x00d000000524783b */ /* 0x000ee20000004200 */
[----:B------:R-:W-:Y:S01]  /*5f50*/  MOV R81, R209 ;  /* 0x000000d100517202 */ /* 0x000fe20000000f00 */
[----:B------:R-:W-:-:S02]  /*5f60*/  IMAD.MOV.U32 R80, RZ, RZ, R208 ;  /* 0x000000ffff507224 */ /* 0x000fc400078e00d0 */
[----:B--2---:R-:W-:-:S04]  /*5f70*/  FFMA.FTZ R8, R102, UR20, -R3 ;  /* 0x0000001466087c23 */ /* 0x004fc80008010803 */
[----:B------:R2:W5:Y:S01]  /*5f80*/  MUFU.EX2 R202, R8 ;  /* 0x0000000800ca7308 */ /* 0x0005620000000800 */
[--C-:B-1----:R-:W-:Y:S01]  /*5f90*/  FFMA.FTZ R9, R101, UR20, -R3.reuse ;  /* 0x0000001465097c23 */ /* 0x102fe20008010803 */
[-C--:B------:R-:W-:Y:S03]  /*5fa0*/  HMMA.16816.F32 R52, R20, R12.reuse, R52 ;  /* 0x0000000c1434723c */ /* 0x080fe60000001834 */
[----:B------:R1:W-:Y:S05]  /*5fb0*/  MUFU.EX2 R112, R9 ;  /* 0x0000000900707308 */ /* 0x0003ea0000000800 */
[----:B------:R-:W-:Y:S01]  /*5fc0*/  HMMA.16816.F32 R48, R16, R12, R48 ;  /* 0x0000000c1030723c */ /* 0x000fe20000001830 */
[----:B--2---:R-:W-:-:S04]  /*5fd0*/  FFMA.FTZ R8, R91, UR20, -R3 ;  /* 0x000000145b087c23 */ /* 0x004fc80008010803 */
[----:B------:R2:W3:Y:S01]  /*5fe0*/  MUFU.EX2 R252, R8 ;  /* 0x0000000800fc7308 */ /* 0x0004e20000000800 */
[--C-:B-1----:R-:W-:Y:S02]  /*5ff0*/  FFMA.FTZ R9, R137, UR20, -R2.reuse ;  /* 0x0000001489097c23 */ /* 0x102fe40008010802 */
[----:B------:R-:W-:Y:S02]  /*6000*/  HMMA.16816.F32 R76, R20, R14, R40 ;  /* 0x0000000e144c723c */ /* 0x000fe40000001828 */
[----:B------:R1:W-:Y:S06]  /*6010*/  MUFU.EX2 R250, R9 ;  /* 0x0000000900fa7308 */ /* 0x0003ec0000000800 */
[----:B------:R-:W-:Y:S01]  /*6020*/  HMMA.16816.F32 R12, R28, R104, RZ ;  /* 0x000000681c0c723c */ /* 0x000fe200000018ff */
[----:B--2---:R-:W-:-:S04]  /*6030*/  FFMA.FTZ R8, R127, UR20, -R2 ;  /* 0x000000147f087c23 */ /* 0x004fc80008010802 */
[----:B------:R2:W-:Y:S01]  /*6040*/  MUFU.EX2 R251, R8 ;  /* 0x0000000800fb7308 */ /* 0x0005e20000000800 */
[----:B-1----:R-:W-:Y:S02]  /*6050*/  FFMA.FTZ R9, R124, UR20, -R2 ;  /* 0x000000147c097c23 */ /* 0x002fe40008010802 */
[----:B------:R-:W-:Y:S01]  /*6060*/  HMMA.16816.F32 R192, R16, R56, R32 ;  /* 0x0000003810c0723c */ /* 0x000fe20000001820 */
[----:B------:R-:W1:Y:S01]  /*6070*/  LDSM.16.MT88.4 R32, [R5+0xf000] ;  /* 0x00f000000520783b */ /* 0x000e620000004200 */
[----:B------:R4:W-:Y:S06]  /*6080*/  MUFU.EX2 R248, R9 ;  /* 0x0000000900f87308 */ /* 0x0009ec0000000800 */
[----:B------:R-:W-:Y:S01]  /*6090*/  HMMA.16816.F32 R40, R24, R104, RZ ;  /* 0x000000681828723c */ /* 0x000fe200000018ff */
[----:B------:R-:W-:Y:S01]  /*60a0*/  MOV R105, R160 ;  /* 0x000000a000697202 */ /* 0x000fe20000000f00 */
[----:B------:R-:W-:-:S02]  /*60b0*/  IMAD.MOV.U32 R104, RZ, RZ, R216 ;  /* 0x000000ffff687224 */ /* 0x000fc400078e00d8 */
[----:B--2---:R-:W-:-:S04]  /*60c0*/  FFMA.FTZ R8, R98, UR20, -R2 ;  /* 0x0000001462087c23 */ /* 0x004fc80008010802 */
[----:B------:R2:W2:Y:S01]  /*60d0*/  MUFU.EX2 R249, R8 ;  /* 0x0000000800f97308 */ /* 0x0004a20000000800 */
[--C-:B----4-:R-:W-:Y:S01]  /*60e0*/  FFMA.FTZ R9, R138, UR20, -R0.reuse ;  /* 0x000000148a097c23 */ /* 0x110fe20008010800 */
[C---:B------:R-:W-:Y:S01]  /*60f0*/  HMMA.16816.F32 R184, R20.reuse, R108, R12 ;  /* 0x0000006c14b8723c */ /* 0x040fe2000000180c */
[----:B------:R-:W-:Y:S02]  /*6100*/  F2FP.F16.F32.PACK_AB R12, R201, R203 ;  /* 0x000000cbc90c723e */ /* 0x000fe400000000ff */
[----:B------:R4:W-:Y:S01]  /*6110*/  MUFU.EX2 R246, R9 ;  /* 0x0000000900f67308 */ /* 0x0009e20000000800 */
[----:B-----5:R-:W-:Y:S02]  /*6120*/  F2FP.F16.F32.PACK_AB R13, R202, R200 ;  /* 0x000000c8ca0d723e */ /* 0x020fe400000000ff */
[----:B------:R-:W-:Y:S02]  /*6130*/  F2FP.F16.F32.PACK_AB R14, R113, R206 ;  /* 0x000000ce710e723e */ /* 0x000fe400000000ff */
[----:B---3--:R-:W-:Y:S01]  /*6140*/  F2FP.F16.F32.PACK_AB R15, R252, R112 ;  /* 0x00000070fc0f723e */ /* 0x008fe200000000ff */
[----:B------:R-:W-:Y:S01]  /*6150*/  HMMA.16816.F32 R196, R20, R56, R44 ;  /* 0x0000003814c4723c */ /* 0x000fe2000000182c */
[----:B------:R-:W-:Y:S01]  /*6160*/  LDSM.16.MT88.4 R44, [R176+0x2000] ;  /* 0x00200000b02c783b */ /* 0x000fe20000004200 */
[----:B------:R-:W-:Y:S01]  /*6170*/  MOV R56, R211 ;  /* 0x000000d300387202 */ /* 0x000fe20000000f00 */
[----:B--2---:R-:W-:Y:S01]  /*6180*/  FFMA.FTZ R8, R129, UR20, -R0 ;  /* 0x0000001481087c23 */ /* 0x004fe20008010800 */
[----:B------:R-:W-:Y:S01]  /*6190*/  F2FP.F16.F32.PACK_AB R10, R249, R248 ;  /* 0x000000f8f90a723e */ /* 0x000fe200000000ff */
[----:B------:R-:W-:-:S02]  /*61a0*/  IMAD.MOV.U32 R57, RZ, RZ, R210 ;  /* 0x000000ffff397224 */ /* 0x000fc400078e00d2 */
[----:B------:R2:W3:Y:S01]  /*61b0*/  MUFU.EX2 R235, R8 ;  /* 0x0000000800eb7308 */ /* 0x0004e20000000800 */
[----:B----4-:R-:W-:Y:S01]  /*61c0*/  FFMA.FTZ R9, R126, UR20, -R0 ;  /* 0x000000147e097c23 */ /* 0x010fe20008010800 */
[----:B------:R-:W-:Y:S03]  /*61d0*/  HMMA.16816.F32 R160, R12, R36, R68 ;  /* 0x000000240ca0723c */ /* 0x000fe60000001844 */
[----:B------:R3:W-:Y:S05]  /*61e0*/  MUFU.EX2 R240, R9 ;  /* 0x0000000900f07308 */ /* 0x0007ea0000000800 */
[----:B------:R-:W-:Y:S01]  /*61f0*/  HMMA.16816.F32 R180, R16, R108, R40 ;  /* 0x0000006c10b4723c */ /* 0x000fe20000001828 */
[--C-:B------:R-:W-:Y:S01]  /*6200*/  FFMA.FTZ R40, R133, UR20, -R4.reuse ;  /* 0x0000001485287c23 */ /* 0x100fe20008010804 */
[----:B------:R-:W-:Y:S01]  /*6210*/  FFMA.FTZ R41, R132, UR20, -R4 ;  /* 0x0000001484297c23 */ /* 0x000fe20008010804 */
[----:B------:R-:W-:Y:S01]  /*6220*/  MOV R108, R215 ;  /* 0x000000d7006c7202 */ /* 0x000fe20000000f00 */
[----:B--2---:R-:W-:Y:S01]  /*6230*/  FFMA.FTZ R8, R121, UR20, -R0 ;  /* 0x0000001479087c23 */ /* 0x004fe20008010800 */
[----:B------:R-:W-:Y:S01]  /*6240*/  MUFU.EX2 R234, R40 ;  /* 0x0000002800ea7308 */ /* 0x000fe20000000800 */
[----:B------:R-:W-:-:S03]  /*6250*/  IMAD.MOV.U32 R109, RZ, RZ, R214 ;  /* 0x000000ffff6d7224 */ /* 0x000fc600078e00d6 */
[----:B------:R2:W4:Y:S01]  /*6260*/  MUFU.EX2 R247, R8 ;  /* 0x0000000800f77308 */ /* 0x0005220000000800 */
[----:B---3--:R-:W-:-:S03]  /*6270*/  F2FP.F16.F32.PACK_AB R9, R235, R246 ;  /* 0x000000f6eb09723e */ /* 0x008fc600000000ff */
[----:B------:R3:W-:Y:S01]  /*6280*/  MUFU.EX2 R233, R41 ;  /* 0x0000002900e97308 */ /* 0x0007e20000000800 */
[----:B--2---:R-:W-:Y:S02]  /*6290*/  F2FP.F16.F32.PACK_AB R8, R251, R250 ;  /* 0x000000fafb08723e */ /* 0x004fe400000000ff */
[----:B----4-:R-:W-:Y:S01]  /*62a0*/  F2FP.F16.F32.PACK_AB R11, R247, R240 ;  /* 0x000000f0f70b723e */ /* 0x010fe200000000ff */
[----:B---3--:R-:W-:Y:S06]  /*62b0*/  LDSM.16.MT88.4 R40, [R6+0xe800] ;  /* 0x00e800000628783b */ /* 0x008fec0000004200 */
[C---:B------:R-:W-:Y:S01]  /*62c0*/  HMMA.16816.F32 R164, R8.reuse, R36, R64 ;  /* 0x0000002408a4723c */ /* 0x040fe20000001840 */
[--C-:B------:R-:W-:Y:S01]  /*62d0*/  FFMA.FTZ R36, R90, UR20, -R4.reuse ;  /* 0x000000145a247c23 */ /* 0x100fe20008010804 */
[----:B------:R-:W-:Y:S01]  /*62e0*/  FFMA.FTZ R4, R87, UR20, -R4 ;  /* 0x0000001457047c23 */ /* 0x000fe20008010804 */
[--C-:B------:R-:W-:Y:S01]  /*62f0*/  FFMA.FTZ R37, R140, UR20, -R3.reuse ;  /* 0x000000148c257c23 */ /* 0x100fe20008010803 */
[----:B------:R-:W-:Y:S01]  /*6300*/  IMAD.MOV.U32 R140, RZ, RZ, R168 ;  /* 0x000000ffff8c7224 */ /* 0x000fe200078e00a8 */
[----:B------:R2:W-:Y:S03]  /*6310*/  MUFU.EX2 R222, R36 ;  /* 0x0000002400de7308 */ /* 0x0005e60000000800 */
[C---:B-1----:R-:W-:Y:S01]  /*6320*/  HMMA.16816.F32 R88, R8.reuse, R32, R48 ;  /* 0x000000200858723c */ /* 0x042fe20000001830 */
[----:B------:R1:W-:Y:S01]  /*6330*/  MUFU.EX2 R223, R4 ;  /* 0x0000000400df7308 */ /* 0x0003e20000000800 */
[----:B------:R-:W3:Y:S03]  /*6340*/  LDSM.16.MT88.4 R48, [R7+0x2000] ;  /* 0x002000000730783b */ /* 0x000ee60000004200 */
[----:B------:R-:W-:Y:S03]  /*6350*/  MUFU.EX2 R232, R37 ;  /* 0x0000002500e87308 */ /* 0x000fe60000000800 */
[----:B------:R-:W-:Y:S01]  /*6360*/  HMMA.16816.F32 R168, R8, R38, R60 ;  /* 0x0000002608a8723c */ /* 0x000fe2000000183c */
[----:B--2---:R-:W-:-:S04]  /*6370*/  FFMA.FTZ R36, R123, UR20, -R3 ;  /* 0x000000147b247c23 */ /* 0x004fc80008010803 */
[----:B------:R2:W4:Y:S01]  /*6380*/  MUFU.EX2 R221, R36 ;  /* 0x0000002400dd7308 */ /* 0x0005220000000800 */
[--C-:B-1----:R-:W-:Y:S02]  /*6390*/  FFMA.FTZ R4, R99, UR20, -R3.reuse ;  /* 0x0000001463047c23 */ /* 0x102fe40008010803 */
[----:B------:R-:W-:Y:S02]  /*63a0*/  HMMA.16816.F32 R92, R8, R34, R92 ;  /* 0x00000022085c723c */ /* 0x000fe4000000185c */
[----:B------:R1:W-:Y:S06]  /*63b0*/  MUFU.EX2 R219, R4 ;  /* 0x0000000400db7308 */ /* 0x0003ec0000000800 */
[----:B------:R-:W-:Y:S01]  /*63c0*/  HMMA.16816.F32 R64, R12, R38, R72 ;  /* 0x000000260c40723c */ /* 0x000fe20000001848 */
[----:B--2---:R-:W-:Y:S01]  /*63d0*/  FFMA.FTZ R36, R86, UR20, -R3 ;  /* 0x0000001456247c23 */ /* 0x004fe20008010803 */
[----:B------:R-:W-:Y:S01]  /*63e0*/  FFMA.FTZ R3, R141, UR20, -R2 ;  /* 0x000000148d037c23 */ /* 0x000fe20008010802 */
[----:B------:R-:W-:-:S05]  /*63f0*/  MOV R141, R217 ;  /* 0x000000d9008d7202 */ /* 0x000fca0000000f00 */
[C---:B------:R-:W-:Y:S01]  /*6400*/  HMMA.16816.F32 R84, R12.reuse, R32, R52 ;  /* 0x000000200c54723c */ /* 0x040fe20000001834 */
[----:B------:R2:W-:Y:S01]  /*6410*/  MUFU.EX2 R231, R3 ;  /* 0x0000000300e77308 */ /* 0x0005e20000000800 */
[----:B------:R-:W5:Y:S01]  /*6420*/  LDSM.16.MT88.4 R52, [R6+0xe000] ;  /* 0x00e000000634783b */ /* 0x000f620000004200 */
[--C-:B-1----:R-:W-:Y:S01]  /*6430*/  FFMA.FTZ R4, R122, UR20, -R2.reuse ;  /* 0x000000147a047c23 */ /* 0x102fe20008010802 */
[----:B----4-:R-:W-:Y:S01]  /*6440*/  F2FP.F16.F32.PACK_AB R129, R221, R232 ;  /* 0x000000e8dd81723e */ /* 0x010fe200000000ff */
[----:B------:R1:W-:Y:S03]  /*6450*/  MUFU.EX2 R220, R36 ;  /* 0x0000002400dc7308 */ /* 0x0003e60000000800 */
[----:B------:R-:W-:Y:S01]  /*6460*/  HMMA.16816.F32 R60, R12, R34, R76 ;  /* 0x000000220c3c723c */ /* 0x000fe2000000184c */
[----:B------:R4:W-:Y:S01]  /*6470*/  MUFU.EX2 R218, R4 ;  /* 0x0000000400da7308 */ /* 0x0009e20000000800 */
[----:B------:R-:W-:Y:S01]  /*6480*/  LDSM.16.MT88.4 R32, [R176+0x2800] ;  /* 0x00280000b020783b */ /* 0x000fe20000004200 */
[----:B--2---:R-:W-:-:S05]  /*6490*/  FFMA.FTZ R3, R97, UR20, -R2 ;  /* 0x0000001461037c23 */ /* 0x004fca0008010802 */
[----:B---3--:R-:W-:Y:S01]  /*64a0*/  HMMA.16816.F32 R72, R28, R48, RZ ;  /* 0x000000301c48723c */ /* 0x008fe200000018ff */
[----:B------:R2:W3:Y:S01]  /*64b0*/  LDSM.16.MT88.4 R96, [R5+0xf800] ;  /* 0x00f800000560783b */ /* 0x0004e20000004200 */
[----:B-1----:R-:W-:Y:S01]  /*64c0*/  FFMA.FTZ R36, R128, UR20, -R2 ;  /* 0x0000001480247c23 */ /* 0x002fe20008010802 */
[----:B------:R-:W-:Y:S01]  /*64d0*/  FFMA.FTZ R2, R100, UR20, -R0 ;  /* 0x0000001464027c23 */ /* 0x000fe20008010800 */
[----:B------:R1:W1:Y:S01]  /*64e0*/  MUFU.EX2 R216, R3 ;  /* 0x0000000300d87308 */ /* 0x0002620000000800 */
[----:B------:R-:W-:-:S03]  /*64f0*/  F2FP.F16.F32.PACK_AB R128, R233, R234 ;  /* 0x000000eae980723e */ /* 0x000fc600000000ff */
[----:B------:R-:W-:Y:S01]  /*6500*/  HMMA.16816.F32 R68, R24, R48, RZ ;  /* 0x000000301844723c */ /* 0x000fe200000018ff */
[----:B------:R5:W-:Y:S01]  /*6510*/  MUFU.EX2 R133, R2 ;  /* 0x0000000200857308 */ /* 0x000be20000000800 */
[----:B------:R-:W-:Y:S01]  /*6520*/  MOV R48, R190 ;  /* 0x000000be00307202 */ /* 0x000fe20000000f00 */
[----:B------:R-:W-:Y:S01]  /*6530*/  IMAD.MOV.U32 R49, RZ, RZ, R189 ;  /* 0x000000ffff317224 */ /* 0x000fe200078e00bd */
[----:B----4-:R-:W-:Y:S01]  /*6540*/  MOV R4, R158 ;  /* 0x0000009e00047202 */ /* 0x010fe20000000f00 */
[----:B------:R4:W2:Y:S01]  /*6550*/  MUFU.EX2 R217, R36 ;  /* 0x0000002400d97308 */ /* 0x0008a20000000800 */
[--C-:B-1----:R-:W-:Y:S01]  /*6560*/  FFMA.FTZ R3, R120, UR20, -R0.reuse ;  /* 0x0000001478037c23 */ /* 0x102fe20008010800 */
[----:B------:R-:W-:Y:S01]  /*6570*/  F2FP.F16.F32.PACK_AB R126, R216, R218 ;  /* 0x000000dad87e723e */ /* 0x000fe200000000ff */
[--C-:B-----5:R-:W-:Y:S01]  /*6580*/  FFMA.FTZ R2, R130, UR20, -R0.reuse ;  /* 0x0000001482027c23 */ /* 0x120fe20008010800 */
[----:B------:R-:W-:Y:S01]  /*6590*/  FFMA.FTZ R0, R131, UR20, -R0 ;  /* 0x0000001483007c23 */ /* 0x000fe20008010800 */
[----:B------:R-:W1:Y:S01]  /*65a0*/  MUFU.EX2 R132, R3 ;  /* 0x0000000300847308 */ /* 0x000e620000000800 */
[----:B------:R-:W-:Y:S01]  /*65b0*/  F2FP.F16.F32.PACK_AB R130, R223, R222 ;  /* 0x000000dedf82723e */ /* 0x000fe200000000ff */
[----:B----4-:R-:W4:Y:S01]  /*65c0*/  LDSM.16.MT88.4 R36, [R7+0x2800] ;  /* 0x002800000724783b */ /* 0x010f220000004200 */
[----:B------:R-:W-:Y:S01]  /*65d0*/  F2FP.F16.F32.PACK_AB R131, R220, R219 ;  /* 0x000000dbdc83723e */ /* 0x000fe200000000ff */
[----:B------:R5:W-:Y:S01]  /*65e0*/  MUFU.EX2 R137, R2 ;  /* 0x0000000200897308 */ /* 0x000be20000000800 */
[----:B--2---:R-:W-:Y:S01]  /*65f0*/  F2FP.F16.F32.PACK_AB R124, R217, R231 ;  /* 0x000000e7d97c723e */ /* 0x004fe200000000ff */
[----:B------:R-:W-:Y:S01]  /*6600*/  HMMA.16816.F32 R100, R28, R52, RZ ;  /* 0x000000341c64723c */ /* 0x000fe200000018ff */
[----:B------:R-:W-:Y:S01]  /*6610*/  IMAD.MOV.U32 R5, RZ, RZ, R157 ;  /* 0x000000ffff057224 */ /* 0x000fe200078e009d */
[----:B------:R-:W2:Y:S01]  /*6620*/  MUFU.EX2 R138, R0 ;  /* 0x00000000008a7308 */ /* 0x000ea20000000800 */
[----:B------:R-:W-:Y:S01]  /*6630*/  UMOV UR20, UR29 ;  /* 0x0000001d00147c82 */ /* 0x000fe20008000000 */
[----:B-1----:R-:W-:-:S04]  /*6640*/  F2FP.F16.F32.PACK_AB R125, R132, R133 ;  /* 0x00000085847d723e */ /* 0x002fc800000000ff */
[C---:B------:R-:W-:Y:S01]  /*6650*/  HMMA.16816.F32 R160, R128.reuse, R172, R160 ;  /* 0x000000ac80a0723c */ /* 0x040fe200000018a0 */
[----:B------:R-:W-:Y:S01]  /*6660*/  FADD.FTZ R3, R178, R177 ;  /* 0x000000b1b2037221 */ /* 0x000fe20000010000 */
[----:B------:R-:W-:Y:S02]  /*6670*/  MOV R178, R48 ;  /* 0x0000003000b27202 */ /* 0x000fe40000000f00 */
[----:B-----5:R-:W-:Y:S02]  /*6680*/  MOV R2, R213 ;  /* 0x000000d500027202 */ /* 0x020fe40000000f00 */
[----:B--2---:R-:W-:Y:S02]  /*6690*/  F2FP.F16.F32.PACK_AB R127, R138, R137 ;  /* 0x000000898a7f723e */ /* 0x004fe400000000ff */
[----:B---3--:R-:W-:Y:S01]  /*66a0*/  HMMA.16816.F32 R84, R128, R96, R84 ;  /* 0x000000608054723c */ /* 0x008fe20000001854 */
[----:B------:R-:W-:-:S05]  /*66b0*/  IMAD.MOV.U32 R0, RZ, RZ, R212 ;  /* 0x000000ffff007224 */ /* 0x000fca00078e00d4 */
[----:B------:R-:W-:Y:S01]  /*66c0*/  MOV R48, R0 ;  /* 0x0000000000307202 */ /* 0x000fe20000000f00 */
[----:B------:R-:W-:Y:S01]  /*66d0*/  FADD.FTZ R0, R153, R152 ;  /* 0x0000009899007221 */ /* 0x000fe20000010000 */
[C---:B------:R-:W-:Y:S08]  /*66e0*/  HMMA.16816.F32 R164, R124.reuse, R172, R164 ;  /* 0x000000ac7ca4723c */ /* 0x040ff000000018a4 */
[C---:B------:R-:W-:Y:S08]  /*66f0*/  HMMA.16816.F32 R168, R124.reuse, R174, R168 ;  /* 0x000000ae7ca8723c */ /* 0x040ff000000018a8 */
[C---:B------:R-:W-:Y:S08]  /*6700*/  HMMA.16816.F32 R88, R124.reuse, R96, R88 ;  /* 0x000000607c58723c */ /* 0x040ff00000001858 */
[----:B------:R-:W-:Y:S08]  /*6710*/  HMMA.16816.F32 R92, R124, R98, R92 ;  /* 0x000000627c5c723c */ /* 0x000ff0000000185c */
[----:B------:R-:W-:Y:S01]  /*6720*/  HMMA.16816.F32 R76, R24, R52, RZ ;  /* 0x00000034184c723c */ /* 0x000fe200000018ff */
[----:B------:R-:W-:Y:S01]  /*6730*/  IMAD.MOV.U32 R53, RZ, RZ, R191 ;  /* 0x000000ffff357224 */ /* 0x000fe200078e00bf */
[----:B------:R-:W-:-:S06]  /*6740*/  MOV R52, R207 ;  /* 0x000000cf00347202 */ /* 0x000fcc0000000f00 */
[C---:B------:R-:W-:Y:S08]  /*6750*/  HMMA.16816.F32 R172, R128.reuse, R174, R64 ;  /* 0x000000ae80ac723c */ /* 0x040ff00000001840 */
[----:B------:R-:W-:Y:S08]  /*6760*/  HMMA.16816.F32 R96, R128, R98, R60 ;  /* 0x000000628060723c */ /* 0x000ff0000000183c */
[-C--:B------:R-:W-:Y:S08]  /*6770*/  HMMA.16816.F32 R64, R28, R44.reuse, RZ ;  /* 0x0000002c1c40723c */ /* 0x080ff000000018ff */
[----:B------:R-:W-:Y:S01]  /*6780*/  HMMA.16816.F32 R60, R24, R44, RZ ;  /* 0x0000002c183c723c */ /* 0x000fe200000018ff */
[----:B------:R-:W-:Y:S01]  /*6790*/  MOV R44, R112 ;  /* 0x00000070002c7202 */ /* 0x000fe20000000f00 */
[----:B------:R-:W-:Y:S01]  /*67a0*/  IMAD.MOV.U32 R112, RZ, RZ, R159 ;  /* 0x000000ffff707224 */ /* 0x000fe200078e009f */
[----:B------:R-:W-:-:S05]  /*67b0*/  MOV R45, R156 ;  /* 0x0000009c002d7202 */ /* 0x000fca0000000f00 */
[----:B------:R-:W-:Y:S01]  /*67c0*/  HMMA.16816.F32 R212, R20, R40, R100 ;  /* 0x0000002814d4723c */ /* 0x000fe20000001864 */
[----:B------:R-:W-:-:S05]  /*67d0*/  MOV R103, R188 ;  /* 0x000000bc00677202 */ /* 0x000fca0000000f00 */
[----:B------:R-:W-:Y:S02]  /*67e0*/  IMAD.MOV.U32 R177, RZ, RZ, R103 ;  /* 0x000000ffffb17224 */ /* 0x000fe400078e0067 */
[----:B------:R-:W-:Y:S01]  /*67f0*/  HMMA.16816.F32 R188, R16, R40, R76 ;  /* 0x0000002810bc723c */ /* 0x000fe2000000184c */
[----:B------:R-:W-:Y:S02]  /*6800*/  IMAD.MOV.U32 R41, RZ, RZ, R206 ;  /* 0x000000ffff297224 */ /* 0x000fe400078e00ce */
[----:B------:R-:W-:-:S05]  /*6810*/  FADD.FTZ R40, R143, R142 ;  /* 0x0000008e8f287221 */ /* 0x000fca0000010000 */
[-C--:B----4-:R-:W-:Y:S08]  /*6820*/  HMMA.16816.F32 R208, R20, R36.reuse, R72 ;  /* 0x0000002414d0723c */ /* 0x090ff00000001848 */
[----:B------:R-:W-:Y:S01]  /*6830*/  HMMA.16816.F32 R156, R16, R36, R68 ;  /* 0x00000024109c723c */ /* 0x000fe20000001844 */
[----:B------:R-:W-:Y:S01]  /*6840*/  IMAD.MOV.U32 R37, RZ, RZ, R52 ;  /* 0x000000ffff257224 */ /* 0x000fe200078e0034 */
[----:B------:R-:W-:-:S02]  /*6850*/  MOV R52, R141 ;  /* 0x0000008d00347202 */ /* 0x000fc40000000f00 */
[----:B------:R-:W-:Y:S01]  /*6860*/  MOV R36, R49 ;  /* 0x0000003100247202 */ /* 0x000fe20000000f00 */
[----:B------:R-:W-:Y:S02]  /*6870*/  IMAD.MOV.U32 R49, RZ, RZ, R2 ;  /* 0x000000ffff317224 */ /* 0x000fe400078e0002 */
[----:B------:R-:W-:Y:S01]  /*6880*/  FADD.FTZ R2, R155, R154 ;  /* 0x0000009a9b027221 */ /* 0x000fe20000010000 */
[-C--:B------:R-:W-:Y:S08]  /*6890*/  HMMA.16816.F32 R204, R20, R32.reuse, R64 ;  /* 0x0000002014cc723c */ /* 0x080ff00000001840 */
[----:B------:R-:W-:Y:S01]  /*68a0*/  HMMA.16816.F32 R120, R16, R32, R60 ;  /* 0x000000201078723c */ /* 0x000fe2000000183c */
[----:B------:R-:W-:-:S02]  /*68b0*/  MOV R33, R53 ;  /* 0x0000003500217202 */ /* 0x000fc40000000f00 */
[----:B------:R-:W-:-:S05]  /*68c0*/  MOV R53, R140 ;  /* 0x0000008c00357202 */ /* 0x000fca0000000f00 */
[C---:B------:R-:W-:Y:S08]  /*68d0*/  HMMA.16816.F32 R76, R24.reuse, R118, RZ ;  /* 0x00000076184c723c */ /* 0x040ff000000018ff */
[C---:B------:R-:W-:Y:S08]  /*68e0*/  HMMA.16816.F32 R72, R24.reuse, R106, RZ ;  /* 0x0000006a1848723c */ /* 0x040ff000000018ff */
[C---:B------:R-:W-:Y:S08]  /*68f0*/  HMMA.16816.F32 R68, R24.reuse, R114, RZ ;  /* 0x000000721844723c */ /* 0x040ff000000018ff */
[C---:B------:R-:W-:Y:S08]  /*6900*/  HMMA.16816.F32 R64, R24.reuse, R54, RZ ;  /* 0x000000361840723c */ /* 0x040ff000000018ff */
[C---:B------:R-:W-:Y:S08]  /*6910*/  HMMA.16816.F32 R60, R24.reuse, R50, RZ ;  /* 0x00000032183c723c */ /* 0x040ff000000018ff */
[----:B------:R-:W-:Y:S08]  /*6920*/  HMMA.16816.F32 R24, R24, R46, RZ ;  /* 0x0000002e1818723c */ /* 0x000ff000000018ff */
[C---:B------:R-:W-:Y:S08]  /*6930*/  HMMA.16816.F32 R140, R16.reuse, R42, R64 ;  /* 0x0000002a108c723c */ /* 0x040ff00000001840 */
[C---:B------:R-:W-:Y:S08]  /*6940*/  HMMA.16816.F32 R76, R16.reuse, R82, R76 ;  /* 0x00000052104c723c */ /* 0x040ff0000000184c */
[C---:B------:R-:W-:Y:S08]  /*6950*/  HMMA.16816.F32 R72, R16.reuse, R110, R72 ;  /* 0x0000006e1048723c */ /* 0x040ff00000001848 */
[C---:B------:R-:W-:Y:S08]  /*6960*/  HMMA.16816.F32 R68, R16.reuse, R58, R68 ;  /* 0x0000003a1044723c */ /* 0x040ff00000001844 */
[C---:B------:R-:W-:Y:S08]  /*6970*/  HMMA.16816.F32 R100, R16.reuse, R38, R60 ;  /* 0x000000261064723c */ /* 0x040ff0000000183c */
[----:B------:R-:W-:Y:S08]  /*6980*/  HMMA.16816.F32 R64, R16, R34, R24 ;  /* 0x000000221040723c */ /* 0x000ff00000001818 */
[----:B------:R-:W-:Y:S01]  /*6990*/  HMMA.16816.F32 R16, R28, R118, RZ ;  /* 0x000000761c10723c */ /* 0x000fe200000018ff */
[----:B------:R-:W-:Y:S01]  /*69a0*/  IMAD.MOV.U32 R119, RZ, RZ, R36 ;  /* 0x000000ffff777224 */ /* 0x000fe200078e0024 */
[----:B------:R-:W-:Y:S01]  /*69b0*/  MOV R118, R37 ;  /* 0x0000002500767202 */ /* 0x000fe20000000f00 */
[----:B------:R-:W-:Y:S01]  /*69c0*/  IMAD.MOV.U32 R37, RZ, RZ, R81 ;  /* 0x000000ffff257224 */ /* 0x000fe200078e0051 */
[----:B------:R-:W-:-:S04]  /*69d0*/  MOV R36, R80 ;  /* 0x0000005000247202 */ /* 0x000fc80000000f00 */
[----:B------:R-:W-:Y:S01]  /*69e0*/  HMMA.16816.F32 R24, R28, R106, RZ ;  /* 0x0000006a1c18723c */ /* 0x000fe200000018ff */
[----:B------:R-:W-:Y:S01]  /*69f0*/  MOV R107, R56 ;  /* 0x00000038006b7202 */ /* 0x000fe20000000f00 */
[----:B------:R-:W-:-:S10]  /*6a00*/  IMAD.MOV.U32 R106, RZ, RZ, R57 ;  /* 0x000000ffff6a7224 */ /* 0x000fd400078e0039 */
[----:B------:R-:W-:Y:S08]  /*6a10*/  HMMA.16816.F32 R80, R20, R82, R16 ;  /* 0x000000521450723c */ /* 0x000ff00000001810 */
[----:B------:R-:W-:Y:S01]  /*6a20*/  HMMA.16816.F32 R16, R28, R114, RZ ;  /* 0x000000721c10723c */ /* 0x000fe200000018ff */
[----:B------:R-:W-:Y:S02]  /*6a30*/  MOV R115, R48 ;  /* 0x0000003000737202 */ /* 0x000fe40000000f00 */
[----:B------:R-:W-:-:S05]  /*6a40*/  MOV R114, R49 ;  /* 0x0000003100727202 */ /* 0x000fca0000000f00 */
[----:B------:R-:W-:Y:S01]  /*6a50*/  HMMA.16816.F32 R60, R20, R110, R24 ;  /* 0x0000006e143c723c */ /* 0x000fe20000001818 */
[----:B------:R-:W-:Y:S01]  /*6a60*/  IMAD.MOV.U32 R110, RZ, RZ, R52 ;  /* 0x000000ffff6e7224 */ /* 0x000fe200078e0034 */
[----:B------:R-:W-:Y:S01]  /*6a70*/  MOV R111, R53 ;  /* 0x00000035006f7202 */ /* 0x000fe20000000f00 */
[----:B------:R-:W1:Y:S05]  /*6a80*/  LDSM.16.MT88.4 R24, [R6+0xd000] ;  /* 0x00d000000618783b */ /* 0x000e6a0000004200 */
[C---:B------:R-:W-:Y:S08]  /*6a90*/  HMMA.16816.F32 R52, R28.reuse, R54, RZ ;  /* 0x000000361c34723c */ /* 0x040ff000000018ff */
[C---:B------:R-:W-:Y:S08]  /*6aa0*/  HMMA.16816.F32 R48, R28.reuse, R50, RZ ;  /* 0x000000321c30723c */ /* 0x040ff000000018ff */
[----:B------:R-:W-:Y:S01]  /*6ab0*/  HMMA.16816.F32 R28, R28, R46, RZ ;  /* 0x0000002e1c1c723c */ /* 0x000fe200000018ff */
[----:B------:R-:W-:-:S02]  /*6ac0*/  MOV R47, R33 ;  /* 0x00000021002f7202 */ /* 0x000fc40000000f00 */
[----:B------:R-:W-:-:S05]  /*6ad0*/  MOV R46, R201 ;  /* 0x000000c9002e7202 */ /* 0x000fca0000000f00 */
[C---:B------:R-:W-:Y:S01]  /*6ae0*/  HMMA.16816.F32 R56, R20.reuse, R58, R16 ;  /* 0x0000003a1438723c */ /* 0x040fe20000001810 */
[----:B------:R-:W2:Y:S07]  /*6af0*/  LDSM.16.MT88.4 R16, [R176+0x1000] ;  /* 0x00100000b010783b */ /* 0x000eae0000004200 */
[----:B------:R-:W-:Y:S01]  /*6b00*/  HMMA.16816.F32 R52, R20, R42, R52 ;  /* 0x0000002a1434723c */ /* 0x000fe20000001834 */
[----:B------:R-:W-:Y:S02]  /*6b10*/  IMAD.MOV.U32 R42, RZ, RZ, R203 ;  /* 0x000000ffff2a7224 */ /* 0x000fe400078e00cb */
[----:B------:R-:W-:-:S05]  /*6b20*/  IMAD.MOV.U32 R43, RZ, RZ, R200 ;  /* 0x000000ffff2b7224 */ /* 0x000fca00078e00c8 */
[C---:B------:R-:W-:Y:S08]  /*6b30*/  HMMA.16816.F32 R48, R20.reuse, R38, R48 ;  /* 0x000000261430723c */ /* 0x040ff00000001830 */
[----:B------:R-:W-:Y:S01]  /*6b40*/  HMMA.16816.F32 R28, R20, R34, R28 ;  /* 0x00000022141c723c */ /* 0x000fe2000000181c */
[----:B------:R-:W3:Y:S07]  /*6b50*/  LDSM.16.MT88.4 R20, [R7+0x1000] ;  /* 0x001000000714783b */ /* 0x000eee0000004200 */
[-C--:B-1----:R-:W-:Y:S08]  /*6b60*/  HMMA.16816.F32 R144, R12, R24.reuse, R144 ;  /* 0x000000180c90723c */ /* 0x082ff00000001890 */
[C---:B------:R-:W-:Y:S08]  /*6b70*/  HMMA.16816.F32 R148, R8.reuse, R24, R148 ;  /* 0x000000180894723c */ /* 0x040ff00000001894 */
[-C--:B------:R-:W-:Y:S08]  /*6b80*/  HMMA.16816.F32 R152, R8, R26.reuse, R76 ;  /* 0x0000001a0898723c */ /* 0x080ff0000000184c */
[----:B------:R-:W-:Y:S01]  /*6b90*/  HMMA.16816.F32 R32, R12, R26, R80 ;  /* 0x0000001a0c20723c */ /* 0x000fe20000001850 */
[----:B------:R-:W-:Y:S01]  /*6ba0*/  MOV R81, R36 ;  /* 0x0000002400517202 */ /* 0x000fe20000000f00 */
[----:B------:R-:W1:Y:S01]  /*6bb0*/  LDSM.16.MT88.4 R24, [R6+0xf000] ;  /* 0x00f000000618783b */ /* 0x000e620000004200 */
[----:B------:R-:W-:Y:S01]  /*6bc0*/  MOV R80, R37 ;  /* 0x0000002500507202 */ /* 0x000fe20000000f00 */
[----:B------:R-:W-:Y:S01]  /*6bd0*/  IMAD.MOV.U32 R82, RZ, RZ, R110 ;  /* 0x000000ffff527224 */ /* 0x000fe200078e006e */
[----:B------:R-:W-:-:S02]  /*6be0*/  MOV R83, R47 ;  /* 0x0000002f00537202 */ /* 0x000fc40000000f00 */
[----:B------:R-:W-:Y:S01]  /*6bf0*/  MOV R47, R202 ;  /* 0x000000ca002f7202 */ /* 0x000fe20000000f00 */
[C---:B--2---:R-:W-:Y:S08]  /*6c00*/  HMMA.16816.F32 R196, R12.reuse, R16, R196 ;  /* 0x000000100cc4723c */ /* 0x044ff000000018c4 */
[-C--:B---3--:R-:W-:Y:S08]  /*6c10*/  HMMA.16816.F32 R36, R12, R20.reuse, R184 ;  /* 0x000000140c24723c */ /* 0x088ff000000018b8 */
[C---:B------:R-:W-:Y:S08]  /*6c20*/  HMMA.16816.F32 R180, R8.reuse, R20, R180 ;  /* 0x0000001408b4723c */ /* 0x040ff000000018b4 */
[-C--:B------:R-:W-:Y:S08]  /*6c30*/  HMMA.16816.F32 R184, R8, R22.reuse, R72 ;  /* 0x0000001608b8723c */ /* 0x080ff00000001848 */
[----:B------:R-:W-:Y:S01]  /*6c40*/  HMMA.16816.F32 R60, R12, R22, R60 ;  /* 0x000000160c3c723c */ /* 0x000fe2000000183c */
[----:B------:R-:W2:Y:S07]  /*6c50*/  LDSM.16.MT88.4 R20, [R7+0x3000] ;  /* 0x003000000714783b */ /* 0x000eae0000004200 */
[C---:B------:R-:W-:Y:S08]  /*6c60*/  HMMA.16816.F32 R192, R8.reuse, R16, R192 ;  /* 0x0000001008c0723c */ /* 0x040ff000000018c0 */
[-C--:B------:R-:W-:Y:S08]  /*6c70*/  HMMA.16816.F32 R200, R8, R18.reuse, R68 ;  /* 0x0000001208c8723c */ /* 0x080ff00000001844 */
[----:B------:R-:W-:Y:S01]  /*6c80*/  HMMA.16816.F32 R56, R12, R18, R56 ;  /* 0x000000120c38723c */ /* 0x000fe20000001838 */
[----:B------:R-:W3:Y:S07]  /*6c90*/  LDSM.16.MT88.4 R16, [R176+0x3000] ;  /* 0x00300000b010783b */ /* 0x000eee0000004200 */
[----:B-1----:R-:W-:Y:S01]  /*6ca0*/  HMMA.16816.F32 R72, R8, R24, R188 ;  /* 0x000000180848723c */ /* 0x002fe200000018bc */
[----:B------:R-:W-:Y:S01]  /*6cb0*/  MOV R188, R106 ;  /* 0x0000006a00bc7202 */ /* 0x000fe20000000f00 */
[----:B------:R-:W-:Y:S01]  /*6cc0*/  IMAD.MOV.U32 R190, RZ, RZ, R104 ;  /* 0x000000ffffbe7224 */ /* 0x000fe200078e0068 */
[----:B------:R-:W-:-:S02]  /*6cd0*/  MOV R189, R107 ;  /* 0x0000006b00bd7202 */ /* 0x000fc40000000f00 */
[----:B------:R-:W-:-:S03]  /*6ce0*/  MOV R191, R105 ;  /* 0x0000006900bf7202 */ /* 0x000fc60000000f00 */
[----:B------:R-:W-:Y:S01]  /*6cf0*/  HMMA.16816.F32 R76, R8, R26, R140 ;  /* 0x0000001a084c723c */ /* 0x000fe2000000188c */
[----:B------:R-:W-:Y:S01]  /*6d00*/  MOV R141, R111 ;  /* 0x0000006f008d7202 */ /* 0x000fe20000000f00 */
[----:B------:R-:W-:Y:S01]  /*6d10*/  IMAD.MOV.U32 R142, RZ, RZ, R108 ;  /* 0x000000ffff8e7224 */ /* 0x000fe200078e006c */
[----:B------:R-:W-:Y:S02]  /*6d20*/  MOV R143, R109 ;  /* 0x0000006d008f7202 */ /* 0x000fe40000000f00 */
[----:B------:R-:W-:-:S03]  /*6d30*/  MOV R140, R191 ;  /* 0x000000bf008c7202 */ /* 0x000fc60000000f00 */
[C---:B--2---:R-:W-:Y:S08]  /*6d40*/  HMMA.16816.F32 R108, R8.reuse, R22, R100 ;  /* 0x00000016086c723c */ /* 0x044ff00000001864 */
[----:B------:R-:W-:Y:S01]  /*6d50*/  HMMA.16816.F32 R104, R8, R20, R156 ;  /* 0x000000140868723c */ /* 0x000fe2000000189c */
[----:B------:R-:W1:Y:S07]  /*6d60*/  LDSM.16.MT88.4 R156, [R6+0xd800] ;  /* 0x00d80000069c783b */ /* 0x000e6e0000004200 */
[----:B------:R-:W-:Y:S01]  /*6d70*/  HMMA.16816.F32 R68, R12, R24, R212 ;  /* 0x000000180c44723c */ /* 0x000fe200000018d4 */
[----:B------:R-:W-:Y:S01]  /*6d80*/  MOV R24, R45 ;  /* 0x0000002d00187202 */ /* 0x000fe20000000f00 */
[----:B------:R-:W-:Y:S01]  /*6d90*/  IMAD.MOV.U32 R213, RZ, RZ, R118 ;  /* 0x000000ffffd57224 */ /* 0x000fe200078e0076 */
[----:B------:R-:W-:Y:S01]  /*6da0*/  MOV R215, R114 ;  /* 0x0000007200d77202 */ /* 0x000fe20000000f00 */
[----:B------:R-:W-:Y:S01]  /*6db0*/  IMAD.MOV.U32 R25, RZ, RZ, R177 ;  /* 0x000000ffff197224 */ /* 0x000fe200078e00b1 */
[----:B------:R-:W-:-:S02]  /*6dc0*/  MOV R214, R115 ;  /* 0x0000007300d67202 */ /* 0x000fc40000000f00 */
[----:B------:R-:W-:Y:S01]  /*6dd0*/  MOV R212, R119 ;  /* 0x0000007700d47202 */ /* 0x000fe20000000f00 */
[----:B---3--:R-:W-:Y:S01]  /*6de0*/  HMMA.16816.F32 R120, R8, R16, R120 ;  /* 0x000000100878723c */ /* 0x008fe20000001878 */
[----:B------:R-:W-:-:S07]  /*6df0*/  MOV R45, R113 ;  /* 0x00000071002d7202 */ /* 0x000fce0000000f00 */
[----:B------:R-:W-:Y:S01]  /*6e00*/  HMMA.16816.F32 R100, R12, R20, R208 ;  /* 0x000000140c64723c */ /* 0x000fe200000018d0 */
        /* <DEDUP_REMOVED lines=8> */
[----:B------:R-:W-:Y:S01]  /*6e90*/  IMAD.MOV.U32 R67, RZ, RZ, R80 ;  /* 0x000000ffff437224 */ /* 0x000fe200078e0050 */
[----:B------:R-:W-:Y:S01]  /*6ea0*/  MOV R66, R81 ;  /* 0x0000005100427202 */ /* 0x000fe20000000f00 */
[----:B------:R-:W-:Y:S01]  /*6eb0*/  IMAD.MOV.U32 R64, RZ, RZ, R83 ;  /* 0x000000ffff407224 */ /* 0x000fe200078e0053 */
[----:B------:R-:W-:Y:S01]  /*6ec0*/  MOV R65, R82 ;  /* 0x0000005200417202 */ /* 0x000fe20000000f00 */
[----:B------:R-:W2:Y:S01]  /*6ed0*/  LDSM.16.MT88.4 R188, [R7+0x1800] ;  /* 0x0018000007bc783b */ /* 0x000ea20000004200 */
[----:B------:R-:W-:Y:S01]  /*6ee0*/  MOV R211, R112 ;  /* 0x0000007000d37202 */ /* 0x000fe20000000f00 */
[----:B------:R-:W-:Y:S01]  /*6ef0*/  FADD.FTZ R0, R20, R0 ;  /* 0x0000000014007221 */ /* 0x000fe20000010000 */
[C---:B------:R-:W-:Y:S01]  /*6f00*/  HMMA.16816.F32 R48, R12.reuse, R22, R48 ;  /* 0x000000160c30723c */ /* 0x040fe20000001830 */
[----:B------:R-:W-:Y:S01]  /*6f10*/  MOV R22, R117 ;  /* 0x0000007500167202 */ /* 0x000fe20000000f00 */
[----:B------:R-:W3:Y:S01]  /*6f20*/  LDSM.16.MT88.4 R80, [R6+0xf800] ;  /* 0x00f800000650783b */ /* 0x000ee20000004200 */
[----:B------:R-:W-:Y:S01]  /*6f30*/  MOV R23, R178 ;  /* 0x000000b200177202 */ /* 0x000fe20000000f00 */
[----:B------:R-:W-:Y:S01]  /*6f40*/  FADD.FTZ R0, R210, R0 ;  /* 0x00000000d2007221 */ /* 0x000fe20000010000 */
[----:B------:R-:W-:Y:S01]  /*6f50*/  MOV R209, R179 ;  /* 0x000000b300d17202 */ /* 0x000fe20000000f00 */
[----:B------:R-:W-:Y:S01]  /*6f60*/  LDSM.16.MT88.4 R112, [R7+0x3800] ;  /* 0x003800000770783b */ /* 0x000fe20000004200 */
[----:B------:R-:W-:Y:S01]  /*6f70*/  FADD.FTZ R3, R22, R3 ;  /* 0x0000000316037221 */ /* 0x000fe20000010000 */
[----:B------:R-:W-:Y:S01]  /*6f80*/  HMMA.16816.F32 R52, R12, R26, R52 ;  /* 0x0000001a0c34723c */ /* 0x000fe20000001834 */
[----:B------:R-:W-:Y:S01]  /*6f90*/  MOV R27, R5 ;  /* 0x00000005001b7202 */ /* 0x000fe20000000f00 */
[----:B------:R-:W-:-:S02]  /*6fa0*/  IMAD.MOV.U32 R26, RZ, RZ, R4 ;  /* 0x000000ffff1a7224 */ /* 0x000fc400078e0004 */
[----:B------:R-:W-:Y:S01]  /*6fb0*/  FADD.FTZ R2, R23, R2 ;  /* 0x0000000217027221 */ /* 0x000fe20000010000 */
[----:B------:R-:W-:Y:S01]  /*6fc0*/  LDSM.16.MT88.4 R4, [R176+0x3800] ;  /* 0x00380000b004783b */ /* 0x000fe20000004200 */
[----:B------:R-:W-:Y:S01]  /*6fd0*/  FADD.FTZ R3, R208, R3 ;  /* 0x00000003d0037221 */ /* 0x000fe20000010000 */
[----:B------:R-:W-:Y:S01]  /*6fe0*/  FADD.FTZ R0, R24, R0 ;  /* 0x0000000018007221 */ /* 0x000fe20000010000 */
[----:B------:R-:W-:Y:S01]  /*6ff0*/  FADD.FTZ R2, R209, R2 ;  /* 0x00000002d1027221 */ /* 0x000fe20000010000 */
[----:B------:R-:W-:Y:S01]  /*7000*/  HMMA.16816.F32 R116, R12, R16, R204 ;  /* 0x000000100c74723c */ /* 0x000fe200000018cc */
[----:B------:R-:W4:Y:S01]  /*7010*/  LDSM.16.MT88.4 R204, [R176+0x1800] ;  /* 0x00180000b0cc783b */ /* 0x000f220000004200 */
[----:B------:R-:W-:Y:S01]  /*7020*/  FADD.FTZ R3, R26, R3 ;  /* 0x000000031a037221 */ /* 0x000fe20000010000 */
[----:B------:R-:W-:Y:S01]  /*7030*/  FADD.FTZ R2, R27, R2 ;  /* 0x000000021b027221 */ /* 0x000fe20000010000 */
[----:B------:R-:W-:Y:S02]  /*7040*/  FADD.FTZ R0, R214, R0 ;  /* 0x00000000d6007221 */ /* 0x000fe40000010000 */
[----:B------:R-:W-:Y:S01]  /*7050*/  FADD.FTZ R3, R212, R3 ;  /* 0x00000003d4037221 */ /* 0x000fe20000010000 */
[----:B------:R-:W-:Y:S01]  /*7060*/  FADD.FTZ R2, R213, R2 ;  /* 0x00000002d5027221 */ /* 0x000fe20000010000 */
[C---:B-1----:R-:W-:Y:S08]  /*7070*/  HMMA.16816.F32 R148, R124.reuse, R156, R148 ;  /* 0x0000009c7c94723c */ /* 0x042ff00000001894 */
[C---:B------:R-:W-:Y:S08]  /*7080*/  HMMA.16816.F32 R152, R124.reuse, R158, R152 ;  /* 0x0000009e7c98723c */ /* 0x040ff00000001898 */
[C---:B--2---:R-:W-:Y:S08]  /*7090*/  HMMA.16816.F32 R180, R124.reuse, R188, R180 ;  /* 0x000000bc7cb4723c */ /* 0x044ff000000018b4 */
[C---:B------:R-:W-:Y:S08]  /*70a0*/  HMMA.16816.F32 R184, R124.reuse, R190, R184 ;  /* 0x000000be7cb8723c */ /* 0x040ff000000018b8 */
[C---:B---3--:R-:W-:Y:S08]  /*70b0*/  HMMA.16816.F32 R72, R124.reuse, R80, R72 ;  /* 0x000000507c48723c */ /* 0x048ff00000001848 */
[C---:B----4-:R-:W-:Y:S08]  /*70c0*/  HMMA.16816.F32 R192, R124.reuse, R204, R192 ;  /* 0x000000cc7cc0723c */ /* 0x050ff000000018c0 */
[C---:B------:R-:W-:Y:S08]  /*70d0*/  HMMA.16816.F32 R200, R124.reuse, R206, R200 ;  /* 0x000000ce7cc8723c */ /* 0x040ff000000018c8 */
[C---:B------:R-:W-:Y:S08]  /*70e0*/  HMMA.16816.F32 R76, R124.reuse, R82, R76 ;  /* 0x000000527c4c723c */ /* 0x040ff0000000184c */
[C---:B------:R-:W-:Y:S08]  /*70f0*/  HMMA.16816.F32 R104, R124.reuse, R112, R104 ;  /* 0x000000707c68723c */ /* 0x040ff00000001868 */
[C---:B------:R-:W-:Y:S08]  /*7100*/  HMMA.16816.F32 R108, R124.reuse, R114, R108 ;  /* 0x000000727c6c723c */ /* 0x040ff0000000186c */
[C---:B------:R-:W-:Y:S08]  /*7110*/  HMMA.16816.F32 R120, R124.reuse, R4, R120 ;  /* 0x000000047c78723c */ /* 0x040ff00000001878 */
[----:B------:R-:W-:Y:S01]  /*7120*/  HMMA.16816.F32 R124, R124, R6, R8 ;  /* 0x000000067c7c723c */ /* 0x000fe20000001808 */
[----:B------:R-:W-:-:S07]  /*7130*/  FADD.FTZ R8, R21, R40 ;  /* 0x0000002815087221 */ /* 0x000fce0000010000 */
[----:B------:R-:W-:Y:S01]  /*7140*/  HMMA.16816.F32 R116, R128, R4, R116 ;  /* 0x000000048074723c */ /* 0x000fe20000001874 */
[----:B------:R-:W-:Y:S01]  /*7150*/  FADD.FTZ R4, R211, R8 ;  /* 0x00000008d3047221 */ /* 0x000fe20000010000 */
[----:B------:R-:W-:Y:S01]  /*7160*/  FADD.FTZ R5, R64, R3 ;  /* 0x0000000340057221 */ /* 0x000fe20000010000 */
[----:B------:R-:W-:Y:S01]  /*7170*/  FADD.FTZ R3, R65, R2 ;  /* 0x0000000241037221 */ /* 0x000fe20000010000 */
[----:B------:R-:W-:Y:S01]  /*7180*/  FADD.FTZ R2, R66, R0 ;  /* 0x0000000042027221 */ /* 0x000fe20000010000 */
[----:B------:R-:W-:Y:S02]  /*7190*/  FADD.FTZ R4, R25, R4 ;  /* 0x0000000419047221 */ /* 0x000fe40000010000 */
[----:B------:R-:W-:Y:S01]  /*71a0*/  FADD.FTZ R3, R141, R3 ;  /* 0x000000038d037221 */ /* 0x000fe20000010000 */
[----:B------:R-:W-:Y:S01]  /*71b0*/  FADD.FTZ R2, R142, R2 ;  /* 0x000000028e027221 */ /* 0x000fe20000010000 */
[----:B------:R-:W-:Y:S01]  /*71c0*/  FADD.FTZ R4, R215, R4 ;  /* 0x00000004d7047221 */ /* 0x000fe20000010000 */
        /* <DEDUP_REMOVED lines=29> */
[----:B------:R-:W-:Y:S02]  /*73a0*/  HMMA.16816.F32 R144, R128, R156, R144 ;  /* 0x0000009c8090723c */ /* 0x000fe40000001890 */
[----:B------:R-:W-:Y:S01]  /*73b0*/  FADD.FTZ R0, R132, R0 ;  /* 0x0000000084007221 */ /* 0x000fe20000010000 */
[----:B------:R-:W-:-:S03]  /*73c0*/  FADD.FTZ R4, R222, R4 ;  /* 0x00000004de047221 */ /* 0x000fc60000010000 */
[----:B------:R-:W-:Y:S01]  /*73d0*/  FADD.FTZ R0, R137, R0 ;  /* 0x0000000089007221 */ /* 0x000fe20000010000 */
[----:B------:R-:W-:Y:S01]  /*73e0*/  FADD.FTZ R5, R223, R4 ;  /* 0x00000004df057221 */ /* 0x000fe20000010000 */
[----:B------:R-:W-:Y:S01]  /*73f0*/  FADD.FTZ R4, R220, R3 ;  /* 0x00000003dc047221 */ /* 0x000fe20000010000 */
[----:B------:R-:W-:Y:S01]  /*7400*/  FADD.FTZ R3, R216, R2 ;  /* 0x00000002d8037221 */ /* 0x000fe20000010000 */
[----:B------:R-:W-:Y:S01]  /*7410*/  FADD.FTZ R2, R138, R0 ;  /* 0x000000008a027221 */ /* 0x000fe20000010000 */
[----:B------:R-:W-:Y:S01]  /*7420*/  LOP3.LUT R0, R225, 0x8, RZ, 0xc0, !PT ;  /* 0x00000008e1007812 */ /* 0x000fe200078ec0ff */
[----:B------:R1:W-:Y:S01]  /*7430*/  STL [R1+0x60], R5 ;  /* 0x0000600501007387 */ /* 0x0003e20000100800 */
[C---:B------:R-:W-:Y:S03]  /*7440*/  HMMA.16816.F32 R68, R128.reuse, R80, R68 ;  /* 0x000000508044723c */ /* 0x040fe60000001844 */
[----:B------:R1:W-:Y:S04]  /*7450*/  STL [R1+0x64], R4 ;  /* 0x0000640401007387 */ /* 0x0003e80000100800 */
[----:B------:R1:W-:Y:S01]  /*7460*/  STL [R1+0x68], R3 ;  /* 0x0000680301007387 */ /* 0x0003e20000100800 */
[C---:B------:R-:W-:Y:S03]  /*7470*/  HMMA.16816.F32 R176, R128.reuse, R188, R36 ;  /* 0x000000bc80b0723c */ /* 0x040fe60000001824 */
        /* <DEDUP_REMOVED lines=11> */
[----:B-1----:R-:W-:-:S15]  /*7530*/  BRA.U !UP0, `(.L_x_548) ;  /* 0x000000d108107547 */ /* 0x002fde000b800000 */
[----:B------:R-:W2:Y:S01]  /*7540*/  LDL.LU R44, [R1+0x4] ;  /* 0x00000400012c7983 */ /* 0x000ea20000300800 */
[----:B------:R-:W1:Y:S01]  /*7550*/  LDCU.64 UR4, c[0x0][0x3d8] ;  /* 0x00007b00ff0477ac */ /* 0x000e620008000a00 */
[----:B------:R-:W-:Y:S01]  /*7560*/  IMAD.MOV.U32 R2, RZ, RZ, R228 ;  /* 0x000000ffff027224 */ /* 0x000fe200078e00e4 */
[----:B------:R-:W-:-:S04]  /*7570*/  DEPBAR.LE SB0, 0x0 ;  /* 0x000080000000791a */ /* 0x000fc80000000000 */
[----:B------:R-:W3:Y:S01]  /*7580*/  LDL R45, [R1+0x70] ;  /* 0x00007000012d7983 */ /* 0x000ee20000100800 */
[----:B------:R-:W-:Y:S01]  /*7590*/  IMAD.MOV.U32 R3, RZ, RZ, R229 ;  /* 0x000000ffff037224 */ /* 0x000fe200078e00e5 */
[----:B------:R-:W4:Y:S01]  /*75a0*/  LDCU.64 UR8, c[0x0][0x390] ;  /* 0x00007200ff0877ac */ /* 0x000f220008000a00 */
[C---:B------:R-:W-:Y:S01]  /*75b0*/  IMAD R0, R237.reuse, UR11, RZ ;  /* 0x0000000bed007c24 */ /* 0x040fe2000f8e02ff */
[----:B------:R-:W-:Y:S01]  /*75c0*/  ISETP.NE.AND P6, PT, R230, RZ, PT ;  /* 0x000000ffe600720c */ /* 0x000fe20003fc5270 */
[----:B------:R-:W-:Y:S01]  /*75d0*/  IMAD.WIDE.U32 R2, R237, UR10, R2 ;  /* 0x0000000aed027c25 */ /* 0x000fe2000f8e0002 */
[----:B------:R-:W-:Y:S02]  /*75e0*/  USHF.R.S32.HI UR30, URZ, 0x1f, UR18 ;  /* 0x0000001fff1e7899 */ /* 0x000fe40008011412 */
[----:B------:R5:W-:Y:S01]  /*75f0*/  STL [R1+0x50], R0 ;  /* 0x0000500001007387 */ /* 0x000be20000100800 */
[----:B------:R-:W-:Y:S01]  /*7600*/  IMAD.IADD R3, R3, 0x1, R0 ;  /* 0x0000000103037824 */ /* 0x000fe200078e0200 */
[----:B------:R-:W-:-:S02]  /*7610*/  UIADD3 UR25, UPT, UPT, UR19, -0x2, URZ ;  /* 0xfffffffe13197890 */ /* 0x000fc4000fffe0ff */
[----:B-1----:R-:W-:Y:S02]  /*7620*/  UIMAD UR20, UR30, UR4, URZ ;  /* 0x000000041e1472a4 */ /* 0x002fe4000f8e02ff */
[----:B------:R-:W-:Y:S02]  /*7630*/  UIMAD.WIDE.U32 UR28, UR25, UR10, URZ ;  /* 0x0000000a191c72a5 */ /* 0x000fe4000f8e00ff */
[----:B------:R-:W-:Y:S02]  /*7640*/  UIMAD UR20, UR18, UR5, UR20 ;  /* 0x00000005121472a4 */ /* 0x000fe4000f8e0214 */
[----:B------:R-:W-:Y:S02]  /*7650*/  USHF.L.U32 UR26, UR10, 0x4, URZ ;  /* 0x000000040a1a7899 */ /* 0x000fe400080006ff */
[----:B------:R-:W-:Y:S01]  /*7660*/  UIMAD UR25, UR25, UR11, UR29 ;  /* 0x0000000b191972a4 */ /* 0x000fe2000f8e021d */
[----:B------:R-:W-:Y:S01]  /*7670*/  IMAD.U32 R4, RZ, RZ, UR28 ;  /* 0x0000001cff047e24 */ /* 0x000fe2000f8e00ff */
[----:B------:R-:W-:Y:S01]  /*7680*/  USHF.L.U64.HI UR23, UR10, 0x4, UR11 ;  /* 0x000000040a177899 */ /* 0x000fe2000801020b */
[----:B------:R-:W-:Y:S01]  /*7690*/  IMAD.U32 R5, RZ, RZ, UR29 ;  /* 0x0000001dff057e24 */ /* 0x000fe2000f8e00ff */
[----:B------:R-:W-:-:S06]  /*76a0*/  ULEA UR21, UP0, UR28, UR26, 0x6 ;  /* 0x0000001a1c157291 */ /* 0x000fcc000f8030ff */
[----:B------:R-:W-:Y:S02]  /*76b0*/  IMAD.U32 R7, RZ, RZ, UR21 ;  /* 0x00000015ff077e24 */ /* 0x000fe4000f8e00ff */
[----:B-----5:R-:W-:-:S04]  /*76c0*/  IMAD.U32 R0, RZ, RZ, UR4 ;  /* 0x00000004ff007e24 */ /* 0x020fc8000f8e00ff */
[----:B------:R-:W-:-:S04]  /*76d0*/  IMAD.WIDE.U32 R2, R0, UR18, R2 ;  /* 0x0000001200027c25 */ /* 0x000fc8000f8e0002 */
[----:B------:R-:W-:Y:S01]  /*76e0*/  VIADD R3, R3, UR20 ;  /* 0x0000001403037c36 */ /* 0x000fe20008000000 */
[----:B------:R-:W-:Y:S01]  /*76f0*/  BAR.SYNC.DEFER_BLOCKING 0x0 ;  /* 0x0000000000007b1d */ /* 0x000fe20000010000 */
[C---:B----4-:R-:W-:Y:S01]  /*7700*/  LEA R0, P0, R2.reuse, UR8, 0x1 ;  /* 0x0000000802007c11 */ /* 0x050fe2000f8008ff */
[----:B------:R-:W-:Y:S02]  /*7710*/  ULEA.HI.X UR20, UR28, UR23, UR25, 0x6, UP0 ;  /* 0x000000171c147291 */ /* 0x000fe400080f3419 */
[----:B------:R-:W-:Y:S01]  /*7720*/  ULEA UR28, UP0, UR10, UR21, 0x5 ;  /* 0x000000150a1c7291 */ /* 0x000fe2000f8028ff */
[----:B------:R-:W-:Y:S01]  /*7730*/  LEA.HI.X R2, R2, UR9, R3, 0x1, P0 ;  /* 0x0000000902027c11 */ /* 0x000fe200080f0c03 */
[----:B------:R-:W-:Y:S01]  /*7740*/  IMAD.U32 R3, RZ, RZ, UR25 ;  /* 0x00000019ff037e24 */ /* 0x000fe2000f8e00ff */
[----:B------:R-:W-:Y:S01]  /*7750*/  UIADD3 UR25, UP1, UPT, UR21, UR26, URZ ;  /* 0x0000001a15197290 */ /* 0x000fe2000ff3e0ff */
[C---:B------:R-:W-:Y:S01]  /*7760*/  LEA R8, P0, R4.reuse, R0, 0x7 ;  /* 0x0000000004087211 */ /* 0x040fe200078038ff */
[----:B------:R-:W-:Y:S01]  /*7770*/  ULEA.HI.X UR26, UR10, UR20, UR11, 0x5, UP0 ;  /* 0x000000140a1a7291 */ /* 0x000fe200080f2c0b */
[----:B------:R-:W-:Y:S01]  /*7780*/  IMAD.U32 R5, RZ, RZ, UR20 ;  /* 0x00000014ff057e24 */ /* 0x000fe2000f8e00ff */
[----:B------:R-:W-:Y:S01]  /*7790*/  UIADD3.X UR23, UPT, UPT, UR20, UR23, URZ, UP1, !UPT ;  /* 0x0000001714177290 */ /* 0x000fe20008ffe4ff */
[----:B------:R-:W-:Y:S01]  /*77a0*/  IMAD.U32 R14, RZ, RZ, UR28 ;  /* 0x0000001cff0e7e24 */ /* 0x000fe2000f8e00ff */
[----:B------:R-:W-:Y:S01]  /*77b0*/  LEA.HI.X R9, R4, R2, R3, 0x7, P0 ;  /* 0x0000000204097211 */ /* 0x000fe200000f3c03 */
[----:B------:R-:W-:Y:S01]  /*77c0*/  IMAD.U32 R11, RZ, RZ, UR25 ;  /* 0x00000019ff0b7e24 */ /* 0x000fe2000f8e00ff */
[----:B------:R-:W-:Y:S01]  /*77d0*/  UIADD3 UR20, UPT, UPT, UR19, -0x2, URZ ;  /* 0xfffffffe13147890 */ /* 0x000fe2000fffe0ff */
[----:B------:R-:W-:Y:S01]  /*77e0*/  IMAD.U32 R15, RZ, RZ, UR26 ;  /* 0x0000001aff0f7e24 */ /* 0x000fe2000f8e00ff */
[-C--:B------:R-:W-:Y:S01]  /*77f0*/  LEA R4, P0, R14, R0.reuse, 0x1 ;  /* 0x000000000e047211 */ /* 0x080fe200078008ff */
[----:B------:R-:W-:Y:S01]  /*7800*/  IMAD.U32 R3, RZ, RZ, UR23 ;  /* 0x00000017ff037e24 */ /* 0x000fe2000f8e00ff */
[----:B------:R-:W-:Y:S01]  /*7810*/  LEA R10, P4, R11, R0, 0x1 ;  /* 0x000000000b0a7211 */ /* 0x000fe200078808ff */
[----:B------:R-:W-:-:S03]  /*7820*/  UISETP.GT.U32.AND UP2, UPT, UR20, UR14, UPT ;  /* 0x0000000e1400728c */ /* 0x000fc6000bf44070 */
[----:B------:R-:W-:Y:S02]  /*7830*/  LEA.HI.X R11, R11, R2, R3, 0x1, P4 ;  /* 0x000000020b0b7211 */ /* 0x000fe400020f0c03 */
[----:B--2---:R-:W-:Y:S01]  /*7840*/  LOP3.LUT R13, R44, R227, RZ, 0xfc, !PT ;  /* 0x000000e32c0d7212 */ /* 0x004fe200078efcff */
[----:B------:R-:W-:Y:S01]  /*7850*/  IMAD.MOV.U32 R227, RZ, RZ, 0x40 ;  /* 0x00000040ffe37424 */ /* 0x000fe200078e00ff */
[----:B---3--:R-:W-:-:S04]  /*7860*/  LOP3.LUT R6, R45, 0x1f8, RZ, 0xc0, !PT ;  /* 0x000001f82d067812 */ /* 0x008fc800078ec0ff */
[----:B------:R-:W-:Y:S01]  /*7870*/  LOP3.LUT R12, R6, 0x38, R238, 0x78, !PT ;  /* 0x00000038060c7812 */ /* 0x000fe200078e78ee */
[----:B------:R1:W-:Y:S03]  /*7880*/  STL [R1+0x54], R6 ;  /* 0x0000540601007387 */ /* 0x0003e60000100800 */
[----:B------:R-:W-:-:S04]  /*7890*/  LOP3.LUT R12, R12, 0x1e00, R45, 0xf8, !PT ;  /* 0x00001e000c0c7812 */ /* 0x000fc800078ef82d */
[----:B------:R-:W-:-:S05]  /*78a0*/  LEA R12, R12, UR6, 0x1 ;  /* 0x000000060c0c7c11 */ /* 0x000fca000f8e08ff */
[----:B------:R-:W-:Y:S01]  /*78b0*/  @!PT LDS RZ, [RZ] ;  /* 0x00000000fffff984 */ /* 0x000fe20000000800 */
[----:B------:R-:W-:Y:S01]  /*78c0*/  @!PT LDS RZ, [RZ] ;  /* 0x00000000fffff984 */ /* 0x000fe20000000800 */
[----:B------:R-:W-:Y:S01]  /*78d0*/  @!PT LDS RZ, [RZ] ;  /* 0x00000000fffff984 */ /* 0x000fe20000000800 */
[----:B------:R-:W-:Y:S04]  /*78e0*/  LDGSTS.E.BYPASS.LTC128B.128 [R12+0xc000], desc[UR16][R8.64] ;  /* 0x0c000000080c7fae */ /* 0x000fe8000b981a10 */
[----:B------:R-:W-:Y:S01]  /*78f0*/  LDGSTS.E.BYPASS.LTC128B.128 [R12+0xe000], desc[UR16][R8.64+0x80] ;  /* 0x0e000080080c7fae */ /* 0x000fe2000b981a10 */
[----:B-1----:R-:W-:Y:S02]  /*7900*/  LEA R6, P5, R7, R0, 0x1 ;  /* 0x0000000007067211 */ /* 0x002fe400078a08ff */
[----:B------:R-:W-:Y:S02]  /*7910*/  LEA R0, R13, UR6, 0x1 ;  /* 0x000000060d007c11 */ /* 0x000fe4000f8e08ff */
[-C--:B------:R-:W-:Y:S02]  /*7920*/  LEA.HI.X R7, R7, R2.reuse, R5, 0x1, P5 ;  /* 0x0000000207077211 */ /* 0x080fe400028f0c05 */
[----:B------:R-:W-:-:S02]  /*7930*/  LEA.HI.X R5, R14, R2, R15, 0x1, P0 ;  /* 0x000000020e057211 */ /* 0x000fc400000f0c0f */
[----:B------:R-:W-:Y:S01]  /*7940*/  SEL R2, R236, 0xffffffe0, !P6 ;  /* 0xffffffe0ec027807 */ /* 0x000fe20007000000 */
[----:B------:R-:W-:Y:S01]  /*7950*/  LDGSTS.E.BYPASS.LTC128B.128 [R12+0xc800], desc[UR16][R6.64] ;  /* 0x0c800000060c7fae */ /* 0x000fe2000b981a10 */
[----:B------:R-:W-:-:S03]  /*7960*/  ISETP.NE.AND P0, PT, R239, RZ, PT ;  /* 0x000000ffef00720c */ /* 0x000fc60003f05270 */
[----:B------:R-:W-:Y:S01]  /*7970*/  LDGSTS.E.BYPASS.LTC128B.128 [R12+0xe800], desc[UR16][R6.64+0x80] ;  /* 0x0e800080060c7fae */ /* 0x000fe2000b981a10 */
[----:B------:R-:W-:Y:S02]  /*7980*/  IMAD.IADD R13, R226, 0x1, R2 ;  /* 0x00000001e20d7824 */ /* 0x000fe400078e0202 */
[----:B------:R-:W-:Y:S01]  /*7990*/  IMAD.IADD R3, R2, 0x1, R0 ;  /* 0x0000000102037824 */ /* 0x000fe200078e0200 */
[----:B------:R-:W-:Y:S04]  /*79a0*/  LDGSTS.E.BYPASS.LTC128B.128 [R12+0xd000], desc[UR16][R10.64] ;  /* 0x0d0000000a0c7fae */ /* 0x000fe8000b981a10 */
[----:B------:R1:W-:Y:S04]  /*79b0*/  LDGSTS.E.BYPASS.LTC128B.128 [R12+0xf000], desc[UR16][R10.64+0x80] ;  /* 0x0f0000800a0c7fae */ /* 0x0003e8000b981a10 */
[----:B------:R-:W-:Y:S04]  /*79c0*/  LDGSTS.E.BYPASS.LTC128B.128 [R12+0xd800], desc[UR16][R4.64] ;  /* 0x0d800000040c7fae */ /* 0x000fe8000b981a10 */
[----:B------:R2:W-:Y:S04]  /*79d0*/  LDGSTS.E.BYPASS.LTC128B.128 [R12+0xf800], desc[UR16][R4.64+0x80] ;  /* 0x0f800080040c7fae */ /* 0x0005e8000b981a10 */
[----:B------:R-:W-:Y:S04]  /*79e0*/  LDSM.16.M88.4 R36, [R226+0x8800] ;  /* 0x00880000e224783b */ /* 0x000fe80000000200 */
[----:B------:R-:W-:Y:S04]  /*79f0*/  LDSM.16.M88.4 R40, [R226+0x8000] ;  /* 0x00800000e228783b */ /* 0x000fe80000000200 */
[----:B------:R-:W-:Y:S04]  /*7a00*/  LDSM.16.M88.4 R32, [R226+0x9000] ;  /* 0x00900000e220783b */ /* 0x000fe80000000200 */
[----:B------:R-:W-:Y:S04]  /*7a10*/  LDSM.16.M88.4 R52, [R13+0x8800] ;  /* 0x008800000d34783b */ /* 0x000fe80000000200 */
[----:B-1----:R-:W1:Y:S04]  /*7a20*/  LDSM.16.M88.4 R8, [R0+0x2000] ;  /* 0x002000000008783b */ /* 0x002e680000000200 */
[----:B------:R-:W-:Y:S04]  /*7a30*/  LDSM.16.M88.4 R24, [R13+0x8000] ;  /* 0x008000000d18783b */ /* 0x000fe80000000200 */
[----:B--2---:R-:W2:Y:S04]  /*7a40*/  LDSM.16.M88.4 R4, [R3+0x2000] ;  /* 0x002000000304783b */ /* 0x004ea80000000200 */
[----:B------:R-:W3:Y:S04]  /*7a50*/  LDSM.16.M88.4 R28, [R226+0x9800] ;  /* 0x00980000e21c783b */ /* 0x000ee80000000200 */
[----:B------:R-:W4:Y:S04]  /*7a60*/  LDSM.16.M88.4 R48, [R13+0x9000] ;  /* 0x009000000d30783b */ /* 0x000f280000000200 */
[----:B------:R-:W5:Y:S04]  /*7a70*/  LDSM.16.M88.4 R44, [R13+0x9800] ;  /* 0x009800000d2c783b */ /* 0x000f680000000200 */
[----:B------:R-:W5:Y:S04]  /*7a80*/  LDSM.16.M88.4 R16, [R0] ;  /* 0x000000000010783b */ /* 0x000f680000000200 */
[----:B------:R-:W0:Y:S01]  /*7a90*/  LDGDEPBAR ;  /* 0x00000000000079af */ /* 0x000e220000000000 */
[C---:B-1----:R-:W-:Y:S08]  /*7aa0*/  HMMA.16816.F32 R56, R8.reuse, R36, RZ ;  /* 0x000000240838723c */ /* 0x042ff000000018ff */
[C---:B------:R-:W-:Y:S08]  /*7ab0*/  HMMA.16816.F32 R212, R8.reuse, R42, RZ ;  /* 0x0000002a08d4723c */ /* 0x040ff000000018ff */
[----:B------:R-:W-:Y:S08]  /*7ac0*/  HMMA.16816.F32 R20, R8, R32, RZ ;  /* 0x000000200814723c */ /* 0x000ff000000018ff */
[----:B--2---:R-:W-:Y:S08]  /*7ad0*/  HMMA.16816.F32 R220, R4, R52, R56 ;  /* 0x0000003404dc723c */ /* 0x004ff00000001838 */
[----:B------:R-:W-:Y:S08]  /*7ae0*/  HMMA.16816.F32 R140, R8, R34, RZ ;  /* 0x00000022088c723c */ /* 0x000ff000000018ff */
[----:B------:R-:W-:Y:S03]  /*7af0*/  HMMA.16816.F32 R56, R4, R26, R212 ;  /* 0x0000001a0438723c */ /* 0x000fe600000018d4 */
[----:B------:R-:W-:-:S02]  /*7b00*/  IMAD.MOV.U32 R246, RZ, RZ, R220 ;  /* 0x000000fffff67224 */ /* 0x000fc400078e00dc */
[----:B------:R-:W-:Y:S02]  /*7b10*/  IMAD.MOV.U32 R240, RZ, RZ, R221 ;  /* 0x000000fffff07224 */ /* 0x000fe400078e00dd */
[----:B------:R-:W-:Y:S01]  /*7b20*/  IMAD.MOV.U32 R138, RZ, RZ, R222 ;  /* 0x000000ffff8a7224 */ /* 0x000fe200078e00de */
[----:B------:R-:W-:Y:S01]  /*7b30*/  HMMA.16816.F32 R60, R8, R40, RZ ;  /* 0x00000028083c723c */ /* 0x000fe200000018ff */
[----:B------:R-:W-:-:S07]  /*7b40*/  IMAD.MOV.U32 R137, RZ, RZ, R223 ;  /* 0x000000ffff897224 */ /* 0x000fce00078e00df */
[C---:B---3--:R-:W-:Y:S03]  /*7b50*/  HMMA.16816.F32 R64, R8.reuse, R28, RZ ;  /* 0x0000001c0840723c */ /* 0x048fe600000018ff */
[----:B------:R-:W-:Y:S02]  /*7b60*/  IMAD.MOV.U32 R133, RZ, RZ, R56 ;  /* 0x000000ffff857224 */ /* 0x000fe400078e0038 */
[----:B------:R-:W-:Y:S02]  /*7b70*/  IMAD.MOV.U32 R132, RZ, RZ, R57 ;  /* 0x000000ffff847224 */ /* 0x000fe400078e0039 */
[----:B------:R-:W-:Y:S01]  /*7b80*/  IMAD.MOV.U32 R15, RZ, RZ, R58 ;  /* 0x000000ffff0f7224 */ /* 0x000fe200078e003a */
[----:B------:R-:W-:Y:S01]  /*7b90*/  HMMA.16816.F32 R208, R8, R38, RZ ;  /* 0x0000002608d0723c */ /* 0x000fe200000018ff */
[----:B------:R-:W-:-:S07]  /*7ba0*/  IMAD.MOV.U32 R14, RZ, RZ, R59 ;  /* 0x000000ffff0e7224 */ /* 0x000fce00078e003b */
[----:B------:R-:W-:Y:S08]  /*7bb0*/  HMMA.16816.F32 R8, R8, R30, RZ ;  /* 0x0000001e0808723c */ /* 0x000ff000000018ff */
[C---:B----4-:R-:W-:Y:S01]  /*7bc0*/  HMMA.16816.F32 R248, R4.reuse, R48, R20 ;  /* 0x0000003004f8723c */ /* 0x050fe20000001814 */
[----:B------:R-:W1:Y:S07]  /*7bd0*/  LDSM.16.M88.4 R20, [R3] ;  /* 0x000000000314783b */ /* 0x000e6e0000000200 */
[C---:B------:R-:W-:Y:S08]  /*7be0*/  HMMA.16816.F32 R56, R4.reuse, R50, R140 ;  /* 0x000000320438723c */ /* 0x040ff0000000188c */
[C---:B------:R-:W-:Y:S08]  /*7bf0*/  HMMA.16816.F32 R216, R4.reuse, R24, R60 ;  /* 0x0000001804d8723c */ /* 0x040ff0000000183c */
[----:B-----5:R-:W-:Y:S03]  /*7c00*/  HMMA.16816.F32 R220, R4, R44, R64 ;  /* 0x0000002c04dc723c */ /* 0x020fe60000001840 */
[----:B------:R-:W-:-:S02]  /*7c10*/  IMAD.MOV.U32 R65, RZ, RZ, R57 ;  /* 0x000000ffff417224 */ /* 0x000fc400078e0039 */
[----:B------:R-:W-:Y:S02]  /*7c20*/  IMAD.MOV.U32 R64, RZ, RZ, R56 ;  /* 0x000000ffff407224 */ /* 0x000fe400078e0038 */
[----:B------:R-:W-:Y:S01]  /*7c30*/  IMAD.MOV.U32 R252, RZ, RZ, R58 ;  /* 0x000000fffffc7224 */ /* 0x000fe200078e003a */
[----:B------:R-:W-:Y:S01]  /*7c40*/  HMMA.16816.F32 R228, R4, R54, R208 ;  /* 0x0000003604e4723c */ /* 0x000fe200000018d0 */
[----:B------:R-:W-:-:S07]  /*7c50*/  IMAD.MOV.U32 R247, RZ, RZ, R59 ;  /* 0x000000fffff77224 */ /* 0x000fce00078e003b */
[----:B------:R-:W-:Y:S08]  /*7c60*/  HMMA.16816.F32 R212, R4, R46, R8 ;  /* 0x0000002e04d4723c */ /* 0x000ff00000001808 */
[----:B------:R-:W-:Y:S01]  /*7c70*/  HMMA.16816.F32 R4, R16, R28, RZ ;  /* 0x0000001c1004723c */ /* 0x000fe200000018ff */
[----:B------:R-:W-:-:S07]  /*7c80*/  IMAD.MOV.U32 R29, RZ, RZ, R64 ;  /* 0x000000ffff1d7224 */ /* 0x000fce00078e0040 */
[----:B------:R-:W-:Y:S01]  /*7c90*/  HMMA.16816.F32 R8, R16, R32, RZ ;  /* 0x000000201008723c */ /* 0x000fe200000018ff */
[----:B------:R-:W-:-:S07]  /*7ca0*/  IMAD.MOV.U32 R32, RZ, RZ, R65 ;  /* 0x000000ffff207224 */ /* 0x000fce00078e0041 */
[C---:B------:R-:W-:Y:S08]  /*7cb0*/  HMMA.16816.F32 R60, R16.reuse, R40, RZ ;  /* 0x00000028103c723c */ /* 0x040ff000000018ff */
[C---:B------:R-:W-:Y:S08]  /*7cc0*/  HMMA.16816.F32 R56, R16.reuse, R36, RZ ;  /* 0x000000241038723c */ /* 0x040ff000000018ff */
[C---:B------:R-:W-:Y:S08]  /*7cd0*/  HMMA.16816.F32 R40, R16.reuse, R42, RZ ;  /* 0x0000002a1028723c */ /* 0x040ff000000018ff */
[C---:B------:R-:W-:Y:S08]  /*7ce0*/  HMMA.16816.F32 R36, R16.reuse, R38, RZ ;  /* 0x000000261024723c */ /* 0x040ff000000018ff */
[C---:B------:R-:W-:Y:S08]  /*7cf0*/  HMMA.16816.F32 R64, R16.reuse, R34, RZ ;  /* 0x000000221040723c */ /* 0x040ff000000018ff */
[----:B------:R-:W-:Y:S08]  /*7d00*/  HMMA.16816.F32 R16, R16, R30, RZ ;  /* 0x0000001e1010723c */ /* 0x000ff000000018ff */
[----:B-1----:R-:W-:Y:S01]  /*7d10*/  HMMA.16816.F32 R232, R20, R44, R4 ;  /* 0x0000002c14e8723c */ /* 0x002fe20000001804 */
[----:B------:R-:W-:-:S05]  /*7d20*/  SEL R4, R227, 0xffffffc0, !P0 ;  /* 0xffffffc0e3047807 */ /* 0x000fca0004000000 */
[----:B------:R-:W-:Y:S02]  /*7d30*/  IMAD.IADD R227, R4, 0x1, R0 ;  /* 0x0000000104e37824 */ /* 0x000fe400078e0200 */
[----:B------:R-:W-:Y:S01]  /*7d40*/  IMAD.IADD R33, R226, 0x1, R4 ;  /* 0x00000001e2217824 */ /* 0x000fe200078e0204 */
[C---:B------:R-:W-:Y:S02]  /*7d50*/  HMMA.16816.F32 R208, R20.reuse, R52, R56 ;  /* 0x0000003414d0723c */ /* 0x040fe40000001838 */
[----:B------:R-:W-:Y:S06]  /*7d60*/  LDSM.16.M88.4 R4, [R227+0x2000] ;  /* 0x00200000e304783b */ /* 0x000fec0000000200 */
[C---:B------:R-:W-:Y:S01]  /*7d70*/  HMMA.16816.F32 R56, R20.reuse, R46, R16 ;  /* 0x0000002e1438723c */ /* 0x040fe20000001810 */
[----:B------:R-:W1:Y:S07]  /*7d80*/  LDSM.16.M88.4 R16, [R33+0x9000] ;  /* 0x009000002110783b */ /* 0x000e6e0000000200 */
[C---:B------:R-:W-:Y:S08]  /*7d90*/  HMMA.16816.F32 R60, R20.reuse, R24, R60 ;  /* 0x00000018143c723c */ /* 0x040ff0000000183c */
[C---:B------:R-:W-:Y:S01]  /*7da0*/  HMMA.16816.F32 R140, R20.reuse, R48, R8 ;  /* 0x00000030148c723c */ /* 0x040fe20000001808 */
[----:B------:R-:W-:Y:S07]  /*7db0*/  LDSM.16.M88.4 R8, [R227] ;  /* 0x00000000e308783b */ /* 0x000fee0000000200 */
[C---:B------:R-:W-:Y:S01]  /*7dc0*/  HMMA.16816.F32 R40, R20.reuse, R26, R40 ;  /* 0x0000001a1428723c */ /* 0x040fe20000001828 */
[----:B------:R-:W2:Y:S07]  /*7dd0*/  LDSM.16.M88.4 R24, [R33+0x8000] ;  /* 0x008000002118783b */ /* 0x000eae0000000200 */
[----:B------:R-:W-:Y:S01]  /*7de0*/  HMMA.16816.F32 R48, R20, R50, R64 ;  /* 0x000000321430723c */ /* 0x000fe20000001840 */
[----:B------:R-:W-:-:S02]  /*7df0*/  IMAD.MOV.U32 R64, RZ, RZ, R29 ;  /* 0x000000ffff407224 */ /* 0x000fc400078e001d */
[----:B------:R-:W3:Y:S01]  /*7e00*/  LDSM.16.M88.4 R28, [R33+0x9800] ;  /* 0x00980000211c783b */ /* 0x000ee20000000200 */
[----:B------:R-:W-:Y:S02]  /*7e10*/  IMAD.MOV.U32 R65, RZ, RZ, R32 ;  /* 0x000000ffff417224 */ /* 0x000fe400078e0020 */
[----:B------:R-:W-:Y:S02]  /*7e20*/  IMAD.MOV.U32 R66, RZ, RZ, R252 ;  /* 0x000000ffff427224 */ /* 0x000fe400078e00fc */
[----:B------:R-:W-:Y:S01]  /*7e30*/  IMAD.MOV.U32 R67, RZ, RZ, R247 ;  /* 0x000000ffff437224 */ /* 0x000fe200078e00f7 */
[----:B------:R-:W-:Y:S01]  /*7e40*/  HMMA.16816.F32 R52, R20, R54, R36 ;  /* 0x000000361434723c */ /* 0x000fe20000001824 */
[----:B------:R-:W4:Y:S07]  /*7e50*/  LDSM.16.M88.4 R20, [R33+0x8800] ;  /* 0x008800002114783b */ /* 0x000f2e0000000200 */
[C---:B-1----:R-:W-:Y:S08]  /*7e60*/  HMMA.16816.F32 R64, R4.reuse, R18, R64 ;  /* 0x000000120440723c */ /* 0x042ff00000001840 */
[C---:B------:R-:W-:Y:S08]  /*7e70*/  HMMA.16816.F32 R248, R4.reuse, R16, R248 ;  /* 0x0000001004f8723c */ /* 0x040ff000000018f8 */
[----:B--2---:R-:W-:Y:S01]  /*7e80*/  HMMA.16816.F32 R44, R4, R24, R216 ;  /* 0x00000018042c723c */ /* 0x004fe200000018d8 */
[----:B------:R-:W-:-:S02]  /*7e90*/  IMAD.MOV.U32 R219, RZ, RZ, R137 ;  /* 0x000000ffffdb7224 */ /* 0x000fc400078e0089 */
[----:B------:R-:W-:Y:S02]  /*7ea0*/  IMAD.MOV.U32 R137, RZ, RZ, R64 ;  /* 0x000000ffff897224 */ /* 0x000fe400078e0040 */
[----:B------:R-:W-:Y:S02]  /*7eb0*/  IMAD.MOV.U32 R216, RZ, RZ, R246 ;  /* 0x000000ffffd87224 */ /* 0x000fe400078e00f6 */
[----:B------:R-:W-:Y:S01]  /*7ec0*/  IMAD.MOV.U32 R217, RZ, RZ, R240 ;  /* 0x000000ffffd97224 */ /* 0x000fe200078e00f0 */
[----:B------:R-:W-:Y:S01]  /*7ed0*/  HMMA.16816.F32 R36, R8, R24, R60 ;  /* 0x000000180824723c */ /* 0x000fe2000000183c */
[----:B------:R-:W-:Y:S02]  /*7ee0*/  IMAD.MOV.U32 R60, RZ, RZ, R133 ;  /* 0x000000ffff3c7224 */ /* 0x000fe400078e0085 */
[----:B------:R-:W-:Y:S02]  /*7ef0*/  IMAD.MOV.U32 R61, RZ, RZ, R132 ;  /* 0x000000ffff3d7224 */ /* 0x000fe400078e0084 */
[----:B------:R-:W-:-:S02]  /*7f00*/  IMAD.MOV.U32 R63, RZ, RZ, R14 ;  /* 0x000000ffff3f7224 */ /* 0x000fc400078e000e */
[----:B------:R-:W-:Y:S01]  /*7f10*/  IMAD.MOV.U32 R133, RZ, RZ, R65 ;  /* 0x000000ffff857224 */ /* 0x000fe200078e0041 */
[C---:B---3--:R-:W-:Y:S01]  /*7f20*/  HMMA.16816.F32 R220, R4.reuse, R28, R220 ;  /* 0x0000001c04dc723c */ /* 0x048fe200000018dc */
[----:B------:R-:W-:Y:S02]  /*7f30*/  IMAD.MOV.U32 R132, RZ, RZ, R66 ;  /* 0x000000ffff847224 */ /* 0x000fe400078e0042 */
[----:B------:R-:W-:Y:S02]  /*7f40*/  IMAD.MOV.U32 R14, RZ, RZ, R67 ;  /* 0x000000ffff0e7224 */ /* 0x000fe400078e0043 */
[----:B------:R-:W-:Y:S02]  /*7f50*/  IMAD.MOV.U32 R218, RZ, RZ, R138 ;  /* 0x000000ffffda7224 */ /* 0x000fe400078e008a */
[----:B------:R-:W-:Y:S01]  /*7f60*/  IMAD.MOV.U32 R62, RZ, RZ, R15 ;  /* 0x000000ffff3e7224 */ /* 0x000fe200078e000f */
[C---:B------:R-:W-:Y:S08]  /*7f70*/  HMMA.16816.F32 R64, R4.reuse, R30, R212 ;  /* 0x0000001e0440723c */ /* 0x040ff000000018d4 */
[----:B----4-:R-:W-:Y:S03]  /*7f80*/  HMMA.16816.F32 R216, R4, R20, R216 ;  /* 0x0000001404d8723c */ /* 0x010fe600000018d8 */
[----:B------:R-:W-:-:S02]  /*7f90*/  IMAD.MOV.U32 R35, RZ, RZ, R220 ;  /* 0x000000ffff237224 */ /* 0x000fc400078e00dc */
[----:B------:R-:W-:Y:S02]  /*7fa0*/  IMAD.MOV.U32 R34, RZ, RZ, R221 ;  /* 0x000000ffff227224 */ /* 0x000fe400078e00dd */
[----:B------:R-:W-:Y:S01]  /*7fb0*/  IMAD.MOV.U32 R32, RZ, RZ, R222 ;  /* 0x000000ffff207224 */ /* 0x000fe200078e00de */
[----:B------:R-:W-:Y:S01]  /*7fc0*/  HMMA.16816.F32 R60, R4, R26, R60 ;  /* 0x0000001a043c723c */ /* 0x000fe2000000183c */
[----:B------:R-:W-:-:S07]  /*7fd0*/  IMAD.MOV.U32 R15, RZ, RZ, R223 ;  /* 0x000000ffff0f7224 */ /* 0x000fce00078e00df */
[----:B------:R-:W-:Y:S01]  /*7fe0*/  HMMA.16816.F32 R228, R4, R22, R228 ;  /* 0x0000001604e4723c */ /* 0x000fe200000018e4 */
[----:B------:R-:W-:Y:S02]  /*7ff0*/  IMAD.MOV.U32 R7, RZ, RZ, R64 ;  /* 0x000000ffff077224 */ /* 0x000fe400078e0040 */
[----:B------:R-:W-:Y:S02]  /*8000*/  IMAD.MOV.U32 R6, RZ, RZ, R65 ;  /* 0x000000ffff067224 */ /* 0x000fe400078e0041 */
[----:B------:R-:W-:Y:S02]  /*8010*/  IMAD.MOV.U32 R5, RZ, RZ, R66 ;  /* 0x000000ffff057224 */ /* 0x000fe400078e0042 */
[----:B------:R-:W-:Y:S01]  /*8020*/  IMAD.MOV.U32 R4, RZ, RZ, R67 ;  /* 0x000000ffff047224 */ /* 0x000fe200078e0043 */
[----:B------:R-:W-:Y:S01]  /*8030*/  HMMA.16816.F32 R24, R8, R26, R40 ;  /* 0x0000001a0818723c */ /* 0x000fe20000001828 */
[----:B------:R-:W-:Y:S02]  /*8040*/  IMAD.MOV.U32 R40, RZ, RZ, R7 ;  /* 0x000000ffff287224 */ /* 0x000fe400078e0007 */
[----:B------:R-:W-:-:S02]  /*8050*/  IMAD.MOV.U32 R41, RZ, RZ, R6 ;  /* 0x000000ffff297224 */ /* 0x000fc400078e0006 */
[----:B------:R-:W-:Y:S02]  /*8060*/  IMAD.MOV.U32 R42, RZ, RZ, R5 ;  /* 0x000000ffff2a7224 */ /* 0x000fe400078e0005 */
[----:B------:R-:W-:Y:S01]  /*8070*/  IMAD.MOV.U32 R43, RZ, RZ, R4 ;  /* 0x000000ffff2b7224 */ /* 0x000fe200078e0004 */
[C---:B------:R-:W-:Y:S08]  /*8080*/  HMMA.16816.F32 R220, R8.reuse, R22, R52 ;  /* 0x0000001608dc723c */ /* 0x040ff00000001834 */
[C---:B------:R-:W-:Y:S08]  /*8090*/  HMMA.16816.F32 R4, R8.reuse, R20, R208 ;  /* 0x000000140804723c */ /* 0x040ff000000018d0 */
[C---:B------:R-:W-:Y:S08]  /*80a0*/  HMMA.16816.F32 R212, R8.reuse, R16, R140 ;  /* 0x0000001008d4723c */ /* 0x040ff0000000188c */
[----:B------:R-:W-:Y:S01]  /*80b0*/  HMMA.16816.F32 R140, R8, R28, R232 ;  /* 0x0000001c088c723c */ /* 0x000fe200000018e8 */
        /* <DEDUP_REMOVED lines=9> */
[----:B------:R-:W-:Y:S01]  /*8150*/  HMMA.16816.F32 R4, R8, R18, R48 ;  /* 0x000000120804723c */ /* 0x000fe20000001830 */
[----:B------:R-:W-:Y:S02]  /*8160*/  IMAD.MOV.U32 R51, RZ, RZ, R14 ;  /* 0x000000ffff337224 */ /* 0x000fe400078e000e */
[C---:B------:R-:W-:Y:S02]  /*8170*/  IMAD.IADD R14, R2.reuse, 0x1, R227 ;  /* 0x00000001020e7824 */ /* 0x040fe400078e02e3 */
[----:B------:R-:W-:Y:S02]  /*8180*/  IMAD.IADD R2, R2, 0x1, R33 ;  /* 0x0000000102027824 */ /* 0x000fe400078e0221 */
[----:B------:R-:W-:Y:S01]  /*8190*/  IMAD.MOV.U32 R48, RZ, RZ, R137 ;  /* 0x000000ffff307224 */ /* 0x000fe200078e0089 */
[----:B------:R-:W-:Y:S01]  /*81a0*/  LDSM.16.M88.4 R16, [R14] ;  /* 0x000000000e10783b */ /* 0x000fe20000000200 */
[----:B------:R-:W-:-:S02]  /*81b0*/  IMAD.MOV.U32 R49, RZ, RZ, R133 ;  /* 0x000000ffff317224 */ /* 0x000fc400078e0085 */
[----:B------:R-:W-:Y:S01]  /*81c0*/  IMAD.MOV.U32 R50, RZ, RZ, R132 ;  /* 0x000000ffff327224 */ /* 0x000fe200078e0084 */
[----:B------:R-:W1:Y:S01]  /*81d0*/  LDSM.16.M88.4 R20, [R2+0x8000] ;  /* 0x008000000214783b */ /* 0x000e620000000200 */
[----:B------:R-:W-:Y:S02]  /*81e0*/  IMAD.MOV.U32 R138, RZ, RZ, R140 ;  /* 0x000000ffff8a7224 */ /* 0x000fe400078e008c */
[----:B------:R-:W-:Y:S02]  /*81f0*/  IMAD.MOV.U32 R137, RZ, RZ, R141 ;  /* 0x000000ffff897224 */ /* 0x000fe400078e008d */
[----:B------:R-:W-:Y:S02]  /*8200*/  IMAD.MOV.U32 R133, RZ, RZ, R142 ;  /* 0x000000ffff857224 */ /* 0x000fe400078e008e */
[----:B------:R-:W-:Y:S02]  /*8210*/  IMAD.MOV.U32 R55, RZ, RZ, R4 ;  /* 0x000000ffff377224 */ /* 0x000fe400078e0004 */
[----:B------:R-:W-:-:S02]  /*8220*/  IMAD.MOV.U32 R54, RZ, RZ, R5 ;  /* 0x000000ffff367224 */ /* 0x000fc400078e0005 */
[----:B------:R-:W-:Y:S02]  /*8230*/  IMAD.MOV.U32 R53, RZ, RZ, R6 ;  /* 0x000000ffff357224 */ /* 0x000fe400078e0006 */
[----:B------:R-:W-:Y:S02]  /*8240*/  IMAD.MOV.U32 R52, RZ, RZ, R7 ;  /* 0x000000ffff347224 */ /* 0x000fe400078e0007 */
[----:B------:R-:W2:Y:S01]  /*8250*/  LDSM.16.M88.4 R4, [R14+0x2000] ;  /* 0x002000000e04783b */ /* 0x000ea20000000200 */
[----:B------:R-:W-:Y:S02]  /*8260*/  IMAD.MOV.U32 R132, RZ, RZ, R143 ;  /* 0x000000ffff847224 */ /* 0x000fe400078e008f */
[----:B------:R-:W-:Y:S02]  /*8270*/  IMAD.MOV.U32 R232, RZ, RZ, R67 ;  /* 0x000000ffffe87224 */ /* 0x000fe400078e0043 */
[----:B------:R-:W-:Y:S02]  /*8280*/  IMAD.MOV.U32 R233, RZ, RZ, R66 ;  /* 0x000000ffffe97224 */ /* 0x000fe400078e0042 */
[----:B------:R-:W-:-:S02]  /*8290*/  IMAD.MOV.U32 R234, RZ, RZ, R65 ;  /* 0x000000ffffea7224 */ /* 0x000fc400078e0041 */
[----:B------:R-:W-:Y:S01]  /*82a0*/  IMAD.MOV.U32 R235, RZ, RZ, R64 ;  /* 0x000000ffffeb7224 */ /* 0x000fe200078e0040 */
[C---:B-1----:R-:W-:Y:S01]  /*82b0*/  HMMA.16816.F32 R8, R16.reuse, R22, R24 ;  /* 0x000000161008723c */ /* 0x042fe20000001818 */
[----:B------:R-:W1:Y:S07]  /*82c0*/  LDSM.16.M88.4 R24, [R2+0x9800] ;  /* 0x009800000218783b */ /* 0x000e6e0000000200 */
[-C--:B------:R-:W-:Y:S08]  /*82d0*/  HMMA.16816.F32 R36, R16, R20.reuse, R36 ;  /* 0x000000141024723c */ /* 0x080ff00000001824 */
[----:B--2---:R-:W-:Y:S03]  /*82e0*/  HMMA.16816.F32 R64, R4, R20, R44 ;  /* 0x000000140440723c */ /* 0x004fe6000000182c */
[----:B------:R-:W-:-:S02]  /*82f0*/  IMAD.MOV.U32 R35, RZ, RZ, R8 ;  /* 0x000000ffff237224 */ /* 0x000fc400078e0008 */
[----:B------:R-:W-:Y:S02]  /*8300*/  IMAD.MOV.U32 R34, RZ, RZ, R9 ;  /* 0x000000ffff227224 */ /* 0x000fe400078e0009 */
[----:B------:R-:W-:Y:S01]  /*8310*/  IMAD.MOV.U32 R32, RZ, RZ, R10 ;  /* 0x000000ffff207224 */ /* 0x000fe200078e000a */
[C---:B------:R-:W-:Y:S01]  /*8320*/  HMMA.16816.F32 R140, R4.reuse, R22, R60 ;  /* 0x00000016048c723c */ /* 0x040fe2000000183c */
[----:B------:R-:W-:Y:S01]  /*8330*/  IMAD.MOV.U32 R15, RZ, RZ, R11 ;  /* 0x000000ffff0f7224 */ /* 0x000fe200078e000b */
[----:B------:R-:W2:Y:S04]  /*8340*/  LDSM.16.M88.4 R20, [R2+0x9000] ;  /* 0x009000000214783b */ /* 0x000ea80000000200 */
[----:B------:R-:W3:Y:S02]  /*8350*/  LDSM.16.M88.4 R8, [R2+0x8800] ;  /* 0x008800000208783b */ /* 0x000ee40000000200 */
[C---:B-1----:R-:W-:Y:S08]  /*8360*/  HMMA.16816.F32 R44, R4.reuse, R24, R28 ;  /* 0x00000018042c723c */ /* 0x042ff0000000181c */
[C---:B------:R-:W-:Y:S08]  /*8370*/  HMMA.16816.F32 R40, R4.reuse, R26, R40 ;  /* 0x0000001a0428723c */ /* 0x040ff00000001828 */
[----:B--2---:R-:W-:Y:S08]  /*8380*/  HMMA.16816.F32 R48, R4, R22, R48 ;  /* 0x000000160430723c */ /* 0x004ff00000001830 */
[----:B---3--:R-:W-:Y:S08]  /*8390*/  HMMA.16816.F32 R28, R16, R8, R232 ;  /* 0x00000008101c723c */ /* 0x008ff000000018e8 */
        /* <DEDUP_REMOVED lines=11> */
[----:B------:R-:W-:Y:S01]  /*8450*/  IMAD.MOV.U32 R240, RZ, RZ, R31 ;  /* 0x000000fffff07224 */ /* 0x000fe200078e001f */
[----:B------:R-:W-:Y:S01]  /*8460*/  LDSM.16.M88.4 R4, [R0+0x6000] ;  /* 0x006000000004783b */ /* 0x000fe20000000200 */
[----:B------:R-:W-:Y:S02]  /*8470*/  IMAD.MOV.U32 R217, RZ, RZ, R137 ;  /* 0x000000ffffd97224 */ /* 0x000fe400078e0089 */
[----:B------:R-:W-:Y:S01]  /*8480*/  IMAD.MOV.U32 R218, RZ, RZ, R133 ;  /* 0x000000ffffda7224 */ /* 0x000fe200078e0085 */
[----:B------:R-:W1:Y:S01]  /*8490*/  LDSM.16.M88.4 R28, [R226+0xa000] ;  /* 0x00a00000e21c783b */ /* 0x000e620000000200 */
[----:B------:R-:W-:Y:S01]  /*84a0*/  IMAD.MOV.U32 R219, RZ, RZ, R132 ;  /* 0x000000ffffdb7224 */ /* 0x000fe200078e0084 */
[C---:B------:R-:W-:Y:S02]  /*84b0*/  HMMA.16816.F32 R232, R16.reuse, R10, R220 ;  /* 0x0000000a10e8723c */ /* 0x040fe400000018dc */
[----:B------:R-:W2:Y:S06]  /*84c0*/  LDSM.16.M88.4 R8, [R0+0x4000] ;  /* 0x004000000008783b */ /* 0x000eac0000000200 */
[C---:B------:R-:W-:Y:S08]  /*84d0*/  HMMA.16816.F32 R220, R16.reuse, R20, R212 ;  /* 0x0000001410dc723c */ /* 0x040ff000000018d4 */
[----:B------:R-:W-:Y:S01]  /*84e0*/  HMMA.16816.F32 R212, R16, R24, R216 ;  /* 0x0000001810d4723c */ /* 0x000fe200000018d8 */
[----:B------:R-:W-:-:S02]  /*84f0*/  IMAD.MOV.U32 R216, RZ, RZ, R35 ;  /* 0x000000ffffd87224 */ /* 0x000fc400078e0023 */
[----:B------:R-:W-:Y:S02]  /*8500*/  IMAD.MOV.U32 R217, RZ, RZ, R34 ;  /* 0x000000ffffd97224 */ /* 0x000fe400078e0022 */
[----:B------:R-:W-:Y:S02]  /*8510*/  IMAD.MOV.U32 R218, RZ, RZ, R32 ;  /* 0x000000ffffda7224 */ /* 0x000fe400078e0020 */
[----:B------:R-:W-:Y:S01]  /*8520*/  IMAD.MOV.U32 R219, RZ, RZ, R15 ;  /* 0x000000ffffdb7224 */ /* 0x000fe200078e000f */
[----:B------:R-:W-:Y:S11]  /*8530*/  HMMA.16816.F32 R228, R16, R22, R228 ;  /* 0x0000001610e4723c */ /* 0x000ff600000018e4 */
[----:B------:R-:W-:-:S02]  /*8540*/  IMAD.MOV.U32 R23, RZ, RZ, R212 ;  /* 0x000000ffff177224 */ /* 0x000fc400078e00d4 */
[----:B------:R-:W-:Y:S01]  /*8550*/  IMAD.MOV.U32 R22, RZ, RZ, R213 ;  /* 0x000000ffff167224 */ /* 0x000fe200078e00d5 */
[----:B-1----:R-:W-:Y:S01]  /*8560*/  HMMA.16816.F32 R64, R4, R28, R64 ;  /* 0x0000001c0440723c */ /* 0x002fe20000001840 */
[----:B------:R-:W-:Y:S02]  /*8570*/  IMAD.MOV.U32 R21, RZ, RZ, R214 ;  /* 0x000000ffff157224 */ /* 0x000fe400078e00d6 */
[----:B------:R-:W-:-:S05]  /*8580*/  IMAD.MOV.U32 R20, RZ, RZ, R215 ;  /* 0x000000ffff147224 */ /* 0x000fca00078e00d7 */
[----:B------:R-:W-:Y:S01]  /*8590*/  HMMA.16816.F32 R212, R16, R26, R208 ;  /* 0x0000001a10d4723c */ /* 0x000fe200000018d0 */
[----:B------:R-:W1:Y:S07]  /*85a0*/  LDSM.16.M88.4 R24, [R226+0xa800] ;  /* 0x00a80000e218783b */ /* 0x000e6e0000000200 */
[----:B--2---:R-:W-:Y:S03]  /*85b0*/  HMMA.16816.F32 R16, R8, R28, R36 ;  /* 0x0000001c0810723c */ /* 0x004fe60000001824 */
[----:B------:R-:W-:-:S02]  /*85c0*/  IMAD.MOV.U32 R137, RZ, RZ, R64 ;  /* 0x000000ffff897224 */ /* 0x000fc400078e0040 */
[----:B------:R-:W-:Y:S02]  /*85d0*/  IMAD.MOV.U32 R133, RZ, RZ, R65 ;  /* 0x000000ffff857224 */ /* 0x000fe400078e0041 */
[----:B------:R-:W-:Y:S01]  /*85e0*/  IMAD.MOV.U32 R15, RZ, RZ, R66 ;  /* 0x000000ffff0f7224 */ /* 0x000fe200078e0042 */
[----:B------:R-:W-:Y:S01]  /*85f0*/  HMMA.16816.F32 R140, R4, R30, R140 ;  /* 0x0000001e048c723c */ /* 0x000fe2000000188c */
[----:B------:R-:W-:Y:S02]  /*8600*/  IMAD.MOV.U32 R0, RZ, RZ, R67 ;  /* 0x000000ffff007224 */ /* 0x000fe400078e0043 */
[----:B------:R-:W-:Y:S02]  /*8610*/  IMAD.MOV.U32 R64, RZ, RZ, R23 ;  /* 0x000000ffff407224 */ /* 0x000fe400078e0017 */
[----:B------:R-:W-:Y:S02]  /*8620*/  IMAD.MOV.U32 R65, RZ, RZ, R22 ;  /* 0x000000ffff417224 */ /* 0x000fe400078e0016 */
[----:B------:R-:W-:-:S02]  /*8630*/  IMAD.MOV.U32 R66, RZ, RZ, R21 ;  /* 0x000000ffff427224 */ /* 0x000fc400078e0015 */
[----:B------:R-:W-:Y:S02]  /*8640*/  IMAD.MOV.U32 R67, RZ, RZ, R20 ;  /* 0x000000ffff437224 */ /* 0x000fe400078e0014 */
[----:B------:R-:W-:Y:S01]  /*8650*/  IMAD.MOV.U32 R132, RZ, RZ, R16 ;  /* 0x000000ffff847224 */ /* 0x000fe200078e0010 */
[----:B------:R-:W2:Y:S01]  /*8660*/  LDSM.16.M88.4 R20, [R226+0xb000] ;  /* 0x00b00000e214783b */ /* 0x000ea20000000200 */
[----:B------:R-:W-:Y:S02]  /*8670*/  IMAD.MOV.U32 R35, RZ, RZ, R17 ;  /* 0x000000ffff237224 */ /* 0x000fe400078e0011 */
[----:B------:R-:W-:Y:S02]  /*8680*/  IMAD.MOV.U32 R34, RZ, RZ, R18 ;  /* 0x000000ffff227224 */ /* 0x000fe400078e0012 */
[----:B------:R-:W-:Y:S02]  /*8690*/  IMAD.MOV.U32 R32, RZ, RZ, R19 ;  /* 0x000000ffff207224 */ /* 0x000fe400078e0013 */
[----:B------:R-:W3:Y:S01]  /*86a0*/  LDSM.16.M88.4 R16, [R226+0xb800] ;  /* 0x00b80000e210783b */ /* 0x000ee20000000200 */
[----:B------:R-:W-:-:S02]  /*86b0*/  IMAD.MOV.U32 R239, RZ, RZ, R140 ;  /* 0x000000ffffef7224 */ /* 0x000fc400078e008c */
[----:B------:R-:W-:Y:S02]  /*86c0*/  IMAD.MOV.U32 R138, RZ, RZ, R141 ;  /* 0x000000ffff8a7224 */ /* 0x000fe400078e008d */
[----:B------:R-:W-:Y:S01]  /*86d0*/  IMAD.MOV.U32 R39, RZ, RZ, R142 ;  /* 0x000000ffff277224 */ /* 0x000fe200078e008e */
[----:B-1----:R-:W-:Y:S01]  /*86e0*/  HMMA.16816.F32 R60, R4, R24, R60 ;  /* 0x00000018043c723c */ /* 0x002fe2000000183c */
[----:B------:R-:W-:-:S07]  /*86f0*/  IMAD.MOV.U32 R38, RZ, RZ, R143 ;  /* 0x000000ffff267224 */ /* 0x000fce00078e008f */
[----:B------:R-:W-:Y:S01]  /*8700*/  HMMA.16816.F32 R248, R4, R26, R56 ;  /* 0x0000001a04f8723c */ /* 0x000fe20000001838 */
[----:B------:R-:W-:Y:S02]  /*8710*/  IMAD.MOV.U32 R56, RZ, RZ, R216 ;  /* 0x000000ffff387224 */ /* 0x000fe400078e00d8 */
[----:B------:R-:W-:Y:S02]  /*8720*/  IMAD.MOV.U32 R57, RZ, RZ, R217 ;  /* 0x000000ffff397224 */ /* 0x000fe400078e00d9 */
[----:B------:R-:W-:Y:S02]  /*8730*/  IMAD.MOV.U32 R58, RZ, RZ, R218 ;  /* 0x000000ffff3a7224 */ /* 0x000fe400078e00da */
[----:B------:R-:W-:-:S04]  /*8740*/  IMAD.MOV.U32 R59, RZ, RZ, R219 ;  /* 0x000000ffff3b7224 */ /* 0x000fc800078e00db */
[----:B------:R-:W-:Y:S02]  /*8750*/  IMAD.MOV.U32 R29, RZ, RZ, R62 ;  /* 0x000000ffff1d7224 */ /* 0x000fe400078e003e */
[----:B------:R-:W-:Y:S01]  /*8760*/  IMAD.MOV.U32 R28, RZ, RZ, R63 ;  /* 0x000000ffff1c7224 */ /* 0x000fe200078e003f */
[----:B------:R-:W-:Y:S01]  /*8770*/  HMMA.16816.F32 R56, R8, R30, R56 ;  /* 0x0000001e0838723c */ /* 0x000fe20000001838 */
[----:B------:R-:W-:Y:S02]  /*8780*/  IMAD.MOV.U32 R37, RZ, RZ, R60 ;  /* 0x000000ffff257224 */ /* 0x000fe400078e003c */
[----:B------:R-:W-:-:S05]  /*8790*/  IMAD.MOV.U32 R36, RZ, RZ, R61 ;  /* 0x000000ffff247224 */ /* 0x000fca00078e003d */
[C---:B--2---:R-:W-:Y:S01]  /*87a0*/  HMMA.16816.F32 R216, R4.reuse, R20, R52 ;  /* 0x0000001404d8723c */ /* 0x044fe20000001834 */
[----:B------:R-:W-:Y:S02]  /*87b0*/  IMAD.MOV.U32 R52, RZ, RZ, R252 ;  /* 0x000000ffff347224 */ /* 0x000fe400078e00fc */
[----:B------:R-:W-:Y:S02]  /*87c0*/  IMAD.MOV.U32 R53, RZ, RZ, R247 ;  /* 0x000000ffff357224 */ /* 0x000fe400078e00f7 */
[----:B------:R-:W-:Y:S02]  /*87d0*/  IMAD.MOV.U32 R54, RZ, RZ, R246 ;  /* 0x000000ffff367224 */ /* 0x000fe400078e00f6 */
[----:B------:R-:W-:Y:S01]  /*87e0*/  IMAD.MOV.U32 R55, RZ, RZ, R240 ;  /* 0x000000ffff377224 */ /* 0x000fe200078e00f0 */
[----:B---3--:R-:W-:Y:S01]  /*87f0*/  HMMA.16816.F32 R140, R4, R16, R44 ;  /* 0x00000010048c723c */ /* 0x008fe2000000182c */
[----:B------:R-:W-:-:S05]  /*8800*/  IMAD.SHL.U32 R246, R238, 0x2, RZ ;  /* 0x00000002eef67824 */ /* 0x000fca00078e00ff */
[----:B------:R-:W-:Y:S02]  /*8810*/  LOP3.LUT R246, R246, 0x6, RZ, 0xc0, !PT ;  /* 0x00000006f6f67812 */ /* 0x000fe400078ec0ff */
[----:B------:R-:W-:Y:S01]  /*8820*/  HMMA.16816.F32 R44, R8, R20, R220 ;  /* 0x00000014082c723c */ /* 0x000fe200000018dc */
[----:B------:R-:W-:Y:S02]  /*8830*/  IMAD.MOV.U32 R222, RZ, RZ, R29 ;  /* 0x000000ffffde7224 */ /* 0x000fe400078e001d */
[----:B------:R-:W-:Y:S02]  /*8840*/  IMAD.MOV.U32 R223, RZ, RZ, R28 ;  /* 0x000000ffffdf7224 */ /* 0x000fe400078e001c */
[----:B------:R-:W-:Y:S01]  /*8850*/  LDSM.16.M88.4 R28, [R13+0xa000] ;  /* 0x00a000000d1c783b */ /* 0x000fe20000000200 */
[----:B------:R-:W-:Y:S02]  /*8860*/  IMAD.MOV.U32 R220, RZ, RZ, R37 ;  /* 0x000000ffffdc7224 */ /* 0x000fe400078e0025 */
[----:B------:R-:W-:Y:S01]  /*8870*/  HMMA.16816.F32 R208, R4, R22, R48 ;  /* 0x0000001604d0723c */ /* 0x000fe20000001830 */
[----:B------:R-:W-:-:S07]  /*8880*/  IMAD.MOV.U32 R221, RZ, RZ, R36 ;  /* 0x000000ffffdd7224 */ /* 0x000fce00078e0024 */
[----:B------:R-:W-:Y:S01]  /*8890*/  HMMA.16816.F32 R60, R4, R18, R40 ;  /* 0x00000012043c723c */ /* 0x000fe20000001828 */
[----:B------:R-:W1:Y:S07]  /*88a0*/  LDSM.16.M88.4 R4, [R3+0x6000] ;  /* 0x006000000304783b */ /* 0x000e6e0000000200 */
[----:B------:R-:W-:Y:S01]  /*88b0*/  HMMA.16816.F32 R48, R8, R26, R232 ;  /* 0x0000001a0830723c */ /* 0x000fe200000018e8 */
[----:B------:R-:W-:Y:S02]  /*88c0*/  IMAD.MOV.U32 R234, RZ, RZ, R39 ;  /* 0x000000ffffea7224 */ /* 0x000fe400078e0027 */
[----:B------:R-:W-:-:S02]  /*88d0*/  IMAD.MOV.U32 R235, RZ, RZ, R38 ;  /* 0x000000ffffeb7224 */ /* 0x000fc400078e0026 */
[----:B------:R-:W-:Y:S02]  /*88e0*/  IMAD.MOV.U32 R232, RZ, RZ, R239 ;  /* 0x000000ffffe87224 */ /* 0x000fe400078e00ef */
[----:B------:R-:W-:Y:S01]  /*88f0*/  IMAD.MOV.U32 R233, RZ, RZ, R138 ;  /* 0x000000ffffe97224 */ /* 0x000fe200078e008a */
[C---:B------:R-:W-:Y:S08]  /*8900*/  HMMA.16816.F32 R64, R8.reuse, R16, R64 ;  /* 0x000000100840723c */ /* 0x040ff00000001840 */
[C---:B------:R-:W-:Y:S01]  /*8910*/  HMMA.16816.F32 R36, R8.reuse, R18, R212 ;  /* 0x000000120824723c */ /* 0x040fe200000018d4 */
[----:B------:R-:W2:Y:S07]  /*8920*/  LDSM.16.M88.4 R16, [R13+0xb800] ;  /* 0x00b800000d10783b */ /* 0x000eae0000000200 */
[C---:B------:R-:W-:Y:S01]  /*8930*/  HMMA.16816.F32 R52, R8.reuse, R24, R52 ;  /* 0x000000180834723c */ /* 0x040fe20000001834 */
[----:B------:R-:W3:Y:S07]  /*8940*/  LDSM.16.M88.4 R24, [R13+0xa800] ;  /* 0x00a800000d18783b */ /* 0x000eee0000000200 */
[----:B------:R-:W-:Y:S01]  /*8950*/  HMMA.16816.F32 R40, R8, R22, R228 ;  /* 0x000000160828723c */ /* 0x000fe200000018e4 */
[----:B------:R4:W5:Y:S01]  /*8960*/  LDSM.16.M88.4 R20, [R13+0xb000] ;  /* 0x00b000000d14783b */ /* 0x0009620000000200 */
[----:B------:R-:W-:-:S02]  /*8970*/  IMAD.MOV.U32 R228, RZ, RZ, R137 ;  /* 0x000000ffffe47224 */ /* 0x000fc400078e0089 */
[----:B------:R-:W-:Y:S01]  /*8980*/  IMAD.MOV.U32 R229, RZ, RZ, R133 ;  /* 0x000000ffffe57224 */ /* 0x000fe200078e0085 */
[----:B------:R4:W5:Y:S01]  /*8990*/  LDSM.16.M88.4 R8, [R3+0x4000] ;  /* 0x004000000308783b */ /* 0x0009620000000200 */
[----:B------:R-:W-:Y:S02]  /*89a0*/  IMAD.MOV.U32 R230, RZ, RZ, R15 ;  /* 0x000000ffffe67224 */ /* 0x000fe400078e000f */
[----:B------:R-:W-:Y:S01]  /*89b0*/  IMAD.MOV.U32 R231, RZ, RZ, R0 ;  /* 0x000000ffffe77224 */ /* 0x000fe200078e0000 */
[C---:B-1----:R-:W-:Y:S08]  /*89c0*/  HMMA.16816.F32 R232, R4.reuse, R30, R232 ;  /* 0x0000001e04e8723c */ /* 0x042ff000000018e8 */
[C---:B------:R-:W-:Y:S08]  /*89d0*/  HMMA.16816.F32 R228, R4.reuse, R28, R228 ;  /* 0x0000001c04e4723c */ /* 0x040ff000000018e4 */
[----:B--2---:R-:W-:Y:S01]  /*89e0*/  HMMA.16816.F32 R212, R4, R16, R140 ;  /* 0x0000001004d4723c */ /* 0x004fe2000000188c */
[----:B------:R-:W-:-:S02]  /*89f0*/  IMAD.MOV.U32 R140, RZ, RZ, R132 ;  /* 0x000000ffff8c7224 */ /* 0x000fc400078e0084 */
[----:B------:R-:W-:Y:S02]  /*8a00*/  IMAD.MOV.U32 R141, RZ, RZ, R35 ;  /* 0x000000ffff8d7224 */ /* 0x000fe400078e0023 */
[----:B------:R-:W-:Y:S02]  /*8a10*/  IMAD.MOV.U32 R142, RZ, RZ, R34 ;  /* 0x000000ffff8e7224 */ /* 0x000fe400078e0022 */
[----:B------:R-:W-:Y:S01]  /*8a20*/  IMAD.MOV.U32 R143, RZ, RZ, R32 ;  /* 0x000000ffff8f7224 */ /* 0x000fe200078e0020 */
[----:B---3--:R-:W-:Y:S03]  /*8a30*/  HMMA.16816.F32 R248, R4, R26, R248 ;  /* 0x0000001a04f8723c */ /* 0x008fe600000018f8 */
[----:B------:R-:W-:Y:S02]  /*8a40*/  IMAD.MOV.U32 R15, RZ, RZ, R228 ;  /* 0x000000ffff0f7224 */ /* 0x000fe400078e00e4 */
[----:B----4-:R-:W-:-:S02]  /*8a50*/  IMAD.MOV.U32 R13, RZ, RZ, R229 ;  /* 0x000000ffff0d7224 */ /* 0x010fc400078e00e5 */
[----:B------:R-:W-:Y:S02]  /*8a60*/  IMAD.MOV.U32 R3, RZ, RZ, R230 ;  /* 0x000000ffff037224 */ /* 0x000fe400078e00e6 */
[----:B------:R-:W-:Y:S02]  /*8a70*/  IMAD.MOV.U32 R0, RZ, RZ, R231 ;  /* 0x000000ffff007224 */ /* 0x000fe400078e00e7 */
[C---:B------:R-:W-:Y:S08]  /*8a80*/  HMMA.16816.F32 R228, R4.reuse, R24, R220 ;  /* 0x0000001804e4723c */ /* 0x040ff000000018dc */
[C---:B-----5:R-:W-:Y:S08]  /*8a90*/  HMMA.16816.F32 R220, R4.reuse, R20, R216 ;  /* 0x0000001404dc723c */ /* 0x060ff000000018d8 */
        /* <DEDUP_REMOVED lines=12> */
[----:B------:R-:W-:Y:S01]  /*8b60*/  HMMA.16816.F32 R40, R8, R16, R64 ;  /* 0x000000100828723c */ /* 0x000fe20000001840 */
[----:B------:R-:W-:-:S02]  /*8b70*/  IMAD.MOV.U32 R64, RZ, RZ, R15 ;  /* 0x000000ffff407224 */ /* 0x000fc400078e000f */
[----:B------:R-:W-:Y:S02]  /*8b80*/  IMAD.MOV.U32 R65, RZ, RZ, R13 ;  /* 0x000000ffff417224 */ /* 0x000fe400078e000d */
[----:B------:R-:W-:Y:S02]  /*8b90*/  IMAD.MOV.U32 R66, RZ, RZ, R3 ;  /* 0x000000ffff427224 */ /* 0x000fe400078e0003 */
[----:B------:R-:W-:Y:S01]  /*8ba0*/  IMAD.MOV.U32 R67, RZ, RZ, R0 ;  /* 0x000000ffff437224 */ /* 0x000fe200078e0000 */
[----:B------:R-:W-:Y:S01]  /*8bb0*/  HMMA.16816.F32 R36, R8, R18, R36 ;  /* 0x000000120824723c */ /* 0x000fe20000001824 */
[----:B------:R-:W4:Y:S04]  /*8bc0*/  LDSM.16.M88.4 R16, [R33+0xb800] ;  /* 0x00b800002110783b */ /* 0x000f280000000200 */
[----:B------:R-:W5:Y:S03]  /*8bd0*/  LDSM.16.M88.4 R8, [R227+0x4000] ;  /* 0x00400000e308783b */ /* 0x000f660000000200 */
[C---:B-1----:R-:W-:Y:S08]  /*8be0*/  HMMA.16816.F32 R64, R4.reuse, R28, R64 ;  /* 0x0000001c0440723c */ /* 0x042ff00000001840 */
[----:B------:R-:W-:Y:S11]  /*8bf0*/  HMMA.16816.F32 R232, R4, R30, R232 ;  /* 0x0000001e04e8723c */ /* 0x000ff600000018e8 */
[----:B------:R-:W-:-:S02]  /*8c00*/  IMAD.MOV.U32 R132, RZ, RZ, R64 ;  /* 0x000000ffff847224 */ /* 0x000fc400078e0040 */
[----:B------:R-:W-:Y:S02]  /*8c10*/  IMAD.MOV.U32 R35, RZ, RZ, R65 ;  /* 0x000000ffff237224 */ /* 0x000fe400078e0041 */
[----:B------:R-:W-:Y:S02]  /*8c20*/  IMAD.MOV.U32 R34, RZ, RZ, R66 ;  /* 0x000000ffff227224 */ /* 0x000fe400078e0042 */
[----:B------:R-:W-:Y:S02]  /*8c30*/  IMAD.MOV.U32 R32, RZ, RZ, R67 ;  /* 0x000000ffff207224 */ /* 0x000fe400078e0043 */
[C---:B--2---:R-:W-:Y:S08]  /*8c40*/  HMMA.16816.F32 R64, R4.reuse, R24, R228 ;  /* 0x000000180440723c */ /* 0x044ff000000018e4 */
[C---:B------:R-:W-:Y:S08]  /*8c50*/  HMMA.16816.F32 R228, R4.reuse, R26, R248 ;  /* 0x0000001a04e4723c */ /* 0x040ff000000018f8 */
[----:B---3--:R-:W-:Y:S03]  /*8c60*/  HMMA.16816.F32 R248, R4, R20, R220 ;  /* 0x0000001404f8723c */ /* 0x008fe600000018dc */
[----:B------:R-:W-:-:S02]  /*8c70*/  IMAD.MOV.U32 R15, RZ, RZ, R64 ;  /* 0x000000ffff0f7224 */ /* 0x000fc400078e0040 */
[----:B------:R-:W-:Y:S02]  /*8c80*/  IMAD.MOV.U32 R13, RZ, RZ, R65 ;  /* 0x000000ffff0d7224 */ /* 0x000fe400078e0041 */
[----:B------:R-:W-:Y:S01]  /*8c90*/  IMAD.MOV.U32 R3, RZ, RZ, R66 ;  /* 0x000000ffff037224 */ /* 0x000fe200078e0042 */
[----:B----4-:R-:W-:Y:S01]  /*8ca0*/  HMMA.16816.F32 R220, R4, R16, R212 ;  /* 0x0000001004dc723c */ /* 0x010fe200000018d4 */
[----:B------:R-:W-:Y:S02]  /*8cb0*/  IMAD.MOV.U32 R0, RZ, RZ, R67 ;  /* 0x000000ffff007224 */ /* 0x000fe400078e0043 */
[----:B------:R-:W-:Y:S02]  /*8cc0*/  IMAD.MOV.U32 R67, RZ, RZ, R228 ;  /* 0x000000ffff437224 */ /* 0x000fe400078e00e4 */
[----:B------:R-:W-:Y:S02]  /*8cd0*/  IMAD.MOV.U32 R66, RZ, RZ, R229 ;  /* 0x000000ffff427224 */ /* 0x000fe400078e00e5 */
[----:B------:R-:W-:Y:S01]  /*8ce0*/  IMAD.MOV.U32 R65, RZ, RZ, R230 ;  /* 0x000000ffff417224 */ /* 0x000fe200078e00e6 */
[----:B-----5:R-:W-:Y:S01]  /*8cf0*/  HMMA.16816.F32 R212, R8, R28, R140 ;  /* 0x0000001c08d4723c */ /* 0x020fe2000000188c */
[----:B------:R-:W-:-:S07]  /*8d00*/  IMAD.MOV.U32 R64, RZ, RZ, R231 ;  /* 0x000000ffff407224 */ /* 0x000fce00078e00e7 */
[----:B------:R-:W-:Y:S01]  /*8d10*/  HMMA.16816.F32 R140, R8, R24, R56 ;  /* 0x00000018088c723c */ /* 0x000fe20000001838 */
[----:B------:R-:W-:Y:S02]  /*8d20*/  IMAD.MOV.U32 R56, RZ, RZ, R67 ;  /* 0x000000ffff387224 */ /* 0x000fe400078e0043 */
[----:B------:R-:W-:Y:S02]  /*8d30*/  IMAD.MOV.U32 R57, RZ, RZ, R66 ;  /* 0x000000ffff397224 */ /* 0x000fe400078e0042 */
[----:B------:R-:W-:Y:S02]  /*8d40*/  IMAD.MOV.U32 R58, RZ, RZ, R65 ;  /* 0x000000ffff3a7224 */ /* 0x000fe400078e0041 */
[----:B------:R-:W-:Y:S01]  /*8d50*/  IMAD.MOV.U32 R59, RZ, RZ, R64 ;  /* 0x000000ffff3b7224 */ /* 0x000fe200078e0040 */
[C---:B------:R-:W-:Y:S08]  /*8d60*/  HMMA.16816.F32 R228, R4.reuse, R22, R216 ;  /* 0x0000001604e4723c */ /* 0x040ff000000018d8 */
[----:B------:R-:W-:Y:S01]  /*8d70*/  HMMA.16816.F32 R216, R4, R18, R208 ;  /* 0x0000001204d8723c */ /* 0x000fe200000018d0 */
[----:B------:R-:W-:Y:S07]  /*8d80*/  LDSM.16.M88.4 R4, [R14+0x6000] ;  /* 0x006000000e04783b */ /* 0x000fee0000000200 */
[C---:B------:R-:W-:Y:S01]  /*8d90*/  HMMA.16816.F32 R64, R8.reuse, R26, R52 ;  /* 0x0000001a0840723c */ /* 0x040fe20000001834 */
[----:B------:R-:W1:Y:S07]  /*8da0*/  LDSM.16.M88.4 R24, [R2+0xa800] ;  /* 0x00a800000218783b */ /* 0x000e6e0000000200 */
[C---:B------:R-:W-:Y:S08]  /*8db0*/  HMMA.16816.F32 R52, R8.reuse, R22, R44 ;  /* 0x000000160834723c */ /* 0x040ff0000000182c */
[----:B------:R-:W-:Y:S01]  /*8dc0*/  HMMA.16816.F32 R44, R8, R16, R40 ;  /* 0x00000010082c723c */ /* 0x000fe20000001828 */
[----:B------:R-:W-:-:S02]  /*8dd0*/  IMAD.MOV.U32 R40, RZ, RZ, R15 ;  /* 0x000000ffff287224 */ /* 0x000fc400078e000f */
[----:B------:R-:W-:Y:S02]  /*8de0*/  IMAD.MOV.U32 R41, RZ, RZ, R13 ;  /* 0x000000ffff297224 */ /* 0x000fe400078e000d */
[----:B------:R-:W-:Y:S02]  /*8df0*/  IMAD.MOV.U32 R42, RZ, RZ, R3 ;  /* 0x000000ffff2a7224 */ /* 0x000fe400078e0003 */
[----:B------:R-:W-:Y:S01]  /*8e00*/  IMAD.MOV.U32 R43, RZ, RZ, R0 ;  /* 0x000000ffff2b7224 */ /* 0x000fe200078e0000 */
[----:B------:R-:W-:Y:S01]  /*8e10*/  HMMA.16816.F32 R208, R8, R30, R60 ;  /* 0x0000001e08d0723c */ /* 0x000fe2000000183c */
[----:B------:R-:W2:Y:S01]  /*8e20*/  LDSM.16.M88.4 R28, [R2+0xa000] ;  /* 0x00a00000021c783b */ /* 0x000ea20000000200 */
[----:B------:R-:W-:Y:S02]  /*8e30*/  IMAD.U32 R0, RZ, RZ, UR19 ;  /* 0x00000013ff007e24 */ /* 0x000fe4000f8e00ff */
[----:B------:R-:W-:-:S04]  /*8e40*/  VIADD R3, R241, 0x48 ;  /* 0x00000048f1037836 */ /* 0x000fc80000000000 */
[C---:B------:R-:W-:Y:S01]  /*8e50*/  HMMA.16816.F32 R60, R8.reuse, R20, R48 ;  /* 0x00000014083c723c */ /* 0x040fe20000001830 */
[----:B------:R-:W3:Y:S01]  /*8e60*/  LDSM.16.M88.4 R20, [R2+0xb000] ;  /* 0x00b000000214783b */ /* 0x000ee20000000200 */
[----:B------:R-:W-:Y:S02]  /*8e70*/  IMAD.MOV.U32 R48, RZ, RZ, R132 ;  /* 0x000000ffff307224 */ /* 0x000fe400078e0084 */
[----:B------:R-:W-:Y:S02]  /*8e80*/  IMAD.MOV.U32 R49, RZ, RZ, R35 ;  /* 0x000000ffff317224 */ /* 0x000fe400078e0023 */
[----:B------:R-:W-:Y:S02]  /*8e90*/  IMAD.MOV.U32 R50, RZ, RZ, R34 ;  /* 0x000000ffff327224 */ /* 0x000fe400078e0022 */
[----:B------:R-:W-:Y:S01]  /*8ea0*/  HMMA.16816.F32 R36, R8, R18, R36 ;  /* 0x000000120824723c */ /* 0x000fe20000001824 */
[----:B------:R-:W-:Y:S01]  /*8eb0*/  LDSM.16.M88.4 R8, [R14+0x4000] ;  /* 0x004000000e08783b */ /* 0x000fe20000000200 */
[----:B------:R-:W-:-:S03]  /*8ec0*/  IMAD.MOV.U32 R51, RZ, RZ, R32 ;  /* 0x000000ffff337224 */ /* 0x000fc600078e0020 */
[----:B------:R4:W5:Y:S01]  /*8ed0*/  LDSM.16.M88.4 R16, [R2+0xb800] ;  /* 0x00b800000210783b */ /* 0x0009620000000200 */
[----:B------:R-:W-:-:S04]  /*8ee0*/  DEPBAR.LE SB0, 0x0 ;  /* 0x000080000000791a */ /* 0x000fc80000000000 */
[C---:B-1----:R-:W-:Y:S08]  /*8ef0*/  HMMA.16816.F32 R40, R4.reuse, R24, R40 ;  /* 0x000000180428723c */ /* 0x042ff00000001828 */
[----:B--2---:R-:W-:Y:S01]  /*8f00*/  HMMA.16816.F32 R48, R4, R28, R48 ;  /* 0x0000001c0430723c */ /* 0x004fe20000001830 */
[----:B----4-:R-:W-:-:S10]  /*8f10*/  VIADD R2, R241, 0x8 ;  /* 0x00000008f1027836 */ /* 0x010fd40000000000 */
[----:B------:R-:W-:Y:S02]  /*8f20*/  IMAD.MOV.U32 R138, RZ, RZ, R40 ;  /* 0x000000ffff8a7224 */ /* 0x000fe400078e0028 */
[----:B------:R-:W-:Y:S01]  /*8f30*/  IMAD.MOV.U32 R137, RZ, RZ, R42 ;  /* 0x000000ffff897224 */ /* 0x000fe200078e002a */
[----:B------:R-:W-:Y:S01]  /*8f40*/  HMMA.16816.F32 R232, R4, R30, R232 ;  /* 0x0000001e04e8723c */ /* 0x000fe200000018e8 */
[----:B------:R-:W-:Y:S02]  /*8f50*/  IMAD.MOV.U32 R133, RZ, RZ, R41 ;  /* 0x000000ffff857224 */ /* 0x000fe400078e0029 */
[----:B------:R-:W-:-:S05]  /*8f60*/  IMAD.MOV.U32 R132, RZ, RZ, R43 ;  /* 0x000000ffff847224 */ /* 0x000fca00078e002b */
[C---:B------:R-:W-:Y:S08]  /*8f70*/  HMMA.16816.F32 R40, R4.reuse, R26, R56 ;  /* 0x0000001a0428723c */ /* 0x040ff00000001838 */
[C---:B---3--:R-:W-:Y:S08]  /*8f80*/  HMMA.16816.F32 R248, R4.reuse, R20, R248 ;  /* 0x0000001404f8723c */ /* 0x048ff000000018f8 */
[----:B------:R-:W-:Y:S03]  /*8f90*/  HMMA.16816.F32 R228, R4, R22, R228 ;  /* 0x0000001604e4723c */ /* 0x000fe600000018e4 */
[----:B------:R-:W-:-:S02]  /*8fa0*/  IMAD.MOV.U32 R35, RZ, RZ, R40 ;  /* 0x000000ffff237224 */ /* 0x000fc400078e0028 */
[----:B------:R-:W-:Y:S02]  /*8fb0*/  IMAD.MOV.U32 R34, RZ, RZ, R42 ;  /* 0x000000ffff227224 */ /* 0x000fe400078e002a */
[----:B------:R-:W-:Y:S01]  /*8fc0*/  IMAD.MOV.U32 R32, RZ, RZ, R41 ;  /* 0x000000ffff207224 */ /* 0x000fe200078e0029 */
[----:B-----5:R-:W-:Y:S01]  /*8fd0*/  HMMA.16816.F32 R220, R4, R16, R220 ;  /* 0x0000001004dc723c */ /* 0x020fe200000018dc */
[----:B------:R-:W-:-:S07]  /*8fe0*/  IMAD.MOV.U32 R14, RZ, RZ, R43 ;  /* 0x000000ffff0e7224 */ /* 0x000fce00078e002b */
[----:B------:R-:W-:Y:S08]  /*8ff0*/  HMMA.16816.F32 R40, R8, R28, R212 ;  /* 0x0000001c0828723c */ /* 0x000ff000000018d4 */
[----:B------:R-:W-:Y:S01]  /*9000*/  HMMA.16816.F32 R216, R4, R18, R216 ;  /* 0x0000001204d8723c */ /* 0x000fe200000018d8 */
[----:B------:R-:W-:Y:S02]  /*9010*/  IMAD R4, R0, 0x40, R246 ;  /* 0x0000004000047824 */ /* 0x000fe400078e02f6 */
[----:B------:R-:W-:-:S02]  /*9020*/  VIADD R0, R241, 0x40 ;  /* 0x00000040f1007836 */ /* 0x000fc40000000000 */
[C---:B------:R-:W-:Y:S02]  /*9030*/  VIADD R5, R4.reuse, 0xffffff80 ;  /* 0xffffff8004057836 */ /* 0x040fe40000000000 */
[----:B------:R-:W-:Y:S01]  /*9040*/  VIADD R6, R4, 0xffffff81 ;  /* 0xffffff8104067836 */ /* 0x000fe20000000000 */
[C---:B------:R-:W-:Y:S02]  /*9050*/  HMMA.16816.F32 R56, R8.reuse, R30, R208 ;  /* 0x0000001e0838723c */ /* 0x040fe400000018d0 */
[-C--:B------:R-:W-:Y:S02]  /*9060*/  ISETP.GT.AND P0, PT, R2, R5.reuse, PT ;  /* 0x000000050200720c */ /* 0x080fe40003f04270 */
[CC--:B------:R-:W-:Y:S02]  /*9070*/  ISETP.GT.AND P5, PT, R241.reuse, R5.reuse, PT ;  /* 0x00000005f100720c */ /* 0x0c0fe40003fa4270 */
[----:B------:R-:W-:Y:S02]  /*9080*/  ISETP.GT.AND P4, PT, R0, R5, PT ;  /* 0x000000050000720c */ /* 0x000fe40003f84270 */
[----:B------:R-:W-:Y:S01]  /*9090*/  FSEL R7, R42, -INF , !P0 ;  /* 0xff8000002a077808 */ /* 0x000fe20004000000 */
[----:B------:R-:W-:Y:S01]  /*90a0*/  HMMA.16816.F32 R140, R8, R24, R140 ;  /* 0x00000018088c723c */ /* 0x000fe2000000188c */
[----:B------:R-:W-:Y:S01]  /*90b0*/  BAR.SYNC.DEFER_BLOCKING 0x0 ;  /* 0x0000000000007b1d */ /* 0x000fe20000010000 */
[----:B------:R-:W-:-:S04]  /*90c0*/  ISETP.GT.AND P0, PT, R241, R6, PT ;  /* 0x00000006f100720c */ /* 0x000fc80003f04270 */
[----:B------:R-:W-:Y:S02]  /*90d0*/  FSEL R13, R41, -INF , !P0 ;  /* 0xff800000290d7808 */ /* 0x000fe40004000000 */
[----:B------:R-:W-:Y:S01]  /*90e0*/  HMMA.16816.F32 R64, R8, R26, R64 ;  /* 0x0000001a0840723c */ /* 0x000fe20000001840 */
[----:B------:R-:W-:-:S07]  /*90f0*/  ISETP.GE.AND P0, PT, R5, R244, PT ;  /* 0x000000f40500720c */ /* 0x000fce0003f06270 */
[C---:B------:R-:W-:Y:S08]  /*9100*/  HMMA.16816.F32 R60, R8.reuse, R20, R60 ;  /* 0x00000014083c723c */ /* 0x040ff0000000183c */
[----:B------:R-:W-:Y:S01]  /*9110*/  HMMA.16816.F32 R52, R8, R22, R52 ;  /* 0x000000160834723c */ /* 0x000fe20000001834 */
[----:B------:R-:W-:Y:S02]  /*9120*/  FSEL R22, R7, -INF , !P0 ;  /* 0xff80000007167808 */ /* 0x000fe40004000000 */
[----:B------:R-:W-:-:S04]  /*9130*/  ISETP.GT.AND P0, PT, R3, R6, PT ;  /* 0x000000060300720c */ /* 0x000fc80003f04270 */
[----:B------:R-:W-:Y:S01]  /*9140*/  FSEL R7, R51, -INF , !P0 ;  /* 0xff80000033077808 */ /* 0x000fe20004000000 */
[----:B------:R-:W-:Y:S01]  /*9150*/  HMMA.16816.F32 R44, R8, R16, R44 ;  /* 0x00000010082c723c */ /* 0x000fe2000000182c */
[----:B------:R-:W-:-:S04]  /*9160*/  ISETP.GE.AND P0, PT, R6, R243, PT ;  /* 0x000000f30600720c */ /* 0x000fc80003f06270 */
[----:B------:R-:W-:Y:S02]  /*9170*/  FSEL R15, R13, -INF , !P0 ;  /* 0xff8000000d0f7808 */ /* 0x000fe40004000000 */
[----:B------:R-:W-:Y:S01]  /*9180*/  ISETP.GE.AND P0, PT, R6, R244, PT ;  /* 0x000000f40600720c */ /* 0x000fe20003f06270 */
[----:B------:R-:W-:Y:S01]  /*9190*/  HMMA.16816.F32 R36, R8, R18, R36 ;  /* 0x000000120824723c */ /* 0x000fe20000001824 */
[----:B------:R-:W-:Y:S02]  /*91a0*/  FSEL R8, R40, -INF , !P5 ;  /* 0xff80000028087808 */ /* 0x000fe40006800000 */
[----:B------:R-:W-:Y:S02]  /*91b0*/  ISETP.GT.AND P5, PT, R3, R5, PT ;  /* 0x000000050300720c */ /* 0x000fe40003fa4270 */
[----:B------:R-:W-:Y:S02]  /*91c0*/  FSEL R10, R48, -INF , !P4 ;  /* 0xff800000300a7808 */ /* 0x000fe40006000000 */
[----:B------:R-:W-:-:S02]  /*91d0*/  ISETP.GT.AND P4, PT, R2, R6, PT ;  /* 0x000000060200720c */ /* 0x000fc40003f84270 */
[----:B------:R-:W-:Y:S02]  /*91e0*/  FSEL R9, R50, -INF , !P5 ;  /* 0xff80000032097808 */ /* 0x000fe40006800000 */
[----:B------:R-:W-:Y:S02]  /*91f0*/  ISETP.GE.AND P5, PT, R5, R243, PT ;  /* 0x000000f30500720c */ /* 0x000fe40003fa6270 */
[----:B------:R-:W-:Y:S02]  /*9200*/  FSEL R11, R43, -INF , !P4 ;  /* 0xff8000002b0b7808 */ /* 0x000fe40006000000 */
[----:B------:R-:W-:Y:S02]  /*9210*/  ISETP.GT.AND P4, PT, R0, R6, PT ;  /* 0x000000060000720c */ /* 0x000fe40003f84270 */
[----:B------:R-:W-:Y:S02]  /*9220*/  FSEL R18, R8, -INF , !P5 ;  /* 0xff80000008127808 */ /* 0x000fe40006800000 */
[----:B------:R-:W-:-:S02]  /*9230*/  FSEL R8, R49, -INF , !P4 ;  /* 0xff80000031087808 */ /* 0x000fc40006000000 */
[C---:B------:R-:W-:Y:S02]  /*9240*/  ISETP.GE.AND P4, PT, R5.reuse, R245, PT ;  /* 0x000000f50500720c */ /* 0x040fe40003f86270 */
[-C--:B------:R-:W-:Y:S01]  /*9250*/  ISETP.GE.AND P5, PT, R5, R242.reuse, PT ;  /* 0x000000f20500720c */ /* 0x080fe20003fa6270 */
[----:B------:R-:W-:Y:S01]  /*9260*/  VIADD R5, R4, 0xffffff88 ;  /* 0xffffff8804057836 */ /* 0x000fe20000000000 */
[----:B------:R-:W-:Y:S02]  /*9270*/  FSEL R31, R9, -INF , !P4 ;  /* 0xff800000091f7808 */ /* 0x000fe40006000000 */
[----:B------:R-:W-:Y:S02]  /*9280*/  ISETP.GE.AND P4, PT, R6, R242, PT ;  /* 0x000000f20600720c */ /* 0x000fe40003f86270 */
[----:B------:R-:W-:Y:S02]  /*9290*/  FSEL R26, R10, -INF , !P5 ;  /* 0xff8000000a1a7808 */ /* 0x000fe40006800000 */
[----:B------:R-:W-:-:S02]  /*92a0*/  ISETP.GT.AND P5, PT, R241, R5, PT ;  /* 0x00000005f100720c */ /* 0x000fc40003fa4270 */
[----:B------:R-:W-:Y:S02]  /*92b0*/  FSEL R25, R8, -INF , !P4 ;  /* 0xff80000008197808 */ /* 0x000fe40006000000 */
[----:B------:R-:W-:Y:S02]  /*92c0*/  ISETP.GE.AND P4, PT, R6, R245, PT ;  /* 0x000000f50600720c */ /* 0x000fe40003f86270 */
[----:B------:R-:W-:Y:S02]  /*92d0*/  FSEL R20, R11, -INF , !P0 ;  /* 0xff8000000b147808 */ /* 0x000fe40004000000 */
[----:B------:R-:W-:Y:S02]  /*92e0*/  ISETP.GE.AND P0, PT, R5, R243, PT ;  /* 0x000000f30500720c */ /* 0x000fe40003f06270 */
[----:B------:R-:W-:Y:S02]  /*92f0*/  FSEL R6, R56, -INF , !P5 ;  /* 0xff80000038067808 */ /* 0x000fe40006800000 */
[----:B------:R-:W-:-:S02]  /*9300*/  FSEL R28, R7, -INF , !P4 ;  /* 0xff800000071c7808 */ /* 0x000fc40006000000 */
[-C--:B------:R-:W-:Y:S02]  /*9310*/  ISETP.GT.AND P4, PT, R2, R5.reuse, PT ;  /* 0x000000050200720c */ /* 0x080fe40003f84270 */
[----:B------:R-:W-:Y:S01]  /*9320*/  FSEL R17, R6, -INF , !P0 ;  /* 0xff80000006117808 */ /* 0x000fe20004000000 */
[----:B------:R-:W-:Y:S01]  /*9330*/  VIADD R6, R4, 0xffffff89 ;  /* 0xffffff8904067836 */ /* 0x000fe20000000000 */
[----:B------:R-:W-:Y:S02]  /*9340*/  ISETP.GT.AND P0, PT, R0, R5, PT ;  /* 0x000000050000720c */ /* 0x000fe40003f04270 */
[----:B------:R-:W-:Y:S02]  /*9350*/  FSEL R8, R58, -INF , !P4 ;  /* 0xff8000003a087808 */ /* 0x000fe40006000000 */
[C---:B------:R-:W-:Y:S02]  /*9360*/  ISETP.GE.AND P5, PT, R5.reuse, R244, PT ;  /* 0x000000f40500720c */ /* 0x040fe40003fa6270 */
[----:B------:R-:W-:-:S02]  /*9370*/  ISETP.GE.AND P4, PT, R5, R242, PT ;  /* 0x000000f20500720c */ /* 0x000fc40003f86270 */
[----:B------:R-:W-:Y:S02]  /*9380*/  FSEL R7, R232, -INF , !P0 ;  /* 0xff800000e8077808 */ /* 0x000fe40004000000 */
[----:B------:R-:W-:Y:S02]  /*9390*/  ISETP.GT.AND P0, PT, R3, R5, PT ;  /* 0x000000050300720c */ /* 0x000fe40003f04270 */
[----:B------:R-:W-:Y:S02]  /*93a0*/  FSEL R23, R8, -INF , !P5 ;  /* 0xff80000008177808 */ /* 0x000fe40006800000 */
[----:B------:R-:W-:Y:S02]  /*93b0*/  FSEL R27, R7, -INF , !P4 ;  /* 0xff800000071b7808 */ /* 0x000fe40006000000 */
[----:B------:R-:W-:Y:S02]  /*93c0*/  ISETP.GT.AND P5, PT, R241, R6, PT ;  /* 0x00000006f100720c */ /* 0x000fe40003fa4270 */
[----:B------:R-:W-:-:S02]  /*93d0*/  FSEL R7, R234, -INF , !P0 ;  /* 0xff800000ea077808 */ /* 0x000fc40004000000 */
[----:B------:R-:W-:Y:S02]  /*93e0*/  ISETP.GE.AND P0, PT, R5, R245, PT ;  /* 0x000000f50500720c */ /* 0x000fe40003f06270 */
[----:B------:R-:W-:Y:S02]  /*93f0*/  FSEL R5, R57, -INF , !P5 ;  /* 0xff80000039057808 */ /* 0x000fe40006800000 */
[----:B------:R-:W-:Y:S02]  /*9400*/  ISETP.GE.AND P5, PT, R6, R243, PT ;  /* 0x000000f30600720c */ /* 0x000fe40003fa6270 */
[----:B------:R-:W-:Y:S02]  /*9410*/  FSEL R30, R7, -INF , !P0 ;  /* 0xff800000071e7808 */ /* 0x000fe40004000000 */
[-C--:B------:R-:W-:Y:S02]  /*9420*/  ISETP.GT.AND P0, PT, R0, R6.reuse, PT ;  /* 0x000000060000720c */ /* 0x080fe40003f04270 */
[----:B------:R-:W-:-:S02]  /*9430*/  ISETP.GT.AND P4, PT, R2, R6, PT ;  /* 0x000000060200720c */ /* 0x000fc40003f84270 */
[----:B------:R-:W-:Y:S01]  /*9440*/  FSEL R16, R5, -INF , !P5 ;  /* 0xff80000005107808 */ /* 0x000fe20006800000 */
[----:B------:R-:W-:Y:S01]  /*9450*/  VIADD R5, R4, 0xffffff90 ;  /* 0xffffff9004057836 */ /* 0x000fe20000000000 */
[C---:B------:R-:W-:Y:S02]  /*9460*/  ISETP.GE.AND P5, PT, R6.reuse, R242, PT ;  /* 0x000000f20600720c */ /* 0x040fe40003fa6270 */
[----:B------:R-:W-:Y:S02]  /*9470*/  FSEL R7, R233, -INF , !P0 ;  /* 0xff800000e9077808 */ /* 0x000fe40004000000 */
[----:B------:R-:W-:Y:S02]  /*9480*/  FSEL R8, R59, -INF , !P4 ;  /* 0xff8000003b087808 */ /* 0x000fe40006000000 */
[----:B------:R-:W-:Y:S02]  /*9490*/  ISETP.GE.AND P4, PT, R6, R244, PT ;  /* 0x000000f40600720c */ /* 0x000fe40003f86270 */
[----:B------:R-:W-:-:S02]  /*94a0*/  ISETP.GT.AND P0, PT, R3, R6, PT ;  /* 0x000000060300720c */ /* 0x000fc40003f04270 */
[----:B------:R-:W-:Y:S02]  /*94b0*/  FSEL R24, R7, -INF , !P5 ;  /* 0xff80000007187808 */ /* 0x000fe40006800000 */
[----:B------:R-:W-:Y:S02]  /*94c0*/  ISETP.GT.AND P5, PT, R241, R5, PT ;  /* 0x00000005f100720c */ /* 0x000fe40003fa4270 */
[----:B------:R-:W-:Y:S02]  /*94d0*/  FSEL R21, R8, -INF , !P4 ;  /* 0xff80000008157808 */ /* 0x000fe40006000000 */
[----:B------:R-:W-:Y:S02]  /*94e0*/  ISETP.GE.AND P4, PT, R6, R245, PT ;  /* 0x000000f50600720c */ /* 0x000fe40003f86270 */
[----:B------:R-:W-:Y:S02]  /*94f0*/  FSEL R7, R235, -INF , !P0 ;  /* 0xff800000eb077808 */ /* 0x000fe40004000000 */
[----:B------:R-:W-:-:S02]  /*9500*/  ISETP.GE.AND P0, PT, R5, R243, PT ;  /* 0x000000f30500720c */ /* 0x000fc40003f06270 */
[----:B------:R-:W-:Y:S02]  /*9510*/  FSEL R6, R140, -INF , !P5 ;  /* 0xff8000008c067808 */ /* 0x000fe40006800000 */
[----:B------:R-:W-:Y:S02]  /*9520*/  FSEL R29, R7, -INF , !P4 ;  /* 0xff800000071d7808 */ /* 0x000fe40006000000 */
[-C--:B------:R-:W-:Y:S02]  /*9530*/  ISETP.GT.AND P4, PT, R2, R5.reuse, PT ;  /* 0x000000050200720c */ /* 0x080fe40003f84270 */
[----:B------:R-:W-:Y:S01]  /*9540*/  FSEL R209, R6, -INF , !P0 ;  /* 0xff80000006d17808 */ /* 0x000fe20004000000 */
[----:B------:R-:W-:Y:S01]  /*9550*/  VIADD R6, R4, 0xffffff91 ;  /* 0xffffff9104067836 */ /* 0x000fe20000000000 */
[----:B------:R-:W-:Y:S02]  /*9560*/  ISETP.GT.AND P0, PT, R0, R5, PT ;  /* 0x000000050000720c */ /* 0x000fe40003f04270 */
[----:B------:R-:W-:-:S02]  /*9570*/  FSEL R8, R142, -INF , !P4 ;  /* 0xff8000008e087808 */ /* 0x000fc40006000000 */
[C---:B------:R-:W-:Y:S02]  /*9580*/  ISETP.GE.AND P5, PT, R5.reuse, R244, PT ;  /* 0x000000f40500720c */ /* 0x040fe40003fa6270 */
[----:B------:R-:W-:Y:S02]  /*9590*/  ISETP.GE.AND P4, PT, R5, R242, PT ;  /* 0x000000f20500720c */ /* 0x000fe40003f86270 */
[----:B------:R-:W-:Y:S02]  /*95a0*/  FSEL R7, R138, -INF , !P0 ;  /* 0xff8000008a077808 */ /* 0x000fe40004000000 */
[----:B------:R-:W-:Y:S02]  /*95b0*/  ISETP.GT.AND P0, PT, R3, R5, PT ;  /* 0x000000050300720c */ /* 0x000fe40003f04270 */
[----:B------:R-:W-:Y:S02]  /*95c0*/  FSEL R210, R8, -INF , !P5 ;  /* 0xff80000008d27808 */ /* 0x000fe40006800000 */
[----:B------:R-:W-:-:S02]  /*95d0*/  FSEL R212, R7, -INF , !P4 ;  /* 0xff80000007d47808 */ /* 0x000fc40006000000 */
[----:B------:R-:W-:Y:S02]  /*95e0*/  ISETP.GT.AND P5, PT, R241, R6, PT ;  /* 0x00000006f100720c */ /* 0x000fe40003fa4270 */
[----:B------:R-:W-:Y:S02]  /*95f0*/  FSEL R7, R137, -INF , !P0 ;  /* 0xff80000089077808 */ /* 0x000fe40004000000 */
[----:B------:R-:W-:Y:S02]  /*9600*/  ISETP.GE.AND P0, PT, R5, R245, PT ;  /* 0x000000f50500720c */ /* 0x000fe40003f06270 */
[----:B------:R-:W-:Y:S02]  /*9610*/  FSEL R5, R141, -INF , !P5 ;  /* 0xff8000008d057808 */ /* 0x000fe40006800000 */
[----:B------:R-:W-:Y:S02]  /*9620*/  ISETP.GE.AND P5, PT, R6, R243, PT ;  /* 0x000000f30600720c */ /* 0x000fe40003fa6270 */
[----:B------:R-:W-:-:S02]  /*9630*/  FSEL R211, R7, -INF , !P0 ;  /* 0xff80000007d37808 */ /* 0x000fc40004000000 */
[-C--:B------:R-:W-:Y:S02]  /*9640*/  ISETP.GT.AND P0, PT, R0, R6.reuse, PT ;  /* 0x000000060000720c */ /* 0x080fe40003f04270 */
[----:B------:R-:W-:Y:S02]  /*9650*/  ISETP.GT.AND P4, PT, R2, R6, PT ;  /* 0x000000060200720c */ /* 0x000fe40003f84270 */
[----:B------:R-:W-:Y:S01]  /*9660*/  FSEL R50, R5, -INF , !P5 ;  /* 0xff80000005327808 */ /* 0x000fe20006800000 */
[----:B------:R-:W-:Y:S01]  /*9670*/  VIADD R5, R4, 0xffffff98 ;  /* 0xffffff9804057836 */ /* 0x000fe20000000000 */
[----:B------:R-:W-:Y:S02]  /*9680*/  ISETP.GE.AND P5, PT, R6, R242, PT ;  /* 0x000000f20600720c */ /* 0x000fe40003fa6270 */
[----:B------:R-:W-:Y:S02]  /*9690*/  FSEL R7, R133, -INF , !P0 ;  /* 0xff80000085077808 */ /* 0x000fe40004000000 */
[----:B------:R-:W-:-:S02]  /*96a0*/  FSEL R8, R143, -INF , !P4 ;  /* 0xff8000008f087808 */ /* 0x000fc40006000000 */
[----:B------:R-:W-:Y:S02]  /*96b0*/  ISETP.GE.AND P4, PT, R6, R244, PT ;  /* 0x000000f40600720c */ /* 0x000fe40003f86270 */
[----:B------:R-:W-:Y:S02]  /*96c0*/  ISETP.GT.AND P0, PT, R3, R6, PT ;  /* 0x000000060300720c */ /* 0x000fe40003f04270 */
[----:B------:R-:W-:Y:S02]  /*96d0*/  FSEL R208, R7, -INF , !P5 ;  /* 0xff80000007d07808 */ /* 0x000fe40006800000 */
[----:B------:R-:W-:Y:S02]  /*96e0*/  ISETP.GT.AND P5, PT, R241, R5, PT ;  /* 0x00000005f100720c */ /* 0x000fe40003fa4270 */
[----:B------:R-:W-:Y:S02]  /*96f0*/  FSEL R133, R8, -INF , !P4 ;  /* 0xff80000008857808 */ /* 0x000fe40006000000 */
[----:B------:R-:W-:-:S02]  /*9700*/  ISETP.GE.AND P4, PT, R6, R245, PT ;  /* 0x000000f50600720c */ /* 0x000fc40003f86270 */
[----:B------:R-:W-:Y:S02]  /*9710*/  FSEL R7, R132, -INF , !P0 ;  /* 0xff80000084077808 */ /* 0x000fe40004000000 */
[----:B------:R-:W-:Y:S02]  /*9720*/  ISETP.GE.AND P0, PT, R5, R243, PT ;  /* 0x000000f30500720c */ /* 0x000fe40003f06270 */
[----:B------:R-:W-:Y:S02]  /*9730*/  FSEL R6, R64, -INF , !P5 ;  /* 0xff80000040067808 */ /* 0x000fe40006800000 */
[----:B------:R-:W-:Y:S02]  /*9740*/  FSEL R64, R7, -INF , !P4 ;  /* 0xff80000007407808 */ /* 0x000fe40006000000 */
[-C--:B------:R-:W-:Y:S02]  /*9750*/  ISETP.GT.AND P4, PT, R2, R5.reuse, PT ;  /* 0x000000050200720c */ /* 0x080fe40003f84270 */
[----:B------:R-:W-:Y:S01]  /*9760*/  FSEL R43, R6, -INF , !P0 ;  /* 0xff800000062b7808 */ /* 0x000fe20004000000 */
[----:B------:R-:W-:Y:S01]  /*9770*/  VIADD R6, R4, 0xffffff99 ;  /* 0xffffff9904067836 */ /* 0x000fe20000000000 */
[----:B------:R-:W-:-:S02]  /*9780*/  ISETP.GT.AND P0, PT, R0, R5, PT ;  /* 0x000000050000720c */ /* 0x000fc40003f04270 */
[----:B------:R-:W-:Y:S02]  /*9790*/  FSEL R8, R66, -INF , !P4 ;  /* 0xff80000042087808 */ /* 0x000fe40006000000 */
[C---:B------:R-:W-:Y:S02]  /*97a0*/  ISETP.GE.AND P5, PT, R5.reuse, R244, PT ;  /* 0x000000f40500720c */ /* 0x040fe40003fa6270 */
[----:B------:R-:W-:Y:S02]  /*97b0*/  ISETP.GE.AND P4, PT, R5, R242, PT ;  /* 0x000000f20500720c */ /* 0x000fe40003f86270 */
[----:B------:R-:W-:Y:S02]  /*97c0*/  FSEL R7, R35, -INF , !P0 ;  /* 0xff80000023077808 */ /* 0x000fe40004000000 */
[----:B------:R-:W-:Y:S02]  /*97d0*/  ISETP.GT.AND P0, PT, R3, R5, PT ;  /* 0x000000050300720c */ /* 0x000fe40003f04270 */
[----:B------:R-:W-:-:S02]  /*97e0*/  FSEL R48, R8, -INF , !P5 ;  /* 0xff80000008307808 */ /* 0x000fc40006800000 */
[----:B------:R-:W-:Y:S02]  /*97f0*/  FSEL R51, R7, -INF , !P4 ;  /* 0xff80000007337808 */ /* 0x000fe40006000000 */
[----:B------:R-:W-:Y:S02]  /*9800*/  ISETP.GT.AND P5, PT, R241, R6, PT ;  /* 0x00000006f100720c */ /* 0x000fe40003fa4270 */
[----:B------:R-:W-:Y:S02]  /*9810*/  FSEL R7, R34, -INF , !P0 ;  /* 0xff80000022077808 */ /* 0x000fe40004000000 */
[----:B------:R-:W-:Y:S02]  /*9820*/  ISETP.GE.AND P0, PT, R5, R245, PT ;  /* 0x000000f50500720c */ /* 0x000fe40003f06270 */
[----:B------:R-:W-:Y:S02]  /*9830*/  FSEL R5, R65, -INF , !P5 ;  /* 0xff80000041057808 */ /* 0x000fe40006800000 */
[----:B------:R-:W-:-:S02]  /*9840*/  ISETP.GE.AND P5, PT, R6, R243, PT ;  /* 0x000000f30600720c */ /* 0x000fc40003fa6270 */
[----:B------:R-:W-:Y:S02]  /*9850*/  FSEL R49, R7, -INF , !P0 ;  /* 0xff80000007317808 */ /* 0x000fe40004000000 */
[-C--:B------:R-:W-:Y:S02]  /*9860*/  ISETP.GT.AND P0, PT, R0, R6.reuse, PT ;  /* 0x000000060000720c */ /* 0x080fe40003f04270 */
[----:B------:R-:W-:Y:S02]  /*9870*/  ISETP.GT.AND P4, PT, R2, R6, PT ;  /* 0x000000060200720c */ /* 0x000fe40003f84270 */
[----:B------:R-:W-:Y:S01]  /*9880*/  FSEL R35, R5, -INF , !P5 ;  /* 0xff80000005237808 */ /* 0x000fe20006800000 */
[----:B------:R-:W-:Y:S01]  /*9890*/  VIADD R5, R4, 0xffffffa0 ;  /* 0xffffffa004057836 */ /* 0x000fe20000000000 */
[----:B------:R-:W-:Y:S02]  /*98a0*/  ISETP.GE.AND P5, PT, R6, R242, PT ;  /* 0x000000f20600720c */ /* 0x000fe40003fa6270 */
[----:B------:R-:W-:-:S02]  /*98b0*/  FSEL R7, R32, -INF , !P0 ;  /* 0xff80000020077808 */ /* 0x000fc40004000000 */
[----:B------:R-:W-:Y:S02]  /*98c0*/  FSEL R8, R67, -INF , !P4 ;  /* 0xff80000043087808 */ /* 0x000fe40006000000 */
[----:B------:R-:W-:Y:S02]  /*98d0*/  ISETP.GE.AND P4, PT, R6, R244, PT ;  /* 0x000000f40600720c */ /* 0x000fe40003f86270 */
[----:B------:R-:W-:Y:S02]  /*98e0*/  ISETP.GT.AND P0, PT, R3, R6, PT ;  /* 0x000000060300720c */ /* 0x000fe40003f04270 */
[----:B------:R-:W-:Y:S02]  /*98f0*/  FSEL R41, R7, -INF , !P5 ;  /* 0xff80000007297808 */ /* 0x000fe40006800000 */
[----:B------:R-:W-:Y:S02]  /*9900*/  ISETP.GT.AND P5, PT, R241, R5, PT ;  /* 0x00000005f100720c */ /* 0x000fe40003fa4270 */
[----:B------:R-:W-:-:S02]  /*9910*/  FSEL R40, R8, -INF , !P4 ;  /* 0xff80000008287808 */ /* 0x000fc40006000000 */
[----:B------:R-:W-:Y:S02]  /*9920*/  ISETP.GE.AND P4, PT, R6, R245, PT ;  /* 0x000000f50600720c */ /* 0x000fe40003f86270 */
[----:B------:R-:W-:Y:S02]  /*9930*/  FSEL R7, R14, -INF , !P0 ;  /* 0xff8000000e077808 */ /* 0x000fe40004000000 */
[----:B------:R-:W-:Y:S02]  /*9940*/  ISETP.GE.AND P0, PT, R5, R243, PT ;  /* 0x000000f30500720c */ /* 0x000fe40003f06270 */
[----:B------:R-:W-:Y:S02]  /*9950*/  FSEL R6, R60, -INF , !P5 ;  /* 0xff8000003c067808 */ /* 0x000fe40006800000 */
[----:B------:R-:W-:Y:S02]  /*9960*/  FSEL R42, R7, -INF , !P4 ;  /* 0xff800000072a7808 */ /* 0x000fe40006000000 */
[----:B------:R-:W-:-:S02]  /*9970*/  ISETP.GT.AND P4, PT, R2, R5, PT ;  /* 0x000000050200720c */ /* 0x000fc40003f84270 */
[----:B------:R-:W-:Y:S01]  /*9980*/  FSEL R56, R6, -INF , !P0 ;  /* 0xff80000006387808 */ /* 0x000fe20004000000 */
[----:B------:R-:W-:Y:S01]  /*9990*/  VIADD R6, R4, 0xffffffa1 ;  /* 0xffffffa104067836 */ /* 0x000fe20000000000 */
[----:B------:R-:W-:Y:S02]  /*99a0*/  ISETP.GT.AND P0, PT, R0, R5, PT ;  /* 0x000000050000720c */ /* 0x000fe40003f04270 */
[----:B------:R-:W-:Y:S02]  /*99b0*/  FSEL R8, R62, -INF , !P4 ;  /* 0xff8000003e087808 */ /* 0x000fe40006000000 */
[C---:B------:R-:W-:Y:S02]  /*99c0*/  ISETP.GE.AND P5, PT, R5.reuse, R244, PT ;  /* 0x000000f40500720c */ /* 0x040fe40003fa6270 */
[----:B------:R-:W-:Y:S02]  /*99d0*/  ISETP.GE.AND P4, PT, R5, R242, PT ;  /* 0x000000f20500720c */ /* 0x000fe40003f86270 */
[----:B------:R-:W-:-:S02]  /*99e0*/  FSEL R7, R248, -INF , !P0 ;  /* 0xff800000f8077808 */ /* 0x000fc40004000000 */
[----:B------:R-:W-:Y:S02]  /*99f0*/  ISETP.GT.AND P0, PT, R3, R5, PT ;  /* 0x000000050300720c */ /* 0x000fe40003f04270 */
[----:B------:R-:W-:Y:S02]  /*9a00*/  FSEL R34, R8, -INF , !P5 ;  /* 0xff80000008227808 */ /* 0x000fe40006800000 */
[----:B------:R-:W-:Y:S02]  /*9a10*/  FSEL R65, R7, -INF , !P4 ;  /* 0xff80000007417808 */ /* 0x000fe40006000000 */
[----:B------:R-:W-:Y:S02]  /*9a20*/  ISETP.GT.AND P5, PT, R241, R6, PT ;  /* 0x00000006f100720c */ /* 0x000fe40003fa4270 */
[----:B------:R-:W-:Y:S02]  /*9a30*/  FSEL R7, R250, -INF , !P0 ;  /* 0xff800000fa077808 */ /* 0x000fe40004000000 */
[----:B------:R-:W-:-:S02]  /*9a40*/  ISETP.GE.AND P0, PT, R5, R245, PT ;  /* 0x000000f50500720c */ /* 0x000fc40003f06270 */
[----:B------:R-:W-:Y:S02]  /*9a50*/  FSEL R5, R61, -INF , !P5 ;  /* 0xff8000003d057808 */ /* 0x000fe40006800000 */
[----:B------:R-:W-:Y:S02]  /*9a60*/  ISETP.GE.AND P5, PT, R6, R243, PT ;  /* 0x000000f30600720c */ /* 0x000fe40003fa6270 */
[----:B------:R-:W-:Y:S02]  /*9a70*/  FSEL R143, R7, -INF , !P0 ;  /* 0xff800000078f7808 */ /* 0x000fe40004000000 */
[-C--:B------:R-:W-:Y:S02]  /*9a80*/  ISETP.GT.AND P0, PT, R0, R6.reuse, PT ;  /* 0x000000060000720c */ /* 0x080fe40003f04270 */
[----:B------:R-:W-:Y:S02]  /*9a90*/  ISETP.GT.AND P4, PT, R2, R6, PT ;  /* 0x000000060200720c */ /* 0x000fe40003f84270 */
[----:B------:R-:W-:Y:S01]  /*9aa0*/  FSEL R246, R5, -INF , !P5 ;  /* 0xff80000005f67808 */ /* 0x000fe20006800000 */
[----:B------:R-:W-:Y:S01]  /*9ab0*/  VIADD R5, R4, 0xffffffa8 ;  /* 0xffffffa804057836 */ /* 0x000fe20000000000 */
[----:B------:R-:W-:-:S02]  /*9ac0*/  ISETP.GE.AND P5, PT, R6, R242, PT ;  /* 0x000000f20600720c */ /* 0x000fc40003fa6270 */
[----:B------:R-:W-:Y:S02]  /*9ad0*/  FSEL R7, R249, -INF , !P0 ;  /* 0xff800000f9077808 */ /* 0x000fe40004000000 */
[----:B------:R-:W-:Y:S02]  /*9ae0*/  FSEL R8, R63, -INF , !P4 ;  /* 0xff8000003f087808 */ /* 0x000fe40006000000 */
[----:B------:R-:W-:Y:S02]  /*9af0*/  ISETP.GE.AND P4, PT, R6, R244, PT ;  /* 0x000000f40600720c */ /* 0x000fe40003f86270 */
[----:B------:R-:W-:Y:S02]  /*9b00*/  ISETP.GT.AND P0, PT, R3, R6, PT ;  /* 0x000000060300720c */ /* 0x000fe40003f04270 */
        /* <DEDUP_REMOVED lines=63> */
[----:B------:R-:W-:Y:S01]  /*9f00*/  ISETP.GE.AND P5, PT, R6, R242, PT ;  /* 0x000000f20600720c */ /* 0x000fe20003fa6270 */
[----:B------:R-:W-:Y:S01]  /*9f10*/  VIADD R4, R4, 0xffffffb9 ;  /* 0xffffffb904047836 */ /* 0x000fe20000000000 */
        /* <DEDUP_REMOVED lines=12> */
[----:B------:R-:W-:Y:S02]  /*9fe0*/  FSEL R214, R6, -INF , !P0 ;  /* 0xff80000006d67808 */ /* 0x000fe40004000000 */
[----:B------:R-:W-:-:S02]  /*9ff0*/  ISETP.GT.AND P0, PT, R0, R5, PT ;  /* 0x000000050000720c */ /* 0x000fc40003f04270 */
[----:B------:R-:W-:Y:S02]  /*a000*/  FSEL R62, R7, -INF , !P4 ;  /* 0xff800000073e7808 */ /* 0x000fe40006000000 */
[----:B------:R-:W-:Y:S02]  /*a010*/  FSEL R7, R38, -INF , !P5 ;  /* 0xff80000026077808 */ /* 0x000fe40006800000 */
[C---:B------:R-:W-:Y:S02]  /*a020*/  ISETP.GE.AND P5, PT, R5.reuse, R242, PT ;  /* 0x000000f20500720c */ /* 0x040fe40003fa6270 */
[----:B------:R-:W-:Y:S02]  /*a030*/  FSEL R6, R216, -INF , !P0 ;  /* 0xff800000d8067808 */ /* 0x000fe40004000000 */
[----:B------:R-:W-:Y:S02]  /*a040*/  ISETP.GE.AND P4, PT, R5, R244, PT ;  /* 0x000000f40500720c */ /* 0x000fe40003f86270 */
[----:B------:R-:W-:-:S02]  /*a050*/  FSEL R215, R6, -INF , !P5 ;  /* 0xff80000006d77808 */ /* 0x000fc40006800000 */
[----:B------:R-:W-:Y:S02]  /*a060*/  ISETP.GT.AND P5, PT, R241, R4, PT ;  /* 0x00000004f100720c */ /* 0x000fe40003fa4270 */
[----:B------:R-:W-:Y:S02]  /*a070*/  ISETP.GT.AND P0, PT, R3, R5, PT ;  /* 0x000000050300720c */ /* 0x000fe40003f04270 */
[----:B------:R-:W-:Y:S02]  /*a080*/  FSEL R7, R7, -INF , !P4 ;  /* 0xff80000007077808 */ /* 0x000fe40006000000 */
[----:B------:R-:W-:Y:S02]  /*a090*/  ISETP.GE.AND P4, PT, R5, R245, PT ;  /* 0x000000f50500720c */ /* 0x000fe40003f86270 */
[----:B------:R-:W-:Y:S01]  /*a0a0*/  FMNMX3.FTZ R5, R135, R18, R15, !PT ;  /* 0x0000001287057276 */ /* 0x000fe2000781000f */
[----:B------:R1:W-:Y:S01]  /*a0b0*/  STL [R1+0x8], R7 ;  /* 0x0000080701007387 */ /* 0x0003e20000100800 */
[----:B------:R-:W-:-:S02]  /*a0c0*/  FSEL R6, R37, -INF , !P5 ;  /* 0xff80000025067808 */ /* 0x000fc40006800000 */
[----:B------:R-:W-:Y:S02]  /*a0d0*/  FSEL R32, R218, -INF , !P0 ;  /* 0xff800000da207808 */ /* 0x000fe40004000000 */
[----:B------:R-:W-:Y:S02]  /*a0e0*/  ISETP.GE.AND P5, PT, R4, R243, PT ;  /* 0x000000f30400720c */ /* 0x000fe40003fa6270 */
[----:B------:R-:W-:Y:S02]  /*a0f0*/  ISETP.GT.AND P0, PT, R2, R4, PT ;  /* 0x000000040200720c */ /* 0x000fe40003f04270 */
[----:B------:R-:W-:Y:S02]  /*a100*/  FMNMX3.FTZ R5, R5, R17, R16, !PT ;  /* 0x0000001105057276 */ /* 0x000fe40007810010 */
[----:B------:R-:W-:Y:S02]  /*a110*/  FSEL R36, R6, -INF , !P5 ;  /* 0xff80000006247808 */ /* 0x000fe40006800000 */
[----:B------:R-:W-:-:S02]  /*a120*/  ISETP.GE.AND P5, PT, R4, R244, PT ;  /* 0x000000f40400720c */ /* 0x000fc40003fa6270 */
[----:B------:R-:W-:Y:S02]  /*a130*/  FMNMX3.FTZ R5, R5, R209, R50, !PT ;  /* 0x000000d105057276 */ /* 0x000fe40007810032 */
[----:B------:R-:W-:Y:S02]  /*a140*/  FMNMX3.FTZ R14, R139, R31, R28, !PT ;  /* 0x0000001f8b0e7276 */ /* 0x000fe4000781001c */
[----:B------:R-:W-:Y:S02]  /*a150*/  FMNMX3.FTZ R6, R5, R43, R35, !PT ;  /* 0x0000002b05067276 */ /* 0x000fe40007810023 */
[----:B------:R-:W-:Y:S02]  /*a160*/  FMNMX3.FTZ R5, R134, R22, R20, !PT ;  /* 0x0000001686057276 */ /* 0x000fe40007810014 */
[----:B------:R-:W-:Y:S02]  /*a170*/  FMNMX3.FTZ R10, R6, R56, R246, !PT ;  /* 0x00000038060a7276 */ /* 0x000fe400078100f6 */
[----:B-1----:R-:W-:-:S02]  /*a180*/  FSEL R7, R39, -INF , !P0 ;  /* 0xff80000027077808 */ /* 0x002fc40004000000 */
[----:B------:R-:W-:Y:S02]  /*a190*/  FMNMX3.FTZ R6, R5, R23, R21, !PT ;  /* 0x0000001705067276 */ /* 0x000fe40007810015 */
[----:B------:R-:W-:Y:S02]  /*a1a0*/  FSEL R7, R7, -INF , !P5 ;  /* 0xff80000007077808 */ /* 0x000fe40006800000 */
[----:B------:R-:W-:Y:S02]  /*a1b0*/  FMNMX3.FTZ R10, R10, R234, R228, !PT ;  /* 0x000000ea0a0a7276 */ /* 0x000fe400078100e4 */
[----:B------:R-:W-:Y:S01]  /*a1c0*/  ISETP.GT.AND P0, PT, R0, R4, PT ;  /* 0x000000040000720c */ /* 0x000fe20003f04270 */
[----:B------:R1:W-:Y:S01]  /*a1d0*/  STL [R1+0x4], R7 ;  /* 0x0000040701007387 */ /* 0x0003e20000100800 */
[----:B------:R-:W-:Y:S02]  /*a1e0*/  FMNMX3.FTZ R6, R6, R210, R133, !PT ;  /* 0x000000d206067276 */ /* 0x000fe40007810085 */
[----:B------:R-:W-:-:S02]  /*a1f0*/  FMNMX3.FTZ R10, R10, R231, R229, !PT ;  /* 0x000000e70a0a7276 */ /* 0x000fc400078100e5 */
[----:B------:R-:W-:Y:S02]  /*a200*/  ISETP.GE.AND P5, PT, R4, R242, PT ;  /* 0x000000f20400720c */ /* 0x000fe40003fa6270 */
[----:B------:R-:W-:Y:S02]  /*a210*/  FSEL R19, R217, -INF , !P0 ;  /* 0xff800000d9137808 */ /* 0x000fe40004000000 */
[----:B------:R-:W-:Y:S02]  /*a220*/  FMNMX3.FTZ R11, R6, R48, R40, !PT ;  /* 0x00000030060b7276 */ /* 0x000fe40007810028 */
[----:B------:R-:W-:Y:S02]  /*a230*/  FMNMX3.FTZ R10, R10, R214, R36, !PT ;  /* 0x000000d60a0a7276 */ /* 0x000fe40007810024 */
[----:B-1----:R-:W-:-:S04]  /*a240*/  FMNMX3.FTZ R7, R136, R26, R25, !PT ;  /* 0x0000001a88077276 */ /* 0x002fc80007810019 */
[----:B------:R-:W-:-:S04]  /*a250*/  FMNMX3.FTZ R5, R7, R27, R24, !PT ;  /* 0x0000001b07057276 */ /* 0x000fc80007810018 */
[----:B------:R-:W-:-:S04]  /*a260*/  FMNMX3.FTZ R5, R5, R212, R208, !PT ;  /* 0x000000d405057276 */ /* 0x000fc800078100d0 */
[----:B------:R-:W-:Y:S01]  /*a270*/  FMNMX3.FTZ R13, R5, R51, R41, !PT ;  /* 0x00000033050d7276 */ /* 0x000fe20007810029 */
[----:B------:R-:W-:Y:S06]  /*a280*/  BRA.U !UP2, `(.L_x_549) ;  /* 0x000000010aac7547 */ /* 0x000fec000b800000 */
[----:B------:R-:W2:Y:S04]  /*a290*/  LDL R247, [R1+0x5c] ;  /* 0x00005c0001f77983 */ /* 0x000ea80000100800 */
[----:B------:R-:W3:Y:S01]  /*a2a0*/  LDL R252, [R1+0x58] ;  /* 0x0000580001fc7983 */ /* 0x000ee20000100800 */
[----:B------:R-:W-:-:S04]  /*a2b0*/  UIADD3 UR6, UPT, UPT, UR19, -0x3, URZ ;  /* 0xfffffffd13067890 */ /* 0x000fc8000fffe0ff */
[----:B------:R-:W-:-:S04]  /*a2c0*/  UIMAD.WIDE.U32 UR28, UR6, UR12, URZ ;  /* 0x0000000c061c72a5 */ /* 0x000fc8000f8e00ff */
[----:B------:R-:W-:Y:S02]  /*a2d0*/  UIMAD UR6, UR6, UR13, UR29 ;  /* 0x0000000d060672a4 */ /* 0x000fe4000f8e021d */
[----:B------:R-:W-:Y:S01]  /*a2e0*/  IMAD.U32 R6, RZ, RZ, UR28 ;  /* 0x0000001cff067e24 */ /* 0x000fe2000f8e00ff */
[----:B------:R-:W-:Y:S01]  /*a2f0*/  ULEA UR25, UP0, UR28, UR38, 0x6 ;  /* 0x000000261c197291 */ /* 0x000fe2000f8030ff */
[----:B------:R-:W-:Y:S02]  /*a300*/  IMAD.U32 R7, RZ, RZ, UR28 ;  /* 0x0000001cff077e24 */ /* 0x000fe4000f8e00ff */
[----:B------:R-:W-:Y:S01]  /*a310*/  IMAD.U32 R5, RZ, RZ, UR6 ;  /* 0x00000006ff057e24 */ /* 0x000fe2000f8e00ff */
[----:B------:R-:W-:Y:S02]  /*a320*/  ULEA.HI.X UR6, UR28, UR37, UR6, 0x6, UP0 ;  /* 0x000000251c067291 */ /* 0x000fe400080f3406 */
[----:B------:R-:W-:-:S04]  /*a330*/  UIADD3 UR23, UP1, UPT, UR38, UR25, URZ ;  /* 0x0000001926177290 */ /* 0x000fc8000ff3e0ff */
[----:B------:R-:W-:Y:S02]  /*a340*/  UIADD3.X UR21, UPT, UPT, UR37, UR6, URZ, UP1, !UPT ;  /* 0x0000000625157290 */ /* 0x000fe40008ffe4ff */
[----:B------:R-:W-:Y:S01]  /*a350*/  IMAD.U32 R8, RZ, RZ, UR23 ;  /* 0x00000017ff087e24 */ /* 0x000fe2000f8e00ff */
[----:B--2---:R-:W-:-:S04]  /*a360*/  LEA R6, P0, R6, R247, 0x7 ;  /* 0x000000f706067211 */ /* 0x004fc800078038ff */
[----:B---3--:R-:W-:Y:S01]  /*a370*/  LEA.HI.X R7, R7, R252, R5, 0x7, P0 ;  /* 0x000000fc07077211 */ /* 0x008fe200000f3c05 */
[----:B------:R-:W-:-:S04]  /*a380*/  IMAD.U32 R5, RZ, RZ, UR25 ;  /* 0x00000019ff057e24 */ /* 0x000fc8000f8e00ff */
[----:B------:R-:W-:Y:S01]  /*a390*/  @!PT LDS RZ, [RZ] ;  /* 0x00000000fffff984 */ /* 0x000fe20000000800 */
[----:B------:R-:W-:Y:S01]  /*a3a0*/  @!PT LDS RZ, [RZ] ;  /* 0x00000000fffff984 */ /* 0x000fe20000000800 */
[----:B------:R-:W-:Y:S01]  /*a3b0*/  @!PT LDS RZ, [RZ] ;  /* 0x00000000fffff984 */ /* 0x000fe20000000800 */
[----:B------:R-:W-:Y:S04]  /*a3c0*/  LDGSTS.E.BYPASS.LTC128B.128 [R12+0x8000], desc[UR16][R6.64] ;  /* 0x08000000060c7fae */ /* 0x000fe8000b981a10 */
[----:B------:R1:W-:Y:S02]  /*a3d0*/  LDGSTS.E.BYPASS.LTC128B.128 [R12+0xa000], desc[UR16][R6.64+0x80] ;  /* 0x0a000080060c7fae */ /* 0x0003e4000b981a10 */
[----:B-1----:R-:W-:Y:S01]  /*a3e0*/  LEA R6, P0, R5, R247, 0x1 ;  /* 0x000000f705067211 */ /* 0x002fe200078008ff */
[----:B------:R-:W-:Y:S01]  /*a3f0*/  IMAD.U32 R5, RZ, RZ, UR6 ;  /* 0x00000006ff057e24 */ /* 0x000fe2000f8e00ff */
[----:B------:R-:W-:Y:S01]  /*a400*/  MOV R7, UR25 ;  /* 0x0000001900077c02 */ /* 0x000fe20008000f00 */
[----:B------:R-:W-:-:S03]  /*a410*/  ULEA UR25, UP0, UR12, UR25, 0x5 ;  /* 0x000000190c197291 */ /* 0x000fc6000f8028ff */
[----:B------:R-:W-:Y:S01]  /*a420*/  LEA.HI.X R7, R7, R252, R5, 0x1, P0 ;  /* 0x000000fc07077211 */ /* 0x000fe200000f0c05 */
[----:B------:R-:W-:Y:S01]  /*a430*/  ULEA.HI.X UR6, UR12, UR6, UR13, 0x5, UP0 ;  /* 0x000000060c067291 */ /* 0x000fe200080f2c0d */
[----:B------:R-:W-:Y:S01]  /*a440*/  IMAD.U32 R5, RZ, RZ, UR21 ;  /* 0x00000015ff057e24 */ /* 0x000fe2000f8e00ff */
[----:B------:R-:W-:Y:S02]  /*a450*/  LEA R8, P0, R8, R247, 0x1 ;  /* 0x000000f708087211 */ /* 0x000fe400078008ff */
[----:B------:R-:W-:Y:S04]  /*a460*/  LDGSTS.E.BYPASS.LTC128B.128 [R12+0x8800], desc[UR16][R6.64] ;  /* 0x08800000060c7fae */ /* 0x000fe8000b981a10 */
[----:B------:R1:W-:Y:S02]  /*a470*/  LDGSTS.E.BYPASS.LTC128B.128 [R12+0xa800], desc[UR16][R6.64+0x80] ;  /* 0x0a800080060c7fae */ /* 0x0003e4000b981a10 */
[----:B-1----:R-:W-:Y:S01]  /*a480*/  MOV R7, UR23 ;  /* 0x0000001700077c02 */ /* 0x002fe20008000f00 */
[----:B------:R-:W-:-:S03]  /*a490*/  IMAD.U32 R6, RZ, RZ, UR25 ;  /* 0x00000019ff067e24 */ /* 0x000fc6000f8e00ff */
[-C--:B------:R-:W-:Y:S01]  /*a4a0*/  LEA.HI.X R9, R7, R252.reuse, R5, 0x1, P0 ;  /* 0x000000fc07097211 */ /* 0x080fe200000f0c05 */
[----:B------:R-:W-:Y:S01]  /*a4b0*/  IMAD.U32 R5, RZ, RZ, UR6 ;  /* 0x00000006ff057e24 */ /* 0x000fe2000f8e00ff */
[----:B------:R-:W-:Y:S02]  /*a4c0*/  LEA R6, P0, R6, R247, 0x1 ;  /* 0x000000f706067211 */ /* 0x000fe400078008ff */
[----:B------:R-:W-:Y:S01]  /*a4d0*/  MOV R7, UR25 ;  /* 0x0000001900077c02 */ /* 0x000fe20008000f00 */
[----:B------:R1:W-:Y:S03]  /*a4e0*/  LDGSTS.E.BYPASS.LTC128B.128 [R12+0x9000], desc[UR16][R8.64] ;  /* 0x09000000080c7fae */ /* 0x0003e6000b981a10 */
[----:B------:R-:W-:Y:S01]  /*a4f0*/  LEA.HI.X R7, R7, R252, R5, 0x1, P0 ;  /* 0x000000fc07077211 */ /* 0x000fe200000f0c05 */
[----:B------:R1:W-:Y:S04]  /*a500*/  LDGSTS.E.BYPASS.LTC128B.128 [R12+0xb000], desc[UR16][R8.64+0x80] ;  /* 0x0b000080080c7fae */ /* 0x0003e8000b981a10 */
[----:B------:R1:W-:Y:S04]  /*a510*/  LDGSTS.E.BYPASS.LTC128B.128 [R12+0x9800], desc[UR16][R6.64] ;  /* 0x09800000060c7fae */ /* 0x0003e8000b981a10 */
[----:B------:R1:W-:Y:S04]  /*a520*/  LDGSTS.E.BYPASS.LTC128B.128 [R12+0xb800], desc[UR16][R6.64+0x80] ;  /* 0x0b800080060c7fae */ /* 0x0003e8000b981a10 */
[----:B------:R-:W0:Y:S02]  /*a530*/  LDGDEPBAR ;  /* 0x00000000000079af */ /* 0x000e240000000000 */
.L_x_549:
[----:B------:R-:W2:Y:S01]  /*a540*/  LDL R46, [R1+0x40] ;  /* 0x00004000012e7983 */ /* 0x000ea20000100800 */
[----:B------:R-:W-:Y:S01]  /*a550*/  MOV R52, R65 ;  /* 0x0000004100347202 */ /* 0x000fe20000000f00 */
[----:B------:R-:W3:Y:S01]  /*a560*/  LDCU UR21, c[0x0][0x45c] ;  /* 0x00008b80ff1577ac */ /* 0x000ee20008000800 */
[----:B------:R-:W-:Y:S01]  /*a570*/  MOV R39, R58 ;  /* 0x0000003a00277202 */ /* 0x000fe20000000f00 */
[----:B------:R-:W2:Y:S04]  /*a580*/  LDL R45, [R1+0x4c] ;  /* 0x00004c00012d7983 */ /* 0x000ea80000100800 */
[----:B------:R4:W-:Y:S04]  /*a590*/  STL [R1+0x80], R33 ;  /* 0x0000802101007387 */ /* 0x0009e80000100800 */
[----:B----4-:R-:W4:Y:S04]  /*a5a0*/  LDL.LU R33, [R1+0x8] ;  /* 0x0000080001217983 */ /* 0x010f280000300800 */
[----:B------:R1:W-:Y:S04]  /*a5b0*/  STL [R1+0x7c], R12 ;  /* 0x00007c0c01007387 */ /* 0x0003e80000100800 */
[----:B-1----:R-:W4:Y:S01]  /*a5c0*/  LDL.LU R12, [R1+0x4] ;  /* 0x00000400010c7983 */ /* 0x002f220000300800 */
[----:B------:R-:W-:-:S02]  /*a5d0*/  FMNMX3.FTZ R6, R11, R34, R132, !PT ;  /* 0x000000220b067276 */ /* 0x000fc40007810084 */
[----:B------:R-:W-:Y:S02]  /*a5e0*/  FMNMX3.FTZ R5, R14, R30, R29, !PT ;  /* 0x0000001e0e057276 */ /* 0x000fe4000781001d */
[----:B------:R-:W-:Y:S02]  /*a5f0*/  FMNMX3.FTZ R7, R13, R52, R39, !PT ;  /* 0x000000340d077276 */ /* 0x000fe40007810027 */
[----:B------:R-:W-:Y:S01]  /*a600*/  FMNMX3.FTZ R8, R6, R239, R232, !PT ;  /* 0x000000ef06087276 */ /* 0x000fe200078100e8 */
[----:B------:R-:W1:Y:S01]  /*a610*/  SHFL.BFLY PT, R13, R10, 0x2, 0x1f ;  /* 0x0c401f000a0d7f89 */ /* 0x000e6200000e0000 */
[----:B------:R-:W-:Y:S02]  /*a620*/  FMNMX3.FTZ R5, R5, R211, R64, !PT ;  /* 0x000000d305057276 */ /* 0x000fe40007810040 */
[----:B------:R-:W-:Y:S02]  /*a630*/  FMNMX3.FTZ R6, R7, R250, R233, !PT ;  /* 0x000000fa07067276 */ /* 0x000fe400078100e9 */
[----:B------:R-:W-:-:S02]  /*a640*/  FMNMX3.FTZ R8, R8, R57, R63, !PT ;  /* 0x0000003908087276 */ /* 0x000fc4000781003f */
[----:B------:R-:W-:Y:S02]  /*a650*/  FSEL R213, R19, -INF , !P5 ;  /* 0xff80000013d57808 */ /* 0x000fe40006800000 */
[----:B------:R-:W-:Y:S02]  /*a660*/  FMNMX3.FTZ R7, R5, R49, R42, !PT ;  /* 0x0000003105077276 */ /* 0x000fe4000781002a */
[----:B------:R-:W-:Y:S02]  /*a670*/  FMNMX3.FTZ R6, R6, R240, R230, !PT ;  /* 0x000000f006067276 */ /* 0x000fe400078100e6 */
[----:B------:R-:W-:Y:S02]  /*a680*/  ISETP.GT.AND P0, PT, R3, R4, PT ;  /* 0x000000040300720c */ /* 0x000fe40003f04270 */
[----:B------:R-:W-:Y:S02]  /*a690*/  ISETP.GE.AND P5, PT, R4, R245, PT ;  /* 0x000000f50400720c */ /* 0x000fe40003fa6270 */
[----:B------:R-:W-:-:S05]  /*a6a0*/  FMNMX3.FTZ R4, R6, R215, R213, !PT ;  /* 0x000000d706047276 */ /* 0x000fca00078100d5 */
[----:B------:R-:W3:Y:S01]  /*a6b0*/  SHFL.BFLY PT, R9, R4, 0x2, 0x1f ;  /* 0x0c401f0004097f89 */ /* 0x000ee200000e0000 */
[----:B------:R-:W-:Y:S02]  /*a6c0*/  FSEL R6, R219, -INF , !P0 ;  /* 0xff800000db067808 */ /* 0x000fe40004000000 */
[----:B------:R-:W-:Y:S01]  /*a6d0*/  FMNMX3.FTZ R7, R7, R143, R251, !PT ;  /* 0x0000008f07077276 */ /* 0x000fe200078100fb */
[----:B------:R1:W-:Y:S03]  /*a6e0*/  STL [R1+0x78], R2 ;  /* 0x0000780201007387 */ /* 0x0003e60000100800 */
[----:B------:R-:W-:Y:S02]  /*a6f0*/  FMNMX3.FTZ R7, R7, R249, R235, !PT ;  /* 0x000000f907077276 */ /* 0x000fe400078100eb */
[----:B------:R-:W-:Y:S02]  /*a700*/  FSEL R61, R32, -INF , !P4 ;  /* 0xff800000203d7808 */ /* 0x000fe40006000000 */
[----:B------:R-:W-:-:S02]  /*a710*/  FMNMX3.FTZ R7, R7, R59, R62, !PT ;  /* 0x0000003b07077276 */ /* 0x000fc4000781003e */
[----:B-1----:R-:W-:Y:S02]  /*a720*/  FSEL R2, R6, -INF , !P5 ;  /* 0xff80000006027808 */ /* 0x002fe40006800000 */
[----:B------:R-:W-:-:S05]  /*a730*/  FMNMX.FTZ R6, R10, R13, !PT ;  /* 0x0000000d0a067209 */ /* 0x000fca0007810000 */
[----:B------:R-:W1:Y:S01]  /*a740*/  SHFL.BFLY PT, R13, R6, 0x1, 0x1f ;  /* 0x0c201f00060d7f89 */ /* 0x000e6200000e0000 */
[----:B------:R-:W-:Y:S02]  /*a750*/  FMNMX3.FTZ R7, R7, R61, R2, !PT ;  /* 0x0000003d07077276 */ /* 0x000fe40007810002 */
[----:B---3--:R-:W-:-:S05]  /*a760*/  FMNMX.FTZ R4, R4, R9, !PT ;  /* 0x0000000904047209 */ /* 0x008fca0007810000 */
[----:B------:R-:W3:Y:S01]  /*a770*/  SHFL.BFLY PT, R10, R4, 0x1, 0x1f ;  /* 0x0c201f00040a7f89 */ /* 0x000ee200000e0000 */
[----:B-1----:R-:W-:-:S04]  /*a780*/  FMNMX.FTZ R58, R6, R13, !PT ;  /* 0x0000000d063a7209 */ /* 0x002fc80007810000 */
[C---:B------:R-:W-:Y:S01]  /*a790*/  FSETP.NEU.FTZ.AND P4, PT, R58.reuse, -INF , PT ;  /* 0xff8000003a00780b */ /* 0x040fe20003f9d000 */
[----:B------:R-:W-:-:S05]  /*a7a0*/  FMUL.FTZ R13, R58, UR21 ;  /* 0x000000153a0d7c20 */ /* 0x000fca0008410000 */
[----:B------:R-:W-:Y:S02]  /*a7b0*/  FSEL R13, R13, RZ, P4 ;  /* 0x000000ff0d0d7208 */ /* 0x000fe40002000000 */
[----:B---3--:R-:W-:-:S03]  /*a7c0*/  FMNMX.FTZ R252, R4, R10, !PT ;  /* 0x0000000a04fc7209 */ /* 0x008fc60007810000 */
[--C-:B------:R-:W-:Y:S01]  /*a7d0*/  FFMA.FTZ R4, R15, UR21, -R13.reuse ;  /* 0x000000150f047c23 */ /* 0x100fe2000801080d */
[----:B------:R-:W1:Y:S01]  /*a7e0*/  S2UR UR6, SR_CgaCtaId ;  /* 0x00000000000679c3 */ /* 0x000e620000008800 */
[----:B------:R-:W-:Y:S02]  /*a7f0*/  FFMA.FTZ R6, R17, UR21, -R13 ;  /* 0x0000001511067c23 */ /* 0x000fe4000801080d */
[----:B------:R3:W-:Y:S01]  /*a800*/  MUFU.EX2 R140, R4 ;  /* 0x00000004008c7308 */ /* 0x0007e20000000800 */
[----:B------:R-:W-:-:S03]  /*a810*/  FMUL.FTZ R14, R252, UR21 ;  /* 0x00000015fc0e7c20 */ /* 0x000fc60008410000 */
[----:B------:R4:W-:Y:S01]  /*a820*/  MUFU.EX2 R137, R6 ;  /* 0x0000000600897308 */ /* 0x0009e20000000800 */
[----:B---3--:R-:W-:Y:S01]  /*a830*/  FSEL R4, R58, RZ, P4 ;  /* 0x000000ff3a047208 */ /* 0x008fe20002000000 */
[----:B------:R-:W-:Y:S01]  /*a840*/  UMOV UR23, 0x400 ;  /* 0x0000040000177882 */ /* 0x000fe20000000000 */
[----:B------:R-:W-:Y:S01]  /*a850*/  SHF.L.U32 R44, R238, 0x6, RZ ;  /* 0x00000006ee2c7819 */ /* 0x000fe200000006ff */
[----:B-1----:R-:W-:Y:S01]  /*a860*/  ULEA UR6, UR6, UR23, 0x18 ;  /* 0x0000001706067291 */ /* 0x002fe2000f8ec0ff */
[----:B------:R-:W-:Y:S04]  /*a870*/  STL [R1+0x74], R0 ;  /* 0x0000740001007387 */ /* 0x000fe80000100800 */
[----:B------:R-:W-:Y:S01]  /*a880*/  STL [R1+0x28], R58 ;  /* 0x0000283a01007387 */ /* 0x000fe20000100800 */
[----:B----4-:R-:W-:-:S05]  /*a890*/  FMNMX3.FTZ R5, R8, R33, R12, !PT ;  /* 0x0000002108057276 */ /* 0x010fca000781000c */
[----:B------:R-:W1:Y:S04]  /*a8a0*/  SHFL.BFLY PT, R11, R5, 0x2, 0x1f ;  /* 0x0c401f00050b7f89 */ /* 0x000e6800000e0000 */
[----:B------:R-:W3:Y:S01]  /*a8b0*/  SHFL.BFLY PT, R8, R7, 0x2, 0x1f ;  /* 0x0c401f0007087f89 */ /* 0x000ee200000e0000 */
[----:B-1----:R-:W-:-:S05]  /*a8c0*/  FMNMX.FTZ R5, R5, R11, !PT ;  /* 0x0000000b05057209 */ /* 0x002fca0007810000 */
[----:B------:R-:W1:Y:S01]  /*a8d0*/  SHFL.BFLY PT, R9, R5, 0x1, 0x1f ;  /* 0x0c201f0005097f89 */ /* 0x000e6200000e0000 */
[----:B---3--:R-:W-:-:S05]  /*a8e0*/  FMNMX.FTZ R7, R7, R8, !PT ;  /* 0x0000000807077209 */ /* 0x008fca0007810000 */
[----:B------:R-:W3:Y:S01]  /*a8f0*/  SHFL.BFLY PT, R8, R7, 0x1, 0x1f ;  /* 0x0c201f0007087f89 */ /* 0x000ee200000e0000 */
[----:B-1----:R-:W-:-:S04]  /*a900*/  FMNMX.FTZ R138, R5, R9, !PT ;  /* 0x00000009058a7209 */ /* 0x002fc80007810000 */
[C---:B------:R-:W-:Y:S01]  /*a910*/  FSETP.NEU.FTZ.AND P0, PT, R138.reuse, -INF , PT ;  /* 0xff8000008a00780b */ /* 0x040fe20003f1d000 */
[----:B------:R-:W-:Y:S01]  /*a920*/  FMUL.FTZ R32, R138, UR21 ;  /* 0x000000158a207c20 */ /* 0x000fe20008410000 */
[----:B------:R-:W-:-:S04]  /*a930*/  FADD.FTZ R9, R135, -R4 ;  /* 0x8000000487097221 */ /* 0x000fc80000010000 */
[----:B------:R-:W-:Y:S02]  /*a940*/  FSEL R32, R32, RZ, P0 ;  /* 0x000000ff20207208 */ /* 0x000fe40000000000 */
[----:B------:R-:W-:Y:S01]  /*a950*/  FSEL R6, R138, RZ, P0 ;  /* 0x000000ff8a067208 */ /* 0x000fe20000000000 */
[----:B------:R-:W-:Y:S01]  /*a960*/  FFMA.FTZ R5, R18, UR21, -R13 ;  /* 0x0000001512057c23 */ /* 0x000fe2000801080d */
[----:B------:R-:W-:Y:S01]  /*a970*/  FSETP.NEU.FTZ.AND P0, PT, R252, -INF , PT ;  /* 0xff800000fc00780b */ /* 0x000fe20003f1d000 */
[----:B------:R-:W-:Y:S02]  /*a980*/  FFMA.FTZ R4, R22, UR21, -R32 ;  /* 0x0000001516047c23 */ /* 0x000fe40008010820 */
[----:B------:R1:W-:Y:S01]  /*a990*/  MUFU.EX2 R38, R5 ;  /* 0x0000000500267308 */ /* 0x0003e20000000800 */
[----:B------:R-:W-:-:S03]  /*a9a0*/  FSEL R14, R14, RZ, P0 ;  /* 0x000000ff0e0e7208 */ /* 0x000fc60000000000 */
[----:B------:R4:W-:Y:S01]  /*a9b0*/  MUFU.EX2 R37, R4 ;  /* 0x0000000400257308 */ /* 0x0009e20000000800 */
[----:B---3--:R-:W-:Y:S01]  /*a9c0*/  FMNMX.FTZ R247, R7, R8, !PT ;  /* 0x0000000807f77209 */ /* 0x008fe20007810000 */
[----:B-1----:R-:W-:Y:S01]  /*a9d0*/  FFMA.FTZ R5, R16, UR21, -R13 ;  /* 0x0000001510057c23 */ /* 0x002fe2000801080d */
[----:B----4-:R-:W-:-:S03]  /*a9e0*/  FFMA.FTZ R4, R21, UR21, -R32 ;  /* 0x0000001515047c23 */ /* 0x010fc60008010820 */
[----:B------:R1:W-:Y:S04]  /*a9f0*/  MUFU.EX2 R22, R5 ;  /* 0x0000000500167308 */ /* 0x0003e80000000800 */
[----:B------:R3:W-:Y:S01]  /*aa00*/  MUFU.EX2 R67, R4 ;  /* 0x0000000400437308 */ /* 0x0007e20000000800 */
[----:B------:R-:W-:Y:S01]  /*aa10*/  FMUL.FTZ R15, R247, UR21 ;  /* 0x00000015f70f7c20 */ /* 0x000fe20008410000 */
[----:B-1----:R-:W-:Y:S01]  /*aa20*/  FFMA.FTZ R5, R20, UR21, -R32 ;  /* 0x0000001514057c23 */ /* 0x002fe20008010820 */
[----:B---3--:R-:W-:-:S03]  /*aa30*/  FFMA.FTZ R4, R25, UR21, -R14 ;  /* 0x0000001519047c23 */ /* 0x008fc6000801080e */
[----:B------:R1:W-:Y:S04]  /*aa40*/  MUFU.EX2 R141, R5 ;  /* 0x00000005008d7308 */ /* 0x0003e80000000800 */
[----:B------:R2:W-:Y:S01]  /*aa50*/  MUFU.EX2 R53, R4 ;  /* 0x0000000400357308 */ /* 0x0005e20000000800 */
[----:B------:R-:W-:Y:S01]  /*aa60*/  FFMA.FTZ R7, R23, UR21, -R32 ;  /* 0x0000001517077c23 */ /* 0x000fe20008010820 */
[----:B-1----:R-:W-:Y:S02]  /*aa70*/  FSEL R5, R252, RZ, P0 ;  /* 0x000000fffc057208 */ /* 0x002fe40000000000 */
[----:B--2---:R-:W-:Y:S02]  /*aa80*/  LOP3.LUT R4, R45, R46, RZ, 0x3c, !PT ;  /* 0x0000002e2d047212 */ /* 0x004fe400078e3cff */
[----:B------:R-:W-:-:S02]  /*aa90*/  FSETP.NEU.FTZ.AND P0, PT, R247, -INF , PT ;  /* 0xff800000f700780b */ /* 0x000fc40003f1d000 */
[----:B------:R-:W-:Y:S02]  /*aaa0*/  LOP3.LUT R10, R4, 0x200, R44, 0xf8, !PT ;  /* 0x00000200040a7812 */ /* 0x000fe400078ef82c */
[----:B------:R-:W-:Y:S02]  /*aab0*/  FSEL R15, R15, RZ, P0 ;  /* 0x000000ff0f0f7208 */ /* 0x000fe40000000000 */
[----:B------:R-:W-:-:S03]  /*aac0*/  LEA R248, R10, UR6, 0x1 ;  /* 0x000000060af87c11 */ /* 0x000fc6000f8e08ff */
[----:B------:R-:W-:Y:S02]  /*aad0*/  FFMA.FTZ R4, R28, UR21, -R15 ;  /* 0x000000151c047c23 */ /* 0x000fe4000801080f */
[----:B------:R-:W1:Y:S01]  /*aae0*/  LDSM.16.MT88.4 R16, [R248+0xc000] ;  /* 0x00c00000f810783b */ /* 0x000e620000004200 */
[----:B------:R2:W-:Y:S01]  /*aaf0*/  MUFU.EX2 R60, R7 ;  /* 0x00000007003c7308 */ /* 0x0005e20000000800 */
[----:B------:R-:W-:Y:S01]  /*ab00*/  FADD.FTZ R8, R134, -R6 ;  /* 0x8000000686087221 */ /* 0x000fe20000010000 */
[--C-:B------:R-:W-:Y:S02]  /*ab10*/  FFMA.FTZ R6, R26, UR21, -R14.reuse ;  /* 0x000000151a067c23 */ /* 0x100fe4000801080e */
[----:B------:R3:W-:Y:S04]  /*ab20*/  MUFU.EX2 R65, R4 ;  /* 0x0000000400417308 */ /* 0x0007e80000000800 */
[----:B------:R4:W-:Y:S01]  /*ab30*/  MUFU.EX2 R134, R6 ;  /* 0x0000000600867308 */ /* 0x0009e20000000800 */
[----:B--2---:R-:W-:Y:S01]  /*ab40*/  FADD.FTZ R7, R136, -R5 ;  /* 0x8000000588077221 */ /* 0x004fe20000010000 */
[----:B------:R-:W-:Y:S01]  /*ab50*/  FFMA.FTZ R5, R24, UR21, -R14 ;  /* 0x0000001518057c23 */ /* 0x000fe2000801080e */
[----:B---3--:R-:W-:-:S03]  /*ab60*/  FSEL R4, R247, RZ, P0 ;  /* 0x000000fff7047208 */ /* 0x008fc60000000000 */
[----:B------:R2:W-:Y:S01]  /*ab70*/  MUFU.EX2 R0, R5 ;  /* 0x0000000500007308 */ /* 0x0005e20000000800 */
[----:B----4-:R-:W-:Y:S01]  /*ab80*/  FFMA.FTZ R6, R27, UR21, -R14 ;  /* 0x000000151b067c23 */ /* 0x010fe2000801080e */
[----:B------:R-:W-:Y:S01]  /*ab90*/  FMUL.FTZ R9, R9, UR21 ;  /* 0x0000001509097c20 */ /* 0x000fe20008410000 */
[----:B------:R-:W-:Y:S01]  /*aba0*/  FMUL.FTZ R8, R8, UR21 ;  /* 0x0000001508087c20 */ /* 0x000fe20008410000 */
[----:B------:R-:W-:Y:S01]  /*abb0*/  FMUL.FTZ R7, R7, UR21 ;  /* 0x0000001507077c20 */ /* 0x000fe20008410000 */
[----:B------:R3:W-:Y:S01]  /*abc0*/  MUFU.EX2 R66, R6 ;  /* 0x0000000600427308 */ /* 0x0007e20000000800 */
[----:B--2---:R-:W-:Y:S01]  /*abd0*/  FADD.FTZ R5, R139, -R4 ;  /* 0x800000048b057221 */ /* 0x004fe20000010000 */
[----:B------:R-:W-:-:S03]  /*abe0*/  FFMA.FTZ R4, R30, UR21, -R15 ;  /* 0x000000151e047c23 */ /* 0x000fc6000801080f */
[----:B------:R-:W-:Y:S01]  /*abf0*/  FMUL.FTZ R5, R5, UR21 ;  /* 0x0000001505057c20 */ /* 0x000fe20008410000 */
[----:B------:R2:W-:Y:S01]  /*ac00*/  MUFU.EX2 R21, R4 ;  /* 0x0000000400157308 */ /* 0x0005e20000000800 */
[----:B---3--:R-:W-:-:S03]  /*ac10*/  FFMA.FTZ R6, R31, UR21, -R15 ;  /* 0x000000151f067c23 */ /* 0x008fc6000801080f */
[----:B------:R-:W3:Y:S04]  /*ac20*/  MUFU.EX2 R26, R9 ;  /* 0x00000009001a7308 */ /* 0x000ee80000000800 */
[----:B------:R-:W-:Y:S01]  /*ac30*/  MUFU.EX2 R135, R6 ;  /* 0x0000000600877308 */ /* 0x000fe20000000800 */
[----:B--2---:R-:W-:-:S03]  /*ac40*/  FFMA.FTZ R4, R29, UR21, -R15 ;  /* 0x000000151d047c23 */ /* 0x004fc6000801080f */
[----:B------:R-:W2:Y:S04]  /*ac50*/  MUFU.EX2 R25, R8 ;  /* 0x0000000800197308 */ /* 0x000ea80000000800 */
[----:B------:R-:W4:Y:S04]  /*ac60*/  MUFU.EX2 R24, R7 ;  /* 0x0000000700187308 */ /* 0x000f280000000800 */
[----:B------:R-:W1:Y:S04]  /*ac70*/  MUFU.EX2 R27, R5 ;  /* 0x00000005001b7308 */ /* 0x000e680000000800 */
[----:B------:R1:W1:Y:S01]  /*ac80*/  MUFU.EX2 R142, R4 ;  /* 0x00000004008e7308 */ /* 0x0002620000000800 */
[----:B------:R-:W-:Y:S01]  /*ac90*/  STL [R1+0x2c], R138 ;  /* 0x00002c8a01007387 */ /* 0x000fe20000100800 */
[-C--:B---3--:R-:W-:Y:S01]  /*aca0*/  FMUL.FTZ R144, R144, R26.reuse ;  /* 0x0000001a90907220 */ /* 0x088fe20000410000 */
[----:B------:R-:W-:Y:S01]  /*acb0*/  FMUL.FTZ R145, R145, R26 ;  /* 0x0000001a91917220 */ /* 0x000fe20000410000 */
[-C--:B--2---:R-:W-:Y:S01]  /*acc0*/  FMUL.FTZ R146, R146, R25.reuse ;  /* 0x0000001992927220 */ /* 0x084fe20000410000 */
[----:B------:R2:W-:Y:S01]  /*acd0*/  STL [R1+0x30], R10 ;  /* 0x0000300a01007387 */ /* 0x0005e20000100800 */
[----:B------:R-:W-:Y:S01]  /*ace0*/  FMUL.FTZ R147, R147, R25 ;  /* 0x0000001993937220 */ /* 0x000fe20000410000 */
[----:B------:R-:W-:Y:S01]  /*acf0*/  F2FP.F16.F32.PACK_AB R8, R140, R38 ;  /* 0x000000268c08723e */ /* 0x000fe200000000ff */
[-C--:B----4-:R-:W-:Y:S01]  /*ad00*/  FMUL.FTZ R148, R148, R24.reuse ;  /* 0x0000001894947220 */ /* 0x090fe20000410000 */
[----:B------:R-:W-:Y:S01]  /*ad10*/  F2FP.F16.F32.PACK_AB R9, R141, R37 ;  /* 0x000000258d09723e */ /* 0x000fe200000000ff */
[----:B------:R-:W-:Y:S01]  /*ad20*/  FMUL.FTZ R149, R149, R24 ;  /* 0x0000001895957220 */ /* 0x000fe20000410000 */
[----:B------:R-:W-:Y:S01]  /*ad30*/  F2FP.F16.F32.PACK_AB R11, R67, R60 ;  /* 0x0000003c430b723e */ /* 0x000fe200000000ff */
[-C--:B-1----:R-:W-:Y:S01]  /*ad40*/  FMUL.FTZ R150, R150, R27.reuse ;  /* 0x0000001b96967220 */ /* 0x082fe20000410000 */
[----:B------:R-:W-:Y:S01]  /*ad50*/  FMUL.FTZ R151, R151, R27 ;  /* 0x0000001b97977220 */ /* 0x000fe20000410000 */
[----:B------:R-:W-:Y:S01]  /*ad60*/  F2FP.F16.F32.PACK_AB R4, R53, R134 ;  /* 0x000000863504723e */ /* 0x000fe200000000ff */
[----:B------:R-:W-:Y:S01]  /*ad70*/  FMUL.FTZ R156, R156, R26 ;  /* 0x0000001a9c9c7220 */ /* 0x000fe20000410000 */
[----:B------:R-:W-:Y:S01]  /*ad80*/  F2FP.F16.F32.PACK_AB R6, R0, R66 ;  /* 0x000000420006723e */ /* 0x000fe200000000ff */
[----:B------:R-:W-:Y:S01]  /*ad90*/  FMUL.FTZ R157, R157, R26 ;  /* 0x0000001a9d9d7220 */ /* 0x000fe20000410000 */
[----:B------:R-:W-:Y:S01]  /*ada0*/  F2FP.F16.F32.PACK_AB R5, R65, R135 ;  /* 0x000000874105723e */ /* 0x000fe200000000ff */
[----:B------:R-:W-:Y:S01]  /*adb0*/  FMUL.FTZ R158, R158, R25 ;  /* 0x000000199e9e7220 */ /* 0x000fe20000410000 */
[----:B------:R-:W-:Y:S01]  /*adc0*/  F2FP.F16.F32.PACK_AB R7, R142, R21 ;  /* 0x000000158e07723e */ /* 0x000fe200000000ff */
[----:B------:R-:W-:Y:S01]  /*add0*/  FMUL.FTZ R159, R159, R25 ;  /* 0x000000199f9f7220 */ /* 0x000fe20000410000 */
[----:B------:R-:W-:Y:S01]  /*ade0*/  LOP3.LUT P0, RZ, R238, 0x2, RZ, 0xc0, !PT ;  /* 0x00000002eeff7812 */ /* 0x000fe2000780c0ff */
[-C--:B------:R-:W-:Y:S01]  /*adf0*/  FMUL.FTZ R152, R152, R24.reuse ;  /* 0x0000001898987220 */ /* 0x080fe20000410000 */
[----:B------:R-:W-:Y:S01]  /*ae00*/  FMUL.FTZ R153, R153, R24 ;  /* 0x0000001899997220 */ /* 0x000fe20000410000 */
[----:B--2---:R-:W-:Y:S01]  /*ae10*/  F2FP.F16.F32.PACK_AB R10, R22, R137 ;  /* 0x00000089160a723e */ /* 0x004fe200000000ff */
[-C--:B------:R-:W-:Y:S01]  /*ae20*/  FMUL.FTZ R154, R154, R27.reuse ;  /* 0x0000001b9a9a7220 */ /* 0x080fe20000410000 */
[----:B------:R-:W-:Y:S01]  /*ae30*/  SEL R20, R236, 0xffffffe0, !P0 ;  /* 0xffffffe0ec147807 */ /* 0x000fe20004000000 */
[----:B------:R-:W-:Y:S01]  /*ae40*/  FMUL.FTZ R155, R155, R27 ;  /* 0x0000001b9b9b7220 */ /* 0x000fe20000410000 */
[-C--:B------:R-:W-:Y:S08]  /*ae50*/  HMMA.16816.F32 R220, R4, R16.reuse, R148 ;  /* 0x0000001004dc723c */ /* 0x080ff00000001894 */
[----:B------:R-:W-:Y:S01]  /*ae60*/  HMMA.16816.F32 R216, R8, R16, R144 ;  /* 0x0000001008d8723c */ /* 0x000fe20000001890 */
[----:B------:R-:W-:-:S07]  /*ae70*/  IADD3 R16, PT, PT, R248, 0xc000, RZ ;  /* 0x0000c000f8107810 */ /* 0x000fce0007ffe0ff */
[-C--:B------:R-:W-:Y:S01]  /*ae80*/  HMMA.16816.F32 R28, R8, R18.reuse, R156 ;  /* 0x00000012081c723c */ /* 0x080fe2000000189c */
[----:B------:R-:W-:Y:S02]  /*ae90*/  MOV R158, R39 ;  /* 0x00000027009e7202 */ /* 0x000fe40000000f00 */
[C---:B------:R-:W-:Y:S02]  /*aea0*/  IADD3 R39, PT, PT, R248.reuse, R20, RZ ;  /* 0x00000014f8277210 */ /* 0x040fe40007ffe0ff */
[----:B------:R-:W-:Y:S02]  /*aeb0*/  MOV R156, R34 ;  /* 0x00000022009c7202 */ /* 0x000fe40000000f00 */
[----:B------:R-:W-:Y:S01]  /*aec0*/  IADD3 R34, PT, PT, R248, 0xc040, RZ ;  /* 0x0000c040f8227810 */ /* 0x000fe20007ffe0ff */
[----:B------:R-:W-:Y:S01]  /*aed0*/  HMMA.16816.F32 R44, R4, R18, R152 ;  /* 0x00000012042c723c */ /* 0x000fe20000001898 */
[----:B------:R-:W-:Y:S02]  /*aee0*/  @P3 IADD3 R34, PT, PT, R16, -0x40, RZ ;  /* 0xffffffc010223810 */ /* 0x000fe40007ffe0ff */
[----:B------:R-:W1:Y:S01]  /*aef0*/  LDSM.16.MT88.4 R16, [R39+0xc000] ;  /* 0x00c000002710783b */ /* 0x000e620000004200 */
[-C--:B------:R-:W-:Y:S01]  /*af00*/  FMUL.FTZ R164, R164, R24.reuse ;  /* 0x00000018a4a47220 */ /* 0x080fe20000410000 */
[----:B------:R-:W-:Y:S01]  /*af10*/  FMUL.FTZ R165, R165, R24 ;  /* 0x00000018a5a57220 */ /* 0x000fe20000410000 */
        /* <DEDUP_REMOVED lines=14> */
[----:B------:R-:W-:-:S02]  /*b000*/  MOV R152, R53 ;  /* 0x0000003500987202 */ /* 0x000fc40000000f00 */
[----:B------:R-:W-:Y:S02]  /*b010*/  MOV R159, R52 ;  /* 0x00000034009f7202 */ /* 0x000fe40000000f00 */
[----:B------:R-:W-:Y:S01]  /*b020*/  MOV R157, R63 ;  /* 0x0000003f009d7202 */ /* 0x000fe20000000f00 */
[----:B-1----:R-:W-:Y:S01]  /*b030*/  HMMA.16816.F32 R52, R4, R16, R164 ;  /* 0x000000100434723c */ /* 0x002fe200000018a4 */
[----:B------:R-:W-:Y:S02]  /*b040*/  MOV R167, R62 ;  /* 0x0000003e00a77202 */ /* 0x000fe40000000f00 */
[----:B------:R-:W-:Y:S02]  /*b050*/  MOV R166, R61 ;  /* 0x0000003d00a67202 */ /* 0x000fe40000000f00 */
[----:B------:R-:W-:-:S03]  /*b060*/  MOV R164, R60 ;  /* 0x0000003c00a47202 */ /* 0x000fc60000000f00 */
[----:B------:R-:W-:Y:S08]  /*b070*/  HMMA.16816.F32 R160, R8, R16, R160 ;  /* 0x0000001008a0723c */ /* 0x000ff000000018a0 */
[-C--:B------:R-:W-:Y:S08]  /*b080*/  HMMA.16816.F32 R168, R4, R18.reuse, R168 ;  /* 0x0000001204a8723c */ /* 0x080ff000000018a8 */
[----:B------:R-:W-:Y:S01]  /*b090*/  HMMA.16816.F32 R60, R8, R18, R172 ;  /* 0x00000012083c723c */ /* 0x000fe200000018ac */
[----:B------:R-:W1:Y:S01]  /*b0a0*/  LDSM.16.MT88.4 R16, [R34] ;  /* 0x000000002210783b */ /* 0x000e620000004200 */
[-C--:B------:R-:W-:Y:S01]  /*b0b0*/  FMUL.FTZ R176, R176, R26.reuse ;  /* 0x0000001ab0b07220 */ /* 0x080fe20000410000 */
[----:B------:R-:W-:Y:S01]  /*b0c0*/  FMUL.FTZ R177, R177, R26 ;  /* 0x0000001ab1b17220 */ /* 0x000fe20000410000 */
[-C--:B------:R-:W-:Y:S01]  /*b0d0*/  FMUL.FTZ R178, R178, R25.reuse ;  /* 0x00000019b2b27220 */ /* 0x080fe20000410000 */
[----:B------:R-:W-:Y:S01]  /*b0e0*/  FMUL.FTZ R179, R179, R25 ;  /* 0x00000019b3b37220 */ /* 0x000fe20000410000 */
[-C--:B------:R-:W-:Y:S01]  /*b0f0*/  FMUL.FTZ R180, R180, R24.reuse ;  /* 0x00000018b4b47220 */ /* 0x080fe20000410000 */
[-C--:B------:R-:W-:Y:S01]  /*b100*/  FMUL.FTZ R181, R181, R24.reuse ;  /* 0x00000018b5b57220 */ /* 0x080fe20000410000 */
[-C--:B------:R-:W-:Y:S01]  /*b110*/  FMUL.FTZ R182, R182, R27.reuse ;  /* 0x0000001bb6b67220 */ /* 0x080fe20000410000 */
[-C--:B------:R-:W-:Y:S01]  /*b120*/  FMUL.FTZ R183, R183, R27.reuse ;  /* 0x0000001bb7b77220 */ /* 0x080fe20000410000 */
        /* <DEDUP_REMOVED lines=9> */
[----:B------:R-:W-:Y:S02]  /*b1c0*/  IADD3 R132, PT, PT, R20, R34, RZ ;  /* 0x0000002214847210 */ /* 0x000fe40007ffe0ff */
[----:B------:R-:W-:Y:S02]  /*b1d0*/  MOV R175, R59 ;  /* 0x0000003b00af7202 */ /* 0x000fe40000000f00 */
[----:B------:R-:W-:Y:S02]  /*b1e0*/  MOV R136, R58 ;  /* 0x0000003a00887202 */ /* 0x000fe40000000f00 */
[----:B------:R-:W-:Y:S02]  /*b1f0*/  MOV R23, R57 ;  /* 0x0000003900177202 */ /* 0x000fe40000000f00 */
[----:B------:R-:W-:Y:S02]  /*b200*/  MOV R139, R56 ;  /* 0x00000038008b7202 */ /* 0x000fe40000000f00 */
[-C--:B-1----:R-:W-:Y:S08]  /*b210*/  HMMA.16816.F32 R56, R8, R16.reuse, R176 ;  /* 0x000000100838723c */ /* 0x082ff000000018b0 */
[C---:B------:R-:W-:Y:S08]  /*b220*/  HMMA.16816.F32 R180, R4.reuse, R16, R180 ;  /* 0x0000001004b4723c */ /* 0x040ff000000018b4 */
[-C--:B------:R-:W-:Y:S08]  /*b230*/  HMMA.16816.F32 R184, R4, R18.reuse, R184 ;  /* 0x0000001204b8723c */ /* 0x080ff000000018b8 */
[C---:B------:R-:W-:Y:S01]  /*b240*/  HMMA.16816.F32 R188, R8.reuse, R18, R188 ;  /* 0x0000001208bc723c */ /* 0x040fe200000018bc */
        /* <DEDUP_REMOVED lines=17> */
[-C--:B-1----:R-:W-:Y:S08]  /*b360*/  HMMA.16816.F32 R196, R8, R16.reuse, R196 ;  /* 0x0000001008c4723c */ /* 0x082ff000000018c4 */
[C---:B------:R-:W-:Y:S08]  /*b370*/  HMMA.16816.F32 R192, R4.reuse, R16, R192 ;  /* 0x0000001004c0723c */ /* 0x040ff000000018c0 */
[-C--:B------:R-:W-:Y:S08]  /*b380*/  HMMA.16816.F32 R200, R4, R18.reuse, R200 ;  /* 0x0000001204c8723c */ /* 0x080ff000000018c8 */
[C---:B------:R-:W-:Y:S01]  /*b390*/  HMMA.16816.F32 R204, R8.reuse, R18, R204 ;  /* 0x0000001208cc723c */ /* 0x040fe200000018cc */
[----:B------:R-:W1:Y:S01]  /*b3a0*/  LDSM.16.MT88.4 R16, [R248+0xe000] ;  /* 0x00e00000f810783b */ /* 0x000e620000004200 */
        /* <DEDUP_REMOVED lines=16> */
[----:B------:R-:W-:Y:S01]  /*b4b0*/  MOV R155, R136 ;  /* 0x00000088009b7202 */ /* 0x000fe20000000f00 */
[----:B------:R-:W-:Y:S01]  /*b4c0*/  IMAD.MOV.U32 R153, RZ, RZ, R137 ;  /* 0x000000ffff997224 */ /* 0x000fe200078e0089 */
[----:B------:R-:W-:Y:S01]  /*b4d0*/  MOV R154, R138 ;  /* 0x0000008a009a7202 */ /* 0x000fe20000000f00 */
[----:B-1----:R-:W-:Y:S01]  /*b4e0*/  HMMA.16816.F32 R148, R8, R16, R68 ;  /* 0x000000100894723c */ /* 0x002fe20000001844 */
[----:B------:R-:W-:-:S02]  /*b4f0*/  MOV R69, R167 ;  /* 0x000000a700457202 */ /* 0x000fc40000000f00 */
[----:B------:R-:W-:Y:S02]  /*b500*/  MOV R71, R139 ;  /* 0x0000008b00477202 */ /* 0x000fe40000000f00 */
[----:B------:R-:W-:-:S03]  /*b510*/  MOV R167, R142 ;  /* 0x0000008e00a77202 */ /* 0x000fc60000000f00 */
[C---:B------:R-:W-:Y:S01]  /*b520*/  HMMA.16816.F32 R144, R4.reuse, R16, R72 ;  /* 0x000000100490723c */ /* 0x040fe20000001848 */
[----:B------:R-:W-:Y:S02]  /*b530*/  MOV R74, R158 ;  /* 0x0000009e004a7202 */ /* 0x000fe40000000f00 */
[----:B------:R-:W-:Y:S02]  /*b540*/  MOV R73, R159 ;  /* 0x0000009f00497202 */ /* 0x000fe40000000f00 */
[----:B------:R-:W-:Y:S02]  /*b550*/  MOV R72, R143 ;  /* 0x0000008f00487202 */ /* 0x000fe40000000f00 */
[----:B------:R-:W-:Y:S01]  /*b560*/  MOV R159, R141 ;  /* 0x0000008d009f7202 */ /* 0x000fe20000000f00 */
[----:B------:R-:W-:Y:S01]  /*b570*/  HMMA.16816.F32 R136, R4, R18, R76 ;  /* 0x000000120488723c */ /* 0x000fe2000000184c */
[----:B------:R-:W-:-:S07]  /*b580*/  MOV R158, R140 ;  /* 0x0000008c009e7202 */ /* 0x000fce0000000f00 */
        /* <DEDUP_REMOVED lines=18> */
[----:B-1----:R-:W-:Y:S01]  /*b6b0*/  HMMA.16816.F32 R80, R8, R16, R84 ;  /* 0x000000100850723c */ /* 0x002fe20000001854 */
[----:B------:R-:W-:-:S02]  /*b6c0*/  MOV R86, R154 ;  /* 0x0000009a00567202 */ /* 0x000fc40000000f00 */
[----:B------:R-:W-:Y:S02]  /*b6d0*/  MOV R85, R155 ;  /* 0x0000009b00557202 */ /* 0x000fe40000000f00 */
[----:B------:R-:W-:Y:S02]  /*b6e0*/  MOV R84, R23 ;  /* 0x0000001700547202 */ /* 0x000fe40000000f00 */
[----:B------:R-:W-:Y:S01]  /*b6f0*/  MOV R155, R22 ;  /* 0x00000016009b7202 */ /* 0x000fe20000000f00 */
[C---:B------:R-:W-:Y:S01]  /*b700*/  HMMA.16816.F32 R88, R4.reuse, R16, R88 ;  /* 0x000000100458723c */ /* 0x040fe20000001858 */
[----:B------:R-:W-:Y:S02]  /*b710*/  MOV R154, R21 ;  /* 0x00000015009a7202 */ /* 0x000fe40000000f00 */
[----:B------:R-:W1:Y:S05]  /*b720*/  LDSM.16.MT88.4 R20, [R34+0x2000] ;  /* 0x002000002214783b */ /* 0x000e6a0000004200 */
[-C--:B------:R-:W-:Y:S08]  /*b730*/  HMMA.16816.F32 R92, R4, R18.reuse, R92 ;  /* 0x00000012045c723c */ /* 0x080ff0000000185c */
[----:B------:R-:W-:Y:S01]  /*b740*/  HMMA.16816.F32 R96, R8, R18, R96 ;  /* 0x000000120860723c */ /* 0x000fe20000001860 */
[----:B------:R-:W2:Y:S01]  /*b750*/  LDSM.16.MT88.4 R16, [R132+0x2000] ;  /* 0x002000008410783b */ /* 0x000ea20000004200 */
[-C--:B------:R-:W-:Y:S01]  /*b760*/  FMUL.FTZ R104, R104, R24.reuse ;  /* 0x0000001868687220 */ /* 0x080fe20000410000 */
        /* <DEDUP_REMOVED lines=10> */
[----:B------:R-:W-:Y:S01]  /*b810*/  FMUL.FTZ R125, R125, R24 ;  /* 0x000000187d7d7220 */ /* 0x000fe20000410000 */
[-C--:B------:R-:W-:Y:S01]  /*b820*/  FMUL.FTZ R122, R122, R27.reuse ;  /* 0x0000001b7a7a7220 */ /* 0x080fe20000410000 */
[-C--:B------:R-:W-:Y:S01]  /*b830*/  FMUL.FTZ R123, R123, R27.reuse ;  /* 0x0000001b7b7b7220 */ /* 0x080fe20000410000 */
        /* <DEDUP_REMOVED lines=10> */
[----:B-1----:R-:W-:Y:S01]  /*b8e0*/  HMMA.16816.F32 R104, R4, R20, R104 ;  /* 0x000000140468723c */ /* 0x002fe20000001868 */
[----:B------:R-:W-:-:S02]  /*b8f0*/  MOV R77, R164 ;  /* 0x000000a4004d7202 */ /* 0x000fc40000000f00 */
[----:B------:R-:W-:-:S05]  /*b900*/  MOV R164, R166 ;  /* 0x000000a600a47202 */ /* 0x000fca0000000f00 */
[----:B------:R-:W-:Y:S01]  /*b910*/  HMMA.16816.F32 R108, R4, R22, R108 ;  /* 0x00000016046c723c */ /* 0x000fe2000000186c */
[----:B------:R-:W-:-:S07]  /*b920*/  MOV R75, R157 ;  /* 0x0000009d004b7202 */ /* 0x000fce0000000f00 */
[C---:B--2---:R-:W-:Y:S08]  /*b930*/  HMMA.16816.F32 R120, R4.reuse, R16, R120 ;  /* 0x000000100478723c */ /* 0x044ff00000001878 */
[----:B------:R-:W-:Y:S01]  /*b940*/  HMMA.16816.F32 R124, R4, R18, R124 ;  /* 0x00000012047c723c */ /* 0x000fe2000000187c */
[--C-:B------:R-:W-:Y:S01]  /*b950*/  FFMA.FTZ R4, R209, UR21, -R13.reuse ;  /* 0x00000015d1047c23 */ /* 0x100fe2000801080d */
[----:B------:R-:W-:-:S03]  /*b960*/  FFMA.FTZ R5, R50, UR21, -R13 ;  /* 0x0000001532057c23 */ /* 0x000fc6000801080d */
[----:B------:R1:W-:Y:S04]  /*b970*/  MUFU.EX2 R166, R4 ;  /* 0x0000000400a67308 */ /* 0x0003e80000000800 */
[----:B------:R2:W3:Y:S01]  /*b980*/  MUFU.EX2 R157, R5 ;  /* 0x00000005009d7308 */ /* 0x0004e20000000800 */
[----:B------:R-:W-:Y:S01]  /*b990*/  HMMA.16816.F32 R116, R8, R16, R116 ;  /* 0x000000100874723c */ /* 0x000fe20000001874 */
[----:B------:R-:W-:-:S07]  /*b9a0*/  MOV R176, R152 ;  /* 0x0000009800b07202 */ /* 0x000fce0000000f00 */
[----:B------:R-:W-:Y:S01]  /*b9b0*/  HMMA.16816.F32 R128, R8, R18, R128 ;  /* 0x000000120880723c */ /* 0x000fe20000001880 */
[--C-:B-1----:R-:W-:Y:S01]  /*b9c0*/  FFMA.FTZ R4, R43, UR21, -R13.reuse ;  /* 0x000000152b047c23 */ /* 0x102fe2000801080d */
[----:B------:R-:W1:Y:S01]  /*b9d0*/  LDSM.16.MT88.4 R16, [R248+0xc800] ;  /* 0x00c80000f810783b */ /* 0x000e620000004200 */
[----:B--2---:R-:W-:Y:S02]  /*b9e0*/  FFMA.FTZ R5, R35, UR21, -R13 ;  /* 0x0000001523057c23 */ /* 0x004fe4000801080d */
[----:B------:R2:W-:Y:S04]  /*b9f0*/  MUFU.EX2 R152, R4 ;  /* 0x0000000400987308 */ /* 0x0005e80000000800 */
[----:B------:R4:W-:Y:S01]  /*ba00*/  MUFU.EX2 R76, R5 ;  /* 0x00000005004c7308 */ /* 0x0009e20000000800 */
[----:B------:R-:W-:-:S02]  /*ba10*/  MOV R70, R165 ;  /* 0x000000a500467202 */ /* 0x000fc40000000f00 */
[----:B------:R-:W-:Y:S01]  /*ba20*/  MOV R68, R156 ;  /* 0x0000009c00447202 */ /* 0x000fe20000000f00 */
[--C-:B--2---:R-:W-:Y:S01]  /*ba30*/  FFMA.FTZ R4, R210, UR21, -R32.reuse ;  /* 0x00000015d2047c23 */ /* 0x104fe20008010820 */
[----:B----4-:R-:W-:-:S03]  /*ba40*/  FFMA.FTZ R5, R133, UR21, -R32 ;  /* 0x0000001585057c23 */ /* 0x010fc60008010820 */
[----:B------:R2:W-:Y:S04]  /*ba50*/  MUFU.EX2 R165, R4 ;  /* 0x0000000400a57308 */ /* 0x0005e80000000800 */
[----:B------:R4:W1:Y:S01]  /*ba60*/  MUFU.EX2 R156, R5 ;  /* 0x00000005009c7308 */ /* 0x0008620000000800 */
[--C-:B--2---:R-:W-:Y:S01]  /*ba70*/  FFMA.FTZ R4, R48, UR21, -R32.reuse ;  /* 0x0000001530047c23 */ /* 0x104fe20008010820 */
[----:B----4-:R-:W-:-:S03]  /*ba80*/  FFMA.FTZ R5, R40, UR21, -R32 ;  /* 0x0000001528057c23 */ /* 0x010fc60008010820 */
[----:B------:R2:W-:Y:S04]  /*ba90*/  MUFU.EX2 R177, R4 ;  /* 0x0000000400b17308 */ /* 0x0005e80000000800 */
[----:B------:R4:W1:Y:S01]  /*baa0*/  MUFU.EX2 R173, R5 ;  /* 0x0000000500ad7308 */ /* 0x0008620000000800 */
[-C--:B------:R-:W-:Y:S01]  /*bab0*/  FMUL.FTZ R100, R100, R26.reuse ;  /* 0x0000001a64647220 */ /* 0x080fe20000410000 */
[----:B------:R-:W-:Y:S01]  /*bac0*/  FMUL.FTZ R101, R101, R26 ;  /* 0x0000001a65657220 */ /* 0x000fe20000410000 */
[-C--:B------:R-:W-:Y:S01]  /*bad0*/  FMUL.FTZ R102, R102, R25.reuse ;  /* 0x0000001966667220 */ /* 0x080fe20000410000 */
[----:B------:R-:W-:Y:S01]  /*bae0*/  FMUL.FTZ R103, R103, R25 ;  /* 0x0000001967677220 */ /* 0x000fe20000410000 */
[--C-:B--2---:R-:W-:Y:S01]  /*baf0*/  FFMA.FTZ R4, R212, UR21, -R14.reuse ;  /* 0x00000015d4047c23 */ /* 0x104fe2000801080e */
[----:B----4-:R-:W-:-:S03]  /*bb00*/  FFMA.FTZ R5, R208, UR21, -R14 ;  /* 0x00000015d0057c23 */ /* 0x010fc6000801080e */
[----:B------:R2:W-:Y:S04]  /*bb10*/  MUFU.EX2 R172, R4 ;  /* 0x0000000400ac7308 */ /* 0x0005e80000000800 */
[----:B------:R4:W-:Y:S01]  /*bb20*/  MUFU.EX2 R179, R5 ;  /* 0x0000000500b37308 */ /* 0x0009e20000000800 */
[-C--:B------:R-:W-:Y:S01]  /*bb30*/  FMUL.FTZ R112, R112, R26.reuse ;  /* 0x0000001a70707220 */ /* 0x080fe20000410000 */
[----:B------:R-:W-:Y:S01]  /*bb40*/  FMUL.FTZ R113, R113, R26 ;  /* 0x0000001a71717220 */ /* 0x000fe20000410000 */
[----:B------:R-:W-:Y:S01]  /*bb50*/  FMUL.FTZ R114, R114, R25 ;  /* 0x0000001972727220 */ /* 0x000fe20000410000 */
[--C-:B--2---:R-:W-:Y:S01]  /*bb60*/  FFMA.FTZ R4, R51, UR21, -R14.reuse ;  /* 0x0000001533047c23 */ /* 0x104fe2000801080e */
[----:B----4-:R-:W-:-:S03]  /*bb70*/  FFMA.FTZ R5, R41, UR21, -R14 ;  /* 0x0000001529057c23 */ /* 0x010fc6000801080e */
[----:B------:R2:W-:Y:S01]  /*bb80*/  MUFU.EX2 R79, R4 ;  /* 0x00000004004f7308 */ /* 0x0005e20000000800 */
[----:B------:R-:W-:-:S03]  /*bb90*/  FMUL.FTZ R115, R115, R25 ;  /* 0x0000001973737220 */ /* 0x000fc60000410000 */
[----:B------:R4:W-:Y:S01]  /*bba0*/  MUFU.EX2 R174, R5 ;  /* 0x0000000500ae7308 */ /* 0x0009e20000000800 */
[----:B------:R-:W-:Y:S01]  /*bbb0*/  HMMA.16816.F32 R100, R8, R20, R100 ;  /* 0x000000140864723c */ /* 0x000fe20000001864 */
[--C-:B------:R-:W-:Y:S01]  /*bbc0*/  FFMA.FTZ R6, R64, UR21, -R15.reuse ;  /* 0x0000001540067c23 */ /* 0x100fe2000801080f */
[----:B------:R-:W-:Y:S01]  /*bbd0*/  MOV R87, R153 ;  /* 0x0000009900577202 */ /* 0x000fe20000000f00 */
[--C-:B--2---:R-:W-:Y:S01]  /*bbe0*/  FFMA.FTZ R4, R211, UR21, -R15.reuse ;  /* 0x00000015d3047c23 */ /* 0x104fe2000801080f */
[----:B----4-:R-:W-:-:S03]  /*bbf0*/  FFMA.FTZ R5, R49, UR21, -R15 ;  /* 0x0000001531057c23 */ /* 0x010fc6000801080f */
[----:B------:R2:W-:Y:S04]  /*bc00*/  MUFU.EX2 R178, R4 ;  /* 0x0000000400b27308 */ /* 0x0005e80000000800 */
[----:B------:R-:W4:Y:S01]  /*bc10*/  MUFU.EX2 R21, R5 ;  /* 0x0000000500157308 */ /* 0x000f220000000800 */
[----:B------:R-:W-:Y:S01]  /*bc20*/  MOV R78, R175 ;  /* 0x000000af004e7202 */ /* 0x000fe20000000f00 */
[----:B------:R-:W-:Y:S01]  /*bc30*/  HMMA.16816.F32 R112, R8, R22, R112 ;  /* 0x000000160870723c */ /* 0x000fe20000001870 */
[----:B------:R-:W-:Y:S02]  /*bc40*/  MOV R153, R66 ;  /* 0x0000004200997202 */ /* 0x000fe40000000f00 */
[----:B------:R4:W4:Y:S01]  /*bc50*/  MUFU.EX2 R66, R6 ;  /* 0x0000000600427308 */ /* 0x0009220000000800 */
[----:B--2---:R-:W-:Y:S01]  /*bc60*/  FFMA.FTZ R4, R42, UR21, -R15 ;  /* 0x000000152a047c23 */ /* 0x004fe2000801080f */
[----:B---3--:R-:W-:-:S02]  /*bc70*/  F2FP.F16.F32.PACK_AB R8, R157, R166 ;  /* 0x000000a69d08723e */ /* 0x008fc400000000ff */
[----:B-1----:R-:W-:Y:S01]  /*bc80*/  F2FP.F16.F32.PACK_AB R9, R156, R165 ;  /* 0x000000a59c09723e */ /* 0x002fe200000000ff */
[----:B------:R1:W2:Y:S01]  /*bc90*/  MUFU.EX2 R175, R4 ;  /* 0x0000000400af7308 */ /* 0x0002a20000000800 */
[----:B------:R-:W-:Y:S02]  /*bca0*/  F2FP.F16.F32.PACK_AB R10, R76, R152 ;  /* 0x000000984c0a723e */ /* 0x000fe400000000ff */
[----:B------:R-:W-:-:S07]  /*bcb0*/  F2FP.F16.F32.PACK_AB R11, R173, R177 ;  /* 0x000000b1ad0b723e */ /* 0x000fce00000000ff */
[C---:B------:R-:W-:Y:S01]  /*bcc0*/  HMMA.16816.F32 R40, R8.reuse, R16, R216 ;  /* 0x000000100828723c */ /* 0x040fe200000018d8 */
[----:B----4-:R-:W-:Y:S01]  /*bcd0*/  IMAD.MOV.U32 R216, RZ, RZ, R21 ;  /* 0x000000ffffd87224 */ /* 0x010fe200078e0015 */
[----:B------:R-:W-:Y:S01]  /*bce0*/  F2FP.F16.F32.PACK_AB R6, R174, R79 ;  /* 0x0000004fae06723e */ /* 0x000fe200000000ff */
[----:B------:R-:W-:Y:S01]  /*bcf0*/  LDSM.16.MT88.4 R20, [R34+0x2800] ;  /* 0x002800002214783b */ /* 0x000fe20000004200 */
[----:B-1----:R-:W-:Y:S02]  /*bd00*/  F2FP.F16.F32.PACK_AB R4, R179, R172 ;  /* 0x000000acb304723e */ /* 0x002fe400000000ff */
[----:B------:R-:W-:Y:S02]  /*bd10*/  F2FP.F16.F32.PACK_AB R5, R66, R178 ;  /* 0x000000b24205723e */ /* 0x000fe400000000ff */
[----:B--2---:R-:W-:Y:S01]  /*bd20*/  F2FP.F16.F32.PACK_AB R7, R175, R216 ;  /* 0x000000d8af07723e */ /* 0x004fe200000000ff */
[----:B------:R-:W-:Y:S08]  /*bd30*/  HMMA.16816.F32 R28, R8, R18, R28 ;  /* 0x00000012081c723c */ /* 0x000ff0000000181c */
[C---:B------:R-:W-:Y:S08]  /*bd40*/  HMMA.16816.F32 R48, R4.reuse, R16, R220 ;  /* 0x000000100430723c */ /* 0x040ff000000018dc */
[----:B------:R-:W-:Y:S01]  /*bd50*/  HMMA.16816.F32 R44, R4, R18, R44 ;  /* 0x00000012042c723c */ /* 0x000fe2000000182c */
[----:B------:R-:W1:Y:S01]  /*bd60*/  LDSM.16.MT88.4 R16, [R39+0xc800] ;  /* 0x00c800002710783b */ /* 0x000e620000004200 */
[----:B------:R-:W-:-:S02]  /*bd70*/  MOV R221, R152 ;  /* 0x0000009800dd7202 */ /* 0x000fc40000000f00 */
[----:B------:R-:W-:Y:S02]  /*bd80*/  MOV R152, R153 ;  /* 0x0000009900987202 */ /* 0x000fe40000000f00 */
[----:B------:R-:W-:Y:S02]  /*bd90*/  MOV R153, R154 ;  /* 0x0000009a00997202 */ /* 0x000fe40000000f00 */
[----:B------:R-:W-:Y:S02]  /*bda0*/  MOV R222, R177 ;  /* 0x000000b100de7202 */ /* 0x000fe40000000f00 */
[----:B------:R-:W-:Y:S02]  /*bdb0*/  MOV R154, R155 ;  /* 0x0000009b009a7202 */ /* 0x000fe40000000f00 */
[----:B------:R-:W-:Y:S02]  /*bdc0*/  MOV R155, R67 ;  /* 0x00000043009b7202 */ /* 0x000fe40000000f00 */
[----:B------:R-:W-:-:S02]  /*bdd0*/  MOV R220, R66 ;  /* 0x0000004200dc7202 */ /* 0x000fc40000000f00 */
[----:B------:R-:W-:Y:S02]  /*bde0*/  MOV R177, R65 ;  /* 0x0000004100b17202 */ /* 0x000fe40000000f00 */
[-C--:B-1----:R-:W-:Y:S08]  /*bdf0*/  HMMA.16816.F32 R64, R8, R16.reuse, R160 ;  /* 0x000000100840723c */ /* 0x082ff000000018a0 */
[C---:B------:R-:W-:Y:S08]  /*be00*/  HMMA.16816.F32 R52, R4.reuse, R16, R52 ;  /* 0x000000100434723c */ /* 0x040ff00000001834 */
[-C--:B------:R-:W-:Y:S08]  /*be10*/  HMMA.16816.F32 R168, R4, R18.reuse, R168 ;  /* 0x0000001204a8723c */ /* 0x080ff000000018a8 */
[----:B------:R-:W-:Y:S01]  /*be20*/  HMMA.16816.F32 R60, R8, R18, R60 ;  /* 0x00000012083c723c */ /* 0x000fe2000000183c */
[----:B------:R-:W1:Y:S01]  /*be30*/  LDSM.16.MT88.4 R16, [R34+0x800] ;  /* 0x000800002210783b */ /* 0x000e620000004200 */
[----:B------:R-:W-:-:S02]  /*be40*/  MOV R163, R72 ;  /* 0x0000004800a37202 */ /* 0x000fc40000000f00 */
[----:B------:R-:W-:Y:S02]  /*be50*/  MOV R162, R73 ;  /* 0x0000004900a27202 */ /* 0x000fe40000000f00 */
[----:B------:R-:W-:Y:S02]  /*be60*/  MOV R161, R74 ;  /* 0x0000004a00a17202 */ /* 0x000fe40000000f00 */
[----:B------:R-:W-:Y:S02]  /*be70*/  MOV R212, R75 ;  /* 0x0000004b00d47202 */ /* 0x000fe40000000f00 */
[C---:B-1----:R-:W-:Y:S01]  /*be80*/  HMMA.16816.F32 R72, R8.reuse, R18, R188 ;  /* 0x000000120848723c */ /* 0x042fe200000018bc */
[----:B------:R-:W2:Y:S07]  /*be90*/  LDL.LU R190, [R1+0x60] ;  /* 0x0000600001be7983 */ /* 0x000eae0000300800 */
[-C--:B------:R-:W-:Y:S08]  /*bea0*/  HMMA.16816.F32 R56, R8, R16.reuse, R56 ;  /* 0x000000100838723c */ /* 0x080ff00000001838 */
[C---:B------:R-:W-:Y:S08]  /*beb0*/  HMMA.16816.F32 R180, R4.reuse, R16, R180 ;  /* 0x0000001004b4723c */ /* 0x040ff000000018b4 */
[----:B------:R-:W-:Y:S01]  /*bec0*/  HMMA.16816.F32 R184, R4, R18, R184 ;  /* 0x0000001204b8723c */ /* 0x000fe200000018b8 */
[----:B------:R-:W1:Y:S01]  /*bed0*/  LDSM.16.MT88.4 R16, [R132+0x800] ;  /* 0x000800008410783b */ /* 0x000e620000004200 */
[----:B------:R-:W-:Y:S01]  /*bee0*/  MOV R218, R77 ;  /* 0x0000004d00da7202 */ /* 0x000fe20000000f00 */
[----:B------:R-:W-:Y:S01]  /*bef0*/  IMAD.MOV.U32 R160, RZ, RZ, R70 ;  /* 0x000000ffffa07224 */ /* 0x000fe200078e0046 */
[----:B------:R-:W-:Y:S01]  /*bf00*/  MOV R217, R76 ;  /* 0x0000004c00d97202 */ /* 0x000fe20000000f00 */
[----:B------:R-:W3:Y:S01]  /*bf10*/  LDL.LU R189, [R1+0x64] ;  /* 0x0000640001bd7983 */ /* 0x000ee20000300800 */
[----:B------:R-:W-:-:S02]  /*bf20*/  MOV R210, R78 ;  /* 0x0000004e00d27202 */ /* 0x000fc40000000f00 */
[----:B------:R-:W-:Y:S02]  /*bf30*/  MOV R223, R79 ;  /* 0x0000004f00df7202 */ /* 0x000fe40000000f00 */
[----:B------:R-:W-:Y:S02]  /*bf40*/  MOV R133, R68 ;  /* 0x0000004400857202 */ /* 0x000fe40000000f00 */
[----:B------:R-:W-:Y:S02]  /*bf50*/  MOV R35, R69 ;  /* 0x0000004500237202 */ /* 0x000fe40000000f00 */
        /* <DEDUP_REMOVED lines=10> */
[-C--:B-1----:R-:W-:Y:S08]  /*c000*/  HMMA.16816.F32 R84, R4, R16.reuse, R144 ;  /* 0x000000100454723c */ /* 0x082ff00000001890 */
[----:B------:R-:W-:Y:S08]  /*c010*/  HMMA.16816.F32 R148, R8, R16, R148 ;  /* 0x000000100894723c */ /* 0x000ff00000001894 */
[-C--:B------:R-:W-:Y:S08]  /*c020*/  HMMA.16816.F32 R136, R4, R18.reuse, R136 ;  /* 0x000000120488723c */ /* 0x080ff00000001888 */
[C---:B------:R-:W-:Y:S01]  /*c030*/  HMMA.16816.F32 R144, R8.reuse, R18, R140 ;  /* 0x000000120890723c */ /* 0x040fe2000000188c */
[----:B------:R-:W1:Y:S07]  /*c040*/  LDSM.16.MT88.4 R16, [R39+0xe800] ;  /* 0x00e800002710783b */ /* 0x000e6e0000004200 */
[-C--:B-1----:R-:W-:Y:S08]  /*c050*/  HMMA.16816.F32 R140, R8, R16.reuse, R80 ;  /* 0x00000010088c723c */ /* 0x082ff00000001850 */
[C---:B------:R-:W-:Y:S08]  /*c060*/  HMMA.16816.F32 R88, R4.reuse, R16, R88 ;  /* 0x000000100458723c */ /* 0x040ff00000001858 */
[-C--:B------:R-:W-:Y:S08]  /*c070*/  HMMA.16816.F32 R92, R4, R18.reuse, R92 ;  /* 0x00000012045c723c */ /* 0x080ff0000000185c */
[----:B------:R-:W-:Y:S01]  /*c080*/  HMMA.16816.F32 R96, R8, R18, R96 ;  /* 0x000000120860723c */ /* 0x000fe20000001860 */
[----:B------:R-:W1:Y:S07]  /*c090*/  LDSM.16.MT88.4 R16, [R132+0x2800] ;  /* 0x002800008410783b */ /* 0x000e6e0000004200 */
[C---:B------:R-:W-:Y:S08]  /*c0a0*/  HMMA.16816.F32 R104, R4.reuse, R20, R104 ;  /* 0x000000140468723c */ /* 0x040ff00000001868 */
[-C--:B------:R-:W-:Y:S08]  /*c0b0*/  HMMA.16816.F32 R108, R4, R22.reuse, R108 ;  /* 0x00000016046c723c */ /* 0x080ff0000000186c */
[----:B------:R-:W-:Y:S08]  /*c0c0*/  HMMA.16816.F32 R112, R8, R22, R112 ;  /* 0x000000160870723c */ /* 0x000ff00000001870 */
[C---:B-1----:R-:W-:Y:S08]  /*c0d0*/  HMMA.16816.F32 R120, R4.reuse, R16, R120 ;  /* 0x000000100478723c */ /* 0x042ff00000001878 */
[----:B------:R-:W-:Y:S01]  /*c0e0*/  HMMA.16816.F32 R124, R4, R18, R124 ;  /* 0x00000012047c723c */ /* 0x000fe2000000187c */
[----:B------:R-:W-:-:S04]  /*c0f0*/  FFMA.FTZ R4, R191, UR21, -R13 ;  /* 0x00000015bf047c23 */ /* 0x000fc8000801080d */
[----:B------:R1:W-:Y:S02]  /*c100*/  MUFU.EX2 R81, R4 ;  /* 0x0000000400517308 */ /* 0x0003e40000000800 */
[----:B-1----:R-:W-:-:S04]  /*c110*/  FFMA.FTZ R4, R234, UR21, -R13 ;  /* 0x00000015ea047c23 */ /* 0x002fc8000801080d */
[----:B------:R1:W-:Y:S01]  /*c120*/  MUFU.EX2 R22, R4 ;  /* 0x0000000400167308 */ /* 0x0003e20000000800 */
[----:B--2---:R-:W-:Y:S02]  /*c130*/  FFMA.FTZ R38, R190, R26, R38 ;  /* 0x0000001abe267223 */ /* 0x004fe40000010026 */
[----:B------:R-:W2:Y:S01]  /*c140*/  LDL.LU R190, [R1+0x68] ;  /* 0x0000680001be7983 */ /* 0x000ea20000300800 */
[----:B-1----:R-:W-:-:S03]  /*c150*/  FFMA.FTZ R4, R133, UR21, -R32 ;  /* 0x0000001585047c23 */ /* 0x002fc60008010820 */
[----:B------:R-:W4:Y:S01]  /*c160*/  LDL.LU R133, [R1+0x6c] ;  /* 0x00006c0001857983 */ /* 0x000f220000300800 */
[----:B------:R-:W-:Y:S02]  /*c170*/  MOV R191, R160 ;  /* 0x000000a000bf7202 */ /* 0x000fe40000000f00 */
[----:B------:R-:W-:Y:S02]  /*c180*/  MOV R160, R162 ;  /* 0x000000a200a07202 */ /* 0x000fe40000000f00 */
[----:B------:R-:W-:Y:S02]  /*c190*/  MOV R162, R163 ;  /* 0x000000a300a27202 */ /* 0x000fe40000000f00 */
[----:B------:R-:W-:Y:S02]  /*c1a0*/  MOV R163, R220 ;  /* 0x000000dc00a37202 */ /* 0x000fe40000000f00 */
[----:B------:R-:W-:Y:S02]  /*c1b0*/  MOV R220, R221 ;  /* 0x000000dd00dc7202 */ /* 0x000fe40000000f00 */
[----:B------:R-:W-:Y:S01]  /*c1c0*/  MOV R221, R222 ;  /* 0x000000de00dd7202 */ /* 0x000fe20000000f00 */
[----:B------:R-:W-:Y:S01]  /*c1d0*/  FFMA.FTZ R5, R246, UR21, -R13 ;  /* 0x00000015f6057c23 */ /* 0x000fe2000801080d */
[----:B------:R-:W-:-:S02]  /*c1e0*/  MOV R222, R223 ;  /* 0x000000df00de7202 */ /* 0x000fc40000000f00 */
[----:B------:R-:W-:Y:S02]  /*c1f0*/  MOV R223, R216 ;  /* 0x000000d800df7202 */ /* 0x000fe40000000f00 */
[----:B------:R-:W-:Y:S01]  /*c200*/  MOV R216, R217 ;  /* 0x000000d900d87202 */ /* 0x000fe20000000f00 */
[C---:B------:R-:W-:Y:S01]  /*c210*/  HMMA.16816.F32 R100, R8.reuse, R20, R100 ;  /* 0x000000140864723c */ /* 0x040fe20000001864 */
[----:B------:R-:W-:Y:S01]  /*c220*/  MOV R217, R218 ;  /* 0x000000da00d97202 */ /* 0x000fe20000000f00 */
[----:B------:R1:W-:Y:S01]  /*c230*/  MUFU.EX2 R20, R5 ;  /* 0x0000000500147308 */ /* 0x0003e20000000800 */
[----:B------:R-:W-:Y:S02]  /*c240*/  MOV R218, R219 ;  /* 0x000000db00da7202 */ /* 0x000fe40000000f00 */
[----:B------:R-:W-:Y:S02]  /*c250*/  MOV R219, R211 ;  /* 0x000000d300db7202 */ /* 0x000fe40000000f00 */
[----:B------:R-:W-:Y:S01]  /*c260*/  MOV R211, R208 ;  /* 0x000000d000d37202 */ /* 0x000fe20000000f00 */
[----:B------:R-:W-:Y:S01]  /*c270*/  HMMA.16816.F32 R116, R8, R16, R116 ;  /* 0x000000100874723c */ /* 0x000fe20000001874 */
[----:B------:R-:W-:Y:S01]  /*c280*/  MOV R208, R212 ;  /* 0x000000d400d07202 */ /* 0x000fe20000000f00 */
[----:B------:R3:W-:Y:S01]  /*c290*/  MUFU.EX2 R7, R4 ;  /* 0x0000000400077308 */ /* 0x0007e20000000800 */
[----:B------:R-:W-:-:S02]  /*c2a0*/  MOV R212, R35 ;  /* 0x0000002300d47202 */ /* 0x000fc40000000f00 */
[----:B------:R-:W-:-:S03]  /*c2b0*/  MOV R35, R164 ;  /* 0x000000a400237202 */ /* 0x000fc60000000f00 */
[----:B------:R-:W-:Y:S01]  /*c2c0*/  HMMA.16816.F32 R128, R8, R18, R128 ;  /* 0x000000120880723c */ /* 0x000fe20000001880 */
[----:B-1----:R-:W-:Y:S01]  /*c2d0*/  FFMA.FTZ R5, R228, UR21, -R13 ;  /* 0x00000015e4057c23 */ /* 0x002fe2000801080d */
[----:B------:R-:W1:Y:S03]  /*c2e0*/  LDSM.16.MT88.4 R16, [R248+0xd000] ;  /* 0x00d00000f810783b */ /* 0x000e660000004200 */
[----:B------:R3:W-:Y:S02]  /*c2f0*/  MUFU.EX2 R164, R5 ;  /* 0x0000000500a47308 */ /* 0x0007e40000000800 */
[----:B---3--:R-:W-:-:S04]  /*c300*/  FFMA.FTZ R4, R239, UR21, -R32 ;  /* 0x00000015ef047c23 */ /* 0x008fc80008010820 */
[----:B------:R3:W-:Y:S01]  /*c310*/  MUFU.EX2 R21, R4 ;  /* 0x0000000400157308 */ /* 0x0007e20000000800 */
[----:B------:R-:W-:-:S04]  /*c320*/  FFMA.FTZ R5, R191, UR21, -R32 ;  /* 0x00000015bf057c23 */ /* 0x000fc80008010820 */
[----:B------:R1:W-:Y:S01]  /*c330*/  MUFU.EX2 R23, R5 ;  /* 0x0000000500177308 */ /* 0x0003e20000000800 */
[----:B---3--:R-:W-:-:S04]  /*c340*/  FFMA.FTZ R4, R160, UR21, -R14 ;  /* 0x00000015a0047c23 */ /* 0x008fc8000801080e */
[----:B------:R3:W-:Y:S01]  /*c350*/  MUFU.EX2 R234, R4 ;  /* 0x0000000400ea7308 */ /* 0x0007e20000000800 */
[----:B-1----:R-:W-:-:S04]  /*c360*/  FFMA.FTZ R5, R232, UR21, -R32 ;  /* 0x00000015e8057c23 */ /* 0x002fc80008010820 */
[----:B------:R1:W1:Y:S01]  /*c370*/  MUFU.EX2 R8, R5 ;  /* 0x0000000500087308 */ /* 0x0002620000000800 */
[----:B---3--:R-:W-:-:S04]  /*c380*/  FFMA.FTZ R4, R250, UR21, -R14 ;  /* 0x00000015fa047c23 */ /* 0x008fc8000801080e */
[----:B------:R3:W-:Y:S01]  /*c390*/  MUFU.EX2 R246, R4 ;  /* 0x0000000400f67308 */ /* 0x0007e20000000800 */
[----:B-1----:R-:W-:-:S04]  /*c3a0*/  FFMA.FTZ R5, R161, UR21, -R14 ;  /* 0x00000015a1057c23 */ /* 0x002fc8000801080e */
[----:B------:R1:W1:Y:S01]  /*c3b0*/  MUFU.EX2 R239, R5 ;  /* 0x0000000500ef7308 */ /* 0x0002620000000800 */
[--C-:B---3--:R-:W-:Y:S01]  /*c3c0*/  FFMA.FTZ R4, R162, UR21, -R15.reuse ;  /* 0x00000015a2047c23 */ /* 0x108fe2000801080f */
[----:B------:R-:W-:Y:S02]  /*c3d0*/  MOV R162, R220 ;  /* 0x000000dc00a27202 */ /* 0x000fe40000000f00 */
[----:B------:R-:W-:Y:S01]  /*c3e0*/  MOV R220, R222 ;  /* 0x000000de00dc7202 */ /* 0x000fe20000000f00 */
[----:B------:R-:W-:Y:S01]  /*c3f0*/  IMAD.MOV.U32 R222, RZ, RZ, R216 ;  /* 0x000000ffffde7224 */ /* 0x000fe200078e00d8 */
[----:B------:R-:W-:Y:S01]  /*c400*/  MOV R216, R218 ;  /* 0x000000da00d87202 */ /* 0x000fe20000000f00 */
[----:B------:R-:W-:Y:S01]  /*c410*/  FFMA.FTZ R6, R251, UR21, -R15 ;  /* 0x00000015fb067c23 */ /* 0x000fe2000801080f */
[----:B------:R3:W-:Y:S01]  /*c420*/  MUFU.EX2 R218, R4 ;  /* 0x0000000400da7308 */ /* 0x0007e20000000800 */
[----:B-1----:R-:W-:-:S04]  /*c430*/  FFMA.FTZ R5, R233, UR21, -R14 ;  /* 0x00000015e9057c23 */ /* 0x002fc8000801080e */
[----:B------:R1:W1:Y:S01]  /*c440*/  MUFU.EX2 R250, R5 ;  /* 0x0000000500fa7308 */ /* 0x0002620000000800 */
[----:B---3--:R-:W-:-:S03]  /*c450*/  FFMA.FTZ R4, R235, UR21, -R15 ;  /* 0x00000015eb047c23 */ /* 0x008fc6000801080f */
[----:B------:R-:W3:Y:S01]  /*c460*/  MUFU.EX2 R232, R6 ;  /* 0x0000000600e87308 */ /* 0x000ee20000000800 */
[----:B------:R-:W-:Y:S01]  /*c470*/  MOV R235, R8 ;  /* 0x0000000800eb7202 */ /* 0x000fe20000000f00 */
[----:B-1----:R-:W-:Y:S01]  /*c480*/  FFMA.FTZ R5, R249, UR21, -R15 ;  /* 0x00000015f9057c23 */ /* 0x002fe2000801080f */
[----:B------:R-:W-:Y:S02]  /*c490*/  MOV R249, R219 ;  /* 0x000000db00f97202 */ /* 0x000fe40000000f00 */
[----:B------:R1:W-:Y:S04]  /*c4a0*/  MUFU.EX2 R219, R4 ;  /* 0x0000000400db7308 */ /* 0x0003e80000000800 */
[----:B------:R3:W3:Y:S01]  /*c4b0*/  MUFU.EX2 R233, R5 ;  /* 0x0000000500e97308 */ /* 0x0006e20000000800 */
[----:B------:R-:W-:-:S02]  /*c4c0*/  F2FP.F16.F32.PACK_AB R8, R20, R81 ;  /* 0x000000511408723e */ /* 0x000fc400000000ff */
[----:B------:R-:W-:Y:S02]  /*c4d0*/  F2FP.F16.F32.PACK_AB R9, R23, R7 ;  /* 0x000000071709723e */ /* 0x000fe400000000ff */
[----:B------:R-:W-:Y:S02]  /*c4e0*/  F2FP.F16.F32.PACK_AB R10, R164, R22 ;  /* 0x00000016a40a723e */ /* 0x000fe400000000ff */
[----:B------:R-:W-:Y:S02]  /*c4f0*/  F2FP.F16.F32.PACK_AB R11, R235, R21 ;  /* 0x00000015eb0b723e */ /* 0x000fe400000000ff */
[----:B------:R-:W-:Y:S02]  /*c500*/  MOV R161, R163 ;  /* 0x000000a300a17202 */ /* 0x000fe40000000f00 */
[----:B------:R-:W-:Y:S02]  /*c510*/  MOV R163, R221 ;  /* 0x000000dd00a37202 */ /* 0x000fe40000000f00 */
[----:B------:R-:W-:-:S02]  /*c520*/  MOV R221, R223 ;  /* 0x000000df00dd7202 */ /* 0x000fc40000000f00 */
[----:B------:R-:W-:Y:S02]  /*c530*/  MOV R251, R211 ;  /* 0x000000d300fb7202 */ /* 0x000fe40000000f00 */
[----:B------:R-:W-:Y:S01]  /*c540*/  MOV R223, R217 ;  /* 0x000000d900df7202 */ /* 0x000fe20000000f00 */
[--C-:B------:R-:W-:Y:S01]  /*c550*/  FFMA.FTZ R217, R231, UR21, -R13.reuse ;  /* 0x00000015e7d97c23 */ /* 0x100fe2000801080d */
[----:B------:R-:W-:Y:S01]  /*c560*/  MOV R82, R216 ;  /* 0x000000d800527202 */ /* 0x000fe20000000f00 */
[----:B------:R-:W-:Y:S01]  /*c570*/  FFMA.FTZ R216, R229, UR21, -R13 ;  /* 0x00000015e5d87c23 */ /* 0x000fe2000801080d */
[----:B------:R-:W-:Y:S01]  /*c580*/  MOV R211, R35 ;  /* 0x0000002300d37202 */ /* 0x000fe20000000f00 */
[----:B------:R-:W-:Y:S02]  /*c590*/  FFMA.FTZ R35, R230, UR21, -R14 ;  /* 0x00000015e6237c23 */ /* 0x000fe4000801080e */
[----:B------:R-:W-:Y:S01]  /*c5a0*/  HMMA.16816.F32 R228, R8, R16, R40 ;  /* 0x0000001008e4723c */ /* 0x000fe20000001828 */
[----:B------:R-:W-:Y:S01]  /*c5b0*/  IMAD.MOV.U32 R40, RZ, RZ, R7 ;  /* 0x000000ffff287224 */ /* 0x000fe200078e0007 */
[----:B-1----:R-:W-:-:S02]  /*c5c0*/  F2FP.F16.F32.PACK_AB R4, R239, R234 ;  /* 0x000000eaef04723e */ /* 0x002fc400000000ff */
[----:B------:R-:W-:Y:S02]  /*c5d0*/  F2FP.F16.F32.PACK_AB R6, R250, R246 ;  /* 0x000000f6fa06723e */ /* 0x000fe400000000ff */
[----:B---3--:R-:W-:Y:S02]  /*c5e0*/  F2FP.F16.F32.PACK_AB R5, R232, R218 ;  /* 0x000000dae805723e */ /* 0x008fe400000000ff */
[----:B------:R-:W-:Y:S01]  /*c5f0*/  F2FP.F16.F32.PACK_AB R7, R219, R233 ;  /* 0x000000e9db07723e */ /* 0x000fe200000000ff */
[----:B------:R-:W-:Y:S01]  /*c600*/  FFMA.FTZ R37, R189, R25, R37 ;  /* 0x00000019bd257223 */ /* 0x000fe20000010025 */
[----:B------:R-:W-:Y:S02]  /*c610*/  MOV R43, R23 ;  /* 0x00000017002b7202 */ /* 0x000fe40000000f00 */
[----:B------:R-:W-:Y:S02]  /*c620*/  MOV R42, R22 ;  /* 0x00000016002a7202 */ /* 0x000fe40000000f00 */
[----:B------:R-:W-:Y:S01]  /*c630*/  MOV R41, R20 ;  /* 0x0000001400297202 */ /* 0x000fe20000000f00 */
[----:B------:R-:W-:Y:S01]  /*c640*/  HMMA.16816.F32 R48, R4, R16, R48 ;  /* 0x000000100430723c */ /* 0x000fe20000001830 */
[----:B------:R-:W-:-:S02]  /*c650*/  MOV R189, R161 ;  /* 0x000000a100bd7202 */ /* 0x000fc40000000f00 */
[----:B------:R-:W-:Y:S02]  /*c660*/  MOV R188, R162 ;  /* 0x000000a200bc7202 */ /* 0x000fe40000000f00 */
[----:B------:R-:W-:-:S03]  /*c670*/  MOV R207, R163 ;  /* 0x000000a300cf7202 */ /* 0x000fc60000000f00 */
[-C--:B------:R-:W-:Y:S08]  /*c680*/  HMMA.16816.F32 R44, R4, R18.reuse, R44 ;  /* 0x00000012042c723c */ /* 0x080ff0000000182c */
[----:B------:R-:W-:Y:S01]  /*c690*/  HMMA.16816.F32 R160, R8, R18, R28 ;  /* 0x0000001208a0723c */ /* 0x000fe2000000181c */
[----:B------:R-:W1:Y:S01]  /*c6a0*/  LDSM.16.MT88.4 R16, [R132+0x1000] ;  /* 0x001000008410783b */ /* 0x000e620000004200 */
[----:B------:R-:W-:-:S02]  /*c6b0*/  MOV R199, R176 ;  /* 0x000000b000c77202 */ /* 0x000fc40000000f00 */
[----:B------:R-:W-:Y:S01]  /*c6c0*/  MOV R198, R177 ;  /* 0x000000b100c67202 */ /* 0x000fe20000000f00 */
[----:B------:R-:W-:Y:S01]  /*c6d0*/  LDSM.16.MT88.4 R28, [R132+0x3000] ;  /* 0x00300000841c783b */ /* 0x000fe20000004200 */
[----:B------:R-:W-:Y:S02]  /*c6e0*/  MOV R191, R178 ;  /* 0x000000b200bf7202 */ /* 0x000fe40000000f00 */
[----:B------:R-:W-:Y:S02]  /*c6f0*/  MOV R206, R220 ;  /* 0x000000dc00ce7202 */ /* 0x000fe40000000f00 */
[----:B------:R-:W-:Y:S02]  /*c700*/  MOV R205, R221 ;  /* 0x000000dd00cd7202 */ /* 0x000fe40000000f00 */
[----:B------:R-:W-:Y:S02]  /*c710*/  MOV R204, R222 ;  /* 0x000000de00cc7202 */ /* 0x000fe40000000f00 */
[----:B------:R-:W-:Y:S01]  /*c720*/  MOV R83, R223 ;  /* 0x000000df00537202 */ /* 0x000fe20000000f00 */
[C---:B-1----:R-:W-:Y:S08]  /*c730*/  HMMA.16816.F32 R192, R4.reuse, R16, R192 ;  /* 0x0000001004c0723c */ /* 0x042ff000000018c0 */
[----:B------:R-:W-:Y:S01]  /*c740*/  HMMA.16816.F32 R200, R4, R18, R200 ;  /* 0x0000001204c8723c */ /* 0x000fe200000018c8 */
[----:B--2---:R-:W-:Y:S01]  /*c750*/  FFMA.FTZ R80, R190, R24, R134 ;  /* 0x00000018be507223 */ /* 0x004fe20000010086 */
[----:B------:R-:W-:Y:S01]  /*c760*/  FFMA.FTZ R134, R36, UR21, -R13 ;  /* 0x0000001524867c23 */ /* 0x000fe2000801080d */
[--C-:B------:R-:W-:Y:S01]  /*c770*/  FFMA.FTZ R36, R240, UR21, -R14.reuse ;  /* 0x00000015f0247c23 */ /* 0x100fe2000801080e */
[----:B----4-:R-:W-:Y:S01]  /*c780*/  FFMA.FTZ R133, R133, R27, R135 ;  /* 0x0000001b85857223 */ /* 0x010fe20000010087 */
[----:B------:R-:W-:Y:S01]  /*c790*/  MOV R240, R21 ;  /* 0x0000001500f07202 */ /* 0x000fe20000000f00 */
[----:B------:R-:W1:Y:S04]  /*c7a0*/  LDSM.16.MT88.4 R24, [R39+0xd000] ;  /* 0x00d000002718783b */ /* 0x000e680000004200 */
[----:B------:R-:W2:Y:S01]  /*c7b0*/  LDSM.16.MT88.4 R20, [R34+0x1000] ;  /* 0x001000002214783b */ /* 0x000ea20000004200 */
[----:B------:R-:W-:Y:S01]  /*c7c0*/  FFMA.FTZ R135, R214, UR21, -R13 ;  /* 0x00000015d6877c23 */ /* 0x000fe2000801080d */
[----:B------:R-:W-:Y:S01]  /*c7d0*/  MOV R190, R179 ;  /* 0x000000b300be7202 */ /* 0x000fe20000000f00 */
[--C-:B------:R-:W-:Y:S01]  /*c7e0*/  FFMA.FTZ R13, R215, UR21, -R14.reuse ;  /* 0x00000015d70d7c23 */ /* 0x100fe2000801080e */
[----:B------:R-:W-:Y:S01]  /*c7f0*/  FFMA.FTZ R14, R213, UR21, -R14 ;  /* 0x00000015d50e7c23 */ /* 0x000fe2000801080e */
[----:B-1----:R-:W-:Y:S01]  /*c800*/  HMMA.16816.F32 R176, R8, R26, R60 ;  /* 0x0000001a08b0723c */ /* 0x002fe2000000183c */
[----:B------:R-:W-:-:S02]  /*c810*/  MOV R60, R212 ;  /* 0x000000d4003c7202 */ /* 0x000fc40000000f00 */
[----:B------:R-:W-:Y:S02]  /*c820*/  MOV R63, R198 ;  /* 0x000000c6003f7202 */ /* 0x000fe40000000f00 */
[----:B------:R-:W-:Y:S02]  /*c830*/  MOV R62, R199 ;  /* 0x000000c7003e7202 */ /* 0x000fe40000000f00 */
[----:B------:R-:W-:Y:S01]  /*c840*/  MOV R61, R211 ;  /* 0x000000d3003d7202 */ /* 0x000fe20000000f00 */
[-C--:B------:R-:W-:Y:S08]  /*c850*/  HMMA.16816.F32 R220, R8, R24.reuse, R64 ;  /* 0x0000001808dc723c */ /* 0x080ff00000001840 */
[C---:B------:R-:W-:Y:S08]  /*c860*/  HMMA.16816.F32 R52, R4.reuse, R24, R52 ;  /* 0x000000180434723c */ /* 0x040ff00000001834 */
[----:B------:R-:W-:Y:S01]  /*c870*/  HMMA.16816.F32 R168, R4, R26, R168 ;  /* 0x0000001a04a8723c */ /* 0x000fe200000018a8 */
[----:B------:R-:W1:Y:S07]  /*c880*/  LDSM.16.MT88.4 R24, [R248+0xf000] ;  /* 0x00f00000f818783b */ /* 0x000e6e0000004200 */
[----:B--2---:R-:W-:Y:S01]  /*c890*/  HMMA.16816.F32 R212, R8, R20, R56 ;  /* 0x0000001408d4723c */ /* 0x004fe20000001838 */
[----:B------:R-:W-:-:S02]  /*c8a0*/  MOV R59, R208 ;  /* 0x000000d0003b7202 */ /* 0x000fc40000000f00 */
[----:B------:R-:W-:Y:S02]  /*c8b0*/  MOV R58, R210 ;  /* 0x000000d2003a7202 */ /* 0x000fe40000000f00 */
[----:B------:R-:W-:-:S03]  /*c8c0*/  MOV R57, R209 ;  /* 0x000000d100397202 */ /* 0x000fc60000000f00 */
[C---:B------:R-:W-:Y:S08]  /*c8d0*/  HMMA.16816.F32 R180, R4.reuse, R20, R180 ;  /* 0x0000001404b4723c */ /* 0x040ff000000018b4 */
[-C--:B------:R-:W-:Y:S08]  /*c8e0*/  HMMA.16816.F32 R184, R4, R22.reuse, R184 ;  /* 0x0000001604b8723c */ /* 0x080ff000000018b8 */
[C---:B------:R-:W-:Y:S01]  /*c8f0*/  HMMA.16816.F32 R196, R8.reuse, R22, R72 ;  /* 0x0000001608c4723c */ /* 0x040fe20000001848 */
[----:B------:R-:W2:Y:S07]  /*c900*/  LDSM.16.MT88.4 R20, [R39+0xf000] ;  /* 0x00f000002714783b */ /* 0x000eae0000004200 */
[C---:B------:R-:W-:Y:S08]  /*c910*/  HMMA.16816.F32 R208, R8.reuse, R16, R68 ;  /* 0x0000001008d0723c */ /* 0x040ff00000001844 */
[----:B------:R-:W-:Y:S01]  /*c920*/  HMMA.16816.F32 R64, R8, R18, R76 ;  /* 0x000000120840723c */ /* 0x000fe2000000184c */
[----:B------:R-:W3:Y:S07]  /*c930*/  LDSM.16.MT88.4 R16, [R34+0x3000] ;  /* 0x003000002210783b */ /* 0x000eee0000004200 */
[----:B-1----:R-:W-:Y:S01]  /*c940*/  HMMA.16816.F32 R76, R4, R26, R136 ;  /* 0x0000001a044c723c */ /* 0x002fe20000001888 */
[----:B------:R-:W-:-:S02]  /*c950*/  MOV R136, R40 ;  /* 0x0000002800887202 */ /* 0x000fc40000000f00 */
[----:B------:R-:W-:Y:S02]  /*c960*/  MOV R137, R41 ;  /* 0x0000002900897202 */ /* 0x000fe40000000f00 */
[----:B------:R-:W-:Y:S02]  /*c970*/  MOV R139, R42 ;  /* 0x0000002a008b7202 */ /* 0x000fe40000000f00 */
[----:B------:R-:W-:Y:S01]  /*c980*/  MOV R138, R43 ;  /* 0x0000002b008a7202 */ /* 0x000fe20000000f00 */
[C---:B------:R-:W-:Y:S08]  /*c990*/  HMMA.16816.F32 R72, R4.reuse, R24, R84 ;  /* 0x000000180448723c */ /* 0x040ff00000001854 */
[C---:B------:R-:W-:Y:S08]  /*c9a0*/  HMMA.16816.F32 R120, R4.reuse, R28, R120 ;  /* 0x0000001c0478723c */ /* 0x040ff00000001878 */
[C---:B--2---:R-:W-:Y:S08]  /*c9b0*/  HMMA.16816.F32 R88, R4.reuse, R20, R88 ;  /* 0x000000140458723c */ /* 0x044ff00000001858 */
[C---:B------:R-:W-:Y:S08]  /*c9c0*/  HMMA.16816.F32 R92, R4.reuse, R22, R92 ;  /* 0x00000016045c723c */ /* 0x040ff0000000185c */
[C---:B---3--:R-:W-:Y:S08]  /*c9d0*/  HMMA.16816.F32 R104, R4.reuse, R16, R104 ;  /* 0x000000100468723c */ /* 0x048ff00000001868 */
[C---:B------:R-:W-:Y:S08]  /*c9e0*/  HMMA.16816.F32 R108, R4.reuse, R18, R108 ;  /* 0x00000012046c723c */ /* 0x040ff0000000186c */
[----:B------:R-:W-:Y:S01]  /*c9f0*/  HMMA.16816.F32 R40, R4, R30, R124 ;  /* 0x0000001e0428723c */ /* 0x000fe2000000187c */
[----:B------:R-:W-:-:S02]  /*ca00*/  MOV R5, R57 ;  /* 0x0000003900057202 */ /* 0x000fc40000000f00 */
[----:B------:R-:W-:Y:S02]  /*ca10*/  MOV R6, R59 ;  /* 0x0000003b00067202 */ /* 0x000fe40000000f00 */
[----:B------:R-:W-:Y:S02]  /*ca20*/  MOV R124, R60 ;  /* 0x0000003c007c7202 */ /* 0x000fe40000000f00 */
[----:B------:R-:W-:Y:S02]  /*ca30*/  MOV R125, R61 ;  /* 0x0000003d007d7202 */ /* 0x000fe40000000f00 */
[----:B------:R-:W-:Y:S02]  /*ca40*/  MOV R126, R62 ;  /* 0x0000003e007e7202 */ /* 0x000fe40000000f00 */
[----:B------:R-:W-:Y:S02]  /*ca50*/  MOV R127, R63 ;  /* 0x0000003f007f7202 */ /* 0x000fe40000000f00 */
[----:B------:R-:W-:Y:S01]  /*ca60*/  HMMA.16816.F32 R60, R8, R18, R112 ;  /* 0x00000012083c723c */ /* 0x000fe20000001870 */
[----:B------:R-:W-:Y:S01]  /*ca70*/  FFMA.FTZ R19, R5, UR21, -R32 ;  /* 0x0000001505137c23 */ /* 0x000fe20008010820 */
[----:B------:R-:W-:-:S06]  /*ca80*/  MOV R5, R6 ;  /* 0x0000000600057202 */ /* 0x000fcc0000000f00 */
[C---:B------:R-:W-:Y:S01]  /*ca90*/  HMMA.16816.F32 R100, R8.reuse, R16, R100 ;  /* 0x000000100864723c */ /* 0x040fe20000001864 */
[----:B------:R-:W-:Y:S02]  /*caa0*/  MOV R6, R33 ;  /* 0x0000002100067202 */ /* 0x000fe40000000f00 */
[----:B------:R-:W-:Y:S01]  /*cab0*/  MOV R7, R58 ;  /* 0x0000003a00077202 */ /* 0x000fe20000000f00 */
[--C-:B------:R-:W-:Y:S01]  /*cac0*/  FFMA.FTZ R18, R5, UR21, -R32.reuse ;  /* 0x0000001505127c23 */ /* 0x100fe20008010820 */
[--C-:B------:R-:W-:Y:S01]  /*cad0*/  FFMA.FTZ R4, R2, UR21, -R15.reuse ;  /* 0x0000001502047c23 */ /* 0x100fe2000801080f */
[----:B------:R-:W-:Y:S01]  /*cae0*/  FFMA.FTZ R17, R6, UR21, -R32 ;  /* 0x0000001506117c23 */ /* 0x000fe20008010820 */
[--C-:B------:R-:W-:Y:S01]  /*caf0*/  FFMA.FTZ R6, R124, UR21, -R15.reuse ;  /* 0x000000157c067c23 */ /* 0x100fe2000801080f */
[--C-:B------:R-:W-:Y:S01]  /*cb00*/  FFMA.FTZ R5, R125, UR21, -R15.reuse ;  /* 0x000000157d057c23 */ /* 0x100fe2000801080f */
[----:B------:R-:W-:Y:S01]  /*cb10*/  MOV R124, R126 ;  /* 0x0000007e007c7202 */ /* 0x000fe20000000f00 */
[----:B------:R-:W-:Y:S01]  /*cb20*/  FFMA.FTZ R7, R7, UR21, -R15 ;  /* 0x0000001507077c23 */ /* 0x000fe2000801080f */
[----:B------:R-:W-:Y:S01]  /*cb30*/  MOV R125, R127 ;  /* 0x0000007f007d7202 */ /* 0x000fe20000000f00 */
[----:B------:R-:W-:Y:S01]  /*cb40*/  IMAD.MOV.U32 R126, RZ, RZ, R82 ;  /* 0x000000ffff7e7224 */ /* 0x000fe200078e0052 */
[----:B------:R-:W-:Y:S01]  /*cb50*/  MOV R127, R83 ;  /* 0x00000053007f7202 */ /* 0x000fe20000000f00 */
[C---:B------:R-:W-:Y:S01]  /*cb60*/  HMMA.16816.F32 R68, R8.reuse, R24, R148 ;  /* 0x000000180844723c */ /* 0x040fe20000001894 */
[----:B------:R-:W-:Y:S01]  /*cb70*/  MOV R82, R204 ;  /* 0x000000cc00527202 */ /* 0x000fe20000000f00 */
[----:B------:R-:W-:Y:S01]  /*cb80*/  FFMA.FTZ R16, R12, UR21, -R32 ;  /* 0x000000150c107c23 */ /* 0x000fe20008010820 */
[----:B------:R-:W-:Y:S01]  /*cb90*/  MOV R83, R205 ;  /* 0x000000cd00537202 */ /* 0x000fe20000000f00 */
[----:B------:R-:W-:Y:S01]  /*cba0*/  MUFU.EX2 R36, R36 ;  /* 0x0000002400247308 */ /* 0x000fe20000000800 */
[----:B------:R-:W-:Y:S01]  /*cbb0*/  MOV R204, R206 ;  /* 0x000000ce00cc7202 */ /* 0x000fe20000000f00 */
[----:B------:R-:W-:Y:S01]  /*cbc0*/  LDSM.16.MT88.4 R112, [R34+0x3800] ;  /* 0x003800002270783b */ /* 0x000fe20000004200 */
[----:B------:R-:W-:Y:S01]  /*cbd0*/  MOV R205, R207 ;  /* 0x000000cf00cd7202 */ /* 0x000fe20000000f00 */
[C---:B------:R-:W-:Y:S01]  /*cbe0*/  HMMA.16816.F32 R56, R8.reuse, R22, R96 ;  /* 0x000000160838723c */ /* 0x040fe20000001860 */
[----:B------:R-:W-:Y:S01]  /*cbf0*/  MOV R206, R188 ;  /* 0x000000bc00ce7202 */ /* 0x000fe20000000f00 */
[----:B------:R1:W-:Y:S01]  /*cc00*/  MUFU.EX2 R23, R13 ;  /* 0x0000000d00177308 */ /* 0x0003e20000000800 */
[----:B------:R-:W-:Y:S01]  /*cc10*/  MOV R207, R189 ;  /* 0x000000bd00cf7202 */ /* 0x000fe20000000f00 */
[----:B------:R2:W5:Y:S01]  /*cc20*/  LDL.LU R33, [R1+0x80] ;  /* 0x0000800001217983 */ /* 0x0005620000300800 */
[----:B------:R-:W-:Y:S01]  /*cc30*/  MOV R188, R190 ;  /* 0x000000be00bc7202 */ /* 0x000fe20000000f00 */
[----:B------:R3:W-:Y:S01]  /*cc40*/  MUFU.EX2 R22, R7 ;  /* 0x0000000700167308 */ /* 0x0007e20000000800 */
[----:B------:R-:W-:Y:S01]  /*cc50*/  MOV R189, R156 ;  /* 0x0000009c00bd7202 */ /* 0x000fe20000000f00 */
[----:B------:R-:W-:Y:S01]  /*cc60*/  HMMA.16816.F32 R84, R8, R20, R140 ;  /* 0x000000140854723c */ /* 0x000fe2000000188c */
[----:B------:R-:W-:Y:S01]  /*cc70*/  MOV R190, R157 ;  /* 0x0000009d00be7202 */ /* 0x000fe20000000f00 */
[----:B------:R-:W4:Y:S01]  /*cc80*/  MUFU.EX2 R35, R35 ;  /* 0x0000002300237308 */ /* 0x000f220000000800 */
[----:B------:R-:W-:-:S03]  /*cc90*/  MOV R32, R126 ;  /* 0x0000007e00207202 */ /* 0x000fc60000000f00 */
[----:B------:R-:W-:Y:S02]  /*cca0*/  MUFU.EX2 R15, R4 ;  /* 0x00000004000f7308 */ /* 0x000fe40000000800 */
[C---:B------:R-:W-:Y:S01]  /*ccb0*/  HMMA.16816.F32 R116, R8.reuse, R28, R116 ;  /* 0x0000001c0874723c */ /* 0x040fe20000001874 */
[----:B-1----:R-:W-:Y:S01]  /*ccc0*/  FADD.FTZ R13, R158, R38 ;  /* 0x000000269e0d7221 */ /* 0x002fe20000010000 */
[----:B------:R-:W-:Y:S01]  /*ccd0*/  MOV R151, R172 ;  /* 0x000000ac00977202 */ /* 0x000fe20000000f00 */
[----:B------:R-:W-:Y:S02]  /*cce0*/  IMAD.MOV.U32 R150, RZ, RZ, R191 ;  /* 0x000000ffff967224 */ /* 0x000fe400078e00bf */
[----:B---3--:R-:W-:Y:S01]  /*ccf0*/  FADD.FTZ R7, R159, R37 ;  /* 0x000000259f077221 */ /* 0x008fe20000010000 */
[----:B------:R-:W-:Y:S04]  /*cd00*/  LDSM.16.MT88.4 R96, [R39+0xf800] ;  /* 0x00f800002760783b */ /* 0x000fe80000004200 */
[----:B------:R-:W1:Y:S01]  /*cd10*/  LDSM.16.MT88.4 R156, [R248+0xd800] ;  /* 0x00d80000f89c783b */ /* 0x000e620000004200 */
[C---:B------:R-:W-:Y:S01]  /*cd20*/  HMMA.16816.F32 R24, R8.reuse, R26, R144 ;  /* 0x0000001a0818723c */ /* 0x040fe20000001890 */
[----:B------:R-:W3:Y:S01]  /*cd30*/  MUFU.EX2 R20, R14 ;  /* 0x0000000e00147308 */ /* 0x000ee20000000800 */
[----:B------:R-:W-:Y:S01]  /*cd40*/  MOV R38, R125 ;  /* 0x0000007d00267202 */ /* 0x000fe20000000f00 */
[----:B------:R2:W5:Y:S01]  /*cd50*/  LDL.LU R12, [R1+0x7c] ;  /* 0x00007c00010c7983 */ /* 0x0005620000300800 */
[----:B------:R-:W-:Y:S01]  /*cd60*/  MOV R140, R127 ;  /* 0x0000007f008c7202 */ /* 0x000fe20000000f00 */
[----:B------:R-:W3:Y:S01]  /*cd70*/  MUFU.EX2 R21, R6 ;  /* 0x0000000600157308 */ /* 0x000ee20000000800 */
[----:B------:R-:W-:Y:S01]  /*cd80*/  MOV R125, R174 ;  /* 0x000000ae007d7202 */ /* 0x000fe20000000f00 */
[----:B------:R2:W5:Y:S01]  /*cd90*/  LDL.LU R2, [R1+0x78] ;  /* 0x0000780001027983 */ /* 0x0005620000300800 */
[----:B------:R-:W-:Y:S01]  /*cda0*/  HMMA.16816.F32 R28, R8, R30, R128 ;  /* 0x0000001e081c723c */ /* 0x000fe20000001880 */
[----:B------:R-:W-:Y:S01]  /*cdb0*/  FADD.FTZ R11, R124, R80 ;  /* 0x000000507c0b7221 */ /* 0x000fe20000010000 */
[----:B------:R4:W3:Y:S01]  /*cdc0*/  MUFU.EX2 R14, R5 ;  /* 0x00000005000e7308 */ /* 0x0008e20000000800 */
[----:B------:R-:W-:-:S02]  /*cdd0*/  MOV R124, R173 ;  /* 0x000000ad007c7202 */ /* 0x000fc40000000f00 */
[----:B------:R-:W-:Y:S02]  /*cde0*/  MOV R126, R175 ;  /* 0x000000af007e7202 */ /* 0x000fe40000000f00 */
[----:B------:R-:W2:Y:S01]  /*cdf0*/  LDSM.16.MT88.4 R172, [R39+0xd800] ;  /* 0x00d8000027ac783b */ /* 0x000ea20000004200 */
[----:B------:R-:W-:Y:S02]  /*ce00*/  MOV R143, R188 ;  /* 0x000000bc008f7202 */ /* 0x000fe40000000f00 */
[----:B------:R-:W-:Y:S02]  /*ce10*/  MOV R148, R189 ;  /* 0x000000bd00947202 */ /* 0x000fe40000000f00 */
[----:B------:R-:W-:Y:S02]  /*ce20*/  MOV R149, R190 ;  /* 0x000000be00957202 */ /* 0x000fe40000000f00 */
[----:B------:R-:W2:Y:S01]  /*ce30*/  LDSM.16.MT88.4 R188, [R34+0x1800] ;  /* 0x0018000022bc783b */ /* 0x000ea20000004200 */
[----:B------:R-:W-:Y:S01]  /*ce40*/  MOV R147, R82 ;  /* 0x0000005200937202 */ /* 0x000fe20000000f00 */
[----:B------:R-:W-:Y:S01]  /*ce50*/  FADD.FTZ R8, R140, R7 ;  /* 0x000000078c087221 */ /* 0x000fe20000010000 */
[----:B------:R-:W-:Y:S01]  /*ce60*/  MOV R146, R83 ;  /* 0x0000005300927202 */ /* 0x000fe20000000f00 */
[----:B----4-:R-:W-:Y:S01]  /*ce70*/  LDSM.16.MT88.4 R4, [R132+0x3800] ;  /* 0x003800008404783b */ /* 0x010fe20000004200 */
[----:B------:R-:W-:-:S02]  /*ce80*/  MOV R145, R204 ;  /* 0x000000cc00917202 */ /* 0x000fc40000000f00 */
[----:B------:R-:W-:Y:S02]  /*ce90*/  MOV R144, R205 ;  /* 0x000000cd00907202 */ /* 0x000fe40000000f00 */
[----:B------:R-:W-:Y:S02]  /*cea0*/  MOV R141, R206 ;  /* 0x000000ce008d7202 */ /* 0x000fe40000000f00 */
[----:B------:R-:W-:Y:S02]  /*ceb0*/  MOV R142, R207 ;  /* 0x000000cf008e7202 */ /* 0x000fe40000000f00 */
[----:B------:R-:W-:Y:S01]  /*cec0*/  MOV R127, R81 ;  /* 0x00000051007f7202 */ /* 0x000fe20000000f00 */
[----:B------:R-:W4:Y:S04]  /*ced0*/  LDSM.16.MT88.4 R204, [R132+0x1800] ;  /* 0x0018000084cc783b */ /* 0x000f280000004200 */
[----:B------:R1:W4:Y:S01]  /*cee0*/  LDSM.16.MT88.4 R80, [R248+0xf800] ;  /* 0x00f80000f850783b */ /* 0x0003220000004200 */
[----:B------:R-:W-:Y:S01]  /*cef0*/  FADD.FTZ R10, R38, R133 ;  /* 0x00000085260a7221 */ /* 0x000fe20000010000 */
[----:B------:R-:W-:Y:S01]  /*cf00*/  FADD.FTZ R9, R32, R13 ;  /* 0x0000000d20097221 */ /* 0x000fe20000010000 */
[----:B------:R-:W-:-:S02]  /*cf10*/  MOV R38, R141 ;  /* 0x0000008d00267202 */ /* 0x000fc40000000f00 */
[----:B------:R-:W-:Y:S02]  /*cf20*/  MOV R37, R142 ;  /* 0x0000008e00257202 */ /* 0x000fe40000000f00 */
[----:B------:R-:W-:Y:S02]  /*cf30*/  MOV R32, R124 ;  /* 0x0000007c00207202 */ /* 0x000fe40000000f00 */
[----:B------:R-:W-:Y:S02]  /*cf40*/  MOV R140, R125 ;  /* 0x0000007d008c7202 */ /* 0x000fe40000000f00 */
[----:B------:R-:W-:Y:S02]  /*cf50*/  MOV R141, R126 ;  /* 0x0000007e008d7202 */ /* 0x000fe40000000f00 */
[----:B------:R-:W-:Y:S02]  /*cf60*/  MOV R142, R127 ;  /* 0x0000007f008e7202 */ /* 0x000fe40000000f00 */
[----:B------:R-:W-:-:S02]  /*cf70*/  F2FP.F16.F32.PACK_AB R124, R35, R36 ;  /* 0x00000024237c723e */ /* 0x000fc400000000ff */
[----:B---3--:R-:W-:Y:S02]  /*cf80*/  F2FP.F16.F32.PACK_AB R126, R20, R23 ;  /* 0x00000017147e723e */ /* 0x008fe400000000ff */
[----:B------:R-:W-:Y:S02]  /*cf90*/  F2FP.F16.F32.PACK_AB R125, R21, R22 ;  /* 0x00000016157d723e */ /* 0x000fe400000000ff */
[----:B------:R-:W-:Y:S01]  /*cfa0*/  F2FP.F16.F32.PACK_AB R127, R15, R14 ;  /* 0x0000000e0f7f723e */ /* 0x000fe200000000ff */
[----:B------:R-:W-:Y:S01]  /*cfb0*/  MUFU.EX2 R217, R217 ;  /* 0x000000d900d97308 */ /* 0x000fe20000000800 */
[----:B------:R-:W-:Y:S02]  /*cfc0*/  MOV R130, R148 ;  /* 0x0000009400827202 */ /* 0x000fe40000000f00 */
[----:B------:R-:W-:Y:S01]  /*cfd0*/  MOV R129, R149 ;  /* 0x0000009500817202 */ /* 0x000fe20000000f00 */
[----:B------:R-:W3:Y:S01]  /*cfe0*/  MUFU.EX2 R216, R216 ;  /* 0x000000d800d87308 */ /* 0x000ee20000000800 */
[----:B------:R-:W-:-:S02]  /*cff0*/  MOV R128, R150 ;  /* 0x0000009600807202 */ /* 0x000fc40000000f00 */
[----:B-1----:R-:W-:Y:S01]  /*d000*/  MOV R248, R151 ;  /* 0x0000009700f87202 */ /* 0x002fe20000000f00 */
[----:B------:R-:W-:Y:S01]  /*d010*/  MUFU.EX2 R135, R135 ;  /* 0x0000008700877308 */ /* 0x000fe20000000800 */
[----:B------:R-:W-:Y:S03]  /*d020*/  HMMA.16816.F32 R148, R124, R156, R48 ;  /* 0x0000009c7c94723c */ /* 0x000fe60000001830 */
[----:B------:R-:W-:Y:S01]  /*d030*/  MUFU.EX2 R134, R134 ;  /* 0x0000008600867308 */ /* 0x000fe20000000800 */
[----:B------:R-:W-:-:S03]  /*d040*/  MOV R48, R152 ;  /* 0x0000009800307202 */ /* 0x000fc60000000f00 */
[----:B------:R-:W-:Y:S04]  /*d050*/  MUFU.EX2 R19, R19 ;  /* 0x0000001300137308 */ /* 0x000fe80000000800 */
[----:B------:R-:W1:Y:S04]  /*d060*/  MUFU.EX2 R18, R18 ;  /* 0x0000001200127308 */ /* 0x000e680000000800 */
[----:B------:R-:W-:Y:S04]  /*d070*/  MUFU.EX2 R17, R17 ;  /* 0x0000001100117308 */ /* 0x000fe80000000800 */
[----:B------:R-:W4:Y:S01]  /*d080*/  MUFU.EX2 R16, R16 ;  /* 0x0000001000107308 */ /* 0x000f220000000800 */
[----:B------:R-:W-:Y:S01]  /*d090*/  MOV R13, R0 ;  /* 0x00000000000d7202 */ /* 0x000fe20000000f00 */
[----:B------:R-:W-:Y:S01]  /*d0a0*/  FADD.FTZ R11, R48, R11 ;  /* 0x0000000b300b7221 */ /* 0x000fe20000010000 */
[----:B------:R-:W-:-:S02]  /*d0b0*/  MOV R49, R153 ;  /* 0x0000009900317202 */ /* 0x000fc40000000f00 */
[----:B------:R-:W-:Y:S02]  /*d0c0*/  MOV R131, R143 ;  /* 0x0000008f00837202 */ /* 0x000fe40000000f00 */
[----:B------:R-:W-:Y:S02]  /*d0d0*/  MOV R50, R154 ;  /* 0x0000009a00327202 */ /* 0x000fe40000000f00 */
[----:B------:R-:W-:Y:S01]  /*d0e0*/  MOV R51, R155 ;  /* 0x0000009b00337202 */ /* 0x000fe20000000f00 */
[----:B------:R-:W-:Y:S01]  /*d0f0*/  FADD.FTZ R10, R49, R10 ;  /* 0x0000000a310a7221 */ /* 0x000fe20000010000 */
[----:B------:R-:W-:Y:S01]  /*d100*/  FADD.FTZ R11, R13, R11 ;  /* 0x0000000b0d0b7221 */ /* 0x000fe20000010000 */
[----:B------:R-:W-:Y:S01]  /*d110*/  FADD.FTZ R9, R50, R9 ;  /* 0x0000000932097221 */ /* 0x000fe20000010000 */
[----:B------:R-:W-:Y:S01]  /*d120*/  MOV R34, R166 ;  /* 0x000000a600227202 */ /* 0x000fe20000000f00 */
[----:B------:R-:W-:Y:S01]  /*d130*/  FADD.FTZ R8, R51, R8 ;  /* 0x0000000833087221 */ /* 0x000fe20000010000 */
[----:B------:R-:W-:Y:S01]  /*d140*/  MOV R133, R167 ;  /* 0x000000a700857202 */ /* 0x000fe20000000f00 */
[----:B------:R-:W-:Y:S01]  /*d150*/  IMAD.MOV.U32 R39, RZ, RZ, R165 ;  /* 0x000000ffff277224 */ /* 0x000fe200078e00a5 */
[----:B------:R-:W-:Y:S01]  /*d160*/  MOV R49, R128 ;  /* 0x0000008000317202 */ /* 0x000fe20000000f00 */
[----:B--2---:R-:W-:Y:S01]  /*d170*/  HMMA.16816.F32 R168, R124, R174, R168 ;  /* 0x000000ae7ca8723c */ /* 0x004fe200000018a8 */
[----:B------:R-:W-:Y:S01]  /*d180*/  MOV R50, R129 ;  /* 0x0000008100327202 */ /* 0x000fe20000000f00 */
[----:B------:R2:W5:Y:S01]  /*d190*/  LDL.LU R0, [R1+0x74] ;  /* 0x0000740001007983 */ /* 0x0005620000300800 */
[----:B------:R-:W-:-:S02]  /*d1a0*/  MOV R51, R130 ;  /* 0x0000008200337202 */ /* 0x000fc40000000f00 */
[----:B------:R-:W-:Y:S02]  /*d1b0*/  MOV R13, R131 ;  /* 0x00000083000d7202 */ /* 0x000fe40000000f00 */
[----:B---3--:R-:W-:Y:S02]  /*d1c0*/  F2FP.F16.F32.PACK_AB R128, R216, R217 ;  /* 0x000000d9d880723e */ /* 0x008fe400000000ff */
[----:B-1----:R-:W-:Y:S02]  /*d1d0*/  F2FP.F16.F32.PACK_AB R129, R18, R19 ;  /* 0x000000131281723e */ /* 0x002fe400000000ff */
[----:B------:R-:W-:Y:S02]  /*d1e0*/  F2FP.F16.F32.PACK_AB R130, R134, R135 ;  /* 0x000000878682723e */ /* 0x000fe400000000ff */
[----:B----4-:R-:W-:Y:S01]  /*d1f0*/  F2FP.F16.F32.PACK_AB R131, R16, R17 ;  /* 0x000000111083723e */ /* 0x010fe200000000ff */
[----:B------:R-:W-:Y:S01]  /*d200*/  FADD.FTZ R10, R133, R10 ;  /* 0x0000000a850a7221 */ /* 0x000fe20000010000 */
[----:B------:R-:W-:Y:S01]  /*d210*/  MOV R143, R136 ;  /* 0x00000088008f7202 */ /* 0x000fe20000000f00 */
[----:B------:R-:W-:Y:S01]  /*d220*/  FADD.FTZ R9, R34, R9 ;  /* 0x0000000922097221 */ /* 0x000fe20000010000 */
[----:B------:R-:W-:Y:S01]  /*d230*/  MOV R136, R137 ;  /* 0x0000008900887202 */ /* 0x000fe20000000f00 */
[----:B------:R-:W-:Y:S01]  /*d240*/  FADD.FTZ R8, R39, R8 ;  /* 0x0000000827087221 */ /* 0x000fe20000010000 */
[----:B------:R-:W-:-:S02]  /*d250*/  MOV R137, R138 ;  /* 0x0000008a00897202 */ /* 0x000fc40000000f00 */
[----:B------:R-:W-:Y:S02]  /*d260*/  MOV R48, R248 ;  /* 0x000000f800307202 */ /* 0x000fe40000000f00 */
[----:B------:R-:W-:Y:S02]  /*d270*/  MOV R133, R37 ;  /* 0x0000002500857202 */ /* 0x000fe40000000f00 */
[----:B------:R-:W-:Y:S01]  /*d280*/  MOV R34, R38 ;  /* 0x0000002600227202 */ /* 0x000fe20000000f00 */
[----:B------:R-:W-:Y:S01]  /*d290*/  HMMA.16816.F32 R152, R124, R158, R44 ;  /* 0x0000009e7c98723c */ /* 0x000fe2000000182c */
[----:B------:R-:W-:Y:S02]  /*d2a0*/  MOV R138, R139 ;  /* 0x0000008b008a7202 */ /* 0x000fe40000000f00 */
[----:B------:R-:W-:Y:S02]  /*d2b0*/  MOV R39, R144 ;  /* 0x0000009000277202 */ /* 0x000fe40000000f00 */
[----:B------:R-:W-:-:S02]  /*d2c0*/  MOV R248, R145 ;  /* 0x0000009100f87202 */ /* 0x000fc40000000f00 */
[----:B------:R-:W-:Y:S02]  /*d2d0*/  MOV R37, R146 ;  /* 0x0000009200257202 */ /* 0x000fe40000000f00 */
[----:B------:R-:W-:Y:S02]  /*d2e0*/  MOV R38, R147 ;  /* 0x0000009300267202 */ /* 0x000fe40000000f00 */
[----:B------:R-:W-:Y:S01]  /*d2f0*/  MOV R139, R240 ;  /* 0x000000f0008b7202 */ /* 0x000fe20000000f00 */
[----:B------:R-:W-:Y:S01]  /*d300*/  HMMA.16816.F32 R144, R128, R156, R228 ;  /* 0x0000009c8090723c */ /* 0x000fe200000018e4 */
[----:B------:R-:W-:-:S07]  /*d310*/  MOV R240, R164 ;  /* 0x000000a400f07202 */ /* 0x000fce0000000f00 */
[----:B------:R-:W-:Y:S08]  /*d320*/  HMMA.16816.F32 R156, R128, R158, R160 ;  /* 0x0000009e809c723c */ /* 0x000ff000000018a0 */
[-C--:B------:R-:W-:Y:S08]  /*d330*/  HMMA.16816.F32 R164, R124, R172.reuse, R52 ;  /* 0x000000ac7ca4723c */ /* 0x080ff00000001834 */
[C---:B------:R-:W-:Y:S08]  /*d340*/  HMMA.16816.F32 R160, R128.reuse, R172, R220 ;  /* 0x000000ac80a0723c */ /* 0x040ff000000018dc */
[----:B------:R-:W-:Y:S08]  /*d350*/  HMMA.16816.F32 R172, R128, R174, R176 ;  /* 0x000000ae80ac723c */ /* 0x000ff000000018b0 */
[C---:B------:R-:W-:Y:S08]  /*d360*/  HMMA.16816.F32 R180, R124.reuse, R188, R180 ;  /* 0x000000bc7cb4723c */ /* 0x040ff000000018b4 */
[----:B------:R-:W-:Y:S08]  /*d370*/  HMMA.16816.F32 R184, R124, R190, R184 ;  /* 0x000000be7cb8723c */ /* 0x000ff000000018b8 */
        /* <DEDUP_REMOVED lines=14> */
[----:B------:R-:W-:Y:S08]  /*d460*/  HMMA.16816.F32 R120, R124, R4, R120 ;  /* 0x000000047c78723c */ /* 0x000ff00000001878 */
[C---:B------:R-:W-:Y:S08]  /*d470*/  HMMA.16816.F32 R80, R128.reuse, R82, R24 ;  /* 0x000000528050723c */ /* 0x040ff00000001818 */
[C---:B------:R-:W-:Y:S08]  /*d480*/  HMMA.16816.F32 R96, R128.reuse, R98, R56 ;  /* 0x000000628060723c */ /* 0x040ff00000001838 */
[C---:B------:R-:W-:Y:S08]  /*d490*/  HMMA.16816.F32 R112, R128.reuse, R114, R60 ;  /* 0x000000728070723c */ /* 0x040ff0000000183c */
[C---:B------:R-:W-:Y:S08]  /*d4a0*/  HMMA.16816.F32 R204, R128.reuse, R206, R64 ;  /* 0x000000ce80cc723c */ /* 0x040ff00000001840 */
[----:B------:R-:W-:Y:S01]  /*d4b0*/  HMMA.16816.F32 R116, R128, R4, R116 ;  /* 0x000000048074723c */ /* 0x000fe20000001874 */
[----:B------:R-:W-:Y:S01]  /*d4c0*/  FADD.FTZ R4, R48, R11 ;  /* 0x0000000b30047221 */ /* 0x000fe20000010000 */
[----:B------:R-:W-:-:S06]  /*d4d0*/  FADD.FTZ R5, R51, R8 ;  /* 0x0000000833057221 */ /* 0x000fcc0000010000 */
[----:B------:R-:W-:Y:S01]  /*d4e0*/  HMMA.16816.F32 R124, R124, R6, R40 ;  /* 0x000000067c7c723c */ /* 0x000fe20000001828 */
[----:B------:R-:W-:-:S07]  /*d4f0*/  FADD.FTZ R4, R13, R4 ;  /* 0x000000040d047221 */ /* 0x000fce0000010000 */
[----:B------:R-:W-:Y:S01]  /*d500*/  HMMA.16816.F32 R128, R128, R6, R28 ;  /* 0x000000068080723c */ /* 0x000fe2000000181c */
[----:B------:R-:W-:Y:S01]  /*d510*/  FADD.FTZ R7, R49, R10 ;  /* 0x0000000a31077221 */ /* 0x000fe20000010000 */
[----:B------:R-:W-:-:S03]  /*d520*/  FADD.FTZ R6, R50, R9 ;  /* 0x0000000932067221 */ /* 0x000fc60000010000 */
        /* <DEDUP_REMOVED lines=45> */
[----:B------:R-:W-:-:S02]  /*d800*/  MOV R139, R247 ;  /* 0x000000f7008b7202 */ /* 0x000fc40000000f00 */
[----:B------:R-:W-:Y:S02]  /*d810*/  MOV R136, R252 ;  /* 0x000000fc00887202 */ /* 0x000fe40000000f00 */
[----:B------:R-:W-:Y:S02]  /*d820*/  MOV R134, R249 ;  /* 0x000000f900867202 */ /* 0x000fe40000000f00 */
[----:B------:R-:W-:Y:S01]  /*d830*/  MOV R135, R251 ;  /* 0x000000fb00877202 */ /* 0x000fe20000000f00 */
[----:B------:R-:W-:Y:S06]  /*d840*/  BRA.U !UP2, `(.L_x_548) ;  /* 0x0000006d0a4c7547 */ /* 0x000fec000b800000 */
[----:B------:R-:W3:Y:S01]  /*d850*/  LDL.LU R249, [R1+0x40] ;  /* 0x0000400001f97983 */ /* 0x000ee20000300800 */
[----:B------:R-:W1:Y:S01]  /*d860*/  LDCU.64 UR10, c[0x0][0x3c0] ;  /* 0x00007800ff0a77ac */ /* 0x000e620008000a00 */
[----:B------:R-:W4:Y:S02]  /*d870*/  LDCU.64 UR4, c[0x0][0x3d8] ;  /* 0x00007b00ff0477ac */ /* 0x000f240008000a00 */
[----:B------:R-:W3:Y:S01]  /*d880*/  LDL.LU R251, [R1+0x4c] ;  /* 0x00004c0001fb7983 */ /* 0x000ee20000300800 */
[----:B--2---:R-:W-:Y:S01]  /*d890*/  IADD3 R4, P0, PT, R224, UR24, RZ ;  /* 0x00000018e0047c10 */ /* 0x004fe2000ff1e0ff */
[----:B------:R-:W-:Y:S01]  /*d8a0*/  IMAD.SHL.U32 R235, R238, 0x40, RZ ;  /* 0x00000040eeeb7824 */ /* 0x000fe200078e00ff */
[----:B------:R-:W-:Y:S01]  /*d8b0*/  SHF.R.U32.HI R237, RZ, 0x3, R238 ;  /* 0x00000003ffed7819 */ /* 0x000fe200000116ee */
[----:B------:R-:W-:Y:S01]  /*d8c0*/  USHF.R.S32.HI UR30, URZ, 0x1f, UR18 ;  /* 0x0000001fff1e7899 */ /* 0x000fe20008011412 */
[----:B------:R-:W-:-:S04]  /*d8d0*/  DEPBAR.LE SB0, 0x0 ;  /* 0x000080000000791a */ /* 0x000fc80000000000 */
[----:B------:R-:W-:Y:S01]  /*d8e0*/  IMAD.X R5, RZ, RZ, UR22, P0 ;  /* 0x00000016ff057e24 */ /* 0x000fe200080e06ff */
[----:B------:R-:W2:Y:S01]  /*d8f0*/  LDCU.64 UR8, c[0x0][0x390] ;  /* 0x00007200ff0877ac */ /* 0x000ea20008000a00 */
[----:B------:R-:W-:Y:S01]  /*d900*/  LOP3.LUT R7, R235, 0x200, RZ, 0xc0, !PT ;  /* 0x00000200eb077812 */ /* 0x000fe200078ec0ff */
[C---:B-1----:R-:W-:Y:S01]  /*d910*/  IMAD R6, R237.reuse, UR11, RZ ;  /* 0x0000000bed067c24 */ /* 0x042fe2000f8e02ff */
[----:B------:R-:W-:Y:S01]  /*d920*/  UIADD3 UR21, UPT, UPT, UR19, -0x3, URZ ;  /* 0xfffffffd13157890 */ /* 0x000fe2000fffe0ff */
[----:B------:R-:W-:Y:S01]  /*d930*/  IMAD.WIDE.U32 R4, R237, UR10, R4 ;  /* 0x0000000aed047c25 */ /* 0x000fe2000f8e0004 */
[----:B------:R-:W-:Y:S02]  /*d940*/  USHF.L.U32 UR26, UR10, 0x4, URZ ;  /* 0x000000040a1a7899 */ /* 0x000fe400080006ff */
[----:B------:R1:W-:Y:S01]  /*d950*/  STL [R1+0x50], R6 ;  /* 0x0000500601007387 */ /* 0x0003e20000100800 */
[----:B------:R-:W-:Y:S01]  /*d960*/  IMAD.IADD R5, R5, 0x1, R6 ;  /* 0x0000000105057824 */ /* 0x000fe200078e0206 */
[----:B----4-:R-:W-:-:S02]  /*d970*/  UIMAD UR23, UR30, UR4, URZ ;  /* 0x000000041e1772a4 */ /* 0x010fc4000f8e02ff */
[----:B------:R-:W-:Y:S02]  /*d980*/  UIMAD.WIDE.U32 UR32, UR21, UR10, URZ ;  /* 0x0000000a152072a5 */ /* 0x000fe4000f8e00ff */
[----:B------:R-:W-:Y:S02]  /*d990*/  UIMAD UR21, UR21, UR11, URZ ;  /* 0x0000000b151572a4 */ /* 0x000fe4000f8e02ff */
[----:B------:R-:W-:Y:S02]  /*d9a0*/  UIMAD UR23, UR18, UR5, UR23 ;  /* 0x00000005121772a4 */ /* 0x000fe4000f8e0217 */
[----:B------:R-:W-:Y:S01]  /*d9b0*/  USHF.L.U64.HI UR20, UR10, 0x4, UR11 ;  /* 0x000000040a147899 */ /* 0x000fe2000801020b */
[----:B------:R-:W-:Y:S01]  /*d9c0*/  IMAD.U32 R16, RZ, RZ, UR32 ;  /* 0x00000020ff107e24 */ /* 0x000fe2000f8e00ff */
[----:B------:R-:W-:Y:S01]  /*d9d0*/  UIADD3 UR21, UPT, UPT, UR33, UR21, URZ ;  /* 0x0000001521157290 */ /* 0x000fe2000fffe0ff */
[----:B------:R-:W-:Y:S01]  /*d9e0*/  IMAD.U32 R17, RZ, RZ, UR33 ;  /* 0x00000021ff117e24 */ /* 0x000fe2000f8e00ff */
[----:B------:R-:W-:-:S04]  /*d9f0*/  ULEA UR25, UP0, UR32, UR26, 0x6 ;  /* 0x0000001a20197291 */ /* 0x000fc8000f8030ff */
[----:B------:R-:W-:Y:S01]  /*da00*/  UIADD3 UR26, UP1, UPT, UR25, UR26, URZ ;  /* 0x0000001a191a7290 */ /* 0x000fe2000ff3e0ff */
[----:B------:R-:W-:Y:S02]  /*da10*/  IMAD.U32 R11, RZ, RZ, UR21 ;  /* 0x00000015ff0b7e24 */ /* 0x000fe4000f8e00ff */
[----:B------:R-:W-:-:S03]  /*da20*/  IMAD.U32 R19, RZ, RZ, UR25 ;  /* 0x00000019ff137e24 */ /* 0x000fc6000f8e00ff */
[----:B------:R-:W-:Y:S02]  /*da30*/  IMAD.U32 R18, RZ, RZ, UR26 ;  /* 0x0000001aff127e24 */ /* 0x000fe4000f8e00ff */
[----:B-1----:R-:W-:-:S04]  /*da40*/  IMAD.U32 R6, RZ, RZ, UR4 ;  /* 0x00000004ff067e24 */ /* 0x002fc8000f8e00ff */
[----:B------:R-:W-:-:S04]  /*da50*/  IMAD.WIDE.U32 R4, R6, UR18, R4 ;  /* 0x0000001206047c25 */ /* 0x000fc8000f8e0004 */
[----:B------:R-:W-:-:S05]  /*da60*/  IMAD.SHL.U32 R6, R238, 0x20, RZ ;  /* 0x00000020ee067824 */ /* 0x000fca00078e00ff */
[----:B------:R-:W-:Y:S01]  /*da70*/  LOP3.LUT R7, R7, 0x7c00, R6, 0xf8, !PT ;  /* 0x00007c0007077812 */ /* 0x000fe200078ef806 */
[----:B------:R-:W-:Y:S01]  /*da80*/  VIADD R6, R5, UR23 ;  /* 0x0000001705067c36 */ /* 0x000fe20008000000 */
[----:B------:R-:W-:Y:S01]  /*da90*/  ULEA.HI.X UR23, UR32, UR20, UR21, 0x6, UP0 ;  /* 0x0000001420177291 */ /* 0x000fe200080f3415 */
[----:B------:R-:W-:Y:S01]  /*daa0*/  BAR.SYNC.DEFER_BLOCKING 0x0 ;  /* 0x0000000000007b1d */ /* 0x000fe20000010000 */
[----:B------:R-:W-:Y:S01]  /*dab0*/  ULEA UR28, UP0, UR10, UR25, 0x5 ;  /* 0x000000190a1c7291 */ /* 0x000fe2000f8028ff */
[C---:B--2---:R-:W-:Y:S01]  /*dac0*/  LEA R5, P0, R4.reuse, UR8, 0x1 ;  /* 0x0000000804057c11 */ /* 0x044fe2000f8008ff */
[----:B------:R-:W-:Y:S02]  /*dad0*/  UIADD3.X UR20, UPT, UPT, UR23, UR20, URZ, UP1, !UPT ;  /* 0x0000001417147290 */ /* 0x000fe40008ffe4ff */
[----:B------:R-:W-:Y:S01]  /*dae0*/  ULEA.HI.X UR21, UR10, UR23, UR11, 0x5, UP0 ;  /* 0x000000170a157291 */ /* 0x000fe200080f2c0b */
[----:B------:R-:W-:Y:S01]  /*daf0*/  LEA.HI.X R4, R4, UR9, R6, 0x1, P0 ;  /* 0x0000000904047c11 */ /* 0x000fe200080f0c06 */
[----:B------:R-:W-:Y:S01]  /*db00*/  IMAD.U32 R9, RZ, RZ, UR23 ;  /* 0x00000017ff097e24 */ /* 0x000fe2000f8e00ff */
[-C--:B------:R-:W-:Y:S01]  /*db10*/  LEA R14, P5, R16, R5.reuse, 0x7 ;  /* 0x00000005100e7211 */ /* 0x080fe200078a38ff */
[----:B------:R-:W-:Y:S01]  /*db20*/  IMAD.U32 R17, RZ, RZ, UR28 ;  /* 0x0000001cff117e24 */ /* 0x000fe2000f8e00ff */
[-C--:B------:R-:W-:Y:S01]  /*db30*/  LEA R10, P4, R19, R5.reuse, 0x1 ;  /* 0x00000005130a7211 */ /* 0x080fe200078808ff */
[----:B------:R-:W-:Y:S01]  /*db40*/  IMAD.U32 R20, RZ, RZ, UR21 ;  /* 0x00000015ff147e24 */ /* 0x000fe2000f8e00ff */
[----:B------:R-:W-:-:S02]  /*db50*/  LEA R8, P3, R18, R5, 0x1 ;  /* 0x0000000512087211 */ /* 0x000fc400078608ff */
[-C--:B------:R-:W-:Y:S02]  /*db60*/  LEA.HI.X R15, R16, R4.reuse, R11, 0x7, P5 ;  /* 0x00000004100f7211 */ /* 0x080fe400028f3c0b */
[----:B------:R-:W-:Y:S02]  /*db70*/  LEA R6, P0, R17, R5, 0x1 ;  /* 0x0000000511067211 */ /* 0x000fe400078008ff */
[----:B------:R-:W-:Y:S01]  /*db80*/  LEA.HI.X R11, R19, R4, R9, 0x1, P4 ;  /* 0x00000004130b7211 */ /* 0x000fe200020f0c09 */
[----:B------:R-:W-:Y:S01]  /*db90*/  @!PT LDS RZ, [RZ] ;  /* 0x00000000fffff984 */ /* 0x000fe20000000800 */
[----:B------:R-:W-:Y:S01]  /*dba0*/  @!PT LDS RZ, [RZ] ;  /* 0x00000000fffff984 */ /* 0x000fe20000000800 */
[----:B------:R-:W-:Y:S01]  /*dbb0*/  @!PT LDS RZ, [RZ] ;  /* 0x00000000fffff984 */ /* 0x000fe20000000800 */
[----:B-----5:R-:W-:Y:S04]  /*dbc0*/  LDGSTS.E.BYPASS.LTC128B.128 [R12+0xc000], desc[UR16][R14.64] ;  /* 0x0c0000000e0c7fae */ /* 0x020fe8000b981a10 */
[----:B------:R1:W-:Y:S04]  /*dbd0*/  LDGSTS.E.BYPASS.LTC128B.128 [R12+0xe000], desc[UR16][R14.64+0x80] ;  /* 0x0e0000800e0c7fae */ /* 0x0003e8000b981a10 */
[----:B------:R-:W-:Y:S04]  /*dbe0*/  LDGSTS.E.BYPASS.LTC128B.128 [R12+0xc800], desc[UR16][R10.64] ;  /* 0x0c8000000a0c7fae */ /* 0x000fe8000b981a10 */
[----:B------:R-:W-:Y:S01]  /*dbf0*/  LDGSTS.E.BYPASS.LTC128B.128 [R12+0xe800], desc[UR16][R10.64+0x80] ;  /* 0x0e8000800a0c7fae */ /* 0x000fe2000b981a10 */
[----:B-1----:R-:W-:-:S05]  /*dc00*/  SEL R14, R236, 0xffffffe0, !P6 ;  /* 0xffffffe0ec0e7807 */ /* 0x002fca0007000000 */
[----:B------:R-:W-:Y:S01]  /*dc10*/  IMAD.IADD R24, R226, 0x1, R14 ;  /* 0x00000001e2187824 */ /* 0x000fe200078e020e */
[----:B---3--:R-:W-:Y:S01]  /*dc20*/  LOP3.LUT R13, R7, R251, R249, 0xf6, !PT ;  /* 0x000000fb070d7212 */ /* 0x008fe200078ef6f9 */
[----:B------:R-:W-:-:S03]  /*dc30*/  IMAD.U32 R7, RZ, RZ, UR20 ;  /* 0x00000014ff077e24 */ /* 0x000fc6000f8e00ff */
[----:B------:R-:W-:Y:S02]  /*dc40*/  LEA R15, R13, UR6, 0x1 ;  /* 0x000000060d0f7c11 */ /* 0x000fe4000f8e08ff */
[-C--:B------:R-:W-:Y:S02]  /*dc50*/  LEA.HI.X R9, R18, R4.reuse, R7, 0x1, P3 ;  /* 0x0000000412097211 */ /* 0x080fe400018f0c07 */
[----:B------:R-:W-:Y:S01]  /*dc60*/  LEA.HI.X R7, R17, R4, R20, 0x1, P0 ;  /* 0x0000000411077211 */ /* 0x000fe200000f0c14 */
[----:B------:R-:W-:Y:S02]  /*dc70*/  IMAD.IADD R13, R14, 0x1, R15 ;  /* 0x000000010e0d7824 */ /* 0x000fe400078e020f */
        /* <DEDUP_REMOVED lines=13> */
[----:B------:R-:W4:Y:S04]  /*dd50*/  LDSM.16.M88.4 R36, [R24+0x8800] ;  /* 0x008800001824783b */ /* 0x000f280000000200 */
[----:B------:R-:W4:Y:S04]  /*dd60*/  LDSM.16.M88.4 R16, [R15] ;  /* 0x000000000f10783b */ /* 0x000f280000000200 */
[----:B------:R-:W0:Y:S01]  /*dd70*/  LDGDEPBAR ;  /* 0x00000000000079af */ /* 0x000e220000000000 */
[C---:B-1----:R-:W-:Y:S08]  /*dd80*/  HMMA.16816.F32 R60, R8.reuse, R52, RZ ;  /* 0x00000034083c723c */ /* 0x042ff000000018ff */
[C---:B------:R-:W-:Y:S08]  /*dd90*/  HMMA.16816.F32 R212, R8.reuse, R28, RZ ;  /* 0x0000001c08d4723c */ /* 0x040ff000000018ff */
[C---:B------:R-:W-:Y:S08]  /*dda0*/  HMMA.16816.F32 R140, R8.reuse, R40, RZ ;  /* 0x00000028088c723c */ /* 0x040ff000000018ff */
[C---:B------:R-:W-:Y:S08]  /*ddb0*/  HMMA.16816.F32 R132, R8.reuse, R56, RZ ;  /* 0x000000380884723c */ /* 0x040ff000000018ff */
[C---:B------:R-:W-:Y:S08]  /*ddc0*/  HMMA.16816.F32 R208, R8.reuse, R30, RZ ;  /* 0x0000001e08d0723c */ /* 0x040ff000000018ff */
[C---:B------:R-:W-:Y:S08]  /*ddd0*/  HMMA.16816.F32 R136, R8.reuse, R42, RZ ;  /* 0x0000002a0888723c */ /* 0x040ff000000018ff */
[C---:B------:R-:W-:Y:S08]  /*dde0*/  HMMA.16816.F32 R64, R8.reuse, R58, RZ ;  /* 0x0000003a0840723c */ /* 0x040ff000000018ff */
[----:B------:R-:W-:Y:S08]  /*ddf0*/  HMMA.16816.F32 R8, R8, R54, RZ ;  /* 0x000000360808723c */ /* 0x000ff000000018ff */
[C---:B--2---:R-:W-:Y:S08]  /*de00*/  HMMA.16816.F32 R60, R4.reuse, R44, R60 ;  /* 0x0000002c043c723c */ /* 0x044ff0000000183c */
[C---:B---3--:R-:W-:Y:S08]  /*de10*/  HMMA.16816.F32 R216, R4.reuse, R48, R132 ;  /* 0x0000003004d8723c */ /* 0x048ff00000001884 */
[----:B------:R-:W-:Y:S01]  /*de20*/  HMMA.16816.F32 R248, R4, R46, R8 ;  /* 0x0000002e04f8723c */ /* 0x000fe20000001808 */
[----:B------:R-:W1:Y:S02]  /*de30*/  LDSM.16.M88.4 R8, [R13] ;  /* 0x000000000d08783b */ /* 0x000e640000000200 */
[----:B------:R-:W-:-:S02]  /*de40*/  IMAD.MOV.U32 R239, RZ, RZ, R60 ;  /* 0x000000ffffef7224 */ /* 0x000fc400078e003c */
[----:B------:R-:W-:Y:S02]  /*de50*/  IMAD.MOV.U32 R35, RZ, RZ, R61 ;  /* 0x000000ffff237224 */ /* 0x000fe400078e003d */
[----:B------:R-:W-:Y:S01]  /*de60*/  IMAD.MOV.U32 R34, RZ, RZ, R62 ;  /* 0x000000ffff227224 */ /* 0x000fe200078e003e */
[C---:B----4-:R-:W-:Y:S01]  /*de70*/  HMMA.16816.F32 R212, R4.reuse, R20, R212 ;  /* 0x0000001404d4723c */ /* 0x050fe200000018d4 */
[----:B------:R-:W-:Y:S02]  /*de80*/  IMAD.MOV.U32 R32, RZ, RZ, R63 ;  /* 0x000000ffff207224 */ /* 0x000fe400078e003f */
[----:B------:R-:W-:Y:S02]  /*de90*/  IMAD.MOV.U32 R235, RZ, RZ, R216 ;  /* 0x000000ffffeb7224 */ /* 0x000fe400078e00d8 */
[----:B------:R-:W-:Y:S02]  /*dea0*/  IMAD.MOV.U32 R234, RZ, RZ, R217 ;  /* 0x000000ffffea7224 */ /* 0x000fe400078e00d9 */
[----:B------:R-:W-:Y:S01]  /*deb0*/  IMAD.MOV.U32 R233, RZ, RZ, R218 ;  /* 0x000000ffffe97224 */ /* 0x000fe200078e00da */
[----:B------:R-:W-:Y:S01]  /*dec0*/  HMMA.16816.F32 R60, R4, R50, R64 ;  /* 0x00000032043c723c */ /* 0x000fe20000001840 */
[----:B------:R-:W-:-:S07]  /*ded0*/  IMAD.MOV.U32 R232, RZ, RZ, R219 ;  /* 0x000000ffffe87224 */ /* 0x000fce00078e00db */
[C---:B------:R-:W-:Y:S08]  /*dee0*/  HMMA.16816.F32 R228, R4.reuse, R36, R140 ;  /* 0x0000002404e4723c */ /* 0x040ff0000000188c */
[----:B------:R-:W-:Y:S03]  /*def0*/  HMMA.16816.F32 R208, R4, R22, R208 ;  /* 0x0000001604d0723c */ /* 0x000fe600000018d0 */
[----:B------:R-:W-:-:S02]  /*df00*/  IMAD.MOV.U32 R240, RZ, RZ, R60 ;  /* 0x000000fffff07224 */ /* 0x000fc400078e003c */
[----:B------:R-:W-:Y:S02]  /*df10*/  IMAD.MOV.U32 R27, RZ, RZ, R61 ;  /* 0x000000ffff1b7224 */ /* 0x000fe400078e003d */
[----:B------:R-:W-:Y:S01]  /*df20*/  IMAD.MOV.U32 R26, RZ, RZ, R62 ;  /* 0x000000ffff1a7224 */ /* 0x000fe200078e003e */
[----:B------:R-:W-:Y:S01]  /*df30*/  HMMA.16816.F32 R220, R4, R38, R136 ;  /* 0x0000002604dc723c */ /* 0x000fe20000001888 */
[----:B------:R-:W-:-:S07]  /*df40*/  IMAD.MOV.U32 R25, RZ, RZ, R63 ;  /* 0x000000ffff197224 */ /* 0x000fce00078e003f */
[C---:B------:R-:W-:Y:S08]  /*df50*/  HMMA.16816.F32 R132, R16.reuse, R28, RZ ;  /* 0x0000001c1084723c */ /* 0x040ff000000018ff */
[C---:B------:R-:W-:Y:S08]  /*df60*/  HMMA.16816.F32 R64, R16.reuse, R40, RZ ;  /* 0x000000281040723c */ /* 0x040ff000000018ff */
[C---:B------:R-:W-:Y:S08]  /*df70*/  HMMA.16816.F32 R60, R16.reuse, R56, RZ ;  /* 0x00000038103c723c */ /* 0x040ff000000018ff */
[C---:B------:R-:W-:Y:S08]  /*df80*/  HMMA.16816.F32 R4, R16.reuse, R52, RZ ;  /* 0x000000341004723c */ /* 0x040ff000000018ff */
[----:B------:R-:W-:Y:S08]  /*df90*/  HMMA.16816.F32 R28, R16, R30, RZ ;  /* 0x0000001e101c723c */ /* 0x000ff000000018ff */
[C---:B-1----:R-:W-:Y:S08]  /*dfa0*/  HMMA.16816.F32 R136, R8.reuse, R36, R64 ;  /* 0x000000240888723c */ /* 0x042ff00000001840 */
[C---:B------:R-:W-:Y:S08]  /*dfb0*/  HMMA.16816.F32 R140, R8.reuse, R48, R60 ;  /* 0x00000030088c723c */ /* 0x040ff0000000183c */
[C---:B------:R-:W-:Y:S01]  /*dfc0*/  HMMA.16816.F32 R64, R8.reuse, R44, R4 ;  /* 0x0000002c0840723c */ /* 0x040fe20000001804 */
[----:B------:R-:W-:Y:S07]  /*dfd0*/  LDSM.16.M88.4 R4, [R227+0x2000] ;  /* 0x00200000e304783b */ /* 0x000fee0000000200 */
[C---:B------:R-:W-:Y:S01]  /*dfe0*/  HMMA.16816.F32 R60, R8.reuse, R22, R28 ;  /* 0x00000016083c723c */ /* 0x040fe2000000181c */
[----:B------:R-:W1:Y:S07]  /*dff0*/  LDSM.16.M88.4 R28, [R33+0x8000] ;  /* 0x00800000211c783b */ /* 0x000e6e0000000200 */
[----:B------:R-:W-:Y:S01]  /*e000*/  HMMA.16816.F32 R132, R8, R20, R132 ;  /* 0x000000140884723c */ /* 0x000fe20000001884 */
[----:B------:R-:W2:Y:S07]  /*e010*/  LDSM.16.M88.4 R20, [R227] ;  /* 0x00000000e314783b */ /* 0x000eae0000000200 */
[C---:B------:R-:W-:Y:S08]  /*e020*/  HMMA.16816.F32 R40, R16.reuse, R42, RZ ;  /* 0x0000002a1028723c */ /* 0x040ff000000018ff */
[C---:B------:R-:W-:Y:S08]  /*e030*/  HMMA.16816.F32 R56, R16.reuse, R58, RZ ;  /* 0x0000003a1038723c */ /* 0x040ff000000018ff */
[----:B------:R-:W-:Y:S08]  /*e040*/  HMMA.16816.F32 R16, R16, R54, RZ ;  /* 0x000000361010723c */ /* 0x000ff000000018ff */
[----:B------:R-:W-:Y:S08]  /*e050*/  HMMA.16816.F32 R36, R8, R38, R40 ;  /* 0x000000260824723c */ /* 0x000ff00000001828 */
[-C--:B-1----:R-:W-:Y:S08]  /*e060*/  HMMA.16816.F32 R216, R4, R28.reuse, R212 ;  /* 0x0000001c04d8723c */ /* 0x082ff000000018d4 */
[----:B--2---:R-:W-:Y:S01]  /*e070*/  HMMA.16816.F32 R212, R20, R28, R132 ;  /* 0x0000001c14d4723c */ /* 0x004fe20000001884 */
[----:B------:R-:W-:-:S02]  /*e080*/  IMAD.MOV.U32 R132, RZ, RZ, R235 ;  /* 0x000000ffff847224 */ /* 0x000fc400078e00eb */
[----:B------:R-:W-:Y:S02]  /*e090*/  IMAD.MOV.U32 R133, RZ, RZ, R234 ;  /* 0x000000ffff857224 */ /* 0x000fe400078e00ea */
[----:B------:R-:W-:Y:S02]  /*e0a0*/  IMAD.MOV.U32 R134, RZ, RZ, R233 ;  /* 0x000000ffff867224 */ /* 0x000fe400078e00e9 */
[----:B------:R-:W-:Y:S01]  /*e0b0*/  IMAD.MOV.U32 R135, RZ, RZ, R232 ;  /* 0x000000ffff877224 */ /* 0x000fe200078e00e8 */
[----:B------:R-:W-:Y:S08]  /*e0c0*/  HMMA.16816.F32 R56, R8, R50, R56 ;  /* 0x000000320838723c */ /* 0x000ff00000001838 */
[-C--:B------:R-:W-:Y:S08]  /*e0d0*/  HMMA.16816.F32 R232, R4, R30.reuse, R208 ;  /* 0x0000001e04e8723c */ /* 0x080ff000000018d0 */
[----:B------:R-:W-:Y:S01]  /*e0e0*/  HMMA.16816.F32 R208, R20, R30, R60 ;  /* 0x0000001e14d0723c */ /* 0x000fe2000000183c */
[----:B------:R-:W1:Y:S01]  /*e0f0*/  LDSM.16.M88.4 R28, [R33+0x8800] ;  /* 0x00880000211c783b */ /* 0x000e620000000200 */
[----:B------:R-:W-:-:S02]  /*e100*/  IMAD.MOV.U32 R60, RZ, RZ, R240 ;  /* 0x000000ffff3c7224 */ /* 0x000fc400078e00f0 */
[----:B------:R-:W-:Y:S02]  /*e110*/  IMAD.MOV.U32 R61, RZ, RZ, R27 ;  /* 0x000000ffff3d7224 */ /* 0x000fe400078e001b */
[----:B------:R-:W-:Y:S02]  /*e120*/  IMAD.MOV.U32 R62, RZ, RZ, R26 ;  /* 0x000000ffff3e7224 */ /* 0x000fe400078e001a */
[----:B------:R-:W-:Y:S01]  /*e130*/  IMAD.MOV.U32 R63, RZ, RZ, R25 ;  /* 0x000000ffff3f7224 */ /* 0x000fe200078e0019 */
[----:B------:R-:W-:Y:S08]  /*e140*/  HMMA.16816.F32 R44, R8, R46, R16 ;  /* 0x0000002e082c723c */ /* 0x000ff00000001810 */
[-C--:B-1----:R-:W-:Y:S08]  /*e150*/  HMMA.16816.F32 R136, R20, R28.reuse, R136 ;  /* 0x0000001c1488723c */ /* 0x082ff00000001888 */
[C---:B------:R-:W-:Y:S08]  /*e160*/  HMMA.16816.F32 R228, R4.reuse, R28, R228 ;  /* 0x0000001c04e4723c */ /* 0x040ff000000018e4 */
[----:B------:R-:W-:Y:S03]  /*e170*/  HMMA.16816.F32 R220, R4, R30, R220 ;  /* 0x0000001e04dc723c */ /* 0x000fe600000018dc */
[----:B------:R-:W-:-:S02]  /*e180*/  IMAD.MOV.U32 R42, RZ, RZ, R136 ;  /* 0x000000ffff2a7224 */ /* 0x000fc400078e0088 */
[----:B------:R-:W-:Y:S02]  /*e190*/  IMAD.MOV.U32 R136, RZ, RZ, R239 ;  /* 0x000000ffff887224 */ /* 0x000fe400078e00ef */
[----:B------:R-:W-:Y:S01]  /*e1a0*/  IMAD.MOV.U32 R27, RZ, RZ, R137 ;  /* 0x000000ffff1b7224 */ /* 0x000fe200078e0089 */
[----:B------:R-:W-:Y:S01]  /*e1b0*/  HMMA.16816.F32 R36, R20, R30, R36 ;  /* 0x0000001e1424723c */ /* 0x000fe20000001824 */
[----:B------:R-:W1:Y:S01]  /*e1c0*/  LDSM.16.M88.4 R28, [R33+0x9800] ;  /* 0x00980000211c783b */ /* 0x000e620000000200 */
[----:B------:R-:W-:Y:S02]  /*e1d0*/  IMAD.MOV.U32 R26, RZ, RZ, R138 ;  /* 0x000000ffff1a7224 */ /* 0x000fe400078e008a */
[----:B------:R-:W-:Y:S02]  /*e1e0*/  IMAD.MOV.U32 R25, RZ, RZ, R139 ;  /* 0x000000ffff197224 */ /* 0x000fe400078e008b */
[----:B------:R-:W-:Y:S02]  /*e1f0*/  IMAD.MOV.U32 R137, RZ, RZ, R35 ;  /* 0x000000ffff897224 */ /* 0x000fe400078e0023 */
[----:B------:R-:W-:-:S02]  /*e200*/  IMAD.MOV.U32 R138, RZ, RZ, R34 ;  /* 0x000000ffff8a7224 */ /* 0x000fc400078e0022 */
[----:B------:R-:W-:-:S09]  /*e210*/  IMAD.MOV.U32 R139, RZ, RZ, R32 ;  /* 0x000000ffff8b7224 */ /* 0x000fd200078e0020 */
[----:B------:R-:W-:Y:S02]  /*e220*/  IMAD.MOV.U32 R246, RZ, RZ, R36 ;  /* 0x000000fffff67224 */ /* 0x000fe400078e0024 */
[----:B------:R-:W-:Y:S02]  /*e230*/  IMAD.MOV.U32 R240, RZ, RZ, R37 ;  /* 0x000000fffff07224 */ /* 0x000fe400078e0025 */
[----:B------:R-:W-:Y:S02]  /*e240*/  IMAD.MOV.U32 R239, RZ, RZ, R38 ;  /* 0x000000ffffef7224 */ /* 0x000fe400078e0026 */
[----:B------:R-:W-:Y:S02]  /*e250*/  IMAD.MOV.U32 R43, RZ, RZ, R39 ;  /* 0x000000ffff2b7224 */ /* 0x000fe400078e0027 */
[-C--:B-1----:R-:W-:Y:S08]  /*e260*/  HMMA.16816.F32 R36, R20, R28.reuse, R64 ;  /* 0x0000001c1424723c */ /* 0x082ff00000001840 */
[----:B------:R-:W-:Y:S08]  /*e270*/  HMMA.16816.F32 R136, R4, R28, R136 ;  /* 0x0000001c0488723c */ /* 0x000ff00000001888 */
[----:B------:R-:W-:Y:S03]  /*e280*/  HMMA.16816.F32 R44, R20, R30, R44 ;  /* 0x0000001e142c723c */ /* 0x000fe6000000182c */
[----:B------:R-:W-:-:S02]  /*e290*/  IMAD.MOV.U32 R40, RZ, RZ, R36 ;  /* 0x000000ffff287224 */ /* 0x000fc400078e0024 */
[----:B------:R-:W-:Y:S02]  /*e2a0*/  IMAD.MOV.U32 R35, RZ, RZ, R37 ;  /* 0x000000ffff237224 */ /* 0x000fe400078e0025 */
[----:B------:R-:W-:Y:S02]  /*e2b0*/  IMAD.MOV.U32 R34, RZ, RZ, R38 ;  /* 0x000000ffff227224 */ /* 0x000fe400078e0026 */
[----:B------:R-:W-:Y:S02]  /*e2c0*/  IMAD.MOV.U32 R32, RZ, RZ, R39 ;  /* 0x000000ffff207224 */ /* 0x000fe400078e0027 */
[----:B------:R-:W1:Y:S02]  /*e2d0*/  LDSM.16.M88.4 R36, [R33+0x9000] ;  /* 0x009000002124783b */ /* 0x000e640000000200 */
[C---:B-1----:R-:W-:Y:S08]  /*e2e0*/  HMMA.16816.F32 R64, R4.reuse, R38, R60 ;  /* 0x000000260440723c */ /* 0x042ff0000000183c */
[----:B------:R-:W-:Y:S01]  /*e2f0*/  HMMA.16816.F32 R60, R4, R30, R248 ;  /* 0x0000001e043c723c */ /* 0x000fe200000018f8 */
[----:B------:R-:W-:-:S02]  /*e300*/  IMAD.MOV.U32 R248, RZ, RZ, R40 ;  /* 0x000000fffff87224 */ /* 0x000fc400078e0028 */
[C---:B------:R-:W-:Y:S02]  /*e310*/  IMAD.IADD R40, R14.reuse, 0x1, R227 ;  /* 0x000000010e287824 */ /* 0x040fe400078e02e3 */
[----:B------:R-:W-:Y:S02]  /*e320*/  IMAD.IADD R14, R14, 0x1, R33 ;  /* 0x000000010e0e7824 */ /* 0x000fe400078e0221 */
[----:B------:R-:W-:Y:S01]  /*e330*/  IMAD.MOV.U32 R249, RZ, RZ, R35 ;  /* 0x000000fffff97224 */ /* 0x000fe200078e0023 */
[-C--:B------:R-:W-:Y:S01]  /*e340*/  HMMA.16816.F32 R132, R4, R36.reuse, R132 ;  /* 0x000000240484723c */ /* 0x080fe20000001884 */
[----:B------:R-:W-:Y:S01]  /*e350*/  LDSM.16.M88.4 R4, [R40+0x2000] ;  /* 0x002000002804783b */ /* 0x000fe20000000200 */
[----:B------:R-:W-:Y:S02]  /*e360*/  IMAD.MOV.U32 R250, RZ, RZ, R34 ;  /* 0x000000fffffa7224 */ /* 0x000fe400078e0022 */
[----:B------:R-:W-:Y:S01]  /*e370*/  IMAD.MOV.U32 R251, RZ, RZ, R32 ;  /* 0x000000fffffb7224 */ /* 0x000fe200078e0020 */
[----:B------:R-:W1:Y:S03]  /*e380*/  LDSM.16.M88.4 R8, [R14+0x8000] ;  /* 0x008000000e08783b */ /* 0x000e660000000200 */
[C---:B------:R-:W-:Y:S01]  /*e390*/  HMMA.16816.F32 R140, R20.reuse, R36, R140 ;  /* 0x00000024148c723c */ /* 0x040fe2000000188c */
[----:B------:R-:W2:Y:S04]  /*e3a0*/  LDSM.16.M88.4 R16, [R40] ;  /* 0x000000002810783b */ /* 0x000ea80000000200 */
[----:B------:R-:W-:Y:S03]  /*e3b0*/  LDSM.16.M88.4 R28, [R14+0x9800] ;  /* 0x009800000e1c783b */ /* 0x000fe60000000200 */
[----:B------:R-:W-:Y:S01]  /*e3c0*/  HMMA.16816.F32 R36, R20, R38, R56 ;  /* 0x000000261424723c */ /* 0x000fe20000001838 */
[----:B------:R-:W3:Y:S07]  /*e3d0*/  LDSM.16.M88.4 R20, [R14+0x8800] ;  /* 0x008800000e14783b */ /* 0x000eee0000000200 */
[-C--:B-1----:R-:W-:Y:S08]  /*e3e0*/  HMMA.16816.F32 R52, R4, R8.reuse, R216 ;  /* 0x000000080434723c */ /* 0x082ff000000018d8 */
[----:B--2---:R-:W-:Y:S08]  /*e3f0*/  HMMA.16816.F32 R48, R16, R8, R212 ;  /* 0x000000081030723c */ /* 0x004ff000000018d4 */
[-C--:B------:R-:W-:Y:S08]  /*e400*/  HMMA.16816.F32 R232, R4, R10.reuse, R232 ;  /* 0x0000000a04e8723c */ /* 0x080ff000000018e8 */
[----:B------:R-:W-:Y:S01]  /*e410*/  HMMA.16816.F32 R208, R16, R10, R208 ;  /* 0x0000000a10d0723c */ /* 0x000fe200000018d0 */
[----:B------:R-:W1:Y:S07]  /*e420*/  LDSM.16.M88.4 R8, [R14+0x9000] ;  /* 0x009000000e08783b */ /* 0x000e6e0000000200 */
[C---:B---3--:R-:W-:Y:S08]  /*e430*/  HMMA.16816.F32 R228, R4.reuse, R20, R228 ;  /* 0x0000001404e4723c */ /* 0x048ff000000018e4 */
[----:B------:R-:W-:Y:S03]  /*e440*/  HMMA.16816.F32 R220, R4, R22, R220 ;  /* 0x0000001604dc723c */ /* 0x000fe600000018dc */
[----:B------:R-:W-:-:S02]  /*e450*/  IMAD.MOV.U32 R41, RZ, RZ, R208 ;  /* 0x000000ffff297224 */ /* 0x000fc400078e00d0 */
[----:B------:R-:W-:Y:S02]  /*e460*/  IMAD.MOV.U32 R35, RZ, RZ, R209 ;  /* 0x000000ffff237224 */ /* 0x000fe400078e00d1 */
[----:B------:R-:W-:Y:S01]  /*e470*/  IMAD.MOV.U32 R34, RZ, RZ, R210 ;  /* 0x000000ffff227224 */ /* 0x000fe200078e00d2 */
[C---:B------:R-:W-:Y:S01]  /*e480*/  HMMA.16816.F32 R216, R4.reuse, R28, R136 ;  /* 0x0000001c04d8723c */ /* 0x040fe20000001888 */
[----:B------:R-:W-:Y:S02]  /*e490*/  IMAD.MOV.U32 R32, RZ, RZ, R211 ;  /* 0x000000ffff207224 */ /* 0x000fe400078e00d3 */
[----:B------:R-:W-:Y:S02]  /*e4a0*/  IMAD.MOV.U32 R136, RZ, RZ, R246 ;  /* 0x000000ffff887224 */ /* 0x000fe400078e00f6 */
[----:B------:R-:W-:Y:S02]  /*e4b0*/  IMAD.MOV.U32 R137, RZ, RZ, R240 ;  /* 0x000000ffff897224 */ /* 0x000fe400078e00f0 */
[----:B------:R-:W-:Y:S01]  /*e4c0*/  IMAD.MOV.U32 R138, RZ, RZ, R239 ;  /* 0x000000ffff8a7224 */ /* 0x000fe200078e00ef */
[----:B------:R-:W-:Y:S01]  /*e4d0*/  HMMA.16816.F32 R56, R4, R30, R60 ;  /* 0x0000001e0438723c */ /* 0x000fe2000000183c */
[----:B------:R-:W-:-:S02]  /*e4e0*/  IMAD.MOV.U32 R139, RZ, RZ, R43 ;  /* 0x000000ffff8b7224 */ /* 0x000fc400078e002b */
[----:B------:R-:W-:-:S05]  /*e4f0*/  IMAD.SHL.U32 R240, R238, 0x2, RZ ;  /* 0x00000002eef07824 */ /* 0x000fca00078e00ff */
[----:B------:R-:W-:Y:S01]  /*e500*/  HMMA.16816.F32 R44, R16, R30, R44 ;  /* 0x0000001e102c723c */ /* 0x000fe2000000182c */
[----:B------:R-:W-:-:S07]  /*e510*/  LOP3.LUT R240, R240, 0x6, RZ, 0xc0, !PT ;  /* 0x00000006f0f07812 */ /* 0x000fce00078ec0ff */
[C---:B-1----:R-:W-:Y:S08]  /*e520*/  HMMA.16816.F32 R208, R4.reuse, R10, R64 ;  /* 0x0000000a04d0723c */ /* 0x042ff00000001840 */
[----:B------:R-:W-:Y:S01]  /*e530*/  HMMA.16816.F32 R212, R4, R8, R132 ;  /* 0x0000000804d4723c */ /* 0x000fe20000001884 */
[----:B------:R-:W-:Y:S01]  /*e540*/  LDSM.16.M88.4 R4, [R15+0x6000] ;  /* 0x006000000f04783b */ /* 0x000fe20000000200 */
[----:B------:R-:W-:-:S02]  /*e550*/  IMAD.MOV.U32 R132, RZ, RZ, R42 ;  /* 0x000000ffff847224 */ /* 0x000fc400078e002a */
[----:B------:R-:W-:Y:S02]  /*e560*/  IMAD.MOV.U32 R133, RZ, RZ, R27 ;  /* 0x000000ffff857224 */ /* 0x000fe400078e001b */
[----:B------:R-:W-:Y:S02]  /*e570*/  IMAD.MOV.U32 R134, RZ, RZ, R26 ;  /* 0x000000ffff867224 */ /* 0x000fe400078e001a */
[----:B------:R-:W-:Y:S01]  /*e580*/  HMMA.16816.F32 R64, R16, R10, R36 ;  /* 0x0000000a1040723c */ /* 0x000fe20000001824 */
[----:B------:R-:W1:Y:S01]  /*e590*/  LDSM.16.M88.4 R36, [R226+0xa000] ;  /* 0x00a00000e224783b */ /* 0x000e620000000200 */
[----:B------:R-:W-:-:S06]  /*e5a0*/  IMAD.MOV.U32 R135, RZ, RZ, R25 ;  /* 0x000000ffff877224 */ /* 0x000fcc00078e0019 */
[C---:B------:R-:W-:Y:S01]  /*e5b0*/  HMMA.16816.F32 R140, R16.reuse, R8, R140 ;  /* 0x00000008108c723c */ /* 0x040fe2000000188c */
[----:B------:R-:W2:Y:S07]  /*e5c0*/  LDSM.16.M88.4 R8, [R15+0x4000] ;  /* 0x004000000f08783b */ /* 0x000eae0000000200 */
[C---:B------:R-:W-:Y:S08]  /*e5d0*/  HMMA.16816.F32 R60, R16.reuse, R20, R132 ;  /* 0x00000014103c723c */ /* 0x040ff00000001884 */
[C---:B------:R-:W-:Y:S08]  /*e5e0*/  HMMA.16816.F32 R132, R16.reuse, R22, R136 ;  /* 0x000000161084723c */ /* 0x040ff00000001888 */
[----:B------:R-:W-:Y:S01]  /*e5f0*/  HMMA.16816.F32 R136, R16, R28, R248 ;  /* 0x0000001c1088723c */ /* 0x000fe200000018f8 */
[----:B------:R-:W3:Y:S07]  /*e600*/  LDSM.16.M88.4 R28, [R226+0xa800] ;  /* 0x00a80000e21c783b */ /* 0x000eee0000000200 */
[----:B-1----:R-:W-:Y:S01]  /*e610*/  HMMA.16816.F32 R20, R4, R36, R52 ;  /* 0x000000240414723c */ /* 0x002fe20000001834 */
[----:B------:R-:W-:-:S02]  /*e620*/  IMAD.MOV.U32 R52, RZ, RZ, R41 ;  /* 0x000000ffff347224 */ /* 0x000fc400078e0029 */
[----:B------:R-:W-:Y:S02]  /*e630*/  IMAD.MOV.U32 R53, RZ, RZ, R35 ;  /* 0x000000ffff357224 */ /* 0x000fe400078e0023 */
[----:B------:R-:W-:Y:S02]  /*e640*/  IMAD.MOV.U32 R54, RZ, RZ, R34 ;  /* 0x000000ffff367224 */ /* 0x000fe400078e0022 */
[----:B------:R-:W-:Y:S01]  /*e650*/  IMAD.MOV.U32 R55, RZ, RZ, R32 ;  /* 0x000000ffff377224 */ /* 0x000fe200078e0020 */
[----:B--2---:R-:W-:Y:S08]  /*e660*/  HMMA.16816.F32 R16, R8, R36, R48 ;  /* 0x000000240810723c */ /* 0x004ff00000001830 */
[----:B------:R-:W-:Y:S03]  /*e670*/  HMMA.16816.F32 R48, R4, R38, R232 ;  /* 0x000000260430723c */ /* 0x000fe600000018e8 */
[----:B------:R-:W-:-:S02]  /*e680*/  IMAD.MOV.U32 R27, RZ, RZ, R20 ;  /* 0x000000ffff1b7224 */ /* 0x000fc400078e0014 */
[----:B------:R-:W-:Y:S02]  /*e690*/  IMAD.MOV.U32 R26, RZ, RZ, R21 ;  /* 0x000000ffff1a7224 */ /* 0x000fe400078e0015 */
[----:B------:R-:W-:Y:S02]  /*e6a0*/  IMAD.MOV.U32 R25, RZ, RZ, R22 ;  /* 0x000000ffff197224 */ /* 0x000fe400078e0016 */
[----:B------:R-:W-:Y:S02]  /*e6b0*/  IMAD.MOV.U32 R15, RZ, RZ, R23 ;  /* 0x000000ffff0f7224 */ /* 0x000fe400078e0017 */
[----:B------:R-:W-:Y:S01]  /*e6c0*/  IMAD.MOV.U32 R43, RZ, RZ, R16 ;  /* 0x000000ffff2b7224 */ /* 0x000fe200078e0010 */
[----:B------:R-:W1:Y:S01]  /*e6d0*/  LDSM.16.M88.4 R20, [R226+0xb000] ;  /* 0x00b00000e214783b */ /* 0x000e620000000200 */
[----:B------:R-:W-:Y:S02]  /*e6e0*/  IMAD.MOV.U32 R42, RZ, RZ, R17 ;  /* 0x000000ffff2a7224 */ /* 0x000fe400078e0011 */
[----:B------:R-:W-:Y:S01]  /*e6f0*/  IMAD.MOV.U32 R41, RZ, RZ, R18 ;  /* 0x000000ffff297224 */ /* 0x000fe200078e0012 */
[----:B---3--:R-:W-:Y:S01]  /*e700*/  HMMA.16816.F32 R232, R4, R30, R220 ;  /* 0x0000001e04e8723c */ /* 0x008fe200000018dc */
[----:B------:R-:W-:-:S02]  /*e710*/  IMAD.MOV.U32 R37, RZ, RZ, R19 ;  /* 0x000000ffff257224 */ /* 0x000fc400078e0013 */
[----:B------:R-:W2:Y:S01]  /*e720*/  LDSM.16.M88.4 R16, [R226+0xb800] ;  /* 0x00b80000e210783b */ /* 0x000ea20000000200 */
[----:B------:R-:W-:Y:S02]  /*e730*/  IMAD.MOV.U32 R36, RZ, RZ, R48 ;  /* 0x000000ffff247224 */ /* 0x000fe400078e0030 */
[----:B------:R-:W-:Y:S02]  /*e740*/  IMAD.MOV.U32 R35, RZ, RZ, R49 ;  /* 0x000000ffff237224 */ /* 0x000fe400078e0031 */
[----:B------:R-:W-:Y:S01]  /*e750*/  HMMA.16816.F32 R248, R4, R28, R228 ;  /* 0x0000001c04f8723c */ /* 0x000fe200000018e4 */
[----:B------:R-:W-:Y:S02]  /*e760*/  IMAD.MOV.U32 R34, RZ, RZ, R50 ;  /* 0x000000ffff227224 */ /* 0x000fe400078e0032 */
[----:B------:R-:W-:-:S05]  /*e770*/  IMAD.MOV.U32 R32, RZ, RZ, R51 ;  /* 0x000000ffff207224 */ /* 0x000fca00078e0033 */
[----:B------:R-:W-:Y:S08]  /*e780*/  HMMA.16816.F32 R60, R8, R28, R60 ;  /* 0x0000001c083c723c */ /* 0x000ff0000000183c */
[C---:B-1----:R-:W-:Y:S08]  /*e790*/  HMMA.16816.F32 R220, R4.reuse, R22, R208 ;  /* 0x0000001604dc723c */ /* 0x042ff000000018d0 */
[C---:B--2---:R-:W-:Y:S08]  /*e7a0*/  HMMA.16816.F32 R208, R4.reuse, R18, R56 ;  /* 0x0000001204d0723c */ /* 0x044ff00000001838 */
[C---:B------:R-:W-:Y:S08]  /*e7b0*/  HMMA.16816.F32 R228, R4.reuse, R20, R212 ;  /* 0x0000001404e4723c */ /* 0x040ff000000018d4 */
[----:B------:R-:W-:Y:S01]  /*e7c0*/  HMMA.16816.F32 R216, R4, R16, R216 ;  /* 0x0000001004d8723c */ /* 0x000fe200000018d8 */
[----:B------:R-:W-:Y:S07]  /*e7d0*/  LDSM.16.M88.4 R4, [R13+0x6000] ;  /* 0x006000000d04783b */ /* 0x000fee0000000200 */
[----:B------:R-:W-:Y:S01]  /*e7e0*/  HMMA.16816.F32 R56, R8, R30, R132 ;  /* 0x0000001e0838723c */ /* 0x000fe20000001884 */
[----:B------:R-:W1:Y:S01]  /*e7f0*/  LDSM.16.M88.4 R28, [R24+0xa000] ;  /* 0x00a00000181c783b */ /* 0x000e620000000200 */
[----:B------:R-:W-:-:S02]  /*e800*/  IMAD.MOV.U32 R135, RZ, RZ, R37 ;  /* 0x000000ffff877224 */ /* 0x000fc400078e0025 */
[----:B------:R-:W-:Y:S02]  /*e810*/  IMAD.MOV.U32 R132, RZ, RZ, R43 ;  /* 0x000000ffff847224 */ /* 0x000fe400078e002b */
[----:B------:R-:W-:Y:S02]  /*e820*/  IMAD.MOV.U32 R133, RZ, RZ, R42 ;  /* 0x000000ffff857224 */ /* 0x000fe400078e002a */
[----:B------:R-:W-:Y:S01]  /*e830*/  HMMA.16816.F32 R212, R8, R38, R52 ;  /* 0x0000002608d4723c */ /* 0x000fe20000001834 */
[----:B------:R-:W-:-:S07]  /*e840*/  IMAD.MOV.U32 R134, RZ, RZ, R41 ;  /* 0x000000ffff867224 */ /* 0x000fce00078e0029 */
[C---:B------:R-:W-:Y:S01]  /*e850*/  HMMA.16816.F32 R52, R8.reuse, R20, R140 ;  /* 0x000000140834723c */ /* 0x040fe2000000188c */
[----:B------:R-:W-:Y:S02]  /*e860*/  IMAD.MOV.U32 R140, RZ, RZ, R36 ;  /* 0x000000ffff8c7224 */ /* 0x000fe400078e0024 */
[----:B------:R-:W-:Y:S02]  /*e870*/  IMAD.MOV.U32 R141, RZ, RZ, R35 ;  /* 0x000000ffff8d7224 */ /* 0x000fe400078e0023 */
[----:B------:R-:W-:Y:S02]  /*e880*/  IMAD.MOV.U32 R142, RZ, RZ, R34 ;  /* 0x000000ffff8e7224 */ /* 0x000fe400078e0022 */
[----:B------:R-:W-:Y:S01]  /*e890*/  IMAD.MOV.U32 R143, RZ, RZ, R32 ;  /* 0x000000ffff8f7224 */ /* 0x000fe200078e0020 */
[C---:B------:R-:W-:Y:S01]  /*e8a0*/  HMMA.16816.F32 R48, R8.reuse, R22, R64 ;  /* 0x000000160830723c */ /* 0x040fe20000001840 */
[----:B------:R-:W2:Y:S07]  /*e8b0*/  LDSM.16.M88.4 R20, [R24+0xa800] ;  /* 0x00a800001814783b */ /* 0x000eae0000000200 */
[----:B------:R-:W-:Y:S01]  /*e8c0*/  HMMA.16816.F32 R64, R8, R16, R136 ;  /* 0x000000100840723c */ /* 0x000fe20000001888 */
[----:B------:R-:W-:-:S02]  /*e8d0*/  IMAD.MOV.U32 R136, RZ, RZ, R27 ;  /* 0x000000ffff887224 */ /* 0x000fc400078e001b */
[----:B------:R-:W-:Y:S02]  /*e8e0*/  IMAD.MOV.U32 R137, RZ, RZ, R26 ;  /* 0x000000ffff897224 */ /* 0x000fe400078e001a */
[----:B------:R-:W-:Y:S02]  /*e8f0*/  IMAD.MOV.U32 R138, RZ, RZ, R25 ;  /* 0x000000ffff8a7224 */ /* 0x000fe400078e0019 */
[----:B------:R-:W-:Y:S01]  /*e900*/  IMAD.MOV.U32 R139, RZ, RZ, R15 ;  /* 0x000000ffff8b7224 */ /* 0x000fe200078e000f */
[----:B------:R-:W-:Y:S01]  /*e910*/  HMMA.16816.F32 R36, R8, R18, R44 ;  /* 0x000000120824723c */ /* 0x000fe2000000182c */
[----:B------:R3:W4:Y:S04]  /*e920*/  LDSM.16.M88.4 R8, [R13+0x4000] ;  /* 0x004000000d08783b */ /* 0x0007280000000200 */
[----:B------:R-:W4:Y:S03]  /*e930*/  LDSM.16.M88.4 R16, [R24+0xb000] ;  /* 0x00b000001810783b */ /* 0x000f260000000200 */
[C---:B-1----:R-:W-:Y:S01]  /*e940*/  HMMA.16816.F32 R136, R4.reuse, R28, R136 ;  /* 0x0000001c0488723c */ /* 0x042fe20000001888 */
[----:B------:R-:W1:Y:S07]  /*e950*/  LDSM.16.M88.4 R24, [R24+0xb800] ;  /* 0x00b800001818783b */ /* 0x000e6e0000000200 */
[C---:B------:R-:W-:Y:S08]  /*e960*/  HMMA.16816.F32 R140, R4.reuse, R30, R140 ;  /* 0x0000001e048c723c */ /* 0x040ff0000000188c */
[----:B--2---:R-:W-:Y:S03]  /*e970*/  HMMA.16816.F32 R248, R4, R20, R248 ;  /* 0x0000001404f8723c */ /* 0x004fe600000018f8 */
[----:B------:R-:W-:-:S02]  /*e980*/  IMAD.MOV.U32 R34, RZ, RZ, R136 ;  /* 0x000000ffff227224 */ /* 0x000fc400078e0088 */
[----:B------:R-:W-:Y:S02]  /*e990*/  IMAD.MOV.U32 R32, RZ, RZ, R137 ;  /* 0x000000ffff207224 */ /* 0x000fe400078e0089 */
[----:B------:R-:W-:Y:S02]  /*e9a0*/  IMAD.MOV.U32 R15, RZ, RZ, R138 ;  /* 0x000000ffff0f7224 */ /* 0x000fe400078e008a */
[----:B---3--:R-:W-:Y:S01]  /*e9b0*/  IMAD.MOV.U32 R13, RZ, RZ, R139 ;  /* 0x000000ffff0d7224 */ /* 0x008fe200078e008b */
[----:B------:R-:W-:Y:S08]  /*e9c0*/  HMMA.16816.F32 R232, R4, R22, R232 ;  /* 0x0000001604e8723c */ /* 0x000ff000000018e8 */
[C---:B----4-:R-:W-:Y:S08]  /*e9d0*/  HMMA.16816.F32 R136, R8.reuse, R28, R132 ;  /* 0x0000001c0888723c */ /* 0x050ff00000001884 */
[----:B------:R-:W-:Y:S01]  /*e9e0*/  HMMA.16816.F32 R132, R8, R30, R212 ;  /* 0x0000001e0884723c */ /* 0x000fe200000018d4 */
[----:B------:R-:W-:-:S02]  /*e9f0*/  IMAD.MOV.U32 R212, RZ, RZ, R34 ;  /* 0x000000ffffd47224 */ /* 0x000fc400078e0022 */
[----:B------:R-:W-:Y:S02]  /*ea00*/  IMAD.MOV.U32 R213, RZ, RZ, R32 ;  /* 0x000000ffffd57224 */ /* 0x000fe400078e0020 */
[----:B------:R-:W-:Y:S02]  /*ea10*/  IMAD.MOV.U32 R214, RZ, RZ, R15 ;  /* 0x000000ffffd67224 */ /* 0x000fe400078e000f */
[----:B------:R-:W-:Y:S01]  /*ea20*/  IMAD.MOV.U32 R215, RZ, RZ, R13 ;  /* 0x000000ffffd77224 */ /* 0x000fe200078e000d */
[C---:B------:R-:W-:Y:S08]  /*ea30*/  HMMA.16816.F32 R228, R4.reuse, R16, R228 ;  /* 0x0000001004e4723c */ /* 0x040ff000000018e4 */
[C---:B------:R-:W-:Y:S08]  /*ea40*/  HMMA.16816.F32 R220, R4.reuse, R18, R220 ;  /* 0x0000001204dc723c */ /* 0x040ff000000018dc */
[C---:B-1----:R-:W-:Y:S08]  /*ea50*/  HMMA.16816.F32 R216, R4.reuse, R24, R216 ;  /* 0x0000001804d8723c */ /* 0x042ff000000018d8 */
        /* <DEDUP_REMOVED lines=9> */
[----:B------:R-:W-:Y:S01]  /*eaf0*/  HMMA.16816.F32 R28, R8, R26, R36 ;  /* 0x0000001a081c723c */ /* 0x000fe20000001824 */
[----:B------:R-:W3:Y:S04]  /*eb00*/  LDSM.16.M88.4 R24, [R33+0xa000] ;  /* 0x00a000002118783b */ /* 0x000ee80000000200 */
[----:B------:R-:W4:Y:S04]  /*eb10*/  LDSM.16.M88.4 R32, [R33+0xb800] ;  /* 0x00b800002120783b */ /* 0x000f280000000200 */
[----:B------:R-:W4:Y:S01]  /*eb20*/  LDSM.16.M88.4 R8, [R227+0x4000] ;  /* 0x00400000e308783b */ /* 0x000f220000000200 */
[C---:B-1----:R-:W-:Y:S08]  /*eb30*/  HMMA.16816.F32 R248, R4.reuse, R20, R248 ;  /* 0x0000001404f8723c */ /* 0x042ff000000018f8 */
[C---:B------:R-:W-:Y:S08]  /*eb40*/  HMMA.16816.F32 R232, R4.reuse, R22, R232 ;  /* 0x0000001604e8723c */ /* 0x040ff000000018e8 */
[C---:B--2---:R-:W-:Y:S08]  /*eb50*/  HMMA.16816.F32 R228, R4.reuse, R16, R228 ;  /* 0x0000001004e4723c */ /* 0x044ff000000018e4 */
[C---:B------:R-:W-:Y:S08]  /*eb60*/  HMMA.16816.F32 R220, R4.reuse, R18, R220 ;  /* 0x0000001204dc723c */ /* 0x040ff000000018dc */
[C---:B---3--:R-:W-:Y:S08]  /*eb70*/  HMMA.16816.F32 R212, R4.reuse, R24, R212 ;  /* 0x0000001804d4723c */ /* 0x048ff000000018d4 */
[C---:B----4-:R-:W-:Y:S08]  /*eb80*/  HMMA.16816.F32 R216, R4.reuse, R32, R216 ;  /* 0x0000002004d8723c */ /* 0x050ff000000018d8 */
[----:B------:R-:W-:Y:S08]  /*eb90*/  HMMA.16816.F32 R208, R4, R34, R208 ;  /* 0x0000002204d0723c */ /* 0x000ff000000018d0 */
[C---:B------:R-:W-:Y:S08]  /*eba0*/  HMMA.16816.F32 R36, R8.reuse, R32, R44 ;  /* 0x000000200824723c */ /* 0x040ff0000000182c */
[C---:B------:R-:W-:Y:S08]  /*ebb0*/  HMMA.16816.F32 R136, R8.reuse, R24, R136 ;  /* 0x000000180888723c */ /* 0x040ff00000001888 */
[C---:B------:R-:W-:Y:S08]  /*ebc0*/  HMMA.16816.F32 R64, R8.reuse, R26, R132 ;  /* 0x0000001a0840723c */ /* 0x040ff00000001884 */
[C---:B------:R-:W-:Y:S08]  /*ebd0*/  HMMA.16816.F32 R60, R8.reuse, R20, R60 ;  /* 0x00000014083c723c */ /* 0x040ff0000000183c */
[C---:B------:R-:W-:Y:S01]  /*ebe0*/  HMMA.16816.F32 R56, R8.reuse, R22, R56 ;  /* 0x000000160838723c */ /* 0x040fe20000001838 */
[----:B------:R-:W-:Y:S07]  /*ebf0*/  LDSM.16.M88.4 R20, [R14+0xb000] ;  /* 0x00b000000e14783b */ /* 0x000fee0000000200 */
[C---:B------:R-:W-:Y:S08]  /*ec00*/  HMMA.16816.F32 R52, R8.reuse, R16, R52 ;  /* 0x000000100834723c */ /* 0x040ff00000001834 */
[C---:B------:R-:W-:Y:S01]  /*ec10*/  HMMA.16816.F32 R48, R8.reuse, R18, R48 ;  /* 0x000000120830723c */ /* 0x040fe20000001830 */
[----:B------:R-:W-:Y:S07]  /*ec20*/  LDSM.16.M88.4 R16, [R14+0xb800] ;  /* 0x00b800000e10783b */ /* 0x000fee0000000200 */
[----:B------:R-:W-:Y:S01]  /*ec30*/  HMMA.16816.F32 R32, R8, R34, R28 ;  /* 0x000000220820723c */ /* 0x000fe2000000181c */
[----:B------:R-:W-:Y:S04]  /*ec40*/  LDSM.16.M88.4 R28, [R14+0xa000] ;  /* 0x00a000000e1c783b */ /* 0x000fe80000000200 */
[----:B------:R-:W1:Y:S03]  /*ec50*/  LDSM.16.M88.4 R8, [R40+0x4000] ;  /* 0x004000002808783b */ /* 0x000e660000000200 */
[----:B------:R-:W-:Y:S01]  /*ec60*/  HMMA.16816.F32 R140, R4, R26, R140 ;  /* 0x0000001a048c723c */ /* 0x000fe2000000188c */
[----:B------:R-:W2:Y:S04]  /*ec70*/  LDSM.16.M88.4 R4, [R40+0x6000] ;  /* 0x006000002804783b */ /* 0x000ea80000000200 */
[----:B------:R-:W3:Y:S01]  /*ec80*/  LDSM.16.M88.4 R24, [R14+0xa800] ;  /* 0x00a800000e18783b */ /* 0x000ee20000000200 */
[----:B------:R-:W-:-:S04]  /*ec90*/  DEPBAR.LE SB0, 0x0 ;  /* 0x000080000000791a */ /* 0x000fc80000000000 */
[C---:B-1----:R-:W-:Y:S08]  /*eca0*/  HMMA.16816.F32 R132, R8.reuse, R28, R136 ;  /* 0x0000001c0884723c */ /* 0x042ff00000001888 */
[----:B------:R-:W-:Y:S08]  /*ecb0*/  HMMA.16816.F32 R136, R8, R30, R64 ;  /* 0x0000001e0888723c */ /* 0x000ff00000001840 */
[C---:B--2---:R-:W-:Y:S08]  /*ecc0*/  HMMA.16816.F32 R212, R4.reuse, R28, R212 ;  /* 0x0000001c04d4723c */ /* 0x044ff000000018d4 */
[C---:B------:R-:W-:Y:S08]  /*ecd0*/  HMMA.16816.F32 R140, R4.reuse, R30, R140 ;  /* 0x0000001e048c723c */ /* 0x040ff0000000188c */
[C---:B---3--:R-:W-:Y:S08]  /*ece0*/  HMMA.16816.F32 R248, R4.reuse, R24, R248 ;  /* 0x0000001804f8723c */ /* 0x048ff000000018f8 */
[----:B------:R-:W-:Y:S03]  /*ecf0*/  HMMA.16816.F32 R232, R4, R26, R232 ;  /* 0x0000001a04e8723c */ /* 0x000fe600000018e8 */
[----:B------:R-:W-:-:S02]  /*ed00*/  IMAD.MOV.U32 R41, RZ, RZ, R140 ;  /* 0x000000ffff297224 */ /* 0x000fc400078e008c */
[----:B------:R-:W-:Y:S02]  /*ed10*/  IMAD.MOV.U32 R40, RZ, RZ, R141 ;  /* 0x000000ffff287224 */ /* 0x000fe400078e008d */
[----:B------:R-:W-:Y:S01]  /*ed20*/  IMAD.MOV.U32 R227, RZ, RZ, R142 ;  /* 0x000000ffffe37224 */ /* 0x000fe200078e008e */
[----:B------:R-:W-:Y:S01]  /*ed30*/  HMMA.16816.F32 R228, R4, R20, R228 ;  /* 0x0000001404e4723c */ /* 0x000fe200000018e4 */
[----:B------:R-:W-:-:S07]  /*ed40*/  IMAD.MOV.U32 R226, RZ, RZ, R143 ;  /* 0x000000ffffe27224 */ /* 0x000fce00078e008f */
[C---:B------:R-:W-:Y:S08]  /*ed50*/  HMMA.16816.F32 R220, R4.reuse, R22, R220 ;  /* 0x0000001604dc723c */ /* 0x040ff000000018dc */
[C---:B------:R-:W-:Y:S08]  /*ed60*/  HMMA.16816.F32 R216, R4.reuse, R16, R216 ;  /* 0x0000001004d8723c */ /* 0x040ff000000018d8 */
[----:B------:R-:W-:Y:S01]  /*ed70*/  HMMA.16816.F32 R208, R4, R18, R208 ;  /* 0x0000001204d0723c */ /* 0x000fe200000018d0 */
[----:B------:R-:W-:-:S04]  /*ed80*/  IMAD.U32 R4, RZ, RZ, UR19 ;  /* 0x00000013ff047e24 */ /* 0x000fc8000f8e00ff */
[----:B------:R-:W-:-:S03]  /*ed90*/  IMAD R4, R4, 0x40, R240 ;  /* 0x0000004004047824 */ /* 0x000fc600078e02f0 */
[C---:B------:R-:W-:Y:S01]  /*eda0*/  HMMA.16816.F32 R64, R8.reuse, R26, R56 ;  /* 0x0000001a0840723c */ /* 0x040fe20000001838 */
[C---:B------:R-:W-:Y:S02]  /*edb0*/  VIADD R13, R4.reuse, 0xffffff59 ;  /* 0xffffff59040d7836 */ /* 0x040fe40000000000 */
[C---:B------:R-:W-:Y:S02]  /*edc0*/  VIADD R7, R4.reuse, 0xffffff70 ;  /* 0xffffff7004077836 */ /* 0x040fe40000000000 */
[C---:B------:R-:W-:Y:S02]  /*edd0*/  VIADD R14, R4.reuse, 0xffffff58 ;  /* 0xffffff58040e7836 */ /* 0x040fe40000000000 */
[C---:B------:R-:W-:Y:S01]  /*ede0*/  VIADD R15, R4.reuse, 0xffffff51 ;  /* 0xffffff51040f7836 */ /* 0x040fe20000000000 */
[----:B------:R-:W-:Y:S01]  /*edf0*/  HMMA.16816.F32 R56, R8, R22, R48 ;  /* 0x000000160838723c */ /* 0x000fe20000001830 */
[C---:B------:R-:W-:Y:S02]  /*ee00*/  VIADD R6, R4.reuse, 0xffffff71 ;  /* 0xffffff7104067836 */ /* 0x040fe40000000000 */
[----:B------:R-:W-:-:S05]  /*ee10*/  VIADD R5, R4, 0xffffff78 ;  /* 0xffffff7804057836 */ /* 0x000fca0000000000 */
[C---:B------:R-:W-:Y:S01]  /*ee20*/  HMMA.16816.F32 R48, R8.reuse, R16, R36 ;  /* 0x000000100830723c */ /* 0x040fe20000001824 */
[C---:B------:R-:W-:Y:S02]  /*ee30*/  VIADD R17, R4.reuse, 0xffffff49 ;  /* 0xffffff4904117836 */ /* 0x040fe40000000000 */
[----:B------:R-:W-:Y:S01]  /*ee40*/  VIADD R16, R4, 0xffffff50 ;  /* 0xffffff5004107836 */ /* 0x000fe20000000000 */
[----:B------:R-:W-:Y:S02]  /*ee50*/  BAR.SYNC.DEFER_BLOCKING 0x0 ;  /* 0x0000000000007b1d */ /* 0x000fe40000010000 */
[----:B------:R-:W-:Y:S02]  /*ee60*/  ISETP.GT.AND P6, PT, R2, R17, PT ;  /* 0x000000110200720c */ /* 0x000fe40003fc4270 */
[----:B------:R-:W-:Y:S01]  /*ee70*/  HMMA.16816.F32 R36, R8, R18, R32 ;  /* 0x000000120824723c */ /* 0x000fe20000001820 */
[C---:B------:R-:W-:Y:S01]  /*ee80*/  VIADD R18, R4.reuse, 0xffffff48 ;  /* 0xffffff4804127836 */ /* 0x040fe20000000000 */
[----:B------:R-:W-:Y:S01]  /*ee90*/  FSEL R31, R139, -INF , !P6 ;  /* 0xff8000008b1f7808 */ /* 0x000fe20007000000 */
[----:B------:R-:W-:Y:S01]  /*eea0*/  VIADD R19, R4, 0xffffff41 ;  /* 0xffffff4104137836 */ /* 0x000fe20000000000 */
[----:B------:R-:W-:-:S02]  /*eeb0*/  ISETP.GT.AND P4, PT, R2, R16, PT ;  /* 0x000000100200720c */ /* 0x000fc40003f84270 */
[C---:B------:R-:W-:Y:S02]  /*eec0*/  ISETP.GT.AND P3, PT, R2.reuse, R18, PT ;  /* 0x000000120200720c */ /* 0x040fe40003f64270 */
[C---:B------:R-:W-:Y:S01]  /*eed0*/  HMMA.16816.F32 R140, R8.reuse, R24, R60 ;  /* 0x00000018088c723c */ /* 0x040fe2000000183c */
[----:B------:R-:W-:Y:S02]  /*eee0*/  ISETP.GT.AND P5, PT, R2, R19, PT ;  /* 0x000000130200720c */ /* 0x000fe40003fa4270 */
[----:B------:R-:W-:Y:S02]  /*eef0*/  FSEL R28, R138, -INF , !P3 ;  /* 0xff8000008a1c7808 */ /* 0x000fe40005800000 */
[----:B------:R-:W-:Y:S02]  /*ef00*/  ISETP.GT.AND P3, PT, R2, R13, PT ;  /* 0x0000000d0200720c */ /* 0x000fe40003f64270 */
[----:B------:R-:W-:Y:S01]  /*ef10*/  FSEL R24, R135, -INF , !P5 ;  /* 0xff80000087187808 */ /* 0x000fe20006800000 */
[----:B------:R-:W-:Y:S01]  /*ef20*/  HMMA.16816.F32 R60, R8, R20, R52 ;  /* 0x00000014083c723c */ /* 0x000fe20000001834 */
[----:B------:R-:W-:Y:S01]  /*ef30*/  FSEL R47, R67, -INF , !P3 ;  /* 0xff800000432f7808 */ /* 0x000fe20005800000 */
[----:B------:R-:W-:Y:S01]  /*ef40*/  VIADD R20, R4, 0xffffff40 ;  /* 0xffffff4004147836 */ /* 0x000fe20000000000 */
[----:B------:R-:W-:Y:S01]  /*ef50*/  ISETP.GT.AND P3, PT, R2, R7, PT ;  /* 0x000000070200720c */ /* 0x000fe20003f64270 */
[----:B------:R-:W-:Y:S01]  /*ef60*/  VIADD R10, R4, 0xffffff61 ;  /* 0xffffff61040a7836 */ /* 0x000fe20000000000 */
[----:B------:R-:W-:Y:S01]  /*ef70*/  ISETP.GT.AND P5, PT, R2, R14, PT ;  /* 0x0000000e0200720c */ /* 0x000fe20003fa4270 */
[----:B------:R-:W-:Y:S01]  /*ef80*/  VIADD R9, R4, 0xffffff68 ;  /* 0xffffff6804097836 */ /* 0x000fe20000000000 */
[----:B------:R-:W-:Y:S01]  /*ef90*/  FSEL R139, R50, -INF , !P3 ;  /* 0xff800000328b7808 */ /* 0x000fe20005800000 */
[----:B------:R-:W-:Y:S01]  /*efa0*/  VIADD R11, R4, 0xffffff60 ;  /* 0xffffff60040b7836 */ /* 0x000fe20000000000 */
[----:B------:R-:W-:Y:S01]  /*efb0*/  ISETP.GT.AND P3, PT, R0, R19, PT ;  /* 0x000000130000720c */ /* 0x000fe20003f64270 */
[----:B------:R-:W-:Y:S01]  /*efc0*/  VIADD R8, R4, 0xffffff69 ;  /* 0xffffff6904087836 */ /* 0x000fe20000000000 */
[----:B------:R-:W-:Y:S01]  /*efd0*/  ISETP.GT.AND P0, PT, R2, R20, PT ;  /* 0x000000140200720c */ /* 0x000fe20003f04270 */
[----:B------:R-:W-:Y:S01]  /*efe0*/  VIADD R4, R4, 0xffffff79 ;  /* 0xffffff7904047836 */ /* 0x000fe20000000000 */
[----:B------:R-:W-:-:S02]  /*eff0*/  FSEL R25, R213, -INF , !P3 ;  /* 0xff800000d5197808 */ /* 0x000fc40005800000 */
[----:B------:R-:W-:Y:S01]  /*f000*/  ISETP.GT.AND P3, PT, R0, R14, PT ;  /* 0x0000000e0000720c */ /* 0x000fe20003f64270 */
[----:B------:R-:W2:Y:S01]  /*f010*/  LDL R213, [R1+0x2c] ;  /* 0x00002c0001d57983 */ /* 0x000ea20000100800 */
[----:B------:R-:W-:Y:S02]  /*f020*/  FSEL R23, R134, -INF , !P0 ;  /* 0xff80000086177808 */ /* 0x000fe40004000000 */
[----:B------:R-:W-:Y:S02]  /*f030*/  FSEL R42, R232, -INF , !P3 ;  /* 0xff800000e82a7808 */ /* 0x000fe40005800000 */
[----:B------:R-:W3:Y:S01]  /*f040*/  LDL R232, [R1+0x28] ;  /* 0x0000280001e87983 */ /* 0x000ee20000100800 */
[----:B------:R-:W-:Y:S02]  /*f050*/  ISETP.GT.AND P0, PT, R2, R15, PT ;  /* 0x0000000f0200720c */ /* 0x000fe40003f04270 */
[----:B------:R-:W-:Y:S02]  /*f060*/  FSEL R44, R142, -INF , !P4 ;  /* 0xff8000008e2c7808 */ /* 0x000fe40006000000 */
[----:B------:R-:W-:-:S02]  /*f070*/  ISETP.GT.AND P4, PT, R2, R10, PT ;  /* 0x0000000a0200720c */ /* 0x000fc40003f84270 */
[----:B------:R-:W-:Y:S02]  /*f080*/  FSEL R43, R143, -INF , !P0 ;  /* 0xff8000008f2b7808 */ /* 0x000fe40004000000 */
[C---:B------:R-:W-:Y:S02]  /*f090*/  ISETP.GT.AND P0, PT, R2.reuse, R9, PT ;  /* 0x000000090200720c */ /* 0x040fe40003f04270 */
[----:B------:R-:W-:Y:S02]  /*f0a0*/  FSEL R53, R63, -INF , !P4 ;  /* 0xff8000003f357808 */ /* 0x000fe40006000000 */
[----:B------:R-:W-:Y:S02]  /*f0b0*/  ISETP.GT.AND P4, PT, R2, R5, PT ;  /* 0x000000050200720c */ /* 0x000fe40003f84270 */
[----:B------:R-:W-:Y:S02]  /*f0c0*/  FSEL R55, R58, -INF , !P0 ;  /* 0xff8000003a377808 */ /* 0x000fe40004000000 */
[----:B------:R-:W-:-:S02]  /*f0d0*/  ISETP.GT.AND P6, PT, R2, R11, PT ;  /* 0x0000000b0200720c */ /* 0x000fc40003fc4270 */
[----:B------:R-:W-:Y:S02]  /*f0e0*/  FSEL R52, R66, -INF , !P5 ;  /* 0xff80000042347808 */ /* 0x000fe40006800000 */
[C---:B------:R-:W-:Y:S02]  /*f0f0*/  ISETP.GT.AND P0, PT, R2.reuse, R4, PT ;  /* 0x000000040200720c */ /* 0x040fe40003f04270 */
[----:B------:R-:W-:Y:S02]  /*f100*/  ISETP.GT.AND P5, PT, R2, R8, PT ;  /* 0x000000080200720c */ /* 0x000fe40003fa4270 */
[----:B------:R-:W-:Y:S02]  /*f110*/  FSEL R142, R38, -INF , !P4 ;  /* 0xff800000268e7808 */ /* 0x000fe40006000000 */
[----:B------:R-:W-:Y:S02]  /*f120*/  FSEL R54, R62, -INF , !P6 ;  /* 0xff8000003e367808 */ /* 0x000fe40007000000 */
[----:B------:R-:W-:-:S02]  /*f130*/  ISETP.GT.AND P4, PT, R0, R17, PT ;  /* 0x000000110000720c */ /* 0x000fc40003f84270 */
[----:B------:R-:W-:Y:S02]  /*f140*/  FSEL R58, R39, -INF , !P0 ;  /* 0xff800000273a7808 */ /* 0x000fe40004000000 */
[----:B------:R-:W-:Y:S02]  /*f150*/  ISETP.GT.AND P6, PT, R2, R6, PT ;  /* 0x000000060200720c */ /* 0x000fe40003fc4270 */
[----:B------:R-:W-:Y:S02]  /*f160*/  FSEL R134, R59, -INF , !P5 ;  /* 0xff8000003b867808 */ /* 0x000fe40006800000 */
[C---:B------:R-:W-:Y:S02]  /*f170*/  ISETP.GT.AND P0, PT, R0.reuse, R16, PT ;  /* 0x000000100000720c */ /* 0x040fe40003f04270 */
[----:B------:R-:W-:Y:S02]  /*f180*/  ISETP.GT.AND P5, PT, R0, R20, PT ;  /* 0x000000140000720c */ /* 0x000fe40003fa4270 */
[----:B------:R-:W-:-:S02]  /*f190*/  FSEL R30, R40, -INF , !P4 ;  /* 0xff800000281e7808 */ /* 0x000fc40006000000 */
[----:B------:R-:W-:Y:S02]  /*f1a0*/  FSEL R135, R51, -INF , !P6 ;  /* 0xff80000033877808 */ /* 0x000fe40007000000 */
[----:B------:R-:W-:Y:S02]  /*f1b0*/  FSEL R40, R248, -INF , !P0 ;  /* 0xff800000f8287808 */ /* 0x000fe40004000000 */
[----:B------:R-:W-:Y:S02]  /*f1c0*/  ISETP.GT.AND P6, PT, R0, R18, PT ;  /* 0x000000120000720c */ /* 0x000fe40003fc4270 */
[----:B------:R-:W-:Y:S02]  /*f1d0*/  FSEL R22, R212, -INF , !P5 ;  /* 0xff800000d4167808 */ /* 0x000fe40006800000 */
[C---:B------:R-:W-:Y:S02]  /*f1e0*/  ISETP.GT.AND P0, PT, R0.reuse, R10, PT ;  /* 0x0000000a0000720c */ /* 0x040fe40003f04270 */
[----:B------:R-:W-:-:S02]  /*f1f0*/  ISETP.GT.AND P5, PT, R0, R15, PT ;  /* 0x0000000f0000720c */ /* 0x000fc40003fa4270 */
[C---:B------:R-:W-:Y:S02]  /*f200*/  ISETP.GT.AND P3, PT, R0.reuse, R8, PT ;  /* 0x000000080000720c */ /* 0x040fe40003f64270 */
[----:B------:R-:W-:Y:S02]  /*f210*/  FSEL R27, R41, -INF , !P6 ;  /* 0xff800000291b7808 */ /* 0x000fe40007000000 */
[----:B------:R-:W-:Y:S02]  /*f220*/  FSEL R45, R229, -INF , !P0 ;  /* 0xff800000e52d7808 */ /* 0x000fe40004000000 */
[C---:B------:R-:W-:Y:S02]  /*f230*/  ISETP.GT.AND P6, PT, R0.reuse, R13, PT ;  /* 0x0000000d0000720c */ /* 0x040fe40003fc4270 */
[----:B------:R-:W-:Y:S02]  /*f240*/  FSEL R39, R249, -INF , !P5 ;  /* 0xff800000f9277808 */ /* 0x000fe40006800000 */
[----:B------:R-:W-:-:S02]  /*f250*/  ISETP.GT.AND P0, PT, R0, R5, PT ;  /* 0x000000050000720c */ /* 0x000fc40003f04270 */
[----:B------:R-:W-:Y:S02]  /*f260*/  FSEL R221, R221, -INF , !P3 ;  /* 0xff800000dddd7808 */ /* 0x000fe40005800000 */
[C---:B------:R-:W-:Y:S02]  /*f270*/  ISETP.GT.AND P5, PT, R0.reuse, R9, PT ;  /* 0x000000090000720c */ /* 0x040fe40003fa4270 */
[----:B------:R-:W-:Y:S02]  /*f280*/  ISETP.GT.AND P3, PT, R241, R20, PT ;  /* 0x00000014f100720c */ /* 0x000fe40003f64270 */
[----:B------:R-:W-:Y:S02]  /*f290*/  ISETP.GT.AND P4, PT, R0, R11, PT ;  /* 0x0000000b0000720c */ /* 0x000fe40003f84270 */
[----:B------:R-:W-:Y:S02]  /*f2a0*/  FSEL R41, R233, -INF , !P6 ;  /* 0xff800000e9297808 */ /* 0x000fe40007000000 */
[----:B------:R-:W-:-:S02]  /*f2b0*/  FSEL R51, R208, -INF , !P0 ;  /* 0xff800000d0337808 */ /* 0x000fc40004000000 */
[----:B------:R-:W-:Y:S02]  /*f2c0*/  ISETP.GT.AND P6, PT, R0, R7, PT ;  /* 0x000000070000720c */ /* 0x000fe40003fc4270 */
[----:B------:R-:W-:Y:S02]  /*f2d0*/  FSEL R50, R220, -INF , !P5 ;  /* 0xff800000dc327808 */ /* 0x000fe40006800000 */
[----:B------:R-:W-:Y:S02]  /*f2e0*/  ISETP.GT.AND P0, PT, R3, R20, PT ;  /* 0x000000140300720c */ /* 0x000fe40003f04270 */
[----:B------:R-:W-:Y:S02]  /*f2f0*/  FSEL R2, R132, -INF , !P3 ;  /* 0xff80000084027808 */ /* 0x000fe40005800000 */
[----:B------:R-:W-:Y:S02]  /*f300*/  ISETP.GT.AND P5, PT, R0, R4, PT ;  /* 0x000000040000720c */ /* 0x000fe40003fa4270 */
[----:B------:R-:W-:-:S02]  /*f310*/  ISETP.GE.AND P3, PT, R20, R242, PT ;  /* 0x000000f21400720c */ /* 0x000fc40003f66270 */
[----:B------:R-:W-:Y:S02]  /*f320*/  FSEL R46, R228, -INF , !P4 ;  /* 0xff800000e42e7808 */ /* 0x000fe40006000000 */
[----:B------:R-:W-:Y:S02]  /*f330*/  ISETP.GT.AND P4, PT, R0, R6, PT ;  /* 0x000000060000720c */ /* 0x000fe40003f84270 */
[----:B------:R-:W-:Y:S02]  /*f340*/  FSEL R216, R216, -INF , !P6 ;  /* 0xff800000d8d87808 */ /* 0x000fe40007000000 */
[----:B------:R-:W-:Y:S02]  /*f350*/  FSEL R21, R214, -INF , !P0 ;  /* 0xff800000d6157808 */ /* 0x000fe40004000000 */
[----:B------:R-:W-:Y:S02]  /*f360*/  ISETP.GE.AND P6, PT, R20, R243, PT ;  /* 0x000000f31400720c */ /* 0x000fe40003fc6270 */
[----:B------:R-:W-:-:S02]  /*f370*/  FSEL R59, R209, -INF , !P5 ;  /* 0xff800000d13b7808 */ /* 0x000fc40006800000 */
[----:B------:R-:W-:Y:S02]  /*f380*/  ISETP.GE.AND P0, PT, R20, R245, PT ;  /* 0x000000f51400720c */ /* 0x000fe40003f06270 */
[----:B------:R-:W-:Y:S02]  /*f390*/  FSEL R26, R22, -INF , !P3 ;  /* 0xff800000161a7808 */ /* 0x000fe40005800000 */
[-C--:B------:R-:W-:Y:S02]  /*f3a0*/  ISETP.GT.AND P5, PT, R241, R19.reuse, PT ;  /* 0x00000013f100720c */ /* 0x080fe40003fa4270 */
[----:B------:R-:W-:Y:S02]  /*f3b0*/  ISETP.GT.AND P3, PT, R3, R19, PT ;  /* 0x000000130300720c */ /* 0x000fe40003f64270 */
[----:B------:R-:W-:Y:S02]  /*f3c0*/  FSEL R217, R217, -INF , !P4 ;  /* 0xff800000d9d97808 */ /* 0x000fe40006000000 */
[----:B------:R-:W-:-:S02]  /*f3d0*/  ISETP.GE.AND P4, PT, R20, R244, PT ;  /* 0x000000f41400720c */ /* 0x000fc40003f86270 */
[----:B------:R-:W-:Y:S02]  /*f3e0*/  FSEL R20, R2, -INF , !P6 ;  /* 0xff80000002147808 */ /* 0x000fe40007000000 */
[----:B------:R-:W-:Y:S02]  /*f3f0*/  FSEL R33, R21, -INF , !P0 ;  /* 0xff80000015217808 */ /* 0x000fe40004000000 */
[----:B------:R-:W-:Y:S02]  /*f400*/  FSEL R0, R133, -INF , !P5 ;  /* 0xff80000085007808 */ /* 0x000fe40006800000 */
[C---:B------:R-:W-:Y:S02]  /*f410*/  ISETP.GE.AND P6, PT, R19.reuse, R243, PT ;  /* 0x000000f31300720c */ /* 0x040fe40003fc6270 */
[----:B------:R-:W-:Y:S02]  /*f420*/  ISETP.GE.AND P0, PT, R19, R242, PT ;  /* 0x000000f21300720c */ /* 0x000fe40003f06270 */
[----:B------:R-:W-:-:S02]  /*f430*/  FSEL R34, R215, -INF , !P3 ;  /* 0xff800000d7227808 */ /* 0x000fc40005800000 */
[----:B------:R-:W-:Y:S02]  /*f440*/  ISETP.GT.AND P3, PT, R241, R18, PT ;  /* 0x00000012f100720c */ /* 0x000fe40003f64270 */
[----:B------:R-:W-:Y:S02]  /*f450*/  FSEL R29, R23, -INF , !P4 ;  /* 0xff800000171d7808 */ /* 0x000fe40006000000 */
[C---:B------:R-:W-:Y:S02]  /*f460*/  ISETP.GE.AND P4, PT, R19.reuse, R244, PT ;  /* 0x000000f41300720c */ /* 0x040fe40003f86270 */
[----:B------:R-:W-:Y:S02]  /*f470*/  ISETP.GE.AND P5, PT, R19, R245, PT ;  /* 0x000000f51300720c */ /* 0x000fe40003fa6270 */
[----:B------:R-:W-:Y:S02]  /*f480*/  FSEL R19, R0, -INF , !P6 ;  /* 0xff80000000137808 */ /* 0x000fe40007000000 */
[----:B------:R-:W-:-:S02]  /*f490*/  FSEL R25, R25, -INF , !P0 ;  /* 0xff80000019197808 */ /* 0x000fc40004000000 */
[----:B------:R-:W-:Y:S02]  /*f4a0*/  ISETP.GT.AND P0, PT, R3, R18, PT ;  /* 0x000000120300720c */ /* 0x000fe40003f04270 */
[----:B------:R-:W-:Y:S02]  /*f4b0*/  FSEL R0, R136, -INF , !P3 ;  /* 0xff80000088007808 */ /* 0x000fe40005800000 */
[C---:B------:R-:W-:Y:S02]  /*f4c0*/  ISETP.GE.AND P3, PT, R18.reuse, R242, PT ;  /* 0x000000f21200720c */ /* 0x040fe40003f66270 */
[----:B------:R-:W-:Y:S02]  /*f4d0*/  FSEL R21, R227, -INF , !P0 ;  /* 0xff800000e3157808 */ /* 0x000fe40004000000 */
[----:B------:R-:W-:Y:S02]  /*f4e0*/  ISETP.GE.AND P0, PT, R18, R245, PT ;  /* 0x000000f51200720c */ /* 0x000fe40003f06270 */
[----:B------:R-:W-:-:S02]  /*f4f0*/  FSEL R32, R27, -INF , !P3 ;  /* 0xff8000001b207808 */ /* 0x000fc40005800000 */
[----:B------:R-:W-:Y:S02]  /*f500*/  ISETP.GT.AND P3, PT, R3, R17, PT ;  /* 0x000000110300720c */ /* 0x000fe40003f64270 */
[----:B------:R-:W-:Y:S02]  /*f510*/  FSEL R23, R24, -INF , !P4 ;  /* 0xff80000018177808 */ /* 0x000fe40006000000 */
[----:B------:R-:W-:Y:S02]  /*f520*/  ISETP.GE.AND P6, PT, R18, R243, PT ;  /* 0x000000f31200720c */ /* 0x000fe40003fc6270 */
[----:B------:R-:W-:Y:S02]  /*f530*/  FSEL R34, R34, -INF , !P5 ;  /* 0xff80000022227808 */ /* 0x000fe40006800000 */
[----:B------:R-:W-:Y:S02]  /*f540*/  FSEL R35, R21, -INF , !P0 ;  /* 0xff80000015237808 */ /* 0x000fe40004000000 */
[----:B------:R-:W-:-:S02]  /*f550*/  ISETP.GE.AND P4, PT, R18, R244, PT ;  /* 0x000000f41200720c */ /* 0x000fc40003f86270 */
[----:B------:R-:W-:Y:S02]  /*f560*/  ISETP.GT.AND P5, PT, R241, R17, PT ;  /* 0x00000011f100720c */ /* 0x000fe40003fa4270 */
[----:B------:R-:W-:Y:S02]  /*f570*/  ISETP.GE.AND P0, PT, R17, R242, PT ;  /* 0x000000f21100720c */ /* 0x000fe40003f06270 */
[----:B------:R-:W-:Y:S02]  /*f580*/  FSEL R38, R226, -INF , !P3 ;  /* 0xff800000e2267808 */ /* 0x000fe40005800000 */
[----:B------:R-:W-:Y:S02]  /*f590*/  ISETP.GT.AND P3, PT, R241, R16, PT ;  /* 0x00000010f100720c */ /* 0x000fe40003f64270 */
[----:B------:R-:W-:Y:S02]  /*f5a0*/  FSEL R18, R0, -INF , !P6 ;  /* 0xff80000000127808 */ /* 0x000fe40007000000 */
[----:B------:R-:W-:-:S02]  /*f5b0*/  FSEL R2, R137, -INF , !P5 ;  /* 0xff80000089027808 */ /* 0x000fc40006800000 */
[C---:B------:R-:W-:Y:S02]  /*f5c0*/  ISETP.GE.AND P6, PT, R17.reuse, R243, PT ;  /* 0x000000f31100720c */ /* 0x040fe40003fc6270 */
[----:B------:R-:W-:Y:S02]  /*f5d0*/  FSEL R22, R28, -INF , !P4 ;  /* 0xff8000001c167808 */ /* 0x000fe40006000000 */
[----:B------:R-:W-:Y:S02]  /*f5e0*/  FSEL R27, R30, -INF , !P0 ;  /* 0xff8000001e1b7808 */ /* 0x000fe40004000000 */
[----:B------:R-:W-:Y:S02]  /*f5f0*/  ISETP.GE.AND P4, PT, R17, R244, PT ;  /* 0x000000f41100720c */ /* 0x000fe40003f86270 */
[----:B------:R-:W-:Y:S02]  /*f600*/  ISETP.GT.AND P0, PT, R3, R16, PT ;  /* 0x000000100300720c */ /* 0x000fe40003f04270 */
[----:B------:R-:W-:-:S02]  /*f610*/  FSEL R24, R140, -INF , !P3 ;  /* 0xff8000008c187808 */ /* 0x000fc40005800000 */
[----:B------:R-:W-:Y:S02]  /*f620*/  ISETP.GE.AND P3, PT, R16, R242, PT ;  /* 0x000000f21000720c */ /* 0x000fe40003f66270 */
[----:B------:R-:W-:Y:S02]  /*f630*/  ISETP.GE.AND P5, PT, R17, R245, PT ;  /* 0x000000f51100720c */ /* 0x000fe40003fa6270 */
[----:B------:R-:W-:Y:S02]  /*f640*/  FSEL R17, R2, -INF , !P6 ;  /* 0xff80000002117808 */ /* 0x000fe40007000000 */
[----:B------:R-:W-:Y:S02]  /*f650*/  FSEL R21, R31, -INF , !P4 ;  /* 0xff8000001f157808 */ /* 0x000fe40006000000 */
[----:B------:R-:W-:Y:S02]  /*f660*/  FSEL R2, R250, -INF , !P0 ;  /* 0xff800000fa027808 */ /* 0x000fe40004000000 */
[----:B------:R-:W-:-:S02]  /*f670*/  ISETP.GE.AND P4, PT, R16, R244, PT ;  /* 0x000000f41000720c */ /* 0x000fc40003f86270 */
[----:B------:R-:W-:Y:S02]  /*f680*/  ISETP.GE.AND P0, PT, R16, R245, PT ;  /* 0x000000f51000720c */ /* 0x000fe40003f06270 */
[----:B------:R-:W-:Y:S02]  /*f690*/  FSEL R137, R40, -INF , !P3 ;  /* 0xff80000028897808 */ /* 0x000fe40005800000 */
[----:B------:R-:W-:Y:S02]  /*f6a0*/  ISETP.GT.AND P3, PT, R3, R15, PT ;  /* 0x0000000f0300720c */ /* 0x000fe40003f64270 */
[----:B------:R-:W-:Y:S02]  /*f6b0*/  FSEL R38, R38, -INF , !P5 ;  /* 0xff80000026267808 */ /* 0x000fe40006800000 */
[----:B------:R-:W-:Y:S02]  /*f6c0*/  ISETP.GE.AND P6, PT, R16, R243, PT ;  /* 0x000000f31000720c */ /* 0x000fe40003fc6270 */
[----:B------:R-:W-:-:S02]  /*f6d0*/  ISETP.GT.AND P5, PT, R241, R15, PT ;  /* 0x0000000ff100720c */ /* 0x000fc40003fa4270 */
[----:B------:R-:W-:Y:S02]  /*f6e0*/  FSEL R67, R44, -INF , !P4 ;  /* 0xff8000002c437808 */ /* 0x000fe40006000000 */
[----:B------:R-:W-:Y:S02]  /*f6f0*/  FSEL R138, R2, -INF , !P0 ;  /* 0xff800000028a7808 */ /* 0x000fe40004000000 */
[C---:B------:R-:W-:Y:S02]  /*f700*/  ISETP.GE.AND P4, PT, R15.reuse, R244, PT ;  /* 0x000000f40f00720c */ /* 0x040fe40003f86270 */
[----:B------:R-:W-:Y:S02]  /*f710*/  ISETP.GE.AND P0, PT, R15, R242, PT ;  /* 0x000000f20f00720c */ /* 0x000fe40003f06270 */
[----:B------:R-:W-:Y:S02]  /*f720*/  FSEL R251, R251, -INF , !P3 ;  /* 0xff800000fbfb7808 */ /* 0x000fe40005800000 */
[----:B------:R-:W-:-:S02]  /*f730*/  ISETP.GT.AND P3, PT, R241, R14, PT ;  /* 0x0000000ef100720c */ /* 0x000fc40003f64270 */
[----:B------:R-:W-:Y:S02]  /*f740*/  FSEL R0, R141, -INF , !P5 ;  /* 0xff8000008d007808 */ /* 0x000fe40006800000 */
[----:B------:R-:W-:Y:S02]  /*f750*/  FSEL R62, R24, -INF , !P6 ;  /* 0xff800000183e7808 */ /* 0x000fe40007000000 */
[C---:B------:R-:W-:Y:S02]  /*f760*/  ISETP.GE.AND P6, PT, R15.reuse, R243, PT ;  /* 0x000000f30f00720c */ /* 0x040fe40003fc6270 */
[----:B------:R-:W-:Y:S02]  /*f770*/  ISETP.GE.AND P5, PT, R15, R245, PT ;  /* 0x000000f50f00720c */ /* 0x000fe40003fa6270 */
[----:B------:R-:W-:Y:S02]  /*f780*/  FSEL R66, R43, -INF , !P4 ;  /* 0xff8000002b427808 */ /* 0x000fe40006000000 */
[----:B------:R-:W-:-:S02]  /*f790*/  FSEL R132, R39, -INF , !P0 ;  /* 0xff80000027847808 */ /* 0x000fc40004000000 */
[----:B------:R-:W-:Y:S02]  /*f7a0*/  ISETP.GE.AND P4, PT, R14, R244, PT ;  /* 0x000000f40e00720c */ /* 0x000fe40003f86270 */
[----:B------:R-:W-:Y:S02]  /*f7b0*/  ISETP.GT.AND P0, PT, R3, R14, PT ;  /* 0x0000000e0300720c */ /* 0x000fe40003f04270 */
[----:B------:R-:W-:Y:S02]  /*f7c0*/  FSEL R15, R64, -INF , !P3 ;  /* 0xff800000400f7808 */ /* 0x000fe40005800000 */
[----:B------:R-:W-:Y:S02]  /*f7d0*/  ISETP.GE.AND P3, PT, R14, R242, PT ;  /* 0x000000f20e00720c */ /* 0x000fe40003f66270 */
[----:B------:R-:W-:Y:S02]  /*f7e0*/  FSEL R2, R234, -INF , !P0 ;  /* 0xff800000ea027808 */ /* 0x000fe40004000000 */
[----:B------:R-:W-:-:S02]  /*f7f0*/  FSEL R43, R52, -INF , !P4 ;  /* 0xff800000342b7808 */ /* 0x000fc40006000000 */
[----:B------:R-:W-:Y:S02]  /*f800*/  ISETP.GE.AND P0, PT, R14, R245, PT ;  /* 0x000000f50e00720c */ /* 0x000fe40003f06270 */
[----:B------:R-:W-:Y:S02]  /*f810*/  FSEL R52, R42, -INF , !P3 ;  /* 0xff8000002a347808 */ /* 0x000fe40005800000 */
[----:B------:R-:W-:Y:S02]  /*f820*/  ISETP.GT.AND P3, PT, R3, R13, PT ;  /* 0x0000000d0300720c */ /* 0x000fe40003f64270 */
[----:B------:R-:W-:Y:S02]  /*f830*/  FSEL R44, R0, -INF , !P6 ;  /* 0xff800000002c7808 */ /* 0x000fe40007000000 */
[----:B------:R-:W-:Y:S02]  /*f840*/  FSEL R133, R251, -INF , !P5 ;  /* 0xff800000fb857808 */ /* 0x000fe40006800000 */
[----:B------:R-:W-:-:S02]  /*f850*/  ISETP.GE.AND P6, PT, R14, R243, PT ;  /* 0x000000f30e00720c */ /* 0x000fc40003fc6270 */
[----:B------:R-:W-:Y:S02]  /*f860*/  ISETP.GT.AND P5, PT, R241, R13, PT ;  /* 0x0000000df100720c */ /* 0x000fe40003fa4270 */
[----:B------:R-:W-:Y:S02]  /*f870*/  FSEL R63, R2, -INF , !P0 ;  /* 0xff800000023f7808 */ /* 0x000fe40004000000 */
[----:B------:R-:W-:Y:S02]  /*f880*/  ISETP.GE.AND P0, PT, R13, R242, PT ;  /* 0x000000f20d00720c */ /* 0x000fe40003f06270 */
[----:B------:R-:W-:Y:S02]  /*f890*/  FSEL R235, R235, -INF , !P3 ;  /* 0xff800000ebeb7808 */ /* 0x000fe40005800000 */
[----:B------:R-:W-:Y:S02]  /*f8a0*/  ISETP.GT.AND P3, PT, R241, R11, PT ;  /* 0x0000000bf100720c */ /* 0x000fe40003f64270 */
[----:B------:R-:W-:-:S02]  /*f8b0*/  FSEL R0, R65, -INF , !P5 ;  /* 0xff80000041007808 */ /* 0x000fc40006800000 */
[----:B------:R-:W-:Y:S02]  /*f8c0*/  FSEL R40, R15, -INF , !P6 ;  /* 0xff8000000f287808 */ /* 0x000fe40007000000 */
[C---:B------:R-:W-:Y:S02]  /*f8d0*/  ISETP.GE.AND P6, PT, R13.reuse, R243, PT ;  /* 0x000000f30d00720c */ /* 0x040fe40003fc6270 */
[C---:B------:R-:W-:Y:S02]  /*f8e0*/  ISETP.GE.AND P4, PT, R13.reuse, R244, PT ;  /* 0x000000f40d00720c */ /* 0x040fe40003f86270 */
[----:B------:R-:W-:Y:S02]  /*f8f0*/  ISETP.GE.AND P5, PT, R13, R245, PT ;  /* 0x000000f50d00720c */ /* 0x000fe40003fa6270 */
[----:B------:R-:W-:Y:S02]  /*f900*/  FSEL R41, R41, -INF , !P0 ;  /* 0xff80000029297808 */ /* 0x000fe40004000000 */
[----:B------:R-:W-:-:S02]  /*f910*/  ISETP.GT.AND P0, PT, R3, R11, PT ;  /* 0x0000000b0300720c */ /* 0x000fc40003f04270 */
[----:B------:R-:W-:Y:S02]  /*f920*/  FSEL R13, R60, -INF , !P3 ;  /* 0xff8000003c0d7808 */ /* 0x000fe40005800000 */
[----:B------:R-:W-:Y:S02]  /*f930*/  ISETP.GE.AND P3, PT, R11, R242, PT ;  /* 0x000000f20b00720c */ /* 0x000fe40003f66270 */
[----:B------:R-:W-:Y:S02]  /*f940*/  FSEL R39, R0, -INF , !P6 ;  /* 0xff80000000277808 */ /* 0x000fe40007000000 */
[----:B------:R-:W-:Y:S02]  /*f950*/  FSEL R42, R47, -INF , !P4 ;  /* 0xff8000002f2a7808 */ /* 0x000fe40006000000 */
[----:B------:R-:W-:Y:S02]  /*f960*/  FSEL R2, R230, -INF , !P0 ;  /* 0xff800000e6027808 */ /* 0x000fe40004000000 */
[----:B------:R-:W-:-:S02]  /*f970*/  ISETP.GE.AND P6, PT, R11, R243, PT ;  /* 0x000000f30b00720c */ /* 0x000fc40003fc6270 */
[----:B------:R-:W-:Y:S02]  /*f980*/  FSEL R47, R235, -INF , !P5 ;  /* 0xff800000eb2f7808 */ /* 0x000fe40006800000 */
[----:B------:R-:W-:Y:S02]  /*f990*/  ISETP.GE.AND P0, PT, R11, R245, PT ;  /* 0x000000f50b00720c */ /* 0x000fe40003f06270 */
[----:B------:R-:W-:Y:S02]  /*f9a0*/  FSEL R143, R46, -INF , !P3 ;  /* 0xff8000002e8f7808 */ /* 0x000fe40005800000 */
[-C--:B------:R-:W-:Y:S02]  /*f9b0*/  ISETP.GT.AND P5, PT, R241, R10.reuse, PT ;  /* 0x0000000af100720c */ /* 0x080fe40003fa4270 */
[----:B------:R-:W-:Y:S02]  /*f9c0*/  ISETP.GT.AND P3, PT, R3, R10, PT ;  /* 0x0000000a0300720c */ /* 0x000fe40003f64270 */
[----:B------:R-:W-:-:S02]  /*f9d0*/  ISETP.GE.AND P4, PT, R11, R244, PT ;  /* 0x000000f40b00720c */ /* 0x000fc40003f86270 */
[----:B------:R-:W-:Y:S02]  /*f9e0*/  FSEL R250, R13, -INF , !P6 ;  /* 0xff8000000dfa7808 */ /* 0x000fe40007000000 */
[----:B------:R-:W-:Y:S02]  /*f9f0*/  FSEL R208, R2, -INF , !P0 ;  /* 0xff80000002d07808 */ /* 0x000fe40004000000 */
[----:B------:R-:W-:Y:S02]  /*fa00*/  FSEL R0, R61, -INF , !P5 ;  /* 0xff8000003d007808 */ /* 0x000fe40006800000 */
[C---:B------:R-:W-:Y:S02]  /*fa10*/  ISETP.GE.AND P6, PT, R10.reuse, R243, PT ;  /* 0x000000f30a00720c */ /* 0x040fe40003fc6270 */
[----:B------:R-:W-:Y:S02]  /*fa20*/  FSEL R2, R231, -INF , !P3 ;  /* 0xff800000e7027808 */ /* 0x000fe40005800000 */
[----:B------:R-:W-:-:S02]  /*fa30*/  ISETP.GE.AND P5, PT, R10, R245, PT ;  /* 0x000000f50a00720c */ /* 0x000fc40003fa6270 */
[----:B------:R-:W-:Y:S02]  /*fa40*/  ISETP.GT.AND P3, PT, R241, R9, PT ;  /* 0x00000009f100720c */ /* 0x000fe40003f64270 */
[----:B------:R-:W-:Y:S02]  /*fa50*/  FSEL R54, R54, -INF , !P4 ;  /* 0xff80000036367808 */ /* 0x000fe40006000000 */
[C---:B------:R-:W-:Y:S02]  /*fa60*/  ISETP.GE.AND P4, PT, R10.reuse, R244, PT ;  /* 0x000000f40a00720c */ /* 0x040fe40003f86270 */
[----:B------:R-:W-:Y:S02]  /*fa70*/  ISETP.GE.AND P0, PT, R10, R242, PT ;  /* 0x000000f20a00720c */ /* 0x000fe40003f06270 */
[----:B------:R-:W-:Y:S02]  /*fa80*/  FSEL R246, R0, -INF , !P6 ;  /* 0xff80000000f67808 */ /* 0x000fe40007000000 */
[----:B------:R-:W-:-:S02]  /*fa90*/  ISETP.GE.AND P6, PT, R9, R243, PT ;  /* 0x000000f30900720c */ /* 0x000fc40003fc6270 */
[----:B------:R-:W-:Y:S02]  /*faa0*/  FSEL R64, R2, -INF , !P5 ;  /* 0xff80000002407808 */ /* 0x000fe40006800000 */
[----:B------:R-:W-:Y:S02]  /*fab0*/  FSEL R10, R56, -INF , !P3 ;  /* 0xff800000380a7808 */ /* 0x000fe40005800000 */
[----:B------:R-:W-:Y:S02]  /*fac0*/  ISETP.GT.AND P5, PT, R241, R8, PT ;  /* 0x00000008f100720c */ /* 0x000fe40003fa4270 */
[----:B------:R-:W-:Y:S02]  /*fad0*/  FSEL R214, R45, -INF , !P0 ;  /* 0xff8000002dd67808 */ /* 0x000fe40004000000 */
[C---:B------:R-:W-:Y:S02]  /*fae0*/  ISETP.GE.AND P0, PT, R9.reuse, R244, PT ;  /* 0x000000f40900720c */ /* 0x040fe40003f06270 */
[----:B------:R-:W-:-:S02]  /*faf0*/  ISETP.GE.AND P3, PT, R9, R242, PT ;  /* 0x000000f20900720c */ /* 0x000fc40003f66270 */
[----:B------:R-:W-:Y:S02]  /*fb00*/  FSEL R239, R10, -INF , !P6 ;  /* 0xff8000000aef7808 */ /* 0x000fe40007000000 */
[----:B------:R-:W-:Y:S02]  /*fb10*/  FSEL R0, R57, -INF , !P5 ;  /* 0xff80000039007808 */ /* 0x000fe40006800000 */
[----:B------:R-:W-:Y:S02]  /*fb20*/  ISETP.GE.AND P6, PT, R8, R243, PT ;  /* 0x000000f30800720c */ /* 0x000fe40003fc6270 */
[----:B------:R-:W-:Y:S02]  /*fb30*/  FSEL R209, R53, -INF , !P4 ;  /* 0xff80000035d17808 */ /* 0x000fe40006000000 */
[----:B------:R-:W-:Y:S02]  /*fb40*/  ISETP.GT.AND P4, PT, R3, R9, PT ;  /* 0x000000090300720c */ /* 0x000fe40003f84270 */
        /* <DEDUP_REMOVED lines=9> */
[----:B------:R-:W-:Y:S02]  /*fbe0*/  FSEL R240, R134, -INF , !P0 ;  /* 0xff80000086f07808 */ /* 0x000fe40004000000 */
[C---:B------:R-:W-:Y:S02]  /*fbf0*/  ISETP.GE.AND P3, PT, R7.reuse, R243, PT ;  /* 0x000000f30700720c */ /* 0x040fe40003f66270 */
[----:B------:R-:W-:Y:S02]  /*fc00*/  ISETP.GE.AND P0, PT, R7, R244, PT ;  /* 0x000000f40700720c */ /* 0x000fe40003f06270 */
[----:B------:R-:W-:-:S02]  /*fc10*/  FSEL R0, R48, -INF , !P6 ;  /* 0xff80000030007808 */ /* 0x000fc40007000000 */
[----:B------:R-:W-:Y:S02]  /*fc20*/  ISETP.GT.AND P6, PT, R241, R6, PT ;  /* 0x00000006f100720c */ /* 0x000fe40003fc4270 */
[----:B------:R-:W-:Y:S02]  /*fc30*/  FSEL R212, R2, -INF , !P4 ;  /* 0xff80000002d47808 */ /* 0x000fe40006000000 */
        /* <DEDUP_REMOVED lines=8> */
[----:B------:R-:W-:Y:S01]  /*fcc0*/  ISETP.GT.AND P6, PT, R241, R5, PT ;  /* 0x00000005f100720c */ /* 0x000fe20003fc4270 */
[----:B------:R-:W-:Y:S01]  /*fcd0*/  STL [R1+0x20], R136 ;  /* 0x0000208801007387 */ /* 0x000fe20000100800 */
[----:B------:R-:W-:-:S02]  /*fce0*/  ISETP.GE.AND P3, PT, R7, R242, PT ;  /* 0x000000f20700720c */ /* 0x000fc40003f66270 */
[----:B------:R-:W-:Y:S01]  /*fcf0*/  FSEL R28, R219, -INF , !P0 ;  /* 0xff800000db1c7808 */ /* 0x000fe20004000000 */
[----:B------:R1:W-:Y:S01]  /*fd00*/  STL [R1+0x24], R2 ;  /* 0x0000240201007387 */ /* 0x0003e20000100800 */
[----:B------:R-:W-:Y:S02]  /*fd10*/  ISETP.GE.AND P0, PT, R5, R243, PT ;  /* 0x000000f30500720c */ /* 0x000fe40003f06270 */
[----:B------:R-:W-:-:S05]  /*fd20*/  FSEL R45, R216, -INF , !P3 ;  /* 0xff800000d82d7808 */ /* 0x000fca0005800000 */
[----:B------:R4:W-:Y:S04]  /*fd30*/  STL [R1+0x14], R45 ;  /* 0x0000142d01007387 */ /* 0x0009e80000100800 */
[----:B------:R4:W-:Y:S04]  /*fd40*/  STL [R1+0x1c], R48 ;  /* 0x00001c3001007387 */ /* 0x0009e80000100800 */
[----:B------:R4:W-:Y:S01]  /*fd50*/  STL [R1+0x10], R46 ;  /* 0x0000102e01007387 */ /* 0x0009e20000100800 */
[----:B-1----:R-:W-:-:S04]  /*fd60*/  FSEL R2, R36, -INF , !P6 ;  /* 0xff80000024027808 */ /* 0x002fc80007000000 */
[----:B------:R-:W-:-:S05]  /*fd70*/  FSEL R2, R2, -INF , !P0 ;  /* 0xff80000002027808 */ /* 0x000fca0004000000 */
[----:B------:R4:W-:Y:S01]  /*fd80*/  STL [R1+0x18], R2 ;  /* 0x0000180201007387 */ /* 0x0009e20000100800 */
[----:B---3--:R-:W-:Y:S01]  /*fd90*/  FMNMX3.FTZ R0, R232, R20, R19, !PT ;  /* 0x00000014e8007276 */ /* 0x008fe20007810013 */
[----:B------:R-:W-:Y:S01]  /*fda0*/  UIADD3 UR20, UPT, UPT, UR19, -0x3, URZ ;  /* 0xfffffffd13147890 */ /* 0x000fe2000fffe0ff */
[----:B------:R-:W-:Y:S02]  /*fdb0*/  ISETP.GE.AND P4, PT, R8, R242, PT ;  /* 0x000000f20800720c */ /* 0x000fe40003f86270 */
[----:B------:R-:W-:Y:S01]  /*fdc0*/  FMNMX3.FTZ R0, R0, R18, R17, !PT ;  /* 0x0000001200007276 */ /* 0x000fe20007810011 */
[----:B------:R-:W-:Y:S01]  /*fdd0*/  UISETP.GT.U32.AND UP1, UPT, UR20, UR14, UPT ;  /* 0x0000000e1400728c */ /* 0x000fe2000bf24070 */
[----:B------:R-:W-:Y:S02]  /*fde0*/  FSEL R248, R221, -INF , !P4 ;  /* 0xff800000ddf87808 */ /* 0x000fe40006000000 */
[----:B------:R-:W-:Y:S02]  /*fdf0*/  FMNMX3.FTZ R0, R0, R62, R44, !PT ;  /* 0x0000003e00007276 */ /* 0x000fe4000781002c */
[----:B------:R-:W-:-:S02]  /*fe00*/  ISETP.GT.AND P4, PT, R3, R7, PT ;  /* 0x000000070300720c */ /* 0x000fc40003f84270 */
[----:B------:R-:W-:Y:S02]  /*fe10*/  ISETP.GE.AND P3, PT, R6, R244, PT ;  /* 0x000000f40600720c */ /* 0x000fe40003f66270 */
[----:B------:R-:W-:Y:S02]  /*fe20*/  ISETP.GT.AND P6, PT, R241, R4, PT ;  /* 0x00000004f100720c */ /* 0x000fe40003fc4270 */
[----:B------:R-:W-:Y:S02]  /*fe30*/  ISETP.GE.AND P0, PT, R5, R244, PT ;  /* 0x000000f40500720c */ /* 0x000fe40003f06270 */
[----:B------:R-:W-:Y:S02]  /*fe40*/  FMNMX3.FTZ R0, R0, R40, R39, !PT ;  /* 0x0000002800007276 */ /* 0x000fe40007810027 */
[----:B------:R-:W-:Y:S02]  /*fe50*/  FSEL R31, R218, -INF , !P4 ;  /* 0xff800000da1f7808 */ /* 0x000fe40006000000 */
[----:B------:R-:W-:-:S02]  /*fe60*/  FSEL R53, R135, -INF , !P3 ;  /* 0xff80000087357808 */ /* 0x000fc40005800000 */
[----:B------:R-:W-:Y:S02]  /*fe70*/  FSEL R24, R37, -INF , !P6 ;  /* 0xff80000025187808 */ /* 0x000fe40007000000 */
[-C--:B------:R-:W-:Y:S02]  /*fe80*/  ISETP.GE.AND P5, PT, R8, R245.reuse, PT ;  /* 0x000000f50800720c */ /* 0x080fe40003fa6270 */
[-C--:B------:R-:W-:Y:S02]  /*fe90*/  ISETP.GE.AND P4, PT, R7, R245.reuse, PT ;  /* 0x000000f50700720c */ /* 0x080fe40003f86270 */
[----:B------:R-:W-:Y:S02]  /*fea0*/  ISETP.GE.AND P3, PT, R6, R245, PT ;  /* 0x000000f50600720c */ /* 0x000fe40003f66270 */
[----:B------:R-:W-:Y:S02]  /*feb0*/  FSEL R65, R142, -INF , !P0 ;  /* 0xff8000008e417808 */ /* 0x000fe40004000000 */
[----:B------:R-:W-:-:S02]  /*fec0*/  ISETP.GE.AND P6, PT, R4, R243, PT ;  /* 0x000000f30400720c */ /* 0x000fc40003fc6270 */
[----:B--2---:R-:W-:Y:S02]  /*fed0*/  FMNMX3.FTZ R13, R213, R29, R23, !PT ;  /* 0x0000001dd50d7276 */ /* 0x004fe40007810017 */
[----:B------:R-:W-:Y:S01]  /*fee0*/  FMNMX3.FTZ R16, R0, R250, R246, !PT ;  /* 0x000000fa00107276 */ /* 0x000fe200078100f6 */
[----:B----4-:R-:W-:Y:S08]  /*fef0*/  BRA.U !UP1, `(.L_x_550) ;  /* 0x0000000109ac7547 */ /* 0x010ff0000b800000 */
        /* <DEDUP_REMOVED lines=10> */
[----:B------:R-:W-:Y:S01]  /*ffa0*/  IMAD.U32 R10, RZ, RZ, UR23 ;  /* 0x00000017ff0a7e24 */ /* 0x000fe2000f8e00ff */
[----:B------:R-:W-:-:S04]  /*ffb0*/  UIADD3 UR38, UP0, UPT, UR38, UR23, URZ ;  /* 0x0000001726267290 */ /* 0x000fc8000ff1e0ff */
[----:B------:R-:W-:Y:S02]  /*ffc0*/  UIADD3.X UR37, UPT, UPT, UR37, UR21, URZ, UP0, !UPT ;  /* 0x0000001525257290 */ /* 0x000fe400087fe4ff */
[----:B------:R-:W-:Y:S01]  /*ffd0*/  IMAD.U32 R8, RZ, RZ, UR38 ;  /* 0x00000026ff087e24 */ /* 0x000fe2000f8e00ff */
[----:B--2---:R-:W-:-:S04]  /*ffe0*/  LEA R14, P0, R14, R233, 0x7 ;  /* 0x000000e90e0e7211 */ /* 0x004fc800078038ff */
[-C--:B---3--:R-:W-:Y:S01]  /*fff0*/  LEA.HI.X R15, R2, R226.reuse, R0, 0x7, P0 ;  /* 0x000000e2020f7211 */ /* 0x088fe200000f3c00 */
[----:B------:R-:W-:Y:S01]  /*10000*/  IMAD.U32 R0, RZ, RZ, UR21 ;  /* 0x00000015ff007e24 */ /* 0x000fe2000f8e00ff */
[----:B------:R-:W-:Y:S01]  /*10010*/  MOV R2, UR23 ;  /* 0x0000001700027c02 */ /* 0x000fe20008000f00 */
[----:B------:R-:W-:Y:S01]  /*10020*/  ULEA UR23, UP0, UR12, UR23, 0x5 ;  /* 0x000000170c177291 */ /* 0x000fe2000f8028ff */
[-C--:B------:R-:W-:Y:S01]  /*10030*/  LEA R10, P0, R10, R233.reuse, 0x1 ;  /* 0x000000e90a0a7211 */ /* 0x080fe200078008ff */
[----:B------:R-:W-:Y:S01]  /*10040*/  @!PT LDS RZ, [RZ] ;  /* 0x00000000fffff984 */ /* 0x000fe20000000800 */
[----:B------:R-:W-:Y:S01]  /*10050*/  @!PT LDS RZ, [RZ] ;  /* 0x00000000fffff984 */ /* 0x000fe20000000800 */
[----:B------:R-:W-:Y:S01]  /*10060*/  @!PT LDS RZ, [RZ] ;  /* 0x00000000fffff984 */ /* 0x000fe20000000800 */
[----:B------:R1:W-:Y:S02]  /*10070*/  LDGSTS.E.BYPASS.LTC128B.128 [R12+0x8000], desc[UR16][R14.64] ;  /* 0x080000000e0c7fae */ /* 0x0003e4000b981a10 */
[----:B------:R-:W-:Y:S01]  /*10080*/  ULEA.HI.X UR12, UR12, UR21, UR13, 0x5, UP0 ;  /* 0x000000150c0c7291 */ /* 0x000fe200080f2c0d */
[-C--:B------:R-:W-:Y:S01]  /*10090*/  LEA.HI.X R11, R2, R226.reuse, R0, 0x1, P0 ;  /* 0x000000e2020b7211 */ /* 0x080fe200000f0c00 */
[----:B------:R-:W-:Y:S01]  /*100a0*/  IMAD.U32 R0, RZ, RZ, UR37 ;  /* 0x00000025ff007e24 */ /* 0x000fe2000f8e00ff */
[----:B------:R-:W-:Y:S01]  /*100b0*/  MOV R2, UR38 ;  /* 0x0000002600027c02 */ /* 0x000fe20008000f00 */
[----:B------:R-:W-:Y:S01]  /*100c0*/  IMAD.U32 R6, RZ, RZ, UR23 ;  /* 0x00000017ff067e24 */ /* 0x000fe2000f8e00ff */
[-C--:B------:R-:W-:Y:S01]  /*100d0*/  LEA R8, P0, R8, R233.reuse, 0x1 ;  /* 0x000000e908087211 */ /* 0x080fe200078008ff */
[----:B------:R1:W-:Y:S03]  /*100e0*/  LDGSTS.E.BYPASS.LTC128B.128 [R12+0xa000], desc[UR16][R14.64+0x80] ;  /* 0x0a0000800e0c7fae */ /* 0x0003e6000b981a10 */
[----:B------:R-:W-:Y:S01]  /*100f0*/  LEA.HI.X R9, R2, R226, R0, 0x1, P0 ;  /* 0x000000e202097211 */ /* 0x000fe200000f0c00 */
[----:B------:R-:W-:Y:S01]  /*10100*/  IMAD.U32 R0, RZ, RZ, UR12 ;  /* 0x0000000cff007e24 */ /* 0x000fe2000f8e00ff */
[----:B------:R-:W-:Y:S01]  /*10110*/  MOV R2, UR23 ;  /* 0x0000001700027c02 */ /* 0x000fe20008000f00 */
[----:B------:R1:W-:Y:S01]  /*10120*/  LDGSTS.E.BYPASS.LTC128B.128 [R12+0x8800], desc[UR16][R10.64] ;  /* 0x088000000a0c7fae */ /* 0x0003e2000b981a10 */
[----:B------:R-:W-:-:S03]  /*10130*/  LEA R6, P0, R6, R233, 0x1 ;  /* 0x000000e906067211 */ /* 0x000fc600078008ff */
[----:B------:R1:W-:Y:S01]  /*10140*/  LDGSTS.E.BYPASS.LTC128B.128 [R12+0xa800], desc[UR16][R10.64+0x80] ;  /* 0x0a8000800a0c7fae */ /* 0x0003e2000b981a10 */
[----:B------:R-:W-:-:S03]  /*10150*/  LEA.HI.X R7, R2, R226, R0, 0x1, P0 ;  /* 0x000000e202077211 */ /* 0x000fc600000f0c00 */
[----:B------:R1:W-:Y:S04]  /*10160*/  LDGSTS.E.BYPASS.LTC128B.128 [R12+0x9000], desc[UR16][R8.64] ;  /* 0x09000000080c7fae */ /* 0x0003e8000b981a10 */
[----:B------:R1:W-:Y:S04]  /*10170*/  LDGSTS.E.BYPASS.LTC128B.128 [R12+0xb000], desc[UR16][R8.64+0x80] ;  /* 0x0b000080080c7fae */ /* 0x0003e8000b981a10 */
[----:B------:R1:W-:Y:S04]  /*10180*/  LDGSTS.E.BYPASS.LTC128B.128 [R12+0x9800], desc[UR16][R6.64] ;  /* 0x09800000060c7fae */ /* 0x0003e8000b981a10 */
[----:B------:R1:W-:Y:S04]  /*10190*/  LDGSTS.E.BYPASS.LTC128B.128 [R12+0xb800], desc[UR16][R6.64+0x80] ;  /* 0x0b800080060c7fae */ /* 0x0003e8000b981a10 */
[----:B------:R-:W0:Y:S02]  /*101a0*/  LDGDEPBAR ;  /* 0x00000000000079af */ /* 0x000e240000000000 */
.L_x_550:
[----:B------:R-:W-:Y:S01]  /*101b0*/  STL [R1+0x84], R243 ;  /* 0x000084f301007387 */ /* 0x000fe20000100800 */
[----:B-1----:R-:W-:Y:S01]  /*101c0*/  FMNMX3.FTZ R6, R16, R239, R227, !PT ;  /* 0x000000ef10067276 */ /* 0x002fe200078100e3 */
[----:B------:R-:W1:Y:S02]  /*101d0*/  LDCU UR12, c[0x0][0x45c] ;  /* 0x00008b80ff0c77ac */ /* 0x000e640008000800 */
[----:B------:R2:W-:Y:S04]  /*101e0*/  STL [R1+0x80], R241 ;  /* 0x000080f101007387 */ /* 0x0005e80000100800 */
[----:B--2---:R-:W2:Y:S01]  /*101f0*/  LDL.LU R241, [R1+0x18] ;  /* 0x0000180001f17983 */ /* 0x004ea20000300800 */
[----:B------:R-:W-:Y:S02]  /*10200*/  FMNMX3.FTZ R2, R13, R22, R21, !PT ;  /* 0x000000160d027276 */ /* 0x000fe40007810015 */
[----:B------:R-:W-:Y:S01]  /*10210*/  FMNMX3.FTZ R0, R252, R26, R25, !PT ;  /* 0x0000001afc007276 */ /* 0x000fe20007810019 */
[----:B------:R3:W-:Y:S01]  /*10220*/  STL [R1+0x7c], R237 ;  /* 0x00007ced01007387 */ /* 0x0007e20000100800 */
[----:B------:R-:W-:-:S02]  /*10230*/  FMNMX3.FTZ R2, R2, R67, R66, !PT ;  /* 0x0000004302027276 */ /* 0x000fc40007810042 */
[----:B------:R-:W-:Y:S01]  /*10240*/  FMNMX3.FTZ R0, R0, R32, R27, !PT ;  /* 0x0000002000007276 */ /* 0x000fe2000781001b */
[----:B------:R4:W-:Y:S01]  /*10250*/  STL [R1+0x78], R225 ;  /* 0x000078e101007387 */ /* 0x0009e20000100800 */
[----:B------:R-:W-:Y:S02]  /*10260*/  FMNMX3.FTZ R6, R6, R136, R48, !PT ;  /* 0x0000008806067276 */ /* 0x000fe40007810030 */
[----:B------:R-:W-:Y:S01]  /*10270*/  FMNMX3.FTZ R2, R2, R43, R42, !PT ;  /* 0x0000002b02027276 */ /* 0x000fe2000781002a */
[----:B------:R-:W-:Y:S01]  /*10280*/  STL [R1+0x74], R224 ;  /* 0x000074e001007387 */ /* 0x000fe20000100800 */
[----:B------:R-:W-:Y:S02]  /*10290*/  FMNMX3.FTZ R0, R0, R137, R132, !PT ;  /* 0x0000008900007276 */ /* 0x000fe40007810084 */
[----:B------:R-:W-:Y:S02]  /*102a0*/  ISETP.GT.AND P0, PT, R3, R5, PT ;  /* 0x000000050300720c */ /* 0x000fe40003f04270 */
[----:B---3--:R-:W-:-:S02]  /*102b0*/  FSEL R237, R24, -INF , !P6 ;  /* 0xff80000018ed7808 */ /* 0x008fc40007000000 */
[----:B------:R-:W-:Y:S02]  /*102c0*/  ISETP.GE.AND P6, PT, R5, R242, PT ;  /* 0x000000f20500720c */ /* 0x000fe40003fc6270 */
[----:B----4-:R-:W-:Y:S02]  /*102d0*/  MOV R225, R214 ;  /* 0x000000d600e17202 */ /* 0x010fe40000000f00 */
[----:B------:R-:W-:Y:S02]  /*102e0*/  FSEL R16, R51, -INF , !P6 ;  /* 0xff80000033107808 */ /* 0x000fe40007000000 */
[----:B------:R-:W-:Y:S01]  /*102f0*/  ISETP.GE.AND P6, PT, R4, R244, PT ;  /* 0x000000f40400720c */ /* 0x000fe20003fc6270 */
[----:B--2---:R-:W-:Y:S01]  /*10300*/  STL [R1+0x8c], R241 ;  /* 0x00008cf101007387 */ /* 0x004fe20000100800 */
[----:B------:R-:W-:Y:S02]  /*10310*/  FMNMX3.FTZ R135, R6, R241, R237, !PT ;  /* 0x000000f106877276 */ /* 0x000fe400078100ed */
[----:B------:R-:W-:Y:S01]  /*10320*/  FMNMX3.FTZ R6, R2, R54, R209, !PT ;  /* 0x0000003602067276 */ /* 0x000fe200078100d1 */
[----:B------:R-:W-:Y:S04]  /*10330*/  STL [R1+0x88], R237 ;  /* 0x000088ed01007387 */ /* 0x000fe80000100800 */
[----:B------:R2:W-:Y:S01]  /*10340*/  STL [R1+0x90], R244 ;  /* 0x000090f401007387 */ /* 0x0005e20000100800 */
[----:B------:R-:W-:-:S02]  /*10350*/  FSEL R60, R58, -INF , !P6 ;  /* 0xff8000003a3c7808 */ /* 0x000fc40007000000 */
[----:B------:R-:W-:Y:S01]  /*10360*/  FSEL R226, R30, -INF , !P5 ;  /* 0xff8000001ee27808 */ /* 0x000fe20006800000 */
[----:B------:R-:W-:Y:S04]  /*10370*/  SHFL.BFLY PT, R7, R135, 0x2, 0x1f ;  /* 0x0c401f0087077f89 */ /* 0x000fe800000e0000 */
[----:B--2---:R-:W2:Y:S01]  /*10380*/  LDL.LU R244, [R1+0x24] ;  /* 0x0000240001f47983 */ /* 0x004ea20000300800 */
[----:B------:R-:W-:Y:S02]  /*10390*/  FMNMX3.FTZ R2, R0, R52, R41, !PT ;  /* 0x0000003400027276 */ /* 0x000fe40007810029 */
[----:B------:R-:W-:Y:S02]  /*103a0*/  FMNMX3.FTZ R0, R247, R33, R34, !PT ;  /* 0x00000021f7007276 */ /* 0x000fe40007810022 */
[----:B------:R-:W-:-:S02]  /*103b0*/  FMNMX3.FTZ R6, R6, R249, R240, !PT ;  /* 0x000000f906067276 */ /* 0x000fc400078100f0 */
[----:B------:R-:W-:Y:S02]  /*103c0*/  FMNMX3.FTZ R0, R0, R35, R38, !PT ;  /* 0x0000002300007276 */ /* 0x000fe40007810026 */
[----:B------:R-:W-:Y:S02]  /*103d0*/  FMNMX3.FTZ R2, R2, R143, R225, !PT ;  /* 0x0000008f02027276 */ /* 0x000fe400078100e1 */
[----:B------:R-:W-:Y:S02]  /*103e0*/  FMNMX3.FTZ R0, R0, R138, R133, !PT ;  /* 0x0000008a00007276 */ /* 0x000fe40007810085 */
[----:B------:R-:W-:Y:S02]  /*103f0*/  ISETP.GE.AND P6, PT, R4, R242, PT ;  /* 0x000000f20400720c */ /* 0x000fe40003fc6270 */
[----:B------:R-:W-:Y:S02]  /*10400*/  FMNMX3.FTZ R2, R2, R251, R248, !PT ;  /* 0x000000fb02027276 */ /* 0x000fe400078100f8 */
[----:B------:R-:W-:-:S02]  /*10410*/  FMNMX3.FTZ R0, R0, R63, R47, !PT ;  /* 0x0000003f00007276 */ /* 0x000fc4000781002f */
[----:B------:R-:W-:Y:S02]  /*10420*/  FSEL R49, R59, -INF , !P6 ;  /* 0xff8000003b317808 */ /* 0x000fe40007000000 */
[----:B------:R-:W-:Y:S02]  /*10430*/  FMNMX3.FTZ R2, R2, R45, R46, !PT ;  /* 0x0000002d02027276 */ /* 0x000fe4000781002e */
[----:B------:R-:W-:Y:S02]  /*10440*/  ISETP.GT.AND P5, PT, R3, R4, PT ;  /* 0x000000040300720c */ /* 0x000fe40003fa4270 */
[----:B------:R-:W-:Y:S02]  /*10450*/  FMNMX3.FTZ R0, R0, R208, R64, !PT ;  /* 0x000000d000007276 */ /* 0x000fe40007810040 */
[----:B------:R-:W-:Y:S02]  /*10460*/  FMNMX3.FTZ R2, R2, R16, R49, !PT ;  /* 0x0000001002027276 */ /* 0x000fe40007810031 */
[----:B------:R-:W-:-:S02]  /*10470*/  FSEL R8, R210, -INF , !P0 ;  /* 0xff800000d2087808 */ /* 0x000fc40004000000 */
[-C--:B------:R-:W-:Y:S02]  /*10480*/  ISETP.GE.AND P0, PT, R5, R245.reuse, PT ;  /* 0x000000f50500720c */ /* 0x080fe40003f06270 */
[----:B------:R-:W-:Y:S02]  /*10490*/  ISETP.GE.AND P6, PT, R4, R245, PT ;  /* 0x000000f50400720c */ /* 0x000fe40003fc6270 */
[----:B------:R-:W-:Y:S02]  /*104a0*/  FSEL R3, R211, -INF , !P5 ;  /* 0xff800000d3037808 */ /* 0x000fe40006800000 */
[----:B------:R-:W-:Y:S02]  /*104b0*/  FSEL R48, R31, -INF , !P4 ;  /* 0xff8000001f307808 */ /* 0x000fe40006000000 */
[----:B------:R-:W-:Y:S02]  /*104c0*/  FSEL R24, R28, -INF , !P3 ;  /* 0xff8000001c187808 */ /* 0x000fe40005800000 */
[----:B------:R-:W-:Y:S01]  /*104d0*/  FMNMX3.FTZ R0, R0, R212, R226, !PT ;  /* 0x000000d400007276 */ /* 0x000fe200078100e2 */
[----:B------:R-:W3:Y:S01]  /*104e0*/  SHFL.BFLY PT, R5, R2, 0x2, 0x1f ;  /* 0x0c401f0002057f89 */ /* 0x000ee200000e0000 */
[----:B------:R-:W-:-:S02]  /*104f0*/  FSEL R37, R8, -INF , !P0 ;  /* 0xff80000008257808 */ /* 0x000fc40004000000 */
[----:B------:R-:W-:Y:S02]  /*10500*/  FSEL R241, R3, -INF , !P6 ;  /* 0xff80000003f17808 */ /* 0x000fe40007000000 */
[----:B------:R-:W-:-:S04]  /*10510*/  FMNMX3.FTZ R0, R0, R48, R24, !PT ;  /* 0x0000003000007276 */ /* 0x000fc80007810018 */
[----:B------:R-:W-:Y:S01]  /*10520*/  FMNMX3.FTZ R0, R0, R37, R241, !PT ;  /* 0x0000002500007276 */ /* 0x000fe200078100f1 */
[----:B--2---:R-:W-:Y:S01]  /*10530*/  STL [R1+0x94], R244 ;  /* 0x000094f401007387 */ /* 0x004fe20000100800 */
[----:B------:R-:W-:-:S03]  /*10540*/  FMNMX3.FTZ R6, R6, R244, R53, !PT ;  /* 0x000000f406067276 */ /* 0x000fc60007810035 */
[----:B------:R-:W-:Y:S01]  /*10550*/  STL [R1+0x98], R242 ;  /* 0x000098f201007387 */ /* 0x000fe20000100800 */
[----:B------:R-:W-:-:S03]  /*10560*/  FMNMX3.FTZ R134, R6, R65, R60, !PT ;  /* 0x0000004106867276 */ /* 0x000fc6000781003c */
[----:B------:R-:W2:Y:S01]  /*10570*/  LDL.LU R10, [R1+0x30] ;  /* 0x00003000010a7983 */ /* 0x000ea20000300800 */
[----:B---3--:R-:W-:Y:S02]  /*10580*/  FMNMX.FTZ R2, R2, R5, !PT ;  /* 0x0000000502027209 */ /* 0x008fe40007810000 */
[----:B------:R-:W-:Y:S01]  /*10590*/  FMNMX.FTZ R135, R135, R7, !PT ;  /* 0x0000000787877209 */ /* 0x000fe20007810000 */
[----:B------:R-:W3:Y:S04]  /*105a0*/  SHFL.BFLY PT, R6, R134, 0x2, 0x1f ;  /* 0x0c401f0086067f89 */ /* 0x000ee800000e0000 */
[----:B------:R-:W4:Y:S04]  /*105b0*/  SHFL.BFLY PT, R3, R0, 0x2, 0x1f ;  /* 0x0c401f0000037f89 */ /* 0x000f2800000e0000 */
[----:B------:R-:W1:Y:S04]  /*105c0*/  SHFL.BFLY PT, R136, R2, 0x1, 0x1f ;  /* 0x0c201f0002887f89 */ /* 0x000e6800000e0000 */
[----:B------:R-:W1:Y:S04]  /*105d0*/  SHFL.BFLY PT, R4, R135, 0x1, 0x1f ;  /* 0x0c201f0087047f89 */ /* 0x000e6800000e0000 */
[----:B------:R-:W-:Y:S04]  /*105e0*/  STL [R1+0x9c], R245 ;  /* 0x00009cf501007387 */ /* 0x000fe80000100800 */
[----:B------:R-:W-:Y:S01]  /*105f0*/  STL [R1+0xa0], R241 ;  /* 0x0000a0f101007387 */ /* 0x000fe20000100800 */
[----:B---3--:R-:W-:-:S02]  /*10600*/  FMNMX.FTZ R134, R134, R6, !PT ;  /* 0x0000000686867209 */ /* 0x008fc40007810000 */
[----:B----4-:R-:W-:-:S03]  /*10610*/  FMNMX.FTZ R0, R0, R3, !PT ;  /* 0x0000000300007209 */ /* 0x010fc60007810000 */
[----:B------:R-:W3:Y:S01]  /*10620*/  SHFL.BFLY PT, R6, R134, 0x1, 0x1f ;  /* 0x0c201f0086067f89 */ /* 0x000ee200000e0000 */
[----:B-1----:R-:W-:-:S03]  /*10630*/  FMNMX.FTZ R136, R2, R136, !PT ;  /* 0x0000008802887209 */ /* 0x002fc60007810000 */
[----:B------:R-:W1:Y:S01]  /*10640*/  SHFL.BFLY PT, R139, R0, 0x1, 0x1f ;  /* 0x0c201f00008b7f89 */ /* 0x000e6200000e0000 */
[----:B------:R-:W-:Y:S01]  /*10650*/  FMNMX.FTZ R135, R135, R4, !PT ;  /* 0x0000000487877209 */ /* 0x000fe20007810000 */
[C---:B------:R-:W-:Y:S01]  /*10660*/  FMUL.FTZ R28, R136.reuse, UR12 ;  /* 0x0000000c881c7c20 */ /* 0x040fe20008410000 */
[----:B------:R-:W-:Y:S02]  /*10670*/  FSETP.NEU.FTZ.AND P3, PT, R136, -INF , PT ;  /* 0xff8000008800780b */ /* 0x000fe40003f7d000 */
[C---:B------:R-:W-:Y:S01]  /*10680*/  FSETP.NEU.FTZ.AND P5, PT, R135.reuse, -INF , PT ;  /* 0xff8000008700780b */ /* 0x040fe20003fbd000 */
[C---:B------:R-:W-:Y:S01]  /*10690*/  FMUL.FTZ R30, R135.reuse, UR12 ;  /* 0x0000000c871e7c20 */ /* 0x040fe20008410000 */
[----:B------:R-:W-:Y:S02]  /*106a0*/  FSEL R28, R28, RZ, P3 ;  /* 0x000000ff1c1c7208 */ /* 0x000fe40001800000 */
[----:B------:R-:W-:Y:S02]  /*106b0*/  FSEL R3, R135, RZ, P5 ;  /* 0x000000ff87037208 */ /* 0x000fe40002800000 */
[----:B------:R-:W-:-:S05]  /*106c0*/  FSEL R30, R30, RZ, P5 ;  /* 0x000000ff1e1e7208 */ /* 0x000fca0002800000 */
[--C-:B------:R-:W-:Y:S01]  /*106d0*/  FFMA.FTZ R17, R17, UR12, -R30.reuse ;  /* 0x0000000c11117c23 */ /* 0x100fe2000801081e */
[--C-:B------:R-:W-:Y:S01]  /*106e0*/  FFMA.FTZ R18, R18, UR12, -R30.reuse ;  /* 0x0000000c12127c23 */ /* 0x100fe2000801081e */
[----:B---3--:R-:W-:Y:S01]  /*106f0*/  FMNMX.FTZ R134, R134, R6, !PT ;  /* 0x0000000686867209 */ /* 0x008fe20007810000 */
[----:B------:R-:W-:Y:S01]  /*10700*/  FADD.FTZ R6, R232, -R3 ;  /* 0x80000003e8067221 */ /* 0x000fe20000010000 */
[----:B------:R-:W-:Y:S01]  /*10710*/  MUFU.EX2 R244, R17 ;  /* 0x0000001100f47308 */ /* 0x000fe20000000800 */
[----:B------:R-:W-:Y:S01]  /*10720*/  FFMA.FTZ R20, R20, UR12, -R30 ;  /* 0x0000000c14147c23 */ /* 0x000fe2000801081e */
[C---:B------:R-:W-:Y:S01]  /*10730*/  FSETP.NEU.FTZ.AND P4, PT, R134.reuse, -INF , PT ;  /* 0xff8000008600780b */ /* 0x040fe20003f9d000 */
[----:B------:R-:W-:Y:S01]  /*10740*/  FMUL.FTZ R31, R134, UR12 ;  /* 0x0000000c861f7c20 */ /* 0x000fe20008410000 */
[----:B-1----:R-:W-:Y:S01]  /*10750*/  FMNMX.FTZ R139, R0, R139, !PT ;  /* 0x0000008b008b7209 */ /* 0x002fe20007810000 */
[----:B------:R-:W-:Y:S01]  /*10760*/  FFMA.FTZ R0, R25, UR12, -R28 ;  /* 0x0000000c19007c23 */ /* 0x000fe2000801081c */
[----:B------:R-:W-:Y:S01]  /*10770*/  FSEL R5, R134, RZ, P4 ;  /* 0x000000ff86057208 */ /* 0x000fe20002000000 */
[----:B------:R-:W-:Y:S01]  /*10780*/  FFMA.FTZ R19, R19, UR12, -R30 ;  /* 0x0000000c13137c23 */ /* 0x000fe2000801081e */
[----:B------:R-:W-:Y:S01]  /*10790*/  FSEL R31, R31, RZ, P4 ;  /* 0x000000ff1f1f7208 */ /* 0x000fe20002000000 */
[----:B------:R1:W-:Y:S01]  /*107a0*/  MUFU.EX2 R242, R0 ;  /* 0x0000000000f27308 */ /* 0x0003e20000000800 */
[----:B------:R-:W-:Y:S01]  /*107b0*/  FSETP.NEU.FTZ.AND P0, PT, R139, -INF , PT ;  /* 0xff8000008b00780b */ /* 0x000fe20003f1d000 */
[----:B------:R-:W-:Y:S01]  /*107c0*/  FADD.FTZ R3, R213, -R5 ;  /* 0x80000005d5037221 */ /* 0x000fe20000010000 */
[----:B------:R-:W-:Y:S01]  /*107d0*/  FMUL.FTZ R6, R6, UR12 ;  /* 0x0000000c06067c20 */ /* 0x000fe20008410000 */
[--C-:B------:R-:W-:Y:S01]  /*107e0*/  FFMA.FTZ R2, R29, UR12, -R31.reuse ;  /* 0x0000000c1d027c23 */ /* 0x100fe2000801081f */
[----:B------:R-:W-:Y:S01]  /*107f0*/  FMUL.FTZ R29, R139, UR12 ;  /* 0x0000000c8b1d7c20 */ /* 0x000fe20008410000 */
[--C-:B------:R-:W-:Y:S01]  /*10800*/  FFMA.FTZ R21, R21, UR12, -R31.reuse ;  /* 0x0000000c15157c23 */ /* 0x100fe2000801081f */
[--C-:B------:R-:W-:Y:S01]  /*10810*/  FFMA.FTZ R23, R23, UR12, -R31.reuse ;  /* 0x0000000c17177c23 */ /* 0x100fe2000801081f */
[----:B------:R3:W-:Y:S01]  /*10820*/  MUFU.EX2 R243, R2 ;  /* 0x0000000200f37308 */ /* 0x0007e20000000800 */
[----:B------:R-:W-:Y:S01]  /*10830*/  FFMA.FTZ R22, R22, UR12, -R31 ;  /* 0x0000000c16167c23 */ /* 0x000fe2000801081f */
[----:B------:R-:W-:Y:S01]  /*10840*/  FSEL R29, R29, RZ, P0 ;  /* 0x000000ff1d1d7208 */ /* 0x000fe20000000000 */
[----:B------:R-:W-:Y:S01]  /*10850*/  FMUL.FTZ R3, R3, UR12 ;  /* 0x0000000c03037c20 */ /* 0x000fe20008410000 */
[----:B------:R-:W-:Y:S01]  /*10860*/  MUFU.EX2 R9, R21 ;  /* 0x0000001500097308 */ /* 0x000fe20000000800 */
[----:B-1----:R-:W-:-:S02]  /*10870*/  FFMA.FTZ R0, R27, UR12, -R28 ;  /* 0x0000000c1b007c23 */ /* 0x002fc4000801081c */
[----:B------:R-:W-:Y:S01]  /*10880*/  FFMA.FTZ R4, R34, UR12, -R29 ;  /* 0x0000000c22047c23 */ /* 0x000fe2000801081d */
[----:B------:R-:W-:Y:S04]  /*10890*/  MUFU.EX2 R45, R18 ;  /* 0x00000012002d7308 */ /* 0x000fe80000000800 */
[----:B------:R1:W-:Y:S01]  /*108a0*/  MUFU.EX2 R7, R0 ;  /* 0x0000000000077308 */ /* 0x0003e20000000800 */
[----:B---3--:R-:W-:-:S03]  /*108b0*/  FFMA.FTZ R2, R26, UR12, -R28 ;  /* 0x0000000c1a027c23 */ /* 0x008fc6000801081c */
[----:B------:R3:W-:Y:S04]  /*108c0*/  MUFU.EX2 R18, R4 ;  /* 0x0000000400127308 */ /* 0x0007e80000000800 */
[----:B------:R4:W-:Y:S04]  /*108d0*/  MUFU.EX2 R224, R2 ;  /* 0x0000000200e07308 */ /* 0x0009e80000000800 */
[----:B------:R-:W-:Y:S01]  /*108e0*/  MUFU.EX2 R237, R20 ;  /* 0x0000001400ed7308 */ /* 0x000fe20000000800 */
[----:B-1----:R-:W-:-:S03]  /*108f0*/  FFMA.FTZ R0, R35, UR12, -R29 ;  /* 0x0000000c23007c23 */ /* 0x002fc6000801081d */
[----:B------:R-:W1:Y:S01]  /*10900*/  MUFU.EX2 R46, R19 ;  /* 0x00000013002e7308 */ /* 0x000e620000000800 */
[----:B---3--:R-:W-:-:S03]  /*10910*/  FSEL R4, R139, RZ, P0 ;  /* 0x000000ff8b047208 */ /* 0x008fc60000000000 */
[----:B------:R-:W-:Y:S01]  /*10920*/  MUFU.EX2 R245, R0 ;  /* 0x0000000000f57308 */ /* 0x000fe20000000800 */
[----:B----4-:R-:W-:-:S03]  /*10930*/  FFMA.FTZ R2, R32, UR12, -R28 ;  /* 0x0000000c20027c23 */ /* 0x010fc6000801081c */
[----:B------:R-:W-:Y:S04]  /*10940*/  MUFU.EX2 R55, R23 ;  /* 0x0000001700377308 */ /* 0x000fe80000000800 */
[----:B------:R3:W-:Y:S01]  /*10950*/  MUFU.EX2 R17, R2 ;  /* 0x0000000200117308 */ /* 0x0007e20000000800 */
[----:B-1----:R-:W-:-:S03]  /*10960*/  F2FP.F16.F32.PACK_AB R8, R46, R237 ;  /* 0x000000ed2e08723e */ /* 0x002fc600000000ff */
[----:B------:R-:W-:Y:S04]  /*10970*/  MUFU.EX2 R241, R22 ;  /* 0x0000001600f17308 */ /* 0x000fe80000000800 */
[----:B------:R-:W1:Y:S01]  /*10980*/  MUFU.EX2 R34, R6 ;  /* 0x0000000600227308 */ /* 0x000e620000000800 */
[----:B---3--:R-:W-:-:S03]  /*10990*/  FFMA.FTZ R2, R33, UR12, -R29 ;  /* 0x0000000c21027c23 */ /* 0x008fc6000801081d */
[----:B------:R-:W3:Y:S04]  /*109a0*/  MUFU.EX2 R33, R3 ;  /* 0x0000000300217308 */ /* 0x000ee80000000800 */
[----:B------:R4:W4:Y:S01]  /*109b0*/  MUFU.EX2 R238, R2 ;  /* 0x0000000200ee7308 */ /* 0x0009220000000800 */
[-C--:B-1----:R-:W-:Y:S01]  /*109c0*/  FMUL.FTZ R144, R144, R34.reuse ;  /* 0x0000002290907220 */ /* 0x082fe20000410000 */
[-C--:B------:R-:W-:Y:S01]  /*109d0*/  FMUL.FTZ R145, R145, R34.reuse ;  /* 0x0000002291917220 */ /* 0x080fe20000410000 */
[-C--:B------:R-:W-:Y:S01]  /*109e0*/  FMUL.FTZ R160, R160, R34.reuse ;  /* 0x00000022a0a07220 */ /* 0x080fe20000410000 */
[-C--:B------:R-:W-:Y:S01]  /*109f0*/  FMUL.FTZ R161, R161, R34.reuse ;  /* 0x00000022a1a17220 */ /* 0x080fe20000410000 */
[-C--:B------:R-:W-:Y:S01]  /*10a00*/  FMUL.FTZ R172, R172, R34.reuse ;  /* 0x00000022acac7220 */ /* 0x080fe20000410000 */
[-C--:B------:R-:W-:Y:S01]  /*10a10*/  FMUL.FTZ R173, R173, R34.reuse ;  /* 0x00000022adad7220 */ /* 0x080fe20000410000 */
[-C--:B------:R-:W-:Y:S01]  /*10a20*/  FMUL.FTZ R156, R156, R34.reuse ;  /* 0x000000229c9c7220 */ /* 0x080fe20000410000 */
[----:B------:R-:W-:Y:S01]  /*10a30*/  FMUL.FTZ R157, R157, R34 ;  /* 0x000000229d9d7220 */ /* 0x000fe20000410000 */
[-C--:B---3--:R-:W-:Y:S01]  /*10a40*/  FMUL.FTZ R146, R146, R33.reuse ;  /* 0x0000002192927220 */ /* 0x088fe20000410000 */
[-C--:B------:R-:W-:Y:S01]  /*10a50*/  FMUL.FTZ R147, R147, R33.reuse ;  /* 0x0000002193937220 */ /* 0x080fe20000410000 */
[-C--:B------:R-:W-:Y:S01]  /*10a60*/  FMUL.FTZ R162, R162, R33.reuse ;  /* 0x00000021a2a27220 */ /* 0x080fe20000410000 */
[-C--:B------:R-:W-:Y:S01]  /*10a70*/  FMUL.FTZ R163, R163, R33.reuse ;  /* 0x00000021a3a37220 */ /* 0x080fe20000410000 */
[----:B----4-:R-:W-:Y:S01]  /*10a80*/  FSEL R2, R136, RZ, P3 ;  /* 0x000000ff88027208 */ /* 0x010fe20001800000 */
[-C--:B------:R-:W-:Y:S01]  /*10a90*/  FMUL.FTZ R174, R174, R33.reuse ;  /* 0x00000021aeae7220 */ /* 0x080fe20000410000 */
[----:B------:R-:W-:Y:S01]  /*10aa0*/  F2FP.F16.F32.PACK_AB R5, R18, R238 ;  /* 0x000000ee1205723e */ /* 0x000fe200000000ff */
[-C--:B------:R-:W-:Y:S01]  /*10ab0*/  FMUL.FTZ R175, R175, R33.reuse ;  /* 0x00000021afaf7220 */ /* 0x080fe20000410000 */
[----:B------:R-:W-:Y:S01]  /*10ac0*/  FMUL.FTZ R158, R158, R33 ;  /* 0x000000219e9e7220 */ /* 0x000fe20000410000 */
[----:B------:R-:W-:Y:S01]  /*10ad0*/  FADD.FTZ R0, R252, -R2 ;  /* 0x80000002fc007221 */ /* 0x000fe20000010000 */
[----:B------:R-:W-:Y:S01]  /*10ae0*/  FADD.FTZ R2, R247, -R4 ;  /* 0x80000004f7027221 */ /* 0x000fe20000010000 */
[----:B------:R-:W-:Y:S01]  /*10af0*/  MOV R247, R9 ;  /* 0x0000000900f77202 */ /* 0x000fe20000000f00 */
[----:B------:R-:W-:Y:S01]  /*10b00*/  FMUL.FTZ R159, R159, R33 ;  /* 0x000000219f9f7220 */ /* 0x000fe20000410000 */
[----:B------:R-:W-:Y:S01]  /*10b10*/  FMUL.FTZ R0, R0, UR12 ;  /* 0x0000000c00007c20 */ /* 0x000fe20008410000 */
[----:B------:R-:W-:Y:S01]  /*10b20*/  FMUL.FTZ R2, R2, UR12 ;  /* 0x0000000c02027c20 */ /* 0x000fe20008410000 */
[----:B------:R-:W-:Y:S01]  /*10b30*/  F2FP.F16.F32.PACK_AB R9, R55, R243 ;  /* 0x000000f33709723e */ /* 0x000fe200000000ff */
[-C--:B------:R-:W-:Y:S01]  /*10b40*/  FMUL.FTZ R196, R196, R34.reuse ;  /* 0x00000022c4c47220 */ /* 0x080fe20000410000 */
[----:B------:R1:W3:Y:S01]  /*10b50*/  MUFU.EX2 R36, R0 ;  /* 0x0000000000247308 */ /* 0x0002e20000000800 */
[----:B------:R-:W-:Y:S01]  /*10b60*/  F2FP.F16.F32.PACK_AB R11, R247, R241 ;  /* 0x000000f1f70b723e */ /* 0x000fe200000000ff */
[----:B------:R-:W-:Y:S01]  /*10b70*/  FMUL.FTZ R197, R197, R34 ;  /* 0x00000022c5c57220 */ /* 0x000fe20000410000 */
[----:B------:R-:W-:Y:S01]  /*10b80*/  F2FP.F16.F32.PACK_AB R4, R242, R224 ;  /* 0x000000e0f204723e */ /* 0x000fe200000000ff */
[----:B------:R4:W4:Y:S01]  /*10b90*/  MUFU.EX2 R35, R2 ;  /* 0x0000000200237308 */ /* 0x0009220000000800 */
        /* <DEDUP_REMOVED lines=8> */
[----:B------:R-:W-:Y:S01]  /*10c20*/  FMUL.FTZ R178, R178, R33 ;  /* 0x00000021b2b27220 */ /* 0x000fe20000410000 */
[----:B-1----:R-:W-:Y:S01]  /*10c30*/  FFMA.FTZ R0, R38, UR12, -R29 ;  /* 0x0000000c26007c23 */ /* 0x002fe2000801081d */
[-C--:B---3--:R-:W-:Y:S01]  /*10c40*/  FMUL.FTZ R148, R148, R36.reuse ;  /* 0x0000002494947220 */ /* 0x088fe20000410000 */
[-C--:B------:R-:W-:Y:S01]  /*10c50*/  FMUL.FTZ R149, R149, R36.reuse ;  /* 0x0000002495957220 */ /* 0x080fe20000410000 */
[-C--:B------:R-:W-:Y:S01]  /*10c60*/  FMUL.FTZ R152, R152, R36.reuse ;  /* 0x0000002498987220 */ /* 0x080fe20000410000 */
[----:B------:R-:W1:Y:S01]  /*10c70*/  MUFU.EX2 R61, R0 ;  /* 0x00000000003d7308 */ /* 0x000e620000000800 */
[----:B----4-:R-:W-:Y:S01]  /*10c80*/  SEL R2, R236, 0xffffffe0, !P2 ;  /* 0xffffffe0ec027807 */ /* 0x010fe20005000000 */
        /* <DEDUP_REMOVED lines=13> */
[----:B------:R-:W-:Y:S01]  /*10d60*/  MOV R236, R209 ;  /* 0x000000d100ec7202 */ /* 0x000fe20000000f00 */
        /* <DEDUP_REMOVED lines=34> */
[----:B------:R-:W-:-:S02]  /*10f90*/  IMAD.MOV.U32 R3, RZ, RZ, R143 ;  /* 0x000000ffff037224 */ /* 0x000fc400078e008f */
        /* <DEDUP_REMOVED lines=52> */
[----:B--2---:R-:W-:-:S02]  /*112e0*/  LEA R56, R10, UR6, 0x1 ;  /* 0x000000060a387c11 */ /* 0x004fc4000f8e08ff */
[----:B------:R-:W-:-:S03]  /*112f0*/  F2FP.F16.F32.PACK_AB R10, R244, R45 ;  /* 0x0000002df40a723e */ /* 0x000fc600000000ff */
[----:B------:R-:W2:Y:S04]  /*11300*/  LDSM.16.MT88.4 R12, [R56+0xc000] ;  /* 0x00c00000380c783b */ /* 0x000ea80000004200 */
[----:B--2---:R-:W-:Y:S01]  /*11310*/  HMMA.16816.F32 R228, R8, R12, R144 ;  /* 0x0000000c08e4723c */ /* 0x004fe20000001890 */
[----:B------:R-:W-:Y:S01]  /*11320*/  IMAD.MOV.U32 R145, RZ, RZ, R7 ;  /* 0x000000ffff917224 */ /* 0x000fe200078e0007 */
[----:B-1----:R-:W-:Y:S01]  /*11330*/  F2FP.F16.F32.PACK_AB R7, R61, R245 ;  /* 0x000000f53d07723e */ /* 0x002fe200000000ff */
[----:B------:R-:W-:Y:S01]  /*11340*/  IMAD.MOV.U32 R144, RZ, RZ, R37 ;  /* 0x000000ffff907224 */ /* 0x000fe200078e0025 */
[----:B------:R-:W-:Y:S01]  /*11350*/  MOV R147, R49 ;  /* 0x0000003100937202 */ /* 0x000fe20000000f00 */
[----:B------:R-:W-:Y:S01]  /*11360*/  IMAD.IADD R37, R2, 0x1, R56 ;  /* 0x0000000102257824 */ /* 0x000fe200078e0238 */
[----:B------:R-:W-:-:S02]  /*11370*/  F2FP.F16.F32.PACK_AB R6, R145, R17 ;  /* 0x000000119106723e */ /* 0x000fc400000000ff */
[----:B------:R-:W-:-:S05]  /*11380*/  MOV R146, R48 ;  /* 0x0000003000927202 */ /* 0x000fca0000000f00 */
[C---:B------:R-:W-:Y:S01]  /*11390*/  HMMA.16816.F32 R232, R4.reuse, R12, R148 ;  /* 0x0000000c04e8723c */ /* 0x040fe20000001894 */
[----:B------:R-:W-:Y:S01]  /*113a0*/  MOV R151, R18 ;  /* 0x0000001200977202 */ /* 0x000fe20000000f00 */
[----:B------:R-:W-:Y:S01]  /*113b0*/  IMAD.MOV.U32 R149, RZ, RZ, R16 ;  /* 0x000000ffff957224 */ /* 0x000fe200078e0010 */
[----:B------:R-:W-:Y:S02]  /*113c0*/  MOV R150, R17 ;  /* 0x0000001100967202 */ /* 0x000fe40000000f00 */
[----:B------:R-:W1:Y:S01]  /*113d0*/  LDSM.16.MT88.4 R16, [R37+0xc000] ;  /* 0x00c000002510783b */ /* 0x000e620000004200 */
[----:B------:R-:W-:Y:S02]  /*113e0*/  MOV R148, R212 ;  /* 0x000000d400947202 */ /* 0x000fe40000000f00 */
[----:B------:R-:W-:Y:S01]  /*113f0*/  HMMA.16816.F32 R48, R4, R14, R152 ;  /* 0x0000000e0430723c */ /* 0x000fe20000001898 */
[----:B------:R-:W-:Y:S02]  /*11400*/  MOV R154, R56 ;  /* 0x00000038009a7202 */ /* 0x000fe40000000f00 */
[----:B------:R-:W-:-:S02]  /*11410*/  MOV R155, R208 ;  /* 0x000000d0009b7202 */ /* 0x000fc40000000f00 */
[C---:B------:R-:W-:Y:S01]  /*11420*/  IADD3 R0, PT, PT, R154.reuse, 0xc000, RZ ;  /* 0x0000c0009a007810 */ /* 0x040fe20007ffe0ff */
[----:B------:R-:W-:Y:S02]  /*11430*/  VIADD R32, R154, 0xc040 ;  /* 0x0000c0409a207836 */ /* 0x000fe40000000000 */
[----:B------:R-:W-:Y:S01]  /*11440*/  HMMA.16816.F32 R212, R8, R14, R156 ;  /* 0x0000000e08d4723c */ /* 0x000fe2000000189c */
[----:B------:R-:W-:Y:S01]  /*11450*/  @P1 IADD3 R32, PT, PT, R0, -0x40, RZ ;  /* 0xffffffc000201810 */ /* 0x000fe20007ffe0ff */
[----:B------:R-:W-:-:S03]  /*11460*/  FFMA.FTZ R0, R62, UR12, -R30 ;  /* 0x0000000c3e007c23 */ /* 0x000fc6000801081e */
[----:B------:R-:W-:Y:S01]  /*11470*/  IADD3 R38, PT, PT, R2, R32, RZ ;  /* 0x0000002002267210 */ /* 0x000fe20007ffe0ff */
[----:B------:R-:W2:Y:S01]  /*11480*/  LDSM.16.MT88.4 R12, [R32] ;  /* 0x00000000200c783b */ /* 0x000ea20000004200 */
[----:B------:R-:W-:-:S03]  /*11490*/  FFMA.FTZ R2, R44, UR12, -R30 ;  /* 0x0000000c2c027c23 */ /* 0x000fc6000801081e */
[----:B------:R-:W3:Y:S04]  /*114a0*/  LDSM.16.MT88.4 R20, [R32+0x2000] ;  /* 0x002000002014783b */ /* 0x000ee80000004200 */
[----:B------:R-:W-:Y:S01]  /*114b0*/  LDSM.16.MT88.4 R24, [R38+0x2000] ;  /* 0x002000002618783b */ /* 0x000fe20000004200 */
[-C--:B-1----:R-:W-:Y:S08]  /*114c0*/  HMMA.16816.F32 R220, R8, R16.reuse, R160 ;  /* 0x0000001008dc723c */ /* 0x082ff000000018a0 */
[C---:B------:R-:W-:Y:S08]  /*114d0*/  HMMA.16816.F32 R216, R4.reuse, R16, R164 ;  /* 0x0000001004d8723c */ /* 0x040ff000000018a4 */
[-C--:B------:R-:W-:Y:S08]  /*114e0*/  HMMA.16816.F32 R208, R4, R18.reuse, R168 ;  /* 0x0000001204d0723c */ /* 0x080ff000000018a8 */
[C---:B------:R-:W-:Y:S01]  /*114f0*/  HMMA.16816.F32 R172, R8.reuse, R18, R172 ;  /* 0x0000001208ac723c */ /* 0x040fe200000018ac */
[----:B------:R-:W1:Y:S07]  /*11500*/  LDSM.16.MT88.4 R16, [R38] ;  /* 0x000000002610783b */ /* 0x000e6e0000004200 */
[----:B--2---:R-:W-:Y:S01]  /*11510*/  HMMA.16816.F32 R56, R8, R12, R176 ;  /* 0x0000000c0838723c */ /* 0x004fe200000018b0 */
[----:B------:R-:W-:-:S07]  /*11520*/  MOV R176, R155 ;  /* 0x0000009b00b07202 */ /* 0x000fce0000000f00 */
[C---:B------:R-:W-:Y:S08]  /*11530*/  HMMA.16816.F32 R180, R4.reuse, R12, R180 ;  /* 0x0000000c04b4723c */ /* 0x040ff000000018b4 */
[-C--:B------:R-:W-:Y:S08]  /*11540*/  HMMA.16816.F32 R184, R4, R14.reuse, R184 ;  /* 0x0000000e04b8723c */ /* 0x080ff000000018b8 */
[----:B------:R-:W-:Y:S01]  /*11550*/  HMMA.16816.F32 R188, R8, R14, R188 ;  /* 0x0000000e08bc723c */ /* 0x000fe200000018bc */
[----:B------:R-:W2:Y:S07]  /*11560*/  LDSM.16.MT88.4 R12, [R154+0xe000] ;  /* 0x00e000009a0c783b */ /* 0x000eae0000004200 */
[----:B---3--:R-:W-:Y:S08]  /*11570*/  HMMA.16816.F32 R164, R4, R20, R104 ;  /* 0x0000001404a4723c */ /* 0x008ff00000001868 */
[-C--:B-1----:R-:W-:Y:S08]  /*11580*/  HMMA.16816.F32 R196, R8, R16.reuse, R196 ;  /* 0x0000001008c4723c */ /* 0x082ff000000018c4 */
[C---:B------:R-:W-:Y:S08]  /*11590*/  HMMA.16816.F32 R192, R4.reuse, R16, R192 ;  /* 0x0000001004c0723c */ /* 0x040ff000000018c0 */
[-C--:B------:R-:W-:Y:S08]  /*115a0*/  HMMA.16816.F32 R200, R4, R18.reuse, R200 ;  /* 0x0000001204c8723c */ /* 0x080ff000000018c8 */
[----:B------:R-:W-:Y:S01]  /*115b0*/  HMMA.16816.F32 R204, R8, R18, R204 ;  /* 0x0000001208cc723c */ /* 0x000fe200000018cc */
[----:B------:R-:W1:Y:S07]  /*115c0*/  LDSM.16.MT88.4 R16, [R37+0xe000] ;  /* 0x00e000002510783b */ /* 0x000e6e0000004200 */
[----:B--2---:R-:W-:Y:S01]  /*115d0*/  HMMA.16816.F32 R168, R4, R12, R72 ;  /* 0x0000000c04a8723c */ /* 0x004fe20000001848 */
[----:B------:R-:W-:Y:S01]  /*115e0*/  MOV R74, R236 ;  /* 0x000000ec004a7202 */ /* 0x000fe20000000f00 */
[----:B------:R-:W-:Y:S01]  /*115f0*/  IMAD.MOV.U32 R73, RZ, RZ, R148 ;  /* 0x000000ffff497224 */ /* 0x000fe200078e0094 */
[----:B------:R2:W-:Y:S01]  /*11600*/  MUFU.EX2 R236, R0 ;  /* 0x0000000000ec7308 */ /* 0x0005e20000000800 */
[----:B------:R-:W-:-:S02]  /*11610*/  MOV R75, R145 ;  /* 0x00000091004b7202 */ /* 0x000fc40000000f00 */
[----:B------:R-:W-:Y:S02]  /*11620*/  MOV R72, R149 ;  /* 0x0000009500487202 */ /* 0x000fe40000000f00 */
[----:B------:R-:W-:Y:S01]  /*11630*/  HMMA.16816.F32 R160, R4, R14, R76 ;  /* 0x0000000e04a0723c */ /* 0x000fe2000000184c */
[----:B------:R-:W-:Y:S01]  /*11640*/  MOV R78, R46 ;  /* 0x0000002e004e7202 */ /* 0x000fe20000000f00 */
[----:B------:R-:W-:Y:S01]  /*11650*/  IMAD.MOV.U32 R76, RZ, RZ, R151 ;  /* 0x000000ffff4c7224 */ /* 0x000fe200078e0097 */
[----:B------:R-:W-:Y:S01]  /*11660*/  MOV R79, R150 ;  /* 0x00000096004f7202 */ /* 0x000fe20000000f00 */
[----:B------:R-:W-:-:S04]  /*11670*/  IMAD.MOV.U32 R77, RZ, RZ, R225 ;  /* 0x000000ffff4d7224 */ /* 0x000fc800078e00e1 */
[----:B------:R-:W-:Y:S01]  /*11680*/  HMMA.16816.F32 R104, R8, R14, R80 ;  /* 0x0000000e0868723c */ /* 0x000fe20000001850 */
[----:B--2---:R-:W-:-:S04]  /*11690*/  FFMA.FTZ R0, R40, UR12, -R30 ;  /* 0x0000000c28007c23 */ /* 0x004fc8000801081e */
[----:B------:R2:W-:Y:S03]  /*116a0*/  MUFU.EX2 R179, R0 ;  /* 0x0000000000b37308 */ /* 0x0005e60000000800 */
[-C--:B------:R-:W-:Y:S08]  /*116b0*/  HMMA.16816.F32 R148, R4, R24.reuse, R120 ;  /* 0x000000180494723c */ /* 0x080ff00000001878 */
[----:B------:R-:W-:Y:S01]  /*116c0*/  HMMA.16816.F32 R116, R8, R24, R116 ;  /* 0x000000180874723c */ /* 0x000fe20000001874 */
[----:B--2---:R-:W-:-:S04]  /*116d0*/  FFMA.FTZ R0, R67, UR12, -R31 ;  /* 0x0000000c43007c23 */ /* 0x004fc8000801081f */
[----:B------:R2:W-:Y:S03]  /*116e0*/  MUFU.EX2 R120, R0 ;  /* 0x0000000000787308 */ /* 0x0005e60000000800 */
[----:B-1----:R-:W-:Y:S01]  /*116f0*/  HMMA.16816.F32 R140, R4, R18, R92 ;  /* 0x00000012048c723c */ /* 0x002fe2000000185c */
[----:B------:R-:W-:Y:S01]  /*11700*/  IMAD.MOV.U32 R93, RZ, RZ, R154 ;  /* 0x000000ffff5d7224 */ /* 0x000fe200078e009a */
[----:B------:R-:W-:Y:S01]  /*11710*/  MOV R95, R144 ;  /* 0x00000090005f7202 */ /* 0x000fe20000000f00 */
[----:B------:R-:W-:Y:S01]  /*11720*/  IMAD.MOV.U32 R94, RZ, RZ, R146 ;  /* 0x000000ffff5e7224 */ /* 0x000fe200078e0092 */
[----:B------:R-:W-:-:S04]  /*11730*/  MOV R92, R147 ;  /* 0x00000093005c7202 */ /* 0x000fc80000000f00 */
[C---:B------:R-:W-:Y:S01]  /*11740*/  HMMA.16816.F32 R152, R4.reuse, R22, R108 ;  /* 0x000000160498723c */ /* 0x040fe2000000186c */
[----:B------:R-:W-:Y:S02]  /*11750*/  MOV R111, R242 ;  /* 0x000000f2006f7202 */ /* 0x000fe40000000f00 */
[----:B------:R1:W-:Y:S01]  /*11760*/  MUFU.EX2 R242, R2 ;  /* 0x0000000200f27308 */ /* 0x0003e20000000800 */
[----:B------:R-:W-:Y:S01]  /*11770*/  MOV R110, R94 ;  /* 0x0000005e006e7202 */ /* 0x000fe20000000f00 */
[----:B--2---:R-:W-:Y:S01]  /*11780*/  FFMA.FTZ R0, R43, UR12, -R31 ;  /* 0x0000000c2b007c23 */ /* 0x004fe2000801081f */
[----:B------:R-:W-:Y:S02]  /*11790*/  MOV R94, R79 ;  /* 0x0000004f005e7202 */ /* 0x000fe40000000f00 */
[----:B------:R-:W-:Y:S01]  /*117a0*/  HMMA.16816.F32 R144, R4, R26, R124 ;  /* 0x0000001a0490723c */ /* 0x000fe2000000187c */
[----:B------:R2:W-:Y:S01]  /*117b0*/  MUFU.EX2 R178, R0 ;  /* 0x0000000000b27308 */ /* 0x0005e20000000800 */
[----:B------:R-:W-:-:S02]  /*117c0*/  MOV R79, R252 ;  /* 0x000000fc004f7202 */ /* 0x000fc40000000f00 */
[----:B------:R-:W-:Y:S02]  /*117d0*/  MOV R109, R92 ;  /* 0x0000005c006d7202 */ /* 0x000fe40000000f00 */
[----:B------:R-:W-:Y:S02]  /*117e0*/  MOV R92, R76 ;  /* 0x0000004c005c7202 */ /* 0x000fe40000000f00 */
[----:B------:R-:W-:Y:S01]  /*117f0*/  HMMA.16816.F32 R124, R8, R12, R68 ;  /* 0x0000000c087c723c */ /* 0x000fe20000001844 */
[----:B-1----:R-:W-:Y:S01]  /*11800*/  FFMA.FTZ R2, R39, UR12, -R30 ;  /* 0x0000000c27027c23 */ /* 0x002fe2000801081e */
[----:B------:R-:W1:Y:S01]  /*11810*/  LDSM.16.MT88.4 R12, [R93+0xc800] ;  /* 0x00c800005d0c783b */ /* 0x000e620000004200 */
[----:B------:R-:W-:Y:S02]  /*11820*/  MOV R76, R73 ;  /* 0x00000049004c7202 */ /* 0x000fe40000000f00 */
[----:B------:R3:W4:Y:S01]  /*11830*/  MUFU.EX2 R39, R2 ;  /* 0x0000000200277308 */ /* 0x0007220000000800 */
[----:B------:R-:W-:Y:S01]  /*11840*/  MOV R73, R176 ;  /* 0x000000b000497202 */ /* 0x000fe20000000f00 */
[----:B--2---:R-:W-:Y:S01]  /*11850*/  FFMA.FTZ R0, R137, UR12, -R28 ;  /* 0x0000000c89007c23 */ /* 0x004fe2000801081c */
[----:B------:R-:W-:Y:S01]  /*11860*/  HMMA.16816.F32 R156, R4, R16, R88 ;  /* 0x00000010049c723c */ /* 0x000fe20000001858 */
[----:B------:R-:W-:-:S02]  /*11870*/  MOV R71, R45 ;  /* 0x0000002d00477202 */ /* 0x000fc40000000f00 */
[----:B------:R2:W-:Y:S01]  /*11880*/  MUFU.EX2 R123, R0 ;  /* 0x00000000007b7308 */ /* 0x0005e20000000800 */
[----:B------:R-:W-:Y:S02]  /*11890*/  MOV R122, R109 ;  /* 0x0000006d007a7202 */ /* 0x000fe40000000f00 */
[----:B------:R-:W-:Y:S02]  /*118a0*/  MOV R109, R92 ;  /* 0x0000005c006d7202 */ /* 0x000fe40000000f00 */
[C---:B------:R-:W-:Y:S01]  /*118b0*/  HMMA.16816.F32 R88, R8.reuse, R16, R84 ;  /* 0x000000100858723c */ /* 0x040fe20000001854 */
[----:B------:R-:W-:Y:S01]  /*118c0*/  MOV R92, R76 ;  /* 0x0000004c005c7202 */ /* 0x000fe20000000f00 */
[--C-:B---3--:R-:W-:Y:S01]  /*118d0*/  FFMA.FTZ R2, R66, UR12, -R31.reuse ;  /* 0x0000000c42027c23 */ /* 0x108fe2000801081f */
[----:B------:R-:W-:Y:S02]  /*118e0*/  MOV R76, R55 ;  /* 0x00000037004c7202 */ /* 0x000fe40000000f00 */
[----:B------:R-:W-:Y:S01]  /*118f0*/  MOV R137, R64 ;  /* 0x0000004000897202 */ /* 0x000fe20000000f00 */
[----:B------:R3:W-:Y:S02]  /*11900*/  MUFU.EX2 R46, R2 ;  /* 0x00000002002e7308 */ /* 0x0007e40000000800 */
[C---:B------:R-:W-:Y:S01]  /*11910*/  HMMA.16816.F32 R96, R8.reuse, R18, R96 ;  /* 0x000000120860723c */ /* 0x040fe20000001860 */
[----:B--2---:R-:W-:Y:S01]  /*11920*/  FFMA.FTZ R0, R52, UR12, -R28 ;  /* 0x0000000c34007c23 */ /* 0x004fe2000801081c */
[----:B------:R-:W-:Y:S03]  /*11930*/  LDSM.16.MT88.4 R16, [R32+0x800] ;  /* 0x000800002010783b */ /* 0x000fe60000004200 */
[----:B------:R2:W-:Y:S03]  /*11940*/  MUFU.EX2 R177, R0 ;  /* 0x0000000000b17308 */ /* 0x0005e60000000800 */
[----:B------:R-:W-:Y:S01]  /*11950*/  HMMA.16816.F32 R100, R8, R20, R100 ;  /* 0x000000140864723c */ /* 0x000fe20000001864 */
[----:B---3--:R-:W-:-:S07]  /*11960*/  FFMA.FTZ R2, R42, UR12, -R31 ;  /* 0x0000000c2a027c23 */ /* 0x008fce000801081f */
[----:B------:R-:W-:Y:S01]  /*11970*/  HMMA.16816.F32 R112, R8, R22, R112 ;  /* 0x000000160870723c */ /* 0x000fe20000001870 */
[----:B------:R3:W1:Y:S01]  /*11980*/  MUFU.EX2 R108, R2 ;  /* 0x00000002006c7308 */ /* 0x0006620000000800 */
[----:B------:R-:W1:Y:S01]  /*11990*/  LDSM.16.MT88.4 R20, [R37+0xc800] ;  /* 0x00c800002514783b */ /* 0x000e620000004200 */
[----:B--2---:R-:W-:-:S04]  /*119a0*/  FFMA.FTZ R0, R138, UR12, -R29 ;  /* 0x0000000c8a007c23 */ /* 0x004fc8000801081d */
[----:B------:R2:W-:Y:S01]  /*119b0*/  MUFU.EX2 R24, R0 ;  /* 0x0000000000187308 */ /* 0x0005e20000000800 */
[----:B------:R-:W-:Y:S01]  /*119c0*/  HMMA.16816.F32 R128, R8, R26, R128 ;  /* 0x0000001a0880723c */ /* 0x000fe20000001880 */
[----:B----4-:R-:W-:Y:S01]  /*119d0*/  F2FP.F16.F32.PACK_AB R10, R39, R179 ;  /* 0x000000b3270a723e */ /* 0x010fe200000000ff */
[----:B---3--:R-:W-:Y:S01]  /*119e0*/  FFMA.FTZ R2, R132, UR12, -R28 ;  /* 0x0000000c84027c23 */ /* 0x008fe2000801081c */
[----:B-1----:R-:W-:Y:S01]  /*119f0*/  MOV R138, R108 ;  /* 0x0000006c008a7202 */ /* 0x002fe20000000f00 */
[----:B------:R-:W-:Y:S01]  /*11a00*/  IMAD.MOV.U32 R108, RZ, RZ, R111 ;  /* 0x000000ffff6c7224 */ /* 0x000fe200078e006f */
[----:B------:R-:W-:Y:S01]  /*11a10*/  MOV R132, R76 ;  /* 0x0000004c00847202 */ /* 0x000fe20000000f00 */
[----:B------:R1:W-:Y:S01]  /*11a20*/  MUFU.EX2 R225, R2 ;  /* 0x0000000200e17308 */ /* 0x0003e20000000800 */
[----:B------:R-:W-:Y:S02]  /*11a30*/  IMAD.MOV.U32 R111, RZ, RZ, R95 ;  /* 0x000000ffff6f7224 */ /* 0x000fe400078e005f */
[----:B--2---:R-:W-:Y:S01]  /*11a40*/  FFMA.FTZ R0, R47, UR12, -R29 ;  /* 0x0000000c2f007c23 */ /* 0x004fe2000801081d */
[----:B------:R-:W-:Y:S01]  /*11a50*/  IMAD.MOV.U32 R95, RZ, RZ, R72 ;  /* 0x000000ffff5f7224 */ /* 0x000fe200078e0048 */
[----:B------:R-:W-:Y:S01]  /*11a60*/  F2FP.F16.F32.PACK_AB R11, R138, R178 ;  /* 0x000000b28a0b723e */ /* 0x000fe200000000ff */
[----:B------:R-:W-:-:S02]  /*11a70*/  IMAD.MOV.U32 R72, RZ, RZ, R3 ;  /* 0x000000ffff487224 */ /* 0x000fc400078e0003 */
[----:B------:R-:W-:Y:S01]  /*11a80*/  FFMA.FTZ R3, R133, UR12, -R29 ;  /* 0x0000000c85037c23 */ /* 0x000fe2000801081d */
[----:B------:R-:W-:Y:S02]  /*11a90*/  MOV R121, R108 ;  /* 0x0000006c00797202 */ /* 0x000fe40000000f00 */
[----:B------:R-:W-:Y:S01]  /*11aa0*/  MOV R108, R111 ;  /* 0x0000006f006c7202 */ /* 0x000fe20000000f00 */
[----:B------:R2:W-:Y:S01]  /*11ab0*/  MUFU.EX2 R4, R3 ;  /* 0x0000000300047308 */ /* 0x0005e20000000800 */
[----:B------:R-:W-:Y:S02]  /*11ac0*/  MOV R111, R95 ;  /* 0x0000005f006f7202 */ /* 0x000fe40000000f00 */
[----:B------:R-:W-:Y:S01]  /*11ad0*/  MOV R95, R78 ;  /* 0x0000004e005f7202 */ /* 0x000fe20000000f00 */
[----:B-1----:R-:W-:Y:S01]  /*11ae0*/  FFMA.FTZ R2, R41, UR12, -R28 ;  /* 0x0000000c29027c23 */ /* 0x002fe2000801081c */
[----:B------:R-:W-:-:S03]  /*11af0*/  MOV R78, R53 ;  /* 0x00000035004e7202 */ /* 0x000fc60000000f00 */
[----:B------:R1:W3:Y:S01]  /*11b00*/  MUFU.EX2 R252, R2 ;  /* 0x0000000200fc7308 */ /* 0x0002e20000000800 */
[----:B--2---:R-:W-:Y:S01]  /*11b10*/  MOV R3, R73 ;  /* 0x0000004900037202 */ /* 0x004fe20000000f00 */
[----:B-1----:R-:W-:Y:S01]  /*11b20*/  FFMA.FTZ R2, R63, UR12, -R29 ;  /* 0x0000000c3f027c23 */ /* 0x002fe2000801081d */
[----:B---3--:R-:W-:-:S03]  /*11b30*/  F2FP.F16.F32.PACK_AB R6, R252, R177 ;  /* 0x000000b1fc06723e */ /* 0x008fc600000000ff */
[----:B------:R1:W-:Y:S02]  /*11b40*/  MUFU.EX2 R176, R2 ;  /* 0x0000000200b07308 */ /* 0x0003e40000000800 */
[----:B-1----:R-:W-:Y:S02]  /*11b50*/  MOV R2, R242 ;  /* 0x000000f200027202 */ /* 0x002fe40000000f00 */
[----:B------:R1:W2:Y:S02]  /*11b60*/  MUFU.EX2 R242, R0 ;  /* 0x0000000000f27308 */ /* 0x0002a40000000800 */
[----:B------:R-:W-:Y:S01]  /*11b70*/  F2FP.F16.F32.PACK_AB R8, R2, R236 ;  /* 0x000000ec0208723e */ /* 0x000fe200000000ff */
[----:B-1----:R-:W-:Y:S01]  /*11b80*/  IMAD.MOV.U32 R0, RZ, RZ, R46 ;  /* 0x000000ffff007224 */ /* 0x002fe200078e002e */
[----:B--2---:R-:W-:-:S04]  /*11b90*/  F2FP.F16.F32.PACK_AB R7, R242, R176 ;  /* 0x000000b0f207723e */ /* 0x004fc800000000ff */
[----:B------:R-:W-:-:S07]  /*11ba0*/  F2FP.F16.F32.PACK_AB R9, R0, R120 ;  /* 0x000000780009723e */ /* 0x000fce00000000ff */
[C---:B------:R-:W-:Y:S01]  /*11bb0*/  HMMA.16816.F32 R44, R8.reuse, R12, R228 ;  /* 0x0000000c082c723c */ /* 0x040fe200000018e4 */
[----:B------:R-:W-:Y:S01]  /*11bc0*/  IMAD.MOV.U32 R231, RZ, RZ, R123 ;  /* 0x000000ffffe77224 */ /* 0x000fe200078e007b */
[----:B------:R-:W-:Y:S01]  /*11bd0*/  MOV R228, R4 ;  /* 0x0000000400e47202 */ /* 0x000fe20000000f00 */
[----:B------:R-:W-:Y:S01]  /*11be0*/  IMAD.MOV.U32 R123, RZ, RZ, R110 ;  /* 0x000000ffff7b7224 */ /* 0x000fe200078e006e */
[----:B------:R-:W-:Y:S01]  /*11bf0*/  MOV R229, R95 ;  /* 0x0000005f00e57202 */ /* 0x000fe20000000f00 */
[----:B------:R-:W-:Y:S01]  /*11c00*/  IMAD.MOV.U32 R110, RZ, RZ, R94 ;  /* 0x000000ffff6e7224 */ /* 0x000fe200078e005e */
[----:B------:R-:W-:Y:S01]  /*11c10*/  F2FP.F16.F32.PACK_AB R4, R225, R231 ;  /* 0x000000e7e104723e */ /* 0x000fe200000000ff */
[----:B------:R-:W-:Y:S01]  /*11c20*/  IMAD.MOV.U32 R94, RZ, RZ, R77 ;  /* 0x000000ffff5e7224 */ /* 0x000fe200078e004d */
[----:B------:R-:W-:Y:S01]  /*11c30*/  F2FP.F16.F32.PACK_AB R5, R228, R24 ;  /* 0x00000018e405723e */ /* 0x000fe200000000ff */
[----:B------:R-:W-:Y:S01]  /*11c40*/  IMAD.MOV.U32 R77, RZ, RZ, R54 ;  /* 0x000000ffff4d7224 */ /* 0x000fe200078e0036 */
[----:B------:R-:W-:Y:S01]  /*11c50*/  HMMA.16816.F32 R40, R8, R14, R212 ;  /* 0x0000000e0828723c */ /* 0x000fe200000018d4 */
[----:B------:R-:W-:Y:S01]  /*11c60*/  IMAD.MOV.U32 R230, RZ, RZ, R65 ;  /* 0x000000ffffe67224 */ /* 0x000fe200078e0041 */
[----:B------:R-:W-:Y:S01]  /*11c70*/  MOV R213, R78 ;  /* 0x0000004e00d57202 */ /* 0x000fe20000000f00 */
[----:B------:R-:W-:Y:S01]  /*11c80*/  IMAD.MOV.U32 R215, RZ, RZ, R24 ;  /* 0x000000ffffd77224 */ /* 0x000fe200078e0018 */
[----:B------:R-:W-:Y:S01]  /*11c90*/  MOV R214, R79 ;  /* 0x0000004f00d67202 */ /* 0x000fe20000000f00 */
[----:B------:R-:W-:Y:S01]  /*11ca0*/  LDSM.16.MT88.4 R24, [R38+0x2800] ;  /* 0x002800002618783b */ /* 0x000fe20000004200 */
[----:B------:R-:W-:Y:S01]  /*11cb0*/  MOV R212, R71 ;  /* 0x0000004700d47202 */ /* 0x000fe20000000f00 */
[----:B------:R-:W-:Y:S01]  /*11cc0*/  IMAD.MOV.U32 R133, RZ, RZ, R110 ;  /* 0x000000ffff857224 */ /* 0x000fe200078e006e */
[----:B------:R-:W-:Y:S01]  /*11cd0*/  HMMA.16816.F32 R52, R4, R12, R232 ;  /* 0x0000000c0434723c */ /* 0x000fe200000018e8 */
[----:B------:R-:W-:Y:S01]  /*11ce0*/  MOV R233, R61 ;  /* 0x0000003d00e97202 */ /* 0x000fe20000000f00 */
[----:B------:R-:W-:Y:S01]  /*11cf0*/  IMAD.MOV.U32 R232, RZ, RZ, R60 ;  /* 0x000000ffffe87224 */ /* 0x000fe200078e003c */
[----:B------:R-:W-:-:S02]  /*11d00*/  MOV R235, R72 ;  /* 0x0000004800eb7202 */ /* 0x000fc40000000f00 */
[----:B------:R-:W-:-:S03]  /*11d10*/  MOV R234, R75 ;  /* 0x0000004b00ea7202 */ /* 0x000fc60000000f00 */
[C---:B------:R-:W-:Y:S01]  /*11d20*/  HMMA.16816.F32 R48, R4.reuse, R14, R48 ;  /* 0x0000000e0430723c */ /* 0x040fe20000001830 */
[----:B------:R-:W1:Y:S07]  /*11d30*/  LDSM.16.MT88.4 R12, [R38+0x800] ;  /* 0x00080000260c783b */ /* 0x000e6e0000004200 */
[----:B------:R-:W-:Y:S01]  /*11d40*/  HMMA.16816.F32 R64, R4, R22, R208 ;  /* 0x000000160440723c */ /* 0x000fe200000018d0 */
[----:B------:R-:W-:Y:S01]  /*11d50*/  MOV R208, R93 ;  /* 0x0000005d00d07202 */ /* 0x000fe20000000f00 */
[----:B------:R-:W-:-:S02]  /*11d60*/  IMAD.MOV.U32 R210, RZ, RZ, R77 ;  /* 0x000000ffffd27224 */ /* 0x000fc400078e004d */
[----:B------:R-:W-:Y:S02]  /*11d70*/  IMAD.MOV.U32 R209, RZ, RZ, R74 ;  /* 0x000000ffffd17224 */ /* 0x000fe400078e004a */
[----:B------:R-:W-:Y:S02]  /*11d80*/  IMAD.MOV.U32 R211, RZ, RZ, R94 ;  /* 0x000000ffffd37224 */ /* 0x000fe400078e005e */
[-C--:B------:R-:W-:Y:S08]  /*11d90*/  HMMA.16816.F32 R56, R8, R16.reuse, R56 ;  /* 0x000000100838723c */ /* 0x080ff00000001838 */
[C---:B------:R-:W-:Y:S08]  /*11da0*/  HMMA.16816.F32 R180, R4.reuse, R16, R180 ;  /* 0x0000001004b4723c */ /* 0x040ff000000018b4 */
[-C--:B------:R-:W-:Y:S08]  /*11db0*/  HMMA.16816.F32 R184, R4, R18.reuse, R184 ;  /* 0x0000001204b8723c */ /* 0x080ff000000018b8 */
[----:B------:R-:W-:Y:S01]  /*11dc0*/  HMMA.16816.F32 R76, R8, R18, R188 ;  /* 0x00000012084c723c */ /* 0x000fe200000018bc */
[----:B------:R-:W2:Y:S01]  /*11dd0*/  LDSM.16.MT88.4 R16, [R37+0xe800] ;  /* 0x00e800002510783b */ /* 0x000ea20000004200 */
[----:B------:R-:W-:Y:S01]  /*11de0*/  MOV R188, R138 ;  /* 0x0000008a00bc7202 */ /* 0x000fe20000000f00 */
[----:B------:R-:W-:Y:S01]  /*11df0*/  IMAD.MOV.U32 R190, RZ, RZ, R230 ;  /* 0x000000ffffbe7224 */ /* 0x000fe200078e00e6 */
        /* <DEDUP_REMOVED lines=8> */
[----:B------:R-:W-:Y:S02]  /*11e80*/  MOV R216, R92 ;  /* 0x0000005c00d87202 */ /* 0x000fe40000000f00 */
[----:B------:R-:W-:Y:S02]  /*11e90*/  MOV R217, R108 ;  /* 0x0000006c00d97202 */ /* 0x000fe40000000f00 */
[----:B------:R-:W-:Y:S02]  /*11ea0*/  MOV R218, R109 ;  /* 0x0000006d00da7202 */ /* 0x000fe40000000f00 */
[----:B------:R-:W-:Y:S01]  /*11eb0*/  MOV R219, R111 ;  /* 0x0000006f00db7202 */ /* 0x000fe20000000f00 */
[----:B------:R-:W-:Y:S01]  /*11ec0*/  HMMA.16816.F32 R60, R8, R22, R172 ;  /* 0x00000016083c723c */ /* 0x000fe200000018ac */
[----:B------:R-:W3:Y:S01]  /*11ed0*/  LDSM.16.MT88.4 R20, [R208+0xe800] ;  /* 0x00e80000d014783b */ /* 0x000ee20000004200 */
[----:B------:R-:W-:Y:S01]  /*11ee0*/  IMAD.MOV.U32 R175, RZ, RZ, R210 ;  /* 0x000000ffffaf7224 */ /* 0x000fe200078e00d2 */
[----:B------:R-:W-:-:S02]  /*11ef0*/  MOV R210, R222 ;  /* 0x000000de00d27202 */ /* 0x000fc40000000f00 */
[----:B------:R-:W-:Y:S01]  /*11f00*/  MOV R222, R0 ;  /* 0x0000000000de7202 */ /* 0x000fe20000000f00 */
[----:B------:R-:W-:Y:S01]  /*11f10*/  FFMA.FTZ R0, R250, UR12, -R30 ;  /* 0x0000000cfa007c23 */ /* 0x000fe2000801081e */
[----:B------:R-:W-:Y:S01]  /*11f20*/  MOV R174, R209 ;  /* 0x000000d100ae7202 */ /* 0x000fe20000000f00 */
[-C--:B-1----:R-:W-:Y:S01]  /*11f30*/  HMMA.16816.F32 R72, R8, R12.reuse, R196 ;  /* 0x0000000c0848723c */ /* 0x082fe200000018c4 */
[----:B------:R-:W-:Y:S01]  /*11f40*/  MOV R209, R216 ;  /* 0x000000d800d17202 */ /* 0x000fe20000000f00 */
[----:B------:R1:W-:Y:S01]  /*11f50*/  MUFU.EX2 R250, R0 ;  /* 0x0000000000fa7308 */ /* 0x0003e20000000800 */
[----:B------:R-:W-:Y:S02]  /*11f60*/  IMAD.MOV.U32 R216, RZ, RZ, R220 ;  /* 0x000000ffffd87224 */ /* 0x000fe400078e00dc */
[----:B------:R-:W-:Y:S02]  /*11f70*/  IMAD.MOV.U32 R220, RZ, RZ, R223 ;  /* 0x000000ffffdc7224 */ /* 0x000fe400078e00df */
[----:B------:R-:W-:Y:S01]  /*11f80*/  IMAD.MOV.U32 R223, RZ, RZ, R2 ;  /* 0x000000ffffdf7224 */ /* 0x000fe200078e0002 */
[----:B------:R-:W-:Y:S01]  /*11f90*/  HMMA.16816.F32 R192, R4, R12, R192 ;  /* 0x0000000c04c0723c */ /* 0x000fe200000018c0 */
[----:B------:R-:W-:-:S07]  /*11fa0*/  FFMA.FTZ R2, R246, UR12, -R30 ;  /* 0x0000000cf6027c23 */ /* 0x000fce000801081e */
[----:B------:R-:W-:Y:S01]  /*11fb0*/  HMMA.16816.F32 R200, R4, R14, R200 ;  /* 0x0000000e04c8723c */ /* 0x000fe200000018c8 */
[----:B-1----:R-:W-:-:S07]  /*11fc0*/  FFMA.FTZ R0, R239, UR12, -R30 ;  /* 0x0000000cef007c23 */ /* 0x002fce000801081e */
[----:B------:R-:W-:Y:S01]  /*11fd0*/  HMMA.16816.F32 R84, R8, R14, R204 ;  /* 0x0000000e0854723c */ /* 0x000fe200000018cc */
[----:B------:R-:W1:Y:S01]  /*11fe0*/  LDSM.16.MT88.4 R12, [R32+0x2800] ;  /* 0x00280000200c783b */ /* 0x000e620000004200 */
[----:B------:R-:W-:Y:S01]  /*11ff0*/  IMAD.MOV.U32 R207, RZ, RZ, R39 ;  /* 0x000000ffffcf7224 */ /* 0x000fe200078e0027 */
[----:B------:R-:W-:Y:S01]  /*12000*/  MOV R206, R176 ;  /* 0x000000b000ce7202 */ /* 0x000fe20000000f00 */
[----:B------:R-:W-:Y:S01]  /*12010*/  IMAD.MOV.U32 R204, RZ, RZ, R178 ;  /* 0x000000ffffcc7224 */ /* 0x000fe200078e00b2 */
[----:B------:R-:W-:-:S03]  /*12020*/  MOV R205, R177 ;  /* 0x000000b100cd7202 */ /* 0x000fc60000000f00 */
[C---:B--2---:R-:W-:Y:S08]  /*12030*/  HMMA.16816.F32 R120, R4.reuse, R16, R156 ;  /* 0x000000100478723c */ /* 0x044ff0000000189c */
[----:B------:R-:W-:Y:S08]  /*12040*/  HMMA.16816.F32 R156, R4, R24, R148 ;  /* 0x00000018049c723c */ /* 0x000ff00000001894 */
[C---:B---3--:R-:W-:Y:S08]  /*12050*/  HMMA.16816.F32 R148, R8.reuse, R20, R124 ;  /* 0x000000140894723c */ /* 0x048ff0000000187c */
[----:B------:R-:W-:Y:S01]  /*12060*/  HMMA.16816.F32 R124, R8, R16, R88 ;  /* 0x00000010087c723c */ /* 0x000fe20000001858 */
[----:B------:R-:W-:-:S02]  /*12070*/  MOV R91, R208 ;  /* 0x000000d0005b7202 */ /* 0x000fc40000000f00 */
[----:B------:R-:W-:Y:S02]  /*12080*/  MOV R208, R211 ;  /* 0x000000d300d07202 */ /* 0x000fe40000000f00 */
[----:B------:R-:W-:Y:S02]  /*12090*/  MOV R211, R221 ;  /* 0x000000dd00d37202 */ /* 0x000fe40000000f00 */
[----:B------:R-:W-:Y:S01]  /*120a0*/  MOV R221, R212 ;  /* 0x000000d400dd7202 */ /* 0x000fe20000000f00 */
[C---:B------:R-:W-:Y:S01]  /*120b0*/  HMMA.16816.F32 R108, R4.reuse, R22, R160 ;  /* 0x00000016046c723c */ /* 0x040fe200000018a0 */
[----:B------:R-:W-:Y:S02]  /*120c0*/  MOV R212, R252 ;  /* 0x000000fc00d47202 */ /* 0x000fe40000000f00 */
[----:B------:R2:W3:Y:S05]  /*120d0*/  MUFU.EX2 R252, R2 ;  /* 0x0000000200fc7308 */ /* 0x0004ea0000000800 */
[C---:B-1----:R-:W-:Y:S08]  /*120e0*/  HMMA.16816.F32 R160, R4.reuse, R14, R152 ;  /* 0x0000000e04a0723c */ /* 0x042ff00000001898 */
[----:B------:R-:W-:Y:S01]  /*120f0*/  HMMA.16816.F32 R92, R4, R20, R168 ;  /* 0x00000014045c723c */ /* 0x000fe200000018a8 */
[----:B--2---:R-:W-:-:S07]  /*12100*/  FFMA.FTZ R2, R227, UR12, -R30 ;  /* 0x0000000ce3027c23 */ /* 0x004fce000801081e */
[C---:B------:R-:W-:Y:S08]  /*12110*/  HMMA.16816.F32 R140, R4.reuse, R18, R140 ;  /* 0x00000012048c723c */ /* 0x040ff0000000188c */
[C---:B------:R-:W-:Y:S08]  /*12120*/  HMMA.16816.F32 R164, R4.reuse, R12, R164 ;  /* 0x0000000c04a4723c */ /* 0x040ff000000018a4 */
[----:B------:R-:W-:Y:S01]  /*12130*/  HMMA.16816.F32 R152, R4, R26, R144 ;  /* 0x0000001a0498723c */ /* 0x000fe20000001890 */
[----:B------:R1:W2:Y:S07]  /*12140*/  MUFU.EX2 R4, R0 ;  /* 0x0000000000047308 */ /* 0x0002ae0000000800 */
[----:B------:R-:W-:Y:S01]  /*12150*/  HMMA.16816.F32 R100, R8, R12, R100 ;  /* 0x0000000c0864723c */ /* 0x000fe20000001864 */
[----:B-1----:R-:W-:Y:S01]  /*12160*/  FFMA.FTZ R0, R175, UR12, -R31 ;  /* 0x0000000caf007c23 */ /* 0x002fe2000801081f */
[----:B------:R-:W-:Y:S01]  /*12170*/  MOV R175, R208 ;  /* 0x000000d000af7202 */ /* 0x000fe20000000f00 */
[----:B------:R-:W-:Y:S01]  /*12180*/  IMAD.MOV.U32 R208, RZ, RZ, R209 ;  /* 0x000000ffffd07224 */ /* 0x000fe200078e00d1 */
[----:B------:R-:W-:-:S04]  /*12190*/  MOV R209, R220 ;  /* 0x000000dc00d17202 */ /* 0x000fc80000000f00 */
[C---:B------:R-:W-:Y:S01]  /*121a0*/  HMMA.16816.F32 R112, R8.reuse, R14, R112 ;  /* 0x0000000e0870723c */ /* 0x040fe20000001870 */
[----:B------:R-:W-:Y:S01]  /*121b0*/  MOV R220, R221 ;  /* 0x000000dd00dc7202 */ /* 0x000fe20000000f00 */
[----:B------:R-:W-:Y:S01]  /*121c0*/  IMAD.MOV.U32 R221, RZ, RZ, R222 ;  /* 0x000000ffffdd7224 */ /* 0x000fe200078e00de */
[----:B------:R-:W-:Y:S01]  /*121d0*/  MOV R222, R223 ;  /* 0x000000df00de7202 */ /* 0x000fe20000000f00 */
        /* <DEDUP_REMOVED lines=9> */
[----:B------:R-:W-:Y:S01]  /*12270*/  MOV R233, R234 ;  /* 0x000000ea00e97202 */ /* 0x000fe20000000f00 */
[----:B------:R-:W-:Y:S01]  /*12280*/  IMAD.MOV.U32 R234, RZ, RZ, R247 ;  /* 0x000000ffffea7224 */ /* 0x000fe200078e00f7 */
[----:B------:R-:W-:Y:S01]  /*12290*/  MOV R208, R220 ;  /* 0x000000dc00d07202 */ /* 0x000fe20000000f00 */
[----:B------:R4:W-:Y:S01]  /*122a0*/  MUFU.EX2 R247, R2 ;  /* 0x0000000200f77308 */ /* 0x0009e20000000800 */
[----:B------:R-:W-:Y:S01]  /*122b0*/  MOV R220, R223 ;  /* 0x000000df00dc7202 */ /* 0x000fe20000000f00 */
[----:B------:R-:W1:Y:S01]  /*122c0*/  LDSM.16.MT88.4 R20, [R37+0xd000] ;  /* 0x00d000002514783b */ /* 0x000e620000004200 */
[----:B------:R-:W-:Y:S01]  /*122d0*/  MOV R223, R214 ;  /* 0x000000d600df7202 */ /* 0x000fe20000000f00 */
[----:B------:R-:W-:Y:S01]  /*122e0*/  HMMA.16816.F32 R96, R8, R18, R96 ;  /* 0x000000120860723c */ /* 0x000fe20000001860 */
[----:B------:R-:W-:Y:S01]  /*122f0*/  MOV R214, R233 ;  /* 0x000000e900d67202 */ /* 0x000fe20000000f00 */
[----:B------:R-:W1:Y:S01]  /*12300*/  LDSM.16.MT88.4 R16, [R32+0x1000] ;  /* 0x001000002010783b */ /* 0x000e620000004200 */
[----:B------:R-:W-:-:S02]  /*12310*/  MOV R105, R228 ;  /* 0x000000e400697202 */ /* 0x000fc40000000f00 */
[----:B------:R-:W-:Y:S02]  /*12320*/  MOV R107, R214 ;  /* 0x000000d6006b7202 */ /* 0x000fe40000000f00 */
[----:B------:R-:W-:Y:S01]  /*12330*/  MOV R104, R179 ;  /* 0x000000b300687202 */ /* 0x000fe20000000f00 */
[C---:B------:R-:W-:Y:S01]  /*12340*/  HMMA.16816.F32 R116, R8.reuse, R24, R116 ;  /* 0x000000180874723c */ /* 0x040fe20000001874 */
[--C-:B----4-:R-:W-:Y:S01]  /*12350*/  FFMA.FTZ R2, R174, UR12, -R31.reuse ;  /* 0x0000000cae027c23 */ /* 0x110fe2000801081f */
[----:B------:R-:W-:Y:S02]  /*12360*/  MOV R174, R235 ;  /* 0x000000eb00ae7202 */ /* 0x000fe40000000f00 */
[----:B------:R4:W-:Y:S04]  /*12370*/  MUFU.EX2 R235, R0 ;  /* 0x0000000000eb7308 */ /* 0x0009e80000000800 */
[----:B------:R-:W-:Y:S01]  /*12380*/  HMMA.16816.F32 R128, R8, R26, R128 ;  /* 0x0000001a0880723c */ /* 0x000fe20000001880 */
[----:B------:R2:W2:Y:S01]  /*12390*/  MUFU.EX2 R239, R2 ;  /* 0x0000000200ef7308 */ /* 0x0004a20000000800 */
[----:B---3--:R-:W-:Y:S01]  /*123a0*/  F2FP.F16.F32.PACK_AB R8, R252, R250 ;  /* 0x000000fafc08723e */ /* 0x008fe200000000ff */
[----:B------:R-:W-:Y:S01]  /*123b0*/  LDSM.16.MT88.4 R24, [R38+0x3000] ;  /* 0x003000002618783b */ /* 0x000fe20000004200 */
[--C-:B----4-:R-:W-:Y:S01]  /*123c0*/  FFMA.FTZ R0, R249, UR12, -R31.reuse ;  /* 0x0000000cf9007c23 */ /* 0x110fe2000801081f */
[----:B--2---:R-:W-:Y:S01]  /*123d0*/  MOV R249, R4 ;  /* 0x0000000400f97202 */ /* 0x004fe20000000f00 */
[----:B------:R-:W-:Y:S01]  /*123e0*/  FFMA.FTZ R2, R240, UR12, -R31 ;  /* 0x0000000cf0027c23 */ /* 0x000fe2000801081f */
[----:B------:R-:W-:Y:S01]  /*123f0*/  F2FP.F16.F32.PACK_AB R9, R239, R235 ;  /* 0x000000ebef09723e */ /* 0x000fe200000000ff */
[----:B------:R2:W-:Y:S01]  /*12400*/  MUFU.EX2 R240, R0 ;  /* 0x0000000000f07308 */ /* 0x0005e20000000800 */
[----:B------:R-:W-:-:S03]  /*12410*/  F2FP.F16.F32.PACK_AB R10, R247, R249 ;  /* 0x000000f9f70a723e */ /* 0x000fc600000000ff */
[----:B------:R3:W4:Y:S01]  /*12420*/  MUFU.EX2 R246, R2 ;  /* 0x0000000200f67308 */ /* 0x0007220000000800 */
[--C-:B--2---:R-:W-:Y:S01]  /*12430*/  FFMA.FTZ R0, R174, UR12, -R28.reuse ;  /* 0x0000000cae007c23 */ /* 0x104fe2000801081c */
[----:B------:R-:W-:Y:S02]  /*12440*/  MOV R174, R221 ;  /* 0x000000dd00ae7202 */ /* 0x000fe40000000f00 */
[----:B------:R-:W-:Y:S01]  /*12450*/  MOV R221, R212 ;  /* 0x000000d400dd7202 */ /* 0x000fe20000000f00 */
[----:B------:R2:W-:Y:S01]  /*12460*/  MUFU.EX2 R227, R0 ;  /* 0x0000000000e37308 */ /* 0x0005e20000000800 */
[----:B---3--:R-:W-:Y:S01]  /*12470*/  FFMA.FTZ R2, R175, UR12, -R28 ;  /* 0x0000000caf027c23 */ /* 0x008fe2000801081c */
[----:B------:R-:W-:Y:S01]  /*12480*/  IMAD.MOV.U32 R175, RZ, RZ, R222 ;  /* 0x000000ffffaf7224 */ /* 0x000fe200078e00de */
[----:B------:R-:W-:Y:S01]  /*12490*/  MOV R212, R215 ;  /* 0x000000d700d47202 */ /* 0x000fe20000000f00 */
[----:B------:R-:W-:Y:S01]  /*124a0*/  IMAD.MOV.U32 R222, RZ, RZ, R213 ;  /* 0x000000ffffde7224 */ /* 0x000fe200078e00d5 */
[----:B------:R-:W-:Y:S01]  /*124b0*/  MOV R215, R234 ;  /* 0x000000ea00d77202 */ /* 0x000fe20000000f00 */
[----:B------:R-:W-:Y:S01]  /*124c0*/  IMAD.MOV.U32 R213, RZ, RZ, R232 ;  /* 0x000000ffffd57224 */ /* 0x000fe200078e00e8 */
[----:B----4-:R-:W-:Y:S01]  /*124d0*/  F2FP.F16.F32.PACK_AB R11, R246, R240 ;  /* 0x000000f0f60b723e */ /* 0x010fe200000000ff */
[----:B------:R3:W4:Y:S01]  /*124e0*/  MUFU.EX2 R232, R2 ;  /* 0x0000000200e87308 */ /* 0x0007220000000800 */
[----:B------:R-:W-:Y:S01]  /*124f0*/  IMAD.MOV.U32 R197, RZ, RZ, R212 ;  /* 0x000000ffffc57224 */ /* 0x000fe200078e00d4 */
[----:B------:R-:W-:Y:S01]  /*12500*/  MOV R199, R175 ;  /* 0x000000af00c77202 */ /* 0x000fe20000000f00 */
[----:B------:R-:W-:Y:S01]  /*12510*/  IMAD.MOV.U32 R106, RZ, RZ, R215 ;  /* 0x000000ffff6a7224 */ /* 0x000fe200078e00d7 */
[----:B------:R-:W-:Y:S01]  /*12520*/  MOV R196, R213 ;  /* 0x000000d500c47202 */ /* 0x000fe20000000f00 */
[----:B------:R-:W-:-:S02]  /*12530*/  IMAD.MOV.U32 R172, RZ, RZ, R174 ;  /* 0x000000ffffac7224 */ /* 0x000fc400078e00ae */
[----:B--2---:R-:W-:Y:S01]  /*12540*/  FFMA.FTZ R0, R251, UR12, -R28 ;  /* 0x0000000cfb007c23 */ /* 0x004fe2000801081c */
[C---:B-1----:R-:W-:Y:S01]  /*12550*/  HMMA.16816.F32 R228, R8.reuse, R12, R44 ;  /* 0x0000000c08e4723c */ /* 0x042fe2000000182c */
[----:B------:R-:W-:Y:S01]  /*12560*/  MOV R174, R220 ;  /* 0x000000dc00ae7202 */ /* 0x000fe20000000f00 */
[----:B------:R-:W-:Y:S01]  /*12570*/  IMAD.MOV.U32 R175, RZ, RZ, R221 ;  /* 0x000000ffffaf7224 */ /* 0x000fe200078e00dd */
[----:B------:R1:W-:Y:S01]  /*12580*/  MUFU.EX2 R233, R0 ;  /* 0x0000000000e97308 */ /* 0x0003e20000000800 */
[----:B------:R-:W-:Y:S01]  /*12590*/  MOV R198, R222 ;  /* 0x000000de00c67202 */ /* 0x000fe20000000f00 */
[----:B------:R-:W-:Y:S01]  /*125a0*/  IMAD.MOV.U32 R251, RZ, RZ, R104 ;  /* 0x000000fffffb7224 */ /* 0x000fe200078e0068 */
[----:B------:R-:W-:Y:S01]  /*125b0*/  MOV R104, R199 ;  /* 0x000000c700687202 */ /* 0x000fe20000000f00 */
[----:B---3--:R-:W-:Y:S01]  /*125c0*/  FFMA.FTZ R2, R248, UR12, -R28 ;  /* 0x0000000cf8027c23 */ /* 0x008fe2000801081c */
[----:B----4-:R-:W-:Y:S01]  /*125d0*/  F2FP.F16.F32.PACK_AB R4, R232, R227 ;  /* 0x000000e3e804723e */ /* 0x010fe200000000ff */
[----:B------:R-:W-:Y:S01]  /*125e0*/  HMMA.16816.F32 R212, R8, R14, R40 ;  /* 0x0000000e08d4723c */ /* 0x000fe20000001828 */
[----:B------:R-:W-:Y:S01]  /*125f0*/  MOV R248, R105 ;  /* 0x0000006900f87202 */ /* 0x000fe20000000f00 */
[----:B------:R2:W3:Y:S01]  /*12600*/  MUFU.EX2 R234, R2 ;  /* 0x0000000200ea7308 */ /* 0x0004e20000000800 */
[----:B------:R-:W-:Y:S01]  /*12610*/  MOV R105, R172 ;  /* 0x000000ac00697202 */ /* 0x000fe20000000f00 */
[----:B------:R-:W-:Y:S01]  /*12620*/  IMAD.MOV.U32 R46, RZ, RZ, R218 ;  /* 0x000000ffff2e7224 */ /* 0x000fe200078e00da */
[----:B------:R-:W-:-:S02]  /*12630*/  MOV R44, R216 ;  /* 0x000000d8002c7202 */ /* 0x000fc40000000f00 */
[----:B------:R-:W-:Y:S01]  /*12640*/  MOV R45, R217 ;  /* 0x000000d9002d7202 */ /* 0x000fe20000000f00 */
[--C-:B-1----:R-:W-:Y:S01]  /*12650*/  FFMA.FTZ R0, R3, UR12, -R29.reuse ;  /* 0x0000000c03007c23 */ /* 0x102fe2000801081d */
[--C-:B------:R-:W-:Y:S01]  /*12660*/  FFMA.FTZ R3, R137, UR12, -R29.reuse ;  /* 0x0000000c89037c23 */ /* 0x100fe2000801081d */
[----:B------:R-:W-:Y:S02]  /*12670*/  MOV R47, R219 ;  /* 0x000000db002f7202 */ /* 0x000fe40000000f00 */
[----:B------:R1:W-:Y:S01]  /*12680*/  MUFU.EX2 R137, R0 ;  /* 0x0000000000897308 */ /* 0x0003e20000000800 */
[----:B------:R-:W-:Y:S01]  /*12690*/  MOV R172, R210 ;  /* 0x000000d200ac7202 */ /* 0x000fe20000000f00 */
[----:B--2---:R-:W-:Y:S02]  /*126a0*/  FFMA.FTZ R2, R173, UR12, -R29 ;  /* 0x0000000cad027c23 */ /* 0x004fe4000801081d */
[----:B------:R-:W2:Y:S01]  /*126b0*/  MUFU.EX2 R138, R3 ;  /* 0x00000003008a7308 */ /* 0x000ea20000000800 */
[----:B---3--:R-:W-:-:S02]  /*126c0*/  F2FP.F16.F32.PACK_AB R6, R234, R233 ;  /* 0x000000e9ea06723e */ /* 0x008fc400000000ff */
[----:B------:R-:W-:Y:S02]  /*126d0*/  MOV R173, R223 ;  /* 0x000000df00ad7202 */ /* 0x000fe40000000f00 */
[C---:B------:R-:W-:Y:S01]  /*126e0*/  HMMA.16816.F32 R220, R8.reuse, R20, R80 ;  /* 0x0000001408dc723c */ /* 0x040fe20000001850 */
[----:B------:R-:W-:Y:S01]  /*126f0*/  MOV R83, R91 ;  /* 0x0000005b00537202 */ /* 0x000fe20000000f00 */
[----:B------:R-:W-:Y:S01]  /*12700*/  IMAD.MOV.U32 R82, RZ, RZ, R107 ;  /* 0x000000ffff527224 */ /* 0x000fe200078e006b */
[----:B------:R-:W-:Y:S01]  /*12710*/  MOV R81, R196 ;  /* 0x000000c400517202 */ /* 0x000fe20000000f00 */
[----:B-1----:R-:W-:Y:S01]  /*12720*/  FFMA.FTZ R0, R226, UR12, -R29 ;  /* 0x0000000ce2007c23 */ /* 0x002fe2000801081d */
[----:B------:R-:W-:Y:S01]  /*12730*/  MOV R80, R197 ;  /* 0x000000c500507202 */ /* 0x000fe20000000f00 */
[----:B------:R1:W-:Y:S01]  /*12740*/  MUFU.EX2 R226, R2 ;  /* 0x0000000200e27308 */ /* 0x0003e20000000800 */
[----:B------:R-:W-:Y:S02]  /*12750*/  MOV R107, R209 ;  /* 0x000000d1006b7202 */ /* 0x000fe40000000f00 */
[----:B--2---:R-:W-:Y:S01]  /*12760*/  F2FP.F16.F32.PACK_AB R5, R138, R137 ;  /* 0x000000898a05723e */ /* 0x004fe200000000ff */
[----:B------:R-:W2:Y:S01]  /*12770*/  MUFU.EX2 R39, R0 ;  /* 0x0000000000277308 */ /* 0x000ea20000000800 */
[----:B------:R-:W-:Y:S01]  /*12780*/  IMAD.MOV.U32 R3, RZ, RZ, R198 ;  /* 0x000000ffff037224 */ /* 0x000fe200078e00c6 */
[----:B------:R-:W-:Y:S01]  /*12790*/  HMMA.16816.F32 R216, R8, R16, R56 ;  /* 0x0000001008d8723c */ /* 0x000fe20000001838 */
[----:B-1----:R-:W-:-:S02]  /*127a0*/  MOV R2, R106 ;  /* 0x0000006a00027202 */ /* 0x002fc40000000f00 */
[----:B--2---:R-:W-:-:S05]  /*127b0*/  F2FP.F16.F32.PACK_AB R7, R39, R226 ;  /* 0x000000e22707723e */ /* 0x004fca00000000ff */
[----:B------:R-:W-:Y:S01]  /*127c0*/  HMMA.16816.F32 R196, R8, R22, R60 ;  /* 0x0000001608c4723c */ /* 0x000fe2000000183c */
[----:B------:R-:W-:Y:S01]  /*127d0*/  IMAD.MOV.U32 R106, RZ, RZ, R208 ;  /* 0x000000ffff6a7224 */ /* 0x000fe200078e00d0 */
[----:B------:R-:W2:Y:S06]  /*127e0*/  LDL.LU R0, [R1+0x14] ;  /* 0x0000140001007983 */ /* 0x000eac0000300800 */
[----:B------:R-:W-:Y:S01]  /*127f0*/  HMMA.16816.F32 R176, R4, R12, R52 ;  /* 0x0000000c04b0723c */ /* 0x000fe20000001834 */
[----:B------:R-:W-:-:S07]  /*12800*/  IMAD.MOV.U32 R55, RZ, RZ, R211 ;  /* 0x000000ffff377224 */ /* 0x000fce00078e00d3 */
[C---:B------:R-:W-:Y:S01]  /*12810*/  HMMA.16816.F32 R168, R4.reuse, R14, R48 ;  /* 0x0000000e04a8723c */ /* 0x040fe20000001830 */
[----:B------:R-:W1:Y:S07]  /*12820*/  LDSM.16.MT88.4 R12, [R38+0x1000] ;  /* 0x00100000260c783b */ /* 0x000e6e0000004200 */
[C---:B------:R-:W-:Y:S08]  /*12830*/  HMMA.16816.F32 R68, R4.reuse, R20, R68 ;  /* 0x000000140444723c */ /* 0x040ff00000001844 */
[C---:B------:R-:W-:Y:S01]  /*12840*/  HMMA.16816.F32 R64, R4.reuse, R22, R64 ;  /* 0x000000160440723c */ /* 0x040fe20000001840 */
[----:B------:R-:W3:Y:S07]  /*12850*/  LDSM.16.MT88.4 R20, [R83+0xf000] ;  /* 0x00f000005314783b */ /* 0x000eee0000004200 */
[C---:B------:R-:W-:Y:S08]  /*12860*/  HMMA.16816.F32 R180, R4.reuse, R16, R180 ;  /* 0x0000001004b4723c */ /* 0x040ff000000018b4 */
[-C--:B------:R-:W-:Y:S08]  /*12870*/  HMMA.16816.F32 R184, R4, R18.reuse, R184 ;  /* 0x0000001204b8723c */ /* 0x080ff000000018b8 */
[C---:B------:R-:W-:Y:S01]  /*12880*/  HMMA.16816.F32 R60, R8.reuse, R18, R76 ;  /* 0x00000012083c723c */ /* 0x040fe2000000184c */
[----:B------:R-:W4:Y:S07]  /*12890*/  LDSM.16.MT88.4 R16, [R37+0xf000] ;  /* 0x00f000002510783b */ /* 0x000f2e0000004200 */
[-C--:B-1----:R-:W-:Y:S08]  /*128a0*/  HMMA.16816.F32 R208, R8, R12.reuse, R72 ;  /* 0x0000000c08d0723c */ /* 0x082ff00000001848 */
[C---:B------:R-:W-:Y:S08]  /*128b0*/  HMMA.16816.F32 R192, R4.reuse, R12, R192 ;  /* 0x0000000c04c0723c */ /* 0x040ff000000018c0 */
[-C--:B------:R-:W-:Y:S08]  /*128c0*/  HMMA.16816.F32 R200, R4, R14.reuse, R200 ;  /* 0x0000000e04c8723c */ /* 0x080ff000000018c8 */
[----:B------:R-:W-:Y:S01]  /*128d0*/  HMMA.16816.F32 R56, R8, R14, R84 ;  /* 0x0000000e0838723c */ /* 0x000fe20000001854 */
[----:B------:R-:W1:Y:S07]  /*128e0*/  LDSM.16.MT88.4 R12, [R32+0x3000] ;  /* 0x00300000200c783b */ /* 0x000e6e0000004200 */
[C---:B---3--:R-:W-:Y:S08]  /*128f0*/  HMMA.16816.F32 R72, R4.reuse, R20, R92 ;  /* 0x000000140448723c */ /* 0x048ff0000000185c */
[C---:B------:R-:W-:Y:S08]  /*12900*/  HMMA.16816.F32 R76, R4.reuse, R22, R108 ;  /* 0x00000016044c723c */ /* 0x040ff0000000186c */
[----:B----4-:R-:W-:Y:S01]  /*12910*/  HMMA.16816.F32 R92, R4, R18, R140 ;  /* 0x00000012045c723c */ /* 0x010fe2000000188c */
[----:B------:R-:W-:Y:S01]  /*12920*/  MOV R140, R104 ;  /* 0x00000068008c7202 */ /* 0x000fe20000000f00 */
[----:B------:R-:W-:Y:S01]  /*12930*/  IMAD.MOV.U32 R141, RZ, RZ, R105 ;  /* 0x000000ffff8d7224 */ /* 0x000fe200078e0069 */
[----:B------:R-:W-:-:S02]  /*12940*/  MOV R142, R106 ;  /* 0x0000006a008e7202 */ /* 0x000fc40000000f00 */
[----:B------:R-:W-:-:S03]  /*12950*/  MOV R143, R107 ;  /* 0x0000006b008f7202 */ /* 0x000fc60000000f00 */
[----:B-1----:R-:W-:Y:S01]  /*12960*/  HMMA.16816.F32 R108, R4, R14, R160 ;  /* 0x0000000e046c723c */ /* 0x002fe200000018a0 */
[----:B------:R-:W-:-:S07]  /*12970*/  MOV R163, R47 ;  /* 0x0000002f00a37202 */ /* 0x000fce0000000f00 */
[----:B------:R-:W-:Y:S01]  /*12980*/  HMMA.16816.F32 R104, R4, R12, R164 ;  /* 0x0000000c0468723c */ /* 0x000fe200000018a4 */
[----:B------:R-:W-:Y:S01]  /*12990*/  IMAD.MOV.U32 R164, RZ, RZ, R55 ;  /* 0x000000ffffa47224 */ /* 0x000fe200078e0037 */
        /* <DEDUP_REMOVED lines=15> */
[----:B------:R-:W-:Y:S02]  /*12a90*/  MOV R82, R2 ;  /* 0x0000000200527202 */ /* 0x000fe40000000f00 */
[----:B------:R-:W3:Y:S01]  /*12aa0*/  LDL.LU R2, [R1+0x10] ;  /* 0x0000100001027983 */ /* 0x000ee20000300800 */
[----:B------:R-:W-:Y:S01]  /*12ab0*/  MOV R161, R163 ;  /* 0x000000a300a17202 */ /* 0x000fe20000000f00 */
[----:B------:R-:W-:Y:S01]  /*12ac0*/  IMAD.MOV.U32 R163, RZ, RZ, R165 ;  /* 0x000000ffffa37224 */ /* 0x000fe200078e00a5 */
[----:B------:R-:W-:Y:S01]  /*12ad0*/  HMMA.16816.F32 R88, R4, R16, R120 ;  /* 0x000000100458723c */ /* 0x000fe20000001878 */
[----:B------:R-:W-:-:S02]  /*12ae0*/  MOV R165, R167 ;  /* 0x000000a700a57202 */ /* 0x000fc40000000f00 */
[----:B------:R-:W-:Y:S01]  /*12af0*/  MOV R167, R141 ;  /* 0x0000008d00a77202 */ /* 0x000fe20000000f00 */
[----:B------:R-:W-:Y:S01]  /*12b00*/  IMAD.MOV.U32 R141, RZ, RZ, R143 ;  /* 0x000000ffff8d7224 */ /* 0x000fe200078e008f */
[----:B------:R-:W-:-:S03]  /*12b10*/  MOV R143, R81 ;  /* 0x00000051008f7202 */ /* 0x000fc60000000f00 */
[----:B------:R-:W-:Y:S01]  /*12b20*/  HMMA.16816.F32 R120, R4, R24, R156 ;  /* 0x000000180478723c */ /* 0x000fe2000000189c */
[----:B------:R-:W-:Y:S01]  /*12b30*/  MOV R159, R161 ;  /* 0x000000a1009f7202 */ /* 0x000fe20000000f00 */
[----:B------:R-:W-:Y:S01]  /*12b40*/  IMAD.MOV.U32 R161, RZ, RZ, R163 ;  /* 0x000000ffffa17224 */ /* 0x000fe200078e00a3 */
        /* <DEDUP_REMOVED lines=13> */
[----:B------:R-:W-:Y:S02]  /*12c20*/  MOV R190, R132 ;  /* 0x0000008400be7202 */ /* 0x000fe40000000f00 */
[----:B------:R-:W-:Y:S02]  /*12c30*/  MOV R248, R204 ;  /* 0x000000cc00f87202 */ /* 0x000fe40000000f00 */
[----:B------:R-:W-:Y:S01]  /*12c40*/  MOV R164, R166 ;  /* 0x000000a600a47202 */ /* 0x000fe20000000f00 */
[----:B------:R-:W-:Y:S01]  /*12c50*/  IMAD.MOV.U32 R166, RZ, RZ, R140 ;  /* 0x000000ffffa67224 */ /* 0x000fe200078e008c */
[----:B------:R-:W-:Y:S01]  /*12c60*/  MOV R204, R206 ;  /* 0x000000ce00cc7202 */ /* 0x000fe20000000f00 */
[----:B------:R-:W-:Y:S01]  /*12c70*/  IMAD.MOV.U32 R206, RZ, RZ, R188 ;  /* 0x000000ffffce7224 */ /* 0x000fe200078e00bc */
[----:B------:R-:W-:-:S02]  /*12c80*/  MOV R188, R190 ;  /* 0x000000be00bc7202 */ /* 0x000fc40000000f00 */
[----:B------:R-:W-:Y:S02]  /*12c90*/  MOV R140, R142 ;  /* 0x0000008e008c7202 */ /* 0x000fe40000000f00 */
[----:B------:R-:W-:Y:S02]  /*12ca0*/  MOV R190, R133 ;  /* 0x0000008500be7202 */ /* 0x000fe40000000f00 */
[----:B------:R-:W-:Y:S01]  /*12cb0*/  MOV R142, R80 ;  /* 0x00000050008e7202 */ /* 0x000fe20000000f00 */
[----:B------:R-:W-:Y:S01]  /*12cc0*/  IMAD.MOV.U32 R80, RZ, RZ, R82 ;  /* 0x000000ffff507224 */ /* 0x000fe200078e0052 */
[----:B------:R-:W-:Y:S01]  /*12cd0*/  HMMA.16816.F32 R84, R8, R16, R124 ;  /* 0x000000100854723c */ /* 0x000fe2000000187c */
[----:B------:R-:W-:Y:S02]  /*12ce0*/  MOV R82, R251 ;  /* 0x000000fb00527202 */ /* 0x000fe40000000f00 */
[----:B------:R-:W-:Y:S01]  /*12cf0*/  MOV R251, R205 ;  /* 0x000000cd00fb7202 */ /* 0x000fe20000000f00 */
[----:B------:R-:W-:Y:S01]  /*12d00*/  IMAD.MOV.U32 R205, RZ, RZ, R207 ;  /* 0x000000ffffcd7224 */ /* 0x000fe200078e00cf */
[----:B------:R-:W-:-:S02]  /*12d10*/  MOV R207, R189 ;  /* 0x000000bd00cf7202 */ /* 0x000fc40000000f00 */
[----:B------:R-:W-:Y:S01]  /*12d20*/  MOV R189, R191 ;  /* 0x000000bf00bd7202 */ /* 0x000fe20000000f00 */
[----:B------:R-:W-:Y:S02]  /*12d30*/  IMAD.MOV.U32 R191, RZ, RZ, R241 ;  /* 0x000000ffffbf7224 */ /* 0x000fe400078e00f1 */
[----:B------:R-:W4:Y:S01]  /*12d40*/  LDL.LU R241, [R1+0xa0] ;  /* 0x0000a00001f17983 */ /* 0x000f220000300800 */
[----:B--2---:R-:W-:-:S04]  /*12d50*/  FFMA.FTZ R0, R0, UR12, -R28 ;  /* 0x0000000c00007c23 */ /* 0x004fc8000801081c */
[----:B------:R1:W-:Y:S02]  /*12d60*/  MUFU.EX2 R132, R0 ;  /* 0x0000000000847308 */ /* 0x0003e40000000800 */
[----:B-1----:R-:W-:Y:S01]  /*12d70*/  FFMA.FTZ R0, R160, UR12, -R28 ;  /* 0x0000000ca0007c23 */ /* 0x002fe2000801081c */
[----:B------:R-:W-:Y:S02]  /*12d80*/  MOV R160, R162 ;  /* 0x000000a200a07202 */ /* 0x000fe40000000f00 */
[----:B------:R-:W-:Y:S01]  /*12d90*/  MOV R162, R164 ;  /* 0x000000a400a27202 */ /* 0x000fe20000000f00 */
[----:B------:R-:W-:Y:S01]  /*12da0*/  IMAD.MOV.U32 R164, RZ, RZ, R166 ;  /* 0x000000ffffa47224 */ /* 0x000fe200078e00a6 */
[----:B------:R-:W-:Y:S01]  /*12db0*/  MOV R166, R140 ;  /* 0x0000008c00a67202 */ /* 0x000fe20000000f00 */
[----:B------:R-:W-:Y:S01]  /*12dc0*/  MUFU.EX2 R16, R0 ;  /* 0x0000000000107308 */ /* 0x000fe20000000800 */
        /* <DEDUP_REMOVED lines=9> */
[----:B------:R1:W5:Y:S01]  /*12e60*/  LDL.LU R245, [R1+0x9c] ;  /* 0x00009c0001f57983 */ /* 0x0003620000300800 */
[----:B---3--:R-:W-:-:S04]  /*12e70*/  FFMA.FTZ R2, R2, UR12, -R28 ;  /* 0x0000000c02027c23 */ /* 0x008fc8000801081c */
[----:B------:R2:W-:Y:S02]  /*12e80*/  MUFU.EX2 R133, R2 ;  /* 0x0000000200857308 */ /* 0x0005e40000000800 */
[----:B--2---:R-:W-:Y:S01]  /*12e90*/  FFMA.FTZ R2, R159, UR12, -R28 ;  /* 0x0000000c9f027c23 */ /* 0x004fe2000801081c */
[----:B------:R-:W-:Y:S01]  /*12ea0*/  IMAD.MOV.U32 R159, RZ, RZ, R160 ;  /* 0x000000ffff9f7224 */ /* 0x000fe200078e00a0 */
[----:B------:R-:W-:Y:S02]  /*12eb0*/  MOV R160, R161 ;  /* 0x000000a100a07202 */ /* 0x000fe40000000f00 */
[----:B------:R-:W-:Y:S01]  /*12ec0*/  MOV R161, R162 ;  /* 0x000000a200a17202 */ /* 0x000fe20000000f00 */
[----:B------:R-:W-:Y:S01]  /*12ed0*/  IMAD.MOV.U32 R162, RZ, RZ, R163 ;  /* 0x000000ffffa27224 */ /* 0x000fe200078e00a3 */
[----:B------:R-:W-:Y:S01]  /*12ee0*/  MOV R163, R164 ;  /* 0x000000a400a37202 */ /* 0x000fe20000000f00 */
[----:B------:R-:W-:Y:S01]  /*12ef0*/  FFMA.FTZ R0, R159, UR12, -R29 ;  /* 0x0000000c9f007c23 */ /* 0x000fe2000801081d */
[----:B------:R-:W-:Y:S01]  /*12f00*/  MOV R164, R165 ;  /* 0x000000a500a47202 */ /* 0x000fe20000000f00 */
[----:B------:R-:W-:Y:S01]  /*12f10*/  IMAD.MOV.U32 R165, RZ, RZ, R166 ;  /* 0x000000ffffa57224 */ /* 0x000fe200078e00a6 */
[----:B------:R-:W-:Y:S01]  /*12f20*/  MOV R166, R167 ;  /* 0x000000a700a67202 */ /* 0x000fe20000000f00 */
[----:B------:R-:W-:Y:S01]  /*12f30*/  IMAD.MOV.U32 R159, RZ, RZ, R160 ;  /* 0x000000ffff9f7224 */ /* 0x000fe200078e00a0 */
[----:B------:R-:W-:-:S02]  /*12f40*/  MOV R160, R161 ;  /* 0x000000a100a07202 */ /* 0x000fc40000000f00 */
[----:B------:R-:W-:Y:S01]  /*12f50*/  MOV R167, R140 ;  /* 0x0000008c00a77202 */ /* 0x000fe20000000f00 */
[----:B------:R-:W-:Y:S01]  /*12f60*/  IMAD.MOV.U32 R140, RZ, RZ, R141 ;  /* 0x000000ffff8c7224 */ /* 0x000fe200078e008d */
        /* <DEDUP_REMOVED lines=38> */
[----:B------:R1:W5:Y:S01]  /*131d0*/  LDL.LU R242, [R1+0x98] ;  /* 0x0000980001f27983 */ /* 0x0003620000300800 */
[----:B------:R-:W-:Y:S01]  /*131e0*/  MOV R189, R190 ;  /* 0x000000be00bd7202 */ /* 0x000fe20000000f00 */
[----:B------:R-:W-:Y:S01]  /*131f0*/  IMAD.MOV.U32 R190, RZ, RZ, R191 ;  /* 0x000000ffffbe7224 */ /* 0x000fe200078e00bf */
[----:B------:R-:W-:-:S02]  /*13200*/  MOV R191, R172 ;  /* 0x000000ac00bf7202 */ /* 0x000fc40000000f00 */
[----:B------:R-:W-:Y:S01]  /*13210*/  MOV R172, R174 ;  /* 0x000000ae00ac7202 */ /* 0x000fe20000000f00 */
[----:B------:R-:W-:Y:S02]  /*13220*/  IMAD.MOV.U32 R174, RZ, RZ, R244 ;  /* 0x000000ffffae7224 */ /* 0x000fe400078e00f4 */
[----:B------:R-:W2:Y:S01]  /*13230*/  LDL.LU R244, [R1+0x94] ;  /* 0x0000940001f47983 */ /* 0x000ea20000300800 */
[----:B------:R-:W-:Y:S02]  /*13240*/  MOV R158, R159 ;  /* 0x0000009f009e7202 */ /* 0x000fe40000000f00 */
[----:B------:R-:W-:Y:S01]  /*13250*/  MOV R159, R160 ;  /* 0x000000a0009f7202 */ /* 0x000fe20000000f00 */
[----:B------:R-:W-:Y:S01]  /*13260*/  IMAD.MOV.U32 R160, RZ, RZ, R161 ;  /* 0x000000ffffa07224 */ /* 0x000fe200078e00a1 */
[----:B------:R-:W-:Y:S02]  /*13270*/  MOV R161, R162 ;  /* 0x000000a200a17202 */ /* 0x000fe40000000f00 */
[----:B------:R-:W-:-:S02]  /*13280*/  MOV R162, R163 ;  /* 0x000000a300a27202 */ /* 0x000fc40000000f00 */
        /* <DEDUP_REMOVED lines=22> */
[----:B------:R-:W-:Y:S01]  /*133f0*/  HMMA.16816.F32 R52, R8, R14, R112 ;  /* 0x0000000e0834723c */ /* 0x000fe20000001870 */
[----:B------:R-:W-:Y:S01]  /*13400*/  MOV R172, R174 ;  /* 0x000000ae00ac7202 */ /* 0x000fe20000000f00 */
[----:B------:R4:W-:Y:S01]  /*13410*/  MUFU.EX2 R15, R0 ;  /* 0x00000000000f7308 */ /* 0x0009e20000000800 */
[--C-:B------:R-:W-:Y:S01]  /*13420*/  FFMA.FTZ R3, R3, UR12, -R29.reuse ;  /* 0x0000000c03037c23 */ /* 0x100fe2000801081d */
[----:B------:R-:W-:Y:S04]  /*13430*/  LDSM.16.MT88.4 R112, [R32+0x3800] ;  /* 0x003800002070783b */ /* 0x000fe80000004200 */
[----:B------:R-:W-:Y:S01]  /*13440*/  HMMA.16816.F32 R40, R4, R26, R152 ;  /* 0x0000001a0428723c */ /* 0x000fe20000001898 */
[----:B----4-:R-:W-:Y:S01]  /*13450*/  FFMA.FTZ R0, R241, UR12, -R29 ;  /* 0x0000000cf1007c23 */ /* 0x010fe2000801081d */
[----:B--2---:R-:W-:-:S02]  /*13460*/  MOV R174, R244 ;  /* 0x000000f400ae7202 */ /* 0x004fc40000000f00 */
[----:B------:R1:W5:Y:S04]  /*13470*/  LDL.LU R244, [R1+0x90] ;  /* 0x0000900001f47983 */ /* 0x0003680000300800 */
[----:B------:R-:W2:Y:S04]  /*13480*/  LDL.LU R241, [R1+0x8c] ;  /* 0x00008c0001f17983 */ /* 0x000ea80000300800 */
[----:B------:R-:W3:Y:S01]  /*13490*/  LDL.LU R154, [R1+0x60] ;  /* 0x00006000019a7983 */ /* 0x000ee20000300800 */
        /* <DEDUP_REMOVED lines=9> */
[----:B------:R4:W1:Y:S01]  /*13530*/  MUFU.EX2 R17, R2 ;  /* 0x0000000200117308 */ /* 0x0008620000000800 */
[----:B------:R-:W-:Y:S01]  /*13540*/  MOV R126, R127 ;  /* 0x0000007f007e7202 */ /* 0x000fe20000000f00 */
[----:B------:R-:W-:Y:S01]  /*13550*/  LDSM.16.MT88.4 R172, [R37+0xd800] ;  /* 0x00d8000025ac783b */ /* 0x000fe20000004200 */
[----:B------:R-:W-:Y:S01]  /*13560*/  MOV R127, R146 ;  /* 0x00000092007f7202 */ /* 0x000fe20000000f00 */
[----:B------:R-:W-:Y:S01]  /*13570*/  IMAD.MOV.U32 R146, RZ, RZ, R148 ;  /* 0x000000ffff927224 */ /* 0x000fe200078e0094 */
[----:B------:R-:W-:Y:S02]  /*13580*/  MOV R148, R149 ;  /* 0x0000009500947202 */ /* 0x000fe40000000f00 */
[----:B------:R-:W-:-:S02]  /*13590*/  MOV R149, R150 ;  /* 0x0000009600957202 */ /* 0x000fc40000000f00 */
[----:B------:R-:W-:Y:S01]  /*135a0*/  MOV R150, R5 ;  /* 0x0000000500967202 */ /* 0x000fe20000000f00 */
[----:B---3--:R-:W-:Y:S02]  /*135b0*/  FFMA.FTZ R6, R154, R34, R237 ;  /* 0x000000229a067223 */ /* 0x008fe400000100ed */
[----:B------:R-:W3:Y:S04]  /*135c0*/  LDL.LU R237, [R1+0x88] ;  /* 0x0000880001ed7983 */ /* 0x000ee80000300800 */
[----:B------:R-:W2:Y:S01]  /*135d0*/  LDL.LU R5, [R1+0x64] ;  /* 0x0000640001057983 */ /* 0x000ea20000300800 */
[----:B------:R-:W-:Y:S01]  /*135e0*/  IMAD.MOV.U32 R125, RZ, RZ, R126 ;  /* 0x000000ffff7d7224 */ /* 0x000fe200078e007e */
[----:B------:R-:W-:Y:S02]  /*135f0*/  MOV R126, R127 ;  /* 0x0000007f007e7202 */ /* 0x000fe40000000f00 */
[----:B------:R-:W-:-:S02]  /*13600*/  MOV R151, R160 ;  /* 0x000000a000977202 */ /* 0x000fc40000000f00 */
[----:B------:R-:W-:Y:S02]  /*13610*/  MOV R4, R161 ;  /* 0x000000a100047202 */ /* 0x000fe40000000f00 */
[----:B------:R-:W-:Y:S02]  /*13620*/  MOV R127, R146 ;  /* 0x00000092007f7202 */ /* 0x000fe40000000f00 */
[----:B------:R-:W-:Y:S01]  /*13630*/  MOV R146, R148 ;  /* 0x0000009400927202 */ /* 0x000fe20000000f00 */
[----:B------:R-:W-:Y:S01]  /*13640*/  IMAD.MOV.U32 R148, RZ, RZ, R149 ;  /* 0x000000ffff947224 */ /* 0x000fe200078e0095 */
[----:B------:R-:W-:Y:S02]  /*13650*/  MOV R149, R150 ;  /* 0x0000009600957202 */ /* 0x000fe40000000f00 */
[----:B------:R-:W-:Y:S02]  /*13660*/  MOV R150, R151 ;  /* 0x0000009700967202 */ /* 0x000fe40000000f00 */
[----:B------:R-:W-:Y:S01]  /*13670*/  MOV R151, R4 ;  /* 0x0000000400977202 */ /* 0x000fe20000000f00 */
[----:B----4-:R-:W-:-:S02]  /*13680*/  FFMA.FTZ R2, R158, UR12, -R29 ;  /* 0x0000000c9e027c23 */ /* 0x010fc4000801081d */
[----:B------:R-:W4:Y:S01]  /*13690*/  LDSM.16.MT88.4 R156, [R83+0xd800] ;  /* 0x00d80000539c783b */ /* 0x000f220000004200 */
[----:B--2---:R-:W-:-:S03]  /*136a0*/  FFMA.FTZ R5, R5, R33, R243 ;  /* 0x0000002105057223 */ /* 0x004fc600000100f3 */
[----:B------:R2:W5:Y:S04]  /*136b0*/  LDL.LU R243, [R1+0x84] ;  /* 0x0000840001f37983 */ /* 0x0005680000300800 */
[----:B------:R-:W4:Y:S04]  /*136c0*/  LDL.LU R4, [R1+0x20] ;  /* 0x0000200001047983 */ /* 0x000f280000300800 */
[----:B------:R-:W2:Y:S01]  /*136d0*/  LDL.LU R124, [R1+0x1c] ;  /* 0x00001c00017c7983 */ /* 0x000ea20000300800 */
[C---:B------:R-:W-:Y:S01]  /*136e0*/  HMMA.16816.F32 R100, R8.reuse, R12, R100 ;  /* 0x0000000c0864723c */ /* 0x040fe20000001864 */
[----:B------:R-:W3:Y:S04]  /*136f0*/  MUFU.EX2 R12, R3 ;  /* 0x00000003000c7308 */ /* 0x000ee80000000800 */
[----:B------:R-:W-:Y:S04]  /*13700*/  MUFU.EX2 R14, R2 ;  /* 0x00000002000e7308 */ /* 0x000fe80000000800 */
[----:B------:R-:W3:Y:S01]  /*13710*/  MUFU.EX2 R13, R0 ;  /* 0x00000000000d7308 */ /* 0x000ee20000000800 */
[----:B------:R-:W-:Y:S01]  /*13720*/  HMMA.16816.F32 R116, R8, R24, R116 ;  /* 0x000000180874723c */ /* 0x000fe20000001874 */
[----:B------:R-:W-:-:S02]  /*13730*/  MOV R28, R126 ;  /* 0x0000007e001c7202 */ /* 0x000fc40000000f00 */
[----:B-1----:R-:W-:-:S05]  /*13740*/  F2FP.F16.F32.PACK_AB R126, R17, R16 ;  /* 0x00000010117e723e */ /* 0x002fca00000000ff */
[C---:B------:R-:W-:Y:S01]  /*13750*/  HMMA.16816.F32 R48, R8.reuse, R18, R96 ;  /* 0x000000120830723c */ /* 0x040fe20000001860 */
[----:B------:R-:W-:Y:S01]  /*13760*/  IMAD.MOV.U32 R19, RZ, RZ, R125 ;  /* 0x000000ffff137224 */ /* 0x000fe200078e007d */
[----:B---3--:R-:W-:Y:S01]  /*13770*/  F2FP.F16.F32.PACK_AB R125, R12, R15 ;  /* 0x0000000f0c7d723e */ /* 0x008fe200000000ff */
[----:B------:R-:W-:Y:S01]  /*13780*/  IMAD.MOV.U32 R155, RZ, RZ, R248 ;  /* 0x000000ffff9b7224 */ /* 0x000fe200078e00f8 */
[----:B------:R-:W-:Y:S02]  /*13790*/  MOV R152, R140 ;  /* 0x0000008c00987202 */ /* 0x000fe40000000f00 */
[----:B------:R-:W-:Y:S02]  /*137a0*/  MOV R153, R141 ;  /* 0x0000008d00997202 */ /* 0x000fe40000000f00 */
[----:B------:R-:W-:Y:S01]  /*137b0*/  MOV R154, R142 ;  /* 0x0000008e009a7202 */ /* 0x000fe20000000f00 */
[----:B------:R-:W-:Y:S01]  /*137c0*/  HMMA.16816.F32 R24, R8, R26, R128 ;  /* 0x0000001a0818723c */ /* 0x000fe20000001880 */
[----:B------:R-:W-:Y:S01]  /*137d0*/  MOV R11, R127 ;  /* 0x0000007f000b7202 */ /* 0x000fe20000000f00 */
[----:B------:R-:W-:Y:S01]  /*137e0*/  IMAD.MOV.U32 R160, RZ, RZ, R163 ;  /* 0x000000ffffa07224 */ /* 0x000fe200078e00a3 */
[----:B------:R-:W-:Y:S01]  /*137f0*/  F2FP.F16.F32.PACK_AB R127, R13, R14 ;  /* 0x0000000e0d7f723e */ /* 0x000fe200000000ff */
[----:B------:R-:W-:Y:S01]  /*13800*/  IMAD.MOV.U32 R131, RZ, RZ, R148 ;  /* 0x000000ffff837224 */ /* 0x000fe200078e0094 */
[----:B------:R-:W-:Y:S01]  /*13810*/  MOV R130, R149 ;  /* 0x0000009500827202 */ /* 0x000fe20000000f00 */
[----:B------:R1:W-:Y:S01]  /*13820*/  LDSM.16.MT88.4 R96, [R37+0xf800] ;  /* 0x00f800002560783b */ /* 0x0003e20000004200 */
[----:B------:R-:W-:Y:S01]  /*13830*/  MOV R129, R150 ;  /* 0x0000009600817202 */ /* 0x000fe20000000f00 */
[--C-:B------:R-:W-:Y:S01]  /*13840*/  FFMA.FTZ R2, R241, UR12, -R30.reuse ;  /* 0x0000000cf1027c23 */ /* 0x100fe2000801081e */
[----:B------:R-:W-:Y:S01]  /*13850*/  MOV R128, R151 ;  /* 0x0000009700807202 */ /* 0x000fe20000000f00 */
[----:B------:R-:W-:Y:S01]  /*13860*/  IMAD.MOV.U32 R144, RZ, RZ, R167 ;  /* 0x000000ffff907224 */ /* 0x000fe200078e00a7 */
[----:B------:R-:W-:Y:S01]  /*13870*/  MOV R29, R146 ;  /* 0x00000092001d7202 */ /* 0x000fe20000000f00 */
[----:B------:R3:W5:Y:S01]  /*13880*/  LDL.LU R241, [R1+0x80] ;  /* 0x0000800001f17983 */ /* 0x0007620000300800 */
[----:B------:R-:W-:Y:S01]  /*13890*/  MOV R7, R164 ;  /* 0x000000a400077202 */ /* 0x000fe20000000f00 */
[----:B------:R-:W-:Y:S01]  /*138a0*/  FFMA.FTZ R0, R237, UR12, -R30 ;  /* 0x0000000ced007c23 */ /* 0x000fe2000801081e */
[----:B------:R-:W-:Y:S01]  /*138b0*/  MOV R147, R165 ;  /* 0x000000a500937202 */ /* 0x000fe20000000f00 */
[----:B------:R-:W-:Y:S01]  /*138c0*/  IMAD.MOV.U32 R146, RZ, RZ, R155 ;  /* 0x000000ffff927224 */ /* 0x000fe200078e009b */
[----:B------:R-:W-:Y:S01]  /*138d0*/  MOV R145, R166 ;  /* 0x000000a600917202 */ /* 0x000fe20000000f00 */
[----:B------:R-:W-:Y:S01]  /*138e0*/  IMAD.MOV.U32 R164, RZ, RZ, R206 ;  /* 0x000000ffffa47224 */ /* 0x000fe200078e00ce */
[----:B------:R-:W-:Y:S01]  /*138f0*/  MOV R161, R251 ;  /* 0x000000fb00a17202 */ /* 0x000fe20000000f00 */
[----:B------:R3:W5:Y:S01]  /*13900*/  LDL.LU R237, [R1+0x7c] ;  /* 0x00007c0001ed7983 */ /* 0x0007620000300800 */
[----:B------:R-:W-:-:S02]  /*13910*/  MOV R162, R204 ;  /* 0x000000cc00a27202 */ /* 0x000fc40000000f00 */
[----:B------:R-:W-:Y:S02]  /*13920*/  MOV R163, R205 ;  /* 0x000000cd00a37202 */ /* 0x000fe40000000f00 */
[----:B------:R-:W-:Y:S02]  /*13930*/  MOV R34, R154 ;  /* 0x0000009a00227202 */ /* 0x000fe40000000f00 */
[----:B------:R-:W-:Y:S02]  /*13940*/  MOV R165, R207 ;  /* 0x000000cf00a57202 */ /* 0x000fe40000000f00 */
[----:B-1----:R-:W-:Y:S02]  /*13950*/  MOV R37, R153 ;  /* 0x0000009900257202 */ /* 0x002fe40000000f00 */
[----:B------:R-:W-:Y:S02]  /*13960*/  MOV R166, R188 ;  /* 0x000000bc00a67202 */ /* 0x000fe40000000f00 */
[----:B------:R-:W-:Y:S01]  /*13970*/  MOV R167, R189 ;  /* 0x000000bd00a77202 */ /* 0x000fe20000000f00 */
[--C-:B--2---:R-:W-:Y:S01]  /*13980*/  FFMA.FTZ R3, R124, UR12, -R30.reuse ;  /* 0x0000000c7c037c23 */ /* 0x104fe2000801081e */
[----:B------:R-:W-:Y:S01]  /*13990*/  F2FP.F16.F32.PACK_AB R124, R133, R132 ;  /* 0x00000084857c723e */ /* 0x000fe200000000ff */
[----:B----4-:R-:W-:Y:S01]  /*139a0*/  FFMA.FTZ R4, R4, UR12, -R30 ;  /* 0x0000000c04047c23 */ /* 0x010fe2000801081e */
[----:B------:R-:W-:Y:S01]  /*139b0*/  IMAD.MOV.U32 R30, RZ, RZ, R225 ;  /* 0x000000ffff1e7224 */ /* 0x000fe200078e00e1 */
[----:B------:R-:W-:Y:S01]  /*139c0*/  MOV R18, R163 ;  /* 0x000000a300127202 */ /* 0x000fe20000000f00 */
[----:B------:R3:W5:Y:S03]  /*139d0*/  LDL.LU R225, [R1+0x78] ;  /* 0x0000780001e17983 */ /* 0x0007660000300800 */
        /* <DEDUP_REMOVED lines=10> */
[----:B------:R-:W-:Y:S01]  /*13a80*/  LDSM.16.MT88.4 R204, [R38+0x1800] ;  /* 0x0018000026cc783b */ /* 0x000fe20000004200 */
[----:B------:R-:W-:-:S02]  /*13a90*/  MOV R163, R166 ;  /* 0x000000a600a37202 */ /* 0x000fc40000000f00 */
[----:B------:R-:W-:-:S03]  /*13aa0*/  MOV R178, R167 ;  /* 0x000000a700b27202 */ /* 0x000fc60000000f00 */
[C---:B------:R-:W-:Y:S01]  /*13ab0*/  HMMA.16816.F32 R168, R124.reuse, R174, R64 ;  /* 0x000000ae7ca8723c */ /* 0x040fe20000001840 */
[----:B------:R-:W2:Y:S07]  /*13ac0*/  LDL.LU R67, [R1+0x68] ;  /* 0x0000680001437983 */ /* 0x000eae0000300800 */
[----:B------:R-:W-:Y:S01]  /*13ad0*/  HMMA.16816.F32 R164, R124, R172, R68 ;  /* 0x000000ac7ca4723c */ /* 0x000fe20000001844 */
[----:B------:R-:W4:Y:S01]  /*13ae0*/  LDL.LU R68, [R1+0x6c] ;  /* 0x00006c0001447983 */ /* 0x000f220000300800 */
[----:B------:R-:W-:Y:S01]  /*13af0*/  MOV R142, R81 ;  /* 0x00000051008e7202 */ /* 0x000fe20000000f00 */
[----:B------:R-:W-:Y:S01]  /*13b00*/  IMAD.MOV.U32 R70, RZ, RZ, R11 ;  /* 0x000000ffff467224 */ /* 0x000fe200078e000b */
[----:B------:R-:W-:Y:S01]  /*13b10*/  MOV R143, R82 ;  /* 0x00000052008f7202 */ /* 0x000fe20000000f00 */
[----:B------:R-:W-:Y:S01]  /*13b20*/  LDSM.16.MT88.4 R8, [R38+0x3800] ;  /* 0x003800002608783b */ /* 0x000fe20000004200 */
[----:B------:R-:W-:-:S03]  /*13b30*/  MOV R248, R191 ;  /* 0x000000bf00f87202 */ /* 0x000fc60000000f00 */
[----:B------:R1:W3:Y:S01]  /*13b40*/  LDSM.16.MT88.4 R188, [R32+0x1800] ;  /* 0x0018000020bc783b */ /* 0x0002e20000004200 */
[----:B------:R-:W-:-:S03]  /*13b50*/  MOV R71, R29 ;  /* 0x0000001d00477202 */ /* 0x000fc60000000f00 */
[----:B------:R-:W3:Y:S01]  /*13b60*/  LDSM.16.MT88.4 R80, [R83+0xf800] ;  /* 0x00f800005350783b */ /* 0x000ee20000004200 */
[----:B------:R1:W-:Y:S01]  /*13b70*/  MUFU.EX2 R29, R4 ;  /* 0x00000004001d7308 */ /* 0x0003e20000000800 */
[----:B------:R-:W-:Y:S02]  /*13b80*/  MOV R69, R71 ;  /* 0x0000004700457202 */ /* 0x000fe40000000f00 */
[----:B------:R-:W-:Y:S01]  /*13b90*/  MOV R71, R7 ;  /* 0x0000000700477202 */ /* 0x000fe20000000f00 */
[----:B-1----:R-:W-:Y:S01]  /*13ba0*/  FFMA.FTZ R4, R70, UR12, -R31 ;  /* 0x0000000c46047c23 */ /* 0x002fe2000801081f */
        /* <DEDUP_REMOVED lines=10> */
[----:B------:R1:W-:Y:S01]  /*13c50*/  MUFU.EX2 R32, R3 ;  /* 0x0000000300207308 */ /* 0x0003e20000000800 */
[----:B------:R-:W-:Y:S02]  /*13c60*/  MOV R28, R19 ;  /* 0x00000013001c7202 */ /* 0x000fe40000000f00 */
[----:B------:R-:W-:Y:S01]  /*13c70*/  MOV R19, R144 ;  /* 0x0000009000137202 */ /* 0x000fe20000000f00 */
[----:B------:R3:W-:Y:S04]  /*13c80*/  MUFU.EX2 R33, R2 ;  /* 0x0000000200217308 */ /* 0x0007e80000000800 */
[----:B------:R3:W-:Y:S01]  /*13c90*/  MUFU.EX2 R7, R0 ;  /* 0x0000000000077308 */ /* 0x0007e20000000800 */
[--C-:B-1----:R-:W-:Y:S01]  /*13ca0*/  FFMA.FTZ R3, R69, UR12, -R31.reuse ;  /* 0x0000000c45037c23 */ /* 0x102fe2000801081f */
[----:B------:R-:W-:Y:S01]  /*13cb0*/  IMAD.MOV.U32 R69, RZ, RZ, R176 ;  /* 0x000000ffff457224 */ /* 0x000fe200078e00b0 */
[----:B------:R-:W-:Y:S01]  /*13cc0*/  MOV R176, R179 ;  /* 0x000000b300b07202 */ /* 0x000fe20000000f00 */
[--C-:B---3--:R-:W-:Y:S01]  /*13cd0*/  FFMA.FTZ R2, R70, UR12, -R31.reuse ;  /* 0x0000000c46027c23 */ /* 0x108fe2000801081f */
[----:B------:R-:W-:Y:S01]  /*13ce0*/  MOV R70, R177 ;  /* 0x000000b100467202 */ /* 0x000fe20000000f00 */
[----:B------:R-:W-:Y:S01]  /*13cf0*/  FFMA.FTZ R0, R71, UR12, -R31 ;  /* 0x0000000c47007c23 */ /* 0x000fe2000801081f */
[----:B------:R-:W-:Y:S01]  /*13d00*/  MOV R71, R178 ;  /* 0x000000b200477202 */ /* 0x000fe20000000f00 */
[----:B------:R-:W-:Y:S01]  /*13d10*/  IMAD.MOV.U32 R177, RZ, RZ, R30 ;  /* 0x000000ffffb17224 */ /* 0x000fe200078e001e */
[----:B------:R-:W-:-:S02]  /*13d20*/  MOV R178, R128 ;  /* 0x0000008000b27202 */ /* 0x000fc40000000f00 */
[----:B------:R-:W-:Y:S01]  /*13d30*/  MOV R179, R129 ;  /* 0x0000008100b37202 */ /* 0x000fe20000000f00 */
[----:B------:R-:W-:Y:S01]  /*13d40*/  IMAD.MOV.U32 R129, RZ, RZ, R131 ;  /* 0x000000ffff817224 */ /* 0x000fe200078e0083 */
[----:B------:R-:W-:Y:S01]  /*13d50*/  MOV R128, R130 ;  /* 0x0000008200807202 */ /* 0x000fe20000000f00 */
[----:B------:R-:W-:Y:S01]  /*13d60*/  MUFU.EX2 R30, R2 ;  /* 0x00000002001e7308 */ /* 0x000fe20000000800 */
[----:B------:R-:W-:Y:S02]  /*13d70*/  MOV R130, R28 ;  /* 0x0000001c00827202 */ /* 0x000fe40000000f00 */
[----:B------:R-:W-:Y:S01]  /*13d80*/  MOV R131, R19 ;  /* 0x0000001300837202 */ /* 0x000fe20000000f00 */
[----:B------:R-:W-:Y:S04]  /*13d90*/  MUFU.EX2 R28, R3 ;  /* 0x00000003001c7308 */ /* 0x000fe80000000800 */
[----:B------:R-:W1:Y:S04]  /*13da0*/  MUFU.EX2 R19, R4 ;  /* 0x0000000400137308 */ /* 0x000e680000000800 */
[----:B------:R2:W3:Y:S01]  /*13db0*/  MUFU.EX2 R2, R0 ;  /* 0x0000000000027308 */ /* 0x0004e20000000800 */
[----:B------:R-:W-:Y:S01]  /*13dc0*/  FADD.FTZ R18, R18, R5 ;  /* 0x0000000512127221 */ /* 0x000fe20000010000 */
[----:B------:R-:W-:-:S02]  /*13dd0*/  MOV R38, R129 ;  /* 0x0000008100267202 */ /* 0x000fc40000000f00 */
[----:B------:R-:W-:Y:S01]  /*13de0*/  MOV R144, R145 ;  /* 0x0000009100907202 */ /* 0x000fe20000000f00 */
[----:B------:R-:W-:Y:S01]  /*13df0*/  IMAD.MOV.U32 R145, RZ, RZ, R147 ;  /* 0x000000ffff917224 */ /* 0x000fe200078e0093 */
[----:B------:R-:W-:Y:S02]  /*13e00*/  MOV R147, R236 ;  /* 0x000000ec00937202 */ /* 0x000fe40000000f00 */
[----:B-1----:R-:W-:Y:S01]  /*13e10*/  F2FP.F16.F32.PACK_AB R129, R28, R19 ;  /* 0x000000131c81723e */ /* 0x002fe200000000ff */
[----:B------:R-:W-:Y:S01]  /*13e20*/  HMMA.16816.F32 R180, R124, R188, R180 ;  /* 0x000000bc7cb4723c */ /* 0x000fe200000018b4 */
[----:B------:R-:W-:Y:S01]  /*13e30*/  FADD.FTZ R4, R69, R6 ;  /* 0x0000000645047221 */ /* 0x000fe20000010000 */
[----:B------:R-:W-:Y:S01]  /*13e40*/  MOV R6, R179 ;  /* 0x000000b300067202 */ /* 0x000fe20000000f00 */
[----:B------:R-:W-:-:S05]  /*13e50*/  IMAD.MOV.U32 R31, RZ, RZ, R144 ;  /* 0x000000ffff1f7224 */ /* 0x000fca00078e0090 */
        /* <DEDUP_REMOVED lines=12> */
[----:B------:R-:W-:Y:S02]  /*13f20*/  MOV R43, R146 ;  /* 0x00000092002b7202 */ /* 0x000fe40000000f00 */
[----:B------:R-:W-:Y:S01]  /*13f30*/  MOV R41, R147 ;  /* 0x0000009300297202 */ /* 0x000fe20000000f00 */
[----:B------:R-:W-:Y:S01]  /*13f40*/  IMAD.MOV.U32 R42, RZ, RZ, R160 ;  /* 0x000000ffff2a7224 */ /* 0x000fe200078e00a0 */
[----:B------:R-:W-:Y:S02]  /*13f50*/  MOV R64, R178 ;  /* 0x000000b200407202 */ /* 0x000fe40000000f00 */
[----:B------:R-:W-:Y:S01]  /*13f60*/  MOV R65, R177 ;  /* 0x000000b100417202 */ /* 0x000fe20000000f00 */
[----:B------:R-:W-:Y:S01]  /*13f70*/  IMAD.MOV.U32 R66, RZ, RZ, R176 ;  /* 0x000000ffff427224 */ /* 0x000fe200078e00b0 */
[----:B------:R-:W-:Y:S01]  /*13f80*/  MOV R236, 0x20 ;  /* 0x0000002000ec7802 */ /* 0x000fe20000000f00 */
[----:B--2---:R-:W-:Y:S01]  /*13f90*/  FFMA.FTZ R0, R67, R36, R224 ;  /* 0x0000002443007223 */ /* 0x004fe200000100e0 */
[----:B------:R-:W-:Y:S01]  /*13fa0*/  MOV R36, R131 ;  /* 0x0000008300247202 */ /* 0x000fe20000000f00 */
[----:B------:R1:W5:Y:S02]  /*13fb0*/  LDL.LU R224, [R1+0x74] ;  /* 0x0000740001e07983 */ /* 0x0003640000300800 */
[----:B------:R-:W-:Y:S01]  /*13fc0*/  FADD.FTZ R5, R70, R0 ;  /* 0x0000000046057221 */ /* 0x000fe20000010000 */
[----:B------:R-:W-:Y:S01]  /*13fd0*/  IMAD.MOV.U32 R0, RZ, RZ, R128 ;  /* 0x000000ffff007224 */ /* 0x000fe200078e0080 */
[----:B------:R-:W-:Y:S01]  /*13fe0*/  F2FP.F16.F32.PACK_AB R128, R32, R29 ;  /* 0x0000001d2080723e */ /* 0x000fe200000000ff */
[----:B----4-:R-:W-:Y:S01]  /*13ff0*/  FFMA.FTZ R3, R68, R35, R238 ;  /* 0x0000002344037223 */ /* 0x010fe200000100ee */
[----:B------:R-:W-:-:S02]  /*14000*/  MOV R35, R130 ;  /* 0x0000008200237202 */ /* 0x000fc40000000f00 */
[----:B------:R-:W-:Y:S02]  /*14010*/  F2FP.F16.F32.PACK_AB R130, R7, R33 ;  /* 0x000000210782723e */ /* 0x000fe400000000ff */
[----:B---3--:R-:W-:Y:S01]  /*14020*/  F2FP.F16.F32.PACK_AB R131, R2, R30 ;  /* 0x0000001e0283723e */ /* 0x008fe200000000ff */
[----:B------:R-:W-:Y:S01]  /*14030*/  FADD.FTZ R6, R6, R3 ;  /* 0x0000000306067221 */ /* 0x000fe20000010000 */
[----:B------:R-:W-:-:S05]  /*14040*/  FADD.FTZ R0, R0, R4 ;  /* 0x0000000400007221 */ /* 0x000fca0000010000 */
[C---:B------:R-:W-:Y:S01]  /*14050*/  HMMA.16816.F32 R144, R128.reuse, R156, R228 ;  /* 0x0000009c8090723c */ /* 0x040fe200000018e4 */
[----:B------:R-:W-:Y:S02]  /*14060*/  MOV R229, R161 ;  /* 0x000000a100e57202 */ /* 0x000fe40000000f00 */
[----:B------:R-:W-:Y:S02]  /*14070*/  MOV R230, R162 ;  /* 0x000000a200e67202 */ /* 0x000fe40000000f00 */
[----:B------:R-:W-:Y:S01]  /*14080*/  MOV R231, R163 ;  /* 0x000000a300e77202 */ /* 0x000fe20000000f00 */
        /* <DEDUP_REMOVED lines=56> */
[C---:B------:R-:W-:Y:S01]  /*14410*/  HMMA.16816.F32 R160, R128.reuse, R172, R220 ;  /* 0x000000ac80a0723c */ /* 0x040fe200000018dc */
[----:B------:R1:W-:Y:S04]  /*14420*/  STL [R1+0x60], R5 ;  /* 0x0000600501007387 */ /* 0x0003e80000100800 */
[----:B------:R1:W-:Y:S03]  /*14430*/  STL [R1+0x64], R4 ;  /* 0x0000640401007387 */ /* 0x0003e60000100800 */
[C---:B------:R-:W-:Y:S01]  /*14440*/  HMMA.16816.F32 R172, R128.reuse, R174, R196 ;  /* 0x000000ae80ac723c */ /* 0x040fe200000018c4 */
[----:B------:R1:W-:Y:S01]  /*14450*/  STL [R1+0x68], R2 ;  /* 0x0000680201007387 */ /* 0x0003e20000100800 */
[----:B------:R-:W3:Y:S06]  /*14460*/  S2R R238, SR_TID.X ;  /* 0x0000000000ee7919 */ /* 0x000eec0000002100 */
[C---:B------:R-:W-:Y:S01]  /*14470*/  HMMA.16816.F32 R68, R128.reuse, R80, R44 ;  /* 0x000000508044723c */ /* 0x040fe2000000182c */
[----:B------:R1:W-:Y:S07]  /*14480*/  STL [R1+0x6c], R0 ;  /* 0x00006c0001007387 */ /* 0x0003ee0000100800 */
        /* <DEDUP_REMOVED lines=12> */
[----:B------:R-:W-:Y:S01]  /*14550*/  @UP1 UIADD3 UR19, UPT, UPT, UR19, -0x4, URZ ;  /* 0xfffffffc13131890 */ /* 0x000fe2000fffe0ff */
[----:B------:R-:W-:-:S03]  /*14560*/  NOP ;  /* 0x0000000000007918 */ /* 0x000fc60000000000 */
[----:B-1-3--:R-:W-:-:S15]  /*14570*/  BRA.U UP1, `(.L_x_551) ;  /* 0x0000000101047547 */ /* 0x00afde000b800000 */
.L_x_548:
[----:B------:R-:W-:-:S12]  /*14580*/  UIADD3 UR19, UPT, UPT, UR20, -0x1, URZ ;  /* 0xffffffff14137890 */ /* 0x000fd8000fffe0ff */
.L_x_551:
[----:B------:R-:W-:-:S09]  /*14590*/  UISETP.GE.AND UP0, UPT, UR19, UR14, UPT ;  /* 0x0000000e1300728c */ /* 0x000fd2000bf06270 */
[----:B------:R-:W-:Y:S05]  /*145a0*/  BRA.U !UP0, `(.L_x_552) ;  /* 0x0000006108047547 */ /* 0x000fea000b800000 */
[----:B-----5:R-:W3:Y:S04]  /*145b0*/  LDL.LU R2, [R1+0x50] ;  /* 0x0000500001027983 */ /* 0x020ee80000300800 */
[----:B------:R-:W4:Y:S04]  /*145c0*/  LDL.LU R0, [R1+0x54] ;  /* 0x0000540001007983 */ /* 0x000f280000300800 */
[----:B--2---:R-:W2:Y:S01]  /*145d0*/  LDL.LU R5, [R1+0x70] ;  /* 0x0000700001057983 */ /* 0x004ea20000300800 */
[----:B------:R-:W-:Y:S02]  /*145e0*/  IMAD.U32 R3, RZ, RZ, UR22 ;  /* 0x00000016ff037e24 */ /* 0x000fe4000f8e00ff */
[----:B------:R-:W-:Y:S01]  /*145f0*/  IMAD.SHL.U32 R6, R238, 0x40, RZ ;  /* 0x00000040ee067824 */ /* 0x000fe200078e00ff */
[----:B------:R-:W-:Y:S01]  /*14600*/  UIMAD.WIDE.U32 UR12, UR19, UR10, URZ ;  /* 0x0000000a130c72a5 */ /* 0x000fe2000f8e00ff */
[----:B------:R-:W-:Y:S01]  /*14610*/  SHF.R.U32.HI R232, RZ, 0x1, R238 ;  /* 0x00000001ffe87819 */ /* 0x000fe200000116ee */
[----:B------:R-:W-:Y:S01]  /*14620*/  UMOV UR6, 0x400 ;  /* 0x0000040000067882 */ /* 0x000fe20000000000 */
[----:B------:R-:W-:-:S02]  /*14630*/  IMAD.MOV.U32 R229, RZ, RZ, 0x40 ;  /* 0x00000040ffe57424 */ /* 0x000fc400078e00ff */
[----:B------:R-:W-:-:S03]  /*14640*/  IMAD.MOV.U32 R235, RZ, RZ, 0x20 ;  /* 0x00000020ffeb7424 */ /* 0x000fc600078e00ff */
[----:B------:R-:W-:Y:S02]  /*14650*/  SEL R229, R229, 0xffffffc0, !P1 ;  /* 0xffffffc0e5e57807 */ /* 0x000fe40004800000 */
[----:B------:R-:W-:Y:S01]  /*14660*/  SEL R235, R235, 0xffffffe0, !P2 ;  /* 0xffffffe0ebeb7807 */ /* 0x000fe20005000000 */
[----:B------:R-:W-:Y:S01]  /*14670*/  UIADD3 UR34, UP0, UPT, UR34, -0x80, URZ ;  /* 0xffffff8022227890 */ /* 0x000fe2000ff1e0ff */
[----:B------:R-:W-:Y:S01]  /*14680*/  IMAD.MOV.U32 R141, RZ, RZ, R139 ;  /* 0x000000ffff8d7224 */ /* 0x000fe200078e008b */
[C---:B------:R-:W-:Y:S01]  /*14690*/  IADD3 R247, PT, PT, R241.reuse, 0x40, RZ ;  /* 0x00000040f1f77810 */ /* 0x040fe20007ffe0ff */
[----:B------:R-:W-:Y:S02]  /*146a0*/  IMAD.MOV.U32 R140, RZ, RZ, R136 ;  /* 0x000000ffff8c7224 */ /* 0x000fe400078e0088 */
[----:B------:R-:W-:Y:S02]  /*146b0*/  IMAD.MOV.U32 R132, RZ, RZ, R134 ;  /* 0x000000ffff847224 */ /* 0x000fe400078e0086 */
[----:B------:R-:W-:-:S02]  /*146c0*/  VIADD R248, R241, 0x8 ;  /* 0x00000008f1f87836 */ /* 0x000fc40000000000 */
[----:B------:R-:W-:Y:S01]  /*146d0*/  VIADD R246, R241, 0x48 ;  /* 0x00000048f1f67836 */ /* 0x000fe20000000000 */
[----:B------:R-:W-:Y:S01]  /*146e0*/  UIADD3.X UR27, UPT, UPT, UR27, -0x1, URZ, UP0, !UPT ;  /* 0xffffffff1b1b7890 */ /* 0x000fe200087fe4ff */
[----:B---3--:R-:W-:Y:S02]  /*146f0*/  IMAD.MOV.U32 R4, RZ, RZ, R2 ;  /* 0x000000ffff047224 */ /* 0x008fe400078e0002 */
[----:B------:R-:W-:Y:S01]  /*14700*/  IMAD.U32 R2, RZ, RZ, UR24 ;  /* 0x00000018ff027e24 */ /* 0x000fe2000f8e00ff */
[----:B----4-:R-:W-:-:S03]  /*14710*/  LOP3.LUT R0, R0, 0x38, R238, 0x78, !PT ;  /* 0x0000003800007812 */ /* 0x010fc600078e78ee */
[----:B------:R-:W-:Y:S01]  /*14720*/  IMAD.WIDE.U32 R2, R237, UR10, R2 ;  /* 0x0000000aed027c25 */ /* 0x000fe2000f8e0002 */
[----:B--2---:R-:W-:-:S03]  /*14730*/  LOP3.LUT R249, R0, 0x1e00, R5, 0xf8, !PT ;  /* 0x00001e0000f97812 */ /* 0x004fc600078ef805 */
[----:B------:R-:W-:Y:S02]  /*14740*/  IMAD.SHL.U32 R5, R238, 0x2, RZ ;  /* 0x00000002ee057824 */ /* 0x000fe400078e00ff */
[----:B------:R-:W-:Y:S01]  /*14750*/  IMAD.IADD R3, R4, 0x1, R3 ;  /* 0x0000000104037824 */ /* 0x000fe200078e0203 */
[----:B------:R-:W-:Y:S01]  /*14760*/  MOV R4, UR4 ;  /* 0x0000000400047c02 */ /* 0x000fe20008000f00 */
[----:B------:R-:W-:Y:S01]  /*14770*/  UIMAD UR4, UR30, UR4, URZ ;  /* 0x000000041e0472a4 */ /* 0x000fe2000f8e02ff */
[----:B------:R-:W-:Y:S01]  /*14780*/  LOP3.LUT R5, R5, 0x6, RZ, 0xc0, !PT ;  /* 0x0000000605057812 */ /* 0x000fe200078ec0ff */
[----:B------:R-:W-:Y:S02]  /*14790*/  IMAD.U32 R0, RZ, RZ, UR19 ;  /* 0x00000013ff007e24 */ /* 0x000fe4000f8e00ff */
[----:B------:R-:W-:Y:S01]  /*147a0*/  IMAD.WIDE.U32 R2, R4, UR18, R2 ;  /* 0x0000001204027c25 */ /* 0x000fe2000f8e0002 */
[----:B------:R-:W-:Y:S01]  /*147b0*/  UIMAD UR4, UR18, UR5, UR4 ;  /* 0x00000005120472a4 */ /* 0x000fe2000f8e0204 */
[----:B------:R-:W-:-:S02]  /*147c0*/  SHF.L.U32 R4, R238, 0x5, RZ ;  /* 0x00000005ee047819 */ /* 0x000fc400000006ff */
[----:B------:R-:W-:Y:S01]  /*147d0*/  IMAD R240, R0, 0x40, R5 ;  /* 0x0000004000f07824 */ /* 0x000fe200078e0205 */
[----:B------:R-:W-:Y:S02]  /*147e0*/  LOP3.LUT R5, R6, 0x200, RZ, 0xc0, !PT ;  /* 0x0000020006057812 */ /* 0x000fe400078ec0ff */
[C---:B------:R-:W-:Y:S02]  /*147f0*/  IADD3 R0, P0, PT, R224.reuse, R2, RZ ;  /* 0x00000002e0007210 */ /* 0x040fe40007f1e0ff */
[----:B------:R-:W-:Y:S02]  /*14800*/  LOP3.LUT R5, R5, 0x7c00, R4, 0xf8, !PT ;  /* 0x00007c0005057812 */ /* 0x000fe400078ef804 */
[----:B------:R-:W-:Y:S01]  /*14810*/  IADD3.X R4, PT, PT, R3, UR4, RZ, P0, !PT ;  /* 0x0000000403047c10 */ /* 0x000fe200087fe4ff */
[----:B------:R-:W-:Y:S01]  /*14820*/  UIMAD UR4, UR19, UR11, UR13 ;  /* 0x0000000b130472a4 */ /* 0x000fe2000f8e020d */
[----:B------:R-:W-:Y:S01]  /*14830*/  IMAD.U32 R3, RZ, RZ, UR13 ;  /* 0x0000000dff037e24 */ /* 0x000fe2000f8e00ff */
[----:B------:R-:W-:Y:S01]  /*14840*/  LOP3.LUT R224, R224, 0x1c0, R6, 0xf8, !PT ;  /* 0x000001c0e0e07812 */ /* 0x000fe200078ef806 */
[----:B------:R-:W-:Y:S01]  /*14850*/  IMAD.U32 R2, RZ, RZ, UR12 ;  /* 0x0000000cff027e24 */ /* 0x000fe2000f8e00ff */
[----:B------:R-:W1:Y:S01]  /*14860*/  S2UR UR5, SR_CgaCtaId ;  /* 0x00000000000579c3 */ /* 0x000e620000008800 */
[C---:B------:R-:W-:Y:S01]  /*14870*/  IMAD.SHL.U32 R3, R0.reuse, 0x2, RZ ;  /* 0x0000000200037824 */ /* 0x040fe200078e00ff */
[----:B------:R-:W-:-:S02]  /*14880*/  SHF.L.U64.HI R4, R0, 0x1, R4 ;  /* 0x0000000100047819 */ /* 0x000fc40000010204 */
[----:B------:R-:W-:Y:S01]  /*14890*/  LOP3.LUT R0, R6, 0x400, RZ, 0xc0, !PT ;  /* 0x0000040006007812 */ /* 0x000fe200078ec0ff */
[----:B------:R-:W-:Y:S01]  /*148a0*/  IMAD.U32 R6, RZ, RZ, UR4 ;  /* 0x00000004ff067e24 */ /* 0x000fe2000f8e00ff */
[----:B------:R-:W-:Y:S01]  /*148b0*/  LOP3.LUT R228, R224, 0x8, R238, 0x78, !PT ;  /* 0x00000008e0e47812 */ /* 0x000fe200078e78ee */
[----:B------:R-:W-:Y:S01]  /*148c0*/  VIADD R240, R240, 0x20 ;  /* 0x00000020f0f07836 */ /* 0x000fe20000000000 */
[----:B------:R-:W-:Y:S01]  /*148d0*/  LEA R3, P0, R2, R3, 0x7 ;  /* 0x0000000302037211 */ /* 0x000fe200078038ff */
[----:B------:R-:W2:Y:S01]  /*148e0*/  S2R R238, SR_TID.X ;  /* 0x0000000000ee7919 */ /* 0x000ea20000002100 */
[----:B------:R-:W-:Y:S01]  /*148f0*/  LEA R228, R228, R0, 0x1 ;  /* 0x00000000e4e47211 */ /* 0x000fe200078e08ff */
[----:B------:R-:W3:Y:S01]  /*14900*/  S2UR UR12, SR_CgaCtaId ;  /* 0x00000000000c79c3 */ /* 0x000ee20000008800 */
[----:B------:R-:W-:Y:S01]  /*14910*/  LEA.HI.X R2, R2, R4, R6, 0x7, P0 ;  /* 0x0000000402027211 */ /* 0x000fe200000f3c06 */
[----:B------:R-:W-:Y:S01]  /*14920*/  USHF.L.U64.HI UR11, UR10, 0x5, UR11 ;  /* 0x000000050a0b7899 */ /* 0x000fe2000801020b */
[----:B------:R-:W-:Y:S01]  /*14930*/  IADD3 R0, P0, PT, R3, UR8, RZ ;  /* 0x0000000803007c10 */ /* 0x000fe2000ff1e0ff */
[----:B------:R-:W-:Y:S01]  /*14940*/  UIADD3 UR19, UPT, UPT, UR19, 0x1, URZ ;  /* 0x0000000113137890 */ /* 0x000fe2000fffe0ff */
[----:B------:R-:W-:Y:S01]  /*14950*/  LOP3.LUT R232, R224, 0x8, R232, 0x78, !PT ;  /* 0x00000008e0e87812 */ /* 0x000fe200078e78e8 */
[----:B------:R-:W4:Y:S02]  /*14960*/  LDCU UR4, c[0x0][0x45c] ;  /* 0x00008b80ff0477ac */ /* 0x000f240008000800 */
[----:B------:R3:W-:Y:S01]  /*14970*/  STL [R1+0x48], R0 ;  /* 0x0000480001007387 */ /* 0x0007e20000100800 */
[----:B------:R-:W-:Y:S01]  /*14980*/  LOP3.LUT R232, R5, R232, RZ, 0xfc, !PT ;  /* 0x000000e805e87212 */ /* 0x000fe200078efcff */
[----:B-1----:R-:W-:-:S06]  /*14990*/  ULEA UR5, UR5, UR6, 0x18 ;  /* 0x0000000605057291 */ /* 0x002fcc000f8ec0ff */
[----:B------:R-:W-:Y:S02]  /*149a0*/  LEA R232, R232, UR5, 0x1 ;  /* 0x00000005e8e87c11 */ /* 0x000fe4000f8e08ff */
[----:B---3--:R-:W-:-:S05]  /*149b0*/  IADD3.X R0, PT, PT, R2, UR9, RZ, P0, !PT ;  /* 0x0000000902007c10 */ /* 0x008fca00087fe4ff */
[----:B------:R1:W-:Y:S01]  /*149c0*/  STL [R1+0x44], R0 ;  /* 0x0000440001007387 */ /* 0x0003e20000100800 */
[----:B------:R-:W-:Y:S02]  /*149d0*/  VIADD R230, R228, UR5 ;  /* 0x00000005e4e67c36 */ /* 0x000fe40008000000 */
[----:B------:R-:W-:Y:S01]  /*149e0*/  IMAD.IADD R233, R229, 0x1, R232 ;  /* 0x00000001e5e97824 */ /* 0x000fe200078e02e8 */
[----:B--2---:R-:W-:Y:S01]  /*149f0*/  LOP3.LUT P0, RZ, R238, 0x2, RZ, 0xc0, !PT ;  /* 0x00000002eeff7812 */ /* 0x004fe2000780c0ff */
[C---:B------:R-:W-:Y:S01]  /*14a00*/  IMAD.IADD R229, R230.reuse, 0x1, R229 ;  /* 0x00000001e6e57824 */ /* 0x040fe200078e02e5 */
[C---:B------:R-:W-:Y:S01]  /*14a10*/  IADD3 R234, PT, PT, R235.reuse, R232, RZ ;  /* 0x000000e8ebea7210 */ /* 0x040fe20007ffe0ff */
[----:B------:R-:W-:Y:S01]  /*14a20*/  IMAD.IADD R230, R230, 0x1, R235 ;  /* 0x00000001e6e67824 */ /* 0x000fe200078e02eb */
[----:B------:R-:W-:Y:S01]  /*14a30*/  MOV R3, R135 ;  /* 0x0000008700037202 */ /* 0x000fe20000000f00 */
[----:B------:R-:W-:Y:S01]  /*14a40*/  IMAD.IADD R231, R235, 0x1, R229 ;  /* 0x00000001ebe77824 */ /* 0x000fe200078e02e5 */
[----:B------:R-:W-:Y:S01]  /*14a50*/  LEA R249, R249, UR5, 0x1 ;  /* 0x00000005f9f97c11 */ /* 0x000fe2000f8e08ff */
[----:B------:R-:W-:Y:S01]  /*14a60*/  IMAD.IADD R235, R235, 0x1, R233 ;  /* 0x00000001ebeb7824 */ /* 0x000fe200078e02e9 */
[----:B------:R-:W-:Y:S01]  /*14a70*/  SHF.L.U32 R239, R238, 0x6, RZ ;  /* 0x00000006eeef7819 */ /* 0x000fe200000006ff */
[----:B------:R-:W-:Y:S01]  /*14a80*/  UMOV UR8, 0x400 ;  /* 0x0000040000087882 */ /* 0x000fe20000000000 */
[----:B------:R-:W-:Y:S01]  /*14a90*/  SEL R237, R236, 0xffffffe0, !P0 ;  /* 0xffffffe0eced7807 */ /* 0x000fe20004000000 */
[----:B------:R-:W-:-:S02]  /*14aa0*/  USHF.L.U32 UR10, UR10, 0x5, URZ ;  /* 0x000000050a0a7899 */ /* 0x000fc400080006ff */
[----:B------:R-:W-:Y:S01]  /*14ab0*/  ULEA UR6, UR12, UR8, 0x18 ;  /* 0x000000080c067291 */ /* 0x000fe2000f8ec0ff */
[----:B----4-:R-:W-:Y:S11]  /*14ac0*/  BRA `(.L_x_553) ;  /* 0x00000000008c7947 */ /* 0x010ff60003800000 */
.L_x_555:
[----:B------:R-:W2:Y:S01]  /*14ad0*/  LDL R49, [R1+0x5c] ;  /* 0x00005c0001317983 */ /* 0x000ea20000100800 */
[----:B------:R-:W1:Y:S01]  /*14ae0*/  LDC.64 R6, c[0x0][0x3b8] ;  /* 0x0000ee00ff067b82 */ /* 0x000e620000000a00 */
[----:B------:R-:W-:Y:S02]  /*14af0*/  UIADD3 UR9, UPT, UPT, UR19, -0x2, URZ ;  /* 0xfffffffe13097890 */ /* 0x000fe4000fffe0ff */
[----:B------:R-:W3:Y:S04]  /*14b00*/  LDL R43, [R1+0x58] ;  /* 0x00005800012b7983 */ /* 0x000ee80000100800 */
[C---:B-1----:R-:W-:Y:S01]  /*14b10*/  IMAD.WIDE.U32 R4, R6.reuse, UR9, RZ ;  /* 0x0000000906047c25 */ /* 0x042fe2000f8e00ff */
[C---:B------:R-:W-:Y:S03]  /*14b20*/  SHF.L.U64.HI R9, R6.reuse, 0x4, R7 ;  /* 0x0000000406097819 */ /* 0x040fe60000010207 */
[----:B------:R-:W-:Y:S02]  /*14b30*/  IMAD.SHL.U32 R8, R6, 0x10, RZ ;  /* 0x0000001006087824 */ /* 0x000fe400078e00ff */
[----:B------:R-:W-:Y:S03]  /*14b40*/  IMAD R5, R7, UR9, R5 ;  /* 0x0000000907057c24 */ /* 0x000fe6000f8e0205 */
[C---:B------:R-:W-:Y:S04]  /*14b50*/  LEA R0, P0, R4.reuse, R8, 0x6 ;  /* 0x0000000804007211 */ /* 0x040fe800078030ff */
[C-C-:B------:R-:W-:Y:S02]  /*14b60*/  LEA.HI.X R2, R4.reuse, R9, R5.reuse, 0x6, P0 ;  /* 0x0000000904027211 */ /* 0x140fe400000f3405 */
[C---:B--2---:R-:W-:Y:S04]  /*14b70*/  LEA R10, P0, R4.reuse, R49, 0x7 ;  /* 0x00000031040a7211 */ /* 0x044fe800078038ff */
[----:B---3--:R-:W-:Y:S02]  /*14b80*/  LEA.HI.X R11, R4, R43, R5, 0x7, P0 ;  /* 0x0000002b040b7211 */ /* 0x008fe400000f3c05 */
[C---:B------:R-:W-:Y:S03]  /*14b90*/  LEA R5, P0, R6.reuse, R0, 0x5 ;  /* 0x0000000006057211 */ /* 0x040fe600078028ff */
[----:B------:R-:W-:Y:S01]  /*14ba0*/  @!PT LDS RZ, [RZ] ;  /* 0x00000000fffff984 */ /* 0x000fe20000000800 */
[----:B------:R-:W-:Y:S01]  /*14bb0*/  @!PT LDS RZ, [RZ] ;  /* 0x00000000fffff984 */ /* 0x000fe20000000800 */
[----:B------:R-:W-:Y:S01]  /*14bc0*/  @!PT LDS RZ, [RZ] ;  /* 0x00000000fffff984 */ /* 0x000fe20000000800 */
[----:B------:R1:W-:Y:S01]  /*14bd0*/  LDGSTS.E.BYPASS.LTC128B.128 [R249+0x8000], desc[UR16][R10.64] ;  /* 0x080000000af97fae */ /* 0x0003e2000b981a10 */
[----:B------:R-:W-:Y:S02]  /*14be0*/  LEA.HI.X R25, R6, R2, R7, 0x5, P0 ;  /* 0x0000000206197211 */ /* 0x000fe400000f2c07 */
[----:B------:R-:W-:Y:S01]  /*14bf0*/  IADD3 R4, P0, PT, R8, R0, RZ ;  /* 0x0000000008047210 */ /* 0x000fe20007f1e0ff */
[----:B------:R1:W-:Y:S04]  /*14c00*/  LDGSTS.E.BYPASS.LTC128B.128 [R249+0xa000], desc[UR16][R10.64+0x80] ;  /* 0x0a0000800af97fae */ /* 0x0003e8000b981a10 */
[--C-:B------:R-:W-:Y:S01]  /*14c10*/  IMAD.X R7, R9, 0x1, R2.reuse, P0 ;  /* 0x0000000109077824 */ /* 0x100fe200000e0602 */
[C---:B------:R-:W-:Y:S04]  /*14c20*/  LEA R8, P0, R0.reuse, R49, 0x1 ;  /* 0x0000003100087211 */ /* 0x040fe800078008ff */
[----:B------:R-:W-:Y:S02]  /*14c30*/  LEA.HI.X R9, R0, R43, R2, 0x1, P0 ;  /* 0x0000002b00097211 */ /* 0x000fe400000f0c02 */
[C---:B------:R-:W-:Y:S03]  /*14c40*/  LEA R6, P0, R4.reuse, R49, 0x1 ;  /* 0x0000003104067211 */ /* 0x040fe600078008ff */
[----:B------:R1:W-:Y:S01]  /*14c50*/  LDGSTS.E.BYPASS.LTC128B.128 [R249+0x8800], desc[UR16][R8.64] ;  /* 0x0880000008f97fae */ /* 0x0003e2000b981a10 */
[----:B------:R-:W-:Y:S02]  /*14c60*/  LEA.HI.X R7, R4, R43, R7, 0x1, P0 ;  /* 0x0000002b04077211 */ /* 0x000fe400000f0c07 */
[C---:B------:R-:W-:Y:S01]  /*14c70*/  LEA R4, P0, R5.reuse, R49, 0x1 ;  /* 0x0000003105047211 */ /* 0x040fe200078008ff */
[----:B------:R1:W-:Y:S03]  /*14c80*/  LDGSTS.E.BYPASS.LTC128B.128 [R249+0xa800], desc[UR16][R8.64+0x80] ;  /* 0x0a80008008f97fae */ /* 0x0003e6000b981a10 */
[----:B------:R-:W-:Y:S01]  /*14c90*/  LEA.HI.X R5, R5, R43, R25, 0x1, P0 ;  /* 0x0000002b05057211 */ /* 0x000fe200000f0c19 */
[----:B------:R1:W-:Y:S04]  /*14ca0*/  LDGSTS.E.BYPASS.LTC128B.128 [R249+0x9000], desc[UR16][R6.64] ;  /* 0x0900000006f97fae */ /* 0x0003e8000b981a10 */
[----:B------:R1:W-:Y:S04]  /*14cb0*/  LDGSTS.E.BYPASS.LTC128B.128 [R249+0xb000], desc[UR16][R6.64+0x80] ;  /* 0x0b00008006f97fae */ /* 0x0003e8000b981a10 */
[----:B------:R1:W-:Y:S04]  /*14cc0*/  LDGSTS.E.BYPASS.LTC128B.128 [R249+0x9800], desc[UR16][R4.64] ;  /* 0x0980000004f97fae */ /* 0x0003e8000b981a10 */
[----:B------:R1:W-:Y:S04]  /*14cd0*/  LDGSTS.E.BYPASS.LTC128B.128 [R249+0xb800], desc[UR16][R4.64+0x80] ;  /* 0x0b80008004f97fae */ /* 0x0003e8000b981a10 */
[----:B------:R-:W0:Y:S01]  /*14ce0*/  LDGDEPBAR ;  /* 0x00000000000079af */ /* 0x000e220000000000 */
[----:B------:R-:W-:Y:S05]  /*14cf0*/  BRA `(.L_x_554) ;  /* 0x0000002000387947 */ /* 0x000fea0003800000 */
.L_x_553:
[----:B----4-:R-:W2:Y:S01]  /*14d00*/  LDL R2, [R1+0x44] ;  /* 0x0000440001027983 */ /* 0x010ea20000100800 */
[----:B------:R-:W-:Y:S04]  /*14d10*/  DEPBAR.LE SB0, 0x0 ;  /* 0x000080000000791a */ /* 0x000fe80000000000 */
[----:B-1----:R-:W3:Y:S01]  /*14d20*/  LDL R0, [R1+0x48] ;  /* 0x0000480001007983 */ /* 0x002ee20000100800 */
[C---:B------:R-:W-:Y:S01]  /*14d30*/  VIADD R135, R240.reuse, 0xfffffff1 ;  /* 0xfffffff1f0877836 */ /* 0x040fe20000000000 */
[----:B------:R-:W-:Y:S01]  /*14d40*/  UIADD3 UR8, UPT, UPT, UR19, -0x1, URZ ;  /* 0xffffffff13087890 */ /* 0x000fe2000fffe0ff */
[C---:B------:R-:W-:Y:S01]  /*14d50*/  VIADD R134, R240.reuse, 0xfffffff0 ;  /* 0xfffffff0f0867836 */ /* 0x040fe20000000000 */
[----:B------:R-:W-:Y:S01]  /*14d60*/  BAR.SYNC.DEFER_BLOCKING 0x0 ;  /* 0x0000000000007b1d */ /* 0x000fe20000010000 */
[C---:B------:R-:W-:Y:S01]  /*14d70*/  VIADD R142, R240.reuse, 0xffffffe8 ;  /* 0xffffffe8f08e7836 */ /* 0x040fe20000000000 */
[----:B------:R-:W-:Y:S01]  /*14d80*/  UISETP.GT.AND UP0, UPT, UR8, UR14, UPT ;  /* 0x0000000e0800728c */ /* 0x000fe2000bf04270 */
[----:B------:R-:W-:Y:S02]  /*14d90*/  VIADD R143, R240, 0xffffffe9 ;  /* 0xffffffe9f08f7836 */ /* 0x000fe40000000000 */
[----:B---3--:R-:W-:Y:S01]  /*14da0*/  IMAD.MOV.U32 R10, RZ, RZ, R0 ;  /* 0x000000ffff0a7224 */ /* 0x008fe200078e0000 */
[----:B------:R-:W-:Y:S01]  /*14db0*/  IADD3 R6, P0, PT, R0, UR10, RZ ;  /* 0x0000000a00067c10 */ /* 0x000fe2000ff1e0ff */
[----:B--2---:R-:W-:Y:S03]  /*14dc0*/  IMAD.MOV.U32 R11, RZ, RZ, R2 ;  /* 0x000000ffff0b7224 */ /* 0x004fe600078e0002 */
[----:B------:R-:W-:Y:S02]  /*14dd0*/  IADD3.X R7, PT, PT, R2, UR11, RZ, P0, !PT ;  /* 0x0000000b02077c10 */ /* 0x000fe400087fe4ff */
[----:B------:R-:W-:Y:S01]  /*14de0*/  @!PT LDS RZ, [RZ] ;  /* 0x00000000fffff984 */ /* 0x000fe20000000800 */
[----:B------:R-:W-:Y:S01]  /*14df0*/  @!PT LDS RZ, [RZ] ;  /* 0x00000000fffff984 */ /* 0x000fe20000000800 */
[----:B------:R-:W-:Y:S01]  /*14e00*/  @!PT LDS RZ, [RZ] ;  /* 0x00000000fffff984 */ /* 0x000fe20000000800 */
[----:B-----5:R-:W-:Y:S01]  /*14e10*/  LDGSTS.E.BYPASS.LTC128B.128 [R249+0xc000], desc[UR16][R10.64] ;  /* 0x0c0000000af97fae */ /* 0x020fe2000b981a10 */
[----:B------:R-:W-:Y:S04]  /*14e20*/  IADD3 R4, P0, PT, R6, UR34, RZ ;  /* 0x0000002206047c10 */ /* 0x000fe8000ff1e0ff */
[----:B------:R-:W-:Y:S02]  /*14e30*/  IADD3.X R5, PT, PT, R7, UR27, RZ, P0, !PT ;  /* 0x0000001b07057c10 */ /* 0x000fe400087fe4ff */
[----:B------:R-:W-:Y:S01]  /*14e40*/  IADD3 R8, P0, PT, R4, UR34, RZ ;  /* 0x0000002204087c10 */ /* 0x000fe2000ff1e0ff */
[----:B------:R-:W-:Y:S03]  /*14e50*/  LDGSTS.E.BYPASS.LTC128B.128 [R249+0xe000], desc[UR16][R10.64+0x80] ;  /* 0x0e0000800af97fae */ /* 0x000fe6000b981a10 */
[----:B------:R-:W-:Y:S05]  /*14e60*/  IADD3.X R9, PT, PT, R5, UR27, RZ, P0, !PT ;  /* 0x0000001b05097c10 */ /* 0x000fea00087fe4ff */
        /* <DEDUP_REMOVED lines=21> */
[-C--:B---3--:R-:W-:Y:S07]  /*14fc0*/  HMMA.16816.F32 R20, R64, R32.reuse, RZ ;  /* 0x000000204014723c */ /* 0x088fee00000018ff */
[----:B------:R-:W-:Y:S01]  /*14fd0*/  LDSM.16.M88.4 R224, [R230+0x9800] ;  /* 0x00980000e6e0783b */ /* 0x000fe20000000200 */
        /* <DEDUP_REMOVED lines=16> */
[----:B------:R-:W-:Y:S07]  /*150e0*/  LDSM.16.M88.4 R212, [R229+0x8000] ;  /* 0x00800000e5d4783b */ /* 0x000fee0000000200 */
[-C--:B---3--:R-:W-:Y:S08]  /*150f0*/  HMMA.16816.F32 R20, R208, R136.reuse, R20 ;  /* 0x00000088d014723c */ /* 0x088ff00000001814 */
[C---:B------:R-:W-:Y:S08]  /*15100*/  HMMA.16816.F32 R24, R216.reuse, R136, R24 ;  /* 0x00000088d818723c */ /* 0x040ff00000001818 */
[-C--:B------:R-:W-:Y:S08]  /*15110*/  HMMA.16816.F32 R28, R216, R138.reuse, R28 ;  /* 0x0000008ad81c723c */ /* 0x080ff0000000181c */
[C---:B------:R-:W-:Y:S01]  /*15120*/  HMMA.16816.F32 R32, R208.reuse, R138, R32 ;  /* 0x0000008ad020723c */ /* 0x040fe20000001820 */
[----:B------:R-:W1:Y:S07]  /*15130*/  LDSM.16.M88.4 R136, [R233] ;  /* 0x00000000e988783b */ /* 0x000e6e0000000200 */
[-C--:B------:R-:W-:Y:S08]  /*15140*/  HMMA.16816.F32 R36, R208, R220.reuse, R36 ;  /* 0x000000dcd024723c */ /* 0x080ff00000001824 */
[C---:B------:R-:W-:Y:S08]  /*15150*/  HMMA.16816.F32 R40, R216.reuse, R220, R40 ;  /* 0x000000dcd828723c */ /* 0x040ff00000001828 */
[-C--:B------:R-:W-:Y:S08]  /*15160*/  HMMA.16816.F32 R44, R216, R222.reuse, R44 ;  /* 0x000000ded82c723c */ /* 0x080ff0000000182c */
[C---:B------:R-:W-:Y:S01]  /*15170*/  HMMA.16816.F32 R48, R208.reuse, R222, R48 ;  /* 0x000000ded030723c */ /* 0x040fe20000001830 */
[----:B------:R-:W2:Y:S07]  /*15180*/  LDSM.16.M88.4 R220, [R233+0x2000] ;  /* 0x00200000e9dc783b */ /* 0x000eae0000000200 */
[-C--:B------:R-:W-:Y:S08]  /*15190*/  HMMA.16816.F32 R52, R208, R224.reuse, R52 ;  /* 0x000000e0d034723c */ /* 0x080ff00000001834 */
[C---:B------:R-:W-:Y:S08]  /*151a0*/  HMMA.16816.F32 R56, R216.reuse, R224, R56 ;  /* 0x000000e0d838723c */ /* 0x040ff00000001838 */
[-C--:B------:R-:W-:Y:S01]  /*151b0*/  HMMA.16816.F32 R60, R216, R226.reuse, R60 ;  /* 0x000000e2d83c723c */ /* 0x080fe2000000183c */
[----:B------:R-:W-:Y:S07]  /*151c0*/  LDSM.16.M88.4 R216, [R229+0x9000] ;  /* 0x00900000e5d8783b */ /* 0x000fee0000000200 */
[----:B------:R-:W-:Y:S01]  /*151d0*/  HMMA.16816.F32 R64, R208, R226, R64 ;  /* 0x000000e2d040723c */ /* 0x000fe20000001840 */
[----:B------:R-:W3:Y:S07]  /*151e0*/  LDSM.16.M88.4 R208, [R229+0x8800] ;  /* 0x00880000e5d0783b */ /* 0x000eee0000000200 */
[-C--:B-1----:R-:W-:Y:S01]  /*151f0*/  HMMA.16816.F32 R4, R136, R212.reuse, R4 ;  /* 0x000000d48804723c */ /* 0x082fe20000001804 */
[----:B------:R-:W1:Y:S07]  /*15200*/  LDSM.16.M88.4 R224, [R229+0x9800] ;  /* 0x00980000e5e0783b */ /* 0x000e6e0000000200 */
        /* <DEDUP_REMOVED lines=8> */
[----:B------:R-:W2:Y:S07]  /*15290*/  LDSM.16.M88.4 R208, [R235] ;  /* 0x00000000ebd0783b */ /* 0x000eae0000000200 */
[-C--:B------:R-:W-:Y:S08]  /*152a0*/  HMMA.16816.F32 R36, R136, R216.reuse, R36 ;  /* 0x000000d88824723c */ /* 0x080ff00000001824 */
[C---:B------:R-:W-:Y:S08]  /*152b0*/  HMMA.16816.F32 R40, R220.reuse, R216, R40 ;  /* 0x000000d8dc28723c */ /* 0x040ff00000001828 */
[-C--:B------:R-:W-:Y:S08]  /*152c0*/  HMMA.16816.F32 R44, R220, R218.reuse, R44 ;  /* 0x000000dadc2c723c */ /* 0x080ff0000000182c */
[C---:B------:R-:W-:Y:S01]  /*152d0*/  HMMA.16816.F32 R48, R136.reuse, R218, R48 ;  /* 0x000000da8830723c */ /* 0x040fe20000001830 */
[----:B------:R-:W3:Y:S07]  /*152e0*/  LDSM.16.M88.4 R216, [R235+0x2000] ;  /* 0x00200000ebd8783b */ /* 0x000eee0000000200 */
        /* <DEDUP_REMOVED lines=8> */
[C---:B---3--:R-:W-:Y:S08]  /*15370*/  HMMA.16816.F32 R8, R216.reuse, R212, R8 ;  /* 0x000000d4d808723c */ /* 0x048ff00000001808 */
[-C--:B------:R-:W-:Y:S08]  /*15380*/  HMMA.16816.F32 R12, R216, R214.reuse, R12 ;  /* 0x000000d6d80c723c */ /* 0x080ff0000000180c */
[C---:B------:R-:W-:Y:S01]  /*15390*/  HMMA.16816.F32 R16, R208.reuse, R214, R16 ;  /* 0x000000d6d010723c */ /* 0x040fe20000001810 */
[----:B------:R-:W-:Y:S07]  /*153a0*/  LDSM.16.M88.4 R212, [R228+UR5+0xa000] ;  /* 0x00a00005e4d4783b */ /* 0x000fee0008000200 */
[-C--:B-1----:R-:W-:Y:S08]  /*153b0*/  HMMA.16816.F32 R20, R208, R136.reuse, R20 ;  /* 0x00000088d014723c */ /* 0x082ff00000001814 */
[C---:B------:R-:W-:Y:S08]  /*153c0*/  HMMA.16816.F32 R24, R216.reuse, R136, R24 ;  /* 0x00000088d818723c */ /* 0x040ff00000001818 */
[-C--:B------:R-:W-:Y:S08]  /*153d0*/  HMMA.16816.F32 R28, R216, R138.reuse, R28 ;  /* 0x0000008ad81c723c */ /* 0x080ff0000000181c */
[C---:B------:R-:W-:Y:S01]  /*153e0*/  HMMA.16816.F32 R32, R208.reuse, R138, R32 ;  /* 0x0000008ad020723c */ /* 0x040fe20000001820 */
[----:B------:R-:W1:Y:S07]  /*153f0*/  LDSM.16.M88.4 R136, [R232+0x4000] ;  /* 0x00400000e888783b */ /* 0x000e6e0000000200 */
[-C--:B------:R-:W-:Y:S08]  /*15400*/  HMMA.16816.F32 R36, R208, R220.reuse, R36 ;  /* 0x000000dcd024723c */ /* 0x080ff00000001824 */
[C---:B------:R-:W-:Y:S08]  /*15410*/  HMMA.16816.F32 R40, R216.reuse, R220, R40 ;  /* 0x000000dcd828723c */ /* 0x040ff00000001828 */
[-C--:B------:R-:W-:Y:S08]  /*15420*/  HMMA.16816.F32 R44, R216, R222.reuse, R44 ;  /* 0x000000ded82c723c */ /* 0x080ff0000000182c */
[C---:B------:R-:W-:Y:S01]  /*15430*/  HMMA.16816.F32 R48, R208.reuse, R222, R48 ;  /* 0x000000ded030723c */ /* 0x040fe20000001830 */
[----:B------:R-:W3:Y:S07]  /*15440*/  LDSM.16.M88.4 R220, [R232+0x6000] ;  /* 0x00600000e8dc783b */ /* 0x000eee0000000200 */
[-C--:B--2---:R-:W-:Y:S08]  /*15450*/  HMMA.16816.F32 R52, R208, R224.reuse, R52 ;  /* 0x000000e0d034723c */ /* 0x084ff00000001834 */
[C---:B------:R-:W-:Y:S08]  /*15460*/  HMMA.16816.F32 R56, R216.reuse, R224, R56 ;  /* 0x000000e0d838723c */ /* 0x040ff00000001838 */
[-C--:B------:R-:W-:Y:S01]  /*15470*/  HMMA.16816.F32 R60, R216, R226.reuse, R60 ;  /* 0x000000e2d83c723c */ /* 0x080fe2000000183c */
[----:B------:R-:W-:Y:S07]  /*15480*/  LDSM.16.M88.4 R216, [R228+UR5+0xb000] ;  /* 0x00b00005e4d8783b */ /* 0x000fee0008000200 */
[----:B------:R-:W-:Y:S01]  /*15490*/  HMMA.16816.F32 R64, R208, R226, R64 ;  /* 0x000000e2d040723c */ /* 0x000fe20000001840 */
[----:B------:R-:W2:Y:S07]  /*154a0*/  LDSM.16.M88.4 R208, [R228+UR5+0xa800] ;  /* 0x00a80005e4d0783b */ /* 0x000eae0008000200 */
[-C--:B-1----:R-:W-:Y:S01]  /*154b0*/  HMMA.16816.F32 R4, R136, R212.reuse, R4 ;  /* 0x000000d48804723c */ /* 0x082fe20000001804 */
[----:B------:R-:W1:Y:S07]  /*154c0*/  LDSM.16.M88.4 R224, [R228+UR5+0xb800] ;  /* 0x00b80005e4e0783b */ /* 0x000e6e0008000200 */
[C---:B---3--:R-:W-:Y:S08]  /*154d0*/  HMMA.16816.F32 R8, R220.reuse, R212, R8 ;  /* 0x000000d4dc08723c */ /* 0x048ff00000001808 */
[-C--:B------:R-:W-:Y:S08]  /*154e0*/  HMMA.16816.F32 R12, R220, R214.reuse, R12 ;  /* 0x000000d6dc0c723c */ /* 0x080ff0000000180c */
[C---:B------:R-:W-:Y:S01]  /*154f0*/  HMMA.16816.F32 R16, R136.reuse, R214, R16 ;  /* 0x000000d68810723c */ /* 0x040fe20000001810 */
[----:B------:R-:W-:Y:S07]  /*15500*/  LDSM.16.M88.4 R212, [R230+0xa000] ;  /* 0x00a00000e6d4783b */ /* 0x000fee0000000200 */
[-C--:B--2---:R-:W-:Y:S08]  /*15510*/  HMMA.16816.F32 R20, R136, R208.reuse, R20 ;  /* 0x000000d08814723c */ /* 0x084ff00000001814 */
        /* <DEDUP_REMOVED lines=34> */
[----:B------:R-:W-:Y:S07]  /*15740*/  LDSM.16.M88.4 R216, [R229+0xb000] ;  /* 0x00b00000e5d8783b */ /* 0x000fee0000000200 */
[----:B------:R-:W-:Y:S01]  /*15750*/  HMMA.16816.F32 R64, R208, R226, R64 ;  /* 0x000000e2d040723c */ /* 0x000fe20000001840 */
[----:B------:R-:W2:Y:S07]  /*15760*/  LDSM.16.M88.4 R208, [R229+0xa800] ;  /* 0x00a80000e5d0783b */ /* 0x000eae0000000200 */
[-C--:B-1----:R-:W-:Y:S01]  /*15770*/  HMMA.16816.F32 R4, R136, R212.reuse, R4 ;  /* 0x000000d48804723c */ /* 0x082fe20000001804 */
[----:B------:R-:W1:Y:S07]  /*15780*/  LDSM.16.M88.4 R224, [R229+0xb800] ;  /* 0x00b80000e5e0783b */ /* 0x000e6e0000000200 */
        /* <DEDUP_REMOVED lines=17> */
[----:B------:R-:W1:Y:S07]  /*158a0*/  LDSM.16.M88.4 R220, [R231+0xa800] ;  /* 0x00a80000e7dc783b */ /* 0x000e6e0000000200 */
[----:B------:R-:W-:Y:S01]  /*158b0*/  HMMA.16816.F32 R64, R136, R226, R64 ;  /* 0x000000e28840723c */ /* 0x000fe20000001840 */
[----:B------:R-:W4:Y:S07]  /*158c0*/  LDSM.16.M88.4 R136, [R231+0xb000] ;  /* 0x00b00000e788783b */ /* 0x000f2e0000000200 */
[-C--:B--2---:R-:W-:Y:S08]  /*158d0*/  HMMA.16816.F32 R4, R208, R212.reuse, R4 ;  /* 0x000000d4d004723c */ /* 0x084ff00000001804 */
[C---:B---3--:R-:W-:Y:S04]  /*158e0*/  HMMA.16816.F32 R8, R216.reuse, R212, R8 ;  /* 0x000000d4d808723c */ /* 0x048fe80000001808 */
[C---:B------:R-:W-:Y:S02]  /*158f0*/  VIADD R212, R240.reuse, 0xffffffe0 ;  /* 0xffffffe0f0d47836 */ /* 0x040fe40000000000 */
[----:B------:R-:W-:Y:S02]  /*15900*/  VIADD R213, R240, 0xffffffe1 ;  /* 0xffffffe1f0d57836 */ /* 0x000fe40000000000 */
[-C--:B------:R-:W-:Y:S03]  /*15910*/  HMMA.16816.F32 R12, R216, R214.reuse, R12 ;  /* 0x000000d6d80c723c */ /* 0x080fe6000000180c */
[CC--:B------:R-:W-:Y:S02]  /*15920*/  ISETP.GT.AND P3, PT, R241.reuse, R212.reuse, PT ;  /* 0x000000d4f100720c */ /* 0x0c0fe40003f64270 */
[-C--:B------:R-:W-:Y:S02]  /*15930*/  ISETP.GT.AND P2, PT, R241, R213.reuse, PT ;  /* 0x000000d5f100720c */ /* 0x080fe40003f44270 */
[CC--:B------:R-:W-:Y:S01]  /*15940*/  ISETP.GT.AND P1, PT, R248.reuse, R212.reuse, PT ;  /* 0x000000d4f800720c */ /* 0x0c0fe20003f24270 */
[C---:B------:R-:W-:Y:S04]  /*15950*/  HMMA.16816.F32 R16, R208.reuse, R214, R16 ;  /* 0x000000d6d010723c */ /* 0x040fe80000001810 */
[-C--:B------:R-:W-:Y:S02]  /*15960*/  ISETP.GT.AND P0, PT, R248, R213.reuse, PT ;  /* 0x000000d5f800720c */ /* 0x080fe40003f04270 */
[----:B------:R-:W-:Y:S02]  /*15970*/  FSEL R0, R4, -INF , !P3 ;  /* 0xff80000004007808 */ /* 0x000fe40005800000 */
[----:B------:R-:W-:Y:S01]  /*15980*/  FSEL R2, R5, -INF , !P2 ;  /* 0xff80000005027808 */ /* 0x000fe20005000000 */
[-C--:B-1----:R-:W-:Y:S03]  /*15990*/  HMMA.16816.F32 R20, R208, R220.reuse, R20 ;  /* 0x000000dcd014723c */ /* 0x082fe60000001814 */
[----:B------:R-:W-:Y:S02]  /*159a0*/  FSEL R133, R6, -INF , !P1 ;  /* 0xff80000006857808 */ /* 0x000fe40004800000 */
[----:B------:R-:W-:Y:S02]  /*159b0*/  FSEL R224, R7, -INF , !P0 ;  /* 0xff80000007e07808 */ /* 0x000fe40004000000 */
[CC--:B------:R-:W-:Y:S01]  /*159c0*/  ISETP.GT.AND P3, PT, R247.reuse, R212.reuse, PT ;  /* 0x000000d4f700720c */ /* 0x0c0fe20003f64270 */
[----:B------:R-:W1:Y:S01]  /*159d0*/  LDSM.16.M88.4 R4, [R231+0xb800] ;  /* 0x00b80000e704783b */ /* 0x000e620000000200 */
[----:B------:R-:W-:Y:S01]  /*159e0*/  ISETP.GT.AND P1, PT, R246, R212, PT ;  /* 0x000000d4f600720c */ /* 0x000fe20003f24270 */
[----:B------:R-:W-:Y:S04]  /*159f0*/  DEPBAR.LE SB0, 0x0 ;  /* 0x000080000000791a */ /* 0x000fe80000000000 */
[----:B------:R-:W-:Y:S01]  /*15a00*/  FSEL R225, R8, -INF , !P3 ;  /* 0xff80000008e17808 */ /* 0x000fe20005800000 */
[----:B------:R-:W-:Y:S01]  /*15a10*/  VIADD R8, R240, 0x9 ;  /* 0x00000009f0087836 */ /* 0x000fe20000000000 */
[----:B------:R-:W-:Y:S01]  /*15a20*/  BAR.SYNC.DEFER_BLOCKING 0x0 ;  /* 0x0000000000007b1d */ /* 0x000fe20000010000 */
[-C--:B------:R-:W-:Y:S01]  /*15a30*/  ISETP.GT.AND P0, PT, R246, R213.reuse, PT ;  /* 0x000000d5f600720c */ /* 0x080fe20003f04270 */
[C---:B------:R-:W-:Y:S05]  /*15a40*/  HMMA.16816.F32 R24, R216.reuse, R220, R24 ;  /* 0x000000dcd818723c */ /* 0x040fea0000001818 */
[CC--:B------:R-:W-:Y:S02]  /*15a50*/  ISETP.GT.AND P3, PT, R247.reuse, R142.reuse, PT ;  /* 0x0000008ef700720c */ /* 0x0c0fe40003f64270 */
[----:B------:R-:W-:Y:S01]  /*15a60*/  FSEL R10, R10, -INF , !P1 ;  /* 0xff8000000a0a7808 */ /* 0x000fe20004800000 */
[-C--:B------:R-:W-:Y:S03]  /*15a70*/  HMMA.16816.F32 R28, R216, R222.reuse, R28 ;  /* 0x000000ded81c723c */ /* 0x080fe6000000181c */
[-C--:B------:R-:W-:Y:S02]  /*15a80*/  ISETP.GT.AND P1, PT, R246, R142.reuse, PT ;  /* 0x0000008ef600720c */ /* 0x080fe40003f24270 */
[----:B------:R-:W-:Y:S02]  /*15a90*/  ISETP.GT.AND P2, PT, R247, R213, PT ;  /* 0x000000d5f700720c */ /* 0x000fe40003f44270 */
[----:B------:R-:W-:Y:S01]  /*15aa0*/  FSEL R11, R11, -INF , !P0 ;  /* 0xff8000000b0b7808 */ /* 0x000fe20004000000 */
[C---:B------:R-:W-:Y:S04]  /*15ab0*/  HMMA.16816.F32 R32, R208.reuse, R222, R32 ;  /* 0x000000ded020723c */ /* 0x040fe80000001820 */
[----:B------:R-:W-:Y:S02]  /*15ac0*/  FSEL R12, R12, -INF , !P3 ;  /* 0xff8000000c0c7808 */ /* 0x000fe40005800000 */
[-C--:B------:R-:W-:Y:S02]  /*15ad0*/  ISETP.GT.AND P0, PT, R246, R143.reuse, PT ;  /* 0x0000008ff600720c */ /* 0x080fe40003f04270 */
[-C--:B------:R-:W-:Y:S01]  /*15ae0*/  ISETP.GT.AND P3, PT, R241, R142.reuse, PT ;  /* 0x0000008ef100720c */ /* 0x080fe20003f64270 */
[-C--:B----4-:R-:W-:Y:S03]  /*15af0*/  HMMA.16816.F32 R36, R208, R136.reuse, R36 ;  /* 0x00000088d024723c */ /* 0x090fe60000001824 */
[----:B------:R-:W-:Y:S01]  /*15b00*/  FSEL R251, R14, -INF , !P1 ;  /* 0xff8000000efb7808 */ /* 0x000fe20004800000 */
[----:B------:R-:W-:Y:S01]  /*15b10*/  IMAD.MOV.U32 R14, RZ, RZ, R11 ;  /* 0x000000ffff0e7224 */ /* 0x000fe200078e000b */
[----:B------:R-:W-:Y:S01]  /*15b20*/  FSEL R226, R9, -INF , !P2 ;  /* 0xff80000009e27808 */ /* 0x000fe20005000000 */
[----:B------:R-:W-:Y:S01]  /*15b30*/  VIADD R9, R240, 0x8 ;  /* 0x00000008f0097836 */ /* 0x000fe20000000000 */
[----:B------:R-:W-:Y:S01]  /*15b40*/  ISETP.GT.AND P1, PT, R248, R142, PT ;  /* 0x0000008ef800720c */ /* 0x000fe20003f24270 */
[C---:B------:R-:W-:Y:S04]  /*15b50*/  HMMA.16816.F32 R40, R216.reuse, R136, R40 ;  /* 0x00000088d828723c */ /* 0x040fe80000001828 */
[-C--:B------:R-:W-:Y:S01]  /*15b60*/  ISETP.GT.AND P2, PT, R247, R143.reuse, PT ;  /* 0x0000008ff700720c */ /* 0x080fe20003f44270 */
[----:B------:R-:W-:Y:S01]  /*15b70*/  VIADD R11, R240, 0xfffffff9 ;  /* 0xfffffff9f00b7836 */ /* 0x000fe20000000000 */
[----:B------:R-:W-:Y:S01]  /*15b80*/  FSEL R250, R15, -INF , !P0 ;  /* 0xff8000000ffa7808 */ /* 0x000fe20004000000 */
[----:B------:R-:W-:Y:S01]  /*15b90*/  IMAD.MOV.U32 R15, RZ, RZ, R10 ;  /* 0x000000ffff0f7224 */ /* 0x000fe200078e000a */
[----:B------:R-:W-:Y:S01]  /*15ba0*/  FSEL R227, R16, -INF , !P3 ;  /* 0xff80000010e37808 */ /* 0x000fe20005800000 */
[-C--:B------:R-:W-:Y:S03]  /*15bb0*/  HMMA.16816.F32 R44, R216, R138.reuse, R44 ;  /* 0x0000008ad82c723c */ /* 0x080fe6000000182c */
[-C--:B------:R-:W-:Y:S01]  /*15bc0*/  ISETP.GT.AND P0, PT, R248, R143.reuse, PT ;  /* 0x0000008ff800720c */ /* 0x080fe20003f04270 */
[----:B------:R-:W-:Y:S01]  /*15bd0*/  VIADD R10, R240, 0x1 ;  /* 0x00000001f00a7836 */ /* 0x000fe20000000000 */
[----:B------:R-:W-:Y:S01]  /*15be0*/  FSEL R252, R13, -INF , !P2 ;  /* 0xff8000000dfc7808 */ /* 0x000fe20005000000 */
[----:B------:R-:W-:Y:S01]  /*15bf0*/  IMAD.MOV.U32 R16, RZ, RZ, R12 ;  /* 0x000000ffff107224 */ /* 0x000fe200078e000c */
[C---:B------:R-:W-:Y:S01]  /*15c00*/  ISETP.GT.AND P2, PT, R241.reuse, R143, PT ;  /* 0x0000008ff100720c */ /* 0x040fe20003f44270 */
[C---:B------:R-:W-:Y:S04]  /*15c10*/  HMMA.16816.F32 R48, R208.reuse, R138, R48 ;  /* 0x0000008ad030723c */ /* 0x040fe80000001830 */
[-C--:B------:R-:W-:Y:S01]  /*15c20*/  ISETP.GT.AND P3, PT, R241, R134.reuse, PT ;  /* 0x00000086f100720c */ /* 0x080fe20003f64270 */
[----:B------:R-:W-:Y:S01]  /*15c30*/  IMAD.MOV.U32 R12, RZ, RZ, R225 ;  /* 0x000000ffff0c7224 */ /* 0x000fe200078e00e1 */
[----:B------:R-:W-:Y:S01]  /*15c40*/  FSEL R225, R18, -INF , !P1 ;  /* 0xff80000012e17808 */ /* 0x000fe20004800000 */
[----:B------:R-:W-:Y:S01]  /*15c50*/  IMAD.MOV.U32 R18, RZ, RZ, R224 ;  /* 0x000000ffff127224 */ /* 0x000fe200078e00e0 */
[----:B------:R-:W-:Y:S01]  /*15c60*/  FSEL R224, R19, -INF , !P0 ;  /* 0xff80000013e07808 */ /* 0x000fe20004000000 */
[-C--:B-1----:R-:W-:Y:S03]  /*15c70*/  HMMA.16816.F32 R52, R208, R4.reuse, R52 ;  /* 0x00000004d034723c */ /* 0x082fe60000001834 */
[CC--:B------:R-:W-:Y:S01]  /*15c80*/  ISETP.GT.AND P0, PT, R248.reuse, R135.reuse, PT ;  /* 0x00000087f800720c */ /* 0x0c0fe20003f04270 */
[----:B------:R-:W-:Y:S01]  /*15c90*/  IMAD.MOV.U32 R13, RZ, RZ, R226 ;  /* 0x000000ffff0d7224 */ /* 0x000fe200078e00e2 */
[-C--:B------:R-:W-:Y:S01]  /*15ca0*/  ISETP.GT.AND P1, PT, R248, R134.reuse, PT ;  /* 0x00000086f800720c */ /* 0x080fe20003f24270 */
[----:B------:R-:W-:Y:S01]  /*15cb0*/  IMAD.MOV.U32 R19, RZ, RZ, R2 ;  /* 0x000000ffff137224 */ /* 0x000fe200078e0002 */
[----:B------:R-:W-:Y:S01]  /*15cc0*/  FSEL R226, R17, -INF , !P2 ;  /* 0xff80000011e27808 */ /* 0x000fe20005000000 */
[C---:B------:R-:W-:Y:S04]  /*15cd0*/  HMMA.16816.F32 R56, R216.reuse, R4, R56 ;  /* 0x00000004d838723c */ /* 0x040fe80000001838 */
[-C--:B------:R-:W-:Y:S01]  /*15ce0*/  ISETP.GT.AND P2, PT, R241, R135.reuse, PT ;  /* 0x00000087f100720c */ /* 0x080fe20003f44270 */
[C---:B------:R-:W-:Y:S01]  /*15cf0*/  VIADD R4, R240.reuse, 0x11 ;  /* 0x00000011f0047836 */ /* 0x040fe20000000000 */
[----:B------:R-:W-:Y:S01]  /*15d00*/  FSEL R220, R23, -INF , !P0 ;  /* 0xff80000017dc7808 */ /* 0x000fe20004000000 */
[----:B------:R-:W-:Y:S01]  /*15d10*/  VIADD R5, R240, 0x10 ;  /* 0x00000010f0057836 */ /* 0x000fe20000000000 */
[----:B------:R-:W-:Y:S01]  /*15d20*/  FSEL R223, R20, -INF , !P3 ;  /* 0xff80000014df7808 */ /* 0x000fe20005800000 */
[-C--:B------:R-:W-:Y:S03]  /*15d30*/  HMMA.16816.F32 R60, R216, R6.reuse, R60 ;  /* 0x00000006d83c723c */ /* 0x080fe6000000183c */
[-C--:B------:R-:W-:Y:S01]  /*15d40*/  ISETP.GT.AND P0, PT, R246, R135.reuse, PT ;  /* 0x00000087f600720c */ /* 0x080fe20003f04270 */
[----:B------:R-:W-:Y:S01]  /*15d50*/  IMAD.MOV.U32 R20, RZ, RZ, R133 ;  /* 0x000000ffff147224 */ /* 0x000fe200078e0085 */
[----:B------:R-:W-:Y:S01]  /*15d60*/  FSEL R221, R22, -INF , !P1 ;  /* 0xff80000016dd7808 */ /* 0x000fe20004800000 */
[----:B------:R-:W-:Y:S01]  /*15d70*/  VIADD R133, R240, 0xfffffff8 ;  /* 0xfffffff8f0857836 */ /* 0x000fe20000000000 */
[-C--:B------:R-:W-:Y:S01]  /*15d80*/  ISETP.GT.AND P1, PT, R246, R134.reuse, PT ;  /* 0x00000086f600720c */ /* 0x080fe20003f24270 */
[----:B------:R-:W-:Y:S04]  /*15d90*/  HMMA.16816.F32 R64, R208, R6, R64 ;  /* 0x00000006d040723c */ /* 0x000fe80000001840 */
[----:B------:R-:W-:Y:S01]  /*15da0*/  FSEL R222, R21, -INF , !P2 ;  /* 0xff80000015de7808 */ /* 0x000fe20005000000 */
[C---:B------:R-:W-:Y:S01]  /*15db0*/  VIADD R2, R240.reuse, 0x19 ;  /* 0x00000019f0027836 */ /* 0x040fe20000000000 */
[----:B------:R-:W-:Y:S01]  /*15dc0*/  ISETP.GT.AND P2, PT, R247, R135, PT ;  /* 0x00000087f700720c */ /* 0x000fe20003f44270 */
[----:B------:R-:W-:Y:S01]  /*15dd0*/  IMAD.MOV.U32 R17, RZ, RZ, R0 ;  /* 0x000000ffff117224 */ /* 0x000fe200078e0000 */
[----:B------:R-:W-:Y:S01]  /*15de0*/  FSEL R136, R27, -INF , !P0 ;  /* 0xff8000001b887808 */ /* 0x000fe20004000000 */
[----:B------:R-:W-:Y:S01]  /*15df0*/  VIADD R0, R240, 0x18 ;  /* 0x00000018f0007836 */ /* 0x000fe20000000000 */
[----:B------:R-:W-:Y:S02]  /*15e00*/  ISETP.GT.AND P0, PT, R246, R11, PT ;  /* 0x0000000bf600720c */ /* 0x000fe40003f04270 */
[----:B------:R-:W-:Y:S02]  /*15e10*/  ISETP.GT.AND P3, PT, R247, R134, PT ;  /* 0x00000086f700720c */ /* 0x000fe40003f64270 */
[----:B------:R-:W-:Y:S02]  /*15e20*/  FSEL R137, R26, -INF , !P1 ;  /* 0xff8000001a897808 */ /* 0x000fe40004800000 */
[----:B------:R-:W-:Y:S02]  /*15e30*/  ISETP.GT.AND P1, PT, R246, R133, PT ;  /* 0x00000085f600720c */ /* 0x000fe40003f24270 */
[----:B------:R-:W-:Y:S02]  /*15e40*/  FSEL R214, R25, -INF , !P2 ;  /* 0xff80000019d67808 */ /* 0x000fe40005000000 */
[-C--:B------:R-:W-:Y:S02]  /*15e50*/  ISETP.GT.AND P2, PT, R247, R11.reuse, PT ;  /* 0x0000000bf700720c */ /* 0x080fe40003f44270 */
[----:B------:R-:W-:Y:S02]  /*15e60*/  FSEL R31, R31, -INF , !P0 ;  /* 0xff8000001f1f7808 */ /* 0x000fe40004000000 */
[----:B------:R-:W-:Y:S02]  /*15e70*/  FSEL R215, R24, -INF , !P3 ;  /* 0xff80000018d77808 */ /* 0x000fe40005800000 */
[----:B------:R-:W-:Y:S02]  /*15e80*/  ISETP.GT.AND P0, PT, R248, R11, PT ;  /* 0x0000000bf800720c */ /* 0x000fe40003f04270 */
[-C--:B------:R-:W-:Y:S02]  /*15e90*/  ISETP.GT.AND P3, PT, R247, R133.reuse, PT ;  /* 0x00000085f700720c */ /* 0x080fe40003f64270 */
[----:B------:R-:W-:Y:S02]  /*15ea0*/  FSEL R30, R30, -INF , !P1 ;  /* 0xff8000001e1e7808 */ /* 0x000fe40004800000 */
[----:B------:R-:W-:Y:S02]  /*15eb0*/  ISETP.GT.AND P1, PT, R248, R133, PT ;  /* 0x00000085f800720c */ /* 0x000fe40003f24270 */
[----:B------:R-:W-:Y:S02]  /*15ec0*/  FSEL R25, R29, -INF , !P2 ;  /* 0xff8000001d197808 */ /* 0x000fe40005000000 */
[----:B------:R-:W-:Y:S02]  /*15ed0*/  ISETP.GT.AND P2, PT, R241, R11, PT ;  /* 0x0000000bf100720c */ /* 0x000fe40003f44270 */
[----:B------:R-:W-:Y:S02]  /*15ee0*/  FSEL R35, R35, -INF , !P0 ;  /* 0xff80000023237808 */ /* 0x000fe40004000000 */
[----:B------:R-:W-:Y:S02]  /*15ef0*/  FSEL R28, R28, -INF , !P3 ;  /* 0xff8000001c1c7808 */ /* 0x000fe40005800000 */
        /* <DEDUP_REMOVED lines=19> */
[-C--:B------:R-:W-:Y:S02]  /*16030*/  ISETP.GT.AND P1, PT, R246, R9.reuse, PT ;  /* 0x00000009f600720c */ /* 0x080fe40003f24270 */
[----:B------:R-:W-:Y:S02]  /*16040*/  FSEL R41, R41, -INF , !P2 ;  /* 0xff80000029297808 */ /* 0x000fe40005000000 */
[-C--:B------:R-:W-:Y:S02]  /*16050*/  ISETP.GT.AND P2, PT, R247, R8.reuse, PT ;  /* 0x00000008f700720c */ /* 0x080fe40003f44270 */
[----:B------:R-:W-:Y:S02]  /*16060*/  FSEL R47, R47, -INF , !P0 ;  /* 0xff8000002f2f7808 */ /* 0x000fe40004000000 */
[----:B------:R-:W-:Y:S02]  /*16070*/  FSEL R40, R40, -INF , !P3 ;  /* 0xff80000028287808 */ /* 0x000fe40005800000 */
[-C--:B------:R-:W-:Y:S02]  /*16080*/  ISETP.GT.AND P0, PT, R248, R8.reuse, PT ;  /* 0x00000008f800720c */ /* 0x080fe40003f04270 */
[-C--:B------:R-:W-:Y:S02]  /*16090*/  ISETP.GT.AND P3, PT, R247, R9.reuse, PT ;  /* 0x00000009f700720c */ /* 0x080fe40003f64270 */
[----:B------:R-:W-:Y:S02]  /*160a0*/  FSEL R46, R46, -INF , !P1 ;  /* 0xff8000002e2e7808 */ /* 0x000fe40004800000 */
[-C--:B------:R-:W-:Y:S02]  /*160b0*/  ISETP.GT.AND P1, PT, R248, R9.reuse, PT ;  /* 0x00000009f800720c */ /* 0x080fe40003f24270 */
[----:B------:R-:W-:Y:S02]  /*160c0*/  FSEL R45, R45, -INF , !P2 ;  /* 0xff8000002d2d7808 */ /* 0x000fe40005000000 */
[----:B------:R-:W-:Y:S02]  /*160d0*/  ISETP.GT.AND P2, PT, R241, R8, PT ;  /* 0x00000008f100720c */ /* 0x000fe40003f44270 */
[----:B------:R-:W-:Y:S02]  /*160e0*/  FSEL R51, R51, -INF , !P0 ;  /* 0xff80000033337808 */ /* 0x000fe40004000000 */
[----:B------:R-:W-:Y:S02]  /*160f0*/  FSEL R44, R44, -INF , !P3 ;  /* 0xff8000002c2c7808 */ /* 0x000fe40005800000 */
[-C--:B------:R-:W-:Y:S02]  /*16100*/  ISETP.GT.AND P0, PT, R248, R4.reuse, PT ;  /* 0x00000004f800720c */ /* 0x080fe40003f04270 */
        /* <DEDUP_REMOVED lines=19> */
[----:B------:R-:W-:Y:S02]  /*16240*/  ISETP.GT.AND P4, PT, R248, R0, PT ;  /* 0x00000000f800720c */ /* 0x000fe40003f84270 */
[----:B------:R-:W-:Y:S02]  /*16250*/  FSEL R57, R57, -INF , !P2 ;  /* 0xff80000039397808 */ /* 0x000fe40005000000 */
[----:B------:R-:W-:Y:S02]  /*16260*/  ISETP.GT.AND P2, PT, R247, R2, PT ;  /* 0x00000002f700720c */ /* 0x000fe40003f44270 */
[----:B------:R-:W-:Y:S02]  /*16270*/  FSEL R63, R63, -INF , !P0 ;  /* 0xff8000003f3f7808 */ /* 0x000fe40004000000 */
[----:B------:R-:W-:Y:S02]  /*16280*/  FSEL R56, R56, -INF , !P3 ;  /* 0xff80000038387808 */ /* 0x000fe40005800000 */
[-C--:B------:R-:W-:Y:S02]  /*16290*/  ISETP.GE.AND P0, PT, R212, R243.reuse, PT ;  /* 0x000000f3d400720c */ /* 0x080fe40003f06270 */
[-C--:B------:R-:W-:Y:S02]  /*162a0*/  ISETP.GT.AND P3, PT, R247, R0.reuse, PT ;  /* 0x00000000f700720c */ /* 0x080fe40003f64270 */
[----:B------:R-:W-:Y:S02]  /*162b0*/  FSEL R62, R62, -INF , !P1 ;  /* 0xff8000003e3e7808 */ /* 0x000fe40004800000 */
[----:B------:R-:W-:Y:S02]  /*162c0*/  FSEL R66, R66, -INF , !P4 ;  /* 0xff80000042427808 */ /* 0x000fe40006000000 */
[----:B------:R-:W-:Y:S02]  /*162d0*/  ISETP.GT.AND P6, PT, R241, R0, PT ;  /* 0x00000000f100720c */ /* 0x000fe40003fc4270 */
[----:B------:R-:W-:Y:S02]  /*162e0*/  ISETP.GT.AND P1, PT, R248, R2, PT ;  /* 0x00000002f800720c */ /* 0x000fe40003f24270 */
[----:B------:R-:W-:Y:S02]  /*162f0*/  ISETP.GE.AND P4, PT, R213, R243, PT ;  /* 0x000000f3d500720c */ /* 0x000fe40003f86270 */
[----:B------:R-:W-:Y:S02]  /*16300*/  FSEL R61, R61, -INF , !P2 ;  /* 0xff8000003d3d7808 */ /* 0x000fe40005000000 */
[----:B------:R-:W-:Y:S02]  /*16310*/  ISETP.GE.AND P2, PT, R212, R244, PT ;  /* 0x000000f4d400720c */ /* 0x000fe40003f46270 */
[----:B------:R-:W-:Y:S02]  /*16320*/  FSEL R17, R17, -INF , !P0 ;  /* 0xff80000011117808 */ /* 0x000fe40004000000 */
[----:B------:R-:W-:Y:S02]  /*16330*/  FSEL R60, R60, -INF , !P3 ;  /* 0xff8000003c3c7808 */ /* 0x000fe40005800000 */
[-C--:B------:R-:W-:Y:S02]  /*16340*/  ISETP.GE.AND P0, PT, R213, R245.reuse, PT ;  /* 0x000000f5d500720c */ /* 0x080fe40003f06270 */
[----:B------:R-:W-:Y:S02]  /*16350*/  ISETP.GT.AND P5, PT, R241, R2, PT ;  /* 0x00000002f100720c */ /* 0x000fe40003fa4270 */
[----:B------:R-:W-:Y:S02]  /*16360*/  ISETP.GE.AND P3, PT, R212, R242, PT ;  /* 0x000000f2d400720c */ /* 0x000fe40003f66270 */
[----:B------:R-:W-:Y:S02]  /*16370*/  FSEL R64, R64, -INF , !P6 ;  /* 0xff80000040407808 */ /* 0x000fe40007000000 */
[----:B------:R-:W-:Y:S02]  /*16380*/  FSEL R67, R67, -INF , !P1 ;  /* 0xff80000043437808 */ /* 0x000fe40004800000 */
[----:B------:R-:W-:Y:S02]  /*16390*/  FSEL R19, R19, -INF , !P4 ;  /* 0xff80000013137808 */ /* 0x000fe40006000000 */
[C---:B------:R-:W-:Y:S02]  /*163a0*/  ISETP.GE.AND P6, PT, R213.reuse, R244, PT ;  /* 0x000000f4d500720c */ /* 0x040fe40003fc6270 */
[-C--:B------:R-:W-:Y:S02]  /*163b0*/  ISETP.GE.AND P1, PT, R213, R242.reuse, PT ;  /* 0x000000f2d500720c */ /* 0x080fe40003f26270 */
[----:B------:R-:W-:Y:S02]  /*163c0*/  ISETP.GE.AND P4, PT, R142, R242, PT ;  /* 0x000000f28e00720c */ /* 0x000fe40003f86270 */
[----:B------:R-:W-:Y:S02]  /*163d0*/  FSEL R20, R20, -INF , !P2 ;  /* 0xff80000014147808 */ /* 0x000fe40005000000 */
[----:B------:R-:W-:Y:S02]  /*163e0*/  ISETP.GE.AND P2, PT, R142, R245, PT ;  /* 0x000000f58e00720c */ /* 0x000fe40003f46270 */
[----:B------:R-:W-:Y:S02]  /*163f0*/  FSEL R14, R14, -INF , !P0 ;  /* 0xff8000000e0e7808 */ /* 0x000fe40004000000 */
[----:B------:R-:W-:Y:S02]  /*16400*/  FSEL R65, R65, -INF , !P5 ;  /* 0xff80000041417808 */ /* 0x000fe40006800000 */
[----:B------:R-:W-:Y:S02]  /*16410*/  FSEL R12, R12, -INF , !P3 ;  /* 0xff8000000c0c7808 */ /* 0x000fe40005800000 */
[----:B------:R-:W-:Y:S02]  /*16420*/  ISETP.GE.AND P0, PT, R143, R243, PT ;  /* 0x000000f38f00720c */ /* 0x000fe40003f06270 */
[----:B------:R-:W-:Y:S02]  /*16430*/  ISETP.GE.AND P5, PT, R212, R245, PT ;  /* 0x000000f5d400720c */ /* 0x000fe40003fa6270 */
[----:B------:R-:W-:Y:S02]  /*16440*/  FSEL R21, R18, -INF , !P6 ;  /* 0xff80000012157808 */ /* 0x000fe40007000000 */
[----:B------:R-:W-:Y:S02]  /*16450*/  ISETP.GE.AND P3, PT, R142, R244, PT ;  /* 0x000000f48e00720c */ /* 0x000fe40003f66270 */
[----:B------:R-:W-:Y:S02]  /*16460*/  FSEL R13, R13, -INF , !P1 ;  /* 0xff8000000d0d7808 */ /* 0x000fe40004800000 */
[----:B------:R-:W-:Y:S02]  /*16470*/  FSEL R16, R16, -INF , !P4 ;  /* 0xff80000010107808 */ /* 0x000fe40006000000 */
[-C--:B------:R-:W-:Y:S02]  /*16480*/  ISETP.GE.AND P6, PT, R142, R243.reuse, PT ;  /* 0x000000f38e00720c */ /* 0x080fe40003fc6270 */
[C---:B------:R-:W-:Y:S02]  /*16490*/  ISETP.GE.AND P1, PT, R143.reuse, R242, PT ;  /* 0x000000f28f00720c */ /* 0x040fe40003f26270 */
[-C--:B------:R-:W-:Y:S02]  /*164a0*/  ISETP.GE.AND P4, PT, R143, R244.reuse, PT ;  /* 0x000000f48f00720c */ /* 0x080fe40003f86270 */
[----:B------:R-:W-:Y:S02]  /*164b0*/  FSEL R22, R251, -INF , !P2 ;  /* 0xff800000fb167808 */ /* 0x000fe40005000000 */
[-C--:B------:R-:W-:Y:S02]  /*164c0*/  ISETP.GE.AND P2, PT, R134, R244.reuse, PT ;  /* 0x000000f48600720c */ /* 0x080fe40003f46270 */
[----:B------:R-:W-:Y:S02]  /*164d0*/  FSEL R24, R226, -INF , !P0 ;  /* 0xff800000e2187808 */ /* 0x000fe40004000000 */
[----:B------:R-:W-:Y:S02]  /*164e0*/  FSEL R15, R15, -INF , !P5 ;  /* 0xff8000000f0f7808 */ /* 0x000fe40006800000 */
[----:B------:R-:W-:Y:S02]  /*164f0*/  ISETP.GE.AND P0, PT, R135, R243, PT ;  /* 0x000000f38700720c */ /* 0x000fe40003f06270 */
[----:B------:R-:W-:Y:S02]  /*16500*/  FSEL R26, R225, -INF , !P3 ;  /* 0xff800000e11a7808 */ /* 0x000fe40005800000 */
[----:B------:R-:W-:Y:S02]  /*16510*/  ISETP.GE.AND P5, PT, R143, R245, PT ;  /* 0x000000f58f00720c */ /* 0x000fe40003fa6270 */
[----:B------:R-:W-:Y:S02]  /*16520*/  FSEL R18, R252, -INF , !P1 ;  /* 0xff800000fc127808 */ /* 0x000fe40004800000 */
[----:B------:R-:W-:Y:S02]  /*16530*/  FSEL R23, R227, -INF , !P6 ;  /* 0xff800000e3177808 */ /* 0x000fe40007000000 */
[C---:B------:R-:W-:Y:S02]  /*16540*/  ISETP.GE.AND P3, PT, R135.reuse, R244, PT ;  /* 0x000000f48700720c */ /* 0x040fe40003f66270 */
[----:B------:R-:W-:Y:S02]  /*16550*/  FSEL R27, R224, -INF , !P4 ;  /* 0xff800000e01b7808 */ /* 0x000fe40006000000 */
[C---:B------:R-:W-:Y:S02]  /*16560*/  ISETP.GE.AND P1, PT, R134.reuse, R243, PT ;  /* 0x000000f38600720c */ /* 0x040fe40003f26270 */
[-C--:B------:R-:W-:Y:S02]  /*16570*/  ISETP.GE.AND P6, PT, R134, R245.reuse, PT ;  /* 0x000000f58600720c */ /* 0x080fe40003fc6270 */
[-C--:B------:R-:W-:Y:S02]  /*16580*/  ISETP.GE.AND P4, PT, R135, R242.reuse, PT ;  /* 0x000000f28700720c */ /* 0x080fe40003f86270 */
[----:B------:R-:W-:Y:S02]  /*16590*/  FSEL R7, R221, -INF , !P2 ;  /* 0xff800000dd077808 */ /* 0x000fe40005000000 */
[----:B------:R-:W-:Y:S02]  /*165a0*/  FSEL R142, R222, -INF , !P0 ;  /* 0xff800000de8e7808 */ /* 0x000fe40004000000 */
[CC--:B------:R-:W-:Y:S02]  /*165b0*/  ISETP.GE.AND P2, PT, R133.reuse, R245.reuse, PT ;  /* 0x000000f58500720c */ /* 0x0c0fe40003f46270 */
[----:B------:R-:W-:Y:S02]  /*165c0*/  FSEL R29, R250, -INF , !P5 ;  /* 0xff800000fa1d7808 */ /* 0x000fe40006800000 */
[-C--:B------:R-:W-:Y:S02]  /*165d0*/  ISETP.GE.AND P0, PT, R133, R242.reuse, PT ;  /* 0x000000f28500720c */ /* 0x080fe40003f06270 */
[----:B------:R-:W-:Y:S02]  /*165e0*/  FSEL R6, R220, -INF , !P3 ;  /* 0xff800000dc067808 */ /* 0x000fe40005800000 */
[-C--:B------:R-:W-:Y:S02]  /*165f0*/  ISETP.GE.AND P5, PT, R134, R242.reuse, PT ;  /* 0x000000f28600720c */ /* 0x080fe40003fa6270 */
[----:B------:R-:W-:Y:S02]  /*16600*/  FSEL R208, R223, -INF , !P1 ;  /* 0xff800000dfd07808 */ /* 0x000fe40004800000 */
[----:B------:R-:W-:Y:S02]  /*16610*/  FSEL R227, R214, -INF , !P4 ;  /* 0xff800000d6e37808 */ /* 0x000fe40006000000 */
[----:B------:R-:W-:Y:S02]  /*16620*/  FSEL R220, R137, -INF , !P6 ;  /* 0xff80000089dc7808 */ /* 0x000fe40007000000 */
[----:B------:R-:W-:Y:S02]  /*16630*/  ISETP.GE.AND P1, PT, R135, R245, PT ;  /* 0x000000f58700720c */ /* 0x000fe40003f26270 */
[----:B------:R-:W-:Y:S02]  /*16640*/  ISETP.GE.AND P3, PT, R133, R243, PT ;  /* 0x000000f38500720c */ /* 0x000fe40003f66270 */
[C---:B------:R-:W-:Y:S02]  /*16650*/  ISETP.GE.AND P4, PT, R11.reuse, R242, PT ;  /* 0x000000f20b00720c */ /* 0x040fe40003f86270 */
[----:B------:R-:W-:Y:S02]  /*16660*/  ISETP.GE.AND P6, PT, R11, R245, PT ;  /* 0x000000f50b00720c */ /* 0x000fe40003fc6270 */
[----:B------:R-:W-:Y:S02]  /*16670*/  FSEL R139, R30, -INF , !P2 ;  /* 0xff8000001e8b7808 */ /* 0x000fe40005000000 */
[----:B------:R-:W-:Y:S02]  /*16680*/  FSEL R223, R28, -INF , !P0 ;  /* 0xff8000001cdf7808 */ /* 0x000fe40004000000 */
[-C--:B------:R-:W-:Y:S02]  /*16690*/  ISETP.GE.AND P2, PT, R10, R244.reuse, PT ;  /* 0x000000f40a00720c */ /* 0x080fe40003f46270 */
[----:B------:R-:W-:Y:S02]  /*166a0*/  FSEL R251, R215, -INF , !P5 ;  /* 0xff800000d7fb7808 */ /* 0x000fe40006800000 */
[-C--:B------:R-:W-:Y:S02]  /*166b0*/  ISETP.GE.AND P0, PT, R11, R244.reuse, PT ;  /* 0x000000f40b00720c */ /* 0x080fe40003f06270 */
[----:B------:R-:W-:Y:S02]  /*166c0*/  ISETP.GE.AND P5, PT, R133, R244, PT ;  /* 0x000000f48500720c */ /* 0x000fe40003fa6270 */
[----:B------:R-:W-:Y:S02]  /*166d0*/  FSEL R136, R136, -INF , !P1 ;  /* 0xff80000088887808 */ /* 0x000fe40004800000 */
[----:B------:R-:W-:Y:S02]  /*166e0*/  FSEL R222, R25, -INF , !P4 ;  /* 0xff80000019de7808 */ /* 0x000fe40006000000 */
[----:B------:R-:W-:Y:S02]  /*166f0*/  FSEL R31, R31, -INF , !P6 ;  /* 0xff8000001f1f7808 */ /* 0x000fe40007000000 */
[----:B------:R-:W-:Y:S02]  /*16700*/  FSEL R32, R32, -INF , !P3 ;  /* 0xff80000020207808 */ /* 0x000fe40005800000 */
[-C--:B------:R-:W-:Y:S02]  /*16710*/  ISETP.GE.AND P1, PT, R11, R243.reuse, PT ;  /* 0x000000f30b00720c */ /* 0x080fe40003f26270 */
[C---:B------:R-:W-:Y:S02]  /*16720*/  ISETP.GE.AND P4, PT, R10.reuse, R243, PT ;  /* 0x000000f30a00720c */ /* 0x040fe40003f86270 */
[CC--:B------:R-:W-:Y:S02]  /*16730*/  ISETP.GE.AND P6, PT, R10.reuse, R242.reuse, PT ;  /* 0x000000f20a00720c */ /* 0x0c0fe40003fc6270 */
[----:B------:R-:W-:Y:S02]  /*16740*/  ISETP.GE.AND P3, PT, R10, R245, PT ;  /* 0x000000f50a00720c */ /* 0x000fe40003f66270 */
[----:B------:R-:W-:Y:S02]  /*16750*/  FSEL R10, R39, -INF , !P2 ;  /* 0xff800000270a7808 */ /* 0x000fe40005000000 */
[----:B------:R-:W-:Y:S01]  /*16760*/  FSEL R30, R35, -INF , !P0 ;  /* 0xff800000231e7808 */ /* 0x000fe20004000000 */
[----:B------:R-:W-:Y:S01]  /*16770*/  IMAD.MOV.U32 R35, RZ, RZ, R208 ;  /* 0x000000ffff237224 */ /* 0x000fe200078e00d0 */
[----:B------:R-:W-:Y:S01]  /*16780*/  FSEL R138, R34, -INF , !P5 ;  /* 0xff800000228a7808 */ /* 0x000fe20006800000 */
[----:B------:R-:W-:Y:S01]  /*16790*/  IMAD.MOV.U32 R34, RZ, RZ, R136 ;  /* 0x000000ffff227224 */ /* 0x000fe200078e0088 */
[C---:B------:R-:W-:Y:S02]  /*167a0*/  ISETP.GE.AND P0, PT, R240.reuse, R242, PT ;  /* 0x000000f2f000720c */ /* 0x040fe40003f06270 */
[----:B------:R-:W-:Y:S01]  /*167b0*/  FSEL R216, R33, -INF , !P1 ;  /* 0xff80000021d87808 */ /* 0x000fe20004800000 */
[----:B------:R1:W-:Y:S01]  /*167c0*/  STL [R1+0x10], R138 ;  /* 0x0000108a01007387 */ /* 0x0003e20000100800 */
[C---:B------:R-:W-:Y:S02]  /*167d0*/  ISETP.GE.AND P1, PT, R240.reuse, R243, PT ;  /* 0x000000f3f000720c */ /* 0x040fe40003f26270 */
[C---:B------:R-:W-:Y:S02]  /*167e0*/  ISETP.GE.AND P5, PT, R240.reuse, R244, PT ;  /* 0x000000f4f000720c */ /* 0x040fe40003fa6270 */
[----:B------:R-:W-:Y:S02]  /*167f0*/  FSEL R37, R37, -INF , !P4 ;  /* 0xff80000025257808 */ /* 0x000fe40006000000 */
[----:B------:R-:W-:Y:S01]  /*16800*/  FSEL R39, R41, -INF , !P6 ;  /* 0xff80000029277808 */ /* 0x000fe20007000000 */
[----:B------:R-:W-:Y:S01]  /*16810*/  IMAD.MOV.U32 R41, RZ, RZ, R10 ;  /* 0x000000ffff297224 */ /* 0x000fe200078e000a */
[CC--:B------:R-:W-:Y:S02]  /*16820*/  ISETP.GE.AND P4, PT, R9.reuse, R242.reuse, PT ;  /* 0x000000f20900720c */ /* 0x0c0fe40003f86270 */
[-C--:B------:R-:W-:Y:S02]  /*16830*/  ISETP.GE.AND P6, PT, R240, R245.reuse, PT ;  /* 0x000000f5f000720c */ /* 0x080fe40003fc6270 */
[----:B------:R-:W-:Y:S02]  /*16840*/  FSEL R10, R40, -INF , !P0 ;  /* 0xff800000280a7808 */ /* 0x000fe40004000000 */
[----:B------:R-:W-:Y:S01]  /*16850*/  FSEL R11, R36, -INF , !P1 ;  /* 0xff800000240b7808 */ /* 0x000fe20004800000 */
[----:B------:R-:W-:Y:S01]  /*16860*/  IMAD.MOV.U32 R36, RZ, RZ, R139 ;  /* 0x000000ffff247224 */ /* 0x000fe200078e008b */
[----:B------:R-:W-:Y:S01]  /*16870*/  FSEL R33, R38, -INF , !P5 ;  /* 0xff80000026217808 */ /* 0x000fe20006800000 */
[----:B------:R1:W-:Y:S01]  /*16880*/  STL [R1], R10 ;  /* 0x0000000a01007387 */ /* 0x0003e20000100800 */
[----:B------:R-:W-:Y:S02]  /*16890*/  ISETP.GE.AND P0, PT, R8, R242, PT ;  /* 0x000000f20800720c */ /* 0x000fe40003f06270 */
[C---:B------:R-:W-:Y:S02]  /*168a0*/  ISETP.GE.AND P1, PT, R9.reuse, R245, PT ;  /* 0x000000f50900720c */ /* 0x040fe40003f26270 */
[CC--:B------:R-:W-:Y:S02]  /*168b0*/  ISETP.GE.AND P2, PT, R9.reuse, R243.reuse, PT ;  /* 0x000000f30900720c */ /* 0x0c0fe40003f46270 */
[-C--:B------:R-:W-:Y:S02]  /*168c0*/  ISETP.GE.AND P5, PT, R9, R244.reuse, PT ;  /* 0x000000f40900720c */ /* 0x080fe40003fa6270 */
[----:B------:R-:W-:Y:S02]  /*168d0*/  FSEL R42, R42, -INF , !P6 ;  /* 0xff8000002a2a7808 */ /* 0x000fe40007000000 */
[----:B------:R-:W-:Y:S01]  /*168e0*/  FSEL R38, R44, -INF , !P4 ;  /* 0xff8000002c267808 */ /* 0x000fe20006000000 */
[----:B------:R-:W-:Y:S01]  /*168f0*/  IMAD.MOV.U32 R44, RZ, RZ, R142 ;  /* 0x000000ffff2c7224 */ /* 0x000fe200078e008e */
[----:B------:R-:W-:Y:S02]  /*16900*/  FSEL R9, R43, -INF , !P3 ;  /* 0xff8000002b097808 */ /* 0x000fe40005800000 */
[C---:B------:R-:W-:Y:S02]  /*16910*/  ISETP.GE.AND P6, PT, R8.reuse, R243, PT ;  /* 0x000000f30800720c */ /* 0x040fe40003fc6270 */
[C---:B------:R-:W-:Y:S01]  /*16920*/  ISETP.GE.AND P4, PT, R8.reuse, R244, PT ;  /* 0x000000f40800720c */ /* 0x040fe20003f86270 */
[----:B------:R1:W-:Y:S01]  /*16930*/  STL [R1+0xc], R9 ;  /* 0x00000c0901007387 */ /* 0x0003e20000100800 */
[----:B------:R-:W-:Y:S02]  /*16940*/  ISETP.GE.AND P3, PT, R8, R245, PT ;  /* 0x000000f50800720c */ /* 0x000fe40003f66270 */
[----:B------:R-:W-:Y:S01]  /*16950*/  FSEL R25, R45, -INF , !P0 ;  /* 0xff8000002d197808 */ /* 0x000fe20004000000 */
[----:B------:R-:W-:Y:S01]  /*16960*/  IMAD.MOV.U32 R45, RZ, RZ, R7 ;  /* 0x000000ffff2d7224 */ /* 0x000fe200078e0007 */
[----:B------:R-:W-:Y:S02]  /*16970*/  FSEL R8, R49, -INF , !P6 ;  /* 0xff80000031087808 */ /* 0x000fe40007000000 */
[----:B------:R-:W-:Y:S01]  /*16980*/  FSEL R7, R51, -INF , !P4 ;  /* 0xff80000033077808 */ /* 0x000fe20006000000 */
[----:B------:R-:W-:Y:S01]  /*16990*/  IMAD.MOV.U32 R51, RZ, RZ, R6 ;  /* 0x000000ffff337224 */ /* 0x000fe200078e0006 */
[-C--:B------:R-:W-:Y:S01]  /*169a0*/  ISETP.GE.AND P0, PT, R5, R243.reuse, PT ;  /* 0x000000f30500720c */ /* 0x080fe20003f06270 */
[----:B------:R1:W-:Y:S01]  /*169b0*/  STL [R1+0x38], R8 ;  /* 0x0000380801007387 */ /* 0x0003e20000100800 */
[C---:B------:R-:W-:Y:S02]  /*169c0*/  ISETP.GE.AND P6, PT, R4.reuse, R243, PT ;  /* 0x000000f30400720c */ /* 0x040fe40003fc6270 */
[----:B------:R-:W-:Y:S01]  /*169d0*/  ISETP.GE.AND P4, PT, R4, R242, PT ;  /* 0x000000f20400720c */ /* 0x000fe20003f86270 */
[----:B------:R1:W-:Y:S01]  /*169e0*/  STL [R1+0x2c], R7 ;  /* 0x00002c0701007387 */ /* 0x0003e20000100800 */
[----:B------:R-:W-:Y:S02]  /*169f0*/  FSEL R46, R46, -INF , !P1 ;  /* 0xff8000002e2e7808 */ /* 0x000fe40004800000 */
[----:B------:R-:W-:Y:S02]  /*16a00*/  FSEL R47, R47, -INF , !P3 ;  /* 0xff8000002f2f7808 */ /* 0x000fe40005800000 */
[----:B------:R-:W-:Y:S02]  /*16a10*/  FSEL R28, R50, -INF , !P5 ;  /* 0xff800000321c7808 */ /* 0x000fe40006800000 */
[C---:B------:R-:W-:Y:S02]  /*16a20*/  ISETP.GE.AND P1, PT, R5.reuse, R244, PT ;  /* 0x000000f40500720c */ /* 0x040fe40003f26270 */
[----:B------:R-:W-:Y:S02]  /*16a30*/  ISETP.GE.AND P3, PT, R5, R242, PT ;  /* 0x000000f20500720c */ /* 0x000fe40003f66270 */
[----:B------:R-:W-:Y:S02]  /*16a40*/  ISETP.GE.AND P5, PT, R4, R244, PT ;  /* 0x000000f40400720c */ /* 0x000fe40003fa6270 */
[----:B------:R-:W-:Y:S02]  /*16a50*/  FSEL R48, R48, -INF , !P2 ;  /* 0xff80000030307808 */ /* 0x000fe40005000000 */
[----:B------:R-:W-:Y:S01]  /*16a60*/  FSEL R6, R52, -INF , !P0 ;  /* 0xff80000034067808 */ /* 0x000fe20004000000 */
[----:B------:R-:W-:Y:S01]  /*16a70*/  IMAD.MOV.U32 R52, RZ, RZ, R32 ;  /* 0x000000ffff347224 */ /* 0x000fe200078e0020 */
[----:B------:R-:W-:Y:S02]  /*16a80*/  FSEL R53, R53, -INF , !P6 ;  /* 0xff80000035357808 */ /* 0x000fe40007000000 */
[----:B------:R-:W-:Y:S01]  /*16a90*/  FSEL R226, R57, -INF , !P4 ;  /* 0xff80000039e27808 */ /* 0x000fe20006000000 */
[----:B------:R1:W-:Y:S01]  /*16aa0*/  STL [R1+0x34], R6 ;  /* 0x0000340601007387 */ /* 0x0003e20000100800 */
[-C--:B------:R-:W-:Y:S01]  /*16ab0*/  ISETP.GE.AND P2, PT, R5, R245.reuse, PT ;  /* 0x000000f50500720c */ /* 0x080fe20003f46270 */
[----:B------:R-:W-:Y:S01]  /*16ac0*/  IMAD.MOV.U32 R57, RZ, RZ, R31 ;  /* 0x000000ffff397224 */ /* 0x000fe200078e001f */
[-C--:B------:R-:W-:Y:S02]  /*16ad0*/  ISETP.GE.AND P6, PT, R2, R242.reuse, PT ;  /* 0x000000f20200720c */ /* 0x080fe40003fc6270 */
[----:B------:R-:W-:Y:S02]  /*16ae0*/  ISETP.GE.AND P4, PT, R0, R242, PT ;  /* 0x000000f20000720c */ /* 0x000fe40003f86270 */
[----:B------:R-:W-:Y:S01]  /*16af0*/  FSEL R32, R54, -INF , !P1 ;  /* 0xff80000036207808 */ /* 0x000fe20004800000 */
[----:B------:R-:W-:Y:S01]  /*16b00*/  IMAD.MOV.U32 R54, RZ, RZ, R30 ;  /* 0x000000ffff367224 */ /* 0x000fe200078e001e */
[----:B------:R-:W-:Y:S01]  /*16b10*/  FSEL R40, R55, -INF , !P5 ;  /* 0xff80000037287808 */ /* 0x000fe20006800000 */
[----:B------:R-:W-:Y:S01]  /*16b20*/  IMAD.MOV.U32 R55, RZ, RZ, R28 ;  /* 0x000000ffff377224 */ /* 0x000fe200078e001c */
[----:B------:R-:W-:Y:S01]  /*16b30*/  FSEL R250, R56, -INF , !P3 ;  /* 0xff80000038fa7808 */ /* 0x000fe20005800000 */
[----:B------:R-:W-:Y:S01]  /*16b40*/  IMAD.MOV.U32 R56, RZ, RZ, R25 ;  /* 0x000000ffff387224 */ /* 0x000fe200078e0019 */
[C---:B------:R-:W-:Y:S01]  /*16b50*/  ISETP.GE.AND P1, PT, R2.reuse, R245, PT ;  /* 0x000000f50200720c */ /* 0x040fe20003f26270 */
[----:B------:R1:W-:Y:S01]  /*16b60*/  STL [R1+0x3c], R40 ;  /* 0x00003c2801007387 */ /* 0x0003e20000100800 */
[C---:B------:R-:W-:Y:S02]  /*16b70*/  ISETP.GE.AND P5, PT, R2.reuse, R243, PT ;  /* 0x000000f30200720c */ /* 0x040fe40003fa6270 */
[----:B------:R-:W-:Y:S02]  /*16b80*/  ISETP.GE.AND P3, PT, R2, R244, PT ;  /* 0x000000f40200720c */ /* 0x000fe40003f66270 */
[----:B------:R-:W-:Y:S02]  /*16b90*/  FMNMX3.FTZ R2, R140, R12, R13, !PT ;  /* 0x0000000c8c027276 */ /* 0x000fe4000781000d */
[----:B------:R-:W-:Y:S01]  /*16ba0*/  FSEL R252, R58, -INF , !P2 ;  /* 0xff8000003afc7808 */ /* 0x000fe20005000000 */
[----:B------:R-:W-:Y:S01]  /*16bb0*/  IMAD.MOV.U32 R58, RZ, RZ, R11 ;  /* 0x000000ffff3a7224 */ /* 0x000fe200078e000b */
[----:B------:R-:W-:Y:S02]  /*16bc0*/  FSEL R221, R61, -INF , !P6 ;  /* 0xff8000003ddd7808 */ /* 0x000fe40007000000 */
[----:B------:R-:W-:Y:S02]  /*16bd0*/  FSEL R219, R60, -INF , !P4 ;  /* 0xff8000003cdb7808 */ /* 0x000fe40006000000 */
[C---:B------:R-:W-:Y:S02]  /*16be0*/  ISETP.GE.AND P2, PT, R0.reuse, R245, PT ;  /* 0x000000f50000720c */ /* 0x040fe40003f46270 */
[C---:B------:R-:W-:Y:S02]  /*16bf0*/  ISETP.GE.AND P6, PT, R0.reuse, R243, PT ;  /* 0x000000f30000720c */ /* 0x040fe40003fc6270 */
[----:B------:R-:W-:Y:S02]  /*16c00*/  ISETP.GE.AND P4, PT, R0, R244, PT ;  /* 0x000000f40000720c */ /* 0x000fe40003f86270 */
[----:B------:R-:W-:Y:S02]  /*16c10*/  FMNMX3.FTZ R0, R141, R15, R14, !PT ;  /* 0x0000000f8d007276 */ /* 0x000fe4000781000e */
[----:B------:R-:W-:Y:S02]  /*16c20*/  FMNMX3.FTZ R5, R3, R17, R19, !PT ;  /* 0x0000001103057276 */ /* 0x000fe40007810013 */
[----:B------:R-:W-:Y:S02]  /*16c30*/  FMNMX3.FTZ R2, R2, R16, R18, !PT ;  /* 0x0000001002027276 */ /* 0x000fe40007810012 */
[----:B------:R-:W-:Y:S02]  /*16c40*/  ISETP.GE.AND P0, PT, R4, R245, PT ;  /* 0x000000f50400720c */ /* 0x000fe40003f06270 */
        /* <DEDUP_REMOVED lines=21> */
[----:B------:R-:W-:Y:S02]  /*16da0*/  FSEL R218, R59, -INF , !P0 ;  /* 0xff8000003bda7808 */ /* 0x000fe40004000000 */
[----:B------:R-:W-:Y:S02]  /*16db0*/  FMNMX3.FTZ R30, R0, R6, R53, !PT ;  /* 0x00000006001e7276 */ /* 0x000fe40007810035 */
[----:B------:R-:W-:Y:S01]  /*16dc0*/  FMNMX3.FTZ R136, R136, R219, R221, !PT ;  /* 0x000000db88887276 */ /* 0x000fe200078100dd */
[----:B-1----:R-:W-:Y:S06]  /*16dd0*/  BRA.U.ANY UP0, `(.L_x_555) ;  /* 0xffffffdd003c7547 */ /* 0x002fec000b93ffff */
.L_x_554:
[----:B------:R-:W-:Y:S01]  /*16de0*/  STL [R1+0xb4], R249 ;  /* 0x0000b4f901007387 */ /* 0x000fe20000100800 */
[----:B-1----:R-:W-:Y:S01]  /*16df0*/  FMNMX3.FTZ R5, R28, R32, R40, !PT ;  /* 0x000000201c057276 */ /* 0x002fe20007810028 */
[----:B------:R-:W-:Y:S01]  /*16e00*/  UISETP.GT.AND UP0, UPT, UR8, UR14, UPT ;  /* 0x0000000e0800728c */ /* 0x000fe2000bf04270 */
[----:B------:R-:W-:Y:S01]  /*16e10*/  FSEL R137, R63, -INF , !P1 ;  /* 0xff8000003f897808 */ /* 0x000fe20004800000 */
[----:B------:R-:W-:Y:S01]  /*16e20*/  STL [R1+0xb0], R248 ;  /* 0x0000b0f801007387 */ /* 0x000fe20000100800 */
[----:B------:R-:W-:Y:S01]  /*16e30*/  FMNMX3.FTZ R0, R31, R252, R218, !PT ;  /* 0x000000fc1f007276 */ /* 0x000fe200078100da */
[----:B------:R-:W-:Y:S01]  /*16e40*/  UMOV UR19, UR8 ;  /* 0x0000000800137c82 */ /* 0x000fe20008000000 */
[----:B------:R-:W-:Y:S01]  /*16e50*/  FSEL R50, R65, -INF , !P5 ;  /* 0xff80000041327808 */ /* 0x000fe20006800000 */
[----:B------:R-:W-:Y:S01]  /*16e60*/  STL [R1+0xac], R247 ;  /* 0x0000acf701007387 */ /* 0x000fe20000100800 */
[----:B------:R-:W-:Y:S02]  /*16e70*/  FSEL R49, R64, -INF , !P6 ;  /* 0xff80000040317808 */ /* 0x000fe40007000000 */
[----:B------:R-:W-:Y:S01]  /*16e80*/  FSEL R138, R62, -INF , !P2 ;  /* 0xff8000003e8a7808 */ /* 0x000fe20005000000 */
[----:B------:R-:W-:Y:S01]  /*16e90*/  STL [R1+0xa8], R246 ;  /* 0x0000a8f601007387 */ /* 0x000fe20000100800 */
[----:B------:R-:W-:Y:S02]  /*16ea0*/  FMNMX3.FTZ R4, R30, R49, R50, !PT ;  /* 0x000000311e047276 */ /* 0x000fe40007810032 */
[----:B------:R-:W-:Y:S01]  /*16eb0*/  FMNMX3.FTZ R2, R0, R138, R137, !PT ;  /* 0x0000008a00027276 */ /* 0x000fe20007810089 */
[----:B------:R-:W-:Y:S01]  /*16ec0*/  STL [R1+0xa4], R245 ;  /* 0x0000a4f501007387 */ /* 0x000fe20000100800 */
[----:B------:R-:W-:Y:S02]  /*16ed0*/  SHF.L.U32 R10, R238, 0x3, RZ ;  /* 0x00000003ee0a7819 */ /* 0x000fe400000006ff */
[----:B------:R-:W-:Y:S01]  /*16ee0*/  SHF.R.U32.HI R225, RZ, 0x1, R238 ;  /* 0x00000001ffe17819 */ /* 0x000fe200000116ee */
[----:B------:R-:W-:Y:S01]  /*16ef0*/  STL [R1+0xa0], R244 ;  /* 0x0000a0f401007387 */ /* 0x000fe20000100800 */
[----:B------:R-:W-:Y:S02]  /*16f00*/  LOP3.LUT R224, R10, 0x38, RZ, 0xc0, !PT ;  /* 0x000000380ae07812 */ /* 0x000fe400078ec0ff */
[----:B------:R-:W-:Y:S01]  /*16f10*/  LOP3.LUT R212, R225, 0x8, RZ, 0xc0, !PT ;  /* 0x00000008e1d47812 */ /* 0x000fe200078ec0ff */
[----:B------:R-:W-:Y:S01]  /*16f20*/  STL [R1+0x9c], R243 ;  /* 0x00009cf301007387 */ /* 0x000fe20000100800 */
[----:B------:R-:W-:Y:S02]  /*16f30*/  MOV R236, R42 ;  /* 0x0000002a00ec7202 */ /* 0x000fe40000000f00 */
[----:B------:R-:W-:Y:S01]  /*16f40*/  IADD3 R240, PT, PT, R240, -0x40, RZ ;  /* 0xffffffc0f0f07810 */ /* 0x000fe20007ffe0ff */
[----:B------:R-:W-:Y:S04]  /*16f50*/  STL [R1+0x98], R242 ;  /* 0x000098f201007387 */ /* 0x000fe80000100800 */
[----:B------:R-:W-:Y:S04]  /*16f60*/  STL [R1+0x94], R241 ;  /* 0x000094f101007387 */ /* 0x000fe80000100800 */
[----:B------:R-:W-:Y:S04]  /*16f70*/  STL [R1+0x90], R235 ;  /* 0x000090eb01007387 */ /* 0x000fe80000100800 */
[----:B------:R-:W-:Y:S04]  /*16f80*/  STL [R1+0x8c], R234 ;  /* 0x00008cea01007387 */ /* 0x000fe80000100800 */
[----:B------:R1:W-:Y:S04]  /*16f90*/  STL [R1+0x88], R233 ;  /* 0x000088e901007387 */ /* 0x0003e80000100800 */
[----:B------:R-:W-:Y:S04]  /*16fa0*/  STL [R1+0x84], R232 ;  /* 0x000084e801007387 */ /* 0x000fe80000100800 */
[----:B------:R2:W-:Y:S04]  /*16fb0*/  STL [R1+0x80], R231 ;  /* 0x000080e701007387 */ /* 0x0005e80000100800 */
[----:B------:R3:W-:Y:S04]  /*16fc0*/  STL [R1+0x7c], R230 ;  /* 0x00007ce601007387 */ /* 0x0007e80000100800 */
[----:B------:R-:W-:Y:S08]  /*16fd0*/  SHFL.BFLY PT, R8, R4, 0x2, 0x1f ;  /* 0x0c401f0004087f89 */ /* 0x000ff000000e0000 */
[----:B------:R-:W-:Y:S08]  /*16fe0*/  SHFL.BFLY PT, R0, R2, 0x2, 0x1f ;  /* 0x0c401f0002007f89 */ /* 0x000ff000000e0000 */
[----:B------:R-:W-:Y:S01]  /*16ff0*/  SHFL.BFLY PT, R6, R136, 0x2, 0x1f ;  /* 0x0c401f0088067f89 */ /* 0x000fe200000e0000 */
[----:B-1----:R-:W-:Y:S07]  /*17000*/  MOV R233, R48 ;  /* 0x0000003000e97202 */ /* 0x002fee0000000f00 */
[----:B------:R-:W-:Y:S04]  /*17010*/  STL [R1+0x78], R229 ;  /* 0x000078e501007387 */ /* 0x000fe80000100800 */
[----:B------:R1:W-:Y:S01]  /*17020*/  STL [R1+0x74], R228 ;  /* 0x000074e401007387 */ /* 0x0003e20000100800 */
[----:B--2---:R-:W-:Y:S03]  /*17030*/  FSEL R231, R66, -INF , !P4 ;  /* 0xff80000042e77808 */ /* 0x004fe60006000000 */
[----:B------:R-:W-:Y:S01]  /*17040*/  STL [R1+0x70], R10 ;  /* 0x0000700a01007387 */ /* 0x000fe20000100800 */
[----:B---3--:R-:W-:Y:S04]  /*17050*/  FSEL R230, R67, -INF , !P3 ;  /* 0xff80000043e67808 */ /* 0x008fe80005800000 */
[----:B------:R-:W-:Y:S05]  /*17060*/  FMNMX3.FTZ R9, R5, R231, R230, !PT ;  /* 0x000000e705097276 */ /* 0x000fea00078100e6 */
[----:B------:R-:W2:Y:S01]  /*17070*/  SHFL.BFLY PT, R7, R9, 0x2, 0x1f ;  /* 0x0c401f0009077f89 */ /* 0x000ea200000e0000 */
[----:B-1----:R-:W-:Y:S02]  /*17080*/  MOV R228, R57 ;  /* 0x0000003900e47202 */ /* 0x002fe40000000f00 */
[----:B--2---:R-:W-:Y:S02]  /*17090*/  FMNMX.FTZ R7, R9, R7, !PT ;  /* 0x0000000709077209 */ /* 0x004fe40007810000 */
[----:B------:R-:W-:Y:S02]  /*170a0*/  FMNMX.FTZ R8, R4, R8, !PT ;  /* 0x0000000804087209 */ /* 0x000fe40007810000 */
[----:B------:R-:W-:Y:S01]  /*170b0*/  FMNMX.FTZ R2, R2, R0, !PT ;  /* 0x0000000002027209 */ /* 0x000fe20007810000 */
[----:B------:R-:W1:Y:S01]  /*170c0*/  SHFL.BFLY PT, R134, R7, 0x1, 0x1f ;  /* 0x0c201f0007867f89 */ /* 0x000e6200000e0000 */
[----:B------:R-:W-:Y:S07]  /*170d0*/  FMNMX.FTZ R136, R136, R6, !PT ;  /* 0x0000000688887209 */ /* 0x000fee0007810000 */
[----:B------:R-:W2:Y:S08]  /*170e0*/  SHFL.BFLY PT, R0, R2, 0x1, 0x1f ;  /* 0x0c201f0002007f89 */ /* 0x000eb000000e0000 */
[----:B------:R-:W3:Y:S08]  /*170f0*/  SHFL.BFLY PT, R135, R8, 0x1, 0x1f ;  /* 0x0c201f0008877f89 */ /* 0x000ef000000e0000 */
[----:B------:R-:W4:Y:S01]  /*17100*/  SHFL.BFLY PT, R5, R136, 0x1, 0x1f ;  /* 0x0c201f0088057f89 */ /* 0x000f2200000e0000 */
[----:B-1----:R-:W-:Y:S02]  /*17110*/  FMNMX.FTZ R134, R7, R134, !PT ;  /* 0x0000008607867209 */ /* 0x002fe40007810000 */
[----:B--2---:R-:W-:Y:S03]  /*17120*/  FMNMX.FTZ R139, R2, R0, !PT ;  /* 0x00000000028b7209 */ /* 0x004fe60007810000 */
[----:B------:R-:W-:Y:S01]  /*17130*/  FMUL.FTZ R215, R134, UR4 ;  /* 0x0000000486d77c20 */ /* 0x000fe20008410000 */
[----:B------:R-:W-:Y:S02]  /*17140*/  LOP3.LUT R0, R224, 0x1c0, R239, 0xf8, !PT ;  /* 0x000001c0e0007812 */ /* 0x000fe400078ef8ef */
[----:B---3--:R-:W-:Y:S01]  /*17150*/  FMNMX.FTZ R135, R8, R135, !PT ;  /* 0x0000008708877209 */ /* 0x008fe20007810000 */
[C---:B------:R-:W-:Y:S01]  /*17160*/  FMUL.FTZ R214, R139.reuse, UR4 ;  /* 0x000000048bd67c20 */ /* 0x040fe20008410000 */
[----:B------:R-:W-:Y:S02]  /*17170*/  FSETP.NEU.FTZ.AND P0, PT, R139, -INF , PT ;  /* 0xff8000008b00780b */ /* 0x000fe40003f1d000 */
[C---:B------:R-:W-:Y:S01]  /*17180*/  FSETP.NEU.FTZ.AND P3, PT, R135.reuse, -INF , PT ;  /* 0xff8000008700780b */ /* 0x040fe20003f7d000 */
[C---:B------:R-:W-:Y:S01]  /*17190*/  FMUL.FTZ R217, R135.reuse, UR4 ;  /* 0x0000000487d97c20 */ /* 0x040fe20008410000 */
[----:B------:R-:W-:Y:S02]  /*171a0*/  FSETP.NEU.FTZ.AND P2, PT, R134, -INF , PT ;  /* 0xff8000008600780b */ /* 0x000fe40003f5d000 */
[----:B------:R-:W-:Y:S02]  /*171b0*/  FSEL R2, R135, RZ, P3 ;  /* 0x000000ff87027208 */ /* 0x000fe40001800000 */
[----:B------:R-:W-:Y:S02]  /*171c0*/  FSEL R214, R214, RZ, P0 ;  /* 0x000000ffd6d67208 */ /* 0x000fe40000000000 */
[----:B------:R-:W-:Y:S01]  /*171d0*/  FSEL R217, R217, RZ, P3 ;  /* 0x000000ffd9d97208 */ /* 0x000fe20001800000 */
[----:B------:R-:W-:Y:S01]  /*171e0*/  FADD.FTZ R2, -R2, R3 ;  /* 0x0000000302027221 */ /* 0x000fe20000010100 */
[----:B------:R-:W-:Y:S01]  /*171f0*/  FSEL R215, R215, RZ, P2 ;  /* 0x000000ffd7d77208 */ /* 0x000fe20001000000 */
[----:B------:R-:W-:Y:S01]  /*17200*/  FFMA.FTZ R22, R22, UR4, -R214 ;  /* 0x0000000416167c23 */ /* 0x000fe200080108d6 */
[----:B------:R-:W-:Y:S01]  /*17210*/  LOP3.LUT R212, R0, R212, RZ, 0x3c, !PT ;  /* 0x000000d400d47212 */ /* 0x000fe200078e3cff */
[----:B------:R-:W-:Y:S01]  /*17220*/  FFMA.FTZ R23, R23, UR4, -R217 ;  /* 0x0000000417177c23 */ /* 0x000fe200080108d9 */
[----:B------:R-:W-:Y:S01]  /*17230*/  FSEL R0, R134, RZ, P2 ;  /* 0x000000ff86007208 */ /* 0x000fe20001000000 */
[--C-:B------:R-:W-:Y:S01]  /*17240*/  FFMA.FTZ R20, R20, UR4, -R215.reuse ;  /* 0x0000000414147c23 */ /* 0x100fe200080108d7 */
[--C-:B------:R-:W-:Y:S01]  /*17250*/  FFMA.FTZ R21, R21, UR4, -R215.reuse ;  /* 0x0000000415157c23 */ /* 0x100fe200080108d7 */
[----:B------:R-:W-:Y:S01]  /*17260*/  FFMA.FTZ R3, R27, UR4, -R215 ;  /* 0x000000041b037c23 */ /* 0x000fe200080108d7 */
[----:B------:R-:W-:Y:S01]  /*17270*/  MUFU.EX2 R244, R22 ;  /* 0x0000001600f47308 */ /* 0x000fe20000000800 */
[----:B------:R-:W-:Y:S01]  /*17280*/  FADD.FTZ R0, -R0, R132 ;  /* 0x0000008400007221 */ /* 0x000fe20000010100 */
[----:B------:R-:W-:Y:S01]  /*17290*/  LOP3.LUT R212, R212, 0x200, R239, 0xf8, !PT ;  /* 0x00000200d4d47812 */ /* 0x000fe200078ef8ef */
[----:B------:R-:W-:Y:S07]  /*172a0*/  FFMA.FTZ R4, R26, UR4, -R215 ;  /* 0x000000041a047c23 */ /* 0x000fee00080108d7 */
[----:B------:R-:W-:Y:S01]  /*172b0*/  MUFU.EX2 R40, R20 ;  /* 0x0000001400287308 */ /* 0x000fe20000000800 */
[----:B------:R-:W-:Y:S01]  /*172c0*/  FMUL.FTZ R0, R0, UR4 ;  /* 0x0000000400007c20 */ /* 0x000fe20008410000 */
[----:B----4-:R-:W-:Y:S01]  /*172d0*/  FMNMX.FTZ R136, R136, R5, !PT ;  /* 0x0000000588887209 */ /* 0x010fe20007810000 */
[----:B------:R-:W-:Y:S07]  /*172e0*/  FMUL.FTZ R2, R2, UR4 ;  /* 0x0000000402027c20 */ /* 0x000fee0008410000 */
[----:B------:R-:W-:Y:S01]  /*172f0*/  MUFU.EX2 R246, R21 ;  /* 0x0000001500f67308 */ /* 0x000fe20000000800 */
[----:B------:R-:W-:Y:S01]  /*17300*/  LEA R212, R212, UR6, 0x1 ;  /* 0x00000006d4d47c11 */ /* 0x000fe2000f8e08ff */
[--C-:B------:R-:W-:Y:S01]  /*17310*/  FFMA.FTZ R15, R15, UR4, -R214.reuse ;  /* 0x000000040f0f7c23 */ /* 0x100fe200080108d6 */
[C---:B------:R-:W-:Y:S07]  /*17320*/  FMUL.FTZ R213, R136.reuse, UR4 ;  /* 0x0000000488d57c20 */ /* 0x040fee0008410000 */
[----:B------:R1:W-:Y:S01]  /*17330*/  MUFU.EX2 R243, R23 ;  /* 0x0000001700f37308 */ /* 0x0003e20000000800 */
[----:B------:R-:W-:Y:S01]  /*17340*/  FSETP.NEU.FTZ.AND P1, PT, R136, -INF , PT ;  /* 0xff8000008800780b */ /* 0x000fe20003f3d000 */
[--C-:B------:R-:W-:Y:S01]  /*17350*/  FFMA.FTZ R14, R14, UR4, -R214.reuse ;  /* 0x000000040e0e7c23 */ /* 0x100fe200080108d6 */
[--C-:B------:R-:W-:Y:S07]  /*17360*/  FFMA.FTZ R17, R17, UR4, -R217.reuse ;  /* 0x0000000411117c23 */ /* 0x100fee00080108d9 */
[----:B------:R2:W-:Y:S01]  /*17370*/  MUFU.EX2 R232, R3 ;  /* 0x0000000300e87308 */ /* 0x0005e20000000800 */
[----:B------:R-:W-:Y:S01]  /*17380*/  FSEL R213, R213, RZ, P1 ;  /* 0x000000ffd5d57208 */ /* 0x000fe20000800000 */
[--C-:B------:R-:W-:Y:S01]  /*17390*/  FFMA.FTZ R19, R19, UR4, -R217.reuse ;  /* 0x0000000413137c23 */ /* 0x100fe200080108d9 */
[----:B------:R-:W-:Y:S07]  /*173a0*/  FFMA.FTZ R24, R24, UR4, -R217 ;  /* 0x0000000418187c23 */ /* 0x000fee00080108d9 */
[----:B------:R-:W3:Y:S01]  /*173b0*/  MUFU.EX2 R132, R0 ;  /* 0x0000000000847308 */ /* 0x000ee20000000800 */
[----:B------:R-:W-:Y:S01]  /*173c0*/  MOV R239, R47 ;  /* 0x0000002f00ef7202 */ /* 0x000fe20000000f00 */
[--C-:B------:R-:W-:Y:S01]  /*173d0*/  FFMA.FTZ R18, R18, UR4, -R213.reuse ;  /* 0x0000000412127c23 */ /* 0x100fe200080108d5 */
[--C-:B------:R-:W-:Y:S07]  /*173e0*/  FFMA.FTZ R16, R16, UR4, -R213.reuse ;  /* 0x0000000410107c23 */ /* 0x100fee00080108d5 */
[----:B------:R4:W4:Y:S01]  /*173f0*/  MUFU.EX2 R242, R4 ;  /* 0x0000000400f27308 */ /* 0x0009220000000800 */
[--C-:B------:R-:W-:Y:S01]  /*17400*/  FFMA.FTZ R12, R12, UR4, -R213.reuse ;  /* 0x000000040c0c7c23 */ /* 0x100fe200080108d5 */
[----:B-1----:R-:W1:Y:S01]  /*17410*/  LDSM.16.MT88.4 R20, [R212+0xc000] ;  /* 0x00c00000d414783b */ /* 0x002e620000004200 */
[--C-:B------:R-:W-:Y:S07]  /*17420*/  FFMA.FTZ R13, R13, UR4, -R213.reuse ;  /* 0x000000040d0d7c23 */ /* 0x100fee00080108d5 */
[----:B------:R-:W4:Y:S01]  /*17430*/  MUFU.EX2 R133, R2 ;  /* 0x0000000200857308 */ /* 0x000f220000000800 */
[--C-:B------:R-:W-:Y:S01]  /*17440*/  FFMA.FTZ R218, R218, UR4, -R214.reuse ;  /* 0x00000004dada7c23 */ /* 0x100fe200080108d6 */
[----:B--2---:R-:W-:Y:S01]  /*17450*/  FSEL R3, R139, RZ, P0 ;  /* 0x000000ff8b037208 */ /* 0x004fe20000000000 */
[----:B------:R-:W-:Y:S07]  /*17460*/  FFMA.FTZ R252, R252, UR4, -R214 ;  /* 0x00000004fcfc7c23 */ /* 0x000fee00080108d6 */
[----:B------:R2:W-:Y:S01]  /*17470*/  MUFU.EX2 R241, R18 ;  /* 0x0000001200f17308 */ /* 0x0005e20000000800 */
[----:B------:R-:W-:Y:S01]  /*17480*/  FFMA.FTZ R219, R219, UR4, -R213 ;  /* 0x00000004dbdb7c23 */ /* 0x000fe200080108d5 */
[----:B---3--:R-:W-:Y:S01]  /*17490*/  FMUL.FTZ R6, R132, R146 ;  /* 0x0000009284067220 */ /* 0x008fe20000410000 */
[----:B------:R-:W-:Y:S07]  /*174a0*/  FADD.FTZ R0, -R3, R141 ;  /* 0x0000008d03007221 */ /* 0x000fee0000010100 */
[----:B------:R3:W1:Y:S01]  /*174b0*/  MUFU.EX2 R245, R16 ;  /* 0x0000001000f57308 */ /* 0x0006620000000800 */
[----:B------:R-:W-:Y:S01]  /*174c0*/  F2FP.F16.F32.PACK_AB R141, R246, R40 ;  /* 0x00000028f68d723e */ /* 0x000fe200000000ff */
[----:B------:R-:W-:Y:S01]  /*174d0*/  FMUL.FTZ R7, R132, R147 ;  /* 0x0000009384077220 */ /* 0x000fe20000410000 */
[----:B----4-:R-:W-:Y:S01]  /*174e0*/  FSEL R4, R136, RZ, P1 ;  /* 0x000000ff88047208 */ /* 0x010fe20000800000 */
[----:B------:R-:W-:Y:S06]  /*174f0*/  FMUL.FTZ R0, R0, UR4 ;  /* 0x0000000400007c20 */ /* 0x000fec0008410000 */
[----:B------:R-:W-:Y:S01]  /*17500*/  MUFU.EX2 R248, R14 ;  /* 0x0000000e00f87308 */ /* 0x000fe20000000800 */
[----:B------:R-:W-:Y:S01]  /*17510*/  F2FP.F16.F32.PACK_AB R143, R232, R242 ;  /* 0x000000f2e88f723e */ /* 0x000fe200000000ff */
[----:B------:R-:W-:Y:S01]  /*17520*/  FMUL.FTZ R5, R133, R145 ;  /* 0x0000009185057220 */ /* 0x000fe20000410000 */
[----:B------:R-:W-:Y:S07]  /*17530*/  FADD.FTZ R2, -R4, R140 ;  /* 0x0000008c04027221 */ /* 0x000fee0000010100 */
[----:B------:R-:W4:Y:S01]  /*17540*/  MUFU.EX2 R43, R15 ;  /* 0x0000000f002b7308 */ /* 0x000f220000000800 */
[----:B------:R-:W-:Y:S01]  /*17550*/  FFMA.FTZ R4, R29, UR4, -R214 ;  /* 0x000000041d047c23 */ /* 0x000fe200080108d6 */
[----:B--2---:R-:W-:Y:S01]  /*17560*/  FMUL.FTZ R18, R132, R158 ;  /* 0x0000009e84127220 */ /* 0x004fe20000410000 */
[----:B------:R-:W-:Y:S07]  /*17570*/  FMUL.FTZ R2, R2, UR4 ;  /* 0x0000000402027c20 */ /* 0x000fee0008410000 */
[----:B------:R2:W-:Y:S01]  /*17580*/  MUFU.EX2 R42, R17 ;  /* 0x00000011002a7308 */ /* 0x0005e20000000800 */
[----:B------:R-:W-:Y:S01]  /*17590*/  MOV R158, R216 ;  /* 0x000000d8009e7202 */ /* 0x000fe20000000f00 */
[----:B---3--:R-:W-:Y:S01]  /*175a0*/  FMUL.FTZ R16, R133, R156 ;  /* 0x0000009c85107220 */ /* 0x008fe20000410000 */
[----:B------:R-:W-:Y:S07]  /*175b0*/  IADD3 R216, PT, PT, R237, R212, RZ ;  /* 0x000000d4edd87210 */ /* 0x000fee0007ffe0ff */
[----:B------:R-:W3:Y:S01]  /*175c0*/  MUFU.EX2 R0, R0 ;  /* 0x0000000000007308 */ /* 0x000ee20000000800 */
[----:B------:R-:W-:Y:S01]  /*175d0*/  MOV R156, R36 ;  /* 0x00000024009c7202 */ /* 0x000fe20000000f00 */
[----:B------:R-:W-:Y:S01]  /*175e0*/  FMUL.FTZ R48, R133, R188 ;  /* 0x000000bc85307220 */ /* 0x000fe20000410000 */
[----:B-1----:R-:W-:Y:S07]  /*175f0*/  F2FP.F16.F32.PACK_AB R210, R241, R245 ;  /* 0x000000f5f1d2723e */ /* 0x002fee00000000ff */
[----:B------:R-:W1:Y:S01]  /*17600*/  MUFU.EX2 R247, R19 ;  /* 0x0000001300f77308 */ /* 0x000e620000000800 */
[----:B------:R-:W-:Y:S01]  /*17610*/  LOP3.LUT P1, RZ, R238, 0x4, RZ, 0xc0, !PT ;  /* 0x00000004eeff7812 */ /* 0x000fe2000782c0ff */
[C---:B------:R-:W-:Y:S01]  /*17620*/  FMUL.FTZ R64, R133.reuse, R204 ;  /* 0x000000cc85407220 */ /* 0x040fe20000410000 */
[----:B----4-:R-:W-:Y:S07]  /*17630*/  F2FP.F16.F32.PACK_AB R209, R248, R43 ;  /* 0x0000002bf8d1723e */ /* 0x010fee00000000ff */
[----:B------:R-:W4:Y:S01]  /*17640*/  MUFU.EX2 R234, R24 ;  /* 0x0000001800ea7308 */ /* 0x000f220000000800 */
[----:B------:R-:W-:Y:S01]  /*17650*/  IADD3 R3, PT, PT, R212, 0xc000, RZ ;  /* 0x0000c000d4037810 */ /* 0x000fe20007ffe0ff */
[----:B--2---:R-:W-:Y:S01]  /*17660*/  FMUL.FTZ R17, R133, R157 ;  /* 0x0000009d85117220 */ /* 0x004fe20000410000 */
[----:B------:R-:W-:Y:S07]  /*17670*/  MOV R157, R37 ;  /* 0x00000025009d7202 */ /* 0x000fee0000000f00 */
[----:B------:R2:W2:Y:S01]  /*17680*/  MUFU.EX2 R235, R4 ;  /* 0x0000000400eb7308 */ /* 0x0004a20000000800 */
[----:B------:R-:W-:Y:S01]  /*17690*/  MOV R238, R45 ;  /* 0x0000002d00ee7202 */ /* 0x000fe20000000f00 */
[C---:B---3--:R-:W-:Y:S01]  /*176a0*/  FMUL.FTZ R14, R0.reuse, R154 ;  /* 0x0000009a000e7220 */ /* 0x048fe20000410000 */
[C---:B------:R-:W-:Y:S07]  /*176b0*/  FMUL.FTZ R15, R0.reuse, R155 ;  /* 0x0000009b000f7220 */ /* 0x040fee0000410000 */
[----:B------:R-:W-:Y:S01]  /*176c0*/  MUFU.EX2 R249, R13 ;  /* 0x0000000d00f97308 */ /* 0x000fe20000000800 */
[----:B------:R-:W-:Y:S01]  /*176d0*/  IMAD.MOV.U32 R154, RZ, RZ, R38 ;  /* 0x000000ffff9a7224 */ /* 0x000fe200078e0026 */
[----:B------:R-:W-:Y:S01]  /*176e0*/  MOV R155, R39 ;  /* 0x00000027009b7202 */ /* 0x000fe20000000f00 */
[C---:B------:R-:W-:Y:S07]  /*176f0*/  FMUL.FTZ R10, R0.reuse, R150 ;  /* 0x00000096000a7220 */ /* 0x040fee0000410000 */
[----:B------:R-:W3:Y:S01]  /*17700*/  MUFU.EX2 R25, R12 ;  /* 0x0000000c00197308 */ /* 0x000ee20000000800 */
[----:B------:R-:W3:Y:S01]  /*17710*/  LDSM.16.MT88.4 R36, [R216+0xc000] ;  /* 0x00c00000d824783b */ /* 0x000ee20000004200 */
[----:B-1----:R-:W-:Y:S01]  /*17720*/  F2FP.F16.F32.PACK_AB R140, R247, R42 ;  /* 0x0000002af78c723e */ /* 0x002fe200000000ff */
[----:B------:R-:W-:Y:S07]  /*17730*/  FMUL.FTZ R11, R0, R151 ;  /* 0x00000097000b7220 */ /* 0x000fee0000410000 */
[----:B------:R-:W1:Y:S01]  /*17740*/  MUFU.EX2 R2, R2 ;  /* 0x0000000200027308 */ /* 0x000e620000000800 */
[----:B----4-:R-:W-:Y:S01]  /*17750*/  F2FP.F16.F32.PACK_AB R142, R234, R243 ;  /* 0x000000f3ea8e723e */ /* 0x010fe200000000ff */
[----:B--2---:R-:W-:Y:S01]  /*17760*/  FMUL.FTZ R4, R133, R144 ;  /* 0x0000009085047220 */ /* 0x004fe20000410000 */
[----:B------:R-:W-:Y:S01]  /*17770*/  F2FP.F16.F32.PACK_AB R211, R235, R244 ;  /* 0x000000f4ebd3723e */ /* 0x000fe200000000ff */
[----:B------:R-:W-:Y:S01]  /*17780*/  IMAD.MOV.U32 R150, RZ, RZ, R46 ;  /* 0x000000ffff967224 */ /* 0x000fe200078e002e */
[----:B------:R-:W-:Y:S01]  /*17790*/  MOV R151, R55 ;  /* 0x0000003700977202 */ /* 0x000fe20000000f00 */
[----:B------:R-:W-:Y:S01]  /*177a0*/  FMUL.FTZ R65, R133, R205 ;  /* 0x000000cd85417220 */ /* 0x000fe20000410000 */
[C---:B------:R-:W-:Y:S01]  /*177b0*/  FMUL.FTZ R66, R132.reuse, R206 ;  /* 0x000000ce84427220 */ /* 0x040fe20000410000 */
[----:B------:R-:W-:Y:S01]  /*177c0*/  FMUL.FTZ R67, R132, R207 ;  /* 0x000000cf84437220 */ /* 0x000fe20000410000 */
[-C--:B------:R-:W-:Y:S05]  /*177d0*/  HMMA.16816.F32 R4, R140, R20.reuse, R4 ;  /* 0x000000148c04723c */ /* 0x080fea0000001804 */
[----:B---3--:R-:W-:Y:S01]  /*177e0*/  F2FP.F16.F32.PACK_AB R208, R249, R25 ;  /* 0x00000019f9d0723e */ /* 0x008fe200000000ff */
[C---:B-1----:R-:W-:Y:S01]  /*177f0*/  FMUL.FTZ R8, R2.reuse, R148 ;  /* 0x0000009402087220 */ /* 0x042fe20000410000 */
[----:B------:R-:W-:Y:S01]  /*17800*/  FMUL.FTZ R9, R2, R149 ;  /* 0x0000009502097220 */ /* 0x000fe20000410000 */
[--C-:B------:R-:W-:Y:S01]  /*17810*/  FFMA.FTZ R155, R155, UR4, -R213.reuse ;  /* 0x000000049b9b7c23 */ /* 0x100fe200080108d5 */
[----:B------:R-:W-:Y:S01]  /*17820*/  FFMA.FTZ R154, R154, UR4, -R213 ;  /* 0x000000049a9a7c23 */ /* 0x000fe200080108d5 */
[C---:B------:R-:W-:Y:S01]  /*17830*/  FMUL.FTZ R12, R2.reuse, R152 ;  /* 0x00000098020c7220 */ /* 0x040fe20000410000 */
[----:B------:R-:W-:Y:S01]  /*17840*/  FMUL.FTZ R13, R2, R153 ;  /* 0x00000099020d7220 */ /* 0x000fe20000410000 */
[----:B------:R-:W-:Y:S01]  /*17850*/  MOV R153, R54 ;  /* 0x0000003600997202 */ /* 0x000fe20000000f00 */
[C---:B------:R-:W-:Y:S01]  /*17860*/  FMUL.FTZ R19, R132.reuse, R159 ;  /* 0x0000009f84137220 */ /* 0x040fe20000410000 */
[C---:B------:R-:W-:Y:S04]  /*17870*/  HMMA.16816.F32 R8, R208.reuse, R20, R8 ;  /* 0x00000014d008723c */ /* 0x040fe80000001808 */
[----:B------:R-:W-:Y:S01]  /*17880*/  MOV R148, R34 ;  /* 0x0000002200947202 */ /* 0x000fe20000000f00 */
[----:B------:R-:W-:Y:S01]  /*17890*/  FMUL.FTZ R34, R132, R174 ;  /* 0x000000ae84227220 */ /* 0x000fe20000410000 */
[----:B------:R-:W-:Y:S01]  /*178a0*/  MOV R174, R220 ;  /* 0x000000dc00ae7202 */ /* 0x000fe20000000f00 */
[----:B------:R-:W-:Y:S01]  /*178b0*/  FMUL.FTZ R20, R133, R160 ;  /* 0x000000a085147220 */ /* 0x000fe20000410000 */
[-C--:B------:R-:W-:Y:S03]  /*178c0*/  HMMA.16816.F32 R12, R208, R22.reuse, R12 ;  /* 0x00000016d00c723c */ /* 0x080fe6000000180c */
[----:B------:R-:W-:Y:S01]  /*178d0*/  IADD3 R220, PT, PT, R212, 0xc040, RZ ;  /* 0x0000c040d4dc7810 */ /* 0x000fe20007ffe0ff */
[----:B------:R-:W-:Y:S01]  /*178e0*/  FMUL.FTZ R24, R2, R164 ;  /* 0x000000a402187220 */ /* 0x000fe20000410000 */
[----:B------:R-:W-:Y:S01]  /*178f0*/  @P1 IADD3 R220, PT, PT, R3, -0x40, RZ ;  /* 0xffffffc003dc1810 */ /* 0x000fe20007ffe0ff */
[----:B------:R-:W-:Y:S01]  /*17900*/  FMUL.FTZ R21, R133, R161 ;  /* 0x000000a185157220 */ /* 0x000fe20000410000 */
[----:B------:R-:W-:Y:S01]  /*17910*/  MOV R164, R52 ;  /* 0x0000003400a47202 */ /* 0x000fe20000000f00 */
[C---:B------:R-:W-:Y:S04]  /*17920*/  HMMA.16816.F32 R16, R140.reuse, R22, R16 ;  /* 0x000000168c10723c */ /* 0x040fe80000001810 */
[----:B------:R-:W-:Y:S01]  /*17930*/  MOV R160, R53 ;  /* 0x0000003500a07202 */ /* 0x000fe20000000f00 */
[C---:B------:R-:W-:Y:S01]  /*17940*/  FMUL.FTZ R22, R132.reuse, R162 ;  /* 0x000000a284167220 */ /* 0x040fe20000410000 */
[----:B------:R-:W1:Y:S01]  /*17950*/  LDSM.16.MT88.4 R52, [R220] ;  /* 0x00000000dc34783b */ /* 0x000e620000004200 */
[----:B------:R-:W-:Y:S01]  /*17960*/  FMUL.FTZ R23, R132, R163 ;  /* 0x000000a384177220 */ /* 0x000fe20000410000 */
[----:B------:R-:W-:Y:S01]  /*17970*/  MOV R162, R33 ;  /* 0x0000002100a27202 */ /* 0x000fe20000000f00 */
[C---:B------:R-:W-:Y:S01]  /*17980*/  FMUL.FTZ R26, R0.reuse, R166 ;  /* 0x000000a6001a7220 */ /* 0x040fe20000410000 */
[----:B------:R-:W-:Y:S01]  /*17990*/  IADD3 R3, PT, PT, R237, R220, RZ ;  /* 0x000000dced037210 */ /* 0x000fe20007ffe0ff */
[----:B------:R-:W-:Y:S01]  /*179a0*/  FMUL.FTZ R27, R0, R167 ;  /* 0x000000a7001b7220 */ /* 0x000fe20000410000 */
[----:B------:R-:W-:Y:S01]  /*179b0*/  MOV R159, R25 ;  /* 0x00000019009f7202 */ /* 0x000fe20000000f00 */
[C---:B------:R-:W-:Y:S01]  /*179c0*/  FMUL.FTZ R25, R2.reuse, R165 ;  /* 0x000000a502197220 */ /* 0x040fe20000410000 */
[-C--:B------:R-:W-:Y:S01]  /*179d0*/  HMMA.16816.F32 R20, R140, R36.reuse, R20 ;  /* 0x000000248c14723c */ /* 0x080fe20000001814 */
[----:B------:R-:W2:Y:S02]  /*179e0*/  LDSM.16.MT88.4 R144, [R3] ;  /* 0x000000000390783b */ /* 0x000ea40000004200 */
[C---:B------:R-:W-:Y:S01]  /*179f0*/  FMUL.FTZ R28, R2.reuse, R168 ;  /* 0x000000a8021c7220 */ /* 0x040fe20000410000 */
[----:B------:R-:W-:Y:S01]  /*17a00*/  FMUL.FTZ R29, R2, R169 ;  /* 0x000000a9021d7220 */ /* 0x000fe20000410000 */
[C---:B------:R-:W-:Y:S01]  /*17a10*/  FMUL.FTZ R30, R0.reuse, R170 ;  /* 0x000000aa001e7220 */ /* 0x040fe20000410000 */
[----:B------:R-:W-:Y:S01]  /*17a20*/  FMUL.FTZ R31, R0, R171 ;  /* 0x000000ab001f7220 */ /* 0x000fe20000410000 */
[C---:B------:R-:W-:Y:S01]  /*17a30*/  FMUL.FTZ R33, R133.reuse, R173 ;  /* 0x000000ad85217220 */ /* 0x040fe20000410000 */
[C---:B------:R-:W-:Y:S01]  /*17a40*/  HMMA.16816.F32 R24, R208.reuse, R36, R24 ;  /* 0x00000024d018723c */ /* 0x040fe20000001818 */
[----:B------:R-:W-:Y:S03]  /*17a50*/  LDSM.16.MT88.4 R204, [R3+0x1800] ;  /* 0x0018000003cc783b */ /* 0x000fe60000004200 */
[C---:B------:R-:W-:Y:S01]  /*17a60*/  FMUL.FTZ R36, R133.reuse, R176 ;  /* 0x000000b085247220 */ /* 0x040fe20000410000 */
[C---:B------:R-:W-:Y:S01]  /*17a70*/  FMUL.FTZ R37, R133.reuse, R177 ;  /* 0x000000b185257220 */ /* 0x040fe20000410000 */
[----:B------:R-:W-:Y:S01]  /*17a80*/  MOV R165, R40 ;  /* 0x0000002800a57202 */ /* 0x000fe20000000f00 */
[----:B------:R-:W-:Y:S01]  /*17a90*/  FMUL.FTZ R40, R2, R180 ;  /* 0x000000b402287220 */ /* 0x000fe20000410000 */
[-C--:B------:R-:W-:Y:S03]  /*17aa0*/  HMMA.16816.F32 R28, R208, R38.reuse, R28 ;  /* 0x00000026d01c723c */ /* 0x080fe6000000181c */
[----:B------:R-:W-:Y:S01]  /*17ab0*/  MOV R161, R32 ;  /* 0x0000002000a17202 */ /* 0x000fe20000000f00 */
[C---:B------:R-:W-:Y:S01]  /*17ac0*/  FMUL.FTZ R32, R133.reuse, R172 ;  /* 0x000000ac85207220 */ /* 0x040fe20000410000 */
[----:B------:R-:W-:Y:S01]  /*17ad0*/  MOV R173, R35 ;  /* 0x0000002300ad7202 */ /* 0x000fe20000000f00 */
[----:B------:R-:W-:Y:S01]  /*17ae0*/  FMUL.FTZ R35, R132, R175 ;  /* 0x000000af84237220 */ /* 0x000fe20000410000 */
[----:B------:R-:W-:Y:S01]  /*17af0*/  MOV R163, R41 ;  /* 0x0000002900a37202 */ /* 0x000fe20000000f00 */
[C---:B------:R-:W-:Y:S01]  /*17b00*/  FMUL.FTZ R41, R2.reuse, R181 ;  /* 0x000000b502297220 */ /* 0x040fe20000410000 */
[----:B------:R-:W-:Y:S01]  /*17b10*/  FMUL.FTZ R45, R2, R185 ;  /* 0x000000b9022d7220 */ /* 0x000fe20000410000 */
[C---:B------:R-:W-:Y:S01]  /*17b20*/  FMUL.FTZ R46, R0.reuse, R186 ;  /* 0x000000ba002e7220 */ /* 0x040fe20000410000 */
[----:B------:R-:W-:Y:S01]  /*17b30*/  FMUL.FTZ R47, R0, R187 ;  /* 0x000000bb002f7220 */ /* 0x000fe20000410000 */
[----:B------:R-:W-:Y:S01]  /*17b40*/  IMAD.MOV.U32 R171, RZ, RZ, R51 ;  /* 0x000000ffffab7224 */ /* 0x000fe200078e0033 */
[C---:B------:R-:W-:Y:S01]  /*17b50*/  HMMA.16816.F32 R32, R140.reuse, R38, R32 ;  /* 0x000000268c20723c */ /* 0x040fe20000001820 */
[----:B------:R-:W-:Y:S03]  /*17b60*/  MUFU.EX2 R187, R154 ;  /* 0x0000009a00bb7308 */ /* 0x000fe60000000800 */
[C---:B------:R-:W-:Y:S01]  /*17b70*/  FMUL.FTZ R38, R132.reuse, R178 ;  /* 0x000000b284267220 */ /* 0x040fe20000410000 */
[C---:B------:R-:W-:Y:S01]  /*17b80*/  FMUL.FTZ R39, R132.reuse, R179 ;  /* 0x000000b384277220 */ /* 0x040fe20000410000 */
[C---:B------:R-:W-:Y:S01]  /*17b90*/  FMUL.FTZ R51, R132.reuse, R191 ;  /* 0x000000bf84337220 */ /* 0x040fe20000410000 */
[----:B------:R-:W-:Y:S01]  /*17ba0*/  MOV R168, R50 ;  /* 0x0000003200a87202 */ /* 0x000fe20000000f00 */
[----:B------:R-:W-:Y:S01]  /*17bb0*/  FMUL.FTZ R50, R132, R190 ;  /* 0x000000be84327220 */ /* 0x000fe20000410000 */
[----:B------:R-:W-:Y:S01]  /*17bc0*/  MOV R149, R58 ;  /* 0x0000003a00957202 */ /* 0x000fe20000000f00 */
[----:B------:R-:W-:Y:S01]  /*17bd0*/  FMUL.FTZ R57, R2, R193 ;  /* 0x000000c102397220 */ /* 0x000fe20000410000 */
[----:B------:R-:W-:Y:S01]  /*17be0*/  MOV R152, R56 ;  /* 0x0000003800987202 */ /* 0x000fe20000000f00 */
[-C--:B-1----:R-:W-:Y:S03]  /*17bf0*/  HMMA.16816.F32 R36, R140, R52.reuse, R36 ;  /* 0x000000348c24723c */ /* 0x082fe60000001824 */
[----:B------:R-:W-:Y:S01]  /*17c00*/  MOV R170, R43 ;  /* 0x0000002b00aa7202 */ /* 0x000fe20000000f00 */
[----:B------:R-:W-:Y:S02]  /*17c10*/  IMAD.MOV.U32 R169, RZ, RZ, R42 ;  /* 0x000000ffffa97224 */ /* 0x000fe400078e002a */
[C---:B------:R-:W-:Y:S01]  /*17c20*/  FMUL.FTZ R42, R0.reuse, R182 ;  /* 0x000000b6002a7220 */ /* 0x040fe20000410000 */
[----:B------:R-:W-:Y:S01]  /*17c30*/  FMUL.FTZ R43, R0, R183 ;  /* 0x000000b7002b7220 */ /* 0x000fe20000410000 */
[--C-:B------:R-:W-:Y:S01]  /*17c40*/  FFMA.FTZ R152, R152, UR4, -R213.reuse ;  /* 0x0000000498987c23 */ /* 0x100fe200080108d5 */
[----:B------:R-:W-:Y:S01]  /*17c50*/  FMUL.FTZ R56, R2, R192 ;  /* 0x000000c002387220 */ /* 0x000fe20000410000 */
[C---:B------:R-:W-:Y:S01]  /*17c60*/  FMUL.FTZ R58, R0.reuse, R194 ;  /* 0x000000c2003a7220 */ /* 0x040fe20000410000 */
[----:B------:R-:W-:Y:S01]  /*17c70*/  FMUL.FTZ R59, R0, R195 ;  /* 0x000000c3003b7220 */ /* 0x000fe20000410000 */
[----:B------:R-:W-:Y:S01]  /*17c80*/  MUFU.EX2 R194, R152 ;  /* 0x0000009800c27308 */ /* 0x000fe20000000800 */
[C---:B------:R-:W-:Y:S01]  /*17c90*/  FMUL.FTZ R60, R2.reuse, R200 ;  /* 0x000000c8023c7220 */ /* 0x040fe20000410000 */
[C---:B------:R-:W-:Y:S08]  /*17ca0*/  HMMA.16816.F32 R40, R208.reuse, R52, R40 ;  /* 0x00000034d028723c */ /* 0x040ff00000001828 */
[----:B------:R-:W-:Y:S01]  /*17cb0*/  MUFU.EX2 R200, R252 ;  /* 0x000000fc00c87308 */ /* 0x000fe20000000800 */
[----:B------:R-:W-:Y:S01]  /*17cc0*/  MOV R172, R44 ;  /* 0x0000002c00ac7202 */ /* 0x000fe20000000f00 */
[C---:B------:R-:W-:Y:S01]  /*17cd0*/  FMUL.FTZ R44, R2.reuse, R184 ;  /* 0x000000b8022c7220 */ /* 0x040fe20000410000 */
[C---:B------:R-:W-:Y:S01]  /*17ce0*/  FMUL.FTZ R52, R133.reuse, R196 ;  /* 0x000000c485347220 */ /* 0x040fe20000410000 */
[C---:B------:R-:W-:Y:S01]  /*17cf0*/  FMUL.FTZ R53, R133.reuse, R197 ;  /* 0x000000c585357220 */ /* 0x040fe20000410000 */
[----:B------:R-:W-:Y:S01]  /*17d00*/  FMUL.FTZ R61, R2, R201 ;  /* 0x000000c9023d7220 */ /* 0x000fe20000410000 */
[C---:B------:R-:W-:Y:S01]  /*17d10*/  FMUL.FTZ R62, R0.reuse, R202 ;  /* 0x000000ca003e7220 */ /* 0x040fe20000410000 */
[----:B------:R-:W-:Y:S03]  /*17d20*/  FMUL.FTZ R63, R0, R203 ;  /* 0x000000cb003f7220 */ /* 0x000fe60000410000 */
[----:B------:R-:W1:Y:S01]  /*17d30*/  MUFU.EX2 R202, R218 ;  /* 0x000000da00ca7308 */ /* 0x000e620000000800 */
[-C--:B------:R-:W-:Y:S03]  /*17d40*/  HMMA.16816.F32 R44, R208, R54.reuse, R44 ;  /* 0x00000036d02c723c */ /* 0x080fe6000000182c */
[----:B------:R-:W-:Y:S01]  /*17d50*/  MOV R166, R49 ;  /* 0x0000003100a67202 */ /* 0x000fe20000000f00 */
[C---:B------:R-:W-:Y:S01]  /*17d60*/  FMUL.FTZ R49, R133.reuse, R189 ;  /* 0x000000bd85317220 */ /* 0x040fe20000410000 */
[C---:B------:R-:W-:Y:S01]  /*17d70*/  FMUL.FTZ R68, R133.reuse, R68 ;  /* 0x0000004485447220 */ /* 0x040fe20000410000 */
[C---:B------:R-:W-:Y:S01]  /*17d80*/  FMUL.FTZ R69, R133.reuse, R69 ;  /* 0x0000004585457220 */ /* 0x040fe20000410000 */
[C---:B------:R-:W-:Y:S01]  /*17d90*/  FMUL.FTZ R70, R132.reuse, R70 ;  /* 0x0000004684467220 */ /* 0x040fe20000410000 */
[----:B------:R-:W-:Y:S01]  /*17da0*/  FMUL.FTZ R71, R132, R71 ;  /* 0x0000004784477220 */ /* 0x000fe20000410000 */
[C---:B------:R-:W-:Y:S01]  /*17db0*/  FMUL.FTZ R72, R2.reuse, R72 ;  /* 0x0000004802487220 */ /* 0x040fe20000410000 */
[----:B------:R-:W-:Y:S01]  /*17dc0*/  FMUL.FTZ R73, R2, R73 ;  /* 0x0000004902497220 */ /* 0x000fe20000410000 */
[C---:B------:R-:W-:Y:S04]  /*17dd0*/  HMMA.16816.F32 R48, R140.reuse, R54, R48 ;  /* 0x000000368c30723c */ /* 0x040fe80000001830 */
        /* <DEDUP_REMOVED lines=8> */
[-C--:B--2---:R-:W-:Y:S03]  /*17e60*/  HMMA.16816.F32 R52, R140, R144.reuse, R52 ;  /* 0x000000908c34723c */ /* 0x084fe60000001834 */
        /* <DEDUP_REMOVED lines=15> */
[----:B------:R-:W-:Y:S01]  /*17f60*/  FMUL.FTZ R93, R2, R93 ;  /* 0x0000005d025d7220 */ /* 0x000fe20000410000 */
[C---:B------:R-:W-:Y:S01]  /*17f70*/  HMMA.16816.F32 R64, R140.reuse, R146, R64 ;  /* 0x000000928c40723c */ /* 0x040fe20000001840 */
[----:B------:R-:W2:Y:S03]  /*17f80*/  LDSM.16.MT88.4 R144, [R212+0xe000] ;  /* 0x00e00000d490783b */ /* 0x000ea60000004200 */
        /* <DEDUP_REMOVED lines=30> */
[----:B------:R-:W-:Y:S01]  /*18170*/  FFMA.FTZ R148, R148, UR4, -R214 ;  /* 0x0000000494947c23 */ /* 0x000fe200080108d6 */
        /* <DEDUP_REMOVED lines=8> */
[----:B------:R-:W-:Y:S01]  /*18200*/  FMUL.FTZ R131, R132, R131 ;  /* 0x0000008384837220 */ /* 0x000fe20000410000 */
[----:B------:R-:W-:Y:S01]  /*18210*/  MOV R183, R151 ;  /* 0x0000009700b77202 */ /* 0x000fe20000000f00 */
[--C-:B------:R-:W-:Y:S01]  /*18220*/  FFMA.FTZ R250, R250, UR4, -R213.reuse ;  /* 0x00000004fafa7c23 */ /* 0x100fe200080108d5 */
[----:B------:R-:W-:Y:S01]  /*18230*/  MOV R189, R149 ;  /* 0x0000009500bd7202 */ /* 0x000fe20000000f00 */
[C---:B------:R-:W-:Y:S02]  /*18240*/  HMMA.16816.F32 R72, R208.reuse, R144, R72 ;  /* 0x00000090d048723c */ /* 0x040fe40000001848 */
[----:B------:R-:W-:Y:S02]  /*18250*/  MUFU.EX2 R199, R250 ;  /* 0x000000fa00c77308 */ /* 0x000fe40000000800 */
[----:B------:R-:W-:Y:S01]  /*18260*/  FFMA.FTZ R226, R226, UR4, -R213 ;  /* 0x00000004e2e27c23 */ /* 0x000fe200080108d5 */
[----:B------:R-:W-:Y:S01]  /*18270*/  FFMA.FTZ R161, R161, UR4, -R215 ;  /* 0x00000004a1a17c23 */ /* 0x000fe200080108d7 */
[----:B------:R-:W-:Y:S01]  /*18280*/  MOV R175, R173 ;  /* 0x000000ad00af7202 */ /* 0x000fe20000000f00 */
[----:B------:R-:W-:Y:S01]  /*18290*/  IMAD.MOV.U32 R173, RZ, RZ, R238 ;  /* 0x000000ffffad7224 */ /* 0x000fe200078e00ee */
[-C--:B------:R-:W-:Y:S04]  /*182a0*/  HMMA.16816.F32 R76, R208, R146.reuse, R76 ;  /* 0x00000092d04c723c */ /* 0x080fe8000000184c */
[----:B------:R-:W-:Y:S01]  /*182b0*/  MUFU.EX2 R201, R226 ;  /* 0x000000e200c97308 */ /* 0x000fe20000000800 */
[----:B------:R-:W-:Y:S01]  /*182c0*/  MOV R238, R164 ;  /* 0x000000a400ee7202 */ /* 0x000fe20000000f00 */
[----:B------:R-:W-:Y:S01]  /*182d0*/  IMAD.MOV.U32 R176, RZ, RZ, R175 ;  /* 0x000000ffffb07224 */ /* 0x000fe200078e00af */
[----:B------:R-:W-:Y:S07]  /*182e0*/  MOV R164, R159 ;  /* 0x0000009f00a47202 */ /* 0x000fee0000000f00 */
[----:B------:R-:W-:Y:S01]  /*182f0*/  MUFU.EX2 R161, R161 ;  /* 0x000000a100a17308 */ /* 0x000fe20000000800 */
[----:B------:R-:W-:Y:S01]  /*18300*/  MOV R159, R156 ;  /* 0x0000009c009f7202 */ /* 0x000fe20000000f00 */
[C---:B------:R-:W-:Y:S01]  /*18310*/  HMMA.16816.F32 R80, R140.reuse, R146, R80 ;  /* 0x000000928c50723c */ /* 0x040fe20000001850 */
[----:B------:R-:W2:Y:S08]  /*18320*/  LDSM.16.MT88.4 R144, [R216+0xe000] ;  /* 0x00e00000d890783b */ /* 0x000eb00000004200 */
[----:B------:R-:W3:Y:S01]  /*18330*/  LDL.LU R156, [R1+0xc] ;  /* 0x00000c00019c7983 */ /* 0x000ee20000300800 */
[-C--:B--2---:R-:W-:Y:S08]  /*18340*/  HMMA.16816.F32 R84, R140, R144.reuse, R84 ;  /* 0x000000908c54723c */ /* 0x084ff00000001854 */
[C---:B------:R-:W-:Y:S08]  /*18350*/  HMMA.16816.F32 R88, R208.reuse, R144, R88 ;  /* 0x00000090d058723c */ /* 0x040ff00000001858 */
[-C--:B------:R-:W-:Y:S08]  /*18360*/  HMMA.16816.F32 R92, R208, R146.reuse, R92 ;  /* 0x00000092d05c723c */ /* 0x080ff0000000185c */
[C---:B------:R-:W-:Y:S01]  /*18370*/  HMMA.16816.F32 R96, R140.reuse, R146, R96 ;  /* 0x000000928c60723c */ /* 0x040fe20000001860 */
[----:B------:R-:W2:Y:S07]  /*18380*/  LDSM.16.MT88.4 R144, [R220+0x2000] ;  /* 0x00200000dc90783b */ /* 0x000eae0000004200 */
[-C--:B--2---:R-:W-:Y:S08]  /*18390*/  HMMA.16816.F32 R100, R140, R144.reuse, R100 ;  /* 0x000000908c64723c */ /* 0x084ff00000001864 */
[C---:B------:R-:W-:Y:S08]  /*183a0*/  HMMA.16816.F32 R104, R208.reuse, R144, R104 ;  /* 0x00000090d068723c */ /* 0x040ff00000001868 */
[-C--:B------:R-:W-:Y:S08]  /*183b0*/  HMMA.16816.F32 R108, R208, R146.reuse, R108 ;  /* 0x00000092d06c723c */ /* 0x080ff0000000186c */
[C---:B------:R-:W-:Y:S01]  /*183c0*/  HMMA.16816.F32 R112, R140.reuse, R146, R112 ;  /* 0x000000928c70723c */ /* 0x040fe20000001870 */
[----:B------:R-:W2:Y:S07]  /*183d0*/  LDSM.16.MT88.4 R144, [R3+0x2000] ;  /* 0x002000000390783b */ /* 0x000eae0000004200 */
[-C--:B--2---:R-:W-:Y:S08]  /*183e0*/  HMMA.16816.F32 R116, R140, R144.reuse, R116 ;  /* 0x000000908c74723c */ /* 0x084ff00000001874 */
[C---:B------:R-:W-:Y:S04]  /*183f0*/  HMMA.16816.F32 R120, R208.reuse, R144, R120 ;  /* 0x00000090d078723c */ /* 0x040fe80000001878 */
[--C-:B------:R-:W-:Y:S01]  /*18400*/  FFMA.FTZ R144, R251, UR4, -R213.reuse ;  /* 0x00000004fb907c23 */ /* 0x100fe200080108d5 */
[--C-:B------:R-:W-:Y:S03]  /*18410*/  FFMA.FTZ R145, R227, UR4, -R213.reuse ;  /* 0x00000004e3917c23 */ /* 0x100fe600080108d5 */
[-C--:B------:R-:W-:Y:S01]  /*18420*/  HMMA.16816.F32 R124, R208, R146.reuse, R124 ;  /* 0x00000092d07c723c */ /* 0x080fe2000000187c */
[----:B------:R2:W-:Y:S02]  /*18430*/  MUFU.EX2 R167, R144 ;  /* 0x0000009000a77308 */ /* 0x0005e40000000800 */
[----:B-1----:R-:W-:Y:S08]  /*18440*/  F2FP.F16.F32.PACK_AB R209, R202, R200 ;  /* 0x000000c8cad1723e */ /* 0x002ff000000000ff */
[----:B------:R1:W4:Y:S01]  /*18450*/  MUFU.EX2 R186, R145 ;  /* 0x0000009100ba7308 */ /* 0x0003220000000800 */
[----:B------:R-:W-:Y:S04]  /*18460*/  HMMA.16816.F32 R128, R140, R146, R128 ;  /* 0x000000928c80723c */ /* 0x000fe80000001880 */
[--C-:B--2---:R-:W-:Y:S05]  /*18470*/  FFMA.FTZ R144, R223, UR4, -R213.reuse ;  /* 0x00000004df907c23 */ /* 0x104fea00080108d5 */
[----:B------:R2:W-:Y:S01]  /*18480*/  MUFU.EX2 R229, R144 ;  /* 0x0000009000e57308 */ /* 0x0005e20000000800 */
[----:B-1----:R-:W-:Y:S01]  /*18490*/  FFMA.FTZ R145, R222, UR4, -R213 ;  /* 0x00000004de917c23 */ /* 0x002fe200080108d5 */
[--C-:B--2---:R-:W-:Y:S01]  /*184a0*/  FFMA.FTZ R144, R174, UR4, -R214.reuse ;  /* 0x00000004ae907c23 */ /* 0x104fe200080108d6 */
[----:B------:R-:W-:Y:S02]  /*184b0*/  MOV R174, R172 ;  /* 0x000000ac00ae7202 */ /* 0x000fe40000000f00 */
[----:B------:R-:W-:Y:S05]  /*184c0*/  MOV R172, R171 ;  /* 0x000000ab00ac7202 */ /* 0x000fea0000000f00 */
[----:B------:R-:W-:Y:S01]  /*184d0*/  MUFU.EX2 R251, R144 ;  /* 0x0000009000fb7308 */ /* 0x000fe20000000800 */
[----:B------:R-:W-:Y:S02]  /*184e0*/  MOV R171, R158 ;  /* 0x0000009e00ab7202 */ /* 0x000fe40000000f00 */
[----:B------:R-:W-:Y:S02]  /*184f0*/  MOV R158, R153 ;  /* 0x00000099009e7202 */ /* 0x000fe40000000f00 */
[----:B------:R-:W-:Y:S05]  /*18500*/  MOV R153, R236 ;  /* 0x000000ec00997202 */ /* 0x000fea0000000f00 */
[----:B------:R1:W-:Y:S01]  /*18510*/  MUFU.EX2 R236, R145 ;  /* 0x0000009100ec7308 */ /* 0x0003e20000000800 */
[----:B------:R-:W-:Y:S02]  /*18520*/  MOV R175, R174 ;  /* 0x000000ae00af7202 */ /* 0x000fe40000000f00 */
[----:B------:R-:W-:Y:S01]  /*18530*/  MOV R174, R173 ;  /* 0x000000ad00ae7202 */ /* 0x000fe20000000f00 */
[----:B------:R-:W-:Y:S01]  /*18540*/  FFMA.FTZ R153, R153, UR4, -R214 ;  /* 0x0000000499997c23 */ /* 0x000fe200080108d6 */
[----:B------:R-:W-:Y:S02]  /*18550*/  MOV R173, R172 ;  /* 0x000000ac00ad7202 */ /* 0x000fe40000000f00 */
[----:B------:R-:W-:Y:S03]  /*18560*/  MOV R172, R238 ;  /* 0x000000ee00ac7202 */ /* 0x000fe60000000f00 */
[----:B------:R-:W-:Y:S01]  /*18570*/  MUFU.EX2 R203, R153 ;  /* 0x0000009900cb7308 */ /* 0x000fe20000000800 */
[----:B------:R-:W-:Y:S02]  /*18580*/  MOV R238, R171 ;  /* 0x000000ab00ee7202 */ /* 0x000fe40000000f00 */
[----:B------:R-:W-:Y:S02]  /*18590*/  MOV R171, R159 ;  /* 0x0000009f00ab7202 */ /* 0x000fe40000000f00 */
[----:B------:R-:W-:Y:S01]  /*185a0*/  MOV R177, R175 ;  /* 0x000000af00b17202 */ /* 0x000fe20000000f00 */
[--C-:B-1----:R-:W-:Y:S01]  /*185b0*/  FFMA.FTZ R145, R176, UR4, -R217.reuse ;  /* 0x00000004b0917c23 */ /* 0x102fe200080108d9 */
[----:B------:R-:W-:Y:S02]  /*185c0*/  MOV R176, R174 ;  /* 0x000000ae00b07202 */ /* 0x000fe40000000f00 */
[----:B------:R-:W-:Y:S01]  /*185d0*/  MOV R174, R172 ;  /* 0x000000ac00ae7202 */ /* 0x000fe20000000f00 */
[----:B------:R-:W-:Y:S01]  /*185e0*/  FFMA.FTZ R144, R177, UR4, -R217 ;  /* 0x00000004b1907c23 */ /* 0x000fe200080108d9 */
[----:B------:R-:W-:Y:S02]  /*185f0*/  MOV R172, R171 ;  /* 0x000000ab00ac7202 */ /* 0x000fe40000000f00 */
[----:B------:R-:W-:Y:S02]  /*18600*/  MOV R171, R233 ;  /* 0x000000e900ab7202 */ /* 0x000fe40000000f00 */
[----:B------:R1:W2:Y:S01]  /*18610*/  MUFU.EX2 R233, R148 ;  /* 0x0000009400e97308 */ /* 0x0002a20000000800 */
[----:B------:R-:W-:Y:S01]  /*18620*/  MOV R159, R158 ;  /* 0x0000009e009f7202 */ /* 0x000fe20000000f00 */
[----:B------:R-:W-:Y:S01]  /*18630*/  IMAD.MOV.U32 R158, RZ, RZ, R150 ;  /* 0x000000ffff9e7224 */ /* 0x000fe200078e0096 */
[----:B------:R-:W-:Y:S01]  /*18640*/  MOV R175, R173 ;  /* 0x000000ad00af7202 */ /* 0x000fe20000000f00 */
[----:B------:R-:W2:Y:S01]  /*18650*/  LDL.LU R150, [R1+0x38] ;  /* 0x0000380001967983 */ /* 0x000ea20000300800 */
[----:B------:R-:W-:Y:S01]  /*18660*/  MOV R173, R238 ;  /* 0x000000ee00ad7202 */ /* 0x000fe20000000f00 */
[--C-:B------:R-:W-:Y:S01]  /*18670*/  FFMA.FTZ R158, R158, UR4, -R214.reuse ;  /* 0x000000049e9e7c23 */ /* 0x100fe200080108d6 */
[----:B------:R-:W-:Y:S02]  /*18680*/  MOV R178, R176 ;  /* 0x000000b000b27202 */ /* 0x000fe40000000f00 */
[----:B------:R-:W-:Y:S01]  /*18690*/  MOV R238, R159 ;  /* 0x0000009f00ee7202 */ /* 0x000fe20000000f00 */
[----:B------:R-:W-:Y:S01]  /*186a0*/  IMAD.MOV.U32 R159, RZ, RZ, R239 ;  /* 0x000000ffff9f7224 */ /* 0x000fe200078e00ef */
[----:B------:R-:W-:Y:S01]  /*186b0*/  MOV R177, R175 ;  /* 0x000000af00b17202 */ /* 0x000fe20000000f00 */
[----:B------:R-:W2:Y:S01]  /*186c0*/  LDL.LU R239, [R1+0x44] ;  /* 0x0000440001ef7983 */ /* 0x000ea20000300800 */
[----:B------:R-:W-:Y:S01]  /*186d0*/  MOV R176, R174 ;  /* 0x000000ae00b07202 */ /* 0x000fe20000000f00 */
[----:B-1----:R-:W-:Y:S01]  /*186e0*/  FFMA.FTZ R148, R178, UR4, -R215 ;  /* 0x00000004b2947c23 */ /* 0x002fe200080108d7 */
[----:B------:R-:W-:Y:S01]  /*186f0*/  MOV R175, R173 ;  /* 0x000000ad00af7202 */ /* 0x000fe20000000f00 */
[--C-:B------:R-:W-:Y:S01]  /*18700*/  FFMA.FTZ R159, R159, UR4, -R214.reuse ;  /* 0x000000049f9f7c23 */ /* 0x100fe200080108d6 */
[----:B------:R-:W-:Y:S01]  /*18710*/  MOV R174, R172 ;  /* 0x000000ac00ae7202 */ /* 0x000fe20000000f00 */
[----:B------:R-:W-:Y:S01]  /*18720*/  IMAD.MOV.U32 R172, RZ, RZ, R171 ;  /* 0x000000ffffac7224 */ /* 0x000fe200078e00ab */
[----:B------:R-:W-:Y:S01]  /*18730*/  MOV R178, R177 ;  /* 0x000000b100b27202 */ /* 0x000fe20000000f00 */
[----:B------:R-:W-:Y:S01]  /*18740*/  MUFU.EX2 R195, R159 ;  /* 0x0000009f00c37308 */ /* 0x000fe20000000800 */
[----:B------:R-:W-:Y:S02]  /*18750*/  MOV R173, R238 ;  /* 0x000000ee00ad7202 */ /* 0x000fe40000000f00 */
[----:B------:R-:W-:Y:S01]  /*18760*/  MOV R177, R176 ;  /* 0x000000b000b17202 */ /* 0x000fe20000000f00 */
[----:B------:R-:W-:Y:S01]  /*18770*/  IMAD.MOV.U32 R176, RZ, RZ, R175 ;  /* 0x000000ffffb07224 */ /* 0x000fe200078e00af */
[----:B------:R-:W-:Y:S01]  /*18780*/  MOV R238, R170 ;  /* 0x000000aa00ee7202 */ /* 0x000fe20000000f00 */
[----:B------:R-:W-:Y:S01]  /*18790*/  FFMA.FTZ R140, R178, UR4, -R215 ;  /* 0x00000004b28c7c23 */ /* 0x000fe200080108d7 */
[----:B------:R-:W-:Y:S02]  /*187a0*/  MOV R171, R169 ;  /* 0x000000a900ab7202 */ /* 0x000fe40000000f00 */
[----:B------:R-:W-:Y:S02]  /*187b0*/  MOV R175, R174 ;  /* 0x000000ae00af7202 */ /* 0x000fe40000000f00 */
[----:B------:R-:W-:Y:S02]  /*187c0*/  MOV R170, R165 ;  /* 0x000000a500aa7202 */ /* 0x000fe40000000f00 */
[----:B------:R-:W-:Y:S01]  /*187d0*/  MOV R169, R163 ;  /* 0x000000a300a97202 */ /* 0x000fe20000000f00 */
[----:B------:R-:W-:Y:S01]  /*187e0*/  MUFU.EX2 R165, R145 ;  /* 0x0000009100a57308 */ /* 0x000fe20000000800 */
[----:B------:R-:W-:Y:S02]  /*187f0*/  MOV R174, R173 ;  /* 0x000000ad00ae7202 */ /* 0x000fe40000000f00 */
[----:B------:R-:W-:Y:S02]  /*18800*/  MOV R163, R162 ;  /* 0x000000a200a37202 */ /* 0x000fe40000000f00 */
[----:B------:R-:W-:Y:S01]  /*18810*/  MOV R173, R172 ;  /* 0x000000ac00ad7202 */ /* 0x000fe20000000f00 */
[----:B------:R-:W2:Y:S01]  /*18820*/  LDL.LU R162, [R1+0x3c] ;  /* 0x00003c0001a27983 */ /* 0x000ea20000300800 */
[----:B------:R-:W-:Y:S02]  /*18830*/  MOV R172, R238 ;  /* 0x000000ee00ac7202 */ /* 0x000fe40000000f00 */
[----:B------:R-:W-:Y:S02]  /*18840*/  MOV R178, R177 ;  /* 0x000000b100b27202 */ /* 0x000fe40000000f00 */
[----:B------:R-:W-:Y:S02]  /*18850*/  MOV R238, R171 ;  /* 0x000000ab00ee7202 */ /* 0x000fe40000000f00 */
[----:B------:R-:W-:Y:S01]  /*18860*/  MOV R177, R176 ;  /* 0x000000b000b17202 */ /* 0x000fe20000000f00 */
[----:B------:R-:W-:Y:S01]  /*18870*/  FFMA.FTZ R141, R178, UR4, -R217 ;  /* 0x00000004b28d7c23 */ /* 0x000fe200080108d9 */
[----:B------:R-:W-:Y:S02]  /*18880*/  MOV R171, R170 ;  /* 0x000000aa00ab7202 */ /* 0x000fe40000000f00 */
[----:B------:R-:W-:Y:S02]  /*18890*/  MOV R176, R175 ;  /* 0x000000af00b07202 */ /* 0x000fe40000000f00 */
[----:B------:R-:W-:Y:S01]  /*188a0*/  MOV R170, R169 ;  /* 0x000000a900aa7202 */ /* 0x000fe20000000f00 */
[----:B------:R-:W-:Y:S01]  /*188b0*/  IMAD.MOV.U32 R169, RZ, RZ, R163 ;  /* 0x000000ffffa97224 */ /* 0x000fe200078e00a3 */
[----:B------:R-:W-:Y:S01]  /*188c0*/  MOV R175, R174 ;  /* 0x000000ae00af7202 */ /* 0x000fe20000000f00 */
[----:B---3--:R-:W-:Y:S01]  /*188d0*/  FFMA.FTZ R156, R156, UR4, -R214 ;  /* 0x000000049c9c7c23 */ /* 0x008fe200080108d6 */
[----:B------:R-:W-:Y:S02]  /*188e0*/  MOV R174, R173 ;  /* 0x000000ad00ae7202 */ /* 0x000fe40000000f00 */
[----:B------:R-:W-:Y:S01]  /*188f0*/  MOV R173, R172 ;  /* 0x000000ac00ad7202 */ /* 0x000fe20000000f00 */
[----:B------:R-:W-:Y:S01]  /*18900*/  IMAD.MOV.U32 R172, RZ, RZ, R238 ;  /* 0x000000ffffac7224 */ /* 0x000fe200078e00ee */
[----:B------:R-:W-:Y:S02]  /*18910*/  MOV R238, R171 ;  /* 0x000000ab00ee7202 */ /* 0x000fe40000000f00 */
[----:B------:R-:W-:Y:S02]  /*18920*/  MOV R171, R170 ;  /* 0x000000aa00ab7202 */ /* 0x000fe40000000f00 */
[----:B------:R-:W-:Y:S02]  /*18930*/  MOV R170, R169 ;  /* 0x000000a900aa7202 */ /* 0x000fe40000000f00 */
[----:B------:R-:W-:Y:S02]  /*18940*/  MOV R169, R168 ;  /* 0x000000a800a97202 */ /* 0x000fe40000000f00 */
[----:B------:R-:W-:Y:S02]  /*18950*/  MOV R168, R166 ;  /* 0x000000a600a87202 */ /* 0x000fe40000000f00 */
[----:B------:R-:W-:Y:S01]  /*18960*/  MOV R179, R177 ;  /* 0x000000b100b37202 */ /* 0x000fe20000000f00 */
[----:B------:R-:W-:Y:S01]  /*18970*/  IMAD.MOV.U32 R177, RZ, RZ, R175 ;  /* 0x000000ffffb17224 */ /* 0x000fe200078e00af */
[----:B------:R-:W-:Y:S01]  /*18980*/  MOV R175, R171 ;  /* 0x000000ab00af7202 */ /* 0x000fe20000000f00 */
[----:B------:R-:W-:Y:S01]  /*18990*/  MUFU.EX2 R166, R148 ;  /* 0x0000009400a67308 */ /* 0x000fe20000000800 */
[----:B------:R-:W-:Y:S02]  /*189a0*/  MOV R171, R168 ;  /* 0x000000a800ab7202 */ /* 0x000fe40000000f00 */
[----:B------:R-:W-:Y:S07]  /*189b0*/  MOV R168, R230 ;  /* 0x000000e600a87202 */ /* 0x000fee0000000f00 */
[----:B------:R1:W-:Y:S01]  /*189c0*/  MUFU.EX2 R230, R140 ;  /* 0x0000008c00e67308 */ /* 0x0003e20000000800 */
        /* <DEDUP_REMOVED lines=8> */
[----:B-1----:R-:W-:Y:S01]  /*18a50*/  FFMA.FTZ R140, R179, UR4, -R217 ;  /* 0x00000004b38c7c23 */ /* 0x002fe200080108d9 */
[----:B------:R-:W-:Y:S01]  /*18a60*/  MOV R179, R177 ;  /* 0x000000b100b37202 */ /* 0x000fe20000000f00 */
[----:B------:R-:W3:Y:S01]  /*18a70*/  LDL.LU R160, [R1+0x34] ;  /* 0x0000340001a07983 */ /* 0x000ee20000300800 */
[----:B------:R-:W-:Y:S01]  /*18a80*/  MOV R177, R175 ;  /* 0x000000af00b17202 */ /* 0x000fe20000000f00 */
[----:B------:R-:W-:Y:S01]  /*18a90*/  FFMA.FTZ R142, R180, UR4, -R214 ;  /* 0x00000004b48e7c23 */ /* 0x000fe200080108d6 */
[----:B------:R-:W-:Y:S01]  /*18aa0*/  MOV R175, R171 ;  /* 0x000000ab00af7202 */ /* 0x000fe20000000f00 */
[----:B------:R-:W-:Y:S01]  /*18ab0*/  IMAD.MOV.U32 R171, RZ, RZ, R170 ;  /* 0x000000ffffab7224 */ /* 0x000fe200078e00aa */
[----:B------:R-:W-:Y:S01]  /*18ac0*/  MOV R170, R168 ;  /* 0x000000a800aa7202 */ /* 0x000fe20000000f00 */
[----:B------:R1:W-:Y:S01]  /*18ad0*/  MUFU.EX2 R193, R140 ;  /* 0x0000008c00c17308 */ /* 0x0003e20000000800 */
[----:B------:R-:W-:Y:S02]  /*18ae0*/  MOV R168, R164 ;  /* 0x000000a400a87202 */ /* 0x000fe40000000f00 */
[----:B------:R-:W3:Y:S01]  /*18af0*/  LDL.LU R164, [R1+0x2c] ;  /* 0x00002c0001a47983 */ /* 0x000ee20000300800 */
[----:B------:R-:W-:Y:S02]  /*18b00*/  MOV R178, R176 ;  /* 0x000000b000b27202 */ /* 0x000fe40000000f00 */
[----:B------:R-:W-:Y:S02]  /*18b10*/  MOV R176, R238 ;  /* 0x000000ee00b07202 */ /* 0x000fe40000000f00 */
[----:B------:R-:W-:Y:S02]  /*18b20*/  MOV R180, R179 ;  /* 0x000000b300b47202 */ /* 0x000fe40000000f00 */
[----:B------:R-:W3:Y:S01]  /*18b30*/  MUFU.EX2 R238, R141 ;  /* 0x0000008d00ee7308 */ /* 0x000ee20000000800 */
[----:B------:R-:W-:Y:S02]  /*18b40*/  MOV R179, R178 ;  /* 0x000000b200b37202 */ /* 0x000fe40000000f00 */
[----:B------:R-:W-:Y:S02]  /*18b50*/  MOV R178, R177 ;  /* 0x000000b100b27202 */ /* 0x000fe40000000f00 */
[----:B------:R-:W-:Y:S01]  /*18b60*/  MOV R177, R176 ;  /* 0x000000b000b17202 */ /* 0x000fe20000000f00 */
[----:B-1----:R-:W-:Y:S01]  /*18b70*/  FFMA.FTZ R140, R180, UR4, -R215 ;  /* 0x00000004b48c7c23 */ /* 0x002fe200080108d7 */
[----:B------:R-:W-:Y:S01]  /*18b80*/  MOV R176, R175 ;  /* 0x000000af00b07202 */ /* 0x000fe20000000f00 */
[----:B------:R-:W-:Y:S01]  /*18b90*/  IMAD.MOV.U32 R175, RZ, RZ, R171 ;  /* 0x000000ffffaf7224 */ /* 0x000fe200078e00ab */
[----:B------:R-:W-:Y:S02]  /*18ba0*/  MOV R171, R170 ;  /* 0x000000aa00ab7202 */ /* 0x000fe40000000f00 */
[----:B------:R-:W-:Y:S02]  /*18bb0*/  MOV R170, R168 ;  /* 0x000000a800aa7202 */ /* 0x000fe40000000f00 */
[----:B------:R-:W-:Y:S02]  /*18bc0*/  MOV R163, R231 ;  /* 0x000000e700a37202 */ /* 0x000fe40000000f00 */
[----:B------:R1:W-:Y:S01]  /*18bd0*/  MUFU.EX2 R231, R144 ;  /* 0x0000009000e77308 */ /* 0x0003e20000000800 */
[----:B------:R-:W-:Y:S01]  /*18be0*/  MOV R182, R177 ;  /* 0x000000b100b67202 */ /* 0x000fe20000000f00 */
[----:B------:R-:W-:Y:S01]  /*18bf0*/  IMAD.MOV.U32 R177, RZ, RZ, R175 ;  /* 0x000000ffffb17224 */ /* 0x000fe200078e00af */
[----:B------:R-:W-:Y:S01]  /*18c00*/  MOV R175, R171 ;  /* 0x000000ab00af7202 */ /* 0x000fe20000000f00 */
[--C-:B------:R-:W-:Y:S01]  /*18c10*/  FFMA.FTZ R163, R163, UR4, -R215.reuse ;  /* 0x00000004a3a37c23 */ /* 0x100fe200080108d7 */
[----:B------:R-:W-:Y:S02]  /*18c20*/  MOV R171, R170 ;  /* 0x000000aa00ab7202 */ /* 0x000fe40000000f00 */
[----:B------:R-:W-:Y:S02]  /*18c30*/  MOV R184, R175 ;  /* 0x000000af00b87202 */ /* 0x000fe40000000f00 */
[----:B------:R-:W-:Y:S02]  /*18c40*/  MOV R175, R171 ;  /* 0x000000ab00af7202 */ /* 0x000fe40000000f00 */
[----:B----4-:R-:W-:Y:S02]  /*18c50*/  F2FP.F16.F32.PACK_AB R148, R186, R167 ;  /* 0x000000a7ba94723e */ /* 0x010fe400000000ff */
[----:B--2---:R-:W-:Y:S01]  /*18c60*/  F2FP.F16.F32.PACK_AB R149, R233, R251 ;  /* 0x000000fbe995723e */ /* 0x004fe200000000ff */
[----:B-1----:R-:W1:Y:S01]  /*18c70*/  LDSM.16.MT88.4 R144, [R212+0xc800] ;  /* 0x00c80000d490783b */ /* 0x002e620000004200 */
[----:B------:R-:W-:Y:S02]  /*18c80*/  MOV R185, R177 ;  /* 0x000000b100b97202 */ /* 0x000fe40000000f00 */
[----:B------:R-:W-:Y:S01]  /*18c90*/  MUFU.EX2 R177, R155 ;  /* 0x0000009b00b17308 */ /* 0x000fe20000000800 */
[----:B------:R-:W-:Y:S01]  /*18ca0*/  MOV R192, R239 ;  /* 0x000000ef00c07202 */ /* 0x000fe20000000f00 */
[----:B------:R-:W-:Y:S08]  /*18cb0*/  FFMA.FTZ R162, R162, UR4, -R215 ;  /* 0x00000004a2a27c23 */ /* 0x000ff000080108d7 */
[----:B------:R-:W-:Y:S01]  /*18cc0*/  MUFU.EX2 R239, R162 ;  /* 0x000000a200ef7308 */ /* 0x000fe20000000800 */
[----:B---3--:R-:W-:Y:S09]  /*18cd0*/  FFMA.FTZ R160, R160, UR4, -R217 ;  /* 0x00000004a0a07c23 */ /* 0x008ff200080108d9 */
[----:B------:R-:W-:Y:S01]  /*18ce0*/  MUFU.EX2 R160, R160 ;  /* 0x000000a000a07308 */ /* 0x000fe20000000800 */
[----:B------:R-:W-:Y:S02]  /*18cf0*/  MOV R168, R164 ;  /* 0x000000a400a87202 */ /* 0x000fe40000000f00 */
[----:B------:R-:W-:Y:S02]  /*18d00*/  MOV R164, R157 ;  /* 0x0000009d00a47202 */ /* 0x000fe40000000f00 */
[----:B------:R-:W2:Y:S01]  /*18d10*/  LDL.LU R157, [R1] ;  /* 0x00000000019d7983 */ /* 0x000ea20000300800 */
[----:B------:R-:W-:Y:S04]  /*18d20*/  MOV R170, R168 ;  /* 0x000000a800aa7202 */ /* 0x000fe80000000f00 */
[----:B------:R3:W-:Y:S01]  /*18d30*/  MUFU.EX2 R168, R140 ;  /* 0x0000008c00a87308 */ /* 0x0007e20000000800 */
[----:B------:R-:W4:Y:S01]  /*18d40*/  LDL.LU R181, [R1+0x10] ;  /* 0x0000100001b57983 */ /* 0x000f220000300800 */
[----:B------:R-:W-:Y:S01]  /*18d50*/  MOV R171, R170 ;  /* 0x000000aa00ab7202 */ /* 0x000fe20000000f00 */
[----:B------:R-:W-:Y:S01]  /*18d60*/  IMAD.MOV.U32 R188, RZ, RZ, R164 ;  /* 0x000000ffffbc7224 */ /* 0x000fe200078e00a4 */
[----:B------:R-:W-:Y:S01]  /*18d70*/  MOV R170, R150 ;  /* 0x0000009600aa7202 */ /* 0x000fe20000000f00 */
[--C-:B------:R-:W-:Y:S01]  /*18d80*/  FFMA.FTZ R164, R138, UR4, -R214.reuse ;  /* 0x000000048aa47c23 */ /* 0x100fe200080108d6 */
[----:B------:R-:W-:Y:S01]  /*18d90*/  F2FP.F16.F32.PACK_AB R150, R236, R229 ;  /* 0x000000e5ec96723e */ /* 0x000fe200000000ff */
[----:B------:R-:W-:Y:S01]  /*18da0*/  FFMA.FTZ R138, R182, UR4, -R215 ;  /* 0x00000004b68a7c23 */ /* 0x000fe200080108d7 */
[----:B------:R-:W4:Y:S01]  /*18db0*/  LDL.LU R152, [R1+0x68] ;  /* 0x0000680001987983 */ /* 0x000f220000300800 */
[--C-:B---3--:R-:W-:Y:S01]  /*18dc0*/  FFMA.FTZ R140, R228, UR4, -R214.reuse ;  /* 0x00000004e48c7c23 */ /* 0x108fe200080108d6 */
[----:B------:R-:W-:Y:S01]  /*18dd0*/  FFMA.FTZ R214, R137, UR4, -R214 ;  /* 0x0000000489d67c23 */ /* 0x000fe200080108d6 */
[----:B------:R3:W-:Y:S01]  /*18de0*/  MUFU.EX2 R228, R142 ;  /* 0x0000008e00e47308 */ /* 0x0007e20000000800 */
[----:B------:R-:W-:Y:S01]  /*18df0*/  FFMA.FTZ R137, R189, UR4, -R217 ;  /* 0x00000004bd897c23 */ /* 0x000fe200080108d9 */
[----:B------:R-:W-:Y:S08]  /*18e00*/  MOV R189, R183 ;  /* 0x000000b700bd7202 */ /* 0x000ff00000000f00 */
[----:B------:R1:W-:Y:S01]  /*18e10*/  MUFU.EX2 R183, R156 ;  /* 0x0000009c00b77308 */ /* 0x0003e20000000800 */
[----:B---3--:R-:W-:Y:S01]  /*18e20*/  F2FP.F16.F32.PACK_AB R142, R193, R238 ;  /* 0x000000eec18e723e */ /* 0x008fe200000000ff */
[----:B-1----:R-:W3:Y:S01]  /*18e30*/  LDL.LU R156, [R1+0x6c] ;  /* 0x00006c00019c7983 */ /* 0x002ee20000300800 */
[--C-:B--2---:R-:W-:Y:S01]  /*18e40*/  FFMA.FTZ R157, R157, UR4, -R213.reuse ;  /* 0x000000049d9d7c23 */ /* 0x104fe200080108d5 */
[----:B------:R-:W-:Y:S01]  /*18e50*/  FFMA.FTZ R213, R221, UR4, -R213 ;  /* 0x00000004ddd57c23 */ /* 0x000fe200080108d5 */
[----:B----4-:R-:W-:Y:S01]  /*18e60*/  FFMA.FTZ R141, R181, UR4, -R215 ;  /* 0x00000004b58d7c23 */ /* 0x010fe200080108d7 */
[----:B------:R-:W-:Y:S04]  /*18e70*/  MOV R181, R179 ;  /* 0x000000b300b57202 */ /* 0x000fe80000000f00 */
[----:B------:R-:W-:Y:S01]  /*18e80*/  MUFU.EX2 R197, R157 ;  /* 0x0000009d00c57308 */ /* 0x000fe20000000800 */
[----:B------:R-:W-:Y:S09]  /*18e90*/  MOV R179, R176 ;  /* 0x000000b000b37202 */ /* 0x000ff20000000f00 */
[----:B------:R1:W2:Y:S01]  /*18ea0*/  MUFU.EX2 R180, R141 ;  /* 0x0000008d00b47308 */ /* 0x0002a20000000800 */
[----:B------:R-:W-:Y:S02]  /*18eb0*/  FFMA.FTZ R2, R2, R152, R175 ;  /* 0x0000009802027223 */ /* 0x000fe400000100af */
[----:B------:R-:W-:Y:S07]  /*18ec0*/  LDSM.16.MT88.4 R152, [R216+0xd000] ;  /* 0x00d00000d898783b */ /* 0x000fee0000004200 */
[----:B------:R4:W3:Y:S01]  /*18ed0*/  MUFU.EX2 R176, R140 ;  /* 0x0000008c00b07308 */ /* 0x0008e20000000800 */
[----:B------:R-:W-:Y:S04]  /*18ee0*/  FADD.FTZ R2, R249, R2 ;  /* 0x00000002f9027221 */ /* 0x000fe80000010000 */
[----:B------:R-:W-:Y:S01]  /*18ef0*/  FADD.FTZ R2, R245, R2 ;  /* 0x00000002f5027221 */ /* 0x000fe20000010000 */
[----:B-1----:R-:W-:Y:S02]  /*18f00*/  F2FP.F16.F32.PACK_AB R141, R230, R166 ;  /* 0x000000a6e68d723e */ /* 0x002fe400000000ff */
[----:B--2---:R-:W-:Y:S02]  /*18f10*/  F2FP.F16.F32.PACK_AB R143, R168, R180 ;  /* 0x000000b4a88f723e */ /* 0x004fe400000000ff */
[----:B----4-:R-:W-:Y:S02]  /*18f20*/  F2FP.F16.F32.PACK_AB R140, R231, R165 ;  /* 0x000000a5e78c723e */ /* 0x010fe400000000ff */
[----:B---3--:R-:W-:Y:S05]  /*18f30*/  F2FP.F16.F32.PACK_AB R151, R176, R228 ;  /* 0x000000e4b097723e */ /* 0x008fea00000000ff */
[-C--:B------:R-:W-:Y:S03]  /*18f40*/  HMMA.16816.F32 R4, R140, R144.reuse, R4 ;  /* 0x000000908c04723c */ /* 0x080fe60000001804 */
[----:B------:R-:W-:Y:S04]  /*18f50*/  FFMA.FTZ R0, R0, R156, R174 ;  /* 0x0000009c00007223 */ /* 0x000fe800000100ae */
[----:B------:R-:W-:Y:S01]  /*18f60*/  FADD.FTZ R0, R248, R0 ;  /* 0x00000000f8007221 */ /* 0x000fe20000010000 */
[C---:B------:R-:W-:Y:S04]  /*18f70*/  HMMA.16816.F32 R8, R148.reuse, R144, R8 ;  /* 0x000000909408723c */ /* 0x040fe80000001808 */
[----:B------:R-:W-:Y:S04]  /*18f80*/  FADD.FTZ R0, R244, R0 ;  /* 0x00000000f4007221 */ /* 0x000fe80000010000 */
        /* <DEDUP_REMOVED lines=35> */
[----:B------:R-:W2:Y:S03]  /*191c0*/  LDL.LU R145, [R1+0x60] ;  /* 0x0000600001917983 */ /* 0x000ea60000300800 */
[--C-:B------:R-:W-:Y:S01]  /*191d0*/  FFMA.FTZ R144, R188, UR4, -R217.reuse ;  /* 0x00000004bc907c23 */ /* 0x100fe200080108d9 */
[----:B------:R-:W-:Y:S02]  /*191e0*/  MOV R188, R185 ;  /* 0x000000b900bc7202 */ /* 0x000fe40000000f00 */
[----:B------:R-:W-:Y:S01]  /*191f0*/  MOV R185, R179 ;  /* 0x000000b300b97202 */ /* 0x000fe20000000f00 */
[-C--:B------:R-:W-:Y:S01]  /*19200*/  HMMA.16816.F32 R124, R148, R146.reuse, R124 ;  /* 0x00000092947c723c */ /* 0x080fe2000000187c */
[----:B------:R1:W-:Y:S01]  /*19210*/  MUFU.EX2 R182, R144 ;  /* 0x0000009000b67308 */ /* 0x0003e20000000800 */
[----:B------:R-:W3:Y:S02]  /*19220*/  LDSM.16.MT88.4 R148, [R212+0xd000] ;  /* 0x00d00000d494783b */ /* 0x000ee40000004200 */
[----:B------:R-:W-:Y:S07]  /*19230*/  FFMA.FTZ R227, R185, UR4, -R217 ;  /* 0x00000004b9e37c23 */ /* 0x000fee00080108d9 */
[----:B------:R4:W4:Y:S01]  /*19240*/  MUFU.EX2 R179, R137 ;  /* 0x0000008900b37308 */ /* 0x0009220000000800 */
[----:B------:R-:W-:Y:S09]  /*19250*/  HMMA.16816.F32 R128, R140, R146, R128 ;  /* 0x000000928c80723c */ /* 0x000ff20000001880 */
[----:B------:R-:W-:Y:S01]  /*19260*/  MUFU.EX2 R185, R219 ;  /* 0x000000db00b97308 */ /* 0x000fe20000000800 */
[----:B------:R-:W-:Y:S09]  /*19270*/  F2FP.F16.F32.PACK_AB R146, R194, R187 ;  /* 0x000000bbc292723e */ /* 0x000ff200000000ff */
[----:B------:R-:W-:Y:S01]  /*19280*/  MUFU.EX2 R227, R227 ;  /* 0x000000e300e37308 */ /* 0x000fe20000000800 */
[----:B-1----:R-:W2:Y:S01]  /*19290*/  LDL.LU R144, [R1+0x64] ;  /* 0x0000640001907983 */ /* 0x002ea20000300800 */
[----:B----4-:R-:W-:Y:S01]  /*192a0*/  FFMA.FTZ R137, R178, UR4, -R215 ;  /* 0x00000004b2897c23 */ /* 0x010fe200080108d7 */
[----:B------:R-:W-:Y:S07]  /*192b0*/  F2FP.F16.F32.PACK_AB R140, R182, R179 ;  /* 0x000000b3b68c723e */ /* 0x000fee00000000ff */
[----:B------:R1:W-:Y:S01]  /*192c0*/  MUFU.EX2 R178, R138 ;  /* 0x0000008a00b27308 */ /* 0x0003e20000000800 */
[----:B------:R4:W5:Y:S04]  /*192d0*/  LDL.LU R249, [R1+0xb4] ;  /* 0x0000b40001f97983 */ /* 0x0009680000300800 */
[----:B------:R4:W5:Y:S01]  /*192e0*/  LDL.LU R248, [R1+0xb0] ;  /* 0x0000b00001f87983 */ /* 0x0009620000300800 */
[--C-:B-1----:R-:W-:Y:S04]  /*192f0*/  FFMA.FTZ R138, R181, UR4, -R217.reuse ;  /* 0x00000004b58a7c23 */ /* 0x102fe800080108d9 */
[----:B------:R1:W3:Y:S02]  /*19300*/  MUFU.EX2 R181, R137 ;  /* 0x0000008900b57308 */ /* 0x0002e40000000800 */
[----:B-1----:R-:W-:Y:S01]  /*19310*/  FFMA.FTZ R137, R170, UR4, -R217 ;  /* 0x00000004aa897c23 */ /* 0x002fe200080108d9 */
[----:B---3--:R-:W-:Y:S07]  /*19320*/  F2FP.F16.F32.PACK_AB R141, R181, R178 ;  /* 0x000000b2b58d723e */ /* 0x008fee00000000ff */
[----:B------:R1:W-:Y:S10]  /*19330*/  MUFU.EX2 R170, R138 ;  /* 0x0000008a00aa7308 */ /* 0x0003f40000000800 */
[----:B------:R3:W4:Y:S01]  /*19340*/  MUFU.EX2 R196, R137 ;  /* 0x0000008900c47308 */ /* 0x0007220000000800 */
[--C-:B-1----:R-:W-:Y:S01]  /*19350*/  FFMA.FTZ R138, R189, UR4, -R215.reuse ;  /* 0x00000004bd8a7c23 */ /* 0x102fe200080108d7 */
[--C-:B---3--:R-:W-:Y:S01]  /*19360*/  FFMA.FTZ R137, R171, UR4, -R215.reuse ;  /* 0x00000004ab897c23 */ /* 0x108fe200080108d7 */
[----:B----4-:R-:W-:Y:S07]  /*19370*/  F2FP.F16.F32.PACK_AB R142, R196, R170 ;  /* 0x000000aac48e723e */ /* 0x010fee00000000ff */
[----:B------:R1:W-:Y:S01]  /*19380*/  MUFU.EX2 R171, R138 ;  /* 0x0000008a00ab7308 */ /* 0x0003e20000000800 */
[----:B------:R-:W-:Y:S09]  /*19390*/  FFMA.FTZ R215, R184, UR4, -R215 ;  /* 0x00000004b8d77c23 */ /* 0x000ff200080108d7 */
[----:B------:R-:W3:Y:S10]  /*193a0*/  MUFU.EX2 R198, R137 ;  /* 0x0000008900c67308 */ /* 0x000ef40000000800 */
[----:B------:R-:W-:Y:S10]  /*193b0*/  MUFU.EX2 R226, R215 ;  /* 0x000000d700e27308 */ /* 0x000ff40000000800 */
[----:B------:R-:W4:Y:S01]  /*193c0*/  MUFU.EX2 R184, R213 ;  /* 0x000000d500b87308 */ /* 0x000f220000000800 */
[--C-:B-1----:R-:W-:Y:S01]  /*193d0*/  FFMA.FTZ R138, R188, UR4, -R217.reuse ;  /* 0x00000004bc8a7c23 */ /* 0x102fe200080108d9 */
[----:B------:R-:W-:Y:S01]  /*193e0*/  FFMA.FTZ R217, R169, UR4, -R217 ;  /* 0x00000004a9d97c23 */ /* 0x000fe200080108d9 */
[----:B------:R-:W-:Y:S07]  /*193f0*/  LDSM.16.MT88.4 R188, [R220+0x1800] ;  /* 0x00180000dcbc783b */ /* 0x000fee0000004200 */
[----:B------:R-:W1:Y:S01]  /*19400*/  MUFU.EX2 R169, R158 ;  /* 0x0000009e00a97308 */ /* 0x000e620000000800 */
[----:B---3--:R-:W-:Y:S09]  /*19410*/  F2FP.F16.F32.PACK_AB R143, R198, R171 ;  /* 0x000000abc68f723e */ /* 0x008ff200000000ff */
[----:B------:R-:W-:Y:S01]  /*19420*/  MUFU.EX2 R250, R217 ;  /* 0x000000d900fa7308 */ /* 0x000fe20000000800 */
[-C--:B------:R-:W-:Y:S09]  /*19430*/  HMMA.16816.F32 R4, R140, R148.reuse, R4 ;  /* 0x000000948c04723c */ /* 0x080ff20000001804 */
[----:B------:R-:W3:Y:S01]  /*19440*/  MUFU.EX2 R208, R138 ;  /* 0x0000008a00d07308 */ /* 0x000ee20000000800 */
[----:B----4-:R-:W-:Y:S09]  /*19450*/  F2FP.F16.F32.PACK_AB R210, R184, R185 ;  /* 0x000000b9b8d2723e */ /* 0x010ff200000000ff */
[----:B------:R-:W-:Y:S01]  /*19460*/  MUFU.EX2 R138, R163 ;  /* 0x000000a3008a7308 */ /* 0x000fe20000000800 */
[----:B-1----:R-:W-:Y:S01]  /*19470*/  F2FP.F16.F32.PACK_AB R147, R195, R169 ;  /* 0x000000a9c393723e */ /* 0x002fe200000000ff */
[----:B------:R-:W1:Y:S01]  /*19480*/  LDSM.16.MT88.4 R156, [R220+0x1000] ;  /* 0x00100000dc9c783b */ /* 0x000e620000004200 */
[----:B--2---:R-:W-:Y:S01]  /*19490*/  FFMA.FTZ R133, R133, R145, R173 ;  /* 0x0000009185857223 */ /* 0x004fe200000100ad */
[----:B------:R-:W-:Y:S01]  /*194a0*/  F2FP.F16.F32.PACK_AB R145, R183, R203 ;  /* 0x000000cbb791723e */ /* 0x000fe200000000ff */
[----:B------:R-:W-:Y:S01]  /*194b0*/  FFMA.FTZ R137, R132, R144, R172 ;  /* 0x0000009084897223 */ /* 0x000fe200000100ac */
[----:B------:R-:W-:Y:S04]  /*194c0*/  F2FP.F16.F32.PACK_AB R144, R177, R197 ;  /* 0x000000c5b190723e */ /* 0x000fe800000000ff */
[----:B------:R-:W-:Y:S01]  /*194d0*/  LDSM.16.MT88.4 R172, [R216+0xd800] ;  /* 0x00d80000d8ac783b */ /* 0x000fe20000004200 */
[----:B------:R-:W-:Y:S01]  /*194e0*/  FADD.FTZ R132, R247, R133 ;  /* 0x00000085f7847221 */ /* 0x000fe20000010000 */
[----:B------:R-:W-:Y:S03]  /*194f0*/  FADD.FTZ R133, R246, R137 ;  /* 0x00000089f6857221 */ /* 0x000fe60000010000 */
[----:B------:R-:W-:Y:S01]  /*19500*/  FADD.FTZ R137, R243, R132 ;  /* 0x00000084f3897221 */ /* 0x000fe20000010000 */
[C---:B------:R-:W-:Y:S02]  /*19510*/  HMMA.16816.F32 R8, R144.reuse, R148, R8 ;  /* 0x000000949008723c */ /* 0x040fe40000001808 */
[----:B------:R4:W5:Y:S02]  /*19520*/  LDL.LU R247, [R1+0xac] ;  /* 0x0000ac0001f77983 */ /* 0x0009640000300800 */
[----:B------:R-:W-:Y:S01]  /*19530*/  FADD.FTZ R132, R241, R2 ;  /* 0x00000002f1847221 */ /* 0x000fe20000010000 */
[----:B------:R-:W-:Y:S01]  /*19540*/  FADD.FTZ R133, R242, R133 ;  /* 0x00000085f2857221 */ /* 0x000fe20000010000 */
[----:B------:R4:W5:Y:S01]  /*19550*/  LDL.LU R246, [R1+0xa8] ;  /* 0x0000a80001f67983 */ /* 0x0009620000300800 */
[----:B------:R-:W-:Y:S01]  /*19560*/  FADD.FTZ R2, R235, R0 ;  /* 0x00000000eb027221 */ /* 0x000fe20000010000 */
[-C--:B------:R-:W-:Y:S02]  /*19570*/  HMMA.16816.F32 R12, R144, R150.reuse, R12 ;  /* 0x00000096900c723c */ /* 0x080fe4000000180c */
[----:B------:R4:W5:Y:S01]  /*19580*/  LDL.LU R245, [R1+0xa4] ;  /* 0x0000a40001f57983 */ /* 0x0009620000300800 */
[----:B------:R-:W-:Y:S01]  /*19590*/  FADD.FTZ R0, R234, R137 ;  /* 0x00000089ea007221 */ /* 0x000fe20000010000 */
[----:B------:R-:W-:Y:S01]  /*195a0*/  FADD.FTZ R251, R251, R2 ;  /* 0x00000002fbfb7221 */ /* 0x000fe20000010000 */
[----:B------:R-:W-:Y:S01]  /*195b0*/  FADD.FTZ R252, R167, R132 ;  /* 0x00000084a7fc7221 */ /* 0x000fe20000010000 */
[----:B------:R4:W5:Y:S01]  /*195c0*/  LDL.LU R244, [R1+0xa0] ;  /* 0x0000a00001f47983 */ /* 0x0009620000300800 */
[----:B------:R-:W-:Y:S01]  /*195d0*/  MUFU.EX2 R132, R214 ;  /* 0x000000d600847308 */ /* 0x000fe20000000800 */
[C---:B------:R-:W-:Y:S02]  /*195e0*/  HMMA.16816.F32 R16, R140.reuse, R150, R16 ;  /* 0x000000968c10723c */ /* 0x040fe40000001810 */
[----:B------:R-:W2:Y:S07]  /*195f0*/  LDSM.16.MT88.4 R148, [R3+0x1000] ;  /* 0x001000000394783b */ /* 0x000eae0000004200 */
[----:B------:R-:W1:Y:S01]  /*19600*/  MUFU.EX2 R137, R164 ;  /* 0x000000a400897308 */ /* 0x000e620000000800 */
[----:B------:R-:W-:Y:S01]  /*19610*/  FADD.FTZ R133, R232, R133 ;  /* 0x00000085e8857221 */ /* 0x000fe20000010000 */
[----:B------:R-:W-:Y:S01]  /*19620*/  FADD.FTZ R232, R165, R0 ;  /* 0x00000000a5e87221 */ /* 0x000fe20000010000 */
[----:B---3--:R-:W-:Y:S01]  /*19630*/  IMAD.MOV.U32 R0, RZ, RZ, R208 ;  /* 0x000000ffff007224 */ /* 0x008fe200078e00d0 */
[----:B------:R-:W-:Y:S01]  /*19640*/  F2FP.F16.F32.PACK_AB R208, R201, R199 ;  /* 0x000000c7c9d0723e */ /* 0x000fe200000000ff */
[-C--:B------:R-:W-:Y:S01]  /*19650*/  HMMA.16816.F32 R20, R140, R152.reuse, R20 ;  /* 0x000000988c14723c */ /* 0x080fe20000001814 */
[----:B------:R4:W5:Y:S02]  /*19660*/  LDL.LU R243, [R1+0x9c] ;  /* 0x00009c0001f37983 */ /* 0x0009640000300800 */
[----:B------:R-:W-:Y:S01]  /*19670*/  FADD.FTZ R133, R166, R133 ;  /* 0x00000085a6857221 */ /* 0x000fe20000010000 */
[----:B------:R-:W-:Y:S01]  /*19680*/  MOV R2, R186 ;  /* 0x000000ba00027202 */ /* 0x000fe20000000f00 */
[----:B------:R4:W5:Y:S03]  /*19690*/  LDL.LU R242, [R1+0x98] ;  /* 0x0000980001f27983 */ /* 0x0009660000300800 */
[C---:B------:R-:W-:Y:S01]  /*196a0*/  HMMA.16816.F32 R24, R144.reuse, R152, R24 ;  /* 0x000000989018723c */ /* 0x040fe20000001818 */
[----:B------:R4:W5:Y:S03]  /*196b0*/  LDL.LU R241, [R1+0x94] ;  /* 0x0000940001f17983 */ /* 0x0009660000300800 */
[----:B------:R-:W-:Y:S01]  /*196c0*/  FADD.FTZ R2, R2, R252 ;  /* 0x000000fc02027221 */ /* 0x000fe20000010000 */
[----:B-1----:R-:W-:Y:S01]  /*196d0*/  F2FP.F16.F32.PACK_AB R211, R132, R137 ;  /* 0x0000008984d3723e */ /* 0x002fe200000000ff */
[----:B------:R4:W5:Y:S02]  /*196e0*/  LDL.LU R235, [R1+0x90] ;  /* 0x0000900001eb7983 */ /* 0x0009640000300800 */
[-C--:B------:R-:W-:Y:S02]  /*196f0*/  HMMA.16816.F32 R28, R144, R154.reuse, R28 ;  /* 0x0000009a901c723c */ /* 0x080fe4000000181c */
[----:B------:R4:W5:Y:S01]  /*19700*/  LDL.LU R234, [R1+0x8c] ;  /* 0x00008c0001ea7983 */ /* 0x0009620000300800 */
[----:B------:R-:W-:Y:S04]  /*19710*/  FADD.FTZ R2, R229, R2 ;  /* 0x00000002e5027221 */ /* 0x000fe80000010000 */
[----:B------:R-:W-:Y:S01]  /*19720*/  FADD.FTZ R2, R236, R2 ;  /* 0x00000002ec027221 */ /* 0x000fe20000010000 */
[C---:B------:R-:W-:Y:S01]  /*19730*/  HMMA.16816.F32 R32, R140.reuse, R154, R32 ;  /* 0x0000009a8c20723c */ /* 0x040fe20000001820 */
[----:B------:R-:W1:Y:S01]  /*19740*/  LDSM.16.MT88.4 R152, [R212+0xf000] ;  /* 0x00f00000d498783b */ /* 0x000e620000004200 */
[----:B------:R-:W-:Y:S06]  /*19750*/  MOV R236, 0x20 ;  /* 0x0000002000ec7802 */ /* 0x000fec0000000f00 */
[-C--:B------:R-:W-:Y:S08]  /*19760*/  HMMA.16816.F32 R36, R140, R156.reuse, R36 ;  /* 0x0000009c8c24723c */ /* 0x080ff00000001824 */
[C---:B------:R-:W-:Y:S08]  /*19770*/  HMMA.16816.F32 R40, R144.reuse, R156, R40 ;  /* 0x0000009c9028723c */ /* 0x040ff00000001828 */
[-C--:B------:R-:W-:Y:S08]  /*19780*/  HMMA.16816.F32 R44, R144, R158.reuse, R44 ;  /* 0x0000009e902c723c */ /* 0x080ff0000000182c */
[C---:B------:R-:W-:Y:S01]  /*19790*/  HMMA.16816.F32 R48, R140.reuse, R158, R48 ;  /* 0x0000009e8c30723c */ /* 0x040fe20000001830 */
[----:B------:R-:W3:Y:S07]  /*197a0*/  LDSM.16.MT88.4 R156, [R216+0xf000] ;  /* 0x00f00000d89c783b */ /* 0x000eee0000004200 */
[-C--:B--2---:R-:W-:Y:S01]  /*197b0*/  HMMA.16816.F32 R52, R140, R148.reuse, R52 ;  /* 0x000000948c34723c */ /* 0x084fe20000001834 */
[----:B------:R-:W-:Y:S07]  /*197c0*/  LDSM.16.MT88.4 R216, [R216+0xf800] ;  /* 0x00f80000d8d8783b */ /* 0x000fee0000004200 */
[C---:B------:R-:W-:Y:S08]  /*197d0*/  HMMA.16816.F32 R56, R144.reuse, R148, R56 ;  /* 0x000000949038723c */ /* 0x040ff00000001838 */
[-C--:B------:R-:W-:Y:S08]  /*197e0*/  HMMA.16816.F32 R60, R144, R150.reuse, R60 ;  /* 0x00000096903c723c */ /* 0x080ff0000000183c */
[C---:B------:R-:W-:Y:S01]  /*197f0*/  HMMA.16816.F32 R64, R140.reuse, R150, R64 ;  /* 0x000000968c40723c */ /* 0x040fe20000001840 */
[----:B------:R-:W2:Y:S07]  /*19800*/  LDSM.16.MT88.4 R148, [R220+0x3000] ;  /* 0x00300000dc94783b */ /* 0x000eae0000004200 */
[-C--:B-1----:R-:W-:Y:S01]  /*19810*/  HMMA.16816.F32 R68, R140, R152.reuse, R68 ;  /* 0x000000988c44723c */ /* 0x082fe20000001844 */
[----:B------:R-:W-:Y:S07]  /*19820*/  LDSM.16.MT88.4 R220, [R220+0x3800] ;  /* 0x00380000dcdc783b */ /* 0x000fee0000004200 */
        /* <DEDUP_REMOVED lines=9> */
[-C--:B--2---:R-:W-:Y:S01]  /*198c0*/  HMMA.16816.F32 R100, R140, R148.reuse, R100 ;  /* 0x000000948c64723c */ /* 0x084fe20000001864 */
[----:B------:R-:W2:Y:S07]  /*198d0*/  LDSM.16.MT88.4 R212, [R212+0xf800] ;  /* 0x00f80000d4d4783b */ /* 0x000eae0000004200 */
[C---:B------:R-:W-:Y:S08]  /*198e0*/  HMMA.16816.F32 R104, R144.reuse, R148, R104 ;  /* 0x000000949068723c */ /* 0x040ff00000001868 */
[-C--:B------:R-:W-:Y:S08]  /*198f0*/  HMMA.16816.F32 R108, R144, R150.reuse, R108 ;  /* 0x00000096906c723c */ /* 0x080ff0000000186c */
[C---:B------:R-:W-:Y:S08]  /*19900*/  HMMA.16816.F32 R112, R140.reuse, R150, R112 ;  /* 0x000000968c70723c */ /* 0x040ff00000001870 */
[-C--:B-1----:R-:W-:Y:S08]  /*19910*/  HMMA.16816.F32 R116, R140, R152.reuse, R116 ;  /* 0x000000988c74723c */ /* 0x082ff00000001874 */
[C---:B------:R-:W-:Y:S08]  /*19920*/  HMMA.16816.F32 R120, R144.reuse, R152, R120 ;  /* 0x000000989078723c */ /* 0x040ff00000001878 */
[-C--:B------:R-:W-:Y:S08]  /*19930*/  HMMA.16816.F32 R124, R144, R154.reuse, R124 ;  /* 0x0000009a907c723c */ /* 0x080ff0000000187c */
[----:B------:R-:W-:Y:S04]  /*19940*/  HMMA.16816.F32 R128, R140, R154, R128 ;  /* 0x0000009a8c80723c */ /* 0x000fe80000001880 */
[----:B------:R-:W-:Y:S02]  /*19950*/  F2FP.F16.F32.PACK_AB R140, R0, R160 ;  /* 0x000000a0008c723e */ /* 0x000fe400000000ff */
[----:B------:R-:W-:Y:S02]  /*19960*/  F2FP.F16.F32.PACK_AB R141, R239, R161 ;  /* 0x000000a1ef8d723e */ /* 0x000fe400000000ff */
[----:B------:R-:W-:Y:S02]  /*19970*/  F2FP.F16.F32.PACK_AB R142, R250, R227 ;  /* 0x000000e3fa8e723e */ /* 0x000fe400000000ff */
[----:B------:R-:W-:Y:S07]  /*19980*/  F2FP.F16.F32.PACK_AB R143, R226, R138 ;  /* 0x0000008ae28f723e */ /* 0x000fee00000000ff */
[-C--:B---3--:R-:W-:Y:S01]  /*19990*/  HMMA.16816.F32 R144, R140, R156.reuse, R4 ;  /* 0x0000009c8c90723c */ /* 0x088fe20000001804 */
[----:B------:R1:W3:Y:S07]  /*199a0*/  LDSM.16.MT88.4 R4, [R3+0x3800] ;  /* 0x003800000304783b */ /* 0x0002ee0000004200 */
[C---:B------:R-:W-:Y:S04]  /*199b0*/  HMMA.16816.F32 R148, R208.reuse, R156, R8 ;  /* 0x0000009cd094723c */ /* 0x040fe80000001808 */
[----:B------:R-:W-:Y:S01]  /*199c0*/  IMAD.MOV.U32 R10, RZ, RZ, R168 ;  /* 0x000000ffff0a7224 */ /* 0x000fe200078e00a8 */
[----:B------:R-:W-:Y:S02]  /*199d0*/  MOV R8, R202 ;  /* 0x000000ca00087202 */ /* 0x000fe40000000f00 */
[----:B------:R-:W-:Y:S01]  /*199e0*/  MOV R11, R203 ;  /* 0x000000cb000b7202 */ /* 0x000fe20000000f00 */
[-C--:B------:R-:W-:Y:S03]  /*199f0*/  HMMA.16816.F32 R152, R208, R158.reuse, R12 ;  /* 0x0000009ed098723c */ /* 0x080fe6000000180c */
[----:B------:R-:W-:Y:S02]  /*19a00*/  MOV R14, R183 ;  /* 0x000000b7000e7202 */ /* 0x000fe40000000f00 */
[----:B------:R-:W-:Y:S02]  /*19a10*/  MOV R13, R184 ;  /* 0x000000b8000d7202 */ /* 0x000fe40000000f00 */
[----:B------:R-:W-:Y:S01]  /*19a20*/  MOV R15, R192 ;  /* 0x000000c0000f7202 */ /* 0x000fe20000000f00 */
[C---:B------:R-:W-:Y:S04]  /*19a30*/  HMMA.16816.F32 R156, R140.reuse, R158, R16 ;  /* 0x0000009e8c9c723c */ /* 0x040fe80000001810 */
[----:B------:R-:W-:Y:S01]  /*19a40*/  MOV R18, R161 ;  /* 0x000000a100127202 */ /* 0x000fe20000000f00 */
[----:B-1----:R-:W-:Y:S01]  /*19a50*/  FADD.FTZ R3, R231, R232 ;  /* 0x000000e8e7037221 */ /* 0x002fe20000010000 */
[----:B------:R-:W-:Y:S02]  /*19a60*/  MOV R17, R160 ;  /* 0x000000a000117202 */ /* 0x000fe40000000f00 */
[-C--:B------:R-:W-:Y:S03]  /*19a70*/  HMMA.16816.F32 R160, R140, R172.reuse, R20 ;  /* 0x000000ac8ca0723c */ /* 0x080fe60000001814 */
[----:B------:R-:W-:Y:S01]  /*19a80*/  MOV R9, R197 ;  /* 0x000000c500097202 */ /* 0x000fe20000000f00 */
[----:B------:R-:W-:Y:S01]  /*19a90*/  IMAD.MOV.U32 R22, RZ, RZ, R198 ;  /* 0x000000ffff167224 */ /* 0x000fe200078e00c6 */
[----:B------:R-:W-:Y:S02]  /*19aa0*/  MOV R12, R185 ;  /* 0x000000b9000c7202 */ /* 0x000fe40000000f00 */
[----:B------:R-:W-:Y:S01]  /*19ab0*/  MOV R19, R201 ;  /* 0x000000c900137202 */ /* 0x000fe20000000f00 */
[C---:B------:R-:W-:Y:S04]  /*19ac0*/  HMMA.16816.F32 R164, R208.reuse, R172, R24 ;  /* 0x000000acd0a4723c */ /* 0x040fe80000001818 */
[----:B------:R-:W-:Y:S01]  /*19ad0*/  MOV R26, R171 ;  /* 0x000000ab001a7202 */ /* 0x000fe20000000f00 */
[----:B------:R-:W-:Y:S01]  /*19ae0*/  FADD.FTZ R9, R9, R2 ;  /* 0x0000000209097221 */ /* 0x000fe20000010000 */
[----:B------:R-:W-:Y:S02]  /*19af0*/  MOV R25, R170 ;  /* 0x000000aa00197202 */ /* 0x000fe40000000f00 */
[----:B------:R-:W-:Y:S02]  /*19b00*/  MOV R24, R169 ;  /* 0x000000a900187202 */ /* 0x000fe40000000f00 */
[-C--:B------:R-:W-:Y:S03]  /*19b10*/  HMMA.16816.F32 R168, R208, R174.reuse, R28 ;  /* 0x000000aed0a8723c */ /* 0x080fe6000000181c */
[----:B------:R-:W-:Y:S01]  /*19b20*/  IMAD.MOV.U32 R28, RZ, RZ, R182 ;  /* 0x000000ffff1c7224 */ /* 0x000fe200078e00b6 */
[----:B------:R-:W-:Y:S02]  /*19b30*/  MOV R29, R181 ;  /* 0x000000b5001d7202 */ /* 0x000fe40000000f00 */
[----:B------:R-:W-:Y:S02]  /*19b40*/  MOV R30, R187 ;  /* 0x000000bb001e7202 */ /* 0x000fe40000000f00 */
        /* <DEDUP_REMOVED lines=18> */
[----:B------:R-:W-:Y:S02]  /*19c70*/  MOV R29, R30 ;  /* 0x0000001e001d7202 */ /* 0x000fe40000000f00 */
[----:B------:R-:W-:Y:S01]  /*19c80*/  MOV R30, R31 ;  /* 0x0000001f001e7202 */ /* 0x000fe20000000f00 */
[----:B------:R-:W-:Y:S01]  /*19c90*/  IMAD.MOV.U32 R31, RZ, RZ, R24 ;  /* 0x000000ffff1f7224 */ /* 0x000fe200078e0018 */
[----:B------:R-:W-:Y:S02]  /*19ca0*/  MOV R27, R194 ;  /* 0x000000c2001b7202 */ /* 0x000fe40000000f00 */
[----:B------:R-:W-:Y:S02]  /*19cb0*/  MOV R20, R195 ;  /* 0x000000c300147202 */ /* 0x000fe40000000f00 */
[----:B------:R-:W-:Y:S02]  /*19cc0*/  MOV R21, R196 ;  /* 0x000000c400157202 */ /* 0x000fe40000000f00 */
[----:B------:R-:W-:Y:S02]  /*19cd0*/  MOV R24, R25 ;  /* 0x0000001900187202 */ /* 0x000fe40000000f00 */
[----:B------:R-:W-:Y:S01]  /*19ce0*/  MOV R37, R38 ;  /* 0x0000002600257202 */ /* 0x000fe20000000f00 */
[----:B------:R-:W-:Y:S01]  /*19cf0*/  IMAD.MOV.U32 R38, RZ, RZ, R34 ;  /* 0x000000ffff267224 */ /* 0x000fe200078e0022 */
        /* <DEDUP_REMOVED lines=16> */
[----:B------:R-:W-:Y:S01]  /*19e00*/  IMAD.MOV.U32 R23, RZ, RZ, R16 ;  /* 0x000000ffff177224 */ /* 0x000fe200078e0010 */
[----:B------:R-:W-:Y:S02]  /*19e10*/  MOV R30, R31 ;  /* 0x0000001f001e7202 */ /* 0x000fe40000000f00 */
[-C--:B--2---:R-:W-:Y:S03]  /*19e20*/  HMMA.16816.F32 R68, R140, R212.reuse, R68 ;  /* 0x000000d48c44723c */ /* 0x084fe60000001844 */
[----:B------:R-:W-:Y:S02]  /*19e30*/  MOV R16, R17 ;  /* 0x0000001100107202 */ /* 0x000fe40000000f00 */
[----:B------:R-:W-:Y:S02]  /*19e40*/  MOV R31, R24 ;  /* 0x00000018001f7202 */ /* 0x000fe40000000f00 */
[----:B------:R-:W-:Y:S01]  /*19e50*/  MOV R36, R37 ;  /* 0x0000002500247202 */ /* 0x000fe20000000f00 */
[C---:B------:R-:W-:Y:S04]  /*19e60*/  HMMA.16816.F32 R72, R208.reuse, R212, R72 ;  /* 0x000000d4d048723c */ /* 0x040fe80000001848 */
[----:B------:R-:W-:Y:S02]  /*19e70*/  MOV R17, R18 ;  /* 0x0000001200117202 */ /* 0x000fe40000000f00 */
[----:B------:R-:W-:Y:S01]  /*19e80*/  MOV R24, R25 ;  /* 0x0000001900187202 */ /* 0x000fe20000000f00 */
[----:B------:R-:W-:Y:S01]  /*19e90*/  IMAD.MOV.U32 R25, RZ, RZ, R26 ;  /* 0x000000ffff197224 */ /* 0x000fe200078e001a */
        /* <DEDUP_REMOVED lines=14> */
[----:B------:R-:W-:Y:S01]  /*19f80*/  MOV R30, R31 ;  /* 0x0000001f001e7202 */ /* 0x000fe20000000f00 */
[----:B------:R-:W-:Y:S01]  /*19f90*/  IMAD.MOV.U32 R31, RZ, RZ, R24 ;  /* 0x000000ffff1f7224 */ /* 0x000fe200078e0018 */
[-C--:B------:R-:W-:Y:S01]  /*19fa0*/  HMMA.16816.F32 R92, R208, R218.reuse, R92 ;  /* 0x000000dad05c723c */ /* 0x080fe2000000185c */
[----:B------:R4:W5:Y:S02]  /*19fb0*/  LDL.LU R233, [R1+0x88] ;  /* 0x0000880001e97983 */ /* 0x0009640000300800 */
[----:B------:R-:W-:Y:S01]  /*19fc0*/  MOV R20, R21 ;  /* 0x0000001500147202 */ /* 0x000fe20000000f00 */
[----:B------:R-:W-:Y:S01]  /*19fd0*/  FADD.FTZ R0, R228, R0 ;  /* 0x00000000e4007221 */ /* 0x000fe20000010000 */
[----:B------:R-:W-:Y:S01]  /*19fe0*/  MOV R21, R22 ;  /* 0x0000001600157202 */ /* 0x000fe20000000f00 */
[----:B------:R4:W5:Y:S01]  /*19ff0*/  LDL.LU R232, [R1+0x84] ;  /* 0x0000840001e87983 */ /* 0x0009620000300800 */
[----:B------:R-:W-:Y:S01]  /*1a000*/  MOV R24, R25 ;  /* 0x0000001900187202 */ /* 0x000fe20000000f00 */
[C---:B------:R-:W-:Y:S02]  /*1a010*/  HMMA.16816.F32 R96, R140.reuse, R218, R96 ;  /* 0x000000da8c60723c */ /* 0x040fe40000001860 */
[----:B------:R4:W5:Y:S02]  /*1a020*/  LDL.LU R231, [R1+0x80] ;  /* 0x0000800001e77983 */ /* 0x0009640000300800 */
        /* <DEDUP_REMOVED lines=10> */
[-C--:B------:R-:W-:Y:S03]  /*1a0d0*/  HMMA.16816.F32 R108, R208, R222.reuse, R108 ;  /* 0x000000ded06c723c */ /* 0x080fe6000000186c */
[----:B------:R-:W-:Y:S02]  /*1a0e0*/  MOV R18, R19 ;  /* 0x0000001300127202 */ /* 0x000fe40000000f00 */
[----:B------:R-:W-:Y:S02]  /*1a0f0*/  MOV R21, R22 ;  /* 0x0000001600157202 */ /* 0x000fe40000000f00 */
[----:B------:R-:W-:Y:S01]  /*1a100*/  MOV R19, R8 ;  /* 0x0000000800137202 */ /* 0x000fe20000000f00 */
[----:B------:R-:W-:Y:S01]  /*1a110*/  FADD.FTZ R8, R230, R133 ;  /* 0x00000085e6087221 */ /* 0x000fe20000010000 */
[----:B------:R-:W-:Y:S01]  /*1a120*/  MOV R22, R23 ;  /* 0x0000001700167202 */ /* 0x000fe20000000f00 */
[----:B------:R4:W5:Y:S01]  /*1a130*/  LDL.LU R230, [R1+0x7c] ;  /* 0x00007c0001e67983 */ /* 0x0009620000300800 */
[C---:B------:R-:W-:Y:S03]  /*1a140*/  HMMA.16816.F32 R112, R140.reuse, R222, R112 ;  /* 0x000000de8c70723c */ /* 0x040fe60000001870 */
[----:B------:R4:W5:Y:S01]  /*1a150*/  LDL.LU R229, [R1+0x78] ;  /* 0x0000780001e57983 */ /* 0x0009620000300800 */
[----:B------:R-:W-:Y:S01]  /*1a160*/  MOV R23, R16 ;  /* 0x0000001000177202 */ /* 0x000fe20000000f00 */
[----:B------:R-:W-:Y:S01]  /*1a170*/  IMAD.MOV.U32 R16, RZ, RZ, R17 ;  /* 0x000000ffff107224 */ /* 0x000fe200078e0011 */
[----:B------:R-:W-:Y:S01]  /*1a180*/  MOV R43, R36 ;  /* 0x00000024002b7202 */ /* 0x000fe20000000f00 */
[----:B------:R4:W5:Y:S01]  /*1a190*/  LDL.LU R228, [R1+0x74] ;  /* 0x0000740001e47983 */ /* 0x0009620000300800 */
[----:B------:R-:W-:Y:S01]  /*1a1a0*/  MOV R17, R18 ;  /* 0x0000001200117202 */ /* 0x000fe20000000f00 */
[-C--:B---3--:R-:W-:Y:S03]  /*1a1b0*/  HMMA.16816.F32 R116, R140, R4.reuse, R116 ;  /* 0x000000048c74723c */ /* 0x088fe60000001874 */
[----:B------:R-:W-:Y:S02]  /*1a1c0*/  MOV R18, R19 ;  /* 0x0000001300127202 */ /* 0x000fe40000000f00 */
[----:B------:R-:W-:Y:S02]  /*1a1d0*/  MOV R36, R37 ;  /* 0x0000002500247202 */ /* 0x000fe40000000f00 */
[----:B------:R-:W-:Y:S01]  /*1a1e0*/  MOV R37, R38 ;  /* 0x0000002600257202 */ /* 0x000fe20000000f00 */
[C---:B------:R-:W-:Y:S04]  /*1a1f0*/  HMMA.16816.F32 R120, R208.reuse, R4, R120 ;  /* 0x00000004d078723c */ /* 0x040fe80000001878 */
[----:B------:R-:W-:Y:S01]  /*1a200*/  MOV R38, R18 ;  /* 0x0000001200267202 */ /* 0x000fe20000000f00 */
[----:B------:R-:W-:Y:S01]  /*1a210*/  FADD.FTZ R0, R36, R0 ;  /* 0x0000000024007221 */ /* 0x000fe20000010000 */
[----:B------:R-:W-:Y:S01]  /*1a220*/  MOV R19, R11 ;  /* 0x0000000b00137202 */ /* 0x000fe20000000f00 */
[----:B------:R-:W-:Y:S01]  /*1a230*/  FADD.FTZ R11, R238, R3 ;  /* 0x00000003ee0b7221 */ /* 0x000fe20000010000 */
[----:B------:R-:W-:Y:S01]  /*1a240*/  FADD.FTZ R3, R43, R8 ;  /* 0x000000082b037221 */ /* 0x000fe20000010000 */
[----:B------:R-:W-:Y:S01]  /*1a250*/  FADD.FTZ R8, R38, R0 ;  /* 0x0000000026087221 */ /* 0x000fe20000010000 */
[-C--:B------:R-:W-:Y:S01]  /*1a260*/  HMMA.16816.F32 R124, R208, R6.reuse, R124 ;  /* 0x00000006d07c723c */ /* 0x080fe2000000187c */
[----:B------:R-:W1:Y:S02]  /*1a270*/  S2R R238, SR_TID.X ;  /* 0x0000000000ee7919 */ /* 0x000e640000002100 */
[----:B------:R-:W-:Y:S01]  /*1a280*/  FADD.FTZ R8, R14, R8 ;  /* 0x000000080e087221 */ /* 0x000fe20000010000 */
[----:B------:R-:W-:Y:S01]  /*1a290*/  FADD.FTZ R11, R37, R11 ;  /* 0x0000000b250b7221 */ /* 0x000fe20000010000 */
[----:B------:R-:W2:Y:S01]  /*1a2a0*/  LDL.LU R14, [R1+0x48] ;  /* 0x00004800010e7983 */ /* 0x000ea20000300800 */
[----:B------:R-:W-:Y:S01]  /*1a2b0*/  FADD.FTZ R10, R10, R3 ;  /* 0x000000030a0a7221 */ /* 0x000fe20000010000 */
[----:B------:R-:W-:Y:S01]  /*1a2c0*/  MOV R18, R19 ;  /* 0x0000001300127202 */ /* 0x000fe20000000f00 */
[----:B------:R-:W-:Y:S01]  /*1a2d0*/  FADD.FTZ R3, R39, R11 ;  /* 0x0000000b27037221 */ /* 0x000fe20000010000 */
[----:B------:R-:W-:Y:S04]  /*1a2e0*/  HMMA.16816.F32 R128, R140, R6, R128 ;  /* 0x000000068c80723c */ /* 0x000fe80000001880 */
[----:B------:R-:W-:Y:S01]  /*1a2f0*/  FADD.FTZ R11, R34, R3 ;  /* 0x00000003220b7221 */ /* 0x000fe20000010000 */
[----:B------:R-:W-:Y:S01]  /*1a300*/  FADD.FTZ R2, R32, R10 ;  /* 0x0000000a20027221 */ /* 0x000fe20000010000 */
[----:B------:R-:W-:Y:S02]  /*1a310*/  IMAD.MOV.U32 R19, RZ, RZ, R239 ;  /* 0x000000ffff137224 */ /* 0x000fe400078e00ef */
[----:B------:R-:W-:Y:S01]  /*1a320*/  FADD.FTZ R0, R33, R9 ;  /* 0x0000000921007221 */ /* 0x000fe20000010000 */
[----:B------:R-:W-:Y:S01]  /*1a330*/  MOV R141, R139 ;  /* 0x0000008b008d7202 */ /* 0x000fe20000000f00 */
[----:B------:R-:W-:Y:S01]  /*1a340*/  FADD.FTZ R10, R35, R2 ;  /* 0x00000002230a7221 */ /* 0x000fe20000010000 */
[----:B------:R-:W-:Y:S01]  /*1a350*/  MOV R140, R136 ;  /* 0x00000088008c7202 */ /* 0x000fe20000000f00 */
[----:B------:R-:W3:Y:S01]  /*1a360*/  LDC.64 R2, c[0x0][0x3c0] ;  /* 0x0000f000ff027b82 */ /* 0x000ee20000000a00 */
        /* <DEDUP_REMOVED lines=22> */
[----:B-1----:R-:W-:Y:S02]  /*1a4d0*/  SHF.L.U32 R239, R238, 0x6, RZ ;  /* 0x00000006eeef7819 */ /* 0x002fe400000006ff */
[----:B---3--:R-:W-:Y:S01]  /*1a4e0*/  SHF.L.U64.HI R3, R2, 0x7, R3 ;  /* 0x0000000702037819 */ /* 0x008fe20000010203 */
[----:B------:R1:W-:Y:S01]  /*1a4f0*/  STL [R1+0x68], R0 ;  /* 0x0000680001007387 */ /* 0x0003e20000100800 */
[----:B------:R-:W-:Y:S01]  /*1a500*/  MOV R132, R134 ;  /* 0x0000008600847202 */ /* 0x000fe20000000f00 */
[----:B-1----:R-:W-:Y:S01]  /*1a510*/  FADD.FTZ R0, R226, R4 ;  /* 0x00000004e2007221 */ /* 0x002fe20000010000 */
[----:B--2---:R-:W-:Y:S01]  /*1a520*/  LEA R14, P0, -R2, R14, 0x7 ;  /* 0x0000000e020e7211 */ /* 0x004fe200078039ff */
[----:B------:R-:W-:Y:S03]  /*1a530*/  FADD.FTZ R2, R250, R5 ;  /* 0x00000005fa027221 */ /* 0x000fe60000010000 */
[----:B------:R-:W-:Y:S01]  /*1a540*/  IADD3.X R15, PT, PT, R15, ~R3, RZ, P0, !PT ;  /* 0x800000030f0f7210 */ /* 0x000fe200007fe4ff */
[----:B------:R4:W-:Y:S01]  /*1a550*/  STL [R1+0x48], R14 ;  /* 0x0000480e01007387 */ /* 0x0009e20000100800 */
[----:B------:R-:W-:Y:S03]  /*1a560*/  MOV R3, R135 ;  /* 0x0000008700037202 */ /* 0x000fe60000000f00 */
[----:B------:R4:W-:Y:S04]  /*1a570*/  STL [R1+0x6c], R6 ;  /* 0x00006c0601007387 */ /* 0x0009e80000100800 */
[----:B------:R4:W-:Y:S04]  /*1a580*/  STL [R1+0x60], R2 ;  /* 0x0000600201007387 */ /* 0x0009e80000100800 */
[----:B------:R4:W-:Y:S04]  /*1a590*/  STL [R1+0x64], R0 ;  /* 0x0000640001007387 */ /* 0x0009e80000100800 */
[----:B------:R4:W-:Y:S01]  /*1a5a0*/  STL [R1+0x44], R15 ;  /* 0x0000440f01007387 */ /* 0x0009e20000100800 */
[----:B------:R-:W-:Y:S05]  /*1a5b0*/  BRA.U UP0, `(.L_x_553) ;  /* 0xffffffa500d07547 */ /* 0x000fea000b83ffff */
.L_x_552:
[----:B--2---:R-:W2:Y:S01]  /*1a5c0*/  LDL.LU R4, [R1+0x60] ;  /* 0x0000600001047983 */ /* 0x004ea20000300800 */
[----:B------:R-:W-:Y:S01]  /*1a5d0*/  MOV R66, 0x10 ;  /* 0x0000001000427802 */ /* 0x000fe20000000f00 */
[----:B------:R-:W-:Y:S02]  /*1a5e0*/  UISETP.NE.AND UP3, UPT, UR15, -0x1, UPT ;  /* 0xffffffff0f00788c */ /* 0x000fe4000bf65270 */
[----:B------:R-:W3:Y:S01]  /*1a5f0*/  LDL.LU R8, [R1+0x64] ;  /* 0x0000640001087983 */ /* 0x000ee20000300800 */
[----:B------:R-:W1:Y:S01]  /*1a600*/  S2UR UR10, SR_CTAID.Y ;  /* 0x00000000000a79c3 */ /* 0x000e620000002600 */
[----:B------:R-:W1:Y:S02]  /*1a610*/  LDCU.U8 UR11, c[0x0][0x549] ;  /* 0x0000a920ff0b77ac */ /* 0x000e640008000000 */
[----:B------:R-:W3:Y:S01]  /*1a620*/  LDL.LU R7, [R1+0x68] ;  /* 0x0000680001077983 */ /* 0x000ee20000300800 */
[----:B------:R-:W1:Y:S03]  /*1a630*/  LDCU.U8 UR12, c[0x0][0x548] ;  /* 0x0000a900ff0c77ac */ /* 0x000e660008000000 */
[----:B----4-:R-:W4:Y:S01]  /*1a640*/  LDL.LU R6, [R1+0x6c] ;  /* 0x00006c0001067983 */ /* 0x010f220000300800 */
[----:B------:R-:W-:Y:S01]  /*1a650*/  SEL R66, R66, 0xfffffff0, !P1 ;  /* 0xfffffff042427807 */ /* 0x000fe20004800000 */
[----:B------:R-:W1:Y:S02]  /*1a660*/  @!UP3 LDCU.64 UR8, c[0x0][0x400] ;  /* 0x00008000ff08b7ac */ /* 0x000e640008000a00 */
[----:B------:R-:W4:Y:S01]  /*1a670*/  LDL.LU R5, [R1+0x70] ;  /* 0x0000700001057983 */ /* 0x000f220000300800 */
[----:B------:R-:W-:Y:S01]  /*1a680*/  LOP3.LUT P1, RZ, R238, 0x8, RZ, 0xc0, !PT ;  /* 0x00000008eeff7812 */ /* 0x000fe2000782c0ff */
[----:B------:R-:W1:Y:S03]  /*1a690*/  @UP3 LDCU.64 UR4, c[0x0][0x408] ;  /* 0x00008100ff0437ac */ /* 0x000e660008000a00 */
[----:B------:R-:W-:Y:S01]  /*1a6a0*/  SEL R236, R236, 0xffffffe0, !P1 ;  /* 0xffffffe0ecec7807 */ /* 0x000fe20004800000 */
[----:B------:R-:W-:Y:S01]  /*1a6b0*/  UISETP.NE.AND UP2, UPT, UR15, -0x1, UPT ;  /* 0xffffffff0f00788c */ /* 0x000fe2000bf45270 */
[----:B------:R-:W-:Y:S01]  /*1a6c0*/  LOP3.LUT P1, RZ, R238, 0x10, RZ, 0xc0, !PT ;  /* 0x00000010eeff7812 */ /* 0x000fe2000782c0ff */
[----:B-1----:R-:W-:Y:S01]  /*1a6d0*/  UISETP.NE.AND UP1, UPT, UR11, URZ, UPT ;  /* 0x000000ff0b00728c */ /* 0x002fe2000bf25270 */
[----:B------:R-:W1:Y:S01]  /*1a6e0*/  LDCU UR11, c[0x0][0x434] ;  /* 0x00008680ff0b77ac */ /* 0x000e620008000800 */
[----:B------:R-:W1:Y:S01]  /*1a6f0*/  LDCU UR13, c[0x0][0x434] ;  /* 0x00008680ff0d77ac */ /* 0x000e620008000800 */
[----:B------:R-:W-:Y:S01]  /*1a700*/  @!UP3 UIMAD.WIDE.U32 UR20, UR10, UR8, URZ ;  /* 0x000000080a14b2a5 */ /* 0x000fe2000f8e00ff */
[----:B------:R-:W2:Y:S01]  /*1a710*/  S2UR UR8, SR_CTAID.Z ;  /* 0x00000000000879c3 */ /* 0x000ea20000002700 */
[----:B------:R-:W-:-:S06]  /*1a720*/  @UP3 UIMAD.WIDE.U32 UR22, UR15, UR4, URZ ;  /* 0x000000040f1632a5 */ /* 0x000fcc000f8e00ff */
[----:B------:R-:W1:Y:S01]  /*1a730*/  @UP1 LDCU UR4, c[0x0][0x430] ;  /* 0x00008600ff0417ac */ /* 0x000e620008000800 */
[----:B------:R-:W-:Y:S02]  /*1a740*/  @!UP3 UIMAD UR9, UR10, UR9, UR21 ;  /* 0x000000090a09b2a4 */ /* 0x000fe4000f8e0215 */
[----:B------:R-:W-:Y:S02]  /*1a750*/  @UP3 UIMAD UR9, UR15, UR5, UR23 ;  /* 0x000000050f0932a4 */ /* 0x000fe4000f8e0217 */
[----:B-1----:R-:W-:Y:S01]  /*1a760*/  @!UP2 UIMAD UR15, UR10, UR11, URZ ;  /* 0x0000000b0a0fa2a4 */ /* 0x002fe2000f8e02ff */
[----:B------:R-:W-:Y:S01]  /*1a770*/  @!UP3 UMOV UR14, UR20 ;  /* 0x00000014000ebc82 */ /* 0x000fe20008000000 */
[----:B------:R-:W-:Y:S01]  /*1a780*/  UISETP.NE.AND UP0, UPT, UR12, URZ, !UP1 ;  /* 0x000000ff0c00728c */ /* 0x000fe2000cf05270 */
[----:B------:R-:W1:Y:S01]  /*1a790*/  @UP1 LDCU UR18, c[0x0][0x430] ;  /* 0x00008600ff1217ac */ /* 0x000e620008000800 */
[----:B------:R-:W-:Y:S01]  /*1a7a0*/  @UP1 UMOV UR5, 0x1 ;  /* 0x0000000100051882 */ /* 0x000fe20000000000 */
[----:B------:R-:W-:Y:S01]  /*1a7b0*/  @UP1 UIMAD UR13, UR4, UR11, URZ ;  /* 0x0000000b040d12a4 */ /* 0x000fe2000f8e02ff */
[----:B------:R-:W-:Y:S01]  /*1a7c0*/  @UP3 UMOV UR14, UR22 ;  /* 0x00000016000e3c82 */ /* 0x000fe20008000000 */
[----:B------:R-:W-:Y:S01]  /*1a7d0*/  USHF.R.S32.HI UR4, URZ, 0x1f, UR15 ;  /* 0x0000001fff047899 */ /* 0x000fe2000801140f */
[----:B--2--5:R-:W2:Y:S04]  /*1a7e0*/  SHFL.BFLY PT, R2, R4, 0x2, 0x1f ;  /* 0x0c401f0004027f89 */ /* 0x024ea800000e0000 */
[----:B---3--:R-:W3:Y:S04]  /*1a7f0*/  SHFL.BFLY PT, R0, R8, 0x2, 0x1f ;  /* 0x0c401f0008007f89 */ /* 0x008ee800000e0000 */
[----:B----4-:R-:W4:Y:S01]  /*1a800*/  SHFL.BFLY PT, R3, R6, 0x2, 0x1f ;  /* 0x0c401f0006037f89 */ /* 0x010f2200000e0000 */
[----:B------:R-:W-:-:S02]  /*1a810*/  MOV R142, R5 ;  /* 0x00000005008e7202 */ /* 0x000fc40000000f00 */
[----:B------:R-:W-:Y:S01]  /*1a820*/  SHF.L.U32 R5, R238, 0x1, RZ ;  /* 0x00000001ee057819 */ /* 0x000fe200000006ff */
[----:B--2---:R-:W-:Y:S02]  /*1a830*/  FADD.FTZ R2, R2, R4 ;  /* 0x0000000402027221 */ /* 0x004fe40000010000 */
[----:B------:R-:W2:Y:S01]  /*1a840*/  SHFL.BFLY PT, R4, R7, 0x2, 0x1f ;  /* 0x0c401f0007047f89 */ /* 0x000ea200000e0000 */
[----:B---3--:R-:W-:Y:S01]  /*1a850*/  FADD.FTZ R0, R0, R8 ;  /* 0x0000000800007221 */ /* 0x008fe20000010000 */
[----:B------:R-:W-:Y:S02]  /*1a860*/  SHF.L.U32 R8, R238, 0x5, RZ ;  /* 0x00000005ee087819 */ /* 0x000fe400000006ff */
[----:B------:R-:W3:Y:S04]  /*1a870*/  SHFL.BFLY PT, R132, R2, 0x1, 0x1f ;  /* 0x0c201f0002847f89 */ /* 0x000ee800000e0000 */
[----:B------:R-:W1:Y:S01]  /*1a880*/  SHFL.BFLY PT, R133, R0, 0x1, 0x1f ;  /* 0x0c201f0000857f89 */ /* 0x000e6200000e0000 */
[----:B----4-:R-:W-:Y:S01]  /*1a890*/  FADD.FTZ R3, R3, R6 ;  /* 0x0000000603037221 */ /* 0x010fe20000010000 */
[----:B------:R-:W-:-:S04]  /*1a8a0*/  LOP3.LUT R6, R5, 0x6, RZ, 0xc0, !PT ;  /* 0x0000000605067812 */ /* 0x000fc800078ec0ff */
[----:B------:R-:W4:Y:S01]  /*1a8b0*/  SHFL.BFLY PT, R138, R3, 0x1, 0x1f ;  /* 0x0c201f00038a7f89 */ /* 0x000f2200000e0000 */
[----:B------:R-:W-:Y:S01]  /*1a8c0*/  LOP3.LUT R6, R6, 0x7c00, R8, 0xf8, !PT ;  /* 0x00007c0006067812 */ /* 0x000fe200078ef808 */
[----:B--2---:R-:W-:Y:S01]  /*1a8d0*/  FADD.FTZ R4, R4, R7 ;  /* 0x0000000704047221 */ /* 0x004fe20000010000 */
[----:B---3--:R-:W-:-:S04]  /*1a8e0*/  FADD.FTZ R132, R2, R132 ;  /* 0x0000008402847221 */ /* 0x008fc80000010000 */
[----:B------:R-:W2:Y:S01]  /*1a8f0*/  SHFL.BFLY PT, R137, R4, 0x1, 0x1f ;  /* 0x0c201f0004897f89 */ /* 0x000ea200000e0000 */
[----:B-1----:R-:W-:Y:S01]  /*1a900*/  FADD.FTZ R133, R0, R133 ;  /* 0x0000008500857221 */ /* 0x002fe20000010000 */
[----:B------:R-:W1:Y:S01]  /*1a910*/  MUFU.RCP R2, R132 ;  /* 0x0000008400027308 */ /* 0x000e620000001000 */
[----:B------:R-:W-:Y:S02]  /*1a920*/  SHF.L.U32 R0, R238, 0x4, RZ ;  /* 0x00000004ee007819 */ /* 0x000fe400000006ff */
[----:B------:R-:W-:Y:S02]  /*1a930*/  FSETP.NE.FTZ.AND P4, PT, R132, RZ, PT ;  /* 0x000000ff8400720b */ /* 0x000fe40003f95000 */
[----:B------:R-:W-:Y:S01]  /*1a940*/  LOP3.LUT R0, R0, 0x1c0, RZ, 0xc0, !PT ;  /* 0x000001c000007812 */ /* 0x000fe200078ec0ff */
[----:B----4-:R-:W-:Y:S01]  /*1a950*/  FADD.FTZ R138, R3, R138 ;  /* 0x0000008a038a7221 */ /* 0x010fe20000010000 */
[----:B------:R-:W-:Y:S01]  /*1a960*/  FSETP.NE.FTZ.AND P3, PT, R133, RZ, PT ;  /* 0x000000ff8500720b */ /* 0x000fe20003f75000 */
[----:B------:R-:W3:Y:S01]  /*1a970*/  MUFU.RCP R7, R133 ;  /* 0x0000008500077308 */ /* 0x000ee20000001000 */
[----:B------:R-:W-:-:S02]  /*1a980*/  LOP3.LUT R5, R0, 0x38, R5, 0xf8, !PT ;  /* 0x0000003800057812 */ /* 0x000fc400078ef805 */
[----:B------:R-:W-:Y:S02]  /*1a990*/  FSETP.NE.FTZ.AND P0, PT, R138, RZ, PT ;  /* 0x000000ff8a00720b */ /* 0x000fe40003f15000 */
[----:B------:R-:W-:Y:S02]  /*1a9a0*/  LOP3.LUT R6, R6, R5, RZ, 0xfc, !PT ;  /* 0x0000000506067212 */ /* 0x000fe400078efcff */
[----:B-1----:R-:W-:Y:S01]  /*1a9b0*/  FSEL R0, R2, 1, P4 ;  /* 0x3f80000002007808 */ /* 0x002fe20002000000 */
[----:B--2---:R-:W-:-:S04]  /*1a9c0*/  FADD.FTZ R137, R4, R137 ;  /* 0x0000008904897221 */ /* 0x004fc80000010000 */
[C---:B------:R-:W-:Y:S01]  /*1a9d0*/  FMUL.FTZ R144, R0.reuse, R144 ;  /* 0x0000009000907220 */ /* 0x040fe20000410000 */
[C---:B------:R-:W-:Y:S01]  /*1a9e0*/  FMUL.FTZ R65, R0.reuse, R145 ;  /* 0x0000009100417220 */ /* 0x040fe20000410000 */
[C---:B------:R-:W-:Y:S01]  /*1a9f0*/  FMUL.FTZ R156, R0.reuse, R156 ;  /* 0x0000009c009c7220 */ /* 0x040fe20000410000 */
[----:B---3--:R-:W-:Y:S01]  /*1aa00*/  FSEL R2, R7, 1, P3 ;  /* 0x3f80000007027808 */ /* 0x008fe20001800000 */
[C---:B------:R-:W-:Y:S01]  /*1aa10*/  FMUL.FTZ R3, R0.reuse, R157 ;  /* 0x0000009d00037220 */ /* 0x040fe20000410000 */
[----:B------:R-:W1:Y:S01]  /*1aa20*/  MUFU.RCP R7, R138 ;  /* 0x0000008a00077308 */ /* 0x000e620000001000 */
        /* <DEDUP_REMOVED lines=28> */
[----:B------:R-:W-:Y:S01]  /*1abf0*/  FSETP.NE.FTZ.AND P2, PT, R137, RZ, PT ;  /* 0x000000ff8900720b */ /* 0x000fe20003f55000 */
[----:B------:R-:W2:Y:S01]  /*1ac00*/  MUFU.RCP R0, R137 ;  /* 0x0000008900007308 */ /* 0x000ea20000001000 */
        /* <DEDUP_REMOVED lines=37> */
[----:B------:R-:W-:Y:S01]  /*1ae60*/  F2FP.F16.F32.PACK_AB R65, R65, R144 ;  /* 0x000000904141723e */ /* 0x000fe200000000ff */
[----:B------:R-:W-:Y:S01]  /*1ae70*/  FMUL.FTZ R154, R7, R154 ;  /* 0x0000009a079a7220 */ /* 0x000fe20000410000 */
        /* <DEDUP_REMOVED lines=35> */
[----:B------:R-:W-:Y:S01]  /*1b0b0*/  FMUL.FTZ R8, R7, R155 ;  /* 0x0000009b07087220 */ /* 0x000fe20000410000 */
[----:B------:R-:W-:Y:S01]  /*1b0c0*/  F2FP.F16.F32.PACK_AB R0, R159, R158 ;  /* 0x0000009e9f00723e */ /* 0x000fe200000000ff */
[----:B------:R-:W-:Y:S01]  /*1b0d0*/  STS [R2], R65 ;  /* 0x0000004102007388 */ /* 0x000fe20000000800 */
[----:B------:R-:W-:Y:S01]  /*1b0e0*/  F2FP.F16.F32.PACK_AB R5, R5, R150 ;  /* 0x000000960505723e */ /* 0x000fe200000000ff */
[----:B------:R-:W-:Y:S01]  /*1b0f0*/  FMUL.FTZ R166, R7, R166 ;  /* 0x000000a607a67220 */ /* 0x000fe20000410000 */
[----:B------:R-:W-:Y:S01]  /*1b100*/  F2FP.F16.F32.PACK_AB R67, R67, R148 ;  /* 0x000000944343723e */ /* 0x000fe200000000ff */
[----:B------:R-:W-:Y:S01]  /*1b110*/  STS [R2+0x400], R64 ;  /* 0x0004004002007388 */ /* 0x000fe20000000800 */
[C---:B------:R-:W-:Y:S01]  /*1b120*/  FMUL.FTZ R11, R7.reuse, R167 ;  /* 0x000000a7070b7220 */ /* 0x040fe20000410000 */
[----:B------:R-:W-:Y:S01]  /*1b130*/  F2FP.F16.F32.PACK_AB R4, R4, R152 ;  /* 0x000000980404723e */ /* 0x000fe200000000ff */
[C---:B------:R-:W-:Y:S01]  /*1b140*/  FMUL.FTZ R170, R7.reuse, R170 ;  /* 0x000000aa07aa7220 */ /* 0x040fe20000410000 */
        /* <DEDUP_REMOVED lines=8> */
[----:B------:R3:W-:Y:S01]  /*1b1d0*/  STS [R2+0x2400], R5 ;  /* 0x0024000502007388 */ /* 0x0007e20000000800 */
[C---:B------:R-:W-:Y:S01]  /*1b1e0*/  FMUL.FTZ R22, R7.reuse, R183 ;  /* 0x000000b707167220 */ /* 0x040fe20000410000 */
[----:B------:R-:W-:Y:S01]  /*1b1f0*/  F2FP.F16.F32.PACK_AB R10, R10, R172 ;  /* 0x000000ac0a0a723e */ /* 0x000fe200000000ff */
[C---:B------:R-:W-:Y:S01]  /*1b200*/  FMUL.FTZ R186, R7.reuse, R186 ;  /* 0x000000ba07ba7220 */ /* 0x040fe20000410000 */
[----:B------:R-:W-:Y:S01]  /*1b210*/  STS [R2+0x2000], R67 ;  /* 0x0020004302007388 */ /* 0x000fe20000000800 */
[C---:B------:R-:W-:Y:S01]  /*1b220*/  FMUL.FTZ R62, R7.reuse, R187 ;  /* 0x000000bb073e7220 */ /* 0x040fe20000410000 */
[----:B------:R-:W-:Y:S01]  /*1b230*/  F2FP.F16.F32.PACK_AB R12, R12, R164 ;  /* 0x000000a40c0c723e */ /* 0x000fe200000000ff */
[----:B------:R-:W-:Y:S01]  /*1b240*/  FMUL.FTZ R194, R7, R194 ;  /* 0x000000c207c27220 */ /* 0x000fe20000410000 */
[----:B------:R-:W-:Y:S01]  /*1b250*/  F2FP.F16.F32.PACK_AB R11, R11, R166 ;  /* 0x000000a60b0b723e */ /* 0x000fe200000000ff */
[----:B------:R-:W-:Y:S01]  /*1b260*/  STS [R6+0x2000], R4 ;  /* 0x0020000406007388 */ /* 0x000fe20000000800 */
[----:B------:R-:W-:Y:S01]  /*1b270*/  F2FP.F16.F32.PACK_AB R20, R20, R168 ;  /* 0x000000a81414723e */ /* 0x000fe200000000ff */
[----:B------:R-:W-:Y:S01]  /*1b280*/  FMUL.FTZ R58, R7, R195 ;  /* 0x000000c3073a7220 */ /* 0x000fe20000410000 */
[----:B------:R-:W-:Y:S01]  /*1b290*/  F2FP.F16.F32.PACK_AB R19, R19, R170 ;  /* 0x000000aa1313723e */ /* 0x000fe200000000ff */
[----:B------:R4:W-:Y:S01]  /*1b2a0*/  STS [R6+0x2400], R8 ;  /* 0x0024000806007388 */ /* 0x0009e20000000800 */
[----:B------:R-:W-:Y:S01]  /*1b2b0*/  F2FP.F16.F32.PACK_AB R18, R18, R176 ;  /* 0x000000b01212723e */ /* 0x000fe200000000ff */
[----:B------:R-:W-:Y:S01]  /*1b2c0*/  FMUL.FTZ R202, R7, R202 ;  /* 0x000000ca07ca7220 */ /* 0x000fe20000410000 */
        /* <DEDUP_REMOVED lines=10> */
[----:B---3--:R-:W-:Y:S01]  /*1b370*/  IADD3 R5, PT, PT, R66, R3, RZ ;  /* 0x0000000342057210 */ /* 0x008fe20007ffe0ff */
        /* <DEDUP_REMOVED lines=8> */
[----:B------:R-:W-:Y:S01]  /*1b400*/  STS [R5], R10 ;  /* 0x0000000a05007388 */ /* 0x000fe20000000800 */
[----:B------:R-:W-:Y:S01]  /*1b410*/  F2FP.F16.F32.PACK_AB R62, R62, R186 ;  /* 0x000000ba3e3e723e */ /* 0x000fe200000000ff */
[----:B------:R-:W-:Y:S01]  /*1b420*/  FMUL.FTZ R42, R7, R91 ;  /* 0x0000005b072a7220 */ /* 0x000fe20000410000 */
[----:B----4-:R-:W-:Y:S01]  /*1b430*/  IADD3 R8, PT, PT, R66, R0, RZ ;  /* 0x0000000042087210 */ /* 0x010fe20007ffe0ff */
        /* <DEDUP_REMOVED lines=16> */
[----:B------:R-:W-:Y:S01]  /*1b540*/  STS [R0], R18 ;  /* 0x0000001200007388 */ /* 0x000fe20000000800 */
[----:B-1----:R-:W-:Y:S01]  /*1b550*/  IADD3 R9, PT, PT, R236, R0, RZ ;  /* 0x00000000ec097210 */ /* 0x002fe20007ffe0ff */
[----:B------:R-:W-:Y:S01]  /*1b560*/  FMUL.FTZ R110, R7, R110 ;  /* 0x0000006e076e7220 */ /* 0x000fe20000410000 */
[----:B------:R-:W-:Y:S01]  /*1b570*/  F2FP.F16.F32.PACK_AB R53, R53, R68 ;  /* 0x000000443535723e */ /* 0x000fe200000000ff */
[----:B------:R-:W-:Y:S01]  /*1b580*/  STS [R0+0x400], R17 ;  /* 0x0004001100007388 */ /* 0x000fe20000000800 */
[----:B------:R-:W-:Y:S01]  /*1b590*/  IADD3 R4, PT, PT, R66, R9, RZ ;  /* 0x0000000942047210 */ /* 0x000fe20007ffe0ff */
[----:B------:R-:W-:Y:S01]  /*1b5a0*/  FMUL.FTZ R30, R7, R111 ;  /* 0x0000006f071e7220 */ /* 0x000fe20000410000 */
[----:B------:R-:W-:Y:S01]  /*1b5b0*/  F2FP.F16.F32.PACK_AB R52, R52, R70 ;  /* 0x000000463434723e */ /* 0x000fe200000000ff */
[----:B------:R-:W-:Y:S01]  /*1b5c0*/  STS [R8], R16 ;  /* 0x0000001008007388 */ /* 0x000fe20000000800 */
        /* <DEDUP_REMOVED lines=79> */
[----:B----4-:R-:W4:Y:S01]  /*1bac0*/  @P4 LDC R8, c[0x0][0x458] ;  /* 0x00011600ff084b82 */ /* 0x010f220000000800 */
[----:B------:R-:W-:Y:S02]  /*1bad0*/  LOP3.LUT R2, R0, 0x1e00, R142, 0xf8, !PT ;  /* 0x00001e0000027812 */ /* 0x000fe400078ef88e */
[----:B------:R1:W-:Y:S01]  /*1bae0*/  STS [R4+0x6000], R63 ;  /* 0x0060003f04007388 */ /* 0x0003e20000000800 */
[----:B------:R-:W-:Y:S01]  /*1baf0*/  F2FP.F16.F32.PACK_AB R0, R7, R126 ;  /* 0x0000007e0700723e */ /* 0x000fe200000000ff */
[----:B---3--:R1:W3:Y:S01]  /*1bb00*/  @P3 MUFU.LG2 R9, R133 ;  /* 0x0000008500093308 */ /* 0x0082e20000000c00 */
[----:B--2---:R-:W-:Y:S05]  /*1bb10*/  BRA.U UP1, `(.L_x_556) ;  /* 0x0000000101207547 */ /* 0x004fea000b800000 */
[----:B------:R-:W-:Y:S01]  /*1bb20*/  UISETP.NE.AND UP1, UPT, UR12, URZ, UPT ;  /* 0x000000ff0c00728c */ /* 0x000fe2000bf25270 */
[----:B------:R-:W2:Y:S10]  /*1bb30*/  LDCU UR12, c[0x0][0x3e0] ;  /* 0x00007c00ff0c77ac */ /* 0x000eb40008000800 */
[----:B------:R-:W2:Y:S01]  /*1bb40*/  @UP1 LDCU UR5, c[0x0][0x454] ;  /* 0x00008a80ff0517ac */ /* 0x000ea20008000800 */
[----:B------:R-:W-:Y:S01]  /*1bb50*/  @UP1 UMOV UR18, 0x1 ;  /* 0x0000000100121882 */ /* 0x000fe20000000000 */
[----:B------:R-:W1:Y:S01]  /*1bb60*/  @UP1 LDCU UR13, c[0x0][0x454] ;  /* 0x00008a80ff0d17ac */ /* 0x000e620008000800 */
[----:B------:R-:W-:Y:S01]  /*1bb70*/  @!UP1 UMOV UR18, 0x1 ;  /* 0x0000000100129882 */ /* 0x000fe20000000000 */
[----:B--2---:R-:W-:-:S02]  /*1bb80*/  @UP1 UIMAD UR5, UR5, UR12, URZ ;  /* 0x0000000c050512a4 */ /* 0x004fc4000f8e02ff */
[----:B-1----:R-:W-:-:S12]  /*1bb90*/  @!UP1 UIMAD UR5, UR11, UR12, URZ ;  /* 0x0000000c0b0592a4 */ /* 0x002fd8000f8e02ff */
.L_x_556:
[----:B------:R1:W-:Y:S01]  /*1bba0*/  STS [R4+0x6400], R0 ;  /* 0x0064000004007388 */ /* 0x0003e20000000800 */
[----:B------:R-:W-:Y:S01]  /*1bbb0*/  LEA R18, R2, UR6, 0x1 ;  /* 0x0000000602127c11 */ /* 0x000fe2000f8e08ff */
[----:B------:R-:W2:Y:S01]  /*1bbc0*/  S2UR UR11, SR_CTAID.X ;  /* 0x00000000000b79c3 */ /* 0x000ea20000002500 */
[----:B------:R-:W5:Y:S07]  /*1bbd0*/  @P2 MUFU.LG2 R2, R137 ;  /* 0x0000008900022308 */ /* 0x000f6e0000000c00 */
        /* <DEDUP_REMOVED lines=8> */
[----:B------:R-:W-:Y:S01]  /*1bc60*/  BSSY.RECONVERGENT B0, `(.L_x_557) ;  /* 0x000003e000007945 */ /* 0x000fe20003800200 */
[----:B------:R-:W-:Y:S02]  /*1bc70*/  MOV R16, 0x7f800000 ;  /* 0x7f80000000107802 */ /* 0x000fe40000000f00 */
[----:B------:R-:W-:Y:S02]  /*1bc80*/  MOV R15, 0x7f800000 ;  /* 0x7f800000000f7802 */ /* 0x000fe40000000f00 */
[----:B------:R-:W-:Y:S01]  /*1bc90*/  MOV R14, 0x7f800000 ;  /* 0x7f800000000e7802 */ /* 0x000fe20000000f00 */
[----:B------:R-:W4:Y:S01]  /*1bca0*/  @P2 LDC R6, c[0x0][0x458] ;  /* 0x00011600ff062b82 */ /* 0x000f220000000800 */
[----:B------:R-:W-:Y:S01]  /*1bcb0*/  SHF.R.U32.HI R19, RZ, 0x3, R238 ;  /* 0x00000003ff137819 */ /* 0x000fe200000116ee */
[----:B-----5:R-:W-:Y:S01]  /*1bcc0*/  @P2 FMUL.FTZ R2, R2, 0.69314718246459960938 ;  /* 0x3f31721802022820 */ /* 0x020fe20000410000 */
[----:B-1----:R-:W1:Y:S05]  /*1bcd0*/  @P0 MUFU.LG2 R4, R138 ;  /* 0x0000008a00040308 */ /* 0x002e6a0000000c00 */
[----:B------:R-:W5:Y:S01]  /*1bce0*/  @P0 LDC R5, c[0x0][0x458] ;  /* 0x00011600ff050b82 */ /* 0x000f620000000800 */
[----:B--2---:R-:W-:Y:S01]  /*1bcf0*/  UIMAD UR6, UR11, UR18, URZ ;  /* 0x000000120b0672a4 */ /* 0x004fe2000f8e02ff */
[----:B------:R2:W2:Y:S01]  /*1bd00*/  LDS.128 R24, [R18+0x3800] ;  /* 0x0038000012187984 */ /* 0x0004a20000000c00 */
[----:B------:R-:W-:Y:S01]  /*1bd10*/  @P4 FMUL.FTZ R0, R3, 0.69314718246459960938 ;  /* 0x3f31721803004820 */ /* 0x000fe20000410000 */
[----:B---3--:R-:W-:Y:S01]  /*1bd20*/  @P3 FMUL.FTZ R3, R9, 0.69314718246459960938 ;  /* 0x3f31721809033820 */ /* 0x008fe20000410000 */
[----:B------:R-:W-:-:S02]  /*1bd30*/  USHF.L.U32 UR10, UR6, 0x7, URZ ;  /* 0x00000007060a7899 */ /* 0x000fc400080006ff */
[----:B------:R-:W-:Y:S01]  /*1bd40*/  USHF.R.S32.HI UR6, URZ, 0x1f, UR13 ;  /* 0x0000001fff067899 */ /* 0x000fe2000801140d */
[----:B----4-:R-:W-:Y:S01]  /*1bd50*/  @P4 FFMA.FTZ R17, R135, R8, R0 ;  /* 0x0000000887114223 */ /* 0x010fe20000010000 */
[----:B------:R-:W-:Y:S01]  /*1bd60*/  USHF.R.S32.HI UR5, URZ, 0x1f, UR10 ;  /* 0x0000001fff057899 */ /* 0x000fe2000801140a */
[----:B------:R-:W-:Y:S01]  /*1bd70*/  @P3 FFMA.FTZ R16, R134, R7, R3 ;  /* 0x0000000786103223 */ /* 0x000fe20000010003 */
[----:B------:R-:W-:-:S04]  /*1bd80*/  UIADD3 UR15, UP1, UP0, UR10, UR15, UR13 ;  /* 0x0000000f0a0f7290 */ /* 0x000fc8000f83e00d */
[----:B------:R-:W-:Y:S01]  /*1bd90*/  UIADD3.X UR4, UPT, UPT, UR5, UR4, UR6, UP1, UP0 ;  /* 0x0000000405047290 */ /* 0x000fe20008fe0406 */
[----:B------:R-:W-:Y:S01]  /*1bda0*/  @P2 FFMA.FTZ R15, R136, R6, R2 ;  /* 0x00000006880f2223 */ /* 0x000fe20000010002 */
[----:B-1----:R-:W-:-:S04]  /*1bdb0*/  @P0 FMUL.FTZ R0, R4, 0.69314718246459960938 ;  /* 0x3f31721804000820 */ /* 0x002fc80000410000 */
[----:B-----5:R-:W-:Y:S01]  /*1bdc0*/  @P0 FFMA.FTZ R14, R139, R5, R0 ;  /* 0x000000058b0e0223 */ /* 0x020fe20000010000 */
[----:B--2---:R-:W-:Y:S06]  /*1bdd0*/  @P1 BRA `(.L_x_558) ;  /* 0x0000000000981947 */ /* 0x004fec0003800000 */
[----:B------:R-:W-:Y:S02]  /*1bde0*/  LOP3.LUT R0, R225, 0x30, RZ, 0xc0, !PT ;  /* 0x00000030e1007812 */ /* 0x000fe400078ec0ff */
[----:B------:R-:W-:-:S04]  /*1bdf0*/  SHF.R.U32.HI R238, RZ, 0x2, R238 ;  /* 0x00000002ffee7819 */ /* 0x000fc800000116ee */
        /* <DEDUP_REMOVED lines=17> */
[----:B------:R-:W3:Y:S01]  /*1bf10*/  @!P4 LDC.64 R12, c[0x0][0x420] ;  /* 0x00010800ff0ccb82 */ /* 0x000ee20000000a00 */
[----:B------:R-:W-:-:S07]  /*1bf20*/  @!P5 LEA.HI.X.SX32 R2, R2, UR4, 0x1, P0 ;  /* 0x000000040202dc11 */ /* 0x000fce00080f0eff */
[----:B------:R-:W4:Y:S01]  /*1bf30*/  @!P3 LDC.64 R20, c[0x0][0x420] ;  /* 0x00010800ff14bb82 */ /* 0x000f220000000a00 */
[----:B-1----:R-:W-:-:S04]  /*1bf40*/  @!P6 LEA R8, P1, R0, R8, 0x2 ;  /* 0x000000080008e211 */ /* 0x002fc800078210ff */
[----:B------:R-:W-:Y:S02]  /*1bf50*/  @!P6 LEA.HI.X R9, R0, R9, R6, 0x2, P1 ;  /* 0x000000090009e211 */ /* 0x000fe400008f1406 */
[----:B------:R-:W-:Y:S02]  /*1bf60*/  @!P4 IADD3 R0, P1, PT, R5, UR15, RZ ;  /* 0x0000000f0500cc10 */ /* 0x000fe4000ff3e0ff */
[C---:B--2---:R-:W-:Y:S01]  /*1bf70*/  @!P5 LEA R6, P2, R3.reuse, R10, 0x2 ;  /* 0x0000000a0306d211 */ /* 0x044fe200078410ff */
[----:B------:R1:W-:Y:S01]  /*1bf80*/  @!P6 STG.E desc[UR16][R8.64], R17 ;  /* 0x000000110800e986 */ /* 0x0003e2000c101910 */
[----:B------:R-:W-:Y:S02]  /*1bf90*/  @!P3 IADD3 R10, P0, PT, R4, UR15, RZ ;  /* 0x0000000f040abc10 */ /* 0x000fe4000ff1e0ff */
[----:B------:R-:W-:Y:S02]  /*1bfa0*/  @!P5 LEA.HI.X R7, R3, R11, R2, 0x2, P2 ;  /* 0x0000000b0307d211 */ /* 0x000fe400010f1402 */
[----:B------:R-:W-:-:S02]  /*1bfb0*/  @!P4 LEA.HI.X.SX32 R5, R5, UR4, 0x1, P1 ;  /* 0x000000040505cc11 */ /* 0x000fc400088f0eff */
[----:B------:R-:W-:Y:S01]  /*1bfc0*/  @!P3 LEA.HI.X.SX32 R3, R4, UR4, 0x1, P0 ;  /* 0x000000040403bc11 */ /* 0x000fe200080f0eff */
[----:B------:R1:W-:Y:S01]  /*1bfd0*/  @!P5 STG.E desc[UR16][R6.64], R16 ;  /* 0x000000100600d986 */ /* 0x0003e2000c101910 */
[----:B---3--:R-:W-:-:S04]  /*1bfe0*/  @!P4 LEA R4, P1, R0, R12, 0x2 ;  /* 0x0000000c0004c211 */ /* 0x008fc800078210ff */
[----:B------:R-:W-:Y:S02]  /*1bff0*/  @!P4 LEA.HI.X R5, R0, R13, R5, 0x2, P1 ;  /* 0x0000000d0005c211 */ /* 0x000fe400008f1405 */
[----:B----4-:R-:W-:-:S03]  /*1c000*/  @!P3 LEA R2, P0, R10, R20, 0x2 ;  /* 0x000000140a02b211 */ /* 0x010fc600078010ff */
[----:B------:R1:W-:Y:S01]  /*1c010*/  @!P4 STG.E desc[UR16][R4.64], R15 ;  /* 0x0000000f0400c986 */ /* 0x0003e2000c101910 */
[----:B------:R-:W-:-:S05]  /*1c020*/  @!P3 LEA.HI.X R3, R10, R21, R3, 0x2, P0 ;  /* 0x000000150a03b211 */ /* 0x000fca00000f1403 */
[----:B------:R1:W-:Y:S04]  /*1c030*/  @!P3 STG.E desc[UR16][R2.64], R14 ;  /* 0x0000000e0200b986 */ /* 0x0003e8000c101910 */
.L_x_558:
[----:B------:R-:W-:Y:S05]  /*1c040*/  BSYNC.RECONVERGENT B0 ;  /* 0x0000000000007941 */ /* 0x000fea0003800200 */
.L_x_557:
[----:B-1----:R1:W2:Y:S01]  /*1c050*/  LDS.128 R12, [R18] ;  /* 0x00000000120c7984 */ /* 0x0022a20000000c00 */
[----:B------:R-:W3:Y:S01]  /*1c060*/  LDCU.64 UR4, c[0x0][0x410] ;  /* 0x00008200ff0477ac */ /* 0x000ee20008000a00 */
[C---:B------:R-:W-:Y:S01]  /*1c070*/  VIADD R3, R19.reuse, 0x10 ;  /* 0x0000001013037836 */ /* 0x040fe20000000000 */
[----:B------:R-:W-:Y:S01]  /*1c080*/  BSSY.RECONVERGENT B0, `(.L_x_559) ;  /* 0x0000024000007945 */ /* 0x000fe20003800200 */
[----:B------:R1:W4:Y:S01]  /*1c090*/  LDS.128 R8, [R18+0x4000] ;  /* 0x0040000012087984 */ /* 0x0003220000000c00 */
[----:B------:R-:W-:Y:S01]  /*1c0a0*/  VIADD R2, R19, 0x20 ;  /* 0x0000002013027836 */ /* 0x000fe20000000000 */
[----:B------:R-:W-:Y:S01]  /*1c0b0*/  UIMAD.WIDE.U32 UR10, UR11, 0x80, URZ ;  /* 0x000000800b0a78a5 */ /* 0x000fe2000f8e00ff */
[----:B------:R-:W-:Y:S01]  /*1c0c0*/  ISETP.GE.AND P6, PT, R3, UR7, PT ;  /* 0x0000000703007c0c */ /* 0x000fe2000bfc6270 */
[C---:B------:R-:W-:Y:S01]  /*1c0d0*/  VIADD R0, R19.reuse, 0x30 ;  /* 0x0000003013007836 */ /* 0x040fe20000000000 */
[C---:B------:R-:W-:Y:S01]  /*1c0e0*/  IADD3 R3, PT, PT, R19.reuse, 0x40, RZ ;  /* 0x0000004013037810 */ /* 0x040fe20007ffe0ff */
[----:B------:R-:W-:Y:S01]  /*1c0f0*/  VIADD R4, R19, 0x60 ;  /* 0x0000006013047836 */ /* 0x000fe20000000000 */
[----:B------:R-:W-:-:S02]  /*1c100*/  ISETP.GE.AND P5, PT, R2, UR7, PT ;  /* 0x0000000702007c0c */ /* 0x000fc4000bfa6270 */
[----:B------:R-:W-:Y:S02]  /*1c110*/  IADD3 R2, P0, PT, R224, UR14, RZ ;  /* 0x0000000ee0027c10 */ /* 0x000fe4000ff1e0ff */
[----:B------:R-:W-:Y:S02]  /*1c120*/  ISETP.GE.AND P3, PT, R3, UR7, PT ;  /* 0x0000000703007c0c */ /* 0x000fe4000bf66270 */
[----:B------:R-:W-:Y:S01]  /*1c130*/  ISETP.GE.AND P4, PT, R0, UR7, PT ;  /* 0x0000000700007c0c */ /* 0x000fe2000bf86270 */
[C---:B------:R-:W-:Y:S01]  /*1c140*/  VIADD R0, R19.reuse, 0x50 ;  /* 0x0000005013007836 */ /* 0x040fe20000000000 */
[----:B------:R-:W-:Y:S02]  /*1c150*/  IADD3.X R3, PT, PT, RZ, UR9, RZ, P0, !PT ;  /* 0x00000009ff037c10 */ /* 0x000fe400087fe4ff */
[C---:B------:R-:W-:Y:S02]  /*1c160*/  ISETP.GE.AND P0, PT, R19.reuse, UR7, PT ;  /* 0x0000000713007c0c */ /* 0x040fe4000bf06270 */
[----:B------:R-:W-:Y:S01]  /*1c170*/  ISETP.GE.AND P2, PT, R0, UR7, PT ;  /* 0x0000000700007c0c */ /* 0x000fe2000bf46270 */
[----:B---3--:R-:W-:Y:S01]  /*1c180*/  IMAD.U32 R0, RZ, RZ, UR4 ;  /* 0x00000004ff007e24 */ /* 0x008fe2000f8e00ff */
[----:B------:R-:W-:-:S02]  /*1c190*/  IADD3 R20, PT, PT, R19, 0x70, RZ ;  /* 0x0000007013147810 */ /* 0x000fc40007ffe0ff */
[----:B------:R-:W-:Y:S01]  /*1c1a0*/  ISETP.GE.AND P1, PT, R4, UR7, PT ;  /* 0x0000000704007c0c */ /* 0x000fe2000bf26270 */
[----:B------:R-:W-:Y:S01]  /*1c1b0*/  IMAD.WIDE.U32 R16, R0, UR8, R2 ;  /* 0x0000000800107c25 */ /* 0x000fe2000f8e0002 */
[----:B------:R-:W-:-:S03]  /*1c1c0*/  LOP3.LUT R19, R19, UR10, RZ, 0xfc, !PT ;  /* 0x0000000a13137c12 */ /* 0x000fc6000f8efcff */
[----:B------:R-:W-:-:S04]  /*1c1d0*/  IMAD.U32 R0, RZ, RZ, UR5 ;  /* 0x00000005ff007e24 */ /* 0x000fc8000f8e00ff */
[----:B------:R-:W-:Y:S01]  /*1c1e0*/  IMAD R7, R0, UR8, R17 ;  /* 0x0000000800077c24 */ /* 0x000fe2000f8e0211 */
[----:B-1----:R-:W-:Y:S06]  /*1c1f0*/  @P0 BRA `(.L_x_560) ;  /* 0x0000000000300947 */ /* 0x002fec0003800000 */
        /* <DEDUP_REMOVED lines=12> */
.L_x_560:
[----:B------:R-:W-:Y:S05]  /*1c2c0*/  BSYNC.RECONVERGENT B0 ;  /* 0x0000000000007941 */ /* 0x000fea0003800200 */
.L_x_559:
        /* <DEDUP_REMOVED lines=19> */
.L_x_562:
[----:B------:R-:W-:Y:S05]  /*1c400*/  BSYNC.RECONVERGENT B0 ;  /* 0x0000000000007941 */ /* 0x000fea0003800200 */
.L_x_561:
        /* <DEDUP_REMOVED lines=18> */
.L_x_564:
[----:B------:R-:W-:Y:S05]  /*1c530*/  BSYNC.RECONVERGENT B0 ;  /* 0x0000000000007941 */ /* 0x000fea0003800200 */
.L_x_563:
        /* <DEDUP_REMOVED lines=18> */
.L_x_566:
[----:B------:R-:W-:Y:S05]  /*1c660*/  BSYNC.RECONVERGENT B0 ;  /* 0x0000000000007941 */ /* 0x000fea0003800200 */
.L_x_565:
        /* <DEDUP_REMOVED lines=18> */
.L_x_568:
[----:B------:R-:W-:Y:S05]  /*1c790*/  BSYNC.RECONVERGENT B0 ;  /* 0x0000000000007941 */ /* 0x000fea0003800200 */
.L_x_567:
        /* <DEDUP_REMOVED lines=18> */
.L_x_570:
[----:B------:R-:W-:Y:S05]  /*1c8c0*/  BSYNC.RECONVERGENT B0 ;  /* 0x0000000000007941 */ /* 0x000fea0003800200 */
.L_x_569:
        /* <DEDUP_REMOVED lines=18> */
.L_x_572:
[----:B------:R-:W-:Y:S05]  /*1c9f0*/  BSYNC.RECONVERGENT B0 ;  /* 0x0000000000007941 */ /* 0x000fea0003800200 */
.L_x_571:
        /* <DEDUP_REMOVED lines=17> */
.L_x_573:
        /* <DEDUP_REMOVED lines=15> */
.L_x_2847:


//--------------------- .text._ZN5flash16flash_fwd_kernelI23Flash_fwd_kernel_traitsILi128ELi128ELi64ELi4ELb0ELb0EN7cutlass6half_tE19Flash_kernel_traitsILi128ELi128ELi64ELi4ES3_EELb0ELb0ELb1ELb0ELb0ELb1ELb1ELb0EEEvNS_16Flash_fwd_paramsE --------------------------
	.section	.text._ZN5flash16flash_fwd_kernelI23Flash_fwd_kernel_traitsILi128ELi128ELi64ELi4ELb0ELb0EN7cutlass6half_tE19Flash_kernel_traitsILi128ELi128ELi64ELi4ES3_EELb0ELb0ELb1ELb0ELb0ELb1ELb1ELb0EEEvNS_16Flash_fwd_paramsE,"ax",@progbits
	.align	128
        .global         _ZN5flash16flash_fwd_kernelI23Flash_fwd_kernel_traitsILi128ELi128ELi64ELi4ELb0ELb0EN7cutlass6half_tE19Flash_kernel_traitsILi128ELi128ELi64ELi4ES3_EELb0ELb0ELb1ELb0ELb0ELb1ELb1ELb0EEEvNS_16Flash_fwd_paramsE
        .type           _ZN5flash16flash_fwd_kernelI23Flash_fwd_kernel_traitsILi128ELi128ELi64ELi4ELb0ELb0EN7cutlass6half_tE19Flash_kernel_traitsILi128ELi128ELi64ELi4ES3_EELb0ELb0ELb1ELb0ELb0ELb1ELb1ELb0EEEvNS_16Flash_fwd_paramsE,@function
        .size           _ZN5flash16flash_fwd_kernelI23Flash_fwd_kernel_traitsILi128ELi128ELi64ELi4ELb0ELb0EN7cutlass6half_tE19Flash_kernel_traitsILi128ELi128ELi64ELi4ES3_EELb0ELb0ELb1ELb0ELb0ELb1ELb1ELb0EEEvNS_16Flash_fwd_paramsE,(.L_x_2848 - _ZN5flash16flash_fwd_kernelI23Flash_fwd_kernel_traitsILi128ELi128ELi64ELi4ELb0ELb0EN7cutlass6half_tE19Flash_kernel_traitsILi128ELi128ELi64ELi4ES3_EELb0ELb0ELb1ELb0ELb0ELb1ELb1ELb0EEEvNS_16Flash_fwd_paramsE)
        .other          _ZN5flash16flash_fwd_kernelI23Flash_fwd_kernel_traitsILi128ELi128ELi64ELi4ELb0ELb0EN7cutlass6half_tE19Flash_kernel_traitsILi128ELi128ELi64ELi4ES3_EELb0ELb0ELb1ELb0ELb0ELb1ELb1ELb0EEEvNS_16Flash_fwd_paramsE,@"STO_CUDA_ENTRY STV_DEFAULT"
_ZN5flash16flash_fwd_kernelI23Flash_fwd_kernel_traitsILi128ELi128ELi64ELi4ELb0ELb0EN7cutlass6half_tE19Flash_kernel_traitsILi128ELi128ELi64ELi4ES3_EELb0ELb0ELb1ELb0ELb0ELb1ELb1ELb0EEEvNS_16Flash_fwd_paramsE:
.text._ZN5flash16flash_fwd_kernelI23Flash_fwd_kernel_traitsILi128ELi128ELi64ELi4ELb0ELb0EN7cutlass6half_tE19Flash_kernel_traitsILi128ELi128ELi64ELi4ES3_EELb0ELb0ELb1ELb0ELb0ELb1ELb1ELb0EEEvNS_16Flash_fwd_paramsE:
        /* <DEDUP_REMOVED lines=72> */
.L_x_574:
        /* <DEDUP_REMOVED lines=57> */
.L_x_576:
        /* <DEDUP_REMOVED lines=56> */
.L_x_578:
[----:B------:R-:W-:Y:S05]  /*0b90*/  BSYNC.RECONVERGENT B0 ;  /* 0x0000000000007941 */ /* 0x000fea0003800200 */
.L_x_577:
        /* <DEDUP_REMOVED lines=17> */
.L_x_580:
[----:B------:R-:W-:Y:S05]  /*0cb0*/  BSYNC.RECONVERGENT B0 ;  /* 0x0000000000007941 */ /* 0x000fea0003800200 */
.L_x_579:
        /* <DEDUP_REMOVED lines=16> */
.L_x_582:
[----:B------:R-:W-:Y:S05]  /*0dc0*/  BSYNC.RECONVERGENT B0 ;  /* 0x0000000000007941 */ /* 0x000fea0003800200 */
.L_x_581:
        /* <DEDUP_REMOVED lines=16> */
.L_x_584:
[----:B------:R-:W-:Y:S05]  /*0ed0*/  BSYNC.RECONVERGENT B0 ;  /* 0x0000000000007941 */ /* 0x000fea0003800200 */
.L_x_583:
        /* <DEDUP_REMOVED lines=16> */
.L_x_586:
[----:B------:R-:W-:Y:S05]  /*0fe0*/  BSYNC.RECONVERGENT B0 ;  /* 0x0000000000007941 */ /* 0x000fea0003800200 */
.L_x_585:
        /* <DEDUP_REMOVED lines=16> */
.L_x_588:
[----:B------:R-:W-:Y:S05]  /*10f0*/  BSYNC.RECONVERGENT B0 ;  /* 0x0000000000007941 */ /* 0x000fea0003800200 */
.L_x_587:
        /* <DEDUP_REMOVED lines=16> */
.L_x_590:
[----:B------:R-:W-:Y:S05]  /*1200*/  BSYNC.RECONVERGENT B0 ;  /* 0x0000000000007941 */ /* 0x000fea0003800200 */
.L_x_589:
        /* <DEDUP_REMOVED lines=17> */
.L_x_592:
[----:B------:R-:W-:Y:S05]  /*1320*/  BSYNC.RECONVERGENT B0 ;  /* 0x0000000000007941 */ /* 0x000fea0003800200 */
.L_x_591:
        /* <DEDUP_REMOVED lines=23> */
.L_x_594:
[----:B------:R-:W-:Y:S05]  /*14a0*/  BSYNC.RECONVERGENT B0 ;  /* 0x0000000000007941 */ /* 0x000fea0003800200 */
.L_x_593:
        /* <DEDUP_REMOVED lines=11> */
.L_x_596:
[----:B------:R-:W-:Y:S05]  /*1560*/  BSYNC.RECONVERGENT B0 ;  /* 0x0000000000007941 */ /* 0x000fea0003800200 */
.L_x_595:
        /* <DEDUP_REMOVED lines=10> */
.L_x_598:
[----:B------:R-:W-:Y:S05]  /*1610*/  BSYNC.RECONVERGENT B0 ;  /* 0x0000000000007941 */ /* 0x000fea0003800200 */
.L_x_597:
        /* <DEDUP_REMOVED lines=10> */
.L_x_600:
[----:B------:R-:W-:Y:S05]  /*16c0*/  BSYNC.RECONVERGENT B0 ;  /* 0x0000000000007941 */ /* 0x000fea0003800200 */
.L_x_599:
        /* <DEDUP_REMOVED lines=10> */
.L_x_602:
[----:B------:R-:W-:Y:S05]  /*1770*/  BSYNC.RECONVERGENT B0 ;  /* 0x0000000000007941 */ /* 0x000fea0003800200 */
.L_x_601:
        /* <DEDUP_REMOVED lines=10> */
.L_x_604:
[----:B------:R-:W-:Y:S05]  /*1820*/  BSYNC.RECONVERGENT B0 ;  /* 0x0000000000007941 */ /* 0x000fea0003800200 */
.L_x_603:
        /* <DEDUP_REMOVED lines=10> */
.L_x_606:
[----:B------:R-:W-:Y:S05]  /*18d0*/  BSYNC.RECONVERGENT B0 ;  /* 0x0000000000007941 */ /* 0x000fea0003800200 */
.L_x_605:
        /* <DEDUP_REMOVED lines=10> */
.L_x_575:
        /* <DEDUP_REMOVED lines=22> */
.L_x_607:
[----:B------:R-:W1:Y:S01]  /*1ae0*/  LDCU.64 UR12, c[0x0][0x3b8] ;  /* 0x00007700ff0c77ac */ /* 0x000e620008000a00 */
[----:B------:R-:W-:-:S04]  /*1af0*/  UIADD3 UR30, UPT, UPT, UR7, UR24, URZ ;  /* 0x00000018071e7290 */ /* 0x000fc8000fffe0ff */
[----:B-1----:R-:W-:Y:S02]  /*1b00*/  UIMAD.WIDE.U32 UR36, UR30, UR12, URZ ;  /* 0x0000000c1e2472a5 */ /* 0x002fe4000f8e00ff */
[----:B------:R-:W-:-:S04]  /*1b10*/  UIMAD UR30, UR30, UR13, URZ ;  /* 0x0000000d1e1e72a4 */ /* 0x000fc8000f8e02ff */
[----:B------:R-:W-:Y:S02]  /*1b20*/  UIADD3 UR30, UPT, UPT, UR37, UR30, URZ ;  /* 0x0000001e251e7290 */ /* 0x000fe4000fffe0ff */
.L_x_608:
        /* <DEDUP_REMOVED lines=43> */
.L_x_609:
[----:B------:R-:W1:Y:S01]  /*1de0*/  LDCU.64 UR10, c[0x0][0x3c0] ;  /* 0x00007800ff0a77ac */ /* 0x000e620008000a00 */
[----:B------:R-:W-:-:S04]  /*1df0*/  UIADD3 UR7, UPT, UPT, UR7, UR24, URZ ;  /* 0x0000001807077290 */ /* 0x000fc8000fffe0ff */
[----:B-1----:R-:W-:Y:S02]  /*1e00*/  UIMAD.WIDE.U32 UR4, UR7, UR10, URZ ;  /* 0x0000000a070472a5 */ /* 0x002fe4000f8e00ff */
[----:B------:R-:W-:-:S04]  /*1e10*/  UIMAD UR7, UR7, UR11, URZ ;  /* 0x0000000b070772a4 */ /* 0x000fc8000f8e02ff */
[----:B------:R-:W-:Y:S01]  /*1e20*/  UIADD3 UR22, UPT, UPT, UR5, UR7, URZ ;  /* 0x0000000705167290 */ /* 0x000fe2000fffe0ff */
[----:B------:R-:W-:-:S11]  /*1e30*/  UMOV UR24, UR4 ;  /* 0x0000000400187c82 */ /* 0x000fd60008000000 */
.L_x_610:
[----:B------:R-:W-:Y:S01]  /*1e40*/  SHF.R.U32.HI R30, RZ, 0x3, R238 ;  /* 0x00000003ff1e7819 */ /* 0x000fe200000116ee */
[----:B------:R-:W-:Y:S01]  /*1e50*/  UIADD3 UR7, UPT, UPT, -UR23, UR26, URZ ;  /* 0x0000001a17077290 */ /* 0x000fe2000fffe1ff */
[C---:B------:R-:W-:Y:S01]  /*1e60*/  IMAD.SHL.U32 R4, R238.reuse, 0x8, RZ ;  /* 0x00000008ee047824 */ /* 0x040fe200078e00ff */
[----:B------:R-:W1:Y:S01]  /*1e70*/  LDCU.64 UR4, c[0x0][0x3c8] ;  /* 0x00007900ff0477ac */ /* 0x000e620008000a00 */
[----:B------:R-:W-:Y:S01]  /*1e80*/  IMAD.SHL.U32 R153, R238, 0x40, RZ ;  /* 0x00000040ee997824 */ /* 0x000fe200078e00ff */
[----:B------:R-:W-:Y:S01]  /*1e90*/  STL [R1+0x3c], R30 ;  /* 0x00003c1e01007387 */ /* 0x000fe20000100800 */
        /* <DEDUP_REMOVED lines=15> */
[----:B-1----:R-:W-:Y:S01]  /*1f90*/  MOV R0, UR4 ;  /* 0x0000000400007c02 */ /* 0x002fe20008000f00 */
[----:B------:R-:W-:Y:S01]  /*1fa0*/  USHF.L.U32 UR4, UR33, 0x7, URZ ;  /* 0x0000000721047899 */ /* 0x000fe200080006ff */
[----:B------:R1:W-:Y:S01]  /*1fb0*/  STL [R1+0x6c], R5 ;  /* 0x00006c0501007387 */ /* 0x0003e20000100800 */
[----:B------:R-:W-:Y:S01]  /*1fc0*/  USHF.R.U32.HI UR33, URZ, 0x19, UR33 ;  /* 0x00000019ff217899 */ /* 0x000fe20008011621 */
[----:B------:R-:W-:Y:S01]  /*1fd0*/  ISETP.GE.AND P4, PT, R27, UR7, PT ;  /* 0x000000071b007c0c */ /* 0x000fe2000bf86270 */
[----:B------:R-:W-:Y:S01]  /*1fe0*/  IMAD.WIDE.U32 R2, R0, UR6, R2 ;  /* 0x0000000600027c25 */ /* 0x000fe2000f8e0002 */
[----:B------:R-:W-:Y:S01]  /*1ff0*/  UIMAD UR27, UR29, -0x40, UR25 ;  /* 0xffffffc01d1b78a4 */ /* 0x000fe2000f8e0219 */
[----:B------:R-:W4:Y:S01]  /*2000*/  @!P1 LDC.64 R12, c[0x0][0x3b0] ;  /* 0x0000ec00ff0c9b82 */ /* 0x000f220000000a00 */
[C---:B------:R-:W-:Y:S01]  /*2010*/  LOP3.LUT R26, R30.reuse, UR4, RZ, 0xfc, !PT ;  /* 0x000000041e1a7c12 */ /* 0x040fe2000f8efcff */
[----:B------:R-:W-:Y:S01]  /*2020*/  IMAD.U32 R0, RZ, RZ, UR5 ;  /* 0x00000005ff007e24 */ /* 0x000fe2000f8e00ff */
[----:B------:R-:W-:Y:S01]  /*2030*/  UIMAD.WIDE.U32 UR34, UR32, UR29, URZ ;  /* 0x0000001d202272a5 */ /* 0x000fe2000f8e00ff */
[----:B------:R-:W-:Y:S01]  /*2040*/  IMAD R29, R30, UR11, RZ ;  /* 0x0000000b1e1d7c24 */ /* 0x000fe2000f8e02ff */
[----:B------:R-:W-:Y:S01]  /*2050*/  @!P1 IADD3 R6, P0, PT, R26, 0x10, RZ ;  /* 0x000000101a069810 */ /* 0x000fe20007f1e0ff */
[----:B------:R-:W-:Y:S01]  /*2060*/  IMAD R3, R0, UR6, R3 ;  /* 0x0000000600037c24 */ /* 0x000fe2000f8e0203 */
[----:B--2---:R-:W-:Y:S01]  /*2070*/  IADD3 R4, PT, PT, R30, 0x40, RZ ;  /* 0x000000401e047810 */ /* 0x004fe20007ffe0ff */
[----:B------:R-:W2:Y:S01]  /*2080*/  @!P2 LDC.64 R16, c[0x0][0x380] ;  /* 0x0000e000ff10ab82 */ /* 0x000ea20000000a00 */
[----:B------:R-:W-:Y:S01]  /*2090*/  UMOV UR6, 0x400 ;  /* 0x0000040000067882 */ /* 0x000fe20000000000 */
[----:B------:R-:W-:Y:S01]  /*20a0*/  @!P1 IMAD.X R8, RZ, RZ, UR33, P0 ;  /* 0x00000021ff089e24 */ /* 0x000fe200080e06ff */
[----:B------:R-:W-:Y:S01]  /*20b0*/  ISETP.GE.AND P3, PT, R4, UR7, PT ;  /* 0x0000000704007c0c */ /* 0x000fe2000bf66270 */
[----:B------:R-:W5:Y:S01]  /*20c0*/  LDCU.64 UR8, c[0x0][0x3d0] ;  /* 0x00007a00ff0877ac */ /* 0x000f620008000a00 */
[----:B------:R-:W-:Y:S01]  /*20d0*/  @!P1 MOV R4, R2 ;  /* 0x0000000200049202 */ /* 0x000fe20000000f00 */
[----:B------:R-:W-:Y:S01]  /*20e0*/  IMAD.MOV.U32 R236, RZ, RZ, 0x20 ;  /* 0x00000020ffec7424 */ /* 0x000fe200078e00ff */
[--C-:B------:R-:W-:Y:S01]  /*20f0*/  SHF.R.U32.HI R225, RZ, 0x1, R238.reuse ;  /* 0x00000001ffe17819 */ /* 0x100fe200000116ee */
[----:B------:R-:W5:Y:S01]  /*2100*/  @!P1 LDC.64 R18, c[0x0][0x380] ;  /* 0x0000e000ff129b82 */ /* 0x000f620000000a00 */
[----:B---3--:R-:W-:Y:S01]  /*2110*/  @!P2 IMAD R9, R10, UR33, RZ ;  /* 0x000000210a09ac24 */ /* 0x008fe2000f8e02ff */
[----:B------:R-:W-:Y:S01]  /*2120*/  USHF.L.U64.HI UR31, UR12, 0x6, UR13 ;  /* 0x000000060c1f7899 */ /* 0x000fe2000801020d */
[----:B------:R-:W-:Y:S01]  /*2130*/  LOP3.LUT R101, R153, 0x400, RZ, 0xc0, !PT ;  /* 0x0000040099657812 */ /* 0x000fe200078ec0ff */
[----:B------:R-:W-:Y:S01]  /*2140*/  USHF.L.U32 UR38, UR12, 0x4, URZ ;  /* 0x000000040c267899 */ /* 0x000fe200080006ff */
[----:B-1----:R-:W-:Y:S01]  /*2150*/  LOP3.LUT R5, R5, 0x38, R238, 0x78, !PT ;  /* 0x0000003805057812 */ /* 0x002fe200078e78ee */
[----:B------:R-:W-:Y:S01]  /*2160*/  @!P2 IMAD R9, R26, R11, R9 ;  /* 0x0000000b1a09a224 */ /* 0x000fe200078e0209 */
[----:B------:R-:W-:Y:S01]  /*2170*/  UIMAD UR28, UR31, UR29, URZ ;  /* 0x0000001d1f1c72a4 */ /* 0x000fe2000f8e02ff */
[----:B------:R-:W1:Y:S01]  /*2180*/  S2UR UR5, SR_CgaCtaId ;  /* 0x00000000000579c3 */ /* 0x000e620000008800 */
[----:B------:R-:W-:Y:S01]  /*2190*/  LOP3.LUT R20, R5, R7, RZ, 0xfc, !PT ;  /* 0x0000000705147212 */ /* 0x000fe200078efcff */
[----:B----4-:R-:W-:Y:S01]  /*21a0*/  @!P1 IMAD R0, R8, R12, RZ ;  /* 0x0000000c08009224 */ /* 0x010fe200078e02ff */
[----:B------:R-:W-:Y:S01]  /*21b0*/  UIADD3 UR28, UPT, UPT, UR35, UR28, URZ ;  /* 0x0000001c231c7290 */ /* 0x000fe2000fffe0ff */
[--C-:B------:R-:W-:Y:S01]  /*21c0*/  @!P1 IMAD.MOV.U32 R5, RZ, RZ, R3.reuse ;  /* 0x000000ffff059224 */ /* 0x100fe200078e0003 */
[----:B------:R-:W-:Y:S01]  /*21d0*/  UIMAD.WIDE.U32 UR40, UR12, 0x20, URZ ;  /* 0x000000200c2878a5 */ /* 0x000fe2000f8e00ff */
[----:B------:R-:W-:Y:S01]  /*21e0*/  @!P2 IMAD.WIDE.U32 R10, R26, R10, R2 ;  /* 0x0000000a1a0aa225 */ /* 0x000fe200078e0002 */
[----:B------:R-:W-:Y:S01]  /*21f0*/  USHF.L.U64.HI UR37, UR12, 0x4, UR13 ;  /* 0x000000040c257899 */ /* 0x000fe2000801020d */
[----:B------:R-:W3:Y:S01]  /*2200*/  @!P5 LDC.64 R14, c[0x0][0x3b0] ;  /* 0x0000ec00ff0edb82 */ /* 0x000ee20000000a00 */
[----:B------:R-:W-:Y:S01]  /*2210*/  UIADD3 UR21, UPT, UPT, UR25, UR21, -UR26 ;  /* 0x0000001519157290 */ /* 0x000fe2000fffe81a */
[----:B------:R-:W-:Y:S01]  /*2220*/  @!P1 IMAD R7, R6, R13, R0 ;  /* 0x0000000d06079224 */ /* 0x000fe200078e0200 */
[----:B--2---:R-:W-:Y:S01]  /*2230*/  @!P2 LEA R8, P6, R10, R16, 0x1 ;  /* 0x000000100a08a211 */ /* 0x004fe200078c08ff */
[----:B------:R-:W-:Y:S01]  /*2240*/  @!P1 IMAD.WIDE.U32 R4, R6, R12, R4 ;  /* 0x0000000c06049225 */ /* 0x000fe200078e0004 */
[----:B------:R-:W-:-:S03]  /*2250*/  IADD3 R12, PT, PT, R30, 0x70, RZ ;  /* 0x000000701e0c7810 */ /* 0x000fc60007ffe0ff */
[----:B------:R-:W-:Y:S01]  /*2260*/  @!P2 IMAD.IADD R0, R11, 0x1, R9 ;  /* 0x000000010b00a824 */ /* 0x000fe200078e0209 */
[----:B------:R-:W-:Y:S01]  /*2270*/  @!P1 IADD3 R7, PT, PT, R5, R7, RZ ;  /* 0x0000000705079210 */ /* 0x000fe20007ffe0ff */
[----:B------:R-:W2:Y:S01]  /*2280*/  @!P5 LDC.64 R22, c[0x0][0x380] ;  /* 0x0000e000ff16db82 */ /* 0x000ea20000000a00 */
[----:B-----5:R-:W-:Y:S01]  /*2290*/  @!P1 LEA R6, P0, R4, R18, 0x1 ;  /* 0x0000001204069211 */ /* 0x020fe200078008ff */
[----:B------:R-:W-:Y:S01]  /*22a0*/  VIADD R5, R30, 0x50 ;  /* 0x000000501e057836 */ /* 0x000fe20000000000 */
[----:B------:R-:W-:Y:S01]  /*22b0*/  @!P2 LEA.HI.X R9, R10, R17, R0, 0x1, P6 ;  /* 0x000000110a09a211 */ /* 0x000fe200030f0c00 */
[----:B------:R-:W-:Y:S01]  /*22c0*/  IMAD.U32 R13, RZ, RZ, UR28 ;  /* 0x0000001cff0d7e24 */ /* 0x000fe2000f8e00ff */
[----:B------:R-:W-:Y:S01]  /*22d0*/  @!P1 LEA.HI.X R7, R4, R19, R7, 0x1, P0 ;  /* 0x0000001304079211 */ /* 0x000fe200000f0c07 */
[----:B-1----:R-:W-:Y:S01]  /*22e0*/  ULEA UR6, UR5, UR6, 0x18 ;  /* 0x0000000605067291 */ /* 0x002fe2000f8ec0ff */
[----:B------:R-:W-:Y:S01]  /*22f0*/  @!P5 IADD3 R0, P0, PT, R26, 0x20, RZ ;  /* 0x000000201a00d810 */ /* 0x000fe20007f1e0ff */
[----:B------:R-:W1:Y:S01]  /*2300*/  @!P4 LDC.64 R16, c[0x0][0x3b0] ;  /* 0x0000ec00ff10cb82 */ /* 0x000e620000000a00 */
[----:B------:R-:W-:Y:S01]  /*2310*/  ISETP.GE.AND P6, PT, R5, UR7, PT ;  /* 0x0000000705007c0c */ /* 0x000fe2000bfc6270 */
[----:B------:R-:W-:Y:S01]  /*2320*/  @!P5 IMAD.MOV.U32 R5, RZ, RZ, R3 ;  /* 0x000000ffff05d224 */ /* 0x000fe200078e0003 */
[----:B------:R-:W4:Y:S01]  /*2330*/  LDCU.64 UR4, c[0x0][0x388] ;  /* 0x00007100ff0477ac */ /* 0x000f220008000a00 */
[----:B------:R-:W-:Y:S01]  /*2340*/  LEA R20, R20, UR6, 0x1 ;  /* 0x0000000614147c11 */ /* 0x000fe2000f8e08ff */
[----:B------:R-:W-:-:S03]  /*2350*/  @!P5 IMAD.X R4, RZ, RZ, UR33, P0 ;  /* 0x00000021ff04de24 */ /* 0x000fc600080e06ff */
[----:B------:R-:W5:Y:S01]  /*2360*/  @!P3 LDC.64 R18, c[0x0][0x3b0] ;  /* 0x0000ec00ff12bb82 */ /* 0x000f620000000a00 */
[----:B------:R-:W-:Y:S01]  /*2370*/  @!PT LDS RZ, [RZ] ;  /* 0x00000000fffff984 */ /* 0x000fe20000000800 */
[----:B------:R-:W-:Y:S01]  /*2380*/  @!PT LDS RZ, [RZ] ;  /* 0x00000000fffff984 */ /* 0x000fe20000000800 */
[----:B------:R-:W-:Y:S01]  /*2390*/  @!PT LDS RZ, [RZ] ;  /* 0x00000000fffff984 */ /* 0x000fe20000000800 */
[----:B------:R-:W-:Y:S01]  /*23a0*/  @!P2 LDGSTS.E.BYPASS.LTC128B.128 [R20], desc[UR16][R8.64] ;  /* 0x000000000814afae */ /* 0x000fe2000b981a10 */
[----:B---3--:R-:W-:-:S03]  /*23b0*/  @!P5 IMAD R4, R4, R14, RZ ;  /* 0x0000000e0404d224 */ /* 0x008fc600078e02ff */
[----:B------:R3:W-:Y:S03]  /*23c0*/  @!P2 LDGSTS.E.BYPASS.LTC128B.128 [R20+0x4000], desc[UR16][R8.64+0x80] ;  /* 0x040000800814afae */ /* 0x0007e6000b981a10 */
[----:B------:R-:W4:Y:S01]  /*23d0*/  @!P3 LDC.64 R24, c[0x0][0x380] ;  /* 0x0000e000ff18bb82 */ /* 0x000f220000000a00 */
[----:B------:R-:W-:Y:S04]  /*23e0*/  @!P1 LDGSTS.E.BYPASS.LTC128B.128 [R20+0x800], desc[UR16][R6.64] ;  /* 0x0080000006149fae */ /* 0x000fe8000b981a10 */
[----:B------:R2:W-:Y:S01]  /*23f0*/  @!P1 LDGSTS.E.BYPASS.LTC128B.128 [R20+0x4800], desc[UR16][R6.64+0x80] ;  /* 0x0480008006149fae */ /* 0x0005e2000b981a10 */
[----:B---3--:R-:W-:-:S04]  /*2400*/  @!P3 IADD3 R8, P1, PT, R26, 0x40, RZ ;  /* 0x000000401a08b810 */ /* 0x008fc80007f3e0ff */
[----:B------:R-:W-:Y:S01]  /*2410*/  @!P3 IADD3.X R9, PT, PT, RZ, UR33, RZ, P1, !PT ;  /* 0x00000021ff09bc10 */ /* 0x000fe20008ffe4ff */
[----:B--2---:R-:W-:Y:S01]  /*2420*/  @!P5 IMAD R7, R0, R15, R4 ;  /* 0x0000000f0007d224 */ /* 0x004fe200078e0204 */
[----:B------:R-:W-:Y:S01]  /*2430*/  @!P5 MOV R4, R2 ;  /* 0x000000020004d202 */ /* 0x000fe20000000f00 */
[----:B------:R-:W-:-:S04]  /*2440*/  VIADD R6, R30, 0x60 ;  /* 0x000000601e067836 */ /* 0x000fc80000000000 */
[----:B------:R-:W-:Y:S01]  /*2450*/  @!P5 IMAD.WIDE.U32 R4, R0, R14, R4 ;  /* 0x0000000e0004d225 */ /* 0x000fe200078e0004 */
[----:B------:R-:W-:Y:S01]  /*2460*/  @!P4 IADD3 R0, P0, PT, R26, 0x30, RZ ;  /* 0x000000301a00c810 */ /* 0x000fe20007f1e0ff */
[----:B------:R-:W2:Y:S01]  /*2470*/  @!P4 LDC.64 R14, c[0x0][0x380] ;  /* 0x0000e000ff0ecb82 */ /* 0x000ea20000000a00 */
[----:B------:R-:W-:Y:S01]  /*2480*/  ISETP.GE.AND P2, PT, R6, UR7, PT ;  /* 0x0000000706007c0c */ /* 0x000fe2000bf46270 */
[----:B------:R-:W-:Y:S02]  /*2490*/  @!P5 IMAD.IADD R7, R5, 0x1, R7 ;  /* 0x000000010507d824 */ /* 0x000fe400078e0207 */
[----:B------:R-:W-:Y:S01]  /*24a0*/  @!P4 IMAD.X R11, RZ, RZ, UR33, P0 ;  /* 0x00000021ff0bce24 */ /* 0x000fe200080e06ff */
[C---:B------:R-:W-:Y:S01]  /*24b0*/  @!P5 LEA R10, P0, R4.reuse, R22, 0x1 ;  /* 0x00000016040ad211 */ /* 0x040fe200078008ff */
[----:B-----5:R-:W-:Y:S02]  /*24c0*/  @!P3 IMAD R6, R9, R18, RZ ;  /* 0x000000120906b224 */ /* 0x020fe400078e02ff */
[----:B-1----:R-:W-:Y:S01]  /*24d0*/  @!P4 IMAD R5, R11, R16, RZ ;  /* 0x000000100b05c224 */ /* 0x002fe200078e02ff */
[----:B------:R-:W-:Y:S01]  /*24e0*/  @!P5 LEA.HI.X R11, R4, R23, R7, 0x1, P0 ;  /* 0x00000017040bd211 */ /* 0x000fe200000f0c07 */
[----:B------:R-:W-:Y:S01]  /*24f0*/  @!P4 IMAD.MOV.U32 R4, RZ, RZ, R2 ;  /* 0x000000ffff04c224 */ /* 0x000fe200078e0002 */
[----:B------:R-:W-:Y:S01]  /*2500*/  ISETP.GE.AND P0, PT, R12, UR7, PT ;  /* 0x000000070c007c0c */ /* 0x000fe2000bf06270 */
[----:B------:R-:W-:-:S02]  /*2510*/  @!P4 IMAD R9, R0, R17, R5 ;  /* 0x000000110009c224 */ /* 0x000fc400078e0205 */
[----:B------:R-:W-:Y:S01]  /*2520*/  @!P4 IMAD.MOV.U32 R5, RZ, RZ, R3 ;  /* 0x000000ffff05c224 */ /* 0x000fe200078e0003 */
[----:B------:R-:W-:Y:S01]  /*2530*/  @!P5 LDGSTS.E.BYPASS.LTC128B.128 [R20+0x1000], desc[UR16][R10.64] ;  /* 0x010000000a14dfae */ /* 0x000fe2000b981a10 */
[----:B------:R-:W-:Y:S01]  /*2540*/  @!P3 IMAD R12, R8, R19, R6 ;  /* 0x00000013080cb224 */ /* 0x000fe200078e0206 */
[----:B------:R-:W-:Y:S01]  /*2550*/  @!P3 MOV R6, R2 ;  /* 0x000000020006b202 */ /* 0x000fe20000000f00 */
[----:B------:R-:W-:Y:S01]  /*2560*/  @!P4 IMAD.WIDE.U32 R4, R0, R16, R4 ;  /* 0x000000100004c225 */ /* 0x000fe200078e0004 */
[----:B------:R1:W-:Y:S01]  /*2570*/  @!P5 LDGSTS.E.BYPASS.LTC128B.128 [R20+0x5000], desc[UR16][R10.64+0x80] ;  /* 0x050000800a14dfae */ /* 0x0003e2000b981a10 */
[----:B------:R-:W3:Y:S02]  /*2580*/  @!P2 LDC.64 R16, c[0x0][0x3b0] ;  /* 0x0000ec00ff10ab82 */ /* 0x000ee40000000a00 */
[----:B------:R-:W-:Y:S02]  /*2590*/  @!P3 IMAD.MOV.U32 R7, RZ, RZ, R3 ;  /* 0x000000ffff07b224 */ /* 0x000fe400078e0003 */
[----:B------:R-:W-:-:S02]  /*25a0*/  @!P4 IMAD.IADD R0, R5, 0x1, R9 ;  /* 0x000000010500c824 */ /* 0x000fc400078e0209 */
[----:B------:R-:W-:Y:S01]  /*25b0*/  @!P3 IMAD.WIDE.U32 R6, R8, R18, R6 ;  /* 0x000000120806b225 */ /* 0x000fe200078e0006 */
[C---:B--2---:R-:W-:Y:S01]  /*25c0*/  @!P4 LEA R8, P1, R4.reuse, R14, 0x1 ;  /* 0x0000000e0408c211 */ /* 0x044fe200078208ff */
[----:B------:R-:W2:Y:S03]  /*25d0*/  @!P6 LDC.64 R18, c[0x0][0x380] ;  /* 0x0000e000ff12eb82 */ /* 0x000ea60000000a00 */
[----:B------:R-:W-:Y:S02]  /*25e0*/  @!P4 LEA.HI.X R9, R4, R15, R0, 0x1, P1 ;  /* 0x0000000f0409c211 */ /* 0x000fe400008f0c00 */
[----:B------:R-:W-:Y:S02]  /*25f0*/  @!P3 IADD3 R0, PT, PT, R7, R12, RZ ;  /* 0x0000000c0700b210 */ /* 0x000fe40007ffe0ff */
[----:B----4-:R-:W-:Y:S01]  /*2600*/  @!P3 LEA R4, P1, R6, R24, 0x1 ;  /* 0x000000180604b211 */ /* 0x010fe200078208ff */
[----:B------:R-:W4:Y:S01]  /*2610*/  @!P6 LDC.64 R14, c[0x0][0x3b0] ;  /* 0x0000ec00ff0eeb82 */ /* 0x000f220000000a00 */
[----:B------:R-:W-:Y:S01]  /*2620*/  @!P4 LDGSTS.E.BYPASS.LTC128B.128 [R20+0x1800], desc[UR16][R8.64] ;  /* 0x018000000814cfae */ /* 0x000fe2000b981a10 */
[----:B------:R-:W-:-:S02]  /*2630*/  MOV R7, UR35 ;  /* 0x0000002300077c02 */ /* 0x000fc40008000f00 */
[----:B------:R-:W-:Y:S01]  /*2640*/  @!P3 LEA.HI.X R5, R6, R25, R0, 0x1, P1 ;  /* 0x000000190605b211 */ /* 0x000fe200008f0c00 */
[----:B------:R5:W-:Y:S01]  /*2650*/  @!P4 LDGSTS.E.BYPASS.LTC128B.128 [R20+0x5800], desc[UR16][R8.64+0x80] ;  /* 0x058000800814cfae */ /* 0x000be2000b981a10 */
[----:B------:R-:W-:Y:S01]  /*2660*/  ISETP.GE.AND P1, PT, R27, UR27, PT ;  /* 0x0000001b1b007c0c */ /* 0x000fe2000bf26270 */
[----:B------:R-:W-:Y:S01]  /*2670*/  IMAD.U32 R6, RZ, RZ, UR34 ;  /* 0x00000022ff067e24 */ /* 0x000fe2000f8e00ff */
[----:B------:R-:W2:Y:S01]  /*2680*/  @!P2 LDC.64 R22, c[0x0][0x380] ;  /* 0x0000e000ff16ab82 */ /* 0x000ea20000000a00 */
[----:B------:R-:W-:Y:S01]  /*2690*/  @!P3 LDGSTS.E.BYPASS.LTC128B.128 [R20+0x2000], desc[UR16][R4.64] ;  /* 0x020000000414bfae */ /* 0x000fe2000b981a10 */
[C---:B-1----:R-:W-:Y:S02]  /*26a0*/  @!P2 IADD3 R11, P5, PT, R26.reuse, 0x60, RZ ;  /* 0x000000601a0ba810 */ /* 0x042fe40007fbe0ff */
[----:B------:R-:W-:Y:S01]  /*26b0*/  ISETP.GE.AND P4, PT, R21, UR27, PT ;  /* 0x0000001b15007c0c */ /* 0x000fe2000bf86270 */
[----:B------:R1:W-:Y:S01]  /*26c0*/  @!P3 LDGSTS.E.BYPASS.LTC128B.128 [R20+0x6000], desc[UR16][R4.64+0x80] ;  /* 0x060000800414bfae */ /* 0x0003e2000b981a10 */
[----:B------:R-:W-:-:S05]  /*26d0*/  @!P6 IADD3 R0, P3, PT, R26, 0x50, RZ ;  /* 0x000000501a00e810 */ /* 0x000fca0007f7e0ff */
[----:B------:R-:W-:-:S06]  /*26e0*/  @!P1 IMAD.MOV.U32 R12, RZ, RZ, R6 ;  /* 0x000000ffff0c9224 */ /* 0x000fcc00078e0006 */
[----:B------:R-:W-:Y:S01]  /*26f0*/  VOTEU.ALL UP1, P4 ;  /* 0x0000000000ff7886 */ /* 0x000fe20002020000 */
[----:B-----5:R-:W-:Y:S01]  /*2700*/  @!P2 IMAD.X R8, RZ, RZ, UR33, P5 ;  /* 0x00000021ff08ae24 */ /* 0x020fe2000a8e06ff */
[----:B------:R-:W-:Y:S01]  /*2710*/  ISETP.GE.AND P5, PT, R21, UR27, PT ;  /* 0x0000001b15007c0c */ /* 0x000fe2000bfa6270 */
[----:B------:R-:W-:Y:S02]  /*2720*/  IMAD R9, R30, UR13, RZ ;  /* 0x0000000d1e097c24 */ /* 0x000fe4000f8e02ff */
[----:B---3--:R-:W-:Y:S02]  /*2730*/  @!P2 IMAD R8, R8, R16, RZ ;  /* 0x000000100808a224 */ /* 0x008fe400078e02ff */
[----:B-1----:R-:W-:Y:S01]  /*2740*/  @!P6 IMAD.X R5, RZ, RZ, UR33, P3 ;  /* 0x00000021ff05ee24 */ /* 0x002fe200098e06ff */
[----:B------:R-:W-:Y:S01]  /*2750*/  IADD3 R4, P3, PT, R224, UR36, RZ ;  /* 0x00000024e0047c10 */ /* 0x000fe2000ff7e0ff */
[----:B------:R-:W-:Y:S02]  /*2760*/  @!UP1 UIADD3 UR36, UP3, UPT, UR38, UR34, URZ ;  /* 0x0000002226249290 */ /* 0x000fe4000ff7e0ff */
[----:B----4-:R-:W-:Y:S01]  /*2770*/  @!P6 IMAD R7, R5, R14, RZ ;  /* 0x0000000e0507e224 */ /* 0x010fe200078e02ff */
[----:B------:R-:W-:Y:S01]  /*2780*/  IADD3.X R5, PT, PT, RZ, UR30, RZ, P3, !PT ;  /* 0x0000001eff057c10 */ /* 0x000fe20009ffe4ff */
[----:B------:R-:W-:-:S02]  /*2790*/  USHF.R.S32.HI UR30, URZ, 0x1f, UR18 ;  /* 0x0000001fff1e7899 */ /* 0x000fc40008011412 */
[----:B------:R-:W-:Y:S02]  /*27a0*/  @!P6 IMAD R10, R0, R15, R7 ;  /* 0x0000000f000ae224 */ /* 0x000fe400078e0207 */
[----:B------:R-:W-:Y:S01]  /*27b0*/  IMAD.WIDE.U32 R6, R30, UR12, R4 ;  /* 0x0000000c1e067c25 */ /* 0x000fe2000f8e0004 */
[----:B------:R-:W-:-:S03]  /*27c0*/  @!P6 MOV R5, R3 ;  /* 0x000000030005e202 */ /* 0x000fc60000000f00 */
[----:B------:R-:W-:Y:S02]  /*27d0*/  @!P6 IMAD.MOV.U32 R4, RZ, RZ, R2 ;  /* 0x000000ffff04e224 */ /* 0x000fe400078e0002 */
[----:B------:R-:W-:Y:S01]  /*27e0*/  @!P2 IMAD R15, R11, R17, R8 ;  /* 0x000000110b0fa224 */ /* 0x000fe200078e0208 */
[----:B------:R-:W-:Y:S01]  /*27f0*/  @!P2 MOV R8, R2 ;  /* 0x000000020008a202 */ /* 0x000fe20000000f00 */
[----:B------:R-:W-:-:S04]  /*2800*/  @!P6 IMAD.WIDE.U32 R4, R0, R14, R4 ;  /* 0x0000000e0004e225 */ /* 0x000fc800078e0004 */
[----:B------:R-:W-:Y:S02]  /*2810*/  IMAD.IADD R7, R7, 0x1, R9 ;  /* 0x0000000107077824 */ /* 0x000fe400078e0209 */
[----:B------:R-:W-:Y:S02]  /*2820*/  @!P2 IMAD.MOV.U32 R9, RZ, RZ, R3 ;  /* 0x000000ffff09a224 */ /* 0x000fe400078e0003 */
[----:B------:R-:W-:Y:S01]  /*2830*/  @!P6 IMAD.IADD R0, R5, 0x1, R10 ;  /* 0x000000010500e824 */ /* 0x000fe200078e020a */
[C---:B--2---:R-:W-:Y:S01]  /*2840*/  @!P6 LEA R10, P3, R4.reuse, R18, 0x1 ;  /* 0x00000012040ae211 */ /* 0x044fe200078608ff */
[----:B------:R-:W-:Y:S01]  /*2850*/  IMAD.U32 R14, RZ, RZ, UR8 ;  /* 0x00000008ff0e7e24 */ /* 0x000fe2000f8e00ff */
[----:B------:R-:W-:Y:S01]  /*2860*/  UIMAD UR8, UR30, UR8, URZ ;  /* 0x000000081e0872a4 */ /* 0x000fe2000f8e02ff */
[----:B------:R-:W-:Y:S01]  /*2870*/  @!P2 IMAD.WIDE.U32 R8, R11, R16, R8 ;  /* 0x000000100b08a225 */ /* 0x000fe200078e0008 */
[----:B------:R-:W-:Y:S01]  /*2880*/  @!P6 LEA.HI.X R11, R4, R19, R0, 0x1, P3 ;  /* 0x00000013040be211 */ /* 0x000fe200018f0c00 */
[----:B------:R-:W1:Y:S01]  /*2890*/  @!P0 LDC.64 R16, c[0x0][0x380] ;  /* 0x0000e000ff108b82 */ /* 0x000e620000000a00 */
[----:B------:R-:W-:Y:S01]  /*28a0*/  UIMAD UR8, UR18, UR9, UR8 ;  /* 0x00000009120872a4 */ /* 0x000fe2000f8e0208 */
[----:B------:R-:W-:Y:S01]  /*28b0*/  IMAD.WIDE.U32 R4, R14, UR18, R6 ;  /* 0x000000120e047c25 */ /* 0x000fe2000f8e0006 */
[----:B------:R-:W-:Y:S01]  /*28c0*/  @!P2 IADD3 R0, PT, PT, R9, R15, RZ ;  /* 0x0000000f0900a210 */ /* 0x000fe20007ffe0ff */
[----:B------:R-:W-:Y:S01]  /*28d0*/  @!P6 LDGSTS.E.BYPASS.LTC128B.128 [R20+0x2800], desc[UR16][R10.64] ;  /* 0x028000000a14efae */ /* 0x000fe2000b981a10 */
[C---:B------:R-:W-:Y:S01]  /*28e0*/  @!P2 LEA R6, P3, R8.reuse, R22, 0x1 ;  /* 0x000000160806a211 */ /* 0x040fe200078608ff */
[----:B------:R-:W-:Y:S01]  /*28f0*/  @!P0 IMAD.MOV.U32 R9, RZ, RZ, R3 ;  /* 0x000000ffff098224 */ /* 0x000fe200078e0003 */
[----:B------:R-:W-:Y:S01]  /*2900*/  MOV R3, UR35 ;  /* 0x0000002300037c02 */ /* 0x000fe20008000f00 */
[----:B------:R-:W2:Y:S01]  /*2910*/  @!P0 LDC.64 R14, c[0x0][0x3b0] ;  /* 0x0000ec00ff0e8b82 */ /* 0x000ea20000000a00 */
[----:B------:R-:W-:Y:S01]  /*2920*/  @!P2 LEA.HI.X R7, R8, R23, R0, 0x1, P3 ;  /* 0x000000170807a211 */ /* 0x000fe200018f0c00 */
[----:B------:R-:W-:Y:S01]  /*2930*/  VIADD R5, R5, UR8 ;  /* 0x0000000805057c36 */ /* 0x000fe20008000000 */
[----:B------:R3:W-:Y:S01]  /*2940*/  @!P6 LDGSTS.E.BYPASS.LTC128B.128 [R20+0x6800], desc[UR16][R10.64+0x80] ;  /* 0x068000800a14efae */ /* 0x0007e2000b981a10 */
[----:B------:R-:W-:Y:S01]  /*2950*/  LEA R155, P3, R4, UR4, 0x1 ;  /* 0x00000004049b7c11 */ /* 0x000fe2000f8608ff */
[----:B------:R-:W-:Y:S01]  /*2960*/  IMAD.U32 R0, RZ, RZ, UR12 ;  /* 0x0000000cff007e24 */ /* 0x000fe2000f8e00ff */
[----:B------:R-:W-:Y:S01]  /*2970*/  ISETP.GE.AND P6, PT, R30, UR27, PT ;  /* 0x0000001b1e007c0c */ /* 0x000fe2000bfc6270 */
[----:B------:R-:W-:Y:S01]  /*2980*/  @!P2 LDGSTS.E.BYPASS.LTC128B.128 [R20+0x3000], desc[UR16][R6.64] ;  /* 0x030000000614afae */ /* 0x000fe2000b981a10 */
[----:B------:R-:W-:Y:S01]  /*2990*/  LEA.HI.X R154, R4, UR5, R5, 0x1, P3 ;  /* 0x00000005049a7c11 */ /* 0x000fe200098f0c05 */
[----:B------:R-:W-:Y:S01]  /*29a0*/  @!P1 IMAD.WIDE.U32 R12, R0, 0x30, R12 ;  /* 0x00000030000c9825 */ /* 0x000fe200078e000c */
[----:B------:R-:W-:Y:S01]  /*29b0*/  @!P0 MOV R8, R2 ;  /* 0x0000000200088202 */ /* 0x000fe20000000f00 */
[----:B------:R4:W-:Y:S01]  /*29c0*/  @!P2 LDGSTS.E.BYPASS.LTC128B.128 [R20+0x7000], desc[UR16][R6.64+0x80] ;  /* 0x070000800614afae */ /* 0x0009e2000b981a10 */
[----:B------:R-:W-:Y:S01]  /*29d0*/  @!P0 IADD3 R4, P2, PT, R26, 0x70, RZ ;  /* 0x000000701a048810 */ /* 0x000fe20007f5e0ff */
[----:B------:R-:W-:Y:S01]  /*29e0*/  IMAD.U32 R2, RZ, RZ, UR34 ;  /* 0x00000022ff027e24 */ /* 0x000fe2000f8e00ff */
[----:B------:R-:W5:Y:S01]  /*29f0*/  LDCU.64 UR4, c[0x0][0x3d8] ;  /* 0x00007b00ff0477ac */ /* 0x000f620008000a00 */
[----:B------:R-:W-:Y:S01]  /*2a00*/  IMAD.U32 R0, RZ, RZ, UR28 ;  /* 0x0000001cff007e24 */ /* 0x000fe2000f8e00ff */
[C---:B------:R-:W-:Y:S01]  /*2a10*/  LOP3.LUT R19, R224.reuse, 0x1c0, R153, 0xf8, !PT ;  /* 0x000001c0e0137812 */ /* 0x040fe200078ef899 */
[----:B------:R-:W-:Y:S01]  /*2a20*/  @!P0 IMAD.X R3, RZ, RZ, UR33, P2 ;  /* 0x00000021ff038e24 */ /* 0x000fe200090e06ff */
[----:B------:R-:W-:Y:S01]  /*2a30*/  IADD3 R32, P2, PT, R224, UR24, RZ ;  /* 0x00000018e0207c10 */ /* 0x000fe2000ff5e0ff */
[----:B------:R-:W-:Y:S01]  /*2a40*/  USHF.L.U32 UR35, UR13, 0x5, URZ ;  /* 0x000000050d237899 */ /* 0x000fe200080006ff */
[----:B------:R-:W-:Y:S01]  /*2a50*/  LOP3.LUT R152, R19, 0x8, R225, 0x78, !PT ;  /* 0x0000000813987812 */ /* 0x000fe200078e78e1 */
[----:B------:R-:W1:Y:S01]  /*2a60*/  LDCU.64 UR8, c[0x0][0x390] ;  /* 0x00007200ff0877ac */ /* 0x000e620008000a00 */
[----:B------:R-:W-:Y:S01]  /*2a70*/  IADD3.X R33, PT, PT, RZ, UR22, RZ, P2, !PT ;  /* 0x00000016ff217c10 */ /* 0x000fe200097fe4ff */
[----:B------:R-:W-:Y:S01]  /*2a80*/  STL [R1+0x74], R155 ;  /* 0x0000749b01007387 */ /* 0x000fe20000100800 */
[----:B------:R-:W-:Y:S01]  /*2a90*/  ISETP.GE.AND P2, PT, R28, UR27, PT ;  /* 0x0000001b1c007c0c */ /* 0x000fe2000bf46270 */
[----:B------:R-:W-:-:S02]  /*2aa0*/  IMAD.MOV.U32 R23, RZ, RZ, 0x40 ;  /* 0x00000040ff177424 */ /* 0x000fc400078e00ff */
[----:B------:R-:W-:Y:S01]  /*2ab0*/  STL [R1+0x70], R154 ;  /* 0x0000709a01007387 */ /* 0x000fe20000100800 */
[----:B---3--:R-:W-:-:S03]  /*2ac0*/  @!P6 LEA R10, P3, R2, R155, 0x1 ;  /* 0x0000009b020ae211 */ /* 0x008fc600078608ff */
[----:B------:R-:W-:Y:S01]  /*2ad0*/  STL.64 [R1+0x48], R32 ;  /* 0x0000482001007387 */ /* 0x000fe20000100a00 */
[----:B-----5:R-:W-:Y:S01]  /*2ae0*/  UIMAD UR33, UR30, UR4, URZ ;  /* 0x000000041e2172a4 */ /* 0x020fe2000f8e02ff */
[----:B------:R-:W-:Y:S01]  /*2af0*/  @!P6 LEA.HI.X R11, R2, R154, R0, 0x1, P3 ;  /* 0x0000009a020be211 */ /* 0x000fe200018f0c00 */
[-C--:B--2---:R-:W-:Y:S02]  /*2b00*/  @!P0 IMAD R0, R3, R14.reuse, RZ ;  /* 0x0000000e03008224 */ /* 0x084fe400078e02ff */
[----:B------:R-:W-:Y:S01]  /*2b10*/  UIMAD UR33, UR18, UR5, UR33 ;  /* 0x00000005122172a4 */ /* 0x000fe2000f8e0221 */
[----:B------:R-:W-:Y:S01]  /*2b20*/  IMAD.WIDE.U32 R2, R30, UR10, R32 ;  /* 0x0000000a1e027c25 */ /* 0x000fe2000f8e0020 */
[----:B------:R-:W-:Y:S01]  /*2b30*/  VOTEU.ALL UP0, P2 ;  /* 0x0000000000ff7886 */ /* 0x000fe20001000000 */
[----:B------:R-:W-:Y:S02]  /*2b40*/  STL [R1+0x68], R29 ;  /* 0x0000681d01007387 */ /* 0x000fe40000100800 */
[----:B----4-:R-:W-:Y:S01]  /*2b50*/  @!P0 IMAD R6, R4, R15, R0 ;  /* 0x0000000f04068224 */ /* 0x010fe200078e0200 */
[----:B------:R-:W-:Y:S01]  /*2b60*/  SHF.L.U32 R15, R238, 0x5, RZ ;  /* 0x00000005ee0f7819 */ /* 0x000fe200000006ff */
[----:B------:R-:W-:Y:S01]  /*2b70*/  @!P0 IMAD.WIDE.U32 R4, R4, R14, R8 ;  /* 0x0000000e04048225 */ /* 0x000fe200078e0008 */
[----:B------:R-:W-:-:S02]  /*2b80*/  @!UP0 UIADD3 UR39, UP2, UPT, UR34, UR40, URZ ;  /* 0x0000002822278290 */ /* 0x000fc4000ff5e0ff */
[----:B------:R-:W-:Y:S01]  /*2b90*/  @!UP1 UIADD3.X UR34, UPT, UPT, UR37, UR28, URZ, UP3, !UPT ;  /* 0x0000001c25229290 */ /* 0x000fe20009ffe4ff */
[----:B------:R-:W-:Y:S01]  /*2ba0*/  IMAD.U32 R0, RZ, RZ, UR4 ;  /* 0x00000004ff007e24 */ /* 0x000fe2000f8e00ff */
[----:B------:R-:W-:Y:S01]  /*2bb0*/  @!P0 IADD3 R5, PT, PT, R5, R6, RZ ;  /* 0x0000000605058210 */ /* 0x000fe20007ffe0ff */
[----:B------:R-:W-:Y:S01]  /*2bc0*/  IMAD.IADD R3, R3, 0x1, R29 ;  /* 0x0000000103037824 */ /* 0x000fe200078e021d */
[----:B-1----:R-:W-:Y:S01]  /*2bd0*/  @!P0 LEA R6, P3, R4, R16, 0x1 ;  /* 0x0000001004068211 */ /* 0x002fe200078608ff */
[----:B------:R-:W-:Y:S01]  /*2be0*/  @!UP0 UIADD3.X UR35, UPT, UPT, UR28, UR41, UR35, UP2, !UPT ;  /* 0x000000291c238290 */ /* 0x000fe200097fe423 */
[----:B------:R-:W-:Y:S01]  /*2bf0*/  MOV R9, UR39 ;  /* 0x0000002700097c02 */ /* 0x000fe20008000f00 */
[----:B------:R-:W-:Y:S01]  /*2c00*/  IMAD.WIDE.U32 R2, R0, UR18, R2 ;  /* 0x0000001200027c25 */ /* 0x000fe2000f8e0002 */
[----:B------:R-:W-:Y:S01]  /*2c10*/  @!P0 LEA.HI.X R7, R4, R17, R5, 0x1, P3 ;  /* 0x0000001104078211 */ /* 0x000fe200018f0c05 */
[----:B------:R-:W-:Y:S02]  /*2c20*/  USHF.L.U64.HI UR28, UR10, 0x6, UR11 ;  /* 0x000000060a1c7899 */ /* 0x000fe4000801020b */
[----:B------:R-:W-:Y:S01]  /*2c30*/  IMAD.U32 R5, RZ, RZ, UR36 ;  /* 0x00000024ff057e24 */ /* 0x000fe2000f8e00ff */
[----:B------:R-:W-:Y:S01]  /*2c40*/  USHF.L.U32 UR40, UR10, 0x6, URZ ;  /* 0x000000060a287899 */ /* 0x000fe200080006ff */
[----:B------:R-:W-:Y:S01]  /*2c50*/  IMAD.U32 R0, RZ, RZ, UR13 ;  /* 0x0000000dff007e24 */ /* 0x000fe2000f8e00ff */
[----:B------:R-:W-:Y:S01]  /*2c60*/  @!P0 LDGSTS.E.BYPASS.LTC128B.128 [R20+0x3800], desc[UR16][R6.64] ;  /* 0x0380000006148fae */ /* 0x000fe2000b981a10 */
[----:B------:R-:W-:Y:S01]  /*2c70*/  UIMAD UR28, UR28, UR29, URZ ;  /* 0x0000001d1c1c72a4 */ /* 0x000fe2000f8e02ff */
[-C--:B------:R-:W-:Y:S01]  /*2c80*/  @!P4 LEA R4, P3, R5, R155.reuse, 0x1 ;  /* 0x0000009b0504c211 */ /* 0x080fe200078608ff */
[----:B------:R-:W-:Y:S01]  /*2c90*/  @!P1 IMAD R0, R0, 0x30, RZ ;  /* 0x0000003000009824 */ /* 0x000fe200078e02ff */
[----:B------:R1:W-:Y:S01]  /*2ca0*/  @!P0 LDGSTS.E.BYPASS.LTC128B.128 [R20+0x7800], desc[UR16][R6.64+0x80] ;  /* 0x0780008006148fae */ /* 0x0003e2000b981a10 */
[----:B------:R-:W-:Y:S01]  /*2cb0*/  @!P2 LEA R8, P0, R9, R155, 0x1 ;  /* 0x0000009b0908a211 */ /* 0x000fe200078008ff */
[----:B------:R-:W-:-:S02]  /*2cc0*/  UIMAD.WIDE.U32 UR40, UR40, UR29, URZ ;  /* 0x0000001d282872a5 */ /* 0x000fc4000f8e00ff */
[----:B------:R-:W-:Y:S01]  /*2cd0*/  @!P1 IADD3 R14, PT, PT, R13, R0, RZ ;  /* 0x000000000d0e9210 */ /* 0x000fe20007ffe0ff */
[----:B------:R-:W-:Y:S01]  /*2ce0*/  @!P6 LDGSTS.E.BYPASS.LTC128B.128 [R20+0x8000], desc[UR16][R10.64] ;  /* 0x080000000a14efae */ /* 0x000fe2000b981a10 */
[----:B------:R-:W-:Y:S01]  /*2cf0*/  VIADD R0, R3, UR33 ;  /* 0x0000002103007c36 */ /* 0x000fe20008000000 */
[----:B------:R-:W-:Y:S01]  /*2d00*/  UIADD3 UR28, UPT, UPT, UR41, UR28, URZ ;  /* 0x0000001c291c7290 */ /* 0x000fe2000fffe0ff */
[----:B------:R-:W-:Y:S01]  /*2d10*/  IMAD.U32 R3, RZ, RZ, UR41 ;  /* 0x00000029ff037e24 */ /* 0x000fe2000f8e00ff */
[----:B------:R2:W-:Y:S04]  /*2d20*/  @!P6 LDGSTS.E.BYPASS.LTC128B.128 [R20+0xa000], desc[UR16][R10.64+0x80] ;  /* 0x0a0000800a14efae */ /* 0x0005e8000b981a10 */
[----:B------:R-:W-:Y:S01]  /*2d30*/  MOV R3, UR28 ;  /* 0x0000001c00037c02 */ /* 0x000fe20008000f00 */
[----:B-1----:R-:W-:-:S02]  /*2d40*/  IMAD.U32 R6, RZ, RZ, UR34 ;  /* 0x00000022ff067e24 */ /* 0x002fc4000f8e00ff */
[----:B------:R-:W-:Y:S01]  /*2d50*/  IMAD.U32 R7, RZ, RZ, UR35 ;  /* 0x00000023ff077e24 */ /* 0x000fe2000f8e00ff */
[----:B------:R-:W-:Y:S02]  /*2d60*/  UIMAD.WIDE.U32 UR34, UR10, 0x20, URZ ;  /* 0x000000200a2278a5 */ /* 0x000fe4000f8e00ff */
[-C--:B------:R-:W-:Y:S02]  /*2d70*/  @!P4 LEA.HI.X R5, R5, R154.reuse, R6, 0x1, P3 ;  /* 0x0000009a0505c211 */ /* 0x080fe400018f0c06 */
[C---:B------:R-:W-:Y:S02]  /*2d80*/  @!P1 LEA R6, P3, R12.reuse, R155, 0x1 ;  /* 0x0000009b0c069211 */ /* 0x040fe400078608ff */
[-C--:B------:R-:W-:Y:S01]  /*2d90*/  @!P2 LEA.HI.X R9, R9, R154.reuse, R7, 0x1, P0 ;  /* 0x0000009a0909a211 */ /* 0x080fe200000f0c07 */
[----:B------:R-:W-:Y:S01]  /*2da0*/  @!P4 LDGSTS.E.BYPASS.LTC128B.128 [R20+0x8800], desc[UR16][R4.64] ;  /* 0x088000000414cfae */ /* 0x000fe2000b981a10 */
[----:B------:R-:W-:Y:S01]  /*2db0*/  @!P1 LEA.HI.X R7, R12, R154, R14, 0x1, P3 ;  /* 0x0000009a0c079211 */ /* 0x000fe200018f0c0e */
[----:B--2---:R-:W-:Y:S01]  /*2dc0*/  IMAD.U32 R10, RZ, RZ, UR10 ;  /* 0x0000000aff0a7e24 */ /* 0x004fe2000f8e00ff */
[----:B------:R-:W-:Y:S01]  /*2dd0*/  ISETP.GE.AND P3, PT, R27, UR27, PT ;  /* 0x0000001b1b007c0c */ /* 0x000fe2000bf66270 */
[----:B------:R1:W-:Y:S01]  /*2de0*/  @!P4 LDGSTS.E.BYPASS.LTC128B.128 [R20+0xa800], desc[UR16][R4.64+0x80] ;  /* 0x0a8000800414cfae */ /* 0x0003e2000b981a10 */
[----:B------:R-:W-:Y:S01]  /*2df0*/  ISETP.GE.AND P4, PT, R28, UR27, PT ;  /* 0x0000001b1c007c0c */ /* 0x000fe2000bf86270 */
[----:B------:R-:W-:Y:S01]  /*2e00*/  USHF.L.U32 UR27, UR11, 0x5, URZ ;  /* 0x000000050b1b7899 */ /* 0x000fe200080006ff */
[C---:B------:R-:W-:Y:S01]  /*2e10*/  LEA R13, P0, R2.reuse, UR8, 0x1 ;  /* 0x00000008020d7c11 */ /* 0x040fe2000f8008ff */
        /* <DEDUP_REMOVED lines=12> */
[----:B------:R-:W-:-:S02]  /*2ee0*/  IMAD.U32 R0, RZ, RZ, UR11 ;  /* 0x0000000bff007e24 */ /* 0x000fc4000f8e00ff */
[----:B------:R-:W-:Y:S01]  /*2ef0*/  @!UP0 UIADD3 UR40, UP1, UPT, UR40, UR34, URZ ;  /* 0x0000002228288290 */ /* 0x000fe2000ff3e0ff */
[----:B------:R-:W0:Y:S01]  /*2f00*/  LDGDEPBAR ;  /* 0x00000000000079af */ /* 0x000e220000000000 */
[----:B------:R-:W-:Y:S01]  /*2f10*/  @!P3 IMAD.WIDE.U32 R10, R10, 0x30, R2 ;  /* 0x000000300a0ab825 */ /* 0x000fe200078e0002 */
[----:B------:R-:W-:Y:S02]  /*2f20*/  MOV R3, UR41 ;  /* 0x0000002900037c02 */ /* 0x000fe40008000f00 */
[----:B------:R-:W-:Y:S01]  /*2f30*/  STL [R1+0x54], R18 ;  /* 0x0000541201007387 */ /* 0x000fe20000100800 */
[----:B------:R-:W-:Y:S02]  /*2f40*/  IMAD.U32 R3, RZ, RZ, UR28 ;  /* 0x0000001cff037e24 */ /* 0x000fe4000f8e00ff */
[----:B-1----:R-:W-:Y:S01]  /*2f50*/  IMAD.U32 R4, RZ, RZ, UR11 ;  /* 0x0000000bff047e24 */ /* 0x002fe2000f8e00ff */
[----:B------:R-:W-:Y:S01]  /*2f60*/  MOV R5, UR10 ;  /* 0x0000000a00057c02 */ /* 0x000fe20008000f00 */
[----:B------:R-:W-:Y:S01]  /*2f70*/  @!P3 IMAD R0, R0, 0x30, RZ ;  /* 0x000000300000b824 */ /* 0x000fe200078e02ff */
[----:B------:R-:W-:Y:S02]  /*2f80*/  STL [R1+0x64], R19 ;  /* 0x0000641301007387 */ /* 0x000fe40000100800 */
[----:B------:R-:W-:Y:S01]  /*2f90*/  @!P5 LEA.HI.X R15, R5, UR28, R4, 0x4, P0 ;  /* 0x0000001c050fdc11 */ /* 0x000fe200080f2404 */
[----:B------:R-:W-:Y:S01]  /*2fa0*/  @!UP0 UIADD3.X UR28, UPT, UPT, UR27, UR28, URZ, UP1, !UPT ;  /* 0x0000001c1b1c8290 */ /* 0x000fe20008ffe4ff */
[----:B------:R-:W-:Y:S01]  /*2fb0*/  LOP3.LUT R4, R238, 0x8, RZ, 0xc0, !PT ;  /* 0x00000008ee047812 */ /* 0x000fe200078ec0ff */
[----:B------:R-:W-:Y:S01]  /*2fc0*/  IMAD.U32 R5, RZ, RZ, UR40 ;  /* 0x00000028ff057e24 */ /* 0x000fe2000f8e00ff */
[C---:B--2---:R-:W-:Y:S01]  /*2fd0*/  @!P6 LEA R8, P0, R2.reuse, R13, 0x1 ;  /* 0x0000000d0208e211 */ /* 0x044fe200078008ff */
[----:B------:R-:W-:Y:S01]  /*2fe0*/  STL [R1+0x38], R152 ;  /* 0x0000389801007387 */ /* 0x000fe20000100800 */
[----:B------:R-:W-:Y:S01]  /*2ff0*/  @!P3 IADD3 R0, PT, PT, R11, R0, RZ ;  /* 0x000000000b00b210 */ /* 0x000fe20007ffe0ff */
[----:B------:R-:W-:Y:S01]  /*3000*/  IMAD.U32 R11, RZ, RZ, UR28 ;  /* 0x0000001cff0b7e24 */ /* 0x000fe2000f8e00ff */
[----:B------:R-:W-:Y:S01]  /*3010*/  @!P6 LEA.HI.X R9, R2, R12, R3, 0x1, P0 ;  /* 0x0000000c0209e211 */ /* 0x000fe200000f0c03 */
[----:B------:R-:W-:Y:S01]  /*3020*/  UISETP.GT.U32.AND UP0, UPT, UR29, UR14, UPT ;  /* 0x0000000e1d00728c */ /* 0x000fe2000bf04070 */
[----:B------:R-:W-:Y:S01]  /*3030*/  LOP3.LUT R3, R19, R4, RZ, 0x3c, !PT ;  /* 0x0000000413037212 */ /* 0x000fe200078e3cff */
[----:B------:R-:W-:-:S04]  /*3040*/  DEPBAR.LE SB0, 0x0 ;  /* 0x000080000000791a */ /* 0x000fc80000000000 */
[----:B------:R-:W-:Y:S01]  /*3050*/  BAR.SYNC.DEFER_BLOCKING 0x0 ;  /* 0x0000000000007b1d */ /* 0x000fe20000010000 */
[-C--:B---3--:R-:W-:Y:S01]  /*3060*/  @!P5 LEA R6, P2, R14, R13.reuse, 0x1 ;  /* 0x0000000d0e06d211 */ /* 0x088fe200078408ff */
[----:B------:R-:W-:Y:S01]  /*3070*/  IMAD R101, R3, 0x2, R101 ;  /* 0x0000000203657824 */ /* 0x000fe200078e0265 */
[-C--:B------:R-:W-:Y:S02]  /*3080*/  @!P3 LEA R2, P0, R10, R13.reuse, 0x1 ;  /* 0x0000000d0a02b211 */ /* 0x080fe400078008ff */
[----:B------:R-:W-:Y:S01]  /*3090*/  @!P4 LEA R4, P1, R5, R13, 0x1 ;  /* 0x0000000d0504c211 */ /* 0x000fe200078208ff */
[----:B------:R-:W-:Y:S01]  /*30a0*/  VIADD R226, R101, UR6 ;  /* 0x0000000665e27c36 */ /* 0x000fe20008000000 */
[-C--:B------:R-:W-:Y:S01]  /*30b0*/  @!P5 LEA.HI.X R7, R14, R12.reuse, R15, 0x1, P2 ;  /* 0x0000000c0e07d211 */ /* 0x080fe200010f0c0f */
[----:B------:R-:W1:Y:S01]  /*30c0*/  LDCU UR28, c[0x0][0x50c] ;  /* 0x0000a180ff1c77ac */ /* 0x000e620008000800 */
[-C--:B------:R-:W-:Y:S02]  /*30d0*/  @!P3 LEA.HI.X R3, R10, R12.reuse, R0, 0x1, P0 ;  /* 0x0000000c0a03b211 */ /* 0x080fe400000f0c00 */
[----:B------:R-:W-:-:S02]  /*30e0*/  @!P4 LEA.HI.X R5, R5, R12, R11, 0x1, P1 ;  /* 0x0000000c0505c211 */ /* 0x000fc400008f0c0b */
[----:B------:R-:W-:Y:S02]  /*30f0*/  IADD3 R0, PT, PT, R18, R152, RZ ;  /* 0x0000009812007210 */ /* 0x000fe40007ffe0ff */
[----:B------:R-:W-:Y:S02]  /*3100*/  LOP3.LUT P2, RZ, R238, 0x2, RZ, 0xc0, !PT ;  /* 0x00000002eeff7812 */ /* 0x000fe4000784c0ff */
[----:B------:R-:W-:Y:S02]  /*3110*/  LEA R21, R0, UR6, 0x1 ;  /* 0x0000000600157c11 */ /* 0x000fe4000f8e08ff */
[----:B------:R-:W-:Y:S02]  /*3120*/  SEL R0, R236, 0xffffffe0, !P2 ;  /* 0xffffffe0ec007807 */ /* 0x000fe40005000000 */
[----:B------:R-:W-:Y:S02]  /*3130*/  LOP3.LUT P1, RZ, R238, 0x4, RZ, 0xc0, !PT ;  /* 0x00000004eeff7812 */ /* 0x000fe4000782c0ff */
[----:B------:R-:W-:Y:S01]  /*3140*/  IADD3 R100, PT, PT, R226, R0, RZ ;  /* 0x00000000e2647210 */ /* 0x000fe20007ffe0ff */
[----:B------:R-:W-:Y:S01]  /*3150*/  @!PT LDS RZ, [RZ] ;  /* 0x00000000fffff984 */ /* 0x000fe20000000800 */
[----:B------:R-:W-:Y:S01]  /*3160*/  @!PT LDS RZ, [RZ] ;  /* 0x00000000fffff984 */ /* 0x000fe20000000800 */
[----:B------:R-:W-:Y:S01]  /*3170*/  @!PT LDS RZ, [RZ] ;  /* 0x00000000fffff984 */ /* 0x000fe20000000800 */
[----:B------:R-:W-:Y:S01]  /*3180*/  @!P6 LDGSTS.E.BYPASS.LTC128B.128 [R20+0xc000], desc[UR16][R8.64] ;  /* 0x0c0000000814efae */ /* 0x000fe2000b981a10 */
[----:B------:R-:W-:-:S03]  /*3190*/  IMAD.IADD R22, R21, 0x1, R0 ;  /* 0x0000000115167824 */ /* 0x000fc600078e0200 */
        /* <DEDUP_REMOVED lines=25> */
[----:B--2---:R-:W-:Y:S04]  /*3330*/  LDSM.16.M88.4 R8, [R21+0x2000] ;  /* 0x002000001508783b */ /* 0x004fe80000000200 */
[----:B---3--:R-:W2:Y:S04]  /*3340*/  LDSM.16.M88.4 R4, [R101+UR6+0x8000] ;  /* 0x008000066504783b */ /* 0x008ea80008000200 */
[----:B------:R-:W3:Y:S04]  /*3350*/  LDSM.16.M88.4 R52, [R101+UR6+0x8800] ;  /* 0x008800066534783b */ /* 0x000ee80008000200 */
[----:B------:R-:W5:Y:S04]  /*3360*/  LDSM.16.M88.4 R48, [R101+UR6+0x9000] ;  /* 0x009000066530783b */ /* 0x000f680008000200 */
[----:B------:R-:W1:Y:S01]  /*3370*/  LDSM.16.M88.4 R44, [R101+UR6+0x9800] ;  /* 0x00980006652c783b */ /* 0x000e620008000200 */
[----:B----4-:R-:W-:-:S03]  /*3380*/  SEL R2, R23, 0xffffffc0, !P1 ;  /* 0xffffffc017027807 */ /* 0x010fc60004800000 */
[----:B------:R-:W-:Y:S01]  /*3390*/  LDSM.16.M88.4 R28, [R100+0x8000] ;  /* 0x00800000641c783b */ /* 0x000fe20000000200 */
[----:B------:R-:W-:-:S03]  /*33a0*/  IADD3 R23, PT, PT, R21, R2, RZ ;  /* 0x0000000215177210 */ /* 0x000fc60007ffe0ff */
[----:B------:R-:W-:Y:S01]  /*33b0*/  LDSM.16.M88.4 R32, [R100+0x9800] ;  /* 0x009800006420783b */ /* 0x000fe20000000200 */
[----:B------:R-:W-:-:S03]  /*33c0*/  IMAD.IADD R2, R226, 0x1, R2 ;  /* 0x00000001e2027824 */ /* 0x000fc600078e0202 */
[----:B------:R-:W-:Y:S01]  /*33d0*/  LDSM.16.M88.4 R16, [R22] ;  /* 0x000000001610783b */ /* 0x000fe20000000200 */
[C---:B------:R-:W-:Y:S01]  /*33e0*/  IMAD.IADD R3, R0.reuse, 0x1, R23 ;  /* 0x0000000100037824 */ /* 0x040fe200078e0217 */
[----:B------:R-:W-:Y:S02]  /*33f0*/  IADD3 R0, PT, PT, R0, R2, RZ ;  /* 0x0000000200007210 */ /* 0x000fe40007ffe0ff */
[----:B------:R-:W-:Y:S04]  /*3400*/  LDSM.16.M88.4 R40, [R100+0x8800] ;  /* 0x008800006428783b */ /* 0x000fe80000000200 */
[----:B------:R-:W-:Y:S04]  /*3410*/  LDSM.16.M88.4 R36, [R100+0x9000] ;  /* 0x009000006424783b */ /* 0x000fe80000000200 */
[----:B------:R-:W-:Y:S01]  /*3420*/  LDSM.16.M88.4 R24, [R23+0x2000] ;  /* 0x002000001718783b */ /* 0x000fe20000000200 */
[-C--:B--2---:R-:W-:Y:S03]  /*3430*/  HMMA.16816.F32 R116, R12, R4.reuse, RZ ;  /* 0x000000040c74723c */ /* 0x084fe600000018ff */
[----:B------:R-:W-:Y:S04]  /*3440*/  LDSM.16.M88.4 R72, [R2+0x8800] ;  /* 0x008800000248783b */ /* 0x000fe80000000200 */
[----:B------:R-:W-:Y:S01]  /*3450*/  LDSM.16.M88.4 R128, [R2+0x9800] ;  /* 0x009800000280783b */ /* 0x000fe20000000200 */
[C---:B------:R-:W-:Y:S03]  /*3460*/  HMMA.16816.F32 R64, R8.reuse, R4, RZ ;  /* 0x000000040840723c */ /* 0x040fe600000018ff */
[----:B------:R-:W-:Y:S04]  /*3470*/  LDSM.16.M88.4 R76, [R2+0x8000] ;  /* 0x00800000024c783b */ /* 0x000fe80000000200 */
[----:B------:R-:W-:Y:S01]  /*3480*/  LDSM.16.M88.4 R92, [R2+0x9000] ;  /* 0x00900000025c783b */ /* 0x000fe20000000200 */
[-C--:B------:R-:W-:Y:S03]  /*3490*/  HMMA.16816.F32 R80, R8, R6.reuse, RZ ;  /* 0x000000060850723c */ /* 0x080fe600000018ff */
[----:B------:R-:W0:Y:S05]  /*34a0*/  LDGDEPBAR ;  /* 0x00000000000079af */ /* 0x000e2a0000000000 */
[----:B------:R-:W-:Y:S01]  /*34b0*/  HMMA.16816.F32 R140, R12, R6, RZ ;  /* 0x000000060c8c723c */ /* 0x000fe200000018ff */
[----:B------:R-:W2:Y:S07]  /*34c0*/  LDSM.16.M88.4 R4, [R22+0x2000] ;  /* 0x002000001604783b */ /* 0x000eae0000000200 */
[C---:B---3--:R-:W-:Y:S08]  /*34d0*/  HMMA.16816.F32 R60, R8.reuse, R52, RZ ;  /* 0x00000034083c723c */ /* 0x048ff000000018ff */
[C---:B-----5:R-:W-:Y:S08]  /*34e0*/  HMMA.16816.F32 R56, R8.reuse, R48, RZ ;  /* 0x000000300838723c */ /* 0x060ff000000018ff */
[C---:B-1----:R-:W-:Y:S08]  /*34f0*/  HMMA.16816.F32 R68, R8.reuse, R44, RZ ;  /* 0x0000002c0844723c */ /* 0x042ff000000018ff */
[C---:B------:R-:W-:Y:S08]  /*3500*/  HMMA.16816.F32 R88, R8.reuse, R54, RZ ;  /* 0x000000360858723c */ /* 0x040ff000000018ff */
[----:B------:R-:W-:Y:S08]  /*3510*/  HMMA.16816.F32 R84, R8, R50, RZ ;  /* 0x000000320854723c */ /* 0x000ff000000018ff */
[C---:B------:R-:W-:Y:S08]  /*3520*/  HMMA.16816.F32 R108, R12.reuse, R52, RZ ;  /* 0x000000340c6c723c */ /* 0x040ff000000018ff */
[----:B------:R-:W-:Y:S08]  /*3530*/  HMMA.16816.F32 R136, R12, R54, RZ ;  /* 0x000000360c88723c */ /* 0x000ff000000018ff */
[----:B------:R-:W-:Y:S08]  /*3540*/  HMMA.16816.F32 R8, R8, R46, RZ ;  /* 0x0000002e0808723c */ /* 0x000ff000000018ff */
[C---:B------:R-:W-:Y:S08]  /*3550*/  HMMA.16816.F32 R52, R12.reuse, R44, RZ ;  /* 0x0000002c0c34723c */ /* 0x040ff000000018ff */
[C---:B------:R-:W-:Y:S08]  /*3560*/  HMMA.16816.F32 R104, R12.reuse, R48, RZ ;  /* 0x000000300c68723c */ /* 0x040ff000000018ff */
[C---:B------:R-:W-:Y:S08]  /*3570*/  HMMA.16816.F32 R132, R12.reuse, R50, RZ ;  /* 0x000000320c84723c */ /* 0x040ff000000018ff */
[----:B------:R-:W-:Y:S08]  /*3580*/  HMMA.16816.F32 R124, R12, R46, RZ ;  /* 0x0000002e0c7c723c */ /* 0x000ff000000018ff */
[C---:B--2---:R-:W-:Y:S08]  /*3590*/  HMMA.16816.F32 R48, R4.reuse, R30, R80 ;  /* 0x0000001e0430723c */ /* 0x044ff00000001850 */
[C---:B------:R-:W-:Y:S08]  /*35a0*/  HMMA.16816.F32 R112, R4.reuse, R28, R64 ;  /* 0x0000001c0470723c */ /* 0x040ff00000001840 */
[----:B------:R-:W-:Y:S01]  /*35b0*/  HMMA.16816.F32 R80, R4, R34, R8 ;  /* 0x000000220450723c */ /* 0x000fe20000001808 */
[----:B------:R-:W1:Y:S07]  /*35c0*/  LDSM.16.M88.4 R8, [R23] ;  /* 0x000000001708783b */ /* 0x000e6e0000000200 */
[----:B------:R-:W-:Y:S08]  /*35d0*/  HMMA.16816.F32 R144, R16, R32, R52 ;  /* 0x000000201090723c */ /* 0x000ff00000001834 */
[C---:B------:R-:W-:Y:S08]  /*35e0*/  HMMA.16816.F32 R96, R4.reuse, R40, R60 ;  /* 0x000000280460723c */ /* 0x040ff0000000183c */
[C---:B------:R-:W-:Y:S08]  /*35f0*/  HMMA.16816.F32 R44, R4.reuse, R36, R56 ;  /* 0x00000024042c723c */ /* 0x040ff00000001838 */
[C---:B------:R-:W-:Y:S08]  /*3600*/  HMMA.16816.F32 R12, R4.reuse, R32, R68 ;  /* 0x00000020040c723c */ /* 0x040ff00000001844 */
[----:B------:R-:W-:Y:S08]  /*3610*/  HMMA.16816.F32 R120, R4, R42, R88 ;  /* 0x0000002a0478723c */ /* 0x000ff00000001858 */
[C---:B------:R-:W-:Y:S08]  /*3620*/  HMMA.16816.F32 R64, R16.reuse, R40, R108 ;  /* 0x000000281040723c */ /* 0x040ff0000000186c */
[----:B------:R-:W-:Y:S08]  /*3630*/  HMMA.16816.F32 R52, R16, R42, R136 ;  /* 0x0000002a1034723c */ /* 0x000ff00000001888 */
[----:B------:R-:W-:Y:S01]  /*3640*/  HMMA.16816.F32 R84, R4, R38, R84 ;  /* 0x000000260454723c */ /* 0x000fe20000001854 */
[----:B------:R-:W-:Y:S07]  /*3650*/  LDSM.16.M88.4 R4, [R3+0x2000] ;  /* 0x002000000304783b */ /* 0x000fee0000000200 */
[C---:B------:R-:W-:Y:S08]  /*3660*/  HMMA.16816.F32 R68, R16.reuse, R28, R116 ;  /* 0x0000001c1044723c */ /* 0x040ff00000001874 */
[C---:B------:R-:W-:Y:S08]  /*3670*/  HMMA.16816.F32 R60, R16.reuse, R36, R104 ;  /* 0x00000024103c723c */ /* 0x040ff00000001868 */
[C---:B------:R-:W-:Y:S01]  /*3680*/  HMMA.16816.F32 R56, R16.reuse, R30, R140 ;  /* 0x0000001e1038723c */ /* 0x040fe2000000188c */
[----:B------:R-:W-:Y:S07]  /*3690*/  LDSM.16.M88.4 R28, [R0+0x9000] ;  /* 0x00900000001c783b */ /* 0x000fee0000000200 */
[C---:B------:R-:W-:Y:S01]  /*36a0*/  HMMA.16816.F32 R40, R16.reuse, R38, R132 ;  /* 0x000000261028723c */ /* 0x040fe20000001884 */
[----:B------:R-:W2:Y:S07]  /*36b0*/  LDSM.16.M88.4 R36, [R0+0x8000] ;  /* 0x008000000024783b */ /* 0x000eae0000000200 */
[----:B------:R-:W-:Y:S01]  /*36c0*/  HMMA.16816.F32 R124, R16, R34, R124 ;  /* 0x00000022107c723c */ /* 0x000fe2000000187c */
[----:B------:R-:W3:Y:S04]  /*36d0*/  LDSM.16.M88.4 R32, [R0+0x8800] ;  /* 0x008800000020783b */ /* 0x000ee80000000200 */
[----:B------:R-:W4:Y:S03]  /*36e0*/  LDSM.16.M88.4 R16, [R0+0x9800] ;  /* 0x009800000010783b */ /* 0x000f260000000200 */
[C---:B------:R-:W-:Y:S01]  /*36f0*/  HMMA.16816.F32 R148, R24.reuse, R128, R12 ;  /* 0x000000801894723c */ /* 0x040fe2000000180c */
[----:B------:R-:W5:Y:S07]  /*3700*/  LDSM.16.M88.4 R12, [R3] ;  /* 0x00000000030c783b */ /* 0x000f6e0000000200 */
[C---:B------:R-:W-:Y:S08]  /*3710*/  HMMA.16816.F32 R108, R24.reuse, R74, R120 ;  /* 0x0000004a186c723c */ /* 0x040ff00000001878 */
[C---:B------:R-:W-:Y:S08]  /*3720*/  HMMA.16816.F32 R132, R24.reuse, R76, R112 ;  /* 0x0000004c1884723c */ /* 0x040ff00000001870 */
[C---:B------:R-:W-:Y:S08]  /*3730*/  HMMA.16816.F32 R88, R24.reuse, R78, R48 ;  /* 0x0000004e1858723c */ /* 0x040ff00000001830 */
[C---:B------:R-:W-:Y:S08]  /*3740*/  HMMA.16816.F32 R120, R24.reuse, R94, R84 ;  /* 0x0000005e1878723c */ /* 0x040ff00000001854 */
[C---:B------:R-:W-:Y:S08]  /*3750*/  HMMA.16816.F32 R136, R24.reuse, R72, R96 ;  /* 0x000000481888723c */ /* 0x040ff00000001860 */
[C---:B------:R-:W-:Y:S01]  /*3760*/  HMMA.16816.F32 R140, R24.reuse, R92, R44 ;  /* 0x0000005c188c723c */ /* 0x040fe2000000182c */
[----:B------:R-:W-:Y:S07]  /*3770*/  LDSM.16.M88.4 R44, [R101+UR6+0xa000] ;  /* 0x00a00006652c783b */ /* 0x000fee0008000200 */
[----:B------:R-:W-:Y:S01]  /*3780*/  HMMA.16816.F32 R116, R24, R130, R80 ;  /* 0x000000821874723c */ /* 0x000fe20000001850 */
[----:B------:R-:W5:Y:S07]  /*3790*/  LDSM.16.M88.4 R24, [R21+0x6000] ;  /* 0x006000001518783b */ /* 0x000f6e0000000200 */
[C---:B-1----:R-:W-:Y:S08]  /*37a0*/  HMMA.16816.F32 R104, R8.reuse, R78, R56 ;  /* 0x0000004e0868723c */ /* 0x042ff00000001838 */
[C---:B------:R-:W-:Y:S08]  /*37b0*/  HMMA.16816.F32 R84, R8.reuse, R74, R52 ;  /* 0x0000004a0854723c */ /* 0x040ff00000001834 */
[C---:B------:R-:W-:Y:S01]  /*37c0*/  HMMA.16816.F32 R112, R8.reuse, R76, R68 ;  /* 0x0000004c0870723c */ /* 0x040fe20000001844 */
[----:B------:R-:W1:Y:S07]  /*37d0*/  LDSM.16.M88.4 R68, [R101+UR6+0xa800] ;  /* 0x00a800066544783b */ /* 0x000e6e0008000200 */
[C---:B------:R-:W-:Y:S01]  /*37e0*/  HMMA.16816.F32 R96, R8.reuse, R72, R64 ;  /* 0x000000480860723c */ /* 0x040fe20000001840 */
[----:B------:R-:W1:Y:S07]  /*37f0*/  LDSM.16.M88.4 R64, [R101+UR6+0xb000] ;  /* 0x00b000066540783b */ /* 0x000e6e0008000200 */
[C---:B------:R-:W-:Y:S01]  /*3800*/  HMMA.16816.F32 R80, R8.reuse, R92, R60 ;  /* 0x0000005c0850723c */ /* 0x040fe2000000183c */
[----:B------:R-:W1:Y:S07]  /*3810*/  LDSM.16.M88.4 R60, [R101+UR6+0xb800] ;  /* 0x00b80006653c783b */ /* 0x000e6e0008000200 */
[C---:B------:R-:W-:Y:S08]  /*3820*/  HMMA.16816.F32 R56, R8.reuse, R94, R40 ;  /* 0x0000005e0838723c */ /* 0x040ff00000001828 */
[C---:B------:R-:W-:Y:S08]  /*3830*/  HMMA.16816.F32 R52, R8.reuse, R128, R144 ;  /* 0x000000800834723c */ /* 0x040ff00000001890 */
[----:B------:R-:W-:Y:S08]  /*3840*/  HMMA.16816.F32 R48, R8, R130, R124 ;  /* 0x000000820830723c */ /* 0x000ff0000000187c */
[C---:B--2---:R-:W-:Y:S08]  /*3850*/  HMMA.16816.F32 R40, R4.reuse, R36, R132 ;  /* 0x000000240428723c */ /* 0x044ff00000001884 */
[C---:B------:R-:W-:Y:S08]  /*3860*/  HMMA.16816.F32 R8, R4.reuse, R38, R88 ;  /* 0x000000260408723c */ /* 0x040ff00000001858 */
[C---:B------:R-:W-:Y:S08]  /*3870*/  HMMA.16816.F32 R124, R4.reuse, R30, R120 ;  /* 0x0000001e047c723c */ /* 0x040ff00000001878 */
[C---:B---3--:R-:W-:Y:S08]  /*3880*/  HMMA.16816.F32 R76, R4.reuse, R32, R136 ;  /* 0x00000020044c723c */ /* 0x048ff00000001888 */
[C---:B------:R-:W-:Y:S08]  /*3890*/  HMMA.16816.F32 R72, R4.reuse, R34, R108 ;  /* 0x000000220448723c */ /* 0x040ff0000000186c */
[C---:B------:R-:W-:Y:S08]  /*38a0*/  HMMA.16816.F32 R88, R4.reuse, R28, R140 ;  /* 0x0000001c0458723c */ /* 0x040ff0000000188c */
[C---:B----4-:R-:W-:Y:S08]  /*38b0*/  HMMA.16816.F32 R132, R4.reuse, R16, R148 ;  /* 0x000000100484723c */ /* 0x050ff00000001894 */
[----:B------:R-:W-:Y:S01]  /*38c0*/  HMMA.16816.F32 R120, R4, R18, R116 ;  /* 0x000000120478723c */ /* 0x000fe20000001874 */
[----:B------:R-:W2:Y:S07]  /*38d0*/  LDSM.16.M88.4 R4, [R21+0x4000] ;  /* 0x004000001504783b */ /* 0x000eae0000000200 */
[C---:B-----5:R-:W-:Y:S08]  /*38e0*/  HMMA.16816.F32 R128, R12.reuse, R32, R96 ;  /* 0x000000200c80723c */ /* 0x060ff00000001860 */
[C---:B------:R-:W-:Y:S08]  /*38f0*/  HMMA.16816.F32 R116, R12.reuse, R38, R104 ;  /* 0x000000260c74723c */ /* 0x040ff00000001868 */
[C---:B------:R-:W-:Y:S08]  /*3900*/  HMMA.16816.F32 R96, R12.reuse, R30, R56 ;  /* 0x0000001e0c60723c */ /* 0x040ff00000001838 */
[C---:B------:R-:W-:Y:S01]  /*3910*/  HMMA.16816.F32 R112, R12.reuse, R36, R112 ;  /* 0x000000240c70723c */ /* 0x040fe20000001870 */
[----:B------:R-:W-:Y:S07]  /*3920*/  LDSM.16.M88.4 R36, [R100+0xb800] ;  /* 0x00b800006424783b */ /* 0x000fee0000000200 */
[C---:B------:R-:W-:Y:S01]  /*3930*/  HMMA.16816.F32 R108, R12.reuse, R34, R84 ;  /* 0x000000220c6c723c */ /* 0x040fe20000001854 */
[----:B------:R-:W-:Y:S07]  /*3940*/  LDSM.16.M88.4 R32, [R100+0xa000] ;  /* 0x00a000006420783b */ /* 0x000fee0000000200 */
[C---:B------:R-:W-:Y:S01]  /*3950*/  HMMA.16816.F32 R104, R12.reuse, R28, R80 ;  /* 0x0000001c0c68723c */ /* 0x040fe20000001850 */
[----:B------:R-:W3:Y:S07]  /*3960*/  LDSM.16.M88.4 R28, [R22+0x4000] ;  /* 0x00400000161c783b */ /* 0x000eee0000000200 */
[C---:B------:R-:W-:Y:S08]  /*3970*/  HMMA.16816.F32 R92, R12.reuse, R16, R52 ;  /* 0x000000100c5c723c */ /* 0x040ff00000001834 */
[----:B------:R-:W-:Y:S01]  /*3980*/  HMMA.16816.F32 R56, R12, R18, R48 ;  /* 0x000000120c38723c */ /* 0x000fe20000001830 */
[----:B------:R-:W4:Y:S04]  /*3990*/  LDSM.16.M88.4 R16, [R22+0x6000] ;  /* 0x006000001610783b */ /* 0x000f280000000200 */
[----:B------:R-:W5:Y:S03]  /*39a0*/  LDSM.16.M88.4 R48, [R100+0xa800] ;  /* 0x00a800006430783b */ /* 0x000f660000000200 */
[C---:B------:R-:W-:Y:S01]  /*39b0*/  HMMA.16816.F32 R52, R24.reuse, R44, R40 ;  /* 0x0000002c1834723c */ /* 0x040fe20000001828 */
[----:B------:R5:W5:Y:S07]  /*39c0*/  LDSM.16.M88.4 R40, [R100+0xb000] ;  /* 0x00b000006428783b */ /* 0x000b6e0000000200 */
[C---:B------:R-:W-:Y:S08]  /*39d0*/  HMMA.16816.F32 R12, R24.reuse, R46, R8 ;  /* 0x0000002e180c723c */ /* 0x040ff00000001808 */
[C---:B-1----:R-:W-:Y:S08]  /*39e0*/  HMMA.16816.F32 R84, R24.reuse, R68, R76 ;  /* 0x000000441854723c */ /* 0x042ff0000000184c */
[C---:B------:R-:W-:Y:S08]  /*39f0*/  HMMA.16816.F32 R80, R24.reuse, R70, R72 ;  /* 0x000000461850723c */ /* 0x040ff00000001848 */
[C---:B------:R-:W-:Y:S08]  /*3a00*/  HMMA.16816.F32 R76, R24.reuse, R64, R88 ;  /* 0x00000040184c723c */ /* 0x040ff00000001858 */
[C---:B------:R-:W-:Y:S08]  /*3a10*/  HMMA.16816.F32 R72, R24.reuse, R66, R124 ;  /* 0x000000421848723c */ /* 0x040ff0000000187c */
[C---:B------:R-:W-:Y:S08]  /*3a20*/  HMMA.16816.F32 R140, R24.reuse, R60, R132 ;  /* 0x0000003c188c723c */ /* 0x040ff00000001884 */
[----:B------:R-:W-:Y:S01]  /*3a30*/  HMMA.16816.F32 R144, R24, R62, R120 ;  /* 0x0000003e1890723c */ /* 0x000fe20000001878 */
[----:B------:R-:W-:Y:S07]  /*3a40*/  LDSM.16.M88.4 R24, [R23+0x4000] ;  /* 0x004000001718783b */ /* 0x000fee0000000200 */
[C---:B--2---:R-:W-:Y:S08]  /*3a50*/  HMMA.16816.F32 R8, R4.reuse, R44, R112 ;  /* 0x0000002c0408723c */ /* 0x044ff00000001870 */
[C---:B------:R-:W-:Y:S01]  /*3a60*/  HMMA.16816.F32 R136, R4.reuse, R46, R116 ;  /* 0x0000002e0488723c */ /* 0x040fe20000001874 */
[----:B------:R-:W1:Y:S07]  /*3a70*/  LDSM.16.M88.4 R44, [R2+0xa000] ;  /* 0x00a00000022c783b */ /* 0x000e6e0000000200 */
[C---:B------:R-:W-:Y:S08]  /*3a80*/  HMMA.16816.F32 R132, R4.reuse, R68, R128 ;  /* 0x000000440484723c */ /* 0x040ff00000001880 */
[C---:B------:R-:W-:Y:S08]  /*3a90*/  HMMA.16816.F32 R128, R4.reuse, R70, R108 ;  /* 0x000000460480723c */ /* 0x040ff0000000186c */
[C---:B------:R-:W-:Y:S08]  /*3aa0*/  HMMA.16816.F32 R124, R4.reuse, R64, R104 ;  /* 0x00000040047c723c */ /* 0x040ff00000001868 */
[C---:B------:R-:W-:Y:S01]  /*3ab0*/  HMMA.16816.F32 R120, R4.reuse, R66, R96 ;  /* 0x000000420478723c */ /* 0x040fe20000001860 */
[----:B------:R-:W-:Y:S07]  /*3ac0*/  LDSM.16.M88.4 R64, [R2+0xb000] ;  /* 0x00b000000240783b */ /* 0x000fee0000000200 */
[C---:B------:R-:W-:Y:S08]  /*3ad0*/  HMMA.16816.F32 R116, R4.reuse, R60, R92 ;  /* 0x0000003c0474723c */ /* 0x040ff0000000185c */
[----:B------:R-:W-:Y:S01]  /*3ae0*/  HMMA.16816.F32 R112, R4, R62, R56 ;  /* 0x0000003e0470723c */ /* 0x000fe20000001838 */
[----:B------:R-:W-:Y:S07]  /*3af0*/  LDSM.16.M88.4 R56, [R0+0xa000] ;  /* 0x00a000000038783b */ /* 0x000fee0000000200 */
[----:B---3--:R-:W-:Y:S01]  /*3b00*/  HMMA.16816.F32 R4, R28, R32, R8 ;  /* 0x000000201c04723c */ /* 0x008fe20000001808 */
[----:B------:R-:W-:Y:S07]  /*3b10*/  LDSM.16.M88.4 R8, [R3+0x4000] ;  /* 0x004000000308783b */ /* 0x000fee0000000200 */
[C---:B----4-:R-:W-:Y:S01]  /*3b20*/  HMMA.16816.F32 R104, R16.reuse, R34, R12 ;  /* 0x000000221068723c */ /* 0x050fe2000000180c */
[----:B------:R-:W2:Y:S07]  /*3b30*/  LDSM.16.M88.4 R12, [R23+0x6000] ;  /* 0x00600000170c783b */ /* 0x000eae0000000200 */
[C---:B------:R-:W-:Y:S01]  /*3b40*/  HMMA.16816.F32 R108, R16.reuse, R32, R52 ;  /* 0x00000020106c723c */ /* 0x040fe20000001834 */
[----:B------:R-:W3:Y:S07]  /*3b50*/  LDSM.16.M88.4 R52, [R2+0xa800] ;  /* 0x00a800000234783b */ /* 0x000eee0000000200 */
[C---:B-----5:R-:W-:Y:S08]  /*3b60*/  HMMA.16816.F32 R100, R16.reuse, R48, R84 ;  /* 0x000000301064723c */ /* 0x060ff00000001854 */
[C---:B------:R-:W-:Y:S08]  /*3b70*/  HMMA.16816.F32 R96, R16.reuse, R50, R80 ;  /* 0x000000321060723c */ /* 0x040ff00000001850 */
[C---:B------:R-:W-:Y:S01]  /*3b80*/  HMMA.16816.F32 R84, R16.reuse, R42, R72 ;  /* 0x0000002a1054723c */ /* 0x040fe20000001848 */
[----:B------:R-:W4:Y:S07]  /*3b90*/  LDSM.16.M88.4 R72, [R2+0xb800] ;  /* 0x00b800000248783b */ /* 0x000f2e0000000200 */
[C---:B------:R-:W-:Y:S08]  /*3ba0*/  HMMA.16816.F32 R88, R16.reuse, R40, R76 ;  /* 0x000000281058723c */ /* 0x040ff0000000184c */
[C---:B------:R-:W-:Y:S08]  /*3bb0*/  HMMA.16816.F32 R80, R16.reuse, R36, R140 ;  /* 0x000000241050723c */ /* 0x040ff0000000188c */
[----:B------:R-:W-:Y:S08]  /*3bc0*/  HMMA.16816.F32 R68, R16, R38, R144 ;  /* 0x000000261044723c */ /* 0x000ff00000001890 */
[----:B------:R-:W-:Y:S08]  /*3bd0*/  HMMA.16816.F32 R16, R28, R34, R136 ;  /* 0x000000221c10723c */ /* 0x000ff00000001888 */
[----:B-1----:R-:W-:Y:S01]  /*3be0*/  HMMA.16816.F32 R60, R24, R44, R4 ;  /* 0x0000002c183c723c */ /* 0x002fe20000001804 */
[----:B------:R1:W5:Y:S07]  /*3bf0*/  LDSM.16.M88.4 R4, [R3+0x6000] ;  /* 0x006000000304783b */ /* 0x00036e0000000200 */
[C---:B------:R-:W-:Y:S08]  /*3c00*/  HMMA.16816.F32 R76, R28.reuse, R48, R132 ;  /* 0x000000301c4c723c */ /* 0x040ff00000001884 */
[C---:B------:R-:W-:Y:S08]  /*3c10*/  HMMA.16816.F32 R48, R28.reuse, R50, R128 ;  /* 0x000000321c30723c */ /* 0x040ff00000001880 */
[----:B------:R-:W-:Y:S01]  /*3c20*/  HMMA.16816.F32 R92, R28, R40, R124 ;  /* 0x000000281c5c723c */ /* 0x000fe2000000187c */
[----:B-1----:R-:W-:-:S04]  /*3c30*/  SHF.R.U32.HI R3, RZ, 0x2, R238 ;  /* 0x00000002ff037819 */ /* 0x002fc800000116ee */
[----:B------:R-:W-:-:S03]  /*3c40*/  LOP3.LUT R3, R3, 0x7, RZ, 0xc0, !PT ;  /* 0x0000000703037812 */ /* 0x000fc600078ec0ff */
[C---:B------:R-:W-:Y:S08]  /*3c50*/  HMMA.16816.F32 R120, R28.reuse, R42, R120 ;  /* 0x0000002a1c78723c */ /* 0x040ff00000001878 */
[C---:B------:R-:W-:Y:S08]  /*3c60*/  HMMA.16816.F32 R116, R28.reuse, R36, R116 ;  /* 0x000000241c74723c */ /* 0x040ff00000001874 */
[----:B------:R-:W-:Y:S08]  /*3c70*/  HMMA.16816.F32 R112, R28, R38, R112 ;  /* 0x000000261c70723c */ /* 0x000ff00000001870 */
[----:B------:R-:W-:Y:S01]  /*3c80*/  HMMA.16816.F32 R28, R24, R46, R16 ;  /* 0x0000002e181c723c */ /* 0x000fe20000001810 */
[----:B------:R-:W1:Y:S07]  /*3c90*/  LDSM.16.M88.4 R16, [R0+0xa800] ;  /* 0x00a800000010783b */ /* 0x000e6e0000000200 */
[----:B--2---:R-:W-:Y:S08]  /*3ca0*/  HMMA.16816.F32 R32, R12, R44, R108 ;  /* 0x0000002c0c20723c */ /* 0x004ff0000000186c */
[----:B------:R-:W-:Y:S08]  /*3cb0*/  HMMA.16816.F32 R36, R8, R56, R60 ;  /* 0x000000380824723c */ /* 0x000ff0000000183c */
[C---:B---3--:R-:W-:Y:S08]  /*3cc0*/  HMMA.16816.F32 R60, R12.reuse, R52, R100 ;  /* 0x000000340c3c723c */ /* 0x048ff00000001864 */
[----:B------:R-:W-:Y:S03]  /*3cd0*/  HMMA.16816.F32 R100, R12, R64, R88 ;  /* 0x000000400c64723c */ /* 0x000fe60000001858 */
[----:B------:R-:W-:-:S04]  /*3ce0*/  FMUL.FTZ R2, R36, UR28 ;  /* 0x0000001c24027c20 */ /* 0x000fc80008410000 */
[----:B------:R2:W3:Y:S01]  /*3cf0*/  MUFU.TANH R111, R2 ;  /* 0x00000002006f7308 */ /* 0x0004e20000002400 */
[C---:B------:R-:W-:Y:S08]  /*3d00*/  HMMA.16816.F32 R40, R12.reuse, R46, R104 ;  /* 0x0000002e0c28723c */ /* 0x040ff00000001868 */
[C---:B----4-:R-:W-:Y:S08]  /*3d10*/  HMMA.16816.F32 R88, R12.reuse, R72, R80 ;  /* 0x000000480c58723c */ /* 0x050ff00000001850 */
[----:B------:R-:W-:Y:S01]  /*3d20*/  HMMA.16816.F32 R96, R12, R54, R96 ;  /* 0x000000360c60723c */ /* 0x000fe20000001860 */
[----:B--2---:R-:W-:-:S04]  /*3d30*/  FMUL.FTZ R2, R37, UR28 ;  /* 0x0000001c25027c20 */ /* 0x004fc80008410000 */
[----:B------:R2:W4:Y:S03]  /*3d40*/  MUFU.TANH R124, R2 ;  /* 0x00000002007c7308 */ /* 0x0005260000002400 */
[C---:B------:R-:W-:Y:S08]  /*3d50*/  HMMA.16816.F32 R104, R12.reuse, R66, R84 ;  /* 0x000000420c68723c */ /* 0x040ff00000001854 */
[----:B------:R-:W-:Y:S01]  /*3d60*/  HMMA.16816.F32 R80, R12, R74, R68 ;  /* 0x0000004a0c50723c */ /* 0x000fe20000001844 */
[----:B--2---:R-:W-:-:S07]  /*3d70*/  FMUL.FTZ R2, R38, UR28 ;  /* 0x0000001c26027c20 */ /* 0x004fce0008410000 */
[----:B------:R-:W-:Y:S01]  /*3d80*/  HMMA.16816.F32 R12, R24, R52, R76 ;  /* 0x00000034180c723c */ /* 0x000fe2000000184c */
[----:B------:R2:W1:Y:S07]  /*3d90*/  MUFU.TANH R109, R2 ;  /* 0x00000002006d7308 */ /* 0x00046e0000002400 */
[----:B-----5:R-:W-:Y:S08]  /*3da0*/  HMMA.16816.F32 R84, R4, R56, R32 ;  /* 0x000000380454723c */ /* 0x020ff00000001820 */
[----:B------:R-:W-:Y:S01]  /*3db0*/  HMMA.16816.F32 R76, R8, R58, R28 ;  /* 0x0000003a084c723c */ /* 0x000fe2000000181c */
[----:B------:R-:W-:Y:S01]  /*3dc0*/  LDSM.16.M88.4 R28, [R0+0xb800] ;  /* 0x00b80000001c783b */ /* 0x000fe20000000200 */
[----:B--2---:R-:W-:-:S06]  /*3dd0*/  FMUL.FTZ R2, R39, UR28 ;  /* 0x0000001c27027c20 */ /* 0x004fcc0008410000 */
[----:B-1----:R-:W-:Y:S01]  /*3de0*/  HMMA.16816.F32 R68, R8, R16, R12 ;  /* 0x000000100844723c */ /* 0x002fe2000000180c */
[----:B------:R1:W2:Y:S01]  /*3df0*/  LDSM.16.M88.4 R12, [R0+0xb000] ;  /* 0x00b00000000c783b */ /* 0x0002a20000000200 */
[----:B------:R5:W1:Y:S01]  /*3e00*/  MUFU.TANH R108, R2 ;  /* 0x00000002006c7308 */ /* 0x000a620000002400 */
[----:B------:R-:W-:-:S05]  /*3e10*/  DEPBAR.LE SB0, 0x0 ;  /* 0x000080000000791a */ /* 0x000fca0000000000 */
[----:B------:R-:W-:Y:S08]  /*3e20*/  HMMA.16816.F32 R32, R24, R54, R48 ;  /* 0x000000361820723c */ /* 0x000ff00000001830 */
[----:B------:R-:W-:Y:S01]  /*3e30*/  HMMA.16816.F32 R56, R4, R58, R40 ;  /* 0x0000003a0438723c */ /* 0x000fe20000001828 */
[----:B-----5:R-:W-:-:S04]  /*3e40*/  FMUL.FTZ R2, R84, UR28 ;  /* 0x0000001c54027c20 */ /* 0x020fc80008410000 */
[----:B------:R5:W2:Y:S03]  /*3e50*/  MUFU.TANH R110, R2 ;  /* 0x00000002006e7308 */ /* 0x000aa60000002400 */
[----:B------:R-:W-:Y:S01]  /*3e60*/  HMMA.16816.F32 R60, R4, R16, R60 ;  /* 0x00000010043c723c */ /* 0x000fe2000000183c */
[----:B-1----:R-:W-:-:S07]  /*3e70*/  FMUL.FTZ R0, R71, UR28 ;  /* 0x0000001c47007c20 */ /* 0x002fce0008410000 */
[----:B------:R-:W-:Y:S08]  /*3e80*/  HMMA.16816.F32 R40, R24, R64, R92 ;  /* 0x000000401828723c */ /* 0x000ff0000000185c */
[----:B------:R-:W-:Y:S01]  /*3e90*/  HMMA.16816.F32 R52, R8, R18, R32 ;  /* 0x000000120834723c */ /* 0x000fe20000001820 */
[----:B-----5:R-:W-:-:S04]  /*3ea0*/  FMUL.FTZ R2, R85, UR28 ;  /* 0x0000001c55027c20 */ /* 0x020fc80008410000 */
[----:B------:R1:W1:Y:S03]  /*3eb0*/  MUFU.TANH R85, R2 ;  /* 0x0000000200557308 */ /* 0x0002660000002400 */
[----:B------:R-:W-:Y:S08]  /*3ec0*/  HMMA.16816.F32 R48, R4, R18, R96 ;  /* 0x000000120430723c */ /* 0x000ff00000001860 */
[----:B------:R-:W-:Y:S01]  /*3ed0*/  HMMA.16816.F32 R36, R24, R66, R120 ;  /* 0x000000421824723c */ /* 0x000fe20000001878 */
[----:B-1----:R-:W-:-:S07]  /*3ee0*/  FMUL.FTZ R2, R78, UR28 ;  /* 0x0000001c4e027c20 */ /* 0x002fce0008410000 */
[----:B------:R-:W-:Y:S01]  /*3ef0*/  HMMA.16816.F32 R44, R24, R72, R116 ;  /* 0x00000048182c723c */ /* 0x000fe20000001874 */
[----:B------:R1:W1:Y:S07]  /*3f00*/  MUFU.TANH R23, R2 ;  /* 0x0000000200177308 */ /* 0x00026e0000002400 */
[----:B--2---:R-:W-:Y:S08]  /*3f10*/  HMMA.16816.F32 R40, R8, R12, R40 ;  /* 0x0000000c0828723c */ /* 0x004ff00000001828 */
[----:B------:R-:W-:Y:S01]  /*3f20*/  HMMA.16816.F32 R24, R24, R74, R112 ;  /* 0x0000004a1818723c */ /* 0x000fe20000001870 */
[----:B-1----:R-:W-:-:S07]  /*3f30*/  FMUL.FTZ R2, R79, UR28 ;  /* 0x0000001c4f027c20 */ /* 0x002fce0008410000 */
[C---:B------:R-:W-:Y:S01]  /*3f40*/  HMMA.16816.F32 R72, R4.reuse, R12, R100 ;  /* 0x0000000c0448723c */ /* 0x040fe20000001864 */
[----:B------:R1:W2:Y:S07]  /*3f50*/  MUFU.TANH R78, R2 ;  /* 0x00000002004e7308 */ /* 0x0002ae0000002400 */
[----:B------:R-:W-:Y:S08]  /*3f60*/  HMMA.16816.F32 R92, R4, R30, R80 ;  /* 0x0000001e045c723c */ /* 0x000ff00000001850 */
[----:B------:R-:W-:Y:S01]  /*3f70*/  HMMA.16816.F32 R80, R8, R28, R44 ;  /* 0x0000001c0850723c */ /* 0x000fe2000000182c */
[----:B-1----:R-:W-:-:S02]  /*3f80*/  FMUL.FTZ R2, R56, UR28 ;  /* 0x0000001c38027c20 */ /* 0x002fc40008410000 */
[----:B------:R1:W1:Y:S05]  /*3f90*/  MUFU.TANH R56, R0 ;  /* 0x0000000000387308 */ /* 0x00026a0000002400 */
[----:B------:R-:W-:Y:S03]  /*3fa0*/  HMMA.16816.F32 R44, R8, R30, R24 ;  /* 0x0000001e082c723c */ /* 0x000fe60000001818 */
[----:B------:R5:W2:Y:S05]  /*3fb0*/  MUFU.TANH R84, R2 ;  /* 0x0000000200547308 */ /* 0x000aaa0000002400 */
[----:B------:R-:W-:Y:S01]  /*3fc0*/  HMMA.16816.F32 R104, R4, R14, R104 ;  /* 0x0000000e0468723c */ /* 0x000fe20000001868 */
[----:B-1----:R-:W-:-:S07]  /*3fd0*/  FMUL.FTZ R0, R60, UR28 ;  /* 0x0000001c3c007c20 */ /* 0x002fce0008410000 */
[----:B------:R-:W-:Y:S01]  /*3fe0*/  HMMA.16816.F32 R88, R4, R28, R88 ;  /* 0x0000001c0458723c */ /* 0x000fe20000001858 */
[----:B------:R-:W-:Y:S01]  /*3ff0*/  IMAD.SHL.U32 R5, R238, 0x2, RZ ;  /* 0x00000002ee057824 */ /* 0x000fe200078e00ff */
[----:B------:R-:W-:-:S04]  /*4000*/  MOV R4, UR21 ;  /* 0x0000001500047c02 */ /* 0x000fc80008000f00 */
[----:B------:R-:W-:Y:S01]  /*4010*/  LOP3.LUT R156, R5, 0x6, RZ, 0xc0, !PT ;  /* 0x00000006059c7812 */ /* 0x000fe200078ec0ff */
[----:B-----5:R-:W-:Y:S01]  /*4020*/  FMUL.FTZ R2, R57, UR28 ;  /* 0x0000001c39027c20 */ /* 0x020fe20008410000 */
[----:B------:R-:W-:Y:S03]  /*4030*/  HMMA.16816.F32 R64, R8, R14, R36 ;  /* 0x0000000e0840723c */ /* 0x000fe60000001824 */
[----:B------:R1:W1:Y:S02]  /*4040*/  MUFU.TANH R79, R2 ;  /* 0x00000002004f7308 */ /* 0x0002640000002400 */
[----:B-1----:R-:W-:-:S06]  /*4050*/  FMUL.FTZ R2, R70, UR28 ;  /* 0x0000001c46027c20 */ /* 0x002fcc0008410000 */
[----:B------:R1:W1:Y:S08]  /*4060*/  MUFU.TANH R70, R0 ;  /* 0x0000000000467308 */ /* 0x0002700000002400 */
[----:B------:R5:W2:Y:S01]  /*4070*/  MUFU.TANH R57, R2 ;  /* 0x0000000200397308 */ /* 0x000aa20000002400 */
[----:B-1----:R-:W-:-:S07]  /*4080*/  FMUL.FTZ R0, R61, UR28 ;  /* 0x0000001c3d007c20 */ /* 0x002fce0008410000 */
[----:B------:R1:W1:Y:S01]  /*4090*/  MUFU.TANH R60, R0 ;  /* 0x00000000003c7308 */ /* 0x0002620000002400 */
[----:B-----5:R-:W-:-:S07]  /*40a0*/  FMUL.FTZ R2, R43, UR28 ;  /* 0x0000001c2b027c20 */ /* 0x020fce0008410000 */
[----:B------:R5:W2:Y:S01]  /*40b0*/  MUFU.TANH R14, R2 ;  /* 0x00000002000e7308 */ /* 0x000aa20000002400 */
[----:B-1----:R-:W-:-:S07]  /*40c0*/  FMUL.FTZ R0, R54, UR28 ;  /* 0x0000001c36007c20 */ /* 0x002fce0008410000 */
[----:B------:R1:W1:Y:S01]  /*40d0*/  MUFU.TANH R21, R0 ;  /* 0x0000000000157308 */ /* 0x0002620000002400 */
[----:B-----5:R-:W-:Y:S02]  /*40e0*/  IMAD.U32 R2, RZ, RZ, UR20 ;  /* 0x00000014ff027e24 */ /* 0x020fe4000f8e00ff */
[----:B-1----:R-:W-:-:S05]  /*40f0*/  FMUL.FTZ R0, R55, UR28 ;  /* 0x0000001c37007c20 */ /* 0x002fca0008410000 */
[----:B------:R1:W1:Y:S02]  /*4100*/  MUFU.TANH R19, R0 ;  /* 0x0000000000137308 */ /* 0x0002640000002400 */
[----:B-1----:R-:W-:-:S06]  /*4110*/  FMUL.FTZ R0, R48, UR28 ;  /* 0x0000001c30007c20 */ /* 0x002fcc0008410000 */
[----:B------:R1:W1:Y:S02]  /*4120*/  MUFU.TANH R48, R0 ;  /* 0x0000000000307308 */ /* 0x0002640000002400 */
[----:B-1----:R-:W-:-:S06]  /*4130*/  FMUL.FTZ R0, R49, UR28 ;  /* 0x0000001c31007c20 */ /* 0x002fcc0008410000 */
[----:B------:R1:W1:Y:S02]  /*4140*/  MUFU.TANH R33, R0 ;  /* 0x0000000000217308 */ /* 0x0002640000002400 */
[----:B-1----:R-:W-:-:S06]  /*4150*/  FMUL.FTZ R0, R42, UR28 ;  /* 0x0000001c2a007c20 */ /* 0x002fcc0008410000 */
[----:B------:R1:W1:Y:S02]  /*4160*/  MUFU.TANH R16, R0 ;  /* 0x0000000000107308 */ /* 0x0002640000002400 */
[----:B-1----:R-:W-:-:S04]  /*4170*/  LOP3.LUT R0, R225, 0x1f0, RZ, 0xc0, !PT ;  /* 0x000001f0e1007812 */ /* 0x002fc800078ec0ff */
[----:B------:R-:W-:Y:S01]  /*4180*/  IADD3 R0, PT, PT, R3, UR23, R0 ;  /* 0x0000001703007c10 */ /* 0x000fe2000fffe000 */
[----:B------:R-:W-:-:S03]  /*4190*/  FMUL.FTZ R3, R72, UR28 ;  /* 0x0000001c48037c20 */ /* 0x000fc60008410000 */
[C---:B------:R-:W-:Y:S01]  /*41a0*/  IADD3 R241, PT, PT, R0.reuse, UR25, -R2 ;  /* 0x0000001900f17c10 */ /* 0x040fe2000fffe802 */
[----:B------:R1:W1:Y:S01]  /*41b0*/  MUFU.TANH R32, R3 ;  /* 0x0000000300207308 */ /* 0x0002620000002400 */
[----:B------:R-:W-:Y:S01]  /*41c0*/  IADD3 R12, PT, PT, R0, 0x1, R4 ;  /* 0x00000001000c7810 */ /* 0x000fe20007ffe004 */
[----:B-1----:R-:W-:-:S05]  /*41d0*/  IMAD.U32 R3, RZ, RZ, UR29 ;  /* 0x0000001dff037e24 */ /* 0x002fca000f8e00ff */
[----:B------:R-:W-:Y:S01]  /*41e0*/  LEA R0, R3, R156, 0x6 ;  /* 0x0000009c03007211 */ /* 0x000fe200078e30ff */
[----:B------:R-:W-:Y:S06]  /*41f0*/  BAR.SYNC.DEFER_BLOCKING 0x0 ;  /* 0x0000000000007b1d */ /* 0x000fec0000010000 */
[----:B--234-:R-:W-:Y:S05]  /*4200*/  BRA.U !UP0, `(.L_x_611) ;  /* 0x00000001089c7547 */ /* 0x01cfea000b800000 */
[----:B------:R-:W-:-:S04]  /*4210*/  UIADD3 UR20, UPT, UPT, UR19, -0x2, URZ ;  /* 0xfffffffe13147890 */ /* 0x000fc8000fffe0ff */
[----:B------:R-:W-:Y:S02]  /*4220*/  UIMAD.WIDE.U32 UR32, UR32, UR20, URZ ;  /* 0x00000014202072a5 */ /* 0x000fe4000f8e00ff */
[----:B------:R-:W-:Y:S02]  /*4230*/  UIMAD UR26, UR31, UR20, URZ ;  /* 0x000000141f1a72a4 */ /* 0x000fe4000f8e02ff */
[----:B------:R-:W-:Y:S02]  /*4240*/  UIADD3 UR21, UP0, UPT, UR38, UR32, URZ ;  /* 0x0000002026157290 */ /* 0x000fe4000ff1e0ff */
[----:B------:R-:W-:Y:S01]  /*4250*/  UIADD3 UR26, UPT, UPT, UR33, UR26, URZ ;  /* 0x0000001a211a7290 */ /* 0x000fe2000fffe0ff */
[----:B------:R-:W-:Y:S01]  /*4260*/  IMAD.U32 R2, RZ, RZ, UR32 ;  /* 0x00000020ff027e24 */ /* 0x000fe2000f8e00ff */
[----:B------:R-:W-:Y:S01]  /*4270*/  UIADD3 UR23, UP1, UPT, UR38, UR21, URZ ;  /* 0x0000001526177290 */ /* 0x000fe2000ff3e0ff */
[----:B------:R-:W-:Y:S01]  /*4280*/  IMAD.U32 R3, RZ, RZ, UR33 ;  /* 0x00000021ff037e24 */ /* 0x000fe2000f8e00ff */
[----:B------:R-:W-:Y:S01]  /*4290*/  UIADD3.X UR20, UPT, UPT, UR37, UR26, URZ, UP0, !UPT ;  /* 0x0000001a25147290 */ /* 0x000fe200087fe4ff */
[----:B------:R-:W-:Y:S01]  /*42a0*/  IMAD.U32 R7, RZ, RZ, UR21 ;  /* 0x00000015ff077e24 */ /* 0x000fe2000f8e00ff */
[----:B------:R-:W-:Y:S01]  /*42b0*/  ULEA UR31, UP0, UR12, UR21, 0x5 ;  /* 0x000000150c1f7291 */ /* 0x000fe2000f8028ff */
[----:B------:R-:W-:Y:S01]  /*42c0*/  IMAD.U32 R3, RZ, RZ, UR26 ;  /* 0x0000001aff037e24 */ /* 0x000fe2000f8e00ff */
[CC--:B------:R-:W-:Y:S01]  /*42d0*/  LEA R8, P0, R2.reuse, R155.reuse, 0x1 ;  /* 0x0000009b02087211 */ /* 0x0c0fe200078008ff */
[----:B------:R-:W-:Y:S01]  /*42e0*/  UIADD3.X UR21, UPT, UPT, UR37, UR20, URZ, UP1, !UPT ;  /* 0x0000001425157290 */ /* 0x000fe20008ffe4ff */
[----:B------:R-:W-:Y:S01]  /*42f0*/  MOV R5, UR23 ;  /* 0x0000001700057c02 */ /* 0x000fe20008000f00 */
[----:B------:R-:W-:Y:S01]  /*4300*/  ULEA.HI.X UR26, UR12, UR20, UR13, 0x5, UP0 ;  /* 0x000000140c1a7291 */ /* 0x000fe200080f2c0d */
[----:B------:R-:W-:Y:S01]  /*4310*/  LEA.HI.X R9, R2, R154, R3, 0x1, P0 ;  /* 0x0000009a02097211 */ /* 0x000fe200000f0c03 */
[----:B------:R-:W-:Y:S01]  /*4320*/  IMAD.U32 R10, RZ, RZ, UR31 ;  /* 0x0000001fff0a7e24 */ /* 0x000fe2000f8e00ff */
[-C--:B------:R-:W-:Y:S01]  /*4330*/  LEA R6, P4, R7, R155.reuse, 0x1 ;  /* 0x0000009b07067211 */ /* 0x080fe200078808ff */
[----:B------:R-:W-:Y:S01]  /*4340*/  IMAD.U32 R3, RZ, RZ, UR20 ;  /* 0x00000014ff037e24 */ /* 0x000fe2000f8e00ff */
[-C--:B------:R-:W-:Y:S01]  /*4350*/  LEA R4, P3, R5, R155.reuse, 0x1 ;  /* 0x0000009b05047211 */ /* 0x080fe200078608ff */
[----:B------:R-:W-:Y:S01]  /*4360*/  IMAD.U32 R11, RZ, RZ, UR26 ;  /* 0x0000001aff0b7e24 */ /* 0x000fe2000f8e00ff */
[----:B------:R-:W-:Y:S01]  /*4370*/  MOV R13, UR21 ;  /* 0x00000015000d7c02 */ /* 0x000fe20008000f00 */
[----:B------:R-:W-:Y:S01]  /*4380*/  @!PT LDS RZ, [RZ] ;  /* 0x00000000fffff984 */ /* 0x000fe20000000800 */
[----:B------:R-:W-:Y:S01]  /*4390*/  @!PT LDS RZ, [RZ] ;  /* 0x00000000fffff984 */ /* 0x000fe20000000800 */
[----:B------:R-:W-:Y:S01]  /*43a0*/  @!PT LDS RZ, [RZ] ;  /* 0x00000000fffff984 */ /* 0x000fe20000000800 */
[----:B------:R1:W-:Y:S01]  /*43b0*/  LDGSTS.E.BYPASS.LTC128B.128 [R20+0x8000], desc[UR16][R8.64] ;  /* 0x0800000008147fae */ /* 0x0003e2000b981a10 */
[----:B------:R-:W-:-:S02]  /*43c0*/  LEA R2, P0, R10, R155, 0x1 ;  /* 0x0000009b0a027211 */ /* 0x000fc400078008ff */
[-C--:B------:R-:W-:Y:S01]  /*43d0*/  LEA.HI.X R7, R7, R154.reuse, R3, 0x1, P4 ;  /* 0x0000009a07077211 */ /* 0x080fe200020f0c03 */
[----:B------:R1:W-:Y:S01]  /*43e0*/  LDGSTS.E.BYPASS.LTC128B.128 [R20+0xa000], desc[UR16][R8.64+0x80] ;  /* 0x0a00008008147fae */ /* 0x0003e2000b981a10 */
[-C--:B------:R-:W-:Y:S02]  /*43f0*/  LEA.HI.X R5, R5, R154.reuse, R13, 0x1, P3 ;  /* 0x0000009a05057211 */ /* 0x080fe400018f0c0d */
        /* <DEDUP_REMOVED lines=8> */
.L_x_611:
[----:B-1----:R-:W-:Y:S01]  /*4480*/  FMUL.FTZ R2, R73, UR28 ;  /* 0x0000001c49027c20 */ /* 0x002fe20008410000 */
[----:B------:R-:W-:Y:S01]  /*4490*/  VIADD R3, R241, 0x8 ;  /* 0x00000008f1037836 */ /* 0x000fe20000000000 */
[----:B------:R-:W-:Y:S01]  /*44a0*/  VIMNMX R244, PT, PT, R12, UR25, PT ;  /* 0x000000190cf47c48 */ /* 0x000fe2000bfe0100 */
[C---:B------:R-:W-:Y:S01]  /*44b0*/  VIADD R8, R0.reuse, 0x1 ;  /* 0x0000000100087836 */ /* 0x040fe20000000000 */
[----:B------:R1:W-:Y:S01]  /*44c0*/  MUFU.TANH R43, R2 ;  /* 0x00000002002b7308 */ /* 0x0003e20000002400 */
[C---:B------:R-:W-:Y:S01]  /*44d0*/  VIADD R11, R0.reuse, 0x8 ;  /* 0x00000008000b7836 */ /* 0x040fe20000000000 */
[C---:B------:R-:W-:Y:S01]  /*44e0*/  ISETP.GT.AND P6, PT, R3.reuse, R0, PT ;  /* 0x000000000300720c */ /* 0x040fe20003fc4270 */
[C---:B------:R-:W-:Y:S01]  /*44f0*/  VIADD R15, R0.reuse, 0x9 ;  /* 0x00000009000f7836 */ /* 0x040fe20000000000 */
[----:B------:R-:W-:Y:S01]  /*4500*/  ISETP.GT.AND P0, PT, R3, R8, PT ;  /* 0x000000080300720c */ /* 0x000fe20003f04270 */
[C---:B------:R-:W-:Y:S01]  /*4510*/  VIADD R18, R0.reuse, 0x10 ;  /* 0x0000001000127836 */ /* 0x040fe20000000000 */
[----:B------:R-:W-:Y:S01]  /*4520*/  FSEL R10, R109, -INF , !P6 ;  /* 0xff8000006d0a7808 */ /* 0x000fe20007000000 */
[C---:B------:R-:W-:Y:S01]  /*4530*/  VIADD R22, R0.reuse, 0x11 ;  /* 0x0000001100167836 */ /* 0x040fe20000000000 */
[C---:B------:R-:W-:Y:S01]  /*4540*/  ISETP.GT.AND P3, PT, R3.reuse, R11, PT ;  /* 0x0000000b0300720c */ /* 0x040fe20003f64270 */
[C---:B------:R-:W-:Y:S01]  /*4550*/  VIADD R24, R0.reuse, 0x18 ;  /* 0x0000001800187836 */ /* 0x040fe20000000000 */
[C---:B------:R-:W-:Y:S01]  /*4560*/  ISETP.GT.AND P4, PT, R3.reuse, R15, PT ;  /* 0x0000000f0300720c */ /* 0x040fe20003f84270 */
[C---:B------:R-:W-:Y:S01]  /*4570*/  VIADD R28, R0.reuse, 0x19 ;  /* 0x00000019001c7836 */ /* 0x040fe20000000000 */
[C---:B------:R-:W-:Y:S01]  /*4580*/  ISETP.GT.AND P5, PT, R3.reuse, R18, PT ;  /* 0x000000120300720c */ /* 0x040fe20003fa4270 */
[C---:B------:R-:W-:Y:S01]  /*4590*/  VIADD R30, R0.reuse, 0x20 ;  /* 0x00000020001e7836 */ /* 0x040fe20000000000 */
[----:B------:R-:W-:Y:S01]  /*45a0*/  ISETP.GT.AND P6, PT, R3, R22, PT ;  /* 0x000000160300720c */ /* 0x000fe20003fc4270 */
[----:B------:R-:W-:Y:S01]  /*45b0*/  VIADD R34, R0, 0x21 ;  /* 0x0000002100227836 */ /* 0x000fe20000000000 */
[----:B------:R-:W-:Y:S01]  /*45c0*/  FSEL R17, R108, -INF , !P0 ;  /* 0xff8000006c117808 */ /* 0x000fe20004000000 */
[----:B------:R-:W-:-:S02]  /*45d0*/  VIADD R35, R0, 0x28 ;  /* 0x0000002800237836 */ /* 0x000fc40000000000 */
[----:B-1----:R-:W-:Y:S01]  /*45e0*/  FMUL.FTZ R2, R66, UR28 ;  /* 0x0000001c42027c20 */ /* 0x002fe20008410000 */
[----:B------:R-:W-:Y:S01]  /*45f0*/  FSEL R23, R23, -INF , !P3 ;  /* 0xff80000017177808 */ /* 0x000fe20005800000 */
[----:B------:R-:W-:Y:S01]  /*4600*/  VIADD R37, R0, 0x29 ;  /* 0x0000002900257836 */ /* 0x000fe20000000000 */
[----:B------:R-:W-:Y:S01]  /*4610*/  FSEL R26, R78, -INF , !P4 ;  /* 0xff8000004e1a7808 */ /* 0x000fe20006000000 */
[----:B------:R1:W2:Y:S01]  /*4620*/  MUFU.TANH R4, R2 ;  /* 0x0000000200047308 */ /* 0x0002a20000002400 */
[----:B------:R-:W-:Y:S01]  /*4630*/  FSEL R31, R57, -INF , !P5 ;  /* 0xff800000391f7808 */ /* 0x000fe20006800000 */
[----:B------:R-:W-:Y:S01]  /*4640*/  VIADD R39, R0, 0x30 ;  /* 0x0000003000277836 */ /* 0x000fe20000000000 */
[----:B------:R-:W-:Y:S01]  /*4650*/  FSEL R36, R56, -INF , !P6 ;  /* 0xff80000038247808 */ /* 0x000fe20007000000 */
[C---:B------:R-:W-:Y:S01]  /*4660*/  VIADD R42, R0.reuse, 0x31 ;  /* 0x00000031002a7836 */ /* 0x040fe20000000000 */
[C---:B------:R-:W-:Y:S01]  /*4670*/  ISETP.GT.AND P0, PT, R3.reuse, R24, PT ;  /* 0x000000180300720c */ /* 0x040fe20003f04270 */
[----:B------:R-:W-:Y:S01]  /*4680*/  VIADD R66, R0, 0x38 ;  /* 0x0000003800427836 */ /* 0x000fe20000000000 */
[C---:B------:R-:W-:Y:S01]  /*4690*/  ISETP.GT.AND P3, PT, R3.reuse, R28, PT ;  /* 0x0000001c0300720c */ /* 0x040fe20003f64270 */
[----:B------:R-:W3:Y:S01]  /*46a0*/  LDCU UR20, c[0x0][0x45c] ;  /* 0x00008b80ff1477ac */ /* 0x000ee20008000800 */
[----:B------:R-:W-:-:S02]  /*46b0*/  ISETP.GT.AND P4, PT, R3, R30, PT ;  /* 0x0000001e0300720c */ /* 0x000fc40003f84270 */
[C---:B------:R-:W-:Y:S01]  /*46c0*/  ISETP.GT.AND P5, PT, R3.reuse, R34, PT ;  /* 0x000000220300720c */ /* 0x040fe20003fa4270 */
[----:B------:R-:W-:Y:S01]  /*46d0*/  UISETP.GT.U32.AND UP0, UPT, UR29, UR14, UPT ;  /* 0x0000000e1d00728c */ /* 0x000fe2000bf04070 */
[----:B------:R-:W-:Y:S02]  /*46e0*/  ISETP.GT.AND P6, PT, R3, R35, PT ;  /* 0x000000230300720c */ /* 0x000fe40003fc4270 */
[----:B------:R-:W-:Y:S02]  /*46f0*/  FSEL R38, R21, -INF , !P0 ;  /* 0xff80000015267808 */ /* 0x000fe40004000000 */
[----:B------:R-:W-:Y:S01]  /*4700*/  FSEL R55, R16, -INF , !P4 ;  /* 0xff80000010377808 */ /* 0x000fe20006000000 */
[----:B-1----:R-:W-:Y:S01]  /*4710*/  FMUL.FTZ R2, R67, UR28 ;  /* 0x0000001c43027c20 */ /* 0x002fe20008410000 */
[----:B------:R-:W-:Y:S01]  /*4720*/  VIADD R67, R0, 0x39 ;  /* 0x0000003900437836 */ /* 0x000fe20000000000 */
[----:B------:R-:W-:Y:S02]  /*4730*/  FSEL R61, R14, -INF , !P5 ;  /* 0xff8000000e3d7808 */ /* 0x000fe40006800000 */
[----:B------:R1:W4:Y:S01]  /*4740*/  MUFU.TANH R13, R2 ;  /* 0x00000002000d7308 */ /* 0x0003220000002400 */
[----:B--2---:R-:W-:Y:S01]  /*4750*/  FSEL R121, R4, -INF , !P6 ;  /* 0xff80000004797808 */ /* 0x004fe20007000000 */
[----:B------:R-:W-:Y:S01]  /*4760*/  IMAD.U32 R4, RZ, RZ, UR25 ;  /* 0x00000019ff047e24 */ /* 0x000fe2000f8e00ff */
[----:B------:R-:W-:-:S02]  /*4770*/  ISETP.GT.AND P0, PT, R3, R37, PT ;  /* 0x000000250300720c */ /* 0x000fc40003f04270 */
[C---:B------:R-:W-:Y:S02]  /*4780*/  ISETP.GT.AND P4, PT, R3.reuse, R42, PT ;  /* 0x0000002a0300720c */ /* 0x040fe40003f84270 */
[C---:B------:R-:W-:Y:S02]  /*4790*/  ISETP.GT.AND P5, PT, R3.reuse, R66, PT ;  /* 0x000000420300720c */ /* 0x040fe40003fa4270 */
[----:B------:R-:W-:Y:S02]  /*47a0*/  ISETP.GT.AND P6, PT, R3, R67, PT ;  /* 0x000000430300720c */ /* 0x000fe40003fc4270 */
[C-C-:B------:R-:W-:Y:S02]  /*47b0*/  VIADDMNMX R243, R12.reuse, 0x8, R4.reuse, PT ;  /* 0x000000080cf37846 */ /* 0x140fe40003800104 */
[C-C-:B------:R-:W-:Y:S02]  /*47c0*/  VIADDMNMX R242, R12.reuse, 0x40, R4.reuse, PT ;  /* 0x000000400cf27846 */ /* 0x140fe40003800104 */
[----:B------:R-:W-:Y:S01]  /*47d0*/  VIADDMNMX R245, R12, 0x48, R4, PT ;  /* 0x000000480cf57846 */ /* 0x000fe20003800104 */
[----:B-1----:R-:W-:-:S04]  /*47e0*/  FMUL.FTZ R2, R82, UR28 ;  /* 0x0000001c52027c20 */ /* 0x002fc80008410000 */
[----:B------:R1:W-:Y:S02]  /*47f0*/  MUFU.TANH R9, R2 ;  /* 0x0000000200097308 */ /* 0x0003e40000002400 */
[----:B-1----:R-:W-:Y:S01]  /*4800*/  FMUL.FTZ R2, R83, UR28 ;  /* 0x0000001c53027c20 */ /* 0x002fe20008410000 */
[----:B----4-:R-:W-:-:S05]  /*4810*/  FSEL R83, R13, -INF , !P0 ;  /* 0xff8000000d537808 */ /* 0x010fca0004000000 */
[----:B------:R1:W2:Y:S02]  /*4820*/  MUFU.TANH R7, R2 ;  /* 0x0000000200077308 */ /* 0x0002a40000002400 */
[----:B-1----:R-:W-:Y:S01]  /*4830*/  FMUL.FTZ R2, R46, UR28 ;  /* 0x0000001c2e027c20 */ /* 0x002fe20008410000 */
[----:B------:R-:W-:Y:S02]  /*4840*/  FSEL R46, R19, -INF , !P3 ;  /* 0xff800000132e7808 */ /* 0x000fe40005800000 */
[----:B------:R-:W-:-:S03]  /*4850*/  ISETP.GT.AND P3, PT, R3, R39, PT ;  /* 0x000000270300720c */ /* 0x000fc60003f64270 */
[----:B------:R1:W4:Y:S01]  /*4860*/  MUFU.TANH R6, R2 ;  /* 0x0000000200067308 */ /* 0x0003220000002400 */
[----:B------:R-:W-:Y:S01]  /*4870*/  VIADD R3, R241, 0x40 ;  /* 0x00000040f1037836 */ /* 0x000fe20000000000 */
[----:B--2---:R-:W-:Y:S02]  /*4880*/  FSEL R127, R7, -INF , !P4 ;  /* 0xff800000077f7808 */ /* 0x004fe40006000000 */
[----:B------:R-:W-:Y:S02]  /*4890*/  FSEL R130, R9, -INF , !P3 ;  /* 0xff80000009827808 */ /* 0x000fe40005800000 */
[C---:B------:R-:W-:Y:S02]  /*48a0*/  ISETP.GT.AND P0, PT, R3.reuse, R0, PT ;  /* 0x000000000300720c */ /* 0x040fe40003f04270 */
[C---:B------:R-:W-:Y:S02]  /*48b0*/  ISETP.GT.AND P3, PT, R3.reuse, R8, PT ;  /* 0x000000080300720c */ /* 0x040fe40003f64270 */
[----:B------:R-:W-:-:S04]  /*48c0*/  ISETP.GT.AND P4, PT, R3, R11, PT ;  /* 0x0000000b0300720c */ /* 0x000fc80003f84270 */
[----:B------:R-:W-:Y:S02]  /*48d0*/  FSEL R9, R84, -INF , !P4 ;  /* 0xff80000054097808 */ /* 0x000fe40006000000 */
[----:B------:R-:W-:Y:S01]  /*48e0*/  ISETP.GT.AND P4, PT, R3, R28, PT ;  /* 0x0000001c0300720c */ /* 0x000fe20003f84270 */
[----:B-1----:R-:W-:Y:S01]  /*48f0*/  FMUL.FTZ R2, R47, UR28 ;  /* 0x0000001c2f027c20 */ /* 0x002fe20008410000 */
[----:B----4-:R-:W-:Y:S02]  /*4900*/  FSEL R97, R6, -INF , !P5 ;  /* 0xff80000006617808 */ /* 0x010fe40006800000 */
[----:B------:R-:W-:Y:S01]  /*4910*/  ISETP.GT.AND P5, PT, R3, R15, PT ;  /* 0x0000000f0300720c */ /* 0x000fe20003fa4270 */
[----:B------:R1:W2:Y:S01]  /*4920*/  MUFU.TANH R5, R2 ;  /* 0x0000000200057308 */ /* 0x0002a20000002400 */
[----:B------:R-:W-:Y:S02]  /*4930*/  FSEL R6, R85, -INF , !P3 ;  /* 0xff80000055067808 */ /* 0x000fe40005800000 */
[----:B------:R-:W-:-:S02]  /*4940*/  FSEL R16, R79, -INF , !P5 ;  /* 0xff8000004f107808 */ /* 0x000fc40006800000 */
[C---:B------:R-:W-:Y:S02]  /*4950*/  ISETP.GT.AND P3, PT, R3.reuse, R24, PT ;  /* 0x000000180300720c */ /* 0x040fe40003f64270 */
[----:B------:R-:W-:Y:S02]  /*4960*/  ISETP.GT.AND P5, PT, R3, R30, PT ;  /* 0x0000001e0300720c */ /* 0x000fe40003fa4270 */
[----:B------:R-:W-:Y:S02]  /*4970*/  FSEL R29, R48, -INF , !P3 ;  /* 0xff800000301d7808 */ /* 0x000fe40005800000 */
[----:B------:R-:W-:Y:S02]  /*4980*/  FSEL R33, R33, -INF , !P4 ;  /* 0xff80000021217808 */ /* 0x000fe40006000000 */
[----:B------:R-:W-:Y:S02]  /*4990*/  FSEL R32, R32, -INF , !P5 ;  /* 0xff80000020207808 */ /* 0x000fe40006800000 */
[----:B------:R-:W-:-:S02]  /*49a0*/  ISETP.GT.AND P3, PT, R3, R37, PT ;  /* 0x000000250300720c */ /* 0x000fc40003f64270 */
[----:B------:R-:W-:Y:S01]  /*49b0*/  ISETP.GT.AND P4, PT, R3, R39, PT ;  /* 0x000000270300720c */ /* 0x000fe20003f84270 */
[----:B-1----:R-:W-:Y:S01]  /*49c0*/  FMUL.FTZ R2, R104, UR28 ;  /* 0x0000001c68027c20 */ /* 0x002fe20008410000 */
[----:B--2---:R-:W-:Y:S02]  /*49d0*/  FSEL R100, R5, -INF , !P6 ;  /* 0xff80000005647808 */ /* 0x004fe40007000000 */
[----:B------:R-:W-:Y:S01]  /*49e0*/  FSEL R5, R110, -INF , !P0 ;  /* 0xff8000006e057808 */ /* 0x000fe20004000000 */
[----:B------:R1:W2:Y:S01]  /*49f0*/  MUFU.TANH R20, R2 ;  /* 0x0000000200147308 */ /* 0x0002a20000002400 */
[C---:B------:R-:W-:Y:S02]  /*4a00*/  ISETP.GT.AND P6, PT, R3.reuse, R18, PT ;  /* 0x000000120300720c */ /* 0x040fe40003fc4270 */
[----:B------:R-:W-:Y:S02]  /*4a10*/  ISETP.GT.AND P0, PT, R3, R22, PT ;  /* 0x000000160300720c */ /* 0x000fe40003f04270 */
[----:B------:R-:W-:-:S02]  /*4a20*/  FSEL R21, R70, -INF , !P6 ;  /* 0xff80000046157808 */ /* 0x000fc40007000000 */
[----:B------:R-:W-:Y:S02]  /*4a30*/  FSEL R25, R60, -INF , !P0 ;  /* 0xff8000003c197808 */ /* 0x000fe40004000000 */
[C---:B------:R-:W-:Y:S02]  /*4a40*/  ISETP.GT.AND P6, PT, R3.reuse, R34, PT ;  /* 0x000000220300720c */ /* 0x040fe40003fc4270 */
[----:B------:R-:W-:Y:S02]  /*4a50*/  ISETP.GT.AND P0, PT, R3, R35, PT ;  /* 0x000000230300720c */ /* 0x000fe40003f04270 */
[----:B------:R-:W-:Y:S02]  /*4a60*/  FSEL R60, R43, -INF , !P6 ;  /* 0xff8000002b3c7808 */ /* 0x000fe40007000000 */
[C---:B------:R-:W-:Y:S02]  /*4a70*/  ISETP.GT.AND P5, PT, R3.reuse, R42, PT ;  /* 0x0000002a0300720c */ /* 0x040fe40003fa4270 */
[----:B------:R-:W-:Y:S01]  /*4a80*/  ISETP.GT.AND P6, PT, R3, R66, PT ;  /* 0x000000420300720c */ /* 0x000fe20003fc4270 */
[----:B-1----:R-:W-:Y:S01]  /*4a90*/  FMUL.FTZ R2, R105, UR28 ;  /* 0x0000001c69027c20 */ /* 0x002fe20008410000 */
[----:B--2---:R-:W-:Y:S01]  /*4aa0*/  FSEL R71, R20, -INF , !P0 ;  /* 0xff80000014477808 */ /* 0x004fe20004000000 */
[----:B------:R-:W-:Y:S01]  /*4ab0*/  VIADD R20, R241, 0x48 ;  /* 0x00000048f1147836 */ /* 0x000fe20000000000 */
[----:B------:R-:W-:Y:S01]  /*4ac0*/  ISETP.GT.AND P0, PT, R3, R67, PT ;  /* 0x000000430300720c */ /* 0x000fe20003f04270 */
[----:B------:R1:W2:Y:S01]  /*4ad0*/  MUFU.TANH R27, R2 ;  /* 0x00000002001b7308 */ /* 0x0002a20000002400 */
[----:B------:R-:W-:-:S07]  /*4ae0*/  FMUL.FTZ R3, R86, UR28 ;  /* 0x0000001c56037c20 */ /* 0x000fce0008410000 */
[----:B------:R4:W-:Y:S01]  /*4af0*/  MUFU.TANH R4, R3 ;  /* 0x0000000300047308 */ /* 0x0009e20000002400 */
[----:B-1----:R-:W-:Y:S01]  /*4b00*/  FMUL.FTZ R2, R88, UR28 ;  /* 0x0000001c58027c20 */ /* 0x002fe20008410000 */
[----:B--2---:R-:W-:Y:S02]  /*4b10*/  FSEL R70, R27, -INF , !P3 ;  /* 0xff8000001b467808 */ /* 0x004fe40005800000 */
[----:B------:R-:W-:-:S04]  /*4b20*/  ISETP.GT.AND P3, PT, R241, R0, PT ;  /* 0x00000000f100720c */ /* 0x000fc80003f64270 */
[----:B------:R1:W2:Y:S01]  /*4b30*/  MUFU.TANH R19, R2 ;  /* 0x0000000200137308 */ /* 0x0002a20000002400 */
[----:B----4-:R-:W-:Y:S01]  /*4b40*/  FMUL.FTZ R3, R76, UR28 ;  /* 0x0000001c4c037c20 */ /* 0x010fe20008410000 */
[----:B-1----:R-:W-:Y:S01]  /*4b50*/  FMUL.FTZ R2, R89, UR28 ;  /* 0x0000001c59027c20 */ /* 0x002fe20008410000 */
[----:B--2---:R-:W-:Y:S02]  /*4b60*/  FSEL R82, R19, -INF , !P4 ;  /* 0xff80000013527808 */ /* 0x004fe40006000000 */
[----:B------:R-:W-:-:S03]  /*4b70*/  ISETP.GE.AND P4, PT, R0, R244, PT ;  /* 0x000000f40000720c */ /* 0x000fc60003f86270 */
[----:B------:R1:W2:Y:S02]  /*4b80*/  MUFU.TANH R14, R2 ;  /* 0x00000002000e7308 */ /* 0x0002a40000002400 */
[----:B-1----:R-:W-:Y:S01]  /*4b90*/  FMUL.FTZ R2, R92, UR28 ;  /* 0x0000001c5c027c20 */ /* 0x002fe20008410000 */
[----:B--2---:R-:W-:Y:S02]  /*4ba0*/  FSEL R131, R14, -INF , !P5 ;  /* 0xff8000000e837808 */ /* 0x004fe40006800000 */
[----:B------:R-:W-:-:S03]  /*4bb0*/  ISETP.GE.AND P5, PT, R0, R243, PT ;  /* 0x000000f30000720c */ /* 0x000fc60003fa6270 */
[----:B------:R1:W2:Y:S01]  /*4bc0*/  MUFU.TANH R13, R2 ;  /* 0x00000002000d7308 */ /* 0x0002a20000002400 */
[----:B------:R-:W-:Y:S02]  /*4bd0*/  FSEL R27, R10, -INF , !P5 ;  /* 0xff8000000a1b7808 */ /* 0x000fe40006800000 */
[----:B------:R-:W-:Y:S01]  /*4be0*/  ISETP.GE.AND P5, PT, R8, R244, PT ;  /* 0x000000f40800720c */ /* 0x000fe20003fa6270 */
[----:B-1----:R-:W-:Y:S01]  /*4bf0*/  FMUL.FTZ R2, R93, UR28 ;  /* 0x0000001c5d027c20 */ /* 0x002fe20008410000 */
[----:B--2---:R-:W-:Y:S02]  /*4c00*/  FSEL R98, R13, -INF , !P6 ;  /* 0xff8000000d627808 */ /* 0x004fe40007000000 */
[----:B------:R-:W-:Y:S01]  /*4c10*/  ISETP.GE.AND P6, PT, R0, R242, PT ;  /* 0x000000f20000720c */ /* 0x000fe20003fc6270 */
[----:B------:R1:W2:Y:S03]  /*4c20*/  MUFU.TANH R7, R2 ;  /* 0x0000000200077308 */ /* 0x0002a60000002400 */
[----:B------:R-:W-:-:S02]  /*4c30*/  FSEL R48, R5, -INF , !P6 ;  /* 0xff80000005307808 */ /* 0x000fc40007000000 */
[----:B------:R-:W-:Y:S01]  /*4c40*/  ISETP.GE.AND P6, PT, R8, R242, PT ;  /* 0x000000f20800720c */ /* 0x000fe20003fc6270 */
[----:B-1----:R-:W-:Y:S01]  /*4c50*/  FMUL.FTZ R2, R87, UR28 ;  /* 0x0000001c57027c20 */ /* 0x002fe20008410000 */
[----:B--2---:R-:W-:Y:S02]  /*4c60*/  FSEL R93, R7, -INF , !P0 ;  /* 0xff800000075d7808 */ /* 0x004fe40004000000 */
[----:B------:R-:W-:Y:S01]  /*4c70*/  ISETP.GT.AND P0, PT, R20, R0, PT ;  /* 0x000000001400720c */ /* 0x000fe20003f04270 */
[----:B------:R1:W2:Y:S08]  /*4c80*/  MUFU.TANH R12, R2 ;  /* 0x00000002000c7308 */ /* 0x0002b00000002400 */
[----:B------:R4:W5:Y:S01]  /*4c90*/  MUFU.TANH R7, R3 ;  /* 0x0000000300077308 */ /* 0x0009620000002400 */
[----:B-1----:R-:W-:-:S02]  /*4ca0*/  FSEL R2, R111, -INF , !P3 ;  /* 0xff8000006f027808 */ /* 0x002fc40005800000 */
[----:B------:R-:W-:Y:S01]  /*4cb0*/  ISETP.GE.AND P3, PT, R0, R245, PT ;  /* 0x000000f50000720c */ /* 0x000fe20003f66270 */
[----:B------:R-:W-:Y:S01]  /*4cc0*/  FMUL.FTZ R0, R77, UR28 ;  /* 0x0000001c4d007c20 */ /* 0x000fe20008410000 */
[----:B------:R-:W-:Y:S02]  /*4cd0*/  FSEL R14, R2, -INF , !P4 ;  /* 0xff800000020e7808 */ /* 0x000fe40006000000 */
[-C--:B------:R-:W-:Y:S01]  /*4ce0*/  ISETP.GT.AND P4, PT, R241, R8.reuse, PT ;  /* 0x00000008f100720c */ /* 0x080fe20003f84270 */
[----:B------:R1:W-:Y:S01]  /*4cf0*/  MUFU.TANH R10, R0 ;  /* 0x00000000000a7308 */ /* 0x0003e20000002400 */
[----:B----4-:R-:W-:Y:S01]  /*4d00*/  FMUL.FTZ R3, R58, UR28 ;  /* 0x0000001c3a037c20 */ /* 0x010fe20008410000 */
[----:B------:R-:W-:Y:S02]  /*4d10*/  FSEL R2, R4, -INF , !P0 ;  /* 0xff80000004027808 */ /* 0x000fe40004000000 */
[----:B------:R-:W-:Y:S02]  /*4d20*/  ISETP.GE.AND P0, PT, R8, R243, PT ;  /* 0x000000f30800720c */ /* 0x000fe40003f06270 */
[----:B------:R-:W-:Y:S01]  /*4d30*/  FSEL R92, R2, -INF , !P3 ;  /* 0xff800000025c7808 */ /* 0x000fe20005800000 */
[----:B------:R-:W-:Y:S01]  /*4d40*/  FMUL.FTZ R2, R59, UR28 ;  /* 0x0000001c3b027c20 */ /* 0x000fe20008410000 */
[----:B------:R4:W3:Y:S01]  /*4d50*/  MUFU.TANH R4, R3 ;  /* 0x0000000300047308 */ /* 0x0008e20000002400 */
[----:B------:R-:W-:-:S02]  /*4d60*/  ISETP.GT.AND P3, PT, R20, R8, PT ;  /* 0x000000081400720c */ /* 0x000fc40003f64270 */
[----:B------:R-:W-:Y:S02]  /*4d70*/  FSEL R57, R17, -INF , !P0 ;  /* 0xff80000011397808 */ /* 0x000fe40004000000 */
[C---:B------:R-:W-:Y:S02]  /*4d80*/  ISETP.GE.AND P0, PT, R11.reuse, R244, PT ;  /* 0x000000f40b00720c */ /* 0x040fe40003f06270 */
[----:B------:R-:W-:Y:S01]  /*4d90*/  FSEL R58, R6, -INF , !P6 ;  /* 0xff800000063a7808 */ /* 0x000fe20007000000 */
[----:B------:R3:W3:Y:S01]  /*4da0*/  MUFU.TANH R5, R2 ;  /* 0x0000000200057308 */ /* 0x0006e20000002400 */
[----:B------:R-:W-:Y:S02]  /*4db0*/  ISETP.GE.AND P6, PT, R11, R242, PT ;  /* 0x000000f20b00720c */ /* 0x000fe40003fc6270 */
[----:B-1----:R-:W-:Y:S02]  /*4dc0*/  FSEL R0, R124, -INF , !P4 ;  /* 0xff8000007c007808 */ /* 0x002fe40006000000 */
[----:B------:R-:W-:-:S02]  /*4dd0*/  ISETP.GE.AND P4, PT, R8, R245, PT ;  /* 0x000000f50800720c */ /* 0x000fc40003f86270 */
[----:B------:R-:W-:Y:S02]  /*4de0*/  FSEL R13, R0, -INF , !P5 ;  /* 0xff800000000d7808 */ /* 0x000fe40006800000 */
[----:B--2---:R-:W-:Y:S01]  /*4df0*/  FSEL R0, R12, -INF , !P3 ;  /* 0xff8000000c007808 */ /* 0x004fe20005800000 */
[----:B----4-:R-:W-:Y:S01]  /*4e00*/  FMUL.FTZ R3, R68, UR28 ;  /* 0x0000001c44037c20 */ /* 0x010fe20008410000 */
[-C--:B------:R-:W-:Y:S02]  /*4e10*/  ISETP.GT.AND P5, PT, R241, R11.reuse, PT ;  /* 0x0000000bf100720c */ /* 0x080fe40003fa4270 */
[----:B------:R-:W-:Y:S01]  /*4e20*/  FSEL R54, R0, -INF , !P4 ;  /* 0xff80000000367808 */ /* 0x000fe20006000000 */
[----:B------:R1:W2:Y:S01]  /*4e30*/  MUFU.TANH R6, R3 ;  /* 0x0000000300067308 */ /* 0x0002a20000002400 */
[----:B-----5:R-:W-:Y:S02]  /*4e40*/  FSEL R0, R7, -INF , !P5 ;  /* 0xff80000007007808 */ /* 0x020fe40006800000 */
[----:B------:R-:W-:Y:S01]  /*4e50*/  ISETP.GT.AND P4, PT, R20, R11, PT ;  /* 0x0000000b1400720c */ /* 0x000fe20003f84270 */
[----:B---3--:R-:W-:Y:S01]  /*4e60*/  FMUL.FTZ R2, R69, UR28 ;  /* 0x0000001c45027c20 */ /* 0x008fe20008410000 */
[----:B------:R-:W-:-:S02]  /*4e70*/  ISETP.GE.AND P3, PT, R11, R243, PT ;  /* 0x000000f30b00720c */ /* 0x000fc40003f66270 */
[----:B------:R-:W-:Y:S01]  /*4e80*/  ISETP.GE.AND P5, PT, R11, R245, PT ;  /* 0x000000f50b00720c */ /* 0x000fe20003fa6270 */
[----:B------:R3:W-:Y:S01]  /*4e90*/  MUFU.TANH R8, R2 ;  /* 0x0000000200087308 */ /* 0x0007e20000002400 */
[----:B------:R-:W-:Y:S02]  /*4ea0*/  FSEL R11, R0, -INF , !P0 ;  /* 0xff800000000b7808 */ /* 0x000fe40004000000 */
[----:B------:R-:W-:Y:S02]  /*4eb0*/  FSEL R0, R4, -INF , !P4 ;  /* 0xff80000004007808 */ /* 0x000fe40006000000 */
[----:B------:R-:W-:Y:S02]  /*4ec0*/  ISETP.GT.AND P0, PT, R241, R15, PT ;  /* 0x0000000ff100720c */ /* 0x000fe40003f04270 */
[----:B------:R-:W-:Y:S02]  /*4ed0*/  FSEL R12, R23, -INF , !P3 ;  /* 0xff800000170c7808 */ /* 0x000fe40005800000 */
[----:B------:R-:W-:Y:S01]  /*4ee0*/  FSEL R47, R0, -INF , !P5 ;  /* 0xff800000002f7808 */ /* 0x000fe20006800000 */
[----:B-1----:R-:W-:Y:S01]  /*4ef0*/  FMUL.FTZ R3, R62, UR28 ;  /* 0x0000001c3e037c20 */ /* 0x002fe20008410000 */
[----:B------:R-:W-:-:S02]  /*4f00*/  ISETP.GE.AND P3, PT, R15, R244, PT ;  /* 0x000000f40f00720c */ /* 0x000fc40003f66270 */
[----:B------:R-:W-:Y:S01]  /*4f10*/  FSEL R0, R10, -INF , !P0 ;  /* 0xff8000000a007808 */ /* 0x000fe20004000000 */
[----:B------:R1:W4:Y:S01]  /*4f20*/  MUFU.TANH R4, R3 ;  /* 0x0000000300047308 */ /* 0x0003220000002400 */
[----:B------:R-:W-:Y:S02]  /*4f30*/  ISETP.GT.AND P5, PT, R20, R15, PT ;  /* 0x0000000f1400720c */ /* 0x000fe40003fa4270 */
[----:B------:R-:W-:Y:S01]  /*4f40*/  FSEL R10, R0, -INF , !P3 ;  /* 0xff800000000a7808 */ /* 0x000fe20005800000 */
[----:B---3--:R-:W-:Y:S01]  /*4f50*/  FMUL.FTZ R2, R63, UR28 ;  /* 0x0000001c3f027c20 */ /* 0x008fe20008410000 */
[C---:B------:R-:W-:Y:S02]  /*4f60*/  ISETP.GE.AND P4, PT, R15.reuse, R243, PT ;  /* 0x000000f30f00720c */ /* 0x040fe40003f86270 */
[----:B------:R-:W-:Y:S02]  /*4f70*/  ISETP.GE.AND P0, PT, R15, R245, PT ;  /* 0x000000f50f00720c */ /* 0x000fe40003f06270 */
[----:B------:R-:W-:-:S02]  /*4f80*/  FSEL R0, R5, -INF , !P5 ;  /* 0xff80000005007808 */ /* 0x000fc40006800000 */
[----:B------:R-:W-:Y:S01]  /*4f90*/  ISETP.GT.AND P3, PT, R241, R18, PT ;  /* 0x00000012f100720c */ /* 0x000fe20003f64270 */
[----:B------:R3:W5:Y:S01]  /*4fa0*/  MUFU.TANH R5, R2 ;  /* 0x0000000200057308 */ /* 0x0007620000002400 */
[----:B------:R-:W-:Y:S02]  /*4fb0*/  FSEL R56, R9, -INF , !P6 ;  /* 0xff80000009387808 */ /* 0x000fe40007000000 */
[----:B------:R-:W-:Y:S02]  /*4fc0*/  FSEL R26, R26, -INF , !P4 ;  /* 0xff8000001a1a7808 */ /* 0x000fe40006000000 */
[----:B------:R-:W-:Y:S01]  /*4fd0*/  FSEL R23, R0, -INF , !P0 ;  /* 0xff80000000177808 */ /* 0x000fe20004000000 */
[----:B-1----:R-:W-:Y:S01]  /*4fe0*/  FMUL.FTZ R3, R52, UR28 ;  /* 0x0000001c34037c20 */ /* 0x002fe20008410000 */
[----:B------:R-:W-:Y:S02]  /*4ff0*/  ISETP.GE.AND P6, PT, R15, R242, PT ;  /* 0x000000f20f00720c */ /* 0x000fe40003fc6270 */
[----:B------:R-:W-:Y:S01]  /*5000*/  ISETP.GE.AND P4, PT, R18, R244, PT ;  /* 0x000000f41200720c */ /* 0x000fe20003f86270 */
[----:B------:R1:W5:Y:S01]  /*5010*/  MUFU.TANH R7, R3 ;  /* 0x0000000300077308 */ /* 0x0003620000002400 */
[----:B--2---:R-:W-:-:S02]  /*5020*/  FSEL R0, R6, -INF , !P3 ;  /* 0xff80000006007808 */ /* 0x004fc40005800000 */
[----:B------:R-:W-:Y:S02]  /*5030*/  ISETP.GT.AND P0, PT, R20, R18, PT ;  /* 0x000000121400720c */ /* 0x000fe40003f04270 */
[----:B------:R-:W-:Y:S02]  /*5040*/  FSEL R49, R16, -INF , !P6 ;  /* 0xff80000010317808 */ /* 0x000fe40007000000 */
[----:B------:R-:W-:Y:S01]  /*5050*/  FSEL R43, R0, -INF , !P4 ;  /* 0xff800000002b7808 */ /* 0x000fe20006000000 */
[----:B---3--:R-:W-:Y:S01]  /*5060*/  FMUL.FTZ R2, R53, UR28 ;  /* 0x0000001c35027c20 */ /* 0x008fe20008410000 */
[C---:B------:R-:W-:Y:S02]  /*5070*/  ISETP.GE.AND P6, PT, R18.reuse, R243, PT ;  /* 0x000000f31200720c */ /* 0x040fe40003fc6270 */
[----:B------:R-:W-:Y:S01]  /*5080*/  ISETP.GE.AND P3, PT, R18, R245, PT ;  /* 0x000000f51200720c */ /* 0x000fe20003f66270 */
[----:B------:R2:W-:Y:S01]  /*5090*/  MUFU.TANH R9, R2 ;  /* 0x0000000200097308 */ /* 0x0005e20000002400 */
[----:B----4-:R-:W-:-:S02]  /*50a0*/  FSEL R0, R4, -INF , !P0 ;  /* 0xff80000004007808 */ /* 0x010fc40004000000 */
[----:B------:R-:W-:Y:S02]  /*50b0*/  ISETP.GT.AND P4, PT, R241, R22, PT ;  /* 0x00000016f100720c */ /* 0x000fe40003f84270 */
[----:B------:R-:W-:Y:S01]  /*50c0*/  FSEL R52, R31, -INF , !P6 ;  /* 0xff8000001f347808 */ /* 0x000fe20007000000 */
[----:B-1----:R-:W-:Y:S01]  /*50d0*/  FMUL.FTZ R3, R50, UR28 ;  /* 0x0000001c32037c20 */ /* 0x002fe20008410000 */
[----:B------:R-:W-:Y:S02]  /*50e0*/  FSEL R76, R0, -INF , !P3 ;  /* 0xff800000004c7808 */ /* 0x000fe40005800000 */
[----:B------:R-:W-:Y:S01]  /*50f0*/  ISETP.GE.AND P6, PT, R22, R244, PT ;  /* 0x000000f41600720c */ /* 0x000fe20003fc6270 */
[----:B------:R1:W3:Y:S01]  /*5100*/  MUFU.TANH R4, R3 ;  /* 0x0000000300047308 */ /* 0x0002e20000002400 */
[----:B------:R-:W-:Y:S02]  /*5110*/  FSEL R0, R8, -INF , !P4 ;  /* 0xff80000008007808 */ /* 0x000fe40006000000 */
[----:B------:R-:W-:-:S02]  /*5120*/  ISETP.GT.AND P3, PT, R20, R22, PT ;  /* 0x000000161400720c */ /* 0x000fc40003f64270 */
[----:B------:R-:W-:Y:S02]  /*5130*/  FSEL R19, R0, -INF , !P6 ;  /* 0xff80000000137808 */ /* 0x000fe40007000000 */
[C---:B------:R-:W-:Y:S01]  /*5140*/  ISETP.GE.AND P0, PT, R22.reuse, R243, PT ;  /* 0x000000f31600720c */ /* 0x040fe20003f06270 */
[----:B--2---:R-:W-:Y:S01]  /*5150*/  FMUL.FTZ R2, R51, UR28 ;  /* 0x0000001c33027c20 */ /* 0x004fe20008410000 */
[----:B------:R-:W-:Y:S02]  /*5160*/  ISETP.GE.AND P4, PT, R22, R245, PT ;  /* 0x000000f51600720c */ /* 0x000fe40003f86270 */
[----:B-----5:R-:W-:Y:S01]  /*5170*/  FSEL R0, R5, -INF , !P3 ;  /* 0xff80000005007808 */ /* 0x020fe20005800000 */
[----:B------:R2:W4:Y:S01]  /*5180*/  MUFU.TANH R6, R2 ;  /* 0x0000000200067308 */ /* 0x0005220000002400 */
[----:B------:R-:W-:Y:S02]  /*5190*/  ISETP.GT.AND P6, PT, R241, R24, PT ;  /* 0x00000018f100720c */ /* 0x000fe40003fc4270 */
[----:B------:R-:W-:-:S02]  /*51a0*/  FSEL R50, R36, -INF , !P0 ;  /* 0xff80000024327808 */ /* 0x000fc40004000000 */
[----:B------:R-:W-:Y:S01]  /*51b0*/  FSEL R73, R0, -INF , !P4 ;  /* 0xff80000000497808 */ /* 0x000fe20006000000 */
[----:B-1----:R-:W-:Y:S01]  /*51c0*/  FMUL.FTZ R3, R40, UR28 ;  /* 0x0000001c28037c20 */ /* 0x002fe20008410000 */
[----:B------:R-:W-:Y:S02]  /*51d0*/  ISETP.GE.AND P0, PT, R24, R244, PT ;  /* 0x000000f41800720c */ /* 0x000fe40003f06270 */
[----:B------:R-:W-:Y:S01]  /*51e0*/  FSEL R0, R7, -INF , !P6 ;  /* 0xff80000007007808 */ /* 0x000fe20007000000 */
[----:B------:R1:W5:Y:S01]  /*51f0*/  MUFU.TANH R5, R3 ;  /* 0x0000000300057308 */ /* 0x0003620000002400 */
[----:B------:R-:W-:Y:S02]  /*5200*/  ISETP.GT.AND P4, PT, R20, R24, PT ;  /* 0x000000181400720c */ /* 0x000fe40003f84270 */
[----:B------:R-:W-:Y:S02]  /*5210*/  ISETP.GE.AND P5, PT, R18, R242, PT ;  /* 0x000000f21200720c */ /* 0x000fe40003fa6270 */
[----:B------:R-:W-:-:S02]  /*5220*/  FSEL R18, R0, -INF , !P0 ;  /* 0xff80000000127808 */ /* 0x000fc40004000000 */
[C---:B------:R-:W-:Y:S01]  /*5230*/  ISETP.GE.AND P3, PT, R24.reuse, R243, PT ;  /* 0x000000f31800720c */ /* 0x040fe20003f66270 */
[----:B--2---:R-:W-:Y:S01]  /*5240*/  FMUL.FTZ R2, R41, UR28 ;  /* 0x0000001c29027c20 */ /* 0x004fe20008410000 */
[----:B------:R-:W-:Y:S02]  /*5250*/  ISETP.GE.AND P6, PT, R24, R245, PT ;  /* 0x000000f51800720c */ /* 0x000fe40003fc6270 */
[----:B---3--:R-:W-:Y:S01]  /*5260*/  FSEL R0, R4, -INF , !P4 ;  /* 0xff80000004007808 */ /* 0x008fe20006000000 */
[----:B------:R2:W-:Y:S01]  /*5270*/  MUFU.TANH R7, R2 ;  /* 0x0000000200077308 */ /* 0x0005e20000002400 */
[----:B------:R-:W-:Y:S02]  /*5280*/  ISETP.GT.AND P0, PT, R241, R28, PT ;  /* 0x0000001cf100720c */ /* 0x000fe40003f04270 */
[----:B------:R-:W-:Y:S02]  /*5290*/  FSEL R38, R38, -INF , !P3 ;  /* 0xff80000026267808 */ /* 0x000fe40005800000 */
[----:B------:R-:W-:Y:S01]  /*52a0*/  FSEL R72, R0, -INF , !P6 ;  /* 0xff80000000487808 */ /* 0x000fe20007000000 */
[----:B-1----:R-:W-:Y:S01]  /*52b0*/  FMUL.FTZ R3, R74, UR28 ;  /* 0x0000001c4a037c20 */ /* 0x002fe20008410000 */
[----:B------:R-:W-:-:S02]  /*52c0*/  ISETP.GE.AND P3, PT, R28, R244, PT ;  /* 0x000000f41c00720c */ /* 0x000fc40003f66270 */
[----:B------:R-:W-:Y:S01]  /*52d0*/  FSEL R0, R9, -INF , !P0 ;  /* 0xff80000009007808 */ /* 0x000fe20004000000 */
[----:B------:R4:W1:Y:S01]  /*52e0*/  MUFU.TANH R4, R3 ;  /* 0x0000000300047308 */ /* 0x0008620000002400 */
[----:B------:R-:W-:Y:S02]  /*52f0*/  FSEL R78, R21, -INF , !P5 ;  /* 0xff800000154e7808 */ /* 0x000fe40006800000 */
[----:B------:R-:W-:Y:S02]  /*5300*/  ISETP.GE.AND P5, PT, R22, R242, PT ;  /* 0x000000f21600720c */ /* 0x000fe40003fa6270 */
[----:B------:R-:W-:Y:S02]  /*5310*/  ISETP.GT.AND P6, PT, R20, R28, PT ;  /* 0x0000001c1400720c */ /* 0x000fe40003fc4270 */
[----:B------:R-:W-:Y:S01]  /*5320*/  ISETP.GE.AND P4, PT, R28, R243, PT ;  /* 0x000000f31c00720c */ /* 0x000fe20003f86270 */
[----:B--2---:R-:W-:Y:S01]  /*5330*/  FMUL.FTZ R2, R75, UR28 ;  /* 0x0000001c4b027c20 */ /* 0x004fe20008410000 */
[----:B------:R-:W-:-:S02]  /*5340*/  FSEL R16, R0, -INF , !P3 ;  /* 0xff80000000107808 */ /* 0x000fc40005800000 */
[----:B------:R-:W-:Y:S02]  /*5350*/  ISETP.GT.AND P3, PT, R241, R30, PT ;  /* 0x0000001ef100720c */ /* 0x000fe40003f64270 */
[----:B------:R-:W-:Y:S02]  /*5360*/  FSEL R51, R25, -INF , !P5 ;  /* 0xff80000019337808 */ /* 0x000fe40006800000 */
[----:B------:R-:W-:Y:S02]  /*5370*/  ISETP.GE.AND P5, PT, R24, R242, PT ;  /* 0x000000f21800720c */ /* 0x000fe40003fa6270 */
[----:B------:R-:W-:Y:S02]  /*5380*/  ISETP.GE.AND P0, PT, R28, R245, PT ;  /* 0x000000f51c00720c */ /* 0x000fe40003f06270 */
[----:B----4-:R-:W-:Y:S02]  /*5390*/  FSEL R3, R6, -INF , !P6 ;  /* 0xff80000006037808 */ /* 0x010fe40007000000 */
[----:B------:R-:W-:Y:S01]  /*53a0*/  FSEL R21, R46, -INF , !P4 ;  /* 0xff8000002e157808 */ /* 0x000fe20006000000 */
[----:B------:R2:W-:Y:S01]  /*53b0*/  MUFU.TANH R6, R2 ;  /* 0x0000000200067308 */ /* 0x0005e20000002400 */
[----:B------:R-:W-:-:S02]  /*53c0*/  ISETP.GE.AND P4, PT, R30, R244, PT ;  /* 0x000000f41e00720c */ /* 0x000fc40003f86270 */
[----:B-----5:R-:W-:Y:S02]  /*53d0*/  FSEL R0, R5, -INF , !P3 ;  /* 0xff80000005007808 */ /* 0x020fe40005800000 */
[----:B------:R-:W-:Y:S02]  /*53e0*/  FSEL R40, R29, -INF , !P5 ;  /* 0xff8000001d287808 */ /* 0x000fe40006800000 */
[----:B------:R-:W-:Y:S02]  /*53f0*/  ISETP.GE.AND P5, PT, R28, R242, PT ;  /* 0x000000f21c00720c */ /* 0x000fe40003fa6270 */
[----:B------:R-:W-:Y:S01]  /*5400*/  FSEL R22, R3, -INF , !P0 ;  /* 0xff80000003167808 */ /* 0x000fe20004000000 */
[----:B------:R-:W-:Y:S01]  /*5410*/  FMUL.FTZ R3, R107, UR28 ;  /* 0x0000001c6b037c20 */ /* 0x000fe20008410000 */
[----:B------:R-:W-:Y:S02]  /*5420*/  ISETP.GT.AND P0, PT, R20, R30, PT ;  /* 0x0000001e1400720c */ /* 0x000fe40003f04270 */
[----:B------:R-:W-:Y:S01]  /*5430*/  FSEL R88, R0, -INF , !P4 ;  /* 0xff80000000587808 */ /* 0x000fe20006000000 */
[----:B------:R-:W-:Y:S01]  /*5440*/  FMUL.FTZ R0, R106, UR28 ;  /* 0x0000001c6a007c20 */ /* 0x000fe20008410000 */
[----:B------:R-:W-:-:S02]  /*5450*/  FSEL R36, R33, -INF , !P5 ;  /* 0xff80000021247808 */ /* 0x000fc40006800000 */
[----:B------:R-:W-:Y:S01]  /*5460*/  ISETP.GE.AND P5, PT, R30, R243, PT ;  /* 0x000000f31e00720c */ /* 0x000fe20003fa6270 */
[----:B--2---:R-:W-:Y:S01]  /*5470*/  FMUL.FTZ R2, R64, UR28 ;  /* 0x0000001c40027c20 */ /* 0x004fe20008410000 */
[----:B------:R-:W-:Y:S02]  /*5480*/  ISETP.GE.AND P3, PT, R30, R245, PT ;  /* 0x000000f51e00720c */ /* 0x000fe40003f66270 */
[----:B------:R-:W-:Y:S01]  /*5490*/  ISETP.GT.AND P4, PT, R241, R34, PT ;  /* 0x00000022f100720c */ /* 0x000fe20003f84270 */
[----:B------:R1:W2:Y:S01]  /*54a0*/  MUFU.TANH R5, R2 ;  /* 0x0000000200057308 */ /* 0x0002a20000002400 */
[----:B------:R-:W-:Y:S02]  /*54b0*/  FSEL R145, R55, -INF , !P5 ;  /* 0xff80000037917808 */ /* 0x000fe40006800000 */
[----:B------:R-:W-:Y:S02]  /*54c0*/  ISETP.GE.AND P5, PT, R34, R244, PT ;  /* 0x000000f42200720c */ /* 0x000fe40003fa6270 */
[----:B------:R-:W-:-:S04]  /*54d0*/  ISETP.GE.AND P6, PT, R30, R242, PT ;  /* 0x000000f21e00720c */ /* 0x000fc80003fc6270 */
[----:B------:R-:W-:Y:S02]  /*54e0*/  FSEL R149, R32, -INF , !P6 ;  /* 0xff80000020957808 */ /* 0x000fe40007000000 */
[----:B------:R-:W-:-:S04]  /*54f0*/  ISETP.GE.AND P6, PT, R34, R242, PT ;  /* 0x000000f22200720c */ /* 0x000fc80003fc6270 */
[----:B------:R-:W-:Y:S02]  /*5500*/  FSEL R126, R60, -INF , !P6 ;  /* 0xff8000003c7e7808 */ /* 0x000fe40007000000 */
[----:B------:R-:W-:Y:S02]  /*5510*/  ISETP.GE.AND P6, PT, R35, R242, PT ;  /* 0x000000f22300720c */ /* 0x000fe40003fc6270 */
[----:B-1----:R-:W-:Y:S02]  /*5520*/  FSEL R2, R4, -INF , !P0 ;  /* 0xff80000004027808 */ /* 0x002fe40004000000 */
[----:B------:R1:W3:Y:S01]  /*5530*/  MUFU.TANH R4, R0 ;  /* 0x0000000000047308 */ /* 0x0002e20000002400 */
[----:B------:R-:W-:Y:S02]  /*5540*/  ISETP.GE.AND P0, PT, R34, R243, PT ;  /* 0x000000f32200720c */ /* 0x000fe40003f06270 */
[----:B------:R-:W-:Y:S01]  /*5550*/  FSEL R132, R2, -INF , !P3 ;  /* 0xff80000002847808 */ /* 0x000fe20005800000 */
[----:B------:R-:W-:Y:S01]  /*5560*/  FMUL.FTZ R2, R65, UR28 ;  /* 0x0000001c41027c20 */ /* 0x000fe20008410000 */
[----:B------:R-:W-:-:S02]  /*5570*/  ISETP.GT.AND P3, PT, R20, R34, PT ;  /* 0x000000221400720c */ /* 0x000fc40003f64270 */
[----:B------:R-:W-:Y:S02]  /*5580*/  FSEL R140, R61, -INF , !P0 ;  /* 0xff8000003d8c7808 */ /* 0x000fe40004000000 */
[----:B------:R-:W-:Y:S02]  /*5590*/  ISETP.GE.AND P0, PT, R35, R244, PT ;  /* 0x000000f42300720c */ /* 0x000fe40003f06270 */
[----:B------:R-:W-:Y:S02]  /*55a0*/  FSEL R122, R71, -INF , !P6 ;  /* 0xff800000477a7808 */ /* 0x000fe40007000000 */
[----:B------:R-:W-:Y:S02]  /*55b0*/  ISETP.GE.AND P6, PT, R37, R243, PT ;  /* 0x000000f32500720c */ /* 0x000fe40003fc6270 */
[----:B-1----:R-:W-:Y:S02]  /*55c0*/  FSEL R0, R7, -INF , !P4 ;  /* 0xff80000007007808 */ /* 0x002fe40006000000 */
[----:B------:R1:W4:Y:S01]  /*55d0*/  MUFU.TANH R7, R2 ;  /* 0x0000000200077308 */ /* 0x0003220000002400 */
[----:B------:R-:W-:-:S02]  /*55e0*/  ISETP.GE.AND P4, PT, R34, R245, PT ;  /* 0x000000f52200720c */ /* 0x000fc40003f86270 */
[----:B------:R-:W-:Y:S02]  /*55f0*/  FSEL R84, R0, -INF , !P5 ;  /* 0xff80000000547808 */ /* 0x000fe40006800000 */
[----:B------:R-:W-:-:S04]  /*5600*/  ISETP.GT.AND P5, PT, R241, R35, PT ;  /* 0x00000023f100720c */ /* 0x000fc80003fa4270 */
[----:B--2---:R-:W-:Y:S02]  /*5610*/  FSEL R0, R5, -INF , !P5 ;  /* 0xff80000005007808 */ /* 0x004fe40006800000 */
[----:B------:R-:W-:Y:S02]  /*5620*/  ISETP.GE.AND P5, PT, R35, R245, PT ;  /* 0x000000f52300720c */ /* 0x000fe40003fa6270 */
[----:B------:R-:W-:Y:S01]  /*5630*/  FSEL R79, R0, -INF , !P0 ;  /* 0xff800000004f7808 */ /* 0x000fe20004000000 */
[----:B------:R-:W-:Y:S01]  /*5640*/  FMUL.FTZ R0, R80, UR28 ;  /* 0x0000001c50007c20 */ /* 0x000fe20008410000 */
[----:B------:R-:W-:Y:S02]  /*5650*/  ISETP.GT.AND P0, PT, R241, R37, PT ;  /* 0x00000025f100720c */ /* 0x000fe40003f04270 */
[----:B-1----:R-:W-:Y:S01]  /*5660*/  FSEL R2, R6, -INF , !P3 ;  /* 0xff80000006027808 */ /* 0x002fe20005800000 */
[----:B------:R4:W1:Y:S01]  /*5670*/  MUFU.TANH R5, R0 ;  /* 0x0000000000057308 */ /* 0x0008620000002400 */
[----:B------:R-:W-:-:S02]  /*5680*/  ISETP.GE.AND P3, PT, R35, R243, PT ;  /* 0x000000f32300720c */ /* 0x000fc40003f66270 */
[----:B------:R-:W-:Y:S02]  /*5690*/  FSEL R129, R2, -INF , !P4 ;  /* 0xff80000002817808 */ /* 0x000fe40006000000 */
[----:B------:R-:W-:Y:S02]  /*56a0*/  ISETP.GT.AND P4, PT, R20, R35, PT ;  /* 0x000000231400720c */ /* 0x000fe40003f84270 */
[----:B------:R-:W-:Y:S01]  /*56b0*/  FSEL R121, R121, -INF , !P3 ;  /* 0xff80000079797808 */ /* 0x000fe20005800000 */
[----:B------:R2:W5:Y:S01]  /*56c0*/  MUFU.TANH R6, R3 ;  /* 0x0000000300067308 */ /* 0x0005620000002400 */
[----:B---3--:R-:W-:Y:S02]  /*56d0*/  FSEL R2, R4, -INF , !P4 ;  /* 0xff80000004027808 */ /* 0x008fe40006000000 */
[----:B------:R-:W-:Y:S02]  /*56e0*/  ISETP.GE.AND P3, PT, R37, R244, PT ;  /* 0x000000f42500720c */ /* 0x000fe40003f66270 */
[----:B------:R-:W-:Y:S01]  /*56f0*/  FSEL R123, R2, -INF , !P5 ;  /* 0xff800000027b7808 */ /* 0x000fe20006800000 */
[----:B------:R-:W-:Y:S01]  /*5700*/  FMUL.FTZ R2, R90, UR28 ;  /* 0x0000001c5a027c20 */ /* 0x000fe20008410000 */
[----:B------:R-:W-:-:S02]  /*5710*/  ISETP.GT.AND P5, PT, R20, R37, PT ;  /* 0x000000251400720c */ /* 0x000fc40003fa4270 */
[----:B------:R-:W-:Y:S01]  /*5720*/  FSEL R90, R83, -INF , !P6 ;  /* 0xff800000535a7808 */ /* 0x000fe20007000000 */
[----:B------:R5:W3:Y:S01]  /*5730*/  MUFU.TANH R4, R2 ;  /* 0x0000000200047308 */ /* 0x000ae20000002400 */
[----:B----4-:R-:W-:Y:S01]  /*5740*/  FSEL R0, R7, -INF , !P0 ;  /* 0xff80000007007808 */ /* 0x010fe20004000000 */
[----:B------:R-:W-:Y:S01]  /*5750*/  FMUL.FTZ R7, R95, UR28 ;  /* 0x0000001c5f077c20 */ /* 0x000fe20008410000 */
[----:B------:R-:W-:Y:S02]  /*5760*/  ISETP.GE.AND P0, PT, R37, R245, PT ;  /* 0x000000f52500720c */ /* 0x000fe40003f06270 */
[----:B------:R-:W-:Y:S02]  /*5770*/  FSEL R77, R0, -INF , !P3 ;  /* 0xff800000004d7808 */ /* 0x000fe40005800000 */
[----:B------:R-:W-:Y:S01]  /*5780*/  ISETP.GT.AND P3, PT, R241, R39, PT ;  /* 0x00000027f100720c */ /* 0x000fe20003f64270 */
[----:B--2---:R-:W-:Y:S01]  /*5790*/  FMUL.FTZ R3, R81, UR28 ;  /* 0x0000001c51037c20 */ /* 0x004fe20008410000 */
[----:B------:R-:W-:Y:S01]  /*57a0*/  ISETP.GE.AND P4, PT, R37, R242, PT ;  /* 0x000000f22500720c */ /* 0x000fe20003f86270 */
[----:B------:R-:W-:Y:S01]  /*57b0*/  MUFU.TANH R7, R7 ;  /* 0x0000000700077308 */ /* 0x000fe20000002400 */
[----:B------:R-:W-:-:S02]  /*57c0*/  ISETP.GE.AND P6, PT, R39, R244, PT ;  /* 0x000000f42700720c */ /* 0x000fc40003fc6270 */
[----:B-1----:R-:W-:Y:S02]  /*57d0*/  FSEL R0, R5, -INF , !P3 ;  /* 0xff80000005007808 */ /* 0x002fe40005800000 */
[----:B------:R-:W-:Y:S02]  /*57e0*/  ISETP.GT.AND P3, PT, R20, R39, PT ;  /* 0x000000271400720c */ /* 0x000fe40003f64270 */
[----:B------:R-:W-:Y:S01]  /*57f0*/  FSEL R120, R70, -INF , !P4 ;  /* 0xff80000046787808 */ /* 0x000fe20006000000 */
[----:B------:R-:W1:Y:S01]  /*5800*/  MUFU.TANH R3, R3 ;  /* 0x0000000300037308 */ /* 0x000e620000002400 */
[----:B-----5:R-:W-:Y:S01]  /*5810*/  FSEL R2, R6, -INF , !P5 ;  /* 0xff80000006027808 */ /* 0x020fe20006800000 */
[----:B------:R-:W-:Y:S01]  /*5820*/  FMUL.FTZ R6, R94, UR28 ;  /* 0x0000001c5e067c20 */ /* 0x000fe20008410000 */
[----:B------:R-:W-:Y:S02]  /*5830*/  FSEL R96, R0, -INF , !P6 ;  /* 0xff80000000607808 */ /* 0x000fe40007000000 */
[----:B------:R-:W-:Y:S01]  /*5840*/  FSEL R99, R2, -INF , !P0 ;  /* 0xff80000002637808 */ /* 0x000fe20004000000 */
[----:B------:R-:W-:Y:S01]  /*5850*/  FMUL.FTZ R2, R44, UR28 ;  /* 0x0000001c2c027c20 */ /* 0x000fe20008410000 */
[C---:B------:R-:W-:Y:S01]  /*5860*/  ISETP.GE.AND P4, PT, R39.reuse, R243, PT ;  /* 0x000000f32700720c */ /* 0x040fe20003f86270 */
[----:B------:R-:W-:Y:S01]  /*5870*/  MUFU.TANH R8, R6 ;  /* 0x0000000600087308 */ /* 0x000fe20000002400 */
[----:B------:R-:W-:-:S02]  /*5880*/  ISETP.GE.AND P0, PT, R39, R245, PT ;  /* 0x000000f52700720c */ /* 0x000fc40003f06270 */
[----:B---3--:R-:W-:Y:S02]  /*5890*/  FSEL R0, R4, -INF , !P3 ;  /* 0xff80000004007808 */ /* 0x008fe40005800000 */
[----:B------:R-:W-:Y:S02]  /*58a0*/  ISETP.GT.AND P6, PT, R241, R42, PT ;  /* 0x0000002af100720c */ /* 0x000fe40003fc4270 */
[----:B------:R-:W-:Y:S01]  /*58b0*/  FSEL R130, R130, -INF , !P4 ;  /* 0xff80000082827808 */ /* 0x000fe20006000000 */
[----:B------:R2:W3:Y:S01]  /*58c0*/  MUFU.TANH R5, R2 ;  /* 0x0000000200057308 */ /* 0x0004e20000002400 */
[----:B------:R-:W-:Y:S02]  /*58d0*/  FSEL R141, R0, -INF , !P0 ;  /* 0xff800000008d7808 */ /* 0x000fe40004000000 */
[----:B------:R-:W-:Y:S02]  /*58e0*/  ISETP.GE.AND P4, PT, R42, R244, PT ;  /* 0x000000f42a00720c */ /* 0x000fe40003f86270 */
[----:B-1----:R-:W-:Y:S01]  /*58f0*/  FSEL R0, R3, -INF , !P6 ;  /* 0xff80000003007808 */ /* 0x002fe20007000000 */
[----:B------:R-:W-:Y:S01]  /*5900*/  FMUL.FTZ R3, R91, UR28 ;  /* 0x0000001c5b037c20 */ /* 0x000fe20008410000 */
[----:B------:R-:W-:-:S02]  /*5910*/  ISETP.GE.AND P5, PT, R39, R242, PT ;  /* 0x000000f22700720c */ /* 0x000fc40003fa6270 */
[----:B------:R-:W-:Y:S01]  /*5920*/  FSEL R87, R0, -INF , !P4 ;  /* 0xff80000000577808 */ /* 0x000fe20006000000 */
[----:B------:R-:W-:Y:S01]  /*5930*/  MUFU.TANH R9, R3 ;  /* 0x0000000300097308 */ /* 0x000fe20000002400 */
[----:B------:R-:W-:Y:S02]  /*5940*/  FMNMX3.FTZ R0, R14, R13, R11, !PT ;  /* 0x0000000d0e007276 */ /* 0x000fe4000781000b */
[----:B------:R-:W-:Y:S02]  /*5950*/  FSEL R133, R82, -INF , !P5 ;  /* 0xff80000052857808 */ /* 0x000fe40006800000 */
[----:B------:R-:W-:Y:S02]  /*5960*/  FMNMX3.FTZ R0, R0, R10, R43, !PT ;  /* 0x0000000a00007276 */ /* 0x000fe4000781002b */
[----:B------:R-:W-:Y:S01]  /*5970*/  ISETP.GE.AND P5, PT, R42, R243, PT ;  /* 0x000000f32a00720c */ /* 0x000fe20003fa6270 */
[----:B--2---:R-:W-:Y:S01]  /*5980*/  FMUL.FTZ R2, R45, UR28 ;  /* 0x0000001c2d027c20 */ /* 0x004fe20008410000 */
[----:B------:R-:W-:-:S02]  /*5990*/  ISETP.GT.AND P4, PT, R241, R66, PT ;  /* 0x00000042f100720c */ /* 0x000fc40003f84270 */
[----:B------:R-:W-:Y:S01]  /*59a0*/  FMNMX3.FTZ R0, R0, R19, R18, !PT ;  /* 0x0000001300007276 */ /* 0x000fe20007810012 */
[----:B------:R3:W1:Y:S01]  /*59b0*/  MUFU.TANH R4, R2 ;  /* 0x0000000200047308 */ /* 0x0006620000002400 */
[----:B------:R-:W-:Y:S02]  /*59c0*/  ISETP.GE.AND P3, PT, R42, R242, PT ;  /* 0x000000f22a00720c */ /* 0x000fe40003f66270 */
[----:B------:R-:W-:Y:S02]  /*59d0*/  FSEL R127, R127, -INF , !P5 ;  /* 0xff8000007f7f7808 */ /* 0x000fe40006800000 */
[----:B------:R-:W-:Y:S02]  /*59e0*/  ISETP.GE.AND P5, PT, R66, R244, PT ;  /* 0x000000f44200720c */ /* 0x000fe40003fa6270 */
[----:B------:R-:W-:Y:S02]  /*59f0*/  FMNMX3.FTZ R0, R0, R16, R88, !PT ;  /* 0x0000001000007276 */ /* 0x000fe40007810058 */
[----:B------:R-:W-:-:S02]  /*5a00*/  FSEL R131, R131, -INF , !P3 ;  /* 0xff80000083837808 */ /* 0x000fc40005800000 */
[----:B------:R-:W-:Y:S02]  /*5a10*/  ISETP.GE.AND P3, PT, R66, R243, PT ;  /* 0x000000f34200720c */ /* 0x000fe40003f66270 */
[----:B------:R-:W-:Y:S02]  /*5a20*/  ISETP.GT.AND P0, PT, R20, R42, PT ;  /* 0x0000002a1400720c */ /* 0x000fe40003f04270 */
[----:B------:R-:W-:Y:S02]  /*5a30*/  FSEL R97, R97, -INF , !P3 ;  /* 0xff80000061617808 */ /* 0x000fe40005800000 */
[----:B------:R-:W-:Y:S02]  /*5a40*/  ISETP.GE.AND P3, PT, R67, R244, PT ;  /* 0x000000f44300720c */ /* 0x000fe40003f66270 */
[----:B---3--:R-:W-:Y:S02]  /*5a50*/  FSEL R2, R5, -INF , !P4 ;  /* 0xff80000005027808 */ /* 0x008fe40006000000 */
[----:B------:R-:W-:-:S02]  /*5a60*/  ISETP.GT.AND P4, PT, R241, R67, PT ;  /* 0x00000043f100720c */ /* 0x000fc40003f84270 */
[----:B------:R-:W-:Y:S02]  /*5a70*/  FSEL R89, R2, -INF , !P5 ;  /* 0xff80000002597808 */ /* 0x000fe40006800000 */
[----:B------:R-:W-:Y:S02]  /*5a80*/  FMNMX3.FTZ R2, R0, R84, R79, !PT ;  /* 0x0000005400027276 */ /* 0x000fe4000781004f */
[----:B-1----:R-:W-:Y:S02]  /*5a90*/  FSEL R3, R4, -INF , !P4 ;  /* 0xff80000004037808 */ /* 0x002fe40006000000 */
[----:B------:R-:W-:Y:S02]  /*5aa0*/  FMNMX3.FTZ R0, R27, R57, R12, !PT ;  /* 0x000000391b007276 */ /* 0x000fe4000781000c */
[----:B------:R-:W-:Y:S02]  /*5ab0*/  FMNMX3.FTZ R5, R2, R77, R96, !PT ;  /* 0x0000004d02057276 */ /* 0x000fe40007810060 */
[----:B------:R-:W-:-:S02]  /*5ac0*/  FMNMX3.FTZ R4, R48, R58, R56, !PT ;  /* 0x0000003a30047276 */ /* 0x000fc40007810038 */
[----:B------:R-:W-:Y:S02]  /*5ad0*/  FSEL R86, R3, -INF , !P3 ;  /* 0xff80000003567808 */ /* 0x000fe40005800000 */
[----:B------:R-:W-:Y:S02]  /*5ae0*/  FMNMX3.FTZ R2, R0, R26, R52, !PT ;  /* 0x0000001a00027276 */ /* 0x000fe40007810034 */
[----:B------:R-:W-:Y:S02]  /*5af0*/  FMNMX3.FTZ R3, R5, R87, R89, !PT ;  /* 0x0000005705037276 */ /* 0x000fe40007810059 */
[----:B------:R-:W-:Y:S02]  /*5b00*/  FMNMX3.FTZ R0, R4, R49, R78, !PT ;  /* 0x0000003104007276 */ /* 0x000fe4000781004e */
[----:B------:R-:W-:Y:S02]  /*5b10*/  FMNMX3.FTZ R2, R2, R50, R38, !PT ;  /* 0x0000003202027276 */ /* 0x000fe40007810026 */
[----:B------:R-:W-:-:S02]  /*5b20*/  FMNMX.FTZ R136, R86, R3, !PT ;  /* 0x0000000356887209 */ /* 0x000fc40007810000 */
[----:B------:R-:W-:Y:S02]  /*5b30*/  FMNMX3.FTZ R0, R0, R51, R40, !PT ;  /* 0x0000003300007276 */ /* 0x000fe40007810028 */
[----:B------:R-:W-:Y:S01]  /*5b40*/  FMNMX3.FTZ R2, R2, R21, R145, !PT ;  /* 0x0000001502027276 */ /* 0x000fe20007810091 */
[----:B------:R-:W1:Y:S01]  /*5b50*/  SHFL.BFLY PT, R4, R136, 0x2, 0x1f ;  /* 0x0c401f0088047f89 */ /* 0x000e6200000e0000 */
[----:B------:R-:W-:Y:S02]  /*5b60*/  FMNMX3.FTZ R0, R0, R36, R149, !PT ;  /* 0x0000002400007276 */ /* 0x000fe40007810095 */
[----:B------:R-:W-:Y:S02]  /*5b70*/  FMNMX3.FTZ R2, R2, R140, R121, !PT ;  /* 0x0000008c02027276 */ /* 0x000fe40007810079 */
[----:B------:R-:W-:Y:S02]  /*5b80*/  FMNMX3.FTZ R0, R0, R126, R122, !PT ;  /* 0x0000007e00007276 */ /* 0x000fe4000781007a */
[----:B------:R-:W-:-:S02]  /*5b90*/  FMNMX3.FTZ R3, R2, R90, R130, !PT ;  /* 0x0000005a02037276 */ /* 0x000fc40007810082 */
[----:B------:R-:W-:Y:S02]  /*5ba0*/  FMNMX3.FTZ R2, R0, R120, R133, !PT ;  /* 0x0000007800027276 */ /* 0x000fe40007810085 */
[----:B------:R-:W-:Y:S02]  /*5bb0*/  FMNMX3.FTZ R0, R92, R54, R47, !PT ;  /* 0x000000365c007276 */ /* 0x000fe4000781002f */
[----:B------:R-:W-:Y:S02]  /*5bc0*/  ISETP.GE.AND P3, PT, R66, R242, PT ;  /* 0x000000f24200720c */ /* 0x000fe40003f66270 */
[----:B------:R-:W-:Y:S02]  /*5bd0*/  ISETP.GE.AND P4, PT, R67, R243, PT ;  /* 0x000000f34300720c */ /* 0x000fe40003f86270 */
[----:B------:R-:W-:Y:S02]  /*5be0*/  FMNMX3.FTZ R0, R0, R23, R76, !PT ;  /* 0x0000001700007276 */ /* 0x000fe4000781004c */
[----:B------:R-:W-:-:S02]  /*5bf0*/  FSEL R98, R98, -INF , !P3 ;  /* 0xff80000062627808 */ /* 0x000fc40005800000 */
[----:B------:R-:W-:Y:S02]  /*5c00*/  ISETP.GE.AND P3, PT, R67, R242, PT ;  /* 0x000000f24300720c */ /* 0x000fe40003f66270 */
[----:B------:R-:W-:Y:S02]  /*5c10*/  FSEL R85, R100, -INF , !P4 ;  /* 0xff80000064557808 */ /* 0x000fe40006000000 */
[----:B------:R-:W-:Y:S02]  /*5c20*/  FMNMX3.FTZ R3, R3, R127, R97, !PT ;  /* 0x0000007f03037276 */ /* 0x000fe40007810061 */
[----:B------:R-:W-:Y:S02]  /*5c30*/  FMNMX3.FTZ R0, R0, R73, R72, !PT ;  /* 0x0000004900007276 */ /* 0x000fe40007810048 */
[----:B------:R-:W-:Y:S02]  /*5c40*/  FSEL R91, R93, -INF , !P3 ;  /* 0xff8000005d5b7808 */ /* 0x000fe40005800000 */
[----:B------:R-:W-:-:S02]  /*5c50*/  FMNMX3.FTZ R2, R2, R131, R98, !PT ;  /* 0x0000008302027276 */ /* 0x000fc40007810062 */
[----:B------:R-:W-:Y:S02]  /*5c60*/  FMNMX.FTZ R135, R85, R3, !PT ;  /* 0x0000000355877209 */ /* 0x000fe40007810000 */
[----:B------:R-:W-:Y:S02]  /*5c70*/  ISETP.GT.AND P5, PT, R20, R66, PT ;  /* 0x000000421400720c */ /* 0x000fe40003fa4270 */
[----:B------:R-:W-:Y:S01]  /*5c80*/  FMNMX3.FTZ R0, R0, R22, R132, !PT ;  /* 0x0000001600007276 */ /* 0x000fe20007810084 */
[----:B------:R-:W2:Y:S01]  /*5c90*/  SHFL.BFLY PT, R6, R135, 0x2, 0x1f ;  /* 0x0c401f0087067f89 */ /* 0x000ea200000e0000 */
[----:B------:R-:W-:Y:S02]  /*5ca0*/  FMNMX.FTZ R2, R91, R2, !PT ;  /* 0x000000025b027209 */ /* 0x000fe40007810000 */
[----:B-1----:R-:W-:Y:S02]  /*5cb0*/  FMNMX.FTZ R136, R136, R4, !PT ;  /* 0x0000000488887209 */ /* 0x002fe40007810000 */
[----:B------:R-:W-:Y:S01]  /*5cc0*/  ISETP.GE.AND P6, PT, R42, R245, PT ;  /* 0x000000f52a00720c */ /* 0x000fe20003fc6270 */
[----:B------:R-:W1:Y:S01]  /*5cd0*/  SHFL.BFLY PT, R137, R2, 0x2, 0x1f ;  /* 0x0c401f0002897f89 */ /* 0x000e6200000e0000 */
[----:B------:R-:W-:-:S02]  /*5ce0*/  ISETP.GT.AND P3, PT, R20, R67, PT ;  /* 0x000000431400720c */ /* 0x000fc40003f64270 */
[----:B------:R-:W-:Y:S02]  /*5cf0*/  ISETP.GE.AND P4, PT, R66, R245, PT ;  /* 0x000000f54200720c */ /* 0x000fe40003f86270 */
        /* <DEDUP_REMOVED lines=8> */
[----:B------:R-:W-:Y:S02]  /*5d80*/  FSEL R128, R3, -INF , !P0 ;  /* 0xff80000003807808 */ /* 0x000fe40004000000 */
[----:B------:R-:W-:Y:S01]  /*5d90*/  FMNMX3.FTZ R0, R0, R124, R125, !PT ;  /* 0x0000007c00007276 */ /* 0x000fe2000781007d */
[----:B------:R-:W3:Y:S01]  /*5da0*/  SHFL.BFLY PT, R3, R136, 0x1, 0x1f ;  /* 0x0c201f0088037f89 */ /* 0x000ee200000e0000 */
[----:B--2---:R-:W-:-:S02]  /*5db0*/  FMNMX.FTZ R135, R135, R6, !PT ;  /* 0x0000000687877209 */ /* 0x004fc40007810000 */
[----:B------:R-:W-:Y:S02]  /*5dc0*/  FMNMX.FTZ R0, R128, R0, !PT ;  /* 0x0000000080007209 */ /* 0x000fe40007810000 */
[----:B-1----:R-:W-:Y:S02]  /*5dd0*/  FMNMX.FTZ R137, R2, R137, !PT ;  /* 0x0000008902897209 */ /* 0x002fe40007810000 */
[----:B------:R-:W1:Y:S04]  /*5de0*/  SHFL.BFLY PT, R2, R135, 0x1, 0x1f ;  /* 0x0c201f0087027f89 */ /* 0x000e6800000e0000 */
[----:B------:R-:W2:Y:S04]  /*5df0*/  SHFL.BFLY PT, R5, R0, 0x2, 0x1f ;  /* 0x0c401f0000057f89 */ /* 0x000ea800000e0000 */
[----:B------:R-:W4:Y:S01]  /*5e00*/  SHFL.BFLY PT, R6, R137, 0x1, 0x1f ;  /* 0x0c201f0089067f89 */ /* 0x000f2200000e0000 */
[----:B---3--:R-:W-:-:S04]  /*5e10*/  FMNMX.FTZ R136, R136, R3, !PT ;  /* 0x0000000388887209 */ /* 0x008fc80007810000 */
[C---:B------:R-:W-:Y:S01]  /*5e20*/  FSETP.NEU.FTZ.AND P0, PT, R136.reuse, -INF , PT ;  /* 0xff8000008800780b */ /* 0x040fe20003f1d000 */
[----:B------:R-:W-:Y:S01]  /*5e30*/  FMUL.FTZ R4, R136, UR20 ;  /* 0x0000001488047c20 */ /* 0x000fe20008410000 */
[----:B-1----:R-:W-:-:S04]  /*5e40*/  FMNMX.FTZ R135, R135, R2, !PT ;  /* 0x0000000287877209 */ /* 0x002fc80007810000 */
[----:B------:R-:W-:Y:S02]  /*5e50*/  FSEL R4, R4, RZ, P0 ;  /* 0x000000ff04047208 */ /* 0x000fe40000000000 */
[----:B--2---:R-:W-:Y:S02]  /*5e60*/  FMNMX.FTZ R0, R0, R5, !PT ;  /* 0x0000000500007209 */ /* 0x004fe40007810000 */
[----:B------:R-:W-:Y:S01]  /*5e70*/  LOP3.LUT P0, R3, R238, 0x2, RZ, 0xc0, !PT ;  /* 0x00000002ee037812 */ /* 0x000fe2000780c0ff */
[--C-:B------:R-:W-:Y:S01]  /*5e80*/  FFMA.FTZ R2, R13, UR20, -R4.reuse ;  /* 0x000000140d027c23 */ /* 0x100fe20008010804 */
[----:B----4-:R-:W-:Y:S01]  /*5e90*/  FMNMX.FTZ R137, R137, R6, !PT ;  /* 0x0000000689897209 */ /* 0x010fe20007810000 */
[----:B------:R-:W1:Y:S01]  /*5ea0*/  SHFL.BFLY PT, R134, R0, 0x1, 0x1f ;  /* 0x0c201f0000867f89 */ /* 0x000e6200000e0000 */
[----:B------:R-:W-:Y:S01]  /*5eb0*/  SEL R17, R236, 0xffffffe0, !P0 ;  /* 0xffffffe0ec117807 */ /* 0x000fe20004000000 */
[----:B------:R2:W-:Y:S01]  /*5ec0*/  MUFU.EX2 R147, R2 ;  /* 0x0000000200937308 */ /* 0x0005e20000000800 */
[----:B------:R-:W-:Y:S01]  /*5ed0*/  FSETP.NEU.FTZ.AND P0, PT, R135, -INF , PT ;  /* 0xff8000008700780b */ /* 0x000fe20003f1d000 */
[----:B------:R3:W-:Y:S01]  /*5ee0*/  STL [R1+0x40], R3 ;  /* 0x0000400301007387 */ /* 0x0007e20000100800 */
[----:B------:R-:W-:Y:S01]  /*5ef0*/  LOP3.LUT R6, R152, 0x200, R153, 0xf8, !PT ;  /* 0x0000020098067812 */ /* 0x000fe200078ef899 */
[----:B------:R-:W-:-:S03]  /*5f00*/  FFMA.FTZ R5, R11, UR20, -R4 ;  /* 0x000000140b057c23 */ /* 0x000fc60008010804 */
[----:B------:R-:W-:Y:S01]  /*5f10*/  LEA R6, R6, UR6, 0x1 ;  /* 0x0000000606067c11 */ /* 0x000fe2000f8e08ff */
[----:B------:R4:W-:Y:S04]  /*5f20*/  MUFU.EX2 R177, R5 ;  /* 0x0000000500b17308 */ /* 0x0009e80000000800 */
[----:B------:R-:W-:Y:S01]  /*5f30*/  LDSM.16.MT88.4 R112, [R6+0xc000] ;  /* 0x00c000000670783b */ /* 0x000fe20000004200 */
[----:B--2---:R-:W-:-:S03]  /*5f40*/  FFMA.FTZ R2, R10, UR20, -R4 ;  /* 0x000000140a027c23 */ /* 0x004fc60008010804 */
[----:B------:R-:W-:Y:S01]  /*5f50*/  LDSM.16.MT88.4 R80, [R6+0xc800] ;  /* 0x00c800000650783b */ /* 0x000fe20000004200 */
[----:B------:R2:W5:Y:S01]  /*5f60*/  MUFU.EX2 R164, R2 ;  /* 0x0000000200a47308 */ /* 0x0005620000000800 */
[----:B-1----:R-:W-:Y:S01]  /*5f70*/  FMNMX.FTZ R134, R0, R134, !PT ;  /* 0x0000008600867209 */ /* 0x002fe20007810000 */
[----:B----4-:R-:W-:Y:S02]  /*5f80*/  IMAD.IADD R5, R6, 0x1, R17 ;  /* 0x0000000106057824 */ /* 0x010fe400078e0211 */
[----:B---3--:R-:W-:-:S03]  /*5f90*/  FFMA.FTZ R3, R14, UR20, -R4 ;  /* 0x000000140e037c23 */ /* 0x008fc60008010804 */
[----:B------:R-:W-:Y:S01]  /*5fa0*/  LDSM.16.MT88.4 R32, [R5+0xc800] ;  /* 0x00c800000520783b */ /* 0x000fe20000004200 */
[----:B------:R1:W3:Y:S01]  /*5fb0*/  MUFU.EX2 R148, R3 ;  /* 0x0000000300947308 */ /* 0x0002e20000000800 */
[----:B--2---:R-:W-:Y:S01]  /*5fc0*/  FMUL.FTZ R2, R137, UR20 ;  /* 0x0000001489027c20 */ /* 0x004fe20008410000 */
[----:B-----5:R-:W-:Y:S01]  /*5fd0*/  F2FP.F16.F32.PACK_AB R30, R164, R177 ;  /* 0x000000b1a41e723e */ /* 0x020fe200000000ff */
[----:B------:R-:W-:Y:S01]  /*5fe0*/  LDSM.16.MT88.4 R172, [R5+0xd800] ;  /* 0x00d8000005ac783b */ /* 0x000fe20000004200 */
[----:B-1----:R-:W-:Y:S01]  /*5ff0*/  FMUL.FTZ R3, R135, UR20 ;  /* 0x0000001487037c20 */ /* 0x002fe20008410000 */
[----:B---3--:R-:W-:-:S04]  /*6000*/  F2FP.F16.F32.PACK_AB R28, R147, R148 ;  /* 0x00000094931c723e */ /* 0x008fc800000000ff */
[----:B------:R-:W-:Y:S02]  /*6010*/  FSEL R3, R3, RZ, P0 ;  /* 0x000000ff03037208 */ /* 0x000fe40000000000 */
[----:B------:R-:W-:-:S03]  /*6020*/  FSETP.NEU.FTZ.AND P0, PT, R137, -INF , PT ;  /* 0xff8000008900780b */ /* 0x000fc60003f1d000 */
[--C-:B------:R-:W-:Y:S01]  /*6030*/  FFMA.FTZ R8, R27, UR20, -R3.reuse ;  /* 0x000000141b087c23 */ /* 0x100fe20008010803 */
[--C-:B------:R-:W-:Y:S01]  /*6040*/  FFMA.FTZ R7, R57, UR20, -R3.reuse ;  /* 0x0000001439077c23 */ /* 0x100fe20008010803 */
[--C-:B------:R-:W-:Y:S01]  /*6050*/  FFMA.FTZ R0, R12, UR20, -R3.reuse ;  /* 0x000000140c007c23 */ /* 0x100fe20008010803 */
[----:B------:R-:W-:Y:S01]  /*6060*/  FSEL R2, R2, RZ, P0 ;  /* 0x000000ff02027208 */ /* 0x000fe20000000000 */
[----:B------:R1:W-:Y:S01]  /*6070*/  MUFU.EX2 R146, R8 ;  /* 0x0000000800927308 */ /* 0x0003e20000000800 */
[----:B------:R-:W2:Y:S01]  /*6080*/  LDSM.16.MT88.4 R12, [R5+0xc000] ;  /* 0x00c00000050c783b */ /* 0x000ea20000004200 */
[----:B------:R-:W-:Y:S02]  /*6090*/  FSETP.NEU.FTZ.AND P0, PT, R134, -INF , PT ;  /* 0xff8000008600780b */ /* 0x000fe40003f1d000 */
[----:B------:R3:W4:Y:S04]  /*60a0*/  MUFU.EX2 R144, R7 ;  /* 0x0000000700907308 */ /* 0x0007280000000800 */
[----:B------:R5:W-:Y:S01]  /*60b0*/  MUFU.EX2 R178, R0 ;  /* 0x0000000000b27308 */ /* 0x000be20000000800 */
[----:B-1----:R-:W-:Y:S01]  /*60c0*/  FFMA.FTZ R8, R26, UR20, -R3 ;  /* 0x000000141a087c23 */ /* 0x002fe20008010803 */
[----:B---3--:R-:W-:-:S03]  /*60d0*/  FFMA.FTZ R7, R48, UR20, -R2 ;  /* 0x0000001430077c23 */ /* 0x008fc60008010802 */
[----:B------:R1:W3:Y:S01]  /*60e0*/  MUFU.EX2 R165, R8 ;  /* 0x0000000800a57308 */ /* 0x0002e20000000800 */
[----:B----4-:R-:W-:Y:S01]  /*60f0*/  F2FP.F16.F32.PACK_AB R29, R144, R146 ;  /* 0x00000092901d723e */ /* 0x010fe200000000ff */
[----:B-----5:R-:W-:Y:S02]  /*6100*/  FMUL.FTZ R0, R134, UR20 ;  /* 0x0000001486007c20 */ /* 0x020fe40008410000 */
[----:B------:R4:W-:Y:S03]  /*6110*/  MUFU.EX2 R143, R7 ;  /* 0x00000007008f7308 */ /* 0x0009e60000000800 */
[----:B------:R-:W-:-:S05]  /*6120*/  FSEL R0, R0, RZ, P0 ;  /* 0x000000ff00007208 */ /* 0x000fca0000000000 */
[----:B------:R-:W-:Y:S01]  /*6130*/  FFMA.FTZ R9, R54, UR20, -R0 ;  /* 0x0000001436097c23 */ /* 0x000fe20008010800 */
[--C-:B-1----:R-:W-:Y:S01]  /*6140*/  FFMA.FTZ R8, R58, UR20, -R2.reuse ;  /* 0x000000143a087c23 */ /* 0x102fe20008010802 */
[----:B---3--:R-:W-:Y:S02]  /*6150*/  F2FP.F16.F32.PACK_AB R31, R165, R178 ;  /* 0x000000b2a51f723e */ /* 0x008fe400000000ff */
[----:B------:R-:W-:Y:S01]  /*6160*/  MUFU.EX2 R138, R9 ;  /* 0x00000009008a7308 */ /* 0x000fe20000000800 */
[----:B----4-:R-:W-:-:S03]  /*6170*/  FFMA.FTZ R7, R56, UR20, -R2 ;  /* 0x0000001438077c23 */ /* 0x010fc60008010802 */
[----:B------:R1:W3:Y:S01]  /*6180*/  MUFU.EX2 R142, R8 ;  /* 0x00000008008e7308 */ /* 0x0002e20000000800 */
[C---:B--2---:R-:W-:Y:S03]  /*6190*/  HMMA.16816.F32 R68, R28.reuse, R12, RZ ;  /* 0x0000000c1c44723c */ /* 0x044fe600000018ff */
[----:B------:R2:W-:Y:S05]  /*61a0*/  MUFU.EX2 R162, R7 ;  /* 0x0000000700a27308 */ /* 0x0005ea0000000800 */
[----:B------:R-:W-:Y:S01]  /*61b0*/  HMMA.16816.F32 R56, R28, R14, RZ ;  /* 0x0000000e1c38723c */ /* 0x000fe200000018ff */
[----:B-1----:R-:W-:Y:S01]  /*61c0*/  FFMA.FTZ R8, R49, UR20, -R2 ;  /* 0x0000001431087c23 */ /* 0x002fe20008010802 */
[----:B---3--:R-:W-:Y:S01]  /*61d0*/  F2FP.F16.F32.PACK_AB R24, R142, R143 ;  /* 0x0000008f8e18723e */ /* 0x008fe200000000ff */
[----:B--2---:R-:W-:-:S02]  /*61e0*/  FFMA.FTZ R7, R92, UR20, -R0 ;  /* 0x000000145c077c23 */ /* 0x004fc40008010800 */
[----:B------:R1:W2:Y:S04]  /*61f0*/  MUFU.EX2 R166, R8 ;  /* 0x0000000800a67308 */ /* 0x0002a80000000800 */
[----:B------:R3:W4:Y:S01]  /*6200*/  MUFU.EX2 R139, R7 ;  /* 0x00000007008b7308 */ /* 0x0007220000000800 */
[--C-:B-1----:R-:W-:Y:S01]  /*6210*/  FFMA.FTZ R8, R47, UR20, -R0.reuse ;  /* 0x000000142f087c23 */ /* 0x102fe20008010800 */
[----:B--2---:R-:W-:Y:S01]  /*6220*/  F2FP.F16.F32.PACK_AB R26, R166, R162 ;  /* 0x000000a2a61a723e */ /* 0x004fe200000000ff */
[----:B---3--:R-:W-:Y:S02]  /*6230*/  FFMA.FTZ R7, R23, UR20, -R0 ;  /* 0x0000001417077c23 */ /* 0x008fe40008010800 */
[----:B------:R1:W-:Y:S01]  /*6240*/  MUFU.EX2 R163, R8 ;  /* 0x0000000800a37308 */ /* 0x0003e20000000800 */
[----:B----4-:R-:W-:Y:S01]  /*6250*/  F2FP.F16.F32.PACK_AB R25, R138, R139 ;  /* 0x0000008b8a19723e */ /* 0x010fe200000000ff */
[----:B------:R-:W-:-:S02]  /*6260*/  FADD.FTZ R138, R139, R138 ;  /* 0x0000008a8b8a7221 */ /* 0x000fc40000010000 */
[----:B------:R2:W3:Y:S01]  /*6270*/  MUFU.EX2 R207, R7 ;  /* 0x0000000700cf7308 */ /* 0x0004e20000000800 */
[----:B-1----:R-:W1:Y:S01]  /*6280*/  LDSM.16.MT88.4 R8, [R5+0xe000] ;  /* 0x00e000000508783b */ /* 0x002e620000004200 */
[----:B--2---:R-:W-:Y:S01]  /*6290*/  FFMA.FTZ R7, R43, UR20, -R4 ;  /* 0x000000142b077c23 */ /* 0x004fe20008010804 */
[----:B---3--:R-:W-:-:S03]  /*62a0*/  F2FP.F16.F32.PACK_AB R27, R207, R163 ;  /* 0x000000a3cf1b723e */ /* 0x008fc600000000ff */
[----:B------:R2:W-:Y:S04]  /*62b0*/  MUFU.EX2 R158, R7 ;  /* 0x00000007009e7308 */ /* 0x0005e80000000800 */
[C---:B------:R-:W-:Y:S01]  /*62c0*/  HMMA.16816.F32 R64, R24.reuse, R12, RZ ;  /* 0x0000000c1840723c */ /* 0x040fe200000018ff */
[--C-:B------:R-:W-:Y:S01]  /*62d0*/  FFMA.FTZ R12, R19, UR20, -R4.reuse ;  /* 0x00000014130c7c23 */ /* 0x100fe20008010804 */
[----:B------:R-:W-:Y:S01]  /*62e0*/  FFMA.FTZ R13, R16, UR20, -R4 ;  /* 0x00000014100d7c23 */ /* 0x000fe20008010804 */
[----:B------:R-:W-:Y:S02]  /*62f0*/  FFMA.FTZ R16, R73, UR20, -R0 ;  /* 0x0000001449107c23 */ /* 0x000fe40008010800 */
[----:B------:R3:W4:Y:S03]  /*6300*/  MUFU.EX2 R150, R12 ;  /* 0x0000000c00967308 */ /* 0x0007260000000800 */
[----:B------:R-:W-:Y:S01]  /*6310*/  HMMA.16816.F32 R60, R24, R14, RZ ;  /* 0x0000000e183c723c */ /* 0x000fe200000018ff */
[----:B------:R5:W-:Y:S01]  /*6320*/  MUFU.EX2 R206, R13 ;  /* 0x0000000d00ce7308 */ /* 0x000be20000000800 */
[----:B--2---:R-:W-:-:S03]  /*6330*/  FFMA.FTZ R7, R18, UR20, -R4 ;  /* 0x0000001412077c23 */ /* 0x004fc60008010804 */
[----:B------:R-:W-:Y:S04]  /*6340*/  MUFU.EX2 R189, R16 ;  /* 0x0000001000bd7308 */ /* 0x000fe80000000800 */
[----:B------:R2:W-:Y:S01]  /*6350*/  MUFU.EX2 R190, R7 ;  /* 0x0000000700be7308 */ /* 0x0005e20000000800 */
[----:B---3--:R-:W-:Y:S01]  /*6360*/  FFMA.FTZ R12, R52, UR20, -R3 ;  /* 0x00000014340c7c23 */ /* 0x008fe20008010803 */
[----:B----4-:R-:W-:-:S03]  /*6370*/  F2FP.F16.F32.PACK_AB R20, R150, R158 ;  /* 0x0000009e9614723e */ /* 0x010fc600000000ff */
[----:B------:R3:W-:Y:S01]  /*6380*/  MUFU.EX2 R159, R12 ;  /* 0x0000000c009f7308 */ /* 0x0007e20000000800 */
[----:B-----5:R-:W-:Y:S01]  /*6390*/  FFMA.FTZ R13, R78, UR20, -R2 ;  /* 0x000000144e0d7c23 */ /* 0x020fe20008010802 */
[----:B-1----:R-:W-:Y:S03]  /*63a0*/  HMMA.16816.F32 R52, R28, R8, RZ ;  /* 0x000000081c34723c */ /* 0x002fe600000018ff */
[----:B------:R-:W-:Y:S01]  /*63b0*/  MUFU.EX2 R204, R13 ;  /* 0x0000000d00cc7308 */ /* 0x000fe20000000800 */
[----:B--2---:R-:W-:-:S04]  /*63c0*/  FFMA.FTZ R7, R50, UR20, -R3 ;  /* 0x0000001432077c23 */ /* 0x004fc80008010803 */
[----:B------:R1:W2:Y:S01]  /*63d0*/  MUFU.EX2 R188, R7 ;  /* 0x0000000700bc7308 */ /* 0x0002a20000000800 */
[----:B------:R-:W-:Y:S01]  /*63e0*/  HMMA.16816.F32 R44, R24, R10, RZ ;  /* 0x0000000a182c723c */ /* 0x000fe200000018ff */
[----:B---3--:R-:W-:-:S04]  /*63f0*/  FFMA.FTZ R12, R38, UR20, -R3 ;  /* 0x00000014260c7c23 */ /* 0x008fc80008010803 */
[----:B------:R3:W-:Y:S01]  /*6400*/  MUFU.EX2 R191, R12 ;  /* 0x0000000c00bf7308 */ /* 0x0007e20000000800 */
[----:B-1----:R-:W-:Y:S01]  /*6410*/  FFMA.FTZ R7, R21, UR20, -R3 ;  /* 0x0000001415077c23 */ /* 0x002fe20008010803 */
[----:B--2---:R-:W-:-:S03]  /*6420*/  F2FP.F16.F32.PACK_AB R21, R188, R159 ;  /* 0x0000009fbc15723e */ /* 0x004fc600000000ff */
[----:B------:R1:W2:Y:S01]  /*6430*/  MUFU.EX2 R205, R7 ;  /* 0x0000000700cd7308 */ /* 0x0002a20000000800 */
[----:B---3--:R-:W-:Y:S02]  /*6440*/  FFMA.FTZ R12, R51, UR20, -R2 ;  /* 0x00000014330c7c23 */ /* 0x008fe40008010802 */
[----:B------:R-:W-:Y:S01]  /*6450*/  HMMA.16816.F32 R48, R24, R8, RZ ;  /* 0x000000081830723c */ /* 0x000fe200000018ff */
[----:B------:R-:W-:Y:S02]  /*6460*/  VIADD R9, R6, 0xc000 ;  /* 0x0000c00006097836 */ /* 0x000fe40000000000 */
[----:B------:R-:W-:Y:S01]  /*6470*/  FFMA.FTZ R8, R76, UR20, -R0 ;  /* 0x000000144c087c23 */ /* 0x000fe20008010800 */
[----:B------:R3:W4:Y:S04]  /*6480*/  MUFU.EX2 R78, R12 ;  /* 0x0000000c004e7308 */ /* 0x0007280000000800 */
[----:B------:R5:W-:Y:S01]  /*6490*/  MUFU.EX2 R151, R8 ;  /* 0x0000000800977308 */ /* 0x000be20000000800 */
[----:B-1----:R-:W-:-:S02]  /*64a0*/  LOP3.LUT P3, R7, R238, 0x4, RZ, 0xc0, !PT ;  /* 0x00000004ee077812 */ /* 0x002fc4000786c0ff */
[----:B--2---:R-:W-:-:S03]  /*64b0*/  F2FP.F16.F32.PACK_AB R23, R205, R191 ;  /* 0x000000bfcd17723e */ /* 0x004fc600000000ff */
[----:B------:R1:W-:Y:S01]  /*64c0*/  STL [R1+0x50], R7 ;  /* 0x0000500701007387 */ /* 0x0003e20000100800 */
[----:B---3--:R-:W-:Y:S01]  /*64d0*/  FFMA.FTZ R12, R36, UR20, -R2 ;  /* 0x00000014240c7c23 */ /* 0x008fe20008010802 */
[----:B----4-:R-:W-:Y:S01]  /*64e0*/  F2FP.F16.F32.PACK_AB R16, R78, R204 ;  /* 0x000000cc4e10723e */ /* 0x010fe200000000ff */
[----:B------:R-:W-:Y:S01]  /*64f0*/  HMMA.16816.F32 R36, R28, R112, RZ ;  /* 0x000000701c24723c */ /* 0x000fe200000018ff */
[----:B-----5:R-:W-:Y:S01]  /*6500*/  FFMA.FTZ R8, R22, UR20, -R0 ;  /* 0x0000001416087c23 */ /* 0x020fe20008010800 */
[----:B------:R2:W-:Y:S01]  /*6510*/  MUFU.EX2 R157, R12 ;  /* 0x0000000c009d7308 */ /* 0x0005e20000000800 */
[----:B------:R-:W-:-:S03]  /*6520*/  F2FP.F16.F32.PACK_AB R22, R206, R190 ;  /* 0x000000bece16723e */ /* 0x000fc600000000ff */
[----:B------:R-:W-:Y:S04]  /*6530*/  MUFU.EX2 R156, R8 ;  /* 0x00000008009c7308 */ /* 0x000fe80000000800 */
[C---:B------:R-:W-:Y:S01]  /*6540*/  HMMA.16816.F32 R68, R20.reuse, R32, R68 ;  /* 0x000000201444723c */ /* 0x040fe20000001844 */
[----:B--2---:R-:W2:Y:S09]  /*6550*/  LDSM.16.MT88.4 R12, [R5+0xe800] ;  /* 0x00e80000050c783b */ /* 0x004eb20000004200 */
[----:B------:R-:W-:Y:S01]  /*6560*/  HMMA.16816.F32 R200, R20, R80, R36 ;  /* 0x0000005014c8723c */ /* 0x000fe20000001824 */
[----:B-1----:R-:W-:Y:S01]  /*6570*/  FFMA.FTZ R7, R40, UR20, -R2 ;  /* 0x0000001428077c23 */ /* 0x002fe20008010802 */
[----:B------:R-:W-:Y:S03]  /*6580*/  LDSM.16.MT88.4 R36, [R5+0xd000] ;  /* 0x00d000000524783b */ /* 0x000fe60000004200 */
[----:B------:R1:W3:Y:S03]  /*6590*/  MUFU.EX2 R161, R7 ;  /* 0x0000000700a17308 */ /* 0x0002e60000000800 */
[----:B------:R-:W-:Y:S01]  /*65a0*/  HMMA.16816.F32 R40, R28, R10, RZ ;  /* 0x0000000a1c28723c */ /* 0x000fe200000018ff */
[----:B-1----:R-:W-:Y:S01]  /*65b0*/  VIADD R7, R6, 0xc040 ;  /* 0x0000c04006077836 */ /* 0x002fe20000000000 */
[----:B---3--:R-:W-:Y:S01]  /*65c0*/  F2FP.F16.F32.PACK_AB R18, R157, R161 ;  /* 0x000000a19d12723e */ /* 0x008fe200000000ff */
[----:B------:R-:W-:-:S02]  /*65d0*/  @P3 VIADD R7, R9, 0xffffffc0 ;  /* 0xffffffc009073836 */ /* 0x000fc40000000000 */
[----:B------:R-:W-:-:S03]  /*65e0*/  FFMA.FTZ R9, R72, UR20, -R0 ;  /* 0x0000001448097c23 */ /* 0x000fc60008010800 */
[----:B------:R-:W-:Y:S01]  /*65f0*/  HMMA.16816.F32 R72, R20, R34, R56 ;  /* 0x000000221448723c */ /* 0x000fe20000001838 */
[----:B------:R-:W-:Y:S01]  /*6600*/  IMAD.IADD R176, R17, 0x1, R7 ;  /* 0x0000000111b07824 */ /* 0x000fe200078e0207 */
[----:B------:R-:W1:Y:S01]  /*6610*/  MUFU.EX2 R160, R9 ;  /* 0x0000000900a07308 */ /* 0x000e620000000800 */
[----:B------:R-:W-:Y:S01]  /*6620*/  LDSM.16.MT88.4 R104, [R7] ;  /* 0x000000000768783b */ /* 0x000fe20000004200 */
[----:B------:R-:W-:-:S03]  /*6630*/  F2FP.F16.F32.PACK_AB R17, R189, R151 ;  /* 0x00000097bd11723e */ /* 0x000fc600000000ff */
[----:B------:R-:W3:Y:S04]  /*6640*/  LDSM.16.MT88.4 R116, [R176] ;  /* 0x00000000b074783b */ /* 0x000ee80000004200 */
[----:B------:R-:W4:Y:S01]  /*6650*/  LDSM.16.MT88.4 R56, [R176+0x800] ;  /* 0x00080000b038783b */ /* 0x000f220000004200 */
[----:B--2---:R-:W-:Y:S03]  /*6660*/  HMMA.16816.F32 R52, R20, R12, R52 ;  /* 0x0000000c1434723c */ /* 0x004fe60000001834 */
[----:B------:R-:W2:Y:S01]  /*6670*/  LDSM.16.MT88.4 R108, [R7+0x800] ;  /* 0x00080000076c783b */ /* 0x000ea20000004200 */
[----:B-1----:R-:W-:-:S04]  /*6680*/  F2FP.F16.F32.PACK_AB R19, R156, R160 ;  /* 0x000000a09c13723e */ /* 0x002fc800000000ff */
[----:B------:R-:W-:Y:S01]  /*6690*/  HMMA.16816.F32 R8, R24, R112, RZ ;  /* 0x000000701808723c */ /* 0x000fe200000018ff */
[----:B------:R-:W-:Y:S02]  /*66a0*/  IMAD.MOV.U32 R112, RZ, RZ, R163 ;  /* 0x000000ffff707224 */ /* 0x000fe400078e00a3 */
[----:B------:R-:W-:-:S05]  /*66b0*/  IMAD.MOV.U32 R113, RZ, RZ, R162 ;  /* 0x000000ffff717224 */ /* 0x000fca00078e00a2 */
[C---:B------:R-:W-:Y:S08]  /*66c0*/  HMMA.16816.F32 R64, R16.reuse, R32, R64 ;  /* 0x000000201040723c */ /* 0x040ff00000001840 */
[C---:B------:R-:W-:Y:S08]  /*66d0*/  HMMA.16816.F32 R60, R16.reuse, R34, R60 ;  /* 0x00000022103c723c */ /* 0x040ff0000000183c */
[----:B------:R-:W-:Y:S01]  /*66e0*/  HMMA.16816.F32 R152, R16, R80, R8 ;  /* 0x000000501098723c */ /* 0x000fe20000001808 */
[--C-:B------:R-:W-:Y:S01]  /*66f0*/  FFMA.FTZ R8, R88, UR20, -R4.reuse ;  /* 0x0000001458087c23 */ /* 0x100fe20008010804 */
[--C-:B------:R-:W-:Y:S01]  /*6700*/  FFMA.FTZ R9, R84, UR20, -R4.reuse ;  /* 0x0000001454097c23 */ /* 0x100fe20008010804 */
[----:B------:R-:W-:Y:S01]  /*6710*/  FFMA.FTZ R10, R77, UR20, -R4 ;  /* 0x000000144d0a7c23 */ /* 0x000fe20008010804 */
[----:B------:R-:W-:Y:S01]  /*6720*/  IMAD.MOV.U32 R80, RZ, RZ, R166 ;  /* 0x000000ffff507224 */ /* 0x000fe200078e00a6 */
[----:B------:R1:W-:Y:S03]  /*6730*/  MUFU.EX2 R252, R8 ;  /* 0x0000000800fc7308 */ /* 0x0003e60000000800 */
[----:B---3--:R-:W-:Y:S01]  /*6740*/  HMMA.16816.F32 R32, R24, R116, RZ ;  /* 0x000000741820723c */ /* 0x008fe200000018ff */
[----:B------:R3:W-:Y:S04]  /*6750*/  MUFU.EX2 R179, R9 ;  /* 0x0000000900b37308 */ /* 0x0007e80000000800 */
[----:B------:R-:W-:Y:S03]  /*6760*/  MUFU.EX2 R81, R10 ;  /* 0x0000000a00517308 */ /* 0x000fe60000000800 */
[----:B------:R-:W-:Y:S01]  /*6770*/  HMMA.16816.F32 R48, R16, R12, R48 ;  /* 0x0000000c1030723c */ /* 0x000fe20000001830 */
[----:B-1----:R-:W-:-:S04]  /*6780*/  FFMA.FTZ R8, R79, UR20, -R4 ;  /* 0x000000144f087c23 */ /* 0x002fc80008010804 */
[----:B------:R1:W5:Y:S01]  /*6790*/  MUFU.EX2 R167, R8 ;  /* 0x0000000800a77308 */ /* 0x0003620000000800 */
[----:B---3--:R-:W-:Y:S02]  /*67a0*/  FFMA.FTZ R9, R145, UR20, -R3 ;  /* 0x0000001491097c23 */ /* 0x008fe40008010803 */
[-C--:B------:R-:W-:Y:S01]  /*67b0*/  HMMA.16816.F32 R92, R16, R14.reuse, R44 ;  /* 0x0000000e105c723c */ /* 0x080fe2000000182c */
[----:B------:R-:W-:Y:S01]  /*67c0*/  IMAD.MOV.U32 R145, RZ, RZ, R189 ;  /* 0x000000ffff917224 */ /* 0x000fe200078e00bd */
[----:B------:R3:W-:Y:S06]  /*67d0*/  MUFU.EX2 R250, R9 ;  /* 0x0000000900fa7308 */ /* 0x0007ec0000000800 */
[----:B------:R-:W-:Y:S01]  /*67e0*/  HMMA.16816.F32 R100, R20, R14, R40 ;  /* 0x0000000e1464723c */ /* 0x000fe20000001828 */
[----:B-1----:R-:W-:Y:S01]  /*67f0*/  FFMA.FTZ R8, R140, UR20, -R3 ;  /* 0x000000148c087c23 */ /* 0x002fe20008010803 */
[----:B------:R-:W-:-:S03]  /*6800*/  IMAD.MOV.U32 R140, RZ, RZ, R165 ;  /* 0x000000ffff8c7224 */ /* 0x000fc600078e00a5 */
[----:B------:R1:W2:Y:S01]  /*6810*/  MUFU.EX2 R249, R8 ;  /* 0x0000000800f97308 */ /* 0x0002a20000000800 */
[--C-:B---3--:R-:W-:Y:S02]  /*6820*/  FFMA.FTZ R9, R121, UR20, -R3.reuse ;  /* 0x0000001479097c23 */ /* 0x108fe40008010803 */
[----:B------:R-:W-:Y:S02]  /*6830*/  HMMA.16816.F32 R12, R28, R104, RZ ;  /* 0x000000681c0c723c */ /* 0x000fe400000018ff */
[----:B------:R3:W-:Y:S06]  /*6840*/  MUFU.EX2 R251, R9 ;  /* 0x0000000900fb7308 */ /* 0x0007ec0000000800 */
[----:B----4-:R-:W-:Y:S01]  /*6850*/  HMMA.16816.F32 R192, R16, R56, R32 ;  /* 0x0000003810c0723c */ /* 0x010fe20000001820 */
[----:B------:R-:W4:Y:S01]  /*6860*/  LDSM.16.MT88.4 R32, [R5+0xf000] ;  /* 0x00f000000520783b */ /* 0x000f220000004200 */
[----:B-1----:R-:W-:-:S04]  /*6870*/  FFMA.FTZ R8, R90, UR20, -R3 ;  /* 0x000000145a087c23 */ /* 0x002fc80008010803 */
[----:B------:R1:W2:Y:S01]  /*6880*/  MUFU.EX2 R248, R8 ;  /* 0x0000000800f87308 */ /* 0x0002a20000000800 */
[----:B---3--:R-:W-:Y:S01]  /*6890*/  FFMA.FTZ R9, R149, UR20, -R2 ;  /* 0x0000001495097c23 */ /* 0x008fe20008010802 */
[----:B------:R-:W-:Y:S01]  /*68a0*/  HMMA.16816.F32 R44, R28, R116, RZ ;  /* 0x000000741c2c723c */ /* 0x000fe200000018ff */
[----:B-----5:R-:W-:Y:S02]  /*68b0*/  IMAD.MOV.U32 R116, RZ, RZ, R167 ;  /* 0x000000ffff747224 */ /* 0x020fe400078e00a7 */
[----:B------:R3:W-:Y:S01]  /*68c0*/  MUFU.EX2 R246, R9 ;  /* 0x0000000900f67308 */ /* 0x0007e20000000800 */
[----:B------:R-:W-:Y:S02]  /*68d0*/  IMAD.MOV.U32 R117, RZ, RZ, R164 ;  /* 0x000000ffff757224 */ /* 0x000fe400078e00a4 */
[----:B------:R-:W-:Y:S02]  /*68e0*/  IMAD.MOV.U32 R149, RZ, RZ, R190 ;  /* 0x000000ffff957224 */ /* 0x000fe400078e00be */
[----:B------:R-:W-:Y:S01]  /*68f0*/  HMMA.16816.F32 R40, R24, R104, RZ ;  /* 0x000000681828723c */ /* 0x000fe200000018ff */
[----:B------:R-:W-:-:S02]  /*6900*/  IMAD.MOV.U32 R104, RZ, RZ, R78 ;  /* 0x000000ffff687224 */ /* 0x000fc400078e004e */
[----:B------:R-:W-:Y:S02]  /*6910*/  IMAD.MOV.U32 R105, RZ, RZ, R188 ;  /* 0x000000ffff697224 */ /* 0x000fe400078e00bc */
[----:B-1----:R-:W-:-:S04]  /*6920*/  FFMA.FTZ R8, R126, UR20, -R2 ;  /* 0x000000147e087c23 */ /* 0x002fc80008010802 */
[----:B------:R1:W-:Y:S01]  /*6930*/  MUFU.EX2 R247, R8 ;  /* 0x0000000800f77308 */ /* 0x0003e20000000800 */
[--C-:B---3--:R-:W-:Y:S01]  /*6940*/  FFMA.FTZ R9, R122, UR20, -R2.reuse ;  /* 0x000000147a097c23 */ /* 0x108fe20008010802 */
[C---:B--2---:R-:W-:Y:S01]  /*6950*/  HMMA.16816.F32 R184, R20.reuse, R108, R12 ;  /* 0x0000006c14b8723c */ /* 0x044fe2000000180c */
[----:B------:R-:W-:Y:S02]  /*6960*/  F2FP.F16.F32.PACK_AB R12, R179, R252 ;  /* 0x000000fcb30c723e */ /* 0x000fe400000000ff */
[----:B------:R2:W-:Y:S01]  /*6970*/  MUFU.EX2 R239, R9 ;  /* 0x0000000900ef7308 */ /* 0x0005e20000000800 */
[----:B------:R-:W-:Y:S02]  /*6980*/  F2FP.F16.F32.PACK_AB R13, R249, R250 ;  /* 0x000000faf90d723e */ /* 0x000fe400000000ff */
[----:B------:R-:W-:Y:S02]  /*6990*/  F2FP.F16.F32.PACK_AB R14, R81, R116 ;  /* 0x00000074510e723e */ /* 0x000fe400000000ff */
[----:B------:R-:W-:Y:S01]  /*69a0*/  F2FP.F16.F32.PACK_AB R15, R248, R251 ;  /* 0x000000fbf80f723e */ /* 0x000fe200000000ff */
[----:B------:R-:W-:Y:S01]  /*69b0*/  HMMA.16816.F32 R196, R20, R56, R44 ;  /* 0x0000003814c4723c */ /* 0x000fe2000000182c */
[----:B------:R-:W-:Y:S01]  /*69c0*/  IMAD.MOV.U32 R57, RZ, RZ, R161 ;  /* 0x000000ffff397224 */ /* 0x000fe200078e00a1 */
[----:B------:R-:W-:Y:S01]  /*69d0*/  LDSM.16.MT88.4 R44, [R176+0x2000] ;  /* 0x00200000b02c783b */ /* 0x000fe20000004200 */
[----:B-1----:R-:W-:Y:S01]  /*69e0*/  FFMA.FTZ R8, R120, UR20, -R2 ;  /* 0x0000001478087c23 */ /* 0x002fe20008010802 */
[----:B------:R-:W-:-:S03]  /*69f0*/  IMAD.MOV.U32 R56, RZ, RZ, R160 ;  /* 0x000000ffff387224 */ /* 0x000fc600078e00a0 */
[----:B------:R1:W3:Y:S01]  /*6a00*/  MUFU.EX2 R240, R8 ;  /* 0x0000000800f07308 */ /* 0x0002e20000000800 */
[----:B--2---:R-:W-:Y:S01]  /*6a10*/  FFMA.FTZ R9, R132, UR20, -R0 ;  /* 0x0000001484097c23 */ /* 0x004fe20008010800 */
[----:B------:R-:W-:Y:S03]  /*6a20*/  HMMA.16816.F32 R160, R12, R36, R68 ;  /* 0x000000240ca0723c */ /* 0x000fe60000001844 */
[----:B------:R2:W-:Y:S05]  /*6a30*/  MUFU.EX2 R235, R9 ;  /* 0x0000000900eb7308 */ /* 0x0005ea0000000800 */
[----:B------:R-:W-:Y:S01]  /*6a40*/  HMMA.16816.F32 R180, R16, R108, R40 ;  /* 0x0000006c10b4723c */ /* 0x000fe20000001828 */
[--C-:B------:R-:W-:Y:S01]  /*6a50*/  FFMA.FTZ R40, R96, UR20, -R4.reuse ;  /* 0x0000001460287c23 */ /* 0x100fe20008010804 */
[----:B------:R-:W-:Y:S01]  /*6a60*/  FFMA.FTZ R41, R87, UR20, -R4 ;  /* 0x0000001457297c23 */ /* 0x000fe20008010804 */
[----:B------:R-:W-:-:S02]  /*6a70*/  IMAD.MOV.U32 R109, RZ, RZ, R191 ;  /* 0x000000ffff6d7224 */ /* 0x000fc400078e00bf */
[----:B-1----:R-:W-:Y:S01]  /*6a80*/  FFMA.FTZ R8, R129, UR20, -R0 ;  /* 0x0000001481087c23 */ /* 0x002fe20008010800 */
[----:B---3--:R-:W-:Y:S01]  /*6a90*/  F2FP.F16.F32.PACK_AB R10, R240, R239 ;  /* 0x000000eff00a723e */ /* 0x008fe200000000ff */
[----:B------:R-:W-:Y:S01]  /*6aa0*/  MUFU.EX2 R232, R40 ;  /* 0x0000002800e87308 */ /* 0x000fe20000000800 */
[----:B------:R-:W-:Y:S02]  /*6ab0*/  IMAD.MOV.U32 R108, RZ, RZ, R204 ;  /* 0x000000ffff6c7224 */ /* 0x000fe400078e00cc */
[--C-:B--2---:R-:W-:Y:S01]  /*6ac0*/  FFMA.FTZ R9, R123, UR20, -R0.reuse ;  /* 0x000000147b097c23 */ /* 0x104fe20008010800 */
[----:B------:R1:W2:Y:S04]  /*6ad0*/  MUFU.EX2 R233, R8 ;  /* 0x0000000800e97308 */ /* 0x0002a80000000800 */
[----:B------:R2:W-:Y:S04]  /*6ae0*/  MUFU.EX2 R234, R9 ;  /* 0x0000000900ea7308 */ /* 0x0005e80000000800 */
[----:B------:R3:W-:Y:S01]  /*6af0*/  MUFU.EX2 R229, R41 ;  /* 0x0000002900e57308 */ /* 0x0007e20000000800 */
[----:B-1----:R-:W-:-:S04]  /*6b00*/  FFMA.FTZ R8, R99, UR20, -R0 ;  /* 0x0000001463087c23 */ /* 0x002fc80008010800 */
[----:B------:R1:W5:Y:S01]  /*6b10*/  MUFU.EX2 R237, R8 ;  /* 0x0000000800ed7308 */ /* 0x0003620000000800 */
[----:B--2---:R-:W-:Y:S01]  /*6b20*/  F2FP.F16.F32.PACK_AB R9, R233, R235 ;  /* 0x000000ebe909723e */ /* 0x004fe200000000ff */
[----:B---3--:R-:W-:Y:S01]  /*6b30*/  LDSM.16.MT88.4 R40, [R6+0xe800] ;  /* 0x00e800000628783b */ /* 0x008fe20000004200 */
[----:B-1----:R-:W-:Y:S02]  /*6b40*/  F2FP.F16.F32.PACK_AB R8, R247, R246 ;  /* 0x000000f6f708723e */ /* 0x002fe400000000ff */
[----:B-----5:R-:W-:-:S07]  /*6b50*/  F2FP.F16.F32.PACK_AB R11, R237, R234 ;  /* 0x000000eaed0b723e */ /* 0x020fce00000000ff */
[C---:B------:R-:W-:Y:S01]  /*6b60*/  HMMA.16816.F32 R164, R8.reuse, R36, R64 ;  /* 0x0000002408a4723c */ /* 0x040fe20000001840 */
[--C-:B------:R-:W-:Y:S01]  /*6b70*/  FFMA.FTZ R36, R89, UR20, -R4.reuse ;  /* 0x0000001459247c23 */ /* 0x100fe20008010804 */
[----:B------:R-:W-:Y:S01]  /*6b80*/  FFMA.FTZ R4, R86, UR20, -R4 ;  /* 0x0000001456047c23 */ /* 0x000fe20008010804 */
[--C-:B------:R-:W-:Y:S02]  /*6b90*/  FFMA.FTZ R37, R130, UR20, -R3.reuse ;  /* 0x0000001482257c23 */ /* 0x100fe40008010803 */
[----:B------:R1:W-:Y:S03]  /*6ba0*/  MUFU.EX2 R230, R36 ;  /* 0x0000002400e67308 */ /* 0x0003e60000000800 */
[C---:B------:R-:W-:Y:S01]  /*6bb0*/  HMMA.16816.F32 R168, R8.reuse, R38, R60 ;  /* 0x0000002608a8723c */ /* 0x040fe2000000183c */
[----:B------:R2:W3:Y:S04]  /*6bc0*/  MUFU.EX2 R231, R4 ;  /* 0x0000000400e77308 */ /* 0x0004e80000000800 */
[----:B------:R-:W-:Y:S03]  /*6bd0*/  MUFU.EX2 R227, R37 ;  /* 0x0000002500e37308 */ /* 0x000fe60000000800 */
[----:B----4-:R-:W-:Y:S01]  /*6be0*/  HMMA.16816.F32 R92, R8, R34, R92 ;  /* 0x00000022085c723c */ /* 0x010fe2000000185c */
[----:B-1----:R-:W-:-:S04]  /*6bf0*/  FFMA.FTZ R36, R127, UR20, -R3 ;  /* 0x000000147f247c23 */ /* 0x002fc80008010803 */
[----:B------:R1:W4:Y:S01]  /*6c00*/  MUFU.EX2 R228, R36 ;  /* 0x0000002400e47308 */ /* 0x0003220000000800 */
[--C-:B--2---:R-:W-:Y:S02]  /*6c10*/  FFMA.FTZ R4, R97, UR20, -R3.reuse ;  /* 0x0000001461047c23 */ /* 0x104fe40008010803 */
[C---:B------:R-:W-:Y:S01]  /*6c20*/  HMMA.16816.F32 R64, R12.reuse, R38, R72 ;  /* 0x000000260c40723c */ /* 0x040fe20000001848 */
[----:B---3--:R-:W-:Y:S01]  /*6c30*/  F2FP.F16.F32.PACK_AB R130, R231, R230 ;  /* 0x000000e6e782723e */ /* 0x008fe200000000ff */
[----:B------:R2:W-:Y:S06]  /*6c40*/  MUFU.EX2 R222, R4 ;  /* 0x0000000400de7308 */ /* 0x0005ec0000000800 */
[----:B------:R-:W-:Y:S01]  /*6c50*/  HMMA.16816.F32 R60, R12, R34, R100 ;  /* 0x000000220c3c723c */ /* 0x000fe20000001864 */
[----:B-1----:R-:W-:Y:S01]  /*6c60*/  FFMA.FTZ R36, R85, UR20, -R3 ;  /* 0x0000001455247c23 */ /* 0x002fe20008010803 */
[----:B------:R-:W-:Y:S01]  /*6c70*/  FFMA.FTZ R3, R133, UR20, -R2 ;  /* 0x0000001485037c23 */ /* 0x000fe20008010802 */
[----:B----4-:R-:W-:-:S05]  /*6c80*/  F2FP.F16.F32.PACK_AB R129, R228, R227 ;  /* 0x000000e3e481723e */ /* 0x010fca00000000ff */
[----:B------:R-:W-:Y:S01]  /*6c90*/  HMMA.16816.F32 R84, R12, R32, R52 ;  /* 0x000000200c54723c */ /* 0x000fe20000001834 */
[----:B------:R1:W-:Y:S01]  /*6ca0*/  MUFU.EX2 R221, R3 ;  /* 0x0000000300dd7308 */ /* 0x0003e20000000800 */
[--C-:B--2---:R-:W-:Y:S01]  /*6cb0*/  FFMA.FTZ R4, R98, UR20, -R2.reuse ;  /* 0x0000001462047c23 */ /* 0x104fe20008010802 */
[----:B------:R-:W2:Y:S02]  /*6cc0*/  LDSM.16.MT88.4 R52, [R6+0xe000] ;  /* 0x00e000000634783b */ /* 0x000ea40000004200 */
[----:B------:R3:W4:Y:S02]  /*6cd0*/  MUFU.EX2 R223, R36 ;  /* 0x0000002400df7308 */ /* 0x0007240000000800 */
[----:B------:R5:W2:Y:S02]  /*6ce0*/  LDSM.16.MT88.4 R96, [R5+0xf800] ;  /* 0x00f800000560783b */ /* 0x000aa40000004200 */
[----:B------:R4:W-:Y:S01]  /*6cf0*/  MUFU.EX2 R220, R4 ;  /* 0x0000000400dc7308 */ /* 0x0009e20000000800 */
[----:B-1----:R-:W-:-:S02]  /*6d00*/  FFMA.FTZ R3, R91, UR20, -R2 ;  /* 0x000000145b037c23 */ /* 0x002fc40008010802 */
[----:B------:R-:W-:Y:S01]  /*6d10*/  HMMA.16816.F32 R88, R8, R32, R48 ;  /* 0x000000200858723c */ /* 0x000fe20000001830 */
[----:B------:R-:W1:Y:S01]  /*6d20*/  LDSM.16.MT88.4 R48, [R7+0x2000] ;  /* 0x002000000730783b */ /* 0x000e620000004200 */
[----:B---3--:R-:W-:Y:S01]  /*6d30*/  FFMA.FTZ R36, R131, UR20, -R2 ;  /* 0x0000001483247c23 */ /* 0x008fe20008010802 */
[----:B------:R-:W-:Y:S01]  /*6d40*/  FFMA.FTZ R2, R141, UR20, -R0 ;  /* 0x000000148d027c23 */ /* 0x000fe20008010800 */
[----:B------:R3:W3:Y:S01]  /*6d50*/  MUFU.EX2 R218, R3 ;  /* 0x0000000300da7308 */ /* 0x0006e20000000800 */
[----:B------:R-:W-:Y:S01]  /*6d60*/  LDSM.16.MT88.4 R32, [R176+0x2800] ;  /* 0x00280000b020783b */ /* 0x000fe20000004200 */
[----:B----4-:R-:W-:Y:S01]  /*6d70*/  F2FP.F16.F32.PACK_AB R131, R223, R222 ;  /* 0x000000dedf83723e */ /* 0x010fe200000000ff */
[----:B------:R-:W-:Y:S01]  /*6d80*/  IMAD.MOV.U32 R4, RZ, RZ, R207 ;  /* 0x000000ffff047224 */ /* 0x000fe200078e00cf */
[----:B------:R4:W-:Y:S01]  /*6d90*/  MUFU.EX2 R216, R2 ;  /* 0x0000000200d87308 */ /* 0x0009e20000000800 */
[----:B------:R-:W-:-:S03]  /*6da0*/  IMAD.MOV.U32 R141, RZ, RZ, R205 ;  /* 0x000000ffff8d7224 */ /* 0x000fc600078e00cd */
[----:B------:R2:W2:Y:S01]  /*6db0*/  MUFU.EX2 R219, R36 ;  /* 0x0000002400db7308 */ /* 0x0004a20000000800 */
[----:B-----5:R-:W-:Y:S02]  /*6dc0*/  IMAD.MOV.U32 R5, RZ, RZ, R206 ;  /* 0x000000ffff057224 */ /* 0x020fe400078e00ce */
[--C-:B---3--:R-:W-:Y:S01]  /*6dd0*/  FFMA.FTZ R3, R124, UR20, -R0.reuse ;  /* 0x000000147c037c23 */ /* 0x108fe20008010800 */
[----:B------:R-:W-:Y:S01]  /*6de0*/  F2FP.F16.F32.PACK_AB R126, R218, R220 ;  /* 0x000000dcda7e723e */ /* 0x000fe200000000ff */
[--C-:B----4-:R-:W-:Y:S01]  /*6df0*/  FFMA.FTZ R2, R125, UR20, -R0.reuse ;  /* 0x000000147d027c23 */ /* 0x110fe20008010800 */
[----:B------:R-:W-:Y:S01]  /*6e00*/  FFMA.FTZ R0, R128, UR20, -R0 ;  /* 0x0000001480007c23 */ /* 0x000fe20008010800 */
[----:B------:R-:W3:Y:S01]  /*6e10*/  MUFU.EX2 R132, R3 ;  /* 0x0000000300847308 */ /* 0x000ee20000000800 */
[----:B------:R-:W-:Y:S01]  /*6e20*/  F2FP.F16.F32.PACK_AB R128, R229, R232 ;  /* 0x000000e8e580723e */ /* 0x000fe200000000ff */
[----:B--2---:R-:W2:Y:S01]  /*6e30*/  LDSM.16.MT88.4 R36, [R7+0x2800] ;  /* 0x002800000724783b */ /* 0x004ea20000004200 */
[----:B------:R-:W-:Y:S01]  /*6e40*/  F2FP.F16.F32.PACK_AB R124, R219, R221 ;  /* 0x000000dddb7c723e */ /* 0x000fe200000000ff */
[----:B------:R4:W-:Y:S01]  /*6e50*/  MUFU.EX2 R133, R2 ;  /* 0x0000000200857308 */ /* 0x0009e20000000800 */
[----:B------:R-:W-:Y:S01]  /*6e60*/  HMMA.16816.F32 R100, R28, R52, RZ ;  /* 0x000000341c64723c */ /* 0x000fe200000018ff */
[----:B------:R-:W-:-:S02]  /*6e70*/  UMOV UR20, UR29 ;  /* 0x0000001d00147c82 */ /* 0x000fc40008000000 */
[----:B------:R-:W5:Y:S05]  /*6e80*/  MUFU.EX2 R217, R0 ;  /* 0x0000000000d97308 */ /* 0x000f6a0000000800 */
[----:B------:R-:W-:Y:S01]  /*6e90*/  HMMA.16816.F32 R160, R128, R172, R160 ;  /* 0x000000ac80a0723c */ /* 0x000fe200000018a0 */
[----:B---3--:R-:W-:Y:S01]  /*6ea0*/  F2FP.F16.F32.PACK_AB R125, R132, R216 ;  /* 0x000000d8847d723e */ /* 0x008fe200000000ff */
[----:B------:R-:W-:Y:S01]  /*6eb0*/  FADD.FTZ R3, R146, R144 ;  /* 0x0000009092037221 */ /* 0x000fe20000010000 */
[----:B----4-:R-:W-:-:S05]  /*6ec0*/  FADD.FTZ R2, R143, R142 ;  /* 0x0000008e8f027221 */ /* 0x010fca0000010000 */
[----:B------:R-:W-:Y:S01]  /*6ed0*/  HMMA.16816.F32 R84, R128, R96, R84 ;  /* 0x000000608054723c */ /* 0x000fe20000001854 */
[----:B-----5:R-:W-:Y:S01]  /*6ee0*/  F2FP.F16.F32.PACK_AB R127, R217, R133 ;  /* 0x00000085d97f723e */ /* 0x020fe200000000ff */
[----:B------:R-:W-:Y:S01]  /*6ef0*/  FADD.FTZ R0, R148, R147 ;  /* 0x0000009394007221 */ /* 0x000fe20000010000 */
[----:B------:R-:W-:-:S05]  /*6f00*/  IMAD.MOV.U32 R147, RZ, RZ, R141 ;  /* 0x000000ffff937224 */ /* 0x000fca00078e008d */
[C---:B------:R-:W-:Y:S08]  /*6f10*/  HMMA.16816.F32 R164, R124.reuse, R172, R164 ;  /* 0x000000ac7ca4723c */ /* 0x040ff000000018a4 */
[C---:B------:R-:W-:Y:S08]  /*6f20*/  HMMA.16816.F32 R168, R124.reuse, R174, R168 ;  /* 0x000000ae7ca8723c */ /* 0x040ff000000018a8 */
[C---:B------:R-:W-:Y:S08]  /*6f30*/  HMMA.16816.F32 R88, R124.reuse, R96, R88 ;  /* 0x000000607c58723c */ /* 0x040ff00000001858 */
[----:B------:R-:W-:Y:S08]  /*6f40*/  HMMA.16816.F32 R92, R124, R98, R92 ;  /* 0x000000627c5c723c */ /* 0x000ff0000000185c */
[----:B------:R-:W-:Y:S01]  /*6f50*/  HMMA.16816.F32 R76, R24, R52, RZ ;  /* 0x00000034184c723c */ /* 0x000fe200000018ff */
[----:B------:R-:W-:-:S02]  /*6f60*/  IMAD.MOV.U32 R52, RZ, RZ, R159 ;  /* 0x000000ffff347224 */ /* 0x000fc400078e009f */
[----:B------:R-:W-:-:S05]  /*6f70*/  IMAD.MOV.U32 R53, RZ, RZ, R158 ;  /* 0x000000ffff357224 */ /* 0x000fca00078e009e */
[C---:B------:R-:W-:Y:S08]  /*6f80*/  HMMA.16816.F32 R172, R128.reuse, R174, R64 ;  /* 0x000000ae80ac723c */ /* 0x040ff00000001840 */
[----:B------:R-:W-:Y:S08]  /*6f90*/  HMMA.16816.F32 R96, R128, R98, R60 ;  /* 0x000000628060723c */ /* 0x000ff0000000183c */
[-C--:B-1----:R-:W-:Y:S08]  /*6fa0*/  HMMA.16816.F32 R72, R28, R48.reuse, RZ ;  /* 0x000000301c48723c */ /* 0x082ff000000018ff */
[----:B------:R-:W-:Y:S01]  /*6fb0*/  HMMA.16816.F32 R68, R24, R48, RZ ;  /* 0x000000301844723c */ /* 0x000fe200000018ff */
[----:B------:R-:W-:-:S04]  /*6fc0*/  IMAD.MOV.U32 R49, RZ, RZ, R157 ;  /* 0x000000ffff317224 */ /* 0x000fc800078e009d */
[----:B------:R-:W-:-:S03]  /*6fd0*/  IMAD.MOV.U32 R139, RZ, RZ, R49 ;  /* 0x000000ffff8b7224 */ /* 0x000fc600078e0031 */
[-C--:B------:R-:W-:Y:S08]  /*6fe0*/  HMMA.16816.F32 R64, R28, R44.reuse, RZ ;  /* 0x0000002c1c40723c */ /* 0x080ff000000018ff */
[----:B------:R-:W-:Y:S01]  /*6ff0*/  HMMA.16816.F32 R60, R24, R44, RZ ;  /* 0x0000002c183c723c */ /* 0x000fe200000018ff */
[----:B------:R-:W-:Y:S02]  /*7000*/  IMAD.MOV.U32 R44, RZ, RZ, R4 ;  /* 0x000000ffff2c7224 */ /* 0x000fe400078e0004 */
[----:B------:R-:W-:-:S02]  /*7010*/  IMAD.MOV.U32 R4, RZ, RZ, R140 ;  /* 0x000000ffff047224 */ /* 0x000fc400078e008c */
[----:B------:R-:W-:-:S03]  /*7020*/  IMAD.MOV.U32 R45, RZ, RZ, R81 ;  /* 0x000000ffff2d7224 */ /* 0x000fc600078e0051 */
[-C--:B------:R-:W-:Y:S08]  /*7030*/  HMMA.16816.F32 R212, R20, R40.reuse, R100 ;  /* 0x0000002814d4723c */ /* 0x080ff00000001864 */
[----:B------:R-:W-:Y:S01]  /*7040*/  HMMA.16816.F32 R188, R16, R40, R76 ;  /* 0x0000002810bc723c */ /* 0x000fe2000000184c */
[----:B------:R-:W-:Y:S02]  /*7050*/  IMAD.MOV.U32 R40, RZ, RZ, R156 ;  /* 0x000000ffff287224 */ /* 0x000fe400078e009c */
[----:B------:R-:W-:-:S05]  /*7060*/  IMAD.MOV.U32 R41, RZ, RZ, R53 ;  /* 0x000000ffff297224 */ /* 0x000fca00078e0035 */
[-C--:B--2---:R-:W-:Y:S08]  /*7070*/  HMMA.16816.F32 R208, R20, R36.reuse, R72 ;  /* 0x0000002414d0723c */ /* 0x084ff00000001848 */
[----:B------:R-:W-:Y:S01]  /*7080*/  HMMA.16816.F32 R156, R16, R36, R68 ;  /* 0x00000024109c723c */ /* 0x000fe20000001844 */
[----:B------:R-:W-:Y:S02]  /*7090*/  IMAD.MOV.U32 R37, RZ, RZ, R52 ;  /* 0x000000ffff257224 */ /* 0x000fe400078e0034 */
[----:B------:R-:W-:-:S05]  /*70a0*/  IMAD.MOV.U32 R36, RZ, RZ, R57 ;  /* 0x000000ffff247224 */ /* 0x000fca00078e0039 */
[-C--:B------:R-:W-:Y:S08]  /*70b0*/  HMMA.16816.F32 R204, R20, R32.reuse, R64 ;  /* 0x0000002014cc723c */ /* 0x080ff00000001840 */
[----:B------:R-:W-:Y:S01]  /*70c0*/  HMMA.16816.F32 R120, R16, R32, R60 ;  /* 0x000000201078723c */ /* 0x000fe2000000183c */
[----:B------:R-:W-:Y:S02]  /*70d0*/  IMAD.MOV.U32 R32, RZ, RZ, R5 ;  /* 0x000000ffff207224 */ /* 0x000fe400078e0005 */
[----:B------:R-:W-:-:S02]  /*70e0*/  IMAD.MOV.U32 R5, RZ, RZ, R80 ;  /* 0x000000ffff057224 */ /* 0x000fc400078e0050 */
[----:B------:R-:W-:-:S03]  /*70f0*/  IMAD.MOV.U32 R33, RZ, RZ, R56 ;  /* 0x000000ffff217224 */ /* 0x000fc600078e0038 */
        /* <DEDUP_REMOVED lines=13> */
[----:B------:R-:W-:-:S02]  /*71d0*/  IMAD.MOV.U32 R114, RZ, RZ, R108 ;  /* 0x000000ffff727224 */ /* 0x000fc400078e006c */
[----:B------:R-:W-:Y:S02]  /*71e0*/  IMAD.MOV.U32 R108, RZ, RZ, R145 ;  /* 0x000000ffff6c7224 */ /* 0x000fe400078e0091 */
[----:B------:R-:W-:-:S03]  /*71f0*/  IMAD.MOV.U32 R115, RZ, RZ, R37 ;  /* 0x000000ffff737224 */ /* 0x000fc600078e0025 */
[C---:B------:R-:W-:Y:S08]  /*7200*/  HMMA.16816.F32 R24, R28.reuse, R106, RZ ;  /* 0x0000006a1c18723c */ /* 0x040ff000000018ff */
[----:B------:R-:W-:Y:S08]  /*7210*/  HMMA.16816.F32 R52, R28, R54, RZ ;  /* 0x000000361c34723c */ /* 0x000ff000000018ff */
[----:B------:R-:W-:Y:S08]  /*7220*/  HMMA.16816.F32 R80, R20, R82, R16 ;  /* 0x000000521450723c */ /* 0x000ff00000001810 */
[----:B------:R-:W-:Y:S01]  /*7230*/  HMMA.16816.F32 R16, R28, R118, RZ ;  /* 0x000000761c10723c */ /* 0x000fe200000018ff */
[----:B------:R-:W-:-:S02]  /*7240*/  IMAD.MOV.U32 R119, RZ, RZ, R151 ;  /* 0x000000ffff777224 */ /* 0x000fc400078e0097 */
[----:B------:R-:W-:-:S05]  /*7250*/  IMAD.MOV.U32 R118, RZ, RZ, R150 ;  /* 0x000000ffff767224 */ /* 0x000fca00078e0096 */
[C---:B------:R-:W-:Y:S08]  /*7260*/  HMMA.16816.F32 R48, R28.reuse, R50, RZ ;  /* 0x000000321c30723c */ /* 0x040ff000000018ff */
[----:B------:R-:W-:Y:S01]  /*7270*/  HMMA.16816.F32 R28, R28, R46, RZ ;  /* 0x0000002e1c1c723c */ /* 0x000fe200000018ff */
[----:B------:R-:W-:Y:S02]  /*7280*/  IMAD.MOV.U32 R47, RZ, RZ, R147 ;  /* 0x000000ffff2f7224 */ /* 0x000fe400078e0093 */
[----:B------:R-:W-:-:S05]  /*7290*/  IMAD.MOV.U32 R46, RZ, RZ, R32 ;  /* 0x000000ffff2e7224 */ /* 0x000fca00078e0020 */
[C---:B------:R-:W-:Y:S01]  /*72a0*/  HMMA.16816.F32 R60, R20.reuse, R110, R24 ;  /* 0x0000006e143c723c */ /* 0x040fe20000001818 */
[----:B------:R-:W1:Y:S01]  /*72b0*/  LDSM.16.MT88.4 R24, [R6+0xd000] ;  /* 0x00d000000618783b */ /* 0x000e620000004200 */
[----:B------:R-:W-:Y:S02]  /*72c0*/  IMAD.MOV.U32 R111, RZ, RZ, R149 ;  /* 0x000000ffff6f7224 */ /* 0x000fe400078e0095 */
[----:B------:R-:W-:Y:S02]  /*72d0*/  IMAD.MOV.U32 R110, RZ, RZ, R109 ;  /* 0x000000ffff6e7224 */ /* 0x000fe400078e006d */
[----:B------:R-:W-:Y:S02]  /*72e0*/  IMAD.MOV.U32 R109, RZ, RZ, R104 ;  /* 0x000000ffff6d7224 */ /* 0x000fe400078e0068 */
[C---:B------:R-:W-:Y:S01]  /*72f0*/  HMMA.16816.F32 R56, R20.reuse, R58, R16 ;  /* 0x0000003a1438723c */ /* 0x040fe20000001810 */
[----:B------:R-:W-:Y:S07]  /*7300*/  LDSM.16.MT88.4 R16, [R176+0x1000] ;  /* 0x00100000b010783b */ /* 0x000fee0000004200 */
[----:B------:R-:W-:Y:S01]  /*7310*/  HMMA.16816.F32 R52, R20, R42, R52 ;  /* 0x0000002a1434723c */ /* 0x000fe20000001834 */
[----:B------:R-:W-:-:S02]  /*7320*/  IMAD.MOV.U32 R43, RZ, RZ, R33 ;  /* 0x000000ffff2b7224 */ /* 0x000fc400078e0021 */
[----:B------:R-:W-:-:S05]  /*7330*/  IMAD.MOV.U32 R42, RZ, RZ, R36 ;  /* 0x000000ffff2a7224 */ /* 0x000fca00078e0024 */
[C---:B------:R-:W-:Y:S08]  /*7340*/  HMMA.16816.F32 R48, R20.reuse, R38, R48 ;  /* 0x000000261430723c */ /* 0x040ff00000001830 */
[----:B------:R-:W-:Y:S01]  /*7350*/  HMMA.16816.F32 R28, R20, R34, R28 ;  /* 0x00000022141c723c */ /* 0x000fe2000000181c */
[----:B------:R-:W2:Y:S07]  /*7360*/  LDSM.16.MT88.4 R20, [R7+0x1000] ;  /* 0x001000000714783b */ /* 0x000eae0000004200 */
[-C--:B-1----:R-:W-:Y:S08]  /*7370*/  HMMA.16816.F32 R148, R8, R24.reuse, R152 ;  /* 0x000000180894723c */ /* 0x082ff00000001898 */
[----:B------:R-:W-:Y:S08]  /*7380*/  HMMA.16816.F32 R144, R12, R24, R200 ;  /* 0x000000180c90723c */ /* 0x000ff000000018c8 */
[-C--:B------:R-:W-:Y:S08]  /*7390*/  HMMA.16816.F32 R152, R8, R26.reuse, R76 ;  /* 0x0000001a0898723c */ /* 0x080ff0000000184c */
[----:B------:R-:W-:Y:S01]  /*73a0*/  HMMA.16816.F32 R32, R12, R26, R80 ;  /* 0x0000001a0c20723c */ /* 0x000fe20000001850 */
[----:B------:R-:W1:Y:S01]  /*73b0*/  LDSM.16.MT88.4 R24, [R6+0xf000] ;  /* 0x00f000000618783b */ /* 0x000e620000004200 */
[----:B------:R-:W-:-:S06]  /*73c0*/  IMAD.MOV.U32 R83, RZ, RZ, R105 ;  /* 0x000000ffff537224 */ /* 0x000fcc00078e0069 */
        /* <DEDUP_REMOVED lines=8> */
[----:B------:R-:W-:Y:S01]  /*7450*/  HMMA.16816.F32 R56, R12, R18, R56 ;  /* 0x000000120c38723c */ /* 0x000fe20000001838 */
[----:B------:R-:W3:Y:S07]  /*7460*/  LDSM.16.MT88.4 R16, [R176+0x3000] ;  /* 0x00300000b010783b */ /* 0x000eee0000004200 */
[----:B-1----:R-:W-:Y:S01]  /*7470*/  HMMA.16816.F32 R76, R8, R26, R140 ;  /* 0x0000001a084c723c */ /* 0x002fe2000000188c */
[----:B------:R-:W-:-:S02]  /*7480*/  IMAD.MOV.U32 R143, RZ, RZ, R110 ;  /* 0x000000ffff8f7224 */ /* 0x000fc400078e006e */
[----:B------:R-:W-:Y:S02]  /*7490*/  IMAD.MOV.U32 R142, RZ, RZ, R111 ;  /* 0x000000ffff8e7224 */ /* 0x000fe400078e006f */
[----:B------:R-:W-:Y:S02]  /*74a0*/  IMAD.MOV.U32 R141, RZ, RZ, R108 ;  /* 0x000000ffff8d7224 */ /* 0x000fe400078e006c */
[----:B------:R-:W-:Y:S01]  /*74b0*/  IMAD.MOV.U32 R140, RZ, RZ, R109 ;  /* 0x000000ffff8c7224 */ /* 0x000fe200078e006d */
[C---:B------:R-:W-:Y:S01]  /*74c0*/  HMMA.16816.F32 R72, R8.reuse, R24, R188 ;  /* 0x000000180848723c */ /* 0x040fe200000018bc */
[----:B------:R-:W-:Y:S07]  /*74d0*/  LDSM.16.MT88.4 R188, [R7+0x1800] ;  /* 0x0018000007bc783b */ /* 0x000fee0000004200 */
[C---:B--2---:R-:W-:Y:S01]  /*74e0*/  HMMA.16816.F32 R104, R8.reuse, R20, R156 ;  /* 0x000000140868723c */ /* 0x044fe2000000189c */
[----:B------:R-:W1:Y:S07]  /*74f0*/  LDSM.16.MT88.4 R156, [R6+0xd800] ;  /* 0x00d80000069c783b */ /* 0x000e6e0000004200 */
[----:B------:R-:W-:Y:S08]  /*7500*/  HMMA.16816.F32 R108, R8, R22, R100 ;  /* 0x00000016086c723c */ /* 0x000ff00000001864 */
[----:B------:R-:W-:Y:S01]  /*7510*/  HMMA.16816.F32 R68, R12, R24, R212 ;  /* 0x000000180c44723c */ /* 0x000fe200000018d4 */
[----:B------:R-:W-:-:S02]  /*7520*/  IMAD.MOV.U32 R213, RZ, RZ, R44 ;  /* 0x000000ffffd57224 */ /* 0x000fc400078e002c */
[----:B------:R-:W-:Y:S02]  /*7530*/  IMAD.MOV.U32 R215, RZ, RZ, R115 ;  /* 0x000000ffffd77224 */ /* 0x000fe400078e0073 */
[----:B------:R-:W-:Y:S02]  /*7540*/  IMAD.MOV.U32 R44, RZ, RZ, R116 ;  /* 0x000000ffff2c7224 */ /* 0x000fe400078e0074 */
[----:B------:R-:W-:Y:S01]  /*7550*/  IMAD.MOV.U32 R24, RZ, RZ, R117 ;  /* 0x000000ffff187224 */ /* 0x000fe200078e0075 */
[----:B---3--:R-:W-:Y:S01]  /*7560*/  HMMA.16816.F32 R120, R8, R16, R120 ;  /* 0x000000100878723c */ /* 0x008fe20000001878 */
[----:B------:R-:W-:Y:S02]  /*7570*/  IMAD.MOV.U32 R212, RZ, RZ, R5 ;  /* 0x000000ffffd47224 */ /* 0x000fe400078e0005 */
[----:B------:R-:W-:Y:S02]  /*7580*/  IMAD.MOV.U32 R25, RZ, RZ, R4 ;  /* 0x000000ffff197224 */ /* 0x000fe400078e0004 */
[----:B------:R-:W-:-:S02]  /*7590*/  IMAD.MOV.U32 R214, RZ, RZ, R41 ;  /* 0x000000ffffd67224 */ /* 0x000fc400078e0029 */
[----:B------:R-:W-:Y:S01]  /*75a0*/  IMAD.MOV.U32 R41, RZ, RZ, R179 ;  /* 0x000000ffff297224 */ /* 0x000fe200078e00b3 */
[----:B------:R-:W-:Y:S01]  /*75b0*/  HMMA.16816.F32 R8, R8, R18, R64 ;  /* 0x000000120808723c */ /* 0x000fe20000001840 */
[----:B------:R-:W-:Y:S02]  /*75c0*/  IMAD.MOV.U32 R67, RZ, RZ, R83 ;  /* 0x000000ffff437224 */ /* 0x000fe400078e0053 */
[----:B------:R-:W-:Y:S01]  /*75d0*/  IMAD.MOV.U32 R66, RZ, RZ, R118 ;  /* 0x000000ffff427224 */ /* 0x000fe200078e0076 */
[----:B------:R-:W-:Y:S01]  /*75e0*/  LDSM.16.MT88.4 R80, [R6+0xf800] ;  /* 0x00f800000650783b */ /* 0x000fe20000004200 */
[----:B------:R-:W-:Y:S02]  /*75f0*/  IMAD.MOV.U32 R65, RZ, RZ, R119 ;  /* 0x000000ffff417224 */ /* 0x000fe400078e0077 */
[----:B------:R-:W-:Y:S01]  /*7600*/  IMAD.MOV.U32 R64, RZ, RZ, R114 ;  /* 0x000000ffff407224 */ /* 0x000fe200078e0072 */
[----:B------:R-:W-:Y:S01]  /*7610*/  HMMA.16816.F32 R52, R12, R26, R52 ;  /* 0x0000001a0c34723c */ /* 0x000fe20000001834 */
[----:B------:R-:W-:-:S02]  /*7620*/  IMAD.MOV.U32 R27, RZ, RZ, R112 ;  /* 0x000000ffff1b7224 */ /* 0x000fc400078e0070 */
[----:B------:R-:W-:Y:S02]  /*7630*/  IMAD.MOV.U32 R26, RZ, RZ, R113 ;  /* 0x000000ffff1a7224 */ /* 0x000fe400078e0071 */
[----:B------:R-:W-:Y:S02]  /*7640*/  LDSM.16.MT88.4 R112, [R7+0x3800] ;  /* 0x003800000770783b */ /* 0x000fe40000004200 */
[----:B------:R-:W-:Y:S01]  /*7650*/  FADD.FTZ R2, R26, R2 ;  /* 0x000000021a027221 */ /* 0x000fe20000010000 */
[C---:B------:R-:W-:Y:S01]  /*7660*/  HMMA.16816.F32 R116, R12.reuse, R16, R204 ;  /* 0x000000100c74723c */ /* 0x040fe200000018cc */
[----:B------:R-:W2:Y:S02]  /*7670*/  LDSM.16.MT88.4 R204, [R176+0x1800] ;  /* 0x00180000b0cc783b */ /* 0x000ea40000004200 */
[----:B------:R-:W-:Y:S02]  /*7680*/  FADD.FTZ R2, R212, R2 ;  /* 0x00000002d4027221 */ /* 0x000fe40000010000 */
[----:B------:R-:W3:Y:S03]  /*7690*/  LDSM.16.MT88.4 R4, [R176+0x3800] ;  /* 0x00380000b004783b */ /* 0x000ee60000004200 */
[----:B------:R-:W-:Y:S01]  /*76a0*/  HMMA.16816.F32 R100, R12, R20, R208 ;  /* 0x000000140c64723c */ /* 0x000fe200000018d0 */
[----:B------:R-:W-:-:S02]  /*76b0*/  IMAD.MOV.U32 R210, RZ, RZ, R177 ;  /* 0x000000ffffd27224 */ /* 0x000fc400078e00b1 */
[----:B------:R-:W-:Y:S02]  /*76c0*/  IMAD.MOV.U32 R211, RZ, RZ, R178 ;  /* 0x000000ffffd37224 */ /* 0x000fe400078e00b2 */
[----:B------:R-:W-:Y:S02]  /*76d0*/  FADD.FTZ R0, R210, R0 ;  /* 0x00000000d2007221 */ /* 0x000fe40000010000 */
[----:B------:R-:W-:Y:S01]  /*76e0*/  FADD.FTZ R3, R211, R3 ;  /* 0x00000003d3037221 */ /* 0x000fe20000010000 */
[----:B-1----:R-:W-:Y:S03]  /*76f0*/  HMMA.16816.F32 R148, R124, R156, R148 ;  /* 0x0000009c7c94723c */ /* 0x002fe60000001894 */
[----:B------:R-:W-:-:S05]  /*7700*/  FADD.FTZ R3, R25, R3 ;  /* 0x0000000319037221 */ /* 0x000fca0000010000 */
[C---:B------:R-:W-:Y:S08]  /*7710*/  HMMA.16816.F32 R152, R124.reuse, R158, R152 ;  /* 0x0000009e7c98723c */ /* 0x040ff00000001898 */
[C---:B------:R-:W-:Y:S08]  /*7720*/  HMMA.16816.F32 R180, R124.reuse, R188, R180 ;  /* 0x000000bc7cb4723c */ /* 0x040ff000000018b4 */
[C---:B------:R-:W-:Y:S08]  /*7730*/  HMMA.16816.F32 R184, R124.reuse, R190, R184 ;  /* 0x000000be7cb8723c */ /* 0x040ff000000018b8 */
[C---:B--2---:R-:W-:Y:S08]  /*7740*/  HMMA.16816.F32 R192, R124.reuse, R204, R192 ;  /* 0x000000cc7cc0723c */ /* 0x044ff000000018c0 */
[C---:B------:R-:W-:Y:S08]  /*7750*/  HMMA.16816.F32 R200, R124.reuse, R206, R200 ;  /* 0x000000ce7cc8723c */ /* 0x040ff000000018c8 */
[C---:B------:R-:W-:Y:S08]  /*7760*/  HMMA.16816.F32 R72, R124.reuse, R80, R72 ;  /* 0x000000507c48723c */ /* 0x040ff00000001848 */
[C---:B------:R-:W-:Y:S08]  /*7770*/  HMMA.16816.F32 R76, R124.reuse, R82, R76 ;  /* 0x000000527c4c723c */ /* 0x040ff0000000184c */
[C---:B------:R-:W-:Y:S08]  /*7780*/  HMMA.16816.F32 R104, R124.reuse, R112, R104 ;  /* 0x000000707c68723c */ /* 0x040ff00000001868 */
[C---:B------:R-:W-:Y:S08]  /*7790*/  HMMA.16816.F32 R108, R124.reuse, R114, R108 ;  /* 0x000000727c6c723c */ /* 0x040ff0000000186c */
[C---:B---3--:R-:W-:Y:S08]  /*77a0*/  HMMA.16816.F32 R120, R124.reuse, R4, R120 ;  /* 0x000000047c78723c */ /* 0x048ff00000001878 */
[----:B------:R-:W-:Y:S01]  /*77b0*/  HMMA.16816.F32 R124, R124, R6, R8 ;  /* 0x000000067c7c723c */ /* 0x000fe20000001808 */
[----:B------:R-:W-:Y:S01]  /*77c0*/  FADD.FTZ R8, R27, R138 ;  /* 0x0000008a1b087221 */ /* 0x000fe20000010000 */
[----:B------:R-:W-:-:S03]  /*77d0*/  FADD.FTZ R9, R24, R0 ;  /* 0x0000000018097221 */ /* 0x000fc60000010000 */
        /* <DEDUP_REMOVED lines=71> */
[----:B------:R-:W2:Y:S01]  /*7c50*/  LDL.LU.64 R42, [R1+0x48] ;  /* 0x00004800012a7983 */ /* 0x000ea20000300a00 */
[----:B------:R-:W1:Y:S01]  /*7c60*/  LDCU.64 UR4, c[0x0][0x3d8] ;  /* 0x00007b00ff0477ac */ /* 0x000e620008000a00 */
[----:B------:R-:W-:-:S04]  /*7c70*/  DEPBAR.LE SB0, 0x0 ;  /* 0x000080000000791a */ /* 0x000fc80000000000 */
[----:B------:R-:W3:Y:S01]  /*7c80*/  LDL.LU R44, [R1+0x40] ;  /* 0x00004000012c7983 */ /* 0x000ee20000300800 */
[----:B------:R-:W4:Y:S03]  /*7c90*/  LDCU.64 UR8, c[0x0][0x390] ;  /* 0x00007200ff0877ac */ /* 0x000f260008000a00 */
[----:B------:R-:W5:Y:S04]  /*7ca0*/  LDL.LU R45, [R1+0x50] ;  /* 0x00005000012d7983 */ /* 0x000f680000300800 */
[----:B------:R-:W4:Y:S04]  /*7cb0*/  LDL R47, [R1+0x3c] ;  /* 0x00003c00012f7983 */ /* 0x000f280000100800 */
[----:B------:R-:W4:Y:S04]  /*7cc0*/  LDL.LU R139, [R1+0x38] ;  /* 0x00003800018b7983 */ /* 0x000f280000300800 */
[----:B------:R-:W4:Y:S04]  /*7cd0*/  LDL.LU R40, [R1+0x54] ;  /* 0x0000540001287983 */ /* 0x000f280000300800 */
[----:B------:R-:W4:Y:S01]  /*7ce0*/  LDL R41, [R1+0x88] ;  /* 0x0000880001297983 */ /* 0x000f220000100800 */
[----:B------:R-:W-:Y:S01]  /*7cf0*/  USHF.R.S32.HI UR30, URZ, 0x1f, UR18 ;  /* 0x0000001fff1e7899 */ /* 0x000fe20008011412 */
[----:B------:R-:W-:Y:S01]  /*7d00*/  IMAD.MOV.U32 R227, RZ, RZ, 0x40 ;  /* 0x00000040ffe37424 */ /* 0x000fe200078e00ff */
        /* <DEDUP_REMOVED lines=10> */
[----:B------:R-:W-:Y:S01]  /*7db0*/  IMAD.U32 R7, RZ, RZ, UR21 ;  /* 0x00000015ff077e24 */ /* 0x000fe2000f8e00ff */
[----:B------:R-:W-:Y:S01]  /*7dc0*/  BAR.SYNC.DEFER_BLOCKING 0x0 ;  /* 0x0000000000007b1d */ /* 0x000fe20000010000 */
[----:B--2---:R-:W-:Y:S02]  /*7dd0*/  IMAD.MOV.U32 R2, RZ, RZ, R42 ;  /* 0x000000ffff027224 */ /* 0x004fe400078e002a */
[----:B------:R-:W-:Y:S01]  /*7de0*/  IMAD.MOV.U32 R3, RZ, RZ, R43 ;  /* 0x000000ffff037224 */ /* 0x000fe200078e002b */
[----:B---3--:R-:W-:Y:S01]  /*7df0*/  ISETP.NE.AND P6, PT, R44, RZ, PT ;  /* 0x000000ff2c00720c */ /* 0x008fe20003fc5270 */
[----:B-----5:R-:W-:Y:S02]  /*7e00*/  IMAD.MOV.U32 R235, RZ, RZ, R45 ;  /* 0x000000ffffeb7224 */ /* 0x020fe400078e002d */
[C---:B----4-:R-:W-:Y:S02]  /*7e10*/  IMAD R0, R47.reuse, UR11, RZ ;  /* 0x0000000b2f007c24 */ /* 0x050fe4000f8e02ff */
[----:B------:R-:W-:-:S03]  /*7e20*/  IMAD.WIDE.U32 R2, R47, UR10, R2 ;  /* 0x0000000a2f027c25 */ /* 0x000fc6000f8e0002 */
[----:B------:R1:W-:Y:S01]  /*7e30*/  STL [R1+0x68], R0 ;  /* 0x0000680001007387 */ /* 0x0003e20000100800 */
[----:B------:R-:W-:Y:S01]  /*7e40*/  IMAD.IADD R3, R3, 0x1, R0 ;  /* 0x0000000103037824 */ /* 0x000fe200078e0200 */
[----:B------:R-:W-:Y:S02]  /*7e50*/  LOP3.LUT R13, R40, R139, RZ, 0xfc, !PT ;  /* 0x0000008b280d7212 */ /* 0x000fe400078efcff */
[----:B------:R-:W-:-:S04]  /*7e60*/  LOP3.LUT R6, R41, 0x1f8, RZ, 0xc0, !PT ;  /* 0x000001f829067812 */ /* 0x000fc800078ec0ff */
[----:B------:R-:W-:Y:S01]  /*7e70*/  LOP3.LUT R12, R6, 0x38, R238, 0x78, !PT ;  /* 0x00000038060c7812 */ /* 0x000fe200078e78ee */
[----:B------:R2:W-:Y:S03]  /*7e80*/  STL [R1+0x6c], R6 ;  /* 0x00006c0601007387 */ /* 0x0005e60000100800 */
[----:B------:R-:W-:-:S04]  /*7e90*/  LOP3.LUT R12, R12, 0x1e00, R41, 0xf8, !PT ;  /* 0x00001e000c0c7812 */ /* 0x000fc800078ef829 */
[----:B------:R-:W-:Y:S01]  /*7ea0*/  LEA R12, R12, UR6, 0x1 ;  /* 0x000000060c0c7c11 */ /* 0x000fe2000f8e08ff */
[----:B-1----:R-:W-:-:S04]  /*7eb0*/  IMAD.U32 R0, RZ, RZ, UR4 ;  /* 0x00000004ff007e24 */ /* 0x002fc8000f8e00ff */
[----:B------:R-:W-:-:S04]  /*7ec0*/  IMAD.WIDE.U32 R2, R0, UR18, R2 ;  /* 0x0000001200027c25 */ /* 0x000fc8000f8e0002 */
[----:B------:R-:W-:Y:S01]  /*7ed0*/  VIADD R3, R3, UR20 ;  /* 0x0000001403037c36 */ /* 0x000fe20008000000 */
[C---:B------:R-:W-:Y:S01]  /*7ee0*/  LEA R0, P0, R2.reuse, UR8, 0x1 ;  /* 0x0000000802007c11 */ /* 0x040fe2000f8008ff */
        /* <DEDUP_REMOVED lines=12> */
[-C--:B--2---:R-:W-:Y:S01]  /*7fb0*/  LEA R6, P5, R7, R0.reuse, 0x1 ;  /* 0x0000000007067211 */ /* 0x084fe200078a08ff */
[----:B------:R-:W-:Y:S01]  /*7fc0*/  IMAD.U32 R15, RZ, RZ, UR26 ;  /* 0x0000001aff0f7e24 */ /* 0x000fe2000f8e00ff */
[CC--:B------:R-:W-:Y:S01]  /*7fd0*/  LEA R4, P0, R14.reuse, R0.reuse, 0x1 ;  /* 0x000000000e047211 */ /* 0x0c0fe200078008ff */
[----:B------:R-:W-:Y:S01]  /*7fe0*/  IMAD.U32 R3, RZ, RZ, UR23 ;  /* 0x00000017ff037e24 */ /* 0x000fe2000f8e00ff */
[----:B------:R-:W-:Y:S01]  /*7ff0*/  LEA R10, P4, R11, R0, 0x1 ;  /* 0x000000000b0a7211 */ /* 0x000fe200078808ff */
[----:B------:R-:W-:Y:S01]  /*8000*/  @!PT LDS RZ, [RZ] ;  /* 0x00000000fffff984 */ /* 0x000fe20000000800 */
[----:B------:R-:W-:Y:S01]  /*8010*/  @!PT LDS RZ, [RZ] ;  /* 0x00000000fffff984 */ /* 0x000fe20000000800 */
[----:B------:R-:W-:Y:S01]  /*8020*/  @!PT LDS RZ, [RZ] ;  /* 0x00000000fffff984 */ /* 0x000fe20000000800 */
[----:B------:R-:W-:Y:S01]  /*8030*/  LDGSTS.E.BYPASS.LTC128B.128 [R12+0xc000], desc[UR16][R8.64] ;  /* 0x0c000000080c7fae */ /* 0x000fe2000b981a10 */
[-C--:B------:R-:W-:Y:S01]  /*8040*/  LEA.HI.X R7, R7, R2.reuse, R5, 0x1, P5 ;  /* 0x0000000207077211 */ /* 0x080fe200028f0c05 */
[----:B------:R-:W-:Y:S01]  /*8050*/  UIADD3 UR20, UPT, UPT, UR19, -0x2, URZ ;  /* 0xfffffffe13147890 */ /* 0x000fe2000fffe0ff */
[-C--:B------:R-:W-:Y:S01]  /*8060*/  LEA.HI.X R11, R11, R2.reuse, R3, 0x1, P4 ;  /* 0x000000020b0b7211 */ /* 0x080fe200020f0c03 */
[----:B------:R-:W-:Y:S01]  /*8070*/  LDGSTS.E.BYPASS.LTC128B.128 [R12+0xe000], desc[UR16][R8.64+0x80] ;  /* 0x0e000080080c7fae */ /* 0x000fe2000b981a10 */
[----:B------:R-:W-:Y:S01]  /*8080*/  LEA.HI.X R5, R14, R2, R15, 0x1, P0 ;  /* 0x000000020e057211 */ /* 0x000fe200000f0c0f */
[----:B------:R-:W-:Y:S01]  /*8090*/  UISETP.GT.U32.AND UP2, UPT, UR20, UR14, UPT ;  /* 0x0000000e1400728c */ /* 0x000fe2000bf44070 */
[----:B------:R-:W-:Y:S01]  /*80a0*/  LEA R0, R13, UR6, 0x1 ;  /* 0x000000060d007c11 */ /* 0x000fe2000f8e08ff */
[----:B------:R-:W-:Y:S01]  /*80b0*/  LDGSTS.E.BYPASS.LTC128B.128 [R12+0xc800], desc[UR16][R6.64] ;  /* 0x0c800000060c7fae */ /* 0x000fe2000b981a10 */
[----:B------:R-:W-:Y:S01]  /*80c0*/  SEL R2, R236, 0xffffffe0, !P6 ;  /* 0xffffffe0ec027807 */ /* 0x000fe20007000000 */
[----:B------:R-:W1:Y:S02]  /*80d0*/  LDCU UR6, c[0x0][0x50c] ;  /* 0x0000a180ff0677ac */ /* 0x000e640008000800 */
[----:B------:R-:W-:Y:S02]  /*80e0*/  LDGSTS.E.BYPASS.LTC128B.128 [R12+0xe800], desc[UR16][R6.64+0x80] ;  /* 0x0e800080060c7fae */ /* 0x000fe4000b981a10 */
[----:B------:R-:W-:-:S02]  /*80f0*/  IMAD.IADD R13, R226, 0x1, R2 ;  /* 0x00000001e20d7824 */ /* 0x000fc400078e0202 */
[----:B------:R-:W-:Y:S01]  /*8100*/  LDGSTS.E.BYPASS.LTC128B.128 [R12+0xd000], desc[UR16][R10.64] ;  /* 0x0d0000000a0c7fae */ /* 0x000fe2000b981a10 */
[----:B------:R-:W-:-:S03]  /*8110*/  IMAD.IADD R3, R2, 0x1, R0 ;  /* 0x0000000102037824 */ /* 0x000fc600078e0200 */
[----:B------:R2:W-:Y:S04]  /*8120*/  LDGSTS.E.BYPASS.LTC128B.128 [R12+0xf000], desc[UR16][R10.64+0x80] ;  /* 0x0f0000800a0c7fae */ /* 0x0005e8000b981a10 */
[----:B------:R-:W-:Y:S04]  /*8130*/  LDGSTS.E.BYPASS.LTC128B.128 [R12+0xd800], desc[UR16][R4.64] ;  /* 0x0d800000040c7fae */ /* 0x000fe8000b981a10 */
[----:B------:R3:W-:Y:S04]  /*8140*/  LDGSTS.E.BYPASS.LTC128B.128 [R12+0xf800], desc[UR16][R4.64+0x80] ;  /* 0x0f800080040c7fae */ /* 0x0007e8000b981a10 */
[----:B------:R-:W-:Y:S04]  /*8150*/  LDSM.16.M88.4 R36, [R226+0x8800] ;  /* 0x00880000e224783b */ /* 0x000fe80000000200 */
[----:B------:R-:W-:Y:S04]  /*8160*/  LDSM.16.M88.4 R40, [R226+0x8000] ;  /* 0x00800000e228783b */ /* 0x000fe80000000200 */
[----:B------:R-:W-:Y:S04]  /*8170*/  LDSM.16.M88.4 R32, [R226+0x9000] ;  /* 0x00900000e220783b */ /* 0x000fe80000000200 */
[----:B------:R-:W-:Y:S04]  /*8180*/  LDSM.16.M88.4 R28, [R226+0x9800] ;  /* 0x00980000e21c783b */ /* 0x000fe80000000200 */
[----:B--2---:R-:W2:Y:S04]  /*8190*/  LDSM.16.M88.4 R8, [R0+0x2000] ;  /* 0x002000000008783b */ /* 0x004ea80000000200 */
[----:B------:R-:W-:Y:S04]  /*81a0*/  LDSM.16.M88.4 R52, [R13+0x8800] ;  /* 0x008800000d34783b */ /* 0x000fe80000000200 */
[----:B---3--:R-:W3:Y:S04]  /*81b0*/  LDSM.16.M88.4 R4, [R3+0x2000] ;  /* 0x002000000304783b */ /* 0x008ee80000000200 */
[----:B------:R-:W-:Y:S04]  /*81c0*/  LDSM.16.M88.4 R24, [R13+0x8000] ;  /* 0x008000000d18783b */ /* 0x000fe80000000200 */
[----:B------:R-:W4:Y:S04]  /*81d0*/  LDSM.16.M88.4 R48, [R13+0x9000] ;  /* 0x009000000d30783b */ /* 0x000f280000000200 */
[----:B------:R-:W5:Y:S04]  /*81e0*/  LDSM.16.M88.4 R44, [R13+0x9800] ;  /* 0x009800000d2c783b */ /* 0x000f680000000200 */
[----:B------:R-:W1:Y:S04]  /*81f0*/  LDSM.16.M88.4 R16, [R0] ;  /* 0x000000000010783b */ /* 0x000e680000000200 */
[----:B------:R-:W0:Y:S01]  /*8200*/  LDGDEPBAR ;  /* 0x00000000000079af */ /* 0x000e220000000000 */
[C---:B--2---:R-:W-:Y:S08]  /*8210*/  HMMA.16816.F32 R56, R8.reuse, R36, RZ ;  /* 0x000000240838723c */ /* 0x044ff000000018ff */
[C---:B------:R-:W-:Y:S08]  /*8220*/  HMMA.16816.F32 R20, R8.reuse, R32, RZ ;  /* 0x000000200814723c */ /* 0x040ff000000018ff */
[C---:B------:R-:W-:Y:S08]  /*8230*/  HMMA.16816.F32 R212, R8.reuse, R42, RZ ;  /* 0x0000002a08d4723c */ /* 0x040ff000000018ff */
[C---:B------:R-:W-:Y:S08]  /*8240*/  HMMA.16816.F32 R60, R8.reuse, R40, RZ ;  /* 0x00000028083c723c */ /* 0x040ff000000018ff */
[C---:B------:R-:W-:Y:S08]  /*8250*/  HMMA.16816.F32 R64, R8.reuse, R28, RZ ;  /* 0x0000001c0840723c */ /* 0x040ff000000018ff */
[C---:B------:R-:W-:Y:S08]  /*8260*/  HMMA.16816.F32 R208, R8.reuse, R38, RZ ;  /* 0x0000002608d0723c */ /* 0x040ff000000018ff */
[----:B------:R-:W-:Y:S08]  /*8270*/  HMMA.16816.F32 R140, R8, R34, RZ ;  /* 0x00000022088c723c */ /* 0x000ff000000018ff */
[----:B---3--:R-:W-:Y:S08]  /*8280*/  HMMA.16816.F32 R220, R4, R52, R56 ;  /* 0x0000003404dc723c */ /* 0x008ff00000001838 */
[----:B------:R-:W-:Y:S08]  /*8290*/  HMMA.16816.F32 R8, R8, R30, RZ ;  /* 0x0000001e0808723c */ /* 0x000ff000000018ff */
[----:B----4-:R-:W-:Y:S01]  /*82a0*/  HMMA.16816.F32 R248, R4, R48, R20 ;  /* 0x0000003004f8723c */ /* 0x010fe20000001814 */
[----:B------:R-:W2:Y:S02]  /*82b0*/  LDSM.16.M88.4 R20, [R3] ;  /* 0x000000000314783b */ /* 0x000ea40000000200 */
[----:B------:R-:W-:-:S02]  /*82c0*/  IMAD.MOV.U32 R252, RZ, RZ, R220 ;  /* 0x000000fffffc7224 */ /* 0x000fc400078e00dc */
[----:B------:R-:W-:Y:S02]  /*82d0*/  IMAD.MOV.U32 R247, RZ, RZ, R221 ;  /* 0x000000fffff77224 */ /* 0x000fe400078e00dd */
[----:B------:R-:W-:Y:S01]  /*82e0*/  IMAD.MOV.U32 R246, RZ, RZ, R222 ;  /* 0x000000fffff67224 */ /* 0x000fe200078e00de */
[----:B------:R-:W-:Y:S01]  /*82f0*/  HMMA.16816.F32 R56, R4, R26, R212 ;  /* 0x0000001a0438723c */ /* 0x000fe200000018d4 */
[----:B------:R-:W-:-:S07]  /*8300*/  IMAD.MOV.U32 R240, RZ, RZ, R223 ;  /* 0x000000fffff07224 */ /* 0x000fce00078e00df */
[C---:B------:R-:W-:Y:S08]  /*8310*/  HMMA.16816.F32 R216, R4.reuse, R24, R60 ;  /* 0x0000001804d8723c */ /* 0x040ff0000000183c */
[----:B-----5:R-:W-:Y:S03]  /*8320*/  HMMA.16816.F32 R220, R4, R44, R64 ;  /* 0x0000002c04dc723c */ /* 0x020fe60000001840 */
[----:B------:R-:W-:-:S02]  /*8330*/  IMAD.MOV.U32 R239, RZ, RZ, R56 ;  /* 0x000000ffffef7224 */ /* 0x000fc400078e0038 */
[----:B------:R-:W-:Y:S02]  /*8340*/  IMAD.MOV.U32 R237, RZ, RZ, R57 ;  /* 0x000000ffffed7224 */ /* 0x000fe400078e0039 */
[----:B------:R-:W-:Y:S01]  /*8350*/  IMAD.MOV.U32 R139, RZ, RZ, R58 ;  /* 0x000000ffff8b7224 */ /* 0x000fe200078e003a */
[----:B------:R-:W-:Y:S01]  /*8360*/  HMMA.16816.F32 R228, R4, R54, R208 ;  /* 0x0000003604e4723c */ /* 0x000fe200000018d0 */
[----:B------:R-:W-:-:S07]  /*8370*/  IMAD.MOV.U32 R138, RZ, RZ, R59 ;  /* 0x000000ffff8a7224 */ /* 0x000fce00078e003b */
[C---:B------:R-:W-:Y:S08]  /*8380*/  HMMA.16816.F32 R56, R4.reuse, R50, R140 ;  /* 0x000000320438723c */ /* 0x040ff0000000188c */
[----:B------:R-:W-:Y:S08]  /*8390*/  HMMA.16816.F32 R212, R4, R46, R8 ;  /* 0x0000002e04d4723c */ /* 0x000ff00000001808 */
[----:B-1----:R-:W-:Y:S03]  /*83a0*/  HMMA.16816.F32 R4, R16, R28, RZ ;  /* 0x0000001c1004723c */ /* 0x002fe600000018ff */
[----:B------:R-:W-:-:S02]  /*83b0*/  IMAD.MOV.U32 R133, RZ, RZ, R56 ;  /* 0x000000ffff857224 */ /* 0x000fc400078e0038 */
[----:B------:R-:W-:Y:S02]  /*83c0*/  IMAD.MOV.U32 R132, RZ, RZ, R57 ;  /* 0x000000ffff847224 */ /* 0x000fe400078e0039 */
[----:B------:R-:W-:Y:S01]  /*83d0*/  IMAD.MOV.U32 R15, RZ, RZ, R58 ;  /* 0x000000ffff0f7224 */ /* 0x000fe200078e003a */
[----:B------:R-:W-:Y:S01]  /*83e0*/  HMMA.16816.F32 R8, R16, R32, RZ ;  /* 0x000000201008723c */ /* 0x000fe200000018ff */
[----:B------:R-:W-:Y:S01]  /*83f0*/  MOV R33, R235 ;  /* 0x000000eb00217202 */ /* 0x000fe20000000f00 */
[----:B------:R-:W-:-:S03]  /*8400*/  IMAD.MOV.U32 R14, RZ, RZ, R59 ;  /* 0x000000ffff0e7224 */ /* 0x000fc600078e003b */
[----:B------:R-:W-:-:S03]  /*8410*/  ISETP.NE.AND P0, PT, R33, RZ, PT ;  /* 0x000000ff2100720c */ /* 0x000fc60003f05270 */
[----:B------:R-:W-:Y:S08]  /*8420*/  HMMA.16816.F32 R60, R16, R40, RZ ;  /* 0x00000028103c723c */ /* 0x000ff000000018ff */
[----:B--2---:R-:W-:Y:S01]  /*8430*/  HMMA.16816.F32 R232, R20, R44, R4 ;  /* 0x0000002c14e8723c */ /* 0x004fe20000001804 */
[----:B------:R-:W-:-:S05]  /*8440*/  SEL R4, R227, 0xffffffc0, !P0 ;  /* 0xffffffc0e3047807 */ /* 0x000fca0004000000 */
[----:B------:R-:W-:Y:S02]  /*8450*/  IMAD.IADD R227, R4, 0x1, R0 ;  /* 0x0000000104e37824 */ /* 0x000fe400078e0200 */
[C---:B------:R-:W-:Y:S01]  /*8460*/  HMMA.16816.F32 R56, R16.reuse, R36, RZ ;  /* 0x000000241038723c */ /* 0x040fe200000018ff */
[----:B------:R-:W-:Y:S02]  /*8470*/  IMAD.IADD R33, R226, 0x1, R4 ;  /* 0x00000001e2217824 */ /* 0x000fe400078e0204 */
[----:B------:R-:W-:Y:S05]  /*8480*/  LDSM.16.M88.4 R4, [R227+0x2000] ;  /* 0x00200000e304783b */ /* 0x000fea0000000200 */
[C---:B------:R-:W-:Y:S08]  /*8490*/  HMMA.16816.F32 R40, R16.reuse, R42, RZ ;  /* 0x0000002a1028723c */ /* 0x040ff000000018ff */
[C---:B------:R-:W-:Y:S08]  /*84a0*/  HMMA.16816.F32 R36, R16.reuse, R38, RZ ;  /* 0x000000261024723c */ /* 0x040ff000000018ff */
[C---:B------:R-:W-:Y:S08]  /*84b0*/  HMMA.16816.F32 R64, R16.reuse, R34, RZ ;  /* 0x000000221040723c */ /* 0x040ff000000018ff */
[----:B------:R-:W-:Y:S01]  /*84c0*/  HMMA.16816.F32 R16, R16, R30, RZ ;  /* 0x0000001e1010723c */ /* 0x000fe200000018ff */
[----:B------:R-:W1:Y:S07]  /*84d0*/  LDSM.16.M88.4 R28, [R33+0x9800] ;  /* 0x00980000211c783b */ /* 0x000e6e0000000200 */
[C---:B------:R-:W-:Y:S08]  /*84e0*/  HMMA.16816.F32 R60, R20.reuse, R24, R60 ;  /* 0x00000018143c723c */ /* 0x040ff0000000183c */
[C---:B------:R-:W-:Y:S08]  /*84f0*/  HMMA.16816.F32 R208, R20.reuse, R52, R56 ;  /* 0x0000003414d0723c */ /* 0x040ff00000001838 */
[C---:B------:R-:W-:Y:S01]  /*8500*/  HMMA.16816.F32 R140, R20.reuse, R48, R8 ;  /* 0x00000030148c723c */ /* 0x040fe20000001808 */
[----:B------:R-:W-:Y:S07]  /*8510*/  LDSM.16.M88.4 R8, [R227] ;  /* 0x00000000e308783b */ /* 0x000fee0000000200 */
[C---:B------:R-:W-:Y:S01]  /*8520*/  HMMA.16816.F32 R40, R20.reuse, R26, R40 ;  /* 0x0000001a1428723c */ /* 0x040fe20000001828 */
[----:B------:R-:W2:Y:S07]  /*8530*/  LDSM.16.M88.4 R24, [R33+0x8000] ;  /* 0x008000002118783b */ /* 0x000eae0000000200 */
[C---:B------:R-:W-:Y:S08]  /*8540*/  HMMA.16816.F32 R52, R20.reuse, R54, R36 ;  /* 0x000000361434723c */ /* 0x040ff00000001824 */
[----:B------:R-:W-:Y:S01]  /*8550*/  HMMA.16816.F32 R48, R20, R50, R64 ;  /* 0x000000321430723c */ /* 0x000fe20000001840 */
[----:B------:R-:W-:-:S02]  /*8560*/  IMAD.MOV.U32 R64, RZ, RZ, R252 ;  /* 0x000000ffff407224 */ /* 0x000fc400078e00fc */
[----:B------:R-:W-:Y:S02]  /*8570*/  IMAD.MOV.U32 R65, RZ, RZ, R247 ;  /* 0x000000ffff417224 */ /* 0x000fe400078e00f7 */
[----:B------:R-:W-:Y:S02]  /*8580*/  IMAD.MOV.U32 R66, RZ, RZ, R246 ;  /* 0x000000ffff427224 */ /* 0x000fe400078e00f6 */
[----:B------:R-:W-:Y:S01]  /*8590*/  IMAD.MOV.U32 R67, RZ, RZ, R240 ;  /* 0x000000ffff437224 */ /* 0x000fe200078e00f0 */
[----:B------:R-:W-:Y:S01]  /*85a0*/  HMMA.16816.F32 R56, R20, R46, R16 ;  /* 0x0000002e1438723c */ /* 0x000fe20000001810 */
[----:B------:R-:W3:Y:S04]  /*85b0*/  LDSM.16.M88.4 R20, [R33+0x8800] ;  /* 0x008800002114783b */ /* 0x000ee80000000200 */
[----:B------:R-:W4:Y:S03]  /*85c0*/  LDSM.16.M88.4 R16, [R33+0x9000] ;  /* 0x009000002110783b */ /* 0x000f260000000200 */
[C---:B-1----:R-:W-:Y:S08]  /*85d0*/  HMMA.16816.F32 R220, R4.reuse, R28, R220 ;  /* 0x0000001c04dc723c */ /* 0x042ff000000018dc */
[C---:B------:R-:W-:Y:S08]  /*85e0*/  HMMA.16816.F32 R212, R4.reuse, R30, R212 ;  /* 0x0000001e04d4723c */ /* 0x040ff000000018d4 */
        /* <DEDUP_REMOVED lines=8> */
[----:B------:R-:W-:Y:S01]  /*8670*/  IMAD.MOV.U32 R63, RZ, RZ, R138 ;  /* 0x000000ffff3f7224 */ /* 0x000fe200078e008a */
[----:B---3--:R-:W-:Y:S01]  /*8680*/  HMMA.16816.F32 R216, R4, R20, R64 ;  /* 0x0000001404d8723c */ /* 0x008fe20000001840 */
[----:B------:R-:W-:-:S02]  /*8690*/  IMAD.MOV.U32 R64, RZ, RZ, R220 ;  /* 0x000000ffff407224 */ /* 0x000fc400078e00dc */
[----:B------:R-:W-:Y:S02]  /*86a0*/  IMAD.MOV.U32 R220, RZ, RZ, R133 ;  /* 0x000000ffffdc7224 */ /* 0x000fe400078e0085 */
[----:B------:R-:W-:Y:S02]  /*86b0*/  IMAD.MOV.U32 R221, RZ, RZ, R132 ;  /* 0x000000ffffdd7224 */ /* 0x000fe400078e0084 */
[----:B------:R-:W-:Y:S01]  /*86c0*/  IMAD.MOV.U32 R222, RZ, RZ, R15 ;  /* 0x000000ffffde7224 */ /* 0x000fe200078e000f */
[----:B----4-:R-:W-:Y:S01]  /*86d0*/  HMMA.16816.F32 R248, R4, R16, R248 ;  /* 0x0000001004f8723c */ /* 0x010fe200000018f8 */
[----:B------:R-:W-:-:S07]  /*86e0*/  IMAD.MOV.U32 R223, RZ, RZ, R14 ;  /* 0x000000ffffdf7224 */ /* 0x000fce00078e000e */
[C---:B------:R-:W-:Y:S08]  /*86f0*/  HMMA.16816.F32 R60, R4.reuse, R26, R60 ;  /* 0x0000001a043c723c */ /* 0x040ff0000000183c */
[C---:B------:R-:W-:Y:S08]  /*8700*/  HMMA.16816.F32 R228, R4.reuse, R22, R228 ;  /* 0x0000001604e4723c */ /* 0x040ff000000018e4 */
[----:B------:R-:W-:Y:S01]  /*8710*/  HMMA.16816.F32 R220, R4, R18, R220 ;  /* 0x0000001204dc723c */ /* 0x000fe200000018dc */
[----:B------:R-:W-:Y:S01]  /*8720*/  MOV R5, R214 ;  /* 0x000000d600057202 */ /* 0x000fe20000000f00 */
[----:B------:R-:W-:-:S02]  /*8730*/  IMAD.MOV.U32 R7, RZ, RZ, R212 ;  /* 0x000000ffff077224 */ /* 0x000fc400078e00d4 */
[----:B------:R-:W-:Y:S02]  /*8740*/  IMAD.MOV.U32 R6, RZ, RZ, R213 ;  /* 0x000000ffff067224 */ /* 0x000fe400078e00d5 */
[----:B------:R-:W-:Y:S02]  /*8750*/  IMAD.MOV.U32 R4, RZ, RZ, R215 ;  /* 0x000000ffff047224 */ /* 0x000fe400078e00d7 */
[C---:B------:R-:W-:Y:S01]  /*8760*/  HMMA.16816.F32 R24, R8.reuse, R26, R40 ;  /* 0x0000001a0818723c */ /* 0x040fe20000001828 */
[----:B------:R-:W-:Y:S02]  /*8770*/  IMAD.MOV.U32 R40, RZ, RZ, R7 ;  /* 0x000000ffff287224 */ /* 0x000fe400078e0007 */
[----:B------:R-:W-:Y:S02]  /*8780*/  IMAD.MOV.U32 R41, RZ, RZ, R6 ;  /* 0x000000ffff297224 */ /* 0x000fe400078e0006 */
[----:B------:R-:W-:Y:S02]  /*8790*/  IMAD.MOV.U32 R42, RZ, RZ, R5 ;  /* 0x000000ffff2a7224 */ /* 0x000fe400078e0005 */
[----:B------:R-:W-:Y:S01]  /*87a0*/  IMAD.MOV.U32 R43, RZ, RZ, R4 ;  /* 0x000000ffff2b7224 */ /* 0x000fe200078e0004 */
[----:B------:R-:W-:Y:S03]  /*87b0*/  HMMA.16816.F32 R212, R8, R16, R140 ;  /* 0x0000001008d4723c */ /* 0x000fe6000000188c */
[----:B------:R-:W-:-:S02]  /*87c0*/  IMAD.MOV.U32 R14, RZ, RZ, R223 ;  /* 0x000000ffff0e7224 */ /* 0x000fc400078e00df */
[----:B------:R-:W-:Y:S02]  /*87d0*/  IMAD.MOV.U32 R138, RZ, RZ, R220 ;  /* 0x000000ffff8a7224 */ /* 0x000fe400078e00dc */
[----:B------:R-:W-:Y:S01]  /*87e0*/  IMAD.MOV.U32 R133, RZ, RZ, R221 ;  /* 0x000000ffff857224 */ /* 0x000fe200078e00dd */
[----:B------:R-:W-:Y:S01]  /*87f0*/  HMMA.16816.F32 R4, R8, R20, R208 ;  /* 0x000000140804723c */ /* 0x000fe200000018d0 */
[----:B------:R-:W-:-:S07]  /*8800*/  IMAD.MOV.U32 R132, RZ, RZ, R222 ;  /* 0x000000ffff847224 */ /* 0x000fce00078e00de */
[C---:B------:R-:W-:Y:S08]  /*8810*/  HMMA.16816.F32 R220, R8.reuse, R22, R52 ;  /* 0x0000001608dc723c */ /* 0x040ff00000001834 */
[----:B------:R-:W-:Y:S01]  /*8820*/  HMMA.16816.F32 R140, R8, R28, R232 ;  /* 0x0000001c088c723c */ /* 0x000fe200000018e8 */
[----:B------:R-:W-:Y:S02]  /*8830*/  IMAD.MOV.U32 R29, RZ, RZ, R35 ;  /* 0x000000ffff1d7224 */ /* 0x000fe400078e0023 */
[----:B------:R-:W-:-:S02]  /*8840*/  IMAD.MOV.U32 R139, RZ, RZ, R4 ;  /* 0x000000ffff8b7224 */ /* 0x000fc400078e0004 */
[----:B------:R-:W-:Y:S02]  /*8850*/  IMAD.MOV.U32 R67, RZ, RZ, R5 ;  /* 0x000000ffff437224 */ /* 0x000fe400078e0005 */
[----:B------:R-:W-:Y:S01]  /*8860*/  IMAD.MOV.U32 R66, RZ, RZ, R6 ;  /* 0x000000ffff427224 */ /* 0x000fe200078e0006 */
[C---:B------:R-:W-:Y:S01]  /*8870*/  HMMA.16816.F32 R208, R8.reuse, R30, R56 ;  /* 0x0000001e08d0723c */ /* 0x040fe20000001838 */
[----:B------:R-:W-:Y:S02]  /*8880*/  IMAD.MOV.U32 R65, RZ, RZ, R7 ;  /* 0x000000ffff417224 */ /* 0x000fe400078e0007 */
[----:B------:R-:W-:Y:S01]  /*8890*/  IMAD.MOV.U32 R30, RZ, RZ, R34 ;  /* 0x000000ffff1e7224 */ /* 0x000fe200078e0022 */
[----:B------:R-:W-:Y:S01]  /*88a0*/  MOV R234, R66 ;  /* 0x0000004200ea7202 */ /* 0x000fe20000000f00 */
[----:B------:R-:W-:Y:S02]  /*88b0*/  IMAD.MOV.U32 R31, RZ, RZ, R32 ;  /* 0x000000ffff1f7224 */ /* 0x000fe400078e0020 */
[----:B------:R-:W-:Y:S01]  /*88c0*/  IMAD.MOV.U32 R233, RZ, RZ, R67 ;  /* 0x000000ffffe97224 */ /* 0x000fe200078e0043 */
[----:B------:R-:W-:Y:S01]  /*88d0*/  HMMA.16816.F32 R4, R8, R18, R48 ;  /* 0x000000120804723c */ /* 0x000fe20000001830 */
[----:B------:R-:W-:-:S02]  /*88e0*/  IMAD.MOV.U32 R51, RZ, RZ, R14 ;  /* 0x000000ffff337224 */ /* 0x000fc400078e000e */
[C---:B------:R-:W-:Y:S02]  /*88f0*/  IMAD.IADD R14, R2.reuse, 0x1, R227 ;  /* 0x00000001020e7824 */ /* 0x040fe400078e02e3 */
[----:B------:R-:W-:Y:S02]  /*8900*/  IMAD.IADD R2, R2, 0x1, R33 ;  /* 0x0000000102027824 */ /* 0x000fe400078e0221 */
[----:B------:R-:W-:Y:S01]  /*8910*/  IMAD.MOV.U32 R48, RZ, RZ, R138 ;  /* 0x000000ffff307224 */ /* 0x000fe200078e008a */
[----:B------:R-:W-:Y:S01]  /*8920*/  LDSM.16.M88.4 R16, [R14] ;  /* 0x000000000e10783b */ /* 0x000fe20000000200 */
[----:B------:R-:W-:Y:S02]  /*8930*/  IMAD.MOV.U32 R49, RZ, RZ, R133 ;  /* 0x000000ffff317224 */ /* 0x000fe400078e0085 */
[----:B------:R-:W-:Y:S01]  /*8940*/  IMAD.MOV.U32 R50, RZ, RZ, R132 ;  /* 0x000000ffff327224 */ /* 0x000fe200078e0084 */
[----:B------:R-:W1:Y:S01]  /*8950*/  LDSM.16.M88.4 R20, [R2+0x8000] ;  /* 0x008000000214783b */ /* 0x000e620000000200 */
[----:B------:R-:W-:-:S02]  /*8960*/  IMAD.MOV.U32 R138, RZ, RZ, R140 ;  /* 0x000000ffff8a7224 */ /* 0x000fc400078e008c */
[----:B------:R-:W-:Y:S02]  /*8970*/  IMAD.MOV.U32 R133, RZ, RZ, R141 ;  /* 0x000000ffff857224 */ /* 0x000fe400078e008d */
[----:B------:R-:W-:Y:S02]  /*8980*/  IMAD.MOV.U32 R132, RZ, RZ, R142 ;  /* 0x000000ffff847224 */ /* 0x000fe400078e008e */
[----:B------:R-:W-:Y:S02]  /*8990*/  IMAD.MOV.U32 R54, RZ, RZ, R4 ;  /* 0x000000ffff367224 */ /* 0x000fe400078e0004 */
[----:B------:R-:W-:Y:S02]  /*89a0*/  IMAD.MOV.U32 R53, RZ, RZ, R5 ;  /* 0x000000ffff357224 */ /* 0x000fe400078e0005 */
[----:B------:R-:W-:Y:S02]  /*89b0*/  IMAD.MOV.U32 R52, RZ, RZ, R6 ;  /* 0x000000ffff347224 */ /* 0x000fe400078e0006 */
[----:B------:R-:W-:-:S02]  /*89c0*/  IMAD.MOV.U32 R15, RZ, RZ, R7 ;  /* 0x000000ffff0f7224 */ /* 0x000fc400078e0007 */
[----:B------:R-:W2:Y:S01]  /*89d0*/  LDSM.16.M88.4 R4, [R14+0x2000] ;  /* 0x002000000e04783b */ /* 0x000ea20000000200 */
[----:B------:R-:W-:Y:S02]  /*89e0*/  IMAD.MOV.U32 R55, RZ, RZ, R143 ;  /* 0x000000ffff377224 */ /* 0x000fe400078e008f */
[----:B------:R-:W-:Y:S02]  /*89f0*/  IMAD.MOV.U32 R235, RZ, RZ, R65 ;  /* 0x000000ffffeb7224 */ /* 0x000fe400078e0041 */
[----:B------:R-:W-:Y:S02]  /*8a00*/  IMAD.MOV.U32 R28, RZ, RZ, R64 ;  /* 0x000000ffff1c7224 */ /* 0x000fe400078e0040 */
        /* <DEDUP_REMOVED lines=15> */
[-C--:B---3--:R-:W-:Y:S08]  /*8b00*/  HMMA.16816.F32 R28, R16, R8.reuse, R232 ;  /* 0x00000008101c723c */ /* 0x088ff000000018e8 */
        /* <DEDUP_REMOVED lines=14> */
[----:B------:R-:W-:Y:S02]  /*8bf0*/  IMAD.MOV.U32 R239, RZ, RZ, R31 ;  /* 0x000000ffffef7224 */ /* 0x000fe400078e001f */
[----:B------:R-:W1:Y:S01]  /*8c00*/  LDSM.16.M88.4 R28, [R226+0xa000] ;  /* 0x00a00000e21c783b */ /* 0x000e620000000200 */
[----:B------:R-:W-:Y:S01]  /*8c10*/  HMMA.16816.F32 R232, R16, R10, R220 ;  /* 0x0000000a10e8723c */ /* 0x000fe200000018dc */
[----:B------:R-:W-:-:S02]  /*8c20*/  IMAD.MOV.U32 R231, RZ, RZ, R15 ;  /* 0x000000ffffe77224 */ /* 0x000fc400078e000f */
[----:B------:R2:W3:Y:S05]  /*8c30*/  LDSM.16.M88.4 R8, [R0+0x4000] ;  /* 0x004000000008783b */ /* 0x0004ea0000000200 */
[C---:B------:R-:W-:Y:S08]  /*8c40*/  HMMA.16816.F32 R220, R16.reuse, R20, R212 ;  /* 0x0000001410dc723c */ /* 0x040ff000000018d4 */
[----:B------:R-:W-:Y:S01]  /*8c50*/  HMMA.16816.F32 R212, R16, R24, R216 ;  /* 0x0000001810d4723c */ /* 0x000fe200000018d8 */
[----:B------:R-:W-:Y:S01]  /*8c60*/  IMAD.MOV.U32 R218, RZ, RZ, R34 ;  /* 0x000000ffffda7224 */ /* 0x000fe200078e0022 */
[----:B------:R-:W-:Y:S01]  /*8c70*/  MOV R217, R35 ;  /* 0x0000002300d97202 */ /* 0x000fe20000000f00 */
[----:B------:R-:W-:-:S05]  /*8c80*/  IMAD.MOV.U32 R219, RZ, RZ, R32 ;  /* 0x000000ffffdb7224 */ /* 0x000fca00078e0020 */
[----:B------:R-:W-:Y:S11]  /*8c90*/  HMMA.16816.F32 R228, R16, R22, R228 ;  /* 0x0000001610e4723c */ /* 0x000ff600000018e4 */
[----:B------:R-:W-:-:S02]  /*8ca0*/  IMAD.MOV.U32 R21, RZ, RZ, R212 ;  /* 0x000000ffff157224 */ /* 0x000fc400078e00d4 */
[----:B------:R-:W-:Y:S02]  /*8cb0*/  IMAD.MOV.U32 R20, RZ, RZ, R213 ;  /* 0x000000ffff147224 */ /* 0x000fe400078e00d5 */
[----:B------:R-:W-:Y:S01]  /*8cc0*/  IMAD.MOV.U32 R15, RZ, RZ, R214 ;  /* 0x000000ffff0f7224 */ /* 0x000fe200078e00d6 */
[----:B-1----:R-:W-:Y:S01]  /*8cd0*/  HMMA.16816.F32 R64, R4, R28, R64 ;  /* 0x0000001c0440723c */ /* 0x002fe20000001840 */
[----:B--2---:R-:W-:-:S07]  /*8ce0*/  IMAD.MOV.U32 R0, RZ, RZ, R215 ;  /* 0x000000ffff007224 */ /* 0x004fce00078e00d7 */
[----:B------:R-:W-:Y:S01]  /*8cf0*/  HMMA.16816.F32 R212, R16, R26, R208 ;  /* 0x0000001a10d4723c */ /* 0x000fe200000018d0 */
[----:B------:R-:W1:Y:S07]  /*8d00*/  LDSM.16.M88.4 R24, [R226+0xa800] ;  /* 0x00a80000e218783b */ /* 0x000e6e0000000200 */
[----:B---3--:R-:W-:Y:S03]  /*8d10*/  HMMA.16816.F32 R16, R8, R28, R36 ;  /* 0x0000001c0810723c */ /* 0x008fe60000001824 */
        /* <DEDUP_REMOVED lines=21> */
[----:B------:R-:W-:Y:S01]  /*8e70*/  IMAD.MOV.U32 R56, RZ, RZ, R217 ;  /* 0x000000ffff387224 */ /* 0x000fe200078e00d9 */
[----:B------:R-:W-:Y:S01]  /*8e80*/  MOV R59, R252 ;  /* 0x000000fc003b7202 */ /* 0x000fe20000000f00 */
[----:B------:R-:W-:Y:S02]  /*8e90*/  IMAD.MOV.U32 R57, RZ, RZ, R218 ;  /* 0x000000ffff397224 */ /* 0x000fe400078e00da */
[----:B------:R-:W-:Y:S02]  /*8ea0*/  IMAD.MOV.U32 R58, RZ, RZ, R219 ;  /* 0x000000ffff3a7224 */ /* 0x000fe400078e00db */
[----:B------:R-:W-:-:S04]  /*8eb0*/  IMAD.SHL.U32 R252, R238, 0x2, RZ ;  /* 0x00000002eefc7824 */ /* 0x000fc800078e00ff */
[----:B------:R-:W-:Y:S01]  /*8ec0*/  IMAD.MOV.U32 R39, RZ, RZ, R60 ;  /* 0x000000ffff277224 */ /* 0x000fe200078e003c */
[----:B------:R-:W-:Y:S01]  /*8ed0*/  HMMA.16816.F32 R56, R8, R30, R56 ;  /* 0x0000001e0838723c */ /* 0x000fe20000001838 */
[----:B------:R-:W-:Y:S01]  /*8ee0*/  IMAD.MOV.U32 R38, RZ, RZ, R61 ;  /* 0x000000ffff267224 */ /* 0x000fe200078e003d */
[----:B------:R-:W-:Y:S01]  /*8ef0*/  LOP3.LUT R252, R252, 0x6, RZ, 0xc0, !PT ;  /* 0x00000006fcfc7812 */ /* 0x000fe200078ec0ff */
[----:B------:R-:W-:Y:S02]  /*8f00*/  IMAD.MOV.U32 R37, RZ, RZ, R62 ;  /* 0x000000ffff257224 */ /* 0x000fe400078e003e */
[----:B------:R-:W-:-:S03]  /*8f10*/  IMAD.MOV.U32 R36, RZ, RZ, R63 ;  /* 0x000000ffff247224 */ /* 0x000fc600078e003f */
[C---:B--2---:R-:W-:Y:S01]  /*8f20*/  HMMA.16816.F32 R216, R4.reuse, R20, R52 ;  /* 0x0000001404d8723c */ /* 0x044fe20000001834 */
[----:B------:R-:W-:Y:S02]  /*8f30*/  IMAD.MOV.U32 R52, RZ, RZ, R247 ;  /* 0x000000ffff347224 */ /* 0x000fe400078e00f7 */
[----:B------:R-:W-:Y:S02]  /*8f40*/  IMAD.MOV.U32 R53, RZ, RZ, R246 ;  /* 0x000000ffff357224 */ /* 0x000fe400078e00f6 */
[----:B------:R-:W-:Y:S02]  /*8f50*/  IMAD.MOV.U32 R54, RZ, RZ, R240 ;  /* 0x000000ffff367224 */ /* 0x000fe400078e00f0 */
[----:B------:R-:W-:Y:S01]  /*8f60*/  IMAD.MOV.U32 R55, RZ, RZ, R239 ;  /* 0x000000ffff377224 */ /* 0x000fe200078e00ef */
[----:B---3--:R-:W-:Y:S08]  /*8f70*/  HMMA.16816.F32 R140, R4, R16, R44 ;  /* 0x00000010048c723c */ /* 0x008ff0000000182c */
[----:B------:R-:W-:Y:S01]  /*8f80*/  HMMA.16816.F32 R44, R8, R20, R220 ;  /* 0x00000014082c723c */ /* 0x000fe200000018dc */
[----:B------:R-:W-:-:S02]  /*8f90*/  IMAD.MOV.U32 R220, RZ, RZ, R39 ;  /* 0x000000ffffdc7224 */ /* 0x000fc400078e0027 */
[----:B------:R-:W-:Y:S02]  /*8fa0*/  IMAD.MOV.U32 R221, RZ, RZ, R38 ;  /* 0x000000ffffdd7224 */ /* 0x000fe400078e0026 */
[----:B------:R-:W-:Y:S02]  /*8fb0*/  IMAD.MOV.U32 R222, RZ, RZ, R37 ;  /* 0x000000ffffde7224 */ /* 0x000fe400078e0025 */
[----:B------:R-:W-:Y:S01]  /*8fc0*/  IMAD.MOV.U32 R223, RZ, RZ, R36 ;  /* 0x000000ffffdf7224 */ /* 0x000fe200078e0024 */
[----:B------:R-:W-:Y:S08]  /*8fd0*/  HMMA.16816.F32 R208, R4, R22, R48 ;  /* 0x0000001604d0723c */ /* 0x000ff00000001830 */
[----:B------:R-:W-:Y:S01]  /*8fe0*/  HMMA.16816.F32 R36, R8, R18, R212 ;  /* 0x000000120824723c */ /* 0x000fe200000018d4 */
[----:B------:R-:W-:-:S02]  /*8ff0*/  IMAD.MOV.U32 R212, RZ, RZ, R29 ;  /* 0x000000ffffd47224 */ /* 0x000fc400078e001d */
[----:B------:R-:W-:Y:S02]  /*9000*/  IMAD.MOV.U32 R213, RZ, RZ, R28 ;  /* 0x000000ffffd57224 */ /* 0x000fe400078e001c */
[----:B------:R-:W-:Y:S01]  /*9010*/  LDSM.16.M88.4 R28, [R13+0xa000] ;  /* 0x00a000000d1c783b */ /* 0x000fe20000000200 */
[----:B------:R-:W-:Y:S02]  /*9020*/  IMAD.MOV.U32 R214, RZ, RZ, R15 ;  /* 0x000000ffffd67224 */ /* 0x000fe400078e000f */
[----:B------:R-:W-:Y:S01]  /*9030*/  HMMA.16816.F32 R60, R4, R18, R40 ;  /* 0x00000012043c723c */ /* 0x000fe20000001828 */
[----:B------:R-:W1:Y:S01]  /*9040*/  LDSM.16.M88.4 R4, [R3+0x6000] ;  /* 0x006000000304783b */ /* 0x000e620000000200 */
[----:B------:R-:W-:-:S06]  /*9050*/  IMAD.MOV.U32 R215, RZ, RZ, R0 ;  /* 0x000000ffffd77224 */ /* 0x000fcc00078e0000 */
[C---:B------:R-:W-:Y:S08]  /*9060*/  HMMA.16816.F32 R52, R8.reuse, R24, R52 ;  /* 0x000000180834723c */ /* 0x040ff00000001834 */
[----:B------:R-:W-:Y:S01]  /*9070*/  HMMA.16816.F32 R48, R8, R26, R232 ;  /* 0x0000001a0830723c */ /* 0x000fe200000018e8 */
[----:B------:R-:W2:Y:S01]  /*9080*/  LDSM.16.M88.4 R24, [R13+0xa800] ;  /* 0x00a800000d18783b */ /* 0x000ea20000000200 */
[----:B------:R-:W-:-:S02]  /*9090*/  IMAD.MOV.U32 R232, RZ, RZ, R237 ;  /* 0x000000ffffe87224 */ /* 0x000fc400078e00ed */
[----:B------:R-:W-:Y:S02]  /*90a0*/  IMAD.MOV.U32 R233, RZ, RZ, R139 ;  /* 0x000000ffffe97224 */ /* 0x000fe400078e008b */
[----:B------:R-:W-:Y:S02]  /*90b0*/  IMAD.MOV.U32 R234, RZ, RZ, R138 ;  /* 0x000000ffffea7224 */ /* 0x000fe400078e008a */
[----:B------:R-:W-:Y:S01]  /*90c0*/  HMMA.16816.F32 R40, R8, R22, R228 ;  /* 0x000000160828723c */ /* 0x000fe200000018e4 */
[----:B------:R-:W3:Y:S01]  /*90d0*/  LDSM.16.M88.4 R20, [R13+0xb000] ;  /* 0x00b000000d14783b */ /* 0x000ee20000000200 */
[----:B------:R-:W-:Y:S02]  /*90e0*/  IMAD.MOV.U32 R228, RZ, RZ, R132 ;  /* 0x000000ffffe47224 */ /* 0x000fe400078e0084 */
[----:B------:R-:W-:Y:S02]  /*90f0*/  IMAD.MOV.U32 R229, RZ, RZ, R35 ;  /* 0x000000ffffe57224 */ /* 0x000fe400078e0023 */
[----:B------:R-:W-:-:S02]  /*9100*/  IMAD.MOV.U32 R230, RZ, RZ, R34 ;  /* 0x000000ffffe67224 */ /* 0x000fc400078e0022 */
[----:B------:R-:W-:Y:S01]  /*9110*/  HMMA.16816.F32 R64, R8, R16, R64 ;  /* 0x000000100840723c */ /* 0x000fe20000001840 */
[----:B------:R4:W5:Y:S01]  /*9120*/  LDSM.16.M88.4 R16, [R13+0xb800] ;  /* 0x00b800000d10783b */ /* 0x0009620000000200 */
[----:B------:R-:W-:Y:S02]  /*9130*/  IMAD.MOV.U32 R231, RZ, RZ, R32 ;  /* 0x000000ffffe77224 */ /* 0x000fe400078e0020 */
[----:B------:R-:W-:Y:S01]  /*9140*/  IMAD.MOV.U32 R235, RZ, RZ, R133 ;  /* 0x000000ffffeb7224 */ /* 0x000fe200078e0085 */
[----:B------:R4:W5:Y:S04]  /*9150*/  LDSM.16.M88.4 R8, [R3+0x4000] ;  /* 0x004000000308783b */ /* 0x0009680000000200 */
[C---:B-1----:R-:W-:Y:S08]  /*9160*/  HMMA.16816.F32 R228, R4.reuse, R28, R228 ;  /* 0x0000001c04e4723c */ /* 0x042ff000000018e4 */
[C---:B------:R-:W-:Y:S08]  /*9170*/  HMMA.16816.F32 R232, R4.reuse, R30, R232 ;  /* 0x0000001e04e8723c */ /* 0x040ff000000018e8 */
[----:B--2---:R-:W-:Y:S03]  /*9180*/  HMMA.16816.F32 R248, R4, R26, R248 ;  /* 0x0000001a04f8723c */ /* 0x004fe600000018f8 */
[----:B------:R-:W-:-:S02]  /*9190*/  IMAD.MOV.U32 R15, RZ, RZ, R228 ;  /* 0x000000ffff0f7224 */ /* 0x000fc400078e00e4 */
[----:B----4-:R-:W-:Y:S02]  /*91a0*/  IMAD.MOV.U32 R13, RZ, RZ, R229 ;  /* 0x000000ffff0d7224 */ /* 0x010fe400078e00e5 */
[----:B------:R-:W-:Y:S02]  /*91b0*/  IMAD.MOV.U32 R3, RZ, RZ, R230 ;  /* 0x000000ffff037224 */ /* 0x000fe400078e00e6 */
[----:B------:R-:W-:Y:S02]  /*91c0*/  IMAD.MOV.U32 R0, RZ, RZ, R231 ;  /* 0x000000ffff007224 */ /* 0x000fe400078e00e7 */
[C---:B------:R-:W-:Y:S08]  /*91d0*/  HMMA.16816.F32 R228, R4.reuse, R24, R220 ;  /* 0x0000001804e4723c */ /* 0x040ff000000018dc */
[C---:B---3--:R-:W-:Y:S08]  /*91e0*/  HMMA.16816.F32 R220, R4.reuse, R20, R216 ;  /* 0x0000001404dc723c */ /* 0x048ff000000018d8 */
[C---:B------:R-:W-:Y:S08]  /*91f0*/  HMMA.16816.F32 R216, R4.reuse, R22, R208 ;  /* 0x0000001604d8723c */ /* 0x040ff000000018d0 */
[C---:B-----5:R-:W-:Y:S08]  /*9200*/  HMMA.16816.F32 R208, R4.reuse, R16, R140 ;  /* 0x0000001004d0723c */ /* 0x060ff0000000188c */
        /* <DEDUP_REMOVED lines=12> */
[----:B------:R-:W-:Y:S01]  /*92d0*/  IMAD.MOV.U32 R64, RZ, RZ, R15 ;  /* 0x000000ffff407224 */ /* 0x000fe200078e000f */
[----:B------:R-:W-:Y:S01]  /*92e0*/  MOV R65, R13 ;  /* 0x0000000d00417202 */ /* 0x000fe20000000f00 */
[----:B------:R-:W-:-:S02]  /*92f0*/  IMAD.MOV.U32 R66, RZ, RZ, R3 ;  /* 0x000000ffff427224 */ /* 0x000fc400078e0003 */
[----:B------:R-:W-:-:S03]  /*9300*/  IMAD.MOV.U32 R67, RZ, RZ, R0 ;  /* 0x000000ffff437224 */ /* 0x000fc600078e0000 */
[----:B------:R-:W-:Y:S01]  /*9310*/  HMMA.16816.F32 R36, R8, R18, R36 ;  /* 0x000000120824723c */ /* 0x000fe20000001824 */
[----:B------:R-:W4:Y:S04]  /*9320*/  LDSM.16.M88.4 R16, [R33+0xb800] ;  /* 0x00b800002110783b */ /* 0x000f280000000200 */
[----:B------:R-:W5:Y:S03]  /*9330*/  LDSM.16.M88.4 R8, [R227+0x4000] ;  /* 0x00400000e308783b */ /* 0x000f660000000200 */
[C---:B-1----:R-:W-:Y:S08]  /*9340*/  HMMA.16816.F32 R64, R4.reuse, R28, R64 ;  /* 0x0000001c0440723c */ /* 0x042ff00000001840 */
[C---:B------:R-:W-:Y:S08]  /*9350*/  HMMA.16816.F32 R232, R4.reuse, R30, R232 ;  /* 0x0000001e04e8723c */ /* 0x040ff000000018e8 */
[----:B--2---:R-:W-:Y:S03]  /*9360*/  HMMA.16816.F32 R228, R4, R24, R228 ;  /* 0x0000001804e4723c */ /* 0x004fe600000018e4 */
[----:B------:R-:W-:-:S02]  /*9370*/  IMAD.MOV.U32 R132, RZ, RZ, R64 ;  /* 0x000000ffff847224 */ /* 0x000fc400078e0040 */
[----:B------:R-:W-:Y:S02]  /*9380*/  IMAD.MOV.U32 R35, RZ, RZ, R65 ;  /* 0x000000ffff237224 */ /* 0x000fe400078e0041 */
[----:B------:R-:W-:Y:S01]  /*9390*/  IMAD.MOV.U32 R34, RZ, RZ, R66 ;  /* 0x000000ffff227224 */ /* 0x000fe200078e0042 */
[----:B------:R-:W-:Y:S01]  /*93a0*/  HMMA.16816.F32 R248, R4, R26, R248 ;  /* 0x0000001a04f8723c */ /* 0x000fe200000018f8 */
[----:B------:R-:W-:-:S07]  /*93b0*/  IMAD.MOV.U32 R32, RZ, RZ, R67 ;  /* 0x000000ffff207224 */ /* 0x000fce00078e0043 */
[C---:B---3--:R-:W-:Y:S08]  /*93c0*/  HMMA.16816.F32 R220, R4.reuse, R20, R220 ;  /* 0x0000001404dc723c */ /* 0x048ff000000018dc */
[C---:B------:R-:W-:Y:S08]  /*93d0*/  HMMA.16816.F32 R216, R4.reuse, R22, R216 ;  /* 0x0000001604d8723c */ /* 0x040ff000000018d8 */
[C---:B----4-:R-:W-:Y:S08]  /*93e0*/  HMMA.16816.F32 R64, R4.reuse, R16, R208 ;  /* 0x000000100440723c */ /* 0x050ff000000018d0 */
[----:B------:R-:W-:Y:S08]  /*93f0*/  HMMA.16816.F32 R4, R4, R18, R140 ;  /* 0x000000120404723c */ /* 0x000ff0000000188c */
[----:B-----5:R-:W-:Y:S03]  /*9400*/  HMMA.16816.F32 R140, R8, R24, R56 ;  /* 0x00000018088c723c */ /* 0x020fe60000001838 */
        /* <DEDUP_REMOVED lines=8> */
[C---:B------:R-:W-:Y:S01]  /*9490*/  HMMA.16816.F32 R64, R8.reuse, R26, R52 ;  /* 0x0000001a0840723c */ /* 0x040fe20000001834 */
[----:B------:R-:W-:Y:S01]  /*94a0*/  IMAD.MOV.U32 R237, RZ, RZ, R7 ;  /* 0x000000ffffed7224 */ /* 0x000fe200078e0007 */
[----:B------:R-:W-:Y:S04]  /*94b0*/  LDSM.16.M88.4 R24, [R2+0xa000] ;  /* 0x00a000000218783b */ /* 0x000fe80000000200 */
[----:B------:R-:W1:Y:S02]  /*94c0*/  LDSM.16.M88.4 R4, [R14+0x4000] ;  /* 0x004000000e04783b */ /* 0x000e640000000200 */
[C---:B------:R-:W-:Y:S08]  /*94d0*/  HMMA.16816.F32 R60, R8.reuse, R20, R48 ;  /* 0x00000014083c723c */ /* 0x040ff00000001830 */
[C---:B------:R-:W-:Y:S01]  /*94e0*/  HMMA.16816.F32 R56, R8.reuse, R22, R44 ;  /* 0x000000160838723c */ /* 0x040fe2000000182c */
[----:B------:R-:W2:Y:S07]  /*94f0*/  LDSM.16.M88.4 R20, [R2+0xa800] ;  /* 0x00a800000214783b */ /* 0x000eae0000000200 */
[C---:B------:R-:W-:Y:S08]  /*9500*/  HMMA.16816.F32 R40, R8.reuse, R16, R40 ;  /* 0x000000100828723c */ /* 0x040ff00000001828 */
[C---:B------:R-:W-:Y:S01]  /*9510*/  HMMA.16816.F32 R36, R8.reuse, R18, R36 ;  /* 0x000000120824723c */ /* 0x040fe20000001824 */
[----:B------:R-:W3:Y:S07]  /*9520*/  LDSM.16.M88.4 R16, [R2+0xb000] ;  /* 0x00b000000210783b */ /* 0x000eee0000000200 */
[----:B------:R-:W-:Y:S01]  /*9530*/  HMMA.16816.F32 R212, R8, R28, R212 ;  /* 0x0000001c08d4723c */ /* 0x000fe200000018d4 */
[----:B------:R-:W4:Y:S04]  /*9540*/  LDSM.16.M88.4 R28, [R2+0xb800] ;  /* 0x00b80000021c783b */ /* 0x000f280000000200 */
[----:B------:R-:W5:Y:S01]  /*9550*/  LDSM.16.M88.4 R8, [R14+0x6000] ;  /* 0x006000000e08783b */ /* 0x000f620000000200 */
[----:B------:R-:W-:-:S04]  /*9560*/  DEPBAR.LE SB0, 0x0 ;  /* 0x000080000000791a */ /* 0x000fc80000000000 */
[C---:B-1----:R-:W-:Y:S08]  /*9570*/  HMMA.16816.F32 R48, R4.reuse, R26, R208 ;  /* 0x0000001a0430723c */ /* 0x042ff000000018d0 */
[C---:B--2---:R-:W-:Y:S08]  /*9580*/  HMMA.16816.F32 R44, R4.reuse, R20, R140 ;  /* 0x00000014042c723c */ /* 0x044ff0000000188c */
[C---:B------:R-:W-:Y:S08]  /*9590*/  HMMA.16816.F32 R52, R4.reuse, R24, R212 ;  /* 0x000000180434723c */ /* 0x040ff000000018d4 */
[----:B---3--:R-:W-:Y:S01]  /*95a0*/  HMMA.16816.F32 R140, R4, R18, R56 ;  /* 0x00000012048c723c */ /* 0x008fe20000001838 */
[----:B------:R-:W-:-:S02]  /*95b0*/  IMAD.MOV.U32 R56, RZ, RZ, R132 ;  /* 0x000000ffff387224 */ /* 0x000fc400078e0084 */
[----:B------:R-:W-:Y:S02]  /*95c0*/  IMAD.MOV.U32 R57, RZ, RZ, R35 ;  /* 0x000000ffff397224 */ /* 0x000fe400078e0023 */
[----:B------:R-:W-:Y:S02]  /*95d0*/  IMAD.MOV.U32 R58, RZ, RZ, R34 ;  /* 0x000000ffff3a7224 */ /* 0x000fe400078e0022 */
[----:B------:R-:W-:Y:S01]  /*95e0*/  IMAD.MOV.U32 R59, RZ, RZ, R32 ;  /* 0x000000ffff3b7224 */ /* 0x000fe200078e0020 */
[----:B----4-:R-:W-:Y:S08]  /*95f0*/  HMMA.16816.F32 R212, R4, R30, R36 ;  /* 0x0000001e04d4723c */ /* 0x010ff00000001824 */
[C---:B-----5:R-:W-:Y:S08]  /*9600*/  HMMA.16816.F32 R36, R8.reuse, R24, R56 ;  /* 0x000000180824723c */ /* 0x060ff00000001838 */
[----:B------:R-:W-:Y:S01]  /*9610*/  HMMA.16816.F32 R24, R8, R26, R232 ;  /* 0x0000001a0818723c */ /* 0x000fe200000018e8 */
[----:B------:R-:W-:-:S02]  /*9620*/  IMAD.MOV.U32 R235, RZ, RZ, R0 ;  /* 0x000000ffffeb7224 */ /* 0x000fc400078e0000 */
[----:B------:R-:W-:Y:S01]  /*9630*/  FMUL.FTZ R0, R52, UR6 ;  /* 0x0000000634007c20 */ /* 0x000fe20008410000 */
[----:B------:R-:W-:Y:S02]  /*9640*/  IMAD.MOV.U32 R232, RZ, RZ, R15 ;  /* 0x000000ffffe87224 */ /* 0x000fe400078e000f */
[----:B------:R-:W-:Y:S02]  /*9650*/  IMAD.MOV.U32 R233, RZ, RZ, R13 ;  /* 0x000000ffffe97224 */ /* 0x000fe400078e000d */
[----:B------:R-:W-:Y:S01]  /*9660*/  IMAD.MOV.U32 R234, RZ, RZ, R3 ;  /* 0x000000ffffea7224 */ /* 0x000fe200078e0003 */
[-C--:B------:R-:W-:Y:S08]  /*9670*/  HMMA.16816.F32 R60, R4, R16.reuse, R60 ;  /* 0x00000010043c723c */ /* 0x080ff0000000183c */
[----:B------:R-:W-:Y:S01]  /*9680*/  HMMA.16816.F32 R56, R8, R16, R220 ;  /* 0x000000100838723c */ /* 0x000fe200000018dc */
[----:B------:R1:W2:Y:S07]  /*9690*/  MUFU.TANH R16, R0 ;  /* 0x0000000000107308 */ /* 0x0002ae0000002400 */
[C---:B------:R-:W-:Y:S08]  /*96a0*/  HMMA.16816.F32 R64, R4.reuse, R22, R64 ;  /* 0x000000160440723c */ /* 0x040ff00000001840 */
[----:B------:R-:W-:Y:S01]  /*96b0*/  HMMA.16816.F32 R208, R4, R28, R40 ;  /* 0x0000001c04d0723c */ /* 0x000fe20000001828 */
[----:B-1----:R-:W-:-:S04]  /*96c0*/  FMUL.FTZ R0, R53, UR6 ;  /* 0x0000000635007c20 */ /* 0x002fc80008410000 */
[----:B------:R1:W-:Y:S03]  /*96d0*/  MUFU.TANH R52, R0 ;  /* 0x0000000000347308 */ /* 0x0003e60000002400 */
[----:B------:R-:W-:Y:S03]  /*96e0*/  HMMA.16816.F32 R4, R8, R20, R228 ;  /* 0x000000140804723c */ /* 0x000fe600000018e4 */
[----:B------:R-:W-:-:S05]  /*96f0*/  FMUL.FTZ R3, R64, UR6 ;  /* 0x0000000640037c20 */ /* 0x000fca0008410000 */
[C---:B------:R-:W-:Y:S08]  /*9700*/  HMMA.16816.F32 R20, R8.reuse, R22, R248 ;  /* 0x000000160814723c */ /* 0x040ff000000018f8 */
[----:B------:R-:W-:Y:S01]  /*9710*/  HMMA.16816.F32 R40, R8, R18, R216 ;  /* 0x000000120828723c */ /* 0x000fe200000018d8 */
[----:B-1----:R-:W-:Y:S02]  /*9720*/  FMUL.FTZ R0, R54, UR6 ;  /* 0x0000000636007c20 */ /* 0x002fe40008410000 */
[----:B------:R-:W-:Y:S01]  /*9730*/  FMUL.FTZ R2, R7, UR6 ;  /* 0x0000000607027c20 */ /* 0x000fe20008410000 */
[----:B------:R-:W-:Y:S01]  /*9740*/  FMUL.FTZ R7, R66, UR6 ;  /* 0x0000000642077c20 */ /* 0x000fe20008410000 */
[----:B------:R1:W3:Y:S08]  /*9750*/  MUFU.TANH R15, R0 ;  /* 0x00000000000f7308 */ /* 0x0002f00000002400 */
[----:B------:R4:W-:Y:S01]  /*9760*/  MUFU.TANH R132, R2 ;  /* 0x0000000200847308 */ /* 0x0009e20000002400 */
[----:B-1----:R-:W-:-:S07]  /*9770*/  FMUL.FTZ R0, R55, UR6 ;  /* 0x0000000637007c20 */ /* 0x002fce0008410000 */
[----:B------:R1:W-:Y:S01]  /*9780*/  MUFU.TANH R32, R0 ;  /* 0x0000000000207308 */ /* 0x0003e20000002400 */
[----:B----4-:R-:W-:Y:S02]  /*9790*/  VIADD R2, R241, 0x8 ;  /* 0x00000008f1027836 */ /* 0x010fe40000000000 */
[----:B-1----:R-:W-:-:S05]  /*97a0*/  FMUL.FTZ R0, R36, UR6 ;  /* 0x0000000624007c20 */ /* 0x002fca0008410000 */
[----:B------:R1:W4:Y:S02]  /*97b0*/  MUFU.TANH R13, R0 ;  /* 0x00000000000d7308 */ /* 0x0003240000002400 */
[----:B-1----:R-:W-:-:S06]  /*97c0*/  FMUL.FTZ R0, R37, UR6 ;  /* 0x0000000625007c20 */ /* 0x002fcc0008410000 */
[----:B------:R1:W-:Y:S02]  /*97d0*/  MUFU.TANH R17, R0 ;  /* 0x0000000000117308 */ /* 0x0003e40000002400 */
[----:B-1----:R-:W-:-:S06]  /*97e0*/  FMUL.FTZ R0, R38, UR6 ;  /* 0x0000000626007c20 */ /* 0x002fcc0008410000 */
[----:B------:R1:W5:Y:S02]  /*97f0*/  MUFU.TANH R14, R0 ;  /* 0x00000000000e7308 */ /* 0x0003640000002400 */
[----:B-1----:R-:W-:-:S06]  /*9800*/  FMUL.FTZ R0, R39, UR6 ;  /* 0x0000000627007c20 */ /* 0x002fcc0008410000 */
[----:B------:R-:W-:Y:S08]  /*9810*/  MUFU.TANH R39, R7 ;  /* 0x0000000700277308 */ /* 0x000ff00000002400 */
[----:B------:R1:W5:Y:S02]  /*9820*/  MUFU.TANH R34, R0 ;  /* 0x0000000000227308 */ /* 0x0003640000002400 */
[----:B-1----:R-:W-:-:S06]  /*9830*/  FMUL.FTZ R0, R48, UR6 ;  /* 0x0000000630007c20 */ /* 0x002fcc0008410000 */
[----:B------:R1:W5:Y:S02]  /*9840*/  MUFU.TANH R53, R0 ;  /* 0x0000000000357308 */ /* 0x0003640000002400 */
[----:B-1----:R-:W-:-:S06]  /*9850*/  FMUL.FTZ R0, R49, UR6 ;  /* 0x0000000631007c20 */ /* 0x002fcc0008410000 */
[----:B------:R1:W-:Y:S02]  /*9860*/  MUFU.TANH R221, R0 ;  /* 0x0000000000dd7308 */ /* 0x0003e40000002400 */
[----:B-1----:R-:W-:-:S06]  /*9870*/  FMUL.FTZ R0, R50, UR6 ;  /* 0x0000000632007c20 */ /* 0x002fcc0008410000 */
[----:B------:R-:W-:Y:S08]  /*9880*/  MUFU.TANH R50, R3 ;  /* 0x0000000300327308 */ /* 0x000ff00000002400 */
[----:B------:R1:W5:Y:S02]  /*9890*/  MUFU.TANH R38, R0 ;  /* 0x0000000000267308 */ /* 0x0003640000002400 */
[----:B-1----:R-:W-:-:S06]  /*98a0*/  FMUL.FTZ R0, R51, UR6 ;  /* 0x0000000633007c20 */ /* 0x002fcc0008410000 */
[----:B------:R1:W-:Y:S02]  /*98b0*/  MUFU.TANH R139, R0 ;  /* 0x00000000008b7308 */ /* 0x0003e40000002400 */
[----:B-1----:R-:W-:-:S06]  /*98c0*/  FMUL.FTZ R0, R24, UR6 ;  /* 0x0000000618007c20 */ /* 0x002fcc0008410000 */
[----:B------:R1:W5:Y:S02]  /*98d0*/  MUFU.TANH R37, R0 ;  /* 0x0000000000257308 */ /* 0x0003640000002400 */
[----:B-1----:R-:W-:-:S06]  /*98e0*/  FMUL.FTZ R0, R25, UR6 ;  /* 0x0000000619007c20 */ /* 0x002fcc0008410000 */
[----:B------:R1:W-:Y:S02]  /*98f0*/  MUFU.TANH R54, R0 ;  /* 0x0000000000367308 */ /* 0x0003e40000002400 */
[----:B-1----:R-:W-:-:S06]  /*9900*/  FMUL.FTZ R0, R26, UR6 ;  /* 0x000000061a007c20 */ /* 0x002fcc0008410000 */
[----:B------:R1:W5:Y:S02]  /*9910*/  MUFU.TANH R36, R0 ;  /* 0x0000000000247308 */ /* 0x0003640000002400 */
[----:B-1----:R-:W-:-:S06]  /*9920*/  FMUL.FTZ R0, R27, UR6 ;  /* 0x000000061b007c20 */ /* 0x002fcc0008410000 */
[----:B------:R1:W5:Y:S02]  /*9930*/  MUFU.TANH R138, R0 ;  /* 0x00000000008a7308 */ /* 0x0003640000002400 */
[----:B-1----:R-:W-:-:S06]  /*9940*/  FMUL.FTZ R0, R44, UR6 ;  /* 0x000000062c007c20 */ /* 0x002fcc0008410000 */
[----:B------:R1:W5:Y:S02]  /*9950*/  MUFU.TANH R220, R0 ;  /* 0x0000000000dc7308 */ /* 0x0003640000002400 */
[----:B-1----:R-:W-:-:S06]  /*9960*/  FMUL.FTZ R0, R45, UR6 ;  /* 0x000000062d007c20 */ /* 0x002fcc0008410000 */
[----:B------:R1:W-:Y:S02]  /*9970*/  MUFU.TANH R228, R0 ;  /* 0x0000000000e47308 */ /* 0x0003e40000002400 */
[----:B-1----:R-:W-:-:S06]  /*9980*/  FMUL.FTZ R0, R46, UR6 ;  /* 0x000000062e007c20 */ /* 0x002fcc0008410000 */
[----:B------:R1:W5:Y:S02]  /*9990*/  MUFU.TANH R133, R0 ;  /* 0x0000000000857308 */ /* 0x0003640000002400 */
[----:B-1----:R-:W-:Y:S02]  /*99a0*/  FMUL.FTZ R0, R47, UR6 ;  /* 0x000000062f007c20 */ /* 0x002fe40008410000 */
[----:B------:R-:W-:Y:S04]  /*99b0*/  HMMA.16816.F32 R44, R8, R28, R232 ;  /* 0x0000001c082c723c */ /* 0x000fe800000018e8 */
[----:B------:R1:W-:Y:S02]  /*99c0*/  MUFU.TANH R223, R0 ;  /* 0x0000000000df7308 */ /* 0x0003e40000002400 */
[----:B-1----:R-:W-:-:S06]  /*99d0*/  FMUL.FTZ R0, R4, UR6 ;  /* 0x0000000604007c20 */ /* 0x002fcc0008410000 */
[----:B------:R1:W5:Y:S02]  /*99e0*/  MUFU.TANH R51, R0 ;  /* 0x0000000000337308 */ /* 0x0003640000002400 */
[----:B-1----:R-:W-:-:S06]  /*99f0*/  FMUL.FTZ R0, R5, UR6 ;  /* 0x0000000605007c20 */ /* 0x002fcc0008410000 */
[----:B------:R1:W-:Y:S02]  /*9a00*/  MUFU.TANH R222, R0 ;  /* 0x0000000000de7308 */ /* 0x0003e40000002400 */
[----:B-1----:R-:W-:Y:S01]  /*9a10*/  FMUL.FTZ R0, R6, UR6 ;  /* 0x0000000606007c20 */ /* 0x002fe20008410000 */
[----:B------:R-:W-:-:S05]  /*9a20*/  FMUL.FTZ R6, R65, UR6 ;  /* 0x0000000641067c20 */ /* 0x000fca0008410000 */
[----:B------:R1:W5:Y:S08]  /*9a30*/  MUFU.TANH R49, R0 ;  /* 0x0000000000317308 */ /* 0x0003700000002400 */
[----:B------:R3:W-:Y:S01]  /*9a40*/  MUFU.TANH R65, R6 ;  /* 0x0000000600417308 */ /* 0x0007e20000002400 */
[----:B-1----:R-:W-:-:S05]  /*9a50*/  IMAD.U32 R0, RZ, RZ, UR19 ;  /* 0x00000013ff007e24 */ /* 0x002fca000f8e00ff */
[----:B------:R-:W-:Y:S01]  /*9a60*/  LEA R4, R0, R252, 0x6 ;  /* 0x000000fc00047211 */ /* 0x000fe200078e30ff */
[----:B------:R-:W-:-:S04]  /*9a70*/  VIADD R0, R241, 0x40 ;  /* 0x00000040f1007836 */ /* 0x000fc80000000000 */
[----:B------:R-:W-:Y:S01]  /*9a80*/  VIADD R5, R4, 0xffffff80 ;  /* 0xffffff8004057836 */ /* 0x000fe20000000000 */
[----:B------:R-:W-:Y:S04]  /*9a90*/  BAR.SYNC.DEFER_BLOCKING 0x0 ;  /* 0x0000000000007b1d */ /* 0x000fe80000010000 */
[-C--:B------:R-:W-:Y:S02]  /*9aa0*/  ISETP.GT.AND P0, PT, R241, R5.reuse, PT ;  /* 0x00000005f100720c */ /* 0x080fe40003f04270 */
[----:B------:R-:W-:Y:S02]  /*9ab0*/  ISETP.GE.AND P4, PT, R5, R244, PT ;  /* 0x000000f40500720c */ /* 0x000fe40003f86270 */
[----:B--2---:R-:W-:Y:S02]  /*9ac0*/  FSEL R3, R16, -INF , !P0 ;  /* 0xff80000010037808 */ /* 0x004fe40004000000 */
[----:B------:R-:W-:-:S02]  /*9ad0*/  ISETP.GT.AND P5, PT, R2, R5, PT ;  /* 0x000000050200720c */ /* 0x000fc40003fa4270 */
[----:B------:R-:W-:Y:S02]  /*9ae0*/  ISETP.GE.AND P0, PT, R5, R243, PT ;  /* 0x000000f30500720c */ /* 0x000fe40003f06270 */
[----:B------:R-:W-:Y:S01]  /*9af0*/  FSEL R25, R3, -INF , !P4 ;  /* 0xff80000003197808 */ /* 0x000fe20006000000 */
[----:B------:R-:W-:Y:S01]  /*9b00*/  VIADD R3, R241, 0x48 ;  /* 0x00000048f1037836 */ /* 0x000fe20000000000 */
[----:B---3--:R-:W-:Y:S01]  /*9b10*/  FSEL R6, R15, -INF , !P5 ;  /* 0xff8000000f067808 */ /* 0x008fe20006800000 */
[----:B------:R-:W-:Y:S01]  /*9b20*/  FMUL.FTZ R15, R23, UR6 ;  /* 0x00000006170f7c20 */ /* 0x000fe20008410000 */
[----:B------:R-:W-:Y:S02]  /*9b30*/  ISETP.GT.AND P4, PT, R0, R5, PT ;  /* 0x000000050000720c */ /* 0x000fe40003f84270 */
[----:B------:R-:W-:Y:S02]  /*9b40*/  FSEL R26, R6, -INF , !P0 ;  /* 0xff800000061a7808 */ /* 0x000fe40004000000 */
[----:B----4-:R-:W-:Y:S01]  /*9b50*/  FSEL R6, R13, -INF , !P4 ;  /* 0xff8000000d067808 */ /* 0x010fe20006000000 */
[----:B------:R-:W-:Y:S01]  /*9b60*/  FMUL.FTZ R13, R67, UR6 ;  /* 0x00000006430d7c20 */ /* 0x000fe20008410000 */
[----:B------:R-:W-:-:S02]  /*9b70*/  ISETP.GE.AND P5, PT, R5, R242, PT ;  /* 0x000000f20500720c */ /* 0x000fc40003fa6270 */
[----:B------:R-:W-:Y:S01]  /*9b80*/  ISETP.GE.AND P0, PT, R5, R245, PT ;  /* 0x000000f50500720c */ /* 0x000fe20003f06270 */
[----:B------:R1:W-:Y:S01]  /*9b90*/  MUFU.TANH R64, R13 ;  /* 0x0000000d00407308 */ /* 0x0003e20000002400 */
[----:B------:R-:W-:Y:S01]  /*9ba0*/  ISETP.GT.AND P4, PT, R3, R5, PT ;  /* 0x000000050300720c */ /* 0x000fe20003f84270 */
[----:B------:R-:W-:Y:S01]  /*9bb0*/  VIADD R5, R4, 0xffffff81 ;  /* 0xffffff8104057836 */ /* 0x000fe20000000000 */
[----:B------:R-:W-:Y:S02]  /*9bc0*/  FSEL R29, R6, -INF , !P5 ;  /* 0xff800000061d7808 */ /* 0x000fe40006800000 */
[----:B-----5:R-:W-:Y:S01]  /*9bd0*/  FSEL R7, R14, -INF , !P4 ;  /* 0xff8000000e077808 */ /* 0x020fe20006000000 */
[----:B------:R-:W-:Y:S01]  /*9be0*/  FMUL.FTZ R14, R20, UR6 ;  /* 0x00000006140e7c20 */ /* 0x000fe20008410000 */
[-C--:B------:R-:W-:Y:S02]  /*9bf0*/  ISETP.GT.AND P4, PT, R241, R5.reuse, PT ;  /* 0x00000005f100720c */ /* 0x080fe40003f84270 */
[----:B------:R-:W-:Y:S01]  /*9c00*/  FSEL R35, R7, -INF , !P0 ;  /* 0xff80000007237808 */ /* 0x000fe20004000000 */
[----:B------:R2:W3:Y:S01]  /*9c10*/  MUFU.TANH R48, R14 ;  /* 0x0000000e00307308 */ /* 0x0004e20000002400 */
[----:B------:R-:W-:-:S02]  /*9c20*/  ISETP.GT.AND P0, PT, R2, R5, PT ;  /* 0x000000050200720c */ /* 0x000fc40003f04270 */
[----:B------:R-:W-:Y:S02]  /*9c30*/  FSEL R7, R52, -INF , !P4 ;  /* 0xff80000034077808 */ /* 0x000fe40006000000 */
[----:B------:R-:W-:Y:S02]  /*9c40*/  ISETP.GT.AND P4, PT, R0, R5, PT ;  /* 0x000000050000720c */ /* 0x000fe40003f84270 */
[C---:B------:R-:W-:Y:S02]  /*9c50*/  ISETP.GE.AND P5, PT, R5.reuse, R244, PT ;  /* 0x000000f40500720c */ /* 0x040fe40003fa6270 */
[----:B-1----:R-:W-:Y:S02]  /*9c60*/  FSEL R13, R32, -INF , !P0 ;  /* 0xff800000200d7808 */ /* 0x002fe40004000000 */
[----:B------:R-:W-:Y:S02]  /*9c70*/  ISETP.GE.AND P0, PT, R5, R242, PT ;  /* 0x000000f20500720c */ /* 0x000fe40003f06270 */
[----:B------:R-:W-:-:S02]  /*9c80*/  FSEL R6, R17, -INF , !P4 ;  /* 0xff80000011067808 */ /* 0x000fc40006000000 */
[----:B------:R-:W-:Y:S02]  /*9c90*/  ISETP.GT.AND P4, PT, R3, R5, PT ;  /* 0x000000050300720c */ /* 0x000fe40003f84270 */
[----:B------:R-:W-:Y:S01]  /*9ca0*/  FSEL R28, R6, -INF , !P0 ;  /* 0xff800000061c7808 */ /* 0x000fe20004000000 */
[----:B------:R-:W-:Y:S01]  /*9cb0*/  FMUL.FTZ R6, R21, UR6 ;  /* 0x0000000615067c20 */ /* 0x000fe20008410000 */
[----:B------:R-:W-:Y:S01]  /*9cc0*/  FSEL R24, R7, -INF , !P5 ;  /* 0xff80000007187808 */ /* 0x000fe20006800000 */
[----:B--2---:R-:W-:Y:S01]  /*9cd0*/  FMUL.FTZ R14, R22, UR6 ;  /* 0x00000006160e7c20 */ /* 0x004fe20008410000 */
[C---:B------:R-:W-:Y:S01]  /*9ce0*/  ISETP.GE.AND P5, PT, R5.reuse, R243, PT ;  /* 0x000000f30500720c */ /* 0x040fe20003fa6270 */
[----:B------:R1:W-:Y:S01]  /*9cf0*/  MUFU.TANH R55, R6 ;  /* 0x0000000600377308 */ /* 0x0003e20000002400 */
[----:B------:R-:W-:Y:S01]  /*9d00*/  ISETP.GE.AND P0, PT, R5, R245, PT ;  /* 0x000000f50500720c */ /* 0x000fe20003f06270 */
[----:B------:R-:W-:Y:S01]  /*9d10*/  VIADD R5, R4, 0xffffff88 ;  /* 0xffffff8804057836 */ /* 0x000fe20000000000 */
[----:B------:R-:W-:Y:S01]  /*9d20*/  FSEL R20, R13, -INF , !P5 ;  /* 0xff8000000d147808 */ /* 0x000fe20006800000 */
[----:B------:R-:W-:Y:S01]  /*9d30*/  FMUL.FTZ R13, R62, UR6 ;  /* 0x000000063e0d7c20 */ /* 0x000fe20008410000 */
[----:B------:R-:W-:-:S02]  /*9d40*/  IMAD.MOV.U32 R62, RZ, RZ, R239 ;  /* 0x000000ffff3e7224 */ /* 0x000fc400078e00ef */
[----:B------:R-:W-:Y:S01]  /*9d50*/  ISETP.GE.AND P5, PT, R5, R244, PT ;  /* 0x000000f40500720c */ /* 0x000fe20003fa6270 */
[----:B------:R2:W4:Y:S08]  /*9d60*/  MUFU.TANH R32, R14 ;  /* 0x0000000e00207308 */ /* 0x0005300000002400 */
[----:B------:R5:W-:Y:S01]  /*9d70*/  MUFU.TANH R17, R13 ;  /* 0x0000000d00117308 */ /* 0x000be20000002400 */
[----:B-1----:R-:W-:-:S02]  /*9d80*/  FSEL R6, R34, -INF , !P4 ;  /* 0xff80000022067808 */ /* 0x002fc40006000000 */
[-C--:B------:R-:W-:Y:S02]  /*9d90*/  ISETP.GT.AND P4, PT, R241, R5.reuse, PT ;  /* 0x00000005f100720c */ /* 0x080fe40003f84270 */
[----:B------:R-:W-:Y:S02]  /*9da0*/  FSEL R34, R6, -INF , !P0 ;  /* 0xff80000006227808 */ /* 0x000fe40004000000 */
[----:B------:R-:W-:Y:S02]  /*9db0*/  ISETP.GT.AND P0, PT, R2, R5, PT ;  /* 0x000000050200720c */ /* 0x000fe40003f04270 */
[----:B------:R-:W-:Y:S01]  /*9dc0*/  FSEL R7, R53, -INF , !P4 ;  /* 0xff80000035077808 */ /* 0x000fe20006000000 */
[----:B--2---:R-:W-:Y:S01]  /*9dd0*/  FMUL.FTZ R14, R143, UR6 ;  /* 0x000000068f0e7c20 */ /* 0x004fe20008410000 */
[----:B------:R-:W-:Y:S01]  /*9de0*/  ISETP.GE.AND P4, PT, R5, R243, PT ;  /* 0x000000f30500720c */ /* 0x000fe20003f86270 */
[----:B------:R-:W1:Y:S01]  /*9df0*/  MUFU.TANH R53, R15 ;  /* 0x0000000f00357308 */ /* 0x000e620000002400 */
[----:B------:R-:W-:-:S02]  /*9e00*/  FSEL R6, R38, -INF , !P0 ;  /* 0xff80000026067808 */ /* 0x000fc40004000000 */
[-C--:B------:R-:W-:Y:S02]  /*9e10*/  ISETP.GT.AND P0, PT, R0, R5.reuse, PT ;  /* 0x000000050000720c */ /* 0x080fe40003f04270 */
[----:B------:R-:W-:Y:S01]  /*9e20*/  FSEL R22, R6, -INF , !P4 ;  /* 0xff80000006167808 */ /* 0x000fe20006000000 */
[----:B-----5:R-:W-:Y:S01]  /*9e30*/  FMUL.FTZ R13, R63, UR6 ;  /* 0x000000063f0d7c20 */ /* 0x020fe20008410000 */
[----:B------:R-:W-:Y:S01]  /*9e40*/  ISETP.GT.AND P4, PT, R3, R5, PT ;  /* 0x000000050300720c */ /* 0x000fe20003f84270 */
[----:B------:R-:W-:Y:S01]  /*9e50*/  IMAD.MOV.U32 R63, RZ, RZ, R237 ;  /* 0x000000ffff3f7224 */ /* 0x000fe200078e00ed */
[----:B------:R-:W-:Y:S01]  /*9e60*/  FSEL R19, R7, -INF , !P5 ;  /* 0xff80000007137808 */ /* 0x000fe20006800000 */
[----:B------:R2:W-:Y:S01]  /*9e70*/  MUFU.TANH R38, R13 ;  /* 0x0000000d00267308 */ /* 0x0005e20000002400 */
[----:B------:R-:W-:Y:S02]  /*9e80*/  FSEL R6, R37, -INF , !P0 ;  /* 0xff80000025067808 */ /* 0x000fe40004000000 */
[----:B------:R-:W-:-:S02]  /*9e90*/  ISETP.GE.AND P5, PT, R5, R242, PT ;  /* 0x000000f20500720c */ /* 0x000fc40003fa6270 */
[----:B------:R-:W-:Y:S01]  /*9ea0*/  ISETP.GE.AND P0, PT, R5, R245, PT ;  /* 0x000000f50500720c */ /* 0x000fe20003f06270 */
[----:B------:R-:W-:Y:S01]  /*9eb0*/  VIADD R5, R4, 0xffffff89 ;  /* 0xffffff8904057836 */ /* 0x000fe20000000000 */
[----:B------:R-:W-:Y:S02]  /*9ec0*/  FSEL R7, R36, -INF , !P4 ;  /* 0xff80000024077808 */ /* 0x000fe40006000000 */
[----:B------:R-:W-:Y:S01]  /*9ed0*/  FSEL R27, R6, -INF , !P5 ;  /* 0xff800000061b7808 */ /* 0x000fe20006800000 */
[----:B------:R-:W-:Y:S01]  /*9ee0*/  FMUL.FTZ R6, R60, UR6 ;  /* 0x000000063c067c20 */ /* 0x000fe20008410000 */
[-C--:B------:R-:W-:Y:S01]  /*9ef0*/  ISETP.GT.AND P4, PT, R241, R5.reuse, PT ;  /* 0x00000005f100720c */ /* 0x080fe20003f84270 */
[----:B------:R-:W-:Y:S01]  /*9f00*/  IMAD.MOV.U32 R60, RZ, RZ, R246 ;  /* 0x000000ffff3c7224 */ /* 0x000fe200078e00f6 */
[----:B------:R-:W-:Y:S01]  /*9f10*/  FSEL R37, R7, -INF , !P0 ;  /* 0xff80000007257808 */ /* 0x000fe20004000000 */
[----:B------:R5:W1:Y:S01]  /*9f20*/  MUFU.TANH R52, R6 ;  /* 0x0000000600347308 */ /* 0x000a620000002400 */
[----:B------:R-:W-:-:S02]  /*9f30*/  ISETP.GT.AND P0, PT, R2, R5, PT ;  /* 0x000000050200720c */ /* 0x000fc40003f04270 */
[----:B------:R-:W-:Y:S01]  /*9f40*/  ISETP.GE.AND P5, PT, R5, R244, PT ;  /* 0x000000f40500720c */ /* 0x000fe20003fa6270 */
[----:B--2---:R-:W-:Y:S01]  /*9f50*/  FMUL.FTZ R13, R59, UR6 ;  /* 0x000000063b0d7c20 */ /* 0x004fe20008410000 */
[----:B------:R-:W-:Y:S02]  /*9f60*/  FSEL R7, R221, -INF , !P4 ;  /* 0xff800000dd077808 */ /* 0x000fe40006000000 */
[----:B------:R-:W-:Y:S02]  /*9f70*/  ISETP.GE.AND P4, PT, R5, R243, PT ;  /* 0x000000f30500720c */ /* 0x000fe40003f86270 */
[----:B------:R-:W-:Y:S01]  /*9f80*/  FSEL R18, R7, -INF , !P5 ;  /* 0xff80000007127808 */ /* 0x000fe20006800000 */
[----:B------:R-:W-:Y:S01]  /*9f90*/  FMUL.FTZ R7, R61, UR6 ;  /* 0x000000063d077c20 */ /* 0x000fe20008410000 */
[----:B------:R-:W-:Y:S01]  /*9fa0*/  ISETP.GE.AND P5, PT, R5, R242, PT ;  /* 0x000000f20500720c */ /* 0x000fe20003fa6270 */
[----:B------:R-:W-:Y:S01]  /*9fb0*/  IMAD.MOV.U32 R61, RZ, RZ, R240 ;  /* 0x000000ffff3d7224 */ /* 0x000fe200078e00f0 */
[----:B-----5:R-:W-:-:S06]  /*9fc0*/  FSEL R6, R139, -INF , !P0 ;  /* 0xff8000008b067808 */ /* 0x020fcc0004000000 */
[----:B------:R-:W-:Y:S01]  /*9fd0*/  HMMA.16816.F32 R8, R8, R30, R60 ;  /* 0x0000001e0808723c */ /* 0x000fe2000000183c */
[-C--:B------:R-:W-:Y:S02]  /*9fe0*/  ISETP.GT.AND P0, PT, R0, R5.reuse, PT ;  /* 0x000000050000720c */ /* 0x080fe40003f04270 */
[----:B------:R-:W-:Y:S02]  /*9ff0*/  FSEL R21, R6, -INF , !P4 ;  /* 0xff80000006157808 */ /* 0x000fe40006000000 */
[----:B------:R-:W-:Y:S02]  /*a000*/  ISETP.GT.AND P4, PT, R3, R5, PT ;  /* 0x000000050300720c */ /* 0x000fe40003f84270 */
[----:B------:R-:W-:Y:S02]  /*a010*/  FSEL R6, R54, -INF , !P0 ;  /* 0xff80000036067808 */ /* 0x000fe40004000000 */
[----:B------:R-:W-:Y:S01]  /*a020*/  ISETP.GE.AND P0, PT, R5, R245, PT ;  /* 0x000000f50500720c */ /* 0x000fe20003f06270 */
[----:B------:R2:W-:Y:S01]  /*a030*/  MUFU.TANH R54, R7 ;  /* 0x0000000700367308 */ /* 0x0005e20000002400 */
[----:B------:R-:W-:Y:S01]  /*a040*/  VIADD R5, R4, 0xffffff90 ;  /* 0xffffff9004057836 */ /* 0x000fe20000000000 */
[----:B------:R-:W-:-:S04]  /*a050*/  FSEL R23, R6, -INF , !P5 ;  /* 0xff80000006177808 */ /* 0x000fc80006800000 */
[----:B------:R-:W-:-:S03]  /*a060*/  ISETP.GE.AND P5, PT, R5, R244, PT ;  /* 0x000000f40500720c */ /* 0x000fc60003fa6270 */
[----:B------:R-:W-:Y:S01]  /*a070*/  FMUL.FTZ R8, R8, UR6 ;  /* 0x0000000608087c20 */ /* 0x000fe20008410000 */
[----:B------:R-:W-:-:S04]  /*a080*/  FMUL.FTZ R10, R10, UR6 ;  /* 0x000000060a0a7c20 */ /* 0x000fc80008410000 */
[----:B------:R-:W-:Y:S01]  /*a090*/  MUFU.TANH R30, R10 ;  /* 0x0000000a001e7308 */ /* 0x000fe20000002400 */
[----:B--2---:R-:W-:Y:S02]  /*a0a0*/  FSEL R7, R138, -INF , !P4 ;  /* 0xff8000008a077808 */ /* 0x004fe40006000000 */
[----:B------:R-:W-:Y:S02]  /*a0b0*/  ISETP.GT.AND P4, PT, R241, R5, PT ;  /* 0x00000005f100720c */ /* 0x000fe40003f84270 */
[----:B------:R-:W-:-:S03]  /*a0c0*/  FSEL R36, R7, -INF , !P0 ;  /* 0xff80000007247808 */ /* 0x000fc60004000000 */
[----:B------:R-:W-:Y:S01]  /*a0d0*/  MUFU.TANH R8, R8 ;  /* 0x0000000800087308 */ /* 0x000fe20000002400 */
[----:B------:R-:W-:Y:S02]  /*a0e0*/  ISETP.GT.AND P0, PT, R2, R5, PT ;  /* 0x000000050200720c */ /* 0x000fe40003f04270 */
[----:B------:R-:W-:Y:S02]  /*a0f0*/  FSEL R7, R220, -INF , !P4 ;  /* 0xff800000dc077808 */ /* 0x000fe40006000000 */
[----:B------:R-:W-:Y:S02]  /*a100*/  ISETP.GE.AND P4, PT, R5, R243, PT ;  /* 0x000000f30500720c */ /* 0x000fe40003f86270 */
[----:B------:R-:W-:Y:S02]  /*a110*/  FSEL R6, R133, -INF , !P0 ;  /* 0xff80000085067808 */ /* 0x000fe40004000000 */
[----:B------:R-:W-:Y:S02]  /*a120*/  ISETP.GT.AND P0, PT, R0, R5, PT ;  /* 0x000000050000720c */ /* 0x000fe40003f04270 */
[----:B------:R-:W-:Y:S01]  /*a130*/  FSEL R231, R7, -INF , !P5 ;  /* 0xff80000007e77808 */ /* 0x000fe20006800000 */
[----:B------:R-:W-:Y:S01]  /*a140*/  FMUL.FTZ R7, R56, UR6 ;  /* 0x0000000638077c20 */ /* 0x000fe20008410000 */
[----:B------:R-:W-:-:S02]  /*a150*/  FSEL R232, R6, -INF , !P4 ;  /* 0xff80000006e87808 */ /* 0x000fc40006000000 */
[----:B------:R-:W-:Y:S01]  /*a160*/  ISETP.GT.AND P4, PT, R3, R5, PT ;  /* 0x000000050300720c */ /* 0x000fe20003f84270 */
[----:B------:R2:W5:Y:S01]  /*a170*/  MUFU.TANH R16, R7 ;  /* 0x0000000700107308 */ /* 0x0005620000002400 */
[----:B------:R-:W-:Y:S02]  /*a180*/  FSEL R6, R51, -INF , !P0 ;  /* 0xff80000033067808 */ /* 0x000fe40004000000 */
[C---:B------:R-:W-:Y:S02]  /*a190*/  ISETP.GE.AND P5, PT, R5.reuse, R242, PT ;  /* 0x000000f20500720c */ /* 0x040fe40003fa6270 */
[----:B------:R-:W-:Y:S01]  /*a1a0*/  ISETP.GE.AND P0, PT, R5, R245, PT ;  /* 0x000000f50500720c */ /* 0x000fe20003f06270 */
[----:B------:R-:W-:Y:S01]  /*a1b0*/  VIADD R5, R4, 0xffffff91 ;  /* 0xffffff9104057836 */ /* 0x000fe20000000000 */
[----:B------:R-:W-:Y:S01]  /*a1c0*/  FSEL R233, R6, -INF , !P5 ;  /* 0xff80000006e97808 */ /* 0x000fe20006800000 */
[----:B------:R-:W-:-:S03]  /*a1d0*/  FMUL.FTZ R6, R57, UR6 ;  /* 0x0000000639067c20 */ /* 0x000fc60008410000 */
[----:B------:R-:W-:Y:S01]  /*a1e0*/  ISETP.GE.AND P5, PT, R5, R244, PT ;  /* 0x000000f40500720c */ /* 0x000fe20003fa6270 */
[----:B------:R3:W-:Y:S01]  /*a1f0*/  MUFU.TANH R51, R6 ;  /* 0x0000000600337308 */ /* 0x0007e20000002400 */
[----:B--2---:R-:W-:Y:S02]  /*a200*/  FSEL R7, R49, -INF , !P4 ;  /* 0xff80000031077808 */ /* 0x004fe40006000000 */
[----:B------:R-:W-:-:S05]  /*a210*/  ISETP.GT.AND P4, PT, R241, R5, PT ;  /* 0x00000005f100720c */ /* 0x000fca0003f84270 */
[----:B------:R2:W-:Y:S01]  /*a220*/  MUFU.TANH R49, R13 ;  /* 0x0000000d00317308 */ /* 0x0005e20000002400 */
[----:B------:R-:W-:Y:S02]  /*a230*/  FSEL R234, R7, -INF , !P0 ;  /* 0xff80000007ea7808 */ /* 0x000fe40004000000 */
[----:B------:R-:W-:Y:S02]  /*a240*/  ISETP.GT.AND P0, PT, R2, R5, PT ;  /* 0x000000050200720c */ /* 0x000fe40003f04270 */
[----:B------:R-:W-:Y:S02]  /*a250*/  FSEL R7, R228, -INF , !P4 ;  /* 0xff800000e4077808 */ /* 0x000fe40006000000 */
[----:B------:R-:W-:Y:S02]  /*a260*/  ISETP.GE.AND P4, PT, R5, R243, PT ;  /* 0x000000f30500720c */ /* 0x000fe40003f86270 */
[----:B---3--:R-:W-:Y:S02]  /*a270*/  FSEL R6, R223, -INF , !P0 ;  /* 0xff800000df067808 */ /* 0x008fe40004000000 */
[----:B------:R-:W-:-:S02]  /*a280*/  ISETP.GT.AND P0, PT, R0, R5, PT ;  /* 0x000000050000720c */ /* 0x000fc40003f04270 */
[----:B------:R-:W-:Y:S01]  /*a290*/  FSEL R223, R7, -INF , !P5 ;  /* 0xff80000007df7808 */ /* 0x000fe20006800000 */
[----:B------:R-:W-:Y:S01]  /*a2a0*/  FMUL.FTZ R7, R58, UR6 ;  /* 0x000000063a077c20 */ /* 0x000fe20008410000 */
[----:B------:R-:W-:Y:S02]  /*a2b0*/  FSEL R228, R6, -INF , !P4 ;  /* 0xff80000006e47808 */ /* 0x000fe40006000000 */
[----:B------:R-:W-:Y:S01]  /*a2c0*/  ISETP.GT.AND P4, PT, R3, R5, PT ;  /* 0x000000050300720c */ /* 0x000fe20003f84270 */
[----:B------:R3:W5:Y:S01]  /*a2d0*/  MUFU.TANH R15, R7 ;  /* 0x00000007000f7308 */ /* 0x0007620000002400 */
[----:B------:R-:W-:Y:S01]  /*a2e0*/  FSEL R6, R222, -INF , !P0 ;  /* 0xff800000de067808 */ /* 0x000fe20004000000 */
[----:B--2---:R-:W-:Y:S01]  /*a2f0*/  FMUL.FTZ R13, R140, UR6 ;  /* 0x000000068c0d7c20 */ /* 0x004fe20008410000 */
[C---:B------:R-:W-:Y:S02]  /*a300*/  ISETP.GE.AND P5, PT, R5.reuse, R242, PT ;  /* 0x000000f20500720c */ /* 0x040fe40003fa6270 */
[----:B------:R-:W-:Y:S01]  /*a310*/  ISETP.GE.AND P0, PT, R5, R245, PT ;  /* 0x000000f50500720c */ /* 0x000fe20003f06270 */
[----:B------:R-:W-:Y:S01]  /*a320*/  VIADD R5, R4, 0xffffff98 ;  /* 0xffffff9804057836 */ /* 0x000fe20000000000 */
[----:B------:R-:W-:-:S04]  /*a330*/  FSEL R229, R6, -INF , !P5 ;  /* 0xff80000006e57808 */ /* 0x000fc80006800000 */
[----:B------:R-:W-:Y:S02]  /*a340*/  ISETP.GE.AND P5, PT, R5, R244, PT ;  /* 0x000000f40500720c */ /* 0x000fe40003fa6270 */
[----:B---3--:R-:W-:Y:S02]  /*a350*/  FSEL R7, R132, -INF , !P4 ;  /* 0xff80000084077808 */ /* 0x008fe40006000000 */
[-C--:B------:R-:W-:Y:S02]  /*a360*/  ISETP.GT.AND P4, PT, R241, R5.reuse, PT ;  /* 0x00000005f100720c */ /* 0x080fe40003f84270 */
[----:B------:R-:W-:Y:S02]  /*a370*/  FSEL R230, R7, -INF , !P0 ;  /* 0xff80000007e67808 */ /* 0x000fe40004000000 */
[----:B------:R-:W-:Y:S02]  /*a380*/  ISETP.GT.AND P0, PT, R2, R5, PT ;  /* 0x000000050200720c */ /* 0x000fe40003f04270 */
[----:B------:R-:W-:-:S02]  /*a390*/  FSEL R7, R50, -INF , !P4 ;  /* 0xff80000032077808 */ /* 0x000fc40006000000 */
[----:B------:R-:W-:Y:S02]  /*a3a0*/  ISETP.GE.AND P4, PT, R5, R243, PT ;  /* 0x000000f30500720c */ /* 0x000fe40003f86270 */
[----:B------:R-:W-:Y:S02]  /*a3b0*/  FSEL R6, R39, -INF , !P0 ;  /* 0xff80000027067808 */ /* 0x000fe40004000000 */
[-C--:B------:R-:W-:Y:S01]  /*a3c0*/  ISETP.GT.AND P0, PT, R0, R5.reuse, PT ;  /* 0x000000050000720c */ /* 0x080fe20003f04270 */
[----:B------:R2:W3:Y:S01]  /*a3d0*/  MUFU.TANH R39, R13 ;  /* 0x0000000d00277308 */ /* 0x0004e20000002400 */
[----:B------:R-:W-:Y:S01]  /*a3e0*/  FSEL R219, R7, -INF , !P5 ;  /* 0xff80000007db7808 */ /* 0x000fe20006800000 */
[----:B------:R-:W-:Y:S01]  /*a3f0*/  FMUL.FTZ R7, R141, UR6 ;  /* 0x000000068d077c20 */ /* 0x000fe20008410000 */
[----:B------:R-:W-:Y:S02]  /*a400*/  FSEL R221, R6, -INF , !P4 ;  /* 0xff80000006dd7808 */ /* 0x000fe40006000000 */
[----:B------:R-:W-:-:S02]  /*a410*/  ISETP.GT.AND P4, PT, R3, R5, PT ;  /* 0x000000050300720c */ /* 0x000fc40003f84270 */
[----:B------:R-:W-:Y:S01]  /*a420*/  FSEL R6, R48, -INF , !P0 ;  /* 0xff80000030067808 */ /* 0x000fe20004000000 */
[----:B------:R4:W-:Y:S01]  /*a430*/  MUFU.TANH R50, R7 ;  /* 0x0000000700327308 */ /* 0x0009e20000002400 */
[C---:B------:R-:W-:Y:S02]  /*a440*/  ISETP.GE.AND P5, PT, R5.reuse, R242, PT ;  /* 0x000000f20500720c */ /* 0x040fe40003fa6270 */
[----:B------:R-:W-:Y:S01]  /*a450*/  ISETP.GE.AND P0, PT, R5, R245, PT ;  /* 0x000000f50500720c */ /* 0x000fe20003f06270 */
[----:B------:R-:W-:Y:S01]  /*a460*/  VIADD R5, R4, 0xffffff99 ;  /* 0xffffff9904057836 */ /* 0x000fe20000000000 */
[----:B------:R-:W-:-:S03]  /*a470*/  FSEL R220, R6, -INF , !P5 ;  /* 0xff80000006dc7808 */ /* 0x000fc60006800000 */
[----:B------:R-:W-:Y:S01]  /*a480*/  MUFU.TANH R48, R14 ;  /* 0x0000000e00307308 */ /* 0x000fe20000002400 */
[----:B------:R-:W-:Y:S01]  /*a490*/  ISETP.GE.AND P5, PT, R5, R244, PT ;  /* 0x000000f40500720c */ /* 0x000fe20003fa6270 */
[----:B--2---:R-:W-:Y:S01]  /*a4a0*/  FMUL.FTZ R13, R142, UR6 ;  /* 0x000000068e0d7c20 */ /* 0x004fe20008410000 */
[----:B----4-:R-:W-:Y:S02]  /*a4b0*/  FSEL R7, R32, -INF , !P4 ;  /* 0xff80000020077808 */ /* 0x010fe40006000000 */
[----:B------:R-:W-:-:S03]  /*a4c0*/  ISETP.GT.AND P4, PT, R241, R5, PT ;  /* 0x00000005f100720c */ /* 0x000fc60003f84270 */
[----:B------:R2:W4:Y:S01]  /*a4d0*/  MUFU.TANH R32, R13 ;  /* 0x0000000d00207308 */ /* 0x0005220000002400 */
[----:B------:R-:W-:Y:S02]  /*a4e0*/  FSEL R222, R7, -INF , !P0 ;  /* 0xff80000007de7808 */ /* 0x000fe40004000000 */
[----:B------:R-:W-:Y:S02]  /*a4f0*/  ISETP.GT.AND P0, PT, R2, R5, PT ;  /* 0x000000050200720c */ /* 0x000fe40003f04270 */
[----:B------:R-:W-:Y:S02]  /*a500*/  FSEL R7, R65, -INF , !P4 ;  /* 0xff80000041077808 */ /* 0x000fe40006000000 */
[----:B------:R-:W-:Y:S02]  /*a510*/  ISETP.GE.AND P4, PT, R5, R243, PT ;  /* 0x000000f30500720c */ /* 0x000fe40003f86270 */
[----:B------:R-:W-:Y:S02]  /*a520*/  FSEL R6, R64, -INF , !P0 ;  /* 0xff80000040067808 */ /* 0x000fe40004000000 */
[----:B------:R-:W-:-:S02]  /*a530*/  ISETP.GT.AND P0, PT, R0, R5, PT ;  /* 0x000000050000720c */ /* 0x000fc40003f04270 */
[----:B------:R-:W-:Y:S02]  /*a540*/  FSEL R216, R6, -INF , !P4 ;  /* 0xff80000006d87808 */ /* 0x000fe40006000000 */
[----:B------:R-:W-:Y:S02]  /*a550*/  ISETP.GT.AND P4, PT, R3, R5, PT ;  /* 0x000000050300720c */ /* 0x000fe40003f84270 */
[----:B------:R-:W-:Y:S01]  /*a560*/  FSEL R133, R7, -INF , !P5 ;  /* 0xff80000007857808 */ /* 0x000fe20006800000 */
[----:B--2---:R-:W-:Y:S01]  /*a570*/  FMUL.FTZ R13, R42, UR6 ;  /* 0x000000062a0d7c20 */ /* 0x004fe20008410000 */
[----:B------:R-:W-:Y:S02]  /*a580*/  FSEL R6, R55, -INF , !P0 ;  /* 0xff80000037067808 */ /* 0x000fe40004000000 */
[C---:B------:R-:W-:Y:S02]  /*a590*/  ISETP.GE.AND P5, PT, R5.reuse, R242, PT ;  /* 0x000000f20500720c */ /* 0x040fe40003fa6270 */
[----:B------:R-:W-:Y:S01]  /*a5a0*/  ISETP.GE.AND P0, PT, R5, R245, PT ;  /* 0x000000f50500720c */ /* 0x000fe20003f06270 */
[----:B------:R-:W-:Y:S01]  /*a5b0*/  VIADD R5, R4, 0xffffffa0 ;  /* 0xffffffa004057836 */ /* 0x000fe20000000000 */
[----:B-1----:R-:W-:-:S02]  /*a5c0*/  FSEL R7, R53, -INF , !P4 ;  /* 0xff80000035077808 */ /* 0x002fc40006000000 */
[----:B------:R-:W-:Y:S01]  /*a5d0*/  FSEL R217, R6, -INF , !P5 ;  /* 0xff80000006d97808 */ /* 0x000fe20006800000 */
[----:B------:R-:W-:Y:S01]  /*a5e0*/  FMUL.FTZ R6, R40, UR6 ;  /* 0x0000000628067c20 */ /* 0x000fe20008410000 */
[-C--:B------:R-:W-:Y:S02]  /*a5f0*/  ISETP.GT.AND P4, PT, R241, R5.reuse, PT ;  /* 0x00000005f100720c */ /* 0x080fe40003f84270 */
[----:B------:R-:W-:Y:S01]  /*a600*/  FSEL R218, R7, -INF , !P0 ;  /* 0xff80000007da7808 */ /* 0x000fe20004000000 */
[----:B------:R1:W2:Y:S01]  /*a610*/  MUFU.TANH R14, R6 ;  /* 0x00000006000e7308 */ /* 0x0002a20000002400 */
[----:B------:R-:W-:Y:S02]  /*a620*/  ISETP.GT.AND P0, PT, R2, R5, PT ;  /* 0x000000050200720c */ /* 0x000fe40003f04270 */
[----:B------:R-:W-:Y:S02]  /*a630*/  ISETP.GE.AND P5, PT, R5, R244, PT ;  /* 0x000000f40500720c */ /* 0x000fe40003fa6270 */
[----:B------:R-:W-:-:S02]  /*a640*/  FSEL R7, R52, -INF , !P4 ;  /* 0xff80000034077808 */ /* 0x000fc40006000000 */
[----:B------:R-:W-:Y:S02]  /*a650*/  ISETP.GE.AND P4, PT, R5, R243, PT ;  /* 0x000000f30500720c */ /* 0x000fe40003f86270 */
[----:B------:R-:W-:Y:S01]  /*a660*/  FSEL R65, R7, -INF , !P5 ;  /* 0xff80000007417808 */ /* 0x000fe20006800000 */
[----:B------:R-:W-:Y:S01]  /*a670*/  FMUL.FTZ R7, R41, UR6 ;  /* 0x0000000629077c20 */ /* 0x000fe20008410000 */
[----:B------:R-:W-:Y:S02]  /*a680*/  ISETP.GE.AND P5, PT, R5, R242, PT ;  /* 0x000000f20500720c */ /* 0x000fe40003fa6270 */
[----:B-1----:R-:W-:Y:S02]  /*a690*/  FSEL R6, R17, -INF , !P0 ;  /* 0xff80000011067808 */ /* 0x002fe40004000000 */
[----:B------:R-:W-:Y:S02]  /*a6a0*/  ISETP.GT.AND P0, PT, R0, R5, PT ;  /* 0x000000050000720c */ /* 0x000fe40003f04270 */
[----:B------:R-:W-:-:S02]  /*a6b0*/  FSEL R66, R6, -INF , !P4 ;  /* 0xff80000006427808 */ /* 0x000fc40006000000 */
[----:B------:R-:W-:Y:S02]  /*a6c0*/  ISETP.GT.AND P4, PT, R3, R5, PT ;  /* 0x000000050300720c */ /* 0x000fe40003f84270 */
[----:B-----5:R-:W-:Y:S02]  /*a6d0*/  FSEL R6, R16, -INF , !P0 ;  /* 0xff80000010067808 */ /* 0x020fe40004000000 */
[----:B------:R-:W-:Y:S01]  /*a6e0*/  ISETP.GE.AND P0, PT, R5, R245, PT ;  /* 0x000000f50500720c */ /* 0x000fe20003f06270 */
[----:B------:R1:W-:Y:S01]  /*a6f0*/  MUFU.TANH R16, R7 ;  /* 0x0000000700107308 */ /* 0x0003e20000002400 */
[----:B------:R-:W-:Y:S01]  /*a700*/  VIADD R5, R4, 0xffffffa1 ;  /* 0xffffffa104057836 */ /* 0x000fe20000000000 */
[----:B------:R-:W-:-:S04]  /*a710*/  FSEL R132, R6, -INF , !P5 ;  /* 0xff80000006847808 */ /* 0x000fc80006800000 */
[----:B------:R-:W-:Y:S02]  /*a720*/  ISETP.GE.AND P5, PT, R5, R244, PT ;  /* 0x000000f40500720c */ /* 0x000fe40003fa6270 */
[----:B-1----:R-:W-:Y:S02]  /*a730*/  FSEL R7, R15, -INF , !P4 ;  /* 0xff8000000f077808 */ /* 0x002fe40006000000 */
[-C--:B------:R-:W-:Y:S01]  /*a740*/  ISETP.GT.AND P4, PT, R241, R5.reuse, PT ;  /* 0x00000005f100720c */ /* 0x080fe20003f84270 */
[----:B------:R1:W5:Y:S01]  /*a750*/  MUFU.TANH R15, R13 ;  /* 0x0000000d000f7308 */ /* 0x0003620000002400 */
[----:B------:R-:W-:Y:S02]  /*a760*/  FSEL R143, R7, -INF , !P0 ;  /* 0xff800000078f7808 */ /* 0x000fe40004000000 */
[----:B------:R-:W-:Y:S02]  /*a770*/  ISETP.GT.AND P0, PT, R2, R5, PT ;  /* 0x000000050200720c */ /* 0x000fe40003f04270 */
[----:B------:R-:W-:-:S02]  /*a780*/  FSEL R7, R54, -INF , !P4 ;  /* 0xff80000036077808 */ /* 0x000fc40006000000 */
[----:B------:R-:W-:Y:S02]  /*a790*/  ISETP.GE.AND P4, PT, R5, R243, PT ;  /* 0x000000f30500720c */ /* 0x000fe40003f86270 */
[----:B------:R-:W-:Y:S02]  /*a7a0*/  FSEL R6, R38, -INF , !P0 ;  /* 0xff80000026067808 */ /* 0x000fe40004000000 */
[-C--:B------:R-:W-:Y:S02]  /*a7b0*/  ISETP.GT.AND P0, PT, R0, R5.reuse, PT ;  /* 0x000000050000720c */ /* 0x080fe40003f04270 */
[----:B------:R-:W-:Y:S01]  /*a7c0*/  FSEL R56, R7, -INF , !P5 ;  /* 0xff80000007387808 */ /* 0x000fe20006800000 */
[----:B------:R-:W-:Y:S01]  /*a7d0*/  FMUL.FTZ R7, R208, UR6 ;  /* 0x00000006d0077c20 */ /* 0x000fe20008410000 */
[----:B------:R-:W-:Y:S02]  /*a7e0*/  FSEL R67, R6, -INF , !P4 ;  /* 0xff80000006437808 */ /* 0x000fe40006000000 */
[----:B------:R-:W-:Y:S01]  /*a7f0*/  ISETP.GE.AND P5, PT, R5, R242, PT ;  /* 0x000000f20500720c */ /* 0x000fe20003fa6270 */
[----:B------:R3:W-:Y:S01]  /*a800*/  MUFU.TANH R17, R7 ;  /* 0x0000000700117308 */ /* 0x0007e20000002400 */
[----:B------:R-:W-:Y:S01]  /*a810*/  ISETP.GT.AND P4, PT, R3, R5, PT ;  /* 0x000000050300720c */ /* 0x000fe20003f84270 */
[----:B-1----:R-:W-:Y:S01]  /*a820*/  FMUL.FTZ R13, R43, UR6 ;  /* 0x000000062b0d7c20 */ /* 0x002fe20008410000 */
[----:B------:R-:W-:-:S02]  /*a830*/  FSEL R6, R51, -INF , !P0 ;  /* 0xff80000033067808 */ /* 0x000fc40004000000 */
[----:B------:R-:W-:Y:S01]  /*a840*/  ISETP.GE.AND P0, PT, R5, R245, PT ;  /* 0x000000f50500720c */ /* 0x000fe20003f06270 */
[----:B------:R-:W-:Y:S01]  /*a850*/  VIADD R5, R4, 0xffffffa8 ;  /* 0xffffffa804057836 */ /* 0x000fe20000000000 */
[----:B------:R-:W-:Y:S01]  /*a860*/  FSEL R6, R6, -INF , !P5 ;  /* 0xff80000006067808 */ /* 0x000fe20006800000 */
[----:B------:R1:W5:Y:S03]  /*a870*/  MUFU.TANH R38, R13 ;  /* 0x0000000d00267308 */ /* 0x0003660000002400 */
[----:B------:R-:W-:Y:S01]  /*a880*/  ISETP.GE.AND P5, PT, R5, R244, PT ;  /* 0x000000f40500720c */ /* 0x000fe20003fa6270 */
[----:B------:R4:W-:Y:S01]  /*a890*/  STL [R1+0x4], R6 ;  /* 0x0000040601007387 */ /* 0x0009e20000100800 */
[----:B---3--:R-:W-:Y:S02]  /*a8a0*/  FSEL R7, R49, -INF , !P4 ;  /* 0xff80000031077808 */ /* 0x008fe40006000000 */
[----:B------:R-:W-:-:S02]  /*a8b0*/  ISETP.GT.AND P4, PT, R241, R5, PT ;  /* 0x00000005f100720c */ /* 0x000fc40003f84270 */
[----:B------:R-:W-:Y:S02]  /*a8c0*/  FSEL R7, R7, -INF , !P0 ;  /* 0xff80000007077808 */ /* 0x000fe40004000000 */
[----:B------:R-:W-:Y:S01]  /*a8d0*/  ISETP.GT.AND P0, PT, R2, R5, PT ;  /* 0x000000050200720c */ /* 0x000fe20003f04270 */
[----:B-1----:R-:W-:Y:S02]  /*a8e0*/  FMUL.FTZ R13, R211, UR6 ;  /* 0x00000006d30d7c20 */ /* 0x002fe40008410000 */
[----:B------:R1:W-:Y:S01]  /*a8f0*/  STL [R1+0x8], R7 ;  /* 0x0000080701007387 */ /* 0x0003e20000100800 */
[----:B----4-:R-:W-:-:S04]  /*a900*/  FMUL.FTZ R6, R209, UR6 ;  /* 0x00000006d1067c20 */ /* 0x010fc80008410000 */
[----:B------:R3:W-:Y:S01]  /*a910*/  MUFU.TANH R40, R6 ;  /* 0x0000000600287308 */ /* 0x0007e20000002400 */
[----:B-1----:R-:W-:Y:S02]  /*a920*/  FSEL R7, R39, -INF , !P4 ;  /* 0xff80000027077808 */ /* 0x002fe40006000000 */
[----:B------:R-:W-:-:S05]  /*a930*/  ISETP.GE.AND P4, PT, R5, R243, PT ;  /* 0x000000f30500720c */ /* 0x000fca0003f86270 */
[----:B------:R1:W-:Y:S01]  /*a940*/  MUFU.TANH R39, R13 ;  /* 0x0000000d00277308 */ /* 0x0003e20000002400 */
[----:B------:R-:W-:Y:S01]  /*a950*/  FSEL R249, R7, -INF , !P5 ;  /* 0xff80000007f97808 */ /* 0x000fe20006800000 */
[----:B------:R-:W-:Y:S01]  /*a960*/  FMUL.FTZ R7, R210, UR6 ;  /* 0x00000006d2077c20 */ /* 0x000fe20008410000 */
[----:B------:R-:W-:Y:S02]  /*a970*/  ISETP.GE.AND P5, PT, R5, R242, PT ;  /* 0x000000f20500720c */ /* 0x000fe40003fa6270 */
[----:B---3--:R-:W-:Y:S01]  /*a980*/  FSEL R6, R32, -INF , !P0 ;  /* 0xff80000020067808 */ /* 0x008fe20004000000 */
[----:B------:R-:W-:Y:S01]  /*a990*/  FMUL.FTZ R32, R47, UR6 ;  /* 0x000000062f207c20 */ /* 0x000fe20008410000 */
[-C--:B------:R-:W-:Y:S02]  /*a9a0*/  ISETP.GT.AND P0, PT, R0, R5.reuse, PT ;  /* 0x000000050000720c */ /* 0x080fe40003f04270 */
[----:B------:R-:W-:Y:S02]  /*a9b0*/  FSEL R250, R6, -INF , !P4 ;  /* 0xff80000006fa7808 */ /* 0x000fe40006000000 */
[----:B------:R-:W-:-:S02]  /*a9c0*/  ISETP.GT.AND P4, PT, R3, R5, PT ;  /* 0x000000050300720c */ /* 0x000fc40003f84270 */
[----:B--2---:R-:W-:Y:S02]  /*a9d0*/  FSEL R6, R14, -INF , !P0 ;  /* 0xff8000000e067808 */ /* 0x004fe40004000000 */
[----:B------:R-:W-:Y:S01]  /*a9e0*/  ISETP.GE.AND P0, PT, R5, R245, PT ;  /* 0x000000f50500720c */ /* 0x000fe20003f06270 */
[----:B------:R5:W2:Y:S01]  /*a9f0*/  MUFU.TANH R14, R7 ;  /* 0x00000007000e7308 */ /* 0x000aa20000002400 */
[----:B------:R-:W-:Y:S01]  /*aa00*/  VIADD R5, R4, 0xffffffa9 ;  /* 0xffffffa904057836 */ /* 0x000fe20000000000 */
[----:B------:R-:W-:Y:S01]  /*aa10*/  FSEL R251, R6, -INF , !P5 ;  /* 0xff80000006fb7808 */ /* 0x000fe20006800000 */
[----:B-1----:R-:W-:-:S03]  /*aa20*/  FMUL.FTZ R13, R44, UR6 ;  /* 0x000000062c0d7c20 */ /* 0x002fc60008410000 */
[----:B------:R-:W-:-:S03]  /*aa30*/  ISETP.GE.AND P5, PT, R5, R244, PT ;  /* 0x000000f40500720c */ /* 0x000fc60003fa6270 */
[----:B------:R-:W1:Y:S01]  /*aa40*/  MUFU.TANH R13, R13 ;  /* 0x0000000d000d7308 */ /* 0x000e620000002400 */
[----:B-----5:R-:W-:Y:S02]  /*aa50*/  FSEL R7, R15, -INF , !P4 ;  /* 0xff8000000f077808 */ /* 0x020fe40006000000 */
[-C--:B------:R-:W-:Y:S02]  /*aa60*/  ISETP.GT.AND P4, PT, R241, R5.reuse, PT ;  /* 0x00000005f100720c */ /* 0x080fe40003f84270 */
[----:B------:R-:W-:Y:S02]  /*aa70*/  FSEL R252, R7, -INF , !P0 ;  /* 0xff80000007fc7808 */ /* 0x000fe40004000000 */
[----:B------:R-:W-:Y:S02]  /*aa80*/  ISETP.GT.AND P0, PT, R2, R5, PT ;  /* 0x000000050200720c */ /* 0x000fe40003f04270 */
[----:B------:R-:W-:Y:S02]  /*aa90*/  FSEL R7, R50, -INF , !P4 ;  /* 0xff80000032077808 */ /* 0x000fe40006000000 */
[----:B------:R-:W-:-:S02]  /*aaa0*/  ISETP.GE.AND P4, PT, R5, R243, PT ;  /* 0x000000f30500720c */ /* 0x000fc40003f86270 */
[----:B------:R-:W-:Y:S02]  /*aab0*/  FSEL R6, R48, -INF , !P0 ;  /* 0xff80000030067808 */ /* 0x000fe40004000000 */
[-C--:B------:R-:W-:Y:S02]  /*aac0*/  ISETP.GT.AND P0, PT, R0, R5.reuse, PT ;  /* 0x000000050000720c */ /* 0x080fe40003f04270 */
[----:B------:R-:W-:Y:S01]  /*aad0*/  FSEL R239, R7, -INF , !P5 ;  /* 0xff80000007ef7808 */ /* 0x000fe20006800000 */
[----:B------:R-:W-:Y:S01]  /*aae0*/  FMUL.FTZ R7, R46, UR6 ;  /* 0x000000062e077c20 */ /* 0x000fe20008410000 */
[----:B------:R-:W-:Y:S02]  /*aaf0*/  FSEL R248, R6, -INF , !P4 ;  /* 0xff80000006f87808 */ /* 0x000fe40006000000 */
[----:B------:R-:W-:Y:S01]  /*ab00*/  ISETP.GT.AND P4, PT, R3, R5, PT ;  /* 0x000000050300720c */ /* 0x000fe20003f84270 */
[----:B------:R3:W4:Y:S01]  /*ab10*/  MUFU.TANH R15, R7 ;  /* 0x00000007000f7308 */ /* 0x0007220000002400 */
[----:B------:R-:W-:Y:S01]  /*ab20*/  FSEL R6, R16, -INF , !P0 ;  /* 0xff80000010067808 */ /* 0x000fe20004000000 */
[----:B------:R-:W-:Y:S01]  /*ab30*/  FMUL.FTZ R16, R45, UR6 ;  /* 0x000000062d107c20 */ /* 0x000fe20008410000 */
[----:B------:R-:W-:-:S02]  /*ab40*/  ISETP.GE.AND P5, PT, R5, R242, PT ;  /* 0x000000f20500720c */ /* 0x000fc40003fa6270 */
        /* <DEDUP_REMOVED lines=9> */
[----:B------:R-:W-:Y:S01]  /*abe0*/  ISETP.GE.AND P4, PT, R5, R243, PT ;  /* 0x000000f30500720c */ /* 0x000fe20003f86270 */
[----:B------:R-:W3:Y:S01]  /*abf0*/  MUFU.TANH R17, R16 ;  /* 0x0000001000117308 */ /* 0x000ee20000002400 */
[----:B--2---:R-:W-:Y:S01]  /*ac00*/  FSEL R6, R14, -INF , !P0 ;  /* 0xff8000000e067808 */ /* 0x004fe20004000000 */
[----:B------:R-:W-:Y:S01]  /*ac10*/  FMUL.FTZ R14, R212, UR6 ;  /* 0x00000006d40e7c20 */ /* 0x000fe20008410000 */
[-C--:B------:R-:W-:Y:S02]  /*ac20*/  ISETP.GT.AND P0, PT, R0, R5.reuse, PT ;  /* 0x000000050000720c */ /* 0x080fe40003f04270 */
[----:B------:R-:W-:Y:S02]  /*ac30*/  FSEL R140, R6, -INF , !P4 ;  /* 0xff800000068c7808 */ /* 0x000fe40006000000 */
[----:B------:R-:W-:Y:S01]  /*ac40*/  ISETP.GT.AND P4, PT, R3, R5, PT ;  /* 0x000000050300720c */ /* 0x000fe20003f84270 */
[----:B------:R-:W2:Y:S01]  /*ac50*/  MUFU.TANH R16, R32 ;  /* 0x0000002000107308 */ /* 0x000ea20000002400 */
[----:B------:R-:W-:-:S02]  /*ac60*/  FSEL R240, R7, -INF , !P5 ;  /* 0xff80000007f07808 */ /* 0x000fc40006800000 */
[----:B-1----:R-:W-:Y:S01]  /*ac70*/  FSEL R6, R13, -INF , !P0 ;  /* 0xff8000000d067808 */ /* 0x002fe20004000000 */
[----:B------:R-:W-:Y:S01]  /*ac80*/  FMUL.FTZ R13, R214, UR6 ;  /* 0x00000006d60d7c20 */ /* 0x000fe20008410000 */
[C---:B------:R-:W-:Y:S02]  /*ac90*/  ISETP.GE.AND P5, PT, R5.reuse, R242, PT ;  /* 0x000000f20500720c */ /* 0x040fe40003fa6270 */
[----:B------:R-:W-:Y:S01]  /*aca0*/  ISETP.GE.AND P0, PT, R5, R245, PT ;  /* 0x000000f50500720c */ /* 0x000fe20003f06270 */
[----:B------:R-:W-:Y:S01]  /*acb0*/  VIADD R5, R4, 0xffffffb1 ;  /* 0xffffffb104057836 */ /* 0x000fe20000000000 */
[----:B----4-:R-:W-:Y:S01]  /*acc0*/  FSEL R7, R15, -INF , !P4 ;  /* 0xff8000000f077808 */ /* 0x010fe20006000000 */
[----:B------:R-:W1:Y:S01]  /*acd0*/  MUFU.TANH R14, R14 ;  /* 0x0000000e000e7308 */ /* 0x000e620000002400 */
[----:B------:R-:W-:Y:S01]  /*ace0*/  FSEL R237, R6, -INF , !P5 ;  /* 0xff80000006ed7808 */ /* 0x000fe20006800000 */
[----:B------:R-:W-:Y:S01]  /*acf0*/  FMUL.FTZ R15, R215, UR6 ;  /* 0x00000006d70f7c20 */ /* 0x000fe20008410000 */
[----:B------:R-:W-:-:S02]  /*ad00*/  ISETP.GT.AND P4, PT, R241, R5, PT ;  /* 0x00000005f100720c */ /* 0x000fc40003f84270 */
[----:B------:R-:W-:Y:S02]  /*ad10*/  FSEL R52, R7, -INF , !P0 ;  /* 0xff80000007347808 */ /* 0x000fe40004000000 */
[----:B------:R-:W-:Y:S01]  /*ad20*/  ISETP.GT.AND P0, PT, R2, R5, PT ;  /* 0x000000050200720c */ /* 0x000fe20003f04270 */
[----:B------:R-:W4:Y:S01]  /*ad30*/  MUFU.TANH R13, R13 ;  /* 0x0000000d000d7308 */ /* 0x000f220000002400 */
[----:B------:R-:W-:Y:S02]  /*ad40*/  FSEL R7, R40, -INF , !P4 ;  /* 0xff80000028077808 */ /* 0x000fe40006000000 */
[----:B------:R-:W-:Y:S02]  /*ad50*/  ISETP.GE.AND P4, PT, R5, R243, PT ;  /* 0x000000f30500720c */ /* 0x000fe40003f86270 */
[----:B------:R-:W-:Y:S02]  /*ad60*/  FSEL R6, R39, -INF , !P0 ;  /* 0xff80000027067808 */ /* 0x000fe40004000000 */
[----:B------:R-:W-:Y:S01]  /*ad70*/  ISETP.GE.AND P5, PT, R5, R244, PT ;  /* 0x000000f40500720c */ /* 0x000fe20003fa6270 */
[----:B------:R-:W-:Y:S01]  /*ad80*/  MUFU.TANH R15, R15 ;  /* 0x0000000f000f7308 */ /* 0x000fe20000002400 */
[----:B------:R-:W-:-:S02]  /*ad90*/  ISETP.GT.AND P0, PT, R0, R5, PT ;  /* 0x000000050000720c */ /* 0x000fc40003f04270 */
[----:B------:R-:W-:Y:S02]  /*ada0*/  FSEL R141, R6, -INF , !P4 ;  /* 0xff800000068d7808 */ /* 0x000fe40006000000 */
[----:B------:R-:W-:Y:S02]  /*adb0*/  FSEL R214, R7, -INF , !P5 ;  /* 0xff80000007d67808 */ /* 0x000fe40006800000 */
[----:B---3--:R-:W-:Y:S01]  /*adc0*/  FSEL R6, R17, -INF , !P0 ;  /* 0xff80000011067808 */ /* 0x008fe20004000000 */
[----:B------:R-:W-:Y:S01]  /*add0*/  FMUL.FTZ R17, R11, UR6 ;  /* 0x000000060b117c20 */ /* 0x000fe20008410000 */
[----:B------:R-:W-:Y:S02]  /*ade0*/  ISETP.GE.AND P5, PT, R5, R242, PT ;  /* 0x000000f20500720c */ /* 0x000fe40003fa6270 */
[----:B------:R-:W-:Y:S02]  /*adf0*/  ISETP.GT.AND P4, PT, R3, R5, PT ;  /* 0x000000050300720c */ /* 0x000fe40003f84270 */
[----:B------:R-:W-:Y:S01]  /*ae00*/  ISETP.GE.AND P0, PT, R5, R245, PT ;  /* 0x000000f50500720c */ /* 0x000fe20003f06270 */
[----:B------:R-:W-:Y:S01]  /*ae10*/  VIADD R5, R4, 0xffffffb8 ;  /* 0xffffffb804057836 */ /* 0x000fe20000000000 */
[----:B--2---:R-:W-:Y:S01]  /*ae20*/  FSEL R7, R16, -INF , !P4 ;  /* 0xff80000010077808 */ /* 0x004fe20006000000 */
[----:B------:R-:W-:Y:S01]  /*ae30*/  VIADD R4, R4, 0xffffffb9 ;  /* 0xffffffb904047836 */ /* 0x000fe20000000000 */
[----:B------:R-:W-:Y:S01]  /*ae40*/  FSEL R212, R6, -INF , !P5 ;  /* 0xff80000006d47808 */ /* 0x000fe20006800000 */
[----:B------:R-:W-:Y:S01]  /*ae50*/  FMUL.FTZ R16, R9, UR6 ;  /* 0x0000000609107c20 */ /* 0x000fe20008410000 */
[----:B------:R-:W-:-:S02]  /*ae60*/  ISETP.GT.AND P5, PT, R241, R5, PT ;  /* 0x00000005f100720c */ /* 0x000fc40003fa4270 */
[----:B------:R-:W-:Y:S02]  /*ae70*/  FSEL R64, R7, -INF , !P0 ;  /* 0xff80000007407808 */ /* 0x000fe40004000000 */
[----:B-1----:R-:W-:Y:S01]  /*ae80*/  FSEL R7, R14, -INF , !P5 ;  /* 0xff8000000e077808 */ /* 0x002fe20006800000 */
[----:B------:R-:W-:Y:S01]  /*ae90*/  FMUL.FTZ R14, R213, UR6 ;  /* 0x00000006d50e7c20 */ /* 0x000fe20008410000 */
[----:B------:R-:W-:Y:S02]  /*aea0*/  ISETP.GT.AND P0, PT, R2, R5, PT ;  /* 0x000000050200720c */ /* 0x000fe40003f04270 */
[----:B------:R-:W-:Y:S02]  /*aeb0*/  ISETP.GE.AND P5, PT, R5, R243, PT ;  /* 0x000000f30500720c */ /* 0x000fe40003fa6270 */
[----:B----4-:R-:W-:Y:S01]  /*aec0*/  FSEL R6, R13, -INF , !P0 ;  /* 0xff8000000d067808 */ /* 0x010fe20004000000 */
[----:B------:R-:W1:Y:S01]  /*aed0*/  MUFU.TANH R14, R14 ;  /* 0x0000000e000e7308 */ /* 0x000e620000002400 */
[----:B------:R-:W-:-:S02]  /*aee0*/  ISETP.GE.AND P4, PT, R5, R244, PT ;  /* 0x000000f40500720c */ /* 0x000fc40003f86270 */
[----:B------:R-:W-:Y:S02]  /*aef0*/  FSEL R6, R6, -INF , !P5 ;  /* 0xff80000006067808 */ /* 0x000fe40006800000 */
[----:B------:R-:W-:Y:S02]  /*af00*/  FSEL R211, R7, -INF , !P4 ;  /* 0xff80000007d37808 */ /* 0x000fe40006000000 */
[-C--:B------:R-:W-:Y:S01]  /*af10*/  ISETP.GT.AND P4, PT, R0, R5.reuse, PT ;  /* 0x000000050000720c */ /* 0x080fe20003f84270 */
[----:B------:R2:W-:Y:S01]  /*af20*/  STL [R1+0x14], R6 ;  /* 0x0000140601007387 */ /* 0x0005e20000100800 */
[----:B------:R-:W-:Y:S02]  /*af30*/  ISETP.GE.AND P0, PT, R5, R242, PT ;  /* 0x000000f20500720c */ /* 0x000fe40003f06270 */
[----:B------:R-:W-:Y:S02]  /*af40*/  ISETP.GT.AND P5, PT, R3, R5, PT ;  /* 0x000000050300720c */ /* 0x000fe40003fa4270 */
[----:B------:R-:W-:-:S02]  /*af50*/  FMNMX3.FTZ R13, R136, R25, R24, !PT ;  /* 0x00000019880d7276 */ /* 0x000fc40007810018 */
[----:B------:R-:W-:Y:S02]  /*af60*/  FSEL R30, R30, -INF , !P5 ;  /* 0xff8000001e1e7808 */ /* 0x000fe40006800000 */
[----:B------:R-:W-:Y:S02]  /*af70*/  ISETP.GE.AND P5, PT, R4, R244, PT ;  /* 0x000000f40400720c */ /* 0x000fe40003fa6270 */
[----:B--2---:R-:W-:Y:S02]  /*af80*/  FSEL R6, R8, -INF , !P4 ;  /* 0xff80000008067808 */ /* 0x004fe40006000000 */
[----:B------:R-:W-:Y:S02]  /*af90*/  ISETP.GE.AND P4, PT, R5, R245, PT ;  /* 0x000000f50500720c */ /* 0x000fe40003f86270 */
[----:B------:R-:W-:Y:S02]  /*afa0*/  FSEL R210, R6, -INF , !P0 ;  /* 0xff80000006d27808 */ /* 0x000fe40004000000 */
[----:B------:R-:W-:-:S04]  /*afb0*/  ISETP.GT.AND P0, PT, R241, R4, PT ;  /* 0x00000004f100720c */ /* 0x000fc80003f04270 */
[----:B-1----:R-:W-:Y:S01]  /*afc0*/  FSEL R14, R14, -INF , !P0 ;  /* 0xff8000000e0e7808 */ /* 0x002fe20004000000 */
[----:B------:R-:W-:Y:S08]  /*afd0*/  BRA.U !UP2, `(.L_x_613) ;  /* 0x000000010aac7547 */ /* 0x000ff0000b800000 */
        /* <DEDUP_REMOVED lines=11> */
[----:B------:R-:W-:Y:S01]  /*b090*/  UIADD3 UR23, UP1, UPT, UR38, UR25, URZ ;  /* 0x0000001926177290 */ /* 0x000fe2000ff3e0ff */
[----:B------:R-:W-:Y:S01]  /*b0a0*/  MOV R8, UR25 ;  /* 0x0000001900087c02 */ /* 0x000fe20008000f00 */
[----:B------:R-:W-:-:S02]  /*b0b0*/  ULEA UR25, UP0, UR12, UR25, 0x5 ;  /* 0x000000190c197291 */ /* 0x000fc4000f8028ff */
[----:B------:R-:W-:Y:S01]  /*b0c0*/  UIADD3.X UR21, UPT, UPT, UR37, UR6, URZ, UP1, !UPT ;  /* 0x0000000625157290 */ /* 0x000fe20008ffe4ff */
[----:B--2---:R-:W-:-:S04]  /*b0d0*/  LEA R6, P0, R6, R60, 0x7 ;  /* 0x0000003c06067211 */ /* 0x004fc800078038ff */
[-C--:B---3--:R-:W-:Y:S01]  /*b0e0*/  LEA.HI.X R7, R7, R235.reuse, R5, 0x7, P0 ;  /* 0x000000eb07077211 */ /* 0x088fe200000f3c05 */
[----:B------:R-:W-:Y:S01]  /*b0f0*/  IMAD.U32 R5, RZ, RZ, UR6 ;  /* 0x00000006ff057e24 */ /* 0x000fe2000f8e00ff */
[----:B------:R-:W-:Y:S01]  /*b100*/  LEA R10, P0, R10, R60, 0x1 ;  /* 0x0000003c0a0a7211 */ /* 0x000fe200078008ff */
[----:B------:R-:W-:Y:S02]  /*b110*/  ULEA.HI.X UR6, UR12, UR6, UR13, 0x5, UP0 ;  /* 0x000000060c067291 */ /* 0x000fe400080f2c0d */
[----:B------:R-:W-:Y:S01]  /*b120*/  @!PT LDS RZ, [RZ] ;  /* 0x00000000fffff984 */ /* 0x000fe20000000800 */
[----:B------:R-:W-:Y:S01]  /*b130*/  @!PT LDS RZ, [RZ] ;  /* 0x00000000fffff984 */ /* 0x000fe20000000800 */
[----:B------:R-:W-:Y:S01]  /*b140*/  @!PT LDS RZ, [RZ] ;  /* 0x00000000fffff984 */ /* 0x000fe20000000800 */
[----:B------:R-:W-:Y:S01]  /*b150*/  LDGSTS.E.BYPASS.LTC128B.128 [R12+0x8000], desc[UR16][R6.64] ;  /* 0x08000000060c7fae */ /* 0x000fe2000b981a10 */
[----:B------:R-:W-:Y:S01]  /*b160*/  LEA.HI.X R11, R8, R235, R5, 0x1, P0 ;  /* 0x000000eb080b7211 */ /* 0x000fe200000f0c05 */
[----:B------:R-:W-:Y:S02]  /*b170*/  IMAD.U32 R8, RZ, RZ, UR23 ;  /* 0x00000017ff087e24 */ /* 0x000fe4000f8e00ff */
[----:B------:R1:W-:Y:S01]  /*b180*/  LDGSTS.E.BYPASS.LTC128B.128 [R12+0xa000], desc[UR16][R6.64+0x80] ;  /* 0x0a000080060c7fae */ /* 0x0003e2000b981a10 */
[----:B------:R-:W-:-:S02]  /*b190*/  IMAD.U32 R5, RZ, RZ, UR21 ;  /* 0x00000015ff057e24 */ /* 0x000fc4000f8e00ff */
[----:B------:R-:W-:Y:S01]  /*b1a0*/  LEA R8, P0, R8, R60, 0x1 ;  /* 0x0000003c08087211 */ /* 0x000fe200078008ff */
[----:B------:R2:W-:Y:S04]  /*b1b0*/  LDGSTS.E.BYPASS.LTC128B.128 [R12+0x8800], desc[UR16][R10.64] ;  /* 0x088000000a0c7fae */ /* 0x0005e8000b981a10 */
[----:B------:R2:W-:Y:S01]  /*b1c0*/  LDGSTS.E.BYPASS.LTC128B.128 [R12+0xa800], desc[UR16][R10.64+0x80] ;  /* 0x0a8000800a0c7fae */ /* 0x0005e2000b981a10 */
        /* <DEDUP_REMOVED lines=12> */
.L_x_613:
[----:B------:R-:W3:Y:S04]  /*b290*/  LDL R42, [R1+0x58] ;  /* 0x00005800012a7983 */ /* 0x000ee80000100800 */
[----:B------:R-:W3:Y:S01]  /*b2a0*/  LDL R41, [R1+0x64] ;  /* 0x0000640001297983 */ /* 0x000ee20000100800 */
[----:B------:R-:W-:Y:S02]  /*b2b0*/  FMNMX3.FTZ R5, R13, R19, R18, !PT ;  /* 0x000000130d057276 */ /* 0x000fe40007810012 */
[----:B------:R-:W-:Y:S01]  /*b2c0*/  ISETP.GT.AND P0, PT, R2, R4, PT ;  /* 0x000000040200720c */ /* 0x000fe20003f04270 */
[----:B------:R1:W-:Y:S01]  /*b2d0*/  STL [R1+0x98], R225 ;  /* 0x000098e101007387 */ /* 0x0003e20000100800 */
[----:B------:R-:W-:Y:S01]  /*b2e0*/  FSEL R209, R14, -INF , !P5 ;  /* 0xff8000000ed17808 */ /* 0x000fe20006800000 */
[----:B--2---:R-:W2:Y:S01]  /*b2f0*/  MUFU.TANH R10, R16 ;  /* 0x00000010000a7308 */ /* 0x004ea20000002400 */
[----:B------:R-:W-:Y:S01]  /*b300*/  FMNMX3.FTZ R9, R134, R35, R34, !PT ;  /* 0x0000002386097276 */ /* 0x000fe20007810022 */
[----:B------:R-:W4:Y:S01]  /*b310*/  LDCU UR21, c[0x0][0x45c] ;  /* 0x00008b80ff1577ac */ /* 0x000f220008000800 */
[----:B-1----:R-:W4:Y:S04]  /*b320*/  LDL.LU R225, [R1+0x4] ;  /* 0x0000040001e17983 */ /* 0x002f280000300800 */
[----:B------:R1:W-:Y:S04]  /*b330*/  STL [R1+0x94], R224 ;  /* 0x000094e001007387 */ /* 0x0003e80000100800 */
[----:B-1----:R-:W3:Y:S04]  /*b340*/  LDL.LU R224, [R1+0x8] ;  /* 0x0000080001e07983 */ /* 0x002ee80000300800 */
[----:B------:R1:W-:Y:S04]  /*b350*/  STL [R1+0x90], R33 ;  /* 0x0000902101007387 */ /* 0x0003e80000100800 */
[----:B-1----:R-:W3:Y:S01]  /*b360*/  LDL.LU R33, [R1+0x14] ;  /* 0x0000140001217983 */ /* 0x002ee20000300800 */
[----:B------:R-:W-:Y:S01]  /*b370*/  ISETP.GE.AND P5, PT, R4, R243, PT ;  /* 0x000000f30400720c */ /* 0x000fe20003fa6270 */
[----:B------:R-:W1:Y:S01]  /*b380*/  MUFU.TANH R11, R17 ;  /* 0x00000011000b7308 */ /* 0x000e620000002400 */
[----:B------:R-:W-:Y:S01]  /*b390*/  FMNMX3.FTZ R5, R5, R231, R223, !PT ;  /* 0x000000e705057276 */ /* 0x000fe200078100df */
[----:B------:R1:W-:Y:S01]  /*b3a0*/  STL [R1+0x8c], R12 ;  /* 0x00008c0c01007387 */ /* 0x0003e20000100800 */
[----:B------:R-:W-:Y:S01]  /*b3b0*/  FSEL R6, R15, -INF , !P0 ;  /* 0xff8000000f067808 */ /* 0x000fe20004000000 */
[----:B------:R-:W1:Y:S01]  /*b3c0*/  S2UR UR6, SR_CgaCtaId ;  /* 0x00000000000679c3 */ /* 0x000e620000008800 */
[----:B------:R-:W-:Y:S01]  /*b3d0*/  FMNMX3.FTZ R7, R5, R219, R133, !PT ;  /* 0x000000db05077276 */ /* 0x000fe20007810085 */
[----:B------:R-:W-:Y:S01]  /*b3e0*/  UMOV UR23, 0x400 ;  /* 0x0000040000177882 */ /* 0x000fe20000000000 */
[----:B------:R-:W-:-:S02]  /*b3f0*/  FMNMX3.FTZ R5, R137, R29, R28, !PT ;  /* 0x0000001d89057276 */ /* 0x000fc4000781001c */
[----:B------:R-:W-:Y:S02]  /*b400*/  FMNMX3.FTZ R7, R7, R65, R56, !PT ;  /* 0x0000004107077276 */ /* 0x000fe40007810038 */
[----:B------:R-:W-:Y:S02]  /*b410*/  FMNMX3.FTZ R5, R5, R27, R23, !PT ;  /* 0x0000001b05057276 */ /* 0x000fe40007810017 */
[----:B------:R-:W-:Y:S02]  /*b420*/  FMNMX3.FTZ R8, R7, R249, R239, !PT ;  /* 0x000000f907087276 */ /* 0x000fe400078100ef */
[----:B------:R-:W-:Y:S02]  /*b430*/  FMNMX3.FTZ R5, R5, R233, R229, !PT ;  /* 0x000000e905057276 */ /* 0x000fe400078100e5 */
[----:B------:R-:W-:Y:S02]  /*b440*/  ISETP.GT.AND P0, PT, R0, R4, PT ;  /* 0x000000040000720c */ /* 0x000fe40003f04270 */
[----:B------:R-:W-:-:S02]  /*b450*/  FSEL R138, R30, -INF , !P4 ;  /* 0xff8000001e8a7808 */ /* 0x000fc40006000000 */
[----:B--2---:R-:W-:Y:S02]  /*b460*/  FSEL R10, R10, -INF , !P0 ;  /* 0xff8000000a0a7808 */ /* 0x004fe40004000000 */
[----:B------:R-:W-:Y:S02]  /*b470*/  ISETP.GT.AND P0, PT, R3, R4, PT ;  /* 0x000000040300720c */ /* 0x000fe40003f04270 */
[----:B-1----:R-:W-:Y:S01]  /*b480*/  FSEL R12, R6, -INF , !P5 ;  /* 0xff800000060c7808 */ /* 0x002fe20006800000 */
[----:B------:R-:W-:Y:S01]  /*b490*/  ULEA UR6, UR6, UR23, 0x18 ;  /* 0x0000001706067291 */ /* 0x000fe2000f8ec0ff */
[----:B------:R-:W-:Y:S02]  /*b4a0*/  FMNMX3.FTZ R6, R135, R26, R20, !PT ;  /* 0x0000001a87067276 */ /* 0x000fe40007810014 */
[----:B------:R-:W-:Y:S02]  /*b4b0*/  ISETP.GE.AND P5, PT, R4, R242, PT ;  /* 0x000000f20400720c */ /* 0x000fe40003fa6270 */
[----:B------:R-:W-:-:S02]  /*b4c0*/  FMNMX3.FTZ R6, R6, R22, R21, !PT ;  /* 0x0000001606067276 */ /* 0x000fc40007810015 */
[----:B------:R-:W-:Y:S02]  /*b4d0*/  FSEL R208, R10, -INF , !P5 ;  /* 0xff8000000ad07808 */ /* 0x000fe40006800000 */
[----:B------:R-:W-:Y:S02]  /*b4e0*/  FMNMX3.FTZ R7, R6, R232, R228, !PT ;  /* 0x000000e806077276 */ /* 0x000fe400078100e4 */
[----:B------:R-:W-:Y:S02]  /*b4f0*/  FMNMX3.FTZ R6, R8, R240, R214, !PT ;  /* 0x000000f008067276 */ /* 0x000fe400078100d6 */
[----:B------:R-:W-:Y:S02]  /*b500*/  FMNMX3.FTZ R7, R7, R221, R216, !PT ;  /* 0x000000dd07077276 */ /* 0x000fe400078100d8 */
[----:B------:R-:W-:Y:S02]  /*b510*/  FMNMX3.FTZ R8, R5, R220, R217, !PT ;  /* 0x000000dc05087276 */ /* 0x000fe400078100d9 */
[----:B------:R-:W-:-:S02]  /*b520*/  FMNMX3.FTZ R7, R7, R66, R67, !PT ;  /* 0x0000004207077276 */ /* 0x000fc40007810043 */
[----:B------:R-:W-:Y:S02]  /*b530*/  FMNMX3.FTZ R6, R6, R211, R209, !PT ;  /* 0x000000d306067276 */ /* 0x000fe400078100d1 */
[----:B------:R-:W-:Y:S02]  /*b540*/  FMNMX3.FTZ R5, R9, R37, R36, !PT ;  /* 0x0000002509057276 */ /* 0x000fe40007810024 */
[----:B------:R-:W-:Y:S01]  /*b550*/  FMNMX3.FTZ R9, R7, R250, R248, !PT ;  /* 0x000000fa07097276 */ /* 0x000fe200078100f8 */
[----:B------:R-:W1:Y:S01]  /*b560*/  SHFL.BFLY PT, R13, R6, 0x2, 0x1f ;  /* 0x0c401f00060d7f89 */ /* 0x000e6200000e0000 */
[----:B------:R-:W-:Y:S02]  /*b570*/  FMNMX3.FTZ R5, R5, R234, R230, !PT ;  /* 0x000000ea05057276 */ /* 0x000fe400078100e6 */
[----:B------:R-:W-:Y:S02]  /*b580*/  FMNMX3.FTZ R9, R9, R140, R141, !PT ;  /* 0x0000008c09097276 */ /* 0x000fe4000781008d */
[----:B------:R-:W-:-:S02]  /*b590*/  ISETP.GE.AND P5, PT, R4, R245, PT ;  /* 0x000000f50400720c */ /* 0x000fc40003fa6270 */
[----:B----4-:R-:W-:-:S04]  /*b5a0*/  FMNMX3.FTZ R8, R8, R132, R225, !PT ;  /* 0x0000008408087276 */ /* 0x010fc800078100e1 */
[----:B------:R-:W-:Y:S02]  /*b5b0*/  FMNMX3.FTZ R7, R8, R251, R246, !PT ;  /* 0x000000fb08077276 */ /* 0x000fe400078100f6 */
[----:B------:R-:W-:Y:S02]  /*b5c0*/  FMNMX3.FTZ R8, R5, R222, R218, !PT ;  /* 0x000000de05087276 */ /* 0x000fe400078100da */
[----:B------:R-:W-:-:S04]  /*b5d0*/  FMNMX3.FTZ R7, R7, R237, R212, !PT ;  /* 0x000000ed07077276 */ /* 0x000fc800078100d4 */
[----:B------:R-:W-:Y:S02]  /*b5e0*/  FMNMX3.FTZ R4, R7, R210, R208, !PT ;  /* 0x000000d207047276 */ /* 0x000fe400078100d0 */
[----:B------:R-:W-:-:S03]  /*b5f0*/  FSEL R7, R11, -INF , !P0 ;  /* 0xff8000000b077808 */ /* 0x000fc60004000000 */
[----:B------:R-:W2:Y:S01]  /*b600*/  SHFL.BFLY PT, R10, R4, 0x2, 0x1f ;  /* 0x0c401f00040a7f89 */ /* 0x000ea200000e0000 */
[----:B------:R-:W-:Y:S02]  /*b610*/  FSEL R139, R7, -INF , !P5 ;  /* 0xff800000078b7808 */ /* 0x000fe40006800000 */
[----:B-1----:R-:W-:-:S05]  /*b620*/  FMNMX.FTZ R7, R6, R13, !PT ;  /* 0x0000000d06077209 */ /* 0x002fca0007810000 */
[----:B------:R-:W1:Y:S01]  /*b630*/  SHFL.BFLY PT, R13, R7, 0x1, 0x1f ;  /* 0x0c201f00070d7f89 */ /* 0x000e6200000e0000 */
[----:B---3--:R-:W-:-:S04]  /*b640*/  FMNMX3.FTZ R8, R8, R143, R224, !PT ;  /* 0x0000008f08087276 */ /* 0x008fc800078100e0 */
[----:B------:R-:W-:-:S04]  /*b650*/  FMNMX3.FTZ R8, R8, R252, R247, !PT ;  /* 0x000000fc08087276 */ /* 0x000fc800078100f7 */
[----:B------:R-:W-:-:S04]  /*b660*/  FMNMX3.FTZ R8, R8, R52, R64, !PT ;  /* 0x0000003408087276 */ /* 0x000fc80007810040 */
[----:B------:R-:W-:Y:S02]  /*b670*/  FMNMX3.FTZ R8, R8, R138, R139, !PT ;  /* 0x0000008a08087276 */ /* 0x000fe4000781008b */
[----:B--2---:R-:W-:Y:S02]  /*b680*/  FMNMX.FTZ R4, R4, R10, !PT ;  /* 0x0000000a04047209 */ /* 0x004fe40007810000 */
[----:B-1----:R-:W-:-:S04]  /*b690*/  FMNMX.FTZ R39, R7, R13, !PT ;  /* 0x0000000d07277209 */ /* 0x002fc80007810000 */
[C---:B------:R-:W-:Y:S01]  /*b6a0*/  FSETP.NEU.FTZ.AND P4, PT, R39.reuse, -INF , PT ;  /* 0xff8000002700780b */ /* 0x040fe20003f9d000 */
[----:B------:R-:W-:Y:S01]  /*b6b0*/  FMUL.FTZ R13, R39, UR21 ;  /* 0x00000015270d7c20 */ /* 0x000fe20008410000 */
[----:B------:R-:W-:Y:S01]  /*b6c0*/  STL [R1+0x38], R39 ;  /* 0x0000382701007387 */ /* 0x000fe20000100800 */
[----:B------:R-:W-:-:S03]  /*b6d0*/  FMNMX3.FTZ R5, R9, R33, R12, !PT ;  /* 0x0000002109057276 */ /* 0x000fc6000781000c */
[----:B------:R-:W-:Y:S01]  /*b6e0*/  SHFL.BFLY PT, R9, R8, 0x2, 0x1f ;  /* 0x0c401f0008097f89 */ /* 0x000fe200000e0000 */
[----:B------:R-:W-:-:S03]  /*b6f0*/  FSEL R13, R13, RZ, P4 ;  /* 0x000000ff0d0d7208 */ /* 0x000fc60002000000 */
[----:B------:R-:W1:Y:S02]  /*b700*/  SHFL.BFLY PT, R11, R5, 0x2, 0x1f ;  /* 0x0c401f00050b7f89 */ /* 0x000e6400000e0000 */
[----:B------:R-:W-:-:S04]  /*b710*/  FFMA.FTZ R7, R19, UR21, -R13 ;  /* 0x0000001513077c23 */ /* 0x000fc8000801080d */
[----:B------:R-:W-:Y:S01]  /*b720*/  MUFU.EX2 R58, R7 ;  /* 0x00000007003a7308 */ /* 0x000fe20000000800 */
[----:B-1----:R-:W-:Y:S02]  /*b730*/  FMNMX.FTZ R6, R5, R11, !PT ;  /* 0x0000000b05067209 */ /* 0x002fe40007810000 */
[----:B------:R-:W1:Y:S01]  /*b740*/  SHFL.BFLY PT, R11, R4, 0x1, 0x1f ;  /* 0x0c201f00040b7f89 */ /* 0x000e6200000e0000 */
[----:B------:R-:W-:-:S03]  /*b750*/  FMNMX.FTZ R5, R8, R9, !PT ;  /* 0x0000000908057209 */ /* 0x000fc60007810000 */
[----:B------:R-:W2:Y:S04]  /*b760*/  SHFL.BFLY PT, R10, R6, 0x1, 0x1f ;  /* 0x0c201f00060a7f89 */ /* 0x000ea800000e0000 */
[----:B------:R-:W3:Y:S01]  /*b770*/  SHFL.BFLY PT, R8, R5, 0x1, 0x1f ;  /* 0x0c201f0005087f89 */ /* 0x000ee200000e0000 */
[----:B-1----:R-:W-:Y:S01]  /*b780*/  FMNMX.FTZ R215, R4, R11, !PT ;  /* 0x0000000b04d77209 */ /* 0x002fe20007810000 */
[--C-:B------:R-:W-:Y:S01]  /*b790*/  FFMA.FTZ R4, R24, UR21, -R13.reuse ;  /* 0x0000001518047c23 */ /* 0x100fe2000801080d */
[----:B--2---:R-:W-:Y:S01]  /*b7a0*/  FMNMX.FTZ R53, R6, R10, !PT ;  /* 0x0000000a06357209 */ /* 0x004fe20007810000 */
[----:B------:R-:W-:Y:S02]  /*b7b0*/  FFMA.FTZ R6, R25, UR21, -R13 ;  /* 0x0000001519067c23 */ /* 0x000fe4000801080d */
[----:B------:R1:W-:Y:S01]  /*b7c0*/  MUFU.EX2 R55, R4 ;  /* 0x0000000400377308 */ /* 0x0003e20000000800 */
[----:B------:R-:W-:Y:S01]  /*b7d0*/  FMUL.FTZ R14, R215, UR21 ;  /* 0x00000015d70e7c20 */ /* 0x000fe20008410000 */
[C---:B------:R-:W-:Y:S01]  /*b7e0*/  FSETP.NEU.FTZ.AND P0, PT, R53.reuse, -INF , PT ;  /* 0xff8000003500780b */ /* 0x040fe20003f1d000 */
[----:B------:R-:W-:Y:S01]  /*b7f0*/  FMUL.FTZ R32, R53, UR21 ;  /* 0x0000001535207c20 */ /* 0x000fe20008410000 */
[----:B------:R2:W-:Y:S01]  /*b800*/  MUFU.EX2 R38, R6 ;  /* 0x0000000600267308 */ /* 0x0005e20000000800 */
[----:B---3--:R-:W-:Y:S01]  /*b810*/  FMNMX.FTZ R40, R5, R8, !PT ;  /* 0x0000000805287209 */ /* 0x008fe20007810000 */
[----:B------:R-:W-:Y:S02]  /*b820*/  STL [R1+0x34], R53 ;  /* 0x0000343501007387 */ /* 0x000fe40000100800 */
[----:B------:R-:W-:-:S02]  /*b830*/  FSEL R32, R32, RZ, P0 ;  /* 0x000000ff20207208 */ /* 0x000fc40000000000 */
[----:B------:R-:W-:Y:S03]  /*b840*/  STL [R1+0x30], R215 ;  /* 0x000030d701007387 */ /* 0x000fe60000100800 */
[--C-:B------:R-:W-:Y:S01]  /*b850*/  FFMA.FTZ R5, R20, UR21, -R32.reuse ;  /* 0x0000001514057c23 */ /* 0x100fe20008010820 */
[----:B-1----:R-:W-:Y:S01]  /*b860*/  FSEL R4, R39, RZ, P4 ;  /* 0x000000ff27047208 */ /* 0x002fe20002000000 */
[----:B------:R-:W-:Y:S01]  /*b870*/  FFMA.FTZ R7, R22, UR21, -R32 ;  /* 0x0000001516077c23 */ /* 0x000fe20008010820 */
[----:B------:R1:W-:Y:S01]  /*b880*/  STL [R1+0x2c], R40 ;  /* 0x00002c2801007387 */ /* 0x0003e20000100800 */
[----:B------:R-:W-:Y:S01]  /*b890*/  MUFU.EX2 R142, R5 ;  /* 0x00000005008e7308 */ /* 0x000fe20000000800 */
[----:B--2---:R-:W-:Y:S01]  /*b8a0*/  FFMA.FTZ R6, R18, UR21, -R13 ;  /* 0x0000001512067c23 */ /* 0x004fe2000801080d */
[----:B------:R-:W-:Y:S01]  /*b8b0*/  FADD.FTZ R9, R136, -R4 ;  /* 0x8000000488097221 */ /* 0x000fe20000010000 */
[----:B------:R-:W-:Y:S01]  /*b8c0*/  FFMA.FTZ R4, R26, UR21, -R32 ;  /* 0x000000151a047c23 */ /* 0x000fe20008010820 */
[----:B------:R-:W-:Y:S01]  /*b8d0*/  MUFU.EX2 R54, R7 ;  /* 0x0000000700367308 */ /* 0x000fe20000000800 */
[----:B------:R-:W-:Y:S01]  /*b8e0*/  MOV R136, R52 ;  /* 0x0000003400887202 */ /* 0x000fe20000000f00 */
[----:B------:R-:W-:-:S02]  /*b8f0*/  FMUL.FTZ R9, R9, UR21 ;  /* 0x0000001509097c20 */ /* 0x000fc40008410000 */
[----:B------:R2:W-:Y:S04]  /*b900*/  MUFU.EX2 R31, R6 ;  /* 0x00000006001f7308 */ /* 0x0005e80000000800 */
[----:B------:R3:W-:Y:S04]  /*b910*/  MUFU.EX2 R213, R4 ;  /* 0x0000000400d57308 */ /* 0x0007e80000000800 */
[----:B------:R-:W4:Y:S01]  /*b920*/  MUFU.EX2 R26, R9 ;  /* 0x00000009001a7308 */ /* 0x000f220000000800 */
[----:B--2---:R-:W-:Y:S02]  /*b930*/  FSEL R6, R53, RZ, P0 ;  /* 0x000000ff35067208 */ /* 0x004fe40000000000 */
[----:B------:R-:W-:Y:S01]  /*b940*/  FSETP.NEU.FTZ.AND P0, PT, R215, -INF , PT ;  /* 0xff800000d700780b */ /* 0x000fe20003f1d000 */
[----:B---3--:R-:W-:-:S02]  /*b950*/  FFMA.FTZ R4, R21, UR21, -R32 ;  /* 0x0000001515047c23 */ /* 0x008fc40008010820 */
[----:B------:R-:W-:Y:S01]  /*b960*/  FADD.FTZ R8, R135, -R6 ;  /* 0x8000000687087221 */ /* 0x000fe20000010000 */
[----:B------:R-:W-:Y:S02]  /*b970*/  FSEL R14, R14, RZ, P0 ;  /* 0x000000ff0e0e7208 */ /* 0x000fe40000000000 */
[----:B------:R-:W-:Y:S01]  /*b980*/  FSEL R5, R215, RZ, P0 ;  /* 0x000000ffd7057208 */ /* 0x000fe20000000000 */
[----:B------:R2:W-:Y:S01]  /*b990*/  MUFU.EX2 R59, R4 ;  /* 0x00000004003b7308 */ /* 0x0005e20000000800 */
[----:B------:R-:W-:Y:S01]  /*b9a0*/  FMUL.FTZ R8, R8, UR21 ;  /* 0x0000001508087c20 */ /* 0x000fe20008410000 */
[--C-:B------:R-:W-:Y:S01]  /*b9b0*/  FFMA.FTZ R6, R29, UR21, -R14.reuse ;  /* 0x000000151d067c23 */ /* 0x100fe2000801080e */
[----:B----4-:R-:W-:Y:S01]  /*b9c0*/  FMUL.FTZ R144, R144, R26 ;  /* 0x0000001a90907220 */ /* 0x010fe20000410000 */
[----:B------:R-:W-:Y:S01]  /*b9d0*/  FADD.FTZ R7, R137, -R5 ;  /* 0x8000000589077221 */ /* 0x000fe20000010000 */
[----:B------:R-:W-:Y:S01]  /*b9e0*/  MOV R137, R40 ;  /* 0x0000002800897202 */ /* 0x000fe20000000f00 */
[--C-:B------:R-:W-:Y:S01]  /*b9f0*/  FFMA.FTZ R5, R23, UR21, -R14.reuse ;  /* 0x0000001517057c23 */ /* 0x100fe2000801080e */
[----:B-1----:R-:W-:Y:S01]  /*ba00*/  SHF.L.U32 R40, R238, 0x6, RZ ;  /* 0x00000006ee287819 */ /* 0x002fe200000006ff */
[----:B------:R1:W-:Y:S01]  /*ba10*/  MUFU.EX2 R135, R6 ;  /* 0x0000000600877308 */ /* 0x0003e20000000800 */
[C---:B------:R-:W-:Y:S01]  /*ba20*/  FSETP.NEU.FTZ.AND P0, PT, R137.reuse, -INF , PT ;  /* 0xff8000008900780b */ /* 0x040fe20003f1d000 */
[----:B------:R-:W-:Y:S01]  /*ba30*/  FMUL.FTZ R15, R137, UR21 ;  /* 0x00000015890f7c20 */ /* 0x000fe20008410000 */
[----:B------:R-:W-:Y:S01]  /*ba40*/  FMUL.FTZ R7, R7, UR21 ;  /* 0x0000001507077c20 */ /* 0x000fe20008410000 */
[----:B------:R-:W-:Y:S01]  /*ba50*/  MUFU.EX2 R21, R5 ;  /* 0x0000000500157308 */ /* 0x000fe20000000800 */
[-C--:B------:R-:W-:Y:S01]  /*ba60*/  FMUL.FTZ R145, R145, R26.reuse ;  /* 0x0000001a91917220 */ /* 0x080fe20000410000 */
[--C-:B--2---:R-:W-:Y:S01]  /*ba70*/  FFMA.FTZ R4, R28, UR21, -R14.reuse ;  /* 0x000000151c047c23 */ /* 0x104fe2000801080e */
[----:B------:R-:W-:Y:S01]  /*ba80*/  FSEL R15, R15, RZ, P0 ;  /* 0x000000ff0f0f7208 */ /* 0x000fe20000000000 */
[----:B------:R-:W2:Y:S01]  /*ba90*/  MUFU.EX2 R24, R7 ;  /* 0x0000000700187308 */ /* 0x000ea20000000800 */
[----:B------:R-:W-:Y:S01]  /*baa0*/  F2FP.F16.F32.PACK_AB R9, R142, R213 ;  /* 0x000000d58e09723e */ /* 0x000fe200000000ff */
[-C--:B------:R-:W-:Y:S01]  /*bab0*/  FMUL.FTZ R156, R156, R26.reuse ;  /* 0x0000001a9c9c7220 */ /* 0x080fe20000410000 */
[-C--:B------:R-:W-:Y:S01]  /*bac0*/  FMUL.FTZ R157, R157, R26.reuse ;  /* 0x0000001a9d9d7220 */ /* 0x080fe20000410000 */
[----:B------:R3:W-:Y:S01]  /*bad0*/  MUFU.EX2 R10, R4 ;  /* 0x00000004000a7308 */ /* 0x0007e20000000800 */
[-C--:B------:R-:W-:Y:S01]  /*bae0*/  FMUL.FTZ R160, R160, R26.reuse ;  /* 0x0000001aa0a07220 */ /* 0x080fe20000410000 */
[----:B-1----:R-:W-:Y:S01]  /*baf0*/  FFMA.FTZ R6, R27, UR21, -R14 ;  /* 0x000000151b067c23 */ /* 0x002fe2000801080e */
[-C--:B------:R-:W-:Y:S01]  /*bb00*/  FMUL.FTZ R161, R161, R26.reuse ;  /* 0x0000001aa1a17220 */ /* 0x080fe20000410000 */
[----:B------:R-:W1:Y:S01]  /*bb10*/  MUFU.EX2 R25, R8 ;  /* 0x0000000800197308 */ /* 0x000e620000000800 */
[-C--:B------:R-:W-:Y:S01]  /*bb20*/  FMUL.FTZ R172, R172, R26.reuse ;  /* 0x0000001aacac7220 */ /* 0x080fe20000410000 */
[-C--:B------:R-:W-:Y:S01]  /*bb30*/  FMUL.FTZ R173, R173, R26.reuse ;  /* 0x0000001aadad7220 */ /* 0x080fe20000410000 */
[-C--:B------:R-:W-:Y:S01]  /*bb40*/  FMUL.FTZ R176, R176, R26.reuse ;  /* 0x0000001ab0b07220 */ /* 0x080fe20000410000 */
[----:B------:R4:W4:Y:S01]  /*bb50*/  MUFU.EX2 R20, R6 ;  /* 0x0000000600147308 */ /* 0x0009220000000800 */
[----:B------:R-:W-:Y:S01]  /*bb60*/  FMUL.FTZ R177, R177, R26 ;  /* 0x0000001ab1b17220 */ /* 0x000fe20000410000 */
[-C--:B--2---:R-:W-:Y:S01]  /*bb70*/  FMUL.FTZ R152, R152, R24.reuse ;  /* 0x0000001898987220 */ /* 0x084fe20000410000 */
[-C--:B------:R-:W-:Y:S01]  /*bb80*/  FMUL.FTZ R153, R153, R24.reuse ;  /* 0x0000001899997220 */ /* 0x080fe20000410000 */
[-C--:B------:R-:W-:Y:S01]  /*bb90*/  FMUL.FTZ R148, R148, R24.reuse ;  /* 0x0000001894947220 */ /* 0x080fe20000410000 */
[----:B------:R-:W-:Y:S01]  /*bba0*/  FMUL.FTZ R149, R149, R24 ;  /* 0x0000001895957220 */ /* 0x000fe20000410000 */
[----:B---3--:R-:W-:Y:S01]  /*bbb0*/  LOP3.LUT R4, R41, R42, RZ, 0x3c, !PT ;  /* 0x0000002a29047212 */ /* 0x008fe200078e3cff */
[-C--:B------:R-:W-:Y:S01]  /*bbc0*/  FMUL.FTZ R164, R164, R24.reuse ;  /* 0x00000018a4a47220 */ /* 0x080fe20000410000 */
[-C--:B------:R-:W-:Y:S01]  /*bbd0*/  FMUL.FTZ R165, R165, R24.reuse ;  /* 0x00000018a5a57220 */ /* 0x080fe20000410000 */
[----:B------:R-:W-:Y:S01]  /*bbe0*/  FMUL.FTZ R168, R168, R24 ;  /* 0x00000018a8a87220 */ /* 0x000fe20000410000 */
[----:B------:R-:W-:Y:S01]  /*bbf0*/  LOP3.LUT R11, R4, 0x200, R40, 0xf8, !PT ;  /* 0x00000200040b7812 */ /* 0x000fe200078ef828 */
[--C-:B------:R-:W-:Y:S01]  /*bc00*/  FFMA.FTZ R4, R34, UR21, -R15.reuse ;  /* 0x0000001522047c23 */ /* 0x100fe2000801080f */
[-C--:B-1----:R-:W-:Y:S01]  /*bc10*/  FMUL.FTZ R146, R146, R25.reuse ;  /* 0x0000001992927220 */ /* 0x082fe20000410000 */
[-C--:B------:R-:W-:Y:S01]  /*bc20*/  FMUL.FTZ R147, R147, R25.reuse ;  /* 0x0000001993937220 */ /* 0x080fe20000410000 */
[----:B------:R-:W-:Y:S01]  /*bc30*/  LEA R235, R11, UR6, 0x1 ;  /* 0x000000060beb7c11 */ /* 0x000fe2000f8e08ff */
[----:B------:R1:W-:Y:S01]  /*bc40*/  MUFU.EX2 R57, R4 ;  /* 0x0000000400397308 */ /* 0x0003e20000000800 */
[--C-:B----4-:R-:W-:Y:S01]  /*bc50*/  FFMA.FTZ R6, R35, UR21, -R15.reuse ;  /* 0x0000001523067c23 */ /* 0x110fe2000801080f */
[----:B------:R2:W-:Y:S01]  /*bc60*/  STL [R1+0x40], R11 ;  /* 0x0000400b01007387 */ /* 0x0005e20000100800 */
[----:B------:R-:W-:Y:S01]  /*bc70*/  F2FP.F16.F32.PACK_AB R8, R55, R38 ;  /* 0x000000263708723e */ /* 0x000fe200000000ff */
[-C--:B------:R-:W-:Y:S01]  /*bc80*/  FMUL.FTZ R158, R158, R25.reuse ;  /* 0x000000199e9e7220 */ /* 0x080fe20000410000 */
[----:B------:R3:W4:Y:S01]  /*bc90*/  MUFU.EX2 R35, R6 ;  /* 0x0000000600237308 */ /* 0x0007220000000800 */
[----:B------:R-:W4:Y:S01]  /*bca0*/  LDSM.16.MT88.4 R16, [R235+0xc000] ;  /* 0x00c00000eb10783b */ /* 0x000f220000004200 */
[-C--:B------:R-:W-:Y:S01]  /*bcb0*/  FMUL.FTZ R159, R159, R25.reuse ;  /* 0x000000199f9f7220 */ /* 0x080fe20000410000 */
[----:B------:R-:W-:Y:S01]  /*bcc0*/  IADD3 R34, PT, PT, R235, 0xc040, RZ ;  /* 0x0000c040eb227810 */ /* 0x000fe20007ffe0ff */
[-C--:B------:R-:W-:Y:S01]  /*bcd0*/  FMUL.FTZ R162, R162, R25.reuse ;  /* 0x00000019a2a27220 */ /* 0x080fe20000410000 */
[-C--:B------:R-:W-:Y:S01]  /*bce0*/  FMUL.FTZ R163, R163, R25.reuse ;  /* 0x00000019a3a37220 */ /* 0x080fe20000410000 */
[----:B------:R-:W-:Y:S01]  /*bcf0*/  FMUL.FTZ R169, R169, R24 ;  /* 0x00000018a9a97220 */ /* 0x000fe20000410000 */
[-C--:B------:R-:W-:Y:S01]  /*bd00*/  FMUL.FTZ R174, R174, R25.reuse ;  /* 0x00000019aeae7220 */ /* 0x080fe20000410000 */
[-C--:B------:R-:W-:Y:S01]  /*bd10*/  FMUL.FTZ R175, R175, R25.reuse ;  /* 0x00000019afaf7220 */ /* 0x080fe20000410000 */
[----:B-1----:R-:W-:Y:S01]  /*bd20*/  FSEL R4, R137, RZ, P0 ;  /* 0x000000ff89047208 */ /* 0x002fe20000000000 */
[-C--:B------:R-:W-:Y:S01]  /*bd30*/  FMUL.FTZ R178, R178, R25.reuse ;  /* 0x00000019b2b27220 */ /* 0x080fe20000410000 */
[----:B------:R-:W-:Y:S01]  /*bd40*/  LOP3.LUT P0, RZ, R238, 0x2, RZ, 0xc0, !PT ;  /* 0x00000002eeff7812 */ /* 0x000fe2000780c0ff */
[-C--:B------:R-:W-:Y:S01]  /*bd50*/  FMUL.FTZ R179, R179, R25.reuse ;  /* 0x00000019b3b37220 */ /* 0x080fe20000410000 */
[----:B------:R-:W-:Y:S01]  /*bd60*/  MOV R238, R54 ;  /* 0x0000003600ee7202 */ /* 0x000fe20000000f00 */
[----:B------:R-:W-:Y:S01]  /*bd70*/  FADD.FTZ R5, R134, -R4 ;  /* 0x8000000486057221 */ /* 0x000fe20000010000 */
[--C-:B------:R-:W-:Y:S01]  /*bd80*/  FFMA.FTZ R4, R37, UR21, -R15.reuse ;  /* 0x0000001525047c23 */ /* 0x100fe2000801080f */
[----:B------:R-:W-:Y:S01]  /*bd90*/  MOV R37, R10 ;  /* 0x0000000a00257202 */ /* 0x000fe20000000f00 */
[----:B------:R-:W-:Y:S01]  /*bda0*/  FMUL.FTZ R180, R180, R24 ;  /* 0x00000018b4b47220 */ /* 0x000fe20000410000 */
[----:B------:R-:W-:Y:S01]  /*bdb0*/  FMUL.FTZ R5, R5, UR21 ;  /* 0x0000001505057c20 */ /* 0x000fe20008410000 */
[----:B------:R1:W-:Y:S01]  /*bdc0*/  MUFU.EX2 R23, R4 ;  /* 0x0000000400177308 */ /* 0x0003e20000000800 */
[----:B---3--:R-:W-:Y:S01]  /*bdd0*/  F2FP.F16.F32.PACK_AB R6, R21, R20 ;  /* 0x000000141506723e */ /* 0x008fe200000000ff */
[----:B------:R-:W-:Y:S01]  /*bde0*/  FMUL.FTZ R181, R181, R24 ;  /* 0x00000018b5b57220 */ /* 0x000fe20000410000 */
[----:B------:R-:W-:Y:S01]  /*bdf0*/  F2FP.F16.F32.PACK_AB R10, R31, R58 ;  /* 0x0000003a1f0a723e */ /* 0x000fe200000000ff */
[----:B------:R4:W3:Y:S01]  /*be00*/  MUFU.EX2 R27, R5 ;  /* 0x00000005001b7308 */ /* 0x0008e20000000800 */
[----:B--2---:R-:W-:Y:S01]  /*be10*/  F2FP.F16.F32.PACK_AB R11, R59, R54 ;  /* 0x000000363b0b723e */ /* 0x004fe200000000ff */
[-C--:B------:R-:W-:Y:S01]  /*be20*/  FMUL.FTZ R184, R184, R24.reuse ;  /* 0x00000018b8b87220 */ /* 0x080fe20000410000 */
[----:B------:R-:W-:Y:S01]  /*be30*/  FMUL.FTZ R185, R185, R24 ;  /* 0x00000018b9b97220 */ /* 0x000fe20000410000 */
[-C--:B------:R-:W-:Y:S01]  /*be40*/  FMUL.FTZ R188, R188, R26.reuse ;  /* 0x0000001abcbc7220 */ /* 0x080fe20000410000 */
[----:B------:R-:W-:Y:S01]  /*be50*/  FMUL.FTZ R189, R189, R26 ;  /* 0x0000001abdbd7220 */ /* 0x000fe20000410000 */
[-C--:B------:R-:W-:Y:S01]  /*be60*/  FMUL.FTZ R190, R190, R25.reuse ;  /* 0x00000019bebe7220 */ /* 0x080fe20000410000 */
[-C--:B------:R-:W-:Y:S01]  /*be70*/  FMUL.FTZ R191, R191, R25.reuse ;  /* 0x00000019bfbf7220 */ /* 0x080fe20000410000 */
[----:B------:R-:W-:Y:S01]  /*be80*/  IMAD.MOV.U32 R134, RZ, RZ, R136 ;  /* 0x000000ffff867224 */ /* 0x000fe200078e0088 */
[----:B------:R-:W-:Y:S01]  /*be90*/  MOV R136, R132 ;  /* 0x0000008400887202 */ /* 0x000fe20000000f00 */
[----:B-1----:R-:W-:Y:S01]  /*bea0*/  FFMA.FTZ R4, R36, UR21, -R15 ;  /* 0x0000001524047c23 */ /* 0x002fe2000801080f */
[-C--:B------:R-:W-:Y:S01]  /*beb0*/  FMUL.FTZ R196, R196, R26.reuse ;  /* 0x0000001ac4c47220 */ /* 0x080fe20000410000 */
[----:B------:R-:W-:Y:S01]  /*bec0*/  FMUL.FTZ R197, R197, R26 ;  /* 0x0000001ac5c57220 */ /* 0x000fe20000410000 */
[----:B------:R-:W-:Y:S01]  /*bed0*/  FMUL.FTZ R198, R198, R25 ;  /* 0x00000019c6c67220 */ /* 0x000fe20000410000 */
[----:B------:R1:W2:Y:S01]  /*bee0*/  MUFU.EX2 R22, R4 ;  /* 0x0000000400167308 */ /* 0x0002a20000000800 */
[----:B----4-:R-:W-:Y:S01]  /*bef0*/  F2FP.F16.F32.PACK_AB R5, R57, R35 ;  /* 0x000000233905723e */ /* 0x010fe200000000ff */
[-C--:B---3--:R-:W-:Y:S01]  /*bf00*/  FMUL.FTZ R154, R154, R27.reuse ;  /* 0x0000001b9a9a7220 */ /* 0x088fe20000410000 */
[-C--:B------:R-:W-:Y:S01]  /*bf10*/  FMUL.FTZ R155, R155, R27.reuse ;  /* 0x0000001b9b9b7220 */ /* 0x080fe20000410000 */
[-C--:B------:R-:W-:Y:S01]  /*bf20*/  FMUL.FTZ R150, R150, R27.reuse ;  /* 0x0000001b96967220 */ /* 0x080fe20000410000 */
[-C--:B------:R-:W-:Y:S01]  /*bf30*/  FMUL.FTZ R151, R151, R27.reuse ;  /* 0x0000001b97977220 */ /* 0x080fe20000410000 */
[----:B------:R-:W-:Y:S01]  /*bf40*/  HMMA.16816.F32 R40, R8, R16, R144 ;  /* 0x000000100828723c */ /* 0x000fe20000001890 */
[-C--:B------:R-:W-:Y:S01]  /*bf50*/  FMUL.FTZ R166, R166, R27.reuse ;  /* 0x0000001ba6a67220 */ /* 0x080fe20000410000 */
[-C--:B------:R-:W-:Y:S01]  /*bf60*/  FMUL.FTZ R167, R167, R27.reuse ;  /* 0x0000001ba7a77220 */ /* 0x080fe20000410000 */
[-C--:B------:R-:W-:Y:S01]  /*bf70*/  FMUL.FTZ R170, R170, R27.reuse ;  /* 0x0000001baaaa7220 */ /* 0x080fe20000410000 */
[-C--:B------:R-:W-:Y:S01]  /*bf80*/  FMUL.FTZ R171, R171, R27.reuse ;  /* 0x0000001babab7220 */ /* 0x080fe20000410000 */
[-C--:B------:R-:W-:Y:S01]  /*bf90*/  FMUL.FTZ R182, R182, R27.reuse ;  /* 0x0000001bb6b67220 */ /* 0x080fe20000410000 */
[-C--:B------:R-:W-:Y:S01]  /*bfa0*/  FMUL.FTZ R183, R183, R27.reuse ;  /* 0x0000001bb7b77220 */ /* 0x080fe20000410000 */
[----:B------:R-:W-:Y:S01]  /*bfb0*/  FMUL.FTZ R186, R186, R27 ;  /* 0x0000001bbaba7220 */ /* 0x000fe20000410000 */
[----:B-1----:R-:W-:Y:S01]  /*bfc0*/  F2FP.F16.F32.PACK_AB R4, R37, R135 ;  /* 0x000000872504723e */ /* 0x002fe200000000ff */
[----:B------:R-:W-:Y:S01]  /*bfd0*/  FMUL.FTZ R187, R187, R27 ;  /* 0x0000001bbbbb7220 */ /* 0x000fe20000410000 */
[----:B--2---:R-:W-:Y:S01]  /*bfe0*/  F2FP.F16.F32.PACK_AB R7, R22, R23 ;  /* 0x000000171607723e */ /* 0x004fe200000000ff */
[----:B------:R-:W-:Y:S01]  /*bff0*/  FMUL.FTZ R199, R199, R25 ;  /* 0x00000019c7c77220 */ /* 0x000fe20000410000 */
[----:B------:R-:W-:Y:S01]  /*c000*/  MOV R147, R56 ;  /* 0x0000003800937202 */ /* 0x000fe20000000f00 */
[-C--:B------:R-:W-:Y:S01]  /*c010*/  FMUL.FTZ R192, R192, R24.reuse ;  /* 0x00000018c0c07220 */ /* 0x080fe20000410000 */
[----:B------:R-:W-:Y:S01]  /*c020*/  FMUL.FTZ R193, R193, R24 ;  /* 0x00000018c1c17220 */ /* 0x000fe20000410000 */
[-C--:B------:R-:W-:Y:S01]  /*c030*/  FMUL.FTZ R194, R194, R27.reuse ;  /* 0x0000001bc2c27220 */ /* 0x080fe20000410000 */
[----:B------:R-:W-:Y:S01]  /*c040*/  FMUL.FTZ R195, R195, R27 ;  /* 0x0000001bc3c37220 */ /* 0x000fe20000410000 */
[C---:B------:R-:W-:Y:S01]  /*c050*/  HMMA.16816.F32 R44, R4.reuse, R18, R152 ;  /* 0x00000012042c723c */ /* 0x040fe20000001898 */
[----:B------:R-:W-:Y:S01]  /*c060*/  MOV R153, R20 ;  /* 0x0000001400997202 */ /* 0x000fe20000000f00 */
[----:B------:R-:W-:Y:S01]  /*c070*/  IMAD.MOV.U32 R154, RZ, RZ, R31 ;  /* 0x000000ffff9a7224 */ /* 0x000fe200078e001f */
[----:B------:R-:W-:Y:S01]  /*c080*/  SEL R20, R236, 0xffffffe0, !P0 ;  /* 0xffffffe0ec147807 */ /* 0x000fe20004000000 */
[-C--:B------:R-:W-:Y:S01]  /*c090*/  FMUL.FTZ R200, R200, R24.reuse ;  /* 0x00000018c8c87220 */ /* 0x080fe20000410000 */
[----:B------:R-:W-:Y:S01]  /*c0a0*/  MOV R155, R59 ;  /* 0x0000003b009b7202 */ /* 0x000fe20000000f00 */
[----:B------:R-:W-:Y:S01]  /*c0b0*/  FMUL.FTZ R201, R201, R24 ;  /* 0x00000018c9c97220 */ /* 0x000fe20000410000 */
[-C--:B------:R-:W-:Y:S01]  /*c0c0*/  FMUL.FTZ R202, R202, R27.reuse ;  /* 0x0000001bcaca7220 */ /* 0x080fe20000410000 */
[----:B------:R-:W-:Y:S01]  /*c0d0*/  HMMA.16816.F32 R48, R4, R16, R148 ;  /* 0x000000100430723c */ /* 0x000fe20000001894 */
[----:B------:R-:W-:Y:S01]  /*c0e0*/  IADD3 R16, PT, PT, R235, 0xc000, RZ ;  /* 0x0000c000eb107810 */ /* 0x000fe20007ffe0ff */
[----:B------:R-:W-:Y:S01]  /*c0f0*/  FMUL.FTZ R203, R203, R27 ;  /* 0x0000001bcbcb7220 */ /* 0x000fe20000410000 */
[-C--:B------:R-:W-:Y:S01]  /*c100*/  FMUL.FTZ R204, R204, R26.reuse ;  /* 0x0000001acccc7220 */ /* 0x080fe20000410000 */
[----:B------:R-:W-:Y:S01]  /*c110*/  FMUL.FTZ R205, R205, R26 ;  /* 0x0000001acdcd7220 */ /* 0x000fe20000410000 */
[----:B------:R-:W-:Y:S01]  /*c120*/  FMUL.FTZ R206, R206, R25 ;  /* 0x00000019cece7220 */ /* 0x000fe20000410000 */
[----:B------:R-:W-:-:S02]  /*c130*/  @P3 VIADD R34, R16, 0xffffffc0 ;  /* 0xffffffc010223836 */ /* 0x000fc40000000000 */
[----:B------:R-:W-:Y:S01]  /*c140*/  FMUL.FTZ R207, R207, R25 ;  /* 0x00000019cfcf7220 */ /* 0x000fe20000410000 */
[C---:B------:R-:W-:Y:S01]  /*c150*/  HMMA.16816.F32 R28, R8.reuse, R18, R156 ;  /* 0x00000012081c723c */ /* 0x040fe2000000189c */
[----:B------:R-:W-:Y:S01]  /*c160*/  IMAD.MOV.U32 R159, RZ, RZ, R39 ;  /* 0x000000ffff9f7224 */ /* 0x000fe200078e0027 */
[----:B------:R-:W-:Y:S01]  /*c170*/  IADD3 R39, PT, PT, R235, R20, RZ ;  /* 0x00000014eb277210 */ /* 0x000fe20007ffe0ff */
[-C--:B------:R-:W-:Y:S01]  /*c180*/  FMUL.FTZ R68, R68, R26.reuse ;  /* 0x0000001a44447220 */ /* 0x080fe20000410000 */
[----:B------:R-:W-:Y:S01]  /*c190*/  MOV R157, R55 ;  /* 0x00000037009d7202 */ /* 0x000fe20000000f00 */
[----:B------:R-:W-:Y:S01]  /*c1a0*/  FMUL.FTZ R69, R69, R26 ;  /* 0x0000001a45457220 */ /* 0x000fe20000410000 */
[----:B------:R-:W-:Y:S01]  /*c1b0*/  MOV R158, R53 ;  /* 0x00000035009e7202 */ /* 0x000fe20000000f00 */
[----:B------:R-:W1:Y:S01]  /*c1c0*/  LDSM.16.MT88.4 R16, [R39+0xc000] ;  /* 0x00c000002710783b */ /* 0x000e620000004200 */
[----:B------:R-:W-:Y:S01]  /*c1d0*/  IADD3 R132, PT, PT, R20, R34, RZ ;  /* 0x0000002214847210 */ /* 0x000fe20007ffe0ff */
[-C--:B------:R-:W-:Y:S01]  /*c1e0*/  FMUL.FTZ R70, R70, R25.reuse ;  /* 0x0000001946467220 */ /* 0x080fe20000410000 */
[----:B------:R-:W-:Y:S01]  /*c1f0*/  MOV R36, R64 ;  /* 0x0000004000247202 */ /* 0x000fe20000000f00 */
        /* <DEDUP_REMOVED lines=33> */
[----:B------:R-:W-:Y:S01]  /*c410*/  FMUL.FTZ R107, R107, R27 ;  /* 0x0000001b6b6b7220 */ /* 0x000fe20000410000 */
[-C--:B------:R-:W-:Y:S01]  /*c420*/  FMUL.FTZ R108, R108, R24.reuse ;  /* 0x000000186c6c7220 */ /* 0x080fe20000410000 */
[----:B------:R-:W-:Y:S01]  /*c430*/  FMUL.FTZ R109, R109, R24 ;  /* 0x000000186d6d7220 */ /* 0x000fe20000410000 */
[-C--:B-1----:R-:W-:Y:S01]  /*c440*/  HMMA.16816.F32 R52, R8, R16.reuse, R160 ;  /* 0x000000100834723c */ /* 0x082fe200000018a0 */
[----:B------:R-:W-:Y:S01]  /*c450*/  MOV R161, R58 ;  /* 0x0000003a00a17202 */ /* 0x000fe20000000f00 */
[-C--:B------:R-:W-:Y:S01]  /*c460*/  FMUL.FTZ R120, R120, R24.reuse ;  /* 0x0000001878787220 */ /* 0x080fe20000410000 */
[----:B------:R-:W-:Y:S01]  /*c470*/  MOV R160, R139 ;  /* 0x0000008b00a07202 */ /* 0x000fe20000000f00 */
[-C--:B------:R-:W-:Y:S01]  /*c480*/  FMUL.FTZ R121, R121, R24.reuse ;  /* 0x0000001879797220 */ /* 0x080fe20000410000 */
[-C--:B------:R-:W-:Y:S01]  /*c490*/  FMUL.FTZ R110, R110, R27.reuse ;  /* 0x0000001b6e6e7220 */ /* 0x080fe20000410000 */
[-C--:B------:R-:W-:Y:S01]  /*c4a0*/  FMUL.FTZ R111, R111, R27.reuse ;  /* 0x0000001b6f6f7220 */ /* 0x080fe20000410000 */
[-C--:B------:R-:W-:Y:S01]  /*c4b0*/  FMUL.FTZ R124, R124, R24.reuse ;  /* 0x000000187c7c7220 */ /* 0x080fe20000410000 */
[C---:B------:R-:W-:Y:S01]  /*c4c0*/  HMMA.16816.F32 R164, R4.reuse, R16, R164 ;  /* 0x0000001004a4723c */ /* 0x040fe200000018a4 */
[----:B------:R-:W-:Y:S01]  /*c4d0*/  FMUL.FTZ R125, R125, R24 ;  /* 0x000000187d7d7220 */ /* 0x000fe20000410000 */
[-C--:B------:R-:W-:Y:S01]  /*c4e0*/  FMUL.FTZ R122, R122, R27.reuse ;  /* 0x0000001b7a7a7220 */ /* 0x080fe20000410000 */
[-C--:B------:R-:W-:Y:S01]  /*c4f0*/  FMUL.FTZ R123, R123, R27.reuse ;  /* 0x0000001b7b7b7220 */ /* 0x080fe20000410000 */
[-C--:B------:R-:W-:Y:S01]  /*c500*/  FMUL.FTZ R126, R126, R27.reuse ;  /* 0x0000001b7e7e7220 */ /* 0x080fe20000410000 */
[----:B------:R-:W-:Y:S01]  /*c510*/  FMUL.FTZ R127, R127, R27 ;  /* 0x0000001b7f7f7220 */ /* 0x000fe20000410000 */
[-C--:B------:R-:W-:Y:S01]  /*c520*/  FMUL.FTZ R116, R116, R26.reuse ;  /* 0x0000001a74747220 */ /* 0x080fe20000410000 */
[-C--:B------:R-:W-:Y:S01]  /*c530*/  FMUL.FTZ R117, R117, R26.reuse ;  /* 0x0000001a75757220 */ /* 0x080fe20000410000 */
[-C--:B------:R-:W-:Y:S01]  /*c540*/  HMMA.16816.F32 R168, R4, R18.reuse, R168 ;  /* 0x0000001204a8723c */ /* 0x080fe200000018a8 */
[-C--:B------:R-:W-:Y:S01]  /*c550*/  FMUL.FTZ R118, R118, R25.reuse ;  /* 0x0000001976767220 */ /* 0x080fe20000410000 */
[-C--:B------:R-:W-:Y:S01]  /*c560*/  FMUL.FTZ R119, R119, R25.reuse ;  /* 0x0000001977777220 */ /* 0x080fe20000410000 */
[-C--:B------:R-:W-:Y:S01]  /*c570*/  FMUL.FTZ R128, R128, R26.reuse ;  /* 0x0000001a80807220 */ /* 0x080fe20000410000 */
[-C--:B------:R-:W-:Y:S01]  /*c580*/  FMUL.FTZ R129, R129, R26.reuse ;  /* 0x0000001a81817220 */ /* 0x080fe20000410000 */
[-C--:B------:R-:W-:Y:S01]  /*c590*/  FMUL.FTZ R130, R130, R25.reuse ;  /* 0x0000001982827220 */ /* 0x080fe20000410000 */
[----:B------:R-:W-:Y:S01]  /*c5a0*/  FMUL.FTZ R131, R131, R25 ;  /* 0x0000001983837220 */ /* 0x000fe20000410000 */
[-C--:B------:R-:W-:Y:S01]  /*c5b0*/  FMUL.FTZ R100, R100, R26.reuse ;  /* 0x0000001a64647220 */ /* 0x080fe20000410000 */
[C---:B------:R-:W-:Y:S01]  /*c5c0*/  HMMA.16816.F32 R60, R8.reuse, R18, R172 ;  /* 0x00000012083c723c */ /* 0x040fe200000018ac */
[----:B------:R-:W1:Y:S01]  /*c5d0*/  LDSM.16.MT88.4 R16, [R34] ;  /* 0x000000002210783b */ /* 0x000e620000004200 */
[----:B------:R-:W-:Y:S01]  /*c5e0*/  MOV R173, R57 ;  /* 0x0000003900ad7202 */ /* 0x000fe20000000f00 */
[----:B------:R-:W-:Y:S01]  /*c5f0*/  FMUL.FTZ R101, R101, R26 ;  /* 0x0000001a65657220 */ /* 0x000fe20000410000 */
[----:B------:R-:W-:Y:S01]  /*c600*/  MOV R172, R141 ;  /* 0x0000008d00ac7202 */ /* 0x000fe20000000f00 */
[-C--:B------:R-:W-:Y:S01]  /*c610*/  FMUL.FTZ R102, R102, R25.reuse ;  /* 0x0000001966667220 */ /* 0x080fe20000410000 */
[----:B------:R-:W-:Y:S01]  /*c620*/  MOV R175, R140 ;  /* 0x0000008c00af7202 */ /* 0x000fe20000000f00 */
[-C--:B------:R-:W-:Y:S01]  /*c630*/  FMUL.FTZ R103, R103, R25.reuse ;  /* 0x0000001967677220 */ /* 0x080fe20000410000 */
[-C--:B------:R-:W-:Y:S01]  /*c640*/  FMUL.FTZ R112, R112, R26.reuse ;  /* 0x0000001a70707220 */ /* 0x080fe20000410000 */
[----:B------:R-:W-:Y:S01]  /*c650*/  FMUL.FTZ R113, R113, R26 ;  /* 0x0000001a71717220 */ /* 0x000fe20000410000 */
[-C--:B------:R-:W-:Y:S01]  /*c660*/  FMUL.FTZ R114, R114, R25.reuse ;  /* 0x0000001972727220 */ /* 0x080fe20000410000 */
[----:B------:R-:W-:Y:S01]  /*c670*/  FMUL.FTZ R115, R115, R25 ;  /* 0x0000001973737220 */ /* 0x000fe20000410000 */
[----:B-1----:R-:W-:Y:S01]  /*c680*/  HMMA.16816.F32 R56, R8, R16, R176 ;  /* 0x000000100838723c */ /* 0x002fe200000018b0 */
[----:B------:R-:W-:-:S02]  /*c690*/  MOV R178, R137 ;  /* 0x0000008900b27202 */ /* 0x000fc40000000f00 */
[----:B------:R-:W-:Y:S01]  /*c6a0*/  MOV R177, R22 ;  /* 0x0000001600b17202 */ /* 0x000fe20000000f00 */
[----:B------:R-:W-:Y:S01]  /*c6b0*/  IMAD.MOV.U32 R22, RZ, RZ, R67 ;  /* 0x000000ffff167224 */ /* 0x000fe200078e0043 */
[----:B------:R-:W-:Y:S02]  /*c6c0*/  MOV R176, R65 ;  /* 0x0000004100b07202 */ /* 0x000fe40000000f00 */
[----:B------:R-:W-:Y:S01]  /*c6d0*/  MOV R137, R66 ;  /* 0x0000004200897202 */ /* 0x000fe20000000f00 */
[----:B------:R-:W-:Y:S01]  /*c6e0*/  HMMA.16816.F32 R180, R4, R16, R180 ;  /* 0x0000001004b4723c */ /* 0x000fe200000018b4 */
[----:B------:R-:W-:-:S07]  /*c6f0*/  MOV R179, R142 ;  /* 0x0000008e00b37202 */ /* 0x000fce0000000f00 */
[-C--:B------:R-:W-:Y:S08]  /*c700*/  HMMA.16816.F32 R184, R4, R18.reuse, R184 ;  /* 0x0000001204b8723c */ /* 0x080ff000000018b8 */
[C---:B------:R-:W-:Y:S01]  /*c710*/  HMMA.16816.F32 R188, R8.reuse, R18, R188 ;  /* 0x0000001208bc723c */ /* 0x040fe200000018bc */
[----:B------:R-:W1:Y:S07]  /*c720*/  LDSM.16.MT88.4 R16, [R132] ;  /* 0x000000008410783b */ /* 0x000e6e0000004200 */
[----:B-1----:R-:W-:Y:S01]  /*c730*/  HMMA.16816.F32 R64, R8, R16, R196 ;  /* 0x000000100840723c */ /* 0x002fe200000018c4 */
[----:B------:R-:W-:Y:S01]  /*c740*/  MOV R199, R37 ;  /* 0x0000002500c77202 */ /* 0x000fe20000000f00 */
[----:B------:R-:W-:Y:S01]  /*c750*/  IMAD.MOV.U32 R37, RZ, RZ, R138 ;  /* 0x000000ffff257224 */ /* 0x000fe200078e008a */
[----:B------:R-:W-:Y:S01]  /*c760*/  MOV R197, R147 ;  /* 0x0000009300c57202 */ /* 0x000fe20000000f00 */
[----:B------:R-:W-:-:S04]  /*c770*/  IMAD.MOV.U32 R198, RZ, RZ, R21 ;  /* 0x000000ffffc67224 */ /* 0x000fc800078e0015 */
[C---:B------:R-:W-:Y:S08]  /*c780*/  HMMA.16816.F32 R192, R4.reuse, R16, R192 ;  /* 0x0000001004c0723c */ /* 0x040ff000000018c0 */
[-C--:B------:R-:W-:Y:S08]  /*c790*/  HMMA.16816.F32 R200, R4, R18.reuse, R200 ;  /* 0x0000001204c8723c */ /* 0x080ff000000018c8 */
[C---:B------:R-:W-:Y:S01]  /*c7a0*/  HMMA.16816.F32 R204, R8.reuse, R18, R204 ;  /* 0x0000001208cc723c */ /* 0x040fe200000018cc */
[----:B------:R-:W1:Y:S07]  /*c7b0*/  LDSM.16.MT88.4 R16, [R235+0xe000] ;  /* 0x00e00000eb10783b */ /* 0x000e6e0000004200 */
[----:B-1----:R-:W-:Y:S01]  /*c7c0*/  HMMA.16816.F32 R148, R8, R16, R68 ;  /* 0x000000100894723c */ /* 0x002fe20000001844 */
[----:B------:R-:W-:Y:S01]  /*c7d0*/  IMAD.MOV.U32 R71, RZ, RZ, R137 ;  /* 0x000000ffff477224 */ /* 0x000fe200078e0089 */
[----:B------:R-:W-:-:S02]  /*c7e0*/  MOV R69, R136 ;  /* 0x0000008800457202 */ /* 0x000fc40000000f00 */
[----:B------:R-:W-:Y:S02]  /*c7f0*/  MOV R68, R143 ;  /* 0x0000008f00447202 */ /* 0x000fe40000000f00 */
[----:B------:R-:W-:Y:S02]  /*c800*/  MOV R70, R22 ;  /* 0x0000001600467202 */ /* 0x000fe40000000f00 */
[----:B------:R-:W-:Y:S01]  /*c810*/  HMMA.16816.F32 R144, R4, R16, R72 ;  /* 0x000000100490723c */ /* 0x000fe20000001848 */
[----:B------:R-:W1:Y:S01]  /*c820*/  LDSM.16.MT88.4 R20, [R34+0x2000] ;  /* 0x002000002214783b */ /* 0x000e620000004200 */
[----:B------:R-:W-:Y:S01]  /*c830*/  MOV R73, R68 ;  /* 0x0000004400497202 */ /* 0x000fe20000000f00 */
[----:B------:R-:W-:Y:S01]  /*c840*/  IMAD.MOV.U32 R68, RZ, RZ, R71 ;  /* 0x000000ffff447224 */ /* 0x000fe200078e0047 */
[----:B------:R-:W-:Y:S02]  /*c850*/  MOV R74, R69 ;  /* 0x00000045004a7202 */ /* 0x000fe40000000f00 */
[----:B------:R-:W-:-:S02]  /*c860*/  MOV R69, R197 ;  /* 0x000000c500457202 */ /* 0x000fc40000000f00 */
[-C--:B------:R-:W-:Y:S01]  /*c870*/  HMMA.16816.F32 R140, R4, R18.reuse, R76 ;  /* 0x00000012048c723c */ /* 0x080fe2000000184c */
[----:B------:R-:W-:Y:S01]  /*c880*/  MOV R72, R73 ;  /* 0x0000004900487202 */ /* 0x000fe20000000f00 */
[----:B------:R-:W-:Y:S01]  /*c890*/  IMAD.MOV.U32 R73, RZ, RZ, R74 ;  /* 0x000000ffff497224 */ /* 0x000fe200078e004a */
[----:B------:R-:W-:Y:S02]  /*c8a0*/  MOV R71, R178 ;  /* 0x000000b200477202 */ /* 0x000fe40000000f00 */
[----:B------:R-:W-:Y:S02]  /*c8b0*/  MOV R197, R177 ;  /* 0x000000b100c57202 */ /* 0x000fe40000000f00 */
[----:B------:R-:W-:Y:S01]  /*c8c0*/  MOV R177, R161 ;  /* 0x000000a100b17202 */ /* 0x000fe20000000f00 */
[----:B------:R-:W-:Y:S01]  /*c8d0*/  HMMA.16816.F32 R136, R8, R18, R80 ;  /* 0x000000120888723c */ /* 0x000fe20000001850 */
[----:B------:R-:W2:Y:S01]  /*c8e0*/  LDSM.16.MT88.4 R16, [R39+0xe000] ;  /* 0x00e000002710783b */ /* 0x000ea20000004200 */
[----:B------:R-:W-:-:S02]  /*c8f0*/  MOV R178, R238 ;  /* 0x000000ee00b27202 */ /* 0x000fc40000000f00 */
[----:B------:R-:W-:-:S04]  /*c900*/  MOV R161, R157 ;  /* 0x0000009d00a17202 */ /* 0x000fc80000000f00 */
[C---:B-1----:R-:W-:Y:S08]  /*c910*/  HMMA.16816.F32 R104, R4.reuse, R20, R104 ;  /* 0x000000140468723c */ /* 0x042ff00000001868 */
[----:B------:R-:W-:Y:S08]  /*c920*/  HMMA.16816.F32 R108, R4, R22, R108 ;  /* 0x00000016046c723c */ /* 0x000ff0000000186c */
[-C--:B--2---:R-:W-:Y:S08]  /*c930*/  HMMA.16816.F32 R80, R8, R16.reuse, R84 ;  /* 0x000000100850723c */ /* 0x084ff00000001854 */
[C---:B------:R-:W-:Y:S08]  /*c940*/  HMMA.16816.F32 R88, R4.reuse, R16, R88 ;  /* 0x000000100458723c */ /* 0x040ff00000001858 */
[-C--:B------:R-:W-:Y:S08]  /*c950*/  HMMA.16816.F32 R92, R4, R18.reuse, R92 ;  /* 0x00000012045c723c */ /* 0x080ff0000000185c */
[C---:B------:R-:W-:Y:S01]  /*c960*/  HMMA.16816.F32 R96, R8.reuse, R18, R96 ;  /* 0x000000120860723c */ /* 0x040fe20000001860 */
[----:B------:R-:W1:Y:S07]  /*c970*/  LDSM.16.MT88.4 R16, [R132+0x2000] ;  /* 0x002000008410783b */ /* 0x000e6e0000004200 */
[C---:B------:R-:W-:Y:S08]  /*c980*/  HMMA.16816.F32 R100, R8.reuse, R20, R100 ;  /* 0x000000140864723c */ /* 0x040ff00000001864 */
[----:B------:R-:W-:Y:S01]  /*c990*/  HMMA.16816.F32 R112, R8, R22, R112 ;  /* 0x000000160870723c */ /* 0x000fe20000001870 */
[----:B------:R-:W-:Y:S07]  /*c9a0*/  LDSM.16.MT88.4 R20, [R34+0x2800] ;  /* 0x002800002214783b */ /* 0x000fee0000004200 */
[C---:B-1----:R-:W-:Y:S08]  /*c9b0*/  HMMA.16816.F32 R120, R4.reuse, R16, R120 ;  /* 0x000000100478723c */ /* 0x042ff00000001878 */
[----:B------:R-:W-:Y:S01]  /*c9c0*/  HMMA.16816.F32 R124, R4, R18, R124 ;  /* 0x00000012047c723c */ /* 0x000fe2000000187c */
[--C-:B------:R-:W-:Y:S01]  /*c9d0*/  FFMA.FTZ R4, R231, UR21, -R13.reuse ;  /* 0x00000015e7047c23 */ /* 0x100fe2000801080d */
[----:B------:R-:W-:Y:S01]  /*c9e0*/  FFMA.FTZ R5, R223, UR21, -R13 ;  /* 0x00000015df057c23 */ /* 0x000fe2000801080d */
[----:B------:R-:W-:Y:S01]  /*c9f0*/  FFMA.FTZ R6, R230, UR21, -R15 ;  /* 0x00000015e6067c23 */ /* 0x000fe2000801080f */
[----:B------:R-:W-:Y:S01]  /*ca00*/  MOV R231, R72 ;  /* 0x0000004800e77202 */ /* 0x000fe20000000f00 */
[----:B------:R1:W-:Y:S03]  /*ca10*/  MUFU.EX2 R196, R4 ;  /* 0x0000000400c47308 */ /* 0x0003e60000000800 */
[C---:B------:R-:W-:Y:S01]  /*ca20*/  HMMA.16816.F32 R116, R8.reuse, R16, R116 ;  /* 0x000000100874723c */ /* 0x040fe20000001874 */
[----:B------:R2:W3:Y:S07]  /*ca30*/  MUFU.EX2 R162, R5 ;  /* 0x0000000500a27308 */ /* 0x0004ee0000000800 */
[----:B------:R-:W-:Y:S01]  /*ca40*/  HMMA.16816.F32 R128, R8, R18, R128 ;  /* 0x000000120880723c */ /* 0x000fe20000001880 */
[----:B------:R-:W4:Y:S01]  /*ca50*/  LDSM.16.MT88.4 R16, [R235+0xc800] ;  /* 0x00c80000eb10783b */ /* 0x000f220000004200 */
[----:B-1----:R-:W-:-:S04]  /*ca60*/  FFMA.FTZ R4, R219, UR21, -R13 ;  /* 0x00000015db047c23 */ /* 0x002fc8000801080d */
[----:B------:R1:W-:Y:S01]  /*ca70*/  MUFU.EX2 R236, R4 ;  /* 0x0000000400ec7308 */ /* 0x0003e20000000800 */
[----:B--2---:R-:W-:Y:S01]  /*ca80*/  FFMA.FTZ R5, R133, UR21, -R13 ;  /* 0x0000001585057c23 */ /* 0x004fe2000801080d */
[----:B---3--:R-:W-:Y:S02]  /*ca90*/  F2FP.F16.F32.PACK_AB R8, R162, R196 ;  /* 0x000000c4a208723e */ /* 0x008fe400000000ff */
[----:B------:R-:W-:Y:S01]  /*caa0*/  MOV R133, R73 ;  /* 0x0000004900857202 */ /* 0x000fe20000000f00 */
[----:B------:R2:W-:Y:S01]  /*cab0*/  MUFU.EX2 R79, R5 ;  /* 0x00000005004f7308 */ /* 0x0005e20000000800 */
[----:B-1----:R-:W-:-:S04]  /*cac0*/  FFMA.FTZ R4, R232, UR21, -R32 ;  /* 0x00000015e8047c23 */ /* 0x002fc80008010820 */
[----:B------:R1:W-:Y:S01]  /*cad0*/  MUFU.EX2 R223, R4 ;  /* 0x0000000400df7308 */ /* 0x0003e20000000800 */
[----:B--2---:R-:W-:-:S04]  /*cae0*/  FFMA.FTZ R5, R228, UR21, -R32 ;  /* 0x00000015e4057c23 */ /* 0x004fc80008010820 */
[----:B------:R2:W-:Y:S01]  /*caf0*/  MUFU.EX2 R163, R5 ;  /* 0x0000000500a37308 */ /* 0x0005e20000000800 */
[----:B-1----:R-:W-:-:S04]  /*cb00*/  FFMA.FTZ R4, R221, UR21, -R32 ;  /* 0x00000015dd047c23 */ /* 0x002fc80008010820 */
[----:B------:R1:W3:Y:S01]  /*cb10*/  MUFU.EX2 R75, R4 ;  /* 0x00000004004b7308 */ /* 0x0002e20000000800 */
[----:B--2---:R-:W-:-:S04]  /*cb20*/  FFMA.FTZ R5, R216, UR21, -R32 ;  /* 0x00000015d8057c23 */ /* 0x004fc80008010820 */
[----:B------:R2:W-:Y:S01]  /*cb30*/  MUFU.EX2 R156, R5 ;  /* 0x00000005009c7308 */ /* 0x0005e20000000800 */
[----:B-1----:R-:W-:-:S04]  /*cb40*/  FFMA.FTZ R4, R233, UR21, -R14 ;  /* 0x00000015e9047c23 */ /* 0x002fc8000801080e */
[----:B------:R1:W-:Y:S01]  /*cb50*/  MUFU.EX2 R174, R4 ;  /* 0x0000000400ae7308 */ /* 0x0003e20000000800 */
[----:B--2---:R-:W-:-:S04]  /*cb60*/  FFMA.FTZ R5, R229, UR21, -R14 ;  /* 0x00000015e5057c23 */ /* 0x004fc8000801080e */
[----:B------:R2:W-:Y:S01]  /*cb70*/  MUFU.EX2 R238, R5 ;  /* 0x0000000500ee7308 */ /* 0x0005e20000000800 */
[--C-:B-1----:R-:W-:Y:S01]  /*cb80*/  FFMA.FTZ R4, R220, UR21, -R14.reuse ;  /* 0x00000015dc047c23 */ /* 0x102fe2000801080e */
[----:B---3--:R-:W-:Y:S02]  /*cb90*/  MOV R220, R75 ;  /* 0x0000004b00dc7202 */ /* 0x008fe40000000f00 */
[----:B------:R-:W-:Y:S01]  /*cba0*/  MOV R75, R70 ;  /* 0x00000046004b7202 */ /* 0x000fe20000000f00 */
[----:B------:R1:W3:Y:S01]  /*cbb0*/  MUFU.EX2 R7, R4 ;  /* 0x0000000400077308 */ /* 0x0002e20000000800 */
[----:B------:R-:W-:Y:S01]  /*cbc0*/  MOV R70, R176 ;  /* 0x000000b000467202 */ /* 0x000fe20000000f00 */
[----:B------:R-:W-:Y:S01]  /*cbd0*/  IMAD.MOV.U32 R176, RZ, RZ, R173 ;  /* 0x000000ffffb07224 */ /* 0x000fe200078e00ad */
[----:B------:R-:W-:Y:S01]  /*cbe0*/  MOV R74, R75 ;  /* 0x0000004b004a7202 */ /* 0x000fe20000000f00 */
[----:B--2---:R-:W-:Y:S01]  /*cbf0*/  FFMA.FTZ R5, R217, UR21, -R14 ;  /* 0x00000015d9057c23 */ /* 0x004fe2000801080e */
[----:B------:R-:W-:-:S02]  /*cc00*/  MOV R75, R68 ;  /* 0x00000044004b7202 */ /* 0x000fc40000000f00 */
[----:B------:R-:W-:Y:S01]  /*cc10*/  MOV R68, R69 ;  /* 0x0000004500447202 */ /* 0x000fe20000000f00 */
[----:B------:R2:W4:Y:S01]  /*cc20*/  MUFU.EX2 R157, R5 ;  /* 0x00000005009d7308 */ /* 0x0005220000000800 */
[----:B------:R-:W-:Y:S01]  /*cc30*/  MOV R69, R70 ;  /* 0x0000004600457202 */ /* 0x000fe20000000f00 */
[----:B------:R-:W-:Y:S01]  /*cc40*/  IMAD.MOV.U32 R216, RZ, RZ, R74 ;  /* 0x000000ffffd87224 */ /* 0x000fe200078e004a */
[----:B------:R-:W-:Y:S01]  /*cc50*/  MOV R70, R71 ;  /* 0x0000004700467202 */ /* 0x000fe20000000f00 */
[----:B------:R-:W-:Y:S01]  /*cc60*/  IMAD.MOV.U32 R71, RZ, RZ, R176 ;  /* 0x000000ffff477224 */ /* 0x000fe200078e00b0 */
[----:B------:R-:W-:Y:S01]  /*cc70*/  MOV R176, R177 ;  /* 0x000000b100b07202 */ /* 0x000fe20000000f00 */
[--C-:B-1----:R-:W-:Y:S01]  /*cc80*/  FFMA.FTZ R4, R234, UR21, -R15.reuse ;  /* 0x00000015ea047c23 */ /* 0x102fe2000801080f */
[----:B------:R-:W-:Y:S02]  /*cc90*/  MOV R177, R178 ;  /* 0x000000b200b17202 */ /* 0x000fe40000000f00 */
[----:B------:R-:W-:Y:S01]  /*cca0*/  MOV R178, R179 ;  /* 0x000000b300b27202 */ /* 0x000fe20000000f00 */
[----:B------:R1:W-:Y:S01]  /*ccb0*/  MUFU.EX2 R173, R4 ;  /* 0x0000000400ad7308 */ /* 0x0003e20000000800 */
[----:B------:R-:W-:Y:S01]  /*ccc0*/  MOV R179, R172 ;  /* 0x000000ac00b37202 */ /* 0x000fe20000000f00 */
[----:B------:R-:W-:Y:S01]  /*ccd0*/  IMAD.MOV.U32 R228, RZ, RZ, R176 ;  /* 0x000000ffffe47224 */ /* 0x000fe200078e00b0 */
[----:B------:R-:W-:Y:S01]  /*cce0*/  MOV R172, R175 ;  /* 0x000000af00ac7202 */ /* 0x000fe20000000f00 */
[----:B--2---:R-:W-:Y:S01]  /*ccf0*/  FFMA.FTZ R5, R222, UR21, -R15 ;  /* 0x00000015de057c23 */ /* 0x004fe2000801080f */
[----:B------:R-:W-:Y:S01]  /*cd00*/  IMAD.MOV.U32 R175, RZ, RZ, R160 ;  /* 0x000000ffffaf7224 */ /* 0x000fe200078e00a0 */
[----:B------:R-:W-:-:S02]  /*cd10*/  MOV R160, R37 ;  /* 0x0000002500a07202 */ /* 0x000fc40000000f00 */
[----:B------:R-:W-:Y:S01]  /*cd20*/  MOV R176, R178 ;  /* 0x000000b200b07202 */ /* 0x000fe20000000f00 */
[----:B------:R-:W-:Y:S01]  /*cd30*/  MUFU.EX2 R217, R5 ;  /* 0x0000000500d97308 */ /* 0x000fe20000000800 */
[----:B------:R-:W-:Y:S02]  /*cd40*/  MOV R37, R215 ;  /* 0x000000d700257202 */ /* 0x000fe40000000f00 */
[----:B------:R-:W-:Y:S01]  /*cd50*/  MOV R178, R172 ;  /* 0x000000ac00b27202 */ /* 0x000fe20000000f00 */
[----:B------:R4:W2:Y:S01]  /*cd60*/  MUFU.EX2 R215, R6 ;  /* 0x0000000600d77308 */ /* 0x0008a20000000800 */
[----:B-1----:R-:W-:Y:S01]  /*cd70*/  FFMA.FTZ R4, R218, UR21, -R15 ;  /* 0x00000015da047c23 */ /* 0x002fe2000801080f */
[----:B---3--:R-:W-:Y:S02]  /*cd80*/  MOV R222, R7 ;  /* 0x0000000700de7202 */ /* 0x008fe40000000f00 */
[----:B------:R-:W-:Y:S01]  /*cd90*/  MOV R218, R79 ;  /* 0x0000004f00da7202 */ /* 0x000fe20000000f00 */
[----:B------:R1:W3:Y:S01]  /*cda0*/  MUFU.EX2 R172, R4 ;  /* 0x0000000400ac7308 */ /* 0x0002e20000000800 */
[----:B------:R-:W-:-:S02]  /*cdb0*/  F2FP.F16.F32.PACK_AB R9, R163, R223 ;  /* 0x000000dfa309723e */ /* 0x000fc400000000ff */
[----:B------:R-:W-:Y:S02]  /*cdc0*/  F2FP.F16.F32.PACK_AB R10, R218, R236 ;  /* 0x000000ecda0a723e */ /* 0x000fe400000000ff */
[----:B------:R-:W-:Y:S02]  /*cdd0*/  F2FP.F16.F32.PACK_AB R11, R156, R220 ;  /* 0x000000dc9c0b723e */ /* 0x000fe400000000ff */
[----:B------:R-:W-:Y:S02]  /*cde0*/  MOV R229, R68 ;  /* 0x0000004400e57202 */ /* 0x000fe40000000f00 */
[----:B----4-:R-:W-:Y:S02]  /*cdf0*/  F2FP.F16.F32.PACK_AB R6, R157, R222 ;  /* 0x000000de9d06723e */ /* 0x010fe400000000ff */
[----:B--2---:R-:W-:Y:S02]  /*ce00*/  F2FP.F16.F32.PACK_AB R5, R215, R173 ;  /* 0x000000add705723e */ /* 0x004fe400000000ff */
[----:B------:R-:W-:-:S02]  /*ce10*/  MOV R234, R69 ;  /* 0x0000004500ea7202 */ /* 0x000fc40000000f00 */
[----:B-1----:R-:W-:Y:S02]  /*ce20*/  F2FP.F16.F32.PACK_AB R4, R238, R174 ;  /* 0x000000aeee04723e */ /* 0x002fe400000000ff */
[----:B---3--:R-:W-:Y:S01]  /*ce30*/  F2FP.F16.F32.PACK_AB R7, R172, R217 ;  /* 0x000000d9ac07723e */ /* 0x008fe200000000ff */
[-C--:B------:R-:W-:Y:S01]  /*ce40*/  HMMA.16816.F32 R40, R8, R16.reuse, R40 ;  /* 0x000000100828723c */ /* 0x080fe20000001828 */
[----:B------:R-:W-:Y:S02]  /*ce50*/  MOV R219, R70 ;  /* 0x0000004600db7202 */ /* 0x000fe40000000f00 */
[----:B------:R-:W-:Y:S02]  /*ce60*/  MOV R232, R71 ;  /* 0x0000004700e87202 */ /* 0x000fe40000000f00 */
[----:B------:R-:W-:Y:S02]  /*ce70*/  MOV R233, R75 ;  /* 0x0000004b00e97202 */ /* 0x000fe40000000f00 */
[----:B------:R-:W-:Y:S01]  /*ce80*/  MOV R221, R177 ;  /* 0x000000b100dd7202 */ /* 0x000fe20000000f00 */
[----:B------:R-:W-:Y:S01]  /*ce90*/  HMMA.16816.F32 R48, R4, R16, R48 ;  /* 0x000000100430723c */ /* 0x000fe20000001830 */
[----:B------:R-:W-:-:S02]  /*cea0*/  MOV R177, R179 ;  /* 0x000000b300b17202 */ /* 0x000fc40000000f00 */
[----:B------:R-:W-:Y:S01]  /*ceb0*/  MOV R179, R175 ;  /* 0x000000af00b37202 */ /* 0x000fe20000000f00 */
[----:B------:R-:W-:Y:S02]  /*cec0*/  IMAD.MOV.U32 R175, RZ, RZ, R37 ;  /* 0x000000ffffaf7224 */ /* 0x000fe400078e0025 */
[----:B------:R-:W2:Y:S02]  /*ced0*/  LDL.LU R37, [R1+0x7c] ;  /* 0x00007c0001257983 */ /* 0x000ea40000300800 */
[-C--:B------:R-:W-:Y:S02]  /*cee0*/  HMMA.16816.F32 R44, R4, R18.reuse, R44 ;  /* 0x00000012042c723c */ /* 0x080fe4000000182c */
[----:B------:R-:W3:Y:S06]  /*cef0*/  LDL.LU R230, [R1+0x80] ;  /* 0x0000800001e67983 */ /* 0x000eec0000300800 */
        /* <DEDUP_REMOVED lines=10> */
[----:B------:R-:W-:Y:S01]  /*cfa0*/  HMMA.16816.F32 R68, R8, R18, R188 ;  /* 0x000000120844723c */ /* 0x000fe200000018bc */
[----:B------:R-:W1:Y:S04]  /*cfb0*/  LDSM.16.MT88.4 R16, [R132+0x800] ;  /* 0x000800008410783b */ /* 0x000e680000004200 */
[----:B------:R-:W4:Y:S03]  /*cfc0*/  LDL.LU R191, [R1+0x78] ;  /* 0x0000780001bf7983 */ /* 0x000f260000300800 */
[C---:B------:R-:W-:Y:S08]  /*cfd0*/  HMMA.16816.F32 R104, R4.reuse, R20, R104 ;  /* 0x000000140468723c */ /* 0x040ff00000001868 */
[----:B------:R-:W-:Y:S08]  /*cfe0*/  HMMA.16816.F32 R108, R4, R22, R108 ;  /* 0x00000016046c723c */ /* 0x000ff0000000186c */
[C---:B------:R-:W-:Y:S08]  /*cff0*/  HMMA.16816.F32 R100, R8.reuse, R20, R100 ;  /* 0x000000140864723c */ /* 0x040ff00000001864 */
[C---:B------:R-:W-:Y:S01]  /*d000*/  HMMA.16816.F32 R112, R8.reuse, R22, R112 ;  /* 0x000000160870723c */ /* 0x040fe20000001870 */
[----:B------:R-:W-:Y:S01]  /*d010*/  MOV R189, R220 ;  /* 0x000000dc00bd7202 */ /* 0x000fe20000000f00 */
[----:B------:R-:W-:Y:S01]  /*d020*/  IMAD.MOV.U32 R190, RZ, RZ, R222 ;  /* 0x000000ffffbe7224 */ /* 0x000fe200078e00de */
[----:B------:R-:W-:Y:S05]  /*d030*/  LDSM.16.MT88.4 R20, [R34+0x1000] ;  /* 0x001000002214783b */ /* 0x000fea0000004200 */
[-C--:B-1----:R-:W-:Y:S08]  /*d040*/  HMMA.16816.F32 R64, R8, R16.reuse, R64 ;  /* 0x000000100840723c */ /* 0x082ff00000001840 */
[C---:B------:R-:W-:Y:S08]  /*d050*/  HMMA.16816.F32 R192, R4.reuse, R16, R192 ;  /* 0x0000001004c0723c */ /* 0x040ff000000018c0 */
[-C--:B------:R-:W-:Y:S08]  /*d060*/  HMMA.16816.F32 R200, R4, R18.reuse, R200 ;  /* 0x0000001204c8723c */ /* 0x080ff000000018c8 */
[----:B------:R-:W-:Y:S01]  /*d070*/  HMMA.16816.F32 R72, R8, R18, R204 ;  /* 0x000000120848723c */ /* 0x000fe200000018cc */
[----:B------:R-:W1:Y:S07]  /*d080*/  LDSM.16.MT88.4 R16, [R235+0xe800] ;  /* 0x00e80000eb10783b */ /* 0x000e6e0000004200 */
[----:B-1----:R-:W-:Y:S08]  /*d090*/  HMMA.16816.F32 R84, R4, R18, R140 ;  /* 0x000000120454723c */ /* 0x002ff0000000188c */
[-C--:B------:R-:W-:Y:S08]  /*d0a0*/  HMMA.16816.F32 R148, R8, R16.reuse, R148 ;  /* 0x000000100894723c */ /* 0x080ff00000001894 */
[----:B------:R-:W-:Y:S08]  /*d0b0*/  HMMA.16816.F32 R76, R4, R16, R144 ;  /* 0x00000010044c723c */ /* 0x000ff00000001890 */
[----:B------:R-:W-:Y:S01]  /*d0c0*/  HMMA.16816.F32 R140, R8, R18, R136 ;  /* 0x00000012088c723c */ /* 0x000fe20000001888 */
[----:B------:R-:W1:Y:S01]  /*d0d0*/  LDSM.16.MT88.4 R16, [R39+0xe800] ;  /* 0x00e800002710783b */ /* 0x000e620000004200 */
[----:B--2---:R-:W-:-:S06]  /*d0e0*/  FFMA.FTZ R37, R37, R25, R213 ;  /* 0x0000001925257223 */ /* 0x004fcc00000100d5 */
[----:B-1----:R-:W-:Y:S01]  /*d0f0*/  HMMA.16816.F32 R136, R8, R16, R80 ;  /* 0x000000100888723c */ /* 0x002fe20000001850 */
[----:B---3--:R-:W-:-:S07]  /*d100*/  FFMA.FTZ R80, R230, R24, R135 ;  /* 0x00000018e6507223 */ /* 0x008fce0000010087 */
[C---:B------:R-:W-:Y:S08]  /*d110*/  HMMA.16816.F32 R88, R4.reuse, R16, R88 ;  /* 0x000000100458723c */ /* 0x040ff00000001858 */
[-C--:B------:R-:W-:Y:S08]  /*d120*/  HMMA.16816.F32 R92, R4, R18.reuse, R92 ;  /* 0x00000012045c723c */ /* 0x080ff0000000185c */
[----:B------:R-:W-:Y:S01]  /*d130*/  HMMA.16816.F32 R96, R8, R18, R96 ;  /* 0x000000120860723c */ /* 0x000fe20000001860 */
[----:B------:R-:W1:Y:S07]  /*d140*/  LDSM.16.MT88.4 R16, [R132+0x2800] ;  /* 0x002800008410783b */ /* 0x000e6e0000004200 */
[C---:B-1----:R-:W-:Y:S08]  /*d150*/  HMMA.16816.F32 R120, R4.reuse, R16, R120 ;  /* 0x000000100478723c */ /* 0x042ff00000001878 */
[----:B------:R-:W-:Y:S01]  /*d160*/  HMMA.16816.F32 R124, R4, R18, R124 ;  /* 0x00000012047c723c */ /* 0x000fe2000000187c */
[--C-:B------:R-:W-:Y:S01]  /*d170*/  FFMA.FTZ R5, R229, UR21, -R13.reuse ;  /* 0x00000015e5057c23 */ /* 0x100fe2000801080d */
[----:B------:R-:W-:Y:S01]  /*d180*/  MOV R229, R233 ;  /* 0x000000e900e57202 */ /* 0x000fe20000000f00 */
[----:B------:R-:W-:Y:S01]  /*d190*/  FFMA.FTZ R4, R234, UR21, -R13 ;  /* 0x00000015ea047c23 */ /* 0x000fe2000801080d */
[----:B------:R-:W-:-:S02]  /*d1a0*/  MOV R233, R216 ;  /* 0x000000d800e97202 */ /* 0x000fc40000000f00 */
[----:B------:R-:W-:Y:S02]  /*d1b0*/  MOV R216, R133 ;  /* 0x0000008500d87202 */ /* 0x000fe40000000f00 */
[----:B------:R-:W2:Y:S01]  /*d1c0*/  LDL.LU R133, [R1+0x84] ;  /* 0x0000840001857983 */ /* 0x000ea20000300800 */
[----:B------:R1:W-:Y:S01]  /*d1d0*/  MUFU.EX2 R7, R4 ;  /* 0x0000000400077308 */ /* 0x0003e20000000800 */
[C---:B------:R-:W-:Y:S08]  /*d1e0*/  HMMA.16816.F32 R116, R8.reuse, R16, R116 ;  /* 0x000000100874723c */ /* 0x040ff00000001874 */
[----:B------:R-:W-:Y:S01]  /*d1f0*/  HMMA.16816.F32 R128, R8, R18, R128 ;  /* 0x000000120880723c */ /* 0x000fe20000001880 */
[----:B------:R-:W3:Y:S01]  /*d200*/  LDSM.16.MT88.4 R16, [R235+0xd000] ;  /* 0x00d00000eb10783b */ /* 0x000ee20000004200 */
[----:B-1----:R-:W-:-:S02]  /*d210*/  FFMA.FTZ R4, R249, UR21, -R13 ;  /* 0x00000015f9047c23 */ /* 0x002fc4000801080d */
[----:B------:R1:W-:Y:S04]  /*d220*/  MUFU.EX2 R249, R5 ;  /* 0x0000000500f97308 */ /* 0x0003e80000000800 */
[----:B------:R1:W-:Y:S02]  /*d230*/  MUFU.EX2 R8, R4 ;  /* 0x0000000400087308 */ /* 0x0003e40000000800 */
[----:B-1----:R-:W-:Y:S01]  /*d240*/  FFMA.FTZ R5, R239, UR21, -R13 ;  /* 0x00000015ef057c23 */ /* 0x002fe2000801080d */
[----:B------:R-:W-:-:S03]  /*d250*/  FFMA.FTZ R4, R229, UR21, -R32 ;  /* 0x00000015e5047c23 */ /* 0x000fc60008010820 */
[----:B------:R1:W-:Y:S01]  /*d260*/  MUFU.EX2 R9, R5 ;  /* 0x0000000500097308 */ /* 0x0003e20000000800 */
[----:B------:R-:W-:Y:S02]  /*d270*/  MOV R229, R216 ;  /* 0x000000d800e57202 */ /* 0x000fe40000000f00 */
[----:B------:R-:W-:Y:S01]  /*d280*/  MOV R216, R221 ;  /* 0x000000dd00d87202 */ /* 0x000fe20000000f00 */
[----:B------:R-:W-:Y:S01]  /*d290*/  IMAD.MOV.U32 R221, RZ, RZ, R228 ;  /* 0x000000ffffdd7224 */ /* 0x000fe200078e00e4 */
[----:B------:R-:W-:Y:S01]  /*d2a0*/  MOV R228, R232 ;  /* 0x000000e800e47202 */ /* 0x000fe20000000f00 */
[----:B-1----:R-:W-:Y:S02]  /*d2b0*/  FFMA.FTZ R5, R233, UR21, -R32 ;  /* 0x00000015e9057c23 */ /* 0x002fe40008010820 */
[----:B------:R1:W-:Y:S01]  /*d2c0*/  MUFU.EX2 R233, R4 ;  /* 0x0000000400e97308 */ /* 0x0003e20000000800 */
[----:B----4-:R-:W-:Y:S01]  /*d2d0*/  FFMA.FTZ R38, R191, R26, R38 ;  /* 0x0000001abf267223 */ /* 0x010fe20000010026 */
[----:B------:R-:W-:-:S02]  /*d2e0*/  MOV R191, R217 ;  /* 0x000000d900bf7202 */ /* 0x000fc40000000f00 */
[----:B------:R4:W-:Y:S01]  /*d2f0*/  MUFU.EX2 R232, R5 ;  /* 0x0000000500e87308 */ /* 0x0009e20000000800 */
[----:B------:R-:W-:Y:S02]  /*d300*/  MOV R217, R216 ;  /* 0x000000d800d97202 */ /* 0x000fe40000000f00 */
[----:B------:R-:W-:Y:S01]  /*d310*/  MOV R216, R221 ;  /* 0x000000dd00d87202 */ /* 0x000fe20000000f00 */
[----:B-1----:R-:W-:-:S04]  /*d320*/  FFMA.FTZ R4, R250, UR21, -R32 ;  /* 0x00000015fa047c23 */ /* 0x002fc80008010820 */
[----:B------:R1:W-:Y:S01]  /*d330*/  MUFU.EX2 R234, R4 ;  /* 0x0000000400ea7308 */ /* 0x0003e20000000800 */
[----:B----4-:R-:W-:Y:S01]  /*d340*/  FFMA.FTZ R5, R248, UR21, -R32 ;  /* 0x00000015f8057c23 */ /* 0x010fe20008010820 */
[----:B------:R-:W-:-:S03]  /*d350*/  MOV R221, R228 ;  /* 0x000000e400dd7202 */ /* 0x000fc60000000f00 */
[----:B------:R4:W3:Y:S01]  /*d360*/  MUFU.EX2 R239, R5 ;  /* 0x0000000500ef7308 */ /* 0x0008e20000000800 */
[----:B-1----:R-:W-:-:S04]  /*d370*/  FFMA.FTZ R4, R229, UR21, -R14 ;  /* 0x00000015e5047c23 */ /* 0x002fc8000801080e */
[----:B------:R1:W-:Y:S01]  /*d380*/  MUFU.EX2 R228, R4 ;  /* 0x0000000400e47308 */ /* 0x0003e20000000800 */
[----:B----4-:R-:W-:Y:S01]  /*d390*/  FFMA.FTZ R5, R225, UR21, -R14 ;  /* 0x00000015e1057c23 */ /* 0x010fe2000801080e */
[----:B------:R-:W-:Y:S01]  /*d3a0*/  FFMA.FTZ R6, R224, UR21, -R15 ;  /* 0x00000015e0067c23 */ /* 0x000fe2000801080f */
[----:B------:R-:W-:Y:S02]  /*d3b0*/  MOV R146, R221 ;  /* 0x000000dd00927202 */ /* 0x000fe40000000f00 */
[----:B------:R-:W-:Y:S01]  /*d3c0*/  MOV R82, R223 ;  /* 0x000000df00527202 */ /* 0x000fe20000000f00 */
[----:B------:R4:W-:Y:S01]  /*d3d0*/  MUFU.EX2 R229, R5 ;  /* 0x0000000500e57308 */ /* 0x0009e20000000800 */
[----:B------:R-:W-:Y:S01]  /*d3e0*/  FFMA.FTZ R145, R240, UR21, -R13 ;  /* 0x00000015f0917c23 */ /* 0x000fe2000801080d */
[----:B---3--:R-:W-:Y:S01]  /*d3f0*/  F2FP.F16.F32.PACK_AB R11, R239, R234 ;  /* 0x000000eaef0b723e */ /* 0x008fe200000000ff */
[----:B------:R-:W-:Y:S02]  /*d400*/  IMAD.MOV.U32 R207, RZ, RZ, R190 ;  /* 0x000000ffffcf7224 */ /* 0x000fe400078e00be */
[--C-:B-1----:R-:W-:Y:S01]  /*d410*/  FFMA.FTZ R4, R251, UR21, -R14.reuse ;  /* 0x00000015fb047c23 */ /* 0x102fe2000801080e */
[----:B------:R-:W-:Y:S01]  /*d420*/  MOV R248, R198 ;  /* 0x000000c600f87202 */ /* 0x000fe20000000f00 */
[----:B------:R-:W-:Y:S01]  /*d430*/  IMAD.MOV.U32 R83, RZ, RZ, R219 ;  /* 0x000000ffff537224 */ /* 0x000fe200078e00db */
[----:B------:R-:W-:Y:S01]  /*d440*/  MOV R206, R191 ;  /* 0x000000bf00ce7202 */ /* 0x000fe20000000f00 */
[----:B------:R1:W-:Y:S01]  /*d450*/  MUFU.EX2 R230, R4 ;  /* 0x0000000400e67308 */ /* 0x0003e20000000800 */
[----:B------:R-:W-:Y:S01]  /*d460*/  MOV R205, R218 ;  /* 0x000000da00cd7202 */ /* 0x000fe20000000f00 */
[----:B----4-:R-:W-:Y:S01]  /*d470*/  FFMA.FTZ R5, R246, UR21, -R14 ;  /* 0x00000015f6057c23 */ /* 0x010fe2000801080e */
[----:B------:R-:W-:Y:S01]  /*d480*/  MOV R204, R217 ;  /* 0x000000d900cc7202 */ /* 0x000fe20000000f00 */
[----:B------:R-:W-:Y:S01]  /*d490*/  MUFU.EX2 R222, R6 ;  /* 0x0000000600de7308 */ /* 0x000fe20000000800 */
[----:B------:R-:W-:Y:S01]  /*d4a0*/  MOV R147, R216 ;  /* 0x000000d800937202 */ /* 0x000fe20000000f00 */
[--C-:B------:R-:W-:Y:S01]  /*d4b0*/  FFMA.FTZ R144, R214, UR21, -R13.reuse ;  /* 0x00000015d6907c23 */ /* 0x100fe2000801080d */
[----:B------:R-:W-:Y:S01]  /*d4c0*/  MOV R188, R189 ;  /* 0x000000bd00bc7202 */ /* 0x000fe20000000f00 */
[----:B------:R-:W-:Y:S01]  /*d4d0*/  FFMA.FTZ R135, R211, UR21, -R13 ;  /* 0x00000015d3877c23 */ /* 0x000fe2000801080d */
[----:B------:R-:W-:Y:S01]  /*d4e0*/  MOV R81, R196 ;  /* 0x000000c400517202 */ /* 0x000fe20000000f00 */
[----:B------:R3:W5:Y:S01]  /*d4f0*/  LDL.LU R225, [R1+0x98] ;  /* 0x0000980001e17983 */ /* 0x0007620000300800 */
[----:B-1----:R-:W-:Y:S01]  /*d500*/  FFMA.FTZ R4, R231, UR21, -R15 ;  /* 0x00000015e7047c23 */ /* 0x002fe2000801080f */
[----:B------:R-:W-:Y:S01]  /*d510*/  MOV R240, R8 ;  /* 0x0000000800f07202 */ /* 0x000fe20000000f00 */
[----:B------:R1:W4:Y:S01]  /*d520*/  MUFU.EX2 R231, R5 ;  /* 0x0000000500e77308 */ /* 0x0003220000000800 */
[----:B------:R-:W-:-:S02]  /*d530*/  MOV R251, R199 ;  /* 0x000000c700fb7202 */ /* 0x000fc40000000f00 */
[----:B------:R-:W-:Y:S01]  /*d540*/  MOV R198, R178 ;  /* 0x000000b200c67202 */ /* 0x000fe20000000f00 */
[----:B------:R4:W3:Y:S01]  /*d550*/  MUFU.EX2 R220, R4 ;  /* 0x0000000400dc7308 */ /* 0x0008e20000000800 */
[----:B------:R-:W-:Y:S02]  /*d560*/  MOV R191, R162 ;  /* 0x000000a200bf7202 */ /* 0x000fe40000000f00 */
[----:B------:R-:W-:Y:S01]  /*d570*/  MOV R190, R163 ;  /* 0x000000a300be7202 */ /* 0x000fe20000000f00 */
[----:B------:R-:W-:Y:S01]  /*d580*/  IMAD.MOV.U32 R246, RZ, RZ, R176 ;  /* 0x000000fffff67224 */ /* 0x000fe200078e00b0 */
[----:B------:R-:W-:Y:S02]  /*d590*/  MOV R189, R215 ;  /* 0x000000d700bd7202 */ /* 0x000fe40000000f00 */
[----:B------:R-:W-:Y:S01]  /*d5a0*/  MOV R250, R197 ;  /* 0x000000c500fa7202 */ /* 0x000fe20000000f00 */
[----:B------:R-:W-:Y:S01]  /*d5b0*/  MUFU.EX2 R135, R135 ;  /* 0x0000008700877308 */ /* 0x000fe20000000800 */
[----:B------:R2:W5:Y:S01]  /*d5c0*/  LDL.LU R224, [R1+0x94] ;  /* 0x0000940001e07983 */ /* 0x0005620000300800 */
[--C-:B-1----:R-:W-:Y:S01]  /*d5d0*/  FFMA.FTZ R5, R252, UR21, -R15.reuse ;  /* 0x00000015fc057c23 */ /* 0x102fe2000801080f */
[----:B----4-:R-:W-:-:S03]  /*d5e0*/  FFMA.FTZ R4, R247, UR21, -R15 ;  /* 0x00000015f7047c23 */ /* 0x010fc6000801080f */
[----:B------:R3:W-:Y:S04]  /*d5f0*/  MUFU.EX2 R223, R5 ;  /* 0x0000000500df7308 */ /* 0x0007e80000000800 */
[----:B------:R1:W4:Y:S01]  /*d600*/  MUFU.EX2 R221, R4 ;  /* 0x0000000400dd7308 */ /* 0x0003220000000800 */
[----:B------:R-:W-:Y:S02]  /*d610*/  MOV R252, R9 ;  /* 0x0000000900fc7202 */ /* 0x000fe40000000f00 */
[----:B------:R-:W-:Y:S02]  /*d620*/  MOV R247, R7 ;  /* 0x0000000700f77202 */ /* 0x000fe40000000f00 */
[----:B------:R-:W-:Y:S02]  /*d630*/  F2FP.F16.F32.PACK_AB R9, R232, R233 ;  /* 0x000000e9e809723e */ /* 0x000fe400000000ff */
[----:B------:R-:W-:-:S02]  /*d640*/  F2FP.F16.F32.PACK_AB R8, R249, R247 ;  /* 0x000000f7f908723e */ /* 0x000fc400000000ff */
[----:B------:R-:W-:Y:S02]  /*d650*/  F2FP.F16.F32.PACK_AB R10, R252, R240 ;  /* 0x000000f0fc0a723e */ /* 0x000fe400000000ff */
[----:B------:R-:W-:Y:S02]  /*d660*/  F2FP.F16.F32.PACK_AB R6, R231, R230 ;  /* 0x000000e6e706723e */ /* 0x000fe400000000ff */
[----:B---3--:R-:W-:Y:S02]  /*d670*/  F2FP.F16.F32.PACK_AB R5, R222, R220 ;  /* 0x000000dcde05723e */ /* 0x008fe400000000ff */
[----:B-1----:R-:W-:Y:S02]  /*d680*/  F2FP.F16.F32.PACK_AB R4, R229, R228 ;  /* 0x000000e4e504723e */ /* 0x002fe400000000ff */
[----:B----4-:R-:W-:Y:S02]  /*d690*/  F2FP.F16.F32.PACK_AB R7, R221, R223 ;  /* 0x000000dfdd07723e */ /* 0x010fe400000000ff */
[----:B------:R-:W-:-:S02]  /*d6a0*/  MOV R199, R177 ;  /* 0x000000b100c77202 */ /* 0x000fc40000000f00 */
[----:B------:R-:W-:Y:S01]  /*d6b0*/  MOV R177, R36 ;  /* 0x0000002400b17202 */ /* 0x000fe20000000f00 */
[--C-:B------:R-:W-:Y:S01]  /*d6c0*/  FFMA.FTZ R36, R237, UR21, -R14.reuse ;  /* 0x00000015ed247c23 */ /* 0x100fe2000801080e */
[----:B------:R-:W-:Y:S01]  /*d6d0*/  MOV R178, R160 ;  /* 0x000000a000b27202 */ /* 0x000fe20000000f00 */
[----:B------:R-:W-:Y:S01]  /*d6e0*/  IMAD.MOV.U32 R237, RZ, RZ, R161 ;  /* 0x000000ffffed7224 */ /* 0x000fe200078e00a1 */
[-C--:B------:R-:W-:Y:S08]  /*d6f0*/  HMMA.16816.F32 R216, R8, R16.reuse, R40 ;  /* 0x0000001008d8723c */ /* 0x080ff00000001828 */
[C---:B------:R-:W-:Y:S08]  /*d700*/  HMMA.16816.F32 R48, R4.reuse, R16, R48 ;  /* 0x000000100430723c */ /* 0x040ff00000001830 */
[-C--:B------:R-:W-:Y:S08]  /*d710*/  HMMA.16816.F32 R44, R4, R18.reuse, R44 ;  /* 0x00000012042c723c */ /* 0x080ff0000000182c */
[----:B------:R-:W-:Y:S01]  /*d720*/  HMMA.16816.F32 R160, R8, R18, R28 ;  /* 0x0000001208a0723c */ /* 0x000fe2000000181c */
[----:B------:R-:W1:Y:S01]  /*d730*/  LDSM.16.MT88.4 R16, [R132+0x1000] ;  /* 0x001000008410783b */ /* 0x000e620000004200 */
[----:B------:R-:W-:Y:S01]  /*d740*/  MOV R176, R134 ;  /* 0x0000008600b07202 */ /* 0x000fe20000000f00 */
[----:B------:R-:W-:Y:S01]  /*d750*/  FFMA.FTZ R134, R209, UR21, -R13 ;  /* 0x00000015d1867c23 */ /* 0x000fe2000801080d */
[----:B------:R-:W-:Y:S01]  /*d760*/  FFMA.FTZ R13, R210, UR21, -R14 ;  /* 0x00000015d20d7c23 */ /* 0x000fe2000801080e */
[----:B------:R-:W-:Y:S03]  /*d770*/  LDSM.16.MT88.4 R28, [R132+0x3000] ;  /* 0x00300000841c783b */ /* 0x000fe60000004200 */
[C---:B------:R-:W-:Y:S08]  /*d780*/  HMMA.16816.F32 R180, R4.reuse, R20, R180 ;  /* 0x0000001404b4723c */ /* 0x040ff000000018b4 */
[----:B------:R-:W-:Y:S08]  /*d790*/  HMMA.16816.F32 R184, R4, R22, R184 ;  /* 0x0000001604b8723c */ /* 0x000ff000000018b8 */
[-C--:B-1----:R-:W-:Y:S08]  /*d7a0*/  HMMA.16816.F32 R64, R8, R16.reuse, R64 ;  /* 0x000000100840723c */ /* 0x082ff00000001840 */
[C---:B------:R-:W-:Y:S08]  /*d7b0*/  HMMA.16816.F32 R192, R4.reuse, R16, R192 ;  /* 0x0000001004c0723c */ /* 0x040ff000000018c0 */
[----:B------:R-:W-:Y:S01]  /*d7c0*/  HMMA.16816.F32 R200, R4, R18, R200 ;  /* 0x0000001204c8723c */ /* 0x000fe200000018c8 */
[----:B--2---:R-:W-:-:S02]  /*d7d0*/  FFMA.FTZ R133, R133, R27, R35 ;  /* 0x0000001b85857223 */ /* 0x004fc40000010023 */
[----:B------:R-:W1:Y:S01]  /*d7e0*/  LDSM.16.MT88.4 R24, [R39+0xd000] ;  /* 0x00d000002718783b */ /* 0x000e620000004200 */
[--C-:B------:R-:W-:Y:S01]  /*d7f0*/  FFMA.FTZ R35, R212, UR21, -R14.reuse ;  /* 0x00000015d4237c23 */ /* 0x100fe2000801080e */
[----:B------:R-:W-:-:S03]  /*d800*/  FFMA.FTZ R14, R208, UR21, -R14 ;  /* 0x00000015d00e7c23 */ /* 0x000fc6000801080e */
[----:B------:R-:W-:Y:S01]  /*d810*/  HMMA.16816.F32 R208, R8, R20, R56 ;  /* 0x0000001408d0723c */ /* 0x000fe20000001838 */
[----:B------:R-:W-:Y:S02]  /*d820*/  MOV R58, R198 ;  /* 0x000000c6003a7202 */ /* 0x000fe40000000f00 */
[----:B------:R-:W-:-:S05]  /*d830*/  MOV R59, R199 ;  /* 0x000000c7003b7202 */ /* 0x000fca0000000f00 */
[C---:B------:R-:W-:Y:S01]  /*d840*/  HMMA.16816.F32 R196, R8.reuse, R22, R68 ;  /* 0x0000001608c4723c */ /* 0x040fe20000001844 */
[----:B------:R-:W2:Y:S07]  /*d850*/  LDSM.16.MT88.4 R20, [R39+0xf000] ;  /* 0x00f000002714783b */ /* 0x000eae0000004200 */
[----:B-1----:R-:W-:Y:S01]  /*d860*/  HMMA.16816.F32 R212, R8, R24, R52 ;  /* 0x0000001808d4723c */ /* 0x002fe20000001834 */
[----:B------:R-:W-:Y:S01]  /*d870*/  MOV R52, R176 ;  /* 0x000000b000347202 */ /* 0x000fe20000000f00 */
[----:B------:R-:W-:Y:S01]  /*d880*/  IMAD.MOV.U32 R54, RZ, RZ, R178 ;  /* 0x000000ffff367224 */ /* 0x000fe200078e00b2 */
[----:B------:R-:W-:-:S02]  /*d890*/  MOV R53, R177 ;  /* 0x000000b100357202 */ /* 0x000fc40000000f00 */
[----:B------:R-:W-:-:S03]  /*d8a0*/  MOV R55, R179 ;  /* 0x000000b300377202 */ /* 0x000fc60000000f00 */
[C---:B------:R-:W-:Y:S08]  /*d8b0*/  HMMA.16816.F32 R164, R4.reuse, R24, R164 ;  /* 0x0000001804a4723c */ /* 0x040ff000000018a4 */
[-C--:B------:R-:W-:Y:S08]  /*d8c0*/  HMMA.16816.F32 R168, R4, R26.reuse, R168 ;  /* 0x0000001a04a8723c */ /* 0x080ff000000018a8 */
[C---:B------:R-:W-:Y:S01]  /*d8d0*/  HMMA.16816.F32 R176, R8.reuse, R26, R60 ;  /* 0x0000001a08b0723c */ /* 0x040fe2000000183c */
[----:B------:R-:W1:Y:S07]  /*d8e0*/  LDSM.16.MT88.4 R24, [R235+0xf000] ;  /* 0x00f00000eb18783b */ /* 0x000e6e0000004200 */
[----:B------:R-:W-:Y:S01]  /*d8f0*/  HMMA.16816.F32 R60, R8, R18, R72 ;  /* 0x00000012083c723c */ /* 0x000fe20000001848 */
[----:B------:R-:W3:Y:S07]  /*d900*/  LDSM.16.MT88.4 R16, [R34+0x3000] ;  /* 0x003000002210783b */ /* 0x000eee0000004200 */
[C---:B--2---:R-:W-:Y:S08]  /*d910*/  HMMA.16816.F32 R88, R4.reuse, R20, R88 ;  /* 0x000000140458723c */ /* 0x044ff00000001858 */
[C---:B------:R-:W-:Y:S08]  /*d920*/  HMMA.16816.F32 R92, R4.reuse, R22, R92 ;  /* 0x00000016045c723c */ /* 0x040ff0000000185c */
[C---:B------:R-:W-:Y:S08]  /*d930*/  HMMA.16816.F32 R120, R4.reuse, R28, R120 ;  /* 0x0000001c0478723c */ /* 0x040ff00000001878 */
[----:B------:R-:W-:Y:S01]  /*d940*/  HMMA.16816.F32 R40, R4, R30, R124 ;  /* 0x0000001e0428723c */ /* 0x000fe2000000187c */
[----:B------:R-:W-:Y:S01]  /*d950*/  IMAD.MOV.U32 R124, RZ, RZ, R52 ;  /* 0x000000ffff7c7224 */ /* 0x000fe200078e0034 */
[----:B------:R-:W-:-:S06]  /*d960*/  MOV R125, R53 ;  /* 0x00000035007d7202 */ /* 0x000fcc0000000f00 */
[----:B-1----:R-:W-:Y:S01]  /*d970*/  HMMA.16816.F32 R72, R4, R24, R76 ;  /* 0x000000180448723c */ /* 0x002fe2000000184c */
[----:B------:R-:W-:-:S07]  /*d980*/  MOV R126, R54 ;  /* 0x00000036007e7202 */ /* 0x000fce0000000f00 */
[----:B------:R-:W-:Y:S01]  /*d990*/  HMMA.16816.F32 R76, R4, R26, R84 ;  /* 0x0000001a044c723c */ /* 0x000fe20000001854 */
[----:B------:R-:W-:-:S07]  /*d9a0*/  MOV R127, R55 ;  /* 0x00000037007f7202 */ /* 0x000fce0000000f00 */
[C---:B---3--:R-:W-:Y:S08]  /*d9b0*/  HMMA.16816.F32 R104, R4.reuse, R16, R104 ;  /* 0x000000100468723c */ /* 0x048ff00000001868 */
[----:B------:R-:W-:Y:S01]  /*d9c0*/  HMMA.16816.F32 R108, R4, R18, R108 ;  /* 0x00000012046c723c */ /* 0x000fe2000000186c */
[----:B------:R-:W-:Y:S02]  /*d9d0*/  MOV R6, R58 ;  /* 0x0000003a00067202 */ /* 0x000fe40000000f00 */
[----:B------:R-:W-:-:S05]  /*d9e0*/  MOV R7, R59 ;  /* 0x0000003b00077202 */ /* 0x000fca0000000f00 */
[----:B------:R-:W-:Y:S01]  /*d9f0*/  HMMA.16816.F32 R56, R8, R18, R112 ;  /* 0x000000120838723c */ /* 0x000fe20000001870 */
[--C-:B------:R-:W-:Y:S01]  /*da00*/  FFMA.FTZ R19, R6, UR21, -R32.reuse ;  /* 0x0000001506137c23 */ /* 0x100fe20008010820 */
[----:B------:R-:W-:Y:S01]  /*da10*/  MOV R6, R7 ;  /* 0x0000000700067202 */ /* 0x000fe20000000f00 */
[----:B------:R-:W-:Y:S01]  /*da20*/  LDSM.16.MT88.4 R112, [R34+0x3800] ;  /* 0x003800002270783b */ /* 0x000fe20000004200 */
[----:B------:R-:W-:Y:S01]  /*da30*/  MOV R7, R124 ;  /* 0x0000007c00077202 */ /* 0x000fe20000000f00 */
[----:B------:R-:W-:Y:S01]  /*da40*/  IMAD.MOV.U32 R124, RZ, RZ, R125 ;  /* 0x000000ffff7c7224 */ /* 0x000fe200078e007d */
[----:B------:R-:W-:Y:S02]  /*da50*/  MOV R125, R126 ;  /* 0x0000007e007d7202 */ /* 0x000fe40000000f00 */
[----:B------:R-:W-:Y:S01]  /*da60*/  MOV R126, R127 ;  /* 0x0000007f007e7202 */ /* 0x000fe20000000f00 */
[----:B------:R-:W-:Y:S01]  /*da70*/  FFMA.FTZ R18, R6, UR21, -R32 ;  /* 0x0000001506127c23 */ /* 0x000fe20008010820 */
[----:B------:R-:W-:-:S02]  /*da80*/  MOV R127, R237 ;  /* 0x000000ed007f7202 */ /* 0x000fc40000000f00 */
[----:B------:R-:W-:Y:S02]  /*da90*/  MOV R237, R246 ;  /* 0x000000f600ed7202 */ /* 0x000fe40000000f00 */
[----:B------:R-:W-:Y:S01]  /*daa0*/  MOV R246, R251 ;  /* 0x000000fb00f67202 */ /* 0x000fe20000000f00 */
[----:B------:R-:W-:Y:S01]  /*dab0*/  IMAD.MOV.U32 R251, RZ, RZ, R248 ;  /* 0x000000fffffb7224 */ /* 0x000fe200078e00f8 */
[----:B------:R-:W-:Y:S02]  /*dac0*/  MOV R6, R124 ;  /* 0x0000007c00067202 */ /* 0x000fe40000000f00 */
[----:B------:R-:W-:Y:S02]  /*dad0*/  MOV R124, R125 ;  /* 0x0000007d007c7202 */ /* 0x000fe40000000f00 */
[----:B------:R-:W-:Y:S02]  /*dae0*/  MOV R248, R250 ;  /* 0x000000fa00f87202 */ /* 0x000fe40000000f00 */
[----:B------:R-:W-:-:S02]  /*daf0*/  MOV R125, R126 ;  /* 0x0000007e007d7202 */ /* 0x000fc40000000f00 */
[----:B------:R-:W-:Y:S02]  /*db00*/  MOV R250, R81 ;  /* 0x0000005100fa7202 */ /* 0x000fe40000000f00 */
[----:B------:R-:W-:Y:S01]  /*db10*/  MOV R126, R127 ;  /* 0x0000007f007e7202 */ /* 0x000fe20000000f00 */
[----:B------:R-:W-:Y:S01]  /*db20*/  IMAD.MOV.U32 R127, RZ, RZ, R237 ;  /* 0x000000ffff7f7224 */ /* 0x000fe200078e00ed */
[----:B------:R-:W-:Y:S02]  /*db30*/  MOV R81, R82 ;  /* 0x0000005200517202 */ /* 0x000fe40000000f00 */
[----:B------:R-:W-:Y:S02]  /*db40*/  MOV R82, R83 ;  /* 0x0000005300527202 */ /* 0x000fe40000000f00 */
[----:B------:R-:W-:Y:S02]  /*db50*/  MOV R237, R246 ;  /* 0x000000f600ed7202 */ /* 0x000fe40000000f00 */
[----:B------:R-:W-:Y:S01]  /*db60*/  MOV R83, R146 ;  /* 0x0000009200537202 */ /* 0x000fe20000000f00 */
[----:B------:R-:W-:Y:S01]  /*db70*/  IMAD.MOV.U32 R146, RZ, RZ, R147 ;  /* 0x000000ffff927224 */ /* 0x000fe200078e0093 */
[----:B------:R-:W-:-:S02]  /*db80*/  MOV R246, R251 ;  /* 0x000000fb00f67202 */ /* 0x000fc40000000f00 */
[----:B------:R-:W-:Y:S02]  /*db90*/  MOV R251, R248 ;  /* 0x000000f800fb7202 */ /* 0x000fe40000000f00 */
        /* <DEDUP_REMOVED lines=8> */
[----:B------:R-:W-:Y:S01]  /*dc20*/  MOV R207, R188 ;  /* 0x000000bc00cf7202 */ /* 0x000fe20000000f00 */
[----:B------:R-:W-:Y:S01]  /*dc30*/  IMAD.MOV.U32 R188, RZ, RZ, R236 ;  /* 0x000000ffffbc7224 */ /* 0x000fe200078e00ec */
[----:B------:R-:W-:Y:S02]  /*dc40*/  MOV R83, R146 ;  /* 0x0000009200537202 */ /* 0x000fe40000000f00 */
[----:B------:R-:W-:Y:S01]  /*dc50*/  MOV R146, R147 ;  /* 0x0000009300927202 */ /* 0x000fe20000000f00 */
[----:B------:R-:W-:Y:S01]  /*dc60*/  FFMA.FTZ R7, R7, UR21, -R15 ;  /* 0x0000001507077c23 */ /* 0x000fe2000801080f */
[----:B------:R-:W-:-:S02]  /*dc70*/  MOV R147, R204 ;  /* 0x000000cc00937202 */ /* 0x000fc40000000f00 */
[----:B------:R-:W-:Y:S01]  /*dc80*/  MOV R204, R205 ;  /* 0x000000cd00cc7202 */ /* 0x000fe20000000f00 */
[----:B------:R-:W-:Y:S01]  /*dc90*/  IMAD.MOV.U32 R205, RZ, RZ, R206 ;  /* 0x000000ffffcd7224 */ /* 0x000fe200078e00ce */
[----:B------:R-:W-:Y:S01]  /*dca0*/  HMMA.16816.F32 R84, R8, R20, R136 ;  /* 0x000000140854723c */ /* 0x000fe20000001888 */
[----:B------:R-:W-:Y:S01]  /*dcb0*/  MOV R206, R207 ;  /* 0x000000cf00ce7202 */ /* 0x000fe20000000f00 */
[----:B------:R-:W-:Y:S01]  /*dcc0*/  MUFU.EX2 R136, R36 ;  /* 0x0000002400887308 */ /* 0x000fe20000000800 */
[----:B------:R-:W-:Y:S01]  /*dcd0*/  MOV R207, R188 ;  /* 0x000000bc00cf7202 */ /* 0x000fe20000000f00 */
[--C-:B------:R-:W-:Y:S01]  /*dce0*/  FFMA.FTZ R5, R124, UR21, -R15.reuse ;  /* 0x000000157c057c23 */ /* 0x100fe2000801080f */
[----:B------:R-:W-:Y:S01]  /*dcf0*/  MOV R188, R189 ;  /* 0x000000bd00bc7202 */ /* 0x000fe20000000f00 */
[----:B------:R1:W-:Y:S01]  /*dd00*/  MUFU.EX2 R36, R7 ;  /* 0x0000000700247308 */ /* 0x0003e20000000800 */
[----:B------:R-:W-:Y:S01]  /*dd10*/  MOV R189, R238 ;  /* 0x000000ee00bd7202 */ /* 0x000fe20000000f00 */
[----:B------:R-:W-:Y:S01]  /*dd20*/  FFMA.FTZ R4, R125, UR21, -R15 ;  /* 0x000000157d047c23 */ /* 0x000fe2000801080f */
[----:B------:R-:W-:Y:S01]  /*dd30*/  MOV R124, R237 ;  /* 0x000000ed007c7202 */ /* 0x000fe20000000f00 */
[----:B------:R2:W-:Y:S01]  /*dd40*/  MUFU.EX2 R138, R13 ;  /* 0x0000000d008a7308 */ /* 0x0005e20000000800 */
[----:B------:R-:W-:-:S02]  /*dd50*/  MOV R237, R250 ;  /* 0x000000fa00ed7202 */ /* 0x000fc40000000f00 */
[----:B------:R-:W-:Y:S01]  /*dd60*/  MOV R125, R248 ;  /* 0x000000f8007d7202 */ /* 0x000fe20000000f00 */
[----:B------:R-:W-:Y:S01]  /*dd70*/  IMAD.MOV.U32 R248, RZ, RZ, R83 ;  /* 0x000000fffff87224 */ /* 0x000fe200078e0053 */
[----:B------:R-:W-:Y:S02]  /*dd80*/  MOV R250, R146 ;  /* 0x0000009200fa7202 */ /* 0x000fe40000000f00 */
[----:B------:R-:W-:Y:S01]  /*dd90*/  MOV R146, R204 ;  /* 0x000000cc00927202 */ /* 0x000fe20000000f00 */
[----:B-1----:R-:W-:Y:S01]  /*dda0*/  FADD.FTZ R7, R127, R37 ;  /* 0x000000257f077221 */ /* 0x002fe20000010000 */
[----:B------:R-:W-:Y:S01]  /*ddb0*/  IMAD.MOV.U32 R127, RZ, RZ, R246 ;  /* 0x000000ffff7f7224 */ /* 0x000fe200078e00f6 */
[----:B------:R-:W-:Y:S01]  /*ddc0*/  MOV R246, R81 ;  /* 0x0000005100f67202 */ /* 0x000fe20000000f00 */
[----:B--2---:R-:W-:Y:S01]  /*ddd0*/  FADD.FTZ R13, R126, R38 ;  /* 0x000000267e0d7221 */ /* 0x004fe20000010000 */
        /* <DEDUP_REMOVED lines=14> */
[----:B------:R-:W-:Y:S02]  /*dec0*/  MOV R173, R159 ;  /* 0x0000009f00ad7202 */ /* 0x000fe40000000f00 */
[----:B------:R-:W1:Y:S01]  /*ded0*/  LDSM.16.MT88.4 R156, [R235+0xd800] ;  /* 0x00d80000eb9c783b */ /* 0x000e620000004200 */
[----:B------:R-:W-:Y:S01]  /*dee0*/  FFMA.FTZ R6, R6, UR21, -R15 ;  /* 0x0000001506067c23 */ /* 0x000fe2000801080f */
[----:B------:R2:W-:Y:S01]  /*def0*/  MUFU.EX2 R21, R14 ;  /* 0x0000000e00157308 */ /* 0x0005e20000000800 */
[----:B------:R-:W-:Y:S01]  /*df00*/  HMMA.16816.F32 R52, R8, R22, R96 ;  /* 0x000000160834723c */ /* 0x000fe20000001860 */
[----:B------:R-:W-:Y:S01]  /*df10*/  MOV R22, R251 ;  /* 0x000000fb00167202 */ /* 0x000fe20000000f00 */
[----:B------:R-:W-:Y:S01]  /*df20*/  IMAD.MOV.U32 R37, RZ, RZ, R248 ;  /* 0x000000ffff257224 */ /* 0x000fe200078e00f8 */
[----:B------:R-:W-:Y:S01]  /*df30*/  MUFU.EX2 R137, R35 ;  /* 0x0000002300897308 */ /* 0x000fe20000000800 */
[----:B------:R-:W-:-:S03]  /*df40*/  MOV R38, R250 ;  /* 0x000000fa00267202 */ /* 0x000fc60000000f00 */
[----:B------:R-:W-:Y:S01]  /*df50*/  MUFU.EX2 R15, R5 ;  /* 0x00000005000f7308 */ /* 0x000fe20000000800 */
[----:B------:R-:W-:Y:S01]  /*df60*/  MOV R250, R173 ;  /* 0x000000ad00fa7202 */ /* 0x000fe20000000f00 */
[C---:B------:R-:W-:Y:S01]  /*df70*/  HMMA.16816.F32 R68, R8.reuse, R24, R148 ;  /* 0x000000180844723c */ /* 0x040fe20000001894 */
[----:B------:R-:W-:Y:S01]  /*df80*/  MOV R248, R174 ;  /* 0x000000ae00f87202 */ /* 0x000fe20000000f00 */
[----:B------:R-:W-:Y:S01]  /*df90*/  MUFU.EX2 R35, R6 ;  /* 0x0000000600237308 */ /* 0x000fe20000000800 */
[----:B--2---:R-:W-:Y:S01]  /*dfa0*/  FADD.FTZ R14, R124, R80 ;  /* 0x000000507c0e7221 */ /* 0x004fe20000010000 */
[----:B------:R-:W-:Y:S02]  /*dfb0*/  MOV R124, R237 ;  /* 0x000000ed007c7202 */ /* 0x000fe40000000f00 */
[----:B------:R2:W3:Y:S01]  /*dfc0*/  MUFU.EX2 R20, R4 ;  /* 0x0000000400147308 */ /* 0x0004e20000000800 */
[----:B------:R-:W-:Y:S01]  /*dfd0*/  MOV R237, R172 ;  /* 0x000000ac00ed7202 */ /* 0x000fe20000000f00 */
[C---:B------:R-:W-:Y:S01]  /*dfe0*/  HMMA.16816.F32 R100, R8.reuse, R16, R100 ;  /* 0x000000100864723c */ /* 0x040fe20000001864 */
[----:B------:R-:W-:Y:S01]  /*dff0*/  MOV R251, R175 ;  /* 0x000000af00fb7202 */ /* 0x000fe20000000f00 */
[----:B------:R-:W-:Y:S01]  /*e000*/  IMAD.MOV.U32 R151, RZ, RZ, R191 ;  /* 0x000000ffff977224 */ /* 0x000fe200078e00bf */
[----:B------:R-:W4:Y:S01]  /*e010*/  LDSM.16.MT88.4 R172, [R39+0xd800] ;  /* 0x00d8000027ac783b */ /* 0x000f220000004200 */
[----:B------:R-:W-:Y:S01]  /*e020*/  MOV R148, R188 ;  /* 0x000000bc00947202 */ /* 0x000fe20000000f00 */
[--C-:B------:R-:W-:Y:S01]  /*e030*/  FFMA.FTZ R17, R33, UR21, -R32.reuse ;  /* 0x0000001521117c23 */ /* 0x100fe20008010820 */
[----:B------:R-:W-:Y:S01]  /*e040*/  MOV R149, R189 ;  /* 0x000000bd00957202 */ /* 0x000fe20000000f00 */
[----:B------:R-:W-:Y:S01]  /*e050*/  FFMA.FTZ R16, R12, UR21, -R32 ;  /* 0x000000150c107c23 */ /* 0x000fe20008010820 */
[----:B------:R-:W-:Y:S01]  /*e060*/  MOV R150, R190 ;  /* 0x000000be00967202 */ /* 0x000fe20000000f00 */
[----:B------:R-:W-:Y:S01]  /*e070*/  HMMA.16816.F32 R24, R8, R26, R140 ;  /* 0x0000001a0818723c */ /* 0x000fe2000000188c */
[----:B------:R1:W4:Y:S01]  /*e080*/  LDSM.16.MT88.4 R188, [R34+0x1800] ;  /* 0x0018000022bc783b */ /* 0x0003220000004200 */
[----:B------:R-:W-:Y:S01]  /*e090*/  MOV R141, R81 ;  /* 0x00000051008d7202 */ /* 0x000fe20000000f00 */
[----:B------:R-:W-:Y:S01]  /*e0a0*/  IMAD.MOV.U32 R23, RZ, RZ, R205 ;  /* 0x000000ffff177224 */ /* 0x000fe200078e00cd */
[----:B------:R-:W-:Y:S01]  /*e0b0*/  MOV R140, R82 ;  /* 0x00000052008c7202 */ /* 0x000fe20000000f00 */
[----:B------:R1:W-:Y:S01]  /*e0c0*/  LDSM.16.MT88.4 R96, [R39+0xf800] ;  /* 0x00f800002760783b */ /* 0x0003e20000004200 */
[----:B------:R-:W-:-:S02]  /*e0d0*/  MOV R139, R83 ;  /* 0x00000053008b7202 */ /* 0x000fc40000000f00 */
[C---:B------:R-:W-:Y:S01]  /*e0e0*/  HMMA.16816.F32 R116, R8.reuse, R28, R116 ;  /* 0x0000001c0874723c */ /* 0x040fe20000001874 */
[----:B------:R-:W-:Y:S01]  /*e0f0*/  MOV R32, R204 ;  /* 0x000000cc00207202 */ /* 0x000fe20000000f00 */
[----:B------:R4:W-:Y:S01]  /*e100*/  LDSM.16.MT88.4 R80, [R235+0xf800] ;  /* 0x00f80000eb50783b */ /* 0x0009e20000004200 */
[----:B------:R-:W-:Y:S02]  /*e110*/  MOV R142, R206 ;  /* 0x000000ce008e7202 */ /* 0x000fe40000000f00 */
[----:B------:R-:W-:Y:S01]  /*e120*/  MOV R143, R207 ;  /* 0x000000cf008f7202 */ /* 0x000fe20000000f00 */
[----:B------:R-:W-:Y:S01]  /*e130*/  FADD.FTZ R22, R22, R133 ;  /* 0x0000008516167221 */ /* 0x000fe20000010000 */
[----:B------:R-:W4:Y:S01]  /*e140*/  LDSM.16.MT88.4 R204, [R132+0x1800] ;  /* 0x0018000084cc783b */ /* 0x000f220000004200 */
[----:B------:R-:W-:Y:S01]  /*e150*/  HMMA.16816.F32 R28, R8, R30, R128 ;  /* 0x0000001e081c723c */ /* 0x000fe20000001880 */
[----:B------:R-:W-:Y:S02]  /*e160*/  FADD.FTZ R10, R38, R7 ;  /* 0x00000007260a7221 */ /* 0x000fe40000010000 */
[----:B--2---:R-:W2:Y:S01]  /*e170*/  LDSM.16.MT88.4 R4, [R132+0x3800] ;  /* 0x003800008404783b */ /* 0x004ea20000004200 */
[----:B------:R-:W-:-:S02]  /*e180*/  MOV R133, R127 ;  /* 0x0000007f00857202 */ /* 0x000fc40000000f00 */
[----:B---3--:R-:W-:Y:S01]  /*e190*/  F2FP.F16.F32.PACK_AB R127, R20, R15 ;  /* 0x0000000f147f723e */ /* 0x008fe200000000ff */
[----:B------:R-:W-:Y:S01]  /*e1a0*/  MUFU.EX2 R19, R19 ;  /* 0x0000001300137308 */ /* 0x000fe20000000800 */
[----:B-1----:R-:W-:Y:S01]  /*e1b0*/  MOV R34, R126 ;  /* 0x0000007e00227202 */ /* 0x002fe20000000f00 */
[----:B------:R1:W5:Y:S01]  /*e1c0*/  LDL.LU R33, [R1+0x90] ;  /* 0x0000900001217983 */ /* 0x0003620000300800 */
[----:B------:R-:W-:Y:S02]  /*e1d0*/  F2FP.F16.F32.PACK_AB R126, R21, R138 ;  /* 0x0000008a157e723e */ /* 0x000fe400000000ff */
[----:B------:R-:W-:Y:S01]  /*e1e0*/  MOV R39, R125 ;  /* 0x0000007d00277202 */ /* 0x000fe20000000f00 */
[----:B------:R-:W-:Y:S01]  /*e1f0*/  FADD.FTZ R11, R37, R13 ;  /* 0x0000000d250b7221 */ /* 0x000fe20000010000 */
[----:B------:R-:W-:Y:S02]  /*e200*/  F2FP.F16.F32.PACK_AB R125, R35, R36 ;  /* 0x00000024237d723e */ /* 0x000fe400000000ff */
[----:B----4-:R-:W-:Y:S01]  /*e210*/  MOV R235, R124 ;  /* 0x0000007c00eb7202 */ /* 0x010fe20000000f00 */
[----:B------:R-:W-:Y:S01]  /*e220*/  MUFU.EX2 R9, R134 ;  /* 0x0000008600097308 */ /* 0x000fe20000000800 */
[----:B------:R-:W-:Y:S01]  /*e230*/  F2FP.F16.F32.PACK_AB R124, R137, R136 ;  /* 0x00000088897c723e */ /* 0x000fe200000000ff */
[----:B------:R-:W-:Y:S01]  /*e240*/  IMAD.MOV.U32 R37, RZ, RZ, R23 ;  /* 0x000000ffff257224 */ /* 0x000fe200078e0017 */
[----:B------:R-:W-:Y:S01]  /*e250*/  MOV R38, R32 ;  /* 0x0000002000267202 */ /* 0x000fe20000000f00 */
[----:B------:R-:W-:Y:S01]  /*e260*/  MUFU.EX2 R23, R145 ;  /* 0x0000009100177308 */ /* 0x000fe20000000800 */
[----:B------:R-:W-:Y:S01]  /*e270*/  MOV R131, R142 ;  /* 0x0000008e00837202 */ /* 0x000fe20000000f00 */
[----:B------:R1:W5:Y:S01]  /*e280*/  LDL.LU R12, [R1+0x8c] ;  /* 0x00008c00010c7983 */ /* 0x0003620000300800 */
[----:B------:R-:W-:Y:S01]  /*e290*/  MOV R130, R143 ;  /* 0x0000008f00827202 */ /* 0x000fe20000000f00 */
[----:B------:R-:W3:Y:S01]  /*e2a0*/  MUFU.EX2 R32, R144 ;  /* 0x0000009000207308 */ /* 0x000ee20000000800 */
[----:B------:R-:W-:Y:S01]  /*e2b0*/  MOV R129, R148 ;  /* 0x0000009400817202 */ /* 0x000fe20000000f00 */
[----:B------:R-:W-:-:S02]  /*e2c0*/  IMAD.MOV.U32 R143, RZ, RZ, R151 ;  /* 0x000000ffff8f7224 */ /* 0x000fc400078e0097 */
[----:B------:R-:W4:Y:S01]  /*e2d0*/  MUFU.EX2 R18, R18 ;  /* 0x0000001200127308 */ /* 0x000f220000000800 */
[----:B------:R-:W-:-:S03]  /*e2e0*/  MOV R128, R149 ;  /* 0x0000009500807202 */ /* 0x000fc60000000f00 */
[----:B------:R-:W-:Y:S01]  /*e2f0*/  MUFU.EX2 R17, R17 ;  /* 0x0000001100117308 */ /* 0x000fe20000000800 */
[----:B------:R-:W-:-:S03]  /*e300*/  MOV R142, R150 ;  /* 0x00000096008e7202 */ /* 0x000fc60000000f00 */
[----:B------:R-:W2:Y:S01]  /*e310*/  MUFU.EX2 R8, R16 ;  /* 0x0000001000087308 */ /* 0x000ea20000000800 */
[----:B------:R-:W-:Y:S01]  /*e320*/  MOV R13, R152 ;  /* 0x00000098000d7202 */ /* 0x000fe20000000f00 */
[----:B------:R-:W-:Y:S01]  /*e330*/  HMMA.16816.F32 R148, R124, R156, R48 ;  /* 0x0000009c7c94723c */ /* 0x000fe20000001830 */
[----:B------:R-:W-:Y:S01]  /*e340*/  IMAD.MOV.U32 R49, RZ, RZ, R153 ;  /* 0x000000ffff317224 */ /* 0x000fe200078e0099 */
[----:B------:R-:W-:Y:S02]  /*e350*/  MOV R50, R154 ;  /* 0x0000009a00327202 */ /* 0x000fe40000000f00 */
[----:B------:R-:W-:Y:S01]  /*e360*/  MOV R51, R155 ;  /* 0x0000009b00337202 */ /* 0x000fe20000000f00 */
[----:B------:R-:W-:Y:S01]  /*e370*/  FADD.FTZ R14, R49, R14 ;  /* 0x0000000e310e7221 */ /* 0x000fe20000010000 */
[----:B------:R-:W-:Y:S01]  /*e380*/  FADD.FTZ R13, R13, R22 ;  /* 0x000000160d0d7221 */ /* 0x000fe20000010000 */
[----:B------:R-:W-:Y:S01]  /*e390*/  FADD.FTZ R11, R50, R11 ;  /* 0x0000000b320b7221 */ /* 0x000fe20000010000 */
[----:B------:R-:W-:Y:S01]  /*e3a0*/  MOV R50, R128 ;  /* 0x0000008000327202 */ /* 0x000fe20000000f00 */
[----:B------:R-:W-:Y:S01]  /*e3b0*/  FADD.FTZ R10, R51, R10 ;  /* 0x0000000a330a7221 */ /* 0x000fe20000010000 */
[----:B------:R-:W-:Y:S01]  /*e3c0*/  FADD.FTZ R14, R133, R14 ;  /* 0x0000000e850e7221 */ /* 0x000fe20000010000 */
[----:B------:R-:W-:Y:S01]  /*e3d0*/  FADD.FTZ R13, R34, R13 ;  /* 0x0000000d220d7221 */ /* 0x000fe20000010000 */
[----:B------:R-:W-:Y:S01]  /*e3e0*/  MOV R51, R129 ;  /* 0x0000008100337202 */ /* 0x000fe20000000f00 */
[----:B------:R-:W-:Y:S01]  /*e3f0*/  IMAD.MOV.U32 R34, RZ, RZ, R131 ;  /* 0x000000ffff227224 */ /* 0x000fe200078e0083 */
[----:B------:R-:W-:-:S02]  /*e400*/  MOV R133, R130 ;  /* 0x0000008200857202 */ /* 0x000fc40000000f00 */
[----:B---3--:R-:W-:Y:S02]  /*e410*/  F2FP.F16.F32.PACK_AB R128, R32, R23 ;  /* 0x000000172080723e */ /* 0x008fe400000000ff */
[----:B----4-:R-:W-:Y:S02]  /*e420*/  F2FP.F16.F32.PACK_AB R129, R18, R19 ;  /* 0x000000131281723e */ /* 0x010fe400000000ff */
[----:B------:R-:W-:Y:S02]  /*e430*/  F2FP.F16.F32.PACK_AB R130, R9, R135 ;  /* 0x000000870982723e */ /* 0x000fe400000000ff */
[----:B--2---:R-:W-:Y:S01]  /*e440*/  F2FP.F16.F32.PACK_AB R131, R8, R17 ;  /* 0x000000110883723e */ /* 0x004fe200000000ff */
[----:B------:R-:W-:Y:S01]  /*e450*/  FADD.FTZ R11, R39, R11 ;  /* 0x0000000b270b7221 */ /* 0x000fe20000010000 */
[----:B------:R-:W-:Y:S01]  /*e460*/  FADD.FTZ R10, R235, R10 ;  /* 0x0000000aeb0a7221 */ /* 0x000fe20000010000 */
[----:B------:R-:W-:Y:S02]  /*e470*/  MOV R39, R37 ;  /* 0x0000002500277202 */ /* 0x000fe40000000f00 */
[----:B------:R-:W-:-:S02]  /*e480*/  MOV R235, R38 ;  /* 0x0000002600eb7202 */ /* 0x000fc40000000f00 */
[----:B------:R-:W-:Y:S02]  /*e490*/  MOV R37, R139 ;  /* 0x0000008b00257202 */ /* 0x000fe40000000f00 */
[----:B------:R-:W-:Y:S01]  /*e4a0*/  MOV R38, R140 ;  /* 0x0000008c00267202 */ /* 0x000fe20000000f00 */
[----:B------:R-:W-:Y:S01]  /*e4b0*/  IMAD.MOV.U32 R140, RZ, RZ, R146 ;  /* 0x000000ffff8c7224 */ /* 0x000fe200078e0092 */
[----:B------:R-:W-:Y:S01]  /*e4c0*/  MOV R139, R141 ;  /* 0x0000008d008b7202 */ /* 0x000fe20000000f00 */
[----:B------:R-:W-:Y:S01]  /*e4d0*/  HMMA.16816.F32 R152, R124, R158, R44 ;  /* 0x0000009e7c98723c */ /* 0x000fe2000000182c */
[----:B------:R-:W-:-:S07]  /*e4e0*/  MOV R141, R147 ;  /* 0x00000093008d7202 */ /* 0x000fce0000000f00 */
[C---:B------:R-:W-:Y:S08]  /*e4f0*/  HMMA.16816.F32 R144, R128.reuse, R156, R216 ;  /* 0x0000009c8090723c */ /* 0x040ff000000018d8 */
[----:B------:R-:W-:Y:S08]  /*e500*/  HMMA.16816.F32 R156, R128, R158, R160 ;  /* 0x0000009e809c723c */ /* 0x000ff000000018a0 */
        /* <DEDUP_REMOVED lines=76> */
[----:B------:R1:W-:Y:S01]  /*e9d0*/  STL [R1+0x80], R5 ;  /* 0x0000800501007387 */ /* 0x0003e20000100800 */
[----:B------:R-:W2:Y:S03]  /*e9e0*/  S2R R238, SR_TID.X ;  /* 0x0000000000ee7919 */ /* 0x000ea60000002100 */
[----:B------:R1:W-:Y:S01]  /*e9f0*/  STL [R1+0x84], R4 ;  /* 0x0000840401007387 */ /* 0x0003e20000100800 */
[----:B------:R-:W-:-:S02]  /*ea00*/  MOV R236, 0x20 ;  /* 0x0000002000ec7802 */ /* 0x000fc40000000f00 */
[----:B------:R-:W-:Y:S02]  /*ea10*/  MOV R134, R246 ;  /* 0x000000f600867202 */ /* 0x000fe40000000f00 */
[----:B------:R-:W-:Y:S02]  /*ea20*/  MOV R137, R251 ;  /* 0x000000fb00897202 */ /* 0x000fe40000000f00 */
[----:B------:R-:W-:Y:S02]  /*ea30*/  MOV R135, R248 ;  /* 0x000000f800877202 */ /* 0x000fe40000000f00 */
[----:B------:R-:W-:Y:S01]  /*ea40*/  MOV R136, R250 ;  /* 0x000000fa00887202 */ /* 0x000fe20000000f00 */
[----:B------:R-:W-:Y:S06]  /*ea50*/  BRA.U !UP2, `(.L_x_612) ;  /* 0x0000006d0a887547 */ /* 0x000fec000b800000 */
[----:B------:R-:W3:Y:S01]  /*ea60*/  LDL.LU R248, [R1+0x58] ;  /* 0x0000580001f87983 */ /* 0x000ee20000300800 */
[----:B------:R-:W4:Y:S01]  /*ea70*/  LDCU.64 UR10, c[0x0][0x3c0] ;  /* 0x00007800ff0a77ac */ /* 0x000f220008000a00 */
[----:B------:R-:W4:Y:S02]  /*ea80*/  LDCU.64 UR4, c[0x0][0x3d8] ;  /* 0x00007b00ff0477ac */ /* 0x000f240008000a00 */
[----:B------:R-:W3:Y:S01]  /*ea90*/  LDL.LU R250, [R1+0x64] ;  /* 0x0000640001fa7983 */ /* 0x000ee20000300800 */
[----:B-1---5:R-:W-:Y:S01]  /*eaa0*/  IADD3 R4, P0, PT, R224, UR24, RZ ;  /* 0x00000018e0047c10 */ /* 0x022fe2000ff1e0ff */
[----:B--2---:R-:W-:Y:S01]  /*eab0*/  IMAD.SHL.U32 R251, R238, 0x40, RZ ;  /* 0x00000040eefb7824 */ /* 0x004fe200078e00ff */
[----:B------:R-:W-:Y:S01]  /*eac0*/  SHF.R.U32.HI R7, RZ, 0x3, R238 ;  /* 0x00000003ff077819 */ /* 0x000fe200000116ee */
[----:B------:R-:W-:Y:S01]  /*ead0*/  USHF.R.S32.HI UR30, URZ, 0x1f, UR18 ;  /* 0x0000001fff1e7899 */ /* 0x000fe20008011412 */
[----:B------:R-:W-:-:S04]  /*eae0*/  DEPBAR.LE SB0, 0x0 ;  /* 0x000080000000791a */ /* 0x000fc80000000000 */
[----:B------:R-:W-:Y:S01]  /*eaf0*/  IMAD.X R5, RZ, RZ, UR22, P0 ;  /* 0x00000016ff057e24 */ /* 0x000fe200080e06ff */
[----:B------:R-:W1:Y:S01]  /*eb00*/  LDCU.64 UR8, c[0x0][0x390] ;  /* 0x00007200ff0877ac */ /* 0x000e620008000a00 */
[----:B------:R2:W-:Y:S01]  /*eb10*/  STL [R1+0x3c], R7 ;  /* 0x00003c0701007387 */ /* 0x0005e20000100800 */
[----:B------:R-:W-:Y:S02]  /*eb20*/  IMAD.SHL.U32 R246, R238, 0x2, RZ ;  /* 0x00000002eef67824 */ /* 0x000fe400078e00ff */
[C---:B----4-:R-:W-:Y:S01]  /*eb30*/  IMAD R6, R7.reuse, UR11, RZ ;  /* 0x0000000b07067c24 */ /* 0x050fe2000f8e02ff */
[----:B------:R-:W-:Y:S01]  /*eb40*/  UIADD3 UR21, UPT, UPT, UR19, -0x3, URZ ;  /* 0xfffffffd13157890 */ /* 0x000fe2000fffe0ff */
[----:B------:R-:W-:Y:S01]  /*eb50*/  IMAD.WIDE.U32 R4, R7, UR10, R4 ;  /* 0x0000000a07047c25 */ /* 0x000fe2000f8e0004 */
[----:B------:R-:W-:Y:S01]  /*eb60*/  UIMAD UR23, UR30, UR4, URZ ;  /* 0x000000041e1772a4 */ /* 0x000fe2000f8e02ff */
[----:B------:R-:W-:Y:S01]  /*eb70*/  LOP3.LUT R246, R246, 0x6, RZ, 0xc0, !PT ;  /* 0x00000006f6f67812 */ /* 0x000fe200078ec0ff */
[----:B------:R4:W-:Y:S01]  /*eb80*/  STL [R1+0x68], R6 ;  /* 0x0000680601007387 */ /* 0x0009e20000100800 */
[----:B------:R-:W-:Y:S01]  /*eb90*/  IMAD.IADD R5, R5, 0x1, R6 ;  /* 0x0000000105057824 */ /* 0x000fe200078e0206 */
[----:B------:R-:W-:-:S02]  /*eba0*/  UIMAD.WIDE.U32 UR32, UR21, UR10, URZ ;  /* 0x0000000a152072a5 */ /* 0x000fc4000f8e00ff */
[----:B------:R-:W-:Y:S02]  /*ebb0*/  UIMAD UR21, UR21, UR11, URZ ;  /* 0x0000000b151572a4 */ /* 0x000fe4000f8e02ff */
[----:B------:R-:W-:Y:S02]  /*ebc0*/  USHF.L.U32 UR26, UR10, 0x4, URZ ;  /* 0x000000040a1a7899 */ /* 0x000fe400080006ff */
[----:B------:R-:W-:Y:S01]  /*ebd0*/  UIMAD UR23, UR18, UR5, UR23 ;  /* 0x00000005121772a4 */ /* 0x000fe2000f8e0217 */
[----:B------:R-:W-:Y:S01]  /*ebe0*/  IMAD.U32 R16, RZ, RZ, UR32 ;  /* 0x00000020ff107e24 */ /* 0x000fe2000f8e00ff */
[----:B------:R-:W-:Y:S01]  /*ebf0*/  USHF.L.U64.HI UR20, UR10, 0x4, UR11 ;  /* 0x000000040a147899 */ /* 0x000fe2000801020b */
[----:B------:R-:W-:Y:S01]  /*ec00*/  IMAD.U32 R17, RZ, RZ, UR33 ;  /* 0x00000021ff117e24 */ /* 0x000fe2000f8e00ff */
[----:B------:R-:W-:Y:S02]  /*ec10*/  UIADD3 UR21, UPT, UPT, UR33, UR21, URZ ;  /* 0x0000001521157290 */ /* 0x000fe4000fffe0ff */
[----:B------:R-:W-:Y:S01]  /*ec20*/  ULEA UR25, UP0, UR32, UR26, 0x6 ;  /* 0x0000001a20197291 */ /* 0x000fe2000f8030ff */
[----:B--2---:R-:W-:-:S03]  /*ec30*/  LOP3.LUT R7, R251, 0x200, RZ, 0xc0, !PT ;  /* 0x00000200fb077812 */ /* 0x004fc600078ec0ff */
[----:B------:R-:W-:Y:S01]  /*ec40*/  UIADD3 UR26, UP1, UPT, UR25, UR26, URZ ;  /* 0x0000001a191a7290 */ /* 0x000fe2000ff3e0ff */
[----:B------:R-:W-:Y:S02]  /*ec50*/  IMAD.U32 R11, RZ, RZ, UR21 ;  /* 0x00000015ff0b7e24 */ /* 0x000fe4000f8e00ff */
[----:B------:R-:W-:-:S03]  /*ec60*/  IMAD.U32 R19, RZ, RZ, UR25 ;  /* 0x00000019ff137e24 */ /* 0x000fc6000f8e00ff */
[----:B------:R-:W-:Y:S02]  /*ec70*/  IMAD.U32 R18, RZ, RZ, UR26 ;  /* 0x0000001aff127e24 */ /* 0x000fe4000f8e00ff */
[----:B----4-:R-:W-:-:S04]  /*ec80*/  IMAD.U32 R6, RZ, RZ, UR4 ;  /* 0x00000004ff067e24 */ /* 0x010fc8000f8e00ff */
[----:B------:R-:W-:-:S04]  /*ec90*/  IMAD.WIDE.U32 R4, R6, UR18, R4 ;  /* 0x0000001206047c25 */ /* 0x000fc8000f8e0004 */
[----:B------:R-:W-:-:S05]  /*eca0*/  IMAD.SHL.U32 R6, R238, 0x20, RZ ;  /* 0x00000020ee067824 */ /* 0x000fca00078e00ff */
[----:B------:R-:W-:Y:S01]  /*ecb0*/  LOP3.LUT R7, R7, 0x7c00, R6, 0xf8, !PT ;  /* 0x00007c0007077812 */ /* 0x000fe200078ef806 */
[----:B------:R-:W-:Y:S01]  /*ecc0*/  VIADD R6, R5, UR23 ;  /* 0x0000001705067c36 */ /* 0x000fe20008000000 */
[----:B------:R-:W-:Y:S01]  /*ecd0*/  ULEA.HI.X UR23, UR32, UR20, UR21, 0x6, UP0 ;  /* 0x0000001420177291 */ /* 0x000fe200080f3415 */
[----:B------:R-:W-:Y:S01]  /*ece0*/  BAR.SYNC.DEFER_BLOCKING 0x0 ;  /* 0x0000000000007b1d */ /* 0x000fe20000010000 */
[----:B------:R-:W-:Y:S01]  /*ecf0*/  ULEA UR28, UP0, UR10, UR25, 0x5 ;  /* 0x000000190a1c7291 */ /* 0x000fe2000f8028ff */
[C---:B-1----:R-:W-:Y:S01]  /*ed00*/  LEA R5, P0, R4.reuse, UR8, 0x1 ;  /* 0x0000000804057c11 */ /* 0x042fe2000f8008ff */
        /* <DEDUP_REMOVED lines=10> */
[----:B------:R-:W-:Y:S01]  /*edb0*/  LEA R6, P0, R17, R5, 0x1 ;  /* 0x0000000511067211 */ /* 0x000fe200078008ff */
[----:B------:R-:W1:Y:S01]  /*edc0*/  LDCU UR21, c[0x0][0x50c] ;  /* 0x0000a180ff1577ac */ /* 0x000e620008000800 */
[----:B------:R-:W-:Y:S01]  /*edd0*/  LEA.HI.X R11, R19, R4, R9, 0x1, P4 ;  /* 0x00000004130b7211 */ /* 0x000fe200020f0c09 */
[----:B------:R-:W-:Y:S01]  /*ede0*/  @!PT LDS RZ, [RZ] ;  /* 0x00000000fffff984 */ /* 0x000fe20000000800 */
[----:B------:R-:W-:Y:S01]  /*edf0*/  @!PT LDS RZ, [RZ] ;  /* 0x00000000fffff984 */ /* 0x000fe20000000800 */
[----:B------:R-:W-:Y:S01]  /*ee00*/  @!PT LDS RZ, [RZ] ;  /* 0x00000000fffff984 */ /* 0x000fe20000000800 */
[----:B------:R-:W-:Y:S04]  /*ee10*/  LDGSTS.E.BYPASS.LTC128B.128 [R12+0xc000], desc[UR16][R14.64] ;  /* 0x0c0000000e0c7fae */ /* 0x000fe8000b981a10 */
[----:B------:R2:W-:Y:S04]  /*ee20*/  LDGSTS.E.BYPASS.LTC128B.128 [R12+0xe000], desc[UR16][R14.64+0x80] ;  /* 0x0e0000800e0c7fae */ /* 0x0005e8000b981a10 */
[----:B------:R-:W-:Y:S04]  /*ee30*/  LDGSTS.E.BYPASS.LTC128B.128 [R12+0xc800], desc[UR16][R10.64] ;  /* 0x0c8000000a0c7fae */ /* 0x000fe8000b981a10 */
[----:B------:R-:W-:Y:S01]  /*ee40*/  LDGSTS.E.BYPASS.LTC128B.128 [R12+0xe800], desc[UR16][R10.64+0x80] ;  /* 0x0e8000800a0c7fae */ /* 0x000fe2000b981a10 */
[----:B--2---:R-:W-:-:S05]  /*ee50*/  SEL R14, R236, 0xffffffe0, !P6 ;  /* 0xffffffe0ec0e7807 */ /* 0x004fca0007000000 */
        /* <DEDUP_REMOVED lines=18> */
[----:B------:R-:W4:Y:S04]  /*ef80*/  LDSM.16.M88.4 R48, [R24+0x9000] ;  /* 0x009000001830783b */ /* 0x000f280000000200 */
[----:B------:R-:W1:Y:S04]  /*ef90*/  LDSM.16.M88.4 R20, [R24+0x8000] ;  /* 0x008000001814783b */ /* 0x000e680000000200 */
[----:B------:R-:W1:Y:S04]  /*efa0*/  LDSM.16.M88.4 R36, [R24+0x8800] ;  /* 0x008800001824783b */ /* 0x000e680000000200 */
        /* <DEDUP_REMOVED lines=8> */
[C---:B------:R-:W-:Y:S08]  /*f030*/  HMMA.16816.F32 R64, R8.reuse, R58, RZ ;  /* 0x0000003a0840723c */ /* 0x040ff000000018ff */
[----:B------:R-:W-:Y:S08]  /*f040*/  HMMA.16816.F32 R8, R8, R54, RZ ;  /* 0x000000360808723c */ /* 0x000ff000000018ff */
[C---:B---3--:R-:W-:Y:S08]  /*f050*/  HMMA.16816.F32 R60, R4.reuse, R44, R60 ;  /* 0x0000002c043c723c */ /* 0x048ff0000000183c */
[C---:B----4-:R-:W-:Y:S08]  /*f060*/  HMMA.16816.F32 R216, R4.reuse, R48, R132 ;  /* 0x0000003004d8723c */ /* 0x050ff00000001884 */
[----:B------:R-:W-:Y:S01]  /*f070*/  HMMA.16816.F32 R248, R4, R46, R8 ;  /* 0x0000002e04f8723c */ /* 0x000fe20000001808 */
[----:B------:R-:W2:Y:S02]  /*f080*/  LDSM.16.M88.4 R8, [R13] ;  /* 0x000000000d08783b */ /* 0x000ea40000000200 */
[----:B------:R-:W-:-:S02]  /*f090*/  IMAD.MOV.U32 R237, RZ, RZ, R60 ;  /* 0x000000ffffed7224 */ /* 0x000fc400078e003c */
[----:B------:R-:W-:Y:S02]  /*f0a0*/  IMAD.MOV.U32 R35, RZ, RZ, R61 ;  /* 0x000000ffff237224 */ /* 0x000fe400078e003d */
[----:B------:R-:W-:Y:S01]  /*f0b0*/  IMAD.MOV.U32 R34, RZ, RZ, R62 ;  /* 0x000000ffff227224 */ /* 0x000fe200078e003e */
[C---:B-1----:R-:W-:Y:S01]  /*f0c0*/  HMMA.16816.F32 R212, R4.reuse, R20, R212 ;  /* 0x0000001404d4723c */ /* 0x042fe200000018d4 */
        /* <DEDUP_REMOVED lines=18> */
[C---:B--2---:R-:W-:Y:S08]  /*f1f0*/  HMMA.16816.F32 R136, R8.reuse, R36, R64 ;  /* 0x000000240888723c */ /* 0x044ff00000001840 */
        /* <DEDUP_REMOVED lines=83> */
[----:B------:R-:W-:-:S07]  /*f730*/  IMAD.MOV.U32 R139, RZ, RZ, R43 ;  /* 0x000000ffff8b7224 */ /* 0x000fce00078e002b */
[----:B------:R-:W-:Y:S08]  /*f740*/  HMMA.16816.F32 R44, R16, R30, R44 ;  /* 0x0000001e102c723c */ /* 0x000ff0000000182c */
        /* <DEDUP_REMOVED lines=95> */
[----:B------:R-:W4:Y:S03]  /*fd40*/  LDSM.16.M88.4 R32, [R33+0xb800] ;  /* 0x00b800002120783b */ /* 0x000f260000000200 */
[C---:B-1----:R-:W-:Y:S01]  /*fd50*/  HMMA.16816.F32 R140, R4.reuse, R26, R140 ;  /* 0x0000001a048c723c */ /* 0x042fe2000000188c */
[----:B------:R-:W1:Y:S07]  /*fd60*/  LDSM.16.M88.4 R8, [R227+0x4000] ;  /* 0x00400000e308783b */ /* 0x000e6e0000000200 */
        /* <DEDUP_REMOVED lines=17> */
[----:B------:R-:W-:-:S02]  /*fe80*/  IMAD.MOV.U32 R208, RZ, RZ, R37 ;  /* 0x000000ffffd07224 */ /* 0x000fc400078e0025 */
[----:B------:R-:W-:Y:S02]  /*fe90*/  IMAD.MOV.U32 R209, RZ, RZ, R36 ;  /* 0x000000ffffd17224 */ /* 0x000fe400078e0024 */
[----:B------:R-:W-:Y:S02]  /*fea0*/  IMAD.MOV.U32 R210, RZ, RZ, R15 ;  /* 0x000000ffffd27224 */ /* 0x000fe400078e000f */
[----:B------:R-:W-:Y:S01]  /*feb0*/  IMAD.MOV.U32 R211, RZ, RZ, R13 ;  /* 0x000000ffffd37224 */ /* 0x000fe200078e000d */
[----:B-1----:R-:W-:Y:S01]  /*fec0*/  HMMA.16816.F32 R36, R8, R26, R132 ;  /* 0x0000001a0824723c */ /* 0x002fe20000001884 */
[----:B------:R-:W-:-:S07]  /*fed0*/  IMAD.MOV.U32 R217, RZ, RZ, R41 ;  /* 0x000000ffffd97224 */ /* 0x000fce00078e0029 */
[C---:B------:R-:W-:Y:S08]  /*fee0*/  HMMA.16816.F32 R132, R8.reuse, R20, R60 ;  /* 0x000000140884723c */ /* 0x040ff0000000183c */
[C---:B------:R-:W-:Y:S01]  /*fef0*/  HMMA.16816.F32 R60, R8.reuse, R22, R56 ;  /* 0x00000016083c723c */ /* 0x040fe20000001838 */
[----:B------:R-:W-:Y:S07]  /*ff00*/  LDSM.16.M88.4 R20, [R14+0xb000] ;  /* 0x00b000000e14783b */ /* 0x000fee0000000200 */
[C---:B------:R-:W-:Y:S08]  /*ff10*/  HMMA.16816.F32 R56, R8.reuse, R16, R52 ;  /* 0x000000100838723c */ /* 0x040ff00000001834 */
[----:B------:R-:W-:Y:S08]  /*ff20*/  HMMA.16816.F32 R52, R8, R32, R44 ;  /* 0x000000200834723c */ /* 0x000ff0000000182c */
[----:B------:R-:W-:Y:S01]  /*ff30*/  HMMA.16816.F32 R228, R4, R16, R228 ;  /* 0x0000001004e4723c */ /* 0x000fe200000018e4 */
[----:B------:R-:W1:Y:S07]  /*ff40*/  LDSM.16.M88.4 R4, [R40+0x6000] ;  /* 0x006000002804783b */ /* 0x000e6e0000000200 */
[C---:B------:R-:W-:Y:S01]  /*ff50*/  HMMA.16816.F32 R32, R8.reuse, R34, R28 ;  /* 0x000000220820723c */ /* 0x040fe2000000181c */
[----:B------:R-:W2:Y:S07]  /*ff60*/  LDSM.16.M88.4 R28, [R14+0xa000] ;  /* 0x00a000000e1c783b */ /* 0x000eae0000000200 */
[C---:B------:R-:W-:Y:S01]  /*ff70*/  HMMA.16816.F32 R140, R8.reuse, R24, R136 ;  /* 0x00000018088c723c */ /* 0x040fe20000001888 */
[----:B------:R-:W3:Y:S07]  /*ff80*/  LDSM.16.M88.4 R24, [R14+0xa800] ;  /* 0x00a800000e18783b */ /* 0x000eee0000000200 */
[----:B------:R-:W-:Y:S01]  /*ff90*/  HMMA.16816.F32 R48, R8, R18, R48 ;  /* 0x000000120830723c */ /* 0x000fe20000001830 */
[----:B------:R-:W4:Y:S04]  /*ffa0*/  LDSM.16.M88.4 R16, [R14+0xb800] ;  /* 0x00b800000e10783b */ /* 0x000f280000000200 */
[----:B------:R-:W4:Y:S01]  /*ffb0*/  LDSM.16.M88.4 R8, [R40+0x4000] ;  /* 0x004000002808783b */ /* 0x000f220000000200 */
[----:B------:R-:W-:-:S04]  /*ffc0*/  DEPBAR.LE SB0, 0x0 ;  /* 0x000080000000791a */ /* 0x000fc80000000000 */
[C---:B-1----:R-:W-:Y:S08]  /*ffd0*/  HMMA.16816.F32 R228, R4.reuse, R20, R228 ;  /* 0x0000001404e4723c */ /* 0x042ff000000018e4 */
[C---:B--2---:R-:W-:Y:S08]  /*ffe0*/  HMMA.16816.F32 R136, R4.reuse, R30, R208 ;  /* 0x0000001e0488723c */ /* 0x044ff000000018d0 */
[C---:B---3--:R-:W-:Y:S08]  /*fff0*/  HMMA.16816.F32 R208, R4.reuse, R24, R216 ;  /* 0x0000001804d0723c */ /* 0x048ff000000018d8 */
[C---:B------:R-:W-:Y:S08]  /*10000*/  HMMA.16816.F32 R64, R4.reuse, R28, R64 ;  /* 0x0000001c0440723c */ /* 0x040ff00000001840 */
[C---:B------:R-:W-:Y:S08]  /*10010*/  HMMA.16816.F32 R216, R4.reuse, R26, R248 ;  /* 0x0000001a04d8723c */ /* 0x040ff000000018f8 */
[C---:B------:R-:W-:Y:S08]  /*10020*/  HMMA.16816.F32 R232, R4.reuse, R22, R232 ;  /* 0x0000001604e8723c */ /* 0x040ff000000018e8 */
[C---:B----4-:R-:W-:Y:S08]  /*10030*/  HMMA.16816.F32 R220, R4.reuse, R16, R220 ;  /* 0x0000001004dc723c */ /* 0x050ff000000018dc */
[----:B------:R-:W-:Y:S08]  /*10040*/  HMMA.16816.F32 R212, R4, R18, R212 ;  /* 0x0000001204d4723c */ /* 0x000ff000000018d4 */
[C---:B------:R-:W-:Y:S08]  /*10050*/  HMMA.16816.F32 R4, R8.reuse, R28, R140 ;  /* 0x0000001c0804723c */ /* 0x040ff0000000188c */
[C---:B------:R-:W-:Y:S08]  /*10060*/  HMMA.16816.F32 R36, R8.reuse, R30, R36 ;  /* 0x0000001e0824723c */ /* 0x040ff00000001824 */
[C---:B------:R-:W-:Y:S03]  /*10070*/  HMMA.16816.F32 R44, R8.reuse, R24, R132 ;  /* 0x00000018082c723c */ /* 0x040fe60000001884 */
[----:B------:R-:W-:Y:S01]  /*10080*/  FMUL.FTZ R4, R4, UR21 ;  /* 0x0000001504047c20 */ /* 0x000fe20008410000 */
[----:B------:R-:W-:Y:S01]  /*10090*/  FMUL.FTZ R7, R7, UR21 ;  /* 0x0000001507077c20 */ /* 0x000fe20008410000 */
[----:B------:R-:W-:Y:S01]  /*100a0*/  FMUL.FTZ R5, R5, UR21 ;  /* 0x0000001505057c20 */ /* 0x000fe20008410000 */
[----:B------:R-:W-:Y:S01]  /*100b0*/  FMUL.FTZ R6, R6, UR21 ;  /* 0x0000001506067c20 */ /* 0x000fe20008410000 */
[----:B------:R1:W-:Y:S01]  /*100c0*/  MUFU.TANH R226, R4 ;  /* 0x0000000400e27308 */ /* 0x0003e20000002400 */
[C---:B------:R-:W-:Y:S07]  /*100d0*/  HMMA.16816.F32 R60, R8.reuse, R26, R60 ;  /* 0x0000001a083c723c */ /* 0x040fee000000183c */
[----:B------:R-:W-:Y:S01]  /*100e0*/  MUFU.TANH R25, R7 ;  /* 0x0000000700197308 */ /* 0x000fe20000002400 */
[C---:B------:R-:W-:Y:S07]  /*100f0*/  HMMA.16816.F32 R40, R8.reuse, R20, R56 ;  /* 0x000000140828723c */ /* 0x040fee0000001838 */
[----:B------:R2:W-:Y:S01]  /*10100*/  MUFU.TANH R227, R5 ;  /* 0x0000000500e37308 */ /* 0x0005e20000002400 */
[----:B------:R-:W-:Y:S01]  /*10110*/  HMMA.16816.F32 R52, R8, R16, R52 ;  /* 0x000000100834723c */ /* 0x000fe20000001834 */
[----:B-1----:R-:W-:-:S06]  /*10120*/  FMUL.FTZ R4, R64, UR21 ;  /* 0x0000001540047c20 */ /* 0x002fcc0008410000 */
[----:B------:R1:W-:Y:S01]  /*10130*/  MUFU.TANH R142, R4 ;  /* 0x00000004008e7308 */ /* 0x0003e20000002400 */
[C---:B------:R-:W-:Y:S07]  /*10140*/  HMMA.16816.F32 R48, R8.reuse, R22, R48 ;  /* 0x000000160830723c */ /* 0x040fee0000001830 */
[----:B------:R-:W-:Y:S01]  /*10150*/  MUFU.TANH R133, R6 ;  /* 0x0000000600857308 */ /* 0x000fe20000002400 */
[----:B------:R-:W-:Y:S01]  /*10160*/  HMMA.16816.F32 R28, R8, R18, R32 ;  /* 0x00000012081c723c */ /* 0x000fe20000001820 */
[----:B--2---:R-:W-:Y:S01]  /*10170*/  FMUL.FTZ R5, R229, UR21 ;  /* 0x00000015e5057c20 */ /* 0x004fe20008410000 */
[----:B-1----:R-:W-:-:S05]  /*10180*/  FMUL.FTZ R4, R65, UR21 ;  /* 0x0000001541047c20 */ /* 0x002fca0008410000 */
[----:B------:R1:W-:Y:S02]  /*10190*/  MUFU.TANH R141, R4 ;  /* 0x00000004008d7308 */ /* 0x0003e40000002400 */
[----:B-1----:R-:W-:-:S06]  /*101a0*/  FMUL.FTZ R4, R38, UR21 ;  /* 0x0000001526047c20 */ /* 0x002fcc0008410000 */
        /* <DEDUP_REMOVED lines=8> */
[----:B------:R1:W2:Y:S02]  /*10230*/  MUFU.TANH R24, R4 ;  /* 0x0000000400187308 */ /* 0x0002a40000002400 */
[----:B-1----:R-:W-:-:S06]  /*10240*/  FMUL.FTZ R4, R47, UR21 ;  /* 0x000000152f047c20 */ /* 0x002fcc0008410000 */
[----:B------:R1:W3:Y:S02]  /*10250*/  MUFU.TANH R47, R4 ;  /* 0x00000004002f7308 */ /* 0x0002e40000002400 */
[----:B-1----:R-:W-:-:S06]  /*10260*/  FMUL.FTZ R4, R208, UR21 ;  /* 0x00000015d0047c20 */ /* 0x002fcc0008410000 */
[----:B------:R1:W-:Y:S02]  /*10270*/  MUFU.TANH R135, R4 ;  /* 0x0000000400877308 */ /* 0x0003e40000002400 */
[----:B-1----:R-:W-:-:S06]  /*10280*/  FMUL.FTZ R4, R209, UR21 ;  /* 0x00000015d1047c20 */ /* 0x002fcc0008410000 */
[----:B------:R1:W-:Y:S02]  /*10290*/  MUFU.TANH R134, R4 ;  /* 0x0000000400867308 */ /* 0x0003e40000002400 */
[----:B-1----:R-:W-:-:S06]  /*102a0*/  FMUL.FTZ R4, R62, UR21 ;  /* 0x000000153e047c20 */ /* 0x002fcc0008410000 */
[----:B------:R1:W4:Y:S02]  /*102b0*/  MUFU.TANH R46, R4 ;  /* 0x00000004002e7308 */ /* 0x0003240000002400 */
[----:B-1----:R-:W-:-:S06]  /*102c0*/  FMUL.FTZ R4, R63, UR21 ;  /* 0x000000153f047c20 */ /* 0x002fcc0008410000 */
[----:B------:R1:W4:Y:S02]  /*102d0*/  MUFU.TANH R39, R4 ;  /* 0x0000000400277308 */ /* 0x0003240000002400 */
        /* <DEDUP_REMOVED lines=8> */
[----:B-1----:R-:W-:Y:S02]  /*10360*/  FMUL.FTZ R4, R228, UR21 ;  /* 0x00000015e4047c20 */ /* 0x002fe40008410000 */
[----:B------:R-:W4:Y:S04]  /*10370*/  LDL R228, [R1+0x38] ;  /* 0x0000380001e47983 */ /* 0x000f280000100800 */
[----:B------:R1:W-:Y:S01]  /*10380*/  MUFU.TANH R63, R4 ;  /* 0x00000004003f7308 */ /* 0x0003e20000002400 */
[----:B------:R-:W-:Y:S01]  /*10390*/  FMUL.FTZ R21, R54, UR21 ;  /* 0x0000001536157c20 */ /* 0x000fe20008410000 */
[----:B------:R-:W-:Y:S01]  /*103a0*/  FMUL.FTZ R23, R55, UR21 ;  /* 0x0000001537177c20 */ /* 0x000fe20008410000 */
[----:B-1----:R-:W-:-:S04]  /*103b0*/  IMAD.U32 R4, RZ, RZ, UR19 ;  /* 0x00000013ff047e24 */ /* 0x002fc8000f8e00ff */
[----:B------:R-:W-:-:S04]  /*103c0*/  IMAD R4, R4, 0x40, R246 ;  /* 0x0000004004047824 */ /* 0x000fc800078e02f6 */
[C---:B------:R-:W-:Y:S01]  /*103d0*/  VIADD R19, R4.reuse, 0xffffff41 ;  /* 0xffffff4104137836 */ /* 0x040fe20000000000 */
[----:B------:R1:W-:Y:S01]  /*103e0*/  MUFU.TANH R56, R5 ;  /* 0x0000000500387308 */ /* 0x0003e20000002400 */
[----:B------:R-:W-:-:S03]  /*103f0*/  VIADD R16, R4, 0xffffff50 ;  /* 0xffffff5004107836 */ /* 0x000fc60000000000 */
[----:B------:R-:W-:Y:S01]  /*10400*/  ISETP.GT.AND P5, PT, R2, R19, PT ;  /* 0x000000130200720c */ /* 0x000fe20003fa4270 */
[----:B------:R-:W-:Y:S01]  /*10410*/  VIADD R20, R4, 0xffffff40 ;  /* 0xffffff4004147836 */ /* 0x000fe20000000000 */
[----:B------:R-:W-:Y:S02]  /*10420*/  ISETP.GT.AND P4, PT, R2, R16, PT ;  /* 0x000000100200720c */ /* 0x000fe40003f84270 */
[----:B------:R3:W-:Y:S01]  /*10430*/  MUFU.TANH R27, R21 ;  /* 0x00000015001b7308 */ /* 0x0007e20000002400 */
[----:B------:R-:W-:Y:S01]  /*10440*/  VIADD R18, R4, 0xffffff48 ;  /* 0xffffff4804127836 */ /* 0x000fe20000000000 */
[----:B--2---:R-:W-:Y:S01]  /*10450*/  FSEL R42, R24, -INF , !P4 ;  /* 0xff800000182a7808 */ /* 0x004fe20006000000 */
[----:B-1----:R-:W-:-:S05]  /*10460*/  FMUL.FTZ R5, R50, UR21 ;  /* 0x0000001532057c20 */ /* 0x002fca0008410000 */
[----:B------:R1:W2:Y:S01]  /*10470*/  MUFU.TANH R33, R5 ;  /* 0x0000000500217308 */ /* 0x0002a20000002400 */
[----:B---3--:R-:W-:-:S07]  /*10480*/  FSEL R21, R25, -INF , !P5 ;  /* 0xff80000019157808 */ /* 0x008fce0006800000 */
[----:B------:R3:W-:Y:S01]  /*10490*/  MUFU.TANH R25, R23 ;  /* 0x0000001700197308 */ /* 0x0007e20000002400 */
[----:B------:R-:W-:Y:S01]  /*104a0*/  VIADD R17, R4, 0xffffff49 ;  /* 0xffffff4904117836 */ /* 0x000fe20000000000 */
[----:B------:R-:W-:Y:S01]  /*104b0*/  ISETP.GT.AND P6, PT, R2, R20, PT ;  /* 0x000000140200720c */ /* 0x000fe20003fc4270 */
[----:B------:R-:W-:Y:S01]  /*104c0*/  VIADD R15, R4, 0xffffff51 ;  /* 0xffffff51040f7836 */ /* 0x000fe20000000000 */
[----:B------:R-:W-:Y:S01]  /*104d0*/  ISETP.GT.AND P3, PT, R2, R18, PT ;  /* 0x000000120200720c */ /* 0x000fe20003f64270 */
[----:B-1----:R-:W-:Y:S01]  /*104e0*/  FMUL.FTZ R5, R51, UR21 ;  /* 0x0000001533057c20 */ /* 0x002fe20008410000 */
[----:B---3--:R-:W-:-:S03]  /*104f0*/  FMUL.FTZ R23, R30, UR21 ;  /* 0x000000151e177c20 */ /* 0x008fc60008410000 */
[----:B------:R-:W1:Y:S01]  /*10500*/  MUFU.TANH R32, R5 ;  /* 0x0000000500207308 */ /* 0x000e620000002400 */
[----:B------:R-:W-:Y:S01]  /*10510*/  FSEL R22, R133, -INF , !P6 ;  /* 0xff80000085167808 */ /* 0x000fe20007000000 */
[----:B------:R-:W-:Y:S01]  /*10520*/  VIADD R14, R4, 0xffffff58 ;  /* 0xffffff58040e7836 */ /* 0x000fe20000000000 */
[----:B------:R-:W-:-:S05]  /*10530*/  ISETP.GT.AND P0, PT, R2, R17, PT ;  /* 0x000000110200720c */ /* 0x000fca0003f04270 */
[----:B------:R3:W-:Y:S01]  /*10540*/  MUFU.TANH R24, R23 ;  /* 0x0000001700187308 */ /* 0x0007e20000002400 */
[----:B------:R-:W-:Y:S01]  /*10550*/  VIADD R13, R4, 0xffffff59 ;  /* 0xffffff59040d7836 */ /* 0x000fe20000000000 */
[----:B------:R-:W-:Y:S01]  /*10560*/  ISETP.GT.AND P6, PT, R2, R15, PT ;  /* 0x0000000f0200720c */ /* 0x000fe20003fc4270 */
[C---:B------:R-:W-:Y:S02]  /*10570*/  VIADD R11, R4.reuse, 0xffffff60 ;  /* 0xffffff60040b7836 */ /* 0x040fe40000000000 */
[C---:B------:R-:W-:Y:S02]  /*10580*/  VIADD R10, R4.reuse, 0xffffff61 ;  /* 0xffffff61040a7836 */ /* 0x040fe40000000000 */
[----:B------:R-:W-:Y:S01]  /*10590*/  VIADD R9, R4, 0xffffff68 ;  /* 0xffffff6804097836 */ /* 0x000fe20000000000 */
[----:B------:R-:W-:Y:S01]  /*105a0*/  FSEL R26, R26, -INF , !P3 ;  /* 0xff8000001a1a7808 */ /* 0x000fe20005800000 */
[----:B------:R-:W-:Y:S01]  /*105b0*/  VIADD R8, R4, 0xffffff69 ;  /* 0xffffff6904087836 */ /* 0x000fe20000000000 */
[----:B------:R-:W-:Y:S01]  /*105c0*/  FSEL R30, R64, -INF , !P0 ;  /* 0xff800000401e7808 */ /* 0x000fe20004000000 */
[----:B---3--:R-:W-:Y:S01]  /*105d0*/  FMUL.FTZ R23, R31, UR21 ;  /* 0x000000151f177c20 */ /* 0x008fe20008410000 */
[C---:B------:R-:W-:Y:S01]  /*105e0*/  VIADD R7, R4.reuse, 0xffffff70 ;  /* 0xffffff7004077836 */ /* 0x040fe20000000000 */
[----:B------:R-:W-:Y:S01]  /*105f0*/  FSEL R47, R47, -INF , !P6 ;  /* 0xff8000002f2f7808 */ /* 0x000fe20007000000 */
[----:B------:R-:W-:-:S03]  /*10600*/  VIADD R6, R4, 0xffffff71 ;  /* 0xffffff7104067836 */ /* 0x000fc60000000000 */
[----:B------:R-:W3:Y:S01]  /*10610*/  MUFU.TANH R23, R23 ;  /* 0x0000001700177308 */ /* 0x000ee20000002400 */
[----:B------:R-:W-:Y:S01]  /*10620*/  VIADD R5, R4, 0xffffff78 ;  /* 0xffffff7804057836 */ /* 0x000fe20000000000 */
[----:B------:R-:W-:Y:S01]  /*10630*/  ISETP.GT.AND P5, PT, R2, R14, PT ;  /* 0x0000000e0200720c */ /* 0x000fe20003fa4270 */
[----:B------:R-:W-:Y:S01]  /*10640*/  VIADD R4, R4, 0xffffff79 ;  /* 0xffffff7904047836 */ /* 0x000fe20000000000 */
[C---:B------:R-:W-:Y:S02]  /*10650*/  ISETP.GT.AND P3, PT, R2.reuse, R13, PT ;  /* 0x0000000d0200720c */ /* 0x040fe40003f64270 */
[C---:B------:R-:W-:Y:S02]  /*10660*/  ISETP.GT.AND P0, PT, R2.reuse, R11, PT ;  /* 0x0000000b0200720c */ /* 0x040fe40003f04270 */
[C---:B------:R-:W-:Y:S02]  /*10670*/  ISETP.GT.AND P4, PT, R2.reuse, R10, PT ;  /* 0x0000000a0200720c */ /* 0x040fe40003f84270 */
[----:B------:R-:W-:Y:S01]  /*10680*/  ISETP.GT.AND P6, PT, R2, R9, PT ;  /* 0x000000090200720c */ /* 0x000fe20003fc4270 */
[----:B------:R-:W-:Y:S01]  /*10690*/  FMUL.FTZ R31, R232, UR21 ;  /* 0x00000015e81f7c20 */ /* 0x000fe20008410000 */
[----:B----4-:R-:W-:-:S02]  /*106a0*/  FSEL R46, R46, -INF , !P5 ;  /* 0xff8000002e2e7808 */ /* 0x010fc40006800000 */
[----:B------:R-:W-:Y:S02]  /*106b0*/  FSEL R51, R39, -INF , !P3 ;  /* 0xff80000027337808 */ /* 0x000fe40005800000 */
[----:B------:R-:W-:Y:S02]  /*106c0*/  FSEL R55, R38, -INF , !P0 ;  /* 0xff80000026377808 */ /* 0x000fe40004000000 */
[----:B------:R-:W-:Y:S02]  /*106d0*/  FSEL R57, R57, -INF , !P4 ;  /* 0xff80000039397808 */ /* 0x000fe40006000000 */
[----:B--2---:R-:W-:Y:S02]  /*106e0*/  FSEL R58, R33, -INF , !P6 ;  /* 0xff800000213a7808 */ /* 0x004fe40007000000 */
[C---:B------:R-:W-:Y:S02]  /*106f0*/  ISETP.GT.AND P5, PT, R2.reuse, R8, PT ;  /* 0x000000080200720c */ /* 0x040fe40003fa4270 */
[----:B------:R-:W-:-:S02]  /*10700*/  ISETP.GT.AND P3, PT, R2, R7, PT ;  /* 0x000000070200720c */ /* 0x000fc40003f64270 */
[C---:B------:R-:W-:Y:S02]  /*10710*/  ISETP.GT.AND P0, PT, R2.reuse, R6, PT ;  /* 0x000000060200720c */ /* 0x040fe40003f04270 */
[C---:B------:R-:W-:Y:S02]  /*10720*/  ISETP.GT.AND P4, PT, R2.reuse, R5, PT ;  /* 0x000000050200720c */ /* 0x040fe40003f84270 */
[----:B------:R-:W-:Y:S01]  /*10730*/  ISETP.GT.AND P6, PT, R2, R4, PT ;  /* 0x000000040200720c */ /* 0x000fe20003fc4270 */
[----:B------:R-:W-:Y:S01]  /*10740*/  FMUL.FTZ R2, R233, UR21 ;  /* 0x00000015e9027c20 */ /* 0x000fe20008410000 */
[----:B------:R-:W2:Y:S01]  /*10750*/  MUFU.TANH R34, R31 ;  /* 0x0000001f00227308 */ /* 0x000ea20000002400 */
[----:B-1----:R-:W-:Y:S02]  /*10760*/  FSEL R137, R32, -INF , !P5 ;  /* 0xff80000020897808 */ /* 0x002fe40006800000 */
[----:B------:R-:W-:-:S05]  /*10770*/  ISETP.GT.AND P5, PT, R0, R20, PT ;  /* 0x000000140000720c */ /* 0x000fca0003fa4270 */
[----:B------:R1:W4:Y:S01]  /*10780*/  MUFU.TANH R35, R2 ;  /* 0x0000000200237308 */ /* 0x0003220000002400 */
[----:B---3--:R-:W-:Y:S02]  /*10790*/  FSEL R64, R23, -INF , !P6 ;  /* 0xff80000017407808 */ /* 0x008fe40007000000 */
[----:B------:R-:W-:Y:S01]  /*107a0*/  ISETP.GT.AND P6, PT, R0, R16, PT ;  /* 0x000000100000720c */ /* 0x000fe20003fc4270 */
[----:B------:R-:W-:Y:S01]  /*107b0*/  FMUL.FTZ R62, R212, UR21 ;  /* 0x00000015d43e7c20 */ /* 0x000fe20008410000 */
[----:B------:R-:W-:Y:S01]  /*107c0*/  FSEL R59, R24, -INF , !P4 ;  /* 0xff800000183b7808 */ /* 0x000fe20006000000 */
[----:B------:R-:W-:Y:S01]  /*107d0*/  FMUL.FTZ R24, R221, UR21 ;  /* 0x00000015dd187c20 */ /* 0x000fe20008410000 */
[----:B------:R-:W-:Y:S01]  /*107e0*/  FMUL.FTZ R33, R213, UR21 ;  /* 0x00000015d5217c20 */ /* 0x000fe20008410000 */
[----:B-1----:R-:W-:-:S04]  /*107f0*/  FMUL.FTZ R2, R220, UR21 ;  /* 0x00000015dc027c20 */ /* 0x002fc80008410000 */
[----:B------:R1:W3:Y:S01]  /*10800*/  MUFU.TANH R32, R2 ;  /* 0x0000000200207308 */ /* 0x0002e20000002400 */
[----:B------:R-:W-:Y:S02]  /*10810*/  FSEL R31, R135, -INF , !P6 ;  /* 0xff800000871f7808 */ /* 0x000fe40007000000 */
[C---:B------:R-:W-:Y:S02]  /*10820*/  ISETP.GT.AND P6, PT, R0.reuse, R10, PT ;  /* 0x0000000a0000720c */ /* 0x040fe40003fc4270 */
[----:B------:R-:W-:Y:S02]  /*10830*/  FSEL R143, R27, -INF , !P3 ;  /* 0xff8000001b8f7808 */ /* 0x000fe40005800000 */
[----:B------:R-:W-:Y:S02]  /*10840*/  ISETP.GT.AND P3, PT, R0, R19, PT ;  /* 0x000000130000720c */ /* 0x000fe40003f64270 */
[----:B------:R-:W-:Y:S02]  /*10850*/  FSEL R54, R56, -INF , !P6 ;  /* 0xff80000038367808 */ /* 0x000fe40007000000 */
[----:B-1----:R-:W-:-:S02]  /*10860*/  FSEL R2, R142, -INF , !P5 ;  /* 0xff8000008e027808 */ /* 0x002fc40006800000 */
[----:B------:R-:W-:-:S04]  /*10870*/  ISETP.GT.AND P5, PT, R0, R15, PT ;  /* 0x0000000f0000720c */ /* 0x000fc80003fa4270 */
[----:B------:R-:W-:Y:S02]  /*10880*/  FSEL R38, R134, -INF , !P5 ;  /* 0xff80000086267808 */ /* 0x000fe40006800000 */
[----:B------:R-:W-:Y:S02]  /*10890*/  ISETP.GT.AND P5, PT, R0, R9, PT ;  /* 0x000000090000720c */ /* 0x000fe40003fa4270 */
[----:B------:R-:W-:Y:S02]  /*108a0*/  FSEL R208, R25, -INF , !P0 ;  /* 0xff80000019d07808 */ /* 0x000fe40004000000 */
[----:B--2---:R-:W-:Y:S01]  /*108b0*/  FSEL R56, R34, -INF , !P5 ;  /* 0xff80000022387808 */ /* 0x004fe20006800000 */
[----:B------:R-:W-:Y:S01]  /*108c0*/  FMUL.FTZ R34, R66, UR21 ;  /* 0x0000001542227c20 */ /* 0x000fe20008410000 */
[----:B------:R-:W-:Y:S01]  /*108d0*/  ISETP.GT.AND P0, PT, R0, R18, PT ;  /* 0x000000120000720c */ /* 0x000fe20003f04270 */
[----:B------:R-:W1:Y:S01]  /*108e0*/  MUFU.TANH R24, R24 ;  /* 0x0000001800187308 */ /* 0x000e620000002400 */
[----:B------:R-:W-:-:S02]  /*108f0*/  FSEL R23, R141, -INF , !P3 ;  /* 0xff8000008d177808 */ /* 0x000fc40005800000 */
[----:B------:R-:W-:Y:S02]  /*10900*/  ISETP.GT.AND P3, PT, R0, R14, PT ;  /* 0x0000000e0000720c */ /* 0x000fe40003f64270 */
[----:B------:R-:W-:-:S03]  /*10910*/  FSEL R25, R140, -INF , !P0 ;  /* 0xff8000008c197808 */ /* 0x000fc60004000000 */
[----:B------:R-:W2:Y:S01]  /*10920*/  MUFU.TANH R62, R62 ;  /* 0x0000003e003e7308 */ /* 0x000ea20000002400 */
[C---:B------:R-:W-:Y:S02]  /*10930*/  ISETP.GT.AND P4, PT, R0.reuse, R17, PT ;  /* 0x000000110000720c */ /* 0x040fe40003f84270 */
[----:B------:R-:W-:-:S05]  /*10940*/  ISETP.GT.AND P0, PT, R0, R13, PT ;  /* 0x0000000d0000720c */ /* 0x000fca0003f04270 */
[----:B------:R-:W2:Y:S01]  /*10950*/  MUFU.TANH R33, R33 ;  /* 0x0000002100217308 */ /* 0x000ea20000002400 */
[----:B------:R-:W-:Y:S02]  /*10960*/  FSEL R39, R132, -INF , !P3 ;  /* 0xff80000084277808 */ /* 0x000fe40005800000 */
[----:B------:R-:W-:Y:S02]  /*10970*/  ISETP.GT.AND P3, PT, R0, R8, PT ;  /* 0x000000080000720c */ /* 0x000fe40003f64270 */
[----:B------:R-:W-:-:S03]  /*10980*/  FSEL R27, R136, -INF , !P4 ;  /* 0xff800000881b7808 */ /* 0x000fc60006000000 */
[----:B------:R-:W2:Y:S01]  /*10990*/  MUFU.TANH R34, R34 ;  /* 0x0000002200227308 */ /* 0x000ea20000002400 */
[----:B------:R-:W-:Y:S01]  /*109a0*/  FSEL R43, R65, -INF , !P0 ;  /* 0xff800000412b7808 */ /* 0x000fe20004000000 */
[----:B------:R-:W-:Y:S01]  /*109b0*/  FMUL.FTZ R67, R67, UR21 ;  /* 0x0000001543437c20 */ /* 0x000fe20008410000 */
[----:B------:R-:W-:Y:S01]  /*109c0*/  ISETP.GT.AND P4, PT, R0, R11, PT ;  /* 0x0000000b0000720c */ /* 0x000fe20003f84270 */
[----:B------:R-:W-:Y:S01]  /*109d0*/  FMUL.FTZ R36, R36, UR21 ;  /* 0x0000001524247c20 */ /* 0x000fe20008410000 */
[----:B------:R-:W-:Y:S02]  /*109e0*/  ISETP.GT.AND P0, PT, R0, R7, PT ;  /* 0x000000070000720c */ /* 0x000fe40003f04270 */
[----:B----4-:R-:W-:Y:S02]  /*109f0*/  FSEL R134, R35, -INF , !P3 ;  /* 0xff80000023867808 */ /* 0x010fe40005800000 */
[----:B------:R-:W-:Y:S02]  /*10a00*/  ISETP.GT.AND P3, PT, R241, R20, PT ;  /* 0x00000014f100720c */ /* 0x000fe40003f64270 */
[----:B------:R-:W-:-:S02]  /*10a10*/  FSEL R50, R63, -INF , !P4 ;  /* 0xff8000003f327808 */ /* 0x000fc40006000000 */
[----:B---3--:R-:W-:Y:S02]  /*10a20*/  FSEL R135, R32, -INF , !P0 ;  /* 0xff80000020877808 */ /* 0x008fe40004000000 */
[C---:B------:R-:W-:Y:S01]  /*10a30*/  ISETP.GT.AND P4, PT, R0.reuse, R6, PT ;  /* 0x000000060000720c */ /* 0x040fe20003f84270 */
[----:B------:R-:W3:Y:S01]  /*10a40*/  MUFU.TANH R32, R67 ;  /* 0x0000004300207308 */ /* 0x000ee20000002400 */
[C---:B------:R-:W-:Y:S02]  /*10a50*/  ISETP.GT.AND P6, PT, R0.reuse, R5, PT ;  /* 0x000000050000720c */ /* 0x040fe40003fc4270 */
[----:B------:R-:W-:Y:S01]  /*10a60*/  ISETP.GT.AND P5, PT, R0, R4, PT ;  /* 0x000000040000720c */ /* 0x000fe20003fa4270 */
[----:B------:R-:W-:Y:S01]  /*10a70*/  FMUL.FTZ R35, R138, UR21 ;  /* 0x000000158a237c20 */ /* 0x000fe20008410000 */
[----:B------:R-:W-:Y:S02]  /*10a80*/  ISETP.GE.AND P0, PT, R20, R244, PT ;  /* 0x000000f41400720c */ /* 0x000fe40003f06270 */
[----:B------:R-:W-:Y:S01]  /*10a90*/  FSEL R0, R226, -INF , !P3 ;  /* 0xff800000e2007808 */ /* 0x000fe20005800000 */
[----:B------:R-:W4:Y:S01]  /*10aa0*/  MUFU.TANH R36, R36 ;  /* 0x0000002400247308 */ /* 0x000f220000002400 */
[----:B-1----:R-:W-:-:S02]  /*10ab0*/  FSEL R136, R24, -INF , !P4 ;  /* 0xff80000018887808 */ /* 0x002fc40006000000 */
[----:B--2---:R-:W-:Y:S02]  /*10ac0*/  FSEL R62, R62, -INF , !P6 ;  /* 0xff8000003e3e7808 */ /* 0x004fe40007000000 */
[----:B------:R-:W-:Y:S02]  /*10ad0*/  FSEL R63, R33, -INF , !P5 ;  /* 0xff800000213f7808 */ /* 0x000fe40006800000 */
[C---:B------:R-:W-:Y:S02]  /*10ae0*/  ISETP.GE.AND P4, PT, R20.reuse, R243, PT ;  /* 0x000000f31400720c */ /* 0x040fe40003f86270 */
[C---:B------:R-:W-:Y:S02]  /*10af0*/  ISETP.GE.AND P6, PT, R20.reuse, R242, PT ;  /* 0x000000f21400720c */ /* 0x040fe40003fc6270 */
[----:B------:R-:W-:Y:S02]  /*10b00*/  ISETP.GE.AND P5, PT, R20, R245, PT ;  /* 0x000000f51400720c */ /* 0x000fe40003fa6270 */
[----:B------:R-:W-:Y:S01]  /*10b10*/  ISETP.GT.AND P3, PT, R3, R20, PT ;  /* 0x000000140300720c */ /* 0x000fe20003f64270 */
[----:B------:R-:W-:Y:S01]  /*10b20*/  FMUL.FTZ R37, R37, UR21 ;  /* 0x0000001525257c20 */ /* 0x000fe20008410000 */
[----:B------:R-:W-:-:S02]  /*10b30*/  FSEL R20, R0, -INF , !P0 ;  /* 0xff80000000147808 */ /* 0x000fc40004000000 */
[----:B------:R-:W-:Y:S01]  /*10b40*/  ISETP.GT.AND P0, PT, R241, R19, PT ;  /* 0x00000013f100720c */ /* 0x000fe20003f04270 */
[----:B------:R-:W1:Y:S01]  /*10b50*/  MUFU.TANH R35, R35 ;  /* 0x0000002300237308 */ /* 0x000e620000002400 */
[----:B------:R-:W-:Y:S02]  /*10b60*/  FSEL R33, R34, -INF , !P3 ;  /* 0xff80000022217808 */ /* 0x000fe40005800000 */
[----:B------:R-:W-:Y:S02]  /*10b70*/  FSEL R22, R22, -INF , !P4 ;  /* 0xff80000016167808 */ /* 0x000fe40006000000 */
[----:B------:R-:W-:Y:S02]  /*10b80*/  ISETP.GE.AND P4, PT, R19, R244, PT ;  /* 0x000000f41300720c */ /* 0x000fe40003f86270 */
[----:B------:R-:W-:Y:S01]  /*10b90*/  FSEL R0, R227, -INF , !P0 ;  /* 0xff800000e3007808 */ /* 0x000fe20004000000 */
[----:B------:R-:W2:Y:S01]  /*10ba0*/  MUFU.TANH R65, R37 ;  /* 0x0000002500417308 */ /* 0x000ea20000002400 */
[----:B------:R-:W-:Y:S01]  /*10bb0*/  FSEL R24, R2, -INF , !P6 ;  /* 0xff80000002187808 */ /* 0x000fe20007000000 */
[----:B------:R-:W-:Y:S01]  /*10bc0*/  FMUL.FTZ R44, R44, UR21 ;  /* 0x000000152c2c7c20 */ /* 0x000fe20008410000 */
[----:B------:R-:W-:-:S02]  /*10bd0*/  FSEL R33, R33, -INF , !P5 ;  /* 0xff80000021217808 */ /* 0x000fc40006800000 */
[C---:B------:R-:W-:Y:S02]  /*10be0*/  ISETP.GE.AND P3, PT, R19.reuse, R243, PT ;  /* 0x000000f31300720c */ /* 0x040fe40003f66270 */
[C---:B------:R-:W-:Y:S02]  /*10bf0*/  ISETP.GE.AND P6, PT, R19.reuse, R242, PT ;  /* 0x000000f21300720c */ /* 0x040fe40003fc6270 */
[----:B------:R-:W-:Y:S02]  /*10c00*/  ISETP.GE.AND P5, PT, R19, R245, PT ;  /* 0x000000f51300720c */ /* 0x000fe40003fa6270 */
[----:B------:R-:W-:Y:S02]  /*10c10*/  ISETP.GT.AND P0, PT, R3, R19, PT ;  /* 0x000000130300720c */ /* 0x000fe40003f04270 */
[----:B------:R-:W-:Y:S01]  /*10c20*/  FSEL R19, R0, -INF , !P4 ;  /* 0xff80000000137808 */ /* 0x000fe20006000000 */
[----:B------:R-:W-:Y:S01]  /*10c30*/  FMUL.FTZ R139, R139, UR21 ;  /* 0x000000158b8b7c20 */ /* 0x000fe20008410000 */
[----:B------:R-:W-:Y:S01]  /*10c40*/  ISETP.GT.AND P4, PT, R241, R18, PT ;  /* 0x00000012f100720c */ /* 0x000fe20003f84270 */
[----:B------:R-:W-:Y:S01]  /*10c50*/  FMUL.FTZ R2, R210, UR21 ;  /* 0x00000015d2027c20 */ /* 0x000fe20008410000 */
[----:B---3--:R-:W-:Y:S01]  /*10c60*/  FSEL R34, R32, -INF , !P0 ;  /* 0xff80000020227808 */ /* 0x008fe20004000000 */
[----:B------:R-:W3:Y:S01]  /*10c70*/  MUFU.TANH R44, R44 ;  /* 0x0000002c002c7308 */ /* 0x000ee20000002400 */
[----:B------:R-:W-:-:S02]  /*10c80*/  FSEL R21, R21, -INF , !P3 ;  /* 0xff80000015157808 */ /* 0x000fc40005800000 */
[----:B------:R-:W-:Y:S02]  /*10c90*/  ISETP.GE.AND P3, PT, R18, R244, PT ;  /* 0x000000f41200720c */ /* 0x000fe40003f66270 */
[----:B----4-:R-:W-:Y:S02]  /*10ca0*/  FSEL R0, R36, -INF , !P4 ;  /* 0xff80000024007808 */ /* 0x010fe40006000000 */
[----:B------:R-:W-:Y:S01]  /*10cb0*/  FSEL R23, R23, -INF , !P6 ;  /* 0xff80000017177808 */ /* 0x000fe20007000000 */
[----:B------:R-:W4:Y:S01]  /*10cc0*/  MUFU.TANH R37, R139 ;  /* 0x0000008b00257308 */ /* 0x000f220000002400 */
[----:B------:R-:W-:Y:S02]  /*10cd0*/  FSEL R34, R34, -INF , !P5 ;  /* 0xff80000022227808 */ /* 0x000fe40006800000 */
[C---:B------:R-:W-:Y:S02]  /*10ce0*/  ISETP.GE.AND P0, PT, R18.reuse, R243, PT ;  /* 0x000000f31200720c */ /* 0x040fe40003f06270 */
[----:B------:R-:W-:-:S02]  /*10cf0*/  ISETP.GE.AND P6, PT, R18, R242, PT ;  /* 0x000000f21200720c */ /* 0x000fc40003fc6270 */
[----:B------:R-:W-:Y:S02]  /*10d00*/  ISETP.GE.AND P5, PT, R18, R245, PT ;  /* 0x000000f51200720c */ /* 0x000fe40003fa6270 */
[----:B------:R-:W-:Y:S01]  /*10d10*/  ISETP.GT.AND P4, PT, R3, R18, PT ;  /* 0x000000120300720c */ /* 0x000fe20003f84270 */
[----:B------:R-:W4:Y:S01]  /*10d20*/  MUFU.TANH R2, R2 ;  /* 0x0000000200027308 */ /* 0x000f220000002400 */
[----:B------:R-:W-:Y:S02]  /*10d30*/  FSEL R18, R0, -INF , !P3 ;  /* 0xff80000000127808 */ /* 0x000fe40005800000 */
[----:B------:R-:W-:Y:S02]  /*10d40*/  ISETP.GT.AND P3, PT, R241, R17, PT ;  /* 0x00000011f100720c */ /* 0x000fe40003f64270 */
[----:B-1----:R-:W-:Y:S01]  /*10d50*/  FSEL R35, R35, -INF , !P4 ;  /* 0xff80000023237808 */ /* 0x002fe20006000000 */
[----:B------:R-:W-:Y:S01]  /*10d60*/  FMUL.FTZ R45, R45, UR21 ;  /* 0x000000152d2d7c20 */ /* 0x000fe20008410000 */
[----:B------:R-:W-:-:S02]  /*10d70*/  FSEL R26, R26, -INF , !P0 ;  /* 0xff8000001a1a7808 */ /* 0x000fc40004000000 */
[----:B------:R-:W-:Y:S02]  /*10d80*/  ISETP.GE.AND P0, PT, R17, R244, PT ;  /* 0x000000f41100720c */ /* 0x000fe40003f06270 */
[----:B--2---:R-:W-:Y:S02]  /*10d90*/  FSEL R0, R65, -INF , !P3 ;  /* 0xff80000041007808 */ /* 0x004fe40005800000 */
[----:B------:R-:W-:Y:S02]  /*10da0*/  FSEL R32, R25, -INF , !P6 ;  /* 0xff80000019207808 */ /* 0x000fe40007000000 */
[----:B------:R-:W-:Y:S02]  /*10db0*/  FSEL R35, R35, -INF , !P5 ;  /* 0xff80000023237808 */ /* 0x000fe40006800000 */
[C---:B------:R-:W-:Y:S02]  /*10dc0*/  ISETP.GE.AND P4, PT, R17.reuse, R243, PT ;  /* 0x000000f31100720c */ /* 0x040fe40003f86270 */
[----:B------:R-:W-:-:S02]  /*10dd0*/  ISETP.GE.AND P6, PT, R17, R242, PT ;  /* 0x000000f21100720c */ /* 0x000fc40003fc6270 */
[----:B------:R-:W-:Y:S02]  /*10de0*/  ISETP.GE.AND P5, PT, R17, R245, PT ;  /* 0x000000f51100720c */ /* 0x000fe40003fa6270 */
[----:B------:R-:W-:Y:S02]  /*10df0*/  ISETP.GT.AND P3, PT, R3, R17, PT ;  /* 0x000000110300720c */ /* 0x000fe40003f64270 */
[----:B------:R-:W-:Y:S01]  /*10e00*/  FSEL R17, R0, -INF , !P0 ;  /* 0xff80000000117808 */ /* 0x000fe20004000000 */
[----:B------:R-:W1:Y:S01]  /*10e10*/  MUFU.TANH R45, R45 ;  /* 0x0000002d002d7308 */ /* 0x000e620000002400 */
[----:B------:R-:W-:Y:S01]  /*10e20*/  ISETP.GT.AND P0, PT, R241, R16, PT ;  /* 0x00000010f100720c */ /* 0x000fe20003f04270 */
[----:B------:R-:W-:Y:S01]  /*10e30*/  FMUL.FTZ R211, R211, UR21 ;  /* 0x00000015d3d37c20 */ /* 0x000fe20008410000 */
[----:B------:R-:W-:Y:S02]  /*10e40*/  FSEL R25, R30, -INF , !P4 ;  /* 0xff8000001e197808 */ /* 0x000fe40006000000 */
[----:B------:R-:W-:-:S02]  /*10e50*/  ISETP.GE.AND P4, PT, R16, R244, PT ;  /* 0x000000f41000720c */ /* 0x000fc40003f86270 */
[----:B---3--:R-:W-:Y:S01]  /*10e60*/  FSEL R0, R44, -INF , !P0 ;  /* 0xff8000002c007808 */ /* 0x008fe20004000000 */
[----:B------:R-:W2:Y:S01]  /*10e70*/  MUFU.TANH R30, R211 ;  /* 0x000000d3001e7308 */ /* 0x000ea20000002400 */
[----:B----4-:R-:W-:Y:S02]  /*10e80*/  FSEL R37, R37, -INF , !P3 ;  /* 0xff80000025257808 */ /* 0x010fe40005800000 */
[----:B------:R-:W-:Y:S01]  /*10e90*/  ISETP.GT.AND P0, PT, R3, R16, PT ;  /* 0x000000100300720c */ /* 0x000fe20003f04270 */
[----:B------:R-:W-:Y:S01]  /*10ea0*/  FMUL.FTZ R60, R60, UR21 ;  /* 0x000000153c3c7c20 */ /* 0x000fe20008410000 */
[----:B------:R-:W-:Y:S02]  /*10eb0*/  FSEL R65, R0, -INF , !P4 ;  /* 0xff80000000417808 */ /* 0x000fe40006000000 */
[----:B------:R-:W-:Y:S02]  /*10ec0*/  FSEL R27, R27, -INF , !P6 ;  /* 0xff8000001b1b7808 */ /* 0x000fe40007000000 */
[----:B------:R-:W-:-:S02]  /*10ed0*/  FSEL R37, R37, -INF , !P5 ;  /* 0xff80000025257808 */ /* 0x000fc40006800000 */
[----:B------:R-:W-:Y:S01]  /*10ee0*/  FSEL R0, R2, -INF , !P0 ;  /* 0xff80000002007808 */ /* 0x000fe20004000000 */
[----:B------:R-:W-:Y:S01]  /*10ef0*/  FMUL.FTZ R2, R218, UR21 ;  /* 0x00000015da027c20 */ /* 0x000fe20008410000 */
[C---:B------:R-:W-:Y:S02]  /*10f00*/  ISETP.GE.AND P3, PT, R16.reuse, R243, PT ;  /* 0x000000f31000720c */ /* 0x040fe40003f66270 */
[C---:B------:R-:W-:Y:S02]  /*10f10*/  ISETP.GE.AND P6, PT, R16.reuse, R242, PT ;  /* 0x000000f21000720c */ /* 0x040fe40003fc6270 */
[----:B------:R-:W-:Y:S02]  /*10f20*/  ISETP.GE.AND P5, PT, R16, R245, PT ;  /* 0x000000f51000720c */ /* 0x000fe40003fa6270 */
[----:B------:R-:W3:Y:S01]  /*10f30*/  MUFU.TANH R16, R60 ;  /* 0x0000003c00107308 */ /* 0x000ee20000002400 */
[----:B------:R-:W-:Y:S02]  /*10f40*/  ISETP.GT.AND P4, PT, R241, R15, PT ;  /* 0x0000000ff100720c */ /* 0x000fe40003f84270 */
[----:B------:R-:W-:-:S02]  /*10f50*/  FSEL R133, R42, -INF , !P3 ;  /* 0xff8000002a857808 */ /* 0x000fc40005800000 */
[----:B------:R-:W-:-:S03]  /*10f60*/  FSEL R139, R0, -INF , !P5 ;  /* 0xff800000008b7808 */ /* 0x000fc60006800000 */
[----:B------:R-:W4:Y:S01]  /*10f70*/  MUFU.TANH R2, R2 ;  /* 0x0000000200027308 */ /* 0x000f220000002400 */
[----:B------:R-:W-:Y:S02]  /*10f80*/  ISETP.GE.AND P3, PT, R15, R244, PT ;  /* 0x000000f40f00720c */ /* 0x000fe40003f66270 */
[----:B-1----:R-:W-:Y:S02]  /*10f90*/  FSEL R0, R45, -INF , !P4 ;  /* 0xff8000002d007808 */ /* 0x002fe40006000000 */
[----:B------:R-:W-:Y:S01]  /*10fa0*/  ISETP.GT.AND P4, PT, R3, R15, PT ;  /* 0x0000000f0300720c */ /* 0x000fe20003f84270 */
[----:B------:R-:W-:Y:S01]  /*10fb0*/  FMUL.FTZ R61, R61, UR21 ;  /* 0x000000153d3d7c20 */ /* 0x000fe20008410000 */
[----:B------:R-:W-:Y:S02]  /*10fc0*/  FSEL R138, R31, -INF , !P6 ;  /* 0xff8000001f8a7808 */ /* 0x000fe40007000000 */
[----:B------:R-:W-:Y:S02]  /*10fd0*/  FSEL R44, R0, -INF , !P3 ;  /* 0xff800000002c7808 */ /* 0x000fe40005800000 */
[----:B------:R-:W-:-:S02]  /*10fe0*/  ISETP.GE.AND P0, PT, R15, R243, PT ;  /* 0x000000f30f00720c */ /* 0x000fc40003f06270 */
[C---:B------:R-:W-:Y:S02]  /*10ff0*/  ISETP.GE.AND P6, PT, R15.reuse, R242, PT ;  /* 0x000000f20f00720c */ /* 0x040fe40003fc6270 */
[----:B------:R-:W-:Y:S01]  /*11000*/  ISETP.GE.AND P5, PT, R15, R245, PT ;  /* 0x000000f50f00720c */ /* 0x000fe20003fa6270 */
[----:B------:R-:W-:Y:S01]  /*11010*/  FMUL.FTZ R15, R219, UR21 ;  /* 0x00000015db0f7c20 */ /* 0x000fe20008410000 */
[----:B--2---:R-:W-:Y:S01]  /*11020*/  FSEL R0, R30, -INF , !P4 ;  /* 0xff8000001e007808 */ /* 0x004fe20006000000 */
[----:B------:R-:W1:Y:S01]  /*11030*/  MUFU.TANH R31, R61 ;  /* 0x0000003d001f7308 */ /* 0x000e620000002400 */
[----:B------:R-:W-:Y:S01]  /*11040*/  ISETP.GT.AND P3, PT, R241, R14, PT ;  /* 0x0000000ef100720c */ /* 0x000fe20003f64270 */
[----:B------:R-:W-:Y:S01]  /*11050*/  FMUL.FTZ R40, R40, UR21 ;  /* 0x0000001528287c20 */ /* 0x000fe20008410000 */
[----:B------:R-:W-:Y:S02]  /*11060*/  FSEL R66, R47, -INF , !P0 ;  /* 0xff8000002f427808 */ /* 0x000fe40004000000 */
[----:B------:R-:W-:-:S02]  /*11070*/  FSEL R132, R0, -INF , !P5 ;  /* 0xff80000000847808 */ /* 0x000fc40006800000 */
[----:B------:R-:W-:Y:S02]  /*11080*/  ISETP.GE.AND P0, PT, R14, R244, PT ;  /* 0x000000f40e00720c */ /* 0x000fe40003f06270 */
[----:B---3--:R-:W-:Y:S01]  /*11090*/  FSEL R0, R16, -INF , !P3 ;  /* 0xff80000010007808 */ /* 0x008fe20005800000 */
[----:B------:R-:W2:Y:S01]  /*110a0*/  MUFU.TANH R15, R15 ;  /* 0x0000000f000f7308 */ /* 0x000ea20000002400 */
[----:B------:R-:W-:Y:S02]  /*110b0*/  FSEL R67, R38, -INF , !P6 ;  /* 0xff80000026437808 */ /* 0x000fe40007000000 */
[----:B------:R-:W-:Y:S02]  /*110c0*/  ISETP.GT.AND P3, PT, R3, R14, PT ;  /* 0x0000000e0300720c */ /* 0x000fe40003f64270 */
[C---:B------:R-:W-:Y:S02]  /*110d0*/  ISETP.GE.AND P4, PT, R14.reuse, R243, PT ;  /* 0x000000f30e00720c */ /* 0x040fe40003f86270 */
[----:B------:R-:W-:-:S02]  /*110e0*/  ISETP.GE.AND P6, PT, R14, R242, PT ;  /* 0x000000f20e00720c */ /* 0x000fc40003fc6270 */
[----:B------:R-:W-:Y:S02]  /*110f0*/  ISETP.GE.AND P5, PT, R14, R245, PT ;  /* 0x000000f50e00720c */ /* 0x000fe40003fa6270 */
[----:B------:R3:W2:Y:S01]  /*11100*/  MUFU.TANH R14, R40 ;  /* 0x00000028000e7308 */ /* 0x0006a20000002400 */
[----:B------:R-:W-:Y:S01]  /*11110*/  FSEL R46, R46, -INF , !P4 ;  /* 0xff8000002e2e7808 */ /* 0x000fe20006000000 */
[----:B------:R-:W-:Y:S01]  /*11120*/  FMUL.FTZ R16, R41, UR21 ;  /* 0x0000001529107c20 */ /* 0x000fe20008410000 */
[----:B------:R-:W-:Y:S02]  /*11130*/  ISETP.GE.AND P4, PT, R13, R244, PT ;  /* 0x000000f40d00720c */ /* 0x000fe40003f86270 */
[----:B---3--:R-:W-:Y:S02]  /*11140*/  FSEL R40, R0, -INF , !P0 ;  /* 0xff80000000287808 */ /* 0x008fe40004000000 */
[----:B----4-:R-:W-:Y:S01]  /*11150*/  FSEL R0, R2, -INF , !P3 ;  /* 0xff80000002007808 */ /* 0x010fe20005800000 */
[----:B------:R-:W-:Y:S01]  /*11160*/  FMUL.FTZ R2, R230, UR21 ;  /* 0x00000015e6027c20 */ /* 0x000fe20008410000 */
[----:B------:R-:W-:-:S02]  /*11170*/  ISETP.GT.AND P0, PT, R241, R13, PT ;  /* 0x0000000df100720c */ /* 0x000fc40003f04270 */
[----:B------:R-:W-:-:S03]  /*11180*/  FSEL R47, R0, -INF , !P5 ;  /* 0xff800000002f7808 */ /* 0x000fc60006800000 */
[----:B------:R-:W3:Y:S01]  /*11190*/  MUFU.TANH R2, R2 ;  /* 0x0000000200027308 */ /* 0x000ee20000002400 */
[----:B-1----:R-:W-:Y:S02]  /*111a0*/  FSEL R0, R31, -INF , !P0 ;  /* 0xff8000001f007808 */ /* 0x002fe40004000000 */
[----:B------:R-:W-:Y:S02]  /*111b0*/  ISETP.GT.AND P0, PT, R3, R13, PT ;  /* 0x0000000d0300720c */ /* 0x000fe40003f04270 */
[----:B------:R-:W-:Y:S02]  /*111c0*/  FSEL R45, R39, -INF , !P6 ;  /* 0xff800000272d7808 */ /* 0x000fe40007000000 */
[C---:B------:R-:W-:Y:S02]  /*111d0*/  ISETP.GE.AND P3, PT, R13.reuse, R243, PT ;  /* 0x000000f30d00720c */ /* 0x040fe40003f66270 */
[C---:B------:R-:W-:Y:S02]  /*111e0*/  ISETP.GE.AND P6, PT, R13.reuse, R242, PT ;  /* 0x000000f20d00720c */ /* 0x040fe40003fc6270 */
[----:B------:R-:W-:Y:S01]  /*111f0*/  ISETP.GE.AND P5, PT, R13, R245, PT ;  /* 0x000000f50d00720c */ /* 0x000fe20003fa6270 */
[----:B------:R-:W-:Y:S01]  /*11200*/  FMUL.FTZ R13, R231, UR21 ;  /* 0x00000015e70d7c20 */ /* 0x000fe20008410000 */
[----:B------:R-:W-:Y:S01]  /*11210*/  FSEL R39, R0, -INF , !P4 ;  /* 0xff80000000277808 */ /* 0x000fe20006000000 */
[----:B------:R-:W1:Y:S01]  /*11220*/  MUFU.TANH R16, R16 ;  /* 0x0000001000107308 */ /* 0x000e620000002400 */
[----:B--2---:R-:W-:-:S02]  /*11230*/  FSEL R0, R15, -INF , !P0 ;  /* 0xff8000000f007808 */ /* 0x004fc40004000000 */
[-C--:B------:R-:W-:Y:S02]  /*11240*/  ISETP.GT.AND P4, PT, R241, R11.reuse, PT ;  /* 0x0000000bf100720c */ /* 0x080fe40003f84270 */
[----:B------:R-:W-:Y:S02]  /*11250*/  FSEL R41, R51, -INF , !P3 ;  /* 0xff80000033297808 */ /* 0x000fe40005800000 */
[----:B------:R-:W-:Y:S01]  /*11260*/  FSEL R42, R0, -INF , !P5 ;  /* 0xff800000002a7808 */ /* 0x000fe20006800000 */
[----:B------:R-:W2:Y:S01]  /*11270*/  MUFU.TANH R13, R13 ;  /* 0x0000000d000d7308 */ /* 0x000ea20000002400 */
[----:B------:R-:W-:Y:S02]  /*11280*/  ISETP.GE.AND P3, PT, R11, R244, PT ;  /* 0x000000f40b00720c */ /* 0x000fe40003f66270 */
[----:B------:R-:W-:Y:S01]  /*11290*/  FSEL R0, R14, -INF , !P4 ;  /* 0xff8000000e007808 */ /* 0x000fe20006000000 */
[----:B------:R-:W-:Y:S01]  /*112a0*/  FMUL.FTZ R48, R48, UR21 ;  /* 0x0000001530307c20 */ /* 0x000fe20008410000 */
[----:B------:R-:W-:-:S02]  /*112b0*/  ISETP.GT.AND P4, PT, R3, R11, PT ;  /* 0x0000000b0300720c */ /* 0x000fc40003f84270 */
[----:B------:R-:W-:Y:S02]  /*112c0*/  FSEL R43, R43, -INF , !P6 ;  /* 0xff8000002b2b7808 */ /* 0x000fe40007000000 */
[----:B------:R-:W-:Y:S02]  /*112d0*/  FSEL R247, R0, -INF , !P3 ;  /* 0xff80000000f77808 */ /* 0x000fe40005800000 */
[C---:B------:R-:W-:Y:S02]  /*112e0*/  ISETP.GE.AND P0, PT, R11.reuse, R243, PT ;  /* 0x000000f30b00720c */ /* 0x040fe40003f06270 */
[C---:B------:R-:W-:Y:S02]  /*112f0*/  ISETP.GE.AND P6, PT, R11.reuse, R242, PT ;  /* 0x000000f20b00720c */ /* 0x040fe40003fc6270 */
[----:B------:R-:W-:Y:S02]  /*11300*/  ISETP.GE.AND P5, PT, R11, R245, PT ;  /* 0x000000f50b00720c */ /* 0x000fe40003fa6270 */
[----:B---3--:R-:W-:Y:S01]  /*11310*/  FSEL R0, R2, -INF , !P4 ;  /* 0xff80000002007808 */ /* 0x008fe20006000000 */
[----:B------:R-:W3:Y:S01]  /*11320*/  MUFU.TANH R11, R48 ;  /* 0x00000030000b7308 */ /* 0x000ee20000002400 */
[----:B------:R-:W-:Y:S01]  /*11330*/  FMUL.FTZ R2, R234, UR21 ;  /* 0x00000015ea027c20 */ /* 0x000fe20008410000 */
[----:B------:R-:W-:Y:S01]  /*11340*/  ISETP.GT.AND P3, PT, R241, R10, PT ;  /* 0x0000000af100720c */ /* 0x000fe20003f64270 */
[----:B------:R-:W-:Y:S01]  /*11350*/  FMUL.FTZ R14, R49, UR21 ;  /* 0x00000015310e7c20 */ /* 0x000fe20008410000 */
[----:B------:R-:W-:-:S02]  /*11360*/  FSEL R251, R55, -INF , !P0 ;  /* 0xff80000037fb7808 */ /* 0x000fc40004000000 */
[----:B------:R-:W-:Y:S02]  /*11370*/  FSEL R246, R0, -INF , !P5 ;  /* 0xff80000000f67808 */ /* 0x000fe40006800000 */
[----:B------:R-:W4:Y:S01]  /*11380*/  MUFU.TANH R2, R2 ;  /* 0x0000000200027308 */ /* 0x000f220000002400 */
[----:B------:R-:W-:Y:S02]  /*11390*/  ISETP.GE.AND P0, PT, R10, R244, PT ;  /* 0x000000f40a00720c */ /* 0x000fe40003f06270 */
[----:B-1----:R-:W-:Y:S02]  /*113a0*/  FSEL R0, R16, -INF , !P3 ;  /* 0xff80000010007808 */ /* 0x002fe40005800000 */
[----:B------:R-:W-:Y:S01]  /*113b0*/  ISETP.GT.AND P3, PT, R3, R10, PT ;  /* 0x0000000a0300720c */ /* 0x000fe20003f64270 */
[----:B------:R-:W-:Y:S01]  /*113c0*/  FMUL.FTZ R36, R235, UR21 ;  /* 0x00000015eb247c20 */ /* 0x000fe20008410000 */
[----:B------:R-:W-:Y:S01]  /*113d0*/  FSEL R235, R0, -INF , !P0 ;  /* 0xff80000000eb7808 */ /* 0x000fe20004000000 */
[----:B------:R-:W1:Y:S01]  /*113e0*/  MUFU.TANH R14, R14 ;  /* 0x0000000e000e7308 */ /* 0x000e620000002400 */
[----:B------:R-:W-:-:S02]  /*113f0*/  FSEL R252, R50, -INF , !P6 ;  /* 0xff80000032fc7808 */ /* 0x000fc40007000000 */
[C---:B------:R-:W-:Y:S02]  /*11400*/  ISETP.GE.AND P5, PT, R10.reuse, R245, PT ;  /* 0x000000f50a00720c */ /* 0x040fe40003fa6270 */
[----:B--2---:R-:W-:Y:S02]  /*11410*/  FSEL R0, R13, -INF , !P3 ;  /* 0xff8000000d007808 */ /* 0x004fe40005800000 */
[C---:B------:R-:W-:Y:S02]  /*11420*/  ISETP.GE.AND P6, PT, R10.reuse, R243, PT ;  /* 0x000000f30a00720c */ /* 0x040fe40003fc6270 */
[----:B------:R-:W-:Y:S02]  /*11430*/  ISETP.GE.AND P4, PT, R10, R242, PT ;  /* 0x000000f20a00720c */ /* 0x000fe40003f86270 */
[----:B------:R-:W-:Y:S01]  /*11440*/  ISETP.GT.AND P0, PT, R241, R9, PT ;  /* 0x00000009f100720c */ /* 0x000fe20003f04270 */
[----:B------:R-:W-:Y:S01]  /*11450*/  FMUL.FTZ R52, R52, UR21 ;  /* 0x0000001534347c20 */ /* 0x000fe20008410000 */
[----:B------:R-:W-:-:S02]  /*11460*/  FSEL R250, R0, -INF , !P5 ;  /* 0xff80000000fa7808 */ /* 0x000fc40006800000 */
[----:B------:R-:W-:Y:S02]  /*11470*/  FSEL R248, R57, -INF , !P6 ;  /* 0xff80000039f87808 */ /* 0x000fe40007000000 */
[----:B------:R-:W-:Y:S02]  /*11480*/  FSEL R249, R54, -INF , !P4 ;  /* 0xff80000036f97808 */ /* 0x000fe40006000000 */
[----:B---3--:R-:W-:Y:S01]  /*11490*/  FSEL R0, R11, -INF , !P0 ;  /* 0xff8000000b007808 */ /* 0x008fe20004000000 */
[----:B------:R-:W2:Y:S01]  /*114a0*/  MUFU.TANH R36, R36 ;  /* 0x0000002400247308 */ /* 0x000ea20000002400 */
[C---:B------:R-:W-:Y:S02]  /*114b0*/  ISETP.GE.AND P6, PT, R9.reuse, R244, PT ;  /* 0x000000f40900720c */ /* 0x040fe40003fc6270 */
[C---:B------:R-:W-:Y:S02]  /*114c0*/  ISETP.GE.AND P4, PT, R9.reuse, R243, PT ;  /* 0x000000f30900720c */ /* 0x040fe40003f86270 */
[----:B------:R-:W-:-:S02]  /*114d0*/  ISETP.GE.AND P3, PT, R9, R242, PT ;  /* 0x000000f20900720c */ /* 0x000fc40003f66270 */
[----:B------:R-:W-:Y:S02]  /*114e0*/  ISETP.GE.AND P5, PT, R9, R245, PT ;  /* 0x000000f50900720c */ /* 0x000fe40003fa6270 */
[----:B------:R-:W-:Y:S02]  /*114f0*/  ISETP.GT.AND P0, PT, R3, R9, PT ;  /* 0x000000090300720c */ /* 0x000fe40003f04270 */
[----:B------:R-:W3:Y:S01]  /*11500*/  MUFU.TANH R9, R52 ;  /* 0x0000003400097308 */ /* 0x000ee20000002400 */
[----:B------:R-:W-:Y:S01]  /*11510*/  FMUL.FTZ R38, R222, UR21 ;  /* 0x00000015de267c20 */ /* 0x000fe20008410000 */
[----:B------:R-:W-:Y:S02]  /*11520*/  FSEL R232, R0, -INF , !P6 ;  /* 0xff80000000e87808 */ /* 0x000fe40007000000 */
[----:B----4-:R-:W-:Y:S01]  /*11530*/  FSEL R2, R2, -INF , !P0 ;  /* 0xff80000002027808 */ /* 0x010fe20004000000 */
[----:B------:R-:W-:Y:S01]  /*11540*/  FMUL.FTZ R53, R53, UR21 ;  /* 0x0000001535357c20 */ /* 0x000fe20008410000 */
[----:B------:R-:W-:-:S02]  /*11550*/  ISETP.GT.AND P6, PT, R241, R8, PT ;  /* 0x00000008f100720c */ /* 0x000fc40003fc4270 */
[----:B------:R-:W-:Y:S01]  /*11560*/  FSEL R237, R58, -INF , !P4 ;  /* 0xff8000003aed7808 */ /* 0x000fe20006000000 */
[----:B------:R-:W4:Y:S01]  /*11570*/  MUFU.TANH R38, R38 ;  /* 0x0000002600267308 */ /* 0x000f220000002400 */
[----:B------:R-:W-:Y:S02]  /*11580*/  ISETP.GE.AND P4, PT, R8, R244, PT ;  /* 0x000000f40800720c */ /* 0x000fe40003f86270 */
[----:B-1----:R-:W-:Y:S02]  /*11590*/  FSEL R0, R14, -INF , !P6 ;  /* 0xff8000000e007808 */ /* 0x002fe40007000000 */
[----:B------:R-:W-:-:S03]  /*115a0*/  FSEL R239, R2, -INF , !P5 ;  /* 0xff80000002ef7808 */ /* 0x000fc60006800000 */
[----:B------:R-:W1:Y:S01]  /*115b0*/  MUFU.TANH R2, R53 ;  /* 0x0000003500027308 */ /* 0x000e620000002400 */
[----:B------:R-:W-:Y:S02]  /*115c0*/  FSEL R240, R56, -INF , !P3 ;  /* 0xff80000038f07808 */ /* 0x000fe40005800000 */
[----:B------:R-:W-:Y:S02]  /*115d0*/  ISETP.GE.AND P3, PT, R8, R243, PT ;  /* 0x000000f30800720c */ /* 0x000fe40003f66270 */
[----:B------:R-:W-:Y:S02]  /*115e0*/  FSEL R227, R0, -INF , !P4 ;  /* 0xff80000000e37808 */ /* 0x000fe40006000000 */
[----:B------:R-:W-:Y:S02]  /*115f0*/  ISETP.GT.AND P6, PT, R3, R8, PT ;  /* 0x000000080300720c */ /* 0x000fe40003fc4270 */
[----:B------:R-:W-:Y:S02]  /*11600*/  ISETP.GT.AND P4, PT, R241, R7, PT ;  /* 0x00000007f100720c */ /* 0x000fe40003f84270 */
[----:B------:R-:W-:-:S02]  /*11610*/  FSEL R233, R137, -INF , !P3 ;  /* 0xff80000089e97808 */ /* 0x000fc40005800000 */
[----:B------:R-:W-:Y:S02]  /*11620*/  ISETP.GE.AND P3, PT, R7, R244, PT ;  /* 0x000000f40700720c */ /* 0x000fe40003f66270 */
[----:B--2---:R-:W-:Y:S02]  /*11630*/  FSEL R36, R36, -INF , !P6 ;  /* 0xff80000024247808 */ /* 0x004fe40007000000 */
[----:B---3--:R-:W-:Y:S02]  /*11640*/  FSEL R0, R9, -INF , !P4 ;  /* 0xff80000009007808 */ /* 0x008fe40006000000 */
[----:B------:R-:W-:Y:S02]  /*11650*/  ISETP.GE.AND P6, PT, R7, R243, PT ;  /* 0x000000f30700720c */ /* 0x000fe40003fc6270 */
[----:B------:R-:W-:Y:S02]  /*11660*/  FSEL R220, R0, -INF , !P3 ;  /* 0xff80000000dc7808 */ /* 0x000fe40005800000 */
[----:B------:R-:W-:-:S02]  /*11670*/  ISETP.GT.AND P3, PT, R3, R7, PT ;  /* 0x000000070300720c */ /* 0x000fc40003f64270 */
[----:B------:R-:W-:Y:S02]  /*11680*/  FSEL R229, R143, -INF , !P6 ;  /* 0xff8000008fe57808 */ /* 0x000fe40007000000 */
[----:B------:R-:W-:Y:S02]  /*11690*/  ISETP.GT.AND P6, PT, R241, R6, PT ;  /* 0x00000006f100720c */ /* 0x000fe40003fc4270 */
[----:B----4-:R-:W-:Y:S02]  /*116a0*/  FSEL R38, R38, -INF , !P3 ;  /* 0xff80000026267808 */ /* 0x010fe40005800000 */
[----:B------:R-:W-:Y:S02]  /*116b0*/  ISETP.GE.AND P3, PT, R6, R244, PT ;  /* 0x000000f40600720c */ /* 0x000fe40003f66270 */
[----:B-1----:R-:W-:Y:S01]  /*116c0*/  FSEL R0, R2, -INF , !P6 ;  /* 0xff80000002007808 */ /* 0x002fe20007000000 */
[----:B------:R-:W-:Y:S01]  /*116d0*/  FMUL.FTZ R31, R223, UR21 ;  /* 0x00000015df1f7c20 */ /* 0x000fe20008410000 */
[----:B------:R-:W-:-:S02]  /*116e0*/  FMUL.FTZ R16, R28, UR21 ;  /* 0x000000151c107c20 */ /* 0x000fc40008410000 */
[----:B------:R-:W-:Y:S01]  /*116f0*/  FSEL R142, R0, -INF , !P3 ;  /* 0xff800000008e7808 */ /* 0x000fe20005800000 */
[----:B------:R1:W-:Y:S01]  /*11700*/  STL [R1+0x20], R220 ;  /* 0x000020dc01007387 */ /* 0x0003e20000100800 */
[----:B------:R-:W-:Y:S01]  /*11710*/  ISETP.GE.AND P0, PT, R8, R242, PT ;  /* 0x000000f20800720c */ /* 0x000fe20003f06270 */
[----:B------:R-:W2:Y:S02]  /*11720*/  MUFU.TANH R31, R31 ;  /* 0x0000001f001f7308 */ /* 0x000ea40000002400 */
[----:B------:R1:W-:Y:S01]  /*11730*/  STL [R1+0x24], R229 ;  /* 0x000024e501007387 */ /* 0x0003e20000100800 */
[----:B------:R-:W-:-:S03]  /*11740*/  FMUL.FTZ R29, R29, UR21 ;  /* 0x000000151d1d7c20 */ /* 0x000fc60008410000 */
[----:B------:R1:W-:Y:S02]  /*11750*/  STL [R1+0x1c], R142 ;  /* 0x00001c8e01007387 */ /* 0x0003e40000100800 */
[----:B------:R-:W3:Y:S01]  /*11760*/  MUFU.TANH R16, R16 ;  /* 0x0000001000107308 */ /* 0x000ee20000002400 */
[----:B------:R-:W-:Y:S01]  /*11770*/  FSEL R234, R134, -INF , !P0 ;  /* 0xff80000086ea7808 */ /* 0x000fe20004000000 */
[----:B------:R-:W-:Y:S01]  /*11780*/  UIADD3 UR20, UPT, UPT, UR19, -0x3, URZ ;  /* 0xfffffffd13147890 */ /* 0x000fe2000fffe0ff */
[----:B------:R-:W-:Y:S02]  /*11790*/  ISETP.GE.AND P0, PT, R7, R242, PT ;  /* 0x000000f20700720c */ /* 0x000fe40003f06270 */
[----:B------:R-:W-:Y:S01]  /*117a0*/  ISETP.GE.AND P6, PT, R6, R243, PT ;  /* 0x000000f30600720c */ /* 0x000fe20003fc6270 */
[----:B------:R-:W-:Y:S02]  /*117b0*/  UISETP.GT.U32.AND UP1, UPT, UR20, UR14, UPT ;  /* 0x0000000e1400728c */ /* 0x000fe4000bf24070 */
[----:B------:R-:W4:Y:S01]  /*117c0*/  MUFU.TANH R29, R29 ;  /* 0x0000001d001d7308 */ /* 0x000f220000002400 */
[----:B------:R-:W-:-:S02]  /*117d0*/  FSEL R209, R135, -INF , !P0 ;  /* 0xff80000087d17808 */ /* 0x000fc40004000000 */
[----:B------:R-:W-:Y:S02]  /*117e0*/  ISETP.GE.AND P0, PT, R6, R242, PT ;  /* 0x000000f20600720c */ /* 0x000fe40003f06270 */
[----:B------:R-:W-:Y:S02]  /*117f0*/  FSEL R217, R208, -INF , !P6 ;  /* 0xff800000d0d97808 */ /* 0x000fe40007000000 */
[----:B------:R-:W-:Y:S02]  /*11800*/  ISETP.GT.AND P6, PT, R3, R6, PT ;  /* 0x000000060300720c */ /* 0x000fe40003fc4270 */
[----:B------:R-:W-:Y:S02]  /*11810*/  FSEL R216, R136, -INF , !P0 ;  /* 0xff80000088d87808 */ /* 0x000fe40004000000 */
[----:B------:R-:W-:Y:S02]  /*11820*/  ISETP.GT.AND P0, PT, R241, R5, PT ;  /* 0x00000005f100720c */ /* 0x000fe40003f04270 */
[----:B------:R-:W-:Y:S01]  /*11830*/  FMNMX3.FTZ R0, R228, R20, R19, !PT ;  /* 0x00000014e4007276 */ /* 0x000fe20007810013 */
[----:B------:R-:W-:Y:S01]  /*11840*/  FMUL.FTZ R28, R214, UR21 ;  /* 0x00000015d61c7c20 */ /* 0x000fe20008410000 */
[----:B--2---:R-:W-:Y:S01]  /*11850*/  FSEL R31, R31, -INF , !P6 ;  /* 0xff8000001f1f7808 */ /* 0x004fe20007000000 */
[----:B------:R-:W-:Y:S01]  /*11860*/  FMUL.FTZ R30, R215, UR21 ;  /* 0x00000015d71e7c20 */ /* 0x000fe20008410000 */
[----:B------:R-:W-:Y:S01]  /*11870*/  BAR.SYNC.DEFER_BLOCKING 0x0 ;  /* 0x0000000000007b1d */ /* 0x000fe20000010000 */
[----:B------:R-:W-:-:S02]  /*11880*/  ISETP.GE.AND P5, PT, R8, R245, PT ;  /* 0x000000f50800720c */ /* 0x000fc40003fa6270 */
[-C--:B------:R-:W-:Y:S02]  /*11890*/  ISETP.GE.AND P4, PT, R7, R245.reuse, PT ;  /* 0x000000f50700720c */ /* 0x080fe40003f86270 */
[----:B------:R-:W-:Y:S02]  /*118a0*/  ISETP.GE.AND P3, PT, R6, R245, PT ;  /* 0x000000f50600720c */ /* 0x000fe40003f66270 */
[----:B------:R-:W-:Y:S02]  /*118b0*/  ISETP.GE.AND P6, PT, R5, R244, PT ;  /* 0x000000f40500720c */ /* 0x000fe40003fc6270 */
[----:B---3--:R-:W-:Y:S02]  /*118c0*/  FSEL R16, R16, -INF , !P0 ;  /* 0xff80000010107808 */ /* 0x008fe40004000000 */
[----:B------:R-:W-:Y:S01]  /*118d0*/  FMNMX3.FTZ R13, R0, R18, R17, !PT ;  /* 0x00000012000d7276 */ /* 0x000fe20007810011 */
[----:B-1--4-:R-:W-:Y:S08]  /*118e0*/  BRA.U !UP1, `(.L_x_614) ;  /* 0x0000000109ac7547 */ /* 0x012ff0000b800000 */
        /* <DEDUP_REMOVED lines=15> */
[----:B---3--:R-:W-:Y:S01]  /*119e0*/  LEA.HI.X R15, R2, R221, R0, 0x7, P0 ;  /* 0x000000dd020f7211 */ /* 0x008fe200000f3c00 */
[----:B------:R-:W-:Y:S01]  /*119f0*/  IMAD.U32 R0, RZ, RZ, UR21 ;  /* 0x00000015ff007e24 */ /* 0x000fe2000f8e00ff */
[----:B------:R-:W-:Y:S01]  /*11a00*/  MOV R2, UR23 ;  /* 0x0000001700027c02 */ /* 0x000fe20008000f00 */
[----:B------:R-:W-:Y:S01]  /*11a10*/  ULEA UR23, UP0, UR12, UR23, 0x5 ;  /* 0x000000170c177291 */ /* 0x000fe2000f8028ff */
[----:B------:R-:W-:Y:S01]  /*11a20*/  LEA R10, P0, R10, R141, 0x1 ;  /* 0x0000008d0a0a7211 */ /* 0x000fe200078008ff */
[----:B------:R-:W-:Y:S01]  /*11a30*/  @!PT LDS RZ, [RZ] ;  /* 0x00000000fffff984 */ /* 0x000fe20000000800 */
[----:B------:R-:W-:Y:S01]  /*11a40*/  @!PT LDS RZ, [RZ] ;  /* 0x00000000fffff984 */ /* 0x000fe20000000800 */
[----:B------:R-:W-:Y:S01]  /*11a50*/  @!PT LDS RZ, [RZ] ;  /* 0x00000000fffff984 */ /* 0x000fe20000000800 */
[----:B------:R1:W-:Y:S02]  /*11a60*/  LDGSTS.E.BYPASS.LTC128B.128 [R12+0x8000], desc[UR16][R14.64] ;  /* 0x080000000e0c7fae */ /* 0x0003e4000b981a10 */
[----:B------:R-:W-:Y:S01]  /*11a70*/  ULEA.HI.X UR12, UR12, UR21, UR13, 0x5, UP0 ;  /* 0x000000150c0c7291 */ /* 0x000fe200080f2c0d */
[----:B------:R-:W-:Y:S01]  /*11a80*/  LEA.HI.X R11, R2, R221, R0, 0x1, P0 ;  /* 0x000000dd020b7211 */ /* 0x000fe200000f0c00 */
[----:B------:R-:W-:Y:S01]  /*11a90*/  IMAD.U32 R0, RZ, RZ, UR37 ;  /* 0x00000025ff007e24 */ /* 0x000fe2000f8e00ff */
[----:B------:R-:W-:Y:S01]  /*11aa0*/  MOV R2, UR38 ;  /* 0x0000002600027c02 */ /* 0x000fe20008000f00 */
[----:B------:R-:W-:Y:S01]  /*11ab0*/  IMAD.U32 R6, RZ, RZ, UR23 ;  /* 0x00000017ff067e24 */ /* 0x000fe2000f8e00ff */
[----:B------:R-:W-:Y:S01]  /*11ac0*/  LEA R8, P0, R8, R141, 0x1 ;  /* 0x0000008d08087211 */ /* 0x000fe200078008ff */
        /* <DEDUP_REMOVED lines=13> */
.L_x_614:
[----:B------:R-:W2:Y:S01]  /*11ba0*/  LDL.LU R49, [R1+0x34] ;  /* 0x0000340001317983 */ /* 0x000ea20000300800 */
[----:B------:R-:W-:Y:S02]  /*11bb0*/  ISETP.GE.AND P0, PT, R5, R243, PT ;  /* 0x000000f30500720c */ /* 0x000fe40003f06270 */
[----:B-1----:R-:W-:Y:S01]  /*11bc0*/  FSEL R8, R16, -INF , !P6 ;  /* 0xff80000010087808 */ /* 0x002fe20007000000 */
[----:B------:R-:W3:Y:S01]  /*11bd0*/  LDL.LU R48, [R1+0x30] ;  /* 0x0000300001307983 */ /* 0x000ee20000300800 */
[----:B------:R-:W-:Y:S01]  /*11be0*/  FMNMX3.FTZ R0, R13, R65, R44, !PT ;  /* 0x000000410d007276 */ /* 0x000fe2000781002c */
[----:B------:R-:W1:Y:S01]  /*11bf0*/  MUFU.TANH R7, R28 ;  /* 0x0000001c00077308 */ /* 0x000e620000002400 */
[----:B------:R-:W-:Y:S01]  /*11c00*/  MOV R56, R246 ;  /* 0x000000f600387202 */ /* 0x000fe20000000f00 */
[----:B------:R-:W4:Y:S01]  /*11c10*/  LDL.LU R11, [R1+0x2c] ;  /* 0x00002c00010b7983 */ /* 0x000f220000300800 */
[----:B------:R-:W-:Y:S01]  /*11c20*/  ISETP.GT.AND P6, PT, R241, R4, PT ;  /* 0x00000004f100720c */ /* 0x000fe20003fc4270 */
[----:B------:R-:W1:Y:S01]  /*11c30*/  LDCU UR12, c[0x0][0x45c] ;  /* 0x00008b80ff0c77ac */ /* 0x000e620008000800 */
[----:B------:R-:W-:Y:S01]  /*11c40*/  FMNMX3.FTZ R0, R0, R40, R39, !PT ;  /* 0x0000002800007276 */ /* 0x000fe20007810027 */
[----:B------:R-:W-:Y:S01]  /*11c50*/  STL [R1+0x90], R225 ;  /* 0x000090e101007387 */ /* 0x000fe20000100800 */
[----:B------:R-:W-:-:S02]  /*11c60*/  FSEL R6, R29, -INF , !P6 ;  /* 0xff8000001d067808 */ /* 0x000fc40007000000 */
[----:B------:R-:W-:Y:S01]  /*11c70*/  FMNMX3.FTZ R2, R0, R247, R235, !PT ;  /* 0x000000f700027276 */ /* 0x000fe200078100eb */
[----:B------:R-:W-:Y:S01]  /*11c80*/  STL [R1+0x8c], R224 ;  /* 0x00008ce001007387 */ /* 0x000fe20000100800 */
[----:B------:R-:W-:Y:S02]  /*11c90*/  ISETP.GE.AND P6, PT, R5, R242, PT ;  /* 0x000000f20500720c */ /* 0x000fe40003fc6270 */
[----:B------:R-:W-:Y:S01]  /*11ca0*/  FMNMX3.FTZ R136, R2, R232, R227, !PT ;  /* 0x000000e802887276 */ /* 0x000fe200078100e3 */
[----:B------:R1:W-:Y:S01]  /*11cb0*/  STL [R1+0x94], R241 ;  /* 0x000094f101007387 */ /* 0x0003e20000100800 */
[----:B------:R-:W-:Y:S02]  /*11cc0*/  FSEL R141, R62, -INF , !P6 ;  /* 0xff8000003e8d7808 */ /* 0x000fe40007000000 */
[----:B------:R-:W-:Y:S01]  /*11cd0*/  FMNMX3.FTZ R136, R136, R220, R142, !PT ;  /* 0x000000dc88887276 */ /* 0x000fe2000781008e */
[----:B------:R-:W-:Y:S01]  /*11ce0*/  STL [R1+0x14], R8 ;  /* 0x0000140801007387 */ /* 0x000fe20000100800 */
[----:B------:R-:W-:-:S03]  /*11cf0*/  ISETP.GE.AND P6, PT, R4, R243, PT ;  /* 0x000000f30400720c */ /* 0x000fc60003fc6270 */
[----:B------:R-:W-:Y:S01]  /*11d00*/  STL [R1+0x98], R244 ;  /* 0x000098f401007387 */ /* 0x000fe20000100800 */
[----:B------:R-:W-:Y:S02]  /*11d10*/  FSEL R226, R36, -INF , !P5 ;  /* 0xff80000024e27808 */ /* 0x000fe40006800000 */
[----:B-1----:R-:W-:Y:S02]  /*11d20*/  FSEL R241, R59, -INF , !P0 ;  /* 0xff8000003bf17808 */ /* 0x002fe40004000000 */
[----:B------:R-:W-:Y:S02]  /*11d30*/  ISETP.GE.AND P0, PT, R4, R244, PT ;  /* 0x000000f40400720c */ /* 0x000fe40003f06270 */
[----:B------:R-:W-:Y:S02]  /*11d40*/  FSEL R225, R64, -INF , !P6 ;  /* 0xff80000040e17808 */ /* 0x000fe40007000000 */
[----:B------:R-:W-:Y:S02]  /*11d50*/  FSEL R9, R6, -INF , !P0 ;  /* 0xff80000006097808 */ /* 0x000fe40004000000 */
[----:B------:R-:W-:-:S02]  /*11d60*/  ISETP.GT.AND P0, PT, R3, R5, PT ;  /* 0x000000050300720c */ /* 0x000fc40003f04270 */
[----:B------:R-:W-:Y:S01]  /*11d70*/  FMNMX3.FTZ R136, R136, R8, R9, !PT ;  /* 0x0000000888887276 */ /* 0x000fe20007810009 */
[----:B------:R1:W-:Y:S01]  /*11d80*/  STL [R1+0x10], R9 ;  /* 0x0000100901007387 */ /* 0x0003e20000100800 */
[----:B------:R-:W-:Y:S02]  /*11d90*/  ISETP.GE.AND P6, PT, R4, R242, PT ;  /* 0x000000f20400720c */ /* 0x000fe40003fc6270 */
[----:B------:R-:W-:Y:S01]  /*11da0*/  ISETP.GT.AND P5, PT, R3, R4, PT ;  /* 0x000000040300720c */ /* 0x000fe20003fa4270 */
[----:B------:R-:W-:Y:S01]  /*11db0*/  STL [R1+0x9c], R243 ;  /* 0x00009cf301007387 */ /* 0x000fe20000100800 */
[----:B------:R-:W-:-:S03]  /*11dc0*/  FSEL R7, R7, -INF , !P0 ;  /* 0xff80000007077808 */ /* 0x000fc60004000000 */
[----:B------:R-:W4:Y:S01]  /*11dd0*/  LDL.LU R12, [R1+0x40] ;  /* 0x00004000010c7983 */ /* 0x000f220000300800 */
[----:B------:R-:W-:Y:S02]  /*11de0*/  FSEL R16, R38, -INF , !P4 ;  /* 0xff80000026107808 */ /* 0x000fe40006000000 */
[----:B------:R-:W-:Y:S01]  /*11df0*/  FSEL R57, R31, -INF , !P3 ;  /* 0xff8000001f397808 */ /* 0x000fe20005800000 */
[----:B------:R-:W1:Y:S02]  /*11e00*/  SHFL.BFLY PT, R8, R136, 0x2, 0x1f ;  /* 0x0c401f0088087f89 */ /* 0x000e6400000e0000 */
[----:B-1----:R-:W1:Y:S01]  /*11e10*/  MUFU.TANH R9, R30 ;  /* 0x0000001e00097308 */ /* 0x002e620000002400 */
[----:B------:R-:W-:Y:S02]  /*11e20*/  FSEL R142, R63, -INF , !P6 ;  /* 0xff8000003f8e7808 */ /* 0x000fe40007000000 */
[-C--:B------:R-:W-:Y:S02]  /*11e30*/  ISETP.GE.AND P0, PT, R5, R245.reuse, PT ;  /* 0x000000f50500720c */ /* 0x080fe40003f06270 */
[----:B------:R-:W-:-:S02]  /*11e40*/  ISETP.GE.AND P6, PT, R4, R245, PT ;  /* 0x000000f50400720c */ /* 0x000fc40003fc6270 */
[----:B------:R-:W-:Y:S02]  /*11e50*/  FSEL R59, R7, -INF , !P0 ;  /* 0xff800000073b7808 */ /* 0x000fe40004000000 */
[----:B-1----:R-:W-:-:S04]  /*11e60*/  FSEL R9, R9, -INF , !P5 ;  /* 0xff80000009097808 */ /* 0x002fc80006800000 */
[----:B------:R-:W-:Y:S02]  /*11e70*/  FSEL R38, R9, -INF , !P6 ;  /* 0xff80000009267808 */ /* 0x000fe40007000000 */
[----:B------:R-:W-:-:S05]  /*11e80*/  FMNMX.FTZ R136, R136, R8, !PT ;  /* 0x0000000888887209 */ /* 0x000fca0007810000 */
[----:B------:R-:W1:Y:S04]  /*11e90*/  SHFL.BFLY PT, R4, R136, 0x1, 0x1f ;  /* 0x0c201f0088047f89 */ /* 0x000e6800000e0000 */
[----:B------:R1:W-:Y:S04]  /*11ea0*/  STL [R1+0xa0], R242 ;  /* 0x0000a0f201007387 */ /* 0x0003e80000100800 */
[----:B------:R-:W-:Y:S01]  /*11eb0*/  STL [R1+0xa8], R241 ;  /* 0x0000a8f101007387 */ /* 0x000fe20000100800 */
[----:B-1----:R-:W-:-:S04]  /*11ec0*/  FMNMX.FTZ R136, R136, R4, !PT ;  /* 0x0000000488887209 */ /* 0x002fc80007810000 */
[C---:B------:R-:W-:Y:S01]  /*11ed0*/  FSETP.NEU.FTZ.AND P5, PT, R136.reuse, -INF , PT ;  /* 0xff8000008800780b */ /* 0x040fe20003fbd000 */
[----:B------:R-:W-:-:S05]  /*11ee0*/  FMUL.FTZ R30, R136, UR12 ;  /* 0x0000000c881e7c20 */ /* 0x000fca0008410000 */
[----:B------:R-:W-:-:S05]  /*11ef0*/  FSEL R30, R30, RZ, P5 ;  /* 0x000000ff1e1e7208 */ /* 0x000fca0002800000 */
[--C-:B------:R-:W-:Y:S01]  /*11f00*/  FFMA.FTZ R19, R19, UR12, -R30.reuse ;  /* 0x0000000c13137c23 */ /* 0x100fe2000801081e */
[--C-:B------:R-:W-:Y:S01]  /*11f10*/  FFMA.FTZ R20, R20, UR12, -R30.reuse ;  /* 0x0000000c14147c23 */ /* 0x100fe2000801081e */
[--C-:B------:R-:W-:Y:S01]  /*11f20*/  FFMA.FTZ R18, R18, UR12, -R30.reuse ;  /* 0x0000000c12127c23 */ /* 0x100fe2000801081e */
[----:B------:R-:W-:Y:S01]  /*11f30*/  FFMA.FTZ R17, R17, UR12, -R30 ;  /* 0x0000000c11117c23 */ /* 0x000fe2000801081e */
[----:B------:R-:W-:Y:S01]  /*11f40*/  MUFU.EX2 R10, R19 ;  /* 0x00000013000a7308 */ /* 0x000fe20000000800 */
[----:B------:R-:W-:Y:S03]  /*11f50*/  STL [R1+0xa4], R225 ;  /* 0x0000a4e101007387 */ /* 0x000fe60000100800 */
[----:B------:R-:W-:Y:S04]  /*11f60*/  MUFU.EX2 R242, R20 ;  /* 0x0000001400f27308 */ /* 0x000fe80000000800 */
[----:B------:R-:W-:Y:S04]  /*11f70*/  MUFU.EX2 R143, R18 ;  /* 0x00000012008f7308 */ /* 0x000fe80000000800 */
[----:B------:R-:W-:Y:S01]  /*11f80*/  MUFU.EX2 R58, R17 ;  /* 0x00000011003a7308 */ /* 0x000fe20000000800 */
[----:B--2---:R-:W-:-:S04]  /*11f90*/  FMNMX3.FTZ R0, R49, R22, R21, !PT ;  /* 0x0000001631007276 */ /* 0x004fc80007810015 */
[----:B------:R-:W-:Y:S02]  /*11fa0*/  FMNMX3.FTZ R2, R0, R26, R25, !PT ;  /* 0x0000001a00027276 */ /* 0x000fe40007810019 */
[----:B---3--:R-:W-:Y:S02]  /*11fb0*/  FMNMX3.FTZ R0, R48, R24, R23, !PT ;  /* 0x0000001830007276 */ /* 0x008fe40007810017 */
[----:B------:R-:W-:Y:S02]  /*11fc0*/  FMNMX3.FTZ R2, R2, R133, R66, !PT ;  /* 0x0000008502027276 */ /* 0x000fe40007810042 */
[----:B------:R-:W-:Y:S02]  /*11fd0*/  FMNMX3.FTZ R0, R0, R32, R27, !PT ;  /* 0x0000002000007276 */ /* 0x000fe4000781001b */
[----:B------:R-:W-:Y:S02]  /*11fe0*/  FMNMX3.FTZ R6, R2, R46, R41, !PT ;  /* 0x0000002e02067276 */ /* 0x000fe40007810029 */
[----:B------:R-:W-:-:S02]  /*11ff0*/  FMNMX3.FTZ R0, R0, R138, R67, !PT ;  /* 0x0000008a00007276 */ /* 0x000fc40007810043 */
[----:B------:R-:W-:Y:S02]  /*12000*/  FMNMX3.FTZ R6, R6, R251, R248, !PT ;  /* 0x000000fb06067276 */ /* 0x000fe400078100f8 */
[----:B------:R-:W-:Y:S02]  /*12010*/  FMNMX3.FTZ R2, R0, R45, R43, !PT ;  /* 0x0000002d00027276 */ /* 0x000fe4000781002b */
[----:B----4-:R-:W-:Y:S02]  /*12020*/  FMNMX3.FTZ R0, R11, R33, R34, !PT ;  /* 0x000000210b007276 */ /* 0x010fe40007810022 */
[----:B------:R-:W-:Y:S02]  /*12030*/  FMNMX3.FTZ R2, R2, R252, R249, !PT ;  /* 0x000000fc02027276 */ /* 0x000fe400078100f9 */
[----:B------:R-:W-:Y:S02]  /*12040*/  FMNMX3.FTZ R0, R0, R35, R37, !PT ;  /* 0x0000002300007276 */ /* 0x000fe40007810025 */
[----:B------:R-:W-:-:S02]  /*12050*/  FMNMX3.FTZ R6, R6, R237, R233, !PT ;  /* 0x000000ed06067276 */ /* 0x000fc400078100e9 */
[----:B------:R-:W-:Y:S02]  /*12060*/  FMNMX3.FTZ R0, R0, R139, R132, !PT ;  /* 0x0000008b00007276 */ /* 0x000fe40007810084 */
[----:B------:R-:W-:Y:S02]  /*12070*/  FMNMX3.FTZ R2, R2, R240, R234, !PT ;  /* 0x000000f002027276 */ /* 0x000fe400078100ea */
[----:B------:R-:W-:Y:S02]  /*12080*/  FMNMX3.FTZ R0, R0, R47, R42, !PT ;  /* 0x0000002f00007276 */ /* 0x000fe4000781002a */
[----:B------:R-:W-:Y:S02]  /*12090*/  FMNMX3.FTZ R6, R6, R229, R217, !PT ;  /* 0x000000e506067276 */ /* 0x000fe400078100d9 */
[----:B------:R-:W-:Y:S02]  /*120a0*/  FMNMX3.FTZ R0, R0, R56, R250, !PT ;  /* 0x0000003800007276 */ /* 0x000fe400078100fa */
[----:B------:R-:W-:-:S02]  /*120b0*/  FMNMX3.FTZ R2, R2, R209, R216, !PT ;  /* 0x000000d102027276 */ /* 0x000fc400078100d8 */
[----:B------:R-:W-:Y:S02]  /*120c0*/  FMNMX3.FTZ R0, R0, R239, R226, !PT ;  /* 0x000000ef00007276 */ /* 0x000fe400078100e2 */
[----:B------:R-:W-:Y:S02]  /*120d0*/  FMNMX3.FTZ R2, R2, R141, R142, !PT ;  /* 0x0000008d02027276 */ /* 0x000fe4000781008e */
[----:B------:R-:W-:Y:S02]  /*120e0*/  FMNMX3.FTZ R0, R0, R16, R57, !PT ;  /* 0x0000001000007276 */ /* 0x000fe40007810039 */
[----:B------:R-:W-:Y:S01]  /*120f0*/  FMNMX3.FTZ R135, R6, R241, R225, !PT ;  /* 0x000000f106877276 */ /* 0x000fe200078100e1 */
[----:B------:R-:W1:Y:S01]  /*12100*/  SHFL.BFLY PT, R5, R2, 0x2, 0x1f ;  /* 0x0c401f0002057f89 */ /* 0x000e6200000e0000 */
[----:B------:R-:W-:-:S03]  /*12110*/  FMNMX3.FTZ R0, R0, R59, R38, !PT ;  /* 0x0000003b00007276 */ /* 0x000fc60007810026 */
[----:B------:R-:W2:Y:S04]  /*12120*/  SHFL.BFLY PT, R6, R135, 0x2, 0x1f ;  /* 0x0c401f0087067f89 */ /* 0x000ea800000e0000 */
[----:B------:R-:W3:Y:S01]  /*12130*/  SHFL.BFLY PT, R3, R0, 0x2, 0x1f ;  /* 0x0c401f0000037f89 */ /* 0x000ee200000e0000 */
[----:B-1----:R-:W-:Y:S02]  /*12140*/  FMNMX.FTZ R2, R2, R5, !PT ;  /* 0x0000000502027209 */ /* 0x002fe40007810000 */
[----:B--2---:R-:W-:-:S03]  /*12150*/  FMNMX.FTZ R135, R135, R6, !PT ;  /* 0x0000000687877209 */ /* 0x004fc60007810000 */
[----:B------:R-:W1:Y:S01]  /*12160*/  SHFL.BFLY PT, R137, R2, 0x1, 0x1f ;  /* 0x0c201f0002897f89 */ /* 0x000e6200000e0000 */
[----:B---3--:R-:W-:-:S03]  /*12170*/  FMNMX.FTZ R0, R0, R3, !PT ;  /* 0x0000000300007209 */ /* 0x008fc60007810000 */
[----:B------:R-:W2:Y:S04]  /*12180*/  SHFL.BFLY PT, R6, R135, 0x1, 0x1f ;  /* 0x0c201f0087067f89 */ /* 0x000ea800000e0000 */
[----:B------:R-:W3:Y:S01]  /*12190*/  SHFL.BFLY PT, R134, R0, 0x1, 0x1f ;  /* 0x0c201f0000867f89 */ /* 0x000ee200000e0000 */
[----:B------:R-:W-:-:S05]  /*121a0*/  LEA R246, R12, UR6, 0x1 ;  /* 0x000000060cf67c11 */ /* 0x000fca000f8e08ff */
[----:B------:R-:W4:Y:S01]  /*121b0*/  LDSM.16.MT88.4 R12, [R246+0xc000] ;  /* 0x00c00000f60c783b */ /* 0x000f220000004200 */
[----:B-1----:R-:W-:Y:S02]  /*121c0*/  FMNMX.FTZ R137, R2, R137, !PT ;  /* 0x0000008902897209 */ /* 0x002fe40007810000 */
[----:B--2---:R-:W-:-:S03]  /*121d0*/  FMNMX.FTZ R135, R135, R6, !PT ;  /* 0x0000000687877209 */ /* 0x004fc60007810000 */
[C---:B------:R-:W-:Y:S01]  /*121e0*/  FMUL.FTZ R28, R137.reuse, UR12 ;  /* 0x0000000c891c7c20 */ /* 0x040fe20008410000 */
[----:B------:R-:W-:Y:S02]  /*121f0*/  FSETP.NEU.FTZ.AND P3, PT, R137, -INF , PT ;  /* 0xff8000008900780b */ /* 0x000fe40003f7d000 */
[----:B---3--:R-:W-:Y:S01]  /*12200*/  FMNMX.FTZ R134, R0, R134, !PT ;  /* 0x0000008600867209 */ /* 0x008fe20007810000 */
[C---:B------:R-:W-:Y:S01]  /*12210*/  FMUL.FTZ R31, R135.reuse, UR12 ;  /* 0x0000000c871f7c20 */ /* 0x040fe20008410000 */
[----:B------:R-:W-:Y:S02]  /*12220*/  FSETP.NEU.FTZ.AND P4, PT, R135, -INF , PT ;  /* 0xff8000008700780b */ /* 0x000fe40003f9d000 */
[----:B------:R-:W-:Y:S01]  /*12230*/  FSEL R28, R28, RZ, P3 ;  /* 0x000000ff1c1c7208 */ /* 0x000fe20001800000 */
[C---:B------:R-:W-:Y:S01]  /*12240*/  FMUL.FTZ R29, R134.reuse, UR12 ;  /* 0x0000000c861d7c20 */ /* 0x040fe20008410000 */
[----:B------:R-:W-:Y:S02]  /*12250*/  FSETP.NEU.FTZ.AND P0, PT, R134, -INF , PT ;  /* 0xff8000008600780b */ /* 0x000fe40003f1d000 */
[----:B------:R-:W-:-:S02]  /*12260*/  FSEL R3, R136, RZ, P5 ;  /* 0x000000ff88037208 */ /* 0x000fc40002800000 */
[----:B------:R-:W-:Y:S01]  /*12270*/  FSEL R5, R135, RZ, P4 ;  /* 0x000000ff87057208 */ /* 0x000fe20002000000 */
[--C-:B------:R-:W-:Y:S01]  /*12280*/  FFMA.FTZ R2, R32, UR12, -R28.reuse ;  /* 0x0000000c20027c23 */ /* 0x100fe2000801081c */
[----:B------:R-:W-:Y:S02]  /*12290*/  FSEL R31, R31, RZ, P4 ;  /* 0x000000ff1f1f7208 */ /* 0x000fe40002000000 */
[----:B------:R-:W-:Y:S01]  /*122a0*/  FSEL R29, R29, RZ, P0 ;  /* 0x000000ff1d1d7208 */ /* 0x000fe20000000000 */
[----:B------:R-:W-:Y:S01]  /*122b0*/  FADD.FTZ R6, R228, -R3 ;  /* 0x80000003e4067221 */ /* 0x000fe20000010000 */
[----:B------:R-:W-:Y:S01]  /*122c0*/  FADD.FTZ R3, R49, -R5 ;  /* 0x8000000531037221 */ /* 0x000fe20000010000 */
[--C-:B------:R-:W-:Y:S01]  /*122d0*/  FFMA.FTZ R23, R23, UR12, -R28.reuse ;  /* 0x0000000c17177c23 */ /* 0x100fe2000801081c */
[----:B------:R1:W-:Y:S01]  /*122e0*/  MUFU.EX2 R241, R2 ;  /* 0x0000000200f17308 */ /* 0x0003e20000000800 */
[----:B------:R-:W-:Y:S01]  /*122f0*/  FFMA.FTZ R25, R25, UR12, -R31 ;  /* 0x0000000c19197c23 */ /* 0x000fe2000801081f */
[----:B------:R-:W-:Y:S01]  /*12300*/  FFMA.FTZ R0, R27, UR12, -R28 ;  /* 0x0000000c1b007c23 */ /* 0x000fe2000801081c */
[----:B------:R-:W-:Y:S01]  /*12310*/  FFMA.FTZ R4, R34, UR12, -R29 ;  /* 0x0000000c22047c23 */ /* 0x000fe2000801081d */
[--C-:B------:R-:W-:Y:S01]  /*12320*/  FFMA.FTZ R22, R22, UR12, -R31.reuse ;  /* 0x0000000c16167c23 */ /* 0x100fe2000801081f */
[--C-:B------:R-:W-:Y:S01]  /*12330*/  FFMA.FTZ R21, R21, UR12, -R31.reuse ;  /* 0x0000000c15157c23 */ /* 0x100fe2000801081f */
[----:B------:R-:W-:Y:S01]  /*12340*/  FFMA.FTZ R26, R26, UR12, -R31 ;  /* 0x0000000c1a1a7c23 */ /* 0x000fe2000801081f */
[----:B------:R-:W-:Y:S01]  /*12350*/  FMUL.FTZ R6, R6, UR12 ;  /* 0x0000000c06067c20 */ /* 0x000fe20008410000 */
[----:B------:R-:W-:Y:S01]  /*12360*/  FMUL.FTZ R3, R3, UR12 ;  /* 0x0000000c03037c20 */ /* 0x000fe20008410000 */
[----:B------:R-:W-:Y:S01]  /*12370*/  MUFU.EX2 R140, R23 ;  /* 0x00000017008c7308 */ /* 0x000fe20000000800 */
[----:B-1----:R-:W-:-:S03]  /*12380*/  FFMA.FTZ R2, R33, UR12, -R29 ;  /* 0x0000000c21027c23 */ /* 0x002fc6000801081d */
[----:B------:R1:W-:Y:S04]  /*12390*/  MUFU.EX2 R7, R0 ;  /* 0x0000000000077308 */ /* 0x0003e80000000800 */
[----:B------:R2:W-:Y:S04]  /*123a0*/  MUFU.EX2 R238, R2 ;  /* 0x0000000200ee7308 */ /* 0x0005e80000000800 */
[----:B------:R3:W-:Y:S04]  /*123b0*/  MUFU.EX2 R23, R4 ;  /* 0x0000000400177308 */ /* 0x0007e80000000800 */
[----:B------:R-:W-:Y:S01]  /*123c0*/  MUFU.EX2 R243, R22 ;  /* 0x0000001600f37308 */ /* 0x000fe20000000800 */
[----:B-1----:R-:W-:-:S03]  /*123d0*/  FFMA.FTZ R0, R35, UR12, -R29 ;  /* 0x0000000c23007c23 */ /* 0x002fc6000801081d */
[----:B------:R-:W1:Y:S01]  /*123e0*/  MUFU.EX2 R225, R21 ;  /* 0x0000001500e17308 */ /* 0x000e620000000800 */
[----:B--2---:R-:W-:-:S03]  /*123f0*/  FSEL R2, R137, RZ, P3 ;  /* 0x000000ff89027208 */ /* 0x004fc60001800000 */
[----:B------:R-:W-:Y:S01]  /*12400*/  MUFU.EX2 R64, R26 ;  /* 0x0000001a00407308 */ /* 0x000fe20000000800 */
[----:B---3--:R-:W-:-:S03]  /*12410*/  FSEL R4, R134, RZ, P0 ;  /* 0x000000ff86047208 */ /* 0x008fc60000000000 */
[----:B------:R-:W-:Y:S04]  /*12420*/  MUFU.EX2 R25, R25 ;  /* 0x0000001900197308 */ /* 0x000fe80000000800 */
[----:B------:R-:W2:Y:S04]  /*12430*/  MUFU.EX2 R34, R6 ;  /* 0x0000000600227308 */ /* 0x000ea80000000800 */
[----:B------:R-:W3:Y:S04]  /*12440*/  MUFU.EX2 R33, R3 ;  /* 0x0000000300217308 */ /* 0x000ee80000000800 */
[----:B------:R4:W3:Y:S01]  /*12450*/  MUFU.EX2 R17, R0 ;  /* 0x0000000000117308 */ /* 0x0008e20000000800 */
[----:B-1----:R-:W-:Y:S01]  /*12460*/  F2FP.F16.F32.PACK_AB R9, R225, R243 ;  /* 0x000000f3e109723e */ /* 0x002fe200000000ff */
[----:B----4-:R-:W-:Y:S01]  /*12470*/  FADD.FTZ R0, R48, -R2 ;  /* 0x8000000230007221 */ /* 0x010fe20000010000 */
[----:B------:R-:W-:Y:S01]  /*12480*/  FADD.FTZ R2, R11, -R4 ;  /* 0x800000040b027221 */ /* 0x000fe20000010000 */
[----:B------:R-:W-:-:S03]  /*12490*/  MOV R3, R10 ;  /* 0x0000000a00037202 */ /* 0x000fc60000000f00 */
[----:B------:R-:W-:Y:S01]  /*124a0*/  FMUL.FTZ R2, R2, UR12 ;  /* 0x0000000c02027c20 */ /* 0x000fe20008410000 */
[----:B------:R-:W-:Y:S01]  /*124b0*/  FMUL.FTZ R0, R0, UR12 ;  /* 0x0000000c00007c20 */ /* 0x000fe20008410000 */
[----:B------:R-:W-:Y:S01]  /*124c0*/  F2FP.F16.F32.PACK_AB R8, R3, R242 ;  /* 0x000000f20308723e */ /* 0x000fe200000000ff */
[-C--:B--2---:R-:W-:Y:S01]  /*124d0*/  FMUL.FTZ R144, R144, R34.reuse ;  /* 0x0000002290907220 */ /* 0x084fe20000410000 */
[----:B------:R1:W-:Y:S01]  /*124e0*/  MUFU.EX2 R35, R2 ;  /* 0x0000000200237308 */ /* 0x0003e20000000800 */
[----:B------:R-:W-:Y:S01]  /*124f0*/  F2FP.F16.F32.PACK_AB R10, R58, R143 ;  /* 0x0000008f3a0a723e */ /* 0x000fe200000000ff */
[----:B------:R-:W-:Y:S01]  /*12500*/  FMUL.FTZ R145, R145, R34 ;  /* 0x0000002291917220 */ /* 0x000fe20000410000 */
[----:B------:R-:W-:Y:S01]  /*12510*/  F2FP.F16.F32.PACK_AB R11, R25, R64 ;  /* 0x00000040190b723e */ /* 0x000fe200000000ff */
[-C--:B---3--:R-:W-:Y:S01]  /*12520*/  FMUL.FTZ R146, R146, R33.reuse ;  /* 0x0000002192927220 */ /* 0x088fe20000410000 */
[----:B------:R-:W-:Y:S01]  /*12530*/  FMUL.FTZ R147, R147, R33 ;  /* 0x0000002193937220 */ /* 0x000fe20000410000 */
[----:B------:R2:W3:Y:S01]  /*12540*/  MUFU.EX2 R36, R0 ;  /* 0x0000000000247308 */ /* 0x0004e20000000800 */
[----:B-1----:R-:W-:-:S05]  /*12550*/  SEL R2, R236, 0xffffffe0, !P2 ;  /* 0xffffffe0ec027807 */ /* 0x002fca0005000000 */
[----:B------:R-:W-:Y:S01]  /*12560*/  HMMA.16816.F32 R52, R8, R12, R144 ;  /* 0x0000000c0834723c */ /* 0x000fe20000001890 */
[----:B--2---:R-:W-:Y:S01]  /*12570*/  FFMA.FTZ R0, R37, UR12, -R29 ;  /* 0x0000000c25007c23 */ /* 0x004fe2000801081d */
[----:B------:R-:W-:Y:S02]  /*12580*/  IADD3 R37, PT, PT, R2, R246, RZ ;  /* 0x000000f602257210 */ /* 0x000fe40007ffe0ff */
[----:B------:R-:W-:Y:S02]  /*12590*/  MOV R144, R17 ;  /* 0x0000001100907202 */ /* 0x000fe40000000f00 */
[----:B------:R-:W-:Y:S02]  /*125a0*/  MOV R22, R16 ;  /* 0x0000001000167202 */ /* 0x000fe40000000f00 */
[----:B------:R-:W1:Y:S01]  /*125b0*/  LDSM.16.MT88.4 R16, [R37+0xc000] ;  /* 0x00c000002510783b */ /* 0x000e620000004200 */
[----:B------:R-:W-:Y:S01]  /*125c0*/  FFMA.FTZ R24, R24, UR12, -R28 ;  /* 0x0000000c18187c23 */ /* 0x000fe2000801081c */
[----:B------:R2:W4:Y:S04]  /*125d0*/  MUFU.EX2 R244, R0 ;  /* 0x0000000000f47308 */ /* 0x0005280000000800 */
[----:B------:R-:W4:Y:S01]  /*125e0*/  MUFU.EX2 R224, R24 ;  /* 0x0000001800e07308 */ /* 0x000f220000000800 */
[----:B------:R-:W-:-:S02]  /*125f0*/  IMAD.MOV.U32 R145, RZ, RZ, R7 ;  /* 0x000000ffff917224 */ /* 0x000fc400078e0007 */
[-C--:B---3--:R-:W-:Y:S01]  /*12600*/  FMUL.FTZ R148, R148, R36.reuse ;  /* 0x0000002494947220 */ /* 0x088fe20000410000 */
[----:B------:R-:W-:Y:S01]  /*12610*/  FMUL.FTZ R149, R149, R36 ;  /* 0x0000002495957220 */ /* 0x000fe20000410000 */
[-C--:B------:R-:W-:Y:S01]  /*12620*/  FMUL.FTZ R150, R150, R35.reuse ;  /* 0x0000002396967220 */ /* 0x080fe20000410000 */
[----:B------:R-:W-:Y:S01]  /*12630*/  FMUL.FTZ R151, R151, R35 ;  /* 0x0000002397977220 */ /* 0x000fe20000410000 */
[----:B------:R-:W-:Y:S01]  /*12640*/  F2FP.F16.F32.PACK_AB R5, R23, R238 ;  /* 0x000000ee1705723e */ /* 0x000fe200000000ff */
[----:B--2---:R-:W-:Y:S01]  /*12650*/  VIADD R0, R246, 0xc000 ;  /* 0x0000c000f6007836 */ /* 0x004fe20000000000 */
[----:B------:R-:W-:Y:S01]  /*12660*/  F2FP.F16.F32.PACK_AB R6, R145, R241 ;  /* 0x000000f19106723e */ /* 0x000fe200000000ff */
[----:B------:R-:W-:Y:S01]  /*12670*/  FMUL.FTZ R152, R152, R36 ;  /* 0x0000002498987220 */ /* 0x000fe20000410000 */
[----:B----4-:R-:W-:Y:S01]  /*12680*/  F2FP.F16.F32.PACK_AB R7, R244, R144 ;  /* 0x00000090f407723e */ /* 0x010fe200000000ff */
[----:B------:R-:W-:Y:S01]  /*12690*/  FMUL.FTZ R153, R153, R36 ;  /* 0x0000002499997220 */ /* 0x000fe20000410000 */
[----:B------:R-:W-:Y:S01]  /*126a0*/  F2FP.F16.F32.PACK_AB R4, R140, R224 ;  /* 0x000000e08c04723e */ /* 0x000fe200000000ff */
[-C--:B------:R-:W-:Y:S01]  /*126b0*/  FMUL.FTZ R154, R154, R35.reuse ;  /* 0x000000239a9a7220 */ /* 0x080fe20000410000 */
[----:B------:R-:W-:Y:S01]  /*126c0*/  FMUL.FTZ R155, R155, R35 ;  /* 0x000000239b9b7220 */ /* 0x000fe20000410000 */
[-C--:B------:R-:W-:Y:S01]  /*126d0*/  FMUL.FTZ R156, R156, R34.reuse ;  /* 0x000000229c9c7220 */ /* 0x080fe20000410000 */
[-C--:B------:R-:W-:Y:S01]  /*126e0*/  FMUL.FTZ R157, R157, R34.reuse ;  /* 0x000000229d9d7220 */ /* 0x080fe20000410000 */
[-C--:B------:R-:W-:Y:S01]  /*126f0*/  FMUL.FTZ R158, R158, R33.reuse ;  /* 0x000000219e9e7220 */ /* 0x080fe20000410000 */
[-C--:B------:R-:W-:Y:S01]  /*12700*/  FMUL.FTZ R159, R159, R33.reuse ;  /* 0x000000219f9f7220 */ /* 0x080fe20000410000 */
[----:B------:R-:W-:Y:S01]  /*12710*/  IADD3 R32, PT, PT, R246, 0xc040, RZ ;  /* 0x0000c040f6207810 */ /* 0x000fe20007ffe0ff */
[-C--:B------:R-:W-:Y:S01]  /*12720*/  FMUL.FTZ R160, R160, R34.reuse ;  /* 0x00000022a0a07220 */ /* 0x080fe20000410000 */
[----:B------:R-:W-:Y:S01]  /*12730*/  @P1 IADD3 R32, PT, PT, R0, -0x40, RZ ;  /* 0xffffffc000201810 */ /* 0x000fe20007ffe0ff */
        /* <DEDUP_REMOVED lines=16> */
[----:B------:R-:W-:Y:S01]  /*12840*/  IADD3 R38, PT, PT, R2, R32, RZ ;  /* 0x0000002002267210 */ /* 0x000fe20007ffe0ff */
[----:B------:R-:W-:Y:S01]  /*12850*/  HMMA.16816.F32 R228, R4, R12, R148 ;  /* 0x0000000c04e4723c */ /* 0x000fe20000001894 */
[----:B------:R-:W-:Y:S01]  /*12860*/  MOV R20, R217 ;  /* 0x000000d900147202 */ /* 0x000fe20000000f00 */
[----:B------:R-:W-:Y:S01]  /*12870*/  IMAD.MOV.U32 R21, RZ, RZ, R216 ;  /* 0x000000ffff157224 */ /* 0x000fe200078e00d8 */
[----:B------:R-:W-:-:S05]  /*12880*/  MOV R26, R209 ;  /* 0x000000d1001a7202 */ /* 0x000fca0000000f00 */
[-C--:B------:R-:W-:Y:S08]  /*12890*/  HMMA.16816.F32 R48, R4, R14.reuse, R152 ;  /* 0x0000000e0430723c */ /* 0x080ff00000001898 */
[C---:B------:R-:W-:Y:S01]  /*128a0*/  HMMA.16816.F32 R212, R8.reuse, R14, R156 ;  /* 0x0000000e08d4723c */ /* 0x040fe2000000189c */
[----:B------:R-:W2:Y:S07]  /*128b0*/  LDSM.16.MT88.4 R12, [R32] ;  /* 0x00000000200c783b */ /* 0x000eae0000004200 */
[-C--:B-1----:R-:W-:Y:S08]  /*128c0*/  HMMA.16816.F32 R220, R8, R16.reuse, R160 ;  /* 0x0000001008dc723c */ /* 0x082ff000000018a0 */
[C---:B------:R-:W-:Y:S08]  /*128d0*/  HMMA.16816.F32 R216, R4.reuse, R16, R164 ;  /* 0x0000001004d8723c */ /* 0x040ff000000018a4 */
        /* <DEDUP_REMOVED lines=35> */
[----:B------:R-:W-:Y:S01]  /*12b10*/  IMAD.MOV.U32 R175, RZ, RZ, R25 ;  /* 0x000000ffffaf7224 */ /* 0x000fe200078e0019 */
[----:B------:R-:W-:Y:S01]  /*12b20*/  MOV R173, R26 ;  /* 0x0000001a00ad7202 */ /* 0x000fe20000000f00 */
[----:B------:R-:W-:Y:S01]  /*12b30*/  IMAD.MOV.U32 R26, RZ, RZ, R22 ;  /* 0x000000ffff1a7224 */ /* 0x000fe200078e0016 */
[----:B------:R-:W-:Y:S01]  /*12b40*/  MOV R25, R20 ;  /* 0x0000001400197202 */ /* 0x000fe20000000f00 */
[----:B------:R-:W-:Y:S01]  /*12b50*/  IMAD.MOV.U32 R147, RZ, RZ, R58 ;  /* 0x000000ffff937224 */ /* 0x000fe200078e003a */
[----:B------:R-:W-:Y:S01]  /*12b60*/  MOV R27, R59 ;  /* 0x0000003b001b7202 */ /* 0x000fe20000000f00 */
[----:B--2---:R-:W-:Y:S01]  /*12b70*/  HMMA.16816.F32 R180, R4, R12, R180 ;  /* 0x0000000c04b4723c */ /* 0x004fe200000018b4 */
[----:B------:R-:W-:-:S02]  /*12b80*/  MOV R146, R57 ;  /* 0x0000003900927202 */ /* 0x000fc40000000f00 */
[----:B------:R-:W-:Y:S02]  /*12b90*/  MOV R149, R56 ;  /* 0x0000003800957202 */ /* 0x000fe40000000f00 */
[----:B------:R-:W-:-:S03]  /*12ba0*/  MOV R151, R23 ;  /* 0x0000001700977202 */ /* 0x000fc60000000f00 */
[----:B------:R-:W-:Y:S01]  /*12bb0*/  HMMA.16816.F32 R56, R8, R12, R176 ;  /* 0x0000000c0838723c */ /* 0x000fe200000018b0 */
[----:B------:R-:W-:Y:S01]  /*12bc0*/  MOV R150, R21 ;  /* 0x0000001500967202 */ /* 0x000fe20000000f00 */
[----:B------:R-:W-:Y:S01]  /*12bd0*/  IMAD.MOV.U32 R178, RZ, RZ, R26 ;  /* 0x000000ffffb27224 */ /* 0x000fe200078e001a */
[----:B------:R-:W-:Y:S01]  /*12be0*/  LDSM.16.MT88.4 R20, [R32+0x2000] ;  /* 0x002000002014783b */ /* 0x000fe20000004200 */
[----:B------:R-:W-:-:S04]  /*12bf0*/  MOV R177, R27 ;  /* 0x0000001b00b17202 */ /* 0x000fc80000000f00 */
[-C--:B------:R-:W-:Y:S01]  /*12c00*/  HMMA.16816.F32 R184, R4, R14.reuse, R184 ;  /* 0x0000000e04b8723c */ /* 0x080fe200000018b8 */
[----:B------:R-:W-:Y:S02]  /*12c10*/  MOV R176, R24 ;  /* 0x0000001800b07202 */ /* 0x000fe40000000f00 */
[----:B------:R-:W-:Y:S02]  /*12c20*/  MOV R179, R25 ;  /* 0x0000001900b37202 */ /* 0x000fe40000000f00 */
[----:B------:R-:W-:Y:S03]  /*12c30*/  LDSM.16.MT88.4 R24, [R38+0x2000] ;  /* 0x002000002618783b */ /* 0x000fe60000004200 */
[C---:B------:R-:W-:Y:S01]  /*12c40*/  HMMA.16816.F32 R188, R8.reuse, R14, R188 ;  /* 0x0000000e08bc723c */ /* 0x040fe200000018bc */
[----:B------:R-:W2:Y:S07]  /*12c50*/  LDSM.16.MT88.4 R12, [R246+0xe000] ;  /* 0x00e00000f60c783b */ /* 0x000eae0000004200 */
[-C--:B-1----:R-:W-:Y:S08]  /*12c60*/  HMMA.16816.F32 R196, R8, R16.reuse, R196 ;  /* 0x0000001008c4723c */ /* 0x082ff000000018c4 */
[C---:B------:R-:W-:Y:S08]  /*12c70*/  HMMA.16816.F32 R192, R4.reuse, R16, R192 ;  /* 0x0000001004c0723c */ /* 0x040ff000000018c0 */
[-C--:B------:R-:W-:Y:S08]  /*12c80*/  HMMA.16816.F32 R200, R4, R18.reuse, R200 ;  /* 0x0000001204c8723c */ /* 0x080ff000000018c8 */
[----:B------:R-:W-:Y:S01]  /*12c90*/  HMMA.16816.F32 R204, R8, R18, R204 ;  /* 0x0000001208cc723c */ /* 0x000fe200000018cc */
[----:B------:R-:W1:Y:S01]  /*12ca0*/  LDSM.16.MT88.4 R16, [R37+0xe000] ;  /* 0x00e000002510783b */ /* 0x000e620000004200 */
        /* <DEDUP_REMOVED lines=32> */
[C---:B--2---:R-:W-:Y:S01]  /*12eb0*/  HMMA.16816.F32 R164, R4.reuse, R12, R72 ;  /* 0x0000000c04a4723c */ /* 0x044fe20000001848 */
[----:B------:R-:W-:Y:S01]  /*12ec0*/  MOV R72, R143 ;  /* 0x0000008f00487202 */ /* 0x000fe20000000f00 */
[----:B------:R-:W-:Y:S01]  /*12ed0*/  IMAD.MOV.U32 R75, RZ, RZ, R140 ;  /* 0x000000ffff4b7224 */ /* 0x000fe200078e008c */
[----:B------:R-:W-:Y:S01]  /*12ee0*/  MOV R73, R142 ;  /* 0x0000008e00497202 */ /* 0x000fe20000000f00 */
[--C-:B------:R-:W-:Y:S01]  /*12ef0*/  FFMA.FTZ R0, R65, UR12, -R30.reuse ;  /* 0x0000000c41007c23 */ /* 0x100fe2000801081e */
[----:B------:R-:W-:Y:S01]  /*12f00*/  MOV R74, R141 ;  /* 0x0000008d004a7202 */ /* 0x000fe20000000f00 */
[----:B------:R-:W-:Y:S01]  /*12f10*/  IMAD.MOV.U32 R174, RZ, RZ, R145 ;  /* 0x000000ffffae7224 */ /* 0x000fe200078e0091 */
[----:B------:R-:W-:Y:S01]  /*12f20*/  MOV R172, R147 ;  /* 0x0000009300ac7202 */ /* 0x000fe20000000f00 */
[----:B------:R-:W-:Y:S01]  /*12f30*/  HMMA.16816.F32 R160, R4, R14, R76 ;  /* 0x0000000e04a0723c */ /* 0x000fe2000000184c */
[----:B------:R-:W-:Y:S01]  /*12f40*/  IMAD.MOV.U32 R79, RZ, RZ, R149 ;  /* 0x000000ffff4f7224 */ /* 0x000fe200078e0095 */
[----:B------:R-:W-:Y:S01]  /*12f50*/  MOV R76, R144 ;  /* 0x00000090004c7202 */ /* 0x000fe20000000f00 */
[----:B------:R-:W-:-:S05]  /*12f60*/  FFMA.FTZ R2, R44, UR12, -R30 ;  /* 0x0000000c2c027c23 */ /* 0x000fca000801081e */
[----:B-1----:R-:W-:Y:S01]  /*12f70*/  HMMA.16816.F32 R140, R4, R18, R92 ;  /* 0x00000012048c723c */ /* 0x002fe2000000185c */
[----:B------:R-:W-:Y:S02]  /*12f80*/  MOV R92, R150 ;  /* 0x00000096005c7202 */ /* 0x000fe40000000f00 */
[----:B------:R-:W-:-:S05]  /*12f90*/  MOV R95, R146 ;  /* 0x00000092005f7202 */ /* 0x000fca0000000f00 */
[----:B------:R-:W-:Y:S01]  /*12fa0*/  HMMA.16816.F32 R152, R4, R22, R108 ;  /* 0x000000160498723c */ /* 0x000fe2000000186c */
[----:B------:R-:W-:-:S07]  /*12fb0*/  MOV R111, R151 ;  /* 0x00000097006f7202 */ /* 0x000fce0000000f00 */
[C---:B------:R-:W-:Y:S08]  /*12fc0*/  HMMA.16816.F32 R156, R4.reuse, R16, R88 ;  /* 0x00000010049c723c */ /* 0x040ff00000001858 */
[C---:B------:R-:W-:Y:S08]  /*12fd0*/  HMMA.16816.F32 R168, R4.reuse, R20, R104 ;  /* 0x0000001404a8723c */ /* 0x040ff00000001868 */
[C---:B------:R-:W-:Y:S08]  /*12fe0*/  HMMA.16816.F32 R148, R4.reuse, R24, R120 ;  /* 0x000000180494723c */ /* 0x040ff00000001878 */
[----:B------:R-:W-:Y:S01]  /*12ff0*/  HMMA.16816.F32 R144, R4, R26, R124 ;  /* 0x0000001a0490723c */ /* 0x000fe2000000187c */
[----:B------:R1:W-:Y:S04]  /*13000*/  MUFU.EX2 R4, R0 ;  /* 0x0000000000047308 */ /* 0x0003e80000000800 */
[----:B------:R2:W-:Y:S01]  /*13010*/  MUFU.EX2 R127, R2 ;  /* 0x00000002007f7308 */ /* 0x0005e20000000800 */
[-C--:B------:R-:W-:Y:S01]  /*13020*/  FMUL.FTZ R68, R68, R34.reuse ;  /* 0x0000002244447220 */ /* 0x080fe20000410000 */
[----:B------:R-:W-:Y:S01]  /*13030*/  FMUL.FTZ R69, R69, R34 ;  /* 0x0000002245457220 */ /* 0x000fe20000410000 */
[----:B------:R-:W-:Y:S01]  /*13040*/  FMUL.FTZ R70, R70, R33 ;  /* 0x0000002146467220 */ /* 0x000fe20000410000 */
[--C-:B-1----:R-:W-:Y:S01]  /*13050*/  FFMA.FTZ R0, R40, UR12, -R30.reuse ;  /* 0x0000000c28007c23 */ /* 0x102fe2000801081e */
[----:B--2---:R-:W-:-:S03]  /*13060*/  FFMA.FTZ R2, R39, UR12, -R30 ;  /* 0x0000000c27027c23 */ /* 0x004fc6000801081e */
[----:B------:R1:W-:Y:S01]  /*13070*/  MUFU.EX2 R236, R0 ;  /* 0x0000000000ec7308 */ /* 0x0003e20000000800 */
        /* <DEDUP_REMOVED lines=12> */
[--C-:B-1----:R-:W-:Y:S01]  /*13140*/  FFMA.FTZ R0, R133, UR12, -R31.reuse ;  /* 0x0000000c85007c23 */ /* 0x102fe2000801081f */
[----:B------:R-:W-:Y:S01]  /*13150*/  FMUL.FTZ R115, R115, R33 ;  /* 0x0000002173737220 */ /* 0x000fe20000410000 */
[----:B------:R1:W-:Y:S04]  /*13160*/  MUFU.EX2 R78, R2 ;  /* 0x00000002004e7308 */ /* 0x0003e80000000800 */
[----:B------:R2:W-:Y:S01]  /*13170*/  MUFU.EX2 R110, R0 ;  /* 0x00000000006e7308 */ /* 0x0005e20000000800 */
[----:B------:R-:W-:Y:S01]  /*13180*/  IMAD.MOV.U32 R93, RZ, RZ, R64 ;  /* 0x000000ffff5d7224 */ /* 0x000fe200078e0040 */
[----:B------:R-:W-:Y:S01]  /*13190*/  HMMA.16816.F32 R120, R8, R12, R68 ;  /* 0x0000000c0878723c */ /* 0x000fe20000001844 */
[--C-:B-1----:R-:W-:Y:S01]  /*131a0*/  FFMA.FTZ R2, R66, UR12, -R31.reuse ;  /* 0x0000000c42027c23 */ /* 0x102fe2000801081f */
[----:B--2---:R-:W-:-:S03]  /*131b0*/  FFMA.FTZ R0, R46, UR12, -R31 ;  /* 0x0000000c2e007c23 */ /* 0x004fc6000801081f */
[----:B------:R1:W-:Y:S03]  /*131c0*/  MUFU.EX2 R108, R2 ;  /* 0x00000002006c7308 */ /* 0x0003e60000000800 */
[C---:B------:R-:W-:Y:S01]  /*131d0*/  HMMA.16816.F32 R104, R8.reuse, R14, R80 ;  /* 0x0000000e0868723c */ /* 0x040fe20000001850 */
[----:B------:R-:W-:Y:S01]  /*131e0*/  LDSM.16.MT88.4 R12, [R246+0xc800] ;  /* 0x00c80000f60c783b */ /* 0x000fe20000004200 */
[----:B------:R2:W-:Y:S06]  /*131f0*/  MUFU.EX2 R64, R0 ;  /* 0x0000000000407308 */ /* 0x0005ec0000000800 */
[----:B------:R-:W-:Y:S01]  /*13200*/  HMMA.16816.F32 R100, R8, R20, R100 ;  /* 0x000000140864723c */ /* 0x000fe20000001864 */
[----:B-1----:R-:W-:-:S07]  /*13210*/  FFMA.FTZ R2, R41, UR12, -R31 ;  /* 0x0000000c29027c23 */ /* 0x002fce000801081f */
[----:B------:R-:W-:Y:S01]  /*13220*/  HMMA.16816.F32 R112, R8, R22, R112 ;  /* 0x000000160870723c */ /* 0x000fe20000001870 */
[--C-:B--2---:R-:W-:Y:S01]  /*13230*/  FFMA.FTZ R0, R138, UR12, -R28.reuse ;  /* 0x0000000c8a007c23 */ /* 0x104fe2000801081c */
[----:B------:R-:W1:Y:S01]  /*13240*/  LDSM.16.MT88.4 R20, [R37+0xc800] ;  /* 0x00c800002514783b */ /* 0x000e620000004200 */
[----:B------:R2:W3:Y:S01]  /*13250*/  MUFU.EX2 R5, R2 ;  /* 0x0000000200057308 */ /* 0x0004e20000000800 */
[-C--:B------:R-:W-:Y:S01]  /*13260*/  FMUL.FTZ R116, R116, R34.reuse ;  /* 0x0000002274747220 */ /* 0x080fe20000410000 */
[----:B------:R-:W-:Y:S02]  /*13270*/  FMUL.FTZ R117, R117, R34 ;  /* 0x0000002275757220 */ /* 0x000fe40000410000 */
[----:B------:R4:W-:Y:S01]  /*13280*/  MUFU.EX2 R94, R0 ;  /* 0x00000000005e7308 */ /* 0x0009e20000000800 */
[-C--:B------:R-:W-:Y:S01]  /*13290*/  FMUL.FTZ R118, R118, R33.reuse ;  /* 0x0000002176767220 */ /* 0x080fe20000410000 */
[----:B------:R-:W-:Y:S01]  /*132a0*/  FMUL.FTZ R119, R119, R33 ;  /* 0x0000002177777220 */ /* 0x000fe20000410000 */
[--C-:B--2---:R-:W-:Y:S01]  /*132b0*/  FFMA.FTZ R2, R67, UR12, -R28.reuse ;  /* 0x0000000c43027c23 */ /* 0x104fe2000801081c */
[----:B----4-:R-:W-:-:S03]  /*132c0*/  FFMA.FTZ R0, R45, UR12, -R28 ;  /* 0x0000000c2d007c23 */ /* 0x010fc6000801081c */
[----:B------:R2:W4:Y:S01]  /*132d0*/  MUFU.EX2 R109, R2 ;  /* 0x00000002006d7308 */ /* 0x0005220000000800 */
[----:B------:R-:W-:-:S03]  /*132e0*/  MOV R126, R3 ;  /* 0x00000003007e7202 */ /* 0x000fc60000000f00 */
[----:B------:R3:W-:Y:S01]  /*132f0*/  MUFU.EX2 R77, R0 ;  /* 0x00000000004d7308 */ /* 0x0007e20000000800 */
[----:B------:R-:W-:Y:S01]  /*13300*/  HMMA.16816.F32 R116, R8, R24, R116 ;  /* 0x000000180874723c */ /* 0x000fe20000001874 */
[--C-:B------:R-:W-:Y:S01]  /*13310*/  FFMA.FTZ R3, R132, UR12, -R29.reuse ;  /* 0x0000000c84037c23 */ /* 0x100fe2000801081d */
[----:B------:R-:W-:Y:S01]  /*13320*/  MOV R125, R126 ;  /* 0x0000007e007d7202 */ /* 0x000fe20000000f00 */
[----:B--2---:R-:W-:Y:S01]  /*13330*/  FFMA.FTZ R2, R43, UR12, -R28 ;  /* 0x0000000c2b027c23 */ /* 0x004fe2000801081c */
[----:B---3--:R-:W-:-:S03]  /*13340*/  FFMA.FTZ R0, R139, UR12, -R29 ;  /* 0x0000000c8b007c23 */ /* 0x008fc6000801081d */
[----:B------:R2:W-:Y:S01]  /*13350*/  MUFU.EX2 R133, R2 ;  /* 0x0000000200857308 */ /* 0x0005e20000000800 */
[----:B------:R-:W-:-:S03]  /*13360*/  IMAD.MOV.U32 R126, RZ, RZ, R111 ;  /* 0x000000ffff7e7224 */ /* 0x000fc600078e006f */
[----:B------:R3:W-:Y:S01]  /*13370*/  MUFU.EX2 R25, R0 ;  /* 0x0000000000197308 */ /* 0x0007e20000000800 */
[----:B------:R-:W-:Y:S02]  /*13380*/  MOV R111, R173 ;  /* 0x000000ad006f7202 */ /* 0x000fe40000000f00 */
[----:B------:R-:W-:Y:S01]  /*13390*/  MOV R173, R175 ;  /* 0x000000af00ad7202 */ /* 0x000fe20000000f00 */
[----:B------:R4:W1:Y:S01]  /*133a0*/  MUFU.EX2 R24, R3 ;  /* 0x0000000300187308 */ /* 0x0008620000000800 */
[--C-:B--2---:R-:W-:Y:S01]  /*133b0*/  FFMA.FTZ R2, R47, UR12, -R29.reuse ;  /* 0x0000000c2f027c23 */ /* 0x104fe2000801081d */
[----:B---3--:R-:W-:-:S05]  /*133c0*/  FFMA.FTZ R0, R42, UR12, -R29 ;  /* 0x0000000c2a007c23 */ /* 0x008fca000801081d */
[----:B------:R-:W-:Y:S04]  /*133d0*/  MUFU.EX2 R2, R2 ;  /* 0x0000000200027308 */ /* 0x000fe80000000800 */
[----:B------:R-:W2:Y:S01]  /*133e0*/  MUFU.EX2 R175, R0 ;  /* 0x0000000000af7308 */ /* 0x000ea20000000800 */
        /* <DEDUP_REMOVED lines=12> */
[----:B------:R-:W-:-:S02]  /*134b0*/  MOV R132, R5 ;  /* 0x0000000500847202 */ /* 0x000fc40000000f00 */
[----:B----4-:R-:W-:Y:S01]  /*134c0*/  MOV R3, R4 ;  /* 0x0000000400037202 */ /* 0x010fe20000000f00 */
[C---:B------:R-:W-:Y:S01]  /*134d0*/  HMMA.16816.F32 R88, R8.reuse, R16, R84 ;  /* 0x000000100858723c */ /* 0x040fe20000001854 */
[----:B------:R-:W-:Y:S02]  /*134e0*/  F2FP.F16.F32.PACK_AB R4, R109, R94 ;  /* 0x0000005e6d04723e */ /* 0x000fe400000000ff */
[----:B-1----:R-:W-:Y:S02]  /*134f0*/  F2FP.F16.F32.PACK_AB R5, R24, R25 ;  /* 0x000000191805723e */ /* 0x002fe400000000ff */
[----:B------:R-:W-:Y:S02]  /*13500*/  F2FP.F16.F32.PACK_AB R6, R133, R77 ;  /* 0x0000004d8506723e */ /* 0x000fe400000000ff */
[----:B--2---:R-:W-:Y:S01]  /*13510*/  F2FP.F16.F32.PACK_AB R7, R175, R2 ;  /* 0x00000002af07723e */ /* 0x004fe200000000ff */
[C---:B------:R-:W-:Y:S01]  /*13520*/  HMMA.16816.F32 R96, R8.reuse, R18, R96 ;  /* 0x000000120860723c */ /* 0x040fe20000001860 */
[----:B------:R-:W1:Y:S07]  /*13530*/  LDSM.16.MT88.4 R16, [R32+0x800] ;  /* 0x000800002010783b */ /* 0x000e6e0000004200 */
[----:B------:R-:W-:Y:S01]  /*13540*/  HMMA.16816.F32 R128, R8, R26, R128 ;  /* 0x0000001a0880723c */ /* 0x000fe20000001880 */
[----:B------:R-:W-:-:S02]  /*13550*/  F2FP.F16.F32.PACK_AB R8, R127, R3 ;  /* 0x000000037f08723e */ /* 0x000fc400000000ff */
[----:B------:R-:W-:Y:S02]  /*13560*/  F2FP.F16.F32.PACK_AB R9, R108, R110 ;  /* 0x0000006e6c09723e */ /* 0x000fe400000000ff */
[----:B------:R-:W-:Y:S02]  /*13570*/  F2FP.F16.F32.PACK_AB R10, R78, R236 ;  /* 0x000000ec4e0a723e */ /* 0x000fe400000000ff */
[-C--:B------:R-:W-:Y:S01]  /*13580*/  F2FP.F16.F32.PACK_AB R11, R132, R64.reuse ;  /* 0x00000040840b723e */ /* 0x080fe200000000ff */
[----:B------:R-:W-:Y:S01]  /*13590*/  HMMA.16816.F32 R68, R4, R20, R216 ;  /* 0x000000140444723c */ /* 0x000fe200000018d8 */
[----:B------:R-:W-:-:S07]  /*135a0*/  MOV R216, R64 ;  /* 0x0000004000d87202 */ /* 0x000fce0000000f00 */
[-C--:B------:R-:W-:Y:S08]  /*135b0*/  HMMA.16816.F32 R44, R8, R12.reuse, R52 ;  /* 0x0000000c082c723c */ /* 0x080ff00000001834 */
[C---:B------:R-:W-:Y:S08]  /*135c0*/  HMMA.16816.F32 R52, R4.reuse, R12, R228 ;  /* 0x0000000c0434723c */ /* 0x040ff000000018e4 */
[-C--:B------:R-:W-:Y:S08]  /*135d0*/  HMMA.16816.F32 R48, R4, R14.reuse, R48 ;  /* 0x0000000e0430723c */ /* 0x080ff00000001830 */
[----:B------:R-:W-:Y:S01]  /*135e0*/  HMMA.16816.F32 R40, R8, R14, R212 ;  /* 0x0000000e0828723c */ /* 0x000fe200000018d4 */
[----:B------:R-:W2:Y:S01]  /*135f0*/  LDSM.16.MT88.4 R12, [R38+0x800] ;  /* 0x00080000260c783b */ /* 0x000ea20000004200 */
[----:B------:R-:W-:-:S06]  /*13600*/  IMAD.MOV.U32 R215, RZ, RZ, R24 ;  /* 0x000000ffffd77224 */ /* 0x000fcc00078e0018 */
[----:B------:R-:W-:Y:S01]  /*13610*/  HMMA.16816.F32 R80, R8, R20, R220 ;  /* 0x000000140850723c */ /* 0x000fe200000018dc */
[----:B------:R-:W-:Y:S02]  /*13620*/  MOV R220, R25 ;  /* 0x0000001900dc7202 */ /* 0x000fe40000000f00 */
[----:B------:R-:W-:Y:S05]  /*13630*/  LDSM.16.MT88.4 R24, [R38+0x2800] ;  /* 0x002800002618783b */ /* 0x000fea0000004200 */
[-C--:B------:R-:W-:Y:S08]  /*13640*/  HMMA.16816.F32 R64, R4, R22.reuse, R208 ;  /* 0x000000160440723c */ /* 0x080ff000000018d0 */
[C---:B------:R-:W-:Y:S01]  /*13650*/  HMMA.16816.F32 R60, R8.reuse, R22, R60 ;  /* 0x00000016083c723c */ /* 0x040fe2000000183c */
[----:B------:R-:W3:Y:S01]  /*13660*/  LDSM.16.MT88.4 R20, [R246+0xe800] ;  /* 0x00e80000f614783b */ /* 0x000ee20000004200 */
        /* <DEDUP_REMOVED lines=8> */
[----:B------:R-:W-:Y:S01]  /*136f0*/  FFMA.FTZ R2, R235, UR12, -R30 ;  /* 0x0000000ceb027c23 */ /* 0x000fe2000801081e */
[----:B------:R-:W-:Y:S01]  /*13700*/  MOV R231, R72 ;  /* 0x0000004800e77202 */ /* 0x000fe20000000f00 */
[----:B-1----:R-:W-:Y:S01]  /*13710*/  HMMA.16816.F32 R76, R8, R18, R188 ;  /* 0x00000012084c723c */ /* 0x002fe200000018bc */
[----:B------:R-:W-:-:S02]  /*13720*/  MOV R139, R73 ;  /* 0x00000049008b7202 */ /* 0x000fc40000000f00 */
[----:B------:R-:W-:Y:S01]  /*13730*/  MOV R39, R75 ;  /* 0x0000004b00277202 */ /* 0x000fe20000000f00 */
[----:B------:R1:W-:Y:S01]  /*13740*/  MUFU.EX2 R190, R0 ;  /* 0x0000000000be7308 */ /* 0x0003e20000000800 */
[----:B------:R-:W-:Y:S02]  /*13750*/  MOV R219, R108 ;  /* 0x0000006c00db7202 */ /* 0x000fe40000000f00 */
[----:B------:R-:W-:Y:S01]  /*13760*/  MOV R218, R109 ;  /* 0x0000006d00da7202 */ /* 0x000fe20000000f00 */
[----:B--2---:R-:W-:Y:S01]  /*13770*/  HMMA.16816.F32 R72, R8, R12, R196 ;  /* 0x0000000c0848723c */ /* 0x004fe200000018c4 */
[----:B------:R-:W-:-:S07]  /*13780*/  MOV R221, R111 ;  /* 0x0000006f00dd7202 */ /* 0x000fce0000000f00 */
[----:B------:R-:W-:Y:S01]  /*13790*/  HMMA.16816.F32 R192, R4, R12, R192 ;  /* 0x0000000c04c0723c */ /* 0x000fe200000018c0 */
[----:B-1----:R-:W-:-:S07]  /*137a0*/  FFMA.FTZ R0, R232, UR12, -R30 ;  /* 0x0000000ce8007c23 */ /* 0x002fce000801081e */
[-C--:B------:R-:W-:Y:S01]  /*137b0*/  HMMA.16816.F32 R200, R4, R14.reuse, R200 ;  /* 0x0000000e04c8723c */ /* 0x080fe200000018c8 */
[----:B------:R1:W-:Y:S07]  /*137c0*/  MUFU.EX2 R189, R0 ;  /* 0x0000000000bd7308 */ /* 0x0003ee0000000800 */
[----:B------:R-:W-:Y:S01]  /*137d0*/  HMMA.16816.F32 R84, R8, R14, R204 ;  /* 0x0000000e0854723c */ /* 0x000fe200000018cc */
[----:B------:R-:W2:Y:S07]  /*137e0*/  LDSM.16.MT88.4 R12, [R32+0x2800] ;  /* 0x00280000200c783b */ /* 0x000eae0000004200 */
[----:B---3--:R-:W-:Y:S01]  /*137f0*/  HMMA.16816.F32 R108, R4, R22, R160 ;  /* 0x00000016046c723c */ /* 0x008fe200000018a0 */
[----:B-1----:R-:W-:-:S07]  /*13800*/  FFMA.FTZ R0, R251, UR12, -R31 ;  /* 0x0000000cfb007c23 */ /* 0x002fce000801081f */
[----:B------:R-:W-:Y:S08]  /*13810*/  HMMA.16816.F32 R160, R4, R24, R148 ;  /* 0x0000001804a0723c */ /* 0x000ff00000001894 */
[----:B------:R-:W-:Y:S01]  /*13820*/  HMMA.16816.F32 R148, R8, R22, R104 ;  /* 0x000000160894723c */ /* 0x000fe20000001868 */
[----:B------:R1:W-:Y:S02]  /*13830*/  MUFU.EX2 R104, R2 ;  /* 0x0000000200687308 */ /* 0x0003e40000000800 */
[----:B-1----:R-:W-:-:S04]  /*13840*/  FFMA.FTZ R2, R227, UR12, -R30 ;  /* 0x0000000ce3027c23 */ /* 0x002fc8000801081e */
[----:B------:R1:W-:Y:S02]  /*13850*/  MUFU.EX2 R188, R2 ;  /* 0x0000000200bc7308 */ /* 0x0003e40000000800 */
[--C-:B-1----:R-:W-:Y:S02]  /*13860*/  FFMA.FTZ R2, R248, UR12, -R31.reuse ;  /* 0x0000000cf8027c23 */ /* 0x102fe4000801081f */
[----:B------:R1:W-:Y:S02]  /*13870*/  MUFU.EX2 R248, R0 ;  /* 0x0000000000f87308 */ /* 0x0003e40000000800 */
[----:B-1----:R-:W-:-:S04]  /*13880*/  FFMA.FTZ R0, R237, UR12, -R31 ;  /* 0x0000000ced007c23 */ /* 0x002fc8000801081f */
[----:B------:R1:W3:Y:S02]  /*13890*/  MUFU.EX2 R191, R0 ;  /* 0x0000000000bf7308 */ /* 0x0002e40000000800 */
[----:B-1----:R-:W-:-:S04]  /*138a0*/  FFMA.FTZ R0, R252, UR12, -R28 ;  /* 0x0000000cfc007c23 */ /* 0x002fc8000801081c */
[----:B------:R1:W-:Y:S01]  /*138b0*/  MUFU.EX2 R227, R0 ;  /* 0x0000000000e37308 */ /* 0x0003e20000000800 */
[----:B------:R-:W-:Y:S01]  /*138c0*/  IMAD.MOV.U32 R229, RZ, RZ, R126 ;  /* 0x000000ffffe57224 */ /* 0x000fe200078e007e */
[----:B------:R-:W-:Y:S01]  /*138d0*/  MOV R228, R127 ;  /* 0x0000007f00e47202 */ /* 0x000fe20000000f00 */
[----:B------:R-:W-:Y:S01]  /*138e0*/  HMMA.16816.F32 R56, R8, R16, R56 ;  /* 0x000000100838723c */ /* 0x000fe20000001838 */
[----:B------:R-:W-:Y:S01]  /*138f0*/  MOV R230, R125 ;  /* 0x0000007d00e67202 */ /* 0x000fe20000000f00 */
[----:B-1----:R-:W-:-:S04]  /*13900*/  FFMA.FTZ R0, R240, UR12, -R28 ;  /* 0x0000000cf0007c23 */ /* 0x002fc8000801081c */
[----:B------:R1:W-:Y:S02]  /*13910*/  MUFU.EX2 R240, R0 ;  /* 0x0000000000f07308 */ /* 0x0003e40000000800 */
[C---:B------:R-:W-:Y:S08]  /*13920*/  HMMA.16816.F32 R180, R4.reuse, R16, R180 ;  /* 0x0000001004b4723c */ /* 0x040ff000000018b4 */
[----:B------:R-:W-:Y:S01]  /*13930*/  HMMA.16816.F32 R184, R4, R18, R184 ;  /* 0x0000001204b8723c */ /* 0x000fe200000018b8 */
[----:B------:R-:W4:Y:S01]  /*13940*/  LDSM.16.MT88.4 R16, [R37+0xe800] ;  /* 0x00e800002510783b */ /* 0x000f220000004200 */
[----:B-1----:R-:W-:Y:S01]  /*13950*/  FFMA.FTZ R0, R208, UR12, -R29 ;  /* 0x0000000cd0007c23 */ /* 0x002fe2000801081d */
        /* <DEDUP_REMOVED lines=16> */
[----:B------:R-:W-:Y:S01]  /*13a60*/  HMMA.16816.F32 R92, R4, R20, R164 ;  /* 0x00000014045c723c */ /* 0x000fe200000018a4 */
[----:B------:R-:W-:Y:S01]  /*13a70*/  FFMA.FTZ R3, R250, UR12, -R29 ;  /* 0x0000000cfa037c23 */ /* 0x000fe2000801081d */
[----:B------:R1:W-:Y:S01]  /*13a80*/  MUFU.EX2 R251, R2 ;  /* 0x0000000200fb7308 */ /* 0x0003e20000000800 */
[----:B---3--:R-:W-:Y:S01]  /*13a90*/  MOV R250, R191 ;  /* 0x000000bf00fa7202 */ /* 0x008fe20000000f00 */
[----:B------:R-:W-:Y:S01]  /*13aa0*/  IMAD.MOV.U32 R191, RZ, RZ, R208 ;  /* 0x000000ffffbf7224 */ /* 0x000fe200078e00d0 */
[----:B------:R-:W-:-:S03]  /*13ab0*/  MOV R208, R209 ;  /* 0x000000d100d07202 */ /* 0x000fc60000000f00 */
[----:B--2---:R-:W-:Y:S01]  /*13ac0*/  HMMA.16816.F32 R168, R4, R12, R168 ;  /* 0x0000000c04a8723c */ /* 0x004fe200000018a8 */
[----:B------:R-:W-:Y:S02]  /*13ad0*/  MOV R209, R210 ;  /* 0x000000d200d17202 */ /* 0x000fe40000000f00 */
[----:B------:R-:W-:-:S05]  /*13ae0*/  MOV R210, R211 ;  /* 0x000000d300d27202 */ /* 0x000fca0000000f00 */
[----:B------:R-:W-:Y:S01]  /*13af0*/  HMMA.16816.F32 R164, R4, R14, R152 ;  /* 0x0000000e04a4723c */ /* 0x000fe20000001898 */
[----:B-1----:R-:W-:Y:S01]  /*13b00*/  FFMA.FTZ R2, R233, UR12, -R31 ;  /* 0x0000000ce9027c23 */ /* 0x002fe2000801081f */
[----:B------:R-:W-:-:S06]  /*13b10*/  IMAD.MOV.U32 R211, RZ, RZ, R216 ;  /* 0x000000ffffd37224 */ /* 0x000fcc00078e00d8 */
[----:B------:R-:W-:Y:S01]  /*13b20*/  HMMA.16816.F32 R100, R8, R12, R100 ;  /* 0x0000000c0864723c */ /* 0x000fe20000001864 */
[----:B------:R1:W-:Y:S01]  /*13b30*/  MUFU.EX2 R252, R2 ;  /* 0x0000000200fc7308 */ /* 0x0003e20000000800 */
[----:B------:R-:W-:-:S06]  /*13b40*/  MOV R216, R217 ;  /* 0x000000d900d87202 */ /* 0x000fcc0000000f00 */
[----:B------:R-:W-:Y:S01]  /*13b50*/  HMMA.16816.F32 R112, R8, R14, R112 ;  /* 0x0000000e0870723c */ /* 0x000fe20000001870 */
[----:B------:R-:W2:Y:S01]  /*13b60*/  LDSM.16.MT88.4 R12, [R246+0xd000] ;  /* 0x00d00000f60c783b */ /* 0x000ea20000004200 */
[----:B------:R-:W-:Y:S02]  /*13b70*/  MOV R217, R218 ;  /* 0x000000da00d97202 */ /* 0x000fe40000000f00 */
[----:B------:R-:W-:Y:S01]  /*13b80*/  MOV R218, R219 ;  /* 0x000000db00da7202 */ /* 0x000fe20000000f00 */
[----:B-1----:R-:W-:Y:S01]  /*13b90*/  FFMA.FTZ R2, R249, UR12, -R28 ;  /* 0x0000000cf9027c23 */ /* 0x002fe2000801081c */
[----:B------:R-:W-:Y:S01]  /*13ba0*/  IMAD.MOV.U32 R219, RZ, RZ, R228 ;  /* 0x000000ffffdb7224 */ /* 0x000fe200078e00e4 */
[----:B------:R-:W-:Y:S02]  /*13bb0*/  MOV R228, R229 ;  /* 0x000000e500e47202 */ /* 0x000fe40000000f00 */
[----:B------:R1:W3:Y:S01]  /*13bc0*/  MUFU.EX2 R237, R2 ;  /* 0x0000000200ed7308 */ /* 0x0002e20000000800 */
[----:B------:R-:W-:-:S02]  /*13bd0*/  MOV R229, R230 ;  /* 0x000000e600e57202 */ /* 0x000fc40000000f00 */
[----:B------:R-:W-:Y:S01]  /*13be0*/  MOV R230, R231 ;  /* 0x000000e700e67202 */ /* 0x000fe20000000f00 */
[----:B------:R-:W-:Y:S01]  /*13bf0*/  IMAD.MOV.U32 R231, RZ, RZ, R139 ;  /* 0x000000ffffe77224 */ /* 0x000fe200078e008b */
[----:B------:R-:W-:Y:S02]  /*13c00*/  MOV R139, R138 ;  /* 0x0000008a008b7202 */ /* 0x000fe40000000f00 */
[----:B------:R4:W-:Y:S01]  /*13c10*/  MUFU.EX2 R138, R0 ;  /* 0x00000000008a7308 */ /* 0x0009e20000000800 */
[----:B-1----:R-:W-:Y:S01]  /*13c20*/  FFMA.FTZ R2, R234, UR12, -R28 ;  /* 0x0000000cea027c23 */ /* 0x002fe2000801081c */
[----:B------:R-:W-:Y:S03]  /*13c30*/  HMMA.16816.F32 R152, R8, R20, R120 ;  /* 0x000000140898723c */ /* 0x000fe60000001878 */
[----:B------:R1:W-:Y:S01]  /*13c40*/  MUFU.EX2 R247, R2 ;  /* 0x0000000200f77308 */ /* 0x0003e20000000800 */
[----:B----4-:R-:W-:Y:S01]  /*13c50*/  FFMA.FTZ R0, R226, UR12, -R29 ;  /* 0x0000000ce2007c23 */ /* 0x010fe2000801081d */
[----:B------:R-:W-:Y:S01]  /*13c60*/  MOV R122, R139 ;  /* 0x0000008b007a7202 */ /* 0x000fe20000000f00 */
[----:B------:R-:W-:Y:S01]  /*13c70*/  IMAD.MOV.U32 R121, RZ, RZ, R39 ;  /* 0x000000ffff797224 */ /* 0x000fe200078e0027 */
[----:B------:R-:W4:Y:S01]  /*13c80*/  MUFU.EX2 R139, R3 ;  /* 0x00000003008b7308 */ /* 0x000f220000000800 */
[----:B------:R-:W-:Y:S01]  /*13c90*/  MOV R249, R188 ;  /* 0x000000bc00f97202 */ /* 0x000fe20000000f00 */
[----:B------:R-:W-:Y:S01]  /*13ca0*/  HMMA.16816.F32 R124, R4, R16, R156 ;  /* 0x00000010047c723c */ /* 0x000fe2000000189c */
[----:B------:R-:W2:Y:S01]  /*13cb0*/  LDSM.16.MT88.4 R20, [R37+0xd000] ;  /* 0x00d000002514783b */ /* 0x000ea20000004200 */
[----:B------:R-:W-:Y:S01]  /*13cc0*/  MUFU.EX2 R39, R0 ;  /* 0x0000000000277308 */ /* 0x000fe20000000800 */
[----:B-1----:R-:W-:-:S04]  /*13cd0*/  FFMA.FTZ R2, R239, UR12, -R29 ;  /* 0x0000000cef027c23 */ /* 0x002fc8000801081d */
[----:B------:R-:W1:Y:S01]  /*13ce0*/  MUFU.EX2 R226, R2 ;  /* 0x0000000200e27308 */ /* 0x000e620000000800 */
[----:B------:R-:W-:Y:S01]  /*13cf0*/  MOV R239, R189 ;  /* 0x000000bd00ef7202 */ /* 0x000fe20000000f00 */
[----:B------:R-:W-:Y:S01]  /*13d00*/  HMMA.16816.F32 R156, R4, R26, R144 ;  /* 0x0000001a049c723c */ /* 0x000fe20000001890 */
[----:B------:R-:W-:Y:S01]  /*13d10*/  IMAD.MOV.U32 R206, RZ, RZ, R208 ;  /* 0x000000ffffce7224 */ /* 0x000fe200078e00d0 */
[----:B------:R-:W-:-:S06]  /*13d20*/  MOV R205, R209 ;  /* 0x000000d100cd7202 */ /* 0x000fcc0000000f00 */
[----:B------:R-:W-:Y:S01]  /*13d30*/  HMMA.16816.F32 R140, R4, R18, R140 ;  /* 0x00000012048c723c */ /* 0x000fe2000000188c */
[----:B---3--:R-:W-:Y:S02]  /*13d40*/  F2FP.F16.F32.PACK_AB R4, R237, R227 ;  /* 0x000000e3ed04723e */ /* 0x008fe400000000ff */
[----:B----4-:R-:W-:Y:S02]  /*13d50*/  F2FP.F16.F32.PACK_AB R5, R139, R138 ;  /* 0x0000008a8b05723e */ /* 0x010fe400000000ff */
[----:B------:R-:W-:Y:S02]  /*13d60*/  F2FP.F16.F32.PACK_AB R6, R247, R240 ;  /* 0x000000f0f706723e */ /* 0x000fe400000000ff */
[----:B-1----:R-:W-:Y:S01]  /*13d70*/  F2FP.F16.F32.PACK_AB R7, R39, R226 ;  /* 0x000000e22707723e */ /* 0x002fe200000000ff */
[----:B------:R-:W-:Y:S01]  /*13d80*/  HMMA.16816.F32 R144, R8, R16, R88 ;  /* 0x000000100890723c */ /* 0x000fe20000001858 */
[----:B------:R-:W-:-:S07]  /*13d90*/  MOV R204, R210 ;  /* 0x000000d200cc7202 */ /* 0x000fce0000000f00 */
[----:B------:R-:W-:Y:S01]  /*13da0*/  HMMA.16816.F32 R96, R8, R18, R96 ;  /* 0x000000120860723c */ /* 0x000fe20000001860 */
[----:B------:R-:W-:-:S07]  /*13db0*/  MOV R210, R216 ;  /* 0x000000d800d27202 */ /* 0x000fce0000000f00 */
[----:B------:R-:W-:Y:S01]  /*13dc0*/  HMMA.16816.F32 R116, R8, R24, R116 ;  /* 0x000000180874723c */ /* 0x000fe20000001874 */
[----:B------:R-:W-:-:S07]  /*13dd0*/  IMAD.MOV.U32 R209, RZ, RZ, R217 ;  /* 0x000000ffffd17224 */ /* 0x000fce00078e00d9 */
[----:B------:R-:W-:Y:S01]  /*13de0*/  HMMA.16816.F32 R128, R8, R26, R128 ;  /* 0x0000001a0880723c */ /* 0x000fe20000001880 */
[----:B------:R-:W-:Y:S01]  /*13df0*/  F2FP.F16.F32.PACK_AB R8, R104, R190 ;  /* 0x000000be6808723e */ /* 0x000fe200000000ff */
[----:B------:R-:W-:Y:S01]  /*13e00*/  IMAD.MOV.U32 R189, RZ, RZ, R179 ;  /* 0x000000ffffbd7224 */ /* 0x000fe200078e00b3 */
[----:B------:R-:W-:Y:S01]  /*13e10*/  F2FP.F16.F32.PACK_AB R9, R251, R248 ;  /* 0x000000f8fb09723e */ /* 0x000fe200000000ff */
[----:B------:R-:W1:Y:S01]  /*13e20*/  LDSM.16.MT88.4 R16, [R32+0x1000] ;  /* 0x001000002010783b */ /* 0x000e620000004200 */
[----:B------:R-:W-:Y:S02]  /*13e30*/  F2FP.F16.F32.PACK_AB R10, R249, R239 ;  /* 0x000000eff90a723e */ /* 0x000fe400000000ff */
[----:B------:R-:W-:Y:S01]  /*13e40*/  F2FP.F16.F32.PACK_AB R11, R252, R250 ;  /* 0x000000fafc0b723e */ /* 0x000fe200000000ff */
[-C--:B--2---:R-:W-:Y:S01]  /*13e50*/  HMMA.16816.F32 R196, R4, R12.reuse, R52 ;  /* 0x0000000c04c4723c */ /* 0x084fe20000001834 */
[----:B------:R-:W-:Y:S02]  /*13e60*/  MOV R208, R218 ;  /* 0x000000da00d07202 */ /* 0x000fe40000000f00 */
[----:B------:R-:W-:Y:S01]  /*13e70*/  MOV R107, R177 ;  /* 0x000000b1006b7202 */ /* 0x000fe20000000f00 */
[----:B------:R-:W-:Y:S01]  /*13e80*/  IMAD.MOV.U32 R105, RZ, RZ, R229 ;  /* 0x000000ffff697224 */ /* 0x000fe200078e00e5 */
[----:B------:R-:W-:Y:S01]  /*13e90*/  MOV R91, R219 ;  /* 0x000000db005b7202 */ /* 0x000fe20000000f00 */
[----:B------:R-:W-:Y:S01]  /*13ea0*/  LDSM.16.MT88.4 R24, [R38+0x3000] ;  /* 0x003000002618783b */ /* 0x000fe20000004200 */
[----:B------:R-:W-:Y:S01]  /*13eb0*/  MOV R120, R176 ;  /* 0x000000b000787202 */ /* 0x000fe20000000f00 */
[----:B------:R-:W-:Y:S01]  /*13ec0*/  HMMA.16816.F32 R232, R8, R12, R44 ;  /* 0x0000000c08e8723c */ /* 0x000fe2000000182c */
[----:B------:R-:W-:-:S07]  /*13ed0*/  MOV R188, R178 ;  /* 0x000000b200bc7202 */ /* 0x000fce0000000f00 */
[-C--:B------:R-:W-:Y:S08]  /*13ee0*/  HMMA.16816.F32 R176, R4, R14.reuse, R48 ;  /* 0x0000000e04b0723c */ /* 0x080ff00000001830 */
[----:B------:R-:W-:Y:S01]  /*13ef0*/  HMMA.16816.F32 R216, R8, R14, R40 ;  /* 0x0000000e08d8723c */ /* 0x000fe20000001828 */
[----:B------:R-:W2:Y:S01]  /*13f00*/  LDSM.16.MT88.4 R12, [R38+0x1000] ;  /* 0x00100000260c783b */ /* 0x000ea20000004200 */
[----:B------:R-:W-:-:S02]  /*13f10*/  MOV R207, R191 ;  /* 0x000000bf00cf7202 */ /* 0x000fc40000000f00 */
[----:B------:R-:W-:Y:S02]  /*13f20*/  MOV R106, R230 ;  /* 0x000000e6006a7202 */ /* 0x000fe40000000f00 */
[----:B------:R-:W-:Y:S02]  /*13f30*/  MOV R191, R228 ;  /* 0x000000e400bf7202 */ /* 0x000fe40000000f00 */
[----:B------:R-:W-:Y:S02]  /*13f40*/  MOV R123, R231 ;  /* 0x000000e7007b7202 */ /* 0x000fe40000000f00 */
[-C--:B------:R-:W-:Y:S01]  /*13f50*/  HMMA.16816.F32 R228, R8, R20.reuse, R80 ;  /* 0x0000001408e4723c */ /* 0x080fe20000001850 */
        /* <DEDUP_REMOVED lines=20> */
[----:B------:R-:W-:Y:S01]  /*140a0*/  MOV R191, R214 ;  /* 0x000000d600bf7202 */ /* 0x000fe20000000f00 */
        /* <DEDUP_REMOVED lines=10> */
[----:B------:R-:W-:Y:S01]  /*14150*/  HMMA.16816.F32 R56, R8, R14, R84 ;  /* 0x0000000e0838723c */ /* 0x000fe20000001854 */
[----:B------:R-:W2:Y:S01]  /*14160*/  LDSM.16.MT88.4 R12, [R32+0x3000] ;  /* 0x00300000200c783b */ /* 0x000ea20000004200 */
[----:B------:R-:W-:-:S06]  /*14170*/  MOV R83, R91 ;  /* 0x0000005b00537202 */ /* 0x000fcc0000000f00 */
[C---:B---3--:R-:W-:Y:S08]  /*14180*/  HMMA.16816.F32 R72, R4.reuse, R20, R92 ;  /* 0x000000140448723c */ /* 0x048ff0000000185c */
[C---:B------:R-:W-:Y:S08]  /*14190*/  HMMA.16816.F32 R76, R4.reuse, R22, R108 ;  /* 0x00000016044c723c */ /* 0x040ff0000000186c */
[----:B-1----:R-:W-:Y:S01]  /*141a0*/  HMMA.16816.F32 R88, R4, R16, R124 ;  /* 0x000000100458723c */ /* 0x002fe2000000187c */
[----:B------:R-:W-:-:S02]  /*141b0*/  MOV R125, R104 ;  /* 0x00000068007d7202 */ /* 0x000fc40000000f00 */
[----:B------:R-:W-:-:S05]  /*141c0*/  MOV R124, R105 ;  /* 0x00000069007c7202 */ /* 0x000fca0000000f00 */
[----:B------:R-:W-:Y:S01]  /*141d0*/  HMMA.16816.F32 R92, R4, R18, R140 ;  /* 0x00000012045c723c */ /* 0x000fe2000000188c */
[----:B------:R-:W-:Y:S01]  /*141e0*/  MOV R140, R106 ;  /* 0x0000006a008c7202 */ /* 0x000fe20000000f00 */
[----:B------:R-:W-:-:S06]  /*141f0*/  IMAD.MOV.U32 R141, RZ, RZ, R107 ;  /* 0x000000ffff8d7224 */ /* 0x000fcc00078e006b */
[----:B--2---:R-:W-:Y:S01]  /*14200*/  HMMA.16816.F32 R108, R4, R14, R164 ;  /* 0x0000000e046c723c */ /* 0x004fe200000018a4 */
[----:B------:R-:W-:Y:S02]  /*14210*/  MOV R166, R122 ;  /* 0x0000007a00a67202 */ /* 0x000fe40000000f00 */
[----:B------:R-:W-:Y:S02]  /*14220*/  MOV R167, R123 ;  /* 0x0000007b00a77202 */ /* 0x000fe40000000f00 */
[----:B------:R-:W-:-:S03]  /*14230*/  MOV R165, R166 ;  /* 0x000000a600a57202 */ /* 0x000fc60000000f00 */
[----:B------:R-:W-:Y:S01]  /*14240*/  HMMA.16816.F32 R104, R4, R12, R168 ;  /* 0x0000000c0468723c */ /* 0x000fe200000018a8 */
        /* <DEDUP_REMOVED lines=14> */
[----:B------:R-:W-:-:S02]  /*14330*/  MOV R80, R81 ;  /* 0x0000005100507202 */ /* 0x000fc40000000f00 */
[----:B------:R-:W-:Y:S02]  /*14340*/  MOV R81, R82 ;  /* 0x0000005200517202 */ /* 0x000fe40000000f00 */
[----:B------:R-:W-:Y:S01]  /*14350*/  MOV R82, R83 ;  /* 0x0000005300527202 */ /* 0x000fe20000000f00 */
[----:B------:R-:W-:Y:S02]  /*14360*/  IMAD.MOV.U32 R83, RZ, RZ, R204 ;  /* 0x000000ffff537224 */ /* 0x000fe400078e00cc */
[----:B------:R-:W-:Y:S01]  /*14370*/  FFMA.FTZ R0, R0, UR12, -R28 ;  /* 0x0000000c00007c23 */ /* 0x000fe2000801081c */
[----:B------:R-:W-:Y:S02]  /*14380*/  MOV R204, R205 ;  /* 0x000000cd00cc7202 */ /* 0x000fe40000000f00 */
[----:B------:R-:W-:Y:S02]  /*14390*/  MOV R205, R206 ;  /* 0x000000ce00cd7202 */ /* 0x000fe40000000f00 */
[----:B------:R-:W-:Y:S01]  /*143a0*/  MOV R206, R207 ;  /* 0x000000cf00ce7202 */ /* 0x000fe20000000f00 */
[----:B------:R-:W-:-:S02]  /*143b0*/  IMAD.MOV.U32 R207, RZ, RZ, R132 ;  /* 0x000000ffffcf7224 */ /* 0x000fc400078e0084 */
[----:B------:R1:W-:Y:S01]  /*143c0*/  MUFU.EX2 R132, R0 ;  /* 0x0000000000847308 */ /* 0x0003e20000000800 */
[--C-:B------:R-:W-:Y:S01]  /*143d0*/  FFMA.FTZ R2, R2, UR12, -R28.reuse ;  /* 0x0000000c02027c23 */ /* 0x100fe2000801081c */
[----:B------:R-:W-:Y:S02]  /*143e0*/  MOV R164, R166 ;  /* 0x000000a600a47202 */ /* 0x000fe40000000f00 */
[----:B------:R-:W-:Y:S01]  /*143f0*/  MOV R166, R168 ;  /* 0x000000a800a67202 */ /* 0x000fe20000000f00 */
[----:B-1----:R-:W-:Y:S01]  /*14400*/  FFMA.FTZ R0, R165, UR12, -R28 ;  /* 0x0000000ca5007c23 */ /* 0x002fe2000801081c */
[----:B------:R-:W-:Y:S01]  /*14410*/  MOV R165, R167 ;  /* 0x000000a700a57202 */ /* 0x000fe20000000f00 */
[----:B------:R-:W-:Y:S01]  /*14420*/  IMAD.MOV.U32 R167, RZ, RZ, R169 ;  /* 0x000000ffffa77224 */ /* 0x000fe200078e00a9 */
[----:B------:R-:W-:Y:S02]  /*14430*/  MOV R169, R140 ;  /* 0x0000008c00a97202 */ /* 0x000fe40000000f00 */
[----:B------:R-:W-:-:S02]  /*14440*/  MOV R140, R142 ;  /* 0x0000008e008c7202 */ /* 0x000fc40000000f00 */
[----:B------:R-:W-:Y:S02]  /*14450*/  MOV R142, R80 ;  /* 0x00000050008e7202 */ /* 0x000fe40000000f00 */
[----:B------:R-:W-:Y:S02]  /*14460*/  MOV R80, R82 ;  /* 0x0000005200507202 */ /* 0x000fe40000000f00 */
[----:B------:R-:W-:Y:S02]  /*14470*/  MOV R82, R204 ;  /* 0x000000cc00527202 */ /* 0x000fe40000000f00 */
[----:B------:R-:W-:Y:S02]  /*14480*/  MOV R204, R206 ;  /* 0x000000ce00cc7202 */ /* 0x000fe40000000f00 */
[----:B------:R-:W-:Y:S02]  /*14490*/  MOV R206, R133 ;  /* 0x0000008500ce7202 */ /* 0x000fe40000000f00 */
[----:B------:R1:W2:Y:S01]  /*144a0*/  MUFU.EX2 R133, R2 ;  /* 0x0000000200857308 */ /* 0x0002a20000000800 */
[----:B------:R-:W-:Y:S01]  /*144b0*/  MOV R168, R141 ;  /* 0x0000008d00a87202 */ /* 0x000fe20000000f00 */
[----:B------:R-:W-:Y:S01]  /*144c0*/  IMAD.MOV.U32 R141, RZ, RZ, R143 ;  /* 0x000000ffff8d7224 */ /* 0x000fe200078e008f */
[----:B------:R-:W-:Y:S01]  /*144d0*/  MOV R143, R81 ;  /* 0x00000051008f7202 */ /* 0x000fe20000000f00 */
[----:B------:R-:W-:Y:S01]  /*144e0*/  IMAD.MOV.U32 R81, RZ, RZ, R83 ;  /* 0x000000ffff517224 */ /* 0x000fe200078e0053 */
[----:B------:R-:W-:Y:S01]  /*144f0*/  MOV R83, R205 ;  /* 0x000000cd00537202 */ /* 0x000fe20000000f00 */
[----:B------:R-:W-:-:S02]  /*14500*/  IMAD.MOV.U32 R205, RZ, RZ, R207 ;  /* 0x000000ffffcd7224 */ /* 0x000fc400078e00cf */
[----:B-1----:R-:W-:Y:S01]  /*14510*/  FFMA.FTZ R2, R164, UR12, -R28 ;  /* 0x0000000ca4027c23 */ /* 0x002fe2000801081c */
        /* <DEDUP_REMOVED lines=11> */
[----:B------:R-:W-:Y:S01]  /*145d0*/  MOV R82, R83 ;  /* 0x0000005300527202 */ /* 0x000fe20000000f00 */
[----:B------:R-:W3:Y:S01]  /*145e0*/  LDL.LU R241, [R1+0xa8] ;  /* 0x0000a80001f17983 */ /* 0x000ee20000300800 */
[----:B------:R-:W-:Y:S02]  /*145f0*/  MOV R83, R204 ;  /* 0x000000cc00537202 */ /* 0x000fe40000000f00 */
[----:B------:R-:W-:Y:S01]  /*14600*/  MOV R204, R205 ;  /* 0x000000cd00cc7202 */ /* 0x000fe20000000f00 */
[----:B------:R-:W-:Y:S01]  /*14610*/  IMAD.MOV.U32 R205, RZ, RZ, R206 ;  /* 0x000000ffffcd7224 */ /* 0x000fe200078e00ce */
[----:B------:R-:W-:-:S02]  /*14620*/  MOV R206, R207 ;  /* 0x000000cf00ce7202 */ /* 0x000fc40000000f00 */
[----:B------:R-:W-:Y:S02]  /*14630*/  MOV R207, R188 ;  /* 0x000000bc00cf7202 */ /* 0x000fe40000000f00 */
[----:B------:R-:W4:Y:S01]  /*14640*/  LDL.LU R188, [R1+0x24] ;  /* 0x0000240001bc7983 */ /* 0x000f220000300800 */
[C---:B------:R-:W-:Y:S01]  /*14650*/  HMMA.16816.F32 R48, R8.reuse, R18, R96 ;  /* 0x000000120830723c */ /* 0x040fe20000001860 */
[----:B------:R1:W-:Y:S07]  /*14660*/  MUFU.EX2 R18, R0 ;  /* 0x0000000000127308 */ /* 0x0003ee0000000800 */
[----:B------:R-:W-:Y:S01]  /*14670*/  HMMA.16816.F32 R84, R8, R16, R144 ;  /* 0x000000100854723c */ /* 0x000fe20000001890 */
[----:B------:R-:W-:-:S07]  /*14680*/  IMAD.MOV.U32 R171, RZ, RZ, R121 ;  /* 0x000000ffffab7224 */ /* 0x000fce00078e0079 */
[----:B------:R-:W-:Y:S01]  /*14690*/  HMMA.16816.F32 R100, R8, R12, R100 ;  /* 0x0000000c0864723c */ /* 0x000fe20000001864 */
[----:B-1----:R-:W-:Y:S01]  /*146a0*/  FFMA.FTZ R0, R164, UR12, -R29 ;  /* 0x0000000ca4007c23 */ /* 0x002fe2000801081d */
[----:B------:R-:W-:Y:S01]  /*146b0*/  MOV R164, R165 ;  /* 0x000000a500a47202 */ /* 0x000fe20000000f00 */
[----:B------:R-:W-:Y:S01]  /*146c0*/  IMAD.MOV.U32 R165, RZ, RZ, R166 ;  /* 0x000000ffffa57224 */ /* 0x000fe200078e00a6 */
[----:B------:R-:W-:-:S04]  /*146d0*/  MOV R166, R167 ;  /* 0x000000a700a67202 */ /* 0x000fc80000000f00 */
[C---:B------:R-:W-:Y:S01]  /*146e0*/  HMMA.16816.F32 R40, R4.reuse, R26, R156 ;  /* 0x0000001a0428723c */ /* 0x040fe2000000189c */
[----:B------:R-:W-:Y:S01]  /*146f0*/  MOV R167, R168 ;  /* 0x000000a800a77202 */ /* 0x000fe20000000f00 */
[----:B------:R1:W-:Y:S01]  /*14700*/  MUFU.EX2 R17, R0 ;  /* 0x0000000000117308 */ /* 0x0003e20000000800 */
        /* <DEDUP_REMOVED lines=8> */
[----:B------:R-:W-:-:S02]  /*14790*/  MOV R82, R83 ;  /* 0x0000005300527202 */ /* 0x000fc40000000f00 */
[----:B------:R-:W-:Y:S01]  /*147a0*/  MOV R127, R44 ;  /* 0x0000002c007f7202 */ /* 0x000fe20000000f00 */
[--C-:B------:R-:W-:Y:S01]  /*147b0*/  FFMA.FTZ R3, R3, UR12, -R29.reuse ;  /* 0x0000000c03037c23 */ /* 0x100fe2000801081d */
[----:B------:R-:W-:Y:S01]  /*147c0*/  MOV R83, R204 ;  /* 0x000000cc00537202 */ /* 0x000fe20000000f00 */
[C---:B------:R-:W-:Y:S01]  /*147d0*/  HMMA.16816.F32 R52, R8.reuse, R14, R112 ;  /* 0x0000000e0834723c */ /* 0x040fe20000001870 */
[----:B------:R-:W-:Y:S01]  /*147e0*/  MOV R204, R205 ;  /* 0x000000cd00cc7202 */ /* 0x000fe20000000f00 */
[----:B------:R-:W-:Y:S01]  /*147f0*/  IMAD.MOV.U32 R205, RZ, RZ, R206 ;  /* 0x000000ffffcd7224 */ /* 0x000fe200078e00ce */
[----:B------:R-:W-:Y:S01]  /*14800*/  MOV R206, R207 ;  /* 0x000000cf00ce7202 */ /* 0x000fe20000000f00 */
[----:B-1----:R-:W-:Y:S01]  /*14810*/  FFMA.FTZ R0, R165, UR12, -R29 ;  /* 0x0000000ca5007c23 */ /* 0x002fe2000801081d */
[----:B------:R1:W-:Y:S01]  /*14820*/  MUFU.EX2 R19, R2 ;  /* 0x0000000200137308 */ /* 0x0003e20000000800 */
[----:B------:R-:W3:Y:S02]  /*14830*/  LDSM.16.MT88.4 R156, [R246+0xd800] ;  /* 0x00d80000f69c783b */ /* 0x000ee40000004200 */
[C---:B------:R-:W-:Y:S01]  /*14840*/  HMMA.16816.F32 R44, R8.reuse, R20, R152 ;  /* 0x00000014082c723c */ /* 0x040fe20000001898 */
[----:B------:R2:W3:Y:S01]  /*14850*/  MUFU.EX2 R14, R3 ;  /* 0x00000003000e7308 */ /* 0x0004e20000000800 */
[----:B------:R-:W-:Y:S01]  /*14860*/  MOV R6, R166 ;  /* 0x000000a600067202 */ /* 0x000fe20000000f00 */
[----:B------:R-:W-:Y:S05]  /*14870*/  LDSM.16.MT88.4 R96, [R37+0xf800] ;  /* 0x00f800002560783b */ /* 0x000fea0000004200 */
[----:B------:R-:W-:Y:S01]  /*14880*/  HMMA.16816.F32 R116, R8, R24, R116 ;  /* 0x000000180874723c */ /* 0x000fe20000001874 */
[----:B------:R-:W-:Y:S01]  /*14890*/  MOV R4, R82 ;  /* 0x0000005200047202 */ /* 0x000fe20000000f00 */
[----:B------:R-:W-:Y:S01]  /*148a0*/  LDSM.16.MT88.4 R112, [R32+0x3800] ;  /* 0x003800002070783b */ /* 0x000fe20000004200 */
[----:B----4-:R-:W-:-:S02]  /*148b0*/  MOV R207, R188 ;  /* 0x000000bc00cf7202 */ /* 0x010fc40000000f00 */
[----:B------:R-:W-:Y:S01]  /*148c0*/  MOV R188, R189 ;  /* 0x000000bd00bc7202 */ /* 0x000fe20000000f00 */
[----:B------:R-:W-:Y:S02]  /*148d0*/  IMAD.MOV.U32 R189, RZ, RZ, R225 ;  /* 0x000000ffffbd7224 */ /* 0x000fe400078e00e1 */
[----:B------:R-:W4:Y:S04]  /*148e0*/  LDL.LU R225, [R1+0xa4] ;  /* 0x0000a40001e17983 */ /* 0x000f280000300800 */
[----:B------:R-:W2:Y:S02]  /*148f0*/  LDL.LU R165, [R1+0x78] ;  /* 0x0000780001a57983 */ /* 0x000ea40000300800 */
[----:B--2---:R-:W-:Y:S02]  /*14900*/  FFMA.FTZ R13, R165, R34, R242 ;  /* 0x00000022a50d7223 */ /* 0x004fe400000100f2 */
[----:B------:R2:W5:Y:S04]  /*14910*/  LDL.LU R242, [R1+0xa0] ;  /* 0x0000a00001f27983 */ /* 0x0005680000300800 */
[----:B------:R-:W3:Y:S01]  /*14920*/  LDL.LU R7, [R1+0x7c] ;  /* 0x00007c0001077983 */ /* 0x000ee20000300800 */
[----:B------:R-:W-:Y:S01]  /*14930*/  HMMA.16816.F32 R20, R8, R22, R148 ;  /* 0x000000160814723c */ /* 0x000fe20000001894 */
[----:B---3--:R-:W-:-:S02]  /*14940*/  FFMA.FTZ R7, R7, R33, R243 ;  /* 0x0000002107077223 */ /* 0x008fc400000100f3 */
[----:B------:R2:W5:Y:S04]  /*14950*/  LDL.LU R243, [R1+0x9c] ;  /* 0x00009c0001f37983 */ /* 0x0005680000300800 */
[----:B------:R-:W3:Y:S01]  /*14960*/  LDL.LU R148, [R1+0x20] ;  /* 0x0000200001947983 */ /* 0x000ee20000300800 */
[----:B-1----:R-:W-:Y:S01]  /*14970*/  FFMA.FTZ R2, R164, UR12, -R29 ;  /* 0x0000000ca4027c23 */ /* 0x002fe2000801081d */
[----:B---3--:R-:W-:Y:S02]  /*14980*/  FFMA.FTZ R3, R148, UR12, -R30 ;  /* 0x0000000c94037c23 */ /* 0x008fe4000801081e */
[----:B------:R-:W3:Y:S01]  /*14990*/  LDL.LU R148, [R1+0x1c] ;  /* 0x00001c0001947983 */ /* 0x000ee20000300800 */
[----:B------:R3:W-:Y:S01]  /*149a0*/  MUFU.EX2 R16, R2 ;  /* 0x0000000200107308 */ /* 0x0007e20000000800 */
[----:B------:R-:W-:Y:S01]  /*149b0*/  MOV R149, R167 ;  /* 0x000000a700957202 */ /* 0x000fe20000000f00 */
[----:B------:R-:W-:Y:S01]  /*149c0*/  IMAD.MOV.U32 R167, RZ, RZ, R173 ;  /* 0x000000ffffa77224 */ /* 0x000fe200078e00ad */
[----:B------:R-:W-:-:S02]  /*149d0*/  MOV R150, R168 ;  /* 0x000000a800967202 */ /* 0x000fc40000000f00 */
[----:B------:R-:W-:Y:S02]  /*149e0*/  MOV R152, R141 ;  /* 0x0000008d00987202 */ /* 0x000fe40000000f00 */
[----:B------:R-:W-:Y:S02]  /*149f0*/  MOV R166, R172 ;  /* 0x000000ac00a67202 */ /* 0x000fe40000000f00 */
[----:B------:R-:W-:Y:S02]  /*14a00*/  MOV R168, R174 ;  /* 0x000000ae00a87202 */ /* 0x000fe40000000f00 */
[----:B------:R-:W-:Y:S02]  /*14a10*/  MOV R141, R175 ;  /* 0x000000af008d7202 */ /* 0x000fe40000000f00 */
[----:B------:R1:W4:Y:S01]  /*14a20*/  LDSM.16.MT88.4 R172, [R37+0xd800] ;  /* 0x00d8000025ac783b */ /* 0x0003220000004200 */
[----:B---3--:R-:W-:-:S03]  /*14a30*/  FFMA.FTZ R2, R148, UR12, -R30 ;  /* 0x0000000c94027c23 */ /* 0x008fc6000801081e */
[----:B------:R-:W3:Y:S01]  /*14a40*/  LDL.LU R148, [R1+0x14] ;  /* 0x0000140001947983 */ /* 0x000ee20000300800 */
[----:B------:R-:W2:Y:S01]  /*14a50*/  MUFU.EX2 R15, R0 ;  /* 0x00000000000f7308 */ /* 0x000ea20000000800 */
[----:B------:R-:W-:Y:S01]  /*14a60*/  IMAD.MOV.U32 R151, RZ, RZ, R140 ;  /* 0x000000ffff977224 */ /* 0x000fe200078e008c */
[----:B------:R-:W-:Y:S01]  /*14a70*/  HMMA.16816.F32 R24, R8, R26, R128 ;  /* 0x0000001a0818723c */ /* 0x000fe20000001880 */
[----:B------:R-:W-:Y:S01]  /*14a80*/  MOV R131, R124 ;  /* 0x0000007c00837202 */ /* 0x000fe20000000f00 */
[----:B------:R-:W-:Y:S01]  /*14a90*/  IMAD.MOV.U32 R128, RZ, RZ, R127 ;  /* 0x000000ffff807224 */ /* 0x000fe200078e007f */
[----:B------:R-:W-:Y:S01]  /*14aa0*/  MOV R130, R125 ;  /* 0x0000007d00827202 */ /* 0x000fe20000000f00 */
[----:B------:R-:W-:Y:S01]  /*14ab0*/  IMAD.MOV.U32 R155, RZ, RZ, R81 ;  /* 0x000000ffff9b7224 */ /* 0x000fe200078e0051 */
[----:B------:R-:W-:Y:S02]  /*14ac0*/  MOV R129, R126 ;  /* 0x0000007e00817202 */ /* 0x000fe40000000f00 */
[----:B------:R-:W-:-:S02]  /*14ad0*/  MOV R154, R80 ;  /* 0x00000050009a7202 */ /* 0x000fc40000000f00 */
[----:B------:R-:W-:Y:S01]  /*14ae0*/  MOV R153, R142 ;  /* 0x0000008e00997202 */ /* 0x000fe20000000f00 */
[----:B------:R-:W-:Y:S01]  /*14af0*/  IMAD.MOV.U32 R164, RZ, RZ, R189 ;  /* 0x000000ffffa47224 */ /* 0x000fe200078e00bd */
[----:B------:R-:W-:Y:S02]  /*14b00*/  F2FP.F16.F32.PACK_AB R124, R133, R132 ;  /* 0x00000084857c723e */ /* 0x000fe400000000ff */
[----:B------:R-:W-:Y:S02]  /*14b10*/  MOV R160, R207 ;  /* 0x000000cf00a07202 */ /* 0x000fe40000000f00 */
[----:B------:R-:W-:Y:S02]  /*14b20*/  MOV R5, R83 ;  /* 0x0000005300057202 */ /* 0x000fe40000000f00 */
[----:B------:R-:W-:Y:S01]  /*14b30*/  MOV R165, R191 ;  /* 0x000000bf00a57202 */ /* 0x000fe20000000f00 */
[----:B------:R4:W-:Y:S01]  /*14b40*/  LDSM.16.MT88.4 R80, [R246+0xf800] ;  /* 0x00f80000f650783b */ /* 0x0009e20000004200 */
[----:B------:R-:W-:-:S02]  /*14b50*/  F2FP.F16.F32.PACK_AB R125, R14, R17 ;  /* 0x000000110e7d723e */ /* 0x000fc400000000ff */
[----:B------:R-:W-:Y:S01]  /*14b60*/  F2FP.F16.F32.PACK_AB R126, R19, R18 ;  /* 0x00000012137e723e */ /* 0x000fe200000000ff */
[----:B------:R4:W-:Y:S01]  /*14b70*/  MUFU.EX2 R33, R2 ;  /* 0x0000000200217308 */ /* 0x0009e20000000800 */
[----:B--2---:R-:W-:Y:S01]  /*14b80*/  F2FP.F16.F32.PACK_AB R127, R15, R16 ;  /* 0x000000100f7f723e */ /* 0x004fe200000000ff */
[----:B------:R-:W-:Y:S01]  /*14b90*/  IMAD.MOV.U32 R163, RZ, RZ, R205 ;  /* 0x000000ffffa37224 */ /* 0x000fe200078e00cd */
[----:B-1----:R-:W-:Y:S01]  /*14ba0*/  MOV R37, R155 ;  /* 0x0000009b00257202 */ /* 0x002fe20000000f00 */
[----:B------:R-:W-:Y:S01]  /*14bb0*/  LDSM.16.MT88.4 R8, [R38+0x3800] ;  /* 0x003800002608783b */ /* 0x000fe20000004200 */
[----:B------:R-:W-:Y:S02]  /*14bc0*/  MOV R28, R164 ;  /* 0x000000a4001c7202 */ /* 0x000fe40000000f00 */
[----:B------:R-:W-:Y:S02]  /*14bd0*/  MOV R34, R5 ;  /* 0x0000000500227202 */ /* 0x000fe40000000f00 */
[----:B----4-:R-:W-:Y:S01]  /*14be0*/  MOV R246, R4 ;  /* 0x0000000400f67202 */ /* 0x010fe20000000f00 */
[----:B------:R-:W-:Y:S01]  /*14bf0*/  IMAD.MOV.U32 R4, RZ, RZ, R160 ;  /* 0x000000ffff047224 */ /* 0x000fe200078e00a0 */
[----:B------:R-:W-:Y:S01]  /*14c00*/  MOV R160, R167 ;  /* 0x000000a700a07202 */ /* 0x000fe20000000f00 */
[----:B------:R-:W-:Y:S01]  /*14c10*/  FFMA.FTZ R2, R241, UR12, -R31 ;  /* 0x0000000cf1027c23 */ /* 0x000fe2000801081f */
[----:B---3--:R-:W-:Y:S01]  /*14c20*/  FFMA.FTZ R0, R148, UR12, -R30 ;  /* 0x0000000c94007c23 */ /* 0x008fe2000801081e */
[----:B------:R-:W-:Y:S01]  /*14c30*/  MOV R148, R149 ;  /* 0x0000009500947202 */ /* 0x000fe20000000f00 */
[----:B------:R-:W-:Y:S01]  /*14c40*/  IMAD.MOV.U32 R149, RZ, RZ, R150 ;  /* 0x000000ffff957224 */ /* 0x000fe200078e0096 */
[----:B------:R-:W-:-:S02]  /*14c50*/  MOV R150, R151 ;  /* 0x0000009700967202 */ /* 0x000fc40000000f00 */
[----:B------:R-:W-:Y:S02]  /*14c60*/  MOV R151, R152 ;  /* 0x0000009800977202 */ /* 0x000fe40000000f00 */
[----:B------:R-:W-:Y:S01]  /*14c70*/  MOV R152, R6 ;  /* 0x0000000600987202 */ /* 0x000fe20000000f00 */
[----:B------:R-:W-:Y:S01]  /*14c80*/  IMAD.MOV.U32 R146, RZ, RZ, R148 ;  /* 0x000000ffff927224 */ /* 0x000fe200078e0094 */
[----:B------:R-:W-:Y:S01]  /*14c90*/  MOV R147, R149 ;  /* 0x0000009500937202 */ /* 0x000fe20000000f00 */
[----:B------:R-:W2:Y:S01]  /*14ca0*/  LDL.LU R6, [R1+0x10] ;  /* 0x0000100001067983 */ /* 0x000ea20000300800 */
[----:B------:R-:W-:Y:S02]  /*14cb0*/  MOV R145, R150 ;  /* 0x0000009600917202 */ /* 0x000fe40000000f00 */
[----:B------:R-:W-:Y:S01]  /*14cc0*/  MOV R12, R151 ;  /* 0x00000097000c7202 */ /* 0x000fe20000000f00 */
[----:B------:R-:W-:Y:S01]  /*14cd0*/  IMAD.MOV.U32 R29, RZ, RZ, R152 ;  /* 0x000000ffff1d7224 */ /* 0x000fe200078e0098 */
[----:B------:R-:W-:Y:S01]  /*14ce0*/  HMMA.16816.F32 R148, R124, R156, R196 ;  /* 0x0000009c7c94723c */ /* 0x000fe200000018c4 */
[----:B------:R-:W-:Y:S01]  /*14cf0*/  MOV R197, R153 ;  /* 0x0000009900c57202 */ /* 0x000fe20000000f00 */
[----:B------:R-:W-:Y:S01]  /*14d00*/  IMAD.MOV.U32 R196, RZ, RZ, R154 ;  /* 0x000000ffffc47224 */ /* 0x000fe200078e009a */
[----:B------:R-:W-:Y:S01]  /*14d10*/  MOV R198, R165 ;  /* 0x000000a500c67202 */ /* 0x000fe20000000f00 */
[----:B------:R-:W-:-:S04]  /*14d20*/  IMAD.MOV.U32 R199, RZ, RZ, R166 ;  /* 0x000000ffffc77224 */ /* 0x000fc800078e00a6 */
[----:B------:R-:W-:Y:S01]  /*14d30*/  HMMA.16816.F32 R152, R124, R158, R176 ;  /* 0x0000009e7c98723c */ /* 0x000fe200000018b0 */
[----:B------:R-:W-:Y:S02]  /*14d40*/  MOV R177, R169 ;  /* 0x000000a900b17202 */ /* 0x000fe40000000f00 */
[----:B------:R-:W-:-:S05]  /*14d50*/  MOV R179, R171 ;  /* 0x000000ab00b37202 */ /* 0x000fca0000000f00 */
        /* <DEDUP_REMOVED lines=8> */
[----:B------:R1:W-:Y:S01]  /*14de0*/  MUFU.EX2 R5, R0 ;  /* 0x0000000000057308 */ /* 0x0003e20000000800 */
[----:B------:R-:W-:Y:S02]  /*14df0*/  MOV R145, R244 ;  /* 0x000000f400917202 */ /* 0x000fe40000000f00 */
[----:B------:R3:W5:Y:S04]  /*14e00*/  LDL.LU R244, [R1+0x98] ;  /* 0x0000980001f47983 */ /* 0x0007680000300800 */
[----:B------:R3:W5:Y:S01]  /*14e10*/  LDL.LU R241, [R1+0x94] ;  /* 0x0000940001f17983 */ /* 0x0007620000300800 */
[----:B-1----:R-:W-:-:S03]  /*14e20*/  FFMA.FTZ R0, R225, UR12, -R31 ;  /* 0x0000000ce1007c23 */ /* 0x002fc6000801081f */
[----:B------:R3:W5:Y:S04]  /*14e30*/  LDL.LU R225, [R1+0x90] ;  /* 0x0000900001e17983 */ /* 0x0007680000300800 */
[----:B------:R-:W4:Y:S01]  /*14e40*/  LDL.LU R69, [R1+0x80] ;  /* 0x0000800001457983 */ /* 0x000f220000300800 */
[----:B------:R-:W-:Y:S01]  /*14e50*/  IMAD.MOV.U32 R178, RZ, RZ, R170 ;  /* 0x000000ffffb27224 */ /* 0x000fe200078e00aa */
[----:B------:R-:W-:Y:S02]  /*14e60*/  MOV R161, R188 ;  /* 0x000000bc00a17202 */ /* 0x000fe40000000f00 */
[----:B------:R-:W-:Y:S02]  /*14e70*/  MOV R142, R190 ;  /* 0x000000be008e7202 */ /* 0x000fe40000000f00 */
[----:B------:R-:W-:Y:S01]  /*14e80*/  MOV R176, R178 ;  /* 0x000000b200b07202 */ /* 0x000fe20000000f00 */
[----:B------:R1:W3:Y:S01]  /*14e90*/  LDSM.16.MT88.4 R188, [R32+0x1800] ;  /* 0x0018000020bc783b */ /* 0x0002e20000004200 */
[----:B------:R-:W-:-:S03]  /*14ea0*/  MOV R178, R196 ;  /* 0x000000c400b27202 */ /* 0x000fc60000000f00 */
[----:B------:R-:W-:Y:S01]  /*14eb0*/  IMAD.MOV.U32 R70, RZ, RZ, R176 ;  /* 0x000000ffff467224 */ /* 0x000fe200078e00b0 */
[----:B------:R-:W-:Y:S01]  /*14ec0*/  MOV R176, R178 ;  /* 0x000000b200b07202 */ /* 0x000fe20000000f00 */
[----:B-1----:R1:W-:Y:S02]  /*14ed0*/  MUFU.EX2 R32, R3 ;  /* 0x0000000300207308 */ /* 0x0023e40000000800 */
[----:B-1----:R-:W-:Y:S01]  /*14ee0*/  FFMA.FTZ R3, R71, UR12, -R31 ;  /* 0x0000000c47037c23 */ /* 0x002fe2000801081f */
[----:B--2---:R-:W-:Y:S01]  /*14ef0*/  FFMA.FTZ R6, R6, UR12, -R30 ;  /* 0x0000000c06067c23 */ /* 0x004fe2000801081e */
[----:B------:R-:W-:-:S04]  /*14f00*/  MOV R30, R236 ;  /* 0x000000ec001e7202 */ /* 0x000fc80000000f00 */
[----:B------:R-:W-:Y:S02]  /*14f10*/  MOV R196, R30 ;  /* 0x0000001e00c47202 */ /* 0x000fe40000000f00 */
[----:B------:R-:W-:-:S03]  /*14f20*/  MOV R30, R129 ;  /* 0x00000081001e7202 */ /* 0x000fc60000000f00 */
[----:B------:R-:W-:Y:S01]  /*14f30*/  IMAD.MOV.U32 R178, RZ, RZ, R196 ;  /* 0x000000ffffb27224 */ /* 0x000fe200078e00c4 */
[----:B------:R-:W-:Y:S02]  /*14f40*/  MOV R196, R30 ;  /* 0x0000001e00c47202 */ /* 0x000fe40000000f00 */
[----:B------:R-:W-:Y:S04]  /*14f50*/  MUFU.EX2 R30, R3 ;  /* 0x00000003001e7308 */ /* 0x000fe80000000800 */
[----:B------:R-:W-:Y:S04]  /*14f60*/  MUFU.EX2 R3, R2 ;  /* 0x0000000200037308 */ /* 0x000fe80000000800 */
[----:B------:R4:W-:Y:S02]  /*14f70*/  MUFU.EX2 R2, R0 ;  /* 0x0000000000027308 */ /* 0x0009e40000000800 */
[----:B----4-:R-:W-:-:S02]  /*14f80*/  FFMA.FTZ R0, R69, R36, R224 ;  /* 0x0000002445007223 */ /* 0x010fc400000100e0 */
[----:B------:R4:W5:Y:S04]  /*14f90*/  LDL.LU R224, [R1+0x8c] ;  /* 0x00008c0001e07983 */ /* 0x0009680000300800 */
[----:B------:R-:W2:Y:S01]  /*14fa0*/  LDL.LU R69, [R1+0x84] ;  /* 0x0000840001457983 */ /* 0x000ea20000300800 */
[----:B------:R-:W-:Y:S02]  /*14fb0*/  MOV R140, R204 ;  /* 0x000000cc008c7202 */ /* 0x000fe40000000f00 */
[----:B------:R-:W-:Y:S02]  /*14fc0*/  MOV R162, R206 ;  /* 0x000000ce00a27202 */ /* 0x000fe40000000f00 */
[----:B------:R-:W1:Y:S01]  /*14fd0*/  LDSM.16.MT88.4 R204, [R38+0x1800] ;  /* 0x0018000026cc783b */ /* 0x000e620000004200 */
[----:B------:R-:W-:-:S02]  /*14fe0*/  MOV R129, R131 ;  /* 0x0000008300817202 */ /* 0x000fc40000000f00 */
[----:B------:R-:W-:Y:S02]  /*14ff0*/  MOV R71, R177 ;  /* 0x000000b100477202 */ /* 0x000fe40000000f00 */
[----:B------:R-:W-:Y:S02]  /*15000*/  MOV R177, R179 ;  /* 0x000000b300b17202 */ /* 0x000fe40000000f00 */
[----:B------:R-:W-:Y:S02]  /*15010*/  MOV R131, R12 ;  /* 0x0000000c00837202 */ /* 0x000fe40000000f00 */
[----:B------:R-:W-:Y:S01]  /*15020*/  MOV R179, R197 ;  /* 0x000000c500b37202 */ /* 0x000fe20000000f00 */
[----:B------:R-:W-:Y:S01]  /*15030*/  FFMA.FTZ R4, R4, UR12, -R31 ;  /* 0x0000000c04047c23 */ /* 0x000fe2000801081f */
[----:B------:R-:W-:Y:S01]  /*15040*/  MOV R197, R128 ;  /* 0x0000008000c57202 */ /* 0x000fe20000000f00 */
[----:B------:R-:W-:Y:S01]  /*15050*/  IMAD.MOV.U32 R128, RZ, RZ, R129 ;  /* 0x000000ffff807224 */ /* 0x000fe200078e0081 */
[----:B------:R-:W-:-:S02]  /*15060*/  MOV R129, R130 ;  /* 0x0000008200817202 */ /* 0x000fc40000000f00 */
[----:B------:R-:W-:Y:S01]  /*15070*/  MOV R130, R131 ;  /* 0x0000008300827202 */ /* 0x000fe20000000f00 */
[----:B------:R4:W4:Y:S01]  /*15080*/  MUFU.EX2 R12, R6 ;  /* 0x00000006000c7308 */ /* 0x0009220000000800 */
[----:B------:R-:W-:-:S03]  /*15090*/  MOV R131, R29 ;  /* 0x0000001d00837202 */ /* 0x000fc60000000f00 */
[----:B------:R-:W1:Y:S01]  /*150a0*/  MUFU.EX2 R29, R4 ;  /* 0x00000004001d7308 */ /* 0x000e620000000800 */
[----:B------:R-:W-:Y:S01]  /*150b0*/  MOV R144, R161 ;  /* 0x000000a100907202 */ /* 0x000fe20000000f00 */
[----:B---3--:R-:W-:Y:S01]  /*150c0*/  HMMA.16816.F32 R180, R124, R188, R180 ;  /* 0x000000bc7cb4723c */ /* 0x008fe200000018b4 */
[----:B------:R-:W-:Y:S01]  /*150d0*/  MOV R161, R168 ;  /* 0x000000a800a17202 */ /* 0x000fe20000000f00 */
[----:B------:R-:W-:Y:S01]  /*150e0*/  FADD.FTZ R28, R28, R7 ;  /* 0x000000071c1c7221 */ /* 0x000fe20000010000 */
[----:B------:R-:W-:Y:S01]  /*150f0*/  FADD.FTZ R7, R71, R0 ;  /* 0x0000000047077221 */ /* 0x000fe20000010000 */
[----:B------:R-:W-:-:S04]  /*15100*/  MOV R0, R131 ;  /* 0x0000008300007202 */ /* 0x000fc80000000f00 */
[----:B------:R-:W-:Y:S01]  /*15110*/  HMMA.16816.F32 R168, R124, R174, R64 ;  /* 0x000000ae7ca8723c */ /* 0x000fe20000001840 */
[----:B----4-:R-:W-:Y:S01]  /*15120*/  IMAD.MOV.U32 R6, RZ, RZ, R130 ;  /* 0x000000ffff067224 */ /* 0x010fe200078e0082 */
[----:B------:R-:W-:Y:S02]  /*15130*/  F2FP.F16.F32.PACK_AB R130, R12, R5 ;  /* 0x000000050c82723e */ /* 0x000fe400000000ff */
[----:B------:R-:W-:-:S04]  /*15140*/  F2FP.F16.F32.PACK_AB R131, R2, R3 ;  /* 0x000000030283723e */ /* 0x000fc800000000ff */
[C---:B------:R-:W-:Y:S08]  /*15150*/  HMMA.16816.F32 R184, R124.reuse, R190, R184 ;  /* 0x000000be7cb8723c */ /* 0x040ff000000018b8 */
[C---:B-1----:R-:W-:Y:S08]  /*15160*/  HMMA.16816.F32 R192, R124.reuse, R204, R192 ;  /* 0x000000cc7cc0723c */ /* 0x042ff000000018c0 */
        /* <DEDUP_REMOVED lines=11> */
[----:B------:R-:W-:Y:S02]  /*15220*/  F2FP.F16.F32.PACK_AB R128, R33, R32 ;  /* 0x000000202180723e */ /* 0x000fe400000000ff */
[----:B------:R-:W-:Y:S01]  /*15230*/  F2FP.F16.F32.PACK_AB R129, R30, R29 ;  /* 0x0000001d1e81723e */ /* 0x000fe200000000ff */
[----:B------:R-:W-:Y:S01]  /*15240*/  IMAD.MOV.U32 R31, RZ, RZ, R146 ;  /* 0x000000ffff1f7224 */ /* 0x000fe200078e0092 */
[----:B------:R-:W-:Y:S02]  /*15250*/  MOV R40, R144 ;  /* 0x0000009000287202 */ /* 0x000fe40000000f00 */
[----:B------:R-:W-:Y:S01]  /*15260*/  MOV R36, R147 ;  /* 0x0000009300247202 */ /* 0x000fe20000000f00 */
[----:B------:R-:W-:-:S04]  /*15270*/  FADD.FTZ R13, R70, R13 ;  /* 0x0000000d460d7221 */ /* 0x000fc80000010000 */
[----:B------:R-:W-:Y:S01]  /*15280*/  FADD.FTZ R0, R0, R13 ;  /* 0x0000000d00007221 */ /* 0x000fe20000010000 */
[C---:B------:R-:W-:Y:S01]  /*15290*/  HMMA.16816.F32 R116, R128.reuse, R8, R116 ;  /* 0x000000088074723c */ /* 0x040fe20000001874 */
[----:B------:R-:W-:Y:S01]  /*152a0*/  MOV R43, R197 ;  /* 0x000000c5002b7202 */ /* 0x000fe20000000f00 */
[----:B------:R-:W-:Y:S01]  /*152b0*/  IMAD.MOV.U32 R38, RZ, RZ, R196 ;  /* 0x000000ffff267224 */ /* 0x000fe200078e00c4 */
[----:B------:R-:W-:Y:S02]  /*152c0*/  MOV R64, R179 ;  /* 0x000000b300407202 */ /* 0x000fe40000000f00 */
[----:B------:R-:W-:Y:S02]  /*152d0*/  MOV R65, R178 ;  /* 0x000000b200417202 */ /* 0x000fe40000000f00 */
[----:B------:R-:W-:Y:S01]  /*152e0*/  MOV R66, R177 ;  /* 0x000000b100427202 */ /* 0x000fe20000000f00 */
[----:B------:R-:W-:Y:S01]  /*152f0*/  IMAD.MOV.U32 R67, RZ, RZ, R176 ;  /* 0x000000ffff437224 */ /* 0x000fe200078e00b0 */
[C---:B------:R-:W-:Y:S08]  /*15300*/  HMMA.16816.F32 R84, R128.reuse, R96, R84 ;  /* 0x000000608054723c */ /* 0x040ff00000001854 */
[C---:B------:R-:W-:Y:S08]  /*15310*/  HMMA.16816.F32 R176, R128.reuse, R188, R220 ;  /* 0x000000bc80b0723c */ /* 0x040ff000000018dc */
[C---:B------:R-:W-:Y:S08]  /*15320*/  HMMA.16816.F32 R100, R128.reuse, R112, R100 ;  /* 0x000000708064723c */ /* 0x040ff00000001864 */
[C---:B------:R-:W-:Y:S08]  /*15330*/  HMMA.16816.F32 R96, R128.reuse, R98, R48 ;  /* 0x000000628060723c */ /* 0x040ff00000001830 */
[C---:B------:R-:W-:Y:S08]  /*15340*/  HMMA.16816.F32 R188, R128.reuse, R190, R60 ;  /* 0x000000be80bc723c */ /* 0x040ff0000000183c */
[----:B------:R-:W-:Y:S01]  /*15350*/  HMMA.16816.F32 R112, R128, R114, R52 ;  /* 0x000000728070723c */ /* 0x000fe20000001834 */
[----:B------:R-:W-:Y:S01]  /*15360*/  MOV R236, 0x20 ;  /* 0x0000002000ec7802 */ /* 0x000fe20000000f00 */
[----:B------:R-:W-:Y:S01]  /*15370*/  @UP1 UIADD3 UR19, UPT, UPT, UR19, -0x4, URZ ;  /* 0xfffffffc13131890 */ /* 0x000fe2000fffe0ff */
[----:B--2---:R-:W-:Y:S01]  /*15380*/  FFMA.FTZ R4, R69, R35, R238 ;  /* 0x0000002345047223 */ /* 0x004fe200000100ee */
[----:B------:R-:W-:-:S04]  /*15390*/  MOV R35, R145 ;  /* 0x0000009100237202 */ /* 0x000fc80000000f00 */
[----:B------:R-:W-:Y:S01]  /*153a0*/  HMMA.16816.F32 R144, R128, R156, R232 ;  /* 0x0000009c8090723c */ /* 0x000fe200000018e8 */
[----:B------:R-:W-:Y:S01]  /*153b0*/  MOV R232, R198 ;  /* 0x000000c600e87202 */ /* 0x000fe20000000f00 */
[----:B------:R-:W-:Y:S01]  /*153c0*/  FADD.FTZ R6, R6, R4 ;  /* 0x0000000406067221 */ /* 0x000fe20000010000 */
[----:B------:R-:W-:-:S05]  /*153d0*/  MOV R233, R199 ;  /* 0x000000c700e97202 */ /* 0x000fca0000000f00 */
[----:B------:R-:W-:Y:S01]  /*153e0*/  HMMA.16816.F32 R156, R128, R158, R216 ;  /* 0x0000009e809c723c */ /* 0x000fe200000018d8 */
[----:B------:R-:W-:Y:S02]  /*153f0*/  MOV R218, R162 ;  /* 0x000000a200da7202 */ /* 0x000fe40000000f00 */
[----:B------:R-:W-:Y:S01]  /*15400*/  MOV R219, R163 ;  /* 0x000000a300db7202 */ /* 0x000fe20000000f00 */
[----:B------:R-:W-:Y:S01]  /*15410*/  IMAD.MOV.U32 R234, RZ, RZ, R160 ;  /* 0x000000ffffea7224 */ /* 0x000fe200078e00a0 */
        /* <DEDUP_REMOVED lines=56> */
[----:B------:R3:W-:Y:S01]  /*157a0*/  STL [R1+0x78], R5 ;  /* 0x0000780501007387 */ /* 0x0007e20000100800 */
[C---:B------:R-:W-:Y:S03]  /*157b0*/  HMMA.16816.F32 R68, R128.reuse, R80, R44 ;  /* 0x000000508044723c */ /* 0x040fe6000000182c */
[----:B------:R3:W-:Y:S04]  /*157c0*/  STL [R1+0x7c], R4 ;  /* 0x00007c0401007387 */ /* 0x0007e80000100800 */
[----:B------:R3:W-:Y:S01]  /*157d0*/  STL [R1+0x80], R2 ;  /* 0x0000800201007387 */ /* 0x0007e20000100800 */
[C---:B------:R-:W-:Y:S01]  /*157e0*/  HMMA.16816.F32 R160, R128.reuse, R172, R228 ;  /* 0x000000ac80a0723c */ /* 0x040fe200000018e4 */
[----:B------:R-:W4:Y:S02]  /*157f0*/  S2R R238, SR_TID.X ;  /* 0x0000000000ee7919 */ /* 0x000f240000002100 */
[----:B------:R3:W-:Y:S05]  /*15800*/  STL [R1+0x84], R0 ;  /* 0x0000840001007387 */ /* 0x0007ea0000100800 */
[C---:B------:R-:W-:Y:S08]  /*15810*/  HMMA.16816.F32 R196, R128.reuse, R204, R212 ;  /* 0x000000cc80c4723c */ /* 0x040ff000000018d4 */
[C---:B------:R-:W-:Y:S08]  /*15820*/  HMMA.16816.F32 R80, R128.reuse, R82, R20 ;  /* 0x000000528050723c */ /* 0x040ff00000001814 */
[C---:B------:R-:W-:Y:S08]  /*15830*/  HMMA.16816.F32 R172, R128.reuse, R174, R208 ;  /* 0x000000ae80ac723c */ /* 0x040ff000000018d0 */
[C---:B------:R-:W-:Y:S08]  /*15840*/  HMMA.16816.F32 R204, R128.reuse, R206, R56 ;  /* 0x000000ce80cc723c */ /* 0x040ff00000001838 */
[----:B------:R-:W-:Y:S01]  /*15850*/  HMMA.16816.F32 R128, R128, R10, R24 ;  /* 0x0000000a8080723c */ /* 0x000fe20000001818 */
[----:B------:R-:W-:-:S04]  /*15860*/  NOP ;  /* 0x0000000000007918 */ /* 0x000fc80000000000 */
[----:B---34-:R-:W-:-:S15]  /*15870*/  BRA.U UP1, `(.L_x_615) ;  /* 0x0000000101047547 */ /* 0x018fde000b800000 */
.L_x_612:
[----:B------:R-:W-:-:S12]  /*15880*/  UIADD3 UR19, UPT, UPT, UR20, -0x1, URZ ;  /* 0xffffffff14137890 */ /* 0x000fd8000fffe0ff */
.L_x_615:
[----:B------:R-:W-:-:S09]  /*15890*/  UISETP.GE.AND UP0, UPT, UR19, UR14, UPT ;  /* 0x0000000e1300728c */ /* 0x000fd2000bf06270 */
[----:B------:R-:W-:Y:S05]  /*158a0*/  BRA.U !UP0, `(.L_x_616) ;  /* 0x0000006508a07547 */ /* 0x000fea000b800000 */
[----:B------:R-:W3:Y:S04]  /*158b0*/  LDL.LU R2, [R1+0x88] ;  /* 0x0000880001027983 */ /* 0x000ee80000300800 */
[----:B-1----:R-:W4:Y:S04]  /*158c0*/  LDL.LU R5, [R1+0x3c] ;  /* 0x00003c0001057983 */ /* 0x002f280000300800 */
[----:B------:R-:W4:Y:S04]  /*158d0*/  LDL.LU R0, [R1+0x68] ;  /* 0x0000680001007983 */ /* 0x000f280000300800 */
[----:B------:R-:W4:Y:S01]  /*158e0*/  LDL.LU R4, [R1+0x6c] ;  /* 0x00006c0001047983 */ /* 0x000f220000300800 */
[----:B------:R-:W-:Y:S01]  /*158f0*/  IMAD.U32 R3, RZ, RZ, UR22 ;  /* 0x00000016ff037e24 */ /* 0x000fe2000f8e00ff */
[----:B------:R-:W-:Y:S01]  /*15900*/  UIMAD UR30, UR30, UR4, URZ ;  /* 0x000000041e1e72a4 */ /* 0x000fe2000f8e02ff */
[C---:B--2---:R-:W-:Y:S01]  /*15910*/  IMAD.SHL.U32 R8, R238.reuse, 0x2, RZ ;  /* 0x00000002ee087824 */ /* 0x044fe200078e00ff */
[----:B------:R-:W-:Y:S01]  /*15920*/  UIMAD.WIDE.U32 UR12, UR19, UR10, URZ ;  /* 0x0000000a130c72a5 */ /* 0x000fe2000f8e00ff */
[C---:B------:R-:W-:Y:S01]  /*15930*/  IMAD.SHL.U32 R6, R238.reuse, 0x40, RZ ;  /* 0x00000040ee067824 */ /* 0x040fe200078e00ff */
[----:B------:R-:W-:Y:S01]  /*15940*/  UIMAD UR30, UR18, UR5, UR30 ;  /* 0x00000005121e72a4 */ /* 0x000fe2000f8e021e */
[----:B------:R-:W-:Y:S01]  /*15950*/  IMAD.SHL.U32 R7, R238, 0x20, RZ ;  /* 0x00000020ee077824 */ /* 0x000fe200078e00ff */
[----:B------:R-:W-:Y:S01]  /*15960*/  LOP3.LUT R8, R8, 0x6, RZ, 0xc0, !PT ;  /* 0x0000000608087812 */ /* 0x000fe200078ec0ff */
[----:B------:R-:W1:Y:S01]  /*15970*/  S2UR UR5, SR_CgaCtaId ;  /* 0x00000000000579c3 */ /* 0x000e620000008800 */
[----:B------:R-:W-:Y:S01]  /*15980*/  SHF.R.U32.HI R232, RZ, 0x1, R238 ;  /* 0x00000001ffe87819 */ /* 0x000fe200000116ee */
[----:B------:R-:W-:Y:S01]  /*15990*/  UMOV UR6, 0x400 ;  /* 0x0000040000067882 */ /* 0x000fe20000000000 */
[----:B------:R-:W-:Y:S01]  /*159a0*/  IMAD.MOV.U32 R229, RZ, RZ, 0x40 ;  /* 0x00000040ffe57424 */ /* 0x000fe200078e00ff */
[----:B------:R-:W-:Y:S01]  /*159b0*/  UIADD3 UR34, UP0, UPT, UR34, -0x80, URZ ;  /* 0xffffff8022227890 */ /* 0x000fe2000ff1e0ff */
[----:B------:R-:W-:Y:S01]  /*159c0*/  IMAD.MOV.U32 R235, RZ, RZ, 0x20 ;  /* 0x00000020ffeb7424 */ /* 0x000fe200078e00ff */
[----:B-----5:R-:W-:Y:S01]  /*159d0*/  IADD3 R247, PT, PT, R241, 0x40, RZ ;  /* 0x00000040f1f77810 */ /* 0x020fe20007ffe0ff */
[----:B------:R-:W-:Y:S01]  /*159e0*/  IMAD.MOV.U32 R141, RZ, RZ, R134 ;  /* 0x000000ffff8d7224 */ /* 0x000fe200078e0086 */
[----:B------:R-:W-:Y:S01]  /*159f0*/  SEL R229, R229, 0xffffffc0, !P1 ;  /* 0xffffffc0e5e57807 */ /* 0x000fe20004800000 */
[----:B------:R-:W-:Y:S01]  /*15a00*/  IMAD.MOV.U32 R140, RZ, RZ, R137 ;  /* 0x000000ffff8c7224 */ /* 0x000fe200078e0089 */
[----:B------:R-:W-:Y:S01]  /*15a10*/  SEL R235, R235, 0xffffffe0, !P2 ;  /* 0xffffffe0ebeb7807 */ /* 0x000fe20005000000 */
[----:B------:R-:W-:Y:S01]  /*15a20*/  IMAD.MOV.U32 R132, RZ, RZ, R135 ;  /* 0x000000ffff847224 */ /* 0x000fe200078e0087 */
[----:B------:R-:W-:Y:S01]  /*15a30*/  UIADD3.X UR27, UPT, UPT, UR27, -0x1, URZ, UP0, !UPT ;  /* 0xffffffff1b1b7890 */ /* 0x000fe200087fe4ff */
[----:B------:R-:W-:-:S02]  /*15a40*/  VIADD R248, R241, 0x8 ;  /* 0x00000008f1f87836 */ /* 0x000fc40000000000 */
[----:B------:R-:W-:Y:S01]  /*15a50*/  VIADD R246, R241, 0x48 ;  /* 0x00000048f1f67836 */ /* 0x000fe20000000000 */
[----:B-1----:R-:W-:Y:S01]  /*15a60*/  ULEA UR5, UR5, UR6, 0x18 ;  /* 0x0000000605057291 */ /* 0x002fe2000f8ec0ff */
[----:B---3--:R-:W-:Y:S02]  /*15a70*/  IMAD.MOV.U32 R9, RZ, RZ, R2 ;  /* 0x000000ffff097224 */ /* 0x008fe400078e0002 */
[----:B------:R-:W-:-:S04]  /*15a80*/  IMAD.U32 R2, RZ, RZ, UR24 ;  /* 0x00000018ff027e24 */ /* 0x000fc8000f8e00ff */
[----:B----4-:R-:W-:-:S04]  /*15a90*/  IMAD.WIDE.U32 R2, R5, UR10, R2 ;  /* 0x0000000a05027c25 */ /* 0x010fc8000f8e0002 */
[----:B------:R-:W-:Y:S01]  /*15aa0*/  IMAD.IADD R3, R0, 0x1, R3 ;  /* 0x0000000100037824 */ /* 0x000fe200078e0203 */
[----:B------:R-:W-:Y:S01]  /*15ab0*/  MOV R0, UR4 ;  /* 0x0000000400007c02 */ /* 0x000fe20008000f00 */
[----:B------:R-:W-:Y:S01]  /*15ac0*/  UIMAD UR4, UR19, UR11, UR13 ;  /* 0x0000000b130472a4 */ /* 0x000fe2000f8e020d */
[----:B------:R-:W-:Y:S01]  /*15ad0*/  LOP3.LUT R5, R4, 0x38, R238, 0x78, !PT ;  /* 0x0000003804057812 */ /* 0x000fe200078e78ee */
[----:B------:R-:W-:Y:S01]  /*15ae0*/  IMAD.U32 R4, RZ, RZ, UR19 ;  /* 0x00000013ff047e24 */ /* 0x000fe2000f8e00ff */
[----:B------:R-:W-:Y:S01]  /*15af0*/  USHF.L.U64.HI UR11, UR10, 0x5, UR11 ;  /* 0x000000050a0b7899 */ /* 0x000fe2000801020b */
[----:B------:R-:W-:Y:S01]  /*15b00*/  IMAD.WIDE.U32 R2, R0, UR18, R2 ;  /* 0x0000001200027c25 */ /* 0x000fe2000f8e0002 */
[----:B------:R-:W-:Y:S01]  /*15b10*/  LOP3.LUT R249, R5, 0x1e00, R9, 0xf8, !PT ;  /* 0x00001e0005f97812 */ /* 0x000fe200078ef809 */
[----:B------:R-:W-:Y:S01]  /*15b20*/  USHF.L.U32 UR10, UR10, 0x5, URZ ;  /* 0x000000050a0a7899 */ /* 0x000fe200080006ff */
[----:B------:R-:W-:Y:S01]  /*15b30*/  LEA R240, R4, R8, 0x6 ;  /* 0x0000000804f07211 */ /* 0x000fe200078e30ff */
[----:B------:R-:W-:Y:S01]  /*15b40*/  UIADD3 UR19, UPT, UPT, UR19, 0x1, URZ ;  /* 0x0000000113137890 */ /* 0x000fe2000fffe0ff */
[----:B------:R-:W-:-:S02]  /*15b50*/  IADD3 R0, P0, PT, R224, R2, RZ ;  /* 0x00000002e0007210 */ /* 0x000fc40007f1e0ff */
[----:B------:R-:W-:Y:S01]  /*15b60*/  LOP3.LUT R2, R6, 0x200, RZ, 0xc0, !PT ;  /* 0x0000020006027812 */ /* 0x000fe200078ec0ff */
[----:B------:R-:W-:Y:S01]  /*15b70*/  VIADD R240, R240, 0x20 ;  /* 0x00000020f0f07836 */ /* 0x000fe20000000000 */
[----:B------:R-:W-:Y:S01]  /*15b80*/  IADD3.X R4, PT, PT, R3, UR30, RZ, P0, !PT ;  /* 0x0000001e03047c10 */ /* 0x000fe200087fe4ff */
[----:B------:R-:W-:Y:S01]  /*15b90*/  IMAD.U32 R3, RZ, RZ, UR13 ;  /* 0x0000000dff037e24 */ /* 0x000fe2000f8e00ff */
[----:B------:R-:W-:Y:S01]  /*15ba0*/  LOP3.LUT R5, R2, 0x7c00, R7, 0xf8, !PT ;  /* 0x00007c0002057812 */ /* 0x000fe200078ef807 */
[----:B------:R-:W-:Y:S01]  /*15bb0*/  IMAD.U32 R2, RZ, RZ, UR12 ;  /* 0x0000000cff027e24 */ /* 0x000fe2000f8e00ff */
[----:B------:R-:W-:Y:S01]  /*15bc0*/  LOP3.LUT R224, R224, 0x1c0, R6, 0xf8, !PT ;  /* 0x000001c0e0e07812 */ /* 0x000fe200078ef806 */
[C---:B------:R-:W-:Y:S01]  /*15bd0*/  IMAD.SHL.U32 R3, R0.reuse, 0x2, RZ ;  /* 0x0000000200037824 */ /* 0x040fe200078e00ff */
[----:B------:R-:W-:Y:S01]  /*15be0*/  SHF.L.U64.HI R4, R0, 0x1, R4 ;  /* 0x0000000100047819 */ /* 0x000fe20000010204 */
[----:B------:R-:W-:Y:S01]  /*15bf0*/  IMAD.U32 R0, RZ, RZ, UR4 ;  /* 0x00000004ff007e24 */ /* 0x000fe2000f8e00ff */
[----:B------:R-:W-:Y:S01]  /*15c00*/  LOP3.LUT R228, R224, 0x8, R238, 0x78, !PT ;  /* 0x00000008e0e47812 */ /* 0x000fe200078e78ee */
[----:B------:R-:W1:Y:S01]  /*15c10*/  S2UR UR12, SR_CgaCtaId ;  /* 0x00000000000c79c3 */ /* 0x000e620000008800 */
[----:B------:R-:W2:Y:S01]  /*15c20*/  S2R R238, SR_TID.X ;  /* 0x0000000000ee7919 */ /* 0x000ea20000002100 */
[----:B------:R-:W-:Y:S01]  /*15c30*/  LEA R3, P0, R2, R3, 0x7 ;  /* 0x0000000302037211 */ /* 0x000fe200078038ff */
[----:B------:R-:W3:Y:S01]  /*15c40*/  LDCU UR4, c[0x0][0x45c] ;  /* 0x00008b80ff0477ac */ /* 0x000ee20008000800 */
[----:B------:R-:W-:-:S02]  /*15c50*/  LOP3.LUT R232, R224, 0x8, R232, 0x78, !PT ;  /* 0x00000008e0e87812 */ /* 0x000fc400078e78e8 */
[----:B------:R-:W-:Y:S02]  /*15c60*/  LEA.HI.X R2, R2, R4, R0, 0x7, P0 ;  /* 0x0000000402027211 */ /* 0x000fe400000f3c00 */
[----:B------:R-:W-:Y:S02]  /*15c70*/  LOP3.LUT R0, R6, 0x400, RZ, 0xc0, !PT ;  /* 0x0000040006007812 */ /* 0x000fe400078ec0ff */
[----:B------:R-:W-:Y:S01]  /*15c80*/  IADD3 R3, P0, PT, R3, UR8, RZ ;  /* 0x0000000803037c10 */ /* 0x000fe2000ff1e0ff */
[----:B------:R-:W4:Y:S01]  /*15c90*/  LDCU UR8, c[0x0][0x50c] ;  /* 0x0000a180ff0877ac */ /* 0x000f220008000800 */
[----:B------:R-:W-:Y:S02]  /*15ca0*/  LEA R228, R228, R0, 0x1 ;  /* 0x00000000e4e47211 */ /* 0x000fe400078e08ff */
[----:B------:R-:W-:Y:S01]  /*15cb0*/  IADD3.X R0, PT, PT, R2, UR9, RZ, P0, !PT ;  /* 0x0000000902007c10 */ /* 0x000fe200087fe4ff */
[----:B------:R3:W-:Y:S01]  /*15cc0*/  STL [R1+0x60], R3 ;  /* 0x0000600301007387 */ /* 0x0007e20000100800 */
[----:B------:R-:W-:Y:S01]  /*15cd0*/  LOP3.LUT R232, R5, R232, RZ, 0xfc, !PT ;  /* 0x000000e805e87212 */ /* 0x000fe200078efcff */
[----:B------:R-:W-:Y:S01]  /*15ce0*/  VIADD R230, R228, UR5 ;  /* 0x00000005e4e67c36 */ /* 0x000fe20008000000 */
[----:B------:R-:W-:Y:S01]  /*15cf0*/  LEA R249, R249, UR5, 0x1 ;  /* 0x00000005f9f97c11 */ /* 0x000fe2000f8e08ff */
[----:B------:R4:W-:Y:S01]  /*15d00*/  STL [R1+0x5c], R0 ;  /* 0x00005c0001007387 */ /* 0x0009e20000100800 */
[----:B------:R-:W-:Y:S01]  /*15d10*/  LEA R232, R232, UR5, 0x1 ;  /* 0x00000005e8e87c11 */ /* 0x000fe2000f8e08ff */
[----:B------:R-:W-:-:S03]  /*15d20*/  UMOV UR9, 0x400 ;  /* 0x0000040000097882 */ /* 0x000fc60000000000 */
[----:B------:R-:W-:Y:S01]  /*15d30*/  IADD3 R234, PT, PT, R235, R232, RZ ;  /* 0x000000e8ebea7210 */ /* 0x000fe20007ffe0ff */
[----:B------:R-:W-:Y:S01]  /*15d40*/  IMAD.IADD R233, R229, 0x1, R232 ;  /* 0x00000001e5e97824 */ /* 0x000fe200078e02e8 */
[----:B-1----:R-:W-:Y:S01]  /*15d50*/  ULEA UR6, UR12, UR9, 0x18 ;  /* 0x000000090c067291 */ /* 0x002fe2000f8ec0ff */
[C---:B------:R-:W-:Y:S02]  /*15d60*/  IMAD.IADD R229, R230.reuse, 0x1, R229 ;  /* 0x00000001e6e57824 */ /* 0x040fe400078e02e5 */
[----:B------:R-:W-:Y:S02]  /*15d70*/  IMAD.IADD R230, R230, 0x1, R235 ;  /* 0x00000001e6e67824 */ /* 0x000fe400078e02eb */
[C---:B------:R-:W-:Y:S01]  /*15d80*/  IMAD.IADD R231, R235.reuse, 0x1, R229 ;  /* 0x00000001ebe77824 */ /* 0x040fe200078e02e5 */
[C---:B--2---:R-:W-:Y:S01]  /*15d90*/  LOP3.LUT P0, RZ, R238.reuse, 0x2, RZ, 0xc0, !PT ;  /* 0x00000002eeff7812 */ /* 0x044fe2000780c0ff */
[----:B------:R-:W-:Y:S01]  /*15da0*/  IMAD.IADD R235, R235, 0x1, R233 ;  /* 0x00000001ebeb7824 */ /* 0x000fe200078e02e9 */
[----:B------:R-:W-:-:S02]  /*15db0*/  SHF.L.U32 R239, R238, 0x6, RZ ;  /* 0x00000006eeef7819 */ /* 0x000fc400000006ff */
[----:B------:R-:W-:Y:S02]  /*15dc0*/  SEL R237, R236, 0xffffffe0, !P0 ;  /* 0xffffffe0eced7807 */ /* 0x000fe40004000000 */
[----:B---3--:R-:W-:Y:S01]  /*15dd0*/  MOV R3, R136 ;  /* 0x0000008800037202 */ /* 0x008fe20000000f00 */
[----:B------:R-:W-:Y:S06]  /*15de0*/  BRA `(.L_x_617) ;  /* 0x00000000008c7947 */ /* 0x000fec0003800000 */
.L_x_619:
        /* <DEDUP_REMOVED lines=12> */
[CC--:B------:R-:W-:Y:S03]  /*15eb0*/  LEA R5, P0, R6.reuse, R2.reuse, 0x5 ;  /* 0x0000000206057211 */ /* 0x0c0fe600078028ff */
        /* <DEDUP_REMOVED lines=8> */
[CC--:B------:R-:W-:Y:S04]  /*15f40*/  LEA R8, P0, R2.reuse, R41.reuse, 0x1 ;  /* 0x0000002902087211 */ /* 0x0c0fe800078008ff */
[-C--:B------:R-:W-:Y:S02]  /*15f50*/  LEA.HI.X R9, R2, R40.reuse, R9, 0x1, P0 ;  /* 0x0000002802097211 */ /* 0x080fe400000f0c09 */
[CC--:B------:R-:W-:Y:S03]  /*15f60*/  LEA R6, P0, R4.reuse, R41.reuse, 0x1 ;  /* 0x0000002904067211 */ /* 0x0c0fe600078008ff */
[----:B------:R1:W-:Y:S01]  /*15f70*/  LDGSTS.E.BYPASS.LTC128B.128 [R249+0x8800], desc[UR16][R8.64] ;  /* 0x0880000008f97fae */ /* 0x0003e2000b981a10 */
[-C--:B------:R-:W-:Y:S02]  /*15f80*/  LEA.HI.X R7, R4, R40.reuse, R12, 0x1, P0 ;  /* 0x0000002804077211 */ /* 0x080fe400000f0c0c */
        /* <DEDUP_REMOVED lines=9> */
.L_x_617:
[----:B---3--:R-:W2:Y:S01]  /*16020*/  LDL R2, [R1+0x5c] ;  /* 0x00005c0001027983 */ /* 0x008ea20000100800 */
[----:B------:R-:W-:Y:S04]  /*16030*/  DEPBAR.LE SB0, 0x0 ;  /* 0x000080000000791a */ /* 0x000fe80000000000 */
[----:B----4-:R-:W3:Y:S01]  /*16040*/  LDL R0, [R1+0x60] ;  /* 0x0000600001007983 */ /* 0x010ee20000100800 */
[----:B------:R-:W-:Y:S01]  /*16050*/  UIADD3 UR9, UPT, UPT, UR19, -0x1, URZ ;  /* 0xffffffff13097890 */ /* 0x000fe2000fffe0ff */
[----:B------:R-:W-:Y:S03]  /*16060*/  BAR.SYNC.DEFER_BLOCKING 0x0 ;  /* 0x0000000000007b1d */ /* 0x000fe60000010000 */
[----:B------:R-:W-:Y:S01]  /*16070*/  UISETP.GT.AND UP0, UPT, UR9, UR14, UPT ;  /* 0x0000000e0900728c */ /* 0x000fe2000bf04270 */
[----:B---3--:R-:W-:Y:S01]  /*16080*/  IMAD.MOV.U32 R10, RZ, RZ, R0 ;  /* 0x000000ffff0a7224 */ /* 0x008fe200078e0000 */
[----:B------:R-:W-:Y:S01]  /*16090*/  IADD3 R6, P0, PT, R0, UR10, RZ ;  /* 0x0000000a00067c10 */ /* 0x000fe2000ff1e0ff */
[----:B--2---:R-:W-:Y:S02]  /*160a0*/  IMAD.MOV.U32 R11, RZ, RZ, R2 ;  /* 0x000000ffff0b7224 */ /* 0x004fe400078e0002 */
[----:B------:R-:W-:Y:S01]  /*160b0*/  VIADD R0, R240, 0xffffffe0 ;  /* 0xffffffe0f0007836 */ /* 0x000fe20000000000 */
[----:B------:R-:W-:Y:S01]  /*160c0*/  IADD3.X R7, PT, PT, R2, UR11, RZ, P0, !PT ;  /* 0x0000000b02077c10 */ /* 0x000fe200087fe4ff */
[----:B------:R-:W-:Y:S01]  /*160d0*/  VIADD R2, R240, 0xffffffe1 ;  /* 0xffffffe1f0027836 */ /* 0x000fe20000000000 */
[----:B------:R-:W-:Y:S01]  /*160e0*/  @!PT LDS RZ, [RZ] ;  /* 0x00000000fffff984 */ /* 0x000fe20000000800 */
[----:B------:R-:W-:Y:S01]  /*160f0*/  @!PT LDS RZ, [RZ] ;  /* 0x00000000fffff984 */ /* 0x000fe20000000800 */
[----:B------:R-:W-:Y:S01]  /*16100*/  @!PT LDS RZ, [RZ] ;  /* 0x00000000fffff984 */ /* 0x000fe20000000800 */
[----:B-----5:R-:W-:Y:S01]  /*16110*/  LDGSTS.E.BYPASS.LTC128B.128 [R249+0xc000], desc[UR16][R10.64] ;  /* 0x0c0000000af97fae */ /* 0x020fe2000b981a10 */
[----:B------:R-:W-:Y:S02]  /*16120*/  IADD3 R4, P0, PT, R6, UR34, RZ ;  /* 0x0000002206047c10 */ /* 0x000fe4000ff1e0ff */
[----:B------:R-:W-:Y:S02]  /*16130*/  ISETP.GT.AND P2, PT, R241, R0, PT ;  /* 0x00000000f100720c */ /* 0x000fe40003f44270 */
[----:B------:R-:W-:Y:S02]  /*16140*/  IADD3.X R5, PT, PT, R7, UR27, RZ, P0, !PT ;  /* 0x0000001b07057c10 */ /* 0x000fe400087fe4ff */
[----:B------:R-:W-:Y:S01]  /*16150*/  IADD3 R8, P0, PT, R4, UR34, RZ ;  /* 0x0000002204087c10 */ /* 0x000fe2000ff1e0ff */
[----:B------:R-:W-:Y:S01]  /*16160*/  LDGSTS.E.BYPASS.LTC128B.128 [R249+0xe000], desc[UR16][R10.64+0x80] ;  /* 0x0e0000800af97fae */ /* 0x000fe2000b981a10 */
[----:B------:R-:W-:Y:S02]  /*16170*/  ISETP.GE.AND P1, PT, R0, R244, PT ;  /* 0x000000f40000720c */ /* 0x000fe40003f26270 */
[----:B------:R-:W-:Y:S02]  /*16180*/  IADD3.X R9, PT, PT, R5, UR27, RZ, P0, !PT ;  /* 0x0000001b05097c10 */ /* 0x000fe400087fe4ff */
[----:B------:R-:W-:Y:S02]  /*16190*/  ISETP.GT.AND P0, PT, R246, R0, PT ;  /* 0x00000000f600720c */ /* 0x000fe40003f04270 */
[-C--:B------:R-:W-:Y:S01]  /*161a0*/  ISETP.GT.AND P5, PT, R241, R2.reuse, PT ;  /* 0x00000002f100720c */ /* 0x080fe20003fa4270 */
[----:B------:R-:W-:Y:S01]  /*161b0*/  LDGSTS.E.BYPASS.LTC128B.128 [R249+0xc800], desc[UR16][R6.64] ;  /* 0x0c80000006f97fae */ /* 0x000fe2000b981a10 */
[C---:B------:R-:W-:Y:S02]  /*161c0*/  ISETP.GT.AND P6, PT, R248.reuse, R2, PT ;  /* 0x00000002f800720c */ /* 0x040fe40003fc4270 */
[-C--:B------:R-:W-:Y:S02]  /*161d0*/  ISETP.GT.AND P3, PT, R247, R0.reuse, PT ;  /* 0x00000000f700720c */ /* 0x080fe40003f64270 */
[----:B------:R-:W-:Y:S03]  /*161e0*/  ISETP.GT.AND P4, PT, R248, R0, PT ;  /* 0x00000000f800720c */ /* 0x000fe60003f84270 */
        /* <DEDUP_REMOVED lines=140> */
[----:B------:R-:W2:Y:S07]  /*16ab0*/  LDSM.16.M88.4 R216, [R229+0xa800] ;  /* 0x00a80000e5d8783b */ /* 0x000eae0000000200 */
[----:B------:R-:W-:Y:S01]  /*16ac0*/  HMMA.16816.F32 R64, R208, R226, R64 ;  /* 0x000000e2d040723c */ /* 0x000fe20000001840 */
[----:B------:R-:W4:Y:S07]  /*16ad0*/  LDSM.16.M88.4 R208, [R229+0xb000] ;  /* 0x00b00000e5d0783b */ /* 0x000f2e0000000200 */
        /* <DEDUP_REMOVED lines=16> */
[-C--:B-1----:R-:W-:Y:S08]  /*16be0*/  HMMA.16816.F32 R52, R136, R224.reuse, R52 ;  /* 0x000000e08834723c */ /* 0x082ff00000001834 */
[C---:B------:R-:W-:Y:S08]  /*16bf0*/  HMMA.16816.F32 R56, R220.reuse, R224, R56 ;  /* 0x000000e0dc38723c */ /* 0x040ff00000001838 */
[-C--:B------:R-:W-:Y:S08]  /*16c00*/  HMMA.16816.F32 R60, R220, R226.reuse, R60 ;  /* 0x000000e2dc3c723c */ /* 0x080ff0000000183c */
[----:B------:R-:W-:Y:S08]  /*16c10*/  HMMA.16816.F32 R64, R136, R226, R64 ;  /* 0x000000e28840723c */ /* 0x000ff00000001840 */
[-C--:B--2---:R-:W-:Y:S08]  /*16c20*/  HMMA.16816.F32 R4, R212, R216.reuse, R4 ;  /* 0x000000d8d404723c */ /* 0x084ff00000001804 */
[C---:B---3--:R-:W-:Y:S08]  /*16c30*/  HMMA.16816.F32 R8, R208.reuse, R216, R8 ;  /* 0x000000d8d008723c */ /* 0x048ff00000001808 */
        /* <DEDUP_REMOVED lines=10> */
[----:B------:R-:W1:Y:S01]  /*16ce0*/  MUFU.TANH R137, R5 ;  /* 0x0000000500897308 */ /* 0x000e620000002400 */
        /* <DEDUP_REMOVED lines=10> */
[----:B------:R2:W3:Y:S10]  /*16d90*/  MUFU.TANH R138, R7 ;  /* 0x00000007008a7308 */ /* 0x0004f40000002400 */
[----:B------:R-:W-:Y:S10]  /*16da0*/  MUFU.TANH R133, R10 ;  /* 0x0000000a00857308 */ /* 0x000ff40000002400 */
[----:B------:R-:W-:Y:S01]  /*16db0*/  MUFU.TANH R218, R19 ;  /* 0x0000001300da7308 */ /* 0x000fe20000002400 */
[----:B--2---:R-:W2:Y:S09]  /*16dc0*/  LDSM.16.M88.4 R4, [R231+0xa800] ;  /* 0x00a80000e704783b */ /* 0x004eb20000000200 */
[----:B------:R-:W-:Y:S10]  /*16dd0*/  MUFU.TANH R142, R14 ;  /* 0x0000000e008e7308 */ /* 0x000ff40000002400 */
[----:B------:R-:W-:Y:S10]  /*16de0*/  MUFU.TANH R217, R12 ;  /* 0x0000000c00d97308 */ /* 0x000ff40000002400 */
[----:B------:R1:W-:Y:S10]  /*16df0*/  MUFU.TANH R10, R11 ;  /* 0x0000000b000a7308 */ /* 0x0003f40000002400 */
[----:B------:R-:W-:Y:S10]  /*16e00*/  MUFU.TANH R139, R15 ;  /* 0x0000000f008b7308 */ /* 0x000ff40000002400 */
[----:B------:R-:W-:Y:S01]  /*16e10*/  MUFU.TANH R17, R17 ;  /* 0x0000001100117308 */ /* 0x000fe20000002400 */
[----:B-1----:R-:W-:Y:S01]  /*16e20*/  FSEL R11, R137, -INF , !P5 ;  /* 0xff800000890b7808 */ /* 0x002fe20006800000 */
[-C--:B--2---:R-:W-:Y:S03]  /*16e30*/  HMMA.16816.F32 R20, R212, R4.reuse, R20 ;  /* 0x00000004d414723c */ /* 0x084fe60000001814 */
[C---:B------:R-:W-:Y:S05]  /*16e40*/  ISETP.GE.AND P5, PT, R0.reuse, R242, PT ;  /* 0x000000f20000720c */ /* 0x040fea0003fa6270 */
[----:B------:R3:W1:Y:S01]  /*16e50*/  MUFU.TANH R135, R8 ;  /* 0x0000000800877308 */ /* 0x0006620000002400 */
[C---:B------:R-:W-:Y:S04]  /*16e60*/  HMMA.16816.F32 R24, R208.reuse, R4, R24 ;  /* 0x00000004d018723c */ /* 0x040fe80000001818 */
[----:B------:R-:W-:Y:S05]  /*16e70*/  FSEL R4, R143, -INF , !P2 ;  /* 0xff8000008f047808 */ /* 0x000fea0005000000 */
[----:B------:R2:W4:Y:S01]  /*16e80*/  MUFU.TANH R134, R9 ;  /* 0x0000000900867308 */ /* 0x0005220000002400 */
[----:B------:R-:W-:Y:S01]  /*16e90*/  ISETP.GE.AND P2, PT, R0, R243, PT ;  /* 0x000000f30000720c */ /* 0x000fe20003f46270 */
[-C--:B------:R-:W-:Y:S03]  /*16ea0*/  HMMA.16816.F32 R28, R208, R6.reuse, R28 ;  /* 0x00000006d01c723c */ /* 0x080fe6000000181c */
[----:B------:R-:W-:Y:S01]  /*16eb0*/  FMUL.FTZ R21, R21, UR8 ;  /* 0x0000000815157c20 */ /* 0x000fe20008410000 */
[----:B------:R-:W-:Y:S01]  /*16ec0*/  FMUL.FTZ R23, R23, UR8 ;  /* 0x0000000817177c20 */ /* 0x000fe20008410000 */
[----:B------:R-:W-:Y:S01]  /*16ed0*/  FMUL.FTZ R20, R20, UR8 ;  /* 0x0000000814147c20 */ /* 0x000fe20008410000 */
[----:B------:R-:W-:Y:S01]  /*16ee0*/  FMUL.FTZ R22, R22, UR8 ;  /* 0x0000000816167c20 */ /* 0x000fe20008410000 */
[----:B---3--:R-:W-:Y:S01]  /*16ef0*/  FSEL R8, R138, -INF , !P6 ;  /* 0xff8000008a087808 */ /* 0x008fe20007000000 */
[C---:B------:R-:W-:Y:S01]  /*16f00*/  HMMA.16816.F32 R32, R212.reuse, R6, R32 ;  /* 0x00000006d420723c */ /* 0x040fe20000001820 */
[----:B------:R-:W-:Y:S03]  /*16f10*/  MUFU.TANH R225, R20 ;  /* 0x0000001400e17308 */ /* 0x000fe60000002400 */
[----:B-1----:R-:W-:Y:S01]  /*16f20*/  FSEL R19, R135, -INF , !P3 ;  /* 0xff80000087137808 */ /* 0x002fe20005800000 */
[----:B------:R-:W-:Y:S01]  /*16f30*/  FMUL.FTZ R27, R27, UR8 ;  /* 0x000000081b1b7c20 */ /* 0x000fe20008410000 */
[-C--:B------:R-:W-:Y:S01]  /*16f40*/  ISETP.GT.AND P6, PT, R247, R2.reuse, PT ;  /* 0x00000002f700720c */ /* 0x080fe20003fc4270 */
[----:B------:R-:W-:Y:S01]  /*16f50*/  FMUL.FTZ R24, R24, UR8 ;  /* 0x0000000818187c20 */ /* 0x000fe20008410000 */
[----:B------:R-:W-:Y:S03]  /*16f60*/  ISETP.GT.AND P3, PT, R246, R2, PT ;  /* 0x00000002f600720c */ /* 0x000fe60003f64270 */
[----:B------:R-:W-:Y:S01]  /*16f70*/  MUFU.TANH R222, R22 ;  /* 0x0000001600de7308 */ /* 0x000fe20000002400 */
[----:B--2---:R-:W-:Y:S01]  /*16f80*/  FSEL R9, R136, -INF , !P4 ;  /* 0xff80000088097808 */ /* 0x004fe20006000000 */
[----:B------:R-:W-:Y:S01]  /*16f90*/  FMUL.FTZ R12, R29, UR8 ;  /* 0x000000081d0c7c20 */ /* 0x000fe20008410000 */
[----:B------:R-:W-:Y:S01]  /*16fa0*/  FSEL R10, R10, -INF , !P3 ;  /* 0xff8000000a0a7808 */ /* 0x000fe20005800000 */
[----:B------:R-:W-:Y:S01]  /*16fb0*/  FMUL.FTZ R15, R31, UR8 ;  /* 0x000000081f0f7c20 */ /* 0x000fe20008410000 */
[-C--:B------:R-:W-:Y:S01]  /*16fc0*/  ISETP.GE.AND P4, PT, R0, R245.reuse, PT ;  /* 0x000000f50000720c */ /* 0x080fe20003f86270 */
[----:B------:R-:W-:Y:S01]  /*16fd0*/  VIADD R0, R240, 0xffffffe8 ;  /* 0xffffffe8f0007836 */ /* 0x000fe20000000000 */
[----:B------:R-:W-:Y:S03]  /*16fe0*/  ISETP.GE.AND P3, PT, R2, R242, PT ;  /* 0x000000f20200720c */ /* 0x000fe60003f66270 */
[----:B------:R-:W-:Y:S01]  /*16ff0*/  MUFU.TANH R223, R21 ;  /* 0x0000001500df7308 */ /* 0x000fe20000002400 */
[----:B------:R-:W-:Y:S01]  /*17000*/  FSEL R19, R19, -INF , !P5 ;  /* 0xff80000013137808 */ /* 0x000fe20006800000 */
[----:B------:R-:W-:Y:S01]  /*17010*/  FMUL.FTZ R32, R32, UR8 ;  /* 0x0000000820207c20 */ /* 0x000fe20008410000 */
[----:B------:R-:W-:Y:S01]  /*17020*/  ISETP.GE.AND P5, PT, R0, R245, PT ;  /* 0x000000f50000720c */ /* 0x000fe20003fa6270 */
[----:B------:R-:W-:Y:S01]  /*17030*/  FMUL.FTZ R25, R25, UR8 ;  /* 0x0000000819197c20 */ /* 0x000fe20008410000 */
[----:B------:R-:W-:Y:S01]  /*17040*/  FMUL.FTZ R28, R28, UR8 ;  /* 0x000000081c1c7c20 */ /* 0x000fe20008410000 */
[----:B------:R-:W-:Y:S01]  /*17050*/  FMUL.FTZ R14, R30, UR8 ;  /* 0x000000081e0e7c20 */ /* 0x000fe20008410000 */
[----:B------:R-:W-:Y:S03]  /*17060*/  FSEL R30, R9, -INF , !P2 ;  /* 0xff800000091e7808 */ /* 0x000fe60005000000 */
[----:B------:R-:W-:Y:S01]  /*17070*/  MUFU.TANH R143, R27 ;  /* 0x0000001b008f7308 */ /* 0x000fe20000002400 */
[----:B------:R-:W-:Y:S01]  /*17080*/  FMUL.FTZ R26, R26, UR8 ;  /* 0x000000081a1a7c20 */ /* 0x000fe20008410000 */
[----:B------:R-:W-:Y:S01]  /*17090*/  FMUL.FTZ R34, R34, UR8 ;  /* 0x0000000822227c20 */ /* 0x000fe20008410000 */
[----:B------:R-:W-:Y:S01]  /*170a0*/  FMUL.FTZ R35, R35, UR8 ;  /* 0x0000000823237c20 */ /* 0x000fe20008410000 */
[----:B------:R-:W-:Y:S06]  /*170b0*/  FMUL.FTZ R33, R33, UR8 ;  /* 0x0000000821217c20 */ /* 0x000fec0008410000 */
[----:B------:R1:W-:Y:S10]  /*170c0*/  MUFU.TANH R224, R24 ;  /* 0x0000001800e07308 */ /* 0x0003f40000002400 */
[----:B------:R2:W-:Y:S10]  /*170d0*/  MUFU.TANH R221, R23 ;  /* 0x0000001700dd7308 */ /* 0x0005f40000002400 */
[----:B------:R-:W-:Y:S01]  /*170e0*/  MUFU.TANH R220, R25 ;  /* 0x0000001900dc7308 */ /* 0x000fe20000002400 */
[----:B-1----:R-:W-:Y:S02]  /*170f0*/  FSEL R24, R133, -INF , !P0 ;  /* 0xff80000085187808 */ /* 0x002fe40004000000 */
[----:B------:R-:W-:Y:S02]  /*17100*/  FSEL R133, R4, -INF , !P1 ;  /* 0xff80000004857808 */ /* 0x000fe40004800000 */
[C---:B------:R-:W-:Y:S01]  /*17110*/  ISETP.GE.AND P0, PT, R2.reuse, R243, PT ;  /* 0x000000f30200720c */ /* 0x040fe20003f06270 */
[----:B------:R-:W1:Y:S01]  /*17120*/  LDSM.16.M88.4 R4, [R231+0xb000] ;  /* 0x00b00000e704783b */ /* 0x000e620000000200 */
[----:B------:R-:W-:Y:S03]  /*17130*/  ISETP.GE.AND P1, PT, R2, R245, PT ;  /* 0x000000f50200720c */ /* 0x000fe60003f26270 */
[----:B------:R-:W-:Y:S01]  /*17140*/  MUFU.TANH R135, R28 ;  /* 0x0000001c00877308 */ /* 0x000fe20000002400 */
[----:B------:R-:W-:Y:S02]  /*17150*/  FSEL R31, R8, -INF , !P0 ;  /* 0xff800000081f7808 */ /* 0x000fe40004000000 */
[----:B------:R-:W-:Y:S02]  /*17160*/  ISETP.GT.AND P0, PT, R246, R0, PT ;  /* 0x00000000f600720c */ /* 0x000fe40003f04270 */
[----:B--2---:R-:W-:Y:S02]  /*17170*/  FSEL R23, R10, -INF , !P1 ;  /* 0xff8000000a177808 */ /* 0x004fe40004800000 */
[----:B------:R-:W-:Y:S03]  /*17180*/  FSEL R24, R24, -INF , !P4 ;  /* 0xff80000018187808 */ /* 0x000fe60006000000 */
[----:B------:R-:W-:Y:S01]  /*17190*/  MUFU.TANH R137, R32 ;  /* 0x0000002000897308 */ /* 0x000fe20000002400 */
[-C--:B------:R-:W-:Y:S09]  /*171a0*/  ISETP.GE.AND P4, PT, R0, R243.reuse, PT ;  /* 0x000000f30000720c */ /* 0x080ff20003f86270 */
[----:B------:R4:W2:Y:S10]  /*171b0*/  MUFU.TANH R216, R13 ;  /* 0x0000000d00d87308 */ /* 0x0008b40000002400 */
[----:B------:R2:W-:Y:S10]  /*171c0*/  MUFU.TANH R138, R12 ;  /* 0x0000000c008a7308 */ /* 0x0005f40000002400 */
[----:B------:R-:W3:Y:S01]  /*171d0*/  MUFU.TANH R16, R16 ;  /* 0x0000001000107308 */ /* 0x000ee20000002400 */
[----:B----4-:R-:W-:Y:S02]  /*171e0*/  FSEL R13, R134, -INF , !P6 ;  /* 0xff800000860d7808 */ /* 0x010fe40007000000 */
[----:B------:R-:W-:Y:S01]  /*171f0*/  ISETP.GE.AND P6, PT, R2, R244, PT ;  /* 0x000000f40200720c */ /* 0x000fe20003fc6270 */
[----:B------:R-:W-:Y:S01]  /*17200*/  VIADD R2, R240, 0xffffffe9 ;  /* 0xffffffe9f0027836 */ /* 0x000fe20000000000 */
[----:B------:R-:W-:Y:S01]  /*17210*/  FSEL R20, R13, -INF , !P3 ;  /* 0xff8000000d147808 */ /* 0x000fe20005800000 */
[-C--:B-1----:R-:W-:Y:S04]  /*17220*/  HMMA.16816.F32 R36, R212, R4.reuse, R36 ;  /* 0x00000004d424723c */ /* 0x082fe80000001824 */
[----:B------:R1:W-:Y:S01]  /*17230*/  MUFU.TANH R134, R15 ;  /* 0x0000000f00867308 */ /* 0x0003e20000002400 */
[----:B------:R-:W-:Y:S02]  /*17240*/  FSEL R29, R11, -INF , !P6 ;  /* 0xff8000000b1d7808 */ /* 0x000fe40007000000 */
[C---:B------:R-:W-:Y:S02]  /*17250*/  ISETP.GT.AND P6, PT, R247.reuse, R0, PT ;  /* 0x00000000f700720c */ /* 0x040fe40003fc4270 */
[-C--:B------:R-:W-:Y:S01]  /*17260*/  ISETP.GT.AND P2, PT, R247, R2.reuse, PT ;  /* 0x00000002f700720c */ /* 0x080fe20003f44270 */
[C---:B------:R-:W-:Y:S04]  /*17270*/  HMMA.16816.F32 R40, R208.reuse, R4, R40 ;  /* 0x00000004d028723c */ /* 0x040fe80000001828 */
[----:B------:R4:W-:Y:S01]  /*17280*/  MUFU.TANH R219, R26 ;  /* 0x0000001a00db7308 */ /* 0x0009e20000002400 */
[----:B------:R-:W-:Y:S02]  /*17290*/  FSEL R8, R217, -INF , !P6 ;  /* 0xff800000d9087808 */ /* 0x000fe40007000000 */
[----:B--2---:R-:W-:Y:S02]  /*172a0*/  FSEL R12, R216, -INF , !P2 ;  /* 0xff800000d80c7808 */ /* 0x004fe40005000000 */
[----:B------:R-:W-:Y:S01]  /*172b0*/  ISETP.GT.AND P6, PT, R246, R2, PT ;  /* 0x00000002f600720c */ /* 0x000fe20003fc4270 */
[-C--:B------:R-:W-:Y:S04]  /*172c0*/  HMMA.16816.F32 R44, R208, R6.reuse, R44 ;  /* 0x00000006d02c723c */ /* 0x080fe8000000182c */
[----:B------:R-:W-:Y:S01]  /*172d0*/  MUFU.TANH R136, R14 ;  /* 0x0000000e00887308 */ /* 0x000fe20000002400 */
[-C--:B------:R-:W-:Y:S01]  /*172e0*/  ISETP.GT.AND P2, PT, R241, R0.reuse, PT ;  /* 0x00000000f100720c */ /* 0x080fe20003f44270 */
[----:B------:R-:W-:Y:S01]  /*172f0*/  FMUL.FTZ R38, R38, UR8 ;  /* 0x0000000826267c20 */ /* 0x000fe20008410000 */
[----:B------:R-:W-:Y:S01]  /*17300*/  FSEL R11, R142, -INF , !P0 ;  /* 0xff8000008e0b7808 */ /* 0x000fe20004000000 */
[----:B------:R-:W-:Y:S01]  /*17310*/  FMUL.FTZ R37, R37, UR8 ;  /* 0x0000000825257c20 */ /* 0x000fe20008410000 */
[----:B------:R-:W-:Y:S01]  /*17320*/  FSEL R9, R139, -INF , !P6 ;  /* 0xff8000008b097808 */ /* 0x000fe20007000000 */
[C---:B------:R-:W-:Y:S04]  /*17330*/  HMMA.16816.F32 R48, R212.reuse, R6, R48 ;  /* 0x00000006d430723c */ /* 0x040fe80000001830 */
[----:B------:R-:W-:Y:S01]  /*17340*/  MUFU.TANH R34, R34 ;  /* 0x0000002200227308 */ /* 0x000fe20000002400 */
[----:B---3--:R-:W-:Y:S01]  /*17350*/  FSEL R25, R16, -INF , !P2 ;  /* 0xff80000010197808 */ /* 0x008fe20005000000 */
[----:B------:R-:W-:Y:S01]  /*17360*/  FMUL.FTZ R42, R42, UR8 ;  /* 0x000000082a2a7c20 */ /* 0x000fe20008410000 */
[----:B------:R-:W-:Y:S01]  /*17370*/  ISETP.GT.AND P0, PT, R248, R0, PT ;  /* 0x00000000f800720c */ /* 0x000fe20003f04270 */
[----:B------:R-:W-:Y:S01]  /*17380*/  FMUL.FTZ R43, R43, UR8 ;  /* 0x000000082b2b7c20 */ /* 0x000fe20008410000 */
[----:B------:R-:W-:Y:S05]  /*17390*/  ISETP.GE.AND P6, PT, R0, R242, PT ;  /* 0x000000f20000720c */ /* 0x000fea0003fc6270 */
[----:B------:R-:W-:Y:S01]  /*173a0*/  MUFU.TANH R38, R38 ;  /* 0x0000002600267308 */ /* 0x000fe20000002400 */
[-C--:B------:R-:W-:Y:S01]  /*173b0*/  ISETP.GT.AND P1, PT, R241, R2.reuse, PT ;  /* 0x00000002f100720c */ /* 0x080fe20003f24270 */
[----:B------:R-:W-:Y:S01]  /*173c0*/  FMUL.FTZ R36, R36, UR8 ;  /* 0x0000000824247c20 */ /* 0x000fe20008410000 */
[----:B------:R-:W-:Y:S01]  /*173d0*/  ISETP.GT.AND P2, PT, R248, R2, PT ;  /* 0x00000002f800720c */ /* 0x000fe20003f44270 */
[----:B------:R-:W-:Y:S01]  /*173e0*/  FMUL.FTZ R40, R40, UR8 ;  /* 0x0000000828287c20 */ /* 0x000fe20008410000 */
[----:B------:R-:W-:Y:S01]  /*173f0*/  FSEL R13, R17, -INF , !P1 ;  /* 0xff800000110d7808 */ /* 0x000fe20004800000 */
[----:B------:R-:W-:Y:S01]  /*17400*/  FMUL.FTZ R41, R41, UR8 ;  /* 0x0000000829297c20 */ /* 0x000fe20008410000 */
[----:B------:R-:W-:Y:S03]  /*17410*/  FSEL R10, R218, -INF , !P2 ;  /* 0xff800000da0a7808 */ /* 0x000fe60005000000 */
[----:B------:R-:W-:Y:S01]  /*17420*/  MUFU.TANH R42, R42 ;  /* 0x0000002a002a7308 */ /* 0x000fe20000002400 */
[----:B------:R-:W-:Y:S01]  /*17430*/  FSEL R22, R8, -INF , !P6 ;  /* 0xff80000008167808 */ /* 0x000fe20007000000 */
[----:B------:R-:W-:Y:S01]  /*17440*/  FMUL.FTZ R48, R48, UR8 ;  /* 0x0000000830307c20 */ /* 0x000fe20008410000 */
[----:B------:R-:W-:Y:S01]  /*17450*/  ISETP.GE.AND P3, PT, R0, R244, PT ;  /* 0x000000f40000720c */ /* 0x000fe20003f66270 */
[----:B------:R-:W-:Y:S01]  /*17460*/  VIADD R0, R240, 0xfffffff1 ;  /* 0xfffffff1f0007836 */ /* 0x000fe20000000000 */
[C---:B------:R-:W-:Y:S01]  /*17470*/  ISETP.GE.AND P1, PT, R2.reuse, R242, PT ;  /* 0x000000f20200720c */ /* 0x040fe20003f26270 */
[----:B------:R-:W-:Y:S01]  /*17480*/  FMUL.FTZ R45, R45, UR8 ;  /* 0x000000082d2d7c20 */ /* 0x000fe20008410000 */
[C---:B------:R-:W-:Y:S03]  /*17490*/  ISETP.GE.AND P2, PT, R2.reuse, R244, PT ;  /* 0x000000f40200720c */ /* 0x040fe60003f46270 */
[----:B------:R-:W-:Y:S01]  /*174a0*/  MUFU.TANH R48, R48 ;  /* 0x0000003000307308 */ /* 0x000fe20000002400 */
[----:B------:R-:W-:Y:S01]  /*174b0*/  ISETP.GE.AND P6, PT, R2, R243, PT ;  /* 0x000000f30200720c */ /* 0x000fe20003fc6270 */
[----:B------:R-:W-:Y:S01]  /*174c0*/  FMUL.FTZ R46, R46, UR8 ;  /* 0x000000082e2e7c20 */ /* 0x000fe20008410000 */
[----:B------:R-:W-:Y:S01]  /*174d0*/  FSEL R21, R11, -INF , !P5 ;  /* 0xff8000000b157808 */ /* 0x000fe20006800000 */
[----:B------:R-:W-:Y:S01]  /*174e0*/  FMUL.FTZ R47, R47, UR8 ;  /* 0x000000082f2f7c20 */ /* 0x000fe20008410000 */
[-C--:B------:R-:W-:Y:S01]  /*174f0*/  ISETP.GT.AND P5, PT, R241, R0.reuse, PT ;  /* 0x00000000f100720c */ /* 0x080fe20003fa4270 */
[----:B------:R-:W-:Y:S01]  /*17500*/  FMUL.FTZ R39, R39, UR8 ;  /* 0x0000000827277c20 */ /* 0x000fe20008410000 */
[----:B------:R-:W-:Y:S03]  /*17510*/  FSEL R27, R10, -INF , !P6 ;  /* 0xff8000000a1b7808 */ /* 0x000fe60007000000 */
[----:B------:R-:W-:Y:S01]  /*17520*/  MUFU.TANH R35, R35 ;  /* 0x0000002300237308 */ /* 0x000fe20000002400 */
[----:B------:R-:W-:Y:S01]  /*17530*/  ISETP.GT.AND P6, PT, R247, R0, PT ;  /* 0x00000000f700720c */ /* 0x000fe20003fc4270 */
[----:B------:R-:W-:Y:S01]  /*17540*/  FMUL.FTZ R44, R44, UR8 ;  /* 0x000000082c2c7c20 */ /* 0x000fe20008410000 */
[----:B------:R-:W-:Y:S01]  /*17550*/  FSEL R25, R25, -INF , !P3 ;  /* 0xff80000019197808 */ /* 0x000fe20005800000 */
[----:B------:R-:W-:Y:S01]  /*17560*/  FMUL.FTZ R49, R49, UR8 ;  /* 0x0000000831317c20 */ /* 0x000fe20008410000 */
[----:B-1----:R-:W-:Y:S01]  /*17570*/  FSEL R15, R220, -INF , !P6 ;  /* 0xff800000dc0f7808 */ /* 0x002fe20007000000 */
[----:B------:R-:W-:Y:S01]  /*17580*/  FMUL.FTZ R51, R51, UR8 ;  /* 0x0000000833337c20 */ /* 0x000fe20008410000 */
[----:B------:R-:W-:Y:S03]  /*17590*/  ISETP.GE.AND P6, PT, R0, R244, PT ;  /* 0x000000f40000720c */ /* 0x000fe60003fc6270 */
[----:B------:R-:W-:Y:S01]  /*175a0*/  MUFU.TANH R37, R37 ;  /* 0x0000002500257308 */ /* 0x000fe20000002400 */
[----:B----4-:R-:W-:Y:S09]  /*175b0*/  FSEL R26, R13, -INF , !P2 ;  /* 0xff8000000d1a7808 */ /* 0x010ff20005000000 */
[----:B------:R-:W-:Y:S10]  /*175c0*/  MUFU.TANH R43, R43 ;  /* 0x0000002b002b7308 */ /* 0x000ff40000002400 */
[----:B------:R-:W-:Y:S10]  /*175d0*/  MUFU.TANH R36, R36 ;  /* 0x0000002400247308 */ /* 0x000ff40000002400 */
[----:B------:R-:W-:Y:S10]  /*175e0*/  MUFU.TANH R40, R40 ;  /* 0x0000002800287308 */ /* 0x000ff40000002400 */
[----:B------:R-:W-:Y:S10]  /*175f0*/  MUFU.TANH R41, R41 ;  /* 0x0000002900297308 */ /* 0x000ff40000002400 */
[----:B------:R-:W-:Y:S10]  /*17600*/  MUFU.TANH R45, R45 ;  /* 0x0000002d002d7308 */ /* 0x000ff40000002400 */
[----:B------:R-:W-:Y:S10]  /*17610*/  MUFU.TANH R46, R46 ;  /* 0x0000002e002e7308 */ /* 0x000ff40000002400 */
[----:B------:R-:W-:Y:S10]  /*17620*/  MUFU.TANH R47, R47 ;  /* 0x0000002f002f7308 */ /* 0x000ff40000002400 */
[----:B------:R-:W1:Y:S10]  /*17630*/  MUFU.TANH R18, R18 ;  /* 0x0000001200127308 */ /* 0x000e740000002400 */
[----:B------:R-:W2:Y:S10]  /*17640*/  MUFU.TANH R33, R33 ;  /* 0x0000002100217308 */ /* 0x000eb40000002400 */
[----:B------:R-:W3:Y:S01]  /*17650*/  MUFU.TANH R39, R39 ;  /* 0x0000002700277308 */ /* 0x000ee20000002400 */
[----:B-1----:R-:W-:Y:S02]  /*17660*/  FSEL R28, R18, -INF , !P0 ;  /* 0xff800000121c7808 */ /* 0x002fe40004000000 */
[----:B------:R-:W-:Y:S01]  /*17670*/  ISETP.GE.AND P0, PT, R2, R245, PT ;  /* 0x000000f50200720c */ /* 0x000fe20003f06270 */
[----:B------:R-:W-:Y:S01]  /*17680*/  VIADD R2, R240, 0xfffffff0 ;  /* 0xfffffff0f0027836 */ /* 0x000fe20000000000 */
[----:B------:R-:W-:Y:S02]  /*17690*/  FSEL R18, R12, -INF , !P1 ;  /* 0xff8000000c127808 */ /* 0x000fe40004800000 */
[----:B------:R-:W-:Y:S03]  /*176a0*/  FSEL R32, R9, -INF , !P0 ;  /* 0xff80000009207808 */ /* 0x000fe60004000000 */
[----:B------:R-:W1:Y:S01]  /*176b0*/  MUFU.TANH R44, R44 ;  /* 0x0000002c002c7308 */ /* 0x000e620000002400 */
[-C--:B------:R-:W-:Y:S02]  /*176c0*/  ISETP.GT.AND P1, PT, R241, R2.reuse, PT ;  /* 0x00000002f100720c */ /* 0x080fe40003f24270 */
[----:B------:R-:W-:Y:S02]  /*176d0*/  FSEL R9, R223, -INF , !P5 ;  /* 0xff800000df097808 */ /* 0x000fe40006800000 */
[----:B------:R-:W-:Y:S02]  /*176e0*/  FSEL R4, R225, -INF , !P1 ;  /* 0xff800000e1047808 */ /* 0x000fe40004800000 */
[----:B------:R-:W-:Y:S03]  /*176f0*/  ISETP.GT.AND P0, PT, R248, R2, PT ;  /* 0x00000002f800720c */ /* 0x000fe60003f04270 */
[----:B------:R-:W4:Y:S01]  /*17700*/  MUFU.TANH R49, R49 ;  /* 0x0000003100317308 */ /* 0x000f220000002400 */
[----:B------:R-:W-:Y:S02]  /*17710*/  ISETP.GE.AND P3, PT, R2, R243, PT ;  /* 0x000000f30200720c */ /* 0x000fe40003f66270 */
[----:B------:R-:W-:Y:S02]  /*17720*/  FSEL R8, R222, -INF , !P0 ;  /* 0xff800000de087808 */ /* 0x000fe40004000000 */
[----:B------:R-:W-:Y:S02]  /*17730*/  FSEL R225, R9, -INF , !P6 ;  /* 0xff80000009e17808 */ /* 0x000fe40007000000 */
[----:B------:R-:W-:Y:S02]  /*17740*/  FSEL R218, R8, -INF , !P3 ;  /* 0xff80000008da7808 */ /* 0x000fe40005800000 */
[----:B------:R-:W-:Y:S01]  /*17750*/  ISETP.GT.AND P1, PT, R248, R0, PT ;  /* 0x00000000f800720c */ /* 0x000fe20003f24270 */
[----:B------:R-:W5:Y:S01]  /*17760*/  LDSM.16.M88.4 R8, [R231+0xb800] ;  /* 0x00b80000e708783b */ /* 0x000f620000000200 */
[-C--:B------:R-:W-:Y:S01]  /*17770*/  ISETP.GT.AND P5, PT, R247, R2.reuse, PT ;  /* 0x00000002f700720c */ /* 0x080fe20003fa4270 */
[----:B------:R-:W-:Y:S04]  /*17780*/  DEPBAR.LE SB0, 0x0 ;  /* 0x000080000000791a */ /* 0x000fe80000000000 */
[----:B------:R-:W-:Y:S02]  /*17790*/  FSEL R5, R221, -INF , !P1 ;  /* 0xff800000dd057808 */ /* 0x000fe40004800000 */
[----:B------:R-:W-:Y:S01]  /*177a0*/  FSEL R28, R28, -INF , !P4 ;  /* 0xff8000001c1c7808 */ /* 0x000fe20006000000 */
[----:B------:R-:W-:Y:S01]  /*177b0*/  BAR.SYNC.DEFER_BLOCKING 0x0 ;  /* 0x0000000000007b1d */ /* 0x000fe20000010000 */
[----:B------:R-:W-:Y:S02]  /*177c0*/  FSEL R17, R224, -INF , !P5 ;  /* 0xff800000e0117808 */ /* 0x000fe40006800000 */
[----:B------:R-:W-:Y:S02]  /*177d0*/  ISETP.GT.AND P0, PT, R246, R2, PT ;  /* 0x00000002f600720c */ /* 0x000fe40003f04270 */
[C---:B------:R-:W-:Y:S02]  /*177e0*/  ISETP.GE.AND P1, PT, R2.reuse, R244, PT ;  /* 0x000000f40200720c */ /* 0x040fe40003f26270 */
[C---:B------:R-:W-:Y:S02]  /*177f0*/  ISETP.GE.AND P2, PT, R2.reuse, R242, PT ;  /* 0x000000f20200720c */ /* 0x040fe40003f46270 */
[----:B------:R-:W-:Y:S01]  /*17800*/  ISETP.GE.AND P4, PT, R2, R245, PT ;  /* 0x000000f50200720c */ /* 0x000fe20003f86270 */
[----:B------:R-:W-:Y:S01]  /*17810*/  VIADD R2, R240, 0xfffffff8 ;  /* 0xfffffff8f0027836 */ /* 0x000fe20000000000 */
[----:B------:R-:W-:Y:S02]  /*17820*/  ISETP.GT.AND P5, PT, R246, R0, PT ;  /* 0x00000000f600720c */ /* 0x000fe40003fa4270 */
[----:B------:R-:W-:Y:S02]  /*17830*/  FSEL R16, R219, -INF , !P0 ;  /* 0xff800000db107808 */ /* 0x000fe40004000000 */
[----:B------:R-:W-:Y:S02]  /*17840*/  FSEL R14, R143, -INF , !P5 ;  /* 0xff8000008f0e7808 */ /* 0x000fe40006800000 */
[----:B------:R-:W-:Y:S02]  /*17850*/  FSEL R224, R4, -INF , !P1 ;  /* 0xff80000004e07808 */ /* 0x000fe40004800000 */
[C---:B------:R-:W-:Y:S02]  /*17860*/  ISETP.GE.AND P0, PT, R0.reuse, R243, PT ;  /* 0x000000f30000720c */ /* 0x040fe40003f06270 */
[C---:B------:R-:W-:Y:S02]  /*17870*/  ISETP.GE.AND P5, PT, R0.reuse, R242, PT ;  /* 0x000000f20000720c */ /* 0x040fe40003fa6270 */
[-C--:B------:R-:W-:Y:S01]  /*17880*/  ISETP.GE.AND P1, PT, R0, R245.reuse, PT ;  /* 0x000000f50000720c */ /* 0x080fe20003f26270 */
[----:B------:R-:W-:Y:S01]  /*17890*/  VIADD R0, R240, 0xfffffff9 ;  /* 0xfffffff9f0007836 */ /* 0x000fe20000000000 */
[----:B------:R-:W-:Y:S02]  /*178a0*/  ISETP.GT.AND P6, PT, R247, R2, PT ;  /* 0x00000002f700720c */ /* 0x000fe40003fc4270 */
[----:B------:R-:W-:Y:S02]  /*178b0*/  FSEL R17, R17, -INF , !P2 ;  /* 0xff80000011117808 */ /* 0x000fe40005000000 */
[----:B------:R-:W-:Y:S02]  /*178c0*/  FSEL R4, R135, -INF , !P6 ;  /* 0xff80000087047808 */ /* 0x000fe40007000000 */
[CC--:B------:R-:W-:Y:S01]  /*178d0*/  ISETP.GT.AND P6, PT, R246.reuse, R0.reuse, PT ;  /* 0x00000000f600720c */ /* 0x0c0fe20003fc4270 */
[----:B------:R2:W-:Y:S01]  /*178e0*/  STL [R1+0x18], R17 ;  /* 0x0000181101007387 */ /* 0x0005e20000100800 */
[----:B------:R-:W-:Y:S01]  /*178f0*/  FSEL R217, R5, -INF , !P0 ;  /* 0xff80000005d97808 */ /* 0x000fe20004000000 */
[-C--:B-----5:R-:W-:Y:S05]  /*17900*/  HMMA.16816.F32 R52, R212, R8.reuse, R52 ;  /* 0x00000008d434723c */ /* 0x0a0fea0000001834 */
[----:B------:R-:W-:Y:S02]  /*17910*/  ISETP.GT.AND P3, PT, R247, R0, PT ;  /* 0x00000000f700720c */ /* 0x000fe40003f64270 */
[----:B------:R-:W-:Y:S01]  /*17920*/  ISETP.GT.AND P0, PT, R246, R2, PT ;  /* 0x00000002f600720c */ /* 0x000fe20003f04270 */
[C---:B------:R-:W-:Y:S04]  /*17930*/  HMMA.16816.F32 R56, R208.reuse, R8, R56 ;  /* 0x00000008d038723c */ /* 0x040fe80000001838 */
[----:B------:R-:W-:Y:S02]  /*17940*/  FSEL R5, R134, -INF , !P6 ;  /* 0xff80000086057808 */ /* 0x000fe40007000000 */
[----:B------:R-:W-:Y:S02]  /*17950*/  ISETP.GE.AND P6, PT, R2, R242, PT ;  /* 0x000000f20200720c */ /* 0x000fe40003fc6270 */
[----:B------:R-:W-:Y:S01]  /*17960*/  FSEL R15, R15, -INF , !P5 ;  /* 0xff8000000f0f7808 */ /* 0x000fe20006800000 */
[-C--:B------:R-:W-:Y:S03]  /*17970*/  HMMA.16816.F32 R60, R208, R10.reuse, R60 ;  /* 0x0000000ad03c723c */ /* 0x080fe6000000183c */
[----:B------:R-:W-:Y:S01]  /*17980*/  FSEL R13, R138, -INF , !P3 ;  /* 0xff8000008a0d7808 */ /* 0x000fe20005800000 */
[----:B------:R5:W-:Y:S01]  /*17990*/  STL [R1+0x14], R15 ;  /* 0x0000140f01007387 */ /* 0x000be20000100800 */
[----:B------:R-:W-:Y:S01]  /*179a0*/  FSEL R12, R136, -INF , !P0 ;  /* 0xff800000880c7808 */ /* 0x000fe20004000000 */
[----:B------:R-:W-:Y:S01]  /*179b0*/  FMUL.FTZ R52, R52, UR8 ;  /* 0x0000000834347c20 */ /* 0x000fe20008410000 */
[----:B------:R-:W-:Y:S01]  /*179c0*/  FSEL R143, R16, -INF , !P4 ;  /* 0xff800000108f7808 */ /* 0x000fe20006000000 */
[----:B------:R-:W-:Y:S01]  /*179d0*/  FMUL.FTZ R53, R53, UR8 ;  /* 0x0000000835357c20 */ /* 0x000fe20008410000 */
[-C--:B------:R-:W-:Y:S01]  /*179e0*/  ISETP.GT.AND P3, PT, R241, R2.reuse, PT ;  /* 0x00000002f100720c */ /* 0x080fe20003f64270 */
[----:B------:R-:W-:Y:S01]  /*179f0*/  FMUL.FTZ R56, R56, UR8 ;  /* 0x0000000838387c20 */ /* 0x000fe20008410000 */
[----:B------:R-:W-:Y:S01]  /*17a00*/  ISETP.GT.AND P0, PT, R248, R2, PT ;  /* 0x00000002f800720c */ /* 0x000fe20003f04270 */
[----:B------:R-:W-:Y:S01]  /*17a10*/  MUFU.TANH R52, R52 ;  /* 0x0000003400347308 */ /* 0x000fe20000002400 */
[C---:B------:R-:W-:Y:S01]  /*17a20*/  ISETP.GE.AND P2, PT, R2.reuse, R245, PT ;  /* 0x000000f50200720c */ /* 0x040fe20003f46270 */
[----:B------:R-:W-:Y:S04]  /*17a30*/  HMMA.16816.F32 R64, R212, R10, R64 ;  /* 0x0000000ad440723c */ /* 0x000fe80000001840 */
[C---:B------:R-:W-:Y:S01]  /*17a40*/  ISETP.GE.AND P5, PT, R2.reuse, R244, PT ;  /* 0x000000f40200720c */ /* 0x040fe20003fa6270 */
[----:B------:R-:W-:Y:S01]  /*17a50*/  FMUL.FTZ R61, R61, UR8 ;  /* 0x000000083d3d7c20 */ /* 0x000fe20008410000 */
[----:B------:R-:W-:Y:S02]  /*17a60*/  ISETP.GE.AND P4, PT, R2, R243, PT ;  /* 0x000000f30200720c */ /* 0x000fe40003f86270 */
[----:B------:R-:W-:Y:S01]  /*17a70*/  MUFU.TANH R53, R53 ;  /* 0x0000003500357308 */ /* 0x000fe20000002400 */
[----:B------:R-:W-:Y:S01]  /*17a80*/  FSEL R2, R4, -INF , !P6 ;  /* 0xff80000004027808 */ /* 0x000fe20007000000 */
[----:B------:R-:W-:Y:S01]  /*17a90*/  FMUL.FTZ R63, R63, UR8 ;  /* 0x000000083f3f7c20 */ /* 0x000fe20008410000 */
[----:B------:R-:W-:Y:S01]  /*17aa0*/  FSEL R16, R34, -INF , !P0 ;  /* 0xff80000022107808 */ /* 0x000fe20004000000 */
[----:B------:R-:W-:Y:S01]  /*17ab0*/  FMUL.FTZ R34, R54, UR8 ;  /* 0x0000000836227c20 */ /* 0x000fe20008410000 */
[----:B------:R-:W-:Y:S01]  /*17ac0*/  ISETP.GE.AND P0, PT, R0, R245, PT ;  /* 0x000000f50000720c */ /* 0x000fe20003f06270 */
[----:B------:R3:W-:Y:S01]  /*17ad0*/  STL [R1+0xc], R2 ;  /* 0x00000c0201007387 */ /* 0x0007e20000100800 */
[----:B------:R-:W-:Y:S03]  /*17ae0*/  FSEL R136, R14, -INF , !P1 ;  /* 0xff8000000e887808 */ /* 0x000fe60004800000 */
[----:B------:R-:W-:Y:S01]  /*17af0*/  MUFU.TANH R56, R56 ;  /* 0x0000003800387308 */ /* 0x000fe20000002400 */
[----:B--2---:R-:W-:Y:S01]  /*17b00*/  FSEL R17, R137, -INF , !P3 ;  /* 0xff80000089117808 */ /* 0x004fe20005800000 */
[----:B------:R-:W-:Y:S01]  /*17b10*/  FMUL.FTZ R62, R62, UR8 ;  /* 0x000000083e3e7c20 */ /* 0x000fe20008410000 */
[-C--:B------:R-:W-:Y:S02]  /*17b20*/  ISETP.GT.AND P1, PT, R241, R0.reuse, PT ;  /* 0x00000000f100720c */ /* 0x080fe40003f24270 */
[----:B------:R-:W-:Y:S02]  /*17b30*/  ISETP.GT.AND P3, PT, R248, R0, PT ;  /* 0x00000000f800720c */ /* 0x000fe40003f64270 */
[----:B------:R-:W-:Y:S03]  /*17b40*/  FSEL R14, R33, -INF , !P1 ;  /* 0xff800000210e7808 */ /* 0x000fe60004800000 */
[----:B------:R-:W-:Y:S01]  /*17b50*/  MUFU.TANH R34, R34 ;  /* 0x0000002200227308 */ /* 0x000fe20000002400 */
[----:B-----5:R-:W-:Y:S01]  /*17b60*/  FSEL R15, R35, -INF , !P3 ;  /* 0xff800000230f7808 */ /* 0x020fe20005800000 */
[----:B------:R-:W-:Y:S01]  /*17b70*/  FMUL.FTZ R33, R55, UR8 ;  /* 0x0000000837217c20 */ /* 0x000fe20008410000 */
[C---:B------:R-:W-:Y:S02]  /*17b80*/  ISETP.GE.AND P1, PT, R0.reuse, R242, PT ;  /* 0x000000f20000720c */ /* 0x040fe40003f26270 */
[C---:B------:R-:W-:Y:S02]  /*17b90*/  ISETP.GE.AND P3, PT, R0.reuse, R244, PT ;  /* 0x000000f40000720c */ /* 0x040fe40003f66270 */
[-C--:B------:R-:W-:Y:S01]  /*17ba0*/  ISETP.GE.AND P6, PT, R0, R243.reuse, PT ;  /* 0x000000f30000720c */ /* 0x080fe20003fc6270 */
[----:B------:R-:W-:Y:S01]  /*17bb0*/  VIADD R0, R240, 0x1 ;  /* 0x00000001f0007836 */ /* 0x000fe20000000000 */
[----:B------:R-:W-:Y:S01]  /*17bc0*/  FSEL R219, R13, -INF , !P1 ;  /* 0xff8000000ddb7808 */ /* 0x000fe20004800000 */
[----:B------:R-:W-:Y:S01]  /*17bd0*/  MUFU.TANH R33, R33 ;  /* 0x0000002100217308 */ /* 0x000fe20000002400 */
[----:B------:R-:W-:Y:S02]  /*17be0*/  FSEL R135, R12, -INF , !P2 ;  /* 0xff8000000c877808 */ /* 0x000fe40005000000 */
[----:B------:R-:W-:Y:S02]  /*17bf0*/  ISETP.GT.AND P1, PT, R241, R0, PT ;  /* 0x00000000f100720c */ /* 0x000fe40003f24270 */
[----:B---3--:R-:W-:Y:S02]  /*17c00*/  FSEL R2, R5, -INF , !P0 ;  /* 0xff80000005027808 */ /* 0x008fe40004000000 */
[-C--:B------:R-:W-:Y:S03]  /*17c10*/  ISETP.GT.AND P0, PT, R248, R240.reuse, PT ;  /* 0x000000f0f800720c */ /* 0x080fe60003f04270 */
[----:B------:R-:W-:Y:S01]  /*17c20*/  MUFU.TANH R61, R61 ;  /* 0x0000003d003d7308 */ /* 0x000fe20000002400 */
[----:B------:R-:W-:Y:S01]  /*17c30*/  FSEL R142, R15, -INF , !P6 ;  /* 0xff8000000f8e7808 */ /* 0x000fe20007000000 */
[----:B------:R2:W-:Y:S01]  /*17c40*/  STL [R1+0x28], R2 ;  /* 0x0000280201007387 */ /* 0x0005e20000100800 */
[----:B------:R-:W-:Y:S02]  /*17c50*/  FSEL R5, R38, -INF , !P0 ;  /* 0xff80000026057808 */ /* 0x000fe40004000000 */
[----:B------:R-:W-:Y:S02]  /*17c60*/  ISETP.GT.AND P2, PT, R241, R240, PT ;  /* 0x000000f0f100720c */ /* 0x000fe40003f44270 */
[----:B------:R-:W-:Y:S03]  /*17c70*/  ISETP.GE.AND P0, PT, R0, R244, PT ;  /* 0x000000f40000720c */ /* 0x000fe60003f06270 */
[----:B------:R-:W-:Y:S01]  /*17c80*/  MUFU.TANH R15, R51 ;  /* 0x00000033000f7308 */ /* 0x000fe20000002400 */
[C---:B------:R-:W-:Y:S02]  /*17c90*/  ISETP.GT.AND P6, PT, R247.reuse, R240, PT ;  /* 0x000000f0f700720c */ /* 0x040fe40003fc4270 */
[----:B------:R-:W-:Y:S02]  /*17ca0*/  FSEL R12, R36, -INF , !P2 ;  /* 0xff800000240c7808 */ /* 0x000fe40005000000 */
[----:B------:R-:W-:Y:S02]  /*17cb0*/  FSEL R6, R40, -INF , !P6 ;  /* 0xff80000028067808 */ /* 0x000fe40007000000 */
[----:B------:R-:W-:Y:S03]  /*17cc0*/  ISETP.GT.AND P2, PT, R247, R0, PT ;  /* 0x00000000f700720c */ /* 0x000fe60003f44270 */
[----:B------:R-:W-:Y:S01]  /*17cd0*/  MUFU.TANH R138, R63 ;  /* 0x0000003f008a7308 */ /* 0x000fe20000002400 */
[----:B------:R-:W-:Y:S02]  /*17ce0*/  ISETP.GE.AND P6, PT, R240, R244, PT ;  /* 0x000000f4f000720c */ /* 0x000fe40003fc6270 */
[----:B------:R-:W-:Y:S01]  /*17cf0*/  FSEL R137, R17, -INF , !P5 ;  /* 0xff80000011897808 */ /* 0x000fe20006800000 */
[----:B------:R-:W-:Y:S01]  /*17d00*/  FMUL.FTZ R17, R59, UR8 ;  /* 0x000000083b117c20 */ /* 0x000fe20008410000 */
[----:B------:R-:W-:Y:S01]  /*17d10*/  FSEL R134, R16, -INF , !P4 ;  /* 0xff80000010867808 */ /* 0x000fe20006000000 */
[----:B------:R-:W-:Y:S01]  /*17d20*/  FMUL.FTZ R16, R50, UR8 ;  /* 0x0000000832107c20 */ /* 0x000fe20008410000 */
[C---:B------:R-:W-:Y:S03]  /*17d30*/  ISETP.GE.AND P5, PT, R0.reuse, R243, PT ;  /* 0x000000f30000720c */ /* 0x040fe60003fa6270 */
[----:B------:R-:W-:Y:S01]  /*17d40*/  MUFU.TANH R139, R62 ;  /* 0x0000003e008b7308 */ /* 0x000fe20000002400 */
[----:B------:R-:W-:Y:S02]  /*17d50*/  ISETP.GE.AND P4, PT, R0, R245, PT ;  /* 0x000000f50000720c */ /* 0x000fe40003f86270 */
[----:B--2---:R-:W-:Y:S02]  /*17d60*/  FSEL R2, R37, -INF , !P1 ;  /* 0xff80000025027808 */ /* 0x004fe40004800000 */
[-C--:B------:R-:W-:Y:S02]  /*17d70*/  ISETP.GT.AND P1, PT, R248, R0.reuse, PT ;  /* 0x00000000f800720c */ /* 0x080fe40003f24270 */
[----:B------:R-:W-:Y:S01]  /*17d80*/  FSEL R216, R2, -INF , !P0 ;  /* 0xff80000002d87808 */ /* 0x000fe20004000000 */
[----:B------:R-:W-:Y:S01]  /*17d90*/  VIADD R2, R240, 0x8 ;  /* 0x00000008f0027836 */ /* 0x000fe20000000000 */
[----:B------:R-:W-:Y:S01]  /*17da0*/  FSEL R7, R39, -INF , !P1 ;  /* 0xff80000027077808 */ /* 0x000fe20004800000 */
[----:B------:R-:W2:Y:S01]  /*17db0*/  MUFU.TANH R16, R16 ;  /* 0x0000001000107308 */ /* 0x000ea20000002400 */
[----:B------:R-:W-:Y:S02]  /*17dc0*/  ISETP.GT.AND P1, PT, R246, R0, PT ;  /* 0x00000000f600720c */ /* 0x000fe40003f24270 */
[----:B------:R-:W-:Y:S02]  /*17dd0*/  FSEL R37, R14, -INF , !P3 ;  /* 0xff8000000e257808 */ /* 0x000fe40005800000 */
[----:B------:R-:W-:Y:S02]  /*17de0*/  FSEL R13, R43, -INF , !P1 ;  /* 0xff8000002b0d7808 */ /* 0x000fe40004800000 */
[----:B------:R-:W-:Y:S03]  /*17df0*/  ISETP.GE.AND P1, PT, R240, R243, PT ;  /* 0x000000f3f000720c */ /* 0x000fe60003f26270 */
[----:B------:R-:W3:Y:S01]  /*17e00*/  MUFU.TANH R17, R17 ;  /* 0x0000001100117308 */ /* 0x000ee20000002400 */
[----:B------:R-:W-:Y:S01]  /*17e10*/  ISETP.GE.AND P3, PT, R0, R242, PT ;  /* 0x000000f20000720c */ /* 0x000fe20003f66270 */
[----:B------:R-:W-:Y:S01]  /*17e20*/  VIADD R0, R240, 0x9 ;  /* 0x00000009f0007836 */ /* 0x000fe20000000000 */
[----:B------:R-:W-:Y:S02]  /*17e30*/  FSEL R5, R5, -INF , !P1 ;  /* 0xff80000005057808 */ /* 0x000fe40004800000 */
[----:B------:R-:W-:Y:S02]  /*17e40*/  FSEL R14, R41, -INF , !P2 ;  /* 0xff800000290e7808 */ /* 0x000fe40005000000 */
[----:B------:R-:W-:Y:S01]  /*17e50*/  FSEL R220, R12, -INF , !P6 ;  /* 0xff8000000cdc7808 */ /* 0x000fe20007000000 */
[----:B------:R1:W-:Y:S01]  /*17e60*/  STL [R1+0x54], R5 ;  /* 0x0000540501007387 */ /* 0x0003e20000100800 */
[----:B------:R-:W-:Y:S02]  /*17e70*/  ISETP.GT.AND P2, PT, R246, R240, PT ;  /* 0x000000f0f600720c */ /* 0x000fe40003f44270 */
[----:B------:R-:W-:Y:S02]  /*17e80*/  ISETP.GT.AND P6, PT, R247, R2, PT ;  /* 0x00000002f700720c */ /* 0x000fe40003fc4270 */
[----:B------:R-:W-:Y:S02]  /*17e90*/  FSEL R4, R42, -INF , !P2 ;  /* 0xff8000002a047808 */ /* 0x000fe40005000000 */
[----:B------:R-:W-:Y:S02]  /*17ea0*/  FSEL R50, R7, -INF , !P5 ;  /* 0xff80000007327808 */ /* 0x000fe40006800000 */
[----:B------:R-:W-:Y:S02]  /*17eb0*/  ISETP.GE.AND P2, PT, R240, R242, PT ;  /* 0x000000f2f000720c */ /* 0x000fe40003f46270 */
[----:B------:R-:W-:Y:S02]  /*17ec0*/  ISETP.GT.AND P5, PT, R247, R0, PT ;  /* 0x00000000f700720c */ /* 0x000fe40003fa4270 */
[----:B------:R-:W-:Y:S02]  /*17ed0*/  ISETP.GT.AND P1, PT, R246, R2, PT ;  /* 0x00000002f600720c */ /* 0x000fe40003f24270 */
[-C--:B------:R-:W-:Y:S02]  /*17ee0*/  ISETP.GE.AND P0, PT, R240, R245.reuse, PT ;  /* 0x000000f5f000720c */ /* 0x080fe40003f06270 */
[----:B------:R-:W-:Y:S02]  /*17ef0*/  FSEL R9, R45, -INF , !P5 ;  /* 0xff8000002d097808 */ /* 0x000fe40006800000 */
[----:B------:R-:W-:Y:S02]  /*17f00*/  FSEL R8, R46, -INF , !P1 ;  /* 0xff8000002e087808 */ /* 0x000fe40004800000 */
[----:B------:R-:W-:Y:S02]  /*17f10*/  FSEL R38, R14, -INF , !P3 ;  /* 0xff8000000e267808 */ /* 0x000fe40005800000 */
[----:B------:R-:W-:Y:S02]  /*17f20*/  FSEL R36, R6, -INF , !P2 ;  /* 0xff80000006247808 */ /* 0x000fe40005000000 */
[----:B-1----:R-:W-:Y:S02]  /*17f30*/  FSEL R5, R44, -INF , !P6 ;  /* 0xff8000002c057808 */ /* 0x002fe40007000000 */
[----:B------:R-:W-:Y:S02]  /*17f40*/  ISETP.GT.AND P6, PT, R246, R0, PT ;  /* 0x00000000f600720c */ /* 0x000fe40003fc4270 */
[----:B------:R-:W-:Y:S02]  /*17f50*/  FSEL R35, R13, -INF , !P4 ;  /* 0xff8000000d237808 */ /* 0x000fe40006000000 */
[----:B------:R-:W-:Y:S02]  /*17f60*/  FSEL R7, R47, -INF , !P6 ;  /* 0xff8000002f077808 */ /* 0x000fe40007000000 */
[CC--:B------:R-:W-:Y:S02]  /*17f70*/  ISETP.GT.AND P5, PT, R241.reuse, R2.reuse, PT ;  /* 0x00000002f100720c */ /* 0x0c0fe40003fa4270 */
[----:B------:R-:W-:Y:S02]  /*17f80*/  ISETP.GT.AND P1, PT, R248, R2, PT ;  /* 0x00000002f800720c */ /* 0x000fe40003f24270 */
[C---:B------:R-:W-:Y:S02]  /*17f90*/  ISETP.GE.AND P6, PT, R2.reuse, R242, PT ;  /* 0x000000f20200720c */ /* 0x040fe40003fc6270 */
[C---:B------:R-:W-:Y:S02]  /*17fa0*/  ISETP.GE.AND P3, PT, R2.reuse, R245, PT ;  /* 0x000000f50200720c */ /* 0x040fe40003f66270 */
[C---:B------:R-:W-:Y:S02]  /*17fb0*/  ISETP.GE.AND P2, PT, R2.reuse, R244, PT ;  /* 0x000000f40200720c */ /* 0x040fe40003f46270 */
[----:B------:R-:W-:Y:S02]  /*17fc0*/  ISETP.GE.AND P4, PT, R2, R243, PT ;  /* 0x000000f30200720c */ /* 0x000fe40003f86270 */
[----:B------:R-:W-:Y:S02]  /*17fd0*/  FSEL R2, R4, -INF , !P0 ;  /* 0xff80000004027808 */ /* 0x000fe40004000000 */
[----:B------:R-:W-:Y:S02]  /*17fe0*/  FSEL R14, R48, -INF , !P5 ;  /* 0xff800000300e7808 */ /* 0x000fe40006800000 */
[-C--:B------:R-:W-:Y:S01]  /*17ff0*/  ISETP.GT.AND P0, PT, R241, R0.reuse, PT ;  /* 0x00000000f100720c */ /* 0x080fe20003f04270 */
[----:B------:R1:W-:Y:S01]  /*18000*/  STL [R1], R2 ;  /* 0x0000000201007387 */ /* 0x0003e20000100800 */
[----:B------:R-:W-:Y:S02]  /*18010*/  FSEL R14, R14, -INF , !P2 ;  /* 0xff8000000e0e7808 */ /* 0x000fe40005000000 */
[----:B------:R-:W-:Y:S02]  /*18020*/  ISETP.GT.AND P5, PT, R248, R0, PT ;  /* 0x00000000f800720c */ /* 0x000fe40003fa4270 */
[----:B----4-:R-:W-:Y:S01]  /*18030*/  FSEL R4, R49, -INF , !P0 ;  /* 0xff80000031047808 */ /* 0x010fe20004000000 */
[----:B------:R4:W-:Y:S01]  /*18040*/  STL [R1+0x48], R14 ;  /* 0x0000480e01007387 */ /* 0x0009e20000100800 */
[----:B--2---:R-:W-:Y:S01]  /*18050*/  FSEL R13, R16, -INF , !P1 ;  /* 0xff800000100d7808 */ /* 0x004fe20004800000 */
[----:B------:R-:W-:Y:S01]  /*18060*/  FMUL.FTZ R16, R60, UR8 ;  /* 0x000000083c107c20 */ /* 0x000fe20008410000 */
[----:B------:R-:W-:Y:S01]  /*18070*/  FSEL R12, R15, -INF , !P5 ;  /* 0xff8000000f0c7808 */ /* 0x000fe20006800000 */
[----:B------:R-:W-:Y:S01]  /*18080*/  FMUL.FTZ R15, R58, UR8 ;  /* 0x000000083a0f7c20 */ /* 0x000fe20008410000 */
[----:B------:R-:W-:Y:S01]  /*18090*/  FSEL R252, R5, -INF , !P6 ;  /* 0xff80000005fc7808 */ /* 0x000fe20007000000 */
[----:B------:R-:W-:Y:S01]  /*180a0*/  FMUL.FTZ R5, R57, UR8 ;  /* 0x0000000839057c20 */ /* 0x000fe20008410000 */
[C---:B------:R-:W-:Y:S01]  /*180b0*/  ISETP.GE.AND P0, PT, R0.reuse, R242, PT ;  /* 0x000000f20000720c */ /* 0x040fe20003f06270 */
[----:B------:R-:W-:Y:S01]  /*180c0*/  MUFU.TANH R16, R16 ;  /* 0x0000001000107308 */ /* 0x000fe20000002400 */
[C---:B------:R-:W-:Y:S02]  /*180d0*/  ISETP.GE.AND P1, PT, R0.reuse, R245, PT ;  /* 0x000000f50000720c */ /* 0x040fe40003f26270 */
[C---:B------:R-:W-:Y:S02]  /*180e0*/  ISETP.GE.AND P5, PT, R0.reuse, R244, PT ;  /* 0x000000f40000720c */ /* 0x040fe40003fa6270 */
[-C--:B------:R-:W-:Y:S01]  /*180f0*/  ISETP.GE.AND P6, PT, R0, R243.reuse, PT ;  /* 0x000000f30000720c */ /* 0x080fe20003fc6270 */
[----:B------:R-:W-:Y:S01]  /*18100*/  VIADD R0, R240, 0x10 ;  /* 0x00000010f0007836 */ /* 0x000fe20000000000 */
[----:B------:R-:W-:Y:S03]  /*18110*/  FSEL R251, R8, -INF , !P3 ;  /* 0xff80000008fb7808 */ /* 0x000fe60005800000 */
[----:B------:R-:W-:Y:S01]  /*18120*/  MUFU.TANH R5, R5 ;  /* 0x0000000500057308 */ /* 0x000fe20000002400 */
[----:B------:R-:W-:Y:S02]  /*18130*/  FSEL R227, R9, -INF , !P0 ;  /* 0xff80000009e37808 */ /* 0x000fe40004000000 */
[----:B------:R-:W-:Y:S01]  /*18140*/  ISETP.GT.AND P0, PT, R241, R0, PT ;  /* 0x00000000f100720c */ /* 0x000fe20003f04270 */
[----:B-1----:R-:W-:Y:S01]  /*18150*/  VIADD R2, R240, 0x11 ;  /* 0x00000011f0027836 */ /* 0x002fe20000000000 */
[----:B------:R-:W-:Y:S02]  /*18160*/  FSEL R250, R7, -INF , !P1 ;  /* 0xff80000007fa7808 */ /* 0x000fe40004800000 */
[----:B------:R-:W-:Y:S03]  /*18170*/  FSEL R6, R52, -INF , !P0 ;  /* 0xff80000034067808 */ /* 0x000fe60004000000 */
[----:B------:R-:W1:Y:S01]  /*18180*/  MUFU.TANH R15, R15 ;  /* 0x0000000f000f7308 */ /* 0x000e620000002400 */
[-C--:B------:R-:W-:Y:S01]  /*18190*/  ISETP.GT.AND P3, PT, R241, R2.reuse, PT ;  /* 0x00000002f100720c */ /* 0x080fe20003f64270 */
[----:B----4-:R-:W-:Y:S01]  /*181a0*/  FMUL.FTZ R14, R64, UR8 ;  /* 0x00000008400e7c20 */ /* 0x010fe20008410000 */
[C---:B------:R-:W-:Y:S02]  /*181b0*/  ISETP.GT.AND P0, PT, R248.reuse, R2, PT ;  /* 0x00000002f800720c */ /* 0x040fe40003f04270 */
[----:B------:R-:W-:Y:S02]  /*181c0*/  FSEL R9, R53, -INF , !P3 ;  /* 0xff80000035097808 */ /* 0x000fe40005800000 */
[-C--:B------:R-:W-:Y:S03]  /*181d0*/  ISETP.GT.AND P3, PT, R247, R0.reuse, PT ;  /* 0x00000000f700720c */ /* 0x080fe60003f64270 */
[----:B------:R-:W2:Y:S01]  /*181e0*/  MUFU.TANH R14, R14 ;  /* 0x0000000e000e7308 */ /* 0x000ea20000002400 */
[----:B------:R-:W-:Y:S02]  /*181f0*/  ISETP.GT.AND P1, PT, R248, R0, PT ;  /* 0x00000000f800720c */ /* 0x000fe40003f24270 */
[----:B------:R-:W-:Y:S02]  /*18200*/  FSEL R10, R56, -INF , !P3 ;  /* 0xff800000380a7808 */ /* 0x000fe40005800000 */
[----:B------:R-:W-:Y:S02]  /*18210*/  FSEL R7, R33, -INF , !P0 ;  /* 0xff80000021077808 */ /* 0x000fe40004000000 */
[----:B------:R-:W-:Y:S02]  /*18220*/  ISETP.GT.AND P3, PT, R246, R2, PT ;  /* 0x00000002f600720c */ /* 0x000fe40003f64270 */
[----:B------:R-:W-:Y:S02]  /*18230*/  ISETP.GE.AND P0, PT, R0, R244, PT ;  /* 0x000000f40000720c */ /* 0x000fe40003f06270 */
[----:B------:R-:W-:Y:S02]  /*18240*/  FSEL R8, R34, -INF , !P1 ;  /* 0xff80000022087808 */ /* 0x000fe40004800000 */
[-C--:B------:R-:W-:Y:S02]  /*18250*/  ISETP.GE.AND P2, PT, R0, R243.reuse, PT ;  /* 0x000000f30000720c */ /* 0x080fe40003f46270 */
[----:B------:R-:W-:Y:S02]  /*18260*/  FSEL R39, R4, -INF , !P5 ;  /* 0xff80000004277808 */ /* 0x000fe40006800000 */
[----:B---3--:R-:W-:Y:S01]  /*18270*/  FSEL R4, R17, -INF , !P3 ;  /* 0xff80000011047808 */ /* 0x008fe20005800000 */
[----:B------:R-:W-:Y:S01]  /*18280*/  FMUL.FTZ R17, R65, UR8 ;  /* 0x0000000841117c20 */ /* 0x000fe20008410000 */
[----:B------:R-:W-:Y:S02]  /*18290*/  FSEL R54, R6, -INF , !P0 ;  /* 0xff80000006367808 */ /* 0x000fe40004000000 */
[----:B------:R-:W-:Y:S02]  /*182a0*/  FSEL R6, R8, -INF , !P2 ;  /* 0xff80000008067808 */ /* 0x000fe40005000000 */
[----:B------:R-:W-:Y:S01]  /*182b0*/  FSEL R52, R12, -INF , !P6 ;  /* 0xff8000000c347808 */ /* 0x000fe20007000000 */
[----:B------:R-:W3:Y:S01]  /*182c0*/  MUFU.TANH R17, R17 ;  /* 0x0000001100117308 */ /* 0x000ee20000002400 */
[----:B------:R-:W-:Y:S01]  /*182d0*/  ISETP.GT.AND P1, PT, R246, R0, PT ;  /* 0x00000000f600720c */ /* 0x000fe20003f24270 */
[----:B------:R4:W-:Y:S01]  /*182e0*/  STL [R1+0x30], R6 ;  /* 0x0000300601007387 */ /* 0x0009e20000100800 */
[----:B------:R-:W-:Y:S02]  /*182f0*/  ISETP.GT.AND P6, PT, R247, R2, PT ;  /* 0x00000002f700720c */ /* 0x000fe40003fc4270 */
[----:B-1----:R-:W-:Y:S02]  /*18300*/  FSEL R11, R15, -INF , !P1 ;  /* 0xff8000000f0b7808 */ /* 0x002fe40004800000 */
[----:B------:R-:W-:Y:S02]  /*18310*/  FSEL R5, R5, -INF , !P6 ;  /* 0xff80000005057808 */ /* 0x000fe40007000000 */
[C---:B------:R-:W-:Y:S02]  /*18320*/  ISETP.GE.AND P6, PT, R2.reuse, R244, PT ;  /* 0x000000f40200720c */ /* 0x040fe40003fc6270 */
[C---:B------:R-:W-:Y:S02]  /*18330*/  ISETP.GE.AND P1, PT, R2.reuse, R243, PT ;  /* 0x000000f30200720c */ /* 0x040fe40003f26270 */
[CC--:B------:R-:W-:Y:S02]  /*18340*/  ISETP.GE.AND P3, PT, R2.reuse, R242.reuse, PT ;  /* 0x000000f20200720c */ /* 0x0c0fe40003f66270 */
[-C--:B------:R-:W-:Y:S01]  /*18350*/  ISETP.GE.AND P0, PT, R2, R245.reuse, PT ;  /* 0x000000f50200720c */ /* 0x080fe20003f06270 */
[----:B------:R-:W-:Y:S01]  /*18360*/  VIADD R2, R240, 0x19 ;  /* 0x00000019f0027836 */ /* 0x000fe20000000000 */
[----:B------:R-:W-:Y:S02]  /*18370*/  FSEL R34, R13, -INF , !P4 ;  /* 0xff8000000d227808 */ /* 0x000fe40006000000 */
[C---:B------:R-:W-:Y:S02]  /*18380*/  ISETP.GE.AND P5, PT, R0.reuse, R242, PT ;  /* 0x000000f20000720c */ /* 0x040fe40003fa6270 */
[-C--:B------:R-:W-:Y:S01]  /*18390*/  ISETP.GE.AND P4, PT, R0, R245.reuse, PT ;  /* 0x000000f50000720c */ /* 0x080fe20003f86270 */
[----:B------:R-:W-:Y:S01]  /*183a0*/  VIADD R0, R240, 0x18 ;  /* 0x00000018f0007836 */ /* 0x000fe20000000000 */
[----:B------:R-:W-:Y:S02]  /*183b0*/  FSEL R57, R9, -INF , !P6 ;  /* 0xff80000009397808 */ /* 0x000fe40007000000 */
[----:B------:R-:W-:Y:S02]  /*183c0*/  ISETP.GT.AND P6, PT, R247, R2, PT ;  /* 0x00000002f700720c */ /* 0x000fe40003fc4270 */
[----:B------:R-:W-:Y:S02]  /*183d0*/  FSEL R33, R7, -INF , !P1 ;  /* 0xff80000007217808 */ /* 0x000fe40004800000 */
[----:B------:R-:W-:Y:S02]  /*183e0*/  FSEL R15, R61, -INF , !P6 ;  /* 0xff8000003d0f7808 */ /* 0x000fe40007000000 */
[----:B------:R-:W-:Y:S02]  /*183f0*/  ISETP.GT.AND P2, PT, R247, R0, PT ;  /* 0x00000000f700720c */ /* 0x000fe40003f44270 */
[C---:B------:R-:W-:Y:S02]  /*18400*/  ISETP.GT.AND P1, PT, R246.reuse, R2, PT ;  /* 0x00000002f600720c */ /* 0x040fe40003f24270 */
[----:B------:R-:W-:Y:S02]  /*18410*/  ISETP.GT.AND P6, PT, R246, R0, PT ;  /* 0x00000000f600720c */ /* 0x000fe40003fc4270 */
[----:B------:R-:W-:Y:S02]  /*18420*/  FSEL R16, R16, -INF , !P2 ;  /* 0xff80000010107808 */ /* 0x000fe40005000000 */
[----:B------:R-:W-:Y:S02]  /*18430*/  FSEL R223, R10, -INF , !P5 ;  /* 0xff8000000adf7808 */ /* 0x000fe40006800000 */
[----:B------:R-:W-:Y:S02]  /*18440*/  FSEL R221, R5, -INF , !P3 ;  /* 0xff80000005dd7808 */ /* 0x000fe40005800000 */
[----:B------:R-:W-:Y:S02]  /*18450*/  FSEL R138, R138, -INF , !P1 ;  /* 0xff8000008a8a7808 */ /* 0x000fe40004800000 */
[----:B------:R-:W-:Y:S02]  /*18460*/  FSEL R139, R139, -INF , !P6 ;  /* 0xff8000008b8b7808 */ /* 0x000fe40007000000 */
[----:B------:R-:W-:Y:S02]  /*18470*/  FSEL R222, R11, -INF , !P4 ;  /* 0xff8000000bde7808 */ /* 0x000fe40006000000 */
[----:B------:R-:W-:Y:S02]  /*18480*/  ISETP.GE.AND P2, PT, R2, R242, PT ;  /* 0x000000f20200720c */ /* 0x000fe40003f46270 */
[-C--:B------:R-:W-:Y:S02]  /*18490*/  ISETP.GT.AND P5, PT, R241, R2.reuse, PT ;  /* 0x00000002f100720c */ /* 0x080fe40003fa4270 */
[----:B------:R-:W-:Y:S02]  /*184a0*/  ISETP.GT.AND P3, PT, R248, R2, PT ;  /* 0x00000002f800720c */ /* 0x000fe40003f64270 */
[C---:B------:R-:W-:Y:S02]  /*184b0*/  ISETP.GE.AND P1, PT, R2.reuse, R245, PT ;  /* 0x000000f50200720c */ /* 0x040fe40003f26270 */
[C---:B------:R-:W-:Y:S02]  /*184c0*/  ISETP.GE.AND P6, PT, R2.reuse, R244, PT ;  /* 0x000000f40200720c */ /* 0x040fe40003fc6270 */
[----:B------:R-:W-:Y:S02]  /*184d0*/  ISETP.GE.AND P4, PT, R2, R243, PT ;  /* 0x000000f30200720c */ /* 0x000fe40003f86270 */
[----:B------:R-:W-:Y:S01]  /*184e0*/  FSEL R226, R4, -INF , !P0 ;  /* 0xff80000004e27808 */ /* 0x000fe20004000000 */
[----:B--234-:R-:W-:Y:S10]  /*184f0*/  BRA.U.ANY UP0, `(.L_x_619) ;  /* 0xffffffd9003c7547 */ /* 0x01cff4000b93ffff */
.L_x_618:
[----:B-1----:R-:W2:Y:S01]  /*18500*/  LDL.LU R4, [R1+0xc] ;  /* 0x00000c0001047983 */ /* 0x002ea20000300800 */
[----:B------:R-:W-:Y:S01]  /*18510*/  MOV R42, R219 ;  /* 0x000000db002a7202 */ /* 0x000fe20000000f00 */
[----:B------:R-:W-:Y:S01]  /*18520*/  FMUL.FTZ R67, R67, UR8 ;  /* 0x0000000843437c20 */ /* 0x000fe20008410000 */
[----:B------:R-:W-:Y:S01]  /*18530*/  FMNMX3.FTZ R5, R132, R30, R31, !PT ;  /* 0x0000001e84057276 */ /* 0x000fe2000781001f */
[----:B------:R-:W3:Y:S01]  /*18540*/  LDL.LU R2, [R1+0x5c] ;  /* 0x00005c0001027983 */ /* 0x000ee20000300800 */
[----:B------:R-:W-:Y:S01]  /*18550*/  FMUL.FTZ R66, R66, UR8 ;  /* 0x0000000842427c20 */ /* 0x000fe20008410000 */
[----:B------:R-:W-:Y:S01]  /*18560*/  FMNMX3.FTZ R6, R141, R24, R23, !PT ;  /* 0x000000188d067276 */ /* 0x000fe20007810017 */
[----:B------:R-:W-:Y:S01]  /*18570*/  IMAD.MOV.U32 R58, RZ, RZ, R218 ;  /* 0x000000ffff3a7224 */ /* 0x000fe200078e00da */
[----:B------:R1:W-:Y:S01]  /*18580*/  STL [R1+0xdc], R126 ;  /* 0x0000dc7e01007387 */ /* 0x0003e20000100800 */
[----:B------:R-:W4:Y:S01]  /*18590*/  MUFU.TANH R67, R67 ;  /* 0x0000004300437308 */ /* 0x000f220000002400 */
[----:B------:R-:W-:Y:S01]  /*185a0*/  MOV R61, R217 ;  /* 0x000000d9003d7202 */ /* 0x000fe20000000f00 */
[----:B------:R-:W-:Y:S01]  /*185b0*/  IMAD.SHL.U32 R10, R238, 0x8, RZ ;  /* 0x00000008ee0a7824 */ /* 0x000fe200078e00ff */
[----:B------:R4:W-:Y:S01]  /*185c0*/  STL [R1+0xd8], R127 ;  /* 0x0000d87f01007387 */ /* 0x0009e20000100800 */
[----:B------:R-:W-:Y:S01]  /*185d0*/  FMNMX3.FTZ R5, R5, R28, R27, !PT ;  /* 0x0000001c05057276 */ /* 0x000fe2000781001b */
[----:B------:R-:W-:Y:S01]  /*185e0*/  UISETP.GT.AND UP0, UPT, UR9, UR14, UPT ;  /* 0x0000000e0900728c */ /* 0x000fe2000bf04270 */
[----:B------:R-:W-:Y:S01]  /*185f0*/  MOV R51, R224 ;  /* 0x000000e000337202 */ /* 0x000fe20000000f00 */
[----:B------:R4:W-:Y:S01]  /*18600*/  STL [R1+0xd4], R128 ;  /* 0x0000d48001007387 */ /* 0x0009e20000100800 */
[----:B------:R-:W-:Y:S02]  /*18610*/  MOV R56, R225 ;  /* 0x000000e100387202 */ /* 0x000fe40000000f00 */
[----:B------:R-:W3:Y:S01]  /*18620*/  MUFU.TANH R66, R66 ;  /* 0x0000004200427308 */ /* 0x000ee20000002400 */
[----:B------:R-:W-:Y:S01]  /*18630*/  MOV R46, R143 ;  /* 0x0000008f002e7202 */ /* 0x000fe20000000f00 */
[----:B------:R4:W-:Y:S01]  /*18640*/  STL [R1+0xd0], R129 ;  /* 0x0000d08101007387 */ /* 0x0009e20000100800 */
[----:B------:R-:W-:Y:S01]  /*18650*/  MOV R47, R136 ;  /* 0x00000088002f7202 */ /* 0x000fe20000000f00 */
[----:B------:R-:W-:Y:S01]  /*18660*/  UMOV UR19, UR9 ;  /* 0x0000000900137c82 */ /* 0x000fe20008000000 */
[----:B------:R-:W-:Y:S01]  /*18670*/  MOV R60, R134 ;  /* 0x00000086003c7202 */ /* 0x000fe20000000f00 */
[----:B------:R-:W-:Y:S01]  /*18680*/  STL [R1+0xcc], R130 ;  /* 0x0000cc8201007387 */ /* 0x000fe20000100800 */
[----:B------:R-:W-:Y:S02]  /*18690*/  FMNMX3.FTZ R5, R5, R58, R61, !PT ;  /* 0x0000003a05057276 */ /* 0x000fe4000781003d */
[----:B------:R-:W-:Y:S01]  /*186a0*/  ISETP.GE.AND P0, PT, R0, R242, PT ;  /* 0x000000f20000720c */ /* 0x000fe20003f06270 */
[----:B------:R-:W-:Y:S01]  /*186b0*/  STL [R1+0xc8], R131 ;  /* 0x0000c88301007387 */ /* 0x000fe20000100800 */
[----:B------:R-:W-:Y:S02]  /*186c0*/  MOV R59, R135 ;  /* 0x00000087003b7202 */ /* 0x000fe40000000f00 */
[----:B------:R-:W-:Y:S01]  /*186d0*/  FSEL R219, R15, -INF , !P2 ;  /* 0xff8000000fdb7808 */ /* 0x000fe20005000000 */
[----:B------:R-:W3:Y:S01]  /*186e0*/  LDL.LU R40, [R1+0x18] ;  /* 0x0000180001287983 */ /* 0x000ee20000300800 */
[----:B------:R-:W-:Y:S02]  /*186f0*/  FSEL R218, R16, -INF , !P0 ;  /* 0xff80000010da7808 */ /* 0x000fe40004000000 */
[----:B------:R-:W-:Y:S01]  /*18700*/  MOV R236, R34 ;  /* 0x0000002200ec7202 */ /* 0x000fe20000000f00 */
[----:B-1----:R-:W3:Y:S01]  /*18710*/  LDL.LU R126, [R1+0x14] ;  /* 0x00001400017e7983 */ /* 0x002ee20000300800 */
[-C--:B------:R-:W-:Y:S02]  /*18720*/  ISETP.GT.AND P2, PT, R241, R0.reuse, PT ;  /* 0x00000000f100720c */ /* 0x080fe40003f44270 */
[----:B------:R-:W-:Y:S01]  /*18730*/  FSEL R17, R17, -INF , !P5 ;  /* 0xff80000011117808 */ /* 0x000fe20006800000 */
[----:B------:R-:W-:Y:S01]  /*18740*/  STL [R1+0xb8], R240 ;  /* 0x0000b8f001007387 */ /* 0x000fe20000100800 */
[----:B------:R-:W-:Y:S02]  /*18750*/  FSEL R14, R14, -INF , !P2 ;  /* 0xff8000000e0e7808 */ /* 0x000fe40005000000 */
[----:B------:R-:W-:Y:S01]  /*18760*/  ISETP.GT.AND P0, PT, R248, R0, PT ;  /* 0x00000000f800720c */ /* 0x000fe20003f04270 */
[----:B------:R-:W-:Y:S01]  /*18770*/  STL [R1+0xb4], R249 ;  /* 0x0000b4f901007387 */ /* 0x000fe20000100800 */
[C---:B------:R-:W-:Y:S02]  /*18780*/  ISETP.GE.AND P5, PT, R0.reuse, R245, PT ;  /* 0x000000f50000720c */ /* 0x040fe40003fa6270 */
[----:B------:R-:W-:Y:S01]  /*18790*/  ISETP.GE.AND P2, PT, R0, R244, PT ;  /* 0x000000f40000720c */ /* 0x000fe20003f46270 */
[----:B------:R-:W-:Y:S01]  /*187a0*/  STL [R1+0xb0], R247 ;  /* 0x0000b0f701007387 */ /* 0x000fe20000100800 */
[----:B------:R-:W-:Y:S02]  /*187b0*/  FSEL R138, R138, -INF , !P1 ;  /* 0xff8000008a8a7808 */ /* 0x000fe40004800000 */
[----:B------:R-:W-:Y:S01]  /*187c0*/  FSEL R139, R139, -INF , !P5 ;  /* 0xff8000008b8b7808 */ /* 0x000fe20006800000 */
[----:B------:R-:W-:Y:S01]  /*187d0*/  STL [R1+0xac], R246 ;  /* 0x0000acf601007387 */ /* 0x000fe20000100800 */
[----:B------:R-:W-:Y:S02]  /*187e0*/  FSEL R48, R17, -INF , !P6 ;  /* 0xff80000011307808 */ /* 0x000fe40007000000 */
[----:B------:R-:W-:Y:S01]  /*187f0*/  LOP3.LUT R224, R10, 0x38, RZ, 0xc0, !PT ;  /* 0x000000380ae07812 */ /* 0x000fe200078ec0ff */
[----:B------:R-:W-:Y:S01]  /*18800*/  STL [R1+0xa8], R235 ;  /* 0x0000a8eb01007387 */ /* 0x000fe20000100800 */
[----:B------:R-:W-:Y:S03]  /*18810*/  SHF.R.U32.HI R225, RZ, 0x1, R238 ;  /* 0x00000001ffe17819 */ /* 0x000fe600000116ee */
[----:B------:R-:W-:Y:S01]  /*18820*/  STL [R1+0xa4], R234 ;  /* 0x0000a4ea01007387 */ /* 0x000fe20000100800 */
[----:B------:R-:W-:Y:S03]  /*18830*/  LOP3.LUT R212, R225, 0x8, RZ, 0xc0, !PT ;  /* 0x00000008e1d47812 */ /* 0x000fe600078ec0ff */
[----:B------:R-:W-:Y:S04]  /*18840*/  STL [R1+0xa0], R233 ;  /* 0x0000a0e901007387 */ /* 0x000fe80000100800 */
[----:B------:R-:W-:Y:S04]  /*18850*/  STL [R1+0x9c], R232 ;  /* 0x00009ce801007387 */ /* 0x000fe80000100800 */
[----:B------:R1:W-:Y:S04]  /*18860*/  STL [R1+0x98], R231 ;  /* 0x000098e701007387 */ /* 0x0003e80000100800 */
[----:B------:R-:W-:Y:S04]  /*18870*/  STL [R1+0x94], R230 ;  /* 0x000094e601007387 */ /* 0x000fe80000100800 */
[----:B------:R1:W-:Y:S04]  /*18880*/  STL [R1+0x90], R229 ;  /* 0x000090e501007387 */ /* 0x0003e80000100800 */
[----:B------:R1:W-:Y:S04]  /*18890*/  STL [R1+0x8c], R228 ;  /* 0x00008ce401007387 */ /* 0x0003e80000100800 */
[----:B----4-:R-:W4:Y:S04]  /*188a0*/  LDL.LU R127, [R1+0x28] ;  /* 0x00002800017f7983 */ /* 0x010f280000300800 */
[----:B------:R-:W4:Y:S04]  /*188b0*/  LDL.LU R128, [R1] ;  /* 0x0000000001807983 */ /* 0x000f280000300800 */
[----:B------:R-:W4:Y:S01]  /*188c0*/  LDL.LU R129, [R1+0x48] ;  /* 0x0000480001817983 */ /* 0x000f220000300800 */
[----:B-1----:R-:W-:Y:S03]  /*188d0*/  FSEL R231, R14, -INF , !P2 ;  /* 0xff8000000ee77808 */ /* 0x002fe60005000000 */
[----:B------:R-:W4:Y:S04]  /*188e0*/  LDL.LU R130, [R1+0x54] ;  /* 0x0000540001827983 */ /* 0x000f280000300800 */
[----:B------:R-:W4:Y:S01]  /*188f0*/  LDL.LU R131, [R1+0x30] ;  /* 0x0000300001837983 */ /* 0x000f220000300800 */
[----:B------:R-:W-:Y:S03]  /*18900*/  IMAD.MOV.U32 R229, RZ, RZ, R137 ;  /* 0x000000ffffe57224 */ /* 0x000fe600078e0089 */
[----:B------:R-:W-:Y:S01]  /*18910*/  STL [R1+0xbc], R242 ;  /* 0x0000bcf201007387 */ /* 0x000fe20000100800 */
[----:B------:R-:W-:Y:S03]  /*18920*/  MOV R228, R36 ;  /* 0x0000002400e47202 */ /* 0x000fe60000000f00 */
[----:B------:R-:W-:Y:S04]  /*18930*/  STL [R1+0xc0], R241 ;  /* 0x0000c0f101007387 */ /* 0x000fe80000100800 */
[----:B------:R-:W-:Y:S04]  /*18940*/  STL [R1+0xc4], R248 ;  /* 0x0000c4f801007387 */ /* 0x000fe80000100800 */
[----:B------:R-:W-:Y:S01]  /*18950*/  STL [R1+0x88], R10 ;  /* 0x0000880a01007387 */ /* 0x000fe20000100800 */
[----:B--2---:R-:W-:Y:S02]  /*18960*/  MOV R41, R4 ;  /* 0x0000000400297202 */ /* 0x004fe40000000f00 */
[----:B------:R-:W-:Y:S02]  /*18970*/  FMNMX3.FTZ R4, R3, R133, R29, !PT ;  /* 0x0000008503047276 */ /* 0x000fe4000781001d */
[----:B---3--:R-:W-:Y:S02]  /*18980*/  MOV R9, R2 ;  /* 0x0000000200097202 */ /* 0x008fe40000000f00 */
[----:B------:R-:W-:Y:S02]  /*18990*/  FMNMX3.FTZ R2, R140, R19, R20, !PT ;  /* 0x000000138c027276 */ /* 0x000fe40007810014 */
[----:B------:R-:W-:Y:S02]  /*189a0*/  FMNMX3.FTZ R7, R4, R25, R26, !PT ;  /* 0x0000001904077276 */ /* 0x000fe4000781001a */
[----:B------:R-:W-:Y:S02]  /*189b0*/  FMNMX3.FTZ R2, R2, R22, R18, !PT ;  /* 0x0000001602027276 */ /* 0x000fe40007810012 */
[----:B------:R-:W-:Y:S04]  /*189c0*/  MOV R36, R9 ;  /* 0x0000000900247202 */ /* 0x000fe80000000f00 */
[----:B------:R-:W-:Y:S02]  /*189d0*/  MOV R45, R36 ;  /* 0x00000024002d7202 */ /* 0x000fe40000000f00 */
        /* <DEDUP_REMOVED lines=11> */
[----:B------:R-:W-:Y:S03]  /*18a90*/  FMNMX3.FTZ R5, R6, R220, R216, !PT ;  /* 0x000000dc06057276 */ /* 0x000fe600078100d8 */
[----:B------:R-:W1:Y:S02]  /*18aa0*/  SHFL.BFLY PT, R8, R137, 0x2, 0x1f ;  /* 0x0c401f0089087f89 */ /* 0x000e6400000e0000 */
[----:B-1----:R-:W-:Y:S02]  /*18ab0*/  FMNMX.FTZ R137, R137, R8, !PT ;  /* 0x0000000889897209 */ /* 0x002fe40007810000 */
[----:B----4-:R-:W-:Y:S04]  /*18ac0*/  FMNMX3.FTZ R2, R2, R59, R127, !PT ;  /* 0x0000003b02027276 */ /* 0x010fe8000781007f */
[----:B------:R-:W1:Y:S01]  /*18ad0*/  SHFL.BFLY PT, R8, R137, 0x1, 0x1f ;  /* 0x0c201f0089087f89 */ /* 0x000e6200000e0000 */
[----:B------:R-:W-:Y:S02]  /*18ae0*/  FMNMX3.FTZ R6, R2, R128, R35, !PT ;  /* 0x0000008002067276 */ /* 0x000fe40007810023 */
[----:B------:R-:W-:Y:S02]  /*18af0*/  FMNMX3.FTZ R5, R5, R129, R39, !PT ;  /* 0x0000008105057276 */ /* 0x000fe40007810027 */
[----:B------:R-:W-:Y:S02]  /*18b00*/  FMNMX3.FTZ R4, R4, R130, R50, !PT ;  /* 0x0000008204047276 */ /* 0x000fe40007810032 */
[----:B------:R-:W-:Y:S02]  /*18b10*/  FMNMX3.FTZ R5, R5, R54, R57, !PT ;  /* 0x0000003605057276 */ /* 0x000fe40007810039 */
[----:B------:R-:W-:Y:S02]  /*18b20*/  FMNMX3.FTZ R2, R4, R236, R52, !PT ;  /* 0x000000ec04027276 */ /* 0x000fe40007810034 */
[----:B------:R-:W-:Y:S02]  /*18b30*/  FSEL R4, R67, -INF , !P3 ;  /* 0xff80000043047808 */ /* 0x000fe40005800000 */
[----:B------:R-:W-:Y:S02]  /*18b40*/  ISETP.GE.AND P3, PT, R0, R243, PT ;  /* 0x000000f30000720c */ /* 0x000fe40003f66270 */
[----:B------:R-:W-:Y:S02]  /*18b50*/  FMNMX3.FTZ R0, R6, R251, R250, !PT ;  /* 0x000000fb06007276 */ /* 0x000fe400078100fa */
[----:B------:R-:W-:Y:S02]  /*18b60*/  FSEL R6, R66, -INF , !P0 ;  /* 0xff80000042067808 */ /* 0x000fe40004000000 */
[----:B------:R-:W-:Y:S02]  /*18b70*/  FMNMX3.FTZ R0, R0, R222, R226, !PT ;  /* 0x000000de00007276 */ /* 0x000fe400078100e2 */
[----:B------:R-:W-:Y:S02]  /*18b80*/  FMNMX3.FTZ R2, R2, R131, R33, !PT ;  /* 0x0000008302027276 */ /* 0x000fe40007810021 */
[----:B------:R-:W-:Y:S02]  /*18b90*/  FSEL R55, R4, -INF , !P4 ;  /* 0xff80000004377808 */ /* 0x000fe40006000000 */
[----:B------:R-:W-:Y:S02]  /*18ba0*/  FSEL R49, R6, -INF , !P3 ;  /* 0xff80000006317808 */ /* 0x000fe40005800000 */
[----:B------:R-:W-:Y:S02]  /*18bb0*/  FMNMX3.FTZ R0, R0, R139, R138, !PT ;  /* 0x0000008b00007276 */ /* 0x000fe4000781008a */
[----:B------:R-:W-:Y:S02]  /*18bc0*/  FMNMX3.FTZ R4, R2, R49, R55, !PT ;  /* 0x0000003102047276 */ /* 0x000fe40007810037 */
[----:B------:R-:W-:Y:S01]  /*18bd0*/  FMNMX3.FTZ R5, R5, R231, R48, !PT ;  /* 0x000000e705057276 */ /* 0x000fe20007810030 */
[----:B------:R-:W2:Y:S01]  /*18be0*/  SHFL.BFLY PT, R2, R0, 0x2, 0x1f ;  /* 0x0c401f0000027f89 */ /* 0x000ea200000e0000 */
[----:B-1----:R-:W-:Y:S07]  /*18bf0*/  FMNMX.FTZ R137, R137, R8, !PT ;  /* 0x0000000889897209 */ /* 0x002fee0007810000 */
[----:B------:R-:W1:Y:S01]  /*18c00*/  SHFL.BFLY PT, R6, R5, 0x2, 0x1f ;  /* 0x0c401f0005067f89 */ /* 0x000e6200000e0000 */
[C---:B------:R-:W-:Y:S01]  /*18c10*/  FSETP.NEU.FTZ.AND P1, PT, R137.reuse, -INF , PT ;  /* 0xff8000008900780b */ /* 0x040fe20003f3d000 */
[----:B------:R-:W-:Y:S06]  /*18c20*/  FMUL.FTZ R213, R137, UR4 ;  /* 0x0000000489d57c20 */ /* 0x000fec0008410000 */
[----:B------:R-:W3:Y:S01]  /*18c30*/  SHFL.BFLY PT, R7, R4, 0x2, 0x1f ;  /* 0x0c401f0004077f89 */ /* 0x000ee200000e0000 */
[----:B------:R-:W-:Y:S05]  /*18c40*/  FSEL R213, R213, RZ, P1 ;  /* 0x000000ffd5d57208 */ /* 0x000fea0000800000 */
[--C-:B------:R-:W-:Y:S01]  /*18c50*/  FFMA.FTZ R223, R223, UR4, -R213.reuse ;  /* 0x00000004dfdf7c23 */ /* 0x100fe200080108d5 */
[--C-:B------:R-:W-:Y:S01]  /*18c60*/  FFMA.FTZ R221, R221, UR4, -R213.reuse ;  /* 0x00000004dddd7c23 */ /* 0x100fe200080108d5 */
[--C-:B------:R-:W-:Y:S01]  /*18c70*/  FFMA.FTZ R218, R218, UR4, -R213.reuse ;  /* 0x00000004dada7c23 */ /* 0x100fe200080108d5 */
[----:B--2---:R-:W-:Y:S02]  /*18c80*/  FMNMX.FTZ R0, R0, R2, !PT ;  /* 0x0000000200007209 */ /* 0x004fe40007810000 */
[----:B-1----:R-:W-:Y:S03]  /*18c90*/  FMNMX.FTZ R5, R5, R6, !PT ;  /* 0x0000000605057209 */ /* 0x002fe60007810000 */
[----:B------:R-:W1:Y:S01]  /*18ca0*/  SHFL.BFLY PT, R2, R0, 0x1, 0x1f ;  /* 0x0c201f0000027f89 */ /* 0x000e6200000e0000 */
[----:B---3--:R-:W-:Y:S07]  /*18cb0*/  FMNMX.FTZ R4, R4, R7, !PT ;  /* 0x0000000704047209 */ /* 0x008fee0007810000 */
[----:B------:R-:W2:Y:S08]  /*18cc0*/  SHFL.BFLY PT, R136, R5, 0x1, 0x1f ;  /* 0x0c201f0005887f89 */ /* 0x000eb000000e0000 */
[----:B------:R-:W3:Y:S01]  /*18cd0*/  SHFL.BFLY PT, R135, R4, 0x1, 0x1f ;  /* 0x0c201f0004877f89 */ /* 0x000ee200000e0000 */
[----:B-1----:R-:W-:Y:S01]  /*18ce0*/  FMNMX.FTZ R134, R0, R2, !PT ;  /* 0x0000000200867209 */ /* 0x002fe20007810000 */
[--C-:B------:R-:W-:Y:S01]  /*18cf0*/  FFMA.FTZ R0, R20, UR4, -R213.reuse ;  /* 0x0000000414007c23 */ /* 0x100fe200080108d5 */
[--C-:B------:R-:W-:Y:S02]  /*18d00*/  FFMA.FTZ R2, R19, UR4, -R213.reuse ;  /* 0x0000000413027c23 */ /* 0x100fe400080108d5 */
[C---:B------:R-:W-:Y:S01]  /*18d10*/  FSETP.NEU.FTZ.AND P0, PT, R134.reuse, -INF , PT ;  /* 0xff8000008600780b */ /* 0x040fe20003f1d000 */
[----:B------:R1:W-:Y:S01]  /*18d20*/  MUFU.EX2 R248, R0 ;  /* 0x0000000000f87308 */ /* 0x0003e20000000800 */
[----:B------:R-:W-:Y:S01]  /*18d30*/  FMUL.FTZ R214, R134, UR4 ;  /* 0x0000000486d67c20 */ /* 0x000fe20008410000 */
[----:B--2---:R-:W-:Y:S08]  /*18d40*/  FMNMX.FTZ R136, R5, R136, !PT ;  /* 0x0000008805887209 */ /* 0x004ff00007810000 */
[----:B------:R2:W4:Y:S01]  /*18d50*/  MUFU.EX2 R53, R2 ;  /* 0x0000000200357308 */ /* 0x0005220000000800 */
[----:B---3--:R-:W-:Y:S01]  /*18d60*/  FMNMX.FTZ R135, R4, R135, !PT ;  /* 0x0000008704877209 */ /* 0x008fe20007810000 */
[--C-:B------:R-:W-:Y:S01]  /*18d70*/  FFMA.FTZ R4, R18, UR4, -R213.reuse ;  /* 0x0000000412047c23 */ /* 0x100fe200080108d5 */
[----:B------:R-:W-:Y:S01]  /*18d80*/  FSEL R214, R214, RZ, P0 ;  /* 0x000000ffd6d67208 */ /* 0x000fe20000000000 */
[C---:B------:R-:W-:Y:S01]  /*18d90*/  FMUL.FTZ R217, R136.reuse, UR4 ;  /* 0x0000000488d97c20 */ /* 0x040fe20008410000 */
[----:B------:R-:W-:Y:S01]  /*18da0*/  FSETP.NEU.FTZ.AND P3, PT, R136, -INF , PT ;  /* 0xff8000008800780b */ /* 0x000fe20003f7d000 */
[C---:B------:R-:W-:Y:S01]  /*18db0*/  FMUL.FTZ R215, R135.reuse, UR4 ;  /* 0x0000000487d77c20 */ /* 0x040fe20008410000 */
[----:B------:R-:W-:Y:S03]  /*18dc0*/  FSETP.NEU.FTZ.AND P2, PT, R135, -INF , PT ;  /* 0xff8000008700780b */ /* 0x000fe60003f5d000 */
[----:B------:R3:W-:Y:S01]  /*18dd0*/  MUFU.EX2 R234, R4 ;  /* 0x0000000400ea7308 */ /* 0x0007e20000000800 */
[----:B------:R-:W-:Y:S01]  /*18de0*/  FSEL R217, R217, RZ, P3 ;  /* 0x000000ffd9d97208 */ /* 0x000fe20001800000 */
[--C-:B-1----:R-:W-:Y:S01]  /*18df0*/  FFMA.FTZ R0, R24, UR4, -R214.reuse ;  /* 0x0000000418007c23 */ /* 0x102fe200080108d6 */
[----:B------:R-:W-:Y:S01]  /*18e00*/  FSEL R215, R215, RZ, P2 ;  /* 0x000000ffd7d77208 */ /* 0x000fe20001000000 */
[--C-:B------:R-:W-:Y:S01]  /*18e10*/  FFMA.FTZ R222, R222, UR4, -R214.reuse ;  /* 0x00000004dede7c23 */ /* 0x100fe200080108d6 */
[--C-:B------:R-:W-:Y:S01]  /*18e20*/  FFMA.FTZ R226, R226, UR4, -R214.reuse ;  /* 0x00000004e2e27c23 */ /* 0x100fe200080108d6 */
[----:B--2---:R-:W-:Y:S04]  /*18e30*/  FFMA.FTZ R2, R22, UR4, -R213 ;  /* 0x0000000416027c23 */ /* 0x004fe800080108d5 */
[----:B------:R1:W-:Y:S01]  /*18e40*/  MUFU.EX2 R44, R0 ;  /* 0x00000000002c7308 */ /* 0x0003e20000000800 */
[----:B------:R-:W-:Y:S01]  /*18e50*/  FFMA.FTZ R5, R28, UR4, -R215 ;  /* 0x000000041c057c23 */ /* 0x000fe200080108d7 */
[----:B----4-:R-:W-:Y:S08]  /*18e60*/  F2FP.F16.F32.PACK_AB R208, R248, R53 ;  /* 0x00000035f8d0723e */ /* 0x010ff000000000ff */
[----:B------:R2:W4:Y:S01]  /*18e70*/  MUFU.EX2 R249, R2 ;  /* 0x0000000200f97308 */ /* 0x0005220000000800 */
[--C-:B---3--:R-:W-:Y:S09]  /*18e80*/  FFMA.FTZ R4, R133, UR4, -R217.reuse ;  /* 0x0000000485047c23 */ /* 0x108ff200080108d9 */
[----:B------:R-:W-:Y:S10]  /*18e90*/  MUFU.EX2 R235, R5 ;  /* 0x0000000500eb7308 */ /* 0x000ff40000000800 */
[----:B------:R3:W-:Y:S01]  /*18ea0*/  MUFU.EX2 R43, R4 ;  /* 0x00000004002b7308 */ /* 0x0007e20000000800 */
[--C-:B-1----:R-:W-:Y:S01]  /*18eb0*/  FFMA.FTZ R0, R21, UR4, -R214.reuse ;  /* 0x0000000415007c23 */ /* 0x102fe200080108d6 */
[----:B--2---:R-:W-:Y:S08]  /*18ec0*/  FFMA.FTZ R2, R23, UR4, -R214 ;  /* 0x0000000417027c23 */ /* 0x004ff000080108d6 */
[----:B------:R1:W-:Y:S01]  /*18ed0*/  MUFU.EX2 R247, R0 ;  /* 0x0000000000f77308 */ /* 0x0003e20000000800 */
[----:B----4-:R-:W-:Y:S09]  /*18ee0*/  F2FP.F16.F32.PACK_AB R210, R234, R249 ;  /* 0x000000f9ead2723e */ /* 0x010ff200000000ff */
[----:B------:R2:W4:Y:S01]  /*18ef0*/  MUFU.EX2 R241, R2 ;  /* 0x0000000200f17308 */ /* 0x0005220000000800 */
[----:B---3--:R-:W-:Y:S09]  /*18f00*/  FFMA.FTZ R4, R26, UR4, -R217 ;  /* 0x000000041a047c23 */ /* 0x008ff200080108d9 */
[----:B------:R3:W-:Y:S01]  /*18f10*/  MUFU.EX2 R232, R4 ;  /* 0x0000000400e87308 */ /* 0x0007e20000000800 */
[----:B-1----:R-:W-:Y:S01]  /*18f20*/  LOP3.LUT R0, R224, 0x1c0, R239, 0xf8, !PT ;  /* 0x000001c0e0007812 */ /* 0x002fe200078ef8ef */
[----:B--2---:R-:W-:Y:S03]  /*18f30*/  FFMA.FTZ R2, R29, UR4, -R217 ;  /* 0x000000041d027c23 */ /* 0x004fe600080108d9 */
[----:B------:R-:W-:Y:S01]  /*18f40*/  LOP3.LUT R212, R0, R212, RZ, 0x3c, !PT ;  /* 0x000000d400d47212 */ /* 0x000fe200078e3cff */
[----:B------:R-:W-:Y:S01]  /*18f50*/  FFMA.FTZ R0, R30, UR4, -R215 ;  /* 0x000000041e007c23 */ /* 0x000fe200080108d7 */
[----:B----4-:R-:W-:Y:S03]  /*18f60*/  F2FP.F16.F32.PACK_AB R209, R241, R44 ;  /* 0x0000002cf1d1723e */ /* 0x010fe600000000ff */
[----:B------:R1:W-:Y:S01]  /*18f70*/  MUFU.EX2 R242, R2 ;  /* 0x0000000200f27308 */ /* 0x0003e20000000800 */
[----:B------:R-:W-:Y:S02]  /*18f80*/  LOP3.LUT R212, R212, 0x200, R239, 0xf8, !PT ;  /* 0x00000200d4d47812 */ /* 0x000fe400078ef8ef */
[----:B---3--:R-:W-:Y:S07]  /*18f90*/  FSEL R4, R137, RZ, P1 ;  /* 0x000000ff89047208 */ /* 0x008fee0000800000 */
[----:B------:R2:W-:Y:S01]  /*18fa0*/  MUFU.EX2 R34, R0 ;  /* 0x0000000000227308 */ /* 0x0005e20000000800 */
[----:B------:R-:W-:Y:S02]  /*18fb0*/  LEA R212, R212, UR6, 0x1 ;  /* 0x00000006d4d47c11 */ /* 0x000fe4000f8e08ff */
[----:B------:R-:W-:Y:S02]  /*18fc0*/  MOV R239, R142 ;  /* 0x0000008e00ef7202 */ /* 0x000fe40000000f00 */
[----:B------:R-:W-:Y:S01]  /*18fd0*/  LOP3.LUT P1, RZ, R238, 0x4, RZ, 0xc0, !PT ;  /* 0x00000004eeff7812 */ /* 0x000fe2000782c0ff */
[----:B------:R-:W3:Y:S01]  /*18fe0*/  LDSM.16.MT88.4 R20, [R212+0xc000] ;  /* 0x00c00000d414783b */ /* 0x000ee20000004200 */
[----:B------:R-:W-:Y:S01]  /*18ff0*/  MOV R238, R56 ;  /* 0x0000003800ee7202 */ /* 0x000fe20000000f00 */
[----:B-1----:R-:W-:Y:S01]  /*19000*/  FFMA.FTZ R2, R31, UR4, -R215 ;  /* 0x000000041f027c23 */ /* 0x002fe200080108d7 */
[----:B--2---:R-:W-:Y:S03]  /*19010*/  FFMA.FTZ R0, R25, UR4, -R217 ;  /* 0x0000000419007c23 */ /* 0x004fe600080108d9 */
[----:B------:R1:W-:Y:S10]  /*19020*/  MUFU.EX2 R240, R2 ;  /* 0x0000000200f07308 */ /* 0x0003f40000000800 */
[----:B------:R2:W4:Y:S01]  /*19030*/  MUFU.EX2 R246, R0 ;  /* 0x0000000000f67308 */ /* 0x0005220000000800 */
[----:B-1----:R-:W-:Y:S02]  /*19040*/  FSEL R2, R136, RZ, P3 ;  /* 0x000000ff88027208 */ /* 0x002fe40001800000 */
[----:B--2---:R-:W-:Y:S03]  /*19050*/  FSEL R0, R135, RZ, P2 ;  /* 0x000000ff87007208 */ /* 0x004fe60001000000 */
[----:B------:R-:W-:Y:S01]  /*19060*/  FADD.FTZ R2, -R2, R3 ;  /* 0x0000000302027221 */ /* 0x000fe20000010100 */
[----:B------:R-:W-:Y:S01]  /*19070*/  FFMA.FTZ R3, R27, UR4, -R215 ;  /* 0x000000041b037c23 */ /* 0x000fe200080108d7 */
[----:B----4-:R-:W-:Y:S01]  /*19080*/  F2FP.F16.F32.PACK_AB R142, R232, R246 ;  /* 0x000000f6e88e723e */ /* 0x010fe200000000ff */
[----:B------:R-:W-:Y:S02]  /*19090*/  FADD.FTZ R0, -R0, R132 ;  /* 0x0000008400007221 */ /* 0x000fe40000010100 */
[----:B------:R1:W2:Y:S01]  /*190a0*/  MUFU.EX2 R230, R3 ;  /* 0x0000000300e67308 */ /* 0x0002a20000000800 */
[----:B------:R-:W-:Y:S01]  /*190b0*/  FMUL.FTZ R2, R2, UR4 ;  /* 0x0000000402027c20 */ /* 0x000fe20008410000 */
[----:B------:R-:W-:Y:S08]  /*190c0*/  FMUL.FTZ R0, R0, UR4 ;  /* 0x0000000400007c20 */ /* 0x000ff00008410000 */
[----:B------:R4:W3:Y:S10]  /*190d0*/  MUFU.EX2 R133, R2 ;  /* 0x0000000200857308 */ /* 0x0008f40000000800 */
[----:B------:R3:W3:Y:S01]  /*190e0*/  MUFU.EX2 R132, R0 ;  /* 0x0000000000847308 */ /* 0x0006e20000000800 */
[----:B-1----:R-:W-:Y:S02]  /*190f0*/  FSEL R3, R134, RZ, P0 ;  /* 0x000000ff86037208 */ /* 0x002fe40000000000 */
[----:B--2---:R-:W-:Y:S01]  /*19100*/  F2FP.F16.F32.PACK_AB R143, R230, R235 ;  /* 0x000000ebe68f723e */ /* 0x004fe200000000ff */
[----:B----4-:R-:W-:Y:S01]  /*19110*/  FADD.FTZ R2, -R4, R140 ;  /* 0x0000008c04027221 */ /* 0x010fe20000010100 */
[--C-:B------:R-:W-:Y:S01]  /*19120*/  FFMA.FTZ R4, R32, UR4, -R214.reuse ;  /* 0x0000000420047c23 */ /* 0x100fe200080108d6 */
[----:B------:R-:W-:Y:S01]  /*19130*/  F2FP.F16.F32.PACK_AB R140, R242, R43 ;  /* 0x0000002bf28c723e */ /* 0x000fe200000000ff */
[----:B---3--:R-:W-:Y:S01]  /*19140*/  FMUL.FTZ R5, R133, R145 ;  /* 0x0000009185057220 */ /* 0x008fe20000410000 */
[----:B------:R-:W-:Y:S01]  /*19150*/  FADD.FTZ R0, -R3, R141 ;  /* 0x0000008d03007221 */ /* 0x000fe20000010100 */
[----:B------:R-:W-:Y:S01]  /*19160*/  FMUL.FTZ R2, R2, UR4 ;  /* 0x0000000402027c20 */ /* 0x000fe20008410000 */
[----:B------:R1:W2:Y:S01]  /*19170*/  MUFU.EX2 R233, R4 ;  /* 0x0000000400e97308 */ /* 0x0002a20000000800 */
[----:B------:R-:W-:Y:S01]  /*19180*/  F2FP.F16.F32.PACK_AB R141, R240, R34 ;  /* 0x00000022f08d723e */ /* 0x000fe200000000ff */
[----:B------:R-:W-:Y:S01]  /*19190*/  FMUL.FTZ R0, R0, UR4 ;  /* 0x0000000400007c20 */ /* 0x000fe20008410000 */
[C---:B------:R-:W-:Y:S01]  /*191a0*/  FMUL.FTZ R6, R132.reuse, R146 ;  /* 0x0000009284067220 */ /* 0x040fe20000410000 */
[----:B------:R-:W-:Y:S06]  /*191b0*/  FMUL.FTZ R7, R132, R147 ;  /* 0x0000009384077220 */ /* 0x000fec0000410000 */
[----:B------:R-:W3:Y:S01]  /*191c0*/  MUFU.EX2 R2, R2 ;  /* 0x0000000200027308 */ /* 0x000ee20000000800 */
[----:B------:R-:W-:Y:S01]  /*191d0*/  IADD3 R3, PT, PT, R212, 0xc000, RZ ;  /* 0x0000c000d4037810 */ /* 0x000fe20007ffe0ff */
[C---:B------:R-:W-:Y:S01]  /*191e0*/  FMUL.FTZ R16, R133.reuse, R156 ;  /* 0x0000009c85107220 */ /* 0x040fe20000410000 */
[C---:B------:R-:W-:Y:S07]  /*191f0*/  FMUL.FTZ R17, R133.reuse, R157 ;  /* 0x0000009d85117220 */ /* 0x040fee0000410000 */
[----:B------:R-:W4:Y:S01]  /*19200*/  MUFU.EX2 R0, R0 ;  /* 0x0000000000007308 */ /* 0x000f220000000800 */
[C---:B------:R-:W-:Y:S01]  /*19210*/  FMUL.FTZ R18, R132.reuse, R158 ;  /* 0x0000009e84127220 */ /* 0x040fe20000410000 */
[----:B------:R-:W-:Y:S01]  /*19220*/  FMUL.FTZ R19, R132, R159 ;  /* 0x0000009f84137220 */ /* 0x000fe20000410000 */
[----:B------:R-:W-:Y:S01]  /*19230*/  MOV R159, R54 ;  /* 0x00000036009f7202 */ /* 0x000fe20000000f00 */
[C---:B------:R-:W-:Y:S01]  /*19240*/  FMUL.FTZ R32, R133.reuse, R172 ;  /* 0x000000ac85207220 */ /* 0x040fe20000410000 */
[----:B-1----:R-:W-:Y:S01]  /*19250*/  FMUL.FTZ R4, R133, R144 ;  /* 0x0000009085047220 */ /* 0x002fe20000410000 */
[----:B--2---:R-:W-:Y:S01]  /*19260*/  F2FP.F16.F32.PACK_AB R211, R233, R247 ;  /* 0x000000f7e9d3723e */ /* 0x004fe200000000ff */
[C---:B------:R-:W-:Y:S01]  /*19270*/  FMUL.FTZ R64, R133.reuse, R204 ;  /* 0x000000cc85407220 */ /* 0x040fe20000410000 */
[----:B------:R-:W-:Y:S01]  /*19280*/  MOV R158, R53 ;  /* 0x00000035009e7202 */ /* 0x000fe20000000f00 */
[----:B------:R-:W-:Y:S01]  /*19290*/  FMUL.FTZ R65, R133, R205 ;  /* 0x000000cd85417220 */ /* 0x000fe20000410000 */
[----:B---3--:R-:W-:Y:S01]  /*192a0*/  FMUL.FTZ R13, R2, R153 ;  /* 0x00000099020d7220 */ /* 0x008fe20000410000 */
[----:B------:R-:W-:Y:S01]  /*192b0*/  MOV R153, R38 ;  /* 0x0000002600997202 */ /* 0x000fe20000000f00 */
[-C--:B------:R-:W-:Y:S05]  /*192c0*/  HMMA.16816.F32 R4, R140, R20.reuse, R4 ;  /* 0x000000148c04723c */ /* 0x080fea0000001804 */
[C---:B----4-:R-:W-:Y:S01]  /*192d0*/  FMUL.FTZ R11, R0.reuse, R151 ;  /* 0x00000097000b7220 */ /* 0x050fe20000410000 */
[----:B------:R-:W-:Y:S01]  /*192e0*/  MOV R151, R216 ;  /* 0x000000d800977202 */ /* 0x000fe20000000f00 */
[C---:B------:R-:W-:Y:S01]  /*192f0*/  FMUL.FTZ R10, R0.reuse, R150 ;  /* 0x00000096000a7220 */ /* 0x040fe20000410000 */
[----:B------:R-:W-:Y:S01]  /*19300*/  IADD3 R216, PT, PT, R237, R212, RZ ;  /* 0x000000d4edd87210 */ /* 0x000fe20007ffe0ff */
[----:B------:R-:W-:Y:S01]  /*19310*/  FMUL.FTZ R14, R0, R154 ;  /* 0x0000009a000e7220 */ /* 0x000fe20000410000 */
[----:B------:R-:W-:Y:S01]  /*19320*/  MOV R150, R39 ;  /* 0x0000002700967202 */ /* 0x000fe20000000f00 */
[----:B------:R-:W-:Y:S02]  /*19330*/  IMAD.MOV.U32 R154, RZ, RZ, R37 ;  /* 0x000000ffff9a7224 */ /* 0x000fe400078e0025 */
[C---:B------:R-:W-:Y:S01]  /*19340*/  FMUL.FTZ R8, R2.reuse, R148 ;  /* 0x0000009402087220 */ /* 0x040fe20000410000 */
[----:B------:R-:W1:Y:S01]  /*19350*/  LDSM.16.MT88.4 R36, [R216+0xc000] ;  /* 0x00c00000d824783b */ /* 0x000e620000004200 */
[----:B------:R-:W-:Y:S01]  /*19360*/  FMUL.FTZ R9, R2, R149 ;  /* 0x0000009502097220 */ /* 0x000fe20000410000 */
[C---:B------:R-:W-:Y:S01]  /*19370*/  FMUL.FTZ R66, R132.reuse, R206 ;  /* 0x000000ce84427220 */ /* 0x040fe20000410000 */
[----:B------:R-:W-:Y:S01]  /*19380*/  FMUL.FTZ R67, R132, R207 ;  /* 0x000000cf84437220 */ /* 0x000fe20000410000 */
[----:B------:R-:W-:Y:S01]  /*19390*/  FMUL.FTZ R12, R2, R152 ;  /* 0x00000098020c7220 */ /* 0x000fe20000410000 */
[----:B------:R-:W-:Y:S01]  /*193a0*/  MOV R152, R52 ;  /* 0x0000003400987202 */ /* 0x000fe20000000f00 */
[----:B------:R-:W-:Y:S01]  /*193b0*/  FMUL.FTZ R15, R0, R155 ;  /* 0x0000009b000f7220 */ /* 0x000fe20000410000 */
[----:B------:R-:W-:Y:S01]  /*193c0*/  MOV R149, R220 ;  /* 0x000000dc00957202 */ /* 0x000fe20000000f00 */
[C---:B------:R-:W-:Y:S04]  /*193d0*/  HMMA.16816.F32 R8, R208.reuse, R20, R8 ;  /* 0x00000014d008723c */ /* 0x040fe80000001808 */
[----:B------:R-:W-:Y:S01]  /*193e0*/  VIADD R220, R212, 0xc040 ;  /* 0x0000c040d4dc7836 */ /* 0x000fe20000000000 */
[----:B------:R-:W-:Y:S01]  /*193f0*/  @P1 IADD3 R220, PT, PT, R3, -0x40, RZ ;  /* 0xffffffc003dc1810 */ /* 0x000fe20007ffe0ff */
[----:B------:R-:W-:Y:S01]  /*19400*/  FMUL.FTZ R20, R133, R160 ;  /* 0x000000a085147220 */ /* 0x000fe20000410000 */
[----:B------:R-:W-:Y:S01]  /*19410*/  IMAD.MOV.U32 R160, RZ, RZ, R55 ;  /* 0x000000ffffa07224 */ /* 0x000fe200078e0037 */
[-C--:B------:R-:W-:Y:S02]  /*19420*/  HMMA.16816.F32 R12, R208, R22.reuse, R12 ;  /* 0x00000016d00c723c */ /* 0x080fe4000000180c */
[----:B------:R-:W2:Y:S01]  /*19430*/  LDSM.16.MT88.4 R52, [R220] ;  /* 0x00000000dc34783b */ /* 0x000ea20000004200 */
[----:B------:R-:W-:Y:S01]  /*19440*/  IADD3 R3, PT, PT, R237, R220, RZ ;  /* 0x000000dced037210 */ /* 0x000fe20007ffe0ff */
[C---:B------:R-:W-:Y:S01]  /*19450*/  FMUL.FTZ R21, R133.reuse, R161 ;  /* 0x000000a185157220 */ /* 0x040fe20000410000 */
[C---:B------:R-:W-:Y:S01]  /*19460*/  FMUL.FTZ R24, R2.reuse, R164 ;  /* 0x000000a402187220 */ /* 0x040fe20000410000 */
[----:B------:R-:W-:Y:S01]  /*19470*/  FMUL.FTZ R25, R2, R165 ;  /* 0x000000a502197220 */ /* 0x000fe20000410000 */
[----:B------:R-:W-:Y:S01]  /*19480*/  FMUL.FTZ R26, R0, R166 ;  /* 0x000000a6001a7220 */ /* 0x000fe20000410000 */
[C---:B------:R-:W-:Y:S02]  /*19490*/  HMMA.16816.F32 R16, R140.reuse, R22, R16 ;  /* 0x000000168c10723c */ /* 0x040fe40000001810 */
[----:B------:R-:W3:Y:S02]  /*194a0*/  LDSM.16.MT88.4 R144, [R3] ;  /* 0x000000000390783b */ /* 0x000ee40000004200 */
[C---:B------:R-:W-:Y:S01]  /*194b0*/  FMUL.FTZ R22, R132.reuse, R162 ;  /* 0x000000a284167220 */ /* 0x040fe20000410000 */
[----:B------:R-:W-:Y:S01]  /*194c0*/  FMUL.FTZ R23, R132, R163 ;  /* 0x000000a384177220 */ /* 0x000fe20000410000 */
[----:B------:R-:W-:Y:S01]  /*194d0*/  FMUL.FTZ R27, R0, R167 ;  /* 0x000000a7001b7220 */ /* 0x000fe20000410000 */
[C---:B------:R-:W-:Y:S01]  /*194e0*/  FMUL.FTZ R28, R2.reuse, R168 ;  /* 0x000000a8021c7220 */ /* 0x040fe20000410000 */
[----:B------:R-:W-:Y:S01]  /*194f0*/  FMUL.FTZ R29, R2, R169 ;  /* 0x000000a9021d7220 */ /* 0x000fe20000410000 */
[C---:B------:R-:W-:Y:S01]  /*19500*/  FMUL.FTZ R30, R0.reuse, R170 ;  /* 0x000000aa001e7220 */ /* 0x040fe20000410000 */
[----:B------:R-:W-:Y:S01]  /*19510*/  LDSM.16.MT88.4 R204, [R3+0x1800] ;  /* 0x0018000003cc783b */ /* 0x000fe20000004200 */
[----:B------:R-:W-:Y:S01]  /*19520*/  FMUL.FTZ R31, R0, R171 ;  /* 0x000000ab001f7220 */ /* 0x000fe20000410000 */
[----:B------:R-:W-:Y:S01]  /*19530*/  MOV R161, R33 ;  /* 0x0000002100a17202 */ /* 0x000fe20000000f00 */
[C---:B------:R-:W-:Y:S01]  /*19540*/  FMUL.FTZ R33, R133.reuse, R173 ;  /* 0x000000ad85217220 */ /* 0x040fe20000410000 */
[----:B------:R-:W-:Y:S01]  /*19550*/  MOV R156, R35 ;  /* 0x00000023009c7202 */ /* 0x000fe20000000f00 */
[----:B------:R-:W-:Y:S01]  /*19560*/  FMUL.FTZ R35, R132, R175 ;  /* 0x000000af84237220 */ /* 0x000fe20000410000 */
[-C--:B-1----:R-:W-:Y:S03]  /*19570*/  HMMA.16816.F32 R20, R140, R36.reuse, R20 ;  /* 0x000000248c14723c */ /* 0x082fe60000001814 */
[----:B------:R-:W-:Y:S01]  /*19580*/  FFMA.FTZ R156, R156, UR4, -R214 ;  /* 0x000000049c9c7c23 */ /* 0x000fe200080108d6 */
[----:B------:R-:W-:Y:S01]  /*19590*/  MOV R162, R50 ;  /* 0x0000003200a27202 */ /* 0x000fe20000000f00 */
[----:B------:R-:W-:Y:S01]  /*195a0*/  FMUL.FTZ R50, R132, R190 ;  /* 0x000000be84327220 */ /* 0x000fe20000410000 */
[C---:B------:R-:W-:Y:S01]  /*195b0*/  FMUL.FTZ R56, R2.reuse, R192 ;  /* 0x000000c002387220 */ /* 0x040fe20000410000 */
[----:B------:R-:W-:Y:S01]  /*195c0*/  IMAD.MOV.U32 R155, RZ, RZ, R60 ;  /* 0x000000ffff9b7224 */ /* 0x000fe200078e003c */
[C---:B------:R-:W-:Y:S04]  /*195d0*/  HMMA.16816.F32 R24, R208.reuse, R36, R24 ;  /* 0x00000024d018723c */ /* 0x040fe80000001818 */
[C---:B------:R-:W-:Y:S01]  /*195e0*/  FMUL.FTZ R36, R133.reuse, R176 ;  /* 0x000000b085247220 */ /* 0x040fe20000410000 */
[C---:B------:R-:W-:Y:S01]  /*195f0*/  FMUL.FTZ R37, R133.reuse, R177 ;  /* 0x000000b185257220 */ /* 0x040fe20000410000 */
[----:B------:R-:W-:Y:S01]  /*19600*/  FMUL.FTZ R60, R2, R200 ;  /* 0x000000c8023c7220 */ /* 0x000fe20000410000 */
[----:B------:R-:W-:Y:S01]  /*19610*/  FMUL.FTZ R62, R0, R202 ;  /* 0x000000ca003e7220 */ /* 0x000fe20000410000 */
[-C--:B------:R-:W-:Y:S01]  /*19620*/  HMMA.16816.F32 R28, R208, R38.reuse, R28 ;  /* 0x00000026d01c723c */ /* 0x080fe2000000181c */
[----:B------:R-:W-:Y:S02]  /*19630*/  MUFU.EX2 R202, R226 ;  /* 0x000000e200ca7308 */ /* 0x000fe40000000800 */
[----:B------:R-:W-:Y:S01]  /*19640*/  MOV R166, R34 ;  /* 0x0000002200a67202 */ /* 0x000fe20000000f00 */
[----:B------:R-:W-:Y:S01]  /*19650*/  FMUL.FTZ R34, R132, R174 ;  /* 0x000000ae84227220 */ /* 0x000fe20000410000 */
[----:B------:R-:W-:Y:S01]  /*19660*/  FMUL.FTZ R63, R0, R203 ;  /* 0x000000cb003f7220 */ /* 0x000fe20000410000 */
[C---:B------:R-:W-:Y:S01]  /*19670*/  FMUL.FTZ R68, R133.reuse, R68 ;  /* 0x0000004485447220 */ /* 0x040fe20000410000 */
[C---:B------:R-:W-:Y:S01]  /*19680*/  FMUL.FTZ R69, R133.reuse, R69 ;  /* 0x0000004585457220 */ /* 0x040fe20000410000 */
[C---:B------:R-:W-:Y:S01]  /*19690*/  FMUL.FTZ R70, R132.reuse, R70 ;  /* 0x0000004684467220 */ /* 0x040fe20000410000 */
[----:B------:R-:W-:Y:S01]  /*196a0*/  FMUL.FTZ R71, R132, R71 ;  /* 0x0000004784477220 */ /* 0x000fe20000410000 */
[----:B------:R-:W-:Y:S01]  /*196b0*/  FMUL.FTZ R72, R2, R72 ;  /* 0x0000004802487220 */ /* 0x000fe20000410000 */
[C---:B------:R-:W-:Y:S04]  /*196c0*/  HMMA.16816.F32 R32, R140.reuse, R38, R32 ;  /* 0x000000268c20723c */ /* 0x040fe80000001820 */
[C---:B------:R-:W-:Y:S01]  /*196d0*/  FMUL.FTZ R38, R132.reuse, R178 ;  /* 0x000000b284267220 */ /* 0x040fe20000410000 */
[----:B------:R-:W-:Y:S01]  /*196e0*/  FMUL.FTZ R39, R132, R179 ;  /* 0x000000b384277220 */ /* 0x000fe20000410000 */
[----:B------:R-:W-:Y:S01]  /*196f0*/  FMUL.FTZ R73, R2, R73 ;  /* 0x0000004902497220 */ /* 0x000fe20000410000 */
[C---:B------:R-:W-:Y:S01]  /*19700*/  FMUL.FTZ R74, R0.reuse, R74 ;  /* 0x0000004a004a7220 */ /* 0x040fe20000410000 */
[----:B------:R-:W-:Y:S01]  /*19710*/  FMUL.FTZ R75, R0, R75 ;  /* 0x0000004b004b7220 */ /* 0x000fe20000410000 */
[C---:B------:R-:W-:Y:S01]  /*19720*/  FMUL.FTZ R76, R2.reuse, R76 ;  /* 0x0000004c024c7220 */ /* 0x040fe20000410000 */
[----:B------:R-:W-:Y:S01]  /*19730*/  FMUL.FTZ R77, R2, R77 ;  /* 0x0000004d024d7220 */ /* 0x000fe20000410000 */
[----:B------:R-:W-:Y:S01]  /*19740*/  FMUL.FTZ R78, R0, R78 ;  /* 0x0000004e004e7220 */ /* 0x000fe20000410000 */
[-C--:B--2---:R-:W-:Y:S03]  /*19750*/  HMMA.16816.F32 R36, R140, R52.reuse, R36 ;  /* 0x000000348c24723c */ /* 0x084fe60000001824 */
[----:B------:R-:W-:Y:S01]  /*19760*/  MOV R167, R43 ;  /* 0x0000002b00a77202 */ /* 0x000fe20000000f00 */
[----:B------:R-:W-:Y:S01]  /*19770*/  IMAD.MOV.U32 R174, RZ, RZ, R42 ;  /* 0x000000ffffae7224 */ /* 0x000fe200078e002a */
[----:B------:R-:W-:Y:S01]  /*19780*/  MOV R175, R41 ;  /* 0x0000002900af7202 */ /* 0x000fe20000000f00 */
[C---:B------:R-:W-:Y:S01]  /*19790*/  FMUL.FTZ R41, R2.reuse, R181 ;  /* 0x000000b502297220 */ /* 0x040fe20000410000 */
[----:B------:R-:W-:Y:S01]  /*197a0*/  MOV R176, R40 ;  /* 0x0000002800b07202 */ /* 0x000fe20000000f00 */
[----:B------:R-:W-:Y:S01]  /*197b0*/  FMUL.FTZ R40, R2, R180 ;  /* 0x000000b402287220 */ /* 0x000fe20000410000 */
        /* <DEDUP_REMOVED lines=8> */
[C---:B------:R-:W-:Y:S04]  /*19840*/  HMMA.16816.F32 R40, R208.reuse, R52, R40 ;  /* 0x00000034d028723c */ /* 0x040fe80000001828 */
[----:B------:R-:W-:Y:S01]  /*19850*/  MOV R148, R47 ;  /* 0x0000002f00947202 */ /* 0x000fe20000000f00 */
[----:B------:R-:W-:Y:S01]  /*19860*/  IMAD.MOV.U32 R170, RZ, RZ, R45 ;  /* 0x000000ffffaa7224 */ /* 0x000fe200078e002d */
[----:B------:R-:W-:Y:S01]  /*19870*/  MOV R173, R46 ;  /* 0x0000002e00ad7202 */ /* 0x000fe20000000f00 */
[C---:B------:R-:W-:Y:S01]  /*19880*/  FMUL.FTZ R45, R2.reuse, R185 ;  /* 0x000000b9022d7220 */ /* 0x040fe20000410000 */
[----:B------:R-:W-:Y:S01]  /*19890*/  MOV R169, R44 ;  /* 0x0000002c00a97202 */ /* 0x000fe20000000f00 */
[----:B------:R-:W-:Y:S01]  /*198a0*/  FMUL.FTZ R44, R2, R184 ;  /* 0x000000b8022c7220 */ /* 0x000fe20000410000 */
[C---:B------:R-:W-:Y:S01]  /*198b0*/  FMUL.FTZ R46, R0.reuse, R186 ;  /* 0x000000ba002e7220 */ /* 0x040fe20000410000 */
[----:B------:R-:W-:Y:S01]  /*198c0*/  FMUL.FTZ R47, R0, R187 ;  /* 0x000000bb002f7220 */ /* 0x000fe20000410000 */
[C---:B------:R-:W-:Y:S01]  /*198d0*/  FMUL.FTZ R52, R133.reuse, R196 ;  /* 0x000000c485347220 */ /* 0x040fe20000410000 */
[C---:B------:R-:W-:Y:S01]  /*198e0*/  FMUL.FTZ R53, R133.reuse, R197 ;  /* 0x000000c585357220 */ /* 0x040fe20000410000 */
[C---:B------:R-:W-:Y:S01]  /*198f0*/  FMUL.FTZ R85, R133.reuse, R85 ;  /* 0x0000005585557220 */ /* 0x040fe20000410000 */
[----:B------:R-:W-:Y:S01]  /*19900*/  MUFU.EX2 R197, R223 ;  /* 0x000000df00c57308 */ /* 0x000fe20000000800 */
[C---:B------:R-:W-:Y:S01]  /*19910*/  FMUL.FTZ R86, R132.reuse, R86 ;  /* 0x0000005684567220 */ /* 0x040fe20000410000 */
[C---:B------:R-:W-:Y:S01]  /*19920*/  FMUL.FTZ R87, R132.reuse, R87 ;  /* 0x0000005784577220 */ /* 0x040fe20000410000 */
[-C--:B------:R-:W-:Y:S03]  /*19930*/  HMMA.16816.F32 R44, R208, R54.reuse, R44 ;  /* 0x00000036d02c723c */ /* 0x080fe6000000182c */
[----:B------:R-:W-:Y:S01]  /*19940*/  MOV R172, R51 ;  /* 0x0000003300ac7202 */ /* 0x000fe20000000f00 */
[----:B------:R-:W-:Y:S01]  /*19950*/  IMAD.MOV.U32 R163, RZ, RZ, R49 ;  /* 0x000000ffffa37224 */ /* 0x000fe200078e0031 */
[----:B------:R-:W-:Y:S01]  /*19960*/  MOV R165, R48 ;  /* 0x0000003000a57202 */ /* 0x000fe20000000f00 */
        /* <DEDUP_REMOVED lines=9> */
[C---:B------:R-:W-:Y:S04]  /*19a00*/  HMMA.16816.F32 R48, R140.reuse, R54, R48 ;  /* 0x000000368c30723c */ /* 0x040fe80000001830 */
[C---:B------:R-:W-:Y:S01]  /*19a10*/  FMUL.FTZ R54, R132.reuse, R198 ;  /* 0x000000c684367220 */ /* 0x040fe20000410000 */
[----:B------:R-:W-:Y:S01]  /*19a20*/  FMUL.FTZ R55, R132, R199 ;  /* 0x000000c784377220 */ /* 0x000fe20000410000 */
[----:B------:R-:W-:Y:S01]  /*19a30*/  MUFU.EX2 R198, R222 ;  /* 0x000000de00c67308 */ /* 0x000fe20000000800 */
[C---:B------:R-:W-:Y:S01]  /*19a40*/  FMUL.FTZ R94, R0.reuse, R94 ;  /* 0x0000005e005e7220 */ /* 0x040fe20000410000 */
[----:B------:R-:W-:Y:S01]  /*19a50*/  FMUL.FTZ R95, R0, R95 ;  /* 0x0000005f005f7220 */ /* 0x000fe20000410000 */
[C---:B------:R-:W-:Y:S01]  /*19a60*/  FMUL.FTZ R96, R133.reuse, R96 ;  /* 0x0000006085607220 */ /* 0x040fe20000410000 */
[C---:B------:R-:W-:Y:S01]  /*19a70*/  FMUL.FTZ R97, R133.reuse, R97 ;  /* 0x0000006185617220 */ /* 0x040fe20000410000 */
[----:B------:R-:W-:Y:S01]  /*19a80*/  FMUL.FTZ R98, R132, R98 ;  /* 0x0000006284627220 */ /* 0x000fe20000410000 */
[-C--:B---3--:R-:W-:Y:S03]  /*19a90*/  HMMA.16816.F32 R52, R140, R144.reuse, R52 ;  /* 0x000000908c34723c */ /* 0x088fe60000001834 */
[----:B------:R-:W-:Y:S01]  /*19aa0*/  MOV R157, R59 ;  /* 0x0000003b009d7202 */ /* 0x000fe20000000f00 */
[C---:B------:R-:W-:Y:S01]  /*19ab0*/  FMUL.FTZ R59, R0.reuse, R195 ;  /* 0x000000c3003b7220 */ /* 0x040fe20000410000 */
[----:B------:R-:W-:Y:S01]  /*19ac0*/  MOV R171, R58 ;  /* 0x0000003a00ab7202 */ /* 0x000fe20000000f00 */
[----:B------:R-:W-:Y:S01]  /*19ad0*/  FMUL.FTZ R58, R0, R194 ;  /* 0x000000c2003a7220 */ /* 0x000fe20000410000 */
[----:B------:R-:W-:Y:S01]  /*19ae0*/  MOV R164, R57 ;  /* 0x0000003900a47202 */ /* 0x000fe20000000f00 */
[----:B------:R-:W-:Y:S01]  /*19af0*/  FMUL.FTZ R57, R2, R193 ;  /* 0x000000c102397220 */ /* 0x000fe20000410000 */
[C---:B------:R-:W-:Y:S01]  /*19b00*/  FMUL.FTZ R99, R132.reuse, R99 ;  /* 0x0000006384637220 */ /* 0x040fe20000410000 */
[C---:B------:R-:W-:Y:S01]  /*19b10*/  FMUL.FTZ R100, R133.reuse, R100 ;  /* 0x0000006485647220 */ /* 0x040fe20000410000 */
[C---:B------:R-:W-:Y:S01]  /*19b20*/  FMUL.FTZ R101, R133.reuse, R101 ;  /* 0x0000006585657220 */ /* 0x040fe20000410000 */
[C---:B------:R-:W-:Y:S01]  /*19b30*/  FMUL.FTZ R102, R132.reuse, R102 ;  /* 0x0000006684667220 */ /* 0x040fe20000410000 */
[----:B------:R-:W-:Y:S01]  /*19b40*/  FMUL.FTZ R103, R132, R103 ;  /* 0x0000006784677220 */ /* 0x000fe20000410000 */
[C---:B------:R-:W-:Y:S01]  /*19b50*/  FMUL.FTZ R104, R2.reuse, R104 ;  /* 0x0000006802687220 */ /* 0x040fe20000410000 */
[C---:B------:R-:W-:Y:S04]  /*19b60*/  HMMA.16816.F32 R56, R208.reuse, R144, R56 ;  /* 0x00000090d038723c */ /* 0x040fe80000001838 */
[----:B------:R-:W-:Y:S01]  /*19b70*/  MOV R168, R61 ;  /* 0x0000003d00a87202 */ /* 0x000fe20000000f00 */
[C---:B------:R-:W-:Y:S01]  /*19b80*/  FMUL.FTZ R61, R2.reuse, R201 ;  /* 0x000000c9023d7220 */ /* 0x040fe20000410000 */
[----:B------:R-:W-:Y:S01]  /*19b90*/  FMUL.FTZ R105, R2, R105 ;  /* 0x0000006902697220 */ /* 0x000fe20000410000 */
[----:B------:R-:W-:Y:S01]  /*19ba0*/  MUFU.EX2 R201, R221 ;  /* 0x000000dd00c97308 */ /* 0x000fe20000000800 */
        /* <DEDUP_REMOVED lines=8> */
[C---:B------:R-:W-:Y:S01]  /*19c30*/  FMUL.FTZ R113, R133.reuse, R113 ;  /* 0x0000007185717220 */ /* 0x040fe20000410000 */
[C---:B------:R-:W-:Y:S01]  /*19c40*/  FMUL.FTZ R114, R132.reuse, R114 ;  /* 0x0000007284727220 */ /* 0x040fe20000410000 */
[C---:B------:R-:W-:Y:S01]  /*19c50*/  HMMA.16816.F32 R64, R140.reuse, R146, R64 ;  /* 0x000000928c40723c */ /* 0x040fe20000001840 */
[----:B------:R-:W1:Y:S03]  /*19c60*/  LDSM.16.MT88.4 R144, [R212+0xe000] ;  /* 0x00e00000d490783b */ /* 0x000e660000004200 */
        /* <DEDUP_REMOVED lines=12> */
[----:B------:R-:W-:Y:S01]  /*19d30*/  MOV R191, R149 ;  /* 0x0000009500bf7202 */ /* 0x000fe20000000f00 */
[----:B------:R-:W-:Y:S01]  /*19d40*/  FFMA.FTZ R163, R163, UR4, -R215 ;  /* 0x00000004a3a37c23 */ /* 0x000fe200080108d7 */
[----:B------:R-:W-:Y:S02]  /*19d50*/  MOV R177, R175 ;  /* 0x000000af00b17202 */ /* 0x000fe40000000f00 */
[----:B------:R-:W-:Y:S02]  /*19d60*/  MOV R175, R173 ;  /* 0x000000ad00af7202 */ /* 0x000fe40000000f00 */
[----:B------:R-:W-:Y:S01]  /*19d70*/  MOV R173, R238 ;  /* 0x000000ee00ad7202 */ /* 0x000fe20000000f00 */
[----:B------:R-:W-:Y:S01]  /*19d80*/  IMAD.MOV.U32 R238, RZ, RZ, R168 ;  /* 0x000000ffffee7224 */ /* 0x000fe200078e00a8 */
        /* <DEDUP_REMOVED lines=18> */
[--C-:B------:R-:W-:Y:S01]  /*19eb0*/  FFMA.FTZ R145, R126, UR4, -R213.reuse ;  /* 0x000000047e917c23 */ /* 0x100fe200080108d5 */
[----:B------:R-:W-:Y:S01]  /*19ec0*/  IMAD.MOV.U32 R176, RZ, RZ, R174 ;  /* 0x000000ffffb07224 */ /* 0x000fe200078e00ae */
[----:B------:R-:W-:Y:S01]  /*19ed0*/  MOV R174, R172 ;  /* 0x000000ac00ae7202 */ /* 0x000fe20000000f00 */
[----:B------:R1:W-:Y:S01]  /*19ee0*/  MUFU.EX2 R168, R144 ;  /* 0x0000009000a87308 */ /* 0x0003e20000000800 */
[----:B------:R-:W-:Y:S01]  /*19ef0*/  MOV R172, R171 ;  /* 0x000000ab00ac7202 */ /* 0x000fe20000000f00 */
[----:B------:R-:W2:Y:S01]  /*19f00*/  LDL.LU R126, [R1+0xdc] ;  /* 0x0000dc00017e7983 */ /* 0x000ea20000300800 */
[----:B------:R-:W-:Y:S07]  /*19f10*/  MOV R171, R154 ;  /* 0x0000009a00ab7202 */ /* 0x000fee0000000f00 */
[----:B------:R3:W-:Y:S01]  /*19f20*/  MUFU.EX2 R192, R145 ;  /* 0x0000009100c07308 */ /* 0x0007e20000000800 */
[----:B------:R-:W-:Y:S02]  /*19f30*/  MOV R154, R153 ;  /* 0x00000099009a7202 */ /* 0x000fe40000000f00 */
[----:B------:R-:W-:Y:S02]  /*19f40*/  MOV R153, R239 ;  /* 0x000000ef00997202 */ /* 0x000fe40000000f00 */
[----:B------:R-:W-:Y:S02]  /*19f50*/  MOV R239, R127 ;  /* 0x0000007f00ef7202 */ /* 0x000fe40000000f00 */
[----:B------:R-:W4:Y:S01]  /*19f60*/  LDL.LU R127, [R1+0xd8] ;  /* 0x0000d800017f7983 */ /* 0x000f220000300800 */
[--C-:B-1----:R-:W-:Y:S01]  /*19f70*/  FFMA.FTZ R144, R177, UR4, -R213.reuse ;  /* 0x00000004b1907c23 */ /* 0x102fe200080108d5 */
[----:B------:R-:W-:Y:S01]  /*19f80*/  IMAD.MOV.U32 R177, RZ, RZ, R176 ;  /* 0x000000ffffb17224 */ /* 0x000fe200078e00b0 */
[----:B------:R-:W-:Y:S02]  /*19f90*/  MOV R176, R175 ;  /* 0x000000af00b07202 */ /* 0x000fe40000000f00 */
[----:B------:R-:W-:Y:S01]  /*19fa0*/  MOV R175, R174 ;  /* 0x000000ae00af7202 */ /* 0x000fe20000000f00 */
[----:B---3--:R-:W-:Y:S01]  /*19fb0*/  FFMA.FTZ R145, R177, UR4, -R213 ;  /* 0x00000004b1917c23 */ /* 0x008fe200080108d5 */
[----:B------:R-:W-:Y:S02]  /*19fc0*/  MOV R174, R173 ;  /* 0x000000ad00ae7202 */ /* 0x000fe40000000f00 */
[----:B------:R-:W-:Y:S01]  /*19fd0*/  MOV R173, R172 ;  /* 0x000000ac00ad7202 */ /* 0x000fe20000000f00 */
[----:B------:R-:W-:Y:S01]  /*19fe0*/  IMAD.MOV.U32 R172, RZ, RZ, R238 ;  /* 0x000000ffffac7224 */ /* 0x000fe200078e00ee */
[----:B------:R-:W-:Y:S01]  /*19ff0*/  MOV R238, R171 ;  /* 0x000000ab00ee7202 */ /* 0x000fe20000000f00 */
[----:B------:R-:W-:Y:S01]  /*1a000*/  MUFU.EX2 R183, R145 ;  /* 0x0000009100b77308 */ /* 0x000fe20000000800 */
[----:B------:R-:W-:Y:S02]  /*1a010*/  MOV R177, R175 ;  /* 0x000000af00b17202 */ /* 0x000fe40000000f00 */
[----:B------:R-:W-:Y:S02]  /*1a020*/  MOV R175, R173 ;  /* 0x000000ad00af7202 */ /* 0x000fe40000000f00 */
[----:B------:R-:W-:Y:S05]  /*1a030*/  MOV R173, R238 ;  /* 0x000000ee00ad7202 */ /* 0x000fea0000000f00 */
[----:B------:R1:W-:Y:S01]  /*1a040*/  MUFU.EX2 R238, R144 ;  /* 0x0000009000ee7308 */ /* 0x0003e20000000800 */
[----:B------:R-:W-:Y:S01]  /*1a050*/  MOV R178, R176 ;  /* 0x000000b000b27202 */ /* 0x000fe20000000f00 */
[----:B------:R-:W-:Y:S01]  /*1a060*/  IMAD.MOV.U32 R176, RZ, RZ, R174 ;  /* 0x000000ffffb07224 */ /* 0x000fe200078e00ae */
[----:B------:R-:W-:Y:S02]  /*1a070*/  MOV R171, R153 ;  /* 0x0000009900ab7202 */ /* 0x000fe40000000f00 */
[----:B------:R-:W-:Y:S02]  /*1a080*/  MOV R174, R172 ;  /* 0x000000ac00ae7202 */ /* 0x000fe40000000f00 */
[----:B------:R-:W-:Y:S02]  /*1a090*/  MOV R172, R171 ;  /* 0x000000ab00ac7202 */ /* 0x000fe40000000f00 */
[----:B------:R-:W-:Y:S02]  /*1a0a0*/  MOV R171, R129 ;  /* 0x0000008100ab7202 */ /* 0x000fe40000000f00 */
[----:B------:R-:W-:Y:S02]  /*1a0b0*/  MOV R153, R128 ;  /* 0x0000008000997202 */ /* 0x000fe40000000f00 */
[----:B------:R-:W3:Y:S01]  /*1a0c0*/  LDL.LU R128, [R1+0xd4] ;  /* 0x0000d40001807983 */ /* 0x000ee20000300800 */
[--C-:B-1----:R-:W-:Y:S01]  /*1a0d0*/  FFMA.FTZ R144, R178, UR4, -R214.reuse ;  /* 0x00000004b2907c23 */ /* 0x102fe200080108d6 */
[----:B------:R-:W-:Y:S01]  /*1a0e0*/  IMAD.MOV.U32 R178, RZ, RZ, R177 ;  /* 0x000000ffffb27224 */ /* 0x000fe200078e00b1 */
[----:B------:R-:W-:Y:S01]  /*1a0f0*/  MOV R177, R176 ;  /* 0x000000b000b17202 */ /* 0x000fe20000000f00 */
[----:B------:R-:W3:Y:S01]  /*1a100*/  LDL.LU R129, [R1+0xd0] ;  /* 0x0000d00001817983 */ /* 0x000ee20000300800 */
[----:B------:R-:W-:Y:S01]  /*1a110*/  MOV R176, R175 ;  /* 0x000000af00b07202 */ /* 0x000fe20000000f00 */
[----:B------:R-:W-:Y:S01]  /*1a120*/  FFMA.FTZ R153, R153, UR4, -R214 ;  /* 0x0000000499997c23 */ /* 0x000fe200080108d6 */
[----:B------:R-:W-:Y:S02]  /*1a130*/  MOV R175, R174 ;  /* 0x000000ae00af7202 */ /* 0x000fe40000000f00 */
[----:B------:R-:W-:Y:S01]  /*1a140*/  MOV R174, R173 ;  /* 0x000000ad00ae7202 */ /* 0x000fe20000000f00 */
[----:B------:R-:W-:Y:S01]  /*1a150*/  MUFU.EX2 R181, R153 ;  /* 0x0000009900b57308 */ /* 0x000fe20000000800 */
        /* <DEDUP_REMOVED lines=8> */
[----:B------:R-:W-:Y:S01]  /*1a1e0*/  MOV R179, R177 ;  /* 0x000000b100b37202 */ /* 0x000fe20000000f00 */
[----:B------:R-:W3:Y:S01]  /*1a1f0*/  LDL.LU R130, [R1+0xcc] ;  /* 0x0000cc0001827983 */ /* 0x000ee20000300800 */
        /* <DEDUP_REMOVED lines=9> */
[--C-:B------:R-:W-:Y:S01]  /*1a290*/  FFMA.FTZ R162, R162, UR4, -R215.reuse ;  /* 0x00000004a2a27c23 */ /* 0x100fe200080108d7 */
[----:B------:R-:W-:Y:S01]  /*1a2a0*/  MOV R178, R176 ;  /* 0x000000b000b27202 */ /* 0x000fe20000000f00 */
[----:B------:R-:W-:Y:S01]  /*1a2b0*/  FFMA.FTZ R161, R161, UR4, -R215 ;  /* 0x00000004a1a17c23 */ /* 0x000fe200080108d7 */
[----:B------:R-:W-:Y:S01]  /*1a2c0*/  MOV R176, R174 ;  /* 0x000000ae00b07202 */ /* 0x000fe20000000f00 */
[--C-:B------:R-:W-:Y:S01]  /*1a2d0*/  FFMA.FTZ R145, R180, UR4, -R217.reuse ;  /* 0x00000004b4917c23 */ /* 0x100fe200080108d9 */
[----:B------:R-:W-:Y:S01]  /*1a2e0*/  MOV R180, R179 ;  /* 0x000000b300b47202 */ /* 0x000fe20000000f00 */
[----:B------:R-:W-:Y:S01]  /*1a2f0*/  MUFU.EX2 R200, R161 ;  /* 0x000000a100c87308 */ /* 0x000fe20000000800 */
[----:B------:R-:W-:Y:S02]  /*1a300*/  MOV R174, R172 ;  /* 0x000000ac00ae7202 */ /* 0x000fe40000000f00 */
[----:B------:R-:W-:Y:S02]  /*1a310*/  MOV R179, R178 ;  /* 0x000000b200b37202 */ /* 0x000fe40000000f00 */
[----:B------:R-:W-:Y:S02]  /*1a320*/  MOV R172, R170 ;  /* 0x000000aa00ac7202 */ /* 0x000fe40000000f00 */
[----:B------:R-:W-:Y:S01]  /*1a330*/  MOV R178, R177 ;  /* 0x000000b100b27202 */ /* 0x000fe20000000f00 */
[----:B------:R-:W-:Y:S01]  /*1a340*/  IMAD.MOV.U32 R177, RZ, RZ, R176 ;  /* 0x000000ffffb17224 */ /* 0x000fe200078e00b0 */
[----:B------:R-:W-:Y:S02]  /*1a350*/  MOV R170, R167 ;  /* 0x000000a700aa7202 */ /* 0x000fe40000000f00 */
[----:B------:R-:W-:Y:S01]  /*1a360*/  MOV R176, R175 ;  /* 0x000000af00b07202 */ /* 0x000fe20000000f00 */
[----:B------:R1:W-:Y:S01]  /*1a370*/  MUFU.EX2 R167, R144 ;  /* 0x0000009000a77308 */ /* 0x0003e20000000800 */
[----:B------:R-:W-:Y:S02]  /*1a380*/  MOV R175, R174 ;  /* 0x000000ae00af7202 */ /* 0x000fe40000000f00 */
[----:B------:R-:W-:Y:S02]  /*1a390*/  MOV R174, R173 ;  /* 0x000000ad00ae7202 */ /* 0x000fe40000000f00 */
[----:B------:R-:W-:Y:S02]  /*1a3a0*/  MOV R173, R170 ;  /* 0x000000aa00ad7202 */ /* 0x000fe40000000f00 */
[----:B------:R-:W-:Y:S01]  /*1a3b0*/  MOV R170, R169 ;  /* 0x000000a900aa7202 */ /* 0x000fe20000000f00 */
[----:B------:R-:W-:Y:S01]  /*1a3c0*/  IMAD.MOV.U32 R169, RZ, RZ, R166 ;  /* 0x000000ffffa97224 */ /* 0x000fe200078e00a6 */
[----:B------:R-:W-:Y:S02]  /*1a3d0*/  MOV R166, R165 ;  /* 0x000000a500a67202 */ /* 0x000fe40000000f00 */
[----:B------:R-:W-:Y:S02]  /*1a3e0*/  MOV R165, R231 ;  /* 0x000000e700a57202 */ /* 0x000fe40000000f00 */
[----:B------:R1:W1:Y:S02]  /*1a3f0*/  MUFU.EX2 R231, R148 ;  /* 0x0000009400e77308 */ /* 0x0002640000000800 */
[----:B-1----:R-:W-:Y:S01]  /*1a400*/  FFMA.FTZ R144, R180, UR4, -R217 ;  /* 0x00000004b4907c23 */ /* 0x002fe200080108d9 */
[----:B------:R-:W-:Y:S02]  /*1a410*/  MOV R180, R179 ;  /* 0x000000b300b47202 */ /* 0x000fe40000000f00 */
[----:B------:R-:W-:Y:S02]  /*1a420*/  MOV R179, R178 ;  /* 0x000000b200b37202 */ /* 0x000fe40000000f00 */
[----:B------:R-:W-:Y:S01]  /*1a430*/  MOV R178, R177 ;  /* 0x000000b100b27202 */ /* 0x000fe20000000f00 */
[----:B------:R-:W-:Y:S01]  /*1a440*/  IMAD.MOV.U32 R177, RZ, RZ, R176 ;  /* 0x000000ffffb17224 */ /* 0x000fe200078e00b0 */
[----:B------:R-:W-:Y:S02]  /*1a450*/  MOV R176, R175 ;  /* 0x000000af00b07202 */ /* 0x000fe40000000f00 */
[----:B------:R-:W-:Y:S02]  /*1a460*/  MOV R175, R170 ;  /* 0x000000aa00af7202 */ /* 0x000fe40000000f00 */
[----:B------:R-:W-:Y:S01]  /*1a470*/  MOV R170, R169 ;  /* 0x000000a900aa7202 */ /* 0x000fe20000000f00 */
[----:B------:R-:W-:Y:S01]  /*1a480*/  FFMA.FTZ R148, R180, UR4, -R215 ;  /* 0x00000004b4947c23 */ /* 0x000fe200080108d7 */
[----:B------:R-:W-:Y:S01]  /*1a490*/  IMAD.MOV.U32 R180, RZ, RZ, R229 ;  /* 0x000000ffffb47224 */ /* 0x000fe200078e00e5 */
[----:B------:R-:W-:Y:S01]  /*1a4a0*/  MOV R169, R166 ;  /* 0x000000a600a97202 */ /* 0x000fe20000000f00 */
[----:B------:R-:W-:Y:S01]  /*1a4b0*/  MUFU.EX2 R229, R144 ;  /* 0x0000009000e57308 */ /* 0x000fe20000000800 */
[----:B------:R-:W-:Y:S02]  /*1a4c0*/  MOV R166, R165 ;  /* 0x000000a500a67202 */ /* 0x000fe40000000f00 */
[----:B------:R-:W-:Y:S07]  /*1a4d0*/  F2FP.F16.F32.PACK_AB R149, R231, R167 ;  /* 0x000000a7e795723e */ /* 0x000fee00000000ff */
[----:B------:R1:W-:Y:S01]  /*1a4e0*/  MUFU.EX2 R165, R145 ;  /* 0x0000009100a57308 */ /* 0x0003e20000000800 */
[C---:B--2---:R-:W-:Y:S01]  /*1a4f0*/  FMUL.FTZ R126, R0.reuse, R126 ;  /* 0x0000007e007e7220 */ /* 0x044fe20000410000 */
[----:B----4-:R-:W-:Y:S07]  /*1a500*/  FMUL.FTZ R127, R0, R127 ;  /* 0x0000007f007f7220 */ /* 0x010fee0000410000 */
[-C--:B------:R-:W-:Y:S03]  /*1a510*/  HMMA.16816.F32 R124, R208, R146.reuse, R124 ;  /* 0x00000092d07c723c */ /* 0x080fe6000000187c */
[C---:B---3--:R-:W-:Y:S01]  /*1a520*/  FMUL.FTZ R128, R133.reuse, R128 ;  /* 0x0000008085807220 */ /* 0x048fe20000410000 */
[----:B------:R-:W-:Y:S01]  /*1a530*/  FMUL.FTZ R129, R133, R129 ;  /* 0x0000008185817220 */ /* 0x000fe20000410000 */
[C---:B------:R-:W-:Y:S01]  /*1a540*/  FMUL.FTZ R130, R132.reuse, R130 ;  /* 0x0000008284827220 */ /* 0x040fe20000410000 */
[----:B------:R-:W-:Y:S07]  /*1a550*/  FMUL.FTZ R131, R132, R131 ;  /* 0x0000008384837220 */ /* 0x000fee0000410000 */
[----:B------:R-:W-:Y:S01]  /*1a560*/  HMMA.16816.F32 R128, R140, R146, R128 ;  /* 0x000000928c80723c */ /* 0x000fe20000001880 */
[----:B-1----:R-:W1:Y:S03]  /*1a570*/  LDSM.16.MT88.4 R144, [R212+0xc800] ;  /* 0x00c80000d490783b */ /* 0x002e660000004200 */
[----:B------:R-:W-:Y:S01]  /*1a580*/  FFMA.FTZ R140, R179, UR4, -R215 ;  /* 0x00000004b38c7c23 */ /* 0x000fe200080108d7 */
[----:B------:R-:W-:Y:S01]  /*1a590*/  FFMA.FTZ R141, R180, UR4, -R217 ;  /* 0x00000004b48d7c23 */ /* 0x000fe200080108d9 */
[----:B------:R-:W-:Y:S02]  /*1a5a0*/  MOV R180, R157 ;  /* 0x0000009d00b47202 */ /* 0x000fe40000000f00 */
[----:B------:R-:W-:Y:S02]  /*1a5b0*/  MOV R157, R228 ;  /* 0x000000e4009d7202 */ /* 0x000fe40000000f00 */
[----:B------:R2:W-:Y:S01]  /*1a5c0*/  MUFU.EX2 R228, R140 ;  /* 0x0000008c00e47308 */ /* 0x0005e20000000800 */
[----:B------:R-:W-:Y:S01]  /*1a5d0*/  MOV R179, R178 ;  /* 0x000000b200b37202 */ /* 0x000fe20000000f00 */
[----:B------:R-:W-:Y:S01]  /*1a5e0*/  FFMA.FTZ R142, R180, UR4, -R214 ;  /* 0x00000004b48e7c23 */ /* 0x000fe200080108d6 */
[----:B------:R-:W-:Y:S01]  /*1a5f0*/  MOV R178, R177 ;  /* 0x000000b100b27202 */ /* 0x000fe20000000f00 */
[----:B------:R-:W-:Y:S01]  /*1a600*/  FFMA.FTZ R157, R157, UR4, -R213 ;  /* 0x000000049d9d7c23 */ /* 0x000fe200080108d5 */
[----:B------:R-:W-:Y:S02]  /*1a610*/  MOV R177, R176 ;  /* 0x000000b000b17202 */ /* 0x000fe40000000f00 */
[----:B------:R-:W-:Y:S03]  /*1a620*/  MOV R176, R170 ;  /* 0x000000aa00b07202 */ /* 0x000fe60000000f00 */
[----:B------:R-:W-:Y:S01]  /*1a630*/  MUFU.EX2 R211, R157 ;  /* 0x0000009d00d37308 */ /* 0x000fe20000000800 */
[----:B------:R-:W-:Y:S01]  /*1a640*/  MOV R170, R169 ;  /* 0x000000a900aa7202 */ /* 0x000fe20000000f00 */
[----:B------:R-:W-:Y:S08]  /*1a650*/  IMAD.MOV.U32 R169, RZ, RZ, R166 ;  /* 0x000000ffffa97224 */ /* 0x000ff000078e00a6 */
[----:B------:R-:W3:Y:S01]  /*1a660*/  MUFU.EX2 R166, R148 ;  /* 0x0000009400a67308 */ /* 0x000ee20000000800 */
[----:B--2---:R-:W-:Y:S01]  /*1a670*/  FFMA.FTZ R140, R179, UR4, -R217 ;  /* 0x00000004b38c7c23 */ /* 0x004fe200080108d9 */
[----:B------:R-:W-:Y:S02]  /*1a680*/  MOV R179, R178 ;  /* 0x000000b200b37202 */ /* 0x000fe40000000f00 */
[----:B------:R-:W-:Y:S06]  /*1a690*/  MOV R178, R177 ;  /* 0x000000b100b27202 */ /* 0x000fec0000000f00 */
[----:B------:R2:W-:Y:S01]  /*1a6a0*/  MUFU.EX2 R195, R140 ;  /* 0x0000008c00c37308 */ /* 0x0005e20000000800 */
        /* <DEDUP_REMOVED lines=9> */
[----:B--2---:R-:W-:Y:S01]  /*1a740*/  FFMA.FTZ R140, R179, UR4, -R215 ;  /* 0x00000004b38c7c23 */ /* 0x004fe200080108d7 */
[----:B------:R2:W-:Y:S01]  /*1a750*/  MUFU.EX2 R236, R141 ;  /* 0x0000008d00ec7308 */ /* 0x0005e20000000800 */
[----:B------:R-:W-:Y:S01]  /*1a760*/  MOV R179, R178 ;  /* 0x000000b200b37202 */ /* 0x000fe20000000f00 */
[----:B------:R-:W-:Y:S01]  /*1a770*/  FFMA.FTZ R160, R160, UR4, -R217 ;  /* 0x00000004a0a07c23 */ /* 0x000fe200080108d9 */
[----:B------:R-:W-:Y:S07]  /*1a780*/  MOV R178, R177 ;  /* 0x000000b100b27202 */ /* 0x000fee0000000f00 */
[----:B------:R4:W-:Y:S01]  /*1a790*/  MUFU.EX2 R203, R140 ;  /* 0x0000008c00cb7308 */ /* 0x0009e20000000800 */
[----:B------:R-:W-:Y:S02]  /*1a7a0*/  MOV R177, R176 ;  /* 0x000000b000b17202 */ /* 0x000fe40000000f00 */
[----:B------:R-:W-:Y:S01]  /*1a7b0*/  MOV R176, R169 ;  /* 0x000000a900b07202 */ /* 0x000fe20000000f00 */
[----:B------:R-:W-:Y:S01]  /*1a7c0*/  IMAD.MOV.U32 R169, RZ, RZ, R164 ;  /* 0x000000ffffa97224 */ /* 0x000fe200078e00a4 */
[----:B------:R-:W-:Y:S05]  /*1a7d0*/  MOV R187, R178 ;  /* 0x000000b200bb7202 */ /* 0x000fea0000000f00 */
[----:B------:R-:W-:Y:S01]  /*1a7e0*/  MUFU.EX2 R199, R160 ;  /* 0x000000a000c77308 */ /* 0x000fe20000000800 */
[----:B------:R-:W-:Y:S02]  /*1a7f0*/  MOV R178, R150 ;  /* 0x0000009600b27202 */ /* 0x000fe40000000f00 */
[----:B------:R-:W-:Y:S01]  /*1a800*/  MOV R188, R169 ;  /* 0x000000a900bc7202 */ /* 0x000fe20000000f00 */
[----:B--2---:R-:W-:Y:S01]  /*1a810*/  FFMA.FTZ R141, R155, UR4, -R215 ;  /* 0x000000049b8d7c23 */ /* 0x004fe200080108d7 */
[----:B------:R-:W-:Y:S01]  /*1a820*/  IMAD.MOV.U32 R169, RZ, RZ, R151 ;  /* 0x000000ffffa97224 */ /* 0x000fe200078e0097 */
[----:B------:R-:W-:Y:S01]  /*1a830*/  F2FP.F16.F32.PACK_AB R148, R192, R168 ;  /* 0x000000a8c094723e */ /* 0x000fe200000000ff */
[--C-:B------:R-:W-:Y:S01]  /*1a840*/  FFMA.FTZ R155, R154, UR4, -R213.reuse ;  /* 0x000000049a9b7c23 */ /* 0x100fe200080108d5 */
[--C-:B----4-:R-:W-:Y:S02]  /*1a850*/  FFMA.FTZ R140, R239, UR4, -R214.reuse ;  /* 0x00000004ef8c7c23 */ /* 0x110fe400080108d6 */
[----:B------:R3:W2:Y:S01]  /*1a860*/  MUFU.EX2 R180, R141 ;  /* 0x0000008d00b47308 */ /* 0x0006a20000000800 */
[----:B------:R-:W-:Y:S01]  /*1a870*/  F2FP.F16.F32.PACK_AB R150, R183, R238 ;  /* 0x000000eeb796723e */ /* 0x000fe200000000ff */
[--C-:B------:R-:W-:Y:S01]  /*1a880*/  FFMA.FTZ R154, R252, UR4, -R213.reuse ;  /* 0x00000004fc9a7c23 */ /* 0x100fe200080108d5 */
[----:B------:R-:W-:Y:S07]  /*1a890*/  MOV R164, R159 ;  /* 0x0000009f00a47202 */ /* 0x000fee0000000f00 */
[----:B------:R4:W-:Y:S01]  /*1a8a0*/  MUFU.EX2 R239, R142 ;  /* 0x0000008e00ef7308 */ /* 0x0009e20000000800 */
[----:B------:R-:W-:Y:S02]  /*1a8b0*/  MOV R159, R158 ;  /* 0x0000009e009f7202 */ /* 0x000fe40000000f00 */
[----:B------:R-:W-:Y:S07]  /*1a8c0*/  MOV R158, R152 ;  /* 0x00000098009e7202 */ /* 0x000fee0000000f00 */
[----:B------:R1:W1:Y:S01]  /*1a8d0*/  MUFU.EX2 R182, R140 ;  /* 0x0000008c00b67308 */ /* 0x0002620000000800 */
[----:B------:R-:W-:Y:S01]  /*1a8e0*/  FFMA.FTZ R152, R227, UR4, -R213 ;  /* 0x00000004e3987c23 */ /* 0x000fe200080108d5 */
[----:B------:R-:W-:Y:S01]  /*1a8f0*/  MOV R186, R179 ;  /* 0x000000b300ba7202 */ /* 0x000fe20000000f00 */
[----:B------:R-:W-:Y:S01]  /*1a900*/  IMAD.MOV.U32 R179, RZ, RZ, R177 ;  /* 0x000000ffffb37224 */ /* 0x000fe200078e00b1 */
[----:B------:R-:W-:Y:S06]  /*1a910*/  MOV R189, R176 ;  /* 0x000000b000bd7202 */ /* 0x000fec0000000f00 */
[----:B------:R-:W-:Y:S01]  /*1a920*/  MUFU.EX2 R208, R155 ;  /* 0x0000009b00d07308 */ /* 0x000fe20000000800 */
[----:B---3--:R-:W-:Y:S01]  /*1a930*/  F2FP.F16.F32.PACK_AB R141, R228, R166 ;  /* 0x000000a6e48d723e */ /* 0x008fe200000000ff */
[----:B------:R-:W-:Y:S01]  /*1a940*/  FFMA.FTZ R213, R219, UR4, -R213 ;  /* 0x00000004dbd57c23 */ /* 0x000fe200080108d5 */
[----:B--2---:R-:W-:Y:S07]  /*1a950*/  F2FP.F16.F32.PACK_AB R143, R203, R180 ;  /* 0x000000b4cb8f723e */ /* 0x004fee00000000ff */
[----:B------:R2:W-:Y:S01]  /*1a960*/  MUFU.EX2 R176, R152 ;  /* 0x0000009800b07308 */ /* 0x0005e20000000800 */
[----:B----4-:R-:W-:Y:S02]  /*1a970*/  F2FP.F16.F32.PACK_AB R142, R195, R236 ;  /* 0x000000ecc38e723e */ /* 0x010fe400000000ff */
[----:B------:R-:W-:Y:S01]  /*1a980*/  MOV R184, R164 ;  /* 0x000000a400b87202 */ /* 0x000fe20000000f00 */
[--C-:B------:R-:W-:Y:S01]  /*1a990*/  FFMA.FTZ R164, R139, UR4, -R214.reuse ;  /* 0x000000048ba47c23 */ /* 0x100fe200080108d6 */
[----:B-1----:R-:W-:Y:S05]  /*1a9a0*/  F2FP.F16.F32.PACK_AB R140, R229, R165 ;  /* 0x000000a5e58c723e */ /* 0x002fea00000000ff */
[----:B------:R-:W-:Y:S01]  /*1a9b0*/  MUFU.EX2 R185, R154 ;  /* 0x0000009a00b97308 */ /* 0x000fe20000000800 */
[----:B------:R-:W-:Y:S01]  /*1a9c0*/  F2FP.F16.F32.PACK_AB R151, R182, R239 ;  /* 0x000000efb697723e */ /* 0x000fe200000000ff */
[----:B------:R-:W-:Y:S01]  /*1a9d0*/  FFMA.FTZ R139, R187, UR4, -R215 ;  /* 0x00000004bb8b7c23 */ /* 0x000fe200080108d7 */
[----:B------:R-:W-:Y:S01]  /*1a9e0*/  MOV R177, R159 ;  /* 0x0000009f00b17202 */ /* 0x000fe20000000f00 */
[--C-:B------:R-:W-:Y:S06]  /*1a9f0*/  FFMA.FTZ R159, R250, UR4, -R214.reuse ;  /* 0x00000004fa9f7c23 */ /* 0x100fec00080108d6 */
[----:B------:R-:W-:Y:S01]  /*1aa00*/  MUFU.EX2 R252, R213 ;  /* 0x000000d500fc7308 */ /* 0x000fe20000000800 */
[-C--:B------:R-:W-:Y:S01]  /*1aa10*/  HMMA.16816.F32 R4, R140, R144.reuse, R4 ;  /* 0x000000908c04723c */ /* 0x080fe20000001804 */
[----:B--2---:R-:W2:Y:S08]  /*1aa20*/  LDL.LU R152, [R1+0x80] ;  /* 0x0000800001987983 */ /* 0x004eb00000300800 */
[----:B------:R-:W-:Y:S01]  /*1aa30*/  MUFU.EX2 R193, R159 ;  /* 0x0000009f00c17308 */ /* 0x000fe20000000800 */
[----:B------:R-:W-:Y:S01]  /*1aa40*/  MOV R190, R158 ;  /* 0x0000009e00be7202 */ /* 0x000fe20000000f00 */
[--C-:B------:R-:W-:Y:S01]  /*1aa50*/  FFMA.FTZ R158, R251, UR4, -R214.reuse ;  /* 0x00000004fb9e7c23 */ /* 0x100fe200080108d6 */
[----:B------:R-:W-:Y:S07]  /*1aa60*/  FFMA.FTZ R214, R138, UR4, -R214 ;  /* 0x000000048ad67c23 */ /* 0x000fee00080108d6 */
[----:B------:R-:W1:Y:S01]  /*1aa70*/  MUFU.EX2 R251, R218 ;  /* 0x000000da00fb7308 */ /* 0x000e620000000800 */
[C---:B------:R-:W-:Y:S04]  /*1aa80*/  HMMA.16816.F32 R8, R148.reuse, R144, R8 ;  /* 0x000000909408723c */ /* 0x040fe80000001808 */
[--C-:B------:R-:W-:Y:S01]  /*1aa90*/  FFMA.FTZ R138, R191, UR4, -R217.reuse ;  /* 0x00000004bf8a7c23 */ /* 0x100fe200080108d9 */
[----:B------:R-:W-:Y:S04]  /*1aaa0*/  MOV R191, R169 ;  /* 0x000000a900bf7202 */ /* 0x000fe80000000f00 */
[----:B------:R3:W-:Y:S01]  /*1aab0*/  MUFU.EX2 R169, R156 ;  /* 0x0000009c00a97308 */ /* 0x0007e20000000800 */
[-C--:B------:R-:W-:Y:S03]  /*1aac0*/  HMMA.16816.F32 R12, R148, R146.reuse, R12 ;  /* 0x00000092940c723c */ /* 0x080fe6000000180c */
[----:B-1----:R-:W-:Y:S05]  /*1aad0*/  F2FP.F16.F32.PACK_AB R210, R252, R251 ;  /* 0x000000fbfcd2723e */ /* 0x002fea00000000ff */
[C---:B------:R-:W-:Y:S01]  /*1aae0*/  HMMA.16816.F32 R16, R140.reuse, R146, R16 ;  /* 0x000000928c10723c */ /* 0x040fe20000001810 */
[----:B------:R-:W1:Y:S08]  /*1aaf0*/  LDSM.16.MT88.4 R144, [R216+0xc800] ;  /* 0x00c80000d890783b */ /* 0x000e700000004200 */
[----:B---3--:R-:W3:Y:S01]  /*1ab00*/  LDL.LU R156, [R1+0x84] ;  /* 0x00008400019c7983 */ /* 0x008ee20000300800 */
        /* <DEDUP_REMOVED lines=19> */
[----:B------:R-:W1:Y:S03]  /*1ac40*/  LDSM.16.MT88.4 R144, [R216+0xe800] ;  /* 0x00e80000d890783b */ /* 0x000e660000004200 */
[----:B--2---:R-:W-:Y:S05]  /*1ac50*/  FFMA.FTZ R2, R2, R152, R184 ;  /* 0x0000009802027223 */ /* 0x004fea00000100b8 */
[----:B------:R-:W-:Y:S01]  /*1ac60*/  LDSM.16.MT88.4 R152, [R216+0xd000] ;  /* 0x00d00000d898783b */ /* 0x000fe20000004200 */
[----:B------:R-:W-:Y:S04]  /*1ac70*/  FADD.FTZ R2, R248, R2 ;  /* 0x00000002f8027221 */ /* 0x000fe80000010000 */
[----:B------:R-:W-:Y:S01]  /*1ac80*/  FADD.FTZ R2, R249, R2 ;  /* 0x00000002f9027221 */ /* 0x000fe20000010000 */
        /* <DEDUP_REMOVED lines=18> */
[----:B------:R-:W4:Y:S01]  /*1adb0*/  LDSM.16.MT88.4 R148, [R212+0xd000] ;  /* 0x00d00000d494783b */ /* 0x000f220000004200 */
[----:B------:R-:W-:Y:S02]  /*1adc0*/  IMAD.MOV.U32 R179, RZ, RZ, R170 ;  /* 0x000000ffffb37224 */ /* 0x000fe400078e00aa */
[----:B------:R-:W-:Y:S06]  /*1add0*/  FFMA.FTZ R227, R189, UR4, -R217 ;  /* 0x00000004bde37c23 */ /* 0x000fec00080108d9 */
[----:B------:R3:W3:Y:S01]  /*1ade0*/  MUFU.EX2 R170, R138 ;  /* 0x0000008a00aa7308 */ /* 0x0006e20000000800 */
[----:B------:R-:W-:Y:S09]  /*1adf0*/  HMMA.16816.F32 R128, R140, R146, R128 ;  /* 0x000000928c80723c */ /* 0x000ff20000001880 */
[----:B------:R-:W-:Y:S01]  /*1ae00*/  MUFU.EX2 R227, R227 ;  /* 0x000000e300e37308 */ /* 0x000fe20000000800 */
[----:B------:R-:W-:Y:S01]  /*1ae10*/  F2FP.F16.F32.PACK_AB R146, R176, R185 ;  /* 0x000000b9b092723e */ /* 0x000fe200000000ff */
[----:B-1----:R-:W2:Y:S01]  /*1ae20*/  LDL.LU R144, [R1+0x7c] ;  /* 0x00007c0001907983 */ /* 0x002ea20000300800 */
[----:B---3--:R-:W-:Y:S01]  /*1ae30*/  FFMA.FTZ R138, R175, UR4, -R215 ;  /* 0x00000004af8a7c23 */ /* 0x008fe200080108d7 */
[----:B------:R-:W-:Y:S02]  /*1ae40*/  MOV R175, R172 ;  /* 0x000000ac00af7202 */ /* 0x000fe40000000f00 */
[----:B------:R3:W5:Y:S01]  /*1ae50*/  LDL.LU R248, [R1+0xc4] ;  /* 0x0000c40001f87983 */ /* 0x0007620000300800 */
[----:B------:R-:W-:Y:S03]  /*1ae60*/  MOV R172, R171 ;  /* 0x000000ab00ac7202 */ /* 0x000fe60000000f00 */
[----:B------:R1:W-:Y:S01]  /*1ae70*/  MUFU.EX2 R171, R139 ;  /* 0x0000008b00ab7308 */ /* 0x0003e20000000800 */
[----:B------:R-:W-:Y:S01]  /*1ae80*/  F2FP.F16.F32.PACK_AB R140, R187, R170 ;  /* 0x000000aabb8c723e */ /* 0x000fe200000000ff */
[----:B------:R-:W-:Y:S01]  /*1ae90*/  FFMA.FTZ R0, R0, R156, R175 ;  /* 0x0000009c00007223 */ /* 0x000fe200000100af */
[----:B------:R-:W-:Y:S03]  /*1aea0*/  MOV R184, R172 ;  /* 0x000000ac00b87202 */ /* 0x000fe60000000f00 */
[----:B------:R-:W-:Y:S02]  /*1aeb0*/  FADD.FTZ R0, R241, R0 ;  /* 0x00000000f1007221 */ /* 0x000fe40000010000 */
[----:B------:R3:W5:Y:S02]  /*1aec0*/  LDL.LU R241, [R1+0xc0] ;  /* 0x0000c00001f17983 */ /* 0x0007640000300800 */
[----:B------:R-:W-:Y:S01]  /*1aed0*/  FADD.FTZ R0, R247, R0 ;  /* 0x00000000f7007221 */ /* 0x000fe20000010000 */
[--C-:B-1----:R-:W-:Y:S02]  /*1aee0*/  FFMA.FTZ R139, R186, UR4, -R217.reuse ;  /* 0x00000004ba8b7c23 */ /* 0x102fe400080108d9 */
[----:B------:R1:W4:Y:S02]  /*1aef0*/  MUFU.EX2 R186, R138 ;  /* 0x0000008a00ba7308 */ /* 0x0003240000000800 */
[----:B-1----:R-:W-:Y:S01]  /*1af00*/  FFMA.FTZ R138, R178, UR4, -R217 ;  /* 0x00000004b28a7c23 */ /* 0x002fe200080108d9 */
[----:B----4-:R-:W-:Y:S07]  /*1af10*/  F2FP.F16.F32.PACK_AB R141, R186, R171 ;  /* 0x000000abba8d723e */ /* 0x010fee00000000ff */
[----:B------:R1:W-:Y:S10]  /*1af20*/  MUFU.EX2 R178, R139 ;  /* 0x0000008b00b27308 */ /* 0x0003f40000000800 */
[----:B------:R4:W3:Y:S01]  /*1af30*/  MUFU.EX2 R194, R138 ;  /* 0x0000008a00c27308 */ /* 0x0008e20000000800 */
[--C-:B-1----:R-:W-:Y:S01]  /*1af40*/  FFMA.FTZ R139, R191, UR4, -R215.reuse ;  /* 0x00000004bf8b7c23 */ /* 0x102fe200080108d7 */
[--C-:B----4-:R-:W-:Y:S01]  /*1af50*/  FFMA.FTZ R138, R177, UR4, -R215.reuse ;  /* 0x00000004b18a7c23 */ /* 0x110fe200080108d7 */
[----:B---3--:R-:W-:Y:S07]  /*1af60*/  F2FP.F16.F32.PACK_AB R142, R194, R178 ;  /* 0x000000b2c28e723e */ /* 0x008fee00000000ff */
[----:B------:R1:W-:Y:S01]  /*1af70*/  MUFU.EX2 R177, R139 ;  /* 0x0000008b00b17308 */ /* 0x0003e20000000800 */
[----:B------:R-:W-:Y:S09]  /*1af80*/  FFMA.FTZ R215, R188, UR4, -R215 ;  /* 0x00000004bcd77c23 */ /* 0x000ff200080108d7 */
[----:B------:R-:W3:Y:S10]  /*1af90*/  MUFU.EX2 R196, R138 ;  /* 0x0000008a00c47308 */ /* 0x000ef40000000800 */
[----:B------:R-:W-:Y:S01]  /*1afa0*/  MUFU.EX2 R226, R215 ;  /* 0x000000d700e27308 */ /* 0x000fe20000000800 */
[--C-:B-1----:R-:W-:Y:S01]  /*1afb0*/  FFMA.FTZ R139, R190, UR4, -R217.reuse ;  /* 0x00000004be8b7c23 */ /* 0x102fe200080108d9 */
[----:B------:R-:W-:Y:S01]  /*1afc0*/  FFMA.FTZ R217, R179, UR4, -R217 ;  /* 0x00000004b3d97c23 */ /* 0x000fe200080108d9 */
[----:B------:R-:W-:Y:S07]  /*1afd0*/  LDSM.16.MT88.4 R188, [R220+0x1800] ;  /* 0x00180000dcbc783b */ /* 0x000fee0000004200 */
[----:B------:R-:W1:Y:S01]  /*1afe0*/  MUFU.EX2 R179, R158 ;  /* 0x0000009e00b37308 */ /* 0x000e620000000800 */
[----:B---3--:R-:W-:Y:S09]  /*1aff0*/  F2FP.F16.F32.PACK_AB R143, R196, R177 ;  /* 0x000000b1c48f723e */ /* 0x008ff200000000ff */
[----:B------:R-:W-:Y:S01]  /*1b000*/  MUFU.EX2 R250, R217 ;  /* 0x000000d900fa7308 */ /* 0x000fe20000000800 */
[-C--:B------:R-:W-:Y:S09]  /*1b010*/  HMMA.16816.F32 R4, R140, R148.reuse, R4 ;  /* 0x000000948c04723c */ /* 0x080ff20000001804 */
[----:B------:R-:W3:Y:S10]  /*1b020*/  MUFU.EX2 R209, R139 ;  /* 0x0000008b00d17308 */ /* 0x000ef40000000800 */
        /* <DEDUP_REMOVED lines=15> */
[----:B------:R-:W4:Y:S01]  /*1b120*/  LDL.LU R240, [R1+0xb8] ;  /* 0x0000b80001f07983 */ /* 0x000f220000300800 */
[----:B------:R-:W-:Y:S01]  /*1b130*/  FADD.FTZ R133, R235, R133 ;  /* 0x00000085eb857221 */ /* 0x000fe20000010000 */
[-C--:B------:R-:W-:Y:S02]  /*1b140*/  HMMA.16816.F32 R12, R144, R150.reuse, R12 ;  /* 0x00000096900c723c */ /* 0x080fe4000000180c */
[----:B------:R2:W5:Y:S01]  /*1b150*/  LDL.LU R249, [R1+0xb4] ;  /* 0x0000b40001f97983 */ /* 0x0005620000300800 */
[----:B------:R-:W-:Y:S01]  /*1b160*/  FADD.FTZ R0, R232, R138 ;  /* 0x0000008ae8007221 */ /* 0x000fe20000010000 */
[----:B------:R-:W-:Y:S01]  /*1b170*/  FADD.FTZ R232, R167, R2 ;  /* 0x00000002a7e87221 */ /* 0x000fe20000010000 */
[----:B------:R-:W-:Y:S01]  /*1b180*/  FADD.FTZ R133, R230, R133 ;  /* 0x00000085e6857221 */ /* 0x000fe20000010000 */
[----:B------:R2:W5:Y:S01]  /*1b190*/  LDL.LU R247, [R1+0xb0] ;  /* 0x0000b00001f77983 */ /* 0x0005620000300800 */
[----:B------:R-:W-:Y:S01]  /*1b1a0*/  FADD.FTZ R230, R165, R0 ;  /* 0x00000000a5e67221 */ /* 0x000fe20000010000 */
[C---:B------:R-:W-:Y:S01]  /*1b1b0*/  HMMA.16816.F32 R16, R140.reuse, R150, R16 ;  /* 0x000000968c10723c */ /* 0x040fe20000001810 */
[----:B------:R-:W-:Y:S01]  /*1b1c0*/  MUFU.EX2 R138, R164 ;  /* 0x000000a4008a7308 */ /* 0x000fe20000000800 */
[----:B------:R-:W2:Y:S02]  /*1b1d0*/  LDSM.16.MT88.4 R148, [R3+0x1000] ;  /* 0x001000000394783b */ /* 0x000ea40000004200 */
[----:B------:R-:W-:Y:S02]  /*1b1e0*/  IMAD.MOV.U32 R0, RZ, RZ, R208 ;  /* 0x000000ffff007224 */ /* 0x000fe400078e00d0 */
[----:B------:R-:W-:Y:S01]  /*1b1f0*/  FADD.FTZ R133, R166, R133 ;  /* 0x00000085a6857221 */ /* 0x000fe20000010000 */
[----:B---3--:R-:W-:Y:S01]  /*1b200*/  MOV R2, R209 ;  /* 0x000000d100027202 */ /* 0x008fe20000000f00 */
[-C--:B------:R-:W-:Y:S02]  /*1b210*/  HMMA.16816.F32 R20, R140, R152.reuse, R20 ;  /* 0x000000988c14723c */ /* 0x080fe40000001814 */
[----:B------:R3:W5:Y:S01]  /*1b220*/  LDL.LU R246, [R1+0xac] ;  /* 0x0000ac0001f67983 */ /* 0x0007620000300800 */
[----:B------:R-:W-:Y:S02]  /*1b230*/  F2FP.F16.F32.PACK_AB R208, R201, R197 ;  /* 0x000000c5c9d0723e */ /* 0x000fe400000000ff */
[----:B------:R-:W-:Y:S01]  /*1b240*/  F2FP.F16.F32.PACK_AB R209, R202, R198 ;  /* 0x000000c6cad1723e */ /* 0x000fe200000000ff */
[----:B------:R3:W5:Y:S02]  /*1b250*/  LDL.LU R235, [R1+0xa8] ;  /* 0x0000a80001eb7983 */ /* 0x0007640000300800 */
[C---:B------:R-:W-:Y:S02]  /*1b260*/  HMMA.16816.F32 R24, R144.reuse, R152, R24 ;  /* 0x000000989018723c */ /* 0x040fe40000001818 */
[----:B------:R3:W5:Y:S04]  /*1b270*/  LDL.LU R234, [R1+0xa4] ;  /* 0x0000a40001ea7983 */ /* 0x0007680000300800 */
[----:B------:R3:W5:Y:S02]  /*1b280*/  LDL.LU R233, [R1+0xa0] ;  /* 0x0000a00001e97983 */ /* 0x0007640000300800 */
        /* <DEDUP_REMOVED lines=8> */
[-C--:B--2---:R-:W-:Y:S01]  /*1b310*/  HMMA.16816.F32 R52, R140, R148.reuse, R52 ;  /* 0x000000948c34723c */ /* 0x084fe20000001834 */
[----:B------:R-:W-:Y:S07]  /*1b320*/  LDSM.16.MT88.4 R216, [R216+0xf800] ;  /* 0x00f80000d8d8783b */ /* 0x000fee0000004200 */
[C---:B------:R-:W-:Y:S08]  /*1b330*/  HMMA.16816.F32 R56, R144.reuse, R148, R56 ;  /* 0x000000949038723c */ /* 0x040ff00000001838 */
[-C--:B------:R-:W-:Y:S08]  /*1b340*/  HMMA.16816.F32 R60, R144, R150.reuse, R60 ;  /* 0x00000096903c723c */ /* 0x080ff0000000183c */
[C---:B------:R-:W-:Y:S01]  /*1b350*/  HMMA.16816.F32 R64, R140.reuse, R150, R64 ;  /* 0x000000968c40723c */ /* 0x040fe20000001840 */
[----:B------:R-:W2:Y:S07]  /*1b360*/  LDSM.16.MT88.4 R148, [R220+0x3000] ;  /* 0x00300000dc94783b */ /* 0x000eae0000004200 */
[-C--:B---3--:R-:W-:Y:S01]  /*1b370*/  HMMA.16816.F32 R68, R140, R152.reuse, R68 ;  /* 0x000000988c44723c */ /* 0x088fe20000001844 */
[----:B------:R-:W-:Y:S07]  /*1b380*/  LDSM.16.MT88.4 R220, [R220+0x3800] ;  /* 0x00380000dcdc783b */ /* 0x000fee0000004200 */
        /* <DEDUP_REMOVED lines=10> */
[C---:B------:R-:W-:Y:S01]  /*1b430*/  HMMA.16816.F32 R104, R144.reuse, R148, R104 ;  /* 0x000000949068723c */ /* 0x040fe20000001868 */
[----:B------:R-:W2:Y:S03]  /*1b440*/  MUFU.EX2 R148, R162 ;  /* 0x000000a200947308 */ /* 0x000ea60000000800 */
[----:B------:R-:W-:Y:S01]  /*1b450*/  MOV R149, R181 ;  /* 0x000000b500957202 */ /* 0x000fe20000000f00 */
[----:B------:R-:W-:Y:S06]  /*1b460*/  FADD.FTZ R181, R168, R132 ;  /* 0x00000084a8b57221 */ /* 0x000fec0000010000 */
[----:B------:R3:W1:Y:S01]  /*1b470*/  MUFU.EX2 R132, R214 ;  /* 0x000000d600847308 */ /* 0x0006620000000800 */
[-C--:B------:R-:W-:Y:S08]  /*1b480*/  HMMA.16816.F32 R108, R144, R150.reuse, R108 ;  /* 0x00000096906c723c */ /* 0x080ff0000000186c */
[C---:B------:R-:W-:Y:S01]  /*1b490*/  HMMA.16816.F32 R112, R140.reuse, R150, R112 ;  /* 0x000000968c70723c */ /* 0x040fe20000001870 */
[----:B---3--:R-:W3:Y:S07]  /*1b4a0*/  LDSM.16.MT88.4 R212, [R212+0xf800] ;  /* 0x00f80000d4d4783b */ /* 0x008eee0000004200 */
[-C--:B------:R-:W-:Y:S08]  /*1b4b0*/  HMMA.16816.F32 R116, R140, R152.reuse, R116 ;  /* 0x000000988c74723c */ /* 0x080ff00000001874 */
[C---:B------:R-:W-:Y:S08]  /*1b4c0*/  HMMA.16816.F32 R120, R144.reuse, R152, R120 ;  /* 0x000000989078723c */ /* 0x040ff00000001878 */
[-C--:B------:R-:W-:Y:S08]  /*1b4d0*/  HMMA.16816.F32 R124, R144, R154.reuse, R124 ;  /* 0x0000009a907c723c */ /* 0x080ff0000000187c */
[----:B------:R-:W-:Y:S04]  /*1b4e0*/  HMMA.16816.F32 R128, R140, R154, R128 ;  /* 0x0000009a8c80723c */ /* 0x000fe80000001880 */
[----:B------:R-:W-:Y:S02]  /*1b4f0*/  F2FP.F16.F32.PACK_AB R140, R2, R199 ;  /* 0x000000c7028c723e */ /* 0x000fe400000000ff */
[----:B--2---:R-:W-:Y:S02]  /*1b500*/  F2FP.F16.F32.PACK_AB R141, R148, R200 ;  /* 0x000000c8948d723e */ /* 0x004fe400000000ff */
[----:B------:R-:W-:Y:S02]  /*1b510*/  F2FP.F16.F32.PACK_AB R142, R250, R227 ;  /* 0x000000e3fa8e723e */ /* 0x000fe400000000ff */
[----:B------:R-:W-:Y:S07]  /*1b520*/  F2FP.F16.F32.PACK_AB R143, R226, R139 ;  /* 0x0000008be28f723e */ /* 0x000fee00000000ff */
[-C--:B-1----:R-:W-:Y:S03]  /*1b530*/  HMMA.16816.F32 R144, R140, R156.reuse, R4 ;  /* 0x0000009c8c90723c */ /* 0x082fe60000001804 */
[----:B------:R-:W-:Y:S02]  /*1b540*/  MOV R6, R211 ;  /* 0x000000d300067202 */ /* 0x000fe40000000f00 */
[----:B------:R-:W-:Y:S02]  /*1b550*/  F2FP.F16.F32.PACK_AB R211, R132, R138 ;  /* 0x0000008a84d3723e */ /* 0x000fe400000000ff */
[----:B------:R-:W-:Y:S02]  /*1b560*/  MOV R5, R149 ;  /* 0x0000009500057202 */ /* 0x000fe40000000f00 */
[----:B------:R-:W-:Y:S03]  /*1b570*/  MOV R7, R148 ;  /* 0x0000009400077202 */ /* 0x000fe60000000f00 */
[C---:B------:R-:W-:Y:S04]  /*1b580*/  HMMA.16816.F32 R148, R208.reuse, R156, R8 ;  /* 0x0000009cd094723c */ /* 0x040fe80000001808 */
[----:B------:R-:W-:Y:S02]  /*1b590*/  MOV R9, R6 ;  /* 0x0000000600097202 */ /* 0x000fe40000000f00 */
        /* <DEDUP_REMOVED lines=8> */
[----:B------:R-:W-:Y:S01]  /*1b620*/  IMAD.MOV.U32 R19, RZ, RZ, R202 ;  /* 0x000000ffff137224 */ /* 0x000fe200078e00ca */
[----:B------:R-:W-:Y:S02]  /*1b630*/  MOV R12, R2 ;  /* 0x00000002000c7202 */ /* 0x000fe40000000f00 */
[-C--:B------:R-:W-:Y:S03]  /*1b640*/  HMMA.16816.F32 R160, R140, R172.reuse, R20 ;  /* 0x000000ac8ca0723c */ /* 0x080fe60000001814 */
[----:B------:R-:W-:Y:S01]  /*1b650*/  MOV R23, R198 ;  /* 0x000000c600177202 */ /* 0x000fe20000000f00 */
[----:B------:R-:W-:Y:S01]  /*1b660*/  IMAD.MOV.U32 R21, RZ, RZ, R196 ;  /* 0x000000ffff157224 */ /* 0x000fe200078e00c4 */
[----:B------:R-:W-:Y:S02]  /*1b670*/  MOV R18, R201 ;  /* 0x000000c900127202 */ /* 0x000fe40000000f00 */
[----:B------:R-:W-:Y:S01]  /*1b680*/  MOV R2, R192 ;  /* 0x000000c000027202 */ /* 0x000fe20000000f00 */
[C---:B------:R-:W-:Y:S04]  /*1b690*/  HMMA.16816.F32 R164, R208.reuse, R172, R24 ;  /* 0x000000acd0a4723c */ /* 0x040fe80000001818 */
[----:B------:R-:W-:Y:S01]  /*1b6a0*/  IMAD.MOV.U32 R24, RZ, RZ, R178 ;  /* 0x000000ffff187224 */ /* 0x000fe200078e00b2 */
[----:B------:R-:W-:Y:S02]  /*1b6b0*/  MOV R25, R177 ;  /* 0x000000b100197202 */ /* 0x000fe40000000f00 */
[----:B------:R-:W-:Y:S01]  /*1b6c0*/  MOV R26, R176 ;  /* 0x000000b0001a7202 */ /* 0x000fe20000000f00 */
[-C--:B------:R-:W-:Y:S03]  /*1b6d0*/  HMMA.16816.F32 R168, R208, R174.reuse, R28 ;  /* 0x000000aed0a8723c */ /* 0x080fe6000000181c */
[----:B------:R-:W-:Y:S01]  /*1b6e0*/  MOV R28, R187 ;  /* 0x000000bb001c7202 */ /* 0x000fe20000000f00 */
[----:B------:R-:W-:Y:S01]  /*1b6f0*/  IMAD.MOV.U32 R29, RZ, RZ, R186 ;  /* 0x000000ffff1d7224 */ /* 0x000fe200078e00ba */
[----:B------:R-:W-:Y:S02]  /*1b700*/  MOV R31, R179 ;  /* 0x000000b3001f7202 */ /* 0x000fe40000000f00 */
[----:B------:R-:W-:Y:S01]  /*1b710*/  MOV R16, R199 ;  /* 0x000000c700107202 */ /* 0x000fe20000000f00 */
[C---:B------:R-:W-:Y:S04]  /*1b720*/  HMMA.16816.F32 R172, R140.reuse, R174, R32 ;  /* 0x000000ae8cac723c */ /* 0x040fe80000001820 */
[----:B------:R-:W-:Y:S02]  /*1b730*/  MOV R35, R5 ;  /* 0x0000000500237202 */ /* 0x000fe40000000f00 */
[----:B------:R1:W2:Y:S01]  /*1b740*/  LDSM.16.MT88.4 R4, [R3+0x3800] ;  /* 0x003800000304783b */ /* 0x0002a20000004200 */
[----:B------:R-:W-:Y:S01]  /*1b750*/  MOV R33, R182 ;  /* 0x000000b600217202 */ /* 0x000fe20000000f00 */
[-C--:B------:R-:W-:Y:S03]  /*1b760*/  HMMA.16816.F32 R176, R140, R188.reuse, R36 ;  /* 0x000000bc8cb0723c */ /* 0x080fe60000001824 */
[----:B------:R-:W-:Y:S02]  /*1b770*/  MOV R38, R181 ;  /* 0x000000b500267202 */ /* 0x000fe40000000f00 */
[----:B------:R-:W-:Y:S02]  /*1b780*/  MOV R32, R183 ;  /* 0x000000b700207202 */ /* 0x000fe40000000f00 */
[----:B------:R-:W-:Y:S01]  /*1b790*/  MOV R39, R180 ;  /* 0x000000b400277202 */ /* 0x000fe20000000f00 */
[----:B------:R-:W-:Y:S01]  /*1b7a0*/  FADD.FTZ R2, R2, R38 ;  /* 0x0000002602027221 */ /* 0x000fe20000010000 */
[C---:B------:R-:W-:Y:S04]  /*1b7b0*/  HMMA.16816.F32 R180, R208.reuse, R188, R40 ;  /* 0x000000bcd0b4723c */ /* 0x040fe80000001828 */
[----:B------:R-:W-:Y:S01]  /*1b7c0*/  MOV R34, R195 ;  /* 0x000000c300227202 */ /* 0x000fe20000000f00 */
[----:B------:R-:W-:Y:S01]  /*1b7d0*/  FADD.FTZ R2, R238, R2 ;  /* 0x00000002ee027221 */ /* 0x000fe20000010000 */
[----:B------:R-:W-:Y:S01]  /*1b7e0*/  MOV R38, R39 ;  /* 0x0000002700267202 */ /* 0x000fe20000000f00 */
[----:B------:R-:W-:Y:S01]  /*1b7f0*/  IMAD.MOV.U32 R39, RZ, RZ, R32 ;  /* 0x000000ffff277224 */ /* 0x000fe200078e0020 */
[----:B------:R-:W-:Y:S01]  /*1b800*/  MOV R32, R33 ;  /* 0x0000002100207202 */ /* 0x000fe20000000f00 */
[----:B------:R-:W3:Y:S01]  /*1b810*/  S2R R238, SR_TID.X ;  /* 0x0000000000ee7919 */ /* 0x000ee20000002100 */
[----:B------:R-:W-:Y:S02]  /*1b820*/  MOV R33, R34 ;  /* 0x0000002200217202 */ /* 0x000fe40000000f00 */
[----:B------:R-:W-:Y:S01]  /*1b830*/  MOV R34, R35 ;  /* 0x0000002300227202 */ /* 0x000fe20000000f00 */
[----:B-1----:R-:W-:Y:S01]  /*1b840*/  FADD.FTZ R3, R229, R230 ;  /* 0x000000e6e5037221 */ /* 0x002fe20000010000 */
[----:B------:R-:W-:Y:S02]  /*1b850*/  MOV R35, R8 ;  /* 0x0000000800237202 */ /* 0x000fe40000000f00 */
[----:B------:R-:W-:Y:S01]  /*1b860*/  MOV R8, R11 ;  /* 0x0000000b00087202 */ /* 0x000fe20000000f00 */
[----:B------:R-:W-:Y:S02]  /*1b870*/  IMAD.MOV.U32 R11, RZ, RZ, R0 ;  /* 0x000000ffff0b7224 */ /* 0x000fe400078e0000 */
[----:B------:R-:W-:Y:S01]  /*1b880*/  FADD.FTZ R0, R231, R232 ;  /* 0x000000e8e7007221 */ /* 0x000fe20000010000 */
[----:B------:R-:W-:Y:S01]  /*1b890*/  MOV R37, R38 ;  /* 0x0000002600257202 */ /* 0x000fe20000000f00 */
[----:B------:R1:W5:Y:S01]  /*1b8a0*/  LDL.LU R232, [R1+0x9c] ;  /* 0x00009c0001e87983 */ /* 0x0003620000300800 */
[----:B------:R-:W-:Y:S01]  /*1b8b0*/  MOV R38, R39 ;  /* 0x0000002700267202 */ /* 0x000fe20000000f00 */
[----:B------:R-:W-:Y:S01]  /*1b8c0*/  FADD.FTZ R0, R239, R0 ;  /* 0x00000000ef007221 */ /* 0x000fe20000010000 */
[----:B------:R-:W-:Y:S01]  /*1b8d0*/  MOV R39, R32 ;  /* 0x0000002000277202 */ /* 0x000fe20000000f00 */
[----:B------:R1:W5:Y:S01]  /*1b8e0*/  LDL.LU R231, [R1+0x98] ;  /* 0x0000980001e77983 */ /* 0x0003620000300800 */
[----:B------:R-:W-:Y:S02]  /*1b8f0*/  MOV R32, R33 ;  /* 0x0000002100207202 */ /* 0x000fe40000000f00 */
[----:B------:R-:W-:Y:S01]  /*1b900*/  MOV R33, R34 ;  /* 0x0000002200217202 */ /* 0x000fe20000000f00 */
[----:B------:R-:W-:Y:S01]  /*1b910*/  IMAD.MOV.U32 R34, RZ, RZ, R35 ;  /* 0x000000ffff227224 */ /* 0x000fe200078e0023 */
[----:B------:R-:W-:Y:S01]  /*1b920*/  MOV R36, R37 ;  /* 0x0000002500247202 */ /* 0x000fe20000000f00 */
[----:B------:R1:W5:Y:S01]  /*1b930*/  LDL.LU R230, [R1+0x94] ;  /* 0x0000940001e67983 */ /* 0x0003620000300800 */
[----:B------:R-:W-:Y:S02]  /*1b940*/  MOV R37, R38 ;  /* 0x0000002600257202 */ /* 0x000fe40000000f00 */
[----:B------:R-:W-:Y:S01]  /*1b950*/  MOV R38, R39 ;  /* 0x0000002700267202 */ /* 0x000fe20000000f00 */
[----:B------:R-:W-:Y:S01]  /*1b960*/  IMAD.MOV.U32 R39, RZ, RZ, R32 ;  /* 0x000000ffff277224 */ /* 0x000fe200078e0020 */
[----:B------:R-:W-:Y:S01]  /*1b970*/  MOV R35, R8 ;  /* 0x0000000800237202 */ /* 0x000fe20000000f00 */
[----:B------:R-:W-:Y:S01]  /*1b980*/  FADD.FTZ R8, R228, R133 ;  /* 0x00000085e4087221 */ /* 0x000fe20000010000 */
        /* <DEDUP_REMOVED lines=8> */
[----:B------:R-:W-:Y:S01]  /*1ba10*/  FADD.FTZ R3, R36, R8 ;  /* 0x0000000824037221 */ /* 0x000fe20000010000 */
[----:B------:R-:W-:Y:S01]  /*1ba20*/  FADD.FTZ R8, R32, R0 ;  /* 0x0000000020087221 */ /* 0x000fe20000010000 */
[----:B------:R1:W5:Y:S01]  /*1ba30*/  LDL.LU R228, [R1+0x8c] ;  /* 0x00008c0001e47983 */ /* 0x0003620000300800 */
[----:B------:R-:W-:Y:S01]  /*1ba40*/  MOV R30, R185 ;  /* 0x000000b9001e7202 */ /* 0x000fe20000000f00 */
[----:B------:R-:W-:Y:S01]  /*1ba50*/  FADD.FTZ R9, R9, R2 ;  /* 0x0000000209097221 */ /* 0x000fe20000010000 */
[-C--:B------:R-:W-:Y:S01]  /*1ba60*/  HMMA.16816.F32 R184, R208, R190.reuse, R44 ;  /* 0x000000bed0b8723c */ /* 0x080fe2000000182c */
[----:B------:R-:W-:Y:S02]  /*1ba70*/  MOV R236, 0x20 ;  /* 0x0000002000ec7802 */ /* 0x000fe40000000f00 */
[----:B------:R-:W-:Y:S01]  /*1ba80*/  FADD.FTZ R8, R14, R8 ;  /* 0x000000080e087221 */ /* 0x000fe20000010000 */
[----:B------:R-:W-:Y:S01]  /*1ba90*/  FADD.FTZ R11, R39, R11 ;  /* 0x0000000b270b7221 */ /* 0x000fe20000010000 */
[----:B------:R-:W2:Y:S01]  /*1baa0*/  LDL.LU R14, [R1+0x60] ;  /* 0x00006000010e7983 */ /* 0x000ea20000300800 */
[----:B------:R-:W-:Y:S01]  /*1bab0*/  FADD.FTZ R10, R10, R3 ;  /* 0x000000030a0a7221 */ /* 0x000fe20000010000 */
[----:B------:R-:W-:Y:S01]  /*1bac0*/  MOV R22, R197 ;  /* 0x000000c500167202 */ /* 0x000fe20000000f00 */
[C---:B------:R-:W-:Y:S04]  /*1bad0*/  HMMA.16816.F32 R188, R140.reuse, R190, R48 ;  /* 0x000000be8cbc723c */ /* 0x040fe80000001830 */
[----:B------:R-:W-:Y:S01]  /*1bae0*/  FADD.FTZ R3, R33, R11 ;  /* 0x0000000b21037221 */ /* 0x000fe20000010000 */
[----:B------:R-:W-:Y:S01]  /*1baf0*/  FADD.FTZ R2, R34, R10 ;  /* 0x0000000a22027221 */ /* 0x000fe20000010000 */
[----:B------:R-:W-:Y:S01]  /*1bb00*/  MOV R20, R194 ;  /* 0x000000c200147202 */ /* 0x000fe20000000f00 */
[----:B------:R-:W-:Y:S01]  /*1bb10*/  FADD.FTZ R0, R35, R9 ;  /* 0x0000000923007221 */ /* 0x000fe20000010000 */
[-C--:B------:R-:W-:Y:S03]  /*1bb20*/  HMMA.16816.F32 R196, R140, R204.reuse, R52 ;  /* 0x000000cc8cc4723c */ /* 0x080fe60000001834 */
[----:B------:R-:W-:Y:S01]  /*1bb30*/  MOV R27, R193 ;  /* 0x000000c1001b7202 */ /* 0x000fe20000000f00 */
[----:B------:R-:W-:Y:S01]  /*1bb40*/  FADD.FTZ R11, R28, R3 ;  /* 0x000000031c0b7221 */ /* 0x000fe20000010000 */
[----:B------:R-:W-:Y:S01]  /*1bb50*/  FADD.FTZ R10, R29, R2 ;  /* 0x000000021d0a7221 */ /* 0x000fe20000010000 */
[----:B------:R-:W-:Y:S01]  /*1bb60*/  MOV R17, R200 ;  /* 0x000000c800117202 */ /* 0x000fe20000000f00 */
[----:B------:R-:W1:Y:S01]  /*1bb70*/  LDC.64 R2, c[0x0][0x3c0] ;  /* 0x0000f000ff027b82 */ /* 0x000e620000000a00 */
        /* <DEDUP_REMOVED lines=9> */
[----:B---3--:R-:W-:Y:S02]  /*1bc10*/  SHF.L.U32 R239, R238, 0x6, RZ ;  /* 0x00000006eeef7819 */ /* 0x008fe400000006ff */
[C---:B------:R-:W-:Y:S04]  /*1bc20*/  HMMA.16816.F32 R204, R140.reuse, R206, R64 ;  /* 0x000000ce8ccc723c */ /* 0x040fe80000001840 */
[----:B------:R-:W-:Y:S01]  /*1bc30*/  FADD.FTZ R0, R23, R0 ;  /* 0x0000000017007221 */ /* 0x000fe20000010000 */
[----:B------:R-:W-:Y:S01]  /*1bc40*/  FADD.FTZ R11, R16, R8 ;  /* 0x00000008100b7221 */ /* 0x000fe20000010000 */
[----:B----4-:R-:W-:Y:S02]  /*1bc50*/  IADD3 R240, PT, PT, R240, -0x40, RZ ;  /* 0xffffffc0f0f07810 */ /* 0x010fe40007ffe0ff */
[-C--:B------:R-:W-:Y:S03]  /*1bc60*/  HMMA.16816.F32 R68, R140, R212.reuse, R68 ;  /* 0x000000d48c44723c */ /* 0x080fe60000001844 */
[----:B-1----:R-:W-:Y:S01]  /*1bc70*/  SHF.L.U64.HI R3, R2, 0x7, R3 ;  /* 0x0000000702037819 */ /* 0x002fe20000010203 */
        /* <DEDUP_REMOVED lines=14> */
[C---:B------:R-:W-:Y:S04]  /*1bd60*/  HMMA.16816.F32 R120, R208.reuse, R4, R120 ;  /* 0x00000004d078723c */ /* 0x040fe80000001878 */
[----:B------:R-:W-:Y:S01]  /*1bd70*/  FADD.FTZ R4, R22, R9 ;  /* 0x0000000916047221 */ /* 0x000fe20000010000 */
[----:B------:R-:W-:Y:S03]  /*1bd80*/  FADD.FTZ R5, R21, R10 ;  /* 0x0000000a15057221 */ /* 0x000fe60000010000 */
[----:B------:R-:W-:Y:S01]  /*1bd90*/  FADD.FTZ R9, R18, R4 ;  /* 0x0000000412097221 */ /* 0x000fe20000010000 */
[-C--:B------:R-:W-:Y:S03]  /*1bda0*/  HMMA.16816.F32 R124, R208, R6.reuse, R124 ;  /* 0x00000006d07c723c */ /* 0x080fe6000000187c */
[----:B------:R-:W-:Y:S01]  /*1bdb0*/  FADD.FTZ R0, R251, R9 ;  /* 0x00000009fb007221 */ /* 0x000fe20000010000 */
[----:B------:R-:W-:Y:S01]  /*1bdc0*/  FADD.FTZ R10, R17, R5 ;  /* 0x00000005110a7221 */ /* 0x000fe20000010000 */
[----:B------:R-:W-:Y:S02]  /*1bdd0*/  FADD.FTZ R5, R12, R11 ;  /* 0x0000000b0c057221 */ /* 0x000fe40000010000 */
[----:B------:R-:W-:Y:S01]  /*1bde0*/  FADD.FTZ R0, R252, R0 ;  /* 0x00000000fc007221 */ /* 0x000fe20000010000 */
[----:B------:R-:W-:Y:S04]  /*1bdf0*/  HMMA.16816.F32 R128, R140, R6, R128 ;  /* 0x000000068c80723c */ /* 0x000fe80000001880 */
[----:B------:R1:W-:Y:S01]  /*1be00*/  STL [R1+0x80], R0 ;  /* 0x0000800001007387 */ /* 0x0003e20000100800 */
[----:B------:R-:W-:Y:S01]  /*1be10*/  FADD.FTZ R6, R132, R8 ;  /* 0x0000000884067221 */ /* 0x000fe20000010000 */
[----:B------:R-:W-:Y:S01]  /*1be20*/  FADD.FTZ R5, R227, R5 ;  /* 0x00000005e3057221 */ /* 0x000fe20000010000 */
[----:B------:R-:W-:Y:S01]  /*1be30*/  FADD.FTZ R4, R13, R10 ;  /* 0x0000000a0d047221 */ /* 0x000fe20000010000 */
[----:B------:R-:W-:Y:S02]  /*1be40*/  MOV R141, R134 ;  /* 0x00000086008d7202 */ /* 0x000fe40000000f00 */
[----:B------:R-:W-:Y:S01]  /*1be50*/  MOV R140, R137 ;  /* 0x00000089008c7202 */ /* 0x000fe20000000f00 */
[----:B------:R-:W-:Y:S01]  /*1be60*/  FADD.FTZ R4, R139, R4 ;  /* 0x000000048b047221 */ /* 0x000fe20000010000 */
[----:B------:R-:W-:Y:S03]  /*1be70*/  MOV R132, R135 ;  /* 0x0000008700847202 */ /* 0x000fe60000000f00 */
[----:B-1----:R-:W-:Y:S01]  /*1be80*/  FADD.FTZ R0, R226, R4 ;  /* 0x00000004e2007221 */ /* 0x002fe20000010000 */
[----:B------:R-:W-:Y:S01]  /*1be90*/  LEA R14, P0, -R2, R14, 0x7 ;  /* 0x0000000e020e7211 */ /* 0x000fe200078039ff */
[----:B------:R-:W-:Y:S04]  /*1bea0*/  FADD.FTZ R2, R250, R5 ;  /* 0x00000005fa027221 */ /* 0x000fe80000010000 */
[----:B------:R3:W-:Y:S01]  /*1beb0*/  STL [R1+0x60], R14 ;  /* 0x0000600e01007387 */ /* 0x0007e20000100800 */
[----:B------:R-:W-:Y:S01]  /*1bec0*/  IMAD.X R15, R15, 0x1, ~R3, P0 ;  /* 0x000000010f0f7824 */ /* 0x000fe200000e0e03 */
[----:B------:R-:W-:Y:S02]  /*1bed0*/  MOV R3, R136 ;  /* 0x0000008800037202 */ /* 0x000fe40000000f00 */
[----:B------:R3:W-:Y:S04]  /*1bee0*/  STL [R1+0x84], R6 ;  /* 0x0000840601007387 */ /* 0x0007e80000100800 */
[----:B------:R3:W-:Y:S04]  /*1bef0*/  STL [R1+0x78], R2 ;  /* 0x0000780201007387 */ /* 0x0007e80000100800 */
[----:B------:R3:W-:Y:S04]  /*1bf00*/  STL [R1+0x7c], R0 ;  /* 0x00007c0001007387 */ /* 0x0007e80000100800 */
[----:B------:R3:W-:Y:S01]  /*1bf10*/  STL [R1+0x5c], R15 ;  /* 0x00005c0f01007387 */ /* 0x0007e20000100800 */
[----:B------:R-:W-:Y:S05]  /*1bf20*/  BRA.U UP0, `(.L_x_617) ;  /* 0xffffffa1003c7547 */ /* 0x000fea000b83ffff */
.L_x_616:
[----:B-1----:R-:W4:Y:S01]  /*1bf30*/  LDL.LU R4, [R1+0x78] ;  /* 0x0000780001047983 */ /* 0x002f220000300800 */
[----:B------:R-:W-:Y:S01]  /*1bf40*/  MOV R66, 0x10 ;  /* 0x0000001000427802 */ /* 0x000fe20000000f00 */
[----:B------:R-:W-:Y:S02]  /*1bf50*/  UISETP.NE.AND UP3, UPT, UR15, -0x1, UPT ;  /* 0xffffffff0f00788c */ /* 0x000fe4000bf65270 */
[----:B------:R-:W4:Y:S01]  /*1bf60*/  LDL.LU R8, [R1+0x7c] ;  /* 0x00007c0001087983 */ /* 0x000f220000300800 */
[----:B------:R-:W1:Y:S01]  /*1bf70*/  S2UR UR10, SR_CTAID.Y ;  /* 0x00000000000a79c3 */ /* 0x000e620000002600 */
[----:B------:R-:W1:Y:S02]  /*1bf80*/  LDCU.U8 UR11, c[0x0][0x549] ;  /* 0x0000a920ff0b77ac */ /* 0x000e640008000000 */
[----:B------:R-:W4:Y:S01]  /*1bf90*/  LDL.LU R7, [R1+0x80] ;  /* 0x0000800001077983 */ /* 0x000f220000300800 */
[----:B------:R-:W1:Y:S03]  /*1bfa0*/  LDCU.U8 UR12, c[0x0][0x548] ;  /* 0x0000a900ff0c77ac */ /* 0x000e660008000000 */
[----:B---3--:R-:W3:Y:S01]  /*1bfb0*/  LDL.LU R6, [R1+0x84] ;  /* 0x0000840001067983 */ /* 0x008ee20000300800 */
[----:B------:R-:W-:Y:S01]  /*1bfc0*/  SEL R66, R66, 0xfffffff0, !P1 ;  /* 0xfffffff042427807 */ /* 0x000fe20004800000 */
[----:B------:R-:W1:Y:S02]  /*1bfd0*/  @!UP3 LDCU.64 UR8, c[0x0][0x400] ;  /* 0x00008000ff08b7ac */ /* 0x000e640008000a00 */
[----:B------:R-:W3:Y:S01]  /*1bfe0*/  LDL.LU R5, [R1+0x88] ;  /* 0x0000880001057983 */ /* 0x000ee20000300800 */
[----:B--2---:R-:W-:Y:S01]  /*1bff0*/  LOP3.LUT P1, RZ, R238, 0x8, RZ, 0xc0, !PT ;  /* 0x00000008eeff7812 */ /* 0x004fe2000782c0ff */
[----:B------:R-:W2:Y:S03]  /*1c000*/  @UP3 LDCU.64 UR4, c[0x0][0x408] ;  /* 0x00008100ff0437ac */ /* 0x000ea60008000a00 */
[----:B------:R-:W-:Y:S01]  /*1c010*/  SEL R236, R236, 0xffffffe0, !P1 ;  /* 0xffffffe0ecec7807 */ /* 0x000fe20004800000 */
[----:B------:R-:W-:Y:S01]  /*1c020*/  UISETP.NE.AND UP2, UPT, UR15, -0x1, UPT ;  /* 0xffffffff0f00788c */ /* 0x000fe2000bf45270 */
[----:B------:R-:W-:Y:S01]  /*1c030*/  LOP3.LUT P1, RZ, R238, 0x10, RZ, 0xc0, !PT ;  /* 0x00000010eeff7812 */ /* 0x000fe2000782c0ff */
[----:B-1----:R-:W-:Y:S01]  /*1c040*/  UISETP.NE.AND UP1, UPT, UR11, URZ, UPT ;  /* 0x000000ff0b00728c */ /* 0x002fe2000bf25270 */
[----:B------:R-:W1:Y:S01]  /*1c050*/  LDCU UR11, c[0x0][0x434] ;  /* 0x00008680ff0b77ac */ /* 0x000e620008000800 */
[----:B------:R-:W1:Y:S01]  /*1c060*/  LDCU UR13, c[0x0][0x434] ;  /* 0x00008680ff0d77ac */ /* 0x000e620008000800 */
[----:B------:R-:W-:Y:S01]  /*1c070*/  @!UP3 UIMAD.WIDE.U32 UR20, UR10, UR8, URZ ;  /* 0x000000080a14b2a5 */ /* 0x000fe2000f8e00ff */
[----:B------:R-:W3:Y:S01]  /*1c080*/  S2UR UR8, SR_CTAID.Z ;  /* 0x00000000000879c3 */ /* 0x000ee20000002700 */
[----:B--2---:R-:W-:-:S06]  /*1c090*/  @UP3 UIMAD.WIDE.U32 UR22, UR15, UR4, URZ ;  /* 0x000000040f1632a5 */ /* 0x004fcc000f8e00ff */
[----:B------:R-:W2:Y:S01]  /*1c0a0*/  @UP1 LDCU UR4, c[0x0][0x430] ;  /* 0x00008600ff0417ac */ /* 0x000ea20008000800 */
[----:B------:R-:W-:Y:S02]  /*1c0b0*/  @!UP3 UIMAD UR9, UR10, UR9, UR21 ;  /* 0x000000090a09b2a4 */ /* 0x000fe4000f8e0215 */
[----:B------:R-:W-:Y:S02]  /*1c0c0*/  @UP3 UIMAD UR9, UR15, UR5, UR23 ;  /* 0x000000050f0932a4 */ /* 0x000fe4000f8e0217 */
[----:B-1----:R-:W-:Y:S01]  /*1c0d0*/  @!UP2 UIMAD UR15, UR10, UR11, URZ ;  /* 0x0000000b0a0fa2a4 */ /* 0x002fe2000f8e02ff */
[----:B------:R-:W-:Y:S01]  /*1c0e0*/  @!UP3 UMOV UR14, UR20 ;  /* 0x00000014000ebc82 */ /* 0x000fe20008000000 */
[----:B------:R-:W-:Y:S01]  /*1c0f0*/  UISETP.NE.AND UP0, UPT, UR12, URZ, !UP1 ;  /* 0x000000ff0c00728c */ /* 0x000fe2000cf05270 */
[----:B------:R-:W1:Y:S01]  /*1c100*/  @UP1 LDCU UR18, c[0x0][0x430] ;  /* 0x00008600ff1217ac */ /* 0x000e620008000800 */
[----:B------:R-:W-:Y:S01]  /*1c110*/  @UP1 UMOV UR5, 0x1 ;  /* 0x0000000100051882 */ /* 0x000fe20000000000 */
[----:B--2---:R-:W-:Y:S01]  /*1c120*/  @UP1 UIMAD UR13, UR4, UR11, URZ ;  /* 0x0000000b040d12a4 */ /* 0x004fe2000f8e02ff */
[----:B------:R-:W-:Y:S01]  /*1c130*/  @UP3 UMOV UR14, UR22 ;  /* 0x00000016000e3c82 */ /* 0x000fe20008000000 */
[----:B------:R-:W-:Y:S01]  /*1c140*/  USHF.R.S32.HI UR4, URZ, 0x1f, UR15 ;  /* 0x0000001fff047899 */ /* 0x000fe2000801140f */
[----:B----4-:R-:W2:Y:S04]  /*1c150*/  SHFL.BFLY PT, R2, R4, 0x2, 0x1f ;  /* 0x0c401f0004027f89 */ /* 0x010ea800000e0000 */
[----:B------:R-:W4:Y:S04]  /*1c160*/  SHFL.BFLY PT, R0, R8, 0x2, 0x1f ;  /* 0x0c401f0008007f89 */ /* 0x000f2800000e0000 */
[----:B---3--:R-:W3:Y:S01]  /*1c170*/  SHFL.BFLY PT, R3, R6, 0x2, 0x1f ;  /* 0x0c401f0006037f89 */ /* 0x008ee200000e0000 */
[----:B------:R-:W-:-:S02]  /*1c180*/  MOV R142, R5 ;  /* 0x00000005008e7202 */ /* 0x000fc40000000f00 */
[----:B------:R-:W-:Y:S01]  /*1c190*/  SHF.L.U32 R5, R238, 0x1, RZ ;  /* 0x00000001ee057819 */ /* 0x000fe200000006ff */
[----:B--2---:R-:W-:Y:S02]  /*1c1a0*/  FADD.FTZ R2, R2, R4 ;  /* 0x0000000402027221 */ /* 0x004fe40000010000 */
[----:B------:R-:W2:Y:S01]  /*1c1b0*/  SHFL.BFLY PT, R4, R7, 0x2, 0x1f ;  /* 0x0c401f0007047f89 */ /* 0x000ea200000e0000 */
[----:B----4-:R-:W-:Y:S01]  /*1c1c0*/  FADD.FTZ R0, R0, R8 ;  /* 0x0000000800007221 */ /* 0x010fe20000010000 */
[----:B------:R-:W-:Y:S02]  /*1c1d0*/  SHF.L.U32 R8, R238, 0x5, RZ ;  /* 0x00000005ee087819 */ /* 0x000fe400000006ff */
[----:B------:R-:W4:Y:S04]  /*1c1e0*/  SHFL.BFLY PT, R132, R2, 0x1, 0x1f ;  /* 0x0c201f0002847f89 */ /* 0x000f2800000e0000 */
[----:B------:R-:W1:Y:S01]  /*1c1f0*/  SHFL.BFLY PT, R133, R0, 0x1, 0x1f ;  /* 0x0c201f0000857f89 */ /* 0x000e6200000e0000 */
[----:B---3--:R-:W-:Y:S01]  /*1c200*/  FADD.FTZ R3, R3, R6 ;  /* 0x0000000603037221 */ /* 0x008fe20000010000 */
[----:B------:R-:W-:-:S04]  /*1c210*/  LOP3.LUT R6, R5, 0x6, RZ, 0xc0, !PT ;  /* 0x0000000605067812 */ /* 0x000fc800078ec0ff */
[----:B------:R-:W3:Y:S01]  /*1c220*/  SHFL.BFLY PT, R139, R3, 0x1, 0x1f ;  /* 0x0c201f00038b7f89 */ /* 0x000ee200000e0000 */
[----:B------:R-:W-:Y:S01]  /*1c230*/  LOP3.LUT R6, R6, 0x7c00, R8, 0xf8, !PT ;  /* 0x00007c0006067812 */ /* 0x000fe200078ef808 */
[----:B--2---:R-:W-:Y:S01]  /*1c240*/  FADD.FTZ R4, R4, R7 ;  /* 0x0000000704047221 */ /* 0x004fe20000010000 */
[----:B----4-:R-:W-:-:S04]  /*1c250*/  FADD.FTZ R132, R2, R132 ;  /* 0x0000008402847221 */ /* 0x010fc80000010000 */
[----:B------:R-:W2:Y:S01]  /*1c260*/  SHFL.BFLY PT, R138, R4, 0x1, 0x1f ;  /* 0x0c201f00048a7f89 */ /* 0x000ea200000e0000 */
[----:B-1----:R-:W-:Y:S01]  /*1c270*/  FADD.FTZ R133, R0, R133 ;  /* 0x0000008500857221 */ /* 0x002fe20000010000 */
[----:B------:R-:W1:Y:S01]  /*1c280*/  MUFU.RCP R2, R132 ;  /* 0x0000008400027308 */ /* 0x000e620000001000 */
[----:B------:R-:W-:Y:S02]  /*1c290*/  SHF.L.U32 R0, R238, 0x4, RZ ;  /* 0x00000004ee007819 */ /* 0x000fe400000006ff */
[----:B------:R-:W-:Y:S02]  /*1c2a0*/  FSETP.NE.FTZ.AND P4, PT, R132, RZ, PT ;  /* 0x000000ff8400720b */ /* 0x000fe40003f95000 */
[----:B------:R-:W-:Y:S01]  /*1c2b0*/  LOP3.LUT R0, R0, 0x1c0, RZ, 0xc0, !PT ;  /* 0x000001c000007812 */ /* 0x000fe200078ec0ff */
[----:B---3--:R-:W-:Y:S01]  /*1c2c0*/  FADD.FTZ R139, R3, R139 ;  /* 0x0000008b038b7221 */ /* 0x008fe20000010000 */
        /* <DEDUP_REMOVED lines=36> */
[C---:B-----5:R-:W-:Y:S01]  /*1c510*/  FMUL.FTZ R33, R0.reuse, R113 ;  /* 0x0000007100217220 */ /* 0x060fe20000410000 */
        /* <DEDUP_REMOVED lines=255> */
.L_x_620:
        /* <DEDUP_REMOVED lines=74> */
.L_x_622:
[----:B------:R-:W-:Y:S05]  /*1d9b0*/  BSYNC.RECONVERGENT B0 ;  /* 0x0000000000007941 */ /* 0x000fea0003800200 */
.L_x_621:
        /* <DEDUP_REMOVED lines=39> */
.L_x_624:
[----:B------:R-:W-:Y:S05]  /*1dc30*/  BSYNC.RECONVERGENT B0 ;  /* 0x0000000000007941 */ /* 0x000fea0003800200 */
.L_x_623:
        /* <DEDUP_REMOVED lines=19> */
.L_x_626:
[----:B------:R-:W-:Y:S05]  /*1dd70*/  BSYNC.RECONVERGENT B0 ;  /* 0x0000000000007941 */ /* 0x000fea0003800200 */
.L_x_625:
        /* <DEDUP_REMOVED lines=18> */
.L_x_628:
[----:B------:R-:W-:Y:S05]  /*1dea0*/  BSYNC.RECONVERGENT B0 ;  /* 0x0000000000007941 */ /* 0x000fea0003800200 */
.L_x_627:
        /* <DEDUP_REMOVED lines=18> */
.L_x_630:
[----:B------:R-:W-:Y:S05]  /*1dfd0*/  BSYNC.RECONVERGENT B0 ;  /* 0x0000000000007941 */ /* 0x000fea0003800200 */
.L_x_629:
        /* <DEDUP_REMOVED lines=18> */
.L_x_632:
[----:B------:R-:W-:Y:S05]  /*1e100*/  BSYNC.RECONVERGENT B0 ;  /* 0x0000000000007941 */ /* 0x000fea0003800200 */
.L_x_631:
        /* <DEDUP_REMOVED lines=18> */
.L_x_634:
[----:B------:R-:W-:Y:S05]  /*1e230*/  BSYNC.RECONVERGENT B0 ;  /* 0x0000000000007941 */ /* 0x000fea0003800200 */
.L_x_633:
        /* <DEDUP_REMOVED lines=18> */
.L_x_636:
[----:B------:R-:W-:Y:S05]  /*1e360*/  BSYNC.RECONVERGENT B0 ;  /* 0x0000000000007941 */ /* 0x000fea0003800200 */
.L_x_635:
        /* <DEDUP_REMOVED lines=17> */
.L_x_637:
        /* <DEDUP_REMOVED lines=16> */
.L_x_2848:


//--------------------- .text._ZN5flash16flash_fwd_kernelI23Flash_fwd_kernel_traitsILi128ELi128ELi64ELi4ELb0ELb0EN7cutlass6half_tE19Flash_kernel_traitsILi128ELi128ELi64ELi4ES3_EELb0ELb0ELb1ELb0ELb0ELb0ELb0ELb0EEEvNS_16Flash_fwd_paramsE --------------------------
	.section	.text._ZN5flash16flash_fwd_kernelI23Flash_fwd_kernel_traitsILi128ELi128ELi64ELi4ELb0ELb0EN7cutlass6half_tE19Flash_kernel_traitsILi128ELi128ELi64ELi4ES3_EELb0ELb0ELb1ELb0ELb0ELb0ELb0ELb0EEEvNS_16Flash_fwd_paramsE,"ax",@progbits
	.align	128
        .global         _ZN5flash16flash_fwd_kernelI23Flash_fwd_kernel_traitsILi128ELi128ELi64ELi4ELb0ELb0EN7cutlass6half_tE19Flash_kernel_traitsILi128ELi128ELi64ELi4ES3_EELb0ELb0ELb1ELb0ELb0ELb0ELb0ELb0EEEvNS_16Flash_fwd_paramsE
        .type           _ZN5flash16flash_fwd_kernelI23Flash_fwd_kernel_traitsILi128ELi128ELi64ELi4ELb0ELb0EN7cutlass6half_tE19Flash_kernel_traitsILi128ELi128ELi64ELi4ES3_EELb0ELb0ELb1ELb0ELb0ELb0ELb0ELb0EEEvNS_16Flash_fwd_paramsE,@function
        .size           _ZN5flash16flash_fwd_kernelI23Flash_fwd_kernel_traitsILi128ELi128ELi64ELi4ELb0ELb0EN7cutlass6half_tE19Flash_kernel_traitsILi128ELi128ELi64ELi4ES3_EELb0ELb0ELb1ELb0ELb0ELb0ELb0ELb0EEEvNS_16Flash_fwd_paramsE,(.L_x_2849 - _ZN5flash16flash_fwd_kernelI23Flash_fwd_kernel_traitsILi128ELi128ELi64ELi4ELb0ELb0EN7cutlass6half_tE19Flash_kernel_traitsILi128ELi128ELi64ELi4ES3_EELb0ELb0ELb1ELb0ELb0ELb0ELb0ELb0EEEvNS_16Flash_fwd_paramsE)
        .other          _ZN5flash16flash_fwd_kernelI23Flash_fwd_kernel_traitsILi128ELi128ELi64ELi4ELb0ELb0EN7cutlass6half_tE19Flash_kernel_traitsILi128ELi128ELi64ELi4ES3_EELb0ELb0ELb1ELb0ELb0ELb0ELb0ELb0EEEvNS_16Flash_fwd_paramsE,@"STO_CUDA_ENTRY STV_DEFAULT"
_ZN5flash16flash_fwd_kernelI23Flash_fwd_kernel_traitsILi128ELi128ELi64ELi4ELb0ELb0EN7cutlass6half_tE19Flash_kernel_traitsILi128ELi128ELi64ELi4ES3_EELb0ELb0ELb1ELb0ELb0ELb0ELb0ELb0EEEvNS_16Flash_fwd_paramsE:
.text._ZN5flash16flash_fwd_kernelI23Flash_fwd_kernel_traitsILi128ELi128ELi64ELi4ELb0ELb0EN7cutlass6half_tE19Flash_kernel_traitsILi128ELi128ELi64ELi4ES3_EELb0ELb0ELb1ELb0ELb0ELb0ELb0ELb0EEEvNS_16Flash_fwd_paramsE:
        /* <DEDUP_REMOVED lines=52> */
[----:B------:R-:W-:-:S02]  /*0340*/  UMOV UR13, URZ ;  /* 0x000000ff000d7c82 */ /* 0x000fc40008000000 */
[----:B------:R-:W-:Y:S01]  /*0350*/  UISETP.NE.AND.EX UP1, UPT, UR7, URZ, UPT, UP1 ;  /* 0x000000ff0700728c */ /* 0x000fe2000bf25310 */
[----:B------:R-:W2:Y:S01]  /*0360*/  @!UP0 LDCU UR8, c[0x0][0x43c] ;  /* 0x00008780ff0887ac */ /* 0x000ea20008000800 */
[----:B-1----:R-:W-:-:S09]  /*0370*/  USHF.L.U32 UR26, UR30, 0x7, URZ ;  /* 0x000000071e1a7899 */ /* 0x002fd200080006ff */
        /* <DEDUP_REMOVED lines=16> */
.L_x_638:
[----:B-----5:R-:W-:Y:S01]  /*0480*/  @P0 R2UR UR27, R4 ;  /* 0x00000000041b02ca */ /* 0x020fe200000e0000 */
[----:B------:R-:W-:Y:S01]  /*0490*/  @!UP0 UISETP.NE.U32.AND UP1, UPT, UR4, URZ, UPT ;  /* 0x000000ff0400828c */ /* 0x000fe2000bf25070 */
[----:B------:R-:W-:-:S13]  /*04a0*/  @!P1 EXIT ;  /* 0x000000000000994d */ /* 0x000fda0003800000 */
[----:B------:R-:W1:Y:S01]  /*04b0*/  LDCU UR22, c[0x0][0x504] ;  /* 0x0000a080ff1677ac */ /* 0x000e620008000800 */
[----:B------:R-:W2:Y:S01]  /*04c0*/  S2R R232, SR_TID.X ;  /* 0x0000000000e87919 */ /* 0x000ea20000002100 */
[----:B------:R-:W3:Y:S01]  /*04d0*/  S2UR UR29, SR_CTAID.Z ;  /* 0x00000000001d79c3 */ /* 0x000ee20000002700 */
[----:B------:R-:W-:Y:S01]  /*04e0*/  @!UP0 UISETP.NE.AND.EX UP1, UPT, UR5, URZ, UPT, UP1 ;  /* 0x000000ff0500828c */ /* 0x000fe2000bf25310 */
[----:B------:R-:W4:Y:S03]  /*04f0*/  LDCU UR23, c[0x0][0x508] ;  /* 0x0000a100ff1777ac */ /* 0x000f260008000800 */
[----:B------:R-:W-:Y:S02]  /*0500*/  @!UP0 USEL UR8, UR8, URZ, UP1 ;  /* 0x000000ff08088287 */ /* 0x000fe40008800000 */
[----:B------:R-:W-:Y:S02]  /*0510*/  @UP0 UIADD3 UR27, UPT, UPT, UR27, -UR13, URZ ;  /* 0x8000000d1b1b0290 */ /* 0x000fe4000fffe0ff */
[----:B------:R-:W-:-:S04]  /*0520*/  @!UP0 UIADD3 UR27, UPT, UPT, UR8, UR6, -UR13 ;  /* 0x00000006081b8290 */ /* 0x000fc8000fffe80d */
[----:B------:R-:W-:Y:S02]  /*0530*/  UIADD3 UR7, UPT, UPT, UR27, 0x3f, URZ ;  /* 0x0000003f1b077890 */ /* 0x000fe4000fffe0ff */
[----:B-1----:R-:W-:Y:S02]  /*0540*/  UIADD3 UR22, UPT, UPT, UR28, UR22, URZ ;  /* 0x000000161c167290 */ /* 0x002fe4000fffe0ff */
[----:B------:R-:W-:Y:S02]  /*0550*/  UIADD3 UR5, UPT, UPT, UR7, UR26, -UR28 ;  /* 0x0000001a07057290 */ /* 0x000fe4000fffe81c */
[----:B------:R-:W-:Y:S02]  /*0560*/  UIADD3 UR6, UPT, UPT, -UR22, UR26, UR27 ;  /* 0x0000001a16067290 */ /* 0x000fe4000fffe11b */
[----:B----4-:R-:W-:Y:S02]  /*0570*/  UIADD3 UR5, UPT, UPT, UR5, 0x80, UR23 ;  /* 0x0000008005057890 */ /* 0x010fe4000fffe017 */
[----:B------:R-:W-:-:S02]  /*0580*/  USHF.R.S32.HI UR4, URZ, 0x1f, UR7 ;  /* 0x0000001fff047899 */ /* 0x000fc40008011407 */
[----:B------:R-:W-:Y:S02]  /*0590*/  USHF.R.S32.HI UR19, URZ, 0x1f, UR6 ;  /* 0x0000001fff137899 */ /* 0x000fe40008011406 */
[----:B------:R-:W-:Y:S02]  /*05a0*/  USHF.R.S32.HI UR21, URZ, 0x1f, UR5 ;  /* 0x0000001fff157899 */ /* 0x000fe40008011405 */
[----:B------:R-:W-:Y:S02]  /*05b0*/  ULEA.HI UR4, UR4, UR7, URZ, 0x6 ;  /* 0x0000000704047291 */ /* 0x000fe4000f8f30ff */
[----:B------:R-:W-:Y:S02]  /*05c0*/  ULEA.HI UR19, UR19, UR6, URZ, 0x6 ;  /* 0x0000000613137291 */ /* 0x000fe4000f8f30ff */
        /* <DEDUP_REMOVED lines=9> */
[----:B--23--:R-:W-:Y:S05]  /*0660*/  BRA.U UP0, `(.L_x_639) ;  /* 0x00000015000c7547 */ /* 0x00cfea000b800000 */
        /* <DEDUP_REMOVED lines=11> */
[----:B------:R-:W-:-:S03]  /*0720*/  @UP0 UIMAD UR9, UR20, UR7, UR15 ;  /* 0x00000007140902a4 */ /* 0x000fc6000f8e020f */
        /* <DEDUP_REMOVED lines=14> */
.L_x_640:
        /* <DEDUP_REMOVED lines=8> */
[----:B------:R-:W-:Y:S01]  /*0890*/  VIADD R16, R232, 0x30 ;  /* 0x00000030e8107836 */ /* 0x000fe20000000000 */
[----:B------:R-:W-:Y:S01]  /*08a0*/  IADD3 R2, P0, PT, R12, UR16, RZ ;  /* 0x000000100c027c10 */ /* 0x000fe2000ff1e0ff */
[----:B------:R-:W-:Y:S01]  /*08b0*/  UIADD3 UR28, UPT, UPT, -UR26, UR28, URZ ;  /* 0x0000001c1a1c7290 */ /* 0x000fe2000fffe1ff */
[C---:B------:R-:W-:Y:S01]  /*08c0*/  IADD3 R14, PT, PT, R232.reuse, 0x10, RZ ;  /* 0x00000010e80e7810 */ /* 0x040fe20007ffe0ff */
[----:B------:R-:W-:Y:S01]  /*08d0*/  UISETP.NE.AND UP0, UPT, UR20, -0x1, UPT ;  /* 0xffffffff1400788c */ /* 0x000fe2000bf05270 */
[C---:B------:R-:W-:Y:S01]  /*08e0*/  IADD3 R18, PT, PT, R232.reuse, 0x40, RZ ;  /* 0x00000040e8127810 */ /* 0x040fe20007ffe0ff */
[----:B------:R-:W-:Y:S01]  /*08f0*/  IMAD.X R3, RZ, RZ, UR9, P0 ;  /* 0x00000009ff037e24 */ /* 0x000fe200080e06ff */
[----:B---3--:R-:W-:Y:S01]  /*0900*/  UIMAD UR9, UR29, UR11, URZ ;  /* 0x0000000b1d0972a4 */ /* 0x008fe2000f8e02ff */
[----:B------:R-:W-:Y:S01]  /*0910*/  ISETP.GE.AND P0, PT, R232, UR28, PT ;  /* 0x0000001ce8007c0c */ /* 0x000fe2000bf06270 */
[----:B-1----:R-:W-:Y:S01]  /*0920*/  UIMAD UR6, UR12, UR6, URZ ;  /* 0x000000060c0672a4 */ /* 0x002fe2000f8e02ff */
[----:B------:R-:W-:Y:S01]  /*0930*/  ISETP.GE.AND P3, PT, R14, UR28, PT ;  /* 0x0000001c0e007c0c */ /* 0x000fe2000bf66270 */
[----:B------:R-:W-:Y:S01]  /*0940*/  @!UP1 UIMAD UR9, UR12, UR7, UR9 ;  /* 0x000000070c0992a4 */ /* 0x000fe2000f8e0209 */
[----:B------:R-:W-:Y:S01]  /*0950*/  ISETP.GE.AND P2, PT, R15, UR28, PT ;  /* 0x0000001c0f007c0c */ /* 0x000fe2000bf46270 */
[----:B------:R-:W-:Y:S01]  /*0960*/  USEL UR6, UR6, UR20, !UP0 ;  /* 0x0000001406067287 */ /* 0x000fe2000c000000 */
[----:B--2---:R-:W-:Y:S01]  /*0970*/  IMAD.U32 R0, RZ, RZ, UR4 ;  /* 0x00000004ff007e24 */ /* 0x004fe2000f8e00ff */
[----:B------:R-:W-:Y:S01]  /*0980*/  UIMAD UR26, UR26, UR8, URZ ;  /* 0x000000081a1a72a4 */ /* 0x000fe2000f8e02ff */
[----:B------:R-:W-:Y:S01]  /*0990*/  ISETP.GE.AND P1, PT, R16, UR28, PT ;  /* 0x0000001c10007c0c */ /* 0x000fe2000bf26270 */
[----:B------:R-:W-:Y:S01]  /*09a0*/  USHF.R.S32.HI UR4, URZ, 0x1f, UR6 ;  /* 0x0000001fff047899 */ /* 0x000fe20008011406 */
[----:B------:R-:W-:Y:S01]  /*09b0*/  IMAD.WIDE.U32 R10, R0, UR29, R2 ;  /* 0x0000001d000a7c25 */ /* 0x000fe2000f8e0002 */
[----:B------:R-:W-:Y:S01]  /*09c0*/  USEL UR6, UR6, URZ, UP1 ;  /* 0x000000ff06067287 */ /* 0x000fe20008800000 */
[----:B------:R-:W-:Y:S01]  /*09d0*/  ISETP.GE.AND P4, PT, R18, UR28, PT ;  /* 0x0000001c12007c0c */ /* 0x000fe2000bf86270 */
[----:B------:R-:W-:Y:S01]  /*09e0*/  USEL UR4, UR4, URZ, UP1 ;  /* 0x000000ff04047287 */ /* 0x000fe20008800000 */
[----:B------:R-:W-:Y:S01]  /*09f0*/  IMAD.U32 R0, RZ, RZ, UR5 ;  /* 0x00000005ff007e24 */ /* 0x000fe2000f8e00ff */
[----:B------:R-:W-:Y:S01]  /*0a00*/  USHF.R.S32.HI UR5, URZ, 0x1f, UR9 ;  /* 0x0000001fff057899 */ /* 0x000fe20008011409 */
[----:B------:R-:W-:Y:S01]  /*0a10*/  VIADD R20, R232, 0x50 ;  /* 0x00000050e8147836 */ /* 0x000fe20000000000 */
[----:B------:R-:W-:Y:S01]  /*0a20*/  USHF.R.S32.HI UR10, URZ, 0x1f, UR26 ;  /* 0x0000001fff0a7899 */ /* 0x000fe2000801141a */
[----:B------:R-:W-:Y:S01]  /*0a30*/  IMAD R9, R0, UR29, R11 ;  /* 0x0000001d00097c24 */ /* 0x000fe2000f8e020b */
[----:B------:R-:W-:Y:S01]  /*0a40*/  UIADD3 UR9, UP1, UP0, UR26, UR6, UR9 ;  /* 0x000000061a097290 */ /* 0x000fe2000f83e009 */
[----:B------:R-:W-:Y:S01]  /*0a50*/  LOP3.LUT R13, R12, 0x40, RZ, 0xfc, !PT ;  /* 0x000000400c0d7812 */ /* 0x000fe200078efcff */
[----:B------:R-:W-:-:S02]  /*0a60*/  UIMAD.WIDE.U32 UR30, UR30, 0x80, URZ ;  /* 0x000000801e1e78a5 */ /* 0x000fc4000f8e00ff */
[----:B------:R-:W-:-:S04]  /*0a70*/  UIADD3.X UR10, UPT, UPT, UR10, UR4, UR5, UP1, UP0 ;  /* 0x000000040a0a7290 */ /* 0x000fc80008fe0405 */
[----:B------:R-:W-:Y:S01]  /*0a80*/  LOP3.LUT R7, R232, UR30, RZ, 0xfc, !PT ;  /* 0x0000001ee8077c12 */ /* 0x000fe2000f8efcff */
[----:B------:R-:W-:Y:S07]  /*0a90*/  @P0 BRA `(.L_x_642) ;  /* 0x0000000000380947 */ /* 0x000fee0003800000 */
        /* <DEDUP_REMOVED lines=12> */
[----:B------:R1:W-:Y:S04]  /*0b60*/  @!P6 STG.E.128 desc[UR24][R2.64], RZ ;  /* 0x000000ff0200e986 */ /* 0x0003e8000c101d18 */
[----:B------:R1:W-:Y:S02]  /*0b70*/  @!P5 STG.E.128 desc[UR24][R2.64+0x80], RZ ;  /* 0x000080ff0200d986 */ /* 0x0003e4000c101d18 */
.L_x_642:
[----:B------:R-:W-:Y:S05]  /*0b80*/  BSYNC.RECONVERGENT B0 ;  /* 0x0000000000007941 */ /* 0x000fea0003800200 */
.L_x_641:
[----:B------:R-:W-:Y:S01]  /*0b90*/  BSSY.RECONVERGENT B0, `(.L_x_643) ;  /* 0x0000015000007945 */ /* 0x000fe20003800200 */
[----:B------:R-:W-:Y:S02]  /*0ba0*/  ISETP.GE.AND P0, PT, R20, UR28, PT ;  /* 0x0000001c14007c0c */ /* 0x000fe4000bf06270 */
[----:B------:R-:W-:Y:S01]  /*0bb0*/  IADD3 R19, PT, PT, R232, 0x60, RZ ;  /* 0x00000060e8137810 */ /* 0x000fe20007ffe0ff */
[----:B------:R-:W-:Y:S05]  /*0bc0*/  @P3 BRA `(.L_x_644) ;  /* 0x0000000000443947 */ /* 0x000fea0003800000 */
[----:B------:R-:W2:Y:S01]  /*0bd0*/  LDCU.64 UR6, c[0x0][0x408] ;  /* 0x00008100ff0677ac */ /* 0x000ea20008000a00 */
[----:B------:R-:W-:Y:S01]  /*0be0*/  IADD3 R6, P3, PT, R7, 0x10, RZ ;  /* 0x0000001007067810 */ /* 0x000fe20007f7e0ff */
[----:B-1----:R-:W-:Y:S01]  /*0bf0*/  IMAD.MOV.U32 R2, RZ, RZ, R10 ;  /* 0x000000ffff027224 */ /* 0x002fe200078e000a */
[----:B------:R-:W-:Y:S01]  /*0c00*/  MOV R3, R9 ;  /* 0x0000000900037202 */ /* 0x000fe20000000f00 */
[----:B------:R-:W1:Y:S02]  /*0c10*/  LDCU UR11, c[0x0][0x440] ;  /* 0x00008800ff0b77ac */ /* 0x000e640008000800 */
[----:B------:R-:W-:Y:S01]  /*0c20*/  IMAD.X R0, RZ, RZ, UR31, P3 ;  /* 0x0000001fff007e24 */ /* 0x000fe200098e06ff */
        /* <DEDUP_REMOVED lines=9> */
[----:B------:R2:W-:Y:S04]  /*0cc0*/  @!P5 STG.E.128 desc[UR24][R2.64], RZ ;  /* 0x000000ff0200d986 */ /* 0x0005e8000c101d18 */
[----:B------:R2:W-:Y:S02]  /*0cd0*/  @!P3 STG.E.128 desc[UR24][R2.64+0x80], RZ ;  /* 0x000080ff0200b986 */ /* 0x0005e4000c101d18 */
.L_x_644:
[----:B------:R-:W-:Y:S05]  /*0ce0*/  BSYNC.RECONVERGENT B0 ;  /* 0x0000000000007941 */ /* 0x000fea0003800200 */
.L_x_643:
[----:B------:R-:W-:Y:S01]  /*0cf0*/  BSSY.RECONVERGENT B0, `(.L_x_645) ;  /* 0x0000015000007945 */ /* 0x000fe20003800200 */
[----:B------:R-:W-:Y:S02]  /*0d00*/  ISETP.GE.AND P3, PT, R19, UR28, PT ;  /* 0x0000001c13007c0c */ /* 0x000fe4000bf66270 */
[----:B------:R-:W-:Y:S01]  /*0d10*/  IADD3 R17, PT, PT, R232, 0x70, RZ ;  /* 0x00000070e8117810 */ /* 0x000fe20007ffe0ff */
[----:B------:R-:W-:Y:S05]  /*0d20*/  @P2 BRA `(.L_x_646) ;  /* 0x0000000000442947 */ /* 0x000fea0003800000 */
[----:B------:R-:W3:Y:S01]  /*0d30*/  LDCU.64 UR6, c[0x0][0x408] ;  /* 0x00008100ff0677ac */ /* 0x000ee20008000a00 */
[----:B------:R-:W-:Y:S01]  /*0d40*/  IADD3 R6, P2, PT, R7, 0x20, RZ ;  /* 0x0000002007067810 */ /* 0x000fe20007f5e0ff */
[----:B-12---:R-:W-:Y:S01]  /*0d50*/  IMAD.MOV.U32 R2, RZ, RZ, R10 ;  /* 0x000000ffff027224 */ /* 0x006fe200078e000a */
[----:B------:R-:W-:Y:S01]  /*0d60*/  MOV R3, R9 ;  /* 0x0000000900037202 */ /* 0x000fe20000000f00 */
[----:B------:R-:W1:Y:S02]  /*0d70*/  LDCU UR11, c[0x0][0x440] ;  /* 0x00008800ff0b77ac */ /* 0x000e640008000800 */
[----:B------:R-:W-:Y:S01]  /*0d80*/  IMAD.X R0, RZ, RZ, UR31, P2 ;  /* 0x0000001fff007e24 */ /* 0x000fe200090e06ff */
        /* <DEDUP_REMOVED lines=11> */
.L_x_646:
[----:B------:R-:W-:Y:S05]  /*0e40*/  BSYNC.RECONVERGENT B0 ;  /* 0x0000000000007941 */ /* 0x000fea0003800200 */
.L_x_645:
[----:B------:R-:W-:Y:S01]  /*0e50*/  BSSY.RECONVERGENT B0, `(.L_x_647) ;  /* 0x0000014000007945 */ /* 0x000fe20003800200 */
[----:B------:R-:W-:-:S03]  /*0e60*/  ISETP.GE.AND P2, PT, R17, UR28, PT ;  /* 0x0000001c11007c0c */ /* 0x000fc6000bf46270 */
[----:B------:R-:W-:Y:S10]  /*0e70*/  @P1 BRA `(.L_x_648) ;  /* 0x0000000000441947 */ /* 0x000ff40003800000 */
[----:B------:R-:W4:Y:S01]  /*0e80*/  LDCU.64 UR6, c[0x0][0x408] ;  /* 0x00008100ff0677ac */ /* 0x000f220008000a00 */
[----:B------:R-:W-:Y:S01]  /*0e90*/  IADD3 R6, P1, PT, R7, 0x30, RZ ;  /* 0x0000003007067810 */ /* 0x000fe20007f3e0ff */
[----:B-123--:R-:W-:Y:S01]  /*0ea0*/  IMAD.MOV.U32 R2, RZ, RZ, R10 ;  /* 0x000000ffff027224 */ /* 0x00efe200078e000a */
[----:B------:R-:W-:Y:S01]  /*0eb0*/  MOV R3, R9 ;  /* 0x0000000900037202 */ /* 0x000fe20000000f00 */
[----:B------:R-:W1:Y:S02]  /*0ec0*/  LDCU UR11, c[0x0][0x440] ;  /* 0x00008800ff0b77ac */ /* 0x000e640008000800 */
[----:B------:R-:W-:Y:S01]  /*0ed0*/  IMAD.X R0, RZ, RZ, UR31, P1 ;  /* 0x0000001fff007e24 */ /* 0x000fe200088e06ff */
        /* <DEDUP_REMOVED lines=11> */
.L_x_648:
[----:B------:R-:W-:Y:S05]  /*0f90*/  BSYNC.RECONVERGENT B0 ;  /* 0x0000000000007941 */ /* 0x000fea0003800200 */
.L_x_647:
[----:B------:R-:W-:Y:S01]  /*0fa0*/  BSSY.RECONVERGENT B0, `(.L_x_649) ;  /* 0x0000014000007945 */ /* 0x000fe20003800200 */
[----:B------:R-:W-:-:S03]  /*0fb0*/  ISETP.NE.AND P1, PT, R12, RZ, PT ;  /* 0x000000ff0c00720c */ /* 0x000fc60003f25270 */
[----:B------:R-:W-:Y:S10]  /*0fc0*/  @P4 BRA `(.L_x_650) ;  /* 0x0000000000444947 */ /* 0x000ff40003800000 */
        /* <DEDUP_REMOVED lines=17> */
.L_x_650:
[----:B------:R-:W-:Y:S05]  /*10e0*/  BSYNC.RECONVERGENT B0 ;  /* 0x0000000000007941 */ /* 0x000fea0003800200 */
.L_x_649:
[----:B------:R-:W-:Y:S01]  /*10f0*/  BSSY.RECONVERGENT B0, `(.L_x_651) ;  /* 0x0000014000007945 */ /* 0x000fe20003800200 */
[----:B------:R-:W-:-:S03]  /*1100*/  ISETP.GE.OR P5, PT, R232, UR28, P1 ;  /* 0x0000001ce8007c0c */ /* 0x000fc60008fa6670 */
        /* <DEDUP_REMOVED lines=18> */
.L_x_652:
[----:B------:R-:W-:Y:S05]  /*1230*/  BSYNC.RECONVERGENT B0 ;  /* 0x0000000000007941 */ /* 0x000fea0003800200 */
.L_x_651:
        /* <DEDUP_REMOVED lines=20> */
.L_x_654:
[----:B------:R-:W-:Y:S05]  /*1380*/  BSYNC.RECONVERGENT B0 ;  /* 0x0000000000007941 */ /* 0x000fea0003800200 */
.L_x_653:
        /* <DEDUP_REMOVED lines=20> */
.L_x_656:
[----:B------:R-:W-:Y:S05]  /*14d0*/  BSYNC.RECONVERGENT B0 ;  /* 0x0000000000007941 */ /* 0x000fea0003800200 */
.L_x_655:
[----:B------:R-:W-:Y:S04]  /*14e0*/  BSSY.RECONVERGENT B0, `(.L_x_657) ;  /* 0x000000a000007945 */ /* 0x000fe80003800200 */
[----:B------:R-:W-:Y:S05]  /*14f0*/  @P5 BRA `(.L_x_658) ;  /* 0x0000000000205947 */ /* 0x000fea0003800000 */
[----:B------:R-:W5:Y:S01]  /*1500*/  LDCU.64 UR4, c[0x0][0x420] ;  /* 0x00008400ff0477ac */ /* 0x000f620008000a00 */
[----:B------:R-:W-:-:S05]  /*1510*/  IMAD R0, R232, UR8, RZ ;  /* 0x00000008e8007c24 */ /* 0x000fca000f8e02ff */
[----:B-1234-:R-:W-:-:S04]  /*1520*/  IADD3 R3, P2, PT, R0, UR9, RZ ;  /* 0x0000000900037c10 */ /* 0x01efc8000ff5e0ff */
[----:B------:R-:W-:Y:S02]  /*1530*/  LEA.HI.X.SX32 R0, R0, UR10, 0x1, P2 ;  /* 0x0000000a00007c11 */ /* 0x000fe400090f0eff */
[----:B-----5:R-:W-:-:S04]  /*1540*/  LEA R2, P2, R3, UR4, 0x2 ;  /* 0x0000000403027c11 */ /* 0x020fc8000f8410ff */
[----:B------:R-:W-:Y:S01]  /*1550*/  LEA.HI.X R3, R3, UR5, R0, 0x2, P2 ;  /* 0x0000000503037c11 */ /* 0x000fe200090f1400 */
[----:B------:R-:W-:-:S05]  /*1560*/  IMAD.MOV.U32 R0, RZ, RZ, 0x7f800000 ;  /* 0x7f800000ff007424 */ /* 0x000fca00078e00ff */
[----:B------:R1:W-:Y:S03]  /*1570*/  STG.E desc[UR24][R2.64], R0 ;  /* 0x0000000002007986 */ /* 0x0003e6000c101918 */
.L_x_658:
[----:B------:R-:W-:Y:S05]  /*1580*/  BSYNC.RECONVERGENT B0 ;  /* 0x0000000000007941 */ /* 0x000fea0003800200 */
.L_x_657:
[----:B------:R-:W-:Y:S01]  /*1590*/  BSSY.RECONVERGENT B0, `(.L_x_659) ;  /* 0x000000f000007945 */ /* 0x000fe20003800200 */
[----:B------:R-:W-:Y:S02]  /*15a0*/  ISETP.GE.OR P5, PT, R16, UR28, P1 ;  /* 0x0000001c10007c0c */ /* 0x000fe40008fa6670 */
[----:B------:R-:W-:Y:S02]  /*15b0*/  ISETP.GE.OR P4, PT, R18, UR28, P1 ;  /* 0x0000001c12007c0c */ /* 0x000fe40008f86670 */
[----:B------:R-:W-:Y:S02]  /*15c0*/  ISETP.GE.OR P3, PT, R20, UR28, P1 ;  /* 0x0000001c14007c0c */ /* 0x000fe40008f66670 */
[----:B------:R-:W-:Y:S02]  /*15d0*/  ISETP.GE.OR P2, PT, R19, UR28, P1 ;  /* 0x0000001c13007c0c */ /* 0x000fe40008f46670 */
[----:B------:R-:W-:Y:S01]  /*15e0*/  ISETP.GE.OR P1, PT, R17, UR28, P1 ;  /* 0x0000001c11007c0c */ /* 0x000fe20008f26670 */
[----:B------:R-:W-:-:S12]  /*15f0*/  @P0 BRA `(.L_x_660) ;  /* 0x0000000000200947 */ /* 0x000fd80003800000 */
[----:B------:R-:W5:Y:S01]  /*1600*/  LDCU.64 UR4, c[0x0][0x420] ;  /* 0x00008400ff0477ac */ /* 0x000f620008000a00 */
[----:B-1----:R-:W-:-:S05]  /*1610*/  IMAD R0, R14, UR8, RZ ;  /* 0x000000080e007c24 */ /* 0x002fca000f8e02ff */
[----:B--234-:R-:W-:-:S04]  /*1620*/  IADD3 R3, P0, PT, R0, UR9, RZ ;  /* 0x0000000900037c10 */ /* 0x01cfc8000ff1e0ff */
[----:B------:R-:W-:Y:S02]  /*1630*/  LEA.HI.X.SX32 R0, R0, UR10, 0x1, P0 ;  /* 0x0000000a00007c11 */ /* 0x000fe400080f0eff */
[----:B-----5:R-:W-:-:S04]  /*1640*/  LEA R2, P0, R3, UR4, 0x2 ;  /* 0x0000000403027c11 */ /* 0x020fc8000f8010ff */
[----:B------:R-:W-:Y:S01]  /*1650*/  LEA.HI.X R3, R3, UR5, R0, 0x2, P0 ;  /* 0x0000000503037c11 */ /* 0x000fe200080f1400 */
[----:B------:R-:W-:-:S05]  /*1660*/  IMAD.MOV.U32 R0, RZ, RZ, 0x7f800000 ;  /* 0x7f800000ff007424 */ /* 0x000fca00078e00ff */
[----:B------:R1:W-:Y:S03]  /*1670*/  STG.E desc[UR24][R2.64], R0 ;  /* 0x0000000002007986 */ /* 0x0003e6000c101918 */
.L_x_660:
[----:B------:R-:W-:Y:S05]  /*1680*/  BSYNC.RECONVERGENT B0 ;  /* 0x0000000000007941 */ /* 0x000fea0003800200 */
.L_x_659:
[----:B------:R-:W-:Y:S04]  /*1690*/  BSSY.RECONVERGENT B0, `(.L_x_661) ;  /* 0x000000a000007945 */ /* 0x000fe80003800200 */
[----:B------:R-:W-:Y:S05]  /*16a0*/  @P6 BRA `(.L_x_662) ;  /* 0x0000000000206947 */ /* 0x000fea0003800000 */
        /* <DEDUP_REMOVED lines=8> */
.L_x_662:
[----:B------:R-:W-:Y:S05]  /*1730*/  BSYNC.RECONVERGENT B0 ;  /* 0x0000000000007941 */ /* 0x000fea0003800200 */
.L_x_661:
        /* <DEDUP_REMOVED lines=10> */
.L_x_664:
[----:B------:R-:W-:Y:S05]  /*17e0*/  BSYNC.RECONVERGENT B0 ;  /* 0x0000000000007941 */ /* 0x000fea0003800200 */
.L_x_663:
        /* <DEDUP_REMOVED lines=10> */
.L_x_666:
[----:B------:R-:W-:Y:S05]  /*1890*/  BSYNC.RECONVERGENT B0 ;  /* 0x0000000000007941 */ /* 0x000fea0003800200 */
.L_x_665:
        /* <DEDUP_REMOVED lines=10> */
.L_x_668:
[----:B------:R-:W-:Y:S05]  /*1940*/  BSYNC.RECONVERGENT B0 ;  /* 0x0000000000007941 */ /* 0x000fea0003800200 */
.L_x_667:
        /* <DEDUP_REMOVED lines=10> */
.L_x_670:
[----:B------:R-:W-:Y:S05]  /*19f0*/  BSYNC.RECONVERGENT B0 ;  /* 0x0000000000007941 */ /* 0x000fea0003800200 */
.L_x_669:
[----:B------:R-:W-:Y:S05]  /*1a00*/  @P1 EXIT ;  /* 0x000000000000194d */ /* 0x000fea0003800000 */
[----:B------:R-:W5:Y:S01]  /*1a10*/  LDCU.64 UR4, c[0x0][0x420] ;  /* 0x00008400ff0477ac */ /* 0x000f620008000a00 */
[----:B-1----:R-:W-:-:S05]  /*1a20*/  IMAD R0, R17, UR8, RZ ;  /* 0x0000000811007c24 */ /* 0x002fca000f8e02ff */
[----:B--234-:R-:W-:-:S04]  /*1a30*/  IADD3 R3, P0, PT, R0, UR9, RZ ;  /* 0x0000000900037c10 */ /* 0x01cfc8000ff1e0ff */
[----:B------:R-:W-:Y:S02]  /*1a40*/  LEA.HI.X.SX32 R0, R0, UR10, 0x1, P0 ;  /* 0x0000000a00007c11 */ /* 0x000fe400080f0eff */
[----:B-----5:R-:W-:-:S04]  /*1a50*/  LEA R2, P0, R3, UR4, 0x2 ;  /* 0x0000000403027c11 */ /* 0x020fc8000f8010ff */
[----:B------:R-:W-:Y:S01]  /*1a60*/  LEA.HI.X R3, R3, UR5, R0, 0x2, P0 ;  /* 0x0000000503037c11 */ /* 0x000fe200080f1400 */
[----:B------:R-:W-:-:S05]  /*1a70*/  IMAD.MOV.U32 R0, RZ, RZ, 0x7f800000 ;  /* 0x7f800000ff007424 */ /* 0x000fca00078e00ff */
[----:B------:R-:W-:Y:S01]  /*1a80*/  STG.E desc[UR24][R2.64], R0 ;  /* 0x0000000002007986 */ /* 0x000fe2000c101918 */
[----:B------:R-:W-:Y:S05]  /*1a90*/  EXIT ;  /* 0x000000000000794d */ /* 0x000fea0003800000 */
.L_x_639:
[----:B------:R-:W-:Y:S02]  /*1aa0*/  UISETP.NE.AND UP0, UPT, UR20, -0x1, UPT ;  /* 0xffffffff1400788c */ /* 0x000fe4000bf05270 */
[----:B------:R-:W-:-:S09]  /*1ab0*/  UISETP.NE.AND UP1, UPT, UR17, -0x1, UPT ;  /* 0xffffffff1100788c */ /* 0x000fd2000bf25270 */
[----:B------:R-:W1:Y:S01]  /*1ac0*/  @!UP0 LDCU.64 UR6, c[0x0][0x398] ;  /* 0x00007300ff0687ac */ /* 0x000e620008000a00 */
[----:B------:R-:W2:Y:S01]  /*1ad0*/  @UP0 LDCU.64 UR4, c[0x0][0x3b0] ;  /* 0x00007600ff0407ac */ /* 0x000ea20008000a00 */
[----:B-1----:R-:W-:Y:S02]  /*1ae0*/  @!UP0 UIMAD.WIDE.U32 UR14, UR12, UR6, URZ ;  /* 0x000000060c0e82a5 */ /* 0x002fe4000f8e00ff */
[----:B--2---:R-:W-:Y:S02]  /*1af0*/  @UP0 UIMAD.WIDE.U32 UR8, UR20, UR4, URZ ;  /* 0x00000004140802a5 */ /* 0x004fe4000f8e00ff */
[----:B------:R-:W-:Y:S02]  /*1b00*/  @!UP0 UIMAD UR16, UR12, UR7, UR15 ;  /* 0x000000070c1082a4 */ /* 0x000fe4000f8e020f */
[----:B------:R-:W-:-:S03]  /*1b10*/  @UP0 UIMAD UR16, UR20, UR5, UR9 ;  /* 0x00000005141002a4 */ /* 0x000fc6000f8e0209 */
[----:B------:R-:W-:Y:S01]  /*1b20*/  @UP0 UMOV UR14, UR8 ;  /* 0x00000008000e0c82 */ /* 0x000fe20008000000 */
[----:B------:R-:W-:Y:S08]  /*1b30*/  BRA.U UP1, `(.L_x_671) ;  /* 0x00000001012c7547 */ /* 0x000ff0000b800000 */
        /* <DEDUP_REMOVED lines=11> */
.L_x_671:
[----:B------:R-:W1:Y:S01]  /*1bf0*/  LDCU.64 UR10, c[0x0][0x3b8] ;  /* 0x00007700ff0a77ac */ /* 0x000e620008000a00 */
[----:B------:R-:W-:-:S04]  /*1c00*/  UIADD3 UR15, UPT, UPT, UR13, UR17, URZ ;  /* 0x000000110d0f7290 */ /* 0x000fc8000fffe0ff */
[----:B-1----:R-:W-:Y:S02]  /*1c10*/  UIMAD.WIDE.U32 UR32, UR15, UR10, URZ ;  /* 0x0000000a0f2072a5 */ /* 0x002fe4000f8e00ff */
[----:B------:R-:W-:-:S04]  /*1c20*/  UIMAD UR15, UR15, UR11, URZ ;  /* 0x0000000b0f0f72a4 */ /* 0x000fc8000f8e02ff */
[----:B------:R-:W-:Y:S02]  /*1c30*/  UIADD3 UR15, UPT, UPT, UR33, UR15, URZ ;  /* 0x0000000f210f7290 */ /* 0x000fe4000fffe0ff */
.L_x_672:
        /* <DEDUP_REMOVED lines=39> */
.L_x_673:
[----:B------:R-:W1:Y:S01]  /*1eb0*/  LDCU.64 UR8, c[0x0][0x3c0] ;  /* 0x00007800ff0877ac */ /* 0x000e620008000a00 */
[----:B------:R-:W-:-:S04]  /*1ec0*/  UIADD3 UR13, UPT, UPT, UR13, UR17, URZ ;  /* 0x000000110d0d7290 */ /* 0x000fc8000fffe0ff */
[----:B-1----:R-:W-:Y:S02]  /*1ed0*/  UIMAD.WIDE.U32 UR34, UR13, UR8, URZ ;  /* 0x000000080d2272a5 */ /* 0x002fe4000f8e00ff */
[----:B------:R-:W-:-:S04]  /*1ee0*/  UIMAD UR13, UR13, UR9, URZ ;  /* 0x000000090d0d72a4 */ /* 0x000fc8000f8e02ff */
[----:B------:R-:W-:-:S12]  /*1ef0*/  UIADD3 UR17, UPT, UPT, UR35, UR13, URZ ;  /* 0x0000000d23117290 */ /* 0x000fd8000fffe0ff */
.L_x_674:
[--C-:B------:R-:W-:Y:S01]  /*1f00*/  SHF.R.U32.HI R11, RZ, 0x3, R232.reuse ;  /* 0x00000003ff0b7819 */ /* 0x100fe200000116e8 */
[----:B------:R-:W-:Y:S01]  /*1f10*/  IMAD.SHL.U32 R4, R232, 0x8, RZ ;  /* 0x00000008e8047824 */ /* 0x000fe200078e00ff */
[----:B------:R-:W-:Y:S01]  /*1f20*/  UIADD3 UR18, UPT, UPT, -UR26, UR28, URZ ;  /* 0x0000001c1a127290 */ /* 0x000fe2000fffe1ff */
[----:B------:R-:W1:Y:S01]  /*1f30*/  S2UR UR31, SR_CgaCtaId ;  /* 0x00000000001f79c3 */ /* 0x000e620000008800 */
[----:B------:R-:W2:Y:S01]  /*1f40*/  LDCU.64 UR12, c[0x0][0x3c8] ;  /* 0x00007900ff0c77ac */ /* 0x000ea20008000a00 */
[C---:B------:R-:W-:Y:S01]  /*1f50*/  VIADD R2, R11.reuse, 0x50 ;  /* 0x000000500b027836 */ /* 0x040fe20000000000 */
[C---:B------:R-:W-:Y:S01]  /*1f60*/  LOP3.LUT R0, R4.reuse, 0x1f8, RZ, 0xc0, !PT ;  /* 0x000001f804007812 */ /* 0x040fe200078ec0ff */
[C---:B------:R-:W-:Y:S01]  /*1f70*/  VIADD R3, R11.reuse, 0x40 ;  /* 0x000000400b037836 */ /* 0x040fe20000000000 */
[----:B------:R-:W-:Y:S01]  /*1f80*/  LOP3.LUT R228, R4, 0x38, RZ, 0xc0, !PT ;  /* 0x0000003804e47812 */ /* 0x000fe200078ec0ff */
[----:B------:R-:W3:Y:S01]  /*1f90*/  LDCU.128 UR4, c[0x0][0x3d0] ;  /* 0x00007a00ff0477ac */ /* 0x000ee20008000c00 */
[----:B------:R-:W-:Y:S01]  /*1fa0*/  ISETP.GE.AND P2, PT, R2, UR18, PT ;  /* 0x0000001202007c0c */ /* 0x000fe2000bf46270 */
[----:B------:R4:W-:Y:S01]  /*1fb0*/  STL [R1+0x5c], R4 ;  /* 0x00005c0401007387 */ /* 0x0009e20000100800 */
[----:B------:R-:W-:Y:S01]  /*1fc0*/  LOP3.LUT R2, R4, 0x1e00, RZ, 0xc0, !PT ;  /* 0x00001e0004027812 */ /* 0x000fe200078ec0ff */
[----:B------:R-:W-:Y:S01]  /*1fd0*/  VIADD R15, R11, 0x10 ;  /* 0x000000100b0f7836 */ /* 0x000fe20000000000 */
[----:B------:R-:W-:Y:S01]  /*1fe0*/  LOP3.LUT R0, R0, 0x38, R232, 0x78, !PT ;  /* 0x0000003800007812 */ /* 0x000fe200078e78e8 */
[----:B------:R-:W-:Y:S01]  /*1ff0*/  BSSY.RECONVERGENT B0, `(.L_x_675) ;  /* 0x000004a000007945 */ /* 0x000fe20003800200 */
[----:B------:R-:W-:Y:S01]  /*2000*/  ISETP.GE.AND P3, PT, R3, UR18, PT ;  /* 0x0000001203007c0c */ /* 0x000fe2000bf66270 */
[C---:B------:R-:W-:Y:S01]  /*2010*/  VIADD R3, R11.reuse, 0x60 ;  /* 0x000000600b037836 */ /* 0x040fe20000000000 */
[----:B------:R-:W-:Y:S01]  /*2020*/  LOP3.LUT R236, R0, R2, RZ, 0xfc, !PT ;  /* 0x0000000200ec7212 */ /* 0x000fe200078efcff */
[----:B------:R-:W-:Y:S01]  /*2030*/  VIADD R14, R11, 0x20 ;  /* 0x000000200b0e7836 */ /* 0x000fe20000000000 */
[----:B------:R-:W-:-:S02]  /*2040*/  IADD3 R2, P4, PT, R228, UR34, RZ ;  /* 0x00000022e4027c10 */ /* 0x000fc4000ff9e0ff */
[C---:B------:R-:W-:Y:S01]  /*2050*/  IADD3 R8, P0, PT, R228.reuse, UR14, RZ ;  /* 0x0000000ee4087c10 */ /* 0x040fe2000ff1e0ff */
[----:B--2---:R-:W-:Y:S01]  /*2060*/  IMAD.U32 R7, RZ, RZ, UR12 ;  /* 0x0000000cff077e24 */ /* 0x004fe2000f8e00ff */
[----:B------:R-:W-:Y:S01]  /*2070*/  ISETP.GE.AND P1, PT, R3, UR18, PT ;  /* 0x0000001203007c0c */ /* 0x000fe2000bf26270 */
[----:B------:R-:W-:Y:S01]  /*2080*/  IMAD.X R3, RZ, RZ, UR17, P4 ;  /* 0x00000011ff037e24 */ /* 0x000fe2000a0e06ff */
[----:B------:R-:W-:Y:S01]  /*2090*/  SHF.R.S32.HI R0, RZ, 0x1f, R6 ;  /* 0x0000001fff007819 */ /* 0x000fe20000011406 */
[----:B------:R-:W-:Y:S01]  /*20a0*/  IMAD.X R9, RZ, RZ, UR16, P0 ;  /* 0x00000010ff097e24 */ /* 0x000fe200080e06ff */
[----:B------:R-:W2:Y:S01]  /*20b0*/  LDCU.64 UR16, c[0x0][0x390] ;  /* 0x00007200ff1077ac */ /* 0x000ea20008000a00 */
[----:B------:R-:W-:Y:S01]  /*20c0*/  IMAD.WIDE.U32 R2, R11, UR8, R2 ;  /* 0x000000080b027c25 */ /* 0x000fe2000f8e0002 */
[----:B------:R-:W-:-:S03]  /*20d0*/  LOP3.LUT R159, R228, 0x40, RZ, 0xfc, !PT ;  /* 0x00000040e49f7812 */ /* 0x000fc600078efcff */
[----:B---3--:R-:W-:Y:S02]  /*20e0*/  IMAD R10, R0, UR4, RZ ;  /* 0x00000004000a7c24 */ /* 0x008fe4000f8e02ff */
[----:B------:R-:W-:Y:S01]  /*20f0*/  IMAD R3, R11, UR9, R3 ;  /* 0x000000090b037c24 */ /* 0x000fe2000f8e0203 */
[----:B----4-:R-:W-:Y:S01]  /*2100*/  IADD3 R4, P5, PT, R228, UR32, RZ ;  /* 0x00000020e4047c10 */ /* 0x010fe2000ffbe0ff */
[----:B------:R-:W-:Y:S02]  /*2110*/  IMAD R0, R0, UR6, RZ ;  /* 0x0000000600007c24 */ /* 0x000fe4000f8e02ff */
[----:B------:R-:W-:Y:S01]  /*2120*/  IMAD.WIDE.U32 R8, R7, UR29, R8 ;  /* 0x0000001d07087c25 */ /* 0x000fe2000f8e0008 */
[----:B------:R-:W-:Y:S01]  /*2130*/  IADD3.X R5, PT, PT, RZ, UR15, RZ, P5, !PT ;  /* 0x0000000fff057c10 */ /* 0x000fe2000affe4ff */
[----:B------:R-:W3:Y:S02]  /*2140*/  LDCU.64 UR14, c[0x0][0x388] ;  /* 0x00007100ff0e77ac */ /* 0x000ee40008000a00 */
[----:B------:R-:W-:-:S02]  /*2150*/  IMAD R10, R6, UR5, R10 ;  /* 0x00000005060a7c24 */ /* 0x000fc4000f8e020a */
[C---:B------:R-:W-:Y:S01]  /*2160*/  IMAD.WIDE.U32 R4, R11.reuse, UR10, R4 ;  /* 0x0000000a0b047c25 */ /* 0x040fe2000f8e0004 */
[----:B------:R-:W-:Y:S02]  /*2170*/  UMOV UR5, 0x400 ;  /* 0x0000040000057882 */ /* 0x000fe40000000000 */
[----:B-1----:R-:W-:Y:S01]  /*2180*/  ULEA UR5, UR31, UR5, 0x18 ;  /* 0x000000051f057291 */ /* 0x002fe2000f8ec0ff */
[----:B------:R-:W-:Y:S02]  /*2190*/  IMAD R5, R11, UR11, R5 ;  /* 0x0000000b0b057c24 */ /* 0x000fe4000f8e0205 */
[C---:B------:R-:W-:Y:S02]  /*21a0*/  IMAD R7, R6.reuse, UR7, R0 ;  /* 0x0000000706077c24 */ /* 0x040fe4000f8e0200 */
[----:B------:R-:W-:Y:S01]  /*21b0*/  IMAD.WIDE.U32 R4, R6, UR4, R4 ;  /* 0x0000000406047c25 */ /* 0x000fe2000f8e0004 */
[----:B------:R-:W-:Y:S01]  /*21c0*/  USHF.L.U64.HI UR4, UR10, 0x6, UR11 ;  /* 0x000000060a047899 */ /* 0x000fe2000801020b */
[----:B------:R-:W-:-:S02]  /*21d0*/  LEA R236, R236, UR5, 0x1 ;  /* 0x00000005ecec7c11 */ /* 0x000fc4000f8e08ff */
[----:B------:R-:W-:Y:S01]  /*21e0*/  IMAD.WIDE.U32 R2, R6, UR6, R2 ;  /* 0x0000000606027c25 */ /* 0x000fe2000f8e0002 */
[----:B------:R-:W-:Y:S01]  /*21f0*/  IADD3 R0, PT, PT, R5, R10, RZ ;  /* 0x0000000a05007210 */ /* 0x000fe20007ffe0ff */
[----:B------:R-:W-:Y:S01]  /*2200*/  USHF.L.U32 UR6, UR30, 0x7, URZ ;  /* 0x000000071e067899 */ /* 0x000fe200080006ff */
[----:B---3--:R-:W-:Y:S01]  /*2210*/  LEA R158, P4, R4, UR14, 0x1 ;  /* 0x0000000e049e7c11 */ /* 0x008fe2000f8808ff */
[----:B------:R-:W-:Y:S01]  /*2220*/  IMAD.IADD R3, R3, 0x1, R7 ;  /* 0x0000000103037824 */ /* 0x000fe200078e0207 */
[----:B--2---:R-:W-:Y:S01]  /*2230*/  LEA R17, P0, R2, UR16, 0x1 ;  /* 0x0000001002117c11 */ /* 0x004fe2000f8008ff */
[----:B------:R-:W-:Y:S01]  /*2240*/  USHF.L.U32 UR14, UR10, 0x6, URZ ;  /* 0x000000060a0e7899 */ /* 0x000fe200080006ff */
[----:B------:R-:W-:Y:S01]  /*2250*/  LEA.HI.X R157, R4, UR15, R0, 0x1, P4 ;  /* 0x0000000f049d7c11 */ /* 0x000fe2000a0f0c00 */
[----:B------:R1:W-:Y:S01]  /*2260*/  STL [R1+0x40], R158 ;  /* 0x0000409e01007387 */ /* 0x0003e20000100800 */
[----:B------:R-:W-:Y:S01]  /*2270*/  LEA.HI.X R16, R2, UR17, R3, 0x1, P0 ;  /* 0x0000001102107c11 */ /* 0x000fe200080f0c03 */
[----:B------:R-:W-:Y:S01]  /*2280*/  USHF.R.U32.HI UR16, URZ, 0x19, UR30 ;  /* 0x00000019ff107899 */ /* 0x000fe2000801161e */
[----:B------:R-:W-:Y:S01]  /*2290*/  ISETP.GE.AND P0, PT, R11, UR18, PT ;  /* 0x000000120b007c0c */ /* 0x000fe2000bf06270 */
[----:B------:R1:W-:Y:S01]  /*22a0*/  STL [R1+0x54], R17 ;  /* 0x0000541101007387 */ /* 0x0003e20000100800 */
[----:B------:R-:W-:-:S02]  /*22b0*/  MOV R0, UR13 ;  /* 0x0000000d00007c02 */ /* 0x000fc40008000f00 */
[----:B------:R-:W-:Y:S01]  /*22c0*/  LOP3.LUT R10, R11, UR6, RZ, 0xfc, !PT ;  /* 0x000000060b0a7c12 */ /* 0x000fe2000f8efcff */
[----:B------:R1:W-:Y:S01]  /*22d0*/  STL [R1+0x3c], R157 ;  /* 0x00003c9d01007387 */ /* 0x0003e20000100800 */
[----:B------:R-:W-:Y:S01]  /*22e0*/  ISETP.GE.AND P4, PT, R15, UR18, PT ;  /* 0x000000120f007c0c */ /* 0x000fe2000bf86270 */
[----:B------:R-:W-:Y:S02]  /*22f0*/  IMAD R7, R0, UR29, R9 ;  /* 0x0000001d00077c24 */ /* 0x000fe4000f8e0209 */
[----:B------:R1:W-:Y:S04]  /*2300*/  STL [R1+0x50], R16 ;  /* 0x0000501001007387 */ /* 0x0003e80000100800 */
[----:B------:R1:W-:Y:S01]  /*2310*/  STL [R1+0x58], R159 ;  /* 0x0000589f01007387 */ /* 0x0003e20000100800 */
[----:B------:R-:W-:Y:S05]  /*2320*/  @P0 BRA `(.L_x_676) ;  /* 0x0000000000580947 */ /* 0x000fea0003800000 */
        /* <DEDUP_REMOVED lines=22> */
.L_x_676:
[----:B------:R-:W-:Y:S05]  /*2490*/  BSYNC.RECONVERGENT B0 ;  /* 0x0000000000007941 */ /* 0x000fea0003800200 */
.L_x_675:
[----:B------:R-:W-:Y:S01]  /*24a0*/  UIADD3 UR15, UPT, UPT, UR21, -0x1, URZ ;  /* 0xffffffff150f7890 */ /* 0x000fe2000fffe0ff */
[----:B------:R-:W-:Y:S01]  /*24b0*/  BSSY.RECONVERGENT B0, `(.L_x_677) ;  /* 0x000001d000007945 */ /* 0x000fe20003800200 */
[----:B------:R-:W-:Y:S02]  /*24c0*/  ISETP.GE.AND P0, PT, R14, UR18, PT ;  /* 0x000000120e007c0c */ /* 0x000fe4000bf06270 */
[----:B------:R-:W-:Y:S01]  /*24d0*/  IADD3 R13, PT, PT, R11, 0x30, RZ ;  /* 0x000000300b0d7810 */ /* 0x000fe20007ffe0ff */
[----:B------:R-:W-:Y:S05]  /*24e0*/  @P4 BRA `(.L_x_678) ;  /* 0x0000000000644947 */ /* 0x000fea0003800000 */
[----:B------:R-:W3:Y:S01]  /*24f0*/  LDCU.64 UR12, c[0x0][0x3b0] ;  /* 0x00007600ff0c77ac */ /* 0x000ee20008000a00 */
[----:B--2---:R-:W-:Y:S01]  /*2500*/  IADD3 R2, P4, PT, R10, 0x10, RZ ;  /* 0x000000100a027810 */ /* 0x004fe20007f9e0ff */
[----:B------:R-:W-:Y:S01]  /*2510*/  IMAD.MOV.U32 R4, RZ, RZ, R8 ;  /* 0x000000ffff047224 */ /* 0x000fe200078e0008 */
        /* <DEDUP_REMOVED lines=22> */
.L_x_678:
[----:B------:R-:W-:Y:S05]  /*2680*/  BSYNC.RECONVERGENT B0 ;  /* 0x0000000000007941 */ /* 0x000fea0003800200 */
.L_x_677:
[----:B------:R-:W-:Y:S01]  /*2690*/  USHF.L.U64.HI UR17, UR10, 0x4, UR11 ;  /* 0x000000040a117899 */ /* 0x000fe2000801020b */
[----:B------:R-:W-:Y:S01]  /*26a0*/  BSSY.RECONVERGENT B0, `(.L_x_679) ;  /* 0x000001d000007945 */ /* 0x000fe20003800200 */
[----:B------:R-:W-:Y:S02]  /*26b0*/  ISETP.GE.AND P4, PT, R13, UR18, PT ;  /* 0x000000120d007c0c */ /* 0x000fe4000bf86270 */
[----:B------:R-:W-:Y:S01]  /*26c0*/  IADD3 R12, PT, PT, R11, 0x70, RZ ;  /* 0x000000700b0c7810 */ /* 0x000fe20007ffe0ff */
[----:B------:R-:W-:Y:S05]  /*26d0*/  @P0 BRA `(.L_x_680) ;  /* 0x0000000000640947 */ /* 0x000fea0003800000 */
[----:B------:R-:W4:Y:S01]  /*26e0*/  LDCU.64 UR12, c[0x0][0x3b0] ;  /* 0x00007600ff0c77ac */ /* 0x000f220008000a00 */
[----:B--23--:R-:W-:Y:S01]  /*26f0*/  IADD3 R2, P0, PT, R10, 0x20, RZ ;  /* 0x000000200a027810 */ /* 0x00cfe20007f1e0ff */
[----:B------:R-:W-:Y:S01]  /*2700*/  IMAD.MOV.U32 R4, RZ, RZ, R8 ;  /* 0x000000ffff047224 */ /* 0x000fe200078e0008 */
[----:B------:R-:W-:Y:S01]  /*2710*/  MOV R5, R7 ;  /* 0x0000000700057202 */ /* 0x000fe20000000f00 */
[----:B------:R-:W2:Y:S02]  /*2720*/  LDCU UR29, c[0x0][0x440] ;  /* 0x00008800ff1d77ac */ /* 0x000ea40008000800 */
[----:B------:R-:W-:Y:S01]  /*2730*/  IMAD.X R0, RZ, RZ, UR16, P0 ;  /* 0x00000010ff007e24 */ /* 0x000fe200080e06ff */
[----:B------:R-:W3:Y:S03]  /*2740*/  LDCU.64 UR6, c[0x0][0x380] ;  /* 0x00007000ff0677ac */ /* 0x000ee60008000a00 */
[----:B----4-:R-:W-:-:S02]  /*2750*/  IMAD R0, R0, UR12, RZ ;  /* 0x0000000c00007c24 */ /* 0x010fc4000f8e02ff */
        /* <DEDUP_REMOVED lines=17> */
.L_x_680:
[----:B------:R-:W-:Y:S05]  /*2870*/  BSYNC.RECONVERGENT B0 ;  /* 0x0000000000007941 */ /* 0x000fea0003800200 */
.L_x_679:
[----:B------:R-:W-:Y:S01]  /*2880*/  UIMAD UR29, UR15, -0x40, UR27 ;  /* 0xffffffc00f1d78a4 */ /* 0x000fe2000f8e021b */
[----:B------:R-:W-:Y:S01]  /*2890*/  BSSY.RECONVERGENT B0, `(.L_x_681) ;  /* 0x000001c000007945 */ /* 0x000fe20003800200 */
[----:B------:R-:W-:-:S03]  /*28a0*/  ISETP.GE.AND P0, PT, R12, UR18, PT ;  /* 0x000000120c007c0c */ /* 0x000fc6000bf06270 */
[----:B------:R-:W-:Y:S10]  /*28b0*/  @P4 BRA `(.L_x_682) ;  /* 0x0000000000644947 */ /* 0x000ff40003800000 */
[----:B------:R-:W5:Y:S01]  /*28c0*/  LDCU.64 UR12, c[0x0][0x3b0] ;  /* 0x00007600ff0c77ac */ /* 0x000f620008000a00 */
[----:B--234-:R-:W-:Y:S01]  /*28d0*/  IADD3 R2, P4, PT, R10, 0x30, RZ ;  /* 0x000000300a027810 */ /* 0x01cfe20007f9e0ff */
[----:B------:R-:W-:Y:S01]  /*28e0*/  IMAD.MOV.U32 R4, RZ, RZ, R8 ;  /* 0x000000ffff047224 */ /* 0x000fe200078e0008 */
[----:B------:R-:W-:Y:S01]  /*28f0*/  MOV R5, R7 ;  /* 0x0000000700057202 */ /* 0x000fe20000000f00 */
[----:B------:R-:W2:Y:S02]  /*2900*/  LDCU UR30, c[0x0][0x440] ;  /* 0x00008800ff1e77ac */ /* 0x000ea40008000800 */
[----:B------:R-:W-:Y:S01]  /*2910*/  IMAD.X R0, RZ, RZ, UR16, P4 ;  /* 0x00000010ff007e24 */ /* 0x000fe2000a0e06ff */
        /* <DEDUP_REMOVED lines=19> */
.L_x_682:
[----:B------:R-:W-:Y:S05]  /*2a50*/  BSYNC.RECONVERGENT B0 ;  /* 0x0000000000007941 */ /* 0x000fea0003800200 */
.L_x_681:
[----:B------:R-:W-:Y:S01]  /*2a60*/  USHF.L.U32 UR30, UR10, 0x4, URZ ;  /* 0x000000040a1e7899 */ /* 0x000fe200080006ff */
        /* <DEDUP_REMOVED lines=28> */
.L_x_684:
[----:B------:R-:W-:Y:S05]  /*2c30*/  BSYNC.RECONVERGENT B0 ;  /* 0x0000000000007941 */ /* 0x000fea0003800200 */
.L_x_683:
[----:B------:R-:W-:Y:S01]  /*2c40*/  USHF.L.U64.HI UR31, UR8, 0x6, UR9 ;  /* 0x00000006081f7899 */ /* 0x000fe20008010209 */
        /* <DEDUP_REMOVED lines=28> */
.L_x_686:
[----:B------:R-:W-:Y:S05]  /*2e10*/  BSYNC.RECONVERGENT B0 ;  /* 0x0000000000007941 */ /* 0x000fea0003800200 */
.L_x_685:
        /* <DEDUP_REMOVED lines=29> */
.L_x_688:
[----:B------:R-:W-:Y:S05]  /*2ff0*/  BSYNC.RECONVERGENT B0 ;  /* 0x0000000000007941 */ /* 0x000fea0003800200 */
.L_x_687:
[----:B------:R-:W-:Y:S01]  /*3000*/  UIMAD.WIDE.U32 UR34, UR14, UR15, URZ ;  /* 0x0000000f0e2272a5 */ /* 0x000fe2000f8e00ff */
[----:B------:R-:W-:Y:S01]  /*3010*/  BSSY.RECONVERGENT B0, `(.L_x_689) ;  /* 0x000001c000007945 */ /* 0x000fe20003800200 */
[----:B------:R-:W-:-:S03]  /*3020*/  ISETP.GE.AND P3, PT, R13, UR29, PT ;  /* 0x0000001d0d007c0c */ /* 0x000fc6000bf66270 */
[----:B------:R-:W-:Y:S10]  /*3030*/  @P0 BRA `(.L_x_690) ;  /* 0x0000000000640947 */ /* 0x000ff40003800000 */
[----:B------:R-:W5:Y:S01]  /*3040*/  LDCU.64 UR12, c[0x0][0x3b0] ;  /* 0x00007600ff0c77ac */ /* 0x000f620008000a00 */
[----:B------:R-:W-:Y:S02]  /*3050*/  IADD3 R0, P0, PT, R10, 0x70, RZ ;  /* 0x000000700a007810 */ /* 0x000fe40007f1e0ff */
[----:B--234-:R-:W-:Y:S01]  /*3060*/  MOV R3, R7 ;  /* 0x0000000700037202 */ /* 0x01cfe20000000f00 */
[----:B------:R-:W2:Y:S02]  /*3070*/  LDCU UR33, c[0x0][0x440] ;  /* 0x00008800ff2177ac */ /* 0x000ea40008000800 */
[----:B------:R-:W-:Y:S01]  /*3080*/  IMAD.X R2, RZ, RZ, UR16, P0 ;  /* 0x00000010ff027e24 */ /* 0x000fe200080e06ff */
[----:B------:R-:W3:Y:S03]  /*3090*/  LDCU.64 UR6, c[0x0][0x380] ;  /* 0x00007000ff0677ac */ /* 0x000ee60008000a00 */
[----:B-----5:R-:W-:-:S02]  /*30a0*/  IMAD R6, R2, UR12, RZ ;  /* 0x0000000c02067c24 */ /* 0x020fc4000f8e02ff */
[----:B------:R-:W-:Y:S01]  /*30b0*/  IMAD.MOV.U32 R2, RZ, RZ, R8 ;  /* 0x000000ffff027224 */ /* 0x000fe200078e0008 */
[----:B--2---:R-:W-:-:S03]  /*30c0*/  ISETP.GE.AND P1, PT, R228, UR33, PT ;  /* 0x00000021e4007c0c */ /* 0x004fc6000bf26270 */
[----:B------:R-:W-:Y:S01]  /*30d0*/  IMAD.WIDE.U32 R4, R0, UR12, R2 ;  /* 0x0000000c00047c25 */ /* 0x000fe2000f8e0002 */
[----:B------:R-:W-:-:S03]  /*30e0*/  ISETP.GE.AND P0, PT, R159, UR33, PT ;  /* 0x000000219f007c0c */ /* 0x000fc6000bf06270 */
[----:B------:R-:W-:Y:S01]  /*30f0*/  IMAD R0, R0, UR13, R6 ;  /* 0x0000000d00007c24 */ /* 0x000fe2000f8e0206 */
[----:B---3--:R-:W-:-:S03]  /*3100*/  LEA R2, P2, R4, UR6, 0x1 ;  /* 0x0000000604027c11 */ /* 0x008fc6000f8408ff */
        /* <DEDUP_REMOVED lines=12> */
.L_x_690:
[----:B------:R-:W-:Y:S05]  /*31d0*/  BSYNC.RECONVERGENT B0 ;  /* 0x0000000000007941 */ /* 0x000fea0003800200 */
.L_x_689:
[----:B------:R-:W-:Y:S01]  /*31e0*/  UIMAD UR7, UR4, UR15, URZ ;  /* 0x0000000f040772a4 */ /* 0x000fe2000f8e02ff */
[----:B------:R-:W-:Y:S03]  /*31f0*/  BSSY.RECONVERGENT B0, `(.L_x_691) ;  /* 0x0000015000007945 */ /* 0x000fe60003800200 */
[----:B------:R-:W-:Y:S01]  /*3200*/  UIADD3 UR7, UPT, UPT, UR35, UR7, URZ ;  /* 0x0000000723077290 */ /* 0x000fe2000fffe0ff */
[----:B------:R-:W-:Y:S11]  /*3210*/  @P6 BRA `(.L_x_692) ;  /* 0x0000000000486947 */ /* 0x000ff60003800000 */
[----:B------:R-:W5:Y:S01]  /*3220*/  LDCU UR6, c[0x0][0x440] ;  /* 0x00008800ff0677ac */ /* 0x000f620008000800 */
[----:B------:R-:W-:Y:S02]  /*3230*/  IMAD.U32 R4, RZ, RZ, UR34 ;  /* 0x00000022ff047e24 */ /* 0x000fe4000f8e00ff */
[----:B------:R-:W-:Y:S02]  /*3240*/  IMAD.U32 R0, RZ, RZ, UR7 ;  /* 0x00000007ff007e24 */ /* 0x000fe4000f8e00ff */
[----:B------:R-:W-:Y:S01]  /*3250*/  IMAD.U32 R5, RZ, RZ, UR35 ;  /* 0x00000023ff057e24 */ /* 0x000fe2000f8e00ff */
[----:B--234-:R-:W-:-:S04]  /*3260*/  LEA R2, P2, R4, R158, 0x1 ;  /* 0x0000009e04027211 */ /* 0x01cfc800078408ff */
        /* <DEDUP_REMOVED lines=13> */
.L_x_692:
[----:B------:R-:W-:Y:S05]  /*3340*/  BSYNC.RECONVERGENT B0 ;  /* 0x0000000000007941 */ /* 0x000fea0003800200 */
.L_x_691:
[----:B------:R-:W-:Y:S04]  /*3350*/  BSSY.RECONVERGENT B0, `(.L_x_693) ;  /* 0x0000015000007945 */ /* 0x000fe80003800200 */
[----:B------:R-:W-:Y:S05]  /*3360*/  @P5 BRA `(.L_x_694) ;  /* 0x00000000004c5947 */ /* 0x000fea0003800000 */
[----:B------:R-:W5:Y:S01]  /*3370*/  LDCU UR6, c[0x0][0x440] ;  /* 0x00008800ff0677ac */ /* 0x000f620008000800 */
[----:B------:R-:W-:-:S04]  /*3380*/  UIADD3 UR13, UP0, UPT, UR30, UR34, URZ ;  /* 0x000000221e0d7290 */ /* 0x000fc8000ff1e0ff */
[----:B------:R-:W-:Y:S02]  /*3390*/  UIADD3.X UR12, UPT, UPT, UR17, UR7, URZ, UP0, !UPT ;  /* 0x00000007110c7290 */ /* 0x000fe400087fe4ff */
[----:B------:R-:W-:-:S04]  /*33a0*/  IMAD.U32 R0, RZ, RZ, UR13 ;  /* 0x0000000dff007e24 */ /* 0x000fc8000f8e00ff */
[----:B--234-:R-:W-:Y:S01]  /*33b0*/  IMAD.U32 R3, RZ, RZ, UR12 ;  /* 0x0000000cff037e24 */ /* 0x01cfe2000f8e00ff */
[----:B------:R-:W-:Y:S02]  /*33c0*/  LEA R2, P2, R0, R158, 0x1 ;  /* 0x0000009e00027211 */ /* 0x000fe400078408ff */
[----:B-----5:R-:W-:Y:S02]  /*33d0*/  ISETP.GE.AND P1, PT, R228, UR6, PT ;  /* 0x00000006e4007c0c */ /* 0x020fe4000bf26270 */
[----:B------:R-:W-:Y:S02]  /*33e0*/  ISETP.GE.AND P0, PT, R159, UR6, PT ;  /* 0x000000069f007c0c */ /* 0x000fe4000bf06270 */
[----:B------:R-:W-:-:S09]  /*33f0*/  LEA.HI.X R3, R0, R157, R3, 0x1, P2 ;  /* 0x0000009d00037211 */ /* 0x000fd200010f0c03 */
        /* <DEDUP_REMOVED lines=10> */
.L_x_694:
[----:B------:R-:W-:Y:S05]  /*34a0*/  BSYNC.RECONVERGENT B0 ;  /* 0x0000000000007941 */ /* 0x000fea0003800200 */
.L_x_693:
[----:B------:R-:W-:Y:S04]  /*34b0*/  BSSY.RECONVERGENT B0, `(.L_x_695) ;  /* 0x0000017000007945 */ /* 0x000fe80003800200 */
[----:B------:R-:W-:Y:S05]  /*34c0*/  @P4 BRA `(.L_x_696) ;  /* 0x0000000000544947 */ /* 0x000fea0003800000 */
[----:B------:R-:W5:Y:S01]  /*34d0*/  LDCU UR6, c[0x0][0x440] ;  /* 0x00008800ff0677ac */ /* 0x000f620008000800 */
[----:B------:R-:W-:Y:S02]  /*34e0*/  UIMAD.WIDE.U32 UR36, UR10, 0x20, URZ ;  /* 0x000000200a2478a5 */ /* 0x000fe4000f8e00ff */
[----:B------:R-:W-:Y:S02]  /*34f0*/  USHF.L.U32 UR12, UR11, 0x5, URZ ;  /* 0x000000050b0c7899 */ /* 0x000fe400080006ff */
[----:B------:R-:W-:-:S04]  /*3500*/  UIADD3 UR13, UP0, UPT, UR34, UR36, URZ ;  /* 0x00000024220d7290 */ /* 0x000fc8000ff1e0ff */
[----:B------:R-:W-:Y:S02]  /*3510*/  UIADD3.X UR12, UPT, UPT, UR7, UR37, UR12, UP0, !UPT ;  /* 0x00000025070c7290 */ /* 0x000fe400087fe40c */
[----:B------:R-:W-:Y:S01]  /*3520*/  IMAD.U32 R0, RZ, RZ, UR13 ;  /* 0x0000000dff007e24 */ /* 0x000fe2000f8e00ff */
[----:B-----5:R-:W-:-:S03]  /*3530*/  ISETP.GE.AND P1, PT, R228, UR6, PT ;  /* 0x00000006e4007c0c */ /* 0x020fc6000bf26270 */
[----:B--234-:R-:W-:Y:S01]  /*3540*/  IMAD.U32 R3, RZ, RZ, UR12 ;  /* 0x0000000cff037e24 */ /* 0x01cfe2000f8e00ff */
[----:B------:R-:W-:Y:S02]  /*3550*/  ISETP.GE.AND P0, PT, R159, UR6, PT ;  /* 0x000000069f007c0c */ /* 0x000fe4000bf06270 */
[----:B------:R-:W-:-:S04]  /*3560*/  LEA R2, P2, R0, R158, 0x1 ;  /* 0x0000009e00027211 */ /* 0x000fc800078408ff */
[----:B------:R-:W-:-:S05]  /*3570*/  LEA.HI.X R3, R0, R157, R3, 0x1, P2 ;  /* 0x0000009d00037211 */ /* 0x000fca00010f0c03 */
        /* <DEDUP_REMOVED lines=10> */
.L_x_696:
[----:B------:R-:W-:Y:S05]  /*3620*/  BSYNC.RECONVERGENT B0 ;  /* 0x0000000000007941 */ /* 0x000fea0003800200 */
.L_x_695:
[----:B------:R-:W-:Y:S04]  /*3630*/  BSSY.RECONVERGENT B0, `(.L_x_697) ;  /* 0x0000019000007945 */ /* 0x000fe80003800200 */
[----:B------:R-:W-:Y:S05]  /*3640*/  @P3 BRA `(.L_x_698) ;  /* 0x00000000005c3947 */ /* 0x000fea0003800000 */
[----:B------:R-:W5:Y:S01]  /*3650*/  LDCU UR6, c[0x0][0x440] ;  /* 0x00008800ff0677ac */ /* 0x000f620008000800 */
[----:B------:R-:W-:Y:S01]  /*3660*/  UMOV UR36, UR34 ;  /* 0x0000002200247c82 */ /* 0x000fe20008000000 */
[----:B------:R-:W-:Y:S01]  /*3670*/  UMOV UR37, UR7 ;  /* 0x0000000700257c82 */ /* 0x000fe20008000000 */
[----:B------:R-:W-:Y:S02]  /*3680*/  UIMAD UR12, UR11, 0x30, URZ ;  /* 0x000000300b0c78a4 */ /* 0x000fe4000f8e02ff */
[----:B------:R-:W-:-:S04]  /*3690*/  UIMAD.WIDE.U32 UR36, UR10, 0x30, UR36 ;  /* 0x000000300a2478a5 */ /* 0x000fc8000f8e0024 */
[----:B------:R-:W-:Y:S02]  /*36a0*/  UIADD3 UR12, UPT, UPT, UR37, UR12, URZ ;  /* 0x0000000c250c7290 */ /* 0x000fe4000fffe0ff */
[----:B------:R-:W-:Y:S02]  /*36b0*/  IMAD.U32 R4, RZ, RZ, UR36 ;  /* 0x00000024ff047e24 */ /* 0x000fe4000f8e00ff */
[----:B------:R-:W-:Y:S01]  /*36c0*/  IMAD.U32 R5, RZ, RZ, UR37 ;  /* 0x00000025ff057e24 */ /* 0x000fe2000f8e00ff */
[----:B-----5:R-:W-:Y:S01]  /*36d0*/  ISETP.GE.AND P1, PT, R228, UR6, PT ;  /* 0x00000006e4007c0c */ /* 0x020fe2000bf26270 */
[----:B------:R-:W-:Y:S01]  /*36e0*/  IMAD.U32 R0, RZ, RZ, UR12 ;  /* 0x0000000cff007e24 */ /* 0x000fe2000f8e00ff */
[----:B------:R-:W-:Y:S02]  /*36f0*/  ISETP.GE.AND P0, PT, R159, UR6, PT ;  /* 0x000000069f007c0c */ /* 0x000fe4000bf06270 */
[----:B--234-:R-:W-:-:S04]  /*3700*/  LEA R2, P2, R4, R158, 0x1 ;  /* 0x0000009e04027211 */ /* 0x01cfc800078408ff */
        /* <DEDUP_REMOVED lines=11> */
.L_x_698:
[----:B------:R-:W-:Y:S05]  /*37c0*/  BSYNC.RECONVERGENT B0 ;  /* 0x0000000000007941 */ /* 0x000fea0003800200 */
.L_x_697:
[----:B------:R-:W-:Y:S01]  /*37d0*/  IMAD.SHL.U32 R156, R232, 0x40, RZ ;  /* 0x00000040e89c7824 */ /* 0x000fe200078e00ff */
[----:B------:R-:W0:Y:S01]  /*37e0*/  LDGDEPBAR ;  /* 0x00000000000079af */ /* 0x000e220000000000 */
[----:B------:R-:W-:Y:S01]  /*37f0*/  UIMAD.WIDE.U32 UR32, UR32, UR15, URZ ;  /* 0x0000000f202072a5 */ /* 0x000fe2000f8e00ff */
[----:B------:R-:W-:Y:S01]  /*3800*/  SHF.R.U32.HI R230, RZ, 0x1, R232 ;  /* 0x00000001ffe67819 */ /* 0x000fe200000116e8 */
[----:B------:R-:W-:Y:S01]  /*3810*/  UIMAD UR7, UR31, UR15, URZ ;  /* 0x0000000f1f0772a4 */ /* 0x000fe2000f8e02ff */
[----:B------:R-:W-:Y:S01]  /*3820*/  LOP3.LUT R6, R228, 0x1c0, R156, 0xf8, !PT ;  /* 0x000001c0e4067812 */ /* 0x000fe200078ef89c */
[----:B------:R-:W-:Y:S01]  /*3830*/  UIADD3 UR23, UPT, UPT, UR27, UR23, -UR28 ;  /* 0x000000171b177290 */ /* 0x000fe2000fffe81c */
[----:B------:R-:W-:Y:S01]  /*3840*/  BSSY.RECONVERGENT B0, `(.L_x_699) ;  /* 0x000001c000007945 */ /* 0x000fe20003800200 */
[----:B------:R-:W-:Y:S01]  /*3850*/  UIADD3 UR7, UPT, UPT, UR33, UR7, URZ ;  /* 0x0000000721077290 */ /* 0x000fe2000fffe0ff */
[----:B------:R-:W-:Y:S01]  /*3860*/  LOP3.LUT R145, R230, 0x1f0, RZ, 0xc0, !PT ;  /* 0x000001f0e6917812 */ /* 0x000fe200078ec0ff */
[----:B------:R1:W-:Y:S01]  /*3870*/  STL [R1+0x34], R6 ;  /* 0x0000340601007387 */ /* 0x0003e20000100800 */
[----:B------:R-:W-:-:S04]  /*3880*/  DEPBAR.LE SB0, 0x0 ;  /* 0x000080000000791a */ /* 0x000fc80000000000 */
[----:B------:R-:W-:Y:S06]  /*3890*/  BAR.SYNC.DEFER_BLOCKING 0x0 ;  /* 0x0000000000007b1d */ /* 0x000fec0000010000 */
[----:B------:R-:W-:Y:S05]  /*38a0*/  @P6 BRA `(.L_x_700) ;  /* 0x00000000004c6947 */ /* 0x000fea0003800000 */
        /* <DEDUP_REMOVED lines=19> */
.L_x_700:
[----:B------:R1:W-:Y:S04]  /*39e0*/  STS.128 [R236+0xc000], RZ ;  /* 0x00c000ffec007388 */ /* 0x0003e80000000c00 */
[----:B------:R1:W-:Y:S02]  /*39f0*/  STS.128 [R236+0xe000], RZ ;  /* 0x00e000ffec007388 */ /* 0x0003e40000000c00 */
.L_x_701:
[----:B------:R-:W-:Y:S05]  /*3a00*/  BSYNC.RECONVERGENT B0 ;  /* 0x0000000000007941 */ /* 0x000fea0003800200 */
.L_x_699:
[----:B------:R-:W-:Y:S01]  /*3a10*/  IMAD.SHL.U32 R231, R232, 0x20, RZ ;  /* 0x00000020e8e77824 */ /* 0x000fe200078e00ff */
[----:B------:R-:W-:Y:S01]  /*3a20*/  ISETP.GE.AND P0, PT, R15, UR29, PT ;  /* 0x0000001d0f007c0c */ /* 0x000fe2000bf06270 */
[----:B------:R-:W-:Y:S01]  /*3a30*/  BSSY.RECONVERGENT B0, `(.L_x_702) ;  /* 0x0000023000007945 */ /* 0x000fe20003800200 */
[----:B------:R-:W-:Y:S02]  /*3a40*/  LOP3.LUT R147, R6, 0x8, R230, 0x78, !PT ;  /* 0x0000000806937812 */ /* 0x000fe400078e78e6 */
[----:B------:R-:W-:Y:S02]  /*3a50*/  LOP3.LUT R231, R231, 0x7c00, RZ, 0xc0, !PT ;  /* 0x00007c00e7e77812 */ /* 0x000fe400078ec0ff */
[----:B------:R-:W-:Y:S01]  /*3a60*/  LOP3.LUT R0, R232, 0x8, RZ, 0xc0, !PT ;  /* 0x00000008e8007812 */ /* 0x000fe200078ec0ff */
[----:B------:R1:W-:Y:S01]  /*3a70*/  STL [R1+0x28], R147 ;  /* 0x0000289301007387 */ /* 0x0003e20000100800 */
[----:B--234-:R-:W-:Y:S02]  /*3a80*/  LOP3.LUT R2, R231, 0x200, R156, 0xf8, !PT ;  /* 0x00000200e7027812 */ /* 0x01cfe400078ef89c */
[----:B------:R-:W-:-:S02]  /*3a90*/  LOP3.LUT R20, R156, 0x400, RZ, 0xc0, !PT ;  /* 0x000004009c147812 */ /* 0x000fc400078ec0ff */
[----:B------:R-:W-:Y:S01]  /*3aa0*/  LOP3.LUT R0, R6, R0, RZ, 0x3c, !PT ;  /* 0x0000000006007212 */ /* 0x000fe200078e3cff */
[----:B------:R1:W-:Y:S01]  /*3ab0*/  @P0 STS.128 [R236+0xc800], RZ ;  /* 0x00c800ffec000388 */ /* 0x0003e20000000c00 */
[----:B------:R-:W-:Y:S02]  /*3ac0*/  ISETP.GE.AND P4, PT, R14, UR29, PT ;  /* 0x0000001d0e007c0c */ /* 0x000fe4000bf86270 */
[----:B------:R-:W-:Y:S01]  /*3ad0*/  ISETP.GE.AND P3, PT, R13, UR29, PT ;  /* 0x0000001d0d007c0c */ /* 0x000fe2000bf66270 */
[----:B------:R1:W-:Y:S01]  /*3ae0*/  STL [R1+0x30], R2 ;  /* 0x0000300201007387 */ /* 0x0003e20000100800 */
[----:B------:R-:W-:Y:S02]  /*3af0*/  IMAD R20, R0, 0x2, R20 ;  /* 0x0000000200147824 */ /* 0x000fe400078e0214 */
[----:B------:R-:W-:Y:S01]  /*3b00*/  IMAD.IADD R0, R147, 0x1, R2 ;  /* 0x0000000193007824 */ /* 0x000fe200078e0202 */
[----:B------:R1:W-:Y:S01]  /*3b10*/  @P0 STS.128 [R236+0xe800], RZ ;  /* 0x00e800ffec000388 */ /* 0x0003e20000000c00 */
[----:B------:R-:W-:Y:S07]  /*3b20*/  @P0 BRA `(.L_x_703) ;  /* 0x00000000004c0947 */ /* 0x000fee0003800000 */
[----:B------:R-:W2:Y:S01]  /*3b30*/  LDCU UR6, c[0x0][0x440] ;  /* 0x00008800ff0677ac */ /* 0x000ea20008000800 */
[----:B------:R-:W-:-:S04]  /*3b40*/  ULEA UR13, UP0, UR8, UR32, 0x4 ;  /* 0x00000020080d7291 */ /* 0x000fc8000f8020ff */
[----:B------:R-:W-:Y:S02]  /*3b50*/  ULEA.HI.X UR12, UR8, UR7, UR9, 0x4, UP0 ;  /* 0x00000007080c7291 */ /* 0x000fe400080f2409 */
[----:B------:R-:W-:-:S04]  /*3b60*/  IMAD.U32 R3, RZ, RZ, UR13 ;  /* 0x0000000dff037e24 */ /* 0x000fc8000f8e00ff */
[----:B------:R-:W-:Y:S01]  /*3b70*/  IMAD.U32 R4, RZ, RZ, UR12 ;  /* 0x0000000cff047e24 */ /* 0x000fe2000f8e00ff */
[----:B-1----:R-:W-:Y:S02]  /*3b80*/  LEA R2, P2, R3, R17, 0x1 ;  /* 0x0000001103027211 */ /* 0x002fe400078408ff */
[----:B--2---:R-:W-:Y:S02]  /*3b90*/  ISETP.GE.AND P1, PT, R228, UR6, PT ;  /* 0x00000006e4007c0c */ /* 0x004fe4000bf26270 */
        /* <DEDUP_REMOVED lines=12> */
.L_x_703:
[----:B------:R-:W-:Y:S05]  /*3c60*/  BSYNC.RECONVERGENT B0 ;  /* 0x0000000000007941 */ /* 0x000fea0003800200 */
.L_x_702:
[----:B------:R3:W-:Y:S01]  /*3c70*/  @P4 STS.128 [R236+0xd000], RZ ;  /* 0x00d000ffec004388 */ /* 0x0007e20000000c00 */
[----:B------:R-:W-:Y:S01]  /*3c80*/  BSSY.RECONVERGENT B0, `(.L_x_704) ;  /* 0x0000019000007945 */ /* 0x000fe20003800200 */
[----:B------:R-:W-:Y:S02]  /*3c90*/  LEA R21, R0, UR5, 0x1 ;  /* 0x0000000500157c11 */ /* 0x000fe4000f8e08ff */
[----:B------:R3:W-:Y:S01]  /*3ca0*/  @P4 STS.128 [R236+0xf000], RZ ;  /* 0x00f000ffec004388 */ /* 0x0007e20000000c00 */
[----:B------:R-:W-:Y:S05]  /*3cb0*/  @P4 BRA `(.L_x_705) ;  /* 0x0000000000544947 */ /* 0x000fea0003800000 */
[----:B------:R-:W4:Y:S01]  /*3cc0*/  LDCU UR6, c[0x0][0x440] ;  /* 0x00008800ff0677ac */ /* 0x000f220008000800 */
[----:B------:R-:W-:Y:S02]  /*3cd0*/  UIMAD.WIDE.U32 UR34, UR8, 0x20, URZ ;  /* 0x00000020082278a5 */ /* 0x000fe4000f8e00ff */
[----:B------:R-:W-:Y:S02]  /*3ce0*/  USHF.L.U32 UR12, UR9, 0x5, URZ ;  /* 0x00000005090c7899 */ /* 0x000fe400080006ff */
[----:B------:R-:W-:-:S04]  /*3cf0*/  UIADD3 UR13, UP0, UPT, UR32, UR34, URZ ;  /* 0x00000022200d7290 */ /* 0x000fc8000ff1e0ff */
[----:B------:R-:W-:Y:S02]  /*3d00*/  UIADD3.X UR12, UPT, UPT, UR7, UR35, UR12, UP0, !UPT ;  /* 0x00000023070c7290 */ /* 0x000fe400087fe40c */
[----:B------:R-:W-:Y:S01]  /*3d10*/  IMAD.U32 R0, RZ, RZ, UR13 ;  /* 0x0000000dff007e24 */ /* 0x000fe2000f8e00ff */
[----:B----4-:R-:W-:-:S03]  /*3d20*/  ISETP.GE.AND P1, PT, R228, UR6, PT ;  /* 0x00000006e4007c0c */ /* 0x010fc6000bf26270 */
[----:B--2---:R-:W-:Y:S01]  /*3d30*/  IMAD.U32 R3, RZ, RZ, UR12 ;  /* 0x0000000cff037e24 */ /* 0x004fe2000f8e00ff */
[----:B------:R-:W-:Y:S02]  /*3d40*/  ISETP.GE.AND P0, PT, R159, UR6, PT ;  /* 0x000000069f007c0c */ /* 0x000fe4000bf06270 */
[----:B-1----:R-:W-:-:S04]  /*3d50*/  LEA R2, P2, R0, R17, 0x1 ;  /* 0x0000001100027211 */ /* 0x002fc800078408ff */
        /* <DEDUP_REMOVED lines=11> */
.L_x_705:
[----:B------:R-:W-:Y:S05]  /*3e10*/  BSYNC.RECONVERGENT B0 ;  /* 0x0000000000007941 */ /* 0x000fea0003800200 */
.L_x_704:
[----:B------:R1:W-:Y:S01]  /*3e20*/  @P3 STS.128 [R236+0xd800], RZ ;  /* 0x00d800ffec003388 */ /* 0x0003e20000000c00 */
[----:B------:R-:W-:Y:S03]  /*3e30*/  BSSY.RECONVERGENT B0, `(.L_x_706) ;  /* 0x000001a000007945 */ /* 0x000fe60003800200 */
[----:B------:R1:W-:Y:S01]  /*3e40*/  @P3 STS.128 [R236+0xf800], RZ ;  /* 0x00f800ffec003388 */ /* 0x0003e20000000c00 */
        /* <DEDUP_REMOVED lines=12> */
[----:B-12-4-:R-:W-:-:S04]  /*3f10*/  LEA R2, P2, R4, R17, 0x1 ;  /* 0x0000001104027211 */ /* 0x016fc800078408ff */
        /* <DEDUP_REMOVED lines=11> */
.L_x_707:
[----:B------:R-:W-:Y:S05]  /*3fd0*/  BSYNC.RECONVERGENT B0 ;  /* 0x0000000000007941 */ /* 0x000fea0003800200 */
.L_x_706:
[----:B-1----:R-:W-:Y:S01]  /*3fe0*/  LDSM.16.M88.4 R16, [R21] ;  /* 0x000000001510783b */ /* 0x002fe20000000200 */
[----:B------:R-:W-:Y:S01]  /*3ff0*/  IMAD.MOV.U32 R146, RZ, RZ, 0x20 ;  /* 0x00000020ff927424 */ /* 0x000fe200078e00ff */
[----:B------:R-:W-:Y:S01]  /*4000*/  LOP3.LUT P3, RZ, R232, 0x2, RZ, 0xc0, !PT ;  /* 0x00000002e8ff7812 */ /* 0x000fe2000786c0ff */
[----:B------:R-:W-:Y:S01]  /*4010*/  VIADD R219, R20, UR5 ;  /* 0x0000000514db7c36 */ /* 0x000fe20008000000 */
[----:B------:R-:W1:Y:S01]  /*4020*/  LDSM.16.M88.4 R8, [R20+UR5+0x8000] ;  /* 0x008000051408783b */ /* 0x000e620008000200 */
[----:B--2-4-:R-:W-:Y:S01]  /*4030*/  IMAD.MOV.U32 R2, RZ, RZ, 0x40 ;  /* 0x00000040ff027424 */ /* 0x014fe200078e00ff */
[----:B------:R-:W-:Y:S01]  /*4040*/  SEL R0, R146, 0xffffffe0, !P3 ;  /* 0xffffffe092007807 */ /* 0x000fe20005800000 */
[C---:B------:R-:W-:Y:S01]  /*4050*/  IMAD.SHL.U32 R160, R232.reuse, 0x2, RZ ;  /* 0x00000002e8a07824 */ /* 0x040fe200078e00ff */
[----:B------:R-:W2:Y:S01]  /*4060*/  LDSM.16.M88.4 R4, [R21+0x2000] ;  /* 0x002000001504783b */ /* 0x000ea20000000200 */
[----:B------:R-:W-:Y:S01]  /*4070*/  LOP3.LUT P4, RZ, R232, 0x4, RZ, 0xc0, !PT ;  /* 0x00000004e8ff7812 */ /* 0x000fe2000788c0ff */
[----:B------:R-:W-:Y:S01]  /*4080*/  UISETP.GT.AND UP0, UPT, UR15, UR19, UPT ;  /* 0x000000130f00728c */ /* 0x000fe2000bf04270 */
[--C-:B------:R-:W-:Y:S01]  /*4090*/  IMAD.IADD R64, R219, 0x1, R0.reuse ;  /* 0x00000001db407824 */ /* 0x100fe200078e0200 */
[----:B------:R-:W4:Y:S01]  /*40a0*/  LDSM.16.M88.4 R24, [R20+UR5+0x8800] ;  /* 0x008800051418783b */ /* 0x000f220008000200 */
[----:B------:R-:W-:Y:S01]  /*40b0*/  IMAD.IADD R144, R21, 0x1, R0 ;  /* 0x0000000115907824 */ /* 0x000fe200078e0200 */
[----:B------:R-:W-:-:S02]  /*40c0*/  SEL R2, R2, 0xffffffc0, !P4 ;  /* 0xffffffc002027807 */ /* 0x000fc40006000000 */
[----:B------:R-:W5:Y:S03]  /*40d0*/  LDSM.16.M88.4 R32, [R20+UR5+0x9000] ;  /* 0x009000051420783b */ /* 0x000f660008000200 */
[--C-:B------:R-:W-:Y:S01]  /*40e0*/  IMAD.IADD R3, R21, 0x1, R2.reuse ;  /* 0x0000000115037824 */ /* 0x100fe200078e0202 */
[----:B------:R-:W3:Y:S01]  /*40f0*/  LDSM.16.M88.4 R28, [R20+UR5+0x9800] ;  /* 0x00980005141c783b */ /* 0x000ee20008000200 */
[----:B------:R-:W-:Y:S02]  /*4100*/  IMAD.IADD R216, R219, 0x1, R2 ;  /* 0x00000001dbd87824 */ /* 0x000fe400078e0202 */
[C---:B------:R-:W-:Y:S01]  /*4110*/  IMAD.IADD R2, R0.reuse, 0x1, R3 ;  /* 0x0000000100027824 */ /* 0x040fe200078e0203 */
[----:B------:R-:W-:Y:S01]  /*4120*/  LDSM.16.M88.4 R48, [R64+0x8000] ;  /* 0x008000004030783b */ /* 0x000fe20000000200 */
[----:B------:R-:W-:Y:S02]  /*4130*/  IMAD.IADD R217, R0, 0x1, R216 ;  /* 0x0000000100d97824 */ /* 0x000fe400078e02d8 */
[----:B------:R-:W-:Y:S01]  /*4140*/  IMAD.U32 R0, RZ, RZ, UR15 ;  /* 0x0000000fff007e24 */ /* 0x000fe2000f8e00ff */
[----:B------:R-:W3:Y:S04]  /*4150*/  LDSM.16.M88.4 R12, [R144+0x2000] ;  /* 0x00200000900c783b */ /* 0x000ee80000000200 */
[----:B------:R-:W3:Y:S04]  /*4160*/  LDSM.16.M88.4 R44, [R64+0x8800] ;  /* 0x00880000402c783b */ /* 0x000ee80000000200 */
[----:B------:R-:W3:Y:S04]  /*4170*/  LDSM.16.M88.4 R40, [R64+0x9000] ;  /* 0x009000004028783b */ /* 0x000ee80000000200 */
[----:B------:R-:W3:Y:S01]  /*4180*/  LDSM.16.M88.4 R36, [R64+0x9800] ;  /* 0x009800004024783b */ /* 0x000ee20000000200 */
[-C--:B-1----:R-:W-:Y:S03]  /*4190*/  HMMA.16816.F32 R136, R16, R8.reuse, RZ ;  /* 0x000000081088723c */ /* 0x082fe600000018ff */
[----:B------:R-:W-:Y:S04]  /*41a0*/  LDSM.16.M88.4 R84, [R216+0x8800] ;  /* 0x00880000d854783b */ /* 0x000fe80000000200 */
[----:B------:R-:W-:Y:S01]  /*41b0*/  LDSM.16.M88.4 R108, [R216+0x9000] ;  /* 0x00900000d86c783b */ /* 0x000fe20000000200 */
[C---:B--2---:R-:W-:Y:S03]  /*41c0*/  HMMA.16816.F32 R60, R4.reuse, R8, RZ ;  /* 0x00000008043c723c */ /* 0x044fe600000018ff */
[----:B------:R-:W-:Y:S04]  /*41d0*/  LDSM.16.M88.4 R116, [R216+0x9800] ;  /* 0x00980000d874783b */ /* 0x000fe80000000200 */
[----:B------:R-:W0:Y:S01]  /*41e0*/  LDGDEPBAR ;  /* 0x00000000000079af */ /* 0x000e220000000000 */
[-C--:B------:R-:W-:Y:S03]  /*41f0*/  HMMA.16816.F32 R76, R4, R10.reuse, RZ ;  /* 0x0000000a044c723c */ /* 0x080fe600000018ff */
[----:B------:R-:W-:Y:S05]  /*4200*/  STL [R1+0x74], R160 ;  /* 0x000074a001007387 */ /* 0x000fea0000100800 */
[----:B------:R-:W-:Y:S01]  /*4210*/  HMMA.16816.F32 R132, R16, R10, RZ ;  /* 0x0000000a1084723c */ /* 0x000fe200000018ff */
[----:B------:R-:W1:Y:S07]  /*4220*/  LDSM.16.M88.4 R8, [R144] ;  /* 0x000000009008783b */ /* 0x000e6e0000000200 */
[C---:B----4-:R-:W-:Y:S08]  /*4230*/  HMMA.16816.F32 R56, R4.reuse, R24, RZ ;  /* 0x000000180438723c */ /* 0x050ff000000018ff */
[C---:B-----5:R-:W-:Y:S08]  /*4240*/  HMMA.16816.F32 R52, R4.reuse, R32, RZ ;  /* 0x000000200434723c */ /* 0x060ff000000018ff */
[C---:B---3--:R-:W-:Y:S08]  /*4250*/  HMMA.16816.F32 R68, R4.reuse, R28, RZ ;  /* 0x0000001c0444723c */ /* 0x048ff000000018ff */
[C---:B------:R-:W-:Y:S08]  /*4260*/  HMMA.16816.F32 R88, R4.reuse, R26, RZ ;  /* 0x0000001a0458723c */ /* 0x040ff000000018ff */
[C---:B------:R-:W-:Y:S08]  /*4270*/  HMMA.16816.F32 R104, R4.reuse, R34, RZ ;  /* 0x000000220468723c */ /* 0x040ff000000018ff */
[----:B------:R-:W-:Y:S01]  /*4280*/  HMMA.16816.F32 R100, R4, R30, RZ ;  /* 0x0000001e0464723c */ /* 0x000fe200000018ff */
[----:B------:R-:W-:Y:S07]  /*4290*/  LDSM.16.M88.4 R4, [R3+0x2000] ;  /* 0x002000000304783b */ /* 0x000fee0000000200 */
[C---:B------:R-:W-:Y:S08]  /*42a0*/  HMMA.16816.F32 R120, R16.reuse, R24, RZ ;  /* 0x000000181078723c */ /* 0x040ff000000018ff */
[C---:B------:R-:W-:Y:S01]  /*42b0*/  HMMA.16816.F32 R128, R16.reuse, R26, RZ ;  /* 0x0000001a1080723c */ /* 0x040fe200000018ff */
[----:B------:R-:W2:Y:S07]  /*42c0*/  LDSM.16.M88.4 R24, [R216+0x8000] ;  /* 0x00800000d818783b */ /* 0x000eae0000000200 */
[C---:B------:R-:W-:Y:S08]  /*42d0*/  HMMA.16816.F32 R112, R16.reuse, R32, RZ ;  /* 0x000000201070723c */ /* 0x040ff000000018ff */
[C---:B------:R-:W-:Y:S08]  /*42e0*/  HMMA.16816.F32 R124, R16.reuse, R34, RZ ;  /* 0x00000022107c723c */ /* 0x040ff000000018ff */
[C---:B------:R-:W-:Y:S08]  /*42f0*/  HMMA.16816.F32 R96, R16.reuse, R28, RZ ;  /* 0x0000001c1060723c */ /* 0x040ff000000018ff */
[----:B------:R-:W-:Y:S01]  /*4300*/  HMMA.16816.F32 R92, R16, R30, RZ ;  /* 0x0000001e105c723c */ /* 0x000fe200000018ff */
[----:B------:R-:W3:Y:S07]  /*4310*/  LDSM.16.M88.4 R16, [R3] ;  /* 0x000000000310783b */ /* 0x000eee0000000200 */
        /* <DEDUP_REMOVED lines=16> */
[C---:B------:R-:W-:Y:S08]  /*4420*/  HMMA.16816.F32 R88, R4.reuse, R84, R72 ;  /* 0x000000540458723c */ /* 0x040ff00000001848 */
[C---:B------:R-:W-:Y:S08]  /*4430*/  HMMA.16816.F32 R128, R4.reuse, R108, R52 ;  /* 0x0000006c0480723c */ /* 0x040ff00000001834 */
[C---:B------:R-:W-:Y:S01]  /*4440*/  HMMA.16816.F32 R132, R4.reuse, R116, R28 ;  /* 0x000000740484723c */ /* 0x040fe2000000181c */
[----:B------:R-:W-:Y:S07]  /*4450*/  LDSM.16.M88.4 R28, [R217+0x9000] ;  /* 0x00900000d91c783b */ /* 0x000fee0000000200 */
[C---:B------:R-:W-:Y:S08]  /*4460*/  HMMA.16816.F32 R60, R4.reuse, R26, R60 ;  /* 0x0000001a043c723c */ /* 0x040ff0000000183c */
[C---:B------:R-:W-:Y:S08]  /*4470*/  HMMA.16816.F32 R96, R4.reuse, R86, R56 ;  /* 0x000000560460723c */ /* 0x040ff00000001838 */
[C---:B------:R-:W-:Y:S01]  /*4480*/  HMMA.16816.F32 R100, R4.reuse, R110, R32 ;  /* 0x0000006e0464723c */ /* 0x040fe20000001820 */
[----:B------:R-:W-:Y:S07]  /*4490*/  LDSM.16.M88.4 R32, [R217+0x8800] ;  /* 0x00880000d920783b */ /* 0x000fee0000000200 */
[----:B------:R-:W-:Y:S01]  /*44a0*/  HMMA.16816.F32 R112, R4, R118, R12 ;  /* 0x000000760470723c */ /* 0x000fe2000000180c */
[----:B------:R-:W1:Y:S04]  /*44b0*/  LDSM.16.M88.4 R4, [R2+0x2000] ;  /* 0x002000000204783b */ /* 0x000e680000000200 */
[----:B------:R-:W-:Y:S03]  /*44c0*/  LDSM.16.M88.4 R12, [R21+0x6000] ;  /* 0x00600000150c783b */ /* 0x000fe60000000200 */
[C---:B------:R-:W-:Y:S01]  /*44d0*/  HMMA.16816.F32 R120, R8.reuse, R44, R120 ;  /* 0x0000002c0878723c */ /* 0x040fe20000001878 */
[----:B------:R-:W-:Y:S07]  /*44e0*/  LDSM.16.M88.4 R44, [R20+UR5+0xa000] ;  /* 0x00a00005142c783b */ /* 0x000fee0008000200 */
[----:B------:R-:W-:Y:S01]  /*44f0*/  HMMA.16816.F32 R124, R8, R42, R124 ;  /* 0x0000002a087c723c */ /* 0x000fe2000000187c */
[----:B------:R-:W-:Y:S04]  /*4500*/  LDSM.16.M88.4 R8, [R2] ;  /* 0x000000000208783b */ /* 0x000fe80000000200 */
[----:B------:R-:W-:Y:S03]  /*4510*/  LDSM.16.M88.4 R40, [R20+UR5+0xa800] ;  /* 0x00a800051428783b */ /* 0x000fe60008000200 */
[C---:B---3--:R-:W-:Y:S08]  /*4520*/  HMMA.16816.F32 R72, R16.reuse, R24, R68 ;  /* 0x000000181048723c */ /* 0x048ff00000001844 */
[C---:B------:R-:W-:Y:S01]  /*4530*/  HMMA.16816.F32 R56, R16.reuse, R26, R48 ;  /* 0x0000001a1038723c */ /* 0x040fe20000001830 */
[----:B------:R-:W2:Y:S07]  /*4540*/  LDSM.16.M88.4 R24, [R217+0x9800] ;  /* 0x00980000d918783b */ /* 0x000eae0000000200 */
[C---:B------:R-:W-:Y:S08]  /*4550*/  HMMA.16816.F32 R52, R16.reuse, R84, R120 ;  /* 0x000000541034723c */ /* 0x040ff00000001878 */
[C---:B------:R-:W-:Y:S08]  /*4560*/  HMMA.16816.F32 R48, R16.reuse, R86, R76 ;  /* 0x000000561030723c */ /* 0x040ff0000000184c */
[C---:B------:R-:W-:Y:S08]  /*4570*/  HMMA.16816.F32 R68, R16.reuse, R108, R136 ;  /* 0x0000006c1044723c */ /* 0x040ff00000001888 */
[C---:B------:R-:W-:Y:S08]  /*4580*/  HMMA.16816.F32 R76, R16.reuse, R110, R124 ;  /* 0x0000006e104c723c */ /* 0x040ff0000000187c */
[C---:B------:R-:W-:Y:S08]  /*4590*/  HMMA.16816.F32 R84, R16.reuse, R116, R140 ;  /* 0x000000741054723c */ /* 0x040ff0000000188c */
[----:B------:R-:W-:Y:S01]  /*45a0*/  HMMA.16816.F32 R80, R16, R118, R92 ;  /* 0x000000761050723c */ /* 0x000fe2000000185c */
[----:B------:R-:W3:Y:S07]  /*45b0*/  LDSM.16.M88.4 R16, [R20+UR5+0xb000] ;  /* 0x00b000051410783b */ /* 0x000eee0008000200 */
[C---:B-1----:R-:W-:Y:S01]  /*45c0*/  HMMA.16816.F32 R92, R4.reuse, R38, R60 ;  /* 0x00000026045c723c */ /* 0x042fe2000000183c */
[----:B------:R-:W1:Y:S04]  /*45d0*/  LDSM.16.M88.4 R60, [R20+UR5+0xb800] ;  /* 0x00b80005143c783b */ /* 0x000e680008000200 */
[----:B------:R-:W4:Y:S03]  /*45e0*/  LDSM.16.M88.4 R20, [R21+0x4000] ;  /* 0x004000001514783b */ /* 0x000f260000000200 */
[C---:B------:R-:W-:Y:S08]  /*45f0*/  HMMA.16816.F32 R88, R4.reuse, R32, R88 ;  /* 0x000000200458723c */ /* 0x040ff00000001858 */
[C---:B------:R-:W-:Y:S08]  /*4600*/  HMMA.16816.F32 R116, R4.reuse, R34, R96 ;  /* 0x000000220474723c */ /* 0x040ff00000001860 */
[C---:B------:R-:W-:Y:S08]  /*4610*/  HMMA.16816.F32 R128, R4.reuse, R28, R128 ;  /* 0x0000001c0480723c */ /* 0x040ff00000001880 */
[C---:B------:R-:W-:Y:S08]  /*4620*/  HMMA.16816.F32 R124, R4.reuse, R30, R100 ;  /* 0x0000001e047c723c */ /* 0x040ff00000001864 */
[C---:B------:R-:W-:Y:S08]  /*4630*/  HMMA.16816.F32 R104, R4.reuse, R36, R104 ;  /* 0x000000240468723c */ /* 0x040ff00000001868 */
[C---:B--2---:R-:W-:Y:S08]  /*4640*/  HMMA.16816.F32 R120, R4.reuse, R24, R132 ;  /* 0x000000180478723c */ /* 0x044ff00000001884 */
[----:B------:R-:W-:Y:S01]  /*4650*/  HMMA.16816.F32 R112, R4, R26, R112 ;  /* 0x0000001a0470723c */ /* 0x000fe20000001870 */
[----:B------:R-:W-:Y:S07]  /*4660*/  LDSM.16.M88.4 R4, [R144+0x4000] ;  /* 0x004000009004783b */ /* 0x000fee0000000200 */
[----:B------:R-:W-:Y:S08]  /*4670*/  HMMA.16816.F32 R96, R8, R32, R52 ;  /* 0x000000200860723c */ /* 0x000ff00000001834 */
[----:B------:R-:W-:Y:S01]  /*4680*/  HMMA.16816.F32 R136, R12, R46, R92 ;  /* 0x0000002e0c88723c */ /* 0x000fe2000000185c */
[----:B------:R-:W2:Y:S07]  /*4690*/  LDSM.16.M88.4 R92, [R64+0xb000] ;  /* 0x00b00000405c783b */ /* 0x000eae0000000200 */
[C---:B------:R-:W-:Y:S08]  /*46a0*/  HMMA.16816.F32 R108, R8.reuse, R36, R72 ;  /* 0x00000024086c723c */ /* 0x040ff00000001848 */
[C---:B------:R-:W-:Y:S01]  /*46b0*/  HMMA.16816.F32 R100, R8.reuse, R38, R56 ;  /* 0x000000260864723c */ /* 0x040fe20000001838 */
[----:B------:R-:W5:Y:S07]  /*46c0*/  LDSM.16.M88.4 R56, [R64+0xa000] ;  /* 0x00a000004038783b */ /* 0x000f6e0000000200 */
[C---:B------:R-:W-:Y:S01]  /*46d0*/  HMMA.16816.F32 R52, R8.reuse, R30, R76 ;  /* 0x0000001e0834723c */ /* 0x040fe2000000184c */
[----:B------:R-:W-:Y:S07]  /*46e0*/  LDSM.16.M88.4 R76, [R64+0xa800] ;  /* 0x00a80000404c783b */ /* 0x000fee0000000200 */
[C---:B------:R-:W-:Y:S08]  /*46f0*/  HMMA.16816.F32 R36, R8.reuse, R34, R48 ;  /* 0x000000220824723c */ /* 0x040ff00000001830 */
[----:B------:R-:W-:Y:S08]  /*4700*/  HMMA.16816.F32 R48, R8, R28, R68 ;  /* 0x0000001c0830723c */ /* 0x000ff00000001844 */
[----:B------:R-:W-:Y:S01]  /*4710*/  HMMA.16816.F32 R132, R12, R40, R88 ;  /* 0x000000280c84723c */ /* 0x000fe20000001858 */
[----:B------:R4:W5:Y:S07]  /*4720*/  LDSM.16.M88.4 R88, [R64+0xb800] ;  /* 0x00b800004058783b */ /* 0x00096e0000000200 */
[----:B------:R-:W-:Y:S08]  /*4730*/  HMMA.16816.F32 R72, R8, R24, R84 ;  /* 0x000000180848723c */ /* 0x000ff00000001854 */
[C---:B---3--:R-:W-:Y:S08]  /*4740*/  HMMA.16816.F32 R152, R12.reuse, R16, R128 ;  /* 0x000000100c98723c */ /* 0x048ff00000001880 */
[C---:B------:R-:W-:Y:S08]  /*4750*/  HMMA.16816.F32 R148, R12.reuse, R18, R124 ;  /* 0x000000120c94723c */ /* 0x040ff0000000187c */
[C---:B------:R-:W-:Y:S08]  /*4760*/  HMMA.16816.F32 R140, R12.reuse, R44, R104 ;  /* 0x0000002c0c8c723c */ /* 0x040ff00000001868 */
[C---:B------:R-:W-:Y:S08]  /*4770*/  HMMA.16816.F32 R116, R12.reuse, R42, R116 ;  /* 0x0000002a0c74723c */ /* 0x040ff00000001874 */
[C---:B-1----:R-:W-:Y:S08]  /*4780*/  HMMA.16816.F32 R124, R12.reuse, R60, R120 ;  /* 0x0000003c0c7c723c */ /* 0x042ff00000001878 */
[----:B------:R-:W-:Y:S08]  /*4790*/  HMMA.16816.F32 R128, R12, R62, R112 ;  /* 0x0000003e0c80723c */ /* 0x000ff00000001870 */
[C---:B----4-:R-:W-:Y:S08]  /*47a0*/  HMMA.16816.F32 R64, R20.reuse, R44, R108 ;  /* 0x0000002c1440723c */ /* 0x050ff0000000186c */
[----:B------:R-:W-:Y:S08]  /*47b0*/  HMMA.16816.F32 R12, R20, R18, R52 ;  /* 0x00000012140c723c */ /* 0x000ff00000001834 */
[----:B------:R-:W-:Y:S08]  /*47c0*/  HMMA.16816.F32 R68, R8, R26, R80 ;  /* 0x0000001a0844723c */ /* 0x000ff00000001850 */
[C---:B------:R-:W-:Y:S08]  /*47d0*/  HMMA.16816.F32 R44, R20.reuse, R46, R100 ;  /* 0x0000002e142c723c */ /* 0x040ff00000001864 */
[C---:B------:R-:W-:Y:S01]  /*47e0*/  HMMA.16816.F32 R24, R20.reuse, R16, R48 ;  /* 0x000000101418723c */ /* 0x040fe20000001830 */
[----:B------:R-:W1:Y:S04]  /*47f0*/  LDSM.16.M88.4 R16, [R144+0x6000] ;  /* 0x006000009010783b */ /* 0x000e680000000200 */
[----:B------:R-:W-:Y:S03]  /*4800*/  LDSM.16.M88.4 R48, [R216+0xa000] ;  /* 0x00a00000d830783b */ /* 0x000fe60000000200 */
[C---:B------:R-:W-:Y:S08]  /*4810*/  HMMA.16816.F32 R8, R20.reuse, R60, R72 ;  /* 0x0000003c1408723c */ /* 0x040ff00000001848 */
[C---:B------:R-:W-:Y:S08]  /*4820*/  HMMA.16816.F32 R32, R20.reuse, R40, R96 ;  /* 0x000000281420723c */ /* 0x040ff00000001860 */
[----:B------:R-:W-:Y:S01]  /*4830*/  HMMA.16816.F32 R28, R20, R42, R36 ;  /* 0x0000002a141c723c */ /* 0x000fe20000001824 */
[----:B------:R-:W-:Y:S04]  /*4840*/  LDSM.16.M88.4 R40, [R216+0xb000] ;  /* 0x00b00000d828783b */ /* 0x000fe80000000200 */
[----:B------:R-:W-:Y:S03]  /*4850*/  LDSM.16.M88.4 R36, [R216+0xb800] ;  /* 0x00b80000d824783b */ /* 0x000fe60000000200 */
[----:B--2---:R-:W-:Y:S01]  /*4860*/  HMMA.16816.F32 R80, R4, R94, R12 ;  /* 0x0000005e0450723c */ /* 0x004fe2000000180c */
[----:B------:R-:W2:Y:S07]  /*4870*/  LDSM.16.M88.4 R12, [R3+0x4000] ;  /* 0x00400000030c783b */ /* 0x000eae0000000200 */
[----:B------:R-:W-:Y:S01]  /*4880*/  HMMA.16816.F32 R20, R20, R62, R68 ;  /* 0x0000003e1414723c */ /* 0x000fe20000001844 */
[----:B------:R-:W-:Y:S07]  /*4890*/  LDSM.16.M88.4 R68, [R217+0xb800] ;  /* 0x00b80000d944783b */ /* 0x000fee0000000200 */
[C---:B-----5:R-:W-:Y:S01]  /*48a0*/  HMMA.16816.F32 R104, R4.reuse, R58, R44 ;  /* 0x0000003a0468723c */ /* 0x060fe2000000182c */
[----:B------:R-:W3:Y:S07]  /*48b0*/  LDSM.16.M88.4 R44, [R216+0xa800] ;  /* 0x00a80000d82c783b */ /* 0x000eee0000000200 */
[C---:B------:R-:W-:Y:S01]  /*48c0*/  HMMA.16816.F32 R72, R4.reuse, R88, R8 ;  /* 0x000000580448723c */ /* 0x040fe20000001808 */
[----:B------:R4:W5:Y:S07]  /*48d0*/  LDSM.16.M88.4 R8, [R3+0x6000] ;  /* 0x006000000308783b */ /* 0x00096e0000000200 */
[C---:B------:R-:W-:Y:S08]  /*48e0*/  HMMA.16816.F32 R108, R4.reuse, R56, R64 ;  /* 0x00000038046c723c */ /* 0x040ff00000001840 */
[C---:B------:R-:W-:Y:S01]  /*48f0*/  HMMA.16816.F32 R100, R4.reuse, R76, R32 ;  /* 0x0000004c0464723c */ /* 0x040fe20000001820 */
[----:B------:R-:W-:Y:S07]  /*4900*/  LDSM.16.M88.4 R32, [R217+0xb000] ;  /* 0x00b00000d920783b */ /* 0x000fee0000000200 */
[----:B------:R-:W-:Y:S01]  /*4910*/  HMMA.16816.F32 R96, R4, R78, R28 ;  /* 0x0000004e0460723c */ /* 0x000fe2000000181c */
[----:B------:R-:W-:Y:S01]  /*4920*/  LDSM.16.M88.4 R28, [R217+0xa000] ;  /* 0x00a00000d91c783b */ /* 0x000fe20000000200 */
[----:B----4-:R-:W-:-:S06]  /*4930*/  IMAD.U32 R3, RZ, RZ, UR22 ;  /* 0x00000016ff037e24 */ /* 0x010fcc000f8e00ff */
[C---:B------:R-:W-:Y:S01]  /*4940*/  HMMA.16816.F32 R84, R4.reuse, R92, R24 ;  /* 0x0000005c0454723c */ /* 0x040fe20000001818 */
[----:B------:R-:W-:Y:S07]  /*4950*/  LDSM.16.M88.4 R24, [R217+0xa800] ;  /* 0x00a80000d918783b */ /* 0x000fee0000000200 */
[----:B------:R-:W-:Y:S01]  /*4960*/  HMMA.16816.F32 R64, R4, R90, R20 ;  /* 0x0000005a0440723c */ /* 0x000fe20000001814 */
[----:B------:R-:W4:Y:S04]  /*4970*/  LDSM.16.M88.4 R4, [R2+0x4000] ;  /* 0x004000000204783b */ /* 0x000f280000000200 */
[----:B------:R2:W4:Y:S01]  /*4980*/  LDSM.16.M88.4 R20, [R2+0x6000] ;  /* 0x006000000214783b */ /* 0x0005220000000200 */
[----:B------:R-:W-:-:S04]  /*4990*/  DEPBAR.LE SB0, 0x0 ;  /* 0x000080000000791a */ /* 0x000fc80000000000 */
[C---:B-1----:R-:W-:Y:S08]  /*49a0*/  HMMA.16816.F32 R60, R16.reuse, R56, R140 ;  /* 0x00000038103c723c */ /* 0x042ff0000000188c */
[C---:B------:R-:W-:Y:S08]  /*49b0*/  HMMA.16816.F32 R56, R16.reuse, R58, R136 ;  /* 0x0000003a1038723c */ /* 0x040ff00000001888 */
[----:B------:R-:W-:Y:S01]  /*49c0*/  HMMA.16816.F32 R112, R16, R78, R116 ;  /* 0x0000004e1070723c */ /* 0x000fe20000001874 */
[----:B--2---:R-:W-:-:S04]  /*49d0*/  SHF.R.U32.HI R2, RZ, 0x2, R232 ;  /* 0x00000002ff027819 */ /* 0x004fc800000116e8 */
[----:B------:R-:W-:-:S03]  /*49e0*/  LOP3.LUT R2, R2, 0x7, RZ, 0xc0, !PT ;  /* 0x0000000702027812 */ /* 0x000fc600078ec0ff */
[----:B------:R-:W-:Y:S01]  /*49f0*/  HMMA.16816.F32 R116, R16, R92, R152 ;  /* 0x0000005c1074723c */ /* 0x000fe20000001898 */
[----:B------:R-:W-:-:S04]  /*4a00*/  IADD3 R2, PT, PT, R2, UR26, R145 ;  /* 0x0000001a02027c10 */ /* 0x000fc8000fffe091 */
[----:B------:R-:W-:-:S03]  /*4a10*/  IADD3 R237, PT, PT, R2, UR27, -R3 ;  /* 0x0000001b02ed7c10 */ /* 0x000fc6000fffe803 */
        /* <DEDUP_REMOVED lines=8> */
[C---:B---3--:R-:W-:Y:S08]  /*4aa0*/  HMMA.16816.F32 R100, R12.reuse, R44, R100 ;  /* 0x0000002c0c64723c */ /* 0x048ff00000001864 */
[C---:B------:R-:W-:Y:S08]  /*4ab0*/  HMMA.16816.F32 R96, R12.reuse, R46, R96 ;  /* 0x0000002e0c60723c */ /* 0x040ff00000001860 */
[C---:B------:R-:W-:Y:S08]  /*4ac0*/  HMMA.16816.F32 R84, R12.reuse, R36, R72 ;  /* 0x000000240c54723c */ /* 0x040ff00000001848 */
        /* <DEDUP_REMOVED lines=15> */
[C---:B------:R-:W-:Y:S08]  /*4bc0*/  HMMA.16816.F32 R84, R4.reuse, R68, R84 ;  /* 0x000000440454723c */ /* 0x040ff00000001854 */
[----:B------:R-:W-:Y:S01]  /*4bd0*/  HMMA.16816.F32 R80, R4, R70, R80 ;  /* 0x000000460450723c */ /* 0x000fe20000001850 */
[----:B------:R-:W-:Y:S01]  /*4be0*/  LOP3.LUT R5, R160, 0x6, RZ, 0xc0, !PT ;  /* 0x00000006a0057812 */ /* 0x000fe200078ec0ff */
[----:B------:R-:W-:-:S04]  /*4bf0*/  IMAD.U32 R4, RZ, RZ, UR23 ;  /* 0x00000017ff047e24 */ /* 0x000fc8000f8e00ff */
[----:B------:R-:W-:Y:S01]  /*4c00*/  IMAD R0, R0, 0x40, R5 ;  /* 0x0000004000007824 */ /* 0x000fe200078e0205 */
[----:B------:R1:W-:Y:S01]  /*4c10*/  STL [R1+0x70], R5 ;  /* 0x0000700501007387 */ /* 0x0003e20000100800 */
[C---:B------:R-:W-:Y:S01]  /*4c20*/  HMMA.16816.F32 R112, R20.reuse, R30, R16 ;  /* 0x0000001e1470723c */ /* 0x040fe20000001810 */
[----:B------:R-:W-:Y:S01]  /*4c30*/  IADD3 R18, PT, PT, R2, 0x1, R4 ;  /* 0x0000000102127810 */ /* 0x000fe20007ffe004 */
[----:B------:R-:W-:Y:S01]  /*4c40*/  VIADD R17, R0, 0x1 ;  /* 0x0000000100117836 */ /* 0x000fe20000000000 */
[CC--:B------:R-:W-:Y:S01]  /*4c50*/  ISETP.GT.AND P5, PT, R237.reuse, R0.reuse, PT ;  /* 0x00000000ed00720c */ /* 0x0c0fe20003fa4270 */
[C---:B------:R-:W-:Y:S01]  /*4c60*/  VIADD R2, R237.reuse, 0x8 ;  /* 0x00000008ed027836 */ /* 0x040fe20000000000 */
[----:B------:R-:W-:Y:S01]  /*4c70*/  VIMNMX R238, PT, PT, R18, UR27, PT ;  /* 0x0000001b12ee7c48 */ /* 0x000fe2000bfe0100 */
[----:B------:R-:W-:Y:S01]  /*4c80*/  VIADD R7, R0, 0x21 ;  /* 0x0000002100077836 */ /* 0x000fe20000000000 */
[-C--:B------:R-:W-:Y:S01]  /*4c90*/  ISETP.GT.AND P2, PT, R237, R17.reuse, PT ;  /* 0x00000011ed00720c */ /* 0x080fe20003f44270 */
[----:B------:R-:W-:Y:S01]  /*4ca0*/  HMMA.16816.F32 R116, R20, R28, R72 ;  /* 0x0000001c1474723c */ /* 0x000fe20000001848 */
[----:B------:R-:W-:Y:S01]  /*4cb0*/  ISETP.GT.AND P0, PT, R2, R17, PT ;  /* 0x000000110200720c */ /* 0x000fe20003f04270 */
[----:B------:R-:W-:Y:S01]  /*4cc0*/  VIADD R6, R0, 0x28 ;  /* 0x0000002800067836 */ /* 0x000fe20000000000 */
[----:B------:R-:W-:Y:S01]  /*4cd0*/  ISETP.GT.AND P1, PT, R2, R0, PT ;  /* 0x000000000200720c */ /* 0x000fe20003f24270 */
[----:B------:R-:W-:-:S02]  /*4ce0*/  VIADD R16, R0, 0x29 ;  /* 0x0000002900107836 */ /* 0x000fc40000000000 */
[C---:B------:R-:W-:Y:S02]  /*4cf0*/  VIADD R4, R0.reuse, 0x38 ;  /* 0x0000003800047836 */ /* 0x040fe40000000000 */
[C---:B------:R-:W-:Y:S01]  /*4d00*/  HMMA.16816.F32 R72, R20.reuse, R32, R12 ;  /* 0x000000201448723c */ /* 0x040fe2000000180c */
[----:B------:R-:W-:Y:S01]  /*4d10*/  VIADD R13, R0, 0x9 ;  /* 0x00000009000d7836 */ /* 0x000fe20000000000 */
[----:B------:R-:W-:Y:S01]  /*4d20*/  ISETP.GT.AND P6, PT, R2, R16, PT ;  /* 0x000000100200720c */ /* 0x000fe20003fc4270 */
[C---:B------:R-:W-:Y:S02]  /*4d30*/  VIADD R14, R0.reuse, 0x8 ;  /* 0x00000008000e7836 */ /* 0x040fe40000000000 */
[C---:B------:R-:W-:Y:S02]  /*4d40*/  VIADD R12, R0.reuse, 0x10 ;  /* 0x00000010000c7836 */ /* 0x040fe40000000000 */
[C---:B------:R-:W-:Y:S01]  /*4d50*/  VIADD R15, R0.reuse, 0x30 ;  /* 0x00000030000f7836 */ /* 0x040fe20000000000 */
[----:B------:R-:W-:Y:S01]  /*4d60*/  HMMA.16816.F32 R100, R20, R68, R48 ;  /* 0x000000441464723c */ /* 0x000fe20000001830 */
[----:B------:R-:W-:Y:S01]  /*4d70*/  FSEL R48, R11, -INF , !P0 ;  /* 0xff8000000b307808 */ /* 0x000fe20004000000 */
[----:B------:R-:W-:Y:S01]  /*4d80*/  VIADD R11, R0, 0x11 ;  /* 0x00000011000b7836 */ /* 0x000fe20000000000 */
[----:B------:R-:W-:Y:S01]  /*4d90*/  BAR.SYNC.DEFER_BLOCKING 0x0 ;  /* 0x0000000000007b1d */ /* 0x000fe20000010000 */
[----:B------:R-:W-:Y:S01]  /*4da0*/  ISETP.GT.AND P0, PT, R2, R13, PT ;  /* 0x0000000d0200720c */ /* 0x000fe20003f04270 */
[----:B-1----:R-:W-:-:S02]  /*4db0*/  VIADD R5, R0, 0x31 ;  /* 0x0000003100057836 */ /* 0x002fc40000000000 */
[----:B------:R-:W-:Y:S01]  /*4dc0*/  VIADD R3, R0, 0x39 ;  /* 0x0000003900037836 */ /* 0x000fe20000000000 */
[C---:B------:R-:W-:Y:S01]  /*4dd0*/  HMMA.16816.F32 R104, R20.reuse, R34, R40 ;  /* 0x000000221468723c */ /* 0x040fe20000001828 */
[----:B------:R-:W-:Y:S01]  /*4de0*/  FSEL R41, R8, -INF , !P5 ;  /* 0xff80000008297808 */ /* 0x000fe20006800000 */
[C---:B------:R-:W-:Y:S01]  /*4df0*/  VIADD R8, R0.reuse, 0x20 ;  /* 0x0000002000087836 */ /* 0x040fe20000000000 */
[----:B------:R-:W-:Y:S01]  /*4e00*/  FSEL R40, R9, -INF , !P2 ;  /* 0xff80000009287808 */ /* 0x000fe20005000000 */
[----:B------:R-:W-:Y:S01]  /*4e10*/  VIADD R9, R0, 0x19 ;  /* 0x0000001900097836 */ /* 0x000fe20000000000 */
[C---:B------:R-:W-:Y:S02]  /*4e20*/  ISETP.GT.AND P5, PT, R237.reuse, R14, PT ;  /* 0x0000000eed00720c */ /* 0x040fe40003fa4270 */
[----:B------:R-:W-:Y:S01]  /*4e30*/  ISETP.GT.AND P2, PT, R237, R13, PT ;  /* 0x0000000ded00720c */ /* 0x000fe20003f44270 */
[----:B------:R-:W-:Y:S01]  /*4e40*/  HMMA.16816.F32 R108, R20, R24, R52 ;  /* 0x00000018146c723c */ /* 0x000fe20000001834 */
[----:B------:R-:W-:-:S02]  /*4e50*/  FSEL R52, R59, -INF , !P0 ;  /* 0xff8000003b347808 */ /* 0x000fc40004000000 */
[----:B------:R-:W-:Y:S02]  /*4e60*/  ISETP.GT.AND P0, PT, R2, R11, PT ;  /* 0x0000000b0200720c */ /* 0x000fe40003f04270 */
[----:B------:R-:W-:Y:S02]  /*4e70*/  FSEL R39, R56, -INF , !P5 ;  /* 0xff80000038277808 */ /* 0x000fe40006800000 */
[----:B------:R-:W-:Y:S01]  /*4e80*/  FSEL R38, R57, -INF , !P2 ;  /* 0xff80000039267808 */ /* 0x000fe20005000000 */
[----:B------:R-:W-:Y:S01]  /*4e90*/  HMMA.16816.F32 R96, R20, R26, R44 ;  /* 0x0000001a1460723c */ /* 0x000fe2000000182c */
[----:B------:R-:W-:Y:S01]  /*4ea0*/  FSEL R46, R10, -INF , !P1 ;  /* 0xff8000000a2e7808 */ /* 0x000fe20004800000 */
[----:B------:R-:W-:Y:S01]  /*4eb0*/  VIADD R10, R0, 0x18 ;  /* 0x00000018000a7836 */ /* 0x000fe20000000000 */
[----:B------:R-:W-:Y:S02]  /*4ec0*/  ISETP.GT.AND P1, PT, R2, R14, PT ;  /* 0x0000000e0200720c */ /* 0x000fe40003f24270 */
[----:B------:R-:W-:-:S02]  /*4ed0*/  ISETP.GT.AND P5, PT, R237, R12, PT ;  /* 0x0000000ced00720c */ /* 0x000fc40003fa4270 */
[----:B------:R-:W-:Y:S01]  /*4ee0*/  ISETP.GT.AND P2, PT, R237, R11, PT ;  /* 0x0000000bed00720c */ /* 0x000fe20003f44270 */
[----:B------:R-:W-:Y:S01]  /*4ef0*/  HMMA.16816.F32 R68, R20, R70, R92 ;  /* 0x000000461444723c */ /* 0x000fe2000000185c */
[----:B------:R-:W-:Y:S02]  /*4f00*/  FSEL R47, R58, -INF , !P1 ;  /* 0xff8000003a2f7808 */ /* 0x000fe40004800000 */
[----:B------:R-:W-:Y:S02]  /*4f10*/  FSEL R54, R63, -INF , !P0 ;  /* 0xff8000003f367808 */ /* 0x000fe40004000000 */
[C---:B------:R-:W-:Y:S02]  /*4f20*/  ISETP.GT.AND P1, PT, R2.reuse, R12, PT ;  /* 0x0000000c0200720c */ /* 0x040fe40003f24270 */
[----:B------:R-:W-:Y:S02]  /*4f30*/  ISETP.GT.AND P0, PT, R2, R9, PT ;  /* 0x000000090200720c */ /* 0x000fe40003f04270 */
[----:B------:R-:W-:-:S02]  /*4f40*/  FSEL R37, R60, -INF , !P5 ;  /* 0xff8000003c257808 */ /* 0x000fc40006800000 */
[----:B------:R-:W-:Y:S02]  /*4f50*/  FSEL R36, R61, -INF , !P2 ;  /* 0xff8000003d247808 */ /* 0x000fe40005000000 */
[CC--:B------:R-:W-:Y:S02]  /*4f60*/  ISETP.GT.AND P5, PT, R237.reuse, R10.reuse, PT ;  /* 0x0000000aed00720c */ /* 0x0c0fe40003fa4270 */
[----:B------:R-:W-:Y:S02]  /*4f70*/  ISETP.GT.AND P2, PT, R237, R9, PT ;  /* 0x00000009ed00720c */ /* 0x000fe40003f44270 */
[----:B------:R-:W-:Y:S02]  /*4f80*/  FSEL R49, R62, -INF , !P1 ;  /* 0xff8000003e317808 */ /* 0x000fe40004800000 */
[----:B------:R-:W-:Y:S02]  /*4f90*/  FSEL R59, R67, -INF , !P0 ;  /* 0xff800000433b7808 */ /* 0x000fe40004000000 */
[----:B------:R-:W-:-:S02]  /*4fa0*/  ISETP.GT.AND P1, PT, R2, R10, PT ;  /* 0x0000000a0200720c */ /* 0x000fc40003f24270 */
[-C--:B------:R-:W-:Y:S02]  /*4fb0*/  ISETP.GT.AND P0, PT, R2, R7.reuse, PT ;  /* 0x000000070200720c */ /* 0x080fe40003f04270 */
[----:B------:R-:W-:Y:S02]  /*4fc0*/  FSEL R35, R64, -INF , !P5 ;  /* 0xff80000040237808 */ /* 0x000fe40006800000 */
[----:B------:R-:W-:Y:S02]  /*4fd0*/  FSEL R34, R65, -INF , !P2 ;  /* 0xff80000041227808 */ /* 0x000fe40005000000 */
[C---:B------:R-:W-:Y:S02]  /*4fe0*/  ISETP.GT.AND P5, PT, R237.reuse, R8, PT ;  /* 0x00000008ed00720c */ /* 0x040fe40003fa4270 */
[----:B------:R-:W-:Y:S02]  /*4ff0*/  ISETP.GT.AND P2, PT, R237, R7, PT ;  /* 0x00000007ed00720c */ /* 0x000fe40003f44270 */
[----:B------:R-:W-:-:S02]  /*5000*/  FSEL R53, R66, -INF , !P1 ;  /* 0xff80000042357808 */ /* 0x000fc40004800000 */
[----:B------:R-:W-:Y:S02]  /*5010*/  FSEL R61, R79, -INF , !P0 ;  /* 0xff8000004f3d7808 */ /* 0x000fe40004000000 */
[----:B------:R-:W-:Y:S02]  /*5020*/  ISETP.GT.AND P1, PT, R2, R8, PT ;  /* 0x000000080200720c */ /* 0x000fe40003f24270 */
[----:B------:R-:W-:Y:S02]  /*5030*/  ISETP.GT.AND P0, PT, R237, R6, PT ;  /* 0x00000006ed00720c */ /* 0x000fe40003f04270 */
[----:B------:R-:W-:Y:S02]  /*5040*/  FSEL R33, R76, -INF , !P5 ;  /* 0xff8000004c217808 */ /* 0x000fe40006800000 */
[----:B------:R-:W-:Y:S02]  /*5050*/  FSEL R32, R77, -INF , !P2 ;  /* 0xff8000004d207808 */ /* 0x000fe40005000000 */
[----:B------:R-:W-:-:S02]  /*5060*/  ISETP.GT.AND P5, PT, R237, R16, PT ;  /* 0x00000010ed00720c */ /* 0x000fc40003fa4270 */
[C---:B------:R-:W-:Y:S02]  /*5070*/  ISETP.GT.AND P2, PT, R237.reuse, R15, PT ;  /* 0x0000000fed00720c */ /* 0x040fe40003f44270 */
[----:B------:R-:W-:Y:S02]  /*5080*/  FSEL R58, R78, -INF , !P1 ;  /* 0xff8000004e3a7808 */ /* 0x000fe40004800000 */
[----:B------:R-:W-:Y:S02]  /*5090*/  FSEL R31, R88, -INF , !P0 ;  /* 0xff800000581f7808 */ /* 0x000fe40004000000 */
[----:B------:R-:W-:Y:S02]  /*50a0*/  ISETP.GT.AND P1, PT, R237, R5, PT ;  /* 0x00000005ed00720c */ /* 0x000fe40003f24270 */
[----:B------:R-:W-:Y:S02]  /*50b0*/  ISETP.GT.AND P0, PT, R2, R6, PT ;  /* 0x000000060200720c */ /* 0x000fe40003f04270 */
[----:B------:R-:W-:-:S02]  /*50c0*/  FSEL R30, R89, -INF , !P5 ;  /* 0xff800000591e7808 */ /* 0x000fc40006800000 */
[----:B------:R-:W-:Y:S02]  /*50d0*/  FSEL R29, R84, -INF , !P2 ;  /* 0xff800000541d7808 */ /* 0x000fe40005000000 */
[C---:B------:R-:W-:Y:S02]  /*50e0*/  ISETP.GT.AND P5, PT, R2.reuse, R15, PT ;  /* 0x0000000f0200720c */ /* 0x040fe40003fa4270 */
[----:B------:R-:W-:Y:S02]  /*50f0*/  ISETP.GT.AND P2, PT, R2, R5, PT ;  /* 0x000000050200720c */ /* 0x000fe40003f44270 */
[----:B------:R-:W-:Y:S02]  /*5100*/  FSEL R28, R85, -INF , !P1 ;  /* 0xff800000551c7808 */ /* 0x000fe40004800000 */
[----:B------:R-:W-:Y:S02]  /*5110*/  FSEL R60, R90, -INF , !P0 ;  /* 0xff8000005a3c7808 */ /* 0x000fe40004000000 */
[----:B------:R-:W-:-:S02]  /*5120*/  ISETP.GT.AND P1, PT, R2, R4, PT ;  /* 0x000000040200720c */ /* 0x000fc40003f24270 */
[-C--:B------:R-:W-:Y:S01]  /*5130*/  ISETP.GT.AND P0, PT, R2, R3.reuse, PT ;  /* 0x000000030200720c */ /* 0x080fe20003f04270 */
[----:B------:R-:W-:Y:S01]  /*5140*/  IMAD.U32 R2, RZ, RZ, UR27 ;  /* 0x0000001bff027e24 */ /* 0x000fe2000f8e00ff */
[----:B------:R-:W-:Y:S02]  /*5150*/  FSEL R56, R86, -INF , !P5 ;  /* 0xff80000056387808 */ /* 0x000fe40006800000 */
[----:B------:R-:W-:Y:S02]  /*5160*/  FSEL R55, R87, -INF , !P2 ;  /* 0xff80000057377808 */ /* 0x000fe40005000000 */
[C---:B------:R-:W-:Y:S02]  /*5170*/  ISETP.GT.AND P5, PT, R237.reuse, R4, PT ;  /* 0x00000004ed00720c */ /* 0x040fe40003fa4270 */
[----:B------:R-:W-:Y:S02]  /*5180*/  ISETP.GT.AND P2, PT, R237, R3, PT ;  /* 0x00000003ed00720c */ /* 0x000fe40003f44270 */
[----:B------:R-:W-:-:S02]  /*5190*/  FSEL R57, R91, -INF , !P6 ;  /* 0xff8000005b397808 */ /* 0x000fc40007000000 */
[C-C-:B------:R-:W-:Y:S02]  /*51a0*/  VIADDMNMX R240, R18.reuse, 0x8, R2.reuse, PT ;  /* 0x0000000812f07846 */ /* 0x140fe40003800102 */
[C-C-:B------:R-:W-:Y:S02]  /*51b0*/  VIADDMNMX R239, R18.reuse, 0x40, R2.reuse, PT ;  /* 0x0000004012ef7846 */ /* 0x140fe40003800102 */
[----:B------:R-:W-:Y:S01]  /*51c0*/  VIADDMNMX R241, R18, 0x48, R2, PT ;  /* 0x0000004812f17846 */ /* 0x000fe20003800102 */
[----:B------:R-:W-:Y:S01]  /*51d0*/  VIADD R2, R237, 0x40 ;  /* 0x00000040ed027836 */ /* 0x000fe20000000000 */
[----:B------:R-:W-:Y:S02]  /*51e0*/  FSEL R27, R80, -INF , !P5 ;  /* 0xff800000501b7808 */ /* 0x000fe40006800000 */
[----:B------:R-:W-:Y:S02]  /*51f0*/  FSEL R26, R81, -INF , !P2 ;  /* 0xff800000511a7808 */ /* 0x000fe40005000000 */
[----:B------:R-:W-:-:S02]  /*5200*/  FSEL R51, R82, -INF , !P1 ;  /* 0xff80000052337808 */ /* 0x000fc40004800000 */
[----:B------:R-:W-:Y:S02]  /*5210*/  FSEL R50, R83, -INF , !P0 ;  /* 0xff80000053327808 */ /* 0x000fe40004000000 */
[-C--:B------:R-:W-:Y:S02]  /*5220*/  ISETP.GE.AND P6, PT, R0, R238.reuse, PT ;  /* 0x000000ee0000720c */ /* 0x080fe40003fc6270 */
[----:B------:R-:W-:Y:S01]  /*5230*/  ISETP.GE.AND P5, PT, R17, R238, PT ;  /* 0x000000ee1100720c */ /* 0x000fe20003fa6270 */
[----:B------:R-:W-:-:S12]  /*5240*/  BRA.U !UP0, `(.L_x_708) ;  /* 0x00000005081c7547 */ /* 0x000fd8000b800000 */
[----:B------:R-:W-:-:S04]  /*5250*/  UIADD3 UR7, UPT, UPT, UR21, -0x2, URZ ;  /* 0xfffffffe15077890 */ /* 0x000fc8000fffe0ff */
[----:B------:R-:W-:Y:S02]  /*5260*/  UIMAD.WIDE.U32 UR12, UR14, UR7, URZ ;  /* 0x000000070e0c72a5 */ /* 0x000fe4000f8e00ff */
[----:B------:R-:W-:Y:S01]  /*5270*/  UIMAD UR7, UR4, UR7, URZ ;  /* 0x00000007040772a4 */ /* 0x000fe2000f8e02ff */
[----:B------:R-:W1:Y:S03]  /*5280*/  LDCU UR4, c[0x0][0x440] ;  /* 0x00008800ff0477ac */ /* 0x000e660008000800 */
[----:B------:R-:W-:Y:S01]  /*5290*/  IMAD.U32 R18, RZ, RZ, UR12 ;  /* 0x0000000cff127e24 */ /* 0x000fe2000f8e00ff */
[----:B------:R-:W-:Y:S01]  /*52a0*/  UIADD3 UR6, UP0, UPT, UR30, UR12, URZ ;  /* 0x0000000c1e067290 */ /* 0x000fe2000ff1e0ff */
[----:B------:R-:W-:Y:S01]  /*52b0*/  IMAD.U32 R19, RZ, RZ, UR13 ;  /* 0x0000000dff137e24 */ /* 0x000fe2000f8e00ff */
[----:B------:R-:W-:Y:S02]  /*52c0*/  UIADD3 UR7, UPT, UPT, UR13, UR7, URZ ;  /* 0x000000070d077290 */ /* 0x000fe4000fffe0ff */
[----:B------:R-:W-:Y:S01]  /*52d0*/  LEA R24, P1, R18, R158, 0x1 ;  /* 0x0000009e12187211 */ /* 0x000fe200078208ff */
[----:B------:R-:W-:-:S02]  /*52e0*/  UIADD3 UR13, UP1, UPT, UR30, UR6, URZ ;  /* 0x000000061e0d7290 */ /* 0x000fc4000ff3e0ff */
[----:B------:R-:W-:Y:S01]  /*52f0*/  UIADD3.X UR12, UPT, UPT, UR17, UR7, URZ, UP0, !UPT ;  /* 0x00000007110c7290 */ /* 0x000fe200087fe4ff */
[----:B------:R-:W-:Y:S02]  /*5300*/  IMAD.U32 R21, RZ, RZ, UR6 ;  /* 0x00000006ff157e24 */ /* 0x000fe4000f8e00ff */
[----:B------:R-:W-:Y:S01]  /*5310*/  IMAD.U32 R20, RZ, RZ, UR7 ;  /* 0x00000007ff147e24 */ /* 0x000fe2000f8e00ff */
[----:B------:R-:W-:Y:S02]  /*5320*/  ULEA UR7, UP0, UR10, UR6, 0x5 ;  /* 0x000000060a077291 */ /* 0x000fe4000f8028ff */
[----:B------:R-:W-:Y:S01]  /*5330*/  IMAD.U32 R19, RZ, RZ, UR12 ;  /* 0x0000000cff137e24 */ /* 0x000fe2000f8e00ff */
[CC--:B------:R-:W-:Y:S01]  /*5340*/  LEA R22, P0, R21.reuse, R158.reuse, 0x1 ;  /* 0x0000009e15167211 */ /* 0x0c0fe200078008ff */
[----:B------:R-:W-:Y:S01]  /*5350*/  UIADD3.X UR6, UPT, UPT, UR17, UR12, URZ, UP1, !UPT ;  /* 0x0000000c11067290 */ /* 0x000fe20008ffe4ff */
[-C--:B------:R-:W-:Y:S01]  /*5360*/  LEA.HI.X R25, R18, R157.reuse, R20, 0x1, P1 ;  /* 0x0000009d12197211 */ /* 0x080fe200008f0c14 */
[----:B------:R-:W-:Y:S01]  /*5370*/  IMAD.U32 R18, RZ, RZ, UR13 ;  /* 0x0000000dff127e24 */ /* 0x000fe2000f8e00ff */
[----:B-1----:R-:W-:Y:S01]  /*5380*/  ISETP.GE.AND P1, PT, R228, UR4, PT ;  /* 0x00000004e4007c0c */ /* 0x002fe2000bf26270 */
[----:B------:R-:W-:Y:S01]  /*5390*/  ULEA.HI.X UR12, UR10, UR12, UR11, 0x5, UP0 ;  /* 0x0000000c0a0c7291 */ /* 0x000fe200080f2c0b */
[----:B------:R-:W-:Y:S01]  /*53a0*/  LEA.HI.X R23, R21, R157, R19, 0x1, P0 ;  /* 0x0000009d15177211 */ /* 0x000fe200000f0c13 */
[----:B------:R-:W-:Y:S01]  /*53b0*/  IMAD.U32 R21, RZ, RZ, UR6 ;  /* 0x00000006ff157e24 */ /* 0x000fe2000f8e00ff */
[----:B------:R-:W-:Y:S01]  /*53c0*/  ISETP.GE.AND P0, PT, R159, UR4, PT ;  /* 0x000000049f007c0c */ /* 0x000fe2000bf06270 */
[----:B------:R-:W-:Y:S01]  /*53d0*/  IMAD.U32 R19, RZ, RZ, UR7 ;  /* 0x00000007ff137e24 */ /* 0x000fe2000f8e00ff */
[----:B------:R-:W-:Y:S01]  /*53e0*/  LEA R20, P2, R18, R158, 0x1 ;  /* 0x0000009e12147211 */ /* 0x000fe200078408ff */
[----:B------:R-:W-:-:S03]  /*53f0*/  IMAD.U32 R42, RZ, RZ, UR12 ;  /* 0x0000000cff2a7e24 */ /* 0x000fc6000f8e00ff */
[-C--:B------:R-:W-:Y:S02]  /*5400*/  LEA.HI.X R21, R18, R157.reuse, R21, 0x1, P2 ;  /* 0x0000009d12157211 */ /* 0x080fe400010f0c15 */
[C---:B------:R-:W-:Y:S01]  /*5410*/  LEA R18, P2, R19.reuse, R158, 0x1 ;  /* 0x0000009e13127211 */ /* 0x040fe200078408ff */
[----:B------:R-:W-:Y:S01]  /*5420*/  @!PT LDS RZ, [RZ] ;  /* 0x00000000fffff984 */ /* 0x000fe20000000800 */
[----:B------:R-:W-:Y:S01]  /*5430*/  @!PT LDS RZ, [RZ] ;  /* 0x00000000fffff984 */ /* 0x000fe20000000800 */
[----:B------:R-:W-:Y:S01]  /*5440*/  @!PT LDS RZ, [RZ] ;  /* 0x00000000fffff984 */ /* 0x000fe20000000800 */
[----:B------:R1:W-:Y:S03]  /*5450*/  @!P1 LDGSTS.E.BYPASS.LTC128B.128 [R236+0x8000], desc[UR24][R24.64] ;  /* 0x0800000018ec9fae */ /* 0x0003e6000b981a18 */
[----:B------:R-:W-:Y:S01]  /*5460*/  LEA.HI.X R19, R19, R157, R42, 0x1, P2 ;  /* 0x0000009d13137211 */ /* 0x000fe200010f0c2a */
        /* <DEDUP_REMOVED lines=37> */
.L_x_708:
[-C--:B------:R-:W-:Y:S01]  /*56c0*/  ISETP.GE.AND P0, PT, R13, R238.reuse, PT ;  /* 0x000000ee0d00720c */ /* 0x080fe20003f06270 */
[----:B------:R-:W2:Y:S01]  /*56d0*/  LDCU UR4, c[0x0][0x45c] ;  /* 0x00008b80ff0477ac */ /* 0x000ea20008000800 */
[-C--:B------:R-:W-:Y:S02]  /*56e0*/  ISETP.GE.AND P1, PT, R14, R238.reuse, PT ;  /* 0x000000ee0e00720c */ /* 0x080fe40003f26270 */
[-C--:B------:R-:W-:Y:S01]  /*56f0*/  ISETP.GE.AND P2, PT, R12, R238.reuse, PT ;  /* 0x000000ee0c00720c */ /* 0x080fe20003f46270 */
[----:B------:R-:W-:Y:S01]  /*5700*/  UISETP.GT.AND UP0, UPT, UR15, UR19, UPT ;  /* 0x000000130f00728c */ /* 0x000fe2000bf04270 */
[----:B------:R-:W-:Y:S02]  /*5710*/  FSEL R40, R40, -INF , !P5 ;  /* 0xff80000028287808 */ /* 0x000fe40006800000 */
[----:B------:R-:W-:Y:S02]  /*5720*/  FSEL R38, R38, -INF , !P0 ;  /* 0xff80000026267808 */ /* 0x000fe40004000000 */
[----:B------:R-:W-:-:S02]  /*5730*/  ISETP.GE.AND P5, PT, R11, R238, PT ;  /* 0x000000ee0b00720c */ /* 0x000fc40003fa6270 */
[-C--:B------:R-:W-:Y:S02]  /*5740*/  ISETP.GE.AND P0, PT, R9, R238.reuse, PT ;  /* 0x000000ee0900720c */ /* 0x080fe40003f06270 */
[----:B------:R-:W-:Y:S02]  /*5750*/  FSEL R39, R39, -INF , !P1 ;  /* 0xff80000027277808 */ /* 0x000fe40004800000 */
[----:B------:R-:W-:Y:S02]  /*5760*/  FSEL R37, R37, -INF , !P2 ;  /* 0xff80000025257808 */ /* 0x000fe40005000000 */
[-C--:B------:R-:W-:Y:S02]  /*5770*/  ISETP.GE.AND P1, PT, R10, R238.reuse, PT ;  /* 0x000000ee0a00720c */ /* 0x080fe40003f26270 */
[----:B------:R-:W-:Y:S02]  /*5780*/  ISETP.GE.AND P2, PT, R8, R238, PT ;  /* 0x000000ee0800720c */ /* 0x000fe40003f46270 */
[----:B------:R-:W-:-:S02]  /*5790*/  FSEL R36, R36, -INF , !P5 ;  /* 0xff80000024247808 */ /* 0x000fc40006800000 */
[----:B------:R-:W-:Y:S02]  /*57a0*/  FSEL R34, R34, -INF , !P0 ;  /* 0xff80000022227808 */ /* 0x000fe40004000000 */
[-C--:B------:R-:W-:Y:S02]  /*57b0*/  ISETP.GE.AND P5, PT, R7, R238.reuse, PT ;  /* 0x000000ee0700720c */ /* 0x080fe40003fa6270 */
[-C--:B------:R-:W-:Y:S02]  /*57c0*/  ISETP.GE.AND P0, PT, R16, R238.reuse, PT ;  /* 0x000000ee1000720c */ /* 0x080fe40003f06270 */
[----:B------:R-:W-:Y:S02]  /*57d0*/  FSEL R35, R35, -INF , !P1 ;  /* 0xff80000023237808 */ /* 0x000fe40004800000 */
[----:B------:R-:W-:Y:S02]  /*57e0*/  FSEL R120, R33, -INF , !P2 ;  /* 0xff80000021787808 */ /* 0x000fe40005000000 */
[----:B------:R-:W-:-:S02]  /*57f0*/  ISETP.GE.AND P1, PT, R6, R238, PT ;  /* 0x000000ee0600720c */ /* 0x000fc40003f26270 */
[-C--:B------:R-:W-:Y:S02]  /*5800*/  ISETP.GE.AND P2, PT, R15, R238.reuse, PT ;  /* 0x000000ee0f00720c */ /* 0x080fe40003f46270 */
[----:B------:R-:W-:Y:S02]  /*5810*/  FSEL R123, R32, -INF , !P5 ;  /* 0xff800000207b7808 */ /* 0x000fe40006800000 */
[----:B------:R-:W-:Y:S02]  /*5820*/  FSEL R121, R30, -INF , !P0 ;  /* 0xff8000001e797808 */ /* 0x000fe40004000000 */
[----:B------:R-:W-:Y:S02]  /*5830*/  FSEL R41, R41, -INF , !P6 ;  /* 0xff80000029297808 */ /* 0x000fe40007000000 */
[-C--:B------:R-:W-:Y:S02]  /*5840*/  ISETP.GE.AND P5, PT, R5, R238.reuse, PT ;  /* 0x000000ee0500720c */ /* 0x080fe40003fa6270 */
[----:B------:R-:W-:-:S02]  /*5850*/  ISETP.GE.AND P0, PT, R3, R238, PT ;  /* 0x000000ee0300720c */ /* 0x000fc40003f06270 */
[----:B------:R-:W-:Y:S02]  /*5860*/  ISETP.GT.AND P6, PT, R2, R13, PT ;  /* 0x0000000d0200720c */ /* 0x000fe40003fc4270 */
[----:B------:R-:W-:Y:S02]  /*5870*/  FSEL R122, R31, -INF , !P1 ;  /* 0xff8000001f7a7808 */ /* 0x000fe40004800000 */
[----:B------:R-:W-:Y:S02]  /*5880*/  FSEL R126, R29, -INF , !P2 ;  /* 0xff8000001d7e7808 */ /* 0x000fe40005000000 */
[----:B------:R-:W-:Y:S02]  /*5890*/  ISETP.GE.AND P1, PT, R4, R238, PT ;  /* 0x000000ee0400720c */ /* 0x000fe40003f26270 */
[----:B------:R-:W-:Y:S02]  /*58a0*/  ISETP.GT.AND P2, PT, R2, R0, PT ;  /* 0x000000000200720c */ /* 0x000fe40003f44270 */
[----:B------:R-:W-:-:S02]  /*58b0*/  FSEL R125, R28, -INF , !P5 ;  /* 0xff8000001c7d7808 */ /* 0x000fc40006800000 */
[----:B------:R-:W-:Y:S02]  /*58c0*/  FSEL R127, R26, -INF , !P0 ;  /* 0xff8000001a7f7808 */ /* 0x000fe40004000000 */
[C---:B------:R-:W-:Y:S02]  /*58d0*/  ISETP.GT.AND P5, PT, R2.reuse, R17, PT ;  /* 0x000000110200720c */ /* 0x040fe40003fa4270 */
[C---:B------:R-:W-:Y:S02]  /*58e0*/  ISETP.GT.AND P0, PT, R2.reuse, R12, PT ;  /* 0x0000000c0200720c */ /* 0x040fe40003f04270 */
[----:B-1----:R-:W-:Y:S02]  /*58f0*/  FSEL R21, R113, -INF , !P6 ;  /* 0xff80000071157808 */ /* 0x002fe40007000000 */
[----:B------:R-:W-:Y:S02]  /*5900*/  ISETP.GT.AND P6, PT, R2, R8, PT ;  /* 0x000000080200720c */ /* 0x000fe40003fc4270 */
[----:B------:R-:W-:Y:S01]  /*5910*/  FSEL R124, R27, -INF , !P1 ;  /* 0xff8000001b7c7808 */ /* 0x000fe20004800000 */
[----:B------:R-:W-:Y:S01]  /*5920*/  VIADD R27, R237, 0x48 ;  /* 0x00000048ed1b7836 */ /* 0x000fe20000000000 */
[----:B------:R-:W-:-:S02]  /*5930*/  FSEL R18, R116, -INF , !P2 ;  /* 0xff80000074127808 */ /* 0x000fc40005000000 */
[C---:B------:R-:W-:Y:S02]  /*5940*/  ISETP.GT.AND P1, PT, R2.reuse, R14, PT ;  /* 0x0000000e0200720c */ /* 0x040fe40003f24270 */
[----:B------:R-:W-:Y:S02]  /*5950*/  ISETP.GT.AND P2, PT, R2, R11, PT ;  /* 0x0000000b0200720c */ /* 0x000fe40003f44270 */
[----:B------:R-:W-:Y:S02]  /*5960*/  FSEL R19, R117, -INF , !P5 ;  /* 0xff80000075137808 */ /* 0x000fe40006800000 */
[----:B------:R-:W-:Y:S02]  /*5970*/  FSEL R22, R108, -INF , !P0 ;  /* 0xff8000006c167808 */ /* 0x000fe40004000000 */
[C---:B------:R-:W-:Y:S02]  /*5980*/  ISETP.GT.AND P5, PT, R2.reuse, R10, PT ;  /* 0x0000000a0200720c */ /* 0x040fe40003fa4270 */
[----:B------:R-:W-:-:S02]  /*5990*/  ISETP.GT.AND P0, PT, R2, R7, PT ;  /* 0x000000070200720c */ /* 0x000fc40003f04270 */
[----:B------:R-:W-:Y:S02]  /*59a0*/  FSEL R26, R72, -INF , !P6 ;  /* 0xff800000481a7808 */ /* 0x000fe40007000000 */
[----:B------:R-:W-:Y:S02]  /*59b0*/  ISETP.GT.AND P6, PT, R2, R5, PT ;  /* 0x000000050200720c */ /* 0x000fe40003fc4270 */
[----:B------:R-:W-:Y:S02]  /*59c0*/  FSEL R20, R112, -INF , !P1 ;  /* 0xff80000070147808 */ /* 0x000fe40004800000 */
[----:B------:R-:W-:Y:S02]  /*59d0*/  FSEL R23, R109, -INF , !P2 ;  /* 0xff8000006d177808 */ /* 0x000fe40005000000 */
[C---:B------:R-:W-:Y:S02]  /*59e0*/  ISETP.GT.AND P1, PT, R2.reuse, R9, PT ;  /* 0x000000090200720c */ /* 0x040fe40003f24270 */
[----:B------:R-:W-:-:S02]  /*59f0*/  ISETP.GT.AND P2, PT, R2, R6, PT ;  /* 0x000000060200720c */ /* 0x000fc40003f44270 */
[----:B------:R-:W-:Y:S02]  /*5a00*/  FSEL R24, R96, -INF , !P5 ;  /* 0xff80000060187808 */ /* 0x000fe40006800000 */
[----:B------:R-:W-:Y:S02]  /*5a10*/  FSEL R28, R73, -INF , !P0 ;  /* 0xff800000491c7808 */ /* 0x000fe40004000000 */
[C---:B------:R-:W-:Y:S02]  /*5a20*/  ISETP.GT.AND P5, PT, R2.reuse, R16, PT ;  /* 0x000000100200720c */ /* 0x040fe40003fa4270 */
[----:B------:R-:W-:Y:S02]  /*5a30*/  ISETP.GT.AND P0, PT, R2, R4, PT ;  /* 0x000000040200720c */ /* 0x000fe40003f04270 */
[----:B------:R-:W-:Y:S02]  /*5a40*/  FSEL R45, R101, -INF , !P6 ;  /* 0xff800000652d7808 */ /* 0x000fe40007000000 */
[----:B------:R-:W-:-:S02]  /*5a50*/  ISETP.GT.AND P6, PT, R27, R0, PT ;  /* 0x000000001b00720c */ /* 0x000fc40003fc4270 */
[----:B------:R-:W-:Y:S02]  /*5a60*/  FSEL R25, R97, -INF , !P1 ;  /* 0xff80000061197808 */ /* 0x000fe40004800000 */
[----:B------:R-:W-:Y:S02]  /*5a70*/  FSEL R29, R104, -INF , !P2 ;  /* 0xff800000681d7808 */ /* 0x000fe40005000000 */
[C---:B------:R-:W-:Y:S02]  /*5a80*/  ISETP.GT.AND P1, PT, R2.reuse, R15, PT ;  /* 0x0000000f0200720c */ /* 0x040fe40003f24270 */
[----:B------:R-:W-:Y:S02]  /*5a90*/  ISETP.GT.AND P2, PT, R2, R3, PT ;  /* 0x000000030200720c */ /* 0x000fe40003f44270 */
[----:B------:R-:W-:Y:S02]  /*5aa0*/  FSEL R30, R105, -INF , !P5 ;  /* 0xff800000691e7808 */ /* 0x000fe40006800000 */
[----:B------:R-:W-:-:S02]  /*5ab0*/  FSEL R44, R68, -INF , !P0 ;  /* 0xff800000442c7808 */ /* 0x000fc40004000000 */
[C---:B------:R-:W-:Y:S02]  /*5ac0*/  ISETP.GE.AND P5, PT, R0.reuse, R240, PT ;  /* 0x000000f00000720c */ /* 0x040fe40003fa6270 */
[----:B------:R-:W-:Y:S02]  /*5ad0*/  ISETP.GE.AND P0, PT, R0, R241, PT ;  /* 0x000000f10000720c */ /* 0x000fe40003f06270 */
[----:B------:R-:W-:Y:S02]  /*5ae0*/  FSEL R2, R118, -INF , !P6 ;  /* 0xff80000076027808 */ /* 0x000fe40007000000 */
[----:B------:R-:W-:Y:S02]  /*5af0*/  FSEL R42, R100, -INF , !P1 ;  /* 0xff800000642a7808 */ /* 0x000fe40004800000 */
[-C--:B------:R-:W-:Y:S02]  /*5b00*/  ISETP.GE.AND P6, PT, R17, R239.reuse, PT ;  /* 0x000000ef1100720c */ /* 0x080fe40003fc6270 */
[----:B------:R-:W-:-:S02]  /*5b10*/  ISETP.GE.AND P1, PT, R0, R239, PT ;  /* 0x000000ef0000720c */ /* 0x000fc40003f26270 */
[----:B------:R-:W-:Y:S02]  /*5b20*/  FSEL R32, R46, -INF , !P5 ;  /* 0xff8000002e207808 */ /* 0x000fe40006800000 */
[----:B------:R-:W-:Y:S02]  /*5b30*/  FSEL R64, R2, -INF , !P0 ;  /* 0xff80000002407808 */ /* 0x000fe40004000000 */
[----:B------:R-:W-:Y:S02]  /*5b40*/  ISETP.GT.AND P5, PT, R27, R17, PT ;  /* 0x000000111b00720c */ /* 0x000fe40003fa4270 */
[----:B------:R-:W-:Y:S02]  /*5b50*/  ISETP.GE.AND P0, PT, R14, R240, PT ;  /* 0x000000f00e00720c */ /* 0x000fe40003f06270 */
[----:B------:R-:W-:Y:S02]  /*5b60*/  FSEL R19, R19, -INF , !P6 ;  /* 0xff80000013137808 */ /* 0x000fe40007000000 */
[----:B------:R-:W-:-:S02]  /*5b70*/  FSEL R43, R69, -INF , !P2 ;  /* 0xff800000452b7808 */ /* 0x000fc40005000000 */
[----:B------:R-:W-:Y:S02]  /*5b80*/  FSEL R33, R18, -INF , !P1 ;  /* 0xff80000012217808 */ /* 0x000fe40004800000 */
[----:B------:R-:W-:Y:S02]  /*5b90*/  ISETP.GT.AND P6, PT, R27, R14, PT ;  /* 0x0000000e1b00720c */ /* 0x000fe40003fc4270 */
[C---:B------:R-:W-:Y:S02]  /*5ba0*/  ISETP.GE.AND P2, PT, R17.reuse, R240, PT ;  /* 0x000000f01100720c */ /* 0x040fe40003f46270 */
[----:B------:R-:W-:Y:S02]  /*5bb0*/  ISETP.GE.AND P1, PT, R17, R241, PT ;  /* 0x000000f11100720c */ /* 0x000fe40003f26270 */
[----:B------:R-:W-:Y:S02]  /*5bc0*/  FSEL R0, R119, -INF , !P5 ;  /* 0xff80000077007808 */ /* 0x000fe40006800000 */
[----:B------:R-:W-:-:S02]  /*5bd0*/  FSEL R18, R47, -INF , !P0 ;  /* 0xff8000002f127808 */ /* 0x000fc40004000000 */
[----:B------:R-:W-:Y:S02]  /*5be0*/  ISETP.GT.AND P0, PT, R27, R13, PT ;  /* 0x0000000d1b00720c */ /* 0x000fe40003f04270 */
[----:B------:R-:W-:Y:S02]  /*5bf0*/  FSEL R2, R114, -INF , !P6 ;  /* 0xff80000072027808 */ /* 0x000fe40007000000 */
[----:B------:R-:W-:Y:S02]  /*5c00*/  FSEL R31, R48, -INF , !P2 ;  /* 0xff800000301f7808 */ /* 0x000fe40005000000 */
[----:B------:R-:W-:Y:S02]  /*5c10*/  FSEL R63, R0, -INF , !P1 ;  /* 0xff800000003f7808 */ /* 0x000fe40004800000 */
[-C--:B------:R-:W-:Y:S02]  /*5c20*/  ISETP.GE.AND P6, PT, R13, R239.reuse, PT ;  /* 0x000000ef0d00720c */ /* 0x080fe40003fc6270 */
[----:B------:R-:W-:-:S02]  /*5c30*/  ISETP.GE.AND P2, PT, R14, R239, PT ;  /* 0x000000ef0e00720c */ /* 0x000fc40003f46270 */
[-C--:B------:R-:W-:Y:S02]  /*5c40*/  ISETP.GE.AND P1, PT, R13, R240.reuse, PT ;  /* 0x000000f00d00720c */ /* 0x080fe40003f26270 */
[----:B------:R-:W-:Y:S02]  /*5c50*/  FSEL R0, R115, -INF , !P0 ;  /* 0xff80000073007808 */ /* 0x000fe40004000000 */
[----:B------:R-:W-:Y:S02]  /*5c60*/  ISETP.GE.AND P0, PT, R12, R240, PT ;  /* 0x000000f00c00720c */ /* 0x000fe40003f06270 */
[----:B------:R-:W-:Y:S02]  /*5c70*/  ISETP.GE.AND P5, PT, R14, R241, PT ;  /* 0x000000f10e00720c */ /* 0x000fe40003fa6270 */
[----:B------:R-:W-:Y:S02]  /*5c80*/  FSEL R21, R21, -INF , !P6 ;  /* 0xff80000015157808 */ /* 0x000fe40007000000 */
[----:B------:R-:W-:-:S02]  /*5c90*/  FSEL R20, R20, -INF , !P2 ;  /* 0xff80000014147808 */ /* 0x000fc40005000000 */
[----:B------:R-:W-:Y:S02]  /*5ca0*/  FSEL R17, R52, -INF , !P1 ;  /* 0xff80000034117808 */ /* 0x000fe40004800000 */
[----:B------:R-:W-:Y:S02]  /*5cb0*/  ISETP.GT.AND P6, PT, R27, R12, PT ;  /* 0x0000000c1b00720c */ /* 0x000fe40003fc4270 */
[----:B------:R-:W-:Y:S02]  /*5cc0*/  ISETP.GE.AND P2, PT, R13, R241, PT ;  /* 0x000000f10d00720c */ /* 0x000fe40003f46270 */
[----:B------:R-:W-:Y:S02]  /*5cd0*/  ISETP.GE.AND P1, PT, R12, R239, PT ;  /* 0x000000ef0c00720c */ /* 0x000fe40003f26270 */
[----:B------:R-:W-:Y:S02]  /*5ce0*/  FSEL R14, R49, -INF , !P0 ;  /* 0xff800000310e7808 */ /* 0x000fe40004000000 */
[----:B------:R-:W-:-:S02]  /*5cf0*/  ISETP.GT.AND P0, PT, R27, R11, PT ;  /* 0x0000000b1b00720c */ /* 0x000fc40003f04270 */
[----:B------:R-:W-:Y:S02]  /*5d00*/  FSEL R62, R2, -INF , !P5 ;  /* 0xff800000023e7808 */ /* 0x000fe40006800000 */
[----:B------:R-:W-:Y:S02]  /*5d10*/  FSEL R2, R110, -INF , !P6 ;  /* 0xff8000006e027808 */ /* 0x000fe40007000000 */
[----:B------:R-:W-:Y:S02]  /*5d20*/  FSEL R52, R0, -INF , !P2 ;  /* 0xff80000000347808 */ /* 0x000fe40005000000 */
[----:B------:R-:W-:Y:S02]  /*5d30*/  FSEL R22, R22, -INF , !P1 ;  /* 0xff80000016167808 */ /* 0x000fe40004800000 */
[C---:B------:R-:W-:Y:S02]  /*5d40*/  ISETP.GE.AND P6, PT, R11.reuse, R239, PT ;  /* 0x000000ef0b00720c */ /* 0x040fe40003fc6270 */
[----:B------:R-:W-:-:S02]  /*5d50*/  ISETP.GE.AND P1, PT, R11, R241, PT ;  /* 0x000000f10b00720c */ /* 0x000fc40003f26270 */
[----:B------:R-:W-:Y:S02]  /*5d60*/  FSEL R0, R111, -INF , !P0 ;  /* 0xff8000006f007808 */ /* 0x000fe40004000000 */
[----:B------:R-:W-:Y:S02]  /*5d70*/  ISETP.GE.AND P5, PT, R12, R241, PT ;  /* 0x000000f10c00720c */ /* 0x000fe40003fa6270 */
[----:B------:R-:W-:Y:S02]  /*5d80*/  FSEL R23, R23, -INF , !P6 ;  /* 0xff80000017177808 */ /* 0x000fe40007000000 */
[----:B------:R-:W-:Y:S02]  /*5d90*/  ISETP.GE.AND P2, PT, R11, R240, PT ;  /* 0x000000f00b00720c */ /* 0x000fe40003f46270 */
[----:B------:R-:W-:Y:S02]  /*5da0*/  ISETP.GT.AND P6, PT, R27, R10, PT ;  /* 0x0000000a1b00720c */ /* 0x000fe40003fc4270 */
[----:B------:R-:W-:-:S02]  /*5db0*/  FSEL R47, R0, -INF , !P1 ;  /* 0xff800000002f7808 */ /* 0x000fc40004800000 */
[-C--:B------:R-:W-:Y:S02]  /*5dc0*/  ISETP.GE.AND P0, PT, R10, R240.reuse, PT ;  /* 0x000000f00a00720c */ /* 0x080fe40003f06270 */
        /* <DEDUP_REMOVED lines=8> */
[----:B------:R-:W-:Y:S02]  /*5e50*/  ISETP.GT.AND P0, PT, R27, R9, PT ;  /* 0x000000091b00720c */ /* 0x000fe40003f04270 */
[----:B------:R-:W-:Y:S02]  /*5e60*/  ISETP.GE.AND P1, PT, R8, R239, PT ;  /* 0x000000ef0800720c */ /* 0x000fe40003f26270 */
[----:B------:R-:W-:-:S02]  /*5e70*/  ISETP.GE.AND P5, PT, R10, R241, PT ;  /* 0x000000f10a00720c */ /* 0x000fc40003fa6270 */
[----:B------:R-:W-:Y:S02]  /*5e80*/  FSEL R24, R24, -INF , !P2 ;  /* 0xff80000018187808 */ /* 0x000fe40005000000 */
[----:B------:R-:W-:Y:S02]  /*5e90*/  FSEL R25, R25, -INF , !P6 ;  /* 0xff80000019197808 */ /* 0x000fe40007000000 */
[----:B------:R-:W-:Y:S02]  /*5ea0*/  ISETP.GE.AND P2, PT, R9, R241, PT ;  /* 0x000000f10900720c */ /* 0x000fe40003f46270 */
[----:B------:R-:W-:Y:S02]  /*5eb0*/  FSEL R0, R99, -INF , !P0 ;  /* 0xff80000063007808 */ /* 0x000fe40004000000 */
[----:B------:R-:W-:Y:S02]  /*5ec0*/  ISETP.GT.AND P6, PT, R27, R8, PT ;  /* 0x000000081b00720c */ /* 0x000fe40003fc4270 */
[----:B------:R-:W-:-:S02]  /*5ed0*/  FSEL R108, R26, -INF , !P1 ;  /* 0xff8000001a6c7808 */ /* 0x000fc40004800000 */
[----:B------:R-:W-:Y:S02]  /*5ee0*/  ISETP.GT.AND P1, PT, R27, R7, PT ;  /* 0x000000071b00720c */ /* 0x000fe40003f24270 */
[----:B------:R-:W-:Y:S02]  /*5ef0*/  FSEL R46, R2, -INF , !P5 ;  /* 0xff800000022e7808 */ /* 0x000fe40006800000 */
[----:B------:R-:W-:Y:S02]  /*5f00*/  FSEL R49, R0, -INF , !P2 ;  /* 0xff80000000317808 */ /* 0x000fe40005000000 */
[----:B------:R-:W-:Y:S02]  /*5f10*/  FMNMX3.FTZ R133, R41, R40, R39, !PT ;  /* 0x0000002829857276 */ /* 0x000fe40007810027 */
[----:B------:R-:W-:Y:S02]  /*5f20*/  FSEL R2, R74, -INF , !P6 ;  /* 0xff8000004a027808 */ /* 0x000fe40007000000 */
[----:B------:R-:W-:-:S02]  /*5f30*/  ISETP.GE.AND P6, PT, R7, R241, PT ;  /* 0x000000f10700720c */ /* 0x000fc40003fc6270 */
[----:B------:R-:W-:Y:S02]  /*5f40*/  FSEL R0, R75, -INF , !P1 ;  /* 0xff8000004b007808 */ /* 0x000fe40004800000 */
[----:B------:R-:W-:Y:S02]  /*5f50*/  FMNMX3.FTZ R133, R133, R38, R37, !PT ;  /* 0x0000002685857276 */ /* 0x000fe40007810025 */
[----:B------:R-:W-:Y:S02]  /*5f60*/  FSEL R117, R0, -INF , !P6 ;  /* 0xff80000000757808 */ /* 0x000fe40007000000 */
[----:B------:R-:W-:Y:S02]  /*5f70*/  FMNMX3.FTZ R0, R32, R31, R18, !PT ;  /* 0x0000001f20007276 */ /* 0x000fe40007810012 */
[----:B------:R-:W-:Y:S02]  /*5f80*/  ISETP.GE.AND P5, PT, R8, R241, PT ;  /* 0x000000f10800720c */ /* 0x000fe40003fa6270 */
[----:B------:R-:W-:-:S02]  /*5f90*/  FMNMX3.FTZ R133, R133, R36, R35, !PT ;  /* 0x0000002485857276 */ /* 0x000fc40007810023 */
[----:B------:R-:W-:Y:S02]  /*5fa0*/  ISETP.GE.AND P0, PT, R8, R240, PT ;  /* 0x000000f00800720c */ /* 0x000fe40003f06270 */
[----:B------:R-:W-:Y:S02]  /*5fb0*/  FMNMX3.FTZ R0, R0, R17, R14, !PT ;  /* 0x0000001100007276 */ /* 0x000fe4000781000e */
[----:B------:R-:W-:Y:S02]  /*5fc0*/  FSEL R118, R2, -INF , !P5 ;  /* 0xff80000002767808 */ /* 0x000fe40006800000 */
[----:B------:R-:W-:Y:S02]  /*5fd0*/  FMNMX3.FTZ R133, R133, R34, R120, !PT ;  /* 0x0000002285857276 */ /* 0x000fe40007810078 */
[----:B------:R-:W-:Y:S02]  /*5fe0*/  ISETP.GT.AND P5, PT, R27, R6, PT ;  /* 0x000000061b00720c */ /* 0x000fe40003fa4270 */
[----:B------:R-:W-:-:S02]  /*5ff0*/  ISETP.GE.AND P2, PT, R7, R240, PT ;  /* 0x000000f00700720c */ /* 0x000fc40003f46270 */
[----:B------:R-:W-:Y:S02]  /*6000*/  FSEL R87, R58, -INF , !P0 ;  /* 0xff8000003a577808 */ /* 0x000fe40004000000 */
[-C--:B------:R-:W-:Y:S02]  /*6010*/  ISETP.GE.AND P1, PT, R6, R240.reuse, PT ;  /* 0x000000f00600720c */ /* 0x080fe40003f26270 */
[----:B------:R-:W-:Y:S02]  /*6020*/  FMNMX3.FTZ R0, R0, R13, R12, !PT ;  /* 0x0000000d00007276 */ /* 0x000fe4000781000c */
[----:B------:R-:W-:Y:S02]  /*6030*/  FMNMX3.FTZ R133, R133, R123, R122, !PT ;  /* 0x0000007b85857276 */ /* 0x000fe4000781007a */
[----:B------:R-:W-:Y:S02]  /*6040*/  ISETP.GE.AND P6, PT, R16, R240, PT ;  /* 0x000000f01000720c */ /* 0x000fe40003fc6270 */
[----:B------:R-:W-:-:S02]  /*6050*/  FSEL R2, R106, -INF , !P5 ;  /* 0xff8000006a027808 */ /* 0x000fc40006800000 */
[----:B------:R-:W-:Y:S02]  /*6060*/  ISETP.GE.AND P5, PT, R15, R240, PT ;  /* 0x000000f00f00720c */ /* 0x000fe40003fa6270 */
[----:B------:R-:W-:Y:S02]  /*6070*/  FSEL R86, R61, -INF , !P2 ;  /* 0xff8000003d567808 */ /* 0x000fe40005000000 */
[----:B------:R-:W-:Y:S02]  /*6080*/  FSEL R84, R60, -INF , !P1 ;  /* 0xff8000003c547808 */ /* 0x000fe40004800000 */
[----:B------:R-:W-:Y:S02]  /*6090*/  FMNMX3.FTZ R0, R0, R11, R87, !PT ;  /* 0x0000000b00007276 */ /* 0x000fe40007810057 */
[----:B------:R-:W-:Y:S02]  /*60a0*/  FMNMX3.FTZ R133, R133, R121, R126, !PT ;  /* 0x0000007985857276 */ /* 0x000fe4000781007e */
[----:B------:R-:W-:-:S02]  /*60b0*/  FSEL R85, R57, -INF , !P6 ;  /* 0xff80000039557808 */ /* 0x000fc40007000000 */
[-C--:B------:R-:W-:Y:S02]  /*60c0*/  ISETP.GE.AND P6, PT, R5, R240.reuse, PT ;  /* 0x000000f00500720c */ /* 0x080fe40003fc6270 */
[----:B------:R-:W-:Y:S02]  /*60d0*/  FSEL R113, R56, -INF , !P5 ;  /* 0xff80000038717808 */ /* 0x000fe40006800000 */
[----:B------:R-:W-:Y:S02]  /*60e0*/  ISETP.GE.AND P5, PT, R4, R240, PT ;  /* 0x000000f00400720c */ /* 0x000fe40003fa6270 */
[----:B------:R-:W-:Y:S02]  /*60f0*/  FMNMX3.FTZ R0, R0, R86, R84, !PT ;  /* 0x0000005600007276 */ /* 0x000fe40007810054 */
[----:B------:R-:W-:Y:S02]  /*6100*/  FMNMX3.FTZ R133, R133, R125, R124, !PT ;  /* 0x0000007d85857276 */ /* 0x000fe4000781007c */
[----:B------:R-:W-:-:S02]  /*6110*/  ISETP.GE.AND P0, PT, R7, R239, PT ;  /* 0x000000ef0700720c */ /* 0x000fc40003f06270 */
[----:B------:R-:W-:Y:S02]  /*6120*/  FSEL R111, R55, -INF , !P6 ;  /* 0xff800000376f7808 */ /* 0x000fe40007000000 */
[----:B------:R-:W-:Y:S02]  /*6130*/  ISETP.GE.AND P6, PT, R3, R240, PT ;  /* 0x000000f00300720c */ /* 0x000fe40003fc6270 */
[----:B------:R-:W-:Y:S02]  /*6140*/  FSEL R114, R51, -INF , !P5 ;  /* 0xff80000033727808 */ /* 0x000fe40006800000 */
[----:B------:R-:W-:Y:S02]  /*6150*/  FMNMX3.FTZ R0, R0, R85, R113, !PT ;  /* 0x0000005500007276 */ /* 0x000fe40007810071 */
[----:B------:R-:W-:Y:S02]  /*6160*/  FMNMX.FTZ R133, R127, R133, !PT ;  /* 0x000000857f857209 */ /* 0x000fe40007810000 */
[----:B------:R-:W-:-:S02]  /*6170*/  FSEL R101, R28, -INF , !P0 ;  /* 0xff8000001c657808 */ /* 0x000fc40004000000 */
[----:B------:R-:W-:Y:S01]  /*6180*/  ISETP.GE.AND P0, PT, R6, R241, PT ;  /* 0x000000f10600720c */ /* 0x000fe20003f06270 */
[----:B------:R-:W1:Y:S01]  /*6190*/  SHFL.BFLY PT, R7, R133, 0x2, 0x1f ;  /* 0x0c401f0085077f89 */ /* 0x000e6200000e0000 */
[----:B------:R-:W-:Y:S02]  /*61a0*/  FSEL R112, R50, -INF , !P6 ;  /* 0xff80000032707808 */ /* 0x000fe40007000000 */
[----:B------:R-:W-:Y:S02]  /*61b0*/  FMNMX3.FTZ R0, R0, R111, R114, !PT ;  /* 0x0000006f00007276 */ /* 0x000fe40007810072 */
[----:B------:R-:W-:Y:S02]  /*61c0*/  FSEL R116, R2, -INF , !P0 ;  /* 0xff80000002747808 */ /* 0x000fe40004000000 */
[----:B------:R-:W-:Y:S02]  /*61d0*/  FMNMX.FTZ R0, R112, R0, !PT ;  /* 0x0000000070007209 */ /* 0x000fe40007810000 */
[----:B------:R-:W-:-:S02]  /*61e0*/  FMNMX3.FTZ R2, R33, R19, R20, !PT ;  /* 0x0000001321027276 */ /* 0x000fc40007810014 */
[----:B------:R-:W-:Y:S01]  /*61f0*/  ISETP.GE.AND P2, PT, R6, R239, PT ;  /* 0x000000ef0600720c */ /* 0x000fe20003f46270 */
[----:B------:R-:W3:Y:S01]  /*6200*/  SHFL.BFLY PT, R135, R0, 0x2, 0x1f ;  /* 0x0c401f0000877f89 */ /* 0x000ee200000e0000 */
[----:B------:R-:W-:Y:S02]  /*6210*/  FMNMX3.FTZ R2, R2, R21, R22, !PT ;  /* 0x0000001502027276 */ /* 0x000fe40007810016 */
[----:B------:R-:W-:Y:S02]  /*6220*/  FSEL R100, R29, -INF , !P2 ;  /* 0xff8000001d647808 */ /* 0x000fe40005000000 */
[----:B------:R-:W-:Y:S02]  /*6230*/  FMNMX3.FTZ R2, R2, R23, R24, !PT ;  /* 0x0000001702027276 */ /* 0x000fe40007810018 */
[C---:B------:R-:W-:Y:S02]  /*6240*/  ISETP.GT.AND P2, PT, R27.reuse, R16, PT ;  /* 0x000000101b00720c */ /* 0x040fe40003f44270 */
[----:B------:R-:W-:-:S02]  /*6250*/  ISETP.GT.AND P5, PT, R27, R15, PT ;  /* 0x0000000f1b00720c */ /* 0x000fc40003fa4270 */
[-C--:B------:R-:W-:Y:S02]  /*6260*/  ISETP.GE.AND P1, PT, R16, R239.reuse, PT ;  /* 0x000000ef1000720c */ /* 0x080fe40003f26270 */
[----:B------:R-:W-:Y:S02]  /*6270*/  ISETP.GE.AND P6, PT, R15, R239, PT ;  /* 0x000000ef0f00720c */ /* 0x000fe40003fc6270 */
[----:B------:R-:W-:Y:S02]  /*6280*/  FMNMX3.FTZ R2, R2, R25, R108, !PT ;  /* 0x0000001902027276 */ /* 0x000fe4000781006c */
[----:B------:R-:W-:Y:S02]  /*6290*/  FSEL R6, R107, -INF , !P2 ;  /* 0xff8000006b067808 */ /* 0x000fe40005000000 */
[----:B------:R-:W-:Y:S02]  /*62a0*/  FSEL R10, R102, -INF , !P5 ;  /* 0xff800000660a7808 */ /* 0x000fe40006800000 */
[----:B------:R-:W-:-:S02]  /*62b0*/  FSEL R119, R30, -INF , !P1 ;  /* 0xff8000001e777808 */ /* 0x000fc40004800000 */
[-C--:B------:R-:W-:Y:S02]  /*62c0*/  ISETP.GE.AND P2, PT, R5, R239.reuse, PT ;  /* 0x000000ef0500720c */ /* 0x080fe40003f46270 */
[----:B------:R-:W-:Y:S02]  /*62d0*/  FSEL R131, R42, -INF , !P6 ;  /* 0xff8000002a837808 */ /* 0x000fe40007000000 */
[----:B------:R-:W-:Y:S02]  /*62e0*/  ISETP.GE.AND P5, PT, R4, R239, PT ;  /* 0x000000ef0400720c */ /* 0x000fe40003fa6270 */
[----:B------:R-:W-:Y:S02]  /*62f0*/  FMNMX3.FTZ R2, R2, R101, R100, !PT ;  /* 0x0000006502027276 */ /* 0x000fe40007810064 */
[----:B------:R-:W-:Y:S02]  /*6300*/  ISETP.GE.AND P0, PT, R16, R241, PT ;  /* 0x000000f11000720c */ /* 0x000fe40003f06270 */
[----:B------:R-:W-:-:S02]  /*6310*/  FSEL R110, R45, -INF , !P2 ;  /* 0xff8000002d6e7808 */ /* 0x000fc40005000000 */
[----:B------:R-:W-:Y:S02]  /*6320*/  FSEL R109, R44, -INF , !P5 ;  /* 0xff8000002c6d7808 */ /* 0x000fe40006800000 */
[----:B------:R-:W-:Y:S02]  /*6330*/  FMNMX3.FTZ R2, R2, R119, R131, !PT ;  /* 0x0000007702027276 */ /* 0x000fe40007810083 */
[----:B-1----:R-:W-:Y:S02]  /*6340*/  FMNMX.FTZ R133, R133, R7, !PT ;  /* 0x0000000785857209 */ /* 0x002fe40007810000 */
[----:B------:R-:W-:Y:S02]  /*6350*/  FSEL R115, R6, -INF , !P0 ;  /* 0xff80000006737808 */ /* 0x000fe40004000000 */
[----:B------:R-:W-:Y:S01]  /*6360*/  ISETP.GT.AND P6, PT, R27, R5, PT ;  /* 0x000000051b00720c */ /* 0x000fe20003fc4270 */
[----:B------:R-:W1:Y:S01]  /*6370*/  SHFL.BFLY PT, R8, R133, 0x1, 0x1f ;  /* 0x0c201f0085087f89 */ /* 0x000e6200000e0000 */
[----:B------:R-:W-:-:S02]  /*6380*/  ISETP.GE.AND P0, PT, R5, R241, PT ;  /* 0x000000f10500720c */ /* 0x000fc40003f06270 */
[----:B------:R-:W-:Y:S02]  /*6390*/  FMNMX3.FTZ R5, R2, R110, R109, !PT ;  /* 0x0000006e02057276 */ /* 0x000fe4000781006d */
[----:B------:R-:W-:Y:S02]  /*63a0*/  ISETP.GE.AND P2, PT, R3, R239, PT ;  /* 0x000000ef0300720c */ /* 0x000fe40003f46270 */
[----:B------:R-:W-:Y:S02]  /*63b0*/  FMNMX3.FTZ R2, R64, R63, R62, !PT ;  /* 0x0000003f40027276 */ /* 0x000fe4000781003e */
[----:B---3--:R-:W-:Y:S02]  /*63c0*/  FMNMX.FTZ R135, R0, R135, !PT ;  /* 0x0000008700877209 */ /* 0x008fe40007810000 */
[----:B------:R-:W-:Y:S02]  /*63d0*/  FSEL R102, R43, -INF , !P2 ;  /* 0xff8000002b667808 */ /* 0x000fe40005000000 */
[----:B------:R-:W-:Y:S01]  /*63e0*/  FMNMX3.FTZ R0, R2, R52, R48, !PT ;  /* 0x0000003402007276 */ /* 0x000fe20007810030 */
[----:B------:R-:W-:Y:S01]  /*63f0*/  SHFL.BFLY PT, R9, R135, 0x1, 0x1f ;  /* 0x0c201f0087097f89 */ /* 0x000fe200000e0000 */
[----:B------:R-:W-:-:S02]  /*6400*/  FMNMX.FTZ R5, R102, R5, !PT ;  /* 0x0000000566057209 */ /* 0x000fc40007810000 */
[----:B------:R-:W-:Y:S02]  /*6410*/  FMNMX3.FTZ R0, R0, R47, R46, !PT ;  /* 0x0000002f00007276 */ /* 0x000fe4000781002e */
[----:B------:R-:W-:Y:S01]  /*6420*/  ISETP.GE.AND P1, PT, R15, R241, PT ;  /* 0x000000f10f00720c */ /* 0x000fe20003f26270 */
[----:B------:R-:W3:Y:S01]  /*6430*/  SHFL.BFLY PT, R136, R5, 0x2, 0x1f ;  /* 0x0c401f0005887f89 */ /* 0x000ee200000e0000 */
[----:B------:R-:W-:Y:S02]  /*6440*/  ISETP.GT.AND P5, PT, R27, R4, PT ;  /* 0x000000041b00720c */ /* 0x000fe40003fa4270 */
[----:B------:R-:W-:Y:S02]  /*6450*/  FMNMX3.FTZ R0, R0, R49, R118, !PT ;  /* 0x0000003100007276 */ /* 0x000fe40007810076 */
[----:B------:R-:W-:Y:S02]  /*6460*/  FSEL R7, R103, -INF , !P6 ;  /* 0xff80000067077808 */ /* 0x000fe40007000000 */
        /* <DEDUP_REMOVED lines=11> */
[----:B------:R-:W-:Y:S02]  /*6520*/  FMNMX3.FTZ R0, R0, R129, R128, !PT ;  /* 0x0000008100007276 */ /* 0x000fe40007810080 */
[----:B-1----:R-:W-:-:S02]  /*6530*/  FMNMX.FTZ R133, R133, R8, !PT ;  /* 0x0000000885857209 */ /* 0x002fc40007810000 */
[----:B------:R-:W-:Y:S02]  /*6540*/  FMNMX.FTZ R0, R130, R0, !PT ;  /* 0x0000000082007209 */ /* 0x000fe40007810000 */
[C---:B------:R-:W-:Y:S01]  /*6550*/  FSETP.NEU.FTZ.AND P0, PT, R133.reuse, -INF , PT ;  /* 0xff8000008500780b */ /* 0x040fe20003f1d000 */
[----:B--2---:R-:W-:Y:S01]  /*6560*/  FMUL.FTZ R4, R133, UR4 ;  /* 0x0000000485047c20 */ /* 0x004fe20008410000 */
[----:B---3--:R-:W-:Y:S01]  /*6570*/  FMNMX.FTZ R136, R5, R136, !PT ;  /* 0x0000008805887209 */ /* 0x008fe20007810000 */
[----:B------:R-:W1:Y:S01]  /*6580*/  SHFL.BFLY PT, R7, R0, 0x2, 0x1f ;  /* 0x0c401f0000077f89 */ /* 0x000e6200000e0000 */
[----:B------:R-:W-:Y:S02]  /*6590*/  FMNMX.FTZ R135, R135, R9, !PT ;  /* 0x0000000987877209 */ /* 0x000fe40007810000 */
[----:B------:R-:W-:Y:S01]  /*65a0*/  FSEL R4, R4, RZ, P0 ;  /* 0x000000ff04047208 */ /* 0x000fe20000000000 */
[----:B------:R-:W2:Y:S01]  /*65b0*/  SHFL.BFLY PT, R8, R136, 0x1, 0x1f ;  /* 0x0c201f0088087f89 */ /* 0x000ea200000e0000 */
[----:B------:R-:W-:-:S02]  /*65c0*/  FSETP.NEU.FTZ.AND P0, PT, R135, -INF , PT ;  /* 0xff8000008700780b */ /* 0x000fc40003f1d000 */
[----:B------:R-:W-:Y:S01]  /*65d0*/  SEL R180, R146, 0xffffffe0, !P3 ;  /* 0xffffffe092b47807 */ /* 0x000fe20005800000 */
[--C-:B------:R-:W-:Y:S01]  /*65e0*/  FFMA.FTZ R2, R41, UR4, -R4.reuse ;  /* 0x0000000429027c23 */ /* 0x100fe20008010804 */
[--C-:B------:R-:W-:Y:S01]  /*65f0*/  FFMA.FTZ R3, R40, UR4, -R4.reuse ;  /* 0x0000000428037c23 */ /* 0x100fe20008010804 */
[--C-:B------:R-:W-:Y:S02]  /*6600*/  FFMA.FTZ R5, R38, UR4, -R4.reuse ;  /* 0x0000000426057c23 */ /* 0x100fe40008010804 */
[----:B------:R3:W-:Y:S04]  /*6610*/  MUFU.EX2 R184, R2 ;  /* 0x0000000200b87308 */ /* 0x0007e80000000800 */
[----:B------:R4:W5:Y:S04]  /*6620*/  MUFU.EX2 R178, R3 ;  /* 0x0000000300b27308 */ /* 0x0009680000000800 */
[----:B------:R5:W-:Y:S01]  /*6630*/  MUFU.EX2 R191, R5 ;  /* 0x0000000500bf7308 */ /* 0x000be20000000800 */
[----:B-1----:R-:W-:Y:S01]  /*6640*/  FMNMX.FTZ R0, R0, R7, !PT ;  /* 0x0000000700007209 */ /* 0x002fe20007810000 */
[----:B---3--:R-:W-:Y:S01]  /*6650*/  FFMA.FTZ R2, R39, UR4, -R4 ;  /* 0x0000000427027c23 */ /* 0x008fe20008010804 */
[----:B--2---:R-:W-:-:S03]  /*6660*/  FMNMX.FTZ R136, R136, R8, !PT ;  /* 0x0000000888887209 */ /* 0x004fc60007810000 */
[----:B------:R-:W1:Y:S01]  /*6670*/  SHFL.BFLY PT, R134, R0, 0x1, 0x1f ;  /* 0x0c201f0000867f89 */ /* 0x000e6200000e0000 */
[----:B------:R2:W3:Y:S01]  /*6680*/  MUFU.EX2 R179, R2 ;  /* 0x0000000200b37308 */ /* 0x0004e20000000800 */
[----:B----4-:R-:W-:Y:S01]  /*6690*/  FMUL.FTZ R3, R135, UR4 ;  /* 0x0000000487037c20 */ /* 0x010fe20008410000 */
[----:B-----5:R-:W-:Y:S01]  /*66a0*/  F2FP.F16.F32.PACK_AB R28, R178, R184 ;  /* 0x000000b8b21c723e */ /* 0x020fe200000000ff */
[----:B------:R-:W-:-:S03]  /*66b0*/  FFMA.FTZ R5, R36, UR4, -R4 ;  /* 0x0000000424057c23 */ /* 0x000fc60008010804 */
[----:B------:R-:W-:Y:S01]  /*66c0*/  FSEL R3, R3, RZ, P0 ;  /* 0x000000ff03037208 */ /* 0x000fe20000000000 */
[----:B------:R4:W-:Y:S01]  /*66d0*/  MUFU.EX2 R193, R5 ;  /* 0x0000000500c17308 */ /* 0x0009e20000000800 */
[----:B------:R-:W-:-:S03]  /*66e0*/  FSETP.NEU.FTZ.AND P0, PT, R136, -INF , PT ;  /* 0xff8000008800780b */ /* 0x000fc60003f1d000 */
[--C-:B------:R-:W-:Y:S01]  /*66f0*/  FFMA.FTZ R6, R31, UR4, -R3.reuse ;  /* 0x000000041f067c23 */ /* 0x100fe20008010803 */
[----:B------:R-:W-:Y:S01]  /*6700*/  FFMA.FTZ R7, R12, UR4, -R3 ;  /* 0x000000040c077c23 */ /* 0x000fe20008010803 */
[----:B--2---:R-:W-:Y:S02]  /*6710*/  FFMA.FTZ R2, R37, UR4, -R4 ;  /* 0x0000000425027c23 */ /* 0x004fe40008010804 */
[----:B------:R2:W-:Y:S01]  /*6720*/  MUFU.EX2 R176, R6 ;  /* 0x0000000600b07308 */ /* 0x0005e20000000800 */
[----:B---3--:R-:W-:-:S03]  /*6730*/  F2FP.F16.F32.PACK_AB R30, R191, R179 ;  /* 0x000000b3bf1e723e */ /* 0x008fc600000000ff */
[----:B------:R3:W-:Y:S01]  /*6740*/  MUFU.EX2 R185, R2 ;  /* 0x0000000200b97308 */ /* 0x0007e20000000800 */
[----:B----4-:R-:W-:-:S03]  /*6750*/  FFMA.FTZ R5, R34, UR4, -R4 ;  /* 0x0000000422057c23 */ /* 0x010fc60008010804 */
[----:B------:R-:W-:Y:S01]  /*6760*/  MUFU.EX2 R202, R7 ;  /* 0x0000000700ca7308 */ /* 0x000fe20000000800 */
[----:B-1----:R-:W-:-:S03]  /*6770*/  FMNMX.FTZ R134, R0, R134, !PT ;  /* 0x0000008600867209 */ /* 0x002fc60007810000 */
[----:B------:R1:W-:Y:S01]  /*6780*/  MUFU.EX2 R140, R5 ;  /* 0x00000005008c7308 */ /* 0x0003e20000000800 */
[--C-:B--2---:R-:W-:Y:S01]  /*6790*/  FFMA.FTZ R6, R14, UR4, -R3.reuse ;  /* 0x000000040e067c23 */ /* 0x104fe20008010803 */
[----:B------:R-:W-:Y:S01]  /*67a0*/  FMUL.FTZ R0, R134, UR4 ;  /* 0x0000000486007c20 */ /* 0x000fe20008410000 */
[----:B---3--:R-:W-:Y:S02]  /*67b0*/  FFMA.FTZ R2, R35, UR4, -R4 ;  /* 0x0000000423027c23 */ /* 0x008fe40008010804 */
[----:B------:R2:W-:Y:S04]  /*67c0*/  MUFU.EX2 R186, R6 ;  /* 0x0000000600ba7308 */ /* 0x0005e80000000800 */
[----:B------:R3:W-:Y:S01]  /*67d0*/  MUFU.EX2 R201, R2 ;  /* 0x0000000200c97308 */ /* 0x0007e20000000800 */
[----:B-1----:R-:W-:-:S04]  /*67e0*/  FFMA.FTZ R5, R18, UR4, -R3 ;  /* 0x0000000412057c23 */ /* 0x002fc80008010803 */
[----:B------:R1:W-:Y:S01]  /*67f0*/  MUFU.EX2 R204, R5 ;  /* 0x0000000500cc7308 */ /* 0x0003e20000000800 */
[--C-:B--2---:R-:W-:Y:S01]  /*6800*/  FFMA.FTZ R6, R11, UR4, -R3.reuse ;  /* 0x000000040b067c23 */ /* 0x104fe20008010803 */
[----:B---3--:R-:W-:-:S03]  /*6810*/  FFMA.FTZ R2, R32, UR4, -R3 ;  /* 0x0000000420027c23 */ /* 0x008fc60008010803 */
[----:B------:R-:W-:Y:S04]  /*6820*/  MUFU.EX2 R141, R6 ;  /* 0x00000006008d7308 */ /* 0x000fe80000000800 */
[----:B------:R2:W3:Y:S01]  /*6830*/  MUFU.EX2 R177, R2 ;  /* 0x0000000200b17308 */ /* 0x0004e20000000800 */
[----:B-1----:R-:W-:-:S04]  /*6840*/  FFMA.FTZ R5, R13, UR4, -R3 ;  /* 0x000000040d057c23 */ /* 0x002fc80008010803 */
[----:B------:R1:W-:Y:S01]  /*6850*/  MUFU.EX2 R194, R5 ;  /* 0x0000000500c27308 */ /* 0x0003e20000000800 */
[----:B--2---:R-:W-:Y:S01]  /*6860*/  FFMA.FTZ R2, R17, UR4, -R3 ;  /* 0x0000000411027c23 */ /* 0x004fe20008010803 */
[----:B---3--:R-:W-:-:S03]  /*6870*/  F2FP.F16.F32.PACK_AB R29, R176, R177 ;  /* 0x000000b1b01d723e */ /* 0x008fc600000000ff */
[----:B------:R2:W3:Y:S01]  /*6880*/  MUFU.EX2 R190, R2 ;  /* 0x0000000200be7308 */ /* 0x0004e20000000800 */
[----:B-1----:R-:W-:-:S04]  /*6890*/  LOP3.LUT R5, R147, 0x200, R156, 0xf8, !PT ;  /* 0x0000020093057812 */ /* 0x002fc800078ef89c */
[----:B------:R-:W-:-:S05]  /*68a0*/  LEA R5, R5, UR5, 0x1 ;  /* 0x0000000505057c11 */ /* 0x000fca000f8e08ff */
[----:B------:R-:W-:Y:S02]  /*68b0*/  IMAD.IADD R6, R180, 0x1, R5 ;  /* 0x00000001b4067824 */ /* 0x000fe400078e0205 */
[----:B--2---:R-:W-:Y:S01]  /*68c0*/  FMUL.FTZ R2, R136, UR4 ;  /* 0x0000000488027c20 */ /* 0x004fe20008410000 */
[----:B---3--:R-:W-:Y:S02]  /*68d0*/  F2FP.F16.F32.PACK_AB R31, R190, R204 ;  /* 0x000000ccbe1f723e */ /* 0x008fe400000000ff */
[----:B------:R-:W-:Y:S02]  /*68e0*/  LDSM.16.MT88.4 R40, [R6+0xc800] ;  /* 0x00c800000628783b */ /* 0x000fe40000004200 */
[----:B------:R-:W-:Y:S02]  /*68f0*/  FSEL R2, R2, RZ, P0 ;  /* 0x000000ff02027208 */ /* 0x000fe40000000000 */
[----:B------:R-:W-:Y:S01]  /*6900*/  LDSM.16.MT88.4 R172, [R6+0xd800] ;  /* 0x00d8000006ac783b */ /* 0x000fe20000004200 */
[----:B------:R-:W-:-:S02]  /*6910*/  FSETP.NEU.FTZ.AND P0, PT, R134, -INF , PT ;  /* 0xff8000008600780b */ /* 0x000fc40003f1d000 */
[--C-:B------:R-:W-:Y:S01]  /*6920*/  FFMA.FTZ R8, R33, UR4, -R2.reuse ;  /* 0x0000000421087c23 */ /* 0x100fe20008010802 */
[--C-:B------:R-:W-:Y:S01]  /*6930*/  FFMA.FTZ R7, R19, UR4, -R2.reuse ;  /* 0x0000000413077c23 */ /* 0x100fe20008010802 */
[----:B------:R-:W1:Y:S01]  /*6940*/  LDSM.16.MT88.4 R32, [R6+0xc000] ;  /* 0x00c000000620783b */ /* 0x000e620000004200 */
[----:B------:R-:W-:Y:S01]  /*6950*/  FSEL R0, R0, RZ, P0 ;  /* 0x000000ff00007208 */ /* 0x000fe20000000000 */
[----:B------:R2:W-:Y:S01]  /*6960*/  MUFU.EX2 R139, R8 ;  /* 0x00000008008b7308 */ /* 0x0005e20000000800 */
[--C-:B------:R-:W-:Y:S01]  /*6970*/  FFMA.FTZ R9, R20, UR4, -R2.reuse ;  /* 0x0000000414097c23 */ /* 0x100fe20008010802 */
[----:B------:R-:W-:Y:S02]  /*6980*/  F2FP.F16.F32.PACK_AB R20, R193, R185 ;  /* 0x000000b9c114723e */ /* 0x000fe400000000ff */
[----:B------:R3:W-:Y:S04]  /*6990*/  MUFU.EX2 R138, R7 ;  /* 0x00000007008a7308 */ /* 0x0007e80000000800 */
[----:B------:R4:W-:Y:S01]  /*69a0*/  MUFU.EX2 R189, R9 ;  /* 0x0000000900bd7308 */ /* 0x0009e20000000800 */
[----:B--2---:R-:W-:Y:S01]  /*69b0*/  FFMA.FTZ R8, R21, UR4, -R2 ;  /* 0x0000000415087c23 */ /* 0x004fe20008010802 */
[----:B------:R-:W-:-:S03]  /*69c0*/  F2FP.F16.F32.PACK_AB R21, R194, R186 ;  /* 0x000000bac215723e */ /* 0x000fc600000000ff */
[----:B------:R2:W5:Y:S01]  /*69d0*/  MUFU.EX2 R205, R8 ;  /* 0x0000000800cd7308 */ /* 0x0005620000000800 */
[----:B---3--:R-:W-:Y:S01]  /*69e0*/  FFMA.FTZ R7, R22, UR4, -R2 ;  /* 0x0000000416077c23 */ /* 0x008fe20008010802 */
[----:B------:R-:W-:Y:S01]  /*69f0*/  F2FP.F16.F32.PACK_AB R22, R140, R201 ;  /* 0x000000c98c16723e */ /* 0x000fe200000000ff */
[----:B----4-:R-:W-:Y:S02]  /*6a00*/  FFMA.FTZ R9, R46, UR4, -R0 ;  /* 0x000000042e097c23 */ /* 0x010fe40008010800 */
[----:B------:R3:W-:Y:S04]  /*6a10*/  MUFU.EX2 R187, R7 ;  /* 0x0000000700bb7308 */ /* 0x0007e80000000800 */
[----:B------:R-:W-:Y:S01]  /*6a20*/  MUFU.EX2 R207, R9 ;  /* 0x0000000900cf7308 */ /* 0x000fe20000000800 */
[----:B--2---:R-:W-:Y:S01]  /*6a30*/  FFMA.FTZ R8, R23, UR4, -R2 ;  /* 0x0000000417087c23 */ /* 0x004fe20008010802 */
[----:B-----5:R-:W-:-:S02]  /*6a40*/  F2FP.F16.F32.PACK_AB R26, R205, R189 ;  /* 0x000000bdcd1a723e */ /* 0x020fc400000000ff */
[----:B------:R-:W-:Y:S01]  /*6a50*/  F2FP.F16.F32.PACK_AB R23, R141, R202 ;  /* 0x000000ca8d17723e */ /* 0x000fe200000000ff */
[----:B------:R2:W4:Y:S01]  /*6a60*/  MUFU.EX2 R195, R8 ;  /* 0x0000000800c37308 */ /* 0x0005220000000800 */
[----:B---3--:R-:W-:Y:S01]  /*6a70*/  FFMA.FTZ R7, R24, UR4, -R2 ;  /* 0x0000000418077c23 */ /* 0x008fe20008010802 */
[----:B------:R-:W-:Y:S01]  /*6a80*/  F2FP.F16.F32.PACK_AB R24, R138, R139 ;  /* 0x0000008b8a18723e */ /* 0x000fe200000000ff */
[----:B-1----:R-:W-:Y:S01]  /*6a90*/  HMMA.16816.F32 R36, R28, R32, RZ ;  /* 0x000000201c24723c */ /* 0x002fe200000018ff */
[----:B------:R-:W-:Y:S01]  /*6aa0*/  FADD.FTZ R138, R139, R138 ;  /* 0x0000008a8b8a7221 */ /* 0x000fe20000010000 */
[----:B------:R1:W-:Y:S01]  /*6ab0*/  MUFU.EX2 R203, R7 ;  /* 0x0000000700cb7308 */ /* 0x0003e20000000800 */
[----:B------:R-:W-:Y:S02]  /*6ac0*/  IMAD.MOV.U32 R139, RZ, RZ, R202 ;  /* 0x000000ffff8b7224 */ /* 0x000fe400078e00ca */
[----:B--2---:R-:W-:Y:S01]  /*6ad0*/  FFMA.FTZ R8, R25, UR4, -R2 ;  /* 0x0000000419087c23 */ /* 0x004fe20008010802 */
[----:B----4-:R-:W-:-:S03]  /*6ae0*/  F2FP.F16.F32.PACK_AB R16, R195, R187 ;  /* 0x000000bbc310723e */ /* 0x010fc600000000ff */
[----:B------:R2:W3:Y:S01]  /*6af0*/  MUFU.EX2 R142, R8 ;  /* 0x00000008008e7308 */ /* 0x0004e20000000800 */
[----:B-1----:R-:W-:-:S04]  /*6b00*/  FFMA.FTZ R7, R64, UR4, -R0 ;  /* 0x0000000440077c23 */ /* 0x002fc80008010800 */
[----:B------:R1:W-:Y:S06]  /*6b10*/  MUFU.EX2 R137, R7 ;  /* 0x0000000700897308 */ /* 0x0003ec0000000800 */
[----:B------:R-:W-:Y:S01]  /*6b20*/  HMMA.16816.F32 R160, R20, R40, R36 ;  /* 0x0000002814a0723c */ /* 0x000fe20000001824 */
[----:B------:R-:W-:Y:S01]  /*6b30*/  LDSM.16.MT88.4 R36, [R5+0xe000] ;  /* 0x00e000000524783b */ /* 0x000fe20000004200 */
[----:B--2---:R-:W-:Y:S01]  /*6b40*/  FFMA.FTZ R8, R63, UR4, -R0 ;  /* 0x000000043f087c23 */ /* 0x004fe20008010800 */
[----:B---3--:R-:W-:-:S03]  /*6b50*/  F2FP.F16.F32.PACK_AB R18, R142, R203 ;  /* 0x000000cb8e12723e */ /* 0x008fc600000000ff */
[----:B------:R2:W3:Y:S01]  /*6b60*/  MUFU.EX2 R132, R8 ;  /* 0x0000000800847308 */ /* 0x0004e20000000800 */
[----:B-1----:R-:W-:-:S04]  /*6b70*/  FFMA.FTZ R7, R62, UR4, -R0 ;  /* 0x000000043e077c23 */ /* 0x002fc80008010800 */
[----:B------:R1:W-:Y:S01]  /*6b80*/  MUFU.EX2 R188, R7 ;  /* 0x0000000700bc7308 */ /* 0x0003e20000000800 */
[----:B--2---:R-:W-:Y:S01]  /*6b90*/  FFMA.FTZ R8, R52, UR4, -R0 ;  /* 0x0000000434087c23 */ /* 0x004fe20008010800 */
[----:B---3--:R-:W-:Y:S01]  /*6ba0*/  F2FP.F16.F32.PACK_AB R25, R132, R137 ;  /* 0x000000898419723e */ /* 0x008fe200000000ff */
[----:B------:R-:W-:Y:S01]  /*6bb0*/  FADD.FTZ R132, R137, R132 ;  /* 0x0000008489847221 */ /* 0x000fe20000010000 */
[----:B------:R-:W-:Y:S01]  /*6bc0*/  IMAD.MOV.U32 R137, RZ, RZ, R201 ;  /* 0x000000ffff897224 */ /* 0x000fe200078e00c9 */
[----:B------:R-:W2:Y:S01]  /*6bd0*/  MUFU.EX2 R206, R8 ;  /* 0x0000000800ce7308 */ /* 0x000ea20000000800 */
[----:B-1----:R-:W-:-:S04]  /*6be0*/  FFMA.FTZ R7, R48, UR4, -R0 ;  /* 0x0000000430077c23 */ /* 0x002fc80008010800 */
[----:B------:R1:W-:Y:S01]  /*6bf0*/  MUFU.EX2 R192, R7 ;  /* 0x0000000700c07308 */ /* 0x0003e20000000800 */
[----:B--2---:R-:W-:Y:S01]  /*6c00*/  F2FP.F16.F32.PACK_AB R27, R206, R188 ;  /* 0x000000bcce1b723e */ /* 0x004fe200000000ff */
[--C-:B------:R-:W-:Y:S02]  /*6c10*/  FFMA.FTZ R8, R47, UR4, -R0.reuse ;  /* 0x000000042f087c23 */ /* 0x100fe40008010800 */
[----:B------:R-:W2:Y:S01]  /*6c20*/  LDSM.16.MT88.4 R44, [R6+0xe000] ;  /* 0x00e00000062c783b */ /* 0x000ea20000004200 */
[----:B-1----:R-:W-:Y:S01]  /*6c30*/  FFMA.FTZ R7, R49, UR4, -R0 ;  /* 0x0000000431077c23 */ /* 0x002fe20008010800 */
[----:B------:R1:W3:Y:S02]  /*6c40*/  MUFU.EX2 R200, R8 ;  /* 0x0000000800c87308 */ /* 0x0002e40000000800 */
[C---:B------:R-:W-:Y:S02]  /*6c50*/  HMMA.16816.F32 R12, R24.reuse, R32, RZ ;  /* 0x00000020180c723c */ /* 0x040fe400000018ff */
[----:B------:R-:W4:Y:S06]  /*6c60*/  MUFU.EX2 R143, R7 ;  /* 0x00000007008f7308 */ /* 0x000f2c0000000800 */
[----:B------:R-:W-:Y:S01]  /*6c70*/  HMMA.16816.F32 R52, R24, R34, RZ ;  /* 0x000000221834723c */ /* 0x000fe200000018ff */
[----:B-1----:R-:W1:Y:S01]  /*6c80*/  LDSM.16.MT88.4 R8, [R5+0xc000] ;  /* 0x00c000000508783b */ /* 0x002e620000004200 */
[----:B---3--:R-:W-:-:S06]  /*6c90*/  F2FP.F16.F32.PACK_AB R17, R200, R192 ;  /* 0x000000c0c811723e */ /* 0x008fcc00000000ff */
[----:B------:R-:W-:Y:S01]  /*6ca0*/  HMMA.16816.F32 R48, R28, R34, RZ ;  /* 0x000000221c30723c */ /* 0x000fe200000018ff */
[----:B----4-:R-:W-:Y:S01]  /*6cb0*/  F2FP.F16.F32.PACK_AB R19, R143, R207 ;  /* 0x000000cf8f13723e */ /* 0x010fe200000000ff */
[----:B------:R-:W-:Y:S01]  /*6cc0*/  LDSM.16.MT88.4 R32, [R5+0xc800] ;  /* 0x00c800000520783b */ /* 0x000fe20000004200 */
[----:B------:R-:W-:-:S04]  /*6cd0*/  FFMA.FTZ R7, R123, UR4, -R4 ;  /* 0x000000047b077c23 */ /* 0x000fc80008010804 */
[----:B------:R3:W-:Y:S01]  /*6ce0*/  MUFU.EX2 R250, R7 ;  /* 0x0000000700fa7308 */ /* 0x0007e20000000800 */
[C---:B------:R-:W-:Y:S01]  /*6cf0*/  HMMA.16816.F32 R164, R16.reuse, R40, R12 ;  /* 0x0000002810a4723c */ /* 0x040fe2000000180c */
[----:B------:R-:W4:Y:S07]  /*6d00*/  LDSM.16.MT88.4 R12, [R6+0xe800] ;  /* 0x00e80000060c783b */ /* 0x000f2e0000004200 */
[----:B------:R-:W-:Y:S01]  /*6d10*/  HMMA.16816.F32 R168, R16, R42, R52 ;  /* 0x0000002a10a8723c */ /* 0x000fe20000001834 */
[----:B---3--:R-:W-:-:S07]  /*6d20*/  FFMA.FTZ R7, R121, UR4, -R4 ;  /* 0x0000000479077c23 */ /* 0x008fce0008010804 */
[-C--:B--2---:R-:W-:Y:S01]  /*6d30*/  HMMA.16816.F32 R68, R28, R44.reuse, RZ ;  /* 0x0000002c1c44723c */ /* 0x084fe200000018ff */
[----:B------:R2:W-:Y:S07]  /*6d40*/  MUFU.EX2 R252, R7 ;  /* 0x0000000700fc7308 */ /* 0x0005ee0000000800 */
[----:B------:R-:W-:Y:S01]  /*6d50*/  HMMA.16816.F32 R64, R24, R44, RZ ;  /* 0x0000002c1840723c */ /* 0x000fe200000018ff */
[----:B--2---:R-:W-:-:S07]  /*6d60*/  FFMA.FTZ R7, R86, UR4, -R3 ;  /* 0x0000000456077c23 */ /* 0x004fce0008010803 */
[----:B------:R-:W-:Y:S01]  /*6d70*/  HMMA.16816.F32 R104, R20, R42, R48 ;  /* 0x0000002a1468723c */ /* 0x000fe20000001830 */
[----:B------:R2:W-:Y:S07]  /*6d80*/  MUFU.EX2 R245, R7 ;  /* 0x0000000700f57308 */ /* 0x0005ee0000000800 */
[-C--:B------:R-:W-:Y:S08]  /*6d90*/  HMMA.16816.F32 R60, R24, R46.reuse, RZ ;  /* 0x0000002e183c723c */ /* 0x080ff000000018ff */
[----:B------:R-:W-:Y:S01]  /*6da0*/  HMMA.16816.F32 R52, R28, R46, RZ ;  /* 0x0000002e1c34723c */ /* 0x000fe200000018ff */
[----:B--2---:R-:W-:-:S04]  /*6db0*/  FFMA.FTZ R7, R85, UR4, -R3 ;  /* 0x0000000455077c23 */ /* 0x004fc80008010803 */
[----:B------:R2:W-:Y:S03]  /*6dc0*/  MUFU.EX2 R248, R7 ;  /* 0x0000000700f87308 */ /* 0x0005e60000000800 */
[-C--:B-1----:R-:W-:Y:S08]  /*6dd0*/  HMMA.16816.F32 R56, R28, R8.reuse, RZ ;  /* 0x000000081c38723c */ /* 0x082ff000000018ff */
[----:B------:R-:W-:Y:S01]  /*6de0*/  HMMA.16816.F32 R48, R24, R8, RZ ;  /* 0x000000081830723c */ /* 0x000fe200000018ff */
[----:B--2---:R-:W-:-:S04]  /*6df0*/  FFMA.FTZ R7, R101, UR4, -R2 ;  /* 0x0000000465077c23 */ /* 0x004fc80008010802 */
[----:B------:R1:W-:Y:S03]  /*6e00*/  MUFU.EX2 R243, R7 ;  /* 0x0000000700f37308 */ /* 0x0003e60000000800 */
[-C--:B------:R-:W-:Y:S08]  /*6e10*/  HMMA.16816.F32 R44, R24, R10.reuse, RZ ;  /* 0x0000000a182c723c */ /* 0x080ff000000018ff */
[----:B------:R-:W-:Y:S01]  /*6e20*/  HMMA.16816.F32 R40, R28, R10, RZ ;  /* 0x0000000a1c28723c */ /* 0x000fe200000018ff */
[----:B------:R-:W2:Y:S01]  /*6e30*/  LDSM.16.MT88.4 R8, [R5+0xe800] ;  /* 0x00e800000508783b */ /* 0x000ea20000004200 */
[----:B-1----:R-:W-:-:S06]  /*6e40*/  FFMA.FTZ R7, R119, UR4, -R2 ;  /* 0x0000000477077c23 */ /* 0x002fcc0008010802 */
[-C--:B----4-:R-:W-:Y:S01]  /*6e50*/  HMMA.16816.F32 R96, R20, R12.reuse, R68 ;  /* 0x0000000c1460723c */ /* 0x090fe20000001844 */
[----:B------:R1:W-:Y:S07]  /*6e60*/  MUFU.EX2 R235, R7 ;  /* 0x0000000700eb7308 */ /* 0x0003ee0000000800 */
[----:B------:R-:W-:Y:S01]  /*6e70*/  HMMA.16816.F32 R88, R16, R12, R64 ;  /* 0x0000000c1058723c */ /* 0x000fe20000001840 */
[----:B------:R-:W-:-:S04]  /*6e80*/  FFMA.FTZ R12, R120, UR4, -R4 ;  /* 0x00000004780c7c23 */ /* 0x000fc80008010804 */
[----:B------:R3:W-:Y:S01]  /*6e90*/  MUFU.EX2 R249, R12 ;  /* 0x0000000c00f97308 */ /* 0x0007e20000000800 */
[----:B-1----:R-:W-:Y:S02]  /*6ea0*/  FFMA.FTZ R7, R117, UR4, -R0 ;  /* 0x0000000475077c23 */ /* 0x002fe40008010800 */
[-C--:B------:R-:W-:Y:S02]  /*6eb0*/  HMMA.16816.F32 R76, R20, R32.reuse, R56 ;  /* 0x00000020144c723c */ /* 0x080fe40000001838 */
[----:B------:R1:W-:Y:S06]  /*6ec0*/  MUFU.EX2 R227, R7 ;  /* 0x0000000700e37308 */ /* 0x0003ec0000000800 */
[----:B------:R-:W-:Y:S01]  /*6ed0*/  HMMA.16816.F32 R72, R16, R32, R48 ;  /* 0x000000201048723c */ /* 0x000fe20000001830 */
[----:B---3--:R-:W-:-:S04]  /*6ee0*/  FFMA.FTZ R12, R122, UR4, -R4 ;  /* 0x000000047a0c7c23 */ /* 0x008fc80008010804 */
[----:B------:R3:W-:Y:S03]  /*6ef0*/  MUFU.EX2 R251, R12 ;  /* 0x0000000c00fb7308 */ /* 0x0007e60000000800 */
[----:B------:R-:W-:Y:S01]  /*6f00*/  HMMA.16816.F32 R68, R16, R34, R44 ;  /* 0x000000221044723c */ /* 0x000fe2000000182c */
[----:B-1----:R-:W-:-:S04]  /*6f10*/  FFMA.FTZ R7, R115, UR4, -R0 ;  /* 0x0000000473077c23 */ /* 0x002fc80008010800 */
[----:B------:R1:W-:Y:S03]  /*6f20*/  MUFU.EX2 R234, R7 ;  /* 0x0000000700ea7308 */ /* 0x0003e60000000800 */
[----:B------:R-:W-:Y:S01]  /*6f30*/  HMMA.16816.F32 R64, R20, R34, R40 ;  /* 0x000000221440723c */ /* 0x000fe20000001828 */
[----:B------:R-:W-:Y:S01]  /*6f40*/  LDSM.16.MT88.4 R40, [R6+0xd000] ;  /* 0x00d000000628783b */ /* 0x000fe20000004200 */
[----:B---3--:R-:W-:-:S06]  /*6f50*/  FFMA.FTZ R12, R87, UR4, -R3 ;  /* 0x00000004570c7c23 */ /* 0x008fcc0008010803 */
[----:B------:R-:W-:Y:S01]  /*6f60*/  HMMA.16816.F32 R32, R28, R36, RZ ;  /* 0x000000241c20723c */ /* 0x000fe200000018ff */
[----:B------:R3:W4:Y:S01]  /*6f70*/  MUFU.EX2 R246, R12 ;  /* 0x0000000c00f67308 */ /* 0x0007220000000800 */
[----:B-1----:R-:W-:-:S04]  /*6f80*/  FFMA.FTZ R7, R126, UR4, -R4 ;  /* 0x000000047e077c23 */ /* 0x002fc80008010804 */
[----:B------:R1:W-:Y:S02]  /*6f90*/  MUFU.EX2 R224, R7 ;  /* 0x0000000700e07308 */ /* 0x0003e40000000800 */
[----:B------:R-:W-:Y:S01]  /*6fa0*/  HMMA.16816.F32 R44, R24, R36, RZ ;  /* 0x00000024182c723c */ /* 0x000fe200000018ff */
[----:B---3--:R-:W-:-:S07]  /*6fb0*/  FFMA.FTZ R12, R84, UR4, -R3 ;  /* 0x00000004540c7c23 */ /* 0x008fce0008010803 */
[----:B------:R-:W-:Y:S01]  /*6fc0*/  HMMA.16816.F32 R80, R20, R14, R52 ;  /* 0x0000000e1450723c */ /* 0x000fe20000001834 */
[----:B----4-:R-:W-:Y:S01]  /*6fd0*/  F2FP.F16.F32.PACK_AB R13, R245, R246 ;  /* 0x000000f6f50d723e */ /* 0x010fe200000000ff */
[----:B------:R3:W4:Y:S01]  /*6fe0*/  MUFU.EX2 R247, R12 ;  /* 0x0000000c00f77308 */ /* 0x0007220000000800 */
[----:B-1----:R-:W-:-:S05]  /*6ff0*/  FFMA.FTZ R7, R124, UR4, -R4 ;  /* 0x000000047c077c23 */ /* 0x002fca0008010804 */
[-C--:B------:R-:W-:Y:S01]  /*7000*/  HMMA.16816.F32 R52, R24, R38.reuse, RZ ;  /* 0x000000261834723c */ /* 0x080fe200000018ff */
[----:B------:R1:W-:Y:S07]  /*7010*/  MUFU.EX2 R223, R7 ;  /* 0x0000000700df7308 */ /* 0x0003ee0000000800 */
[----:B------:R-:W-:Y:S01]  /*7020*/  HMMA.16816.F32 R48, R28, R38, RZ ;  /* 0x000000261c30723c */ /* 0x000fe200000018ff */
[----:B------:R-:W5:Y:S01]  /*7030*/  LDSM.16.MT88.4 R36, [R6+0xf000] ;  /* 0x00f000000624783b */ /* 0x000f620000004200 */
[----:B---3--:R-:W-:-:S04]  /*7040*/  FFMA.FTZ R12, R108, UR4, -R2 ;  /* 0x000000046c0c7c23 */ /* 0x008fc80008010802 */
[----:B------:R3:W-:Y:S01]  /*7050*/  MUFU.EX2 R242, R12 ;  /* 0x0000000c00f27308 */ /* 0x0007e20000000800 */
[----:B-1----:R-:W-:Y:S01]  /*7060*/  FFMA.FTZ R7, R111, UR4, -R3 ;  /* 0x000000046f077c23 */ /* 0x002fe20008010803 */
[----:B------:R-:W-:Y:S01]  /*7070*/  HMMA.16816.F32 R92, R16, R14, R60 ;  /* 0x0000000e105c723c */ /* 0x000fe2000000183c */
[----:B------:R-:W-:Y:S02]  /*7080*/  F2FP.F16.F32.PACK_AB R14, R252, R251 ;  /* 0x000000fbfc0e723e */ /* 0x000fe400000000ff */
[----:B----4-:R-:W-:Y:S01]  /*7090*/  F2FP.F16.F32.PACK_AB R15, R248, R247 ;  /* 0x000000f7f80f723e */ /* 0x010fe200000000ff */
[----:B------:R1:W-:Y:S04]  /*70a0*/  MUFU.EX2 R218, R7 ;  /* 0x0000000700da7308 */ /* 0x0003e80000000800 */
[----:B--2---:R-:W-:Y:S01]  /*70b0*/  HMMA.16816.F32 R60, R20, R8, R32 ;  /* 0x00000008143c723c */ /* 0x004fe20000001820 */
[----:B------:R-:W-:Y:S01]  /*70c0*/  LDSM.16.MT88.4 R32, [R5+0xf000] ;  /* 0x00f000000520783b */ /* 0x000fe20000004200 */
[----:B---3--:R-:W-:-:S06]  /*70d0*/  FFMA.FTZ R12, R100, UR4, -R2 ;  /* 0x00000004640c7c23 */ /* 0x008fcc0008010802 */
[C---:B------:R-:W-:Y:S01]  /*70e0*/  HMMA.16816.F32 R56, R16.reuse, R8, R44 ;  /* 0x000000081038723c */ /* 0x040fe2000000182c */
[----:B------:R-:W-:Y:S01]  /*70f0*/  FFMA.FTZ R8, R118, UR4, -R0 ;  /* 0x0000000476087c23 */ /* 0x000fe20008010800 */
[----:B------:R2:W3:Y:S01]  /*7100*/  MUFU.EX2 R244, R12 ;  /* 0x0000000c00f47308 */ /* 0x0004e20000000800 */
[----:B-1----:R-:W-:Y:S01]  /*7110*/  FFMA.FTZ R7, R112, UR4, -R3 ;  /* 0x0000000470077c23 */ /* 0x002fe20008010803 */
[----:B------:R-:W1:Y:S02]  /*7120*/  LDSM.16.MT88.4 R44, [R5+0xd000] ;  /* 0x00d00000052c783b */ /* 0x000e640000004200 */
[----:B------:R4:W5:Y:S02]  /*7130*/  MUFU.EX2 R233, R8 ;  /* 0x0000000800e97308 */ /* 0x0009640000000800 */
[-C--:B------:R-:W-:Y:S02]  /*7140*/  HMMA.16816.F32 R52, R16, R10.reuse, R52 ;  /* 0x0000000a1034723c */ /* 0x080fe40000001834 */
[----:B------:R5:W-:Y:S06]  /*7150*/  MUFU.EX2 R221, R7 ;  /* 0x0000000700dd7308 */ /* 0x000bec0000000800 */
[----:B------:R-:W-:Y:S01]  /*7160*/  HMMA.16816.F32 R48, R20, R10, R48 ;  /* 0x0000000a1430723c */ /* 0x000fe20000001830 */
[----:B--2---:R-:W-:-:S02]  /*7170*/  F2FP.F16.F32.PACK_AB R12, R250, R249 ;  /* 0x000000f9fa0c723e */ /* 0x004fc400000000ff */
[----:B---3--:R-:W-:Y:S01]  /*7180*/  F2FP.F16.F32.PACK_AB R10, R235, R244 ;  /* 0x000000f4eb0a723e */ /* 0x008fe200000000ff */
[----:B----4-:R-:W-:Y:S01]  /*7190*/  FFMA.FTZ R8, R116, UR4, -R0 ;  /* 0x0000000474087c23 */ /* 0x010fe20008010800 */
[----:B-----5:R-:W-:-:S03]  /*71a0*/  F2FP.F16.F32.PACK_AB R9, R227, R233 ;  /* 0x000000e9e309723e */ /* 0x020fc600000000ff */
[----:B------:R2:W3:Y:S01]  /*71b0*/  MUFU.EX2 R229, R8 ;  /* 0x0000000800e57308 */ /* 0x0004e20000000800 */
[C---:B------:R-:W-:Y:S01]  /*71c0*/  HMMA.16816.F32 R84, R12.reuse, R36, R96 ;  /* 0x000000240c54723c */ /* 0x040fe20000001860 */
[----:B------:R-:W-:Y:S01]  /*71d0*/  FFMA.FTZ R7, R110, UR4, -R2 ;  /* 0x000000046e077c23 */ /* 0x000fe20008010802 */
[----:B------:R-:W-:Y:S03]  /*71e0*/  LDSM.16.MT88.4 R96, [R6+0xf800] ;  /* 0x00f800000660783b */ /* 0x000fe60000004200 */
[----:B------:R-:W-:Y:S03]  /*71f0*/  MUFU.EX2 R215, R7 ;  /* 0x0000000700d77308 */ /* 0x000fe60000000800 */
[----:B------:R-:W-:Y:S01]  /*7200*/  HMMA.16816.F32 R160, R12, R40, R160 ;  /* 0x000000280ca0723c */ /* 0x000fe200000018a0 */
[----:B--2---:R-:W-:-:S02]  /*7210*/  F2FP.F16.F32.PACK_AB R8, R243, R242 ;  /* 0x000000f2f308723e */ /* 0x004fc400000000ff */
[----:B---3--:R-:W-:-:S05]  /*7220*/  F2FP.F16.F32.PACK_AB R11, R234, R229 ;  /* 0x000000e5ea0b723e */ /* 0x008fca00000000ff */
[----:B-1----:R-:W-:Y:S08]  /*7230*/  HMMA.16816.F32 R144, R12, R44, R76 ;  /* 0x0000002c0c90723c */ /* 0x002ff0000000184c */
[----:B------:R-:W-:Y:S01]  /*7240*/  HMMA.16816.F32 R88, R8, R36, R88 ;  /* 0x000000240858723c */ /* 0x000fe20000001858 */
[--C-:B------:R-:W-:Y:S01]  /*7250*/  FFMA.FTZ R36, R125, UR4, -R4.reuse ;  /* 0x000000047d247c23 */ /* 0x100fe20008010804 */
[----:B------:R-:W-:-:S03]  /*7260*/  FFMA.FTZ R4, R127, UR4, -R4 ;  /* 0x000000047f047c23 */ /* 0x000fc60008010804 */
[----:B------:R1:W-:Y:S03]  /*7270*/  MUFU.EX2 R226, R36 ;  /* 0x0000002400e27308 */ /* 0x0003e60000000800 */
[C---:B------:R-:W-:Y:S01]  /*7280*/  HMMA.16816.F32 R164, R8.reuse, R40, R164 ;  /* 0x0000002808a4723c */ /* 0x040fe200000018a4 */
[----:B------:R2:W-:Y:S07]  /*7290*/  MUFU.EX2 R225, R4 ;  /* 0x0000000400e17308 */ /* 0x0005ee0000000800 */
[----:B------:R-:W-:Y:S01]  /*72a0*/  HMMA.16816.F32 R168, R8, R42, R168 ;  /* 0x0000002a08a8723c */ /* 0x000fe200000018a8 */
[--C-:B-1----:R-:W-:Y:S01]  /*72b0*/  FFMA.FTZ R36, R113, UR4, -R3.reuse ;  /* 0x0000000471247c23 */ /* 0x102fe20008010803 */
[----:B--2---:R-:W-:Y:S01]  /*72c0*/  FFMA.FTZ R4, R114, UR4, -R3 ;  /* 0x0000000472047c23 */ /* 0x004fe20008010803 */
[----:B------:R-:W-:-:S05]  /*72d0*/  FFMA.FTZ R3, R131, UR4, -R2 ;  /* 0x0000000483037c23 */ /* 0x000fca0008010802 */
[----:B------:R-:W-:Y:S01]  /*72e0*/  HMMA.16816.F32 R40, R12, R42, R104 ;  /* 0x0000002a0c28723c */ /* 0x000fe20000001868 */
[----:B------:R-:W-:Y:S04]  /*72f0*/  MUFU.EX2 R222, R36 ;  /* 0x0000002400de7308 */ /* 0x000fe80000000800 */
[----:B------:R1:W2:Y:S03]  /*7300*/  MUFU.EX2 R214, R3 ;  /* 0x0000000300d67308 */ /* 0x0002a60000000800 */
[-C--:B------:R-:W-:Y:S01]  /*7310*/  HMMA.16816.F32 R92, R8, R38.reuse, R92 ;  /* 0x00000026085c723c */ /* 0x080fe2000000185c */
[----:B------:R3:W4:Y:S07]  /*7320*/  MUFU.EX2 R220, R4 ;  /* 0x0000000400dc7308 */ /* 0x00072e0000000800 */
[----:B------:R-:W-:Y:S01]  /*7330*/  HMMA.16816.F32 R104, R12, R38, R80 ;  /* 0x000000260c68723c */ /* 0x000fe20000001850 */
[----:B------:R-:W-:Y:S01]  /*7340*/  LDSM.16.MT88.4 R80, [R5+0xf800] ;  /* 0x00f800000550783b */ /* 0x000fe20000004200 */
[----:B-1----:R-:W-:Y:S01]  /*7350*/  FFMA.FTZ R3, R102, UR4, -R2 ;  /* 0x0000000466037c23 */ /* 0x002fe20008010802 */
[----:B--2---:R-:W-:-:S03]  /*7360*/  F2FP.F16.F32.PACK_AB R124, R215, R214 ;  /* 0x000000d6d77c723e */ /* 0x004fc600000000ff */
[----:B------:R1:W-:Y:S01]  /*7370*/  MUFU.EX2 R213, R3 ;  /* 0x0000000300d57308 */ /* 0x0003e20000000800 */
[----:B---3--:R-:W-:Y:S01]  /*7380*/  FFMA.FTZ R4, R109, UR4, -R2 ;  /* 0x000000046d047c23 */ /* 0x008fe20008010802 */
[--C-:B------:R-:W-:Y:S01]  /*7390*/  FFMA.FTZ R2, R103, UR4, -R0.reuse ;  /* 0x0000000467027c23 */ /* 0x100fe20008010800 */
[C---:B------:R-:W-:Y:S01]  /*73a0*/  HMMA.16816.F32 R148, R8.reuse, R44, R72 ;  /* 0x0000002c0894723c */ /* 0x040fe20000001848 */
[----:B----4-:R-:W-:Y:S01]  /*73b0*/  F2FP.F16.F32.PACK_AB R131, R221, R220 ;  /* 0x000000dcdd83723e */ /* 0x010fe200000000ff */
[----:B------:R-:W2:Y:S04]  /*73c0*/  MUFU.EX2 R212, R4 ;  /* 0x0000000400d47308 */ /* 0x000ea80000000800 */
[----:B------:R3:W-:Y:S02]  /*73d0*/  MUFU.EX2 R210, R2 ;  /* 0x0000000200d27308 */ /* 0x0007e40000000800 */
[----:B------:R-:W-:Y:S01]  /*73e0*/  HMMA.16816.F32 R152, R8, R46, R68 ;  /* 0x0000002e0898723c */ /* 0x000fe20000001844 */
[----:B-1----:R-:W-:Y:S01]  /*73f0*/  FFMA.FTZ R3, R129, UR4, -R0 ;  /* 0x0000000481037c23 */ /* 0x002fe20008010800 */
[----:B------:R-:W-:-:S03]  /*7400*/  F2FP.F16.F32.PACK_AB R129, R218, R222 ;  /* 0x000000deda81723e */ /* 0x000fc600000000ff */
[----:B------:R1:W4:Y:S03]  /*7410*/  MUFU.EX2 R209, R3 ;  /* 0x0000000300d17308 */ /* 0x0003260000000800 */
[----:B------:R-:W-:Y:S01]  /*7420*/  HMMA.16816.F32 R64, R12, R46, R64 ;  /* 0x0000002e0c40723c */ /* 0x000fe20000001840 */
[----:B--2---:R-:W-:Y:S01]  /*7430*/  F2FP.F16.F32.PACK_AB R126, R213, R212 ;  /* 0x000000d4d57e723e */ /* 0x004fe200000000ff */
[--C-:B---3--:R-:W-:Y:S01]  /*7440*/  FFMA.FTZ R2, R128, UR4, -R0.reuse ;  /* 0x0000000480027c23 */ /* 0x108fe20008010800 */
[----:B------:R-:W-:Y:S01]  /*7450*/  FFMA.FTZ R0, R130, UR4, -R0 ;  /* 0x0000000482007c23 */ /* 0x000fe20008010800 */
[----:B------:R-:W-:Y:S01]  /*7460*/  F2FP.F16.F32.PACK_AB R128, R226, R224 ;  /* 0x000000e0e280723e */ /* 0x000fe200000000ff */
[----:B------:R-:W-:Y:S01]  /*7470*/  UMOV UR4, UR15 ;  /* 0x0000000f00047c82 */ /* 0x000fe20008000000 */
[----:B------:R-:W-:Y:S02]  /*7480*/  MUFU.EX2 R211, R2 ;  /* 0x0000000200d37308 */ /* 0x000fe40000000800 */
[----:B------:R-:W-:Y:S01]  /*7490*/  HMMA.16816.F32 R72, R8, R32, R56 ;  /* 0x000000200848723c */ /* 0x000fe20000001838 */
[----:B------:R-:W-:Y:S01]  /*74a0*/  F2FP.F16.F32.PACK_AB R130, R225, R223 ;  /* 0x000000dfe182723e */ /* 0x000fe200000000ff */
[----:B------:R2:W3:Y:S01]  /*74b0*/  MUFU.EX2 R208, R0 ;  /* 0x0000000000d07308 */ /* 0x0004e20000000800 */
[----:B-1----:R-:W-:Y:S01]  /*74c0*/  IMAD.MOV.U32 R3, RZ, RZ, 0x40 ;  /* 0x00000040ff037424 */ /* 0x002fe200078e00ff */
[----:B----4-:R-:W-:-:S04]  /*74d0*/  F2FP.F16.F32.PACK_AB R125, R209, R210 ;  /* 0x000000d2d17d723e */ /* 0x010fc800000000ff */
[----:B------:R-:W-:Y:S01]  /*74e0*/  HMMA.16816.F32 R100, R12, R34, R48 ;  /* 0x000000220c64723c */ /* 0x000fe20000001830 */
[----:B------:R-:W-:Y:S01]  /*74f0*/  SEL R156, R3, 0xffffffc0, !P4 ;  /* 0xffffffc0039c7807 */ /* 0x000fe20006000000 */
[----:B------:R-:W-:-:S04]  /*7500*/  FADD.FTZ R3, R184, R178 ;  /* 0x000000b2b8037221 */ /* 0x000fc80000010000 */
[----:B------:R-:W-:Y:S02]  /*7510*/  STL [R1+0x2c], R156 ;  /* 0x00002c9c01007387 */ /* 0x000fe40000100800 */
[----:B------:R-:W-:Y:S01]  /*7520*/  HMMA.16816.F32 R68, R12, R32, R60 ;  /* 0x000000200c44723c */ /* 0x000fe2000000183c */
[----:B--2---:R-:W-:Y:S01]  /*7530*/  IMAD.IADD R0, R156, 0x1, R5 ;  /* 0x000000019c007824 */ /* 0x004fe200078e0205 */
[----:B---3--:R-:W-:Y:S01]  /*7540*/  F2FP.F16.F32.PACK_AB R127, R208, R211 ;  /* 0x000000d3d07f723e */ /* 0x008fe200000000ff */
[----:B------:R-:W1:Y:S02]  /*7550*/  LDSM.16.MT88.4 R156, [R5+0xd800] ;  /* 0x00d80000059c783b */ /* 0x000e640000004200 */
[----:B------:R-:W-:Y:S02]  /*7560*/  IMAD.IADD R2, R180, 0x1, R0 ;  /* 0x00000001b4027824 */ /* 0x000fe400078e0200 */
[----:B------:R-:W2:Y:S01]  /*7570*/  LDSM.16.MT88.4 R36, [R0+0xc000] ;  /* 0x00c000000024783b */ /* 0x000ea20000004200 */
[----:B------:R-:W-:Y:S03]  /*7580*/  HMMA.16816.F32 R76, R8, R34, R52 ;  /* 0x00000022084c723c */ /* 0x000fe60000001834 */
[----:B------:R-:W-:Y:S04]  /*7590*/  LDSM.16.MT88.4 R44, [R0+0xc800] ;  /* 0x00c80000002c783b */ /* 0x000fe80000004200 */
[----:B------:R-:W3:Y:S01]  /*75a0*/  LDSM.16.MT88.4 R56, [R2+0xc000] ;  /* 0x00c000000238783b */ /* 0x000ee20000004200 */
[-C--:B------:R-:W-:Y:S03]  /*75b0*/  HMMA.16816.F32 R160, R128, R172.reuse, R160 ;  /* 0x000000ac80a0723c */ /* 0x080fe600000018a0 */
[----:B------:R-:W4:Y:S04]  /*75c0*/  LDSM.16.MT88.4 R48, [R2+0xe000] ;  /* 0x00e000000230783b */ /* 0x000f280000004200 */
[----:B------:R-:W5:Y:S01]  /*75d0*/  LDSM.16.MT88.4 R4, [R2+0xc800] ;  /* 0x00c800000204783b */ /* 0x000f620000004200 */
[C---:B------:R-:W-:Y:S03]  /*75e0*/  HMMA.16816.F32 R164, R124.reuse, R172, R164 ;  /* 0x000000ac7ca4723c */ /* 0x040fe600000018a4 */
[----:B------:R-:W5:Y:S04]  /*75f0*/  LDSM.16.MT88.4 R52, [R0+0xe000] ;  /* 0x00e000000034783b */ /* 0x000f680000004200 */
[----:B------:R-:W5:Y:S01]  /*7600*/  LDSM.16.MT88.4 R32, [R2+0xe800] ;  /* 0x00e800000220783b */ /* 0x000f620000004200 */
[-C--:B------:R-:W-:Y:S08]  /*7610*/  HMMA.16816.F32 R168, R124, R174.reuse, R168 ;  /* 0x000000ae7ca8723c */ /* 0x080ff000000018a8 */
[C---:B------:R-:W-:Y:S01]  /*7620*/  HMMA.16816.F32 R172, R128.reuse, R174, R40 ;  /* 0x000000ae80ac723c */ /* 0x040fe20000001828 */
[----:B------:R-:W5:Y:S07]  /*7630*/  LDSM.16.MT88.4 R40, [R0+0xe800] ;  /* 0x00e800000028783b */ /* 0x000f6e0000004200 */
[-C--:B-1----:R-:W-:Y:S08]  /*7640*/  HMMA.16816.F32 R144, R128, R156.reuse, R144 ;  /* 0x0000009c8090723c */ /* 0x082ff00000001890 */
[C---:B------:R-:W-:Y:S08]  /*7650*/  HMMA.16816.F32 R148, R124.reuse, R156, R148 ;  /* 0x0000009c7c94723c */ /* 0x040ff00000001894 */
[-C--:B------:R-:W-:Y:S08]  /*7660*/  HMMA.16816.F32 R152, R124, R158.reuse, R152 ;  /* 0x0000009e7c98723c */ /* 0x080ff00000001898 */
[----:B------:R-:W-:Y:S08]  /*7670*/  HMMA.16816.F32 R156, R128, R158, R64 ;  /* 0x0000009e809c723c */ /* 0x000ff00000001840 */
[C---:B--2---:R-:W-:Y:S08]  /*7680*/  HMMA.16816.F32 R64, R28.reuse, R36, RZ ;  /* 0x000000241c40723c */ /* 0x044ff000000018ff */
[----:B---3--:R-:W-:Y:S08]  /*7690*/  HMMA.16816.F32 R112, R28, R56, RZ ;  /* 0x000000381c70723c */ /* 0x008ff000000018ff */
[----:B------:R-:W-:Y:S08]  /*76a0*/  HMMA.16816.F32 R60, R24, R36, RZ ;  /* 0x00000024183c723c */ /* 0x000ff000000018ff */
[----:B------:R-:W-:Y:S08]  /*76b0*/  HMMA.16816.F32 R116, R20, R44, R64 ;  /* 0x0000002c1474723c */ /* 0x000ff00000001840 */
[----:B----4-:R-:W-:Y:S08]  /*76c0*/  HMMA.16816.F32 R64, R28, R48, RZ ;  /* 0x000000301c40723c */ /* 0x010ff000000018ff */
[-C--:B------:R-:W-:Y:S08]  /*76d0*/  HMMA.16816.F32 R84, R128, R96.reuse, R84 ;  /* 0x000000608054723c */ /* 0x080ff00000001854 */
[C---:B------:R-:W-:Y:S08]  /*76e0*/  HMMA.16816.F32 R88, R124.reuse, R96, R88 ;  /* 0x000000607c58723c */ /* 0x040ff00000001858 */
[-C--:B------:R-:W-:Y:S08]  /*76f0*/  HMMA.16816.F32 R92, R124, R98.reuse, R92 ;  /* 0x000000627c5c723c */ /* 0x080ff0000000185c */
[C---:B------:R-:W-:Y:S08]  /*7700*/  HMMA.16816.F32 R96, R128.reuse, R98, R104 ;  /* 0x000000628060723c */ /* 0x040ff00000001868 */
[-C--:B------:R-:W-:Y:S08]  /*7710*/  HMMA.16816.F32 R68, R128, R80.reuse, R68 ;  /* 0x000000508044723c */ /* 0x080ff00000001844 */
[C---:B------:R-:W-:Y:S08]  /*7720*/  HMMA.16816.F32 R72, R124.reuse, R80, R72 ;  /* 0x000000507c48723c */ /* 0x040ff00000001848 */
[----:B------:R-:W-:Y:S08]  /*7730*/  HMMA.16816.F32 R76, R124, R82, R76 ;  /* 0x000000527c4c723c */ /* 0x000ff0000000184c */
[----:B-----5:R-:W-:Y:S08]  /*7740*/  HMMA.16816.F32 R196, R20, R4, R112 ;  /* 0x0000000414c4723c */ /* 0x020ff00000001870 */
[----:B------:R-:W-:Y:S08]  /*7750*/  HMMA.16816.F32 R80, R128, R82, R100 ;  /* 0x000000528050723c */ /* 0x000ff00000001864 */
[----:B------:R-:W-:Y:S08]  /*7760*/  HMMA.16816.F32 R104, R28, R52, RZ ;  /* 0x000000341c68723c */ /* 0x000ff000000018ff */
[----:B------:R-:W-:Y:S08]  /*7770*/  HMMA.16816.F32 R112, R20, R32, R64 ;  /* 0x000000201470723c */ /* 0x000ff00000001840 */
[C---:B------:R-:W-:Y:S08]  /*7780*/  HMMA.16816.F32 R108, R24.reuse, R56, RZ ;  /* 0x00000038186c723c */ /* 0x040ff000000018ff */
[C---:B------:R-:W-:Y:S08]  /*7790*/  HMMA.16816.F32 R100, R24.reuse, R52, RZ ;  /* 0x000000341864723c */ /* 0x040ff000000018ff */
[-C--:B------:R-:W-:Y:S08]  /*77a0*/  HMMA.16816.F32 R64, R24, R58.reuse, RZ ;  /* 0x0000003a1840723c */ /* 0x080ff000000018ff */
[----:B------:R-:W-:Y:S08]  /*77b0*/  HMMA.16816.F32 R56, R28, R58, RZ ;  /* 0x0000003a1c38723c */ /* 0x000ff000000018ff */
[----:B------:R-:W-:Y:S01]  /*77c0*/  HMMA.16816.F32 R180, R16, R44, R60 ;  /* 0x0000002c10b4723c */ /* 0x000fe2000000183c */
[----:B------:R-:W-:-:S02]  /*77d0*/  IMAD.MOV.U32 R45, RZ, RZ, R143 ;  /* 0x000000ffff2d7224 */ /* 0x000fc400078e008f */
[----:B------:R-:W-:-:S05]  /*77e0*/  IMAD.MOV.U32 R44, RZ, RZ, R142 ;  /* 0x000000ffff2c7224 */ /* 0x000fca00078e008e */
[----:B------:R-:W-:Y:S01]  /*77f0*/  HMMA.16816.F32 R60, R24, R48, RZ ;  /* 0x00000030183c723c */ /* 0x000fe200000018ff */
[----:B------:R-:W-:Y:S02]  /*7800*/  IMAD.MOV.U32 R49, RZ, RZ, R141 ;  /* 0x000000ffff317224 */ /* 0x000fe400078e008d */
[----:B------:R-:W-:-:S05]  /*7810*/  IMAD.MOV.U32 R48, RZ, RZ, R140 ;  /* 0x000000ffff307224 */ /* 0x000fca00078e008c */
[-C--:B------:R-:W-:Y:S08]  /*7820*/  HMMA.16816.F32 R140, R20, R40.reuse, R104 ;  /* 0x00000028148c723c */ /* 0x080ff00000001868 */
[----:B------:R-:W-:Y:S01]  /*7830*/  HMMA.16816.F32 R104, R16, R40, R100 ;  /* 0x000000281068723c */ /* 0x000fe20000001864 */
[----:B------:R-:W-:Y:S02]  /*7840*/  IMAD.MOV.U32 R40, RZ, RZ, R203 ;  /* 0x000000ffff287224 */ /* 0x000fe400078e00cb */
[----:B------:R-:W-:-:S05]  /*7850*/  IMAD.MOV.U32 R41, RZ, RZ, R207 ;  /* 0x000000ffff297224 */ /* 0x000fca00078e00cf */
[----:B------:R-:W-:Y:S08]  /*7860*/  HMMA.16816.F32 R108, R16, R4, R108 ;  /* 0x00000004106c723c */ /* 0x000ff0000000186c */
[----:B------:R-:W-:Y:S08]  /*7870*/  HMMA.16816.F32 R100, R24, R38, RZ ;  /* 0x000000261864723c */ /* 0x000ff000000018ff */
[-C--:B------:R-:W-:Y:S08]  /*7880*/  HMMA.16816.F32 R64, R16, R6.reuse, R64 ;  /* 0x000000061040723c */ /* 0x080ff00000001840 */
[----:B------:R-:W-:Y:S01]  /*7890*/  HMMA.16816.F32 R56, R20, R6, R56 ;  /* 0x000000061438723c */ /* 0x000fe20000001838 */
[----:B------:R-:W1:Y:S07]  /*78a0*/  LDSM.16.MT88.4 R4, [R0+0xd000] ;  /* 0x00d000000004783b */ /* 0x000e6e0000004200 */
[----:B------:R-:W-:Y:S08]  /*78b0*/  HMMA.16816.F32 R36, R28, R38, RZ ;  /* 0x000000261c24723c */ /* 0x000ff000000018ff */
[----:B------:R-:W-:Y:S01]  /*78c0*/  HMMA.16816.F32 R120, R16, R32, R60 ;  /* 0x000000201078723c */ /* 0x000fe2000000183c */
[----:B------:R-:W-:Y:S01]  /*78d0*/  FADD.FTZ R33, R177, R176 ;  /* 0x000000b0b1217221 */ /* 0x000fe20000010000 */
[----:B------:R-:W-:Y:S01]  /*78e0*/  FADD.FTZ R32, R179, R3 ;  /* 0x00000003b3207221 */ /* 0x000fe20000010000 */
[----:B------:R-:W-:-:S04]  /*78f0*/  IMAD.MOV.U32 R3, RZ, RZ, R204 ;  /* 0x000000ffff037224 */ /* 0x000fc800078e00cc */
[----:B------:R-:W-:Y:S01]  /*7900*/  FADD.FTZ R3, R3, R33 ;  /* 0x0000002103037221 */ /* 0x000fe20000010000 */
[-C--:B------:R-:W-:Y:S08]  /*7910*/  HMMA.16816.F32 R60, R24, R54.reuse, RZ ;  /* 0x00000036183c723c */ /* 0x080ff000000018ff */
[C---:B------:R-:W-:Y:S08]  /*7920*/  HMMA.16816.F32 R52, R28.reuse, R54, RZ ;  /* 0x000000361c34723c */ /* 0x040ff000000018ff */
[-C--:B------:R-:W-:Y:S08]  /*7930*/  HMMA.16816.F32 R28, R28, R50.reuse, RZ ;  /* 0x000000321c1c723c */ /* 0x080ff000000018ff */
[----:B------:R-:W-:Y:S01]  /*7940*/  HMMA.16816.F32 R24, R24, R50, RZ ;  /* 0x000000321818723c */ /* 0x000fe200000018ff */
[----:B------:R-:W-:-:S02]  /*7950*/  IMAD.MOV.U32 R51, RZ, RZ, R194 ;  /* 0x000000ffff337224 */ /* 0x000fc400078e00c2 */
[----:B------:R-:W-:-:S05]  /*7960*/  IMAD.MOV.U32 R50, RZ, RZ, R193 ;  /* 0x000000ffff327224 */ /* 0x000fca00078e00c1 */
[-C--:B------:R-:W-:Y:S08]  /*7970*/  HMMA.16816.F32 R100, R16, R46.reuse, R100 ;  /* 0x0000002e1064723c */ /* 0x080ff00000001864 */
[----:B------:R-:W-:Y:S01]  /*7980*/  HMMA.16816.F32 R36, R20, R46, R36 ;  /* 0x0000002e1424723c */ /* 0x000fe20000001824 */
[----:B------:R-:W-:Y:S02]  /*7990*/  IMAD.MOV.U32 R46, RZ, RZ, R195 ;  /* 0x000000ffff2e7224 */ /* 0x000fe400078e00c3 */
[----:B------:R-:W-:-:S05]  /*79a0*/  IMAD.MOV.U32 R47, RZ, RZ, R200 ;  /* 0x000000ffff2f7224 */ /* 0x000fca00078e00c8 */
[C---:B------:R-:W-:Y:S08]  /*79b0*/  HMMA.16816.F32 R52, R20.reuse, R42, R52 ;  /* 0x0000002a1434723c */ /* 0x040ff00000001834 */
[----:B------:R-:W-:Y:S01]  /*79c0*/  HMMA.16816.F32 R28, R20, R34, R28 ;  /* 0x00000022141c723c */ /* 0x000fe2000000181c */
[----:B------:R-:W2:Y:S07]  /*79d0*/  LDSM.16.MT88.4 R20, [R2+0xd000] ;  /* 0x00d000000214783b */ /* 0x000eae0000004200 */
[----:B------:R-:W-:Y:S01]  /*79e0*/  HMMA.16816.F32 R60, R16, R42, R60 ;  /* 0x0000002a103c723c */ /* 0x000fe2000000183c */
[----:B------:R-:W-:-:S02]  /*79f0*/  IMAD.MOV.U32 R42, RZ, RZ, R187 ;  /* 0x000000ffff2a7224 */ /* 0x000fc400078e00bb */
[----:B------:R-:W-:-:S05]  /*7a00*/  IMAD.MOV.U32 R43, RZ, RZ, R192 ;  /* 0x000000ffff2b7224 */ /* 0x000fca00078e00c0 */
[----:B------:R-:W-:Y:S01]  /*7a10*/  HMMA.16816.F32 R24, R16, R34, R24 ;  /* 0x000000221018723c */ /* 0x000fe20000001818 */
[----:B------:R-:W3:Y:S01]  /*7a20*/  LDSM.16.MT88.4 R16, [R0+0xf000] ;  /* 0x00f000000010783b */ /* 0x000ee20000004200 */
[----:B------:R-:W-:Y:S02]  /*7a30*/  IMAD.MOV.U32 R35, RZ, RZ, R186 ;  /* 0x000000ffff237224 */ /* 0x000fe400078e00ba */
[----:B------:R-:W-:-:S04]  /*7a40*/  IMAD.MOV.U32 R34, RZ, RZ, R185 ;  /* 0x000000ffff227224 */ /* 0x000fc800078e00b9 */
[-C--:B-1----:R-:W-:Y:S08]  /*7a50*/  HMMA.16816.F32 R176, R12, R4.reuse, R116 ;  /* 0x000000040cb0723c */ /* 0x082ff00000001874 */
[C---:B------:R-:W-:Y:S08]  /*7a60*/  HMMA.16816.F32 R180, R8.reuse, R4, R180 ;  /* 0x0000000408b4723c */ /* 0x040ff000000018b4 */
[-C--:B------:R-:W-:Y:S08]  /*7a70*/  HMMA.16816.F32 R184, R8, R6.reuse, R100 ;  /* 0x0000000608b8723c */ /* 0x080ff00000001864 */
[----:B------:R-:W-:Y:S01]  /*7a80*/  HMMA.16816.F32 R36, R12, R6, R36 ;  /* 0x000000060c24723c */ /* 0x000fe20000001824 */
[----:B------:R-:W1:Y:S07]  /*7a90*/  LDSM.16.MT88.4 R4, [R2+0xf000] ;  /* 0x00f000000204783b */ /* 0x000e6e0000004200 */
[C---:B--2---:R-:W-:Y:S08]  /*7aa0*/  HMMA.16816.F32 R192, R8.reuse, R20, R108 ;  /* 0x0000001408c0723c */ /* 0x044ff0000000186c */
[----:B---3--:R-:W-:Y:S01]  /*7ab0*/  HMMA.16816.F32 R108, R8, R18, R60 ;  /* 0x00000012086c723c */ /* 0x008fe2000000183c */
[----:B------:R-:W-:-:S02]  /*7ac0*/  IMAD.MOV.U32 R62, RZ, RZ, R189 ;  /* 0x000000ffff3e7224 */ /* 0x000fc400078e00bd */
[----:B------:R-:W-:-:S05]  /*7ad0*/  IMAD.MOV.U32 R63, RZ, RZ, R188 ;  /* 0x000000ffff3f7224 */ /* 0x000fca00078e00bc */
[C---:B------:R-:W-:Y:S01]  /*7ae0*/  HMMA.16816.F32 R200, R8.reuse, R22, R64 ;  /* 0x0000001608c8723c */ /* 0x040fe20000001840 */
[----:B------:R-:W-:Y:S02]  /*7af0*/  IMAD.MOV.U32 R64, RZ, RZ, R191 ;  /* 0x000000ffff407224 */ /* 0x000fe400078e00bf */
[----:B------:R-:W-:Y:S02]  /*7b00*/  IMAD.MOV.U32 R67, RZ, RZ, R206 ;  /* 0x000000ffff437224 */ /* 0x000fe400078e00ce */
[----:B------:R-:W-:Y:S02]  /*7b10*/  IMAD.MOV.U32 R66, RZ, RZ, R205 ;  /* 0x000000ffff427224 */ /* 0x000fe400078e00cd */
[----:B------:R-:W-:Y:S01]  /*7b20*/  IMAD.MOV.U32 R65, RZ, RZ, R190 ;  /* 0x000000ffff417224 */ /* 0x000fe200078e00be */
[----:B------:R-:W-:Y:S01]  /*7b30*/  HMMA.16816.F32 R104, R8, R16, R104 ;  /* 0x000000100868723c */ /* 0x000fe20000001868 */
[----:B------:R-:W-:Y:S02]  /*7b40*/  LDSM.16.MT88.4 R204, [R2+0xd800] ;  /* 0x00d8000002cc783b */ /* 0x000fe40000004200 */
[----:B------:R-:W-:-:S02]  /*7b50*/  FADD.FTZ R3, R65, R3 ;  /* 0x0000000341037221 */ /* 0x000fc40000010000 */
[----:B------:R-:W2:Y:S03]  /*7b60*/  LDSM.16.MT88.4 R188, [R0+0xd800] ;  /* 0x00d8000000bc783b */ /* 0x000ea60000004200 */
[----:B------:R-:W-:Y:S08]  /*7b70*/  HMMA.16816.F32 R196, R12, R20, R196 ;  /* 0x000000140cc4723c */ /* 0x000ff000000018c4 */
[C---:B-1----:R-:W-:Y:S08]  /*7b80*/  HMMA.16816.F32 R120, R8.reuse, R4, R120 ;  /* 0x000000040878723c */ /* 0x042ff00000001878 */
[----:B------:R-:W-:Y:S01]  /*7b90*/  HMMA.16816.F32 R24, R8, R6, R24 ;  /* 0x000000060818723c */ /* 0x000fe20000001818 */
[----:B------:R1:W-:Y:S07]  /*7ba0*/  LDSM.16.MT88.4 R8, [R2+0xf800] ;  /* 0x00f800000208783b */ /* 0x0003ee0000004200 */
[----:B------:R-:W-:Y:S01]  /*7bb0*/  HMMA.16816.F32 R116, R12, R4, R112 ;  /* 0x000000040c74723c */ /* 0x000fe20000001870 */
[----:B------:R3:W4:Y:S01]  /*7bc0*/  LDSM.16.MT88.4 R112, [R0+0xf800] ;  /* 0x00f800000070783b */ /* 0x0007220000004200 */
[----:B------:R-:W-:-:S06]  /*7bd0*/  FADD.FTZ R4, R64, R32 ;  /* 0x0000002040047221 */ /* 0x000fcc0000010000 */
[----:B------:R-:W-:Y:S01]  /*7be0*/  HMMA.16816.F32 R28, R12, R6, R28 ;  /* 0x000000060c1c723c */ /* 0x000fe2000000181c */
[----:B------:R-:W-:Y:S01]  /*7bf0*/  FADD.FTZ R7, R34, R4 ;  /* 0x0000000422077221 */ /* 0x000fe20000010000 */
[----:B------:R-:W-:-:S03]  /*7c00*/  FADD.FTZ R6, R35, R3 ;  /* 0x0000000323067221 */ /* 0x000fc60000010000 */
[----:B------:R-:W-:Y:S01]  /*7c10*/  FADD.FTZ R3, R50, R7 ;  /* 0x0000000732037221 */ /* 0x000fe20000010000 */
[----:B-1----:R-:W-:Y:S02]  /*7c20*/  FADD.FTZ R2, R62, R138 ;  /* 0x0000008a3e027221 */ /* 0x002fe40000010000 */
[----:B------:R-:W-:Y:S02]  /*7c30*/  HMMA.16816.F32 R100, R12, R16, R140 ;  /* 0x000000100c64723c */ /* 0x000fe4000000188c */
[----:B------:R-:W-:Y:S01]  /*7c40*/  FADD.FTZ R2, R66, R2 ;  /* 0x0000000242027221 */ /* 0x000fe20000010000 */
[----:B---3--:R-:W-:-:S03]  /*7c50*/  FADD.FTZ R0, R63, R132 ;  /* 0x000000843f007221 */ /* 0x008fc60000010000 */
[----:B------:R-:W-:Y:S01]  /*7c60*/  FADD.FTZ R5, R42, R2 ;  /* 0x000000022a057221 */ /* 0x000fe20000010000 */
[----:B------:R-:W-:Y:S01]  /*7c70*/  FADD.FTZ R2, R51, R6 ;  /* 0x0000000633027221 */ /* 0x000fe20000010000 */
[----:B------:R-:W-:Y:S01]  /*7c80*/  HMMA.16816.F32 R56, R12, R22, R56 ;  /* 0x000000160c38723c */ /* 0x000fe20000001838 */
[----:B------:R-:W-:-:S04]  /*7c90*/  FADD.FTZ R0, R67, R0 ;  /* 0x0000000043007221 */ /* 0x000fc80000010000 */
        /* <DEDUP_REMOVED lines=43> */
[C---:B--2---:R-:W-:Y:S01]  /*7f50*/  HMMA.16816.F32 R180, R124.reuse, R188, R180 ;  /* 0x000000bc7cb4723c */ /* 0x044fe200000018b4 */
[----:B------:R-:W-:Y:S01]  /*7f60*/  FADD.FTZ R0, R208, R0 ;  /* 0x00000000d0007221 */ /* 0x000fe20000010000 */
[----:B------:R1:W-:Y:S04]  /*7f70*/  STL [R1+0x64], R3 ;  /* 0x0000640301007387 */ /* 0x0003e80000100800 */
[----:B------:R1:W-:Y:S02]  /*7f80*/  STL [R1+0x60], R235 ;  /* 0x000060eb01007387 */ /* 0x0003e40000100800 */
[C---:B------:R-:W-:Y:S02]  /*7f90*/  HMMA.16816.F32 R184, R124.reuse, R190, R184 ;  /* 0x000000be7cb8723c */ /* 0x040fe400000018b8 */
[----:B------:R1:W-:Y:S04]  /*7fa0*/  STL [R1+0x68], R2 ;  /* 0x0000680201007387 */ /* 0x0003e80000100800 */
[----:B------:R1:W-:Y:S02]  /*7fb0*/  STL [R1+0x6c], R0 ;  /* 0x00006c0001007387 */ /* 0x0003e40000100800 */
[C---:B------:R-:W-:Y:S08]  /*7fc0*/  HMMA.16816.F32 R192, R124.reuse, R204, R192 ;  /* 0x000000cc7cc0723c */ /* 0x040ff000000018c0 */
[C---:B------:R-:W-:Y:S08]  /*7fd0*/  HMMA.16816.F32 R200, R124.reuse, R206, R200 ;  /* 0x000000ce7cc8723c */ /* 0x040ff000000018c8 */
[C---:B----4-:R-:W-:Y:S08]  /*7fe0*/  HMMA.16816.F32 R104, R124.reuse, R112, R104 ;  /* 0x000000707c68723c */ /* 0x050ff00000001868 */
[----:B------:R-:W-:Y:S08]  /*7ff0*/  HMMA.16816.F32 R108, R124, R114, R108 ;  /* 0x000000727c6c723c */ /* 0x000ff0000000186c */
[C---:B------:R-:W-:Y:S08]  /*8000*/  HMMA.16816.F32 R176, R128.reuse, R188, R176 ;  /* 0x000000bc80b0723c */ /* 0x040ff000000018b0 */
[C---:B------:R-:W-:Y:S08]  /*8010*/  HMMA.16816.F32 R100, R128.reuse, R112, R100 ;  /* 0x000000708064723c */ /* 0x040ff00000001864 */
[----:B------:R-:W-:Y:S08]  /*8020*/  HMMA.16816.F32 R196, R128, R204, R196 ;  /* 0x000000cc80c4723c */ /* 0x000ff000000018c4 */
[----:B------:R-:W-:Y:S08]  /*8030*/  HMMA.16816.F32 R120, R124, R8, R120 ;  /* 0x000000087c78723c */ /* 0x000ff00000001878 */
[C---:B------:R-:W-:Y:S08]  /*8040*/  HMMA.16816.F32 R188, R128.reuse, R190, R36 ;  /* 0x000000be80bc723c */ /* 0x040ff00000001824 */
[C---:B------:R-:W-:Y:S08]  /*8050*/  HMMA.16816.F32 R112, R128.reuse, R114, R52 ;  /* 0x000000728070723c */ /* 0x040ff00000001834 */
[C---:B------:R-:W-:Y:S08]  /*8060*/  HMMA.16816.F32 R204, R128.reuse, R206, R56 ;  /* 0x000000ce80cc723c */ /* 0x040ff00000001838 */
[----:B------:R-:W-:Y:S08]  /*8070*/  HMMA.16816.F32 R116, R128, R8, R116 ;  /* 0x000000088074723c */ /* 0x000ff00000001874 */
[-C--:B------:R-:W-:Y:S08]  /*8080*/  HMMA.16816.F32 R124, R124, R10.reuse, R24 ;  /* 0x0000000a7c7c723c */ /* 0x080ff00000001818 */
[----:B------:R-:W-:Y:S01]  /*8090*/  HMMA.16816.F32 R128, R128, R10, R28 ;  /* 0x0000000a8080723c */ /* 0x000fe2000000181c */
[----:B------:R-:W-:-:S04]  /*80a0*/  NOP ;  /* 0x0000000000007918 */ /* 0x000fc80000000000 */
[----:B-1----:R-:W-:-:S15]  /*80b0*/  BRA.U !UP0, `(.L_x_709) ;  /* 0x000000cd08507547 */ /* 0x002fde000b800000 */
[----:B------:R-:W2:Y:S01]  /*80c0*/  LDL R137, [R1+0x58] ;  /* 0x0000580001897983 */ /* 0x000ea20000100800 */
[----:B------:R-:W1:Y:S01]  /*80d0*/  LDCU UR4, c[0x0][0x440] ;  /* 0x00008800ff0477ac */ /* 0x000e620008000800 */
[----:B------:R-:W-:-:S04]  /*80e0*/  DEPBAR.LE SB0, 0x0 ;  /* 0x000080000000791a */ /* 0x000fc80000000000 */
[----:B------:R-:W3:Y:S04]  /*80f0*/  LDL R139, [R1+0x54] ;  /* 0x00005400018b7983 */ /* 0x000ee80000100800 */
[----:B------:R-:W4:Y:S04]  /*8100*/  LDL R48, [R1+0x50] ;  /* 0x0000500001307983 */ /* 0x000f280000100800 */
[----:B------:R-:W5:Y:S04]  /*8110*/  LDL.LU R44, [R1+0x34] ;  /* 0x00003400012c7983 */ /* 0x000f680000300800 */
[----:B------:R-:W5:Y:S04]  /*8120*/  LDL R49, [R1+0x70] ;  /* 0x0000700001317983 */ /* 0x000f680000100800 */
[----:B------:R-:W5:Y:S04]  /*8130*/  LDL.LU R41, [R1+0x30] ;  /* 0x0000300001297983 */ /* 0x000f680000300800 */
[----:B------:R-:W5:Y:S04]  /*8140*/  LDL.LU R40, [R1+0x28] ;  /* 0x0000280001287983 */ /* 0x000f680000300800 */
[----:B------:R-:W5:Y:S01]  /*8150*/  LDL R45, [R1+0x2c] ;  /* 0x00002c00012d7983 */ /* 0x000f620000100800 */
[----:B------:R-:W-:Y:S01]  /*8160*/  UIADD3 UR7, UPT, UPT, UR21, -0x2, URZ ;  /* 0xfffffffe15077890 */ /* 0x000fe2000fffe0ff */
[----:B-1----:R-:W-:Y:S01]  /*8170*/  ISETP.GE.AND P2, PT, R228, UR4, PT ;  /* 0x00000004e4007c0c */ /* 0x002fe2000bf46270 */
[----:B------:R-:W-:-:S02]  /*8180*/  USHF.L.U32 UR14, UR8, 0x4, URZ ;  /* 0x00000004080e7899 */ /* 0x000fc400080006ff */
[----:B------:R-:W-:Y:S02]  /*8190*/  UIMAD.WIDE.U32 UR26, UR7, UR8, URZ ;  /* 0x00000008071a72a5 */ /* 0x000fe4000f8e00ff */
[----:B------:R-:W-:Y:S02]  /*81a0*/  UIMAD.WIDE.U32 UR22, UR7, UR8, URZ ;  /* 0x00000008071672a5 */ /* 0x000fe4000f8e00ff */
[----:B------:R-:W-:Y:S02]  /*81b0*/  UIMAD UR12, UR7, UR9, UR27 ;  /* 0x00000009070c72a4 */ /* 0x000fe4000f8e021b */
[----:B------:R-:W-:Y:S01]  /*81c0*/  USHF.L.U64.HI UR13, UR8, 0x4, UR9 ;  /* 0x00000004080d7899 */ /* 0x000fe20008010209 */
[----:B------:R-:W-:Y:S01]  /*81d0*/  IMAD.U32 R2, RZ, RZ, UR26 ;  /* 0x0000001aff027e24 */ /* 0x000fe2000f8e00ff */
[----:B------:R-:W-:Y:S01]  /*81e0*/  UIMAD UR7, UR7, UR9, UR23 ;  /* 0x00000009070772a4 */ /* 0x000fe2000f8e0217 */
[----:B------:R-:W-:Y:S01]  /*81f0*/  IMAD.U32 R3, RZ, RZ, UR27 ;  /* 0x0000001bff037e24 */ /* 0x000fe2000f8e00ff */
[----:B------:R-:W-:Y:S01]  /*8200*/  ULEA UR6, UP0, UR22, UR14, 0x6 ;  /* 0x0000000e16067291 */ /* 0x000fe2000f8030ff */
[----:B------:R-:W-:-:S03]  /*8210*/  IMAD.U32 R0, RZ, RZ, UR12 ;  /* 0x0000000cff007e24 */ /* 0x000fc6000f8e00ff */
[----:B------:R-:W-:Y:S02]  /*8220*/  ULEA.HI.X UR7, UR22, UR13, UR7, 0x6, UP0 ;  /* 0x0000000d16077291 */ /* 0x000fe400080f3407 */
[----:B------:R-:W-:Y:S01]  /*8230*/  UIADD3 UR12, UP1, UPT, UR6, UR14, URZ ;  /* 0x0000000e060c7290 */ /* 0x000fe2000ff3e0ff */
[----:B------:R-:W-:Y:S01]  /*8240*/  IMAD.U32 R7, RZ, RZ, UR6 ;  /* 0x00000006ff077e24 */ /* 0x000fe2000f8e00ff */
[----:B------:R-:W-:Y:S02]  /*8250*/  ULEA UR15, UP0, UR8, UR6, 0x5 ;  /* 0x00000006080f7291 */ /* 0x000fe4000f8028ff */
[----:B------:R-:W-:Y:S01]  /*8260*/  UIADD3.X UR6, UPT, UPT, UR7, UR13, URZ, UP1, !UPT ;  /* 0x0000000d07067290 */ /* 0x000fe20008ffe4ff */
[----:B------:R-:W-:Y:S02]  /*8270*/  IMAD.U32 R3, RZ, RZ, UR7 ;  /* 0x00000007ff037e24 */ /* 0x000fe4000f8e00ff */
[----:B------:R-:W-:Y:S02]  /*8280*/  IMAD.U32 R5, RZ, RZ, UR12 ;  /* 0x0000000cff057e24 */ /* 0x000fe4000f8e00ff */
[----:B------:R-:W-:Y:S01]  /*8290*/  IMAD.U32 R11, RZ, RZ, UR15 ;  /* 0x0000000fff0b7e24 */ /* 0x000fe2000f8e00ff */
[----:B------:R-:W-:Y:S01]  /*82a0*/  BAR.SYNC.DEFER_BLOCKING 0x0 ;  /* 0x0000000000007b1d */ /* 0x000fe20000010000 */
[----:B--2---:R-:W-:Y:S01]  /*82b0*/  ISETP.GE.AND P1, PT, R137, UR4, PT ;  /* 0x0000000489007c0c */ /* 0x004fe2000bf26270 */
[----:B------:R-:W-:Y:S01]  /*82c0*/  ULEA.HI.X UR4, UR8, UR7, UR9, 0x5, UP0 ;  /* 0x0000000708047291 */ /* 0x000fe200080f2c09 */
[----:B---3--:R-:W-:-:S05]  /*82d0*/  LEA R8, P0, R2, R139, 0x7 ;  /* 0x0000008b02087211 */ /* 0x008fca00078038ff */
[----:B------:R-:W-:Y:S01]  /*82e0*/  IMAD.U32 R12, RZ, RZ, UR4 ;  /* 0x00000004ff0c7e24 */ /* 0x000fe2000f8e00ff */
[-C--:B------:R-:W-:Y:S01]  /*82f0*/  LEA R6, P6, R7, R139.reuse, 0x1 ;  /* 0x0000008b07067211 */ /* 0x080fe200078c08ff */
[----:B------:R-:W-:Y:S01]  /*8300*/  UIADD3 UR4, UPT, UPT, UR21, -0x2, URZ ;  /* 0xfffffffe15047890 */ /* 0x000fe2000fffe0ff */
[-C--:B----4-:R-:W-:Y:S01]  /*8310*/  LEA.HI.X R9, R2, R48.reuse, R0, 0x7, P0 ;  /* 0x0000003002097211 */ /* 0x090fe200000f3c00 */
[----:B------:R-:W-:Y:S01]  /*8320*/  IMAD.U32 R0, RZ, RZ, UR6 ;  /* 0x00000006ff007e24 */ /* 0x000fe2000f8e00ff */
[-C--:B------:R-:W-:Y:S01]  /*8330*/  LEA R4, P5, R5, R139.reuse, 0x1 ;  /* 0x0000008b05047211 */ /* 0x080fe200078a08ff */
[----:B------:R-:W-:Y:S01]  /*8340*/  UISETP.GT.AND UP0, UPT, UR4, UR19, UPT ;  /* 0x000000130400728c */ /* 0x000fe2000bf04270 */
[-C--:B------:R-:W-:Y:S01]  /*8350*/  LEA.HI.X R7, R7, R48.reuse, R3, 0x1, P6 ;  /* 0x0000003007077211 */ /* 0x080fe200030f0c03 */
[----:B------:R-:W-:Y:S01]  /*8360*/  @!PT LDS RZ, [RZ] ;  /* 0x00000000fffff984 */ /* 0x000fe20000000800 */
[----:B------:R-:W-:Y:S01]  /*8370*/  @!PT LDS RZ, [RZ] ;  /* 0x00000000fffff984 */ /* 0x000fe20000000800 */
[----:B------:R-:W-:Y:S01]  /*8380*/  @!PT LDS RZ, [RZ] ;  /* 0x00000000fffff984 */ /* 0x000fe20000000800 */
[----:B------:R-:W-:Y:S01]  /*8390*/  @!P2 LDGSTS.E.BYPASS.LTC128B.128 [R236+0xc000], desc[UR24][R8.64] ;  /* 0x0c00000008ecafae */ /* 0x000fe2000b981a18 */
[----:B------:R-:W-:Y:S01]  /*83a0*/  LEA R2, P0, R11, R139, 0x1 ;  /* 0x0000008b0b027211 */ /* 0x000fe200078008ff */
[----:B-----5:R-:W-:Y:S01]  /*83b0*/  IMAD.MOV.U32 R137, RZ, RZ, R44 ;  /* 0x000000ffff897224 */ /* 0x020fe200078e002c */
[-C--:B------:R-:W-:Y:S01]  /*83c0*/  LEA.HI.X R5, R5, R48.reuse, R0, 0x1, P5 ;  /* 0x0000003005057211 */ /* 0x080fe200028f0c00 */
[----:B------:R-:W-:Y:S01]  /*83d0*/  @P2 STS.128 [R236+0xc000], RZ ;  /* 0x00c000ffec002388 */ /* 0x000fe20000000c00 */
[----:B------:R-:W-:Y:S01]  /*83e0*/  LEA.HI.X R3, R11, R48, R12, 0x1, P0 ;  /* 0x000000300b037211 */ /* 0x000fe200000f0c0c */
[----:B------:R-:W-:-:S02]  /*83f0*/  IMAD.MOV.U32 R48, RZ, RZ, 0x20 ;  /* 0x00000020ff307424 */ /* 0x000fc400078e00ff */
[----:B------:R-:W-:Y:S01]  /*8400*/  @!PT LDS RZ, [RZ] ;  /* 0x00000000fffff984 */ /* 0x000fe20000000800 */
[----:B------:R-:W-:Y:S01]  /*8410*/  @!PT LDS RZ, [RZ] ;  /* 0x00000000fffff984 */ /* 0x000fe20000000800 */
[----:B------:R-:W-:Y:S01]  /*8420*/  @!PT LDS RZ, [RZ] ;  /* 0x00000000fffff984 */ /* 0x000fe20000000800 */
[----:B------:R1:W-:Y:S01]  /*8430*/  @!P1 LDGSTS.E.BYPASS.LTC128B.128 [R236+0xe000], desc[UR24][R8.64+0x80] ;  /* 0x0e00008008ec9fae */ /* 0x0003e2000b981a18 */
[----:B------:R-:W-:Y:S01]  /*8440*/  IMAD.MOV.U32 R139, RZ, RZ, R49 ;  /* 0x000000ffff8b7224 */ /* 0x000fe200078e0031 */
[----:B------:R-:W-:Y:S02]  /*8450*/  LOP3.LUT R10, R41, R40, RZ, 0xfc, !PT ;  /* 0x00000028290a7212 */ /* 0x000fe400078efcff */
[----:B------:R-:W-:Y:S01]  /*8460*/  @P1 STS.128 [R236+0xe000], RZ ;  /* 0x00e000ffec001388 */ /* 0x000fe20000000c00 */
[----:B------:R-:W-:Y:S02]  /*8470*/  SEL R0, R48, 0xffffffe0, !P3 ;  /* 0xffffffe030007807 */ /* 0x000fe40005800000 */
[----:B------:R-:W-:Y:S01]  /*8480*/  LEA R218, R10, UR5, 0x1 ;  /* 0x000000050ada7c11 */ /* 0x000fe2000f8e08ff */
[----:B------:R-:W-:Y:S01]  /*8490*/  @!PT LDS RZ, [RZ] ;  /* 0x00000000fffff984 */ /* 0x000fe20000000800 */
[----:B------:R-:W-:Y:S01]  /*84a0*/  @!PT LDS RZ, [RZ] ;  /* 0x00000000fffff984 */ /* 0x000fe20000000800 */
[----:B------:R-:W-:Y:S01]  /*84b0*/  @!PT LDS RZ, [RZ] ;  /* 0x00000000fffff984 */ /* 0x000fe20000000800 */
[----:B------:R-:W-:Y:S01]  /*84c0*/  @!P2 LDGSTS.E.BYPASS.LTC128B.128 [R236+0xc800], desc[UR24][R6.64] ;  /* 0x0c80000006ecafae */ /* 0x000fe2000b981a18 */
[----:B------:R-:W-:Y:S01]  /*84d0*/  SEL R138, R48, 0xffffffe0, !P3 ;  /* 0xffffffe0308a7807 */ /* 0x000fe20005800000 */
[----:B------:R-:W-:-:S02]  /*84e0*/  IMAD.IADD R0, R219, 0x1, R0 ;  /* 0x00000001db007824 */ /* 0x000fc400078e0200 */
[----:B------:R-:W-:Y:S01]  /*84f0*/  @P2 STS.128 [R236+0xc800], RZ ;  /* 0x00c800ffec002388 */ /* 0x000fe20000000c00 */
[----:B------:R-:W-:-:S03]  /*8500*/  IMAD.MOV.U32 R229, RZ, RZ, R45 ;  /* 0x000000ffffe57224 */ /* 0x000fc600078e002d */
[----:B------:R-:W-:Y:S01]  /*8510*/  @!PT LDS RZ, [RZ] ;  /* 0x00000000fffff984 */ /* 0x000fe20000000800 */
[----:B------:R-:W-:Y:S01]  /*8520*/  @!PT LDS RZ, [RZ] ;  /* 0x00000000fffff984 */ /* 0x000fe20000000800 */
[----:B------:R-:W-:Y:S01]  /*8530*/  @!PT LDS RZ, [RZ] ;  /* 0x00000000fffff984 */ /* 0x000fe20000000800 */
[----:B------:R-:W-:Y:S01]  /*8540*/  @!P1 LDGSTS.E.BYPASS.LTC128B.128 [R236+0xe800], desc[UR24][R6.64+0x80] ;  /* 0x0e80008006ec9fae */ /* 0x000fe2000b981a18 */
[----:B------:R-:W-:-:S03]  /*8550*/  IMAD.IADD R229, R229, 0x1, R218 ;  /* 0x00000001e5e57824 */ /* 0x000fc600078e02da */
[----:B------:R-:W-:Y:S04]  /*8560*/  @P1 STS.128 [R236+0xe800], RZ ;  /* 0x00e800ffec001388 */ /* 0x000fe80000000c00 */
[----:B------:R-:W-:Y:S01]  /*8570*/  @!PT LDS RZ, [RZ] ;  /* 0x00000000fffff984 */ /* 0x000fe20000000800 */
[----:B------:R-:W-:Y:S01]  /*8580*/  @!PT LDS RZ, [RZ] ;  /* 0x00000000fffff984 */ /* 0x000fe20000000800 */
[----:B------:R-:W-:Y:S01]  /*8590*/  @!PT LDS RZ, [RZ] ;  /* 0x00000000fffff984 */ /* 0x000fe20000000800 */
[----:B------:R-:W-:Y:S04]  /*85a0*/  @!P2 LDGSTS.E.BYPASS.LTC128B.128 [R236+0xd000], desc[UR24][R4.64] ;  /* 0x0d00000004ecafae */ /* 0x000fe8000b981a18 */
        /* <DEDUP_REMOVED lines=14> */
[----:B------:R2:W-:Y:S04]  /*8690*/  @!P1 LDGSTS.E.BYPASS.LTC128B.128 [R236+0xf800], desc[UR24][R2.64+0x80] ;  /* 0x0f80008002ec9fae */ /* 0x0005e8000b981a18 */
[----:B------:R-:W-:Y:S04]  /*86a0*/  @P1 STS.128 [R236+0xf800], RZ ;  /* 0x00f800ffec001388 */ /* 0x000fe80000000c00 */
[----:B-1----:R-:W-:Y:S04]  /*86b0*/  LDSM.16.M88.4 R8, [R218+0x2000] ;  /* 0x00200000da08783b */ /* 0x002fe80000000200 */
[----:B------:R-:W1:Y:S04]  /*86c0*/  LDSM.16.M88.4 R32, [R219+0x8800] ;  /* 0x00880000db20783b */ /* 0x000e680000000200 */
[----:B------:R-:W3:Y:S04]  /*86d0*/  LDSM.16.M88.4 R36, [R219+0x8000] ;  /* 0x00800000db24783b */ /* 0x000ee80000000200 */
[----:B------:R-:W4:Y:S04]  /*86e0*/  LDSM.16.M88.4 R28, [R219+0x9000] ;  /* 0x00900000db1c783b */ /* 0x000f280000000200 */
[----:B------:R-:W5:Y:S01]  /*86f0*/  LDSM.16.M88.4 R24, [R219+0x9800] ;  /* 0x00980000db18783b */ /* 0x000f620000000200 */
[----:B--2---:R-:W-:-:S03]  /*8700*/  IMAD.IADD R2, R138, 0x1, R218 ;  /* 0x000000018a027824 */ /* 0x004fc600078e02da */
[----:B------:R-:W-:Y:S04]  /*8710*/  LDSM.16.M88.4 R16, [R0+0x8800] ;  /* 0x008800000010783b */ /* 0x000fe80000000200 */
[----:B------:R-:W2:Y:S04]  /*8720*/  LDSM.16.M88.4 R4, [R2+0x2000] ;  /* 0x002000000204783b */ /* 0x000ea80000000200 */
[----:B------:R-:W-:Y:S04]  /*8730*/  LDSM.16.M88.4 R40, [R0+0x9800] ;  /* 0x009800000028783b */ /* 0x000fe80000000200 */
[----:B------:R-:W2:Y:S04]  /*8740*/  LDSM.16.M88.4 R20, [R0+0x8000] ;  /* 0x008000000014783b */ /* 0x000ea80000000200 */
[----:B------:R-:W2:Y:S04]  /*8750*/  LDSM.16.M88.4 R44, [R0+0x9000] ;  /* 0x00900000002c783b */ /* 0x000ea80000000200 */
[----:B------:R-:W2:Y:S01]  /*8760*/  LDSM.16.M88.4 R12, [R218] ;  /* 0x00000000da0c783b */ /* 0x000ea20000000200 */
[C---:B-1----:R-:W-:Y:S03]  /*8770*/  HMMA.16816.F32 R64, R8.reuse, R32, RZ ;  /* 0x000000200840723c */ /* 0x042fe600000018ff */
[----:B------:R-:W0:Y:S05]  /*8780*/  LDGDEPBAR ;  /* 0x00000000000079af */ /* 0x000e2a0000000000 */
[C---:B---3--:R-:W-:Y:S08]  /*8790*/  HMMA.16816.F32 R208, R8.reuse, R36, RZ ;  /* 0x0000002408d0723c */ /* 0x048ff000000018ff */
[C---:B----4-:R-:W-:Y:S08]  /*87a0*/  HMMA.16816.F32 R56, R8.reuse, R28, RZ ;  /* 0x0000001c0838723c */ /* 0x050ff000000018ff */
[C---:B-----5:R-:W-:Y:S08]  /*87b0*/  HMMA.16816.F32 R48, R8.reuse, R24, RZ ;  /* 0x000000180830723c */ /* 0x060ff000000018ff */
[C---:B------:R-:W-:Y:S08]  /*87c0*/  HMMA.16816.F32 R140, R8.reuse, R38, RZ ;  /* 0x00000026088c723c */ /* 0x040ff000000018ff */
[C---:B------:R-:W-:Y:S08]  /*87d0*/  HMMA.16816.F32 R60, R8.reuse, R34, RZ ;  /* 0x00000022083c723c */ /* 0x040ff000000018ff */
[C---:B------:R-:W-:Y:S08]  /*87e0*/  HMMA.16816.F32 R52, R8.reuse, R30, RZ ;  /* 0x0000001e0834723c */ /* 0x040ff000000018ff */
[----:B------:R-:W-:Y:S08]  /*87f0*/  HMMA.16816.F32 R8, R8, R26, RZ ;  /* 0x0000001a0808723c */ /* 0x000ff000000018ff */
[C---:B--2---:R-:W-:Y:S08]  /*8800*/  HMMA.16816.F32 R220, R4.reuse, R16, R64 ;  /* 0x0000001004dc723c */ /* 0x044ff00000001840 */
[C---:B------:R-:W-:Y:S08]  /*8810*/  HMMA.16816.F32 R212, R4.reuse, R20, R208 ;  /* 0x0000001404d4723c */ /* 0x040ff000000018d0 */
[----:B------:R-:W-:Y:S03]  /*8820*/  HMMA.16816.F32 R56, R4, R44, R56 ;  /* 0x0000002c0438723c */ /* 0x000fe60000001838 */
[----:B------:R-:W-:-:S02]  /*8830*/  IMAD.MOV.U32 R234, RZ, RZ, R220 ;  /* 0x000000ffffea7224 */ /* 0x000fc400078e00dc */
[----:B------:R-:W-:Y:S02]  /*8840*/  IMAD.MOV.U32 R233, RZ, RZ, R221 ;  /* 0x000000ffffe97224 */ /* 0x000fe400078e00dd */
[----:B------:R-:W-:Y:S01]  /*8850*/  IMAD.MOV.U32 R132, RZ, RZ, R222 ;  /* 0x000000ffff847224 */ /* 0x000fe200078e00de */
[----:B------:R-:W-:Y:S01]  /*8860*/  HMMA.16816.F32 R244, R4, R40, R48 ;  /* 0x0000002804f4723c */ /* 0x000fe20000001830 */
[----:B------:R-:W-:-:S07]  /*8870*/  IMAD.MOV.U32 R3, RZ, RZ, R223 ;  /* 0x000000ffff037224 */ /* 0x000fce00078e00df */
[C---:B------:R-:W-:Y:S01]  /*8880*/  HMMA.16816.F32 R220, R4.reuse, R42, R8 ;  /* 0x0000002a04dc723c */ /* 0x040fe20000001808 */
[----:B------:R-:W1:Y:S02]  /*8890*/  LDSM.16.M88.4 R8, [R2] ;  /* 0x000000000208783b */ /* 0x000e640000000200 */
[----:B------:R-:W-:Y:S02]  /*88a0*/  IMAD.MOV.U32 R248, RZ, RZ, R56 ;  /* 0x000000fffff87224 */ /* 0x000fe400078e0038 */
[----:B------:R-:W-:Y:S02]  /*88b0*/  IMAD.MOV.U32 R252, RZ, RZ, R57 ;  /* 0x000000fffffc7224 */ /* 0x000fe400078e0039 */
[----:B------:R-:W-:Y:S01]  /*88c0*/  IMAD.MOV.U32 R243, RZ, RZ, R58 ;  /* 0x000000fffff37224 */ /* 0x000fe200078e003a */
[----:B------:R-:W-:Y:S01]  /*88d0*/  HMMA.16816.F32 R208, R4, R22, R140 ;  /* 0x0000001604d0723c */ /* 0x000fe2000000188c */
[----:B------:R-:W-:-:S07]  /*88e0*/  IMAD.MOV.U32 R242, RZ, RZ, R59 ;  /* 0x000000fffff27224 */ /* 0x000fce00078e003b */
[C---:B------:R-:W-:Y:S08]  /*88f0*/  HMMA.16816.F32 R64, R4.reuse, R18, R60 ;  /* 0x000000120440723c */ /* 0x040ff0000000183c */
[----:B------:R-:W-:Y:S08]  /*8900*/  HMMA.16816.F32 R224, R4, R46, R52 ;  /* 0x0000002e04e0723c */ /* 0x000ff00000001834 */
[----:B------:R-:W-:Y:S03]  /*8910*/  HMMA.16816.F32 R4, R12, R36, RZ ;  /* 0x000000240c04723c */ /* 0x000fe600000018ff */
[----:B------:R-:W-:-:S02]  /*8920*/  IMAD.MOV.U32 R57, RZ, RZ, R66 ;  /* 0x000000ffff397224 */ /* 0x000fc400078e0042 */
[----:B------:R-:W-:Y:S02]  /*8930*/  IMAD.MOV.U32 R56, RZ, RZ, R67 ;  /* 0x000000ffff387224 */ /* 0x000fe400078e0043 */
[----:B------:R-:W-:Y:S01]  /*8940*/  IMAD.MOV.U32 R61, RZ, RZ, R64 ;  /* 0x000000ffff3d7224 */ /* 0x000fe200078e0040 */
[----:B------:R-:W-:Y:S01]  /*8950*/  HMMA.16816.F32 R48, R12, R32, RZ ;  /* 0x000000200c30723c */ /* 0x000fe200000018ff */
[----:B------:R-:W-:-:S07]  /*8960*/  IMAD.MOV.U32 R60, RZ, RZ, R65 ;  /* 0x000000ffff3c7224 */ /* 0x000fce00078e0041 */
[----:B------:R-:W-:Y:S08]  /*8970*/  HMMA.16816.F32 R32, R12, R34, RZ ;  /* 0x000000220c20723c */ /* 0x000ff000000018ff */
[----:B-1----:R-:W-:Y:S08]  /*8980*/  HMMA.16816.F32 R64, R8, R20, R4 ;  /* 0x000000140840723c */ /* 0x002ff00000001804 */
[----:B------:R-:W-:Y:S01]  /*8990*/  HMMA.16816.F32 R4, R12, R24, RZ ;  /* 0x000000180c04723c */ /* 0x000fe200000018ff */
[----:B------:R-:W-:-:S02]  /*89a0*/  IMAD.MOV.U32 R24, RZ, RZ, R57 ;  /* 0x000000ffff187224 */ /* 0x000fc400078e0039 */
[----:B------:R-:W-:-:S05]  /*89b0*/  IMAD.MOV.U32 R25, RZ, RZ, R56 ;  /* 0x000000ffff197224 */ /* 0x000fca00078e0038 */
[C---:B------:R-:W-:Y:S08]  /*89c0*/  HMMA.16816.F32 R52, R12.reuse, R38, RZ ;  /* 0x000000260c34723c */ /* 0x040ff000000018ff */
[C---:B------:R-:W-:Y:S08]  /*89d0*/  HMMA.16816.F32 R36, R12.reuse, R28, RZ ;  /* 0x0000001c0c24723c */ /* 0x040ff000000018ff */
[C---:B------:R-:W-:Y:S08]  /*89e0*/  HMMA.16816.F32 R56, R12.reuse, R30, RZ ;  /* 0x0000001e0c38723c */ /* 0x040ff000000018ff */
[----:B------:R-:W-:Y:S01]  /*89f0*/  HMMA.16816.F32 R28, R12, R26, RZ ;  /* 0x0000001a0c1c723c */ /* 0x000fe200000018ff */
[----:B------:R-:W-:Y:S01]  /*8a00*/  IMAD.MOV.U32 R26, RZ, RZ, R61 ;  /* 0x000000ffff1a7224 */ /* 0x000fe200078e003d */
[----:B------:R-:W-:Y:S01]  /*8a10*/  LDSM.16.M88.4 R12, [R229] ;  /* 0x00000000e50c783b */ /* 0x000fe20000000200 */
[----:B------:R-:W-:-:S05]  /*8a20*/  IMAD.MOV.U32 R27, RZ, RZ, R60 ;  /* 0x000000ffff1b7224 */ /* 0x000fca00078e003c */
[----:B------:R-:W-:Y:S01]  /*8a30*/  HMMA.16816.F32 R60, R8, R16, R48 ;  /* 0x00000010083c723c */ /* 0x000fe20000001830 */
[----:B------:R-:W-:-:S07]  /*8a40*/  IMAD.MOV.U32 R51, RZ, RZ, R248 ;  /* 0x000000ffff337224 */ /* 0x000fce00078e00f8 */
[C---:B------:R-:W-:Y:S01]  /*8a50*/  HMMA.16816.F32 R248, R8.reuse, R40, R4 ;  /* 0x0000002808f8723c */ /* 0x040fe20000001804 */
[----:B------:R-:W-:Y:S07]  /*8a60*/  LDSM.16.M88.4 R4, [R229+0x2000] ;  /* 0x00200000e504783b */ /* 0x000fee0000000200 */
[C---:B------:R-:W-:Y:S01]  /*8a70*/  HMMA.16816.F32 R32, R8.reuse, R18, R32 ;  /* 0x000000120820723c */ /* 0x040fe20000001820 */
[----:B------:R-:W1:Y:S07]  /*8a80*/  LDSM.16.M88.4 R16, [R216+0x8000] ;  /* 0x00800000d810783b */ /* 0x000e6e0000000200 */
[----:B------:R-:W-:Y:S01]  /*8a90*/  HMMA.16816.F32 R20, R8, R22, R52 ;  /* 0x000000160814723c */ /* 0x000fe20000001834 */
[----:B------:R-:W-:-:S02]  /*8aa0*/  IMAD.MOV.U32 R52, RZ, RZ, R26 ;  /* 0x000000ffff347224 */ /* 0x000fc400078e001a */
[----:B------:R-:W-:Y:S02]  /*8ab0*/  IMAD.MOV.U32 R53, RZ, RZ, R27 ;  /* 0x000000ffff357224 */ /* 0x000fe400078e001b */
[----:B------:R-:W-:Y:S02]  /*8ac0*/  IMAD.MOV.U32 R54, RZ, RZ, R24 ;  /* 0x000000ffff367224 */ /* 0x000fe400078e0018 */
[----:B------:R-:W-:Y:S01]  /*8ad0*/  IMAD.MOV.U32 R55, RZ, RZ, R25 ;  /* 0x000000ffff377224 */ /* 0x000fe200078e0019 */
[C---:B------:R-:W-:Y:S08]  /*8ae0*/  HMMA.16816.F32 R140, R8.reuse, R44, R36 ;  /* 0x0000002c088c723c */ /* 0x040ff00000001824 */
[----:B------:R-:W-:Y:S01]  /*8af0*/  HMMA.16816.F32 R24, R8, R46, R56 ;  /* 0x0000002e0818723c */ /* 0x000fe20000001838 */
[----:B------:R-:W-:-:S02]  /*8b00*/  IMAD.MOV.U32 R56, RZ, RZ, R51 ;  /* 0x000000ffff387224 */ /* 0x000fc400078e0033 */
[----:B------:R-:W-:Y:S02]  /*8b10*/  IMAD.MOV.U32 R57, RZ, RZ, R252 ;  /* 0x000000ffff397224 */ /* 0x000fe400078e00fc */
[----:B------:R-:W-:Y:S02]  /*8b20*/  IMAD.MOV.U32 R58, RZ, RZ, R243 ;  /* 0x000000ffff3a7224 */ /* 0x000fe400078e00f3 */
[----:B------:R-:W-:Y:S01]  /*8b30*/  IMAD.MOV.U32 R59, RZ, RZ, R242 ;  /* 0x000000ffff3b7224 */ /* 0x000fe200078e00f2 */
[----:B------:R-:W-:Y:S01]  /*8b40*/  HMMA.16816.F32 R40, R8, R42, R28 ;  /* 0x0000002a0828723c */ /* 0x000fe2000000181c */
[----:B------:R-:W2:Y:S07]  /*8b50*/  LDSM.16.M88.4 R8, [R216+0x9000] ;  /* 0x00900000d808783b */ /* 0x000eae0000000200 */
[----:B-1----:R-:W-:Y:S01]  /*8b60*/  HMMA.16816.F32 R36, R4, R16, R212 ;  /* 0x000000100424723c */ /* 0x002fe200000018d4 */
[----:B------:R-:W-:-:S02]  /*8b70*/  IMAD.MOV.U32 R212, RZ, RZ, R234 ;  /* 0x000000ffffd47224 */ /* 0x000fc400078e00ea */
[----:B------:R-:W-:Y:S02]  /*8b80*/  IMAD.MOV.U32 R213, RZ, RZ, R233 ;  /* 0x000000ffffd57224 */ /* 0x000fe400078e00e9 */
[----:B------:R-:W-:Y:S02]  /*8b90*/  IMAD.MOV.U32 R214, RZ, RZ, R132 ;  /* 0x000000ffffd67224 */ /* 0x000fe400078e0084 */
[----:B------:R-:W-:Y:S01]  /*8ba0*/  IMAD.MOV.U32 R215, RZ, RZ, R3 ;  /* 0x000000ffffd77224 */ /* 0x000fe200078e0003 */
[----:B------:R-:W-:Y:S01]  /*8bb0*/  HMMA.16816.F32 R28, R12, R16, R64 ;  /* 0x000000100c1c723c */ /* 0x000fe20000001840 */
[----:B------:R-:W-:-:S07]  /*8bc0*/  IMAD.IADD R233, R138, 0x1, R229 ;  /* 0x000000018ae97824 */ /* 0x000fce00078e02e5 */
[-C--:B------:R-:W-:Y:S08]  /*8bd0*/  HMMA.16816.F32 R44, R4, R18.reuse, R208 ;  /* 0x00000012042c723c */ /* 0x080ff000000018d0 */
[----:B------:R-:W-:Y:S01]  /*8be0*/  HMMA.16816.F32 R48, R12, R18, R20 ;  /* 0x000000120c30723c */ /* 0x000fe20000001814 */
[----:B------:R-:W1:Y:S04]  /*8bf0*/  LDSM.16.M88.4 R16, [R216+0x8800] ;  /* 0x00880000d810783b */ /* 0x000e680000000200 */
[----:B------:R-:W3:Y:S03]  /*8c00*/  LDSM.16.M88.4 R20, [R216+0x9800] ;  /* 0x00980000d814783b */ /* 0x000ee60000000200 */
[-C--:B--2---:R-:W-:Y:S08]  /*8c10*/  HMMA.16816.F32 R224, R4, R10.reuse, R224 ;  /* 0x0000000a04e0723c */ /* 0x084ff000000018e0 */
[----:B------:R-:W-:Y:S08]  /*8c20*/  HMMA.16816.F32 R24, R12, R10, R24 ;  /* 0x0000000a0c18723c */ /* 0x000ff00000001818 */
[C---:B-1----:R-:W-:Y:S08]  /*8c30*/  HMMA.16816.F32 R64, R4.reuse, R16, R212 ;  /* 0x000000100440723c */ /* 0x042ff000000018d4 */
[C---:B------:R-:W-:Y:S08]  /*8c40*/  HMMA.16816.F32 R212, R4.reuse, R8, R56 ;  /* 0x0000000804d4723c */ /* 0x040ff00000001838 */
[C---:B------:R-:W-:Y:S08]  /*8c50*/  HMMA.16816.F32 R208, R4.reuse, R18, R52 ;  /* 0x0000001204d0723c */ /* 0x040ff00000001834 */
[C---:B---3--:R-:W-:Y:S08]  /*8c60*/  HMMA.16816.F32 R244, R4.reuse, R20, R244 ;  /* 0x0000001404f4723c */ /* 0x048ff000000018f4 */
[----:B------:R-:W-:Y:S01]  /*8c70*/  HMMA.16816.F32 R220, R4, R22, R220 ;  /* 0x0000001604dc723c */ /* 0x000fe200000018dc */
[----:B------:R-:W-:Y:S07]  /*8c80*/  LDSM.16.M88.4 R4, [R233+0x2000] ;  /* 0x00200000e904783b */ /* 0x000fee0000000200 */
[C---:B------:R-:W-:Y:S08]  /*8c90*/  HMMA.16816.F32 R60, R12.reuse, R16, R60 ;  /* 0x000000100c3c723c */ /* 0x040ff0000000183c */
[C---:B------:R-:W-:Y:S01]  /*8ca0*/  HMMA.16816.F32 R56, R12.reuse, R18, R32 ;  /* 0x000000120c38723c */ /* 0x040fe20000001820 */
[----:B------:R-:W1:Y:S07]  /*8cb0*/  LDSM.16.M88.4 R16, [R217+0x8000] ;  /* 0x00800000d910783b */ /* 0x000e6e0000000200 */
[C---:B------:R-:W-:Y:S01]  /*8cc0*/  HMMA.16816.F32 R52, R12.reuse, R8, R140 ;  /* 0x000000080c34723c */ /* 0x040fe2000000188c */
[----:B------:R-:W2:Y:S07]  /*8cd0*/  LDSM.16.M88.4 R8, [R233] ;  /* 0x00000000e908783b */ /* 0x000eae0000000200 */
[C---:B------:R-:W-:Y:S08]  /*8ce0*/  HMMA.16816.F32 R248, R12.reuse, R20, R248 ;  /* 0x000000140cf8723c */ /* 0x040ff000000018f8 */
[----:B------:R-:W-:Y:S01]  /*8cf0*/  HMMA.16816.F32 R40, R12, R22, R40 ;  /* 0x000000160c28723c */ /* 0x000fe20000001828 */
[----:B------:R-:W3:Y:S04]  /*8d00*/  LDSM.16.M88.4 R20, [R217+0x9800] ;  /* 0x00980000d914783b */ /* 0x000ee80000000200 */
[----:B------:R-:W4:Y:S03]  /*8d10*/  LDSM.16.M88.4 R12, [R217+0x9000] ;  /* 0x00900000d90c783b */ /* 0x000f260000000200 */
[-C--:B-1----:R-:W-:Y:S08]  /*8d20*/  HMMA.16816.F32 R36, R4, R16.reuse, R36 ;  /* 0x000000100424723c */ /* 0x082ff00000001824 */
[----:B--2---:R-:W-:Y:S08]  /*8d30*/  HMMA.16816.F32 R28, R8, R16, R28 ;  /* 0x00000010081c723c */ /* 0x004ff0000000181c */
[-C--:B------:R-:W-:Y:S08]  /*8d40*/  HMMA.16816.F32 R44, R4, R18.reuse, R44 ;  /* 0x00000012042c723c */ /* 0x080ff0000000182c */
[----:B------:R-:W-:Y:S01]  /*8d50*/  HMMA.16816.F32 R32, R8, R18, R48 ;  /* 0x000000120820723c */ /* 0x000fe20000001830 */
[----:B------:R-:W1:Y:S07]  /*8d60*/  LDSM.16.M88.4 R16, [R217+0x8800] ;  /* 0x00880000d910783b */ /* 0x000e6e0000000200 */
[C---:B---3--:R-:W-:Y:S08]  /*8d70*/  HMMA.16816.F32 R140, R4.reuse, R20, R244 ;  /* 0x00000014048c723c */ /* 0x048ff000000018f4 */
[C---:B----4-:R-:W-:Y:S08]  /*8d80*/  HMMA.16816.F32 R212, R4.reuse, R12, R212 ;  /* 0x0000000c04d4723c */ /* 0x050ff000000018d4 */
[----:B------:R-:W-:Y:S03]  /*8d90*/  HMMA.16816.F32 R224, R4, R14, R224 ;  /* 0x0000000e04e0723c */ /* 0x000fe600000018e0 */
[----:B------:R-:W-:-:S02]  /*8da0*/  IMAD.MOV.U32 R3, RZ, RZ, R140 ;  /* 0x000000ffff037224 */ /* 0x000fc400078e008c */
[----:B------:R-:W-:Y:S02]  /*8db0*/  IMAD.MOV.U32 R252, RZ, RZ, R141 ;  /* 0x000000fffffc7224 */ /* 0x000fe400078e008d */
[----:B------:R-:W-:Y:S01]  /*8dc0*/  IMAD.MOV.U32 R243, RZ, RZ, R142 ;  /* 0x000000fffff37224 */ /* 0x000fe200078e008e */
[----:B------:R-:W-:Y:S01]  /*8dd0*/  HMMA.16816.F32 R220, R4, R22, R220 ;  /* 0x0000001604dc723c */ /* 0x000fe200000018dc */
[----:B------:R-:W-:-:S07]  /*8de0*/  IMAD.MOV.U32 R242, RZ, RZ, R143 ;  /* 0x000000fffff27224 */ /* 0x000fce00078e008f */
[----:B------:R-:W-:Y:S01]  /*8df0*/  HMMA.16816.F32 R248, R8, R20, R248 ;  /* 0x0000001408f8723c */ /* 0x000fe200000018f8 */
[----:B------:R-:W-:-:S07]  /*8e00*/  IMAD.MOV.U32 R21, RZ, RZ, R3 ;  /* 0x000000ffff157224 */ /* 0x000fce00078e0003 */
        /* <DEDUP_REMOVED lines=9> */
[----:B------:R-:W-:Y:S08]  /*8ea0*/  HMMA.16816.F32 R52, R8, R22, R40 ;  /* 0x000000160834723c */ /* 0x000ff00000001828 */
[C---:B-1----:R-:W-:Y:S08]  /*8eb0*/  HMMA.16816.F32 R44, R4.reuse, R18, R44 ;  /* 0x00000012042c723c */ /* 0x042ff0000000182c */
[----:B------:R-:W-:Y:S08]  /*8ec0*/  HMMA.16816.F32 R48, R4, R16, R36 ;  /* 0x000000100430723c */ /* 0x000ff00000001824 */
[----:B--2---:R-:W-:Y:S03]  /*8ed0*/  HMMA.16816.F32 R8, R12, R18, R32 ;  /* 0x000000120c08723c */ /* 0x004fe60000001820 */
[----:B------:R-:W-:-:S02]  /*8ee0*/  IMAD.MOV.U32 R234, RZ, RZ, R44 ;  /* 0x000000ffffea7224 */ /* 0x000fc400078e002c */
[----:B------:R-:W-:Y:S02]  /*8ef0*/  IMAD.MOV.U32 R44, RZ, RZ, R21 ;  /* 0x000000ffff2c7224 */ /* 0x000fe400078e0015 */
[----:B------:R-:W1:Y:S01]  /*8f00*/  LDSM.16.M88.4 R20, [R219+0xb800] ;  /* 0x00b80000db14783b */ /* 0x000e620000000200 */
[----:B------:R-:W-:Y:S01]  /*8f10*/  HMMA.16816.F32 R24, R12, R16, R28 ;  /* 0x000000100c18723c */ /* 0x000fe2000000181c */
[----:B------:R-:W-:Y:S02]  /*8f20*/  IMAD.MOV.U32 R138, RZ, RZ, R45 ;  /* 0x000000ffff8a7224 */ /* 0x000fe400078e002d */
[----:B------:R-:W-:Y:S01]  /*8f30*/  IMAD.MOV.U32 R132, RZ, RZ, R46 ;  /* 0x000000ffff847224 */ /* 0x000fe200078e002e */
[----:B------:R-:W2:Y:S01]  /*8f40*/  LDSM.16.M88.4 R16, [R219+0xa800] ;  /* 0x00a80000db10783b */ /* 0x000ea20000000200 */
[----:B------:R-:W-:Y:S02]  /*8f50*/  IMAD.MOV.U32 R3, RZ, RZ, R47 ;  /* 0x000000ffff037224 */ /* 0x000fe400078e002f */
[----:B------:R-:W-:-:S02]  /*8f60*/  IMAD.MOV.U32 R45, RZ, RZ, R252 ;  /* 0x000000ffff2d7224 */ /* 0x000fc400078e00fc */
[----:B------:R-:W-:Y:S02]  /*8f70*/  IMAD.MOV.U32 R46, RZ, RZ, R243 ;  /* 0x000000ffff2e7224 */ /* 0x000fe400078e00f3 */
[----:B------:R-:W-:Y:S02]  /*8f80*/  IMAD.MOV.U32 R47, RZ, RZ, R242 ;  /* 0x000000ffff2f7224 */ /* 0x000fe400078e00f2 */
[----:B------:R-:W-:Y:S02]  /*8f90*/  IMAD.MOV.U32 R28, RZ, RZ, R9 ;  /* 0x000000ffff1c7224 */ /* 0x000fe400078e0009 */
[----:B------:R-:W-:Y:S02]  /*8fa0*/  IMAD.MOV.U32 R252, RZ, RZ, R10 ;  /* 0x000000fffffc7224 */ /* 0x000fe400078e000a */
[----:B------:R-:W-:Y:S02]  /*8fb0*/  IMAD.MOV.U32 R243, RZ, RZ, R11 ;  /* 0x000000fffff37224 */ /* 0x000fe400078e000b */
[----:B------:R-:W-:-:S02]  /*8fc0*/  IMAD.MOV.U32 R242, RZ, RZ, R8 ;  /* 0x000000fffff27224 */ /* 0x000fc400078e0008 */
[----:B------:R-:W3:Y:S01]  /*8fd0*/  LDSM.16.M88.4 R8, [R219+0xb000] ;  /* 0x00b00000db08783b */ /* 0x000ee20000000200 */
[C---:B-1----:R-:W-:Y:S08]  /*8fe0*/  HMMA.16816.F32 R44, R4.reuse, R20, R44 ;  /* 0x00000014042c723c */ /* 0x042ff0000000182c */
[C---:B--2---:R-:W-:Y:S08]  /*8ff0*/  HMMA.16816.F32 R40, R4.reuse, R16, R64 ;  /* 0x000000100428723c */ /* 0x044ff00000001840 */
[----:B------:R-:W-:Y:S01]  /*9000*/  HMMA.16816.F32 R36, R4, R18, R208 ;  /* 0x000000120424723c */ /* 0x000fe200000018d0 */
[----:B------:R-:W-:-:S02]  /*9010*/  IMAD.MOV.U32 R211, RZ, RZ, R28 ;  /* 0x000000ffffd37224 */ /* 0x000fc400078e001c */
[----:B------:R-:W-:Y:S02]  /*9020*/  IMAD.MOV.U32 R67, RZ, RZ, R44 ;  /* 0x000000ffff437224 */ /* 0x000fe400078e002c */
[----:B------:R-:W-:Y:S02]  /*9030*/  IMAD.MOV.U32 R66, RZ, RZ, R45 ;  /* 0x000000ffff427224 */ /* 0x000fe400078e002d */
[----:B------:R-:W-:Y:S01]  /*9040*/  IMAD.MOV.U32 R65, RZ, RZ, R46 ;  /* 0x000000ffff417224 */ /* 0x000fe200078e002e */
[----:B---3--:R-:W-:Y:S01]  /*9050*/  HMMA.16816.F32 R32, R4, R8, R212 ;  /* 0x000000080420723c */ /* 0x008fe200000018d4 */
[----:B------:R-:W-:-:S07]  /*9060*/  IMAD.MOV.U32 R64, RZ, RZ, R47 ;  /* 0x000000ffff407224 */ /* 0x000fce00078e002f */
[C---:B------:R-:W-:Y:S08]  /*9070*/  HMMA.16816.F32 R28, R4.reuse, R10, R224 ;  /* 0x0000000a041c723c */ /* 0x040ff000000018e0 */
[----:B------:R-:W-:Y:S08]  /*9080*/  HMMA.16816.F32 R44, R4, R22, R220 ;  /* 0x00000016042c723c */ /* 0x000ff000000018dc */
[C---:B------:R-:W-:Y:S08]  /*9090*/  HMMA.16816.F32 R4, R12.reuse, R10, R56 ;  /* 0x0000000a0c04723c */ /* 0x040ff00000001838 */
[C---:B------:R-:W-:Y:S08]  /*90a0*/  HMMA.16816.F32 R244, R12.reuse, R16, R244 ;  /* 0x000000100cf4723c */ /* 0x040ff000000018f4 */
[----:B------:R-:W-:Y:S01]  /*90b0*/  HMMA.16816.F32 R224, R12, R18, R140 ;  /* 0x000000120ce0723c */ /* 0x000fe2000000188c */
[----:B------:R-:W-:Y:S01]  /*90c0*/  LDSM.16.M88.4 R16, [R0+0xa000] ;  /* 0x00a000000010783b */ /* 0x000fe20000000200 */
[----:B------:R-:W-:-:S02]  /*90d0*/  IMAD.MOV.U32 R142, RZ, RZ, R252 ;  /* 0x000000ffff8e7224 */ /* 0x000fc400078e00fc */
[----:B------:R-:W-:Y:S02]  /*90e0*/  IMAD.MOV.U32 R143, RZ, RZ, R243 ;  /* 0x000000ffff8f7224 */ /* 0x000fe400078e00f3 */
[----:B------:R-:W-:Y:S02]  /*90f0*/  IMAD.MOV.U32 R140, RZ, RZ, R242 ;  /* 0x000000ffff8c7224 */ /* 0x000fe400078e00f2 */
[----:B------:R-:W-:Y:S01]  /*9100*/  HMMA.16816.F32 R220, R12, R8, R60 ;  /* 0x000000080cdc723c */ /* 0x000fe2000000183c */
[----:B------:R-:W1:Y:S01]  /*9110*/  LDSM.16.M88.4 R8, [R2+0x4000] ;  /* 0x004000000208783b */ /* 0x000e620000000200 */
[----:B------:R-:W-:Y:S02]  /*9120*/  IMAD.MOV.U32 R60, RZ, RZ, R234 ;  /* 0x000000ffff3c7224 */ /* 0x000fe400078e00ea */
[----:B------:R-:W-:Y:S02]  /*9130*/  IMAD.MOV.U32 R61, RZ, RZ, R138 ;  /* 0x000000ffff3d7224 */ /* 0x000fe400078e008a */
[----:B------:R-:W-:-:S02]  /*9140*/  IMAD.MOV.U32 R62, RZ, RZ, R132 ;  /* 0x000000ffff3e7224 */ /* 0x000fc400078e0084 */
[----:B------:R-:W-:Y:S01]  /*9150*/  IMAD.MOV.U32 R63, RZ, RZ, R3 ;  /* 0x000000ffff3f7224 */ /* 0x000fe200078e0003 */
[C---:B------:R-:W-:Y:S01]  /*9160*/  HMMA.16816.F32 R56, R12.reuse, R20, R248 ;  /* 0x000000140c38723c */ /* 0x040fe200000018f8 */
[----:B------:R-:W-:Y:S02]  /*9170*/  IMAD.MOV.U32 R234, RZ, RZ, R4 ;  /* 0x000000ffffea7224 */ /* 0x000fe400078e0004 */
[----:B------:R-:W-:Y:S02]  /*9180*/  IMAD.MOV.U32 R138, RZ, RZ, R5 ;  /* 0x000000ffff8a7224 */ /* 0x000fe400078e0005 */
[----:B------:R-:W-:Y:S02]  /*9190*/  IMAD.MOV.U32 R132, RZ, RZ, R6 ;  /* 0x000000ffff847224 */ /* 0x000fe400078e0006 */
[----:B------:R-:W-:Y:S01]  /*91a0*/  IMAD.MOV.U32 R3, RZ, RZ, R7 ;  /* 0x000000ffff037224 */ /* 0x000fe200078e0007 */
[----:B------:R-:W-:Y:S01]  /*91b0*/  HMMA.16816.F32 R212, R12, R22, R52 ;  /* 0x000000160cd4723c */ /* 0x000fe20000001834 */
[----:B------:R2:W3:Y:S01]  /*91c0*/  LDSM.16.M88.4 R4, [R2+0x6000] ;  /* 0x006000000204783b */ /* 0x0004e20000000200 */
[----:B------:R-:W-:-:S02]  /*91d0*/  IMAD.MOV.U32 R52, RZ, RZ, R67 ;  /* 0x000000ffff347224 */ /* 0x000fc400078e0043 */
[----:B------:R-:W-:Y:S01]  /*91e0*/  IMAD.MOV.U32 R53, RZ, RZ, R66 ;  /* 0x000000ffff357224 */ /* 0x000fe200078e0042 */
[----:B------:R-:W-:Y:S01]  /*91f0*/  LDSM.16.M88.4 R20, [R0+0xb000] ;  /* 0x00b000000014783b */ /* 0x000fe20000000200 */
[----:B------:R-:W-:Y:S02]  /*9200*/  IMAD.MOV.U32 R54, RZ, RZ, R65 ;  /* 0x000000ffff367224 */ /* 0x000fe400078e0041 */
[----:B------:R-:W-:Y:S01]  /*9210*/  IMAD.MOV.U32 R55, RZ, RZ, R64 ;  /* 0x000000ffff377224 */ /* 0x000fe200078e0040 */
[----:B------:R-:W4:Y:S01]  /*9220*/  LDSM.16.M88.4 R12, [R0+0xa800] ;  /* 0x00a80000000c783b */ /* 0x000f220000000200 */
[----:B------:R-:W-:Y:S02]  /*9230*/  IMAD.MOV.U32 R141, RZ, RZ, R211 ;  /* 0x000000ffff8d7224 */ /* 0x000fe400078e00d3 */
[----:B------:R-:W-:Y:S02]  /*9240*/  IMAD.MOV.U32 R252, RZ, RZ, R57 ;  /* 0x000000fffffc7224 */ /* 0x000fe400078e0039 */
[----:B------:R-:W-:-:S02]  /*9250*/  IMAD.MOV.U32 R243, RZ, RZ, R58 ;  /* 0x000000fffff37224 */ /* 0x000fc400078e003a */
[----:B------:R-:W-:Y:S01]  /*9260*/  IMAD.MOV.U32 R242, RZ, RZ, R59 ;  /* 0x000000fffff27224 */ /* 0x000fe200078e003b */
[----:B-1----:R-:W-:Y:S01]  /*9270*/  HMMA.16816.F32 R64, R8, R16, R24 ;  /* 0x000000100840723c */ /* 0x002fe20000001818 */
[----:B------:R1:W5:Y:S01]  /*9280*/  LDSM.16.M88.4 R24, [R0+0xb800] ;  /* 0x00b800000018783b */ /* 0x0003620000000200 */
[----:B--2---:R-:W-:-:S06]  /*9290*/  IMAD.MOV.U32 R2, RZ, RZ, R56 ;  /* 0x000000ffff027224 */ /* 0x004fcc00078e0038 */
[C---:B---3--:R-:W-:Y:S08]  /*92a0*/  HMMA.16816.F32 R56, R4.reuse, R18, R60 ;  /* 0x000000120438723c */ /* 0x048ff0000000183c */
[----:B------:R-:W-:Y:S01]  /*92b0*/  HMMA.16816.F32 R208, R4, R16, R48 ;  /* 0x0000001004d0723c */ /* 0x000fe20000001830 */
[----:B------:R-:W-:-:S07]  /*92c0*/  IMAD.MOV.U32 R51, RZ, RZ, R2 ;  /* 0x000000ffff337224 */ /* 0x000fce00078e0002 */
[C---:B----4-:R-:W-:Y:S01]  /*92d0*/  HMMA.16816.F32 R248, R4.reuse, R12, R40 ;  /* 0x0000000c04f8723c */ /* 0x050fe20000001828 */
[----:B------:R-:W-:Y:S02]  /*92e0*/  IMAD.MOV.U32 R40, RZ, RZ, R140 ;  /* 0x000000ffff287224 */ /* 0x000fe400078e008c */
[----:B------:R-:W-:Y:S02]  /*92f0*/  IMAD.MOV.U32 R17, RZ, RZ, R56 ;  /* 0x000000ffff117224 */ /* 0x000fe400078e0038 */
[----:B------:R-:W-:Y:S02]  /*9300*/  IMAD.MOV.U32 R16, RZ, RZ, R57 ;  /* 0x000000ffff107224 */ /* 0x000fe400078e0039 */
[----:B------:R-:W-:Y:S01]  /*9310*/  IMAD.MOV.U32 R2, RZ, RZ, R58 ;  /* 0x000000ffff027224 */ /* 0x000fe200078e003a */
[----:B------:R-:W-:Y:S01]  /*9320*/  HMMA.16816.F32 R60, R4, R20, R32 ;  /* 0x00000014043c723c */ /* 0x000fe20000001820 */
[----:B-1----:R-:W-:Y:S02]  /*9330*/  IMAD.MOV.U32 R0, RZ, RZ, R59 ;  /* 0x000000ffff007224 */ /* 0x002fe400078e003b */
        /* <DEDUP_REMOVED lines=8> */
[----:B------:R-:W-:Y:S08]  /*93c0*/  HMMA.16816.F32 R140, R4, R14, R36 ;  /* 0x0000000e048c723c */ /* 0x000ff00000001824 */
[C---:B-----5:R-:W-:Y:S08]  /*93d0*/  HMMA.16816.F32 R28, R8.reuse, R24, R28 ;  /* 0x00000018081c723c */ /* 0x060ff0000000181c */
[----:B------:R-:W-:Y:S01]  /*93e0*/  HMMA.16816.F32 R36, R8, R14, R224 ;  /* 0x0000000e0824723c */ /* 0x000fe200000018e0 */
[----:B------:R-:W-:-:S02]  /*93f0*/  IMAD.MOV.U32 R224, RZ, RZ, R234 ;  /* 0x000000ffffe07224 */ /* 0x000fc400078e00ea */
[----:B------:R-:W-:Y:S02]  /*9400*/  IMAD.MOV.U32 R225, RZ, RZ, R138 ;  /* 0x000000ffffe17224 */ /* 0x000fe400078e008a */
[----:B------:R-:W-:Y:S02]  /*9410*/  IMAD.MOV.U32 R226, RZ, RZ, R132 ;  /* 0x000000ffffe27224 */ /* 0x000fe400078e0084 */
[----:B------:R-:W-:Y:S01]  /*9420*/  IMAD.MOV.U32 R227, RZ, RZ, R3 ;  /* 0x000000ffffe37224 */ /* 0x000fe200078e0003 */
[----:B------:R-:W-:Y:S03]  /*9430*/  HMMA.16816.F32 R48, R4, R26, R44 ;  /* 0x0000001a0430723c */ /* 0x000fe6000000182c */
[----:B------:R-:W-:-:S05]  /*9440*/  IMAD.MOV.U32 R132, RZ, RZ, R28 ;  /* 0x000000ffff847224 */ /* 0x000fca00078e001c */
[C---:B------:R-:W-:Y:S08]  /*9450*/  HMMA.16816.F32 R44, R8.reuse, R18, R40 ;  /* 0x00000012082c723c */ /* 0x040ff00000001828 */
[----:B------:R-:W-:Y:S01]  /*9460*/  HMMA.16816.F32 R32, R8, R20, R220 ;  /* 0x000000140820723c */ /* 0x000fe200000018dc */
[----:B------:R-:W-:-:S07]  /*9470*/  IMAD.MOV.U32 R21, RZ, RZ, R31 ;  /* 0x000000ffff157224 */ /* 0x000fce00078e001f */
[----:B------:R-:W-:Y:S01]  /*9480*/  HMMA.16816.F32 R52, R4, R24, R52 ;  /* 0x000000180434723c */ /* 0x000fe20000001834 */
[----:B------:R-:W-:Y:S07]  /*9490*/  LDSM.16.M88.4 R4, [R229+0x6000] ;  /* 0x00600000e504783b */ /* 0x000fee0000000200 */
[----:B------:R-:W-:Y:S01]  /*94a0*/  HMMA.16816.F32 R40, R8, R12, R244 ;  /* 0x0000000c0828723c */ /* 0x000fe200000018f4 */
[----:B------:R-:W-:Y:S01]  /*94b0*/  IMAD.MOV.U32 R244, RZ, RZ, R17 ;  /* 0x000000fffff47224 */ /* 0x000fe200078e0011 */
[----:B------:R-:W-:Y:S01]  /*94c0*/  LDSM.16.M88.4 R12, [R229+0x4000] ;  /* 0x00400000e50c783b */ /* 0x000fe20000000200 */
[----:B------:R-:W-:-:S02]  /*94d0*/  IMAD.MOV.U32 R245, RZ, RZ, R16 ;  /* 0x000000fffff57224 */ /* 0x000fc400078e0010 */
[----:B------:R-:W-:Y:S01]  /*94e0*/  IMAD.MOV.U32 R246, RZ, RZ, R2 ;  /* 0x000000fffff67224 */ /* 0x000fe200078e0002 */
[----:B------:R-:W1:Y:S01]  /*94f0*/  LDSM.16.M88.4 R16, [R216+0xa000] ;  /* 0x00a00000d810783b */ /* 0x000e620000000200 */
[----:B------:R-:W-:Y:S01]  /*9500*/  IMAD.MOV.U32 R247, RZ, RZ, R0 ;  /* 0x000000fffff77224 */ /* 0x000fe200078e0000 */
[C---:B------:R-:W-:Y:S01]  /*9510*/  HMMA.16816.F32 R224, R8.reuse, R22, R224 ;  /* 0x0000001608e0723c */ /* 0x040fe200000018e0 */
[----:B------:R-:W-:Y:S02]  /*9520*/  IMAD.MOV.U32 R23, RZ, RZ, R29 ;  /* 0x000000ffff177224 */ /* 0x000fe400078e001d */
[----:B------:R-:W-:Y:S02]  /*9530*/  IMAD.MOV.U32 R22, RZ, RZ, R30 ;  /* 0x000000ffff167224 */ /* 0x000fe400078e001e */
[----:B------:R-:W-:Y:S03]  /*9540*/  LDSM.16.M88.4 R28, [R216+0xb800] ;  /* 0x00b80000d81c783b */ /* 0x000fe60000000200 */
[----:B------:R-:W-:Y:S01]  /*9550*/  HMMA.16816.F32 R220, R8, R26, R212 ;  /* 0x0000001a08dc723c */ /* 0x000fe200000018d4 */
[----:B------:R-:W2:Y:S04]  /*9560*/  LDSM.16.M88.4 R8, [R216+0xa800] ;  /* 0x00a80000d808783b */ /* 0x000ea80000000200 */
[----:B------:R-:W3:Y:S06]  /*9570*/  LDSM.16.M88.4 R24, [R216+0xb000] ;  /* 0x00b00000d818783b */ /* 0x000eec0000000200 */
[----:B------:R-:W-:-:S02]  /*9580*/  IMAD.MOV.U32 R20, RZ, RZ, R224 ;  /* 0x000000ffff147224 */ /* 0x000fc400078e00e0 */
[----:B------:R-:W-:Y:S02]  /*9590*/  IMAD.MOV.U32 R3, RZ, RZ, R225 ;  /* 0x000000ffff037224 */ /* 0x000fe400078e00e1 */
[----:B------:R-:W-:Y:S02]  /*95a0*/  IMAD.MOV.U32 R2, RZ, RZ, R226 ;  /* 0x000000ffff027224 */ /* 0x000fe400078e00e2 */
[----:B------:R-:W-:Y:S01]  /*95b0*/  IMAD.MOV.U32 R0, RZ, RZ, R227 ;  /* 0x000000ffff007224 */ /* 0x000fe200078e00e3 */
[-C--:B-1----:R-:W-:Y:S08]  /*95c0*/  HMMA.16816.F32 R212, R4, R16.reuse, R208 ;  /* 0x0000001004d4723c */ /* 0x082ff000000018d0 */
[----:B------:R-:W-:Y:S01]  /*95d0*/  HMMA.16816.F32 R208, R12, R16, R64 ;  /* 0x000000100cd0723c */ /* 0x000fe20000001840 */
[----:B------:R-:W-:-:S02]  /*95e0*/  IMAD.MOV.U32 R17, RZ, RZ, R23 ;  /* 0x000000ffff117224 */ /* 0x000fc400078e0017 */
[----:B------:R-:W-:-:S05]  /*95f0*/  IMAD.MOV.U32 R16, RZ, RZ, R132 ;  /* 0x000000ffff107224 */ /* 0x000fca00078e0084 */
[C---:B--2---:R-:W-:Y:S08]  /*9600*/  HMMA.16816.F32 R224, R4.reuse, R10, R140 ;  /* 0x0000000a04e0723c */ /* 0x044ff0000000188c */
[C---:B---3--:R-:W-:Y:S08]  /*9610*/  HMMA.16816.F32 R140, R4.reuse, R24, R60 ;  /* 0x00000018048c723c */ /* 0x048ff0000000183c */
[----:B------:R-:W-:Y:S08]  /*9620*/  HMMA.16816.F32 R60, R4, R28, R52 ;  /* 0x0000001c043c723c */ /* 0x000ff00000001834 */
[-C--:B------:R-:W-:Y:S08]  /*9630*/  HMMA.16816.F32 R52, R12, R18.reuse, R44 ;  /* 0x000000120c34723c */ /* 0x080ff0000000182c */
[----:B------:R-:W-:Y:S01]  /*9640*/  HMMA.16816.F32 R244, R4, R18, R244 ;  /* 0x0000001204f4723c */ /* 0x000fe200000018f4 */
[----:B------:R-:W-:-:S02]  /*9650*/  IMAD.MOV.U32 R18, RZ, RZ, R22 ;  /* 0x000000ffff127224 */ /* 0x000fc400078e0016 */
[----:B------:R-:W-:-:S05]  /*9660*/  IMAD.MOV.U32 R19, RZ, RZ, R21 ;  /* 0x000000ffff137224 */ /* 0x000fca00078e0015 */
[----:B------:R-:W-:Y:S08]  /*9670*/  HMMA.16816.F32 R64, R4, R26, R56 ;  /* 0x0000001a0440723c */ /* 0x000ff00000001838 */
[----:B------:R-:W-:Y:S01]  /*9680*/  HMMA.16816.F32 R44, R12, R10, R36 ;  /* 0x0000000a0c2c723c */ /* 0x000fe20000001824 */
[----:B------:R-:W-:Y:S02]  /*9690*/  IMAD.MOV.U32 R36, RZ, RZ, R20 ;  /* 0x000000ffff247224 */ /* 0x000fe400078e0014 */
[----:B------:R-:W-:Y:S01]  /*96a0*/  LDSM.16.M88.4 R20, [R217+0xa000] ;  /* 0x00a00000d914783b */ /* 0x000fe20000000200 */
[----:B------:R-:W-:-:S02]  /*96b0*/  IMAD.MOV.U32 R37, RZ, RZ, R3 ;  /* 0x000000ffff257224 */ /* 0x000fc400078e0003 */
[----:B------:R-:W-:Y:S02]  /*96c0*/  IMAD.MOV.U32 R38, RZ, RZ, R2 ;  /* 0x000000ffff267224 */ /* 0x000fe400078e0002 */
[----:B------:R-:W-:Y:S01]  /*96d0*/  HMMA.16816.F32 R248, R4, R8, R248 ;  /* 0x0000000804f8723c */ /* 0x000fe200000018f8 */
[----:B------:R-:W-:Y:S02]  /*96e0*/  IMAD.MOV.U32 R39, RZ, RZ, R0 ;  /* 0x000000ffff277224 */ /* 0x000fe400078e0000 */
[----:B------:R-:W-:-:S05]  /*96f0*/  IMAD.MOV.U32 R0, RZ, RZ, R137 ;  /* 0x000000ffff007224 */ /* 0x000fca00078e0089 */
[----:B------:R-:W-:Y:S01]  /*9700*/  HMMA.16816.F32 R56, R4, R30, R48 ;  /* 0x0000001e0438723c */ /* 0x000fe20000001830 */
[----:B------:R-:W1:Y:S01]  /*9710*/  LDSM.16.M88.4 R4, [R233+0x6000] ;  /* 0x00600000e904783b */ /* 0x000e620000000200 */
[----:B------:R-:W-:-:S06]  /*9720*/  LOP3.LUT R0, R0, 0x8, R230, 0x78, !PT ;  /* 0x0000000800007812 */ /* 0x000fcc00078e78e6 */
[C---:B------:R-:W-:Y:S01]  /*9730*/  HMMA.16816.F32 R48, R12.reuse, R8, R40 ;  /* 0x000000080c30723c */ /* 0x040fe20000001828 */
[----:B------:R-:W2:Y:S07]  /*9740*/  LDSM.16.M88.4 R8, [R233+0x4000] ;  /* 0x00400000e908783b */ /* 0x000eae0000000200 */
[C---:B------:R-:W-:Y:S08]  /*9750*/  HMMA.16816.F32 R40, R12.reuse, R24, R32 ;  /* 0x000000180c28723c */ /* 0x040ff00000001820 */
[C---:B------:R-:W-:Y:S08]  /*9760*/  HMMA.16816.F32 R32, R12.reuse, R28, R16 ;  /* 0x0000001c0c20723c */ /* 0x040ff00000001810 */
[C---:B------:R-:W-:Y:S01]  /*9770*/  HMMA.16816.F32 R36, R12.reuse, R26, R36 ;  /* 0x0000001a0c24723c */ /* 0x040fe20000001824 */
[----:B------:R-:W-:Y:S07]  /*9780*/  LDSM.16.M88.4 R24, [R217+0xb800] ;  /* 0x00b80000d918783b */ /* 0x000fee0000000200 */
[----:B------:R-:W-:Y:S01]  /*9790*/  HMMA.16816.F32 R28, R12, R30, R220 ;  /* 0x0000001e0c1c723c */ /* 0x000fe200000018dc */
[----:B------:R-:W3:Y:S07]  /*97a0*/  LDSM.16.M88.4 R12, [R217+0xb000] ;  /* 0x00b00000d90c783b */ /* 0x000eee0000000200 */
[-C--:B-1----:R-:W-:Y:S08]  /*97b0*/  HMMA.16816.F32 R16, R4, R20.reuse, R212 ;  /* 0x000000140410723c */ /* 0x082ff000000018d4 */
[----:B--2---:R-:W-:Y:S01]  /*97c0*/  HMMA.16816.F32 R220, R8, R20, R208 ;  /* 0x0000001408dc723c */ /* 0x004fe200000018d0 */
[----:B------:R-:W-:-:S07]  /*97d0*/  IMAD.MOV.U32 R20, RZ, RZ, R139 ;  /* 0x000000ffff147224 */ /* 0x000fce00078e008b */
[-C--:B------:R-:W-:Y:S03]  /*97e0*/  HMMA.16816.F32 R212, R8, R22.reuse, R52 ;  /* 0x0000001608d4723c */ /* 0x080fe60000001834 */
[----:B------:R-:W-:Y:S02]  /*97f0*/  IMAD.MOV.U32 R3, RZ, RZ, R17 ;  /* 0x000000ffff037224 */ /* 0x000fe400078e0011 */
[----:B------:R-:W-:Y:S02]  /*9800*/  IMAD.MOV.U32 R2, RZ, RZ, R16 ;  /* 0x000000ffff027224 */ /* 0x000fe400078e0010 */
[----:B------:R-:W-:Y:S01]  /*9810*/  IMAD.MOV.U32 R242, RZ, RZ, R18 ;  /* 0x000000fffff27224 */ /* 0x000fe200078e0012 */
[----:B------:R-:W-:Y:S01]  /*9820*/  HMMA.16816.F32 R244, R4, R22, R244 ;  /* 0x0000001604f4723c */ /* 0x000fe200000018f4 */
[----:B------:R-:W-:Y:S02]  /*9830*/  IMAD.MOV.U32 R234, RZ, RZ, R19 ;  /* 0x000000ffffea7224 */ /* 0x000fe400078e0013 */
[----:B------:R-:W1:Y:S01]  /*9840*/  LDSM.16.M88.4 R16, [R217+0xa800] ;  /* 0x00a80000d910783b */ /* 0x000e620000000200 */
[----:B------:R-:W-:Y:S01]  /*9850*/  IMAD.MOV.U32 R21, RZ, RZ, R3 ;  /* 0x000000ffff157224 */ /* 0x000fe200078e0003 */
[----:B------:R-:W-:-:S04]  /*9860*/  DEPBAR.LE SB0, 0x0 ;  /* 0x000080000000791a */ /* 0x000fc80000000000 */
[----:B---3--:R-:W-:Y:S01]  /*9870*/  HMMA.16816.F32 R140, R4, R12, R140 ;  /* 0x0000000c048c723c */ /* 0x008fe2000000188c */
[----:B------:R-:W-:-:S04]  /*9880*/  IMAD.U32 R3, RZ, RZ, UR21 ;  /* 0x00000015ff037e24 */ /* 0x000fc8000f8e00ff */
[----:B------:R-:W-:-:S03]  /*9890*/  IMAD R3, R3, 0x40, R20 ;  /* 0x0000004003037824 */ /* 0x000fc600078e0214 */
[-C--:B------:R-:W-:Y:S01]  /*98a0*/  HMMA.16816.F32 R56, R4, R26.reuse, R56 ;  /* 0x0000001a0438723c */ /* 0x080fe20000001838 */
[----:B------:R-:W-:Y:S01]  /*98b0*/  VIADD R20, R3, 0xffffff80 ;  /* 0xffffff8003147836 */ /* 0x000fe20000000000 */
[----:B------:R-:W-:Y:S04]  /*98c0*/  BAR.SYNC.DEFER_BLOCKING 0x0 ;  /* 0x0000000000007b1d */ /* 0x000fe80000010000 */
[----:B------:R-:W-:Y:S02]  /*98d0*/  ISETP.GT.AND P0, PT, R237, R20, PT ;  /* 0x00000014ed00720c */ /* 0x000fe40003f04270 */
[----:B------:R-:W-:Y:S01]  /*98e0*/  ISETP.GE.AND P5, PT, R20, R238, PT ;  /* 0x000000ee1400720c */ /* 0x000fe20003fa6270 */
[----:B------:R-:W-:Y:S02]  /*98f0*/  HMMA.16816.F32 R28, R8, R26, R28 ;  /* 0x0000001a081c723c */ /* 0x000fe4000000181c */
[----:B------:R-:W-:-:S02]  /*9900*/  IMAD.MOV.U32 R252, RZ, RZ, R140 ;  /* 0x000000fffffc7224 */ /* 0x000fc400078e008c */
[----:B------:R-:W-:-:S04]  /*9910*/  IMAD.MOV.U32 R243, RZ, RZ, R141 ;  /* 0x000000fffff37224 */ /* 0x000fc800078e008d */
[C---:B-1----:R-:W-:Y:S08]  /*9920*/  HMMA.16816.F32 R208, R4.reuse, R16, R248 ;  /* 0x0000001004d0723c */ /* 0x042ff000000018f8 */
[----:B------:R-:W-:Y:S01]  /*9930*/  HMMA.16816.F32 R248, R4, R14, R64 ;  /* 0x0000000e04f8723c */ /* 0x000fe20000001840 */
[----:B------:R-:W-:Y:S02]  /*9940*/  IMAD.SHL.U32 R65, R232, 0x40, RZ ;  /* 0x00000040e8417824 */ /* 0x000fe400078e00ff */
[----:B------:R-:W-:-:S02]  /*9950*/  IMAD.MOV.U32 R67, RZ, RZ, R56 ;  /* 0x000000ffff437224 */ /* 0x000fc400078e0038 */
[----:B------:R-:W-:Y:S01]  /*9960*/  IMAD.MOV.U32 R66, RZ, RZ, R57 ;  /* 0x000000ffff427224 */ /* 0x000fe200078e0039 */
[----:B------:R-:W-:-:S05]  /*9970*/  LOP3.LUT R0, R0, 0x200, R65, 0xf8, !PT ;  /* 0x0000020000007812 */ /* 0x000fca00078ef841 */
[----:B------:R-:W-:Y:S01]  /*9980*/  IMAD.MOV.U32 R139, RZ, RZ, R208 ;  /* 0x000000ffff8b7224 */ /* 0x000fe200078e00d0 */
[----:B------:R1:W-:Y:S01]  /*9990*/  STL.64 [R1+0x18], R210 ;  /* 0x000018d201007387 */ /* 0x0003e20000100a00 */
[----:B------:R-:W-:Y:S02]  /*99a0*/  IMAD.MOV.U32 R138, RZ, RZ, R209 ;  /* 0x000000ffff8a7224 */ /* 0x000fe400078e00d1 */
[C---:B-1----:R-:W-:Y:S08]  /*99b0*/  HMMA.16816.F32 R208, R4.reuse, R18, R224 ;  /* 0x0000001204d0723c */ /* 0x042ff000000018e0 */
[----:B------:R-:W-:Y:S01]  /*99c0*/  HMMA.16816.F32 R224, R4, R24, R60 ;  /* 0x0000001804e0723c */ /* 0x000fe2000000183c */
[----:B------:R-:W-:-:S02]  /*99d0*/  VIADD R7, R3, 0xffffffa1 ;  /* 0xffffffa103077836 */ /* 0x000fc40000000000 */
[C---:B------:R-:W-:Y:S02]  /*99e0*/  VIADD R6, R3.reuse, 0xffffffa8 ;  /* 0xffffffa803067836 */ /* 0x040fe40000000000 */
[C---:B------:R-:W-:Y:S02]  /*99f0*/  VIADD R5, R3.reuse, 0xffffffa9 ;  /* 0xffffffa903057836 */ /* 0x040fe40000000000 */
[----:B------:R-:W-:-:S04]  /*9a00*/  VIADD R4, R3, 0xffffffb0 ;  /* 0xffffffb003047836 */ /* 0x000fc80000000000 */
[----:B------:R1:W-:Y:S01]  /*9a10*/  STL.64 [R1+0x8], R210 ;  /* 0x000008d201007387 */ /* 0x0003e20000100a00 */
[----:B------:R-:W-:Y:S02]  /*9a20*/  IMAD.MOV.U32 R137, RZ, RZ, R208 ;  /* 0x000000ffff897224 */ /* 0x000fe400078e00d0 */
[----:B------:R-:W-:Y:S01]  /*9a30*/  IMAD.MOV.U32 R132, RZ, RZ, R209 ;  /* 0x000000ffff847224 */ /* 0x000fe200078e00d1 */
[----:B------:R2:W-:Y:S04]  /*9a40*/  STL.64 [R1], R142 ;  /* 0x0000008e01007387 */ /* 0x0005e80000100a00 */
[----:B------:R-:W-:Y:S04]  /*9a50*/  STL.64 [R1+0x10], R58 ;  /* 0x0000103a01007387 */ /* 0x000fe80000100a00 */
[----:B------:R3:W-:Y:S01]  /*9a60*/  STL [R1+0x38], R0 ;  /* 0x0000380001007387 */ /* 0x0007e20000100800 */
[----:B-1----:R-:W-:Y:S01]  /*9a70*/  HMMA.16816.F32 R208, R8, R16, R48 ;  /* 0x0000001008d0723c */ /* 0x002fe20000001830 */
[----:B------:R-:W-:-:S02]  /*9a80*/  VIADD R17, R3, 0xffffffb8 ;  /* 0xffffffb803117836 */ /* 0x000fc40000000000 */
[----:B------:R-:W-:-:S05]  /*9a90*/  VIADD R16, R3, 0xffffffb9 ;  /* 0xffffffb903107836 */ /* 0x000fca0000000000 */
[C---:B--2---:R-:W-:Y:S01]  /*9aa0*/  HMMA.16816.F32 R140, R8.reuse, R18, R44 ;  /* 0x00000012088c723c */ /* 0x044fe2000000182c */
[C---:B------:R-:W-:Y:S01]  /*9ab0*/  VIADD R19, R3.reuse, 0xffffff81 ;  /* 0xffffff8103137836 */ /* 0x040fe20000000000 */
[----:B---3--:R-:W-:Y:S01]  /*9ac0*/  FSEL R0, R220, -INF , !P0 ;  /* 0xff800000dc007808 */ /* 0x008fe20004000000 */
[----:B------:R-:W-:Y:S02]  /*9ad0*/  VIADD R18, R3, 0xffffff88 ;  /* 0xffffff8803127836 */ /* 0x000fe40000000000 */
[----:B------:R-:W-:Y:S01]  /*9ae0*/  IMAD.MOV.U32 R220, RZ, RZ, R2 ;  /* 0x000000ffffdc7224 */ /* 0x000fe200078e0002 */
[C---:B------:R-:W-:Y:S02]  /*9af0*/  ISETP.GT.AND P0, PT, R237.reuse, R19, PT ;  /* 0x00000013ed00720c */ /* 0x040fe40003f04270 */
[----:B------:R-:W-:Y:S01]  /*9b00*/  FSEL R53, R0, -INF , !P5 ;  /* 0xff80000000357808 */ /* 0x000fe20006800000 */
[----:B------:R-:W-:Y:S01]  /*9b10*/  HMMA.16816.F32 R56, R8, R12, R40 ;  /* 0x0000000c0838723c */ /* 0x000fe20000001828 */
[----:B------:R-:W-:Y:S01]  /*9b20*/  ISETP.GT.AND P5, PT, R237, R18, PT ;  /* 0x00000012ed00720c */ /* 0x000fe20003fa4270 */
[----:B------:R-:W-:Y:S01]  /*9b30*/  VIADD R13, R3, 0xffffff90 ;  /* 0xffffff90030d7836 */ /* 0x000fe20000000000 */
[----:B------:R-:W-:-:S02]  /*9b40*/  FSEL R2, R221, -INF , !P0 ;  /* 0xff800000dd027808 */ /* 0x000fc40004000000 */
[-C--:B------:R-:W-:Y:S02]  /*9b50*/  ISETP.GE.AND P0, PT, R18, R238.reuse, PT ;  /* 0x000000ee1200720c */ /* 0x080fe40003f06270 */
[----:B------:R-:W-:Y:S01]  /*9b60*/  FSEL R0, R212, -INF , !P5 ;  /* 0xff800000d4007808 */ /* 0x000fe20006800000 */
[C---:B------:R-:W-:Y:S01]  /*9b70*/  HMMA.16816.F32 R48, R8.reuse, R14, R36 ;  /* 0x0000000e0830723c */ /* 0x040fe20000001824 */
[----:B------:R-:W-:Y:S01]  /*9b80*/  VIADD R14, R3, 0xffffff89 ;  /* 0xffffff89030e7836 */ /* 0x000fe20000000000 */
[----:B------:R-:W-:Y:S01]  /*9b90*/  ISETP.GE.AND P6, PT, R19, R238, PT ;  /* 0x000000ee1300720c */ /* 0x000fe20003fc6270 */
[----:B------:R-:W-:Y:S01]  /*9ba0*/  VIADD R15, R3, 0xffffffb1 ;  /* 0xffffffb1030f7836 */ /* 0x000fe20000000000 */
[----:B------:R-:W-:Y:S02]  /*9bb0*/  FSEL R65, R0, -INF , !P0 ;  /* 0xff80000000417808 */ /* 0x000fe40004000000 */
[C---:B------:R-:W-:Y:S02]  /*9bc0*/  ISETP.GT.AND P5, PT, R237.reuse, R14, PT ;  /* 0x0000000eed00720c */ /* 0x040fe40003fa4270 */
[----:B------:R-:W-:Y:S01]  /*9bd0*/  HMMA.16816.F32 R40, R8, R24, R32 ;  /* 0x000000180828723c */ /* 0x000fe20000001820 */
[----:B------:R-:W-:Y:S01]  /*9be0*/  ISETP.GT.AND P0, PT, R237, R13, PT ;  /* 0x0000000ded00720c */ /* 0x000fe20003f04270 */
[C---:B------:R-:W-:Y:S01]  /*9bf0*/  VIADD R11, R3.reuse, 0xffffff91 ;  /* 0xffffff91030b7836 */ /* 0x040fe20000000000 */
[----:B------:R-:W-:Y:S01]  /*9c00*/  FSEL R52, R2, -INF , !P6 ;  /* 0xff80000002347808 */ /* 0x000fe20007000000 */
[C---:B------:R-:W-:Y:S01]  /*9c10*/  VIADD R10, R3.reuse, 0xffffff98 ;  /* 0xffffff98030a7836 */ /* 0x040fe20000000000 */
[-C--:B------:R-:W-:Y:S01]  /*9c20*/  ISETP.GE.AND P6, PT, R14, R238.reuse, PT ;  /* 0x000000ee0e00720c */ /* 0x080fe20003fc6270 */
[----:B------:R-:W-:Y:S01]  /*9c30*/  VIADD R9, R3, 0xffffff99 ;  /* 0xffffff9903097836 */ /* 0x000fe20000000000 */
[----:B------:R-:W-:Y:S01]  /*9c40*/  FSEL R0, R213, -INF , !P5 ;  /* 0xff800000d5007808 */ /* 0x000fe20006800000 */
[----:B------:R-:W-:Y:S01]  /*9c50*/  VIADD R8, R3, 0xffffffa0 ;  /* 0xffffffa003087836 */ /* 0x000fe20000000000 */
[----:B------:R-:W-:Y:S01]  /*9c60*/  FSEL R2, R208, -INF , !P0 ;  /* 0xff800000d0027808 */ /* 0x000fe20004000000 */
[----:B------:R-:W-:Y:S01]  /*9c70*/  IMAD.MOV.U32 R25, RZ, RZ, R21 ;  /* 0x000000ffff197224 */ /* 0x000fe200078e0015 */
[----:B------:R-:W-:-:S02]  /*9c80*/  ISETP.GE.AND P5, PT, R13, R238, PT ;  /* 0x000000ee0d00720c */ /* 0x000fc40003fa6270 */
[----:B------:R-:W-:Y:S02]  /*9c90*/  ISETP.GT.AND P0, PT, R237, R11, PT ;  /* 0x0000000bed00720c */ /* 0x000fe40003f04270 */
[----:B------:R-:W-:Y:S02]  /*9ca0*/  FSEL R64, R0, -INF , !P6 ;  /* 0xff80000000407808 */ /* 0x000fe40007000000 */
[----:B------:R-:W-:Y:S02]  /*9cb0*/  ISETP.GE.AND P6, PT, R11, R238, PT ;  /* 0x000000ee0b00720c */ /* 0x000fe40003fc6270 */
[----:B------:R-:W-:Y:S01]  /*9cc0*/  FSEL R63, R2, -INF , !P5 ;  /* 0xff800000023f7808 */ /* 0x000fe20006800000 */
[----:B------:R-:W-:Y:S01]  /*9cd0*/  VIADD R2, R237, 0x8 ;  /* 0x00000008ed027836 */ /* 0x000fe20000000000 */
[----:B------:R-:W-:Y:S02]  /*9ce0*/  FSEL R0, R209, -INF , !P0 ;  /* 0xff800000d1007808 */ /* 0x000fe40004000000 */
[----:B------:R-:W-:-:S02]  /*9cf0*/  ISETP.GT.AND P5, PT, R237, R10, PT ;  /* 0x0000000aed00720c */ /* 0x000fc40003fa4270 */
[----:B------:R-:W-:Y:S02]  /*9d00*/  FSEL R62, R0, -INF , !P6 ;  /* 0xff800000003e7808 */ /* 0x000fe40007000000 */
[-C--:B------:R-:W-:Y:S02]  /*9d10*/  ISETP.GE.AND P0, PT, R10, R238.reuse, PT ;  /* 0x000000ee0a00720c */ /* 0x080fe40003f06270 */
[----:B------:R-:W-:Y:S02]  /*9d20*/  FSEL R0, R140, -INF , !P5 ;  /* 0xff8000008c007808 */ /* 0x000fe40006800000 */
[----:B------:R-:W-:Y:S02]  /*9d30*/  ISETP.GT.AND P6, PT, R237, R9, PT ;  /* 0x00000009ed00720c */ /* 0x000fe40003fc4270 */
[----:B------:R-:W-:Y:S02]  /*9d40*/  FSEL R61, R0, -INF , !P0 ;  /* 0xff800000003d7808 */ /* 0x000fe40004000000 */
[----:B------:R-:W-:-:S02]  /*9d50*/  ISETP.GE.AND P5, PT, R9, R238, PT ;  /* 0x000000ee0900720c */ /* 0x000fc40003fa6270 */
[----:B------:R-:W-:Y:S02]  /*9d60*/  FSEL R0, R141, -INF , !P6 ;  /* 0xff8000008d007808 */ /* 0x000fe40007000000 */
[C---:B------:R-:W-:Y:S02]  /*9d70*/  ISETP.GT.AND P0, PT, R237.reuse, R8, PT ;  /* 0x00000008ed00720c */ /* 0x040fe40003f04270 */
[----:B------:R-:W-:Y:S02]  /*9d80*/  FSEL R60, R0, -INF , !P5 ;  /* 0xff800000003c7808 */ /* 0x000fe40006800000 */
[----:B------:R-:W-:Y:S02]  /*9d90*/  ISETP.GE.AND P6, PT, R8, R238, PT ;  /* 0x000000ee0800720c */ /* 0x000fe40003fc6270 */
[----:B------:R-:W-:Y:S02]  /*9da0*/  FSEL R0, R56, -INF , !P0 ;  /* 0xff80000038007808 */ /* 0x000fe40004000000 */
[----:B------:R-:W-:-:S02]  /*9db0*/  ISETP.GT.AND P5, PT, R237, R7, PT ;  /* 0x00000007ed00720c */ /* 0x000fc40003fa4270 */
[----:B------:R-:W-:Y:S02]  /*9dc0*/  FSEL R56, R0, -INF , !P6 ;  /* 0xff80000000387808 */ /* 0x000fe40007000000 */
[----:B------:R-:W-:Y:S02]  /*9dd0*/  ISETP.GE.AND P0, PT, R7, R238, PT ;  /* 0x000000ee0700720c */ /* 0x000fe40003f06270 */
[----:B------:R-:W-:Y:S02]  /*9de0*/  FSEL R0, R57, -INF , !P5 ;  /* 0xff80000039007808 */ /* 0x000fe40006800000 */
[----:B------:R-:W-:Y:S02]  /*9df0*/  ISETP.GT.AND P6, PT, R237, R6, PT ;  /* 0x00000006ed00720c */ /* 0x000fe40003fc4270 */
[----:B------:R-:W-:Y:S02]  /*9e00*/  FSEL R55, R0, -INF , !P0 ;  /* 0xff80000000377808 */ /* 0x000fe40004000000 */
[----:B------:R-:W-:-:S02]  /*9e10*/  ISETP.GE.AND P5, PT, R6, R238, PT ;  /* 0x000000ee0600720c */ /* 0x000fc40003fa6270 */
[----:B------:R-:W-:Y:S02]  /*9e20*/  FSEL R0, R48, -INF , !P6 ;  /* 0xff80000030007808 */ /* 0x000fe40007000000 */
[----:B------:R-:W-:Y:S02]  /*9e30*/  ISETP.GT.AND P0, PT, R237, R5, PT ;  /* 0x00000005ed00720c */ /* 0x000fe40003f04270 */
[----:B------:R-:W-:Y:S02]  /*9e40*/  FSEL R54, R0, -INF , !P5 ;  /* 0xff80000000367808 */ /* 0x000fe40006800000 */
[----:B------:R-:W-:Y:S02]  /*9e50*/  ISETP.GE.AND P6, PT, R5, R238, PT ;  /* 0x000000ee0500720c */ /* 0x000fe40003fc6270 */
        /* <DEDUP_REMOVED lines=11> */
[----:B------:R-:W-:Y:S02]  /*9f10*/  ISETP.GT.AND P6, PT, R237, R16, PT ;  /* 0x00000010ed00720c */ /* 0x000fe40003fc4270 */
[----:B------:R-:W-:Y:S02]  /*9f20*/  ISETP.GT.AND P5, PT, R2, R20, PT ;  /* 0x000000140200720c */ /* 0x000fe40003fa4270 */
[----:B------:R-:W-:-:S02]  /*9f30*/  FSEL R12, R28, -INF , !P0 ;  /* 0xff8000001c0c7808 */ /* 0x000fc40004000000 */
[----:B------:R-:W-:Y:S02]  /*9f40*/  ISETP.GT.AND P0, PT, R2, R19, PT ;  /* 0x000000130200720c */ /* 0x000fe40003f04270 */
[----:B------:R-:W-:Y:S02]  /*9f50*/  FSEL R0, R29, -INF , !P6 ;  /* 0xff8000001d007808 */ /* 0x000fe40007000000 */
[----:B------:R-:W-:Y:S02]  /*9f60*/  FSEL R22, R222, -INF , !P5 ;  /* 0xff800000de167808 */ /* 0x000fe40006800000 */
[-C--:B------:R-:W-:Y:S02]  /*9f70*/  ISETP.GE.AND P6, PT, R17, R238.reuse, PT ;  /* 0x000000ee1100720c */ /* 0x080fe40003fc6270 */
        /* <DEDUP_REMOVED lines=8> */
[----:B------:R-:W-:Y:S02]  /*a000*/  ISETP.GE.AND P6, PT, R20, R240, PT ;  /* 0x000000f01400720c */ /* 0x000fe40003fc6270 */
[----:B------:R-:W-:Y:S02]  /*a010*/  FSEL R0, R215, -INF , !P5 ;  /* 0xff800000d7007808 */ /* 0x000fe40006800000 */
[C---:B------:R-:W-:Y:S02]  /*a020*/  ISETP.GT.AND P5, PT, R2.reuse, R13, PT ;  /* 0x0000000d0200720c */ /* 0x040fe40003fa4270 */
[----:B------:R-:W-:Y:S02]  /*a030*/  FSEL R29, R21, -INF , !P0 ;  /* 0xff800000151d7808 */ /* 0x000fe40004000000 */
[----:B------:R-:W-:Y:S02]  /*a040*/  ISETP.GT.AND P0, PT, R2, R11, PT ;  /* 0x0000000b0200720c */ /* 0x000fe40003f04270 */
[----:B------:R-:W-:-:S02]  /*a050*/  FSEL R32, R22, -INF , !P6 ;  /* 0xff80000016207808 */ /* 0x000fc40007000000 */
[----:B------:R-:W-:Y:S02]  /*a060*/  FSEL R22, R210, -INF , !P5 ;  /* 0xff800000d2167808 */ /* 0x000fe40006800000 */
[-C--:B------:R-:W-:Y:S02]  /*a070*/  ISETP.GE.AND P6, PT, R18, R240.reuse, PT ;  /* 0x000000f01200720c */ /* 0x080fe40003fc6270 */
[----:B------:R-:W-:Y:S02]  /*a080*/  ISETP.GE.AND P5, PT, R14, R240, PT ;  /* 0x000000f00e00720c */ /* 0x000fe40003fa6270 */
[----:B------:R-:W-:Y:S02]  /*a090*/  FSEL R21, R211, -INF , !P0 ;  /* 0xff800000d3157808 */ /* 0x000fe40004000000 */
[----:B------:R-:W-:Y:S02]  /*a0a0*/  ISETP.GT.AND P0, PT, R2, R10, PT ;  /* 0x0000000a0200720c */ /* 0x000fe40003f04270 */
[----:B------:R-:W-:-:S02]  /*a0b0*/  FSEL R47, R12, -INF , !P6 ;  /* 0xff8000000c2f7808 */ /* 0x000fc40007000000 */
[----:B------:R-:W-:Y:S02]  /*a0c0*/  FSEL R46, R0, -INF , !P5 ;  /* 0xff800000002e7808 */ /* 0x000fe40006800000 */
[----:B------:R-:W-:Y:S02]  /*a0d0*/  ISETP.GT.AND P5, PT, R2, R9, PT ;  /* 0x000000090200720c */ /* 0x000fe40003fa4270 */
[----:B------:R-:W-:Y:S02]  /*a0e0*/  FSEL R12, R142, -INF , !P0 ;  /* 0xff8000008e0c7808 */ /* 0x000fe40004000000 */
[-C--:B------:R-:W-:Y:S02]  /*a0f0*/  ISETP.GE.AND P0, PT, R11, R240.reuse, PT ;  /* 0x000000f00b00720c */ /* 0x080fe40003f06270 */
[----:B------:R-:W-:Y:S02]  /*a100*/  ISETP.GE.AND P6, PT, R13, R240, PT ;  /* 0x000000f00d00720c */ /* 0x000fe40003fc6270 */
[----:B------:R-:W-:-:S02]  /*a110*/  FSEL R0, R143, -INF , !P5 ;  /* 0xff8000008f007808 */ /* 0x000fc40006800000 */
[C---:B------:R-:W-:Y:S02]  /*a120*/  ISETP.GT.AND P5, PT, R2.reuse, R8, PT ;  /* 0x000000080200720c */ /* 0x040fe40003fa4270 */
[----:B------:R-:W-:Y:S02]  /*a130*/  FSEL R44, R21, -INF , !P0 ;  /* 0xff800000152c7808 */ /* 0x000fe40004000000 */
[----:B------:R-:W-:Y:S02]  /*a140*/  ISETP.GT.AND P0, PT, R2, R7, PT ;  /* 0x000000070200720c */ /* 0x000fe40003f04270 */
[----:B------:R-:W-:Y:S02]  /*a150*/  FSEL R45, R22, -INF , !P6 ;  /* 0xff800000162d7808 */ /* 0x000fe40007000000 */
[----:B------:R-:W-:Y:S02]  /*a160*/  FSEL R22, R58, -INF , !P5 ;  /* 0xff8000003a167808 */ /* 0x000fe40006800000 */
[----:B------:R-:W-:-:S02]  /*a170*/  ISETP.GE.AND P6, PT, R10, R240, PT ;  /* 0x000000f00a00720c */ /* 0x000fc40003fc6270 */
[----:B------:R-:W-:Y:S02]  /*a180*/  ISETP.GE.AND P5, PT, R9, R240, PT ;  /* 0x000000f00900720c */ /* 0x000fe40003fa6270 */
[----:B------:R-:W-:Y:S02]  /*a190*/  FSEL R21, R59, -INF , !P0 ;  /* 0xff8000003b157808 */ /* 0x000fe40004000000 */
[----:B------:R-:W-:Y:S02]  /*a1a0*/  ISETP.GT.AND P0, PT, R2, R6, PT ;  /* 0x000000060200720c */ /* 0x000fe40003f04270 */
[----:B------:R-:W-:Y:S02]  /*a1b0*/  FSEL R40, R12, -INF , !P6 ;  /* 0xff8000000c287808 */ /* 0x000fe40007000000 */
[----:B------:R-:W-:Y:S02]  /*a1c0*/  FSEL R39, R0, -INF , !P5 ;  /* 0xff80000000277808 */ /* 0x000fe40006800000 */
[----:B------:R-:W-:-:S02]  /*a1d0*/  ISETP.GT.AND P5, PT, R2, R5, PT ;  /* 0x000000050200720c */ /* 0x000fc40003fa4270 */
[----:B------:R-:W-:Y:S02]  /*a1e0*/  FSEL R12, R50, -INF , !P0 ;  /* 0xff800000320c7808 */ /* 0x000fe40004000000 */
[-C--:B------:R-:W-:Y:S02]  /*a1f0*/  ISETP.GE.AND P0, PT, R7, R240.reuse, PT ;  /* 0x000000f00700720c */ /* 0x080fe40003f06270 */
[----:B------:R-:W-:Y:S02]  /*a200*/  FSEL R0, R51, -INF , !P5 ;  /* 0xff80000033007808 */ /* 0x000fe40006800000 */
[----:B------:R-:W-:Y:S02]  /*a210*/  ISETP.GE.AND P6, PT, R8, R240, PT ;  /* 0x000000f00800720c */ /* 0x000fe40003fc6270 */
[----:B------:R-:W-:Y:S02]  /*a220*/  ISETP.GT.AND P5, PT, R2, R4, PT ;  /* 0x000000040200720c */ /* 0x000fe40003fa4270 */
[----:B------:R-:W-:-:S02]  /*a230*/  FSEL R36, R21, -INF , !P0 ;  /* 0xff80000015247808 */ /* 0x000fc40004000000 */
[----:B------:R-:W-:Y:S02]  /*a240*/  ISETP.GT.AND P0, PT, R2, R15, PT ;  /* 0x0000000f0200720c */ /* 0x000fe40003f04270 */
[----:B------:R-:W-:Y:S02]  /*a250*/  FSEL R38, R22, -INF , !P6 ;  /* 0xff80000016267808 */ /* 0x000fe40007000000 */
[----:B------:R-:W-:Y:S02]  /*a260*/  FSEL R23, R42, -INF , !P5 ;  /* 0xff8000002a177808 */ /* 0x000fe40006800000 */
[----:B------:R-:W-:Y:S02]  /*a270*/  ISETP.GE.AND P5, PT, R5, R240, PT ;  /* 0x000000f00500720c */ /* 0x000fe40003fa6270 */
[----:B------:R-:W-:Y:S02]  /*a280*/  FSEL R22, R43, -INF , !P0 ;  /* 0xff8000002b167808 */ /* 0x000fe40004000000 */
[----:B------:R-:W-:-:S02]  /*a290*/  ISETP.GT.AND P0, PT, R2, R17, PT ;  /* 0x000000110200720c */ /* 0x000fc40003f04270 */
[----:B------:R-:W-:Y:S02]  /*a2a0*/  ISETP.GE.AND P6, PT, R6, R240, PT ;  /* 0x000000f00600720c */ /* 0x000fe40003fc6270 */
[----:B------:R-:W-:Y:S01]  /*a2b0*/  FSEL R33, R0, -INF , !P5 ;  /* 0xff80000000217808 */ /* 0x000fe20006800000 */
[----:B------:R-:W-:Y:S01]  /*a2c0*/  VIADD R0, R237, 0x40 ;  /* 0x00000040ed007836 */ /* 0x000fe20000000000 */
[----:B------:R-:W-:Y:S02]  /*a2d0*/  ISETP.GT.AND P5, PT, R2, R16, PT ;  /* 0x000000100200720c */ /* 0x000fe40003fa4270 */
[----:B------:R-:W-:Y:S02]  /*a2e0*/  FSEL R21, R30, -INF , !P0 ;  /* 0xff8000001e157808 */ /* 0x000fe40004000000 */
[----:B------:R-:W-:Y:S02]  /*a2f0*/  ISETP.GE.AND P0, PT, R15, R240, PT ;  /* 0x000000f00f00720c */ /* 0x000fe40003f06270 */
[----:B------:R-:W-:-:S02]  /*a300*/  FSEL R35, R12, -INF , !P6 ;  /* 0xff8000000c237808 */ /* 0x000fc40007000000 */
[----:B------:R-:W-:Y:S02]  /*a310*/  FSEL R12, R31, -INF , !P5 ;  /* 0xff8000001f0c7808 */ /* 0x000fe40006800000 */
[-C--:B------:R-:W-:Y:S02]  /*a320*/  ISETP.GE.AND P5, PT, R17, R240.reuse, PT ;  /* 0x000000f01100720c */ /* 0x080fe40003fa6270 */
[----:B------:R-:W-:Y:S02]  /*a330*/  FSEL R27, R22, -INF , !P0 ;  /* 0xff800000161b7808 */ /* 0x000fe40004000000 */
[----:B------:R-:W-:Y:S02]  /*a340*/  ISETP.GE.AND P0, PT, R16, R240, PT ;  /* 0x000000f01000720c */ /* 0x000fe40003f06270 */
[----:B------:R-:W-:Y:S02]  /*a350*/  FSEL R26, R21, -INF , !P5 ;  /* 0xff800000151a7808 */ /* 0x000fe40006800000 */
[----:B------:R-:W-:-:S02]  /*a360*/  ISETP.GT.AND P5, PT, R0, R20, PT ;  /* 0x000000140000720c */ /* 0x000fc40003fa4270 */
[----:B------:R-:W-:Y:S02]  /*a370*/  FSEL R24, R12, -INF , !P0 ;  /* 0xff8000000c187808 */ /* 0x000fe40004000000 */
[----:B------:R-:W-:Y:S02]  /*a380*/  ISETP.GT.AND P0, PT, R0, R19, PT ;  /* 0x000000130000720c */ /* 0x000fe40003f04270 */
[----:B------:R-:W-:Y:S02]  /*a390*/  ISETP.GE.AND P6, PT, R4, R240, PT ;  /* 0x000000f00400720c */ /* 0x000fe40003fc6270 */
[----:B------:R-:W-:Y:S02]  /*a3a0*/  FSEL R21, R220, -INF , !P5 ;  /* 0xff800000dc157808 */ /* 0x000fe40006800000 */
        /* <DEDUP_REMOVED lines=17> */
[-C--:B------:R-:W-:Y:S02]  /*a4c0*/  ISETP.GE.AND P5, PT, R11, R239.reuse, PT ;  /* 0x000000ef0b00720c */ /* 0x080fe40003fa6270 */
[----:B------:R-:W-:Y:S02]  /*a4d0*/  FSEL R12, R138, -INF , !P0 ;  /* 0xff8000008a0c7808 */ /* 0x000fe40004000000 */
[----:B------:R-:W-:-:S02]  /*a4e0*/  ISETP.GE.AND P6, PT, R13, R239, PT ;  /* 0x000000ef0d00720c */ /* 0x000fc40003fc6270 */
[----:B------:R-:W-:Y:S02]  /*a4f0*/  ISETP.GT.AND P0, PT, R0, R10, PT ;  /* 0x0000000a0000720c */ /* 0x000fe40003f04270 */
[----:B------:R-:W-:Y:S02]  /*a500*/  FSEL R138, R12, -INF , !P5 ;  /* 0xff8000000c8a7808 */ /* 0x000fe40006800000 */
[----:B------:R-:W-:Y:S02]  /*a510*/  ISETP.GT.AND P5, PT, R0, R9, PT ;  /* 0x000000090000720c */ /* 0x000fe40003fa4270 */
[----:B------:R-:W-:Y:S02]  /*a520*/  FSEL R139, R21, -INF , !P6 ;  /* 0xff800000158b7808 */ /* 0x000fe40007000000 */
[----:B------:R-:W-:Y:S02]  /*a530*/  FSEL R21, R137, -INF , !P0 ;  /* 0xff80000089157808 */ /* 0x000fe40004000000 */
[----:B------:R-:W-:-:S02]  /*a540*/  ISETP.GE.AND P0, PT, R9, R239, PT ;  /* 0x000000ef0900720c */ /* 0x000fc40003f06270 */
        /* <DEDUP_REMOVED lines=27> */
[----:B------:R-:W-:Y:S01]  /*a700*/  FSEL R214, R12, -INF , !P5 ;  /* 0xff8000000cd67808 */ /* 0x000fe20006800000 */
[----:B------:R-:W-:Y:S01]  /*a710*/  VIADD R12, R237, 0x48 ;  /* 0x00000048ed0c7836 */ /* 0x000fe20000000000 */
        /* <DEDUP_REMOVED lines=14> */
[----:B------:R-:W-:Y:S02]  /*a800*/  ISETP.GT.AND P0, PT, R12, R18, PT ;  /* 0x000000120c00720c */ /* 0x000fe40003f04270 */
[----:B------:R-:W-:Y:S02]  /*a810*/  ISETP.GE.AND P6, PT, R18, R241, PT ;  /* 0x000000f11200720c */ /* 0x000fe40003fc6270 */
[----:B------:R-:W-:Y:S02]  /*a820*/  FMNMX3.FTZ R18, R133, R53, R52, !PT ;  /* 0x0000003585127276 */ /* 0x000fe40007810034 */
[----:B------:R-:W-:Y:S02]  /*a830*/  ISETP.GE.AND P5, PT, R19, R241, PT ;  /* 0x000000f11300720c */ /* 0x000fe40003fa6270 */
        /* <DEDUP_REMOVED lines=11> */
[----:B------:R-:W-:Y:S02]  /*a8f0*/  FMNMX3.FTZ R18, R18, R35, R33, !PT ;  /* 0x0000002312127276 */ /* 0x000fe40007810021 */
[----:B------:R-:W-:Y:S02]  /*a900*/  FSEL R23, R23, -INF , !P5 ;  /* 0xff80000017177808 */ /* 0x000fe40006800000 */
[----:B------:R-:W-:-:S02]  /*a910*/  ISETP.GT.AND P5, PT, R12, R14, PT ;  /* 0x0000000e0c00720c */ /* 0x000fc40003fa4270 */
[----:B------:R-:W-:Y:S02]  /*a920*/  FSEL R51, R246, -INF , !P0 ;  /* 0xff800000f6337808 */ /* 0x000fe40004000000 */
[----:B------:R-:W-:Y:S02]  /*a930*/  FMNMX3.FTZ R50, R18, R28, R27, !PT ;  /* 0x0000001c12327276 */ /* 0x000fe4000781001b */
        /* <DEDUP_REMOVED lines=11> */
[----:B------:R-:W-:Y:S01]  /*a9f0*/  ULEA.HI.X UR6, UR22, UR17, UR6, 0x6, UP0 ;  /* 0x0000001116067291 */ /* 0x000fe200080f3406 */
[----:B--2---:R-:W-:-:S04]  /*aa00*/  @!P2 LEA R18, P0, R18, R243, 0x7 ;  /* 0x000000f31212a211 */ /* 0x004fc800078038ff */
[----:B---3--:R-:W-:Y:S01]  /*aa10*/  @!P2 LEA.HI.X R19, R20, R242, R19, 0x7, P0 ;  /* 0x000000f21413a211 */ /* 0x008fe200000f3c13 */
[----:B------:R-:W-:-:S04]  /*aa20*/  IMAD.U32 R20, RZ, RZ, UR21 ;  /* 0x00000015ff147e24 */ /* 0x000fc8000f8e00ff */
[----:B------:R-:W-:Y:S01]  /*aa30*/  @!P1 VIADD R20, R20, 0xfffffffd ;  /* 0xfffffffd14149836 */ /* 0x000fe20000000000 */
[----:B------:R-:W-:Y:S01]  /*aa40*/  @!PT LDS RZ, [RZ] ;  /* 0x00000000fffff984 */ /* 0x000fe20000000800 */
[----:B------:R-:W-:Y:S01]  /*aa50*/  @!PT LDS RZ, [RZ] ;  /* 0x00000000fffff984 */ /* 0x000fe20000000800 */
[----:B------:R-:W-:Y:S01]  /*aa60*/  @!PT LDS RZ, [RZ] ;  /* 0x00000000fffff984 */ /* 0x000fe20000000800 */
[----:B------:R1:W-:Y:S04]  /*aa70*/  @!P2 LDGSTS.E.BYPASS.LTC128B.128 [R236+0x8000], desc[UR24][R18.64] ;  /* 0x0800000012ecafae */ /* 0x0003e8000b981a18 */
[----:B------:R2:W-:Y:S01]  /*aa80*/  @P2 STS.128 [R236+0x8000], RZ ;  /* 0x008000ffec002388 */ /* 0x0005e20000000c00 */
[----:B-1----:R-:W-:-:S04]  /*aa90*/  @!P1 IMAD.WIDE.U32 R18, R20, UR10, RZ ;  /* 0x0000000a14129c25 */ /* 0x002fc8000f8e00ff */
[----:B------:R-:W-:Y:S01]  /*aaa0*/  @!P1 IMAD R19, R20, UR11, R19 ;  /* 0x0000000b14139c24 */ /* 0x000fe2000f8e0213 */
[----:B------:R-:W-:-:S04]  /*aab0*/  @!P1 LEA R20, P0, R18, R243, 0x7 ;  /* 0x000000f312149211 */ /* 0x000fc800078038ff */
[----:B------:R-:W-:Y:S01]  /*aac0*/  @!P1 LEA.HI.X R21, R18, R242, R19, 0x7, P0 ;  /* 0x000000f212159211 */ /* 0x000fe200000f3c13 */
[----:B------:R-:W-:Y:S02]  /*aad0*/  IMAD.U32 R18, RZ, RZ, UR5 ;  /* 0x00000005ff127e24 */ /* 0x000fe4000f8e00ff */
[----:B------:R-:W-:Y:S02]  /*aae0*/  IMAD.U32 R19, RZ, RZ, UR6 ;  /* 0x00000006ff137e24 */ /* 0x000fe4000f8e00ff */
[----:B------:R-:W-:Y:S01]  /*aaf0*/  @!PT LDS RZ, [RZ] ;  /* 0x00000000fffff984 */ /* 0x000fe20000000800 */
[----:B------:R-:W-:Y:S01]  /*ab00*/  @!PT LDS RZ, [RZ] ;  /* 0x00000000fffff984 */ /* 0x000fe20000000800 */
[----:B------:R-:W-:Y:S01]  /*ab10*/  @!PT LDS RZ, [RZ] ;  /* 0x00000000fffff984 */ /* 0x000fe20000000800 */
[----:B------:R1:W-:Y:S01]  /*ab20*/  @!P1 LDGSTS.E.BYPASS.LTC128B.128 [R236+0xa000], desc[UR24][R20.64+0x80] ;  /* 0x0a00008014ec9fae */ /* 0x0003e2000b981a18 */
[----:B------:R-:W-:-:S03]  /*ab30*/  @!P2 LEA R18, P0, R18, R243, 0x1 ;  /* 0x000000f31212a211 */ /* 0x000fc600078008ff */
[----:B------:R2:W-:Y:S01]  /*ab40*/  @P1 STS.128 [R236+0xa000], RZ ;  /* 0x00a000ffec001388 */ /* 0x0005e20000000c00 */
[----:B-1----:R-:W-:-:S05]  /*ab50*/  IMAD.U32 R20, RZ, RZ, UR5 ;  /* 0x00000005ff147e24 */ /* 0x002fca000f8e00ff */
[----:B------:R-:W-:-:S05]  /*ab60*/  @!P2 LEA.HI.X R19, R20, R242, R19, 0x1, P0 ;  /* 0x000000f21413a211 */ /* 0x000fca00000f0c13 */
[----:B------:R-:W-:Y:S01]  /*ab70*/  @!PT LDS RZ, [RZ] ;  /* 0x00000000fffff984 */ /* 0x000fe20000000800 */
[----:B------:R-:W-:Y:S01]  /*ab80*/  @!PT LDS RZ, [RZ] ;  /* 0x00000000fffff984 */ /* 0x000fe20000000800 */
[----:B------:R-:W-:Y:S01]  /*ab90*/  @!PT LDS RZ, [RZ] ;  /* 0x00000000fffff984 */ /* 0x000fe20000000800 */
[----:B------:R1:W-:Y:S04]  /*aba0*/  @!P2 LDGSTS.E.BYPASS.LTC128B.128 [R236+0x8800], desc[UR24][R18.64] ;  /* 0x0880000012ecafae */ /* 0x0003e8000b981a18 */
[----:B------:R2:W-:Y:S01]  /*abb0*/  @P2 STS.128 [R236+0x8800], RZ ;  /* 0x008800ffec002388 */ /* 0x0005e20000000c00 */
[----:B-1----:R-:W-:Y:S02]  /*abc0*/  IMAD.U32 R18, RZ, RZ, UR5 ;  /* 0x00000005ff127e24 */ /* 0x002fe4000f8e00ff */
[----:B------:R-:W-:-:S03]  /*abd0*/  IMAD.U32 R19, RZ, RZ, UR6 ;  /* 0x00000006ff137e24 */ /* 0x000fc6000f8e00ff */
[----:B------:R-:W-:-:S04]  /*abe0*/  @!P1 LEA R18, P0, R18, R243, 0x1 ;  /* 0x000000f312129211 */ /* 0x000fc800078008ff */
        /* <DEDUP_REMOVED lines=8> */
[----:B------:R-:W-:-:S04]  /*ac70*/  @!P2 IADD3 R19, P0, PT, R19, UR5, RZ ;  /* 0x000000051313ac10 */ /* 0x000fc8000ff1e0ff */
[----:B------:R-:W-:Y:S02]  /*ac80*/  @!P2 IADD3.X R20, PT, PT, R18, UR6, RZ, P0, !PT ;  /* 0x000000061214ac10 */ /* 0x000fe400087fe4ff */
        /* <DEDUP_REMOVED lines=12> */
[----:B------:R-:W-:Y:S01]  /*ad50*/  @!P1 LEA.HI.X R19, R19, R242, R20, 0x1, P0 ;  /* 0x000000f213139211 */ /* 0x000fe200000f0c14 */
[----:B------:R-:W-:-:S04]  /*ad60*/  IMAD.U32 R20, RZ, RZ, UR10 ;  /* 0x0000000aff147e24 */ /* 0x000fc8000f8e00ff */
[----:B------:R-:W-:Y:S01]  /*ad70*/  @!PT LDS RZ, [RZ] ;  /* 0x00000000fffff984 */ /* 0x000fe20000000800 */
[----:B------:R-:W-:Y:S01]  /*ad80*/  @!PT LDS RZ, [RZ] ;  /* 0x00000000fffff984 */ /* 0x000fe20000000800 */
[----:B------:R-:W-:Y:S01]  /*ad90*/  @!PT LDS RZ, [RZ] ;  /* 0x00000000fffff984 */ /* 0x000fe20000000800 */
[----:B------:R1:W-:Y:S04]  /*ada0*/  @!P1 LDGSTS.E.BYPASS.LTC128B.128 [R236+0xb000], desc[UR24][R18.64+0x80] ;  /* 0x0b00008012ec9fae */ /* 0x0003e8000b981a18 */
[----:B------:R2:W-:Y:S01]  /*adb0*/  @P1 STS.128 [R236+0xb000], RZ ;  /* 0x00b000ffec001388 */ /* 0x0005e20000000c00 */
[----:B-1----:R-:W-:Y:S02]  /*adc0*/  IMAD.U32 R19, RZ, RZ, UR10 ;  /* 0x0000000aff137e24 */ /* 0x002fe4000f8e00ff */
[----:B------:R-:W-:-:S03]  /*add0*/  IMAD.U32 R18, RZ, RZ, UR11 ;  /* 0x0000000bff127e24 */ /* 0x000fc6000f8e00ff */
[----:B------:R-:W-:-:S04]  /*ade0*/  @!P2 LEA R19, P0, R19, UR5, 0x5 ;  /* 0x000000051313ac11 */ /* 0x000fc8000f8028ff */
[----:B------:R-:W-:Y:S02]  /*adf0*/  @!P2 LEA.HI.X R20, R20, UR6, R18, 0x5, P0 ;  /* 0x000000061414ac11 */ /* 0x000fe400080f2c12 */
        /* <DEDUP_REMOVED lines=13> */
[----:B------:R-:W-:-:S05]  /*aed0*/  @!P1 LEA.HI.X R19, R19, R242, R20, 0x1, P0 ;  /* 0x000000f213139211 */ /* 0x000fca00000f0c14 */
[----:B------:R-:W-:Y:S01]  /*aee0*/  @!PT LDS RZ, [RZ] ;  /* 0x00000000fffff984 */ /* 0x000fe20000000800 */
[----:B------:R-:W-:Y:S01]  /*aef0*/  @!PT LDS RZ, [RZ] ;  /* 0x00000000fffff984 */ /* 0x000fe20000000800 */
[----:B------:R-:W-:Y:S01]  /*af00*/  @!PT LDS RZ, [RZ] ;  /* 0x00000000fffff984 */ /* 0x000fe20000000800 */
[----:B------:R2:W-:Y:S04]  /*af10*/  @!P1 LDGSTS.E.BYPASS.LTC128B.128 [R236+0xb800], desc[UR24][R18.64+0x80] ;  /* 0x0b80008012ec9fae */ /* 0x0005e8000b981a18 */
[----:B------:R2:W-:Y:S04]  /*af20*/  @P1 STS.128 [R236+0xb800], RZ ;  /* 0x00b800ffec001388 */ /* 0x0005e80000000c00 */
[----:B------:R-:W0:Y:S02]  /*af30*/  LDGDEPBAR ;  /* 0x00000000000079af */ /* 0x000e240000000000 */
.L_x_710:
[----:B------:R-:W3:Y:S01]  /*af40*/  LDL.LU R142, [R1+0x18] ;  /* 0x00001800018e7983 */ /* 0x000ee20000300800 */
[----:B------:R-:W-:Y:S01]  /*af50*/  ISETP.GE.AND P0, PT, R14, R241, PT ;  /* 0x000000f10e00720c */ /* 0x000fe20003f06270 */
[----:B------:R-:W1:Y:S02]  /*af60*/  LDCU UR6, c[0x0][0x45c] ;  /* 0x00008b80ff0677ac */ /* 0x000e640008000800 */
[----:B------:R-:W4:Y:S04]  /*af70*/  LDL.LU R141, [R1+0x1c] ;  /* 0x00001c00018d7983 */ /* 0x000f280000300800 */
[----:B------:R-:W4:Y:S04]  /*af80*/  LDL.LU R140, [R1+0x8] ;  /* 0x00000800018c7983 */ /* 0x000f280000300800 */
[----:B------:R-:W4:Y:S04]  /*af90*/  LDL.LU R67, [R1+0xc] ;  /* 0x00000c0001437983 */ /* 0x000f280000300800 */
[----:B------:R-:W4:Y:S04]  /*afa0*/  LDL.LU R58, [R1+0x10] ;  /* 0x00001000013a7983 */ /* 0x000f280000300800 */
[----:B------:R-:W4:Y:S04]  /*afb0*/  LDL.LU R57, [R1+0x14] ;  /* 0x0000140001397983 */ /* 0x000f280000300800 */
[----:B------:R-:W4:Y:S04]  /*afc0*/  LDL.LU R59, [R1+0x4] ;  /* 0x00000400013b7983 */ /* 0x000f280000300800 */
[----:B------:R-:W4:Y:S01]  /*afd0*/  LDL.LU R66, [R1] ;  /* 0x0000000001427983 */ /* 0x000f220000300800 */
[----:B------:R-:W-:-:S02]  /*afe0*/  FMNMX3.FTZ R14, R50, R26, R24, !PT ;  /* 0x0000001a320e7276 */ /* 0x000fc40007810018 */
[----:B--2---:R-:W-:Y:S01]  /*aff0*/  FSEL R19, R247, -INF , !P5 ;  /* 0xff800000f7137808 */ /* 0x004fe20006800000 */
[----:B------:R-:W-:Y:S01]  /*b000*/  SHFL.BFLY PT, R20, R22, 0x2, 0x1f ;  /* 0x0c401f0016147f89 */ /* 0x000fe200000e0000 */
[----:B------:R-:W-:Y:S02]  /*b010*/  FSEL R18, R51, -INF , !P6 ;  /* 0xff80000033127808 */ /* 0x000fe40007000000 */
[C---:B------:R-:W-:Y:S01]  /*b020*/  ISETP.GT.AND P6, PT, R12.reuse, R13, PT ;  /* 0x0000000d0c00720c */ /* 0x040fe20003fc4270 */
[----:B------:R-:W2:Y:S01]  /*b030*/  SHFL.BFLY PT, R21, R14, 0x2, 0x1f ;  /* 0x0c401f000e157f89 */ /* 0x000ea200000e0000 */
[----:B------:R-:W-:Y:S02]  /*b040*/  ISETP.GE.AND P5, PT, R13, R241, PT ;  /* 0x000000f10d00720c */ /* 0x000fe40003fa6270 */
[----:B------:R-:W-:Y:S01]  /*b050*/  FSEL R143, R19, -INF , !P0 ;  /* 0xff800000138f7808 */ /* 0x000fe20004000000 */
[----:B------:R1:W-:Y:S01]  /*b060*/  STL [R1+0x80], R0 ;  /* 0x0000800001007387 */ /* 0x0003e20000100800 */
[----:B------:R-:W-:-:S03]  /*b070*/  ISETP.GT.AND P0, PT, R12, R11, PT ;  /* 0x0000000b0c00720c */ /* 0x000fc60003f04270 */
[----:B------:R-:W4:Y:S01]  /*b080*/  LDL.LU R224, [R1+0x64] ;  /* 0x0000640001e07983 */ /* 0x000f220000300800 */
[----:B--2---:R-:W-:Y:S02]  /*b090*/  FMNMX.FTZ R21, R14, R21, !PT ;  /* 0x000000150e157209 */ /* 0x004fe40007810000 */
[----:B---3--:R-:W-:Y:S02]  /*b0a0*/  FSEL R13, R142, -INF , !P6 ;  /* 0xff8000008e0d7808 */ /* 0x008fe40007000000 */
[----:B------:R-:W-:Y:S02]  /*b0b0*/  ISETP.GE.AND P6, PT, R11, R241, PT ;  /* 0x000000f10b00720c */ /* 0x000fe40003fc6270 */
[----:B----4-:R-:W-:Y:S02]  /*b0c0*/  FSEL R11, R141, -INF , !P0 ;  /* 0xff8000008d0b7808 */ /* 0x010fe40004000000 */
[----:B-1----:R-:W-:Y:S02]  /*b0d0*/  FSEL R0, R13, -INF , !P5 ;  /* 0xff8000000d007808 */ /* 0x002fe40006800000 */
[----:B------:R-:W-:Y:S01]  /*b0e0*/  ISETP.GT.AND P5, PT, R12, R10, PT ;  /* 0x0000000a0c00720c */ /* 0x000fe20003fa4270 */
[----:B------:R-:W-:Y:S01]  /*b0f0*/  SHFL.BFLY PT, R13, R21, 0x1, 0x1f ;  /* 0x0c201f00150d7f89 */ /* 0x000fe200000e0000 */
[----:B------:R-:W-:-:S02]  /*b100*/  FSEL R221, R11, -INF , !P6 ;  /* 0xff8000000bdd7808 */ /* 0x000fc40007000000 */
[----:B------:R-:W-:Y:S02]  /*b110*/  FSEL R11, R140, -INF , !P5 ;  /* 0xff8000008c0b7808 */ /* 0x000fe40006800000 */
[----:B------:R-:W-:Y:S02]  /*b120*/  ISETP.GT.AND P6, PT, R12, R9, PT ;  /* 0x000000090c00720c */ /* 0x000fe40003fc4270 */
[-C--:B------:R-:W-:Y:S02]  /*b130*/  ISETP.GE.AND P5, PT, R9, R241.reuse, PT ;  /* 0x000000f10900720c */ /* 0x080fe40003fa6270 */
[----:B------:R-:W-:Y:S02]  /*b140*/  ISETP.GE.AND P0, PT, R10, R241, PT ;  /* 0x000000f10a00720c */ /* 0x000fe40003f06270 */
[----:B------:R-:W-:Y:S02]  /*b150*/  FMNMX.FTZ R9, R22, R20, !PT ;  /* 0x0000001416097209 */ /* 0x000fe40007810000 */
[----:B------:R-:W-:-:S02]  /*b160*/  FSEL R50, R11, -INF , !P0 ;  /* 0xff8000000b327808 */ /* 0x000fc40004000000 */
[----:B------:R-:W-:Y:S01]  /*b170*/  FSEL R10, R67, -INF , !P6 ;  /* 0xff800000430a7808 */ /* 0x000fe20007000000 */
[----:B------:R-:W1:Y:S01]  /*b180*/  SHFL.BFLY PT, R11, R9, 0x1, 0x1f ;  /* 0x0c201f00090b7f89 */ /* 0x000e6200000e0000 */
[----:B------:R-:W-:Y:S02]  /*b190*/  ISETP.GT.AND P6, PT, R12, R8, PT ;  /* 0x000000080c00720c */ /* 0x000fe40003fc4270 */
[----:B------:R-:W-:Y:S02]  /*b1a0*/  FSEL R220, R10, -INF , !P5 ;  /* 0xff8000000adc7808 */ /* 0x000fe40006800000 */
[----:B------:R-:W-:Y:S02]  /*b1b0*/  ISETP.GT.AND P5, PT, R12, R7, PT ;  /* 0x000000070c00720c */ /* 0x000fe40003fa4270 */
[----:B------:R-:W-:Y:S02]  /*b1c0*/  ISETP.GE.AND P0, PT, R8, R241, PT ;  /* 0x000000f10800720c */ /* 0x000fe40003f06270 */
[----:B------:R-:W-:-:S02]  /*b1d0*/  FSEL R8, R66, -INF , !P6 ;  /* 0xff80000042087808 */ /* 0x000fc40007000000 */
[----:B------:R-:W-:Y:S02]  /*b1e0*/  ISETP.GE.AND P6, PT, R7, R241, PT ;  /* 0x000000f10700720c */ /* 0x000fe40003fc6270 */
[----:B------:R-:W-:Y:S02]  /*b1f0*/  FSEL R7, R59, -INF , !P5 ;  /* 0xff8000003b077808 */ /* 0x000fe40006800000 */
[----:B------:R-:W-:Y:S02]  /*b200*/  MOV R66, R58 ;  /* 0x0000003a00427202 */ /* 0x000fe40000000f00 */
[----:B------:R-:W-:Y:S02]  /*b210*/  ISETP.GT.AND P5, PT, R12, R6, PT ;  /* 0x000000060c00720c */ /* 0x000fe40003fa4270 */
[----:B------:R-:W-:Y:S02]  /*b220*/  MOV R22, R0 ;  /* 0x0000000000167202 */ /* 0x000fe40000000f00 */
[----:B------:R-:W-:-:S02]  /*b230*/  FSEL R58, R7, -INF , !P6 ;  /* 0xff800000073a7808 */ /* 0x000fc40007000000 */
[----:B------:R-:W-:Y:S02]  /*b240*/  FSEL R0, R8, -INF , !P0 ;  /* 0xff80000008007808 */ /* 0x000fe40004000000 */
[----:B------:R-:W-:Y:S02]  /*b250*/  ISETP.GT.AND P6, PT, R12, R5, PT ;  /* 0x000000050c00720c */ /* 0x000fe40003fc4270 */
[-C--:B------:R-:W-:Y:S02]  /*b260*/  ISETP.GE.AND P0, PT, R6, R241.reuse, PT ;  /* 0x000000f10600720c */ /* 0x080fe40003f06270 */
[----:B------:R-:W-:Y:S02]  /*b270*/  FSEL R6, R250, -INF , !P5 ;  /* 0xff800000fa067808 */ /* 0x000fe40006800000 */
[----:B------:R-:W-:Y:S02]  /*b280*/  ISETP.GE.AND P5, PT, R5, R241, PT ;  /* 0x000000f10500720c */ /* 0x000fe40003fa6270 */
[----:B-1----:R-:W-:-:S02]  /*b290*/  FMNMX.FTZ R243, R9, R11, !PT ;  /* 0x0000000b09f37209 */ /* 0x002fc40007810000 */
[----:B------:R-:W-:Y:S02]  /*b2a0*/  FSEL R5, R251, -INF , !P6 ;  /* 0xff800000fb057808 */ /* 0x000fe40007000000 */
[----:B------:R-:W-:Y:S02]  /*b2b0*/  ISETP.GT.AND P6, PT, R12, R4, PT ;  /* 0x000000040c00720c */ /* 0x000fe40003fc4270 */
[----:B------:R-:W-:Y:S01]  /*b2c0*/  FSEL R222, R5, -INF , !P5 ;  /* 0xff80000005de7808 */ /* 0x000fe20006800000 */
[C---:B------:R-:W-:Y:S01]  /*b2d0*/  FMUL.FTZ R5, R243.reuse, UR6 ;  /* 0x00000006f3057c20 */ /* 0x040fe20008410000 */
[----:B------:R-:W-:Y:S02]  /*b2e0*/  FSETP.NEU.FTZ.AND P5, PT, R243, -INF , PT ;  /* 0xff800000f300780b */ /* 0x000fe40003fbd000 */
[----:B------:R-:W-:Y:S02]  /*b2f0*/  FSEL R59, R6, -INF , !P0 ;  /* 0xff800000063b7808 */ /* 0x000fe40004000000 */
[----:B------:R-:W-:-:S02]  /*b300*/  ISETP.GE.AND P0, PT, R4, R241, PT ;  /* 0x000000f10400720c */ /* 0x000fc40003f06270 */
[----:B------:R-:W-:Y:S02]  /*b310*/  FMNMX.FTZ R242, R21, R13, !PT ;  /* 0x0000000d15f27209 */ /* 0x000fe40007810000 */
[----:B------:R-:W-:Y:S02]  /*b320*/  FSEL R4, R226, -INF , !P6 ;  /* 0xff800000e2047808 */ /* 0x000fe40007000000 */
[----:B------:R-:W-:Y:S02]  /*b330*/  FSEL R5, R5, RZ, P5 ;  /* 0x000000ff05057208 */ /* 0x000fe40002800000 */
[----:B------:R-:W-:Y:S01]  /*b340*/  FSEL R232, R4, -INF , !P0 ;  /* 0xff80000004e87808 */ /* 0x000fe20004000000 */
[C---:B------:R-:W-:Y:S01]  /*b350*/  FMUL.FTZ R4, R242.reuse, UR6 ;  /* 0x00000006f2047c20 */ /* 0x040fe20008410000 */
[----:B------:R-:W-:Y:S01]  /*b360*/  FSETP.NEU.FTZ.AND P0, PT, R242, -INF , PT ;  /* 0xff800000f200780b */ /* 0x000fe20003f1d000 */
[--C-:B------:R-:W-:Y:S01]  /*b370*/  FFMA.FTZ R211, R63, UR6, -R5.reuse ;  /* 0x000000063fd37c23 */ /* 0x100fe20008010805 */
        /* <DEDUP_REMOVED lines=14> */
[----:B------:R-:W-:Y:S01]  /*b460*/  FFMA.FTZ R63, R34, UR6, -R5 ;  /* 0x00000006223f7c23 */ /* 0x000fe20008010805 */
[----:B------:R-:W-:Y:S01]  /*b470*/  ISETP.GT.AND P6, PT, R12, R15, PT ;  /* 0x0000000f0c00720c */ /* 0x000fe20003fc4270 */
[----:B------:R1:W-:Y:S01]  /*b480*/  MUFU.EX2 R21, R8 ;  /* 0x0000000800157308 */ /* 0x0003e20000000800 */
[----:B------:R-:W-:-:S02]  /*b490*/  FMNMX3.FTZ R5, R134, R25, R23, !PT ;  /* 0x0000001986057276 */ /* 0x000fc40007810017 */
[----:B------:R-:W-:Y:S02]  /*b4a0*/  FSEL R4, R4, RZ, P0 ;  /* 0x000000ff04047208 */ /* 0x000fe40000000000 */
[----:B------:R-:W-:Y:S02]  /*b4b0*/  FSEL R9, R243, RZ, P5 ;  /* 0x000000fff3097208 */ /* 0x000fe40002800000 */
[----:B------:R-:W-:Y:S01]  /*b4c0*/  ISETP.GE.AND P5, PT, R15, R241, PT ;  /* 0x000000f10f00720c */ /* 0x000fe20003fa6270 */
[--C-:B------:R-:W-:Y:S01]  /*b4d0*/  FFMA.FTZ R61, R27, UR6, -R4.reuse ;  /* 0x000000061b3d7c23 */ /* 0x100fe20008010804 */
[----:B------:R-:W-:Y:S01]  /*b4e0*/  FSEL R7, R227, -INF , !P6 ;  /* 0xff800000e3077808 */ /* 0x000fe20007000000 */
[--C-:B------:R-:W-:Y:S01]  /*b4f0*/  FFMA.FTZ R141, R45, UR6, -R4.reuse ;  /* 0x000000062d8d7c23 */ /* 0x100fe20008010804 */
[----:B------:R-:W-:Y:S01]  /*b500*/  FMNMX3.FTZ R5, R5, R18, R143, !PT ;  /* 0x0000001205057276 */ /* 0x000fe2000781008f */
[--C-:B------:R-:W-:Y:S01]  /*b510*/  FFMA.FTZ R10, R32, UR6, -R4.reuse ;  /* 0x00000006200a7c23 */ /* 0x100fe20008010804 */
[----:B------:R-:W-:Y:S01]  /*b520*/  ISETP.GT.AND P6, PT, R12, R17, PT ;  /* 0x000000110c00720c */ /* 0x000fe20003fc4270 */
[--C-:B------:R-:W-:Y:S01]  /*b530*/  FFMA.FTZ R11, R29, UR6, -R4.reuse ;  /* 0x000000061d0b7c23 */ /* 0x100fe20008010804 */
[----:B------:R-:W-:Y:S01]  /*b540*/  FSEL R14, R242, RZ, P0 ;  /* 0x000000fff20e7208 */ /* 0x000fe20000000000 */
[--C-:B------:R-:W-:Y:S01]  /*b550*/  FFMA.FTZ R15, R47, UR6, -R4.reuse ;  /* 0x000000062f0f7c23 */ /* 0x100fe20008010804 */
[-C--:B------:R-:W-:Y:S01]  /*b560*/  ISETP.GE.AND P0, PT, R17, R241.reuse, PT ;  /* 0x000000f11100720c */ /* 0x080fe20003f06270 */
[--C-:B------:R-:W-:Y:S01]  /*b570*/  FFMA.FTZ R140, R44, UR6, -R4.reuse ;  /* 0x000000062c8c7c23 */ /* 0x100fe20008010804 */
[----:B------:R-:W-:Y:S01]  /*b580*/  FSEL R51, R7, -INF , !P5 ;  /* 0xff80000007337808 */ /* 0x000fe20006800000 */
[----:B------:R-:W-:Y:S01]  /*b590*/  FADD.FTZ R7, R133, -R9 ;  /* 0x8000000985077221 */ /* 0x000fe20000010000 */
[----:B------:R-:W-:Y:S01]  /*b5a0*/  FMNMX3.FTZ R5, R5, R22, R221, !PT ;  /* 0x0000001605057276 */ /* 0x000fe200078100dd */
[--C-:B------:R-:W-:Y:S01]  /*b5b0*/  FFMA.FTZ R133, R40, UR6, -R4.reuse ;  /* 0x0000000628857c23 */ /* 0x100fe20008010804 */
[----:B------:R-:W-:Y:S01]  /*b5c0*/  MOV R27, R50 ;  /* 0x00000032001b7202 */ /* 0x000fe20000000f00 */
[--C-:B------:R-:W-:Y:S01]  /*b5d0*/  FFMA.FTZ R142, R39, UR6, -R4.reuse ;  /* 0x00000006278e7c23 */ /* 0x100fe20008010804 */
[----:B------:R-:W-:Y:S01]  /*b5e0*/  FSEL R17, R66, -INF , !P6 ;  /* 0xff80000042117808 */ /* 0x000fe20007000000 */
[--C-:B------:R-:W-:Y:S01]  /*b5f0*/  FFMA.FTZ R246, R38, UR6, -R4.reuse ;  /* 0x0000000626f67c23 */ /* 0x100fe20008010804 */
[----:B------:R-:W-:Y:S01]  /*b600*/  ISETP.GT.AND P5, PT, R12, R16, PT ;  /* 0x000000100c00720c */ /* 0x000fe20003fa4270 */
[--C-:B------:R-:W-:Y:S01]  /*b610*/  FFMA.FTZ R227, R36, UR6, -R4.reuse ;  /* 0x0000000624e37c23 */ /* 0x100fe20008010804 */
[----:B------:R-:W-:Y:S01]  /*b620*/  ISETP.GE.AND P6, PT, R16, R241, PT ;  /* 0x000000f11000720c */ /* 0x000fe20003fc6270 */
[--C-:B------:R-:W-:Y:S01]  /*b630*/  FFMA.FTZ R16, R46, UR6, -R4.reuse ;  /* 0x000000062e107c23 */ /* 0x100fe20008010804 */
[--C-:B------:R-:W-:Y:S01]  /*b640*/  FFMA.FTZ R225, R35, UR6, -R4.reuse ;  /* 0x0000000623e17c23 */ /* 0x100fe20008010804 */
[--C-:B------:R-:W-:Y:S01]  /*b650*/  FFMA.FTZ R226, R33, UR6, -R4.reuse ;  /* 0x0000000621e27c23 */ /* 0x100fe20008010804 */
[--C-:B------:R-:W-:Y:S01]  /*b660*/  FFMA.FTZ R60, R28, UR6, -R4.reuse ;  /* 0x000000061c3c7c23 */ /* 0x100fe20008010804 */
[--C-:B------:R-:W-:Y:S01]  /*b670*/  FFMA.FTZ R62, R26, UR6, -R4.reuse ;  /* 0x000000061a3e7c23 */ /* 0x100fe20008010804 */
[----:B------:R-:W-:Y:S01]  /*b680*/  FFMA.FTZ R45, R24, UR6, -R4 ;  /* 0x00000006182d7c23 */ /* 0x000fe20008010804 */
[----:B------:R-:W-:Y:S01]  /*b690*/  FMNMX3.FTZ R4, R5, R27, R220, !PT ;  /* 0x0000001b05047276 */ /* 0x000fe200078100dc */
[----:B------:R-:W-:Y:S01]  /*b6a0*/  FMUL.FTZ R5, R7, UR6 ;  /* 0x0000000607057c20 */ /* 0x000fe20008410000 */
[----:B------:R-:W-:Y:S01]  /*b6b0*/  FSEL R7, R57, -INF , !P5 ;  /* 0xff80000039077808 */ /* 0x000fe20006800000 */
[----:B-1----:R-:W-:Y:S01]  /*b6c0*/  FADD.FTZ R8, R135, -R14 ;  /* 0x8000000e87087221 */ /* 0x002fe20000010000 */
[----:B------:R-:W-:-:S02]  /*b6d0*/  FMNMX3.FTZ R6, R136, R30, R31, !PT ;  /* 0x0000001e88067276 */ /* 0x000fc4000781001f */
[----:B------:R-:W-:Y:S01]  /*b6e0*/  MOV R40, R58 ;  /* 0x0000003a00287202 */ /* 0x000fe20000000f00 */
[----:B------:R-:W1:Y:S01]  /*b6f0*/  MUFU.EX2 R5, R5 ;  /* 0x0000000500057308 */ /* 0x000e620000000800 */
[----:B------:R-:W-:Y:S01]  /*b700*/  FMNMX3.FTZ R6, R6, R42, R43, !PT ;  /* 0x0000002a06067276 */ /* 0x000fe2000781002b */
[----:B------:R-:W-:Y:S01]  /*b710*/  FMUL.FTZ R8, R8, UR6 ;  /* 0x0000000608087c20 */ /* 0x000fe20008410000 */
[----:B------:R-:W-:Y:S02]  /*b720*/  MOV R135, R0 ;  /* 0x0000000000877202 */ /* 0x000fe40000000f00 */
[----:B------:R-:W-:Y:S01]  /*b730*/  FMNMX3.FTZ R6, R6, R139, R138, !PT ;  /* 0x0000008b06067276 */ /* 0x000fe2000781008a */
[----:B------:R-:W2:Y:S01]  /*b740*/  S2UR UR5, SR_CgaCtaId ;  /* 0x00000000000579c3 */ /* 0x000ea20000008800 */
[----:B------:R-:W-:Y:S01]  /*b750*/  MOV R44, R59 ;  /* 0x0000003b002c7202 */ /* 0x000fe20000000f00 */
[----:B------:R-:W-:Y:S01]  /*b760*/  UMOV UR7, 0x400 ;  /* 0x0000040000077882 */ /* 0x000fe20000000000 */
[----:B------:R-:W-:Y:S01]  /*b770*/  FMNMX3.FTZ R6, R6, R137, R132, !PT ;  /* 0x0000008906067276 */ /* 0x000fe20007810084 */
[----:B------:R-:W-:Y:S01]  /*b780*/  MUFU.EX2 R0, R13 ;  /* 0x0000000d00007308 */ /* 0x000fe20000000800 */
[----:B------:R-:W-:-:S02]  /*b790*/  FMNMX3.FTZ R4, R4, R135, R40, !PT ;  /* 0x0000008704047276 */ /* 0x000fc40007810028 */
[----:B------:R-:W-:Y:S01]  /*b7a0*/  FMNMX3.FTZ R6, R6, R244, R223, !PT ;  /* 0x000000f406067276 */ /* 0x000fe200078100df */
[----:B-1----:R-:W-:Y:S01]  /*b7b0*/  FMUL.FTZ R57, R81, R5 ;  /* 0x0000000551397220 */ /* 0x002fe20000410000 */
[----:B------:R-:W-:Y:S01]  /*b7c0*/  MOV R28, R51 ;  /* 0x00000033001c7202 */ /* 0x000fe20000000f00 */
[----:B------:R-:W3:Y:S01]  /*b7d0*/  LDL.LU R81, [R1+0x68] ;  /* 0x0000680001517983 */ /* 0x000ee20000300800 */
[----:B------:R-:W-:Y:S01]  /*b7e0*/  FMNMX3.FTZ R6, R6, R248, R245, !PT ;  /* 0x000000f806067276 */ /* 0x000fe200078100f5 */
[----:B------:R-:W-:Y:S01]  /*b7f0*/  FFMA.FTZ R247, R235, R5, R21 ;  /* 0x00000005ebf77223 */ /* 0x000fe20000010015 */
[----:B------:R-:W-:Y:S01]  /*b800*/  FMNMX3.FTZ R4, R4, R44, R222, !PT ;  /* 0x0000002c04047276 */ /* 0x000fe200078100de */
[----:B------:R-:W4:Y:S01]  /*b810*/  LDL R47, [R1+0x38] ;  /* 0x00003800012f7983 */ /* 0x000f220000100800 */
[----:B------:R-:W-:Y:S02]  /*b820*/  FMNMX3.FTZ R6, R6, R215, R214, !PT ;  /* 0x000000d706067276 */ /* 0x000fe400078100d6 */
[----:B------:R-:W-:-:S02]  /*b830*/  FSEL R26, R17, -INF , !P0 ;  /* 0xff800000111a7808 */ /* 0x000fc40004000000 */
[----:B------:R-:W-:Y:S02]  /*b840*/  FMNMX3.FTZ R6, R6, R213, R212, !PT ;  /* 0x000000d506067276 */ /* 0x000fe400078100d4 */
[----:B------:R-:W-:Y:S02]  /*b850*/  FSEL R24, R7, -INF , !P6 ;  /* 0xff80000007187808 */ /* 0x000fe40007000000 */
[----:B------:R-:W-:Y:S01]  /*b860*/  FMNMX3.FTZ R4, R4, R232, R28, !PT ;  /* 0x000000e804047276 */ /* 0x000fe2000781001c */
[----:B------:R-:W1:Y:S01]  /*b870*/  SHFL.BFLY PT, R9, R6, 0x2, 0x1f ;  /* 0x0c401f0006097f89 */ /* 0x000e6200000e0000 */
[----:B------:R-:W-:Y:S02]  /*b880*/  MOV R29, R48 ;  /* 0x00000030001d7202 */ /* 0x000fe40000000f00 */
[----:B-1----:R-:W-:Y:S02]  /*b890*/  FMNMX.FTZ R7, R6, R9, !PT ;  /* 0x0000000906077209 */ /* 0x002fe40007810000 */
[----:B------:R-:W-:-:S02]  /*b8a0*/  FMNMX3.FTZ R6, R4, R26, R24, !PT ;  /* 0x0000001a04067276 */ /* 0x000fc40007810018 */
[----:B------:R1:W2:Y:S01]  /*b8b0*/  MUFU.EX2 R4, R8 ;  /* 0x0000000800047308 */ /* 0x0002a20000000800 */
[----:B------:R-:W-:Y:S04]  /*b8c0*/  SHFL.BFLY PT, R9, R7, 0x1, 0x1f ;  /* 0x0c201f0007097f89 */ /* 0x000fe800000e0000 */
[----:B-1----:R-:W1:Y:S01]  /*b8d0*/  SHFL.BFLY PT, R8, R6, 0x2, 0x1f ;  /* 0x0c401f0006087f89 */ /* 0x002e6200000e0000 */
        /* <DEDUP_REMOVED lines=31> */
[----:B-1----:R-:W-:-:S02]  /*bad0*/  FMNMX.FTZ R5, R6, R8, !PT ;  /* 0x0000000806057209 */ /* 0x002fc40007810000 */
[----:B------:R-:W-:-:S03]  /*bae0*/  FMNMX.FTZ R235, R7, R9, !PT ;  /* 0x0000000907eb7209 */ /* 0x000fc60007810000 */
[----:B------:R-:W1:Y:S01]  /*baf0*/  SHFL.BFLY PT, R6, R5, 0x1, 0x1f ;  /* 0x0c201f0005067f89 */ /* 0x000e6200000e0000 */
[----:B------:R-:W1:Y:S01]  /*bb00*/  MUFU.EX2 R9, R10 ;  /* 0x0000000a00097308 */ /* 0x000e620000000800 */
[-C--:B--2---:R-:W-:Y:S01]  /*bb10*/  FMUL.FTZ R146, R146, R4.reuse ;  /* 0x0000000492927220 */ /* 0x084fe20000410000 */
        /* <DEDUP_REMOVED lines=31> */
[----:B-1----:R-:W-:Y:S01]  /*bd10*/  FFMA.FTZ R224, R224, R4, R9 ;  /* 0x00000004e0e07223 */ /* 0x002fe20000010009 */
[C---:B------:R-:W-:Y:S01]  /*bd20*/  FMUL.FTZ R4, R235.reuse, UR6 ;  /* 0x00000006eb047c20 */ /* 0x040fe20008410000 */
[----:B------:R-:W-:-:S02]  /*bd30*/  FSETP.NEU.FTZ.AND P0, PT, R235, -INF , PT ;  /* 0xff800000eb00780b */ /* 0x000fc40003f1d000 */
[----:B------:R-:W-:Y:S02]  /*bd40*/  MOV R68, R234 ;  /* 0x000000ea00447202 */ /* 0x000fe40000000f00 */
[----:B------:R-:W-:Y:S02]  /*bd50*/  FSEL R14, R4, RZ, P0 ;  /* 0x000000ff040e7208 */ /* 0x000fe40000000000 */
[----:B------:R-:W-:Y:S02]  /*bd60*/  FSEL R4, R235, RZ, P0 ;  /* 0x000000ffeb047208 */ /* 0x000fe40000000000 */
[----:B------:R-:W-:-:S03]  /*bd70*/  FMNMX.FTZ R234, R5, R6, !PT ;  /* 0x0000000605ea7209 */ /* 0x000fc60007810000 */
[----:B------:R-:W-:Y:S01]  /*bd80*/  FADD.FTZ R7, R136, -R4 ;  /* 0x8000000488077221 */ /* 0x000fe20000010000 */
[C---:B------:R-:W-:Y:S01]  /*bd90*/  FSETP.NEU.FTZ.AND P0, PT, R234.reuse, -INF , PT ;  /* 0xff800000ea00780b */ /* 0x040fe20003f1d000 */
[----:B------:R-:W-:Y:S01]  /*bda0*/  FMUL.FTZ R4, R234, UR6 ;  /* 0x00000006ea047c20 */ /* 0x000fe20008410000 */
[----:B------:R-:W-:Y:S01]  /*bdb0*/  FFMA.FTZ R5, R31, UR6, -R14 ;  /* 0x000000061f057c23 */ /* 0x000fe2000801080e */
[----:B------:R-:W-:-:S03]  /*bdc0*/  ULEA UR5, UR5, UR7, 0x18 ;  /* 0x0000000705057291 */ /* 0x000fc6000f8ec0ff */
[----:B------:R-:W-:Y:S01]  /*bdd0*/  FSEL R13, R4, RZ, P0 ;  /* 0x000000ff040d7208 */ /* 0x000fe20000000000 */
[----:B------:R1:W-:Y:S01]  /*bde0*/  MUFU.EX2 R113, R5 ;  /* 0x0000000500717308 */ /* 0x0003e20000000800 */
[----:B------:R-:W-:-:S03]  /*bdf0*/  MOV R17, R45 ;  /* 0x0000002d00117202 */ /* 0x000fc60000000f00 */
[----:B------:R-:W-:Y:S01]  /*be00*/  MUFU.EX2 R117, R19 ;  /* 0x0000001300757308 */ /* 0x000fe20000000800 */
[----:B------:R-:W-:-:S03]  /*be10*/  MOV R96, R17 ;  /* 0x0000001100607202 */ /* 0x000fc60000000f00 */
[----:B------:R-:W-:Y:S01]  /*be20*/  MUFU.EX2 R112, R16 ;  /* 0x0000001000707308 */ /* 0x000fe20000000800 */
[----:B-1----:R-:W-:-:S04]  /*be30*/  FFMA.FTZ R5, R25, UR6, -R13 ;  /* 0x0000000619057c23 */ /* 0x002fc8000801080d */
[----:B------:R1:W-:Y:S02]  /*be40*/  MUFU.EX2 R136, R5 ;  /* 0x0000000500887308 */ /* 0x0003e40000000800 */
[----:B-1----:R-:W-:Y:S01]  /*be50*/  FFMA.FTZ R5, R18, UR6, -R13 ;  /* 0x0000000612057c23 */ /* 0x002fe2000801080d */
[--C-:B------:R-:W-:Y:S01]  /*be60*/  FFMA.FTZ R6, R30, UR6, -R14.reuse ;  /* 0x000000061e067c23 */ /* 0x100fe2000801080e */
[----:B------:R-:W1:Y:S01]  /*be70*/  MUFU.EX2 R8, R20 ;  /* 0x0000001400087308 */ /* 0x000e620000000800 */
[----:B------:R-:W-:Y:S01]  /*be80*/  MOV R80, R232 ;  /* 0x000000e800507202 */ /* 0x000fe20000000f00 */
[----:B------:R-:W-:Y:S02]  /*be90*/  FFMA.FTZ R4, R43, UR6, -R14 ;  /* 0x000000062b047c23 */ /* 0x000fe4000801080e */
[----:B------:R2:W-:Y:S01]  /*bea0*/  MUFU.EX2 R20, R6 ;  /* 0x0000000600147308 */ /* 0x0005e20000000800 */
[----:B------:R-:W-:-:S03]  /*beb0*/  FMUL.FTZ R7, R7, UR6 ;  /* 0x0000000607077c20 */ /* 0x000fc60008410000 */
[----:B------:R-:W1:Y:S04]  /*bec0*/  MUFU.EX2 R232, R11 ;  /* 0x0000000b00e87308 */ /* 0x000e680000000800 */
[----:B------:R-:W1:Y:S01]  /*bed0*/  MUFU.EX2 R118, R15 ;  /* 0x0000000f00767308 */ /* 0x000e620000000800 */
[----:B--2---:R-:W-:-:S03]  /*bee0*/  FFMA.FTZ R6, R42, UR6, -R14 ;  /* 0x000000062a067c23 */ /* 0x004fc6000801080e */
[----:B------:R-:W-:Y:S04]  /*bef0*/  MUFU.EX2 R83, R4 ;  /* 0x0000000400537308 */ /* 0x000fe80000000800 */
[----:B------:R2:W-:Y:S04]  /*bf00*/  MUFU.EX2 R46, R6 ;  /* 0x00000006002e7308 */ /* 0x0005e80000000800 */
[----:B------:R-:W3:Y:S01]  /*bf10*/  MUFU.EX2 R4, R7 ;  /* 0x0000000700047308 */ /* 0x000ee20000000800 */
[----:B--2---:R-:W-:-:S05]  /*bf20*/  FSEL R6, R234, RZ, P0 ;  /* 0x000000ffea067208 */ /* 0x004fca0000000000 */
[----:B------:R-:W-:Y:S01]  /*bf30*/  FADD.FTZ R6, R134, -R6 ;  /* 0x8000000686067221 */ /* 0x000fe20000010000 */
[----:B-1----:R-:W-:Y:S02]  /*bf40*/  MOV R134, R8 ;  /* 0x0000000800867202 */ /* 0x002fe40000000f00 */
[----:B------:R-:W-:Y:S02]  /*bf50*/  F2FP.F16.F32.PACK_AB R8, R0, R21 ;  /* 0x000000150008723e */ /* 0x000fe400000000ff */
[----:B------:R-:W-:Y:S02]  /*bf60*/  F2FP.F16.F32.PACK_AB R9, R232, R9 ;  /* 0x00000009e809723e */ /* 0x000fe400000000ff */
[----:B------:R-:W-:Y:S02]  /*bf70*/  F2FP.F16.F32.PACK_AB R10, R134, R117 ;  /* 0x00000075860a723e */ /* 0x000fe400000000ff */
[----:B------:R-:W-:Y:S02]  /*bf80*/  F2FP.F16.F32.PACK_AB R11, R112, R118 ;  /* 0x00000076700b723e */ /* 0x000fe400000000ff */
[----:B------:R-:W-:-:S02]  /*bf90*/  MOV R84, R80 ;  /* 0x0000005000547202 */ /* 0x000fc40000000f00 */
[----:B------:R-:W-:Y:S02]  /*bfa0*/  MOV R80, R61 ;  /* 0x0000003d00507202 */ /* 0x000fe40000000f00 */
[----:B------:R-:W-:Y:S02]  /*bfb0*/  MOV R97, R63 ;  /* 0x0000003f00617202 */ /* 0x000fe40000000f00 */
[----:B------:R-:W-:Y:S02]  /*bfc0*/  MOV R116, R60 ;  /* 0x0000003c00747202 */ /* 0x000fe40000000f00 */
[----:B----4-:R-:W-:-:S05]  /*bfd0*/  LEA R47, R47, UR5, 0x1 ;  /* 0x000000052f2f7c11 */ /* 0x010fca000f8e08ff */
[----:B------:R-:W1:Y:S01]  /*bfe0*/  LDSM.16.MT88.4 R16, [R47+0xc000] ;  /* 0x00c000002f10783b */ /* 0x000e620000004200 */
[----:B---3--:R-:W-:Y:S01]  /*bff0*/  FFMA.FTZ R70, R81, R4, R20 ;  /* 0x0000000451467223 */ /* 0x008fe20000010014 */
[----:B------:R-:W-:Y:S02]  /*c000*/  MOV R81, R62 ;  /* 0x0000003e00517202 */ /* 0x000fe40000000f00 */
[----:B-1----:R-:W-:Y:S01]  /*c010*/  HMMA.16816.F32 R60, R8, R16, R144 ;  /* 0x00000010083c723c */ /* 0x002fe20000001890 */
[----:B------:R-:W-:Y:S02]  /*c020*/  IMAD.MOV.U32 R146, RZ, RZ, R46 ;  /* 0x000000ffff927224 */ /* 0x000fe400078e002e */
[----:B------:R-:W2:Y:S01]  /*c030*/  LDL.LU R46, [R1+0x2c] ;  /* 0x00002c00012e7983 */ /* 0x000ea20000300800 */
[----:B------:R-:W-:Y:S01]  /*c040*/  MOV R45, R221 ;  /* 0x000000dd002d7202 */ /* 0x000fe20000000f00 */
[----:B------:R-:W-:Y:S01]  /*c050*/  FFMA.FTZ R7, R23, UR6, -R13 ;  /* 0x0000000617077c23 */ /* 0x000fe2000801080d */
[----:B------:R1:W-:Y:S01]  /*c060*/  MUFU.EX2 R221, R5 ;  /* 0x0000000500dd7308 */ /* 0x0003e20000000800 */
[----:B------:R-:W-:Y:S01]  /*c070*/  FMUL.FTZ R6, R6, UR6 ;  /* 0x0000000606067c20 */ /* 0x000fe20008410000 */
[----:B------:R-:W-:-:S02]  /*c080*/  MOV R85, R68 ;  /* 0x0000004400557202 */ /* 0x000fc40000000f00 */
[----:B------:R-:W-:Y:S01]  /*c090*/  MOV R68, R222 ;  /* 0x000000de00447202 */ /* 0x000fe20000000f00 */
[----:B------:R-:W-:Y:S01]  /*c0a0*/  MUFU.EX2 R69, R7 ;  /* 0x0000000700457308 */ /* 0x000fe20000000800 */
[----:B------:R-:W-:-:S03]  /*c0b0*/  FMUL.FTZ R148, R148, R4 ;  /* 0x0000000494947220 */ /* 0x000fc60000410000 */
[----:B------:R-:W3:Y:S01]  /*c0c0*/  MUFU.EX2 R15, R6 ;  /* 0x00000006000f7308 */ /* 0x000ee20000000800 */
[----:B-1----:R-:W-:Y:S01]  /*c0d0*/  FFMA.FTZ R5, R143, UR6, -R13 ;  /* 0x000000068f057c23 */ /* 0x002fe2000801080d */
[----:B------:R-:W-:-:S03]  /*c0e0*/  FMUL.FTZ R149, R149, R4 ;  /* 0x0000000495957220 */ /* 0x000fc60000410000 */
        /* <DEDUP_REMOVED lines=31> */
[----:B------:R-:W-:-:S02]  /*c2e0*/  F2FP.F16.F32.PACK_AB R4, R113, R20 ;  /* 0x000000147104723e */ /* 0x000fc400000000ff */
[----:B------:R-:W-:Y:S02]  /*c2f0*/  MOV R20, 0x20 ;  /* 0x0000002000147802 */ /* 0x000fe40000000f00 */
[----:B------:R-:W-:Y:S02]  /*c300*/  MOV R86, R85 ;  /* 0x0000005500567202 */ /* 0x000fe40000000f00 */
[----:B------:R-:W-:Y:S02]  /*c310*/  SEL R25, R20, 0xffffffe0, !P3 ;  /* 0xffffffe014197807 */ /* 0x000fe40005800000 */
[----:B------:R-:W-:Y:S02]  /*c320*/  MOV R85, R27 ;  /* 0x0000001b00557202 */ /* 0x000fe40000000f00 */
[----:B------:R-:W-:Y:S01]  /*c330*/  MOV R27, R45 ;  /* 0x0000002d001b7202 */ /* 0x000fe20000000f00 */
[----:B---3--:R-:W-:Y:S01]  /*c340*/  FMUL.FTZ R150, R150, R15 ;  /* 0x0000000f96967220 */ /* 0x008fe20000410000 */
[----:B------:R-:W-:Y:S01]  /*c350*/  IADD3 R45, PT, PT, R25, R47, RZ ;  /* 0x0000002f192d7210 */ /* 0x000fe20007ffe0ff */
[-C--:B------:R-:W-:Y:S01]  /*c360*/  FMUL.FTZ R151, R151, R15.reuse ;  /* 0x0000000f97977220 */ /* 0x080fe20000410000 */
[----:B------:R-:W-:Y:S01]  /*c370*/  MOV R87, R116 ;  /* 0x0000007400577202 */ /* 0x000fe20000000f00 */
[-C--:B------:R-:W-:Y:S01]  /*c380*/  FMUL.FTZ R154, R154, R15.reuse ;  /* 0x0000000f9a9a7220 */ /* 0x080fe20000410000 */
[----:B------:R-:W-:Y:S01]  /*c390*/  F2FP.F16.F32.PACK_AB R6, R83, R146 ;  /* 0x000000925306723e */ /* 0x000fe200000000ff */
[----:B------:R-:W-:Y:S01]  /*c3a0*/  FMUL.FTZ R155, R155, R15 ;  /* 0x0000000f9b9b7220 */ /* 0x000fe20000410000 */
[----:B-1----:R-:W-:-:S02]  /*c3b0*/  F2FP.F16.F32.PACK_AB R5, R69, R136 ;  /* 0x000000884505723e */ /* 0x002fc400000000ff */
[----:B----4-:R-:W-:Y:S02]  /*c3c0*/  F2FP.F16.F32.PACK_AB R7, R222, R221 ;  /* 0x000000ddde07723e */ /* 0x010fe400000000ff */
[----:B------:R-:W-:Y:S02]  /*c3d0*/  MOV R116, R84 ;  /* 0x0000005400747202 */ /* 0x000fe40000000f00 */
[----:B------:R-:W-:Y:S02]  /*c3e0*/  MOV R84, R40 ;  /* 0x0000002800547202 */ /* 0x000fe40000000f00 */
[----:B------:R-:W-:Y:S02]  /*c3f0*/  MOV R40, R22 ;  /* 0x0000001600287202 */ /* 0x000fe40000000f00 */
[----:B------:R-:W1:Y:S01]  /*c400*/  LDSM.16.MT88.4 R20, [R45+0xc000] ;  /* 0x00c000002d14783b */ /* 0x000e620000004200 */
[----:B------:R-:W-:Y:S01]  /*c410*/  MOV R71, R97 ;  /* 0x0000006100477202 */ /* 0x000fe20000000f00 */
[----:B------:R-:W-:Y:S01]  /*c420*/  HMMA.16816.F32 R148, R4, R16, R148 ;  /* 0x000000100494723c */ /* 0x000fe20000001894 */
[----:B------:R-:W-:-:S07]  /*c430*/  MOV R82, R96 ;  /* 0x0000006000527202 */ /* 0x000fce0000000f00 */
[-C--:B------:R-:W-:Y:S08]  /*c440*/  HMMA.16816.F32 R152, R4, R18.reuse, R152 ;  /* 0x000000120498723c */ /* 0x080ff00000001898 */
[----:B------:R-:W-:Y:S01]  /*c450*/  HMMA.16816.F32 R96, R8, R18, R156 ;  /* 0x000000120860723c */ /* 0x000fe2000000189c */
[-C--:B------:R-:W-:Y:S01]  /*c460*/  FMUL.FTZ R166, R166, R15.reuse ;  /* 0x0000000fa6a67220 */ /* 0x080fe20000410000 */
[-C--:B------:R-:W-:Y:S01]  /*c470*/  FMUL.FTZ R167, R167, R15.reuse ;  /* 0x0000000fa7a77220 */ /* 0x080fe20000410000 */
[-C--:B------:R-:W-:Y:S01]  /*c480*/  FMUL.FTZ R170, R170, R15.reuse ;  /* 0x0000000faaaa7220 */ /* 0x080fe20000410000 */
[----:B------:R-:W-:Y:S01]  /*c490*/  FMUL.FTZ R171, R171, R15 ;  /* 0x0000000fabab7220 */ /* 0x000fe20000410000 */
[----:B------:R-:W-:-:S02]  /*c4a0*/  MOV R119, R71 ;  /* 0x0000004700777202 */ /* 0x000fc40000000f00 */
[----:B------:R-:W-:Y:S01]  /*c4b0*/  MOV R71, R44 ;  /* 0x0000002c00477202 */ /* 0x000fe20000000f00 */
[-C--:B------:R-:W-:Y:S01]  /*c4c0*/  FMUL.FTZ R182, R182, R15.reuse ;  /* 0x0000000fb6b67220 */ /* 0x080fe20000410000 */
[-C--:B------:R-:W-:Y:S01]  /*c4d0*/  FMUL.FTZ R183, R183, R15.reuse ;  /* 0x0000000fb7b77220 */ /* 0x080fe20000410000 */
[-C--:B------:R-:W-:Y:S01]  /*c4e0*/  FMUL.FTZ R186, R186, R15.reuse ;  /* 0x0000000fbaba7220 */ /* 0x080fe20000410000 */
[----:B------:R-:W-:Y:S01]  /*c4f0*/  FMUL.FTZ R187, R187, R15 ;  /* 0x0000000fbbbb7220 */ /* 0x000fe20000410000 */
[----:B------:R-:W-:Y:S01]  /*c500*/  MOV R115, R116 ;  /* 0x0000007400737202 */ /* 0x000fe20000000f00 */
[----:B------:R-:W-:Y:S01]  /*c510*/  IMAD.MOV.U32 R114, RZ, RZ, R85 ;  /* 0x000000ffff727224 */ /* 0x000fe200078e0055 */
[----:B------:R-:W-:Y:S02]  /*c520*/  MOV R30, R87 ;  /* 0x00000057001e7202 */ /* 0x000fe40000000f00 */
[----:B------:R-:W-:Y:S02]  /*c530*/  MOV R145, R86 ;  /* 0x0000005600917202 */ /* 0x000fe40000000f00 */
[----:B------:R-:W-:Y:S01]  /*c540*/  MOV R116, R84 ;  /* 0x0000005400747202 */ /* 0x000fe20000000f00 */
[-C--:B-1----:R-:W-:Y:S08]  /*c550*/  HMMA.16816.F32 R160, R8, R20.reuse, R160 ;  /* 0x0000001408a0723c */ /* 0x082ff000000018a0 */
[C---:B------:R-:W-:Y:S08]  /*c560*/  HMMA.16816.F32 R164, R4.reuse, R20, R164 ;  /* 0x0000001404a4723c */ /* 0x040ff000000018a4 */
[-C--:B------:R-:W-:Y:S08]  /*c570*/  HMMA.16816.F32 R168, R4, R22.reuse, R168 ;  /* 0x0000001604a8723c */ /* 0x080ff000000018a8 */
[----:B------:R-:W-:Y:S01]  /*c580*/  HMMA.16816.F32 R172, R8, R22, R172 ;  /* 0x0000001608ac723c */ /* 0x000fe200000018ac */
        /* <DEDUP_REMOVED lines=8> */
[----:B------:R-:W-:-:S02]  /*c610*/  MOV R156, R83 ;  /* 0x00000053009c7202 */ /* 0x000fc40000000f00 */
[----:B------:R-:W-:Y:S02]  /*c620*/  MOV R147, R70 ;  /* 0x0000004600937202 */ /* 0x000fe40000000f00 */
[----:B------:R-:W-:Y:S02]  /*c630*/  MOV R157, R69 ;  /* 0x00000045009d7202 */ /* 0x000fe40000000f00 */
[----:B------:R-:W-:Y:S02]  /*c640*/  MOV R159, R118 ;  /* 0x00000076009f7202 */ /* 0x000fe40000000f00 */
        /* <DEDUP_REMOVED lines=13> */
[----:B--2---:R-:W-:-:S05]  /*c720*/  IADD3 R46, PT, PT, R46, R47, RZ ;  /* 0x0000002f2e2e7210 */ /* 0x004fca0007ffe0ff */
[----:B------:R-:W1:Y:S01]  /*c730*/  LDSM.16.MT88.4 R16, [R46+0xc000] ;  /* 0x00c000002e10783b */ /* 0x000e620000004200 */
[----:B------:R-:W-:-:S05]  /*c740*/  IADD3 R44, PT, PT, R25, R46, RZ ;  /* 0x0000002e192c7210 */ /* 0x000fca0007ffe0ff */
[----:B------:R-:W2:Y:S01]  /*c750*/  LDSM.16.MT88.4 R20, [R44+0xc000] ;  /* 0x00c000002c14783b */ /* 0x000ea20000004200 */
        /* <DEDUP_REMOVED lines=8> */
[----:B--2---:R-:W-:Y:S01]  /*c7e0*/  HMMA.16816.F32 R80, R8, R20, R196 ;  /* 0x000000140850723c */ /* 0x004fe200000018c4 */
[----:B------:R-:W-:Y:S02]  /*c7f0*/  MOV R197, R71 ;  /* 0x0000004700c57202 */ /* 0x000fe40000000f00 */
[----:B------:R-:W-:-:S05]  /*c800*/  MOV R196, R68 ;  /* 0x0000004400c47202 */ /* 0x000fca0000000f00 */
[----:B------:R-:W-:Y:S01]  /*c810*/  HMMA.16816.F32 R68, R8, R22, R204 ;  /* 0x000000160844723c */ /* 0x000fe200000018cc */
[----:B------:R-:W-:Y:S01]  /*c820*/  MOV R207, R115 ;  /* 0x0000007300cf7202 */ /* 0x000fe20000000f00 */
[----:B------:R-:W-:Y:S01]  /*c830*/  IMAD.MOV.U32 R115, RZ, RZ, R24 ;  /* 0x000000ffff737224 */ /* 0x000fe200078e0018 */
[----:B------:R-:W-:Y:S02]  /*c840*/  MOV R205, R27 ;  /* 0x0000001b00cd7202 */ /* 0x000fe40000000f00 */
[----:B------:R-:W2:Y:S03]  /*c850*/  LDSM.16.MT88.4 R24, [R45+0xe000] ;  /* 0x00e000002d18783b */ /* 0x000ea60000004200 */
[C---:B------:R-:W-:Y:S08]  /*c860*/  HMMA.16816.F32 R192, R4.reuse, R20, R192 ;  /* 0x0000001404c0723c */ /* 0x040ff000000018c0 */
[----:B------:R-:W-:Y:S01]  /*c870*/  HMMA.16816.F32 R200, R4, R22, R200 ;  /* 0x0000001604c8723c */ /* 0x000fe200000018c8 */
[----:B------:R-:W3:Y:S07]  /*c880*/  LDSM.16.MT88.4 R20, [R46+0xe000] ;  /* 0x00e000002e14783b */ /* 0x000eee0000004200 */
[-C--:B-1----:R-:W-:Y:S08]  /*c890*/  HMMA.16816.F32 R64, R8, R16.reuse, R64 ;  /* 0x000000100840723c */ /* 0x082ff00000001840 */
[C---:B------:R-:W-:Y:S08]  /*c8a0*/  HMMA.16816.F32 R72, R4.reuse, R16, R72 ;  /* 0x000000100448723c */ /* 0x040ff00000001848 */
[-C--:B------:R-:W-:Y:S08]  /*c8b0*/  HMMA.16816.F32 R76, R4, R18.reuse, R76 ;  /* 0x00000012044c723c */ /* 0x080ff0000000184c */
[----:B------:R-:W-:Y:S01]  /*c8c0*/  HMMA.16816.F32 R56, R8, R18, R56 ;  /* 0x000000120838723c */ /* 0x000fe20000001838 */
[----:B------:R-:W1:Y:S07]  /*c8d0*/  LDSM.16.MT88.4 R16, [R44+0xe000] ;  /* 0x00e000002c10783b */ /* 0x000e6e0000004200 */
[----:B--2---:R-:W-:Y:S01]  /*c8e0*/  HMMA.16816.F32 R88, R4, R24, R88 ;  /* 0x000000180458723c */ /* 0x004fe20000001858 */
[----:B------:R-:W-:-:S07]  /*c8f0*/  MOV R198, R119 ;  /* 0x0000007700c67202 */ /* 0x000fce0000000f00 */
[----:B------:R-:W-:Y:S01]  /*c900*/  HMMA.16816.F32 R92, R4, R26, R92 ;  /* 0x0000001a045c723c */ /* 0x000fe2000000185c */
[----:B------:R-:W-:-:S07]  /*c910*/  MOV R206, R114 ;  /* 0x0000007200ce7202 */ /* 0x000fce0000000f00 */
[----:B---3--:R-:W-:Y:S01]  /*c920*/  HMMA.16816.F32 R104, R4, R20, R104 ;  /* 0x000000140468723c */ /* 0x008fe20000001868 */
[----:B------:R-:W-:-:S07]  /*c930*/  MOV R204, R40 ;  /* 0x0000002800cc7202 */ /* 0x000fce0000000f00 */
[----:B------:R-:W-:Y:S01]  /*c940*/  HMMA.16816.F32 R108, R4, R22, R108 ;  /* 0x00000016046c723c */ /* 0x000fe2000000186c */
[----:B------:R-:W-:-:S07]  /*c950*/  MOV R199, R30 ;  /* 0x0000001e00c77202 */ /* 0x000fce0000000f00 */
[C---:B-1----:R-:W-:Y:S08]  /*c960*/  HMMA.16816.F32 R120, R4.reuse, R16, R120 ;  /* 0x000000100478723c */ /* 0x042ff00000001878 */
[----:B------:R-:W-:Y:S01]  /*c970*/  HMMA.16816.F32 R124, R4, R18, R124 ;  /* 0x00000012047c723c */ /* 0x000fe2000000187c */
[----:B------:R-:W1:Y:S01]  /*c980*/  MUFU.EX2 R6, R140 ;  /* 0x0000008c00067308 */ /* 0x000e620000000800 */
[----:B------:R-:W-:Y:S01]  /*c990*/  FFMA.FTZ R4, R139, UR6, -R14 ;  /* 0x000000068b047c23 */ /* 0x000fe2000801080e */
[----:B------:R-:W-:-:S02]  /*c9a0*/  MOV R119, R28 ;  /* 0x0000001c00777202 */ /* 0x000fc40000000f00 */
[----:B------:R-:W-:-:S03]  /*c9b0*/  MOV R114, R29 ;  /* 0x0000001d00727202 */ /* 0x000fc60000000f00 */
[C---:B------:R-:W-:Y:S01]  /*c9c0*/  HMMA.16816.F32 R28, R8.reuse, R18, R128 ;  /* 0x00000012081c723c */ /* 0x040fe20000001880 */
[----:B------:R2:W-:Y:S07]  /*c9d0*/  MUFU.EX2 R131, R4 ;  /* 0x0000000400837308 */ /* 0x0005ee0000000800 */
[----:B------:R-:W-:Y:S01]  /*c9e0*/  HMMA.16816.F32 R52, R8, R24, R52 ;  /* 0x000000180834723c */ /* 0x000fe20000001834 */
[----:B------:R-:W-:Y:S02]  /*c9f0*/  MOV R24, R204 ;  /* 0x000000cc00187202 */ /* 0x000fe40000000f00 */
[----:B------:R-:W-:Y:S01]  /*ca00*/  MOV R25, R205 ;  /* 0x000000cd00197202 */ /* 0x000fe20000000f00 */
[----:B--2---:R-:W-:Y:S01]  /*ca10*/  FFMA.FTZ R4, R137, UR6, -R14 ;  /* 0x0000000689047c23 */ /* 0x004fe2000801080e */
[----:B-1----:R-:W-:-:S03]  /*ca20*/  MOV R137, R6 ;  /* 0x0000000600897202 */ /* 0x002fc60000000f00 */
[----:B------:R-:W-:Y:S01]  /*ca30*/  HMMA.16816.F32 R48, R8, R26, R48 ;  /* 0x0000001a0830723c */ /* 0x000fe20000001830 */
[--C-:B------:R-:W-:Y:S01]  /*ca40*/  FFMA.FTZ R6, R25, UR6, -R13.reuse ;  /* 0x0000000619067c23 */ /* 0x100fe2000801080d */
[----:B------:R1:W-:Y:S04]  /*ca50*/  MUFU.EX2 R140, R4 ;  /* 0x00000004008c7308 */ /* 0x0003e80000000800 */
[----:B------:R-:W2:Y:S01]  /*ca60*/  MUFU.EX2 R209, R209 ;  /* 0x000000d100d17308 */ /* 0x000ea20000000800 */
[----:B------:R-:W-:Y:S01]  /*ca70*/  FFMA.FTZ R5, R138, UR6, -R14 ;  /* 0x000000068a057c23 */ /* 0x000fe2000801080e */
[----:B------:R-:W-:Y:S01]  /*ca80*/  MOV R204, R206 ;  /* 0x000000ce00cc7202 */ /* 0x000fe20000000f00 */
[----:B-1----:R-:W-:Y:S02]  /*ca90*/  FFMA.FTZ R4, R24, UR6, -R13 ;  /* 0x0000000618047c23 */ /* 0x002fe4000801080d */
[----:B------:R-:W1:Y:S01]  /*caa0*/  LDSM.16.MT88.4 R24, [R46+0xc800] ;  /* 0x00c800002e18783b */ /* 0x000e620000004200 */
[----:B------:R-:W-:-:S02]  /*cab0*/  MOV R206, R196 ;  /* 0x000000c400ce7202 */ /* 0x000fc40000000f00 */
[----:B------:R3:W-:Y:S01]  /*cac0*/  MUFU.EX2 R196, R5 ;  /* 0x0000000500c47308 */ /* 0x0007e20000000800 */
[----:B------:R-:W-:Y:S02]  /*cad0*/  MOV R205, R207 ;  /* 0x000000cf00cd7202 */ /* 0x000fe40000000f00 */
[----:B------:R-:W-:Y:S01]  /*cae0*/  MOV R207, R197 ;  /* 0x000000c500cf7202 */ /* 0x000fe20000000f00 */
[----:B------:R2:W-:Y:S04]  /*caf0*/  MUFU.EX2 R143, R208 ;  /* 0x000000d0008f7308 */ /* 0x0005e80000000800 */
[----:B------:R-:W-:Y:S01]  /*cb00*/  MUFU.EX2 R197, R141 ;  /* 0x0000008d00c57308 */ /* 0x000fe20000000800 */
[----:B---3--:R-:W-:-:S03]  /*cb10*/  FFMA.FTZ R5, R132, UR6, -R14 ;  /* 0x0000000684057c23 */ /* 0x008fc6000801080e */
[----:B------:R3:W-:Y:S01]  /*cb20*/  MUFU.EX2 R128, R4 ;  /* 0x0000000400807308 */ /* 0x0007e20000000800 */
[----:B--2---:R-:W-:-:S03]  /*cb30*/  MOV R208, R209 ;  /* 0x000000d100d07202 */ /* 0x004fc60000000f00 */
[----:B------:R2:W4:Y:S04]  /*cb40*/  MUFU.EX2 R141, R5 ;  /* 0x00000005008d7308 */ /* 0x0005280000000800 */
[----:B------:R4:W-:Y:S01]  /*cb50*/  MUFU.EX2 R209, R133 ;  /* 0x0000008500d17308 */ /* 0x0009e20000000800 */
[--C-:B---3--:R-:W-:Y:S01]  /*cb60*/  FFMA.FTZ R4, R220, UR6, -R13.reuse ;  /* 0x00000006dc047c23 */ /* 0x108fe2000801080d */
[----:B--2---:R-:W-:Y:S01]  /*cb70*/  FFMA.FTZ R5, R204, UR6, -R13 ;  /* 0x00000006cc057c23 */ /* 0x004fe2000801080d */
[----:B------:R-:W-:Y:S02]  /*cb80*/  MOV R204, R112 ;  /* 0x0000007000cc7202 */ /* 0x000fe40000000f00 */
[----:B----4-:R-:W-:Y:S02]  /*cb90*/  MOV R133, R205 ;  /* 0x000000cd00857202 */ /* 0x010fe40000000f00 */
[----:B------:R-:W-:Y:S01]  /*cba0*/  MOV R205, R198 ;  /* 0x000000c600cd7202 */ /* 0x000fe20000000f00 */
[----:B------:R-:W-:Y:S01]  /*cbb0*/  MUFU.EX2 R191, R211 ;  /* 0x000000d300bf7308 */ /* 0x000fe20000000800 */
[----:B------:R-:W-:-:S02]  /*cbc0*/  MOV R198, R134 ;  /* 0x0000008600c67202 */ /* 0x000fc40000000f00 */
[----:B------:R-:W-:Y:S01]  /*cbd0*/  MOV R112, R135 ;  /* 0x0000008700707202 */ /* 0x000fe20000000f00 */
[----:B------:R-:W-:Y:S04]  /*cbe0*/  MUFU.EX2 R144, R210 ;  /* 0x000000d200907308 */ /* 0x000fe80000000800 */
[----:B------:R-:W-:Y:S04]  /*cbf0*/  MUFU.EX2 R142, R142 ;  /* 0x0000008e008e7308 */ /* 0x000fe80000000800 */
[----:B------:R2:W3:Y:S04]  /*cc00*/  MUFU.EX2 R134, R6 ;  /* 0x0000000600867308 */ /* 0x0004e80000000800 */
[----:B------:R3:W-:Y:S04]  /*cc10*/  MUFU.EX2 R135, R5 ;  /* 0x0000000500877308 */ /* 0x0007e80000000800 */
[----:B------:R4:W1:Y:S01]  /*cc20*/  MUFU.EX2 R220, R4 ;  /* 0x0000000400dc7308 */ /* 0x0008620000000800 */
[----:B------:R-:W-:Y:S01]  /*cc30*/  MOV R158, R116 ;  /* 0x00000074009e7202 */ /* 0x000fe20000000f00 */
[----:B------:R-:W-:Y:S01]  /*cc40*/  HMMA.16816.F32 R36, R8, R22, R36 ;  /* 0x000000160824723c */ /* 0x000fe20000001824 */
[----:B------:R-:W-:-:S02]  /*cc50*/  MOV R116, R41 ;  /* 0x0000002900747202 */ /* 0x000fc40000000f00 */
[----:B--2---:R-:W-:-:S05]  /*cc60*/  F2FP.F16.F32.PACK_AB R6, R141, R140 ;  /* 0x0000008c8d06723e */ /* 0x004fca00000000ff */
[----:B------:R-:W-:Y:S01]  /*cc70*/  HMMA.16816.F32 R40, R8, R20, R100 ;  /* 0x000000140828723c */ /* 0x000fe20000001864 */
[----:B---3--:R-:W-:Y:S01]  /*cc80*/  F2FP.F16.F32.PACK_AB R5, R134, R128 ;  /* 0x000000808605723e */ /* 0x008fe200000000ff */
[----:B------:R-:W-:Y:S01]  /*cc90*/  LDSM.16.MT88.4 R20, [R47+0xc800] ;  /* 0x00c800002f14783b */ /* 0x000fe20000004200 */
[----:B----4-:R-:W-:Y:S02]  /*cca0*/  F2FP.F16.F32.PACK_AB R4, R196, R131 ;  /* 0x00000083c404723e */ /* 0x010fe400000000ff */
[----:B-1----:R-:W-:-:S03]  /*ccb0*/  F2FP.F16.F32.PACK_AB R7, R220, R135 ;  /* 0x00000087dc07723e */ /* 0x002fc600000000ff */
[----:B------:R-:W-:Y:S01]  /*ccc0*/  HMMA.16816.F32 R32, R8, R16, R32 ;  /* 0x000000100820723c */ /* 0x000fe20000001820 */
[----:B------:R-:W-:Y:S01]  /*ccd0*/  F2FP.F16.F32.PACK_AB R8, R144, R191 ;  /* 0x000000bf9008723e */ /* 0x000fe200000000ff */
[----:B------:R-:W-:Y:S01]  /*cce0*/  LDSM.16.MT88.4 R16, [R45+0xc800] ;  /* 0x00c800002d10783b */ /* 0x000fe20000004200 */
[----:B------:R-:W-:Y:S02]  /*ccf0*/  F2FP.F16.F32.PACK_AB R9, R137, R197 ;  /* 0x000000c58909723e */ /* 0x000fe400000000ff */
[----:B------:R-:W-:Y:S02]  /*cd00*/  F2FP.F16.F32.PACK_AB R10, R143, R208 ;  /* 0x000000d08f0a723e */ /* 0x000fe400000000ff */
[----:B------:R-:W-:Y:S01]  /*cd10*/  F2FP.F16.F32.PACK_AB R11, R142, R209 ;  /* 0x000000d18e0b723e */ /* 0x000fe200000000ff */
[-C--:B------:R-:W-:Y:S08]  /*cd20*/  HMMA.16816.F32 R180, R4, R24.reuse, R180 ;  /* 0x0000001804b4723c */ /* 0x080ff000000018b4 */
[----:B------:R-:W-:Y:S08]  /*cd30*/  HMMA.16816.F32 R176, R8, R24, R176 ;  /* 0x0000001808b0723c */ /* 0x000ff000000018b0 */
[-C--:B------:R-:W-:Y:S08]  /*cd40*/  HMMA.16816.F32 R184, R4, R26.reuse, R184 ;  /* 0x0000001a04b8723c */ /* 0x080ff000000018b8 */
[C---:B------:R-:W-:Y:S01]  /*cd50*/  HMMA.16816.F32 R84, R8.reuse, R26, R84 ;  /* 0x0000001a0854723c */ /* 0x040fe20000001854 */
[----:B------:R-:W1:Y:S07]  /*cd60*/  LDSM.16.MT88.4 R24, [R45+0xe800] ;  /* 0x00e800002d18783b */ /* 0x000e6e0000004200 */
[-C--:B-1----:R-:W-:Y:S08]  /*cd70*/  HMMA.16816.F32 R100, R8, R24.reuse, R52 ;  /* 0x000000180864723c */ /* 0x082ff00000001834 */
[----:B------:R-:W-:Y:S01]  /*cd80*/  HMMA.16816.F32 R88, R4, R24, R88 ;  /* 0x000000180458723c */ /* 0x000fe20000001858 */
[----:B------:R-:W2:Y:S07]  /*cd90*/  LDL.LU R24, [R1+0x6c] ;  /* 0x00006c0001187983 */ /* 0x000eae0000300800 */
        /* <DEDUP_REMOVED lines=8> */
[----:B------:R-:W-:Y:S01]  /*ce20*/  HMMA.16816.F32 R172, R8, R18, R172 ;  /* 0x0000001208ac723c */ /* 0x000fe200000018ac */
[----:B------:R-:W3:Y:S01]  /*ce30*/  LDSM.16.MT88.4 R16, [R47+0xe800] ;  /* 0x00e800002f10783b */ /* 0x000ee20000004200 */
[----:B------:R-:W-:-:S02]  /*ce40*/  MOV R138, R207 ;  /* 0x000000cf008a7202 */ /* 0x000fc40000000f00 */
[----:B------:R-:W-:Y:S02]  /*ce50*/  MOV R207, R188 ;  /* 0x000000bc00cf7202 */ /* 0x000fe40000000f00 */
[----:B------:R-:W-:Y:S02]  /*ce60*/  MOV R188, R189 ;  /* 0x000000bd00bc7202 */ /* 0x000fe40000000f00 */
[----:B-1----:R-:W-:Y:S01]  /*ce70*/  HMMA.16816.F32 R80, R8, R20, R80 ;  /* 0x000000140850723c */ /* 0x002fe20000001850 */
[----:B------:R-:W-:Y:S01]  /*ce80*/  MOV R139, R206 ;  /* 0x000000ce008b7202 */ /* 0x000fe20000000f00 */
[----:B------:R-:W-:Y:S01]  /*ce90*/  IMAD.MOV.U32 R132, RZ, RZ, R158 ;  /* 0x000000ffff847224 */ /* 0x000fe200078e009e */
[----:B------:R-:W-:-:S05]  /*cea0*/  MOV R189, R190 ;  /* 0x000000be00bd7202 */ /* 0x000fca0000000f00 */
[C---:B------:R-:W-:Y:S01]  /*ceb0*/  HMMA.16816.F32 R192, R4.reuse, R20, R192 ;  /* 0x0000001404c0723c */ /* 0x040fe200000018c0 */
[----:B------:R-:W-:Y:S02]  /*cec0*/  MOV R21, R112 ;  /* 0x0000007000157202 */ /* 0x000fe40000000f00 */
[----:B------:R-:W-:Y:S02]  /*ced0*/  MOV R206, R199 ;  /* 0x000000c700ce7202 */ /* 0x000fe40000000f00 */
[----:B------:R-:W-:Y:S02]  /*cee0*/  MOV R190, R156 ;  /* 0x0000009c00be7202 */ /* 0x000fe40000000f00 */
[----:B------:R-:W-:Y:S01]  /*cef0*/  MOV R210, R119 ;  /* 0x0000007700d27202 */ /* 0x000fe20000000f00 */
[----:B------:R-:W-:Y:S01]  /*cf00*/  HMMA.16816.F32 R200, R4, R22, R200 ;  /* 0x0000001604c8723c */ /* 0x000fe200000018c8 */
[----:B------:R-:W-:Y:S02]  /*cf10*/  MOV R211, R118 ;  /* 0x0000007600d37202 */ /* 0x000fe40000000f00 */
[----:B------:R-:W-:-:S02]  /*cf20*/  MOV R129, R115 ;  /* 0x0000007300817202 */ /* 0x000fc40000000f00 */
[----:B------:R-:W-:Y:S02]  /*cf30*/  MOV R199, R114 ;  /* 0x0000007200c77202 */ /* 0x000fe40000000f00 */
[----:B------:R-:W-:Y:S01]  /*cf40*/  MOV R158, R117 ;  /* 0x00000075009e7202 */ /* 0x000fe20000000f00 */
[C---:B------:R-:W-:Y:S01]  /*cf50*/  HMMA.16816.F32 R68, R8.reuse, R22, R68 ;  /* 0x000000160844723c */ /* 0x040fe20000001844 */
[----:B------:R-:W-:Y:S02]  /*cf60*/  MOV R130, R116 ;  /* 0x0000007400827202 */ /* 0x000fe40000000f00 */
[----:B------:R-:W-:Y:S02]  /*cf70*/  MOV R156, R113 ;  /* 0x00000071009c7202 */ /* 0x000fe40000000f00 */
[----:B------:R-:W-:Y:S02]  /*cf80*/  MOV R25, R21 ;  /* 0x0000001500197202 */ /* 0x000fe40000000f00 */
[----:B------:R-:W1:Y:S01]  /*cf90*/  LDSM.16.MT88.4 R20, [R46+0xe800] ;  /* 0x00e800002e14783b */ /* 0x000e620000004200 */
[-C--:B---3--:R-:W-:Y:S08]  /*cfa0*/  HMMA.16816.F32 R116, R8, R16.reuse, R64 ;  /* 0x000000100874723c */ /* 0x088ff00000001840 */
[C---:B------:R-:W-:Y:S08]  /*cfb0*/  HMMA.16816.F32 R72, R4.reuse, R16, R72 ;  /* 0x000000100448723c */ /* 0x040ff00000001848 */
[-C--:B------:R-:W-:Y:S08]  /*cfc0*/  HMMA.16816.F32 R76, R4, R18.reuse, R76 ;  /* 0x00000012044c723c */ /* 0x080ff0000000184c */
[----:B------:R-:W-:Y:S01]  /*cfd0*/  HMMA.16816.F32 R112, R8, R18, R56 ;  /* 0x000000120870723c */ /* 0x000fe20000001838 */
[----:B------:R-:W3:Y:S07]  /*cfe0*/  LDSM.16.MT88.4 R16, [R44+0xe800] ;  /* 0x00e800002c10783b */ /* 0x000eee0000004200 */
[C---:B------:R-:W-:Y:S08]  /*cff0*/  HMMA.16816.F32 R92, R4.reuse, R26, R92 ;  /* 0x0000001a045c723c */ /* 0x040ff0000000185c */
[C---:B-1----:R-:W-:Y:S08]  /*d000*/  HMMA.16816.F32 R104, R4.reuse, R20, R104 ;  /* 0x000000140468723c */ /* 0x042ff00000001868 */
[----:B------:R-:W-:Y:S08]  /*d010*/  HMMA.16816.F32 R108, R4, R22, R108 ;  /* 0x00000016046c723c */ /* 0x000ff0000000186c */
[----:B------:R-:W-:Y:S08]  /*d020*/  HMMA.16816.F32 R64, R8, R26, R48 ;  /* 0x0000001a0840723c */ /* 0x000ff00000001830 */
[C---:B---3--:R-:W-:Y:S08]  /*d030*/  HMMA.16816.F32 R120, R4.reuse, R16, R120 ;  /* 0x000000100478723c */ /* 0x048ff00000001878 */
[----:B------:R-:W-:Y:S01]  /*d040*/  HMMA.16816.F32 R124, R4, R18, R124 ;  /* 0x00000012047c723c */ /* 0x000fe2000000187c */
[----:B------:R-:W1:Y:S01]  /*d050*/  MUFU.EX2 R5, R249 ;  /* 0x000000f900057308 */ /* 0x000e620000000800 */
[----:B------:R-:W-:-:S06]  /*d060*/  FFMA.FTZ R4, R244, UR6, -R14 ;  /* 0x00000006f4047c23 */ /* 0x000fcc000801080e */
[C---:B------:R-:W-:Y:S01]  /*d070*/  HMMA.16816.F32 R56, R8.reuse, R20, R40 ;  /* 0x000000140838723c */ /* 0x040fe20000001828 */
[----:B------:R-:W-:Y:S07]  /*d080*/  MUFU.EX2 R244, R226 ;  /* 0x000000e200f47308 */ /* 0x000fee0000000800 */
[C---:B------:R-:W-:Y:S01]  /*d090*/  HMMA.16816.F32 R48, R8.reuse, R16, R32 ;  /* 0x000000100830723c */ /* 0x040fe20000001820 */
[----:B------:R3:W-:Y:S07]  /*d0a0*/  MUFU.EX2 R226, R4 ;  /* 0x0000000400e27308 */ /* 0x0007ee0000000800 */
[----:B------:R-:W-:Y:S01]  /*d0b0*/  HMMA.16816.F32 R40, R8, R18, R28 ;  /* 0x000000120828723c */ /* 0x000fe2000000181c */
[----:B------:R-:W4:Y:S01]  /*d0c0*/  LDSM.16.MT88.4 R16, [R47+0xd000] ;  /* 0x00d000002f10783b */ /* 0x000f220000004200 */
[--C-:B------:R-:W-:Y:S01]  /*d0d0*/  FFMA.FTZ R6, R223, UR6, -R14.reuse ;  /* 0x00000006df067c23 */ /* 0x100fe2000801080e */
[--C-:B---3--:R-:W-:Y:S01]  /*d0e0*/  FFMA.FTZ R4, R248, UR6, -R14.reuse ;  /* 0x00000006f8047c23 */ /* 0x108fe2000801080e */
[----:B-1----:R-:W-:Y:S01]  /*d0f0*/  MOV R248, R5 ;  /* 0x0000000500f87202 */ /* 0x002fe20000000f00 */
[----:B------:R-:W-:-:S02]  /*d100*/  FFMA.FTZ R5, R245, UR6, -R14 ;  /* 0x00000006f5057c23 */ /* 0x000fc4000801080e */
[----:B------:R1:W-:Y:S01]  /*d110*/  MUFU.EX2 R223, R4 ;  /* 0x0000000400df7308 */ /* 0x0003e20000000800 */
[----:B------:R-:W-:Y:S03]  /*d120*/  HMMA.16816.F32 R52, R8, R22, R36 ;  /* 0x000000160834723c */ /* 0x000fe60000001824 */
[----:B------:R-:W3:Y:S04]  /*d130*/  MUFU.EX2 R7, R250 ;  /* 0x000000fa00077308 */ /* 0x000ee80000000800 */
[----:B------:R-:W-:Y:S01]  /*d140*/  MUFU.EX2 R249, R227 ;  /* 0x000000e300f97308 */ /* 0x000fe20000000800 */
[--C-:B------:R-:W-:Y:S01]  /*d150*/  FFMA.FTZ R35, R215, UR6, -R14.reuse ;  /* 0x00000006d7237c23 */ /* 0x100fe2000801080e */
[--C-:B------:R-:W-:Y:S01]  /*d160*/  FFMA.FTZ R34, R214, UR6, -R14.reuse ;  /* 0x00000006d6227c23 */ /* 0x100fe2000801080e */
[--C-:B------:R-:W-:Y:S01]  /*d170*/  FFMA.FTZ R33, R213, UR6, -R14.reuse ;  /* 0x00000006d5217c23 */ /* 0x100fe2000801080e */
[----:B-1----:R-:W-:Y:S01]  /*d180*/  FFMA.FTZ R4, R25, UR6, -R13 ;  /* 0x0000000619047c23 */ /* 0x002fe2000801080d */
[----:B------:R-:W-:Y:S01]  /*d190*/  MUFU.EX2 R250, R225 ;  /* 0x000000e100fa7308 */ /* 0x000fe20000000800 */
[----:B------:R-:W-:-:S03]  /*d1a0*/  FFMA.FTZ R32, R212, UR6, -R14 ;  /* 0x00000006d4207c23 */ /* 0x000fc6000801080e */
[----:B------:R-:W-:Y:S04]  /*d1b0*/  MUFU.EX2 R252, R252 ;  /* 0x000000fc00fc7308 */ /* 0x000fe80000000800 */
[----:B------:R-:W1:Y:S04]  /*d1c0*/  MUFU.EX2 R251, R251 ;  /* 0x000000fb00fb7308 */ /* 0x000e680000000800 */
[----:B------:R-:W4:Y:S01]  /*d1d0*/  MUFU.EX2 R246, R246 ;  /* 0x000000f600f67308 */ /* 0x000f220000000800 */
[----:B------:R-:W-:Y:S01]  /*d1e0*/  MOV R31, R144 ;  /* 0x00000090001f7202 */ /* 0x000fe20000000f00 */
[----:B------:R-:W2:Y:S02]  /*d1f0*/  LDSM.16.MT88.4 R20, [R46+0xd000] ;  /* 0x00d000002e14783b */ /* 0x000ea40000004200 */
[----:B------:R3:W-:Y:S04]  /*d200*/  MUFU.EX2 R225, R6 ;  /* 0x0000000600e17308 */ /* 0x0007e80000000800 */
[----:B------:R1:W4:Y:S04]  /*d210*/  MUFU.EX2 R227, R5 ;  /* 0x0000000500e37308 */ /* 0x0003280000000800 */
[----:B------:R4:W-:Y:S01]  /*d220*/  MUFU.EX2 R38, R4 ;  /* 0x0000000400267308 */ /* 0x0009e20000000800 */
[--C-:B------:R-:W-:Y:S01]  /*d230*/  FFMA.FTZ R14, R133, UR6, -R13.reuse ;  /* 0x00000006850e7c23 */ /* 0x100fe2000801080d */
[--C-:B---3--:R-:W-:Y:S01]  /*d240*/  FFMA.FTZ R6, R132, UR6, -R13.reuse ;  /* 0x0000000684067c23 */ /* 0x108fe2000801080d */
[--C-:B-1----:R-:W-:Y:S01]  /*d250*/  FFMA.FTZ R5, R138, UR6, -R13.reuse ;  /* 0x000000068a057c23 */ /* 0x102fe2000801080d */
[----:B----4-:R-:W-:-:S02]  /*d260*/  FFMA.FTZ R4, R139, UR6, -R13 ;  /* 0x000000068b047c23 */ /* 0x010fc4000801080d */
[----:B------:R1:W3:Y:S04]  /*d270*/  MUFU.EX2 R39, R6 ;  /* 0x0000000600277308 */ /* 0x0002e80000000800 */
[----:B------:R3:W-:Y:S04]  /*d280*/  MUFU.EX2 R132, R5 ;  /* 0x0000000500847308 */ /* 0x0007e80000000800 */
[----:B------:R4:W4:Y:S01]  /*d290*/  MUFU.EX2 R133, R4 ;  /* 0x0000000400857308 */ /* 0x0009220000000800 */
[----:B------:R-:W-:Y:S02]  /*d2a0*/  MOV R245, R7 ;  /* 0x0000000700f57202 */ /* 0x000fe40000000f00 */
[----:B------:R-:W-:-:S02]  /*d2b0*/  F2FP.F16.F32.PACK_AB R8, R251, R252 ;  /* 0x000000fcfb08723e */ /* 0x000fc400000000ff */
[----:B------:R-:W-:Y:S02]  /*d2c0*/  F2FP.F16.F32.PACK_AB R9, R249, R246 ;  /* 0x000000f6f909723e */ /* 0x000fe400000000ff */
[----:B------:R-:W-:Y:S02]  /*d2d0*/  F2FP.F16.F32.PACK_AB R10, R248, R245 ;  /* 0x000000f5f80a723e */ /* 0x000fe400000000ff */
[----:B------:R-:W-:Y:S02]  /*d2e0*/  F2FP.F16.F32.PACK_AB R11, R244, R250 ;  /* 0x000000faf40b723e */ /* 0x000fe400000000ff */
[----:B-1----:R-:W-:Y:S02]  /*d2f0*/  F2FP.F16.F32.PACK_AB R6, R227, R223 ;  /* 0x000000dfe306723e */ /* 0x002fe400000000ff */
[----:B---3--:R-:W-:Y:S02]  /*d300*/  F2FP.F16.F32.PACK_AB R5, R39, R38 ;  /* 0x000000262705723e */ /* 0x008fe400000000ff */
[----:B----4-:R-:W-:-:S02]  /*d310*/  F2FP.F16.F32.PACK_AB R4, R225, R226 ;  /* 0x000000e2e104723e */ /* 0x010fc400000000ff */
[----:B------:R-:W-:Y:S01]  /*d320*/  F2FP.F16.F32.PACK_AB R7, R133, R132 ;  /* 0x000000848507723e */ /* 0x000fe200000000ff */
[--C-:B------:R-:W-:Y:S01]  /*d330*/  FFMA.FTZ R36, R211, UR6, -R13.reuse ;  /* 0x00000006d3247c23 */ /* 0x100fe2000801080d */
[----:B------:R-:W-:Y:S01]  /*d340*/  MOV R139, R204 ;  /* 0x000000cc008b7202 */ /* 0x000fe20000000f00 */
[----:B------:R-:W-:Y:S01]  /*d350*/  HMMA.16816.F32 R212, R8, R18, R96 ;  /* 0x0000001208d4723c */ /* 0x000fe20000001860 */
[----:B------:R-:W-:Y:S02]  /*d360*/  MOV R204, R145 ;  /* 0x0000009100cc7202 */ /* 0x000fe40000000f00 */
[----:B------:R-:W-:Y:S01]  /*d370*/  MOV R211, R146 ;  /* 0x0000009200d37202 */ /* 0x000fe20000000f00 */
[----:B--2---:R-:W-:Y:S01]  /*d380*/  FFMA.FTZ R37, R24, R15, R136 ;  /* 0x0000000f18257223 */ /* 0x004fe20000010088 */
[----:B------:R-:W-:Y:S01]  /*d390*/  FFMA.FTZ R15, R210, UR6, -R13 ;  /* 0x00000006d20f7c23 */ /* 0x000fe2000801080d */
[----:B------:R-:W1:Y:S01]  /*d3a0*/  LDSM.16.MT88.4 R24, [R45+0xd000] ;  /* 0x00d000002d18783b */ /* 0x000e620000004200 */
[----:B------:R-:W-:Y:S01]  /*d3b0*/  IMAD.MOV.U32 R210, RZ, RZ, R147 ;  /* 0x000000ffffd27224 */ /* 0x000fe200078e0093 */
[-C--:B------:R-:W-:Y:S08]  /*d3c0*/  HMMA.16816.F32 R148, R4, R16.reuse, R148 ;  /* 0x000000100494723c */ /* 0x080ff00000001894 */
[----:B------:R-:W-:Y:S08]  /*d3d0*/  HMMA.16816.F32 R144, R8, R16, R60 ;  /* 0x000000100890723c */ /* 0x000ff0000000183c */
[----:B------:R-:W-:Y:S01]  /*d3e0*/  HMMA.16816.F32 R152, R4, R18, R152 ;  /* 0x000000120498723c */ /* 0x000fe20000001898 */
[----:B------:R-:W2:Y:S01]  /*d3f0*/  LDSM.16.MT88.4 R16, [R44+0xd000] ;  /* 0x00d000002c10783b */ /* 0x000ea20000004200 */
[----:B------:R-:W-:Y:S01]  /*d400*/  MOV R138, R130 ;  /* 0x00000082008a7202 */ /* 0x000fe20000000f00 */
[----:B------:R-:W-:Y:S01]  /*d410*/  FFMA.FTZ R13, R129, UR6, -R13 ;  /* 0x00000006810d7c23 */ /* 0x000fe2000801080d */
[----:B------:R-:W-:-:S02]  /*d420*/  MOV R98, R199 ;  /* 0x000000c700627202 */ /* 0x000fc40000000f00 */
[----:B------:R-:W-:Y:S02]  /*d430*/  MOV R99, R138 ;  /* 0x0000008a00637202 */ /* 0x000fe40000000f00 */
[----:B------:R-:W-:Y:S01]  /*d440*/  MOV R138, R139 ;  /* 0x0000008b008a7202 */ /* 0x000fe20000000f00 */
[----:B------:R-:W-:Y:S01]  /*d450*/  FADD.FTZ R129, R0, R247 ;  /* 0x000000f700817221 */ /* 0x000fe20000010000 */
[----:B------:R-:W-:Y:S01]  /*d460*/  MOV R139, R198 ;  /* 0x000000c6008b7202 */ /* 0x000fe20000000f00 */
[----:B------:R-:W-:Y:S01]  /*d470*/  FADD.FTZ R130, R232, R224 ;  /* 0x000000e0e8827221 */ /* 0x000fe20000010000 */
[----:B------:R-:W-:Y:S01]  /*d480*/  MOV R97, R197 ;  /* 0x000000c500617202 */ /* 0x000fe20000000f00 */
[----:B------:R-:W-:Y:S01]  /*d490*/  HMMA.16816.F32 R176, R8, R20, R176 ;  /* 0x0000001408b0723c */ /* 0x000fe200000018b0 */
[----:B------:R-:W-:Y:S01]  /*d4a0*/  MOV R96, R196 ;  /* 0x000000c400607202 */ /* 0x000fe20000000f00 */
[----:B------:R-:W-:Y:S01]  /*d4b0*/  MUFU.EX2 R35, R35 ;  /* 0x0000002300237308 */ /* 0x000fe20000000800 */
[----:B------:R-:W-:Y:S01]  /*d4c0*/  MOV R247, R141 ;  /* 0x0000008d00f77202 */ /* 0x000fe20000000f00 */
[----:B------:R3:W5:Y:S01]  /*d4d0*/  LDL.LU R0, [R1+0x80] ;  /* 0x0000800001007983 */ /* 0x0007620000300800 */
[----:B------:R-:W-:-:S03]  /*d4e0*/  MOV R224, R142 ;  /* 0x0000008e00e07202 */ /* 0x000fc60000000f00 */
[C---:B-1----:R-:W-:Y:S01]  /*d4f0*/  HMMA.16816.F32 R196, R8.reuse, R26, R172 ;  /* 0x0000001a08c4723c */ /* 0x042fe200000018ac */
[----:B------:R-:W-:Y:S02]  /*d500*/  MOV R173, R140 ;  /* 0x0000008c00ad7202 */ /* 0x000fe40000000f00 */
[----:B------:R-:W-:Y:S02]  /*d510*/  MOV R172, R143 ;  /* 0x0000008f00ac7202 */ /* 0x000fe40000000f00 */
[----:B------:R-:W-:Y:S02]  /*d520*/  MOV R175, R208 ;  /* 0x000000d000af7202 */ /* 0x000fe40000000f00 */
[----:B------:R-:W-:Y:S01]  /*d530*/  MOV R174, R209 ;  /* 0x000000d100ae7202 */ /* 0x000fe20000000f00 */
[----:B------:R-:W-:Y:S01]  /*d540*/  HMMA.16816.F32 R140, R8, R22, R84 ;  /* 0x00000016088c723c */ /* 0x000fe20000001854 */
[----:B------:R-:W-:Y:S02]  /*d550*/  MOV R86, R210 ;  /* 0x000000d200567202 */ /* 0x000fe40000000f00 */
[----:B------:R-:W-:-:S05]  /*d560*/  MOV R87, R211 ;  /* 0x000000d300577202 */ /* 0x000fca0000000f00 */
[----:B--2---:R-:W-:Y:S01]  /*d570*/  HMMA.16816.F32 R208, R8, R16, R80 ;  /* 0x0000001008d0723c */ /* 0x004fe20000001850 */
[----:B------:R-:W-:Y:S02]  /*d580*/  MOV R82, R137 ;  /* 0x0000008900527202 */ /* 0x000fe40000000f00 */
[----:B------:R-:W-:Y:S02]  /*d590*/  MOV R81, R138 ;  /* 0x0000008a00517202 */ /* 0x000fe40000000f00 */
[----:B------:R-:W-:-:S03]  /*d5a0*/  MOV R80, R139 ;  /* 0x0000008b00507202 */ /* 0x000fc60000000f00 */
[C---:B------:R-:W-:Y:S01]  /*d5b0*/  HMMA.16816.F32 R192, R4.reuse, R16, R192 ;  /* 0x0000001004c0723c */ /* 0x040fe200000018c0 */
[----:B------:R-:W-:Y:S02]  /*d5c0*/  MOV R83, R31 ;  /* 0x0000001f00537202 */ /* 0x000fe40000000f00 */
[----:B------:R-:W-:Y:S05]  /*d5d0*/  LDSM.16.MT88.4 R28, [R47+0xf000] ;  /* 0x00f000002f1c783b */ /* 0x000fea0000004200 */
[-C--:B------:R-:W-:Y:S08]  /*d5e0*/  HMMA.16816.F32 R200, R4, R18.reuse, R200 ;  /* 0x0000001204c8723c */ /* 0x080ff000000018c8 */
[C---:B------:R-:W-:Y:S01]  /*d5f0*/  HMMA.16816.F32 R136, R8.reuse, R18, R68 ;  /* 0x000000120888723c */ /* 0x040fe20000001844 */
[----:B------:R-:W1:Y:S07]  /*d600*/  LDSM.16.MT88.4 R16, [R44+0xf000] ;  /* 0x00f000002c10783b */ /* 0x000e6e0000004200 */
[-C--:B------:R-:W-:Y:S08]  /*d610*/  HMMA.16816.F32 R160, R8, R24.reuse, R160 ;  /* 0x0000001808a0723c */ /* 0x080ff000000018a0 */
[C---:B------:R-:W-:Y:S08]  /*d620*/  HMMA.16816.F32 R164, R4.reuse, R24, R164 ;  /* 0x0000001804a4723c */ /* 0x040ff000000018a4 */
[C---:B------:R-:W-:Y:S01]  /*d630*/  HMMA.16816.F32 R168, R4.reuse, R26, R168 ;  /* 0x0000001a04a8723c */ /* 0x040fe200000018a8 */
[----:B------:R-:W2:Y:S07]  /*d640*/  LDSM.16.MT88.4 R24, [R45+0xf000] ;  /* 0x00f000002d18783b */ /* 0x000eae0000004200 */
[C---:B------:R-:W-:Y:S08]  /*d650*/  HMMA.16816.F32 R180, R4.reuse, R20, R180 ;  /* 0x0000001404b4723c */ /* 0x040ff000000018b4 */
[C---:B------:R-:W-:Y:S01]  /*d660*/  HMMA.16816.F32 R184, R4.reuse, R22, R184 ;  /* 0x0000001604b8723c */ /* 0x040fe200000018b8 */
[----:B------:R-:W4:Y:S07]  /*d670*/  LDSM.16.MT88.4 R20, [R46+0xf000] ;  /* 0x00f000002e14783b */ /* 0x000f2e0000004200 */
[----:B-1----:R-:W-:Y:S01]  /*d680*/  HMMA.16816.F32 R60, R4, R18, R124 ;  /* 0x00000012043c723c */ /* 0x002fe2000000187c */
[----:B------:R-:W-:Y:S01]  /*d690*/  MOV R126, R86 ;  /* 0x00000056007e7202 */ /* 0x000fe20000000f00 */
[----:B------:R-:W-:-:S06]  /*d6a0*/  IMAD.MOV.U32 R127, RZ, RZ, R87 ;  /* 0x000000ffff7f7224 */ /* 0x000fcc00078e0057 */
[C---:B------:R-:W-:Y:S08]  /*d6b0*/  HMMA.16816.F32 R72, R4.reuse, R28, R72 ;  /* 0x0000001c0448723c */ /* 0x040ff00000001848 */
[C---:B------:R-:W-:Y:S08]  /*d6c0*/  HMMA.16816.F32 R76, R4.reuse, R30, R76 ;  /* 0x0000001e044c723c */ /* 0x040ff0000000184c */
[C---:B--2---:R-:W-:Y:S08]  /*d6d0*/  HMMA.16816.F32 R88, R4.reuse, R24, R88 ;  /* 0x000000180458723c */ /* 0x044ff00000001858 */
[C---:B------:R-:W-:Y:S08]  /*d6e0*/  HMMA.16816.F32 R92, R4.reuse, R26, R92 ;  /* 0x0000001a045c723c */ /* 0x040ff0000000185c */
[C---:B----4-:R-:W-:Y:S08]  /*d6f0*/  HMMA.16816.F32 R104, R4.reuse, R20, R104 ;  /* 0x000000140468723c */ /* 0x050ff00000001868 */
[C---:B------:R-:W-:Y:S08]  /*d700*/  HMMA.16816.F32 R108, R4.reuse, R22, R108 ;  /* 0x00000016046c723c */ /* 0x040ff0000000186c */
[----:B------:R-:W-:Y:S01]  /*d710*/  HMMA.16816.F32 R120, R4, R16, R120 ;  /* 0x000000100478723c */ /* 0x000fe20000001878 */
[----:B------:R-:W-:Y:S01]  /*d720*/  FADD.FTZ R7, R156, R126 ;  /* 0x0000007e9c077221 */ /* 0x000fe20000010000 */
[----:B------:R-:W-:Y:S01]  /*d730*/  FADD.FTZ R5, R158, R129 ;  /* 0x000000819e057221 */ /* 0x000fe20000010000 */
[----:B------:R-:W-:-:S05]  /*d740*/  FADD.FTZ R4, R159, R130 ;  /* 0x000000829f047221 */ /* 0x000fca0000010000 */
[----:B------:R-:W-:Y:S01]  /*d750*/  HMMA.16816.F32 R52, R8, R22, R52 ;  /* 0x000000160834723c */ /* 0x000fe20000001834 */
[----:B------:R-:W-:Y:S02]  /*d760*/  MOV R22, R80 ;  /* 0x0000005000167202 */ /* 0x000fe40000000f00 */
[----:B------:R-:W-:Y:S01]  /*d770*/  MOV R23, R81 ;  /* 0x0000005100177202 */ /* 0x000fe20000000f00 */
[----:B------:R-:W-:Y:S01]  /*d780*/  FADD.FTZ R7, R127, R7 ;  /* 0x000000077f077221 */ /* 0x000fe20000010000 */
[----:B------:R-:W-:-:S03]  /*d790*/  MOV R126, R190 ;  /* 0x000000be007e7202 */ /* 0x000fc60000000f00 */
[----:B------:R-:W-:Y:S01]  /*d7a0*/  HMMA.16816.F32 R84, R8, R24, R100 ;  /* 0x000000180854723c */ /* 0x000fe20000001864 */
[----:B------:R-:W-:Y:S01]  /*d7b0*/  MOV R24, R206 ;  /* 0x000000ce00187202 */ /* 0x000fe20000000f00 */
[----:B------:R-:W-:Y:S01]  /*d7c0*/  IMAD.MOV.U32 R127, RZ, RZ, R191 ;  /* 0x000000ffff7f7224 */ /* 0x000fe200078e00bf */
[----:B------:R-:W-:Y:S01]  /*d7d0*/  MOV R25, R207 ;  /* 0x000000cf00197202 */ /* 0x000fe20000000f00 */
[----:B------:R-:W-:-:S04]  /*d7e0*/  FADD.FTZ R6, R157, R37 ;  /* 0x000000259d067221 */ /* 0x000fc80000010000 */
[----:B------:R-:W-:Y:S01]  /*d7f0*/  HMMA.16816.F32 R68, R8, R28, R116 ;  /* 0x0000001c0844723c */ /* 0x000fe20000001874 */
[----:B------:R-:W-:-:S07]  /*d800*/  MOV R124, R188 ;  /* 0x000000bc007c7202 */ /* 0x000fce0000000f00 */
[----:B------:R-:W-:Y:S01]  /*d810*/  HMMA.16816.F32 R56, R8, R20, R56 ;  /* 0x000000140838723c */ /* 0x000fe20000001838 */
[----:B------:R-:W-:Y:S01]  /*d820*/  MOV R21, R99 ;  /* 0x0000006300157202 */ /* 0x000fe20000000f00 */
[----:B------:R-:W-:Y:S01]  /*d830*/  LDSM.16.MT88.4 R156, [R47+0xd800] ;  /* 0x00d800002f9c783b */ /* 0x000fe20000004200 */
[----:B------:R-:W-:-:S05]  /*d840*/  MOV R20, R98 ;  /* 0x0000006200147202 */ /* 0x000fca0000000f00 */
[----:B------:R-:W-:Y:S01]  /*d850*/  HMMA.16816.F32 R28, R8, R30, R112 ;  /* 0x0000001e081c723c */ /* 0x000fe20000001870 */
[----:B------:R-:W-:Y:S01]  /*d860*/  MOV R125, R189 ;  /* 0x000000bd007d7202 */ /* 0x000fe20000000f00 */
[----:B------:R-:W-:-:S06]  /*d870*/  FADD.FTZ R6, R221, R6 ;  /* 0x00000006dd067221 */ /* 0x000fcc0000010000 */
[----:B------:R-:W-:Y:S01]  /*d880*/  HMMA.16816.F32 R64, R8, R26, R64 ;  /* 0x0000001a0840723c */ /* 0x000fe20000001840 */
[----:B------:R-:W-:Y:S01]  /*d890*/  MOV R26, R204 ;  /* 0x000000cc001a7202 */ /* 0x000fe20000000f00 */
[----:B------:R-:W-:Y:S01]  /*d8a0*/  LDSM.16.MT88.4 R188, [R46+0xd800] ;  /* 0x00d800002ebc783b */ /* 0x000fe20000004200 */
[----:B------:R-:W-:-:S05]  /*d8b0*/  MOV R27, R205 ;  /* 0x000000cd001b7202 */ /* 0x000fca0000000f00 */
[----:B------:R-:W-:Y:S01]  /*d8c0*/  HMMA.16816.F32 R48, R8, R16, R48 ;  /* 0x000000100830723c */ /* 0x000fe20000001830 */
[----:B------:R-:W-:Y:S01]  /*d8d0*/  MOV R17, R21 ;  /* 0x0000001500117202 */ /* 0x000fe20000000f00 */
[----:B------:R-:W-:Y:S01]  /*d8e0*/  LDSM.16.MT88.4 R204, [R44+0xd800] ;  /* 0x00d800002ccc783b */ /* 0x000fe20000004200 */
[----:B------:R-:W-:-:S05]  /*d8f0*/  MOV R21, R25 ;  /* 0x0000001900157202 */ /* 0x000fca0000000f00 */
[----:B------:R-:W-:Y:S01]  /*d900*/  HMMA.16816.F32 R40, R8, R18, R40 ;  /* 0x000000120828723c */ /* 0x000fe20000001828 */
[----:B------:R-:W-:Y:S01]  /*d910*/  FADD.FTZ R11, R22, R5 ;  /* 0x00000005160b7221 */ /* 0x000fe20000010000 */
[----:B------:R-:W-:Y:S01]  /*d920*/  FADD.FTZ R5, R23, R4 ;  /* 0x0000000417057221 */ /* 0x000fe20000010000 */
[----:B------:R-:W-:Y:S01]  /*d930*/  MOV R23, R24 ;  /* 0x0000001800177202 */ /* 0x000fe20000000f00 */
[----:B------:R-:W-:Y:S01]  /*d940*/  LDSM.16.MT88.4 R112, [R46+0xf800] ;  /* 0x00f800002e70783b */ /* 0x000fe20000004200 */
[----:B------:R-:W-:Y:S02]  /*d950*/  MOV R24, R126 ;  /* 0x0000007e00187202 */ /* 0x000fe40000000f00 */
[----:B------:R-:W-:Y:S02]  /*d960*/  MOV R16, R20 ;  /* 0x0000001400107202 */ /* 0x000fe40000000f00 */
[----:B------:R-:W-:Y:S02]  /*d970*/  MOV R25, R127 ;  /* 0x0000007f00197202 */ /* 0x000fe40000000f00 */
[----:B------:R-:W-:Y:S01]  /*d980*/  MOV R100, R97 ;  /* 0x0000006100647202 */ /* 0x000fe20000000f00 */
[----:B------:R-:W-:Y:S01]  /*d990*/  FADD.FTZ R7, R24, R7 ;  /* 0x0000000718077221 */ /* 0x000fe20000010000 */
[----:B------:R-:W-:-:S02]  /*d9a0*/  MOV R101, R96 ;  /* 0x0000006000657202 */ /* 0x000fc40000000f00 */
[----:B------:R-:W-:Y:S01]  /*d9b0*/  MOV R22, R26 ;  /* 0x0000001a00167202 */ /* 0x000fe20000000f00 */
[----:B------:R-:W-:Y:S01]  /*d9c0*/  MUFU.EX2 R8, R15 ;  /* 0x0000000f00087308 */ /* 0x000fe20000000800 */
[----:B------:R-:W-:Y:S01]  /*d9d0*/  MOV R20, R27 ;  /* 0x0000001b00147202 */ /* 0x000fe20000000f00 */
[----:B------:R-:W-:Y:S01]  /*d9e0*/  FADD.FTZ R4, R222, R6 ;  /* 0x00000006de047221 */ /* 0x000fe20000010000 */
[----:B------:R-:W-:Y:S01]  /*d9f0*/  MOV R26, R124 ;  /* 0x0000007c001a7202 */ /* 0x000fe20000000f00 */
[----:B------:R-:W-:Y:S01]  /*da00*/  MUFU.EX2 R10, R13 ;  /* 0x0000000d000a7308 */ /* 0x000fe20000000800 */
[----:B------:R-:W-:Y:S01]  /*da10*/  MOV R118, R83 ;  /* 0x0000005300767202 */ /* 0x000fe20000000f00 */
[----:B------:R-:W-:Y:S01]  /*da20*/  FADD.FTZ R6, R25, R11 ;  /* 0x0000000b19067221 */ /* 0x000fe20000010000 */
[----:B------:R-:W-:Y:S01]  /*da30*/  MOV R102, R175 ;  /* 0x000000af00667202 */ /* 0x000fe20000000f00 */
[----:B------:R-:W1:Y:S01]  /*da40*/  MUFU.EX2 R13, R16 ;  /* 0x00000010000d7308 */ /* 0x000e620000000800 */
[----:B------:R-:W-:Y:S01]  /*da50*/  MOV R27, R125 ;  /* 0x0000007d001b7202 */ /* 0x000fe20000000f00 */
[----:B------:R-:W-:Y:S01]  /*da60*/  FADD.FTZ R5, R100, R5 ;  /* 0x0000000564057221 */ /* 0x000fe20000010000 */
[----:B------:R-:W-:Y:S01]  /*da70*/  MOV R119, R82 ;  /* 0x0000005200777202 */ /* 0x000fe20000000f00 */
[----:B------:R2:W4:Y:S01]  /*da80*/  MUFU.EX2 R15, R23 ;  /* 0x00000017000f7308 */ /* 0x0005220000000800 */
[----:B------:R-:W-:Y:S01]  /*da90*/  MOV R103, R174 ;  /* 0x000000ae00677202 */ /* 0x000fe20000000f00 */
[----:B------:R-:W-:Y:S01]  /*daa0*/  FADD.FTZ R11, R131, R7 ;  /* 0x00000007830b7221 */ /* 0x000fe20000010000 */
[----:B------:R-:W-:Y:S01]  /*dab0*/  MOV R116, R173 ;  /* 0x000000ad00747202 */ /* 0x000fe20000000f00 */
[----:B------:R-:W-:Y:S01]  /*dac0*/  MUFU.EX2 R16, R17 ;  /* 0x0000001100107308 */ /* 0x000fe20000000800 */
[----:B------:R-:W-:Y:S01]  /*dad0*/  MOV R117, R172 ;  /* 0x000000ac00757202 */ /* 0x000fe20000000f00 */
[----:B------:R-:W-:Y:S01]  /*dae0*/  FADD.FTZ R4, R128, R4 ;  /* 0x0000000480047221 */ /* 0x000fe20000010000 */
[----:B------:R-:W-:Y:S01]  /*daf0*/  LDSM.16.MT88.4 R96, [R45+0xf800] ;  /* 0x00f800002d60783b */ /* 0x000fe20000004200 */
[----:B------:R-:W-:Y:S01]  /*db00*/  MUFU.EX2 R17, R21 ;  /* 0x0000001500117308 */ /* 0x000fe20000000800 */
[----:B------:R-:W-:-:S03]  /*db10*/  FADD.FTZ R7, R118, R6 ;  /* 0x0000000676077221 */ /* 0x000fc60000010000 */
[----:B------:R3:W-:Y:S01]  /*db20*/  MUFU.EX2 R19, R26 ;  /* 0x0000001a00137308 */ /* 0x0007e20000000800 */
[----:B------:R-:W-:Y:S01]  /*db30*/  LDSM.16.MT88.4 R80, [R47+0xf800] ;  /* 0x00f800002f50783b */ /* 0x000fe20000004200 */
[----:B--2---:R-:W-:Y:S02]  /*db40*/  MOV R23, R101 ;  /* 0x0000006500177202 */ /* 0x004fe40000000f00 */
[----:B------:R2:W-:Y:S01]  /*db50*/  MUFU.EX2 R21, R27 ;  /* 0x0000001b00157308 */ /* 0x0005e20000000800 */
[----:B------:R-:W-:Y:S01]  /*db60*/  MOV R24, R116 ;  /* 0x0000007400187202 */ /* 0x000fe20000000f00 */
[----:B------:R-:W-:Y:S01]  /*db70*/  FADD.FTZ R6, R119, R5 ;  /* 0x0000000577067221 */ /* 0x000fe20000010000 */
[----:B------:R-:W-:Y:S01]  /*db80*/  FADD.FTZ R5, R23, R11 ;  /* 0x0000000b17057221 */ /* 0x000fe20000010000 */
[----:B------:R-:W-:Y:S01]  /*db90*/  MOV R25, R117 ;  /* 0x0000007500197202 */ /* 0x000fe20000000f00 */
[----:B------:R-:W-:Y:S01]  /*dba0*/  FADD.FTZ R4, R134, R4 ;  /* 0x0000000486047221 */ /* 0x000fe20000010000 */
[----:B------:R-:W4:Y:S01]  /*dbb0*/  LDSM.16.MT88.4 R172, [R45+0xd800] ;  /* 0x00d800002dac783b */ /* 0x000f220000004200 */
[----:B---3--:R-:W-:-:S02]  /*dbc0*/  MOV R26, R102 ;  /* 0x00000066001a7202 */ /* 0x008fc40000000f00 */
[----:B--2---:R-:W-:-:S03]  /*dbd0*/  MOV R27, R103 ;  /* 0x00000067001b7202 */ /* 0x004fc60000000f00 */
[----:B------:R-:W-:Y:S01]  /*dbe0*/  FADD.FTZ R7, R26, R7 ;  /* 0x000000071a077221 */ /* 0x000fe20000010000 */
[----:B------:R-:W-:Y:S01]  /*dbf0*/  FADD.FTZ R5, R24, R5 ;  /* 0x0000000518057221 */ /* 0x000fe20000010000 */
[----:B------:R-:W-:Y:S01]  /*dc00*/  FADD.FTZ R4, R135, R4 ;  /* 0x0000000487047221 */ /* 0x000fe20000010000 */
[----:B------:R-:W2:Y:S01]  /*dc10*/  LDSM.16.MT88.4 R44, [R44+0xf800] ;  /* 0x00f800002c2c783b */ /* 0x000ea20000004200 */
        /* <DEDUP_REMOVED lines=10> */
[----:B------:R-:W3:Y:S01]  /*dcc0*/  MUFU.EX2 R14, R14 ;  /* 0x0000000e000e7308 */ /* 0x000ee20000000800 */
        /* <DEDUP_REMOVED lines=11> */
[----:B------:R-:W2:Y:S01]  /*dd80*/  MUFU.EX2 R33, R33 ;  /* 0x0000002100217308 */ /* 0x000ea20000000800 */
[----:B------:R-:W-:Y:S01]  /*dd90*/  FADD.FTZ R5, R227, R5 ;  /* 0x00000005e3057221 */ /* 0x000fe20000010000 */
[----:B------:R-:W-:-:S02]  /*dda0*/  FADD.FTZ R4, R133, R4 ;  /* 0x0000000485047221 */ /* 0x000fc40000010000 */
[----:B------:R-:W-:Y:S01]  /*ddb0*/  MUFU.EX2 R32, R32 ;  /* 0x0000002000207308 */ /* 0x000fe20000000800 */
[----:B-1----:R-:W-:-:S03]  /*ddc0*/  FADD.FTZ R7, R13, R7 ;  /* 0x000000070d077221 */ /* 0x002fc60000010000 */
[----:B------:R-:W1:Y:S04]  /*ddd0*/  MUFU.EX2 R9, R36 ;  /* 0x0000002400097308 */ /* 0x000e680000000800 */
[----:B------:R-:W1:Y:S01]  /*dde0*/  MUFU.EX2 R20, R20 ;  /* 0x0000001400147308 */ /* 0x000e620000000800 */
[----:B----4-:R-:W-:Y:S01]  /*ddf0*/  FADD.FTZ R6, R15, R6 ;  /* 0x000000060f067221 */ /* 0x010fe20000010000 */
[----:B------:R-:W-:Y:S01]  /*de00*/  FADD.FTZ R5, R35, R5 ;  /* 0x0000000523057221 */ /* 0x000fe20000010000 */
[----:B---3--:R-:W-:Y:S01]  /*de10*/  FADD.FTZ R4, R14, R4 ;  /* 0x000000040e047221 */ /* 0x008fe20000010000 */
[----:B------:R-:W-:Y:S01]  /*de20*/  FADD.FTZ R7, R16, R7 ;  /* 0x0000000710077221 */ /* 0x000fe20000010000 */
[----:B------:R-:W-:Y:S01]  /*de30*/  FADD.FTZ R6, R17, R6 ;  /* 0x0000000611067221 */ /* 0x000fe20000010000 */
[----:B------:R-:W-:Y:S01]  /*de40*/  FADD.FTZ R5, R34, R5 ;  /* 0x0000000522057221 */ /* 0x000fe20000010000 */
[----:B------:R-:W-:Y:S01]  /*de50*/  FADD.FTZ R4, R8, R4 ;  /* 0x0000000408047221 */ /* 0x000fe20000010000 */
[----:B------:R-:W-:Y:S01]  /*de60*/  FADD.FTZ R7, R18, R7 ;  /* 0x0000000712077221 */ /* 0x000fe20000010000 */
[----:B------:R-:W-:Y:S01]  /*de70*/  FADD.FTZ R6, R19, R6 ;  /* 0x0000000613067221 */ /* 0x000fe20000010000 */
[----:B--2---:R-:W-:Y:S01]  /*de80*/  FADD.FTZ R5, R33, R5 ;  /* 0x0000000521057221 */ /* 0x004fe20000010000 */
[----:B------:R-:W-:Y:S01]  /*de90*/  F2FP.F16.F32.PACK_AB R124, R34, R35 ;  /* 0x00000023227c723e */ /* 0x000fe200000000ff */
[----:B-1----:R-:W-:Y:S01]  /*dea0*/  FADD.FTZ R4, R9, R4 ;  /* 0x0000000409047221 */ /* 0x002fe20000010000 */
[----:B------:R-:W-:Y:S01]  /*deb0*/  F2FP.F16.F32.PACK_AB R126, R32, R33 ;  /* 0x00000021207e723e */ /* 0x000fe200000000ff */
[----:B------:R-:W-:Y:S01]  /*dec0*/  FADD.FTZ R7, R20, R7 ;  /* 0x0000000714077221 */ /* 0x000fe20000010000 */
[----:B------:R-:W-:-:S02]  /*ded0*/  F2FP.F16.F32.PACK_AB R125, R8, R14 ;  /* 0x0000000e087d723e */ /* 0x000fc400000000ff */
[----:B------:R-:W-:Y:S02]  /*dee0*/  F2FP.F16.F32.PACK_AB R127, R10, R9 ;  /* 0x000000090a7f723e */ /* 0x000fe400000000ff */
[----:B------:R-:W-:Y:S02]  /*def0*/  F2FP.F16.F32.PACK_AB R128, R16, R13 ;  /* 0x0000000d1080723e */ /* 0x000fe400000000ff */
[----:B------:R-:W-:Y:S02]  /*df00*/  F2FP.F16.F32.PACK_AB R129, R17, R15 ;  /* 0x0000000f1181723e */ /* 0x000fe400000000ff */
[----:B------:R-:W-:Y:S02]  /*df10*/  F2FP.F16.F32.PACK_AB R130, R20, R18 ;  /* 0x000000121482723e */ /* 0x000fe400000000ff */
[C---:B------:R-:W-:Y:S01]  /*df20*/  F2FP.F16.F32.PACK_AB R131, R21.reuse, R19 ;  /* 0x000000131583723e */ /* 0x040fe200000000ff */
[----:B------:R-:W-:Y:S01]  /*df30*/  FADD.FTZ R6, R21, R6 ;  /* 0x0000000615067221 */ /* 0x000fe20000010000 */
[----:B------:R-:W-:Y:S01]  /*df40*/  FADD.FTZ R5, R32, R5 ;  /* 0x0000000520057221 */ /* 0x000fe20000010000 */
[----:B------:R-:W-:Y:S01]  /*df50*/  FADD.FTZ R4, R10, R4 ;  /* 0x000000040a047221 */ /* 0x000fe20000010000 */
[----:B------:R1:W-:Y:S01]  /*df60*/  STL [R1+0x60], R7 ;  /* 0x0000600701007387 */ /* 0x0003e20000100800 */
[C---:B------:R-:W-:Y:S03]  /*df70*/  HMMA.16816.F32 R164, R124.reuse, R172, R164 ;  /* 0x000000ac7ca4723c */ /* 0x040fe600000018a4 */
[----:B------:R1:W-:Y:S04]  /*df80*/  STL [R1+0x64], R6 ;  /* 0x0000640601007387 */ /* 0x0003e80000100800 */
[----:B------:R1:W-:Y:S01]  /*df90*/  STL [R1+0x68], R5 ;  /* 0x0000680501007387 */ /* 0x0003e20000100800 */
[----:B------:R-:W-:Y:S01]  /*dfa0*/  HMMA.16816.F32 R168, R124, R174, R168 ;  /* 0x000000ae7ca8723c */ /* 0x000fe200000018a8 */
[----:B------:R-:W2:Y:S07]  /*dfb0*/  S2R R232, SR_TID.X ;  /* 0x0000000000e87919 */ /* 0x000eae0000002100 */
[C---:B------:R-:W-:Y:S01]  /*dfc0*/  HMMA.16816.F32 R160, R128.reuse, R172, R160 ;  /* 0x000000ac80a0723c */ /* 0x040fe200000018a0 */
[----:B------:R1:W-:Y:S07]  /*dfd0*/  STL [R1+0x6c], R4 ;  /* 0x00006c0401007387 */ /* 0x0003ee0000100800 */
        /* <DEDUP_REMOVED lines=24> */
[C---:B------:R-:W-:Y:S08]  /*e160*/  HMMA.16816.F32 R112, R128.reuse, R114, R52 ;  /* 0x000000728070723c */ /* 0x040ff00000001834 */
[C---:B------:R-:W-:Y:S08]  /*e170*/  HMMA.16816.F32 R204, R128.reuse, R206, R136 ;  /* 0x000000ce80cc723c */ /* 0x040ff00000001888 */
[----:B------:R-:W-:Y:S01]  /*e180*/  HMMA.16816.F32 R116, R128, R44, R48 ;  /* 0x0000002c8074723c */ /* 0x000fe20000001830 */
[----:B------:R-:W-:-:S07]  /*e190*/  UISETP.GT.AND UP0, UPT, UR4, UR19, UPT ;  /* 0x000000130400728c */ /* 0x000fce000bf04270 */
[-C--:B------:R-:W-:Y:S08]  /*e1a0*/  HMMA.16816.F32 R124, R124, R46.reuse, R60 ;  /* 0x0000002e7c7c723c */ /* 0x080ff0000000183c */
[----:B------:R-:W-:Y:S01]  /*e1b0*/  HMMA.16816.F32 R128, R128, R46, R40 ;  /* 0x0000002e8080723c */ /* 0x000fe20000001828 */
[----:B------:R-:W-:Y:S02]  /*e1c0*/  MOV R134, R234 ;  /* 0x000000ea00867202 */ /* 0x000fe40000000f00 */
[----:B------:R-:W-:-:S02]  /*e1d0*/  MOV R136, R235 ;  /* 0x000000eb00887202 */ /* 0x000fc40000000f00 */
[----:B------:R-:W-:Y:S02]  /*e1e0*/  MOV R135, R242 ;  /* 0x000000f200877202 */ /* 0x000fe40000000f00 */
[----:B------:R-:W-:Y:S01]  /*e1f0*/  MOV R133, R243 ;  /* 0x000000f300857202 */ /* 0x000fe20000000f00 */
[----:B-12---:R-:W-:-:S12]  /*e200*/  BRA.U !UP0, `(.L_x_709) ;  /* 0x0000006908fc7547 */ /* 0x006fd8000b800000 */
[----:B------:R-:W2:Y:S04]  /*e210*/  LDL R245, [R1+0x54] ;  /* 0x0000540001f57983 */ /* 0x000ea80000100800 */
[----:B------:R-:W3:Y:S01]  /*e220*/  LDL R248, [R1+0x50] ;  /* 0x0000500001f87983 */ /* 0x000ee20000100800 */
[----:B------:R-:W-:Y:S01]  /*e230*/  UIADD3 UR6, UPT, UPT, UR21, -0x3, URZ ;  /* 0xfffffffd15067890 */ /* 0x000fe2000fffe0ff */
[----:B------:R-:W-:-:S04]  /*e240*/  DEPBAR.LE SB0, 0x0 ;  /* 0x000080000000791a */ /* 0x000fc80000000000 */
[----:B------:R-:W-:Y:S02]  /*e250*/  UIMAD.WIDE.U32 UR26, UR6, UR8, URZ ;  /* 0x00000008061a72a5 */ /* 0x000fe4000f8e00ff */
[----:B------:R-:W-:Y:S02]  /*e260*/  UIMAD.WIDE.U32 UR22, UR6, UR8, URZ ;  /* 0x00000008061672a5 */ /* 0x000fe4000f8e00ff */
[----:B------:R-:W-:Y:S02]  /*e270*/  UIMAD UR7, UR6, UR9, UR27 ;  /* 0x00000009060772a4 */ /* 0x000fe4000f8e021b */
[----:B------:R-:W-:Y:S01]  /*e280*/  UIMAD UR6, UR6, UR9, UR23 ;  /* 0x00000009060672a4 */ /* 0x000fe2000f8e0217 */
[----:B------:R-:W-:Y:S01]  /*e290*/  IMAD.U32 R4, RZ, RZ, UR26 ;  /* 0x0000001aff047e24 */ /* 0x000fe2000f8e00ff */
[----:B------:R-:W-:Y:S01]  /*e2a0*/  ULEA UR4, UP0, UR22, UR14, 0x6 ;  /* 0x0000000e16047291 */ /* 0x000fe2000f8030ff */
[----:B------:R-:W-:Y:S02]  /*e2b0*/  IMAD.U32 R5, RZ, RZ, UR27 ;  /* 0x0000001bff057e24 */ /* 0x000fe4000f8e00ff */
[----:B------:R-:W-:Y:S01]  /*e2c0*/  IMAD.U32 R5, RZ, RZ, UR7 ;  /* 0x00000007ff057e24 */ /* 0x000fe2000f8e00ff */
[----:B------:R-:W-:-:S02]  /*e2d0*/  ULEA.HI.X UR6, UR22, UR13, UR6, 0x6, UP0 ;  /* 0x0000000d16067291 */ /* 0x000fc400080f3406 */
[----:B------:R-:W-:Y:S01]  /*e2e0*/  UIADD3 UR14, UP1, UPT, UR4, UR14, URZ ;  /* 0x0000000e040e7290 */ /* 0x000fe2000ff3e0ff */
[----:B------:R-:W-:Y:S01]  /*e2f0*/  IMAD.U32 R9, RZ, RZ, UR4 ;  /* 0x00000004ff097e24 */ /* 0x000fe2000f8e00ff */
[----:B------:R-:W-:Y:S02]  /*e300*/  ULEA UR7, UP0, UR8, UR4, 0x5 ;  /* 0x0000000408077291 */ /* 0x000fe4000f8028ff */
[----:B------:R-:W-:Y:S01]  /*e310*/  UIADD3.X UR13, UPT, UPT, UR6, UR13, URZ, UP1, !UPT ;  /* 0x0000000d060d7290 */ /* 0x000fe20008ffe4ff */
[----:B------:R-:W-:Y:S01]  /*e320*/  IMAD.U32 R7, RZ, RZ, UR6 ;  /* 0x00000006ff077e24 */ /* 0x000fe2000f8e00ff */
[----:B------:R-:W-:Y:S01]  /*e330*/  ULEA.HI.X UR8, UR8, UR6, UR9, 0x5, UP0 ;  /* 0x0000000608087291 */ /* 0x000fe200080f2c09 */
[----:B------:R-:W-:Y:S01]  /*e340*/  IMAD.U32 R14, RZ, RZ, UR14 ;  /* 0x0000000eff0e7e24 */ /* 0x000fe2000f8e00ff */
[----:B------:R-:W-:Y:S01]  /*e350*/  UIADD3 UR4, UPT, UPT, UR21, -0x3, URZ ;  /* 0xfffffffd15047890 */ /* 0x000fe2000fffe0ff */
[----:B------:R-:W-:-:S03]  /*e360*/  IMAD.U32 R13, RZ, RZ, UR7 ;  /* 0x00000007ff0d7e24 */ /* 0x000fc6000f8e00ff */
[----:B------:R-:W-:Y:S01]  /*e370*/  IMAD.U32 R15, RZ, RZ, UR8 ;  /* 0x00000008ff0f7e24 */ /* 0x000fe2000f8e00ff */
[----:B------:R-:W-:Y:S01]  /*e380*/  UISETP.GT.AND UP0, UPT, UR4, UR19, UPT ;  /* 0x000000130400728c */ /* 0x000fe2000bf04270 */
[----:B------:R-:W-:Y:S01]  /*e390*/  BAR.SYNC.DEFER_BLOCKING 0x0 ;  /* 0x0000000000007b1d */ /* 0x000fe20000010000 */
[CC--:B--2---:R-:W-:Y:S02]  /*e3a0*/  LEA R10, P0, R4.reuse, R245.reuse, 0x7 ;  /* 0x000000f5040a7211 */ /* 0x0c4fe400078038ff */
[CC--:B------:R-:W-:Y:S02]  /*e3b0*/  LEA R8, P6, R9.reuse, R245.reuse, 0x1 ;  /* 0x000000f509087211 */ /* 0x0c0fe400078c08ff */
[-C--:B---3--:R-:W-:Y:S01]  /*e3c0*/  LEA.HI.X R11, R4, R248.reuse, R5, 0x7, P0 ;  /* 0x000000f8040b7211 */ /* 0x088fe200000f3c05 */
[----:B------:R-:W-:Y:S01]  /*e3d0*/  IMAD.U32 R5, RZ, RZ, UR13 ;  /* 0x0000000dff057e24 */ /* 0x000fe2000f8e00ff */
[CC--:B------:R-:W-:Y:S02]  /*e3e0*/  LEA R6, P5, R14.reuse, R245.reuse, 0x1 ;  /* 0x000000f50e067211 */ /* 0x0c0fe400078a08ff */
[-C--:B------:R-:W-:Y:S01]  /*e3f0*/  LEA.HI.X R9, R9, R248.reuse, R7, 0x1, P6 ;  /* 0x000000f809097211 */ /* 0x080fe200030f0c07 */
[----:B------:R-:W-:Y:S01]  /*e400*/  @!PT LDS RZ, [RZ] ;  /* 0x00000000fffff984 */ /* 0x000fe20000000800 */
[----:B------:R-:W-:Y:S01]  /*e410*/  @!PT LDS RZ, [RZ] ;  /* 0x00000000fffff984 */ /* 0x000fe20000000800 */
[----:B------:R-:W-:Y:S01]  /*e420*/  @!PT LDS RZ, [RZ] ;  /* 0x00000000fffff984 */ /* 0x000fe20000000800 */
[----:B------:R-:W-:Y:S01]  /*e430*/  @!P2 LDGSTS.E.BYPASS.LTC128B.128 [R236+0xc000], desc[UR24][R10.64] ;  /* 0x0c0000000aecafae */ /* 0x000fe2000b981a18 */
[C---:B------:R-:W-:Y:S01]  /*e440*/  LEA R4, P0, R13.reuse, R245, 0x1 ;  /* 0x000000f50d047211 */ /* 0x040fe200078008ff */
[----:B------:R-:W-:Y:S01]  /*e450*/  IMAD.MOV.U32 R245, RZ, RZ, 0x20 ;  /* 0x00000020fff57424 */ /* 0x000fe200078e00ff */
[-C--:B------:R-:W-:Y:S01]  /*e460*/  LEA.HI.X R7, R14, R248.reuse, R5, 0x1, P5 ;  /* 0x000000f80e077211 */ /* 0x080fe200028f0c05 */
[----:B------:R-:W-:Y:S01]  /*e470*/  @P2 STS.128 [R236+0xc000], RZ ;  /* 0x00c000ffec002388 */ /* 0x000fe20000000c00 */
[----:B------:R-:W-:-:S02]  /*e480*/  LEA.HI.X R5, R13, R248, R15, 0x1, P0 ;  /* 0x000000f80d057211 */ /* 0x000fc400000f0c0f */
[C---:B------:R-:W-:Y:S01]  /*e490*/  SEL R248, R245.reuse, 0xffffffe0, !P3 ;  /* 0xffffffe0f5f87807 */ /* 0x040fe20005800000 */
[----:B------:R-:W-:Y:S01]  /*e4a0*/  @!PT LDS RZ, [RZ] ;  /* 0x00000000fffff984 */ /* 0x000fe20000000800 */
[----:B------:R-:W-:Y:S01]  /*e4b0*/  @!PT LDS RZ, [RZ] ;  /* 0x00000000fffff984 */ /* 0x000fe20000000800 */
[----:B------:R-:W-:Y:S01]  /*e4c0*/  @!PT LDS RZ, [RZ] ;  /* 0x00000000fffff984 */ /* 0x000fe20000000800 */
[----:B------:R-:W-:Y:S01]  /*e4d0*/  @!P1 LDGSTS.E.BYPASS.LTC128B.128 [R236+0xe000], desc[UR24][R10.64+0x80] ;  /* 0x0e0000800aec9fae */ /* 0x000fe2000b981a18 */
[----:B------:R-:W-:-:S03]  /*e4e0*/  SEL R13, R245, 0xffffffe0, !P3 ;  /* 0xffffffe0f50d7807 */ /* 0x000fc60005800000 */
[----:B------:R-:W-:Y:S01]  /*e4f0*/  @P1 STS.128 [R236+0xe000], RZ ;  /* 0x00e000ffec001388 */ /* 0x000fe20000000c00 */
[----:B------:R-:W-:Y:S02]  /*e500*/  IMAD.IADD R14, R248, 0x1, R218 ;  /* 0x00000001f80e7824 */ /* 0x000fe400078e02da */
[----:B------:R-:W-:Y:S01]  /*e510*/  IMAD.IADD R13, R219, 0x1, R13 ;  /* 0x00000001db0d7824 */ /* 0x000fe200078e020d */
        /* <DEDUP_REMOVED lines=33> */
[----:B------:R-:W-:Y:S04]  /*e730*/  LDSM.16.M88.4 R20, [R13+0x9000] ;  /* 0x009000000d14783b */ /* 0x000fe80000000200 */
[----:B------:R-:W4:Y:S04]  /*e740*/  LDSM.16.M88.4 R44, [R219+0x8000] ;  /* 0x00800000db2c783b */ /* 0x000f280000000200 */
[----:B--2---:R-:W2:Y:S04]  /*e750*/  LDSM.16.M88.4 R4, [R14+0x2000] ;  /* 0x002000000e04783b */ /* 0x004ea80000000200 */
[----:B------:R-:W2:Y:S04]  /*e760*/  LDSM.16.M88.4 R40, [R219+0x8800] ;  /* 0x00880000db28783b */ /* 0x000ea80000000200 */
[----:B------:R-:W2:Y:S04]  /*e770*/  LDSM.16.M88.4 R16, [R13+0x9800] ;  /* 0x009800000d10783b */ /* 0x000ea80000000200 */
[----:B------:R-:W2:Y:S04]  /*e780*/  LDSM.16.M88.4 R28, [R13+0x8000] ;  /* 0x008000000d1c783b */ /* 0x000ea80000000200 */
[----:B------:R-:W2:Y:S04]  /*e790*/  LDSM.16.M88.4 R24, [R13+0x8800] ;  /* 0x008800000d18783b */ /* 0x000ea80000000200 */
[----:B------:R-:W0:Y:S01]  /*e7a0*/  LDGDEPBAR ;  /* 0x00000000000079af */ /* 0x000e220000000000 */
[C---:B-1----:R-:W-:Y:S08]  /*e7b0*/  HMMA.16816.F32 R52, R8.reuse, R36, RZ ;  /* 0x000000240834723c */ /* 0x042ff000000018ff */
[C---:B---3--:R-:W-:Y:S08]  /*e7c0*/  HMMA.16816.F32 R64, R8.reuse, R32, RZ ;  /* 0x000000200840723c */ /* 0x048ff000000018ff */
[----:B----4-:R-:W-:Y:S08]  /*e7d0*/  HMMA.16816.F32 R60, R8, R44, RZ ;  /* 0x0000002c083c723c */ /* 0x010ff000000018ff */
[----:B--2---:R-:W-:Y:S08]  /*e7e0*/  HMMA.16816.F32 R212, R4, R20, R52 ;  /* 0x0000001404d4723c */ /* 0x004ff00000001834 */
[C---:B------:R-:W-:Y:S08]  /*e7f0*/  HMMA.16816.F32 R56, R8.reuse, R40, RZ ;  /* 0x000000280838723c */ /* 0x040ff000000018ff */
[----:B------:R-:W-:Y:S03]  /*e800*/  HMMA.16816.F32 R140, R8, R46, RZ ;  /* 0x0000002e088c723c */ /* 0x000fe600000018ff */
[----:B------:R-:W-:-:S02]  /*e810*/  IMAD.MOV.U32 R210, RZ, RZ, R212 ;  /* 0x000000ffffd27224 */ /* 0x000fc400078e00d4 */
[----:B------:R-:W-:Y:S02]  /*e820*/  IMAD.MOV.U32 R209, RZ, RZ, R213 ;  /* 0x000000ffffd17224 */ /* 0x000fe400078e00d5 */
[----:B------:R-:W-:Y:S01]  /*e830*/  IMAD.MOV.U32 R208, RZ, RZ, R214 ;  /* 0x000000ffffd07224 */ /* 0x000fe200078e00d6 */
[----:B------:R-:W-:Y:S01]  /*e840*/  HMMA.16816.F32 R136, R8, R42, RZ ;  /* 0x0000002a0888723c */ /* 0x000fe200000018ff */
[----:B------:R-:W-:-:S07]  /*e850*/  IMAD.MOV.U32 R15, RZ, RZ, R215 ;  /* 0x000000ffff0f7224 */ /* 0x000fce00078e00d7 */
[C---:B------:R-:W-:Y:S08]  /*e860*/  HMMA.16816.F32 R132, R8.reuse, R38, RZ ;  /* 0x000000260884723c */ /* 0x040ff000000018ff */
[----:B------:R-:W-:Y:S01]  /*e870*/  HMMA.16816.F32 R48, R8, R34, RZ ;  /* 0x000000220830723c */ /* 0x000fe200000018ff */
[----:B------:R-:W1:Y:S07]  /*e880*/  LDSM.16.M88.4 R8, [R218] ;  /* 0x00000000da08783b */ /* 0x000e6e0000000200 */
[C---:B------:R-:W-:Y:S08]  /*e890*/  HMMA.16816.F32 R52, R4.reuse, R16, R64 ;  /* 0x000000100434723c */ /* 0x040ff00000001840 */
[C---:B------:R-:W-:Y:S08]  /*e8a0*/  HMMA.16816.F32 R60, R4.reuse, R28, R60 ;  /* 0x0000001c043c723c */ /* 0x040ff0000000183c */
        /* <DEDUP_REMOVED lines=9> */
[----:B------:R-:W2:Y:S07]  /*e940*/  LDSM.16.M88.4 R4, [R14] ;  /* 0x000000000e04783b */ /* 0x000eae0000000200 */
[----:B-1----:R-:W-:Y:S03]  /*e950*/  HMMA.16816.F32 R48, R8, R44, RZ ;  /* 0x0000002c0830723c */ /* 0x002fe600000018ff */
[----:B------:R-:W-:-:S02]  /*e960*/  IMAD.MOV.U32 R135, RZ, RZ, R52 ;  /* 0x000000ffff877224 */ /* 0x000fc400078e0034 */
[----:B------:R-:W-:Y:S02]  /*e970*/  IMAD.MOV.U32 R134, RZ, RZ, R53 ;  /* 0x000000ffff867224 */ /* 0x000fe400078e0035 */
[----:B------:R-:W-:Y:S02]  /*e980*/  IMAD.MOV.U32 R133, RZ, RZ, R54 ;  /* 0x000000ffff857224 */ /* 0x000fe400078e0036 */
[----:B------:R-:W-:Y:S02]  /*e990*/  IMAD.MOV.U32 R132, RZ, RZ, R55 ;  /* 0x000000ffff847224 */ /* 0x000fe400078e0037 */
[C---:B------:R-:W-:Y:S08]  /*e9a0*/  HMMA.16816.F32 R52, R8.reuse, R40, RZ ;  /* 0x000000280834723c */ /* 0x040ff000000018ff */
[----:B------:R-:W-:Y:S08]  /*e9b0*/  HMMA.16816.F32 R40, R8, R42, RZ ;  /* 0x0000002a0828723c */ /* 0x000ff000000018ff */
[----:B--2---:R-:W-:Y:S08]  /*e9c0*/  HMMA.16816.F32 R56, R4, R28, R48 ;  /* 0x0000001c0438723c */ /* 0x004ff00000001830 */
[----:B------:R-:W-:Y:S08]  /*e9d0*/  HMMA.16816.F32 R48, R8, R36, RZ ;  /* 0x000000240830723c */ /* 0x000ff000000018ff */
[----:B------:R-:W-:-:S12]  /*e9e0*/  HMMA.16816.F32 R52, R4, R24, R52 ;  /* 0x000000180434723c */ /* 0x000fd80000001834 */
[----:B------:R-:W-:Y:S08]  /*e9f0*/  HMMA.16816.F32 R224, R4, R20, R48 ;  /* 0x0000001404e0723c */ /* 0x000ff00000001830 */
[C---:B------:R-:W-:Y:S08]  /*ea00*/  HMMA.16816.F32 R48, R8.reuse, R46, RZ ;  /* 0x0000002e0830723c */ /* 0x040ff000000018ff */
[C---:B------:R-:W-:Y:S08]  /*ea10*/  HMMA.16816.F32 R44, R8.reuse, R38, RZ ;  /* 0x00000026082c723c */ /* 0x040ff000000018ff */
[C---:B------:R-:W-:Y:S08]  /*ea20*/  HMMA.16816.F32 R36, R8.reuse, R32, RZ ;  /* 0x000000200824723c */ /* 0x040ff000000018ff */
[----:B------:R-:W-:Y:S08]  /*ea30*/  HMMA.16816.F32 R8, R8, R34, RZ ;  /* 0x000000220808723c */ /* 0x000ff000000018ff */
        /* <DEDUP_REMOVED lines=11> */
[C---:B------:R-:W-:Y:S01]  /*eaf0*/  HMMA.16816.F32 R44, R4.reuse, R22, R44 ;  /* 0x00000016042c723c */ /* 0x040fe2000000182c */
[----:B------:R-:W-:Y:S07]  /*eb00*/  LDSM.16.M88.4 R20, [R216+0x8000] ;  /* 0x00800000d814783b */ /* 0x000fee0000000200 */
[----:B------:R-:W-:Y:S01]  /*eb10*/  HMMA.16816.F32 R24, R4, R18, R8 ;  /* 0x000000120418723c */ /* 0x000fe20000001808 */
[----:B------:R-:W1:Y:S04]  /*eb20*/  LDSM.16.M88.4 R4, [R229+0x2000] ;  /* 0x00200000e504783b */ /* 0x000e680000000200 */
[----:B------:R-:W2:Y:S04]  /*eb30*/  LDSM.16.M88.4 R8, [R229] ;  /* 0x00000000e508783b */ /* 0x000ea80000000200 */
[----:B------:R-:W3:Y:S01]  /*eb40*/  LDSM.16.M88.4 R16, [R216+0x8800] ;  /* 0x00880000d810783b */ /* 0x000ee20000000200 */
[----:B-1----:R-:W-:Y:S01]  /*eb50*/  HMMA.16816.F32 R212, R4, R20, R60 ;  /* 0x0000001404d4723c */ /* 0x002fe2000000183c */
[----:B------:R-:W-:-:S02]  /*eb60*/  IMAD.MOV.U32 R60, RZ, RZ, R210 ;  /* 0x000000ffff3c7224 */ /* 0x000fc400078e00d2 */
[----:B------:R-:W-:Y:S02]  /*eb70*/  IMAD.MOV.U32 R61, RZ, RZ, R209 ;  /* 0x000000ffff3d7224 */ /* 0x000fe400078e00d1 */
[----:B------:R-:W-:Y:S02]  /*eb80*/  IMAD.MOV.U32 R62, RZ, RZ, R208 ;  /* 0x000000ffff3e7224 */ /* 0x000fe400078e00d0 */
[----:B------:R-:W-:Y:S01]  /*eb90*/  IMAD.MOV.U32 R63, RZ, RZ, R15 ;  /* 0x000000ffff3f7224 */ /* 0x000fe200078e000f */
[----:B--2---:R-:W-:Y:S08]  /*eba0*/  HMMA.16816.F32 R208, R8, R20, R56 ;  /* 0x0000001408d0723c */ /* 0x004ff00000001838 */
[-C--:B------:R-:W-:Y:S08]  /*ebb0*/  HMMA.16816.F32 R140, R4, R22.reuse, R140 ;  /* 0x00000016048c723c */ /* 0x080ff0000000188c */
[C---:B------:R-:W-:Y:S01]  /*ebc0*/  HMMA.16816.F32 R136, R8.reuse, R22, R48 ;  /* 0x000000160888723c */ /* 0x040fe20000001830 */
[----:B------:R-:W1:Y:S07]  /*ebd0*/  LDSM.16.M88.4 R20, [R216+0x9000] ;  /* 0x00900000d814783b */ /* 0x000e6e0000000200 */
[-C--:B---3--:R-:W-:Y:S08]  /*ebe0*/  HMMA.16816.F32 R132, R8, R16.reuse, R52 ;  /* 0x000000100884723c */ /* 0x088ff00000001834 */
[C---:B------:R-:W-:Y:S08]  /*ebf0*/  HMMA.16816.F32 R52, R4.reuse, R16, R244 ;  /* 0x000000100434723c */ /* 0x040ff000000018f4 */
[-C--:B------:R-:W-:Y:S08]  /*ec00*/  HMMA.16816.F32 R48, R4, R18.reuse, R64 ;  /* 0x000000120430723c */ /* 0x080ff00000001840 */
[----:B------:R-:W-:Y:S01]  /*ec10*/  HMMA.16816.F32 R32, R8, R18, R28 ;  /* 0x000000120820723c */ /* 0x000fe2000000181c */
[----:B------:R-:W2:Y:S07]  /*ec20*/  LDSM.16.M88.4 R16, [R216+0x9800] ;  /* 0x00980000d810783b */ /* 0x000eae0000000200 */
[C---:B-1----:R-:W-:Y:S08]  /*ec30*/  HMMA.16816.F32 R64, R4.reuse, R20, R60 ;  /* 0x000000140440723c */ /* 0x042ff0000000183c */
[----:B------:R-:W-:Y:S08]  /*ec40*/  HMMA.16816.F32 R60, R4, R22, R36 ;  /* 0x00000016043c723c */ /* 0x000ff00000001824 */
[C---:B------:R-:W-:Y:S08]  /*ec50*/  HMMA.16816.F32 R36, R8.reuse, R20, R224 ;  /* 0x000000140824723c */ /* 0x040ff000000018e0 */
[----:B------:R-:W-:Y:S01]  /*ec60*/  HMMA.16816.F32 R44, R8, R22, R44 ;  /* 0x00000016082c723c */ /* 0x000fe2000000182c */
[----:B------:R-:W-:Y:S07]  /*ec70*/  LDSM.16.M88.4 R20, [R217+0x8000] ;  /* 0x00800000d914783b */ /* 0x000fee0000000200 */
[C---:B--2---:R-:W-:Y:S08]  /*ec80*/  HMMA.16816.F32 R56, R4.reuse, R16, R40 ;  /* 0x000000100438723c */ /* 0x044ff00000001828 */
[----:B------:R-:W-:Y:S01]  /*ec90*/  HMMA.16816.F32 R40, R4, R18, R248 ;  /* 0x000000120428723c */ /* 0x000fe200000018f8 */
[----:B------:R-:W1:Y:S07]  /*eca0*/  LDSM.16.M88.4 R4, [R233+0x2000] ;  /* 0x00200000e904783b */ /* 0x000e6e0000000200 */
[C---:B------:R-:W-:Y:S08]  /*ecb0*/  HMMA.16816.F32 R28, R8.reuse, R16, R220 ;  /* 0x00000010081c723c */ /* 0x040ff000000018dc */
[----:B------:R-:W-:Y:S01]  /*ecc0*/  HMMA.16816.F32 R24, R8, R18, R24 ;  /* 0x000000120818723c */ /* 0x000fe20000001818 */
[----:B------:R-:W2:Y:S04]  /*ecd0*/  LDSM.16.M88.4 R8, [R233] ;  /* 0x00000000e908783b */ /* 0x000ea80000000200 */
[----:B------:R-:W3:Y:S03]  /*ece0*/  LDSM.16.M88.4 R16, [R217+0x8800] ;  /* 0x00880000d910783b */ /* 0x000ee60000000200 */
[C---:B-1----:R-:W-:Y:S08]  /*ecf0*/  HMMA.16816.F32 R244, R4.reuse, R20, R212 ;  /* 0x0000001404f4723c */ /* 0x042ff000000018d4 */
[----:B------:R-:W-:Y:S08]  /*ed00*/  HMMA.16816.F32 R248, R4, R22, R140 ;  /* 0x0000001604f8723c */ /* 0x000ff0000000188c */
[----:B--2---:R-:W-:Y:S03]  /*ed10*/  HMMA.16816.F32 R220, R8, R20, R208 ;  /* 0x0000001408dc723c */ /* 0x004fe600000018d0 */
[----:B------:R-:W-:-:S02]  /*ed20*/  IMAD.MOV.U32 R15, RZ, RZ, R247 ;  /* 0x000000ffff0f7224 */ /* 0x000fc400078e00f7 */
[----:B------:R-:W-:Y:S02]  /*ed30*/  IMAD.MOV.U32 R214, RZ, RZ, R244 ;  /* 0x000000ffffd67224 */ /* 0x000fe400078e00f4 */
[----:B------:R-:W-:Y:S01]  /*ed40*/  IMAD.MOV.U32 R213, RZ, RZ, R245 ;  /* 0x000000ffffd57224 */ /* 0x000fe200078e00f5 */
[----:B---3--:R-:W-:Y:S01]  /*ed50*/  HMMA.16816.F32 R32, R8, R18, R32 ;  /* 0x000000120820723c */ /* 0x008fe20000001820 */
[----:B------:R-:W-:-:S07]  /*ed60*/  IMAD.MOV.U32 R212, RZ, RZ, R246 ;  /* 0x000000ffffd47224 */ /* 0x000fce00078e00f6 */
[C---:B------:R-:W-:Y:S03]  /*ed70*/  HMMA.16816.F32 R52, R4.reuse, R16, R52 ;  /* 0x000000100434723c */ /* 0x040fe60000001834 */
        /* <DEDUP_REMOVED lines=15> */
[----:B------:R-:W-:Y:S01]  /*ee70*/  HMMA.16816.F32 R212, R8, R16, R132 ;  /* 0x0000001008d4723c */ /* 0x000fe20000001884 */
[----:B------:R-:W1:Y:S01]  /*ee80*/  LDSM.16.M88.4 R20, [R217+0x9000] ;  /* 0x00900000d914783b */ /* 0x000e620000000200 */
[----:B------:R-:W-:Y:S02]  /*ee90*/  IMAD.MOV.U32 R48, RZ, RZ, R32 ;  /* 0x000000ffff307224 */ /* 0x000fe400078e0020 */
[----:B------:R-:W-:Y:S01]  /*eea0*/  IMAD.MOV.U32 R32, RZ, RZ, R209 ;  /* 0x000000ffff207224 */ /* 0x000fe200078e00d1 */
[----:B------:R-:W2:Y:S01]  /*eeb0*/  LDSM.16.M88.4 R16, [R217+0x9800] ;  /* 0x00980000d910783b */ /* 0x000ea20000000200 */
[----:B------:R-:W-:Y:S02]  /*eec0*/  IMAD.MOV.U32 R33, RZ, RZ, R208 ;  /* 0x000000ffff217224 */ /* 0x000fe400078e00d0 */
[----:B-1----:R-:W-:Y:S01]  /*eed0*/  HMMA.16816.F32 R224, R4, R22, R60 ;  /* 0x0000001604e0723c */ /* 0x002fe2000000183c */
[----:B------:R-:W-:-:S02]  /*eee0*/  IMAD.MOV.U32 R62, RZ, RZ, R49 ;  /* 0x000000ffff3e7224 */ /* 0x000fc400078e0031 */
[----:B------:R-:W-:-:S05]  /*eef0*/  IMAD.MOV.U32 R63, RZ, RZ, R48 ;  /* 0x000000ffff3f7224 */ /* 0x000fca00078e0030 */
[C---:B--2---:R-:W-:Y:S01]  /*ef00*/  HMMA.16816.F32 R140, R4.reuse, R16, R56 ;  /* 0x00000010048c723c */ /* 0x044fe20000001838 */
[----:B------:R-:W-:Y:S02]  /*ef10*/  IMAD.MOV.U32 R56, RZ, RZ, R136 ;  /* 0x000000ffff387224 */ /* 0x000fe400078e0088 */
[----:B------:R-:W-:Y:S02]  /*ef20*/  IMAD.MOV.U32 R57, RZ, RZ, R137 ;  /* 0x000000ffff397224 */ /* 0x000fe400078e0089 */
[----:B------:R-:W-:Y:S02]  /*ef30*/  IMAD.MOV.U32 R58, RZ, RZ, R138 ;  /* 0x000000ffff3a7224 */ /* 0x000fe400078e008a */
[----:B------:R-:W-:Y:S01]  /*ef40*/  IMAD.MOV.U32 R59, RZ, RZ, R139 ;  /* 0x000000ffff3b7224 */ /* 0x000fe200078e008b */
[----:B------:R-:W-:Y:S08]  /*ef50*/  HMMA.16816.F32 R208, R4, R20, R64 ;  /* 0x0000001404d0723c */ /* 0x000ff00000001840 */
[----:B------:R-:W-:Y:S08]  /*ef60*/  HMMA.16816.F32 R48, R8, R22, R44 ;  /* 0x000000160830723c */ /* 0x000ff0000000182c */
[----:B------:R-:W-:Y:S01]  /*ef70*/  HMMA.16816.F32 R136, R4, R18, R40 ;  /* 0x000000120488723c */ /* 0x000fe20000001828 */
[----:B------:R-:W-:Y:S07]  /*ef80*/  LDSM.16.M88.4 R4, [R218+0x6000] ;  /* 0x00600000da04783b */ /* 0x000fee0000000200 */
[C---:B------:R-:W-:Y:S01]  /*ef90*/  HMMA.16816.F32 R132, R8.reuse, R20, R36 ;  /* 0x000000140884723c */ /* 0x040fe20000001824 */
[----:B------:R-:W-:Y:S07]  /*efa0*/  LDSM.16.M88.4 R20, [R219+0xa800] ;  /* 0x00a80000db14783b */ /* 0x000fee0000000200 */
[C---:B------:R-:W-:Y:S08]  /*efb0*/  HMMA.16816.F32 R64, R8.reuse, R16, R28 ;  /* 0x000000100840723c */ /* 0x040ff0000000181c */
[----:B------:R-:W-:Y:S01]  /*efc0*/  HMMA.16816.F32 R44, R8, R18, R24 ;  /* 0x00000012082c723c */ /* 0x000fe20000001818 */
[----:B------:R-:W-:Y:S04]  /*efd0*/  LDSM.16.M88.4 R8, [R218+0x4000] ;  /* 0x00400000da08783b */ /* 0x000fe80000000200 */
[----:B------:R-:W1:Y:S04]  /*efe0*/  LDSM.16.M88.4 R16, [R219+0xa000] ;  /* 0x00a00000db10783b */ /* 0x000e680000000200 */
[----:B------:R-:W2:Y:S01]  /*eff0*/  LDSM.16.M88.4 R24, [R219+0xb800] ;  /* 0x00b80000db18783b */ /* 0x000ea20000000200 */
[-C--:B-1----:R-:W-:Y:S08]  /*f000*/  HMMA.16816.F32 R36, R8, R16.reuse, R32 ;  /* 0x000000100824723c */ /* 0x082ff00000001820 */
[C---:B------:R-:W-:Y:S08]  /*f010*/  HMMA.16816.F32 R40, R4.reuse, R16, R56 ;  /* 0x000000100428723c */ /* 0x040ff00000001838 */
[----:B------:R-:W-:Y:S01]  /*f020*/  HMMA.16816.F32 R32, R4, R18, R248 ;  /* 0x000000120420723c */ /* 0x000fe200000018f8 */
[----:B------:R-:W-:-:S07]  /*f030*/  IMAD.MOV.U32 R251, RZ, RZ, R62 ;  /* 0x000000fffffb7224 */ /* 0x000fce00078e003e */
[----:B------:R-:W-:Y:S01]  /*f040*/  HMMA.16816.F32 R28, R8, R18, R220 ;  /* 0x00000012081c723c */ /* 0x000fe200000018dc */
[----:B------:R-:W-:-:S07]  /*f050*/  IMAD.MOV.U32 R223, RZ, RZ, R63 ;  /* 0x000000ffffdf7224 */ /* 0x000fce00078e003f */
[----:B------:R-:W-:Y:S08]  /*f060*/  HMMA.16816.F32 R16, R8, R20, R212 ;  /* 0x000000140810723c */ /* 0x000ff000000018d4 */
[----:B------:R-:W-:Y:S01]  /*f070*/  HMMA.16816.F32 R56, R4, R22, R244 ;  /* 0x000000160438723c */ /* 0x000fe200000018f4 */
[----:B------:R-:W-:Y:S02]  /*f080*/  IMAD.MOV.U32 R244, RZ, RZ, R223 ;  /* 0x000000fffff47224 */ /* 0x000fe400078e00df */
[----:B------:R-:W-:-:S02]  /*f090*/  IMAD.MOV.U32 R245, RZ, RZ, R251 ;  /* 0x000000fffff57224 */ /* 0x000fc400078e00fb */
[----:B------:R-:W-:Y:S02]  /*f0a0*/  IMAD.MOV.U32 R246, RZ, RZ, R252 ;  /* 0x000000fffff67224 */ /* 0x000fe400078e00fc */
[----:B------:R-:W-:Y:S01]  /*f0b0*/  IMAD.MOV.U32 R247, RZ, RZ, R15 ;  /* 0x000000fffff77224 */ /* 0x000fe200078e000f */
[----:B------:R-:W-:Y:S03]  /*f0c0*/  HMMA.16816.F32 R60, R4, R20, R52 ;  /* 0x00000014043c723c */ /* 0x000fe60000001834 */
[----:B------:R-:W-:Y:S02]  /*f0d0*/  IMAD.MOV.U32 R250, RZ, RZ, R16 ;  /* 0x000000fffffa7224 */ /* 0x000fe400078e0010 */
[----:B------:R-:W-:Y:S02]  /*f0e0*/  IMAD.MOV.U32 R249, RZ, RZ, R17 ;  /* 0x000000fffff97224 */ /* 0x000fe400078e0011 */
[----:B------:R-:W-:Y:S01]  /*f0f0*/  IMAD.MOV.U32 R248, RZ, RZ, R18 ;  /* 0x000000fffff87224 */ /* 0x000fe200078e0012 */
[----:B------:R-:W-:Y:S01]  /*f100*/  HMMA.16816.F32 R244, R8, R22, R244 ;  /* 0x0000001608f4723c */ /* 0x000fe200000018f4 */
[----:B------:R-:W-:-:S02]  /*f110*/  IMAD.MOV.U32 R218, RZ, RZ, R19 ;  /* 0x000000ffffda7224 */ /* 0x000fc400078e0013 */
[----:B------:R-:W1:Y:S05]  /*f120*/  LDSM.16.M88.4 R16, [R219+0xb000] ;  /* 0x00b00000db10783b */ /* 0x000e6a0000000200 */
[C---:B--2---:R-:W-:Y:S08]  /*f130*/  HMMA.16816.F32 R220, R4.reuse, R24, R140 ;  /* 0x0000001804dc723c */ /* 0x044ff0000000188c */
[----:B------:R-:W-:Y:S08]  /*f140*/  HMMA.16816.F32 R212, R4, R26, R136 ;  /* 0x0000001a04d4723c */ /* 0x000ff00000001888 */
[C---:B------:R-:W-:Y:S08]  /*f150*/  HMMA.16816.F32 R136, R8.reuse, R24, R64 ;  /* 0x000000180888723c */ /* 0x040ff00000001840 */
[C---:B------:R-:W-:Y:S08]  /*f160*/  HMMA.16816.F32 R44, R8.reuse, R26, R44 ;  /* 0x0000001a082c723c */ /* 0x040ff0000000182c */
[----:B-1----:R-:W-:Y:S03]  /*f170*/  HMMA.16816.F32 R20, R8, R18, R48 ;  /* 0x000000120814723c */ /* 0x002fe60000001830 */
        /* <DEDUP_REMOVED lines=9> */
[----:B------:R-:W-:Y:S02]  /*f210*/  IMAD.MOV.U32 R4, RZ, RZ, R247 ;  /* 0x000000ffff047224 */ /* 0x000fe400078e00f7 */
[----:B------:R-:W-:Y:S01]  /*f220*/  HMMA.16816.F32 R244, R8, R16, R132 ;  /* 0x0000001008f4723c */ /* 0x000fe20000001884 */
[----:B------:R-:W-:Y:S01]  /*f230*/  IMAD.MOV.U32 R135, RZ, RZ, R20 ;  /* 0x000000ffff877224 */ /* 0x000fe200078e0014 */
[----:B------:R-:W-:Y:S01]  /*f240*/  LDSM.16.M88.4 R16, [R14+0x4000] ;  /* 0x004000000e10783b */ /* 0x000fe20000000200 */
[----:B------:R-:W-:Y:S02]  /*f250*/  IMAD.MOV.U32 R134, RZ, RZ, R21 ;  /* 0x000000ffff867224 */ /* 0x000fe400078e0015 */
[----:B------:R-:W-:-:S02]  /*f260*/  IMAD.MOV.U32 R133, RZ, RZ, R22 ;  /* 0x000000ffff857224 */ /* 0x000fc400078e0016 */
[----:B------:R-:W-:Y:S02]  /*f270*/  IMAD.MOV.U32 R132, RZ, RZ, R23 ;  /* 0x000000ffff847224 */ /* 0x000fe400078e0017 */
[----:B------:R-:W1:Y:S01]  /*f280*/  LDSM.16.M88.4 R20, [R13+0xa000] ;  /* 0x00a000000d14783b */ /* 0x000e620000000200 */
[----:B------:R-:W-:Y:S02]  /*f290*/  IMAD.MOV.U32 R48, RZ, RZ, R7 ;  /* 0x000000ffff307224 */ /* 0x000fe400078e0007 */
[----:B------:R-:W-:Y:S02]  /*f2a0*/  IMAD.MOV.U32 R49, RZ, RZ, R6 ;  /* 0x000000ffff317224 */ /* 0x000fe400078e0006 */
[----:B------:R-:W-:Y:S02]  /*f2b0*/  IMAD.MOV.U32 R50, RZ, RZ, R5 ;  /* 0x000000ffff327224 */ /* 0x000fe400078e0005 */
[----:B------:R-:W-:Y:S02]  /*f2c0*/  IMAD.MOV.U32 R51, RZ, RZ, R4 ;  /* 0x000000ffff337224 */ /* 0x000fe400078e0004 */
[----:B------:R2:W3:Y:S01]  /*f2d0*/  LDSM.16.M88.4 R4, [R14+0x6000] ;  /* 0x006000000e04783b */ /* 0x0004e20000000200 */
[----:B------:R-:W-:-:S02]  /*f2e0*/  IMAD.MOV.U32 R11, RZ, RZ, R45 ;  /* 0x000000ffff0b7224 */ /* 0x000fc400078e002d */
[----:B------:R-:W-:Y:S02]  /*f2f0*/  IMAD.MOV.U32 R10, RZ, RZ, R46 ;  /* 0x000000ffff0a7224 */ /* 0x000fe400078e002e */
[----:B------:R-:W-:Y:S02]  /*f300*/  IMAD.MOV.U32 R45, RZ, RZ, R249 ;  /* 0x000000ffff2d7224 */ /* 0x000fe400078e00f9 */
[----:B------:R-:W-:Y:S02]  /*f310*/  IMAD.MOV.U32 R46, RZ, RZ, R248 ;  /* 0x000000ffff2e7224 */ /* 0x000fe400078e00f8 */
[----:B------:R-:W-:Y:S02]  /*f320*/  IMAD.MOV.U32 R9, RZ, RZ, R47 ;  /* 0x000000ffff097224 */ /* 0x000fe400078e002f */
[----:B------:R-:W-:Y:S02]  /*f330*/  IMAD.MOV.U32 R47, RZ, RZ, R218 ;  /* 0x000000ffff2f7224 */ /* 0x000fe400078e00da */
[----:B--2---:R-:W-:-:S02]  /*f340*/  IMAD.MOV.U32 R14, RZ, RZ, R44 ;  /* 0x000000ffff0e7224 */ /* 0x004fc400078e002c */
[----:B------:R-:W-:Y:S01]  /*f350*/  IMAD.MOV.U32 R44, RZ, RZ, R250 ;  /* 0x000000ffff2c7224 */ /* 0x000fe200078e00fa */
[----:B-1----:R-:W-:Y:S01]  /*f360*/  HMMA.16816.F32 R208, R16, R20, R36 ;  /* 0x0000001410d0723c */ /* 0x002fe20000001824 */
        /* <DEDUP_REMOVED lines=14> */
[----:B------:R-:W-:Y:S03]  /*f450*/  HMMA.16816.F32 R20, R16, R22, R28 ;  /* 0x000000161014723c */ /* 0x000fe6000000181c */
[----:B------:R-:W-:Y:S02]  /*f460*/  IMAD.MOV.U32 R8, RZ, RZ, R24 ;  /* 0x000000ffff087224 */ /* 0x000fe400078e0018 */
[----:B------:R-:W-:Y:S02]  /*f470*/  IMAD.MOV.U32 R252, RZ, RZ, R25 ;  /* 0x000000fffffc7224 */ /* 0x000fe400078e0019 */
[----:B------:R-:W-:Y:S02]  /*f480*/  IMAD.MOV.U32 R31, RZ, RZ, R8 ;  /* 0x000000ffff1f7224 */ /* 0x000fe400078e0008 */
[----:B------:R-:W1:Y:S01]  /*f490*/  LDSM.16.M88.4 R8, [R13+0xa800] ;  /* 0x00a800000d08783b */ /* 0x000e620000000200 */
[----:B------:R-:W-:-:S02]  /*f4a0*/  IMAD.MOV.U32 R219, RZ, RZ, R26 ;  /* 0x000000ffffdb7224 */ /* 0x000fc400078e001a */
[----:B------:R-:W-:Y:S02]  /*f4b0*/  IMAD.MOV.U32 R218, RZ, RZ, R27 ;  /* 0x000000ffffda7224 */ /* 0x000fe400078e001b */
[----:B------:R-:W-:Y:S05]  /*f4c0*/  LDSM.16.M88.4 R24, [R13+0xb800] ;  /* 0x00b800000d18783b */ /* 0x000fea0000000200 */
[----:B------:R-:W-:Y:S02]  /*f4d0*/  IMAD.MOV.U32 R29, RZ, RZ, R20 ;  /* 0x000000ffff1d7224 */ /* 0x000fe400078e0014 */
[----:B------:R-:W-:Y:S02]  /*f4e0*/  IMAD.MOV.U32 R28, RZ, RZ, R21 ;  /* 0x000000ffff1c7224 */ /* 0x000fe400078e0015 */
[----:B------:R-:W-:-:S02]  /*f4f0*/  IMAD.MOV.U32 R15, RZ, RZ, R22 ;  /* 0x000000ffff0f7224 */ /* 0x000fc400078e0016 */
[----:B------:R-:W-:Y:S02]  /*f500*/  IMAD.MOV.U32 R14, RZ, RZ, R23 ;  /* 0x000000ffff0e7224 */ /* 0x000fe400078e0017 */
[----:B------:R-:W2:Y:S01]  /*f510*/  LDSM.16.M88.4 R20, [R13+0xb000] ;  /* 0x00b000000d14783b */ /* 0x000ea20000000200 */
[C---:B-1----:R-:W-:Y:S08]  /*f520*/  HMMA.16816.F32 R140, R4.reuse, R8, R60 ;  /* 0x00000008048c723c */ /* 0x042ff0000000183c */
[-C--:B------:R-:W-:Y:S08]  /*f530*/  HMMA.16816.F32 R136, R4, R10.reuse, R56 ;  /* 0x0000000a0488723c */ /* 0x080ff00000001838 */
[----:B------:R-:W-:Y:S08]  /*f540*/  HMMA.16816.F32 R48, R16, R10, R48 ;  /* 0x0000000a1030723c */ /* 0x000ff00000001830 */
[----:B--2---:R-:W-:Y:S08]  /*f550*/  HMMA.16816.F32 R132, R4, R20, R52 ;  /* 0x000000140484723c */ /* 0x004ff00000001834 */
[----:B------:R-:W-:Y:S01]  /*f560*/  HMMA.16816.F32 R52, R16, R8, R44 ;  /* 0x000000081034723c */ /* 0x000fe2000000182c */
[----:B------:R-:W-:Y:S07]  /*f570*/  LDSM.16.M88.4 R8, [R229+0x4000] ;  /* 0x00400000e508783b */ /* 0x000fee0000000200 */
        /* <DEDUP_REMOVED lines=8> */
[----:B------:R-:W1:Y:S01]  /*f600*/  LDSM.16.M88.4 R28, [R216+0xa000] ;  /* 0x00a00000d81c783b */ /* 0x000e620000000200 */
[----:B------:R-:W-:-:S02]  /*f610*/  IMAD.MOV.U32 R246, RZ, RZ, R15 ;  /* 0x000000fffff67224 */ /* 0x000fc400078e000f */
[----:B------:R-:W-:Y:S01]  /*f620*/  HMMA.16816.F32 R60, R4, R24, R220 ;  /* 0x00000018043c723c */ /* 0x000fe200000018dc */
[----:B------:R-:W-:-:S07]  /*f630*/  IMAD.MOV.U32 R247, RZ, RZ, R14 ;  /* 0x000000fffff77224 */ /* 0x000fce00078e000e */
[----:B------:R-:W-:Y:S01]  /*f640*/  HMMA.16816.F32 R56, R4, R26, R212 ;  /* 0x0000001a0438723c */ /* 0x000fe200000018d4 */
[----:B------:R-:W2:Y:S07]  /*f650*/  LDSM.16.M88.4 R4, [R229+0x6000] ;  /* 0x00600000e504783b */ /* 0x000eae0000000200 */
[C---:B------:R-:W-:Y:S08]  /*f660*/  HMMA.16816.F32 R40, R16.reuse, R22, R40 ;  /* 0x000000161028723c */ /* 0x040ff00000001828 */
[C---:B------:R-:W-:Y:S08]  /*f670*/  HMMA.16816.F32 R36, R16.reuse, R24, R36 ;  /* 0x000000181024723c */ /* 0x040ff00000001824 */
[----:B------:R-:W-:Y:S01]  /*f680*/  HMMA.16816.F32 R32, R16, R26, R32 ;  /* 0x0000001a1020723c */ /* 0x000fe20000001820 */
[----:B------:R-:W3:Y:S04]  /*f690*/  LDSM.16.M88.4 R24, [R216+0xa800] ;  /* 0x00a80000d818783b */ /* 0x000ee80000000200 */
[----:B------:R-:W4:Y:S03]  /*f6a0*/  LDSM.16.M88.4 R16, [R216+0xb800] ;  /* 0x00b80000d810783b */ /* 0x000f260000000200 */
[-C--:B-1----:R-:W-:Y:S08]  /*f6b0*/  HMMA.16816.F32 R20, R8, R28.reuse, R208 ;  /* 0x0000001c0814723c */ /* 0x082ff000000018d0 */
[C---:B--2---:R-:W-:Y:S08]  /*f6c0*/  HMMA.16816.F32 R248, R4.reuse, R28, R248 ;  /* 0x0000001c04f8723c */ /* 0x044ff000000018f8 */
[----:B------:R-:W-:Y:S03]  /*f6d0*/  HMMA.16816.F32 R224, R4, R30, R224 ;  /* 0x0000001e04e0723c */ /* 0x000fe600000018e0 */
[----:B------:R-:W-:-:S02]  /*f6e0*/  IMAD.MOV.U32 R28, RZ, RZ, R20 ;  /* 0x000000ffff1c7224 */ /* 0x000fc400078e0014 */
[----:B------:R-:W-:Y:S02]  /*f6f0*/  IMAD.MOV.U32 R15, RZ, RZ, R21 ;  /* 0x000000ffff0f7224 */ /* 0x000fe400078e0015 */
[----:B------:R-:W-:Y:S02]  /*f700*/  IMAD.MOV.U32 R14, RZ, RZ, R22 ;  /* 0x000000ffff0e7224 */ /* 0x000fe400078e0016 */
[----:B------:R-:W-:Y:S02]  /*f710*/  IMAD.MOV.U32 R13, RZ, RZ, R23 ;  /* 0x000000ffff0d7224 */ /* 0x000fe400078e0017 */
[----:B------:R-:W1:Y:S01]  /*f720*/  LDSM.16.M88.4 R20, [R216+0xb000] ;  /* 0x00b00000d814783b */ /* 0x000e620000000200 */
[C---:B---3--:R-:W-:Y:S08]  /*f730*/  HMMA.16816.F32 R220, R4.reuse, R24, R140 ;  /* 0x0000001804dc723c */ /* 0x048ff0000000188c */
[C---:B------:R-:W-:Y:S08]  /*f740*/  HMMA.16816.F32 R212, R4.reuse, R26, R136 ;  /* 0x0000001a04d4723c */ /* 0x040ff00000001888 */
[----:B----4-:R-:W-:Y:S08]  /*f750*/  HMMA.16816.F32 R136, R4, R16, R60 ;  /* 0x000000100488723c */ /* 0x010ff0000000183c */
[----:B------:R-:W-:Y:S08]  /*f760*/  HMMA.16816.F32 R60, R8, R24, R52 ;  /* 0x00000018083c723c */ /* 0x000ff00000001834 */
[C---:B-1----:R-:W-:Y:S08]  /*f770*/  HMMA.16816.F32 R140, R4.reuse, R22, R64 ;  /* 0x00000016048c723c */ /* 0x042ff00000001840 */
[----:B------:R-:W-:Y:S08]  /*f780*/  HMMA.16816.F32 R64, R4, R18, R56 ;  /* 0x000000120440723c */ /* 0x000ff00000001838 */
[C---:B------:R-:W-:Y:S01]  /*f790*/  HMMA.16816.F32 R56, R8.reuse, R26, R48 ;  /* 0x0000001a0838723c */ /* 0x040fe20000001830 */
[----:B------:R-:W-:Y:S07]  /*f7a0*/  LDSM.16.M88.4 R24, [R217+0xa800] ;  /* 0x00a80000d918783b */ /* 0x000fee0000000200 */
[----:B------:R-:W-:Y:S08]  /*f7b0*/  HMMA.16816.F32 R48, R8, R22, R40 ;  /* 0x000000160830723c */ /* 0x000ff00000001828 */
[-C--:B------:R-:W-:Y:S01]  /*f7c0*/  HMMA.16816.F32 R208, R4, R20.reuse, R132 ;  /* 0x0000001404d0723c */ /* 0x080fe20000001884 */
[----:B------:R-:W1:Y:S07]  /*f7d0*/  LDSM.16.M88.4 R4, [R233+0x6000] ;  /* 0x00600000e904783b */ /* 0x000e6e0000000200 */
        /* <DEDUP_REMOVED lines=8> */
[----:B------:R-:W3:Y:S01]  /*f860*/  LDSM.16.M88.4 R28, [R217+0xa000] ;  /* 0x00a00000d91c783b */ /* 0x000ee20000000200 */
[C---:B------:R-:W-:Y:S02]  /*f870*/  VIADD R15, R3.reuse, 0xffffff50 ;  /* 0xffffff50030f7836 */ /* 0x040fe40000000000 */
[C---:B------:R-:W-:Y:S02]  /*f880*/  VIADD R14, R3.reuse, 0xffffff51 ;  /* 0xffffff51030e7836 */ /* 0x040fe40000000000 */
[----:B------:R-:W-:-:S02]  /*f890*/  VIADD R13, R3, 0xffffff58 ;  /* 0xffffff58030d7836 */ /* 0x000fc40000000000 */
[----:B------:R-:W-:Y:S01]  /*f8a0*/  HMMA.16816.F32 R44, R8, R16, R36 ;  /* 0x00000010082c723c */ /* 0x000fe20000001824 */
[----:B------:R-:W4:Y:S04]  /*f8b0*/  LDSM.16.M88.4 R8, [R233+0x4000] ;  /* 0x00400000e908783b */ /* 0x000f280000000200 */
[----:B------:R-:W4:Y:S01]  /*f8c0*/  LDSM.16.M88.4 R16, [R217+0xb800] ;  /* 0x00b80000d910783b */ /* 0x000f220000000200 */
[----:B------:R-:W-:-:S04]  /*f8d0*/  DEPBAR.LE SB0, 0x0 ;  /* 0x000080000000791a */ /* 0x000fc80000000000 */
[C---:B-1----:R-:W-:Y:S08]  /*f8e0*/  HMMA.16816.F32 R244, R4.reuse, R26, R212 ;  /* 0x0000001a04f4723c */ /* 0x042ff000000018d4 */
[C---:B--2---:R-:W-:Y:S08]  /*f8f0*/  HMMA.16816.F32 R212, R4.reuse, R22, R140 ;  /* 0x0000001604d4723c */ /* 0x044ff0000000188c */
[-C--:B---3--:R-:W-:Y:S08]  /*f900*/  HMMA.16816.F32 R36, R4, R28.reuse, R248 ;  /* 0x0000001c0424723c */ /* 0x088ff000000018f8 */
[----:B----4-:R-:W-:Y:S08]  /*f910*/  HMMA.16816.F32 R32, R8, R28, R32 ;  /* 0x0000001c0820723c */ /* 0x010ff00000001820 */
[C---:B------:R-:W-:Y:S08]  /*f920*/  HMMA.16816.F32 R248, R4.reuse, R24, R220 ;  /* 0x0000001804f8723c */ /* 0x040ff000000018dc */
[C---:B------:R-:W-:Y:S08]  /*f930*/  HMMA.16816.F32 R224, R4.reuse, R30, R224 ;  /* 0x0000001e04e0723c */ /* 0x040ff000000018e0 */
[C---:B------:R-:W-:Y:S08]  /*f940*/  HMMA.16816.F32 R220, R4.reuse, R20, R208 ;  /* 0x0000001404dc723c */ /* 0x040ff000000018d0 */
[C---:B------:R-:W-:Y:S08]  /*f950*/  HMMA.16816.F32 R216, R4.reuse, R16, R136 ;  /* 0x0000001004d8723c */ /* 0x040ff00000001888 */
[----:B------:R-:W-:Y:S01]  /*f960*/  HMMA.16816.F32 R64, R4, R18, R64 ;  /* 0x000000120440723c */ /* 0x000fe20000001840 */
[----:B------:R-:W-:-:S02]  /*f970*/  VIADD R5, R3, 0xffffff40 ;  /* 0xffffff4003057836 */ /* 0x000fc40000000000 */
[----:B------:R-:W-:-:S03]  /*f980*/  VIADD R7, R3, 0xffffff69 ;  /* 0xffffff6903077836 */ /* 0x000fc60000000000 */
[-C--:B------:R-:W-:Y:S02]  /*f990*/  ISETP.GT.AND P0, PT, R237, R5.reuse, PT ;  /* 0x00000005ed00720c */ /* 0x080fe40003f04270 */
[C---:B------:R-:W-:Y:S01]  /*f9a0*/  ISETP.GE.AND P5, PT, R5.reuse, R238, PT ;  /* 0x000000ee0500720c */ /* 0x040fe20003fa6270 */
[----:B------:R-:W-:Y:S01]  /*f9b0*/  HMMA.16816.F32 R208, R8, R24, R60 ;  /* 0x0000001808d0723c */ /* 0x000fe2000000183c */
[----:B------:R-:W-:Y:S02]  /*f9c0*/  FSEL R4, R32, -INF , !P0 ;  /* 0xff80000020047808 */ /* 0x000fe40004000000 */
[----:B------:R-:W-:Y:S02]  /*f9d0*/  ISETP.GT.AND P0, PT, R2, R5, PT ;  /* 0x000000050200720c */ /* 0x000fe40003f04270 */
[----:B------:R-:W-:-:S03]  /*f9e0*/  ISETP.GE.AND P6, PT, R5, R240, PT ;  /* 0x000000f00500720c */ /* 0x000fc60003fc6270 */
[C---:B------:R-:W-:Y:S01]  /*f9f0*/  HMMA.16816.F32 R60, R8.reuse, R22, R48 ;  /* 0x00000016083c723c */ /* 0x040fe20000001830 */
[----:B------:R-:W-:Y:S01]  /*fa00*/  FSEL R50, R4, -INF , !P5 ;  /* 0xff80000004327808 */ /* 0x000fe20006800000 */
[----:B------:R-:W-:Y:S01]  /*fa10*/  IMAD.MOV.U32 R233, RZ, RZ, R64 ;  /* 0x000000ffffe97224 */ /* 0x000fe200078e0040 */
[----:B------:R-:W-:Y:S01]  /*fa20*/  FSEL R4, R34, -INF , !P0 ;  /* 0xff80000022047808 */ /* 0x000fe20004000000 */
[----:B------:R1:W-:Y:S01]  /*fa30*/  STL.64 [R1], R66 ;  /* 0x0000004201007387 */ /* 0x0003e20000100a00 */
[----:B------:R-:W-:Y:S01]  /*fa40*/  BAR.SYNC.DEFER_BLOCKING 0x0 ;  /* 0x0000000000007b1d */ /* 0x000fe20000010000 */
[----:B-----5:R-:W-:Y:S02]  /*fa50*/  ISETP.GT.AND P5, PT, R0, R5, PT ;  /* 0x000000050000720c */ /* 0x020fe40003fa4270 */
[----:B------:R-:W-:Y:S01]  /*fa60*/  HMMA.16816.F32 R140, R8, R26, R56 ;  /* 0x0000001a088c723c */ /* 0x000fe20000001838 */
[----:B------:R-:W-:Y:S01]  /*fa70*/  FSEL R56, R4, -INF , !P6 ;  /* 0xff80000004387808 */ /* 0x000fe20007000000 */
[----:B------:R-:W-:Y:S01]  /*fa80*/  VIADD R4, R3, 0xffffff41 ;  /* 0xffffff4103047836 */ /* 0x000fe20000000000 */
[----:B------:R-:W-:Y:S01]  /*fa90*/  ISETP.GE.AND P0, PT, R5, R239, PT ;  /* 0x000000ef0500720c */ /* 0x000fe20003f06270 */
[----:B------:R-:W-:Y:S01]  /*faa0*/  IMAD.MOV.U32 R229, RZ, RZ, R65 ;  /* 0x000000ffffe57224 */ /* 0x000fe200078e0041 */
[----:B------:R-:W-:-:S02]  /*fab0*/  FSEL R6, R36, -INF , !P5 ;  /* 0xff80000024067808 */ /* 0x000fc40006800000 */
[----:B------:R-:W-:Y:S01]  /*fac0*/  ISETP.GT.AND P6, PT, R12, R5, PT ;  /* 0x000000050c00720c */ /* 0x000fe20003fc4270 */
[C---:B------:R-:W-:Y:S01]  /*fad0*/  HMMA.16816.F32 R132, R8.reuse, R30, R132 ;  /* 0x0000001e0884723c */ /* 0x040fe20000001884 */
[----:B------:R-:W-:Y:S02]  /*fae0*/  FSEL R58, R6, -INF , !P0 ;  /* 0xff800000063a7808 */ /* 0x000fe40004000000 */
[-C--:B------:R-:W-:Y:S02]  /*faf0*/  ISETP.GT.AND P0, PT, R237, R4.reuse, PT ;  /* 0x00000004ed00720c */ /* 0x080fe40003f04270 */
[----:B------:R-:W-:Y:S02]  /*fb00*/  ISETP.GE.AND P5, PT, R5, R241, PT ;  /* 0x000000f10500720c */ /* 0x000fe40003fa6270 */
[----:B------:R-:W-:Y:S01]  /*fb10*/  FSEL R38, R38, -INF , !P6 ;  /* 0xff80000026267808 */ /* 0x000fe20007000000 */
[----:B------:R-:W-:Y:S01]  /*fb20*/  HMMA.16816.F32 R136, R8, R20, R52 ;  /* 0x000000140888723c */ /* 0x000fe20000001834 */
[----:B------:R-:W-:-:S02]  /*fb30*/  ISETP.GT.AND P6, PT, R2, R4, PT ;  /* 0x000000040200720c */ /* 0x000fc40003fc4270 */
[----:B------:R-:W-:Y:S02]  /*fb40*/  FSEL R6, R33, -INF , !P0 ;  /* 0xff80000021067808 */ /* 0x000fe40004000000 */
[----:B------:R-:W-:Y:S02]  /*fb50*/  ISETP.GE.AND P0, PT, R4, R238, PT ;  /* 0x000000ee0400720c */ /* 0x000fe40003f06270 */
[----:B------:R-:W-:Y:S01]  /*fb60*/  FSEL R57, R38, -INF , !P5 ;  /* 0xff80000026397808 */ /* 0x000fe20006800000 */
[C---:B------:R-:W-:Y:S01]  /*fb70*/  HMMA.16816.F32 R52, R8.reuse, R16, R44 ;  /* 0x000000100834723c */ /* 0x040fe2000000182c */
[----:B------:R-:W-:Y:S01]  /*fb80*/  FSEL R5, R35, -INF , !P6 ;  /* 0xff80000023057808 */ /* 0x000fe20007000000 */
[C---:B------:R-:W-:Y:S01]  /*fb90*/  VIADD R17, R3.reuse, 0xffffff48 ;  /* 0xffffff4803117836 */ /* 0x040fe20000000000 */
[----:B------:R-:W-:Y:S01]  /*fba0*/  ISETP.GE.AND P5, PT, R4, R240, PT ;  /* 0x000000f00400720c */ /* 0x000fe20003fa6270 */
[C---:B------:R-:W-:Y:S01]  /*fbb0*/  VIADD R16, R3.reuse, 0xffffff49 ;  /* 0xffffff4903107836 */ /* 0x040fe20000000000 */
[----:B------:R-:W-:Y:S01]  /*fbc0*/  FSEL R46, R6, -INF , !P0 ;  /* 0xff800000062e7808 */ /* 0x000fe20004000000 */
[----:B------:R-:W-:Y:S01]  /*fbd0*/  VIADD R6, R3, 0xffffff70 ;  /* 0xffffff7003067836 */ /* 0x000fe20000000000 */
[-C--:B------:R-:W-:Y:S01]  /*fbe0*/  ISETP.GT.AND P0, PT, R0, R4.reuse, PT ;  /* 0x000000040000720c */ /* 0x080fe20003f04270 */
[----:B-1----:R-:W-:Y:S01]  /*fbf0*/  HMMA.16816.F32 R64, R8, R18, R40 ;  /* 0x000000120840723c */ /* 0x002fe20000001828 */
[----:B------:R-:W-:Y:S01]  /*fc00*/  FSEL R48, R5, -INF , !P5 ;  /* 0xff80000005307808 */ /* 0x000fe20006800000 */
[C---:B------:R-:W-:Y:S01]  /*fc10*/  VIADD R11, R3.reuse, 0xffffff59 ;  /* 0xffffff59030b7836 */ /* 0x040fe20000000000 */
[----:B------:R-:W-:Y:S01]  /*fc20*/  ISETP.GT.AND P5, PT, R12, R4, PT ;  /* 0x000000040c00720c */ /* 0x000fe20003fa4270 */
[----:B------:R-:W-:Y:S01]  /*fc30*/  VIADD R10, R3, 0xffffff60 ;  /* 0xffffff60030a7836 */ /* 0x000fe20000000000 */
[----:B------:R-:W-:Y:S01]  /*fc40*/  FSEL R5, R37, -INF , !P0 ;  /* 0xff80000025057808 */ /* 0x000fe20004000000 */
[C---:B------:R-:W-:Y:S01]  /*fc50*/  VIADD R9, R3.reuse, 0xffffff61 ;  /* 0xffffff6103097836 */ /* 0x040fe20000000000 */
[C---:B------:R-:W-:Y:S01]  /*fc60*/  ISETP.GE.AND P6, PT, R4.reuse, R239, PT ;  /* 0x000000ef0400720c */ /* 0x040fe20003fc6270 */
[----:B------:R-:W-:Y:S01]  /*fc70*/  VIADD R8, R3, 0xffffff68 ;  /* 0xffffff6803087836 */ /* 0x000fe20000000000 */
[----:B------:R-:W-:-:S02]  /*fc80*/  ISETP.GE.AND P0, PT, R4, R241, PT ;  /* 0x000000f10400720c */ /* 0x000fc40003f06270 */
[----:B------:R-:W-:Y:S02]  /*fc90*/  FSEL R4, R39, -INF , !P5 ;  /* 0xff80000027047808 */ /* 0x000fe40006800000 */
[-C--:B------:R-:W-:Y:S02]  /*fca0*/  ISETP.GT.AND P5, PT, R237, R17.reuse, PT ;  /* 0x00000011ed00720c */ /* 0x080fe40003fa4270 */
[----:B------:R-:W-:Y:S01]  /*fcb0*/  FSEL R49, R4, -INF , !P0 ;  /* 0xff80000004317808 */ /* 0x000fe20004000000 */
[----:B------:R-:W-:Y:S01]  /*fcc0*/  VIADD R4, R3, 0xffffff78 ;  /* 0xffffff7803047836 */ /* 0x000fe20000000000 */
[----:B------:R-:W-:Y:S02]  /*fcd0*/  ISETP.GT.AND P0, PT, R2, R17, PT ;  /* 0x000000110200720c */ /* 0x000fe40003f04270 */
[----:B------:R-:W-:Y:S01]  /*fce0*/  FSEL R45, R5, -INF , !P6 ;  /* 0xff800000052d7808 */ /* 0x000fe20007000000 */
[----:B------:R-:W-:Y:S01]  /*fcf0*/  VIADD R5, R3, 0xffffff71 ;  /* 0xffffff7103057836 */ /* 0x000fe20000000000 */
[----:B------:R-:W-:Y:S01]  /*fd00*/  ISETP.GE.AND P6, PT, R17, R238, PT ;  /* 0x000000ee1100720c */ /* 0x000fe20003fc6270 */
[----:B------:R-:W-:Y:S01]  /*fd10*/  VIADD R3, R3, 0xffffff79 ;  /* 0xffffff7903037836 */ /* 0x000fe20000000000 */
[----:B------:R-:W-:-:S02]  /*fd20*/  FSEL R19, R132, -INF , !P5 ;  /* 0xff80000084137808 */ /* 0x000fc40006800000 */
[----:B------:R-:W-:Y:S02]  /*fd30*/  ISETP.GE.AND P5, PT, R17, R240, PT ;  /* 0x000000f01100720c */ /* 0x000fe40003fa6270 */
[----:B------:R-:W-:Y:S02]  /*fd40*/  FSEL R18, R134, -INF , !P0 ;  /* 0xff80000086127808 */ /* 0x000fe40004000000 */
[----:B------:R-:W-:Y:S02]  /*fd50*/  FSEL R41, R19, -INF , !P6 ;  /* 0xff80000013297808 */ /* 0x000fe40007000000 */
[-C--:B------:R-:W-:Y:S02]  /*fd60*/  ISETP.GT.AND P0, PT, R0, R17.reuse, PT ;  /* 0x000000110000720c */ /* 0x080fe40003f04270 */
[----:B------:R-:W-:Y:S02]  /*fd70*/  ISETP.GT.AND P6, PT, R12, R17, PT ;  /* 0x000000110c00720c */ /* 0x000fe40003fc4270 */
[----:B------:R-:W-:-:S02]  /*fd80*/  FSEL R44, R18, -INF , !P5 ;  /* 0xff800000122c7808 */ /* 0x000fc40006800000 */
[----:B------:R-:W-:Y:S02]  /*fd90*/  ISETP.GT.AND P5, PT, R2, R16, PT ;  /* 0x000000100200720c */ /* 0x000fe40003fa4270 */
[----:B------:R-:W-:Y:S02]  /*fda0*/  FSEL R20, R224, -INF , !P0 ;  /* 0xff800000e0147808 */ /* 0x000fe40004000000 */
[----:B------:R-:W-:Y:S02]  /*fdb0*/  ISETP.GT.AND P0, PT, R2, R15, PT ;  /* 0x0000000f0200720c */ /* 0x000fe40003f04270 */
[----:B------:R-:W-:Y:S02]  /*fdc0*/  FSEL R18, R226, -INF , !P6 ;  /* 0xff800000e2127808 */ /* 0x000fe40007000000 */
[----:B------:R-:W-:Y:S02]  /*fdd0*/  ISETP.GT.AND P6, PT, R2, R14, PT ;  /* 0x0000000e0200720c */ /* 0x000fe40003fc4270 */
[----:B------:R-:W-:-:S02]  /*fde0*/  FSEL R21, R135, -INF , !P5 ;  /* 0xff80000087157808 */ /* 0x000fc40006800000 */
[----:B------:R-:W-:Y:S02]  /*fdf0*/  ISETP.GT.AND P5, PT, R2, R13, PT ;  /* 0x0000000d0200720c */ /* 0x000fe40003fa4270 */
[----:B------:R-:W-:Y:S02]  /*fe00*/  FSEL R22, R210, -INF , !P0 ;  /* 0xff800000d2167808 */ /* 0x000fe40004000000 */
[C---:B------:R-:W-:Y:S02]  /*fe10*/  ISETP.GT.AND P0, PT, R2.reuse, R11, PT ;  /* 0x0000000b0200720c */ /* 0x040fe40003f04270 */
[----:B------:R-:W-:Y:S02]  /*fe20*/  FSEL R25, R211, -INF , !P6 ;  /* 0xff800000d3197808 */ /* 0x000fe40007000000 */
[----:B------:R-:W-:Y:S02]  /*fe30*/  ISETP.GT.AND P6, PT, R2, R10, PT ;  /* 0x0000000a0200720c */ /* 0x000fe40003fc4270 */
[----:B------:R-:W-:-:S02]  /*fe40*/  FSEL R26, R142, -INF , !P5 ;  /* 0xff8000008e1a7808 */ /* 0x000fc40006800000 */
[C---:B------:R-:W-:Y:S02]  /*fe50*/  ISETP.GT.AND P5, PT, R2.reuse, R9, PT ;  /* 0x000000090200720c */ /* 0x040fe40003fa4270 */
        /* <DEDUP_REMOVED lines=46> */
[----:B------:R-:W-:-:S02]  /*10140*/  ISETP.GE.AND P6, PT, R16, R238, PT ;  /* 0x000000ee1000720c */ /* 0x000fc40003fc6270 */
[----:B------:R-:W-:Y:S02]  /*10150*/  ISETP.GE.AND P5, PT, R16, R239, PT ;  /* 0x000000ef1000720c */ /* 0x000fe40003fa6270 */
[----:B------:R-:W-:Y:S02]  /*10160*/  FSEL R54, R18, -INF , !P0 ;  /* 0xff80000012367808 */ /* 0x000fe40004000000 */
[----:B------:R-:W-:Y:S02]  /*10170*/  ISETP.GE.AND P0, PT, R16, R240, PT ;  /* 0x000000f01000720c */ /* 0x000fe40003f06270 */
[----:B------:R-:W-:Y:S02]  /*10180*/  FSEL R35, R0, -INF , !P6 ;  /* 0xff80000000237808 */ /* 0x000fe40007000000 */
[----:B------:R-:W-:Y:S02]  /*10190*/  ISETP.GT.AND P6, PT, R12, R16, PT ;  /* 0x000000100c00720c */ /* 0x000fe40003fc4270 */
[----:B------:R-:W-:-:S02]  /*101a0*/  FSEL R43, R19, -INF , !P5 ;  /* 0xff800000132b7808 */ /* 0x000fc40006800000 */
[----:B------:R-:W-:Y:S02]  /*101b0*/  ISETP.GT.AND P5, PT, R237, R15, PT ;  /* 0x0000000fed00720c */ /* 0x000fe40003fa4270 */
[----:B------:R-:W-:Y:S02]  /*101c0*/  FSEL R40, R21, -INF , !P0 ;  /* 0xff80000015287808 */ /* 0x000fe40004000000 */
[----:B------:R-:W-:Y:S02]  /*101d0*/  ISETP.GE.AND P0, PT, R16, R241, PT ;  /* 0x000000f11000720c */ /* 0x000fe40003f06270 */
[----:B------:R-:W-:Y:S02]  /*101e0*/  FSEL R51, R227, -INF , !P6 ;  /* 0xff800000e3337808 */ /* 0x000fe40007000000 */
[----:B------:R-:W-:Y:S02]  /*101f0*/  ISETP.GE.AND P6, PT, R15, R238, PT ;  /* 0x000000ee0f00720c */ /* 0x000fe40003fc6270 */
[----:B------:R-:W-:-:S02]  /*10200*/  FSEL R0, R208, -INF , !P5 ;  /* 0xff800000d0007808 */ /* 0x000fc40006800000 */
[----:B------:R-:W-:Y:S02]  /*10210*/  ISETP.GE.AND P5, PT, R15, R240, PT ;  /* 0x000000f00f00720c */ /* 0x000fe40003fa6270 */
[----:B------:R-:W-:Y:S02]  /*10220*/  FSEL R51, R51, -INF , !P0 ;  /* 0xff80000033337808 */ /* 0x000fe40004000000 */
[----:B------:R-:W-:Y:S02]  /*10230*/  ISETP.GT.AND P0, PT, R12, R15, PT ;  /* 0x0000000f0c00720c */ /* 0x000fe40003f04270 */
[----:B------:R-:W-:Y:S02]  /*10240*/  FSEL R220, R0, -INF , !P6 ;  /* 0xff80000000dc7808 */ /* 0x000fe40007000000 */
[----:B------:R-:W-:Y:S02]  /*10250*/  ISETP.GT.AND P6, PT, R237, R14, PT ;  /* 0x0000000eed00720c */ /* 0x000fe40003fc4270 */
[----:B------:R-:W-:-:S02]  /*10260*/  FSEL R224, R22, -INF , !P5 ;  /* 0xff80000016e07808 */ /* 0x000fc40006800000 */
[C---:B------:R-:W-:Y:S02]  /*10270*/  ISETP.GE.AND P5, PT, R15.reuse, R239, PT ;  /* 0x000000ef0f00720c */ /* 0x040fe40003fa6270 */
        /* <DEDUP_REMOVED lines=29> */
[C---:B------:R-:W-:Y:S02]  /*10450*/  ISETP.GE.AND P5, PT, R11.reuse, R239, PT ;  /* 0x000000ef0b00720c */ /* 0x040fe40003fa6270 */
        /* <DEDUP_REMOVED lines=26> */
[----:B------:R-:W-:Y:S01]  /*10600*/  FSEL R252, R0, -INF , !P6 ;  /* 0xff80000000fc7808 */ /* 0x000fe20007000000 */
[----:B------:R1:W-:Y:S01]  /*10610*/  STL [R1+0x14], R2 ;  /* 0x0000140201007387 */ /* 0x0003e20000100800 */
[----:B------:R-:W-:Y:S02]  /*10620*/  ISETP.GT.AND P6, PT, R12, R9, PT ;  /* 0x000000090c00720c */ /* 0x000fe40003fc4270 */
[----:B------:R-:W-:-:S02]  /*10630*/  FSEL R31, R31, -INF , !P5 ;  /* 0xff8000001f1f7808 */ /* 0x000fc40006800000 */
[----:B------:R-:W-:Y:S02]  /*10640*/  ISETP.GT.AND P5, PT, R237, R8, PT ;  /* 0x00000008ed00720c */ /* 0x000fe40003fa4270 */
[----:B------:R-:W-:Y:S02]  /*10650*/  FSEL R140, R33, -INF , !P0 ;  /* 0xff800000218c7808 */ /* 0x000fe40004000000 */
[----:B------:R-:W-:Y:S02]  /*10660*/  ISETP.GE.AND P0, PT, R9, R241, PT ;  /* 0x000000f10900720c */ /* 0x000fe40003f06270 */
[----:B------:R-:W-:Y:S02]  /*10670*/  FSEL R0, R60, -INF , !P5 ;  /* 0xff8000003c007808 */ /* 0x000fe40006800000 */
[----:B------:R-:W-:-:S04]  /*10680*/  ISETP.GE.AND P5, PT, R8, R240, PT ;  /* 0x000000f00800720c */ /* 0x000fc80003fa6270 */
[----:B------:R-:W-:Y:S02]  /*10690*/  FSEL R142, R34, -INF , !P5 ;  /* 0xff800000228e7808 */ /* 0x000fe40006800000 */
[----:B------:R-:W-:-:S04]  /*106a0*/  ISETP.GE.AND P5, PT, R8, R239, PT ;  /* 0x000000ef0800720c */ /* 0x000fc80003fa6270 */
[----:B------:R-:W-:Y:S02]  /*106b0*/  FSEL R32, R38, -INF , !P5 ;  /* 0xff80000026207808 */ /* 0x000fe40006800000 */
[----:B-1----:R-:W-:Y:S02]  /*106c0*/  FSEL R2, R223, -INF , !P6 ;  /* 0xff800000df027808 */ /* 0x002fe40007000000 */
        /* <DEDUP_REMOVED lines=10> */
[C---:B------:R-:W-:Y:S02]  /*10770*/  ISETP.GE.AND P0, PT, R7.reuse, R240, PT ;  /* 0x000000f00700720c */ /* 0x040fe40003f06270 */
        /* <DEDUP_REMOVED lines=11> */
[-C--:B------:R-:W-:Y:S02]  /*10830*/  ISETP.GT.AND P0, PT, R237, R5.reuse, PT ;  /* 0x00000005ed00720c */ /* 0x080fe40003f04270 */
[----:B------:R-:W-:Y:S02]  /*10840*/  FSEL R29, R0, -INF , !P6 ;  /* 0xff800000001d7808 */ /* 0x000fe40007000000 */
[C---:B------:R-:W-:Y:S02]  /*10850*/  ISETP.GT.AND P5, PT, R12.reuse, R6, PT ;  /* 0x000000060c00720c */ /* 0x040fe40003fa4270 */
[----:B------:R-:W-:Y:S01]  /*10860*/  FSEL R25, R53, -INF , !P0 ;  /* 0xff80000035197808 */ /* 0x000fe20004000000 */
[----:B------:R1:W-:Y:S01]  /*10870*/  STL [R1+0x24], R29 ;  /* 0x0000241d01007387 */ /* 0x0003e20000100800 */
[----:B------:R-:W-:Y:S02]  /*10880*/  ISETP.GT.AND P0, PT, R12, R5, PT ;  /* 0x000000050c00720c */ /* 0x000fe40003f04270 */
[----:B------:R-:W-:-:S02]  /*10890*/  FSEL R27, R218, -INF , !P5 ;  /* 0xff800000da1b7808 */ /* 0x000fc40006800000 */
[C---:B------:R-:W-:Y:S02]  /*108a0*/  ISETP.GE.AND P5, PT, R6.reuse, R240, PT ;  /* 0x000000f00600720c */ /* 0x040fe40003fa6270 */
[----:B------:R-:W-:Y:S02]  /*108b0*/  ISETP.GE.AND P6, PT, R6, R239, PT ;  /* 0x000000ef0600720c */ /* 0x000fe40003fc6270 */
[----:B------:R-:W-:Y:S02]  /*108c0*/  FSEL R26, R219, -INF , !P0 ;  /* 0xff800000db1a7808 */ /* 0x000fe40004000000 */
[----:B------:R-:W-:Y:S02]  /*108d0*/  ISETP.GE.AND P0, PT, R5, R238, PT ;  /* 0x000000ee0500720c */ /* 0x000fe40003f06270 */
[----:B------:R-:W-:Y:S02]  /*108e0*/  FSEL R30, R42, -INF , !P5 ;  /* 0xff8000002a1e7808 */ /* 0x000fe40006800000 */
[----:B------:R-:W-:-:S02]  /*108f0*/  FSEL R218, R36, -INF , !P6 ;  /* 0xff80000024da7808 */ /* 0x000fc40007000000 */
[----:B------:R-:W-:Y:S02]  /*10900*/  ISETP.GE.AND P5, PT, R6, R241, PT ;  /* 0x000000f10600720c */ /* 0x000fe40003fa6270 */
[----:B------:R-:W-:Y:S02]  /*10910*/  ISETP.GE.AND P6, PT, R5, R240, PT ;  /* 0x000000f00500720c */ /* 0x000fe40003fc6270 */
[----:B------:R-:W-:Y:S01]  /*10920*/  P2R R24, PR, RZ, 0x1 ;  /* 0x00000001ff187803 */ /* 0x000fe20000000000 */
[----:B------:R-:W-:Y:S10]  /*10930*/  BRA.U !UP0, `(.L_x_711) ;  /* 0x0000000508747547 */ /* 0x000ff4000b800000 */
[----:B------:R-:W2:Y:S04]  /*10940*/  LDL R143, [R1+0x40] ;  /* 0x00004000018f7983 */ /* 0x000ea80000100800 */
[----:B------:R-:W3:Y:S01]  /*10950*/  LDL R135, [R1+0x3c] ;  /* 0x00003c0001877983 */ /* 0x000ee20000100800 */
[----:B------:R-:W-:Y:S01]  /*10960*/  IMAD.U32 R0, RZ, RZ, UR21 ;  /* 0x00000015ff007e24 */ /* 0x000fe2000f8e00ff */
[----:B------:R-:W-:Y:S01]  /*10970*/  UIADD3 UR7, UPT, UPT, UR21, -0x4, URZ ;  /* 0xfffffffc15077890 */ /* 0x000fe2000fffe0ff */
[----:B------:R-:W-:Y:S02]  /*10980*/  IMAD.U32 R8, RZ, RZ, UR10 ;  /* 0x0000000aff087e24 */ /* 0x000fe4000f8e00ff */
[----:B------:R-:W-:Y:S01]  /*10990*/  @!P1 VIADD R0, R0, 0xfffffffc ;  /* 0xfffffffc00009836 */ /* 0x000fe20000000000 */
[----:B------:R-:W-:-:S03]  /*109a0*/  UIMAD.WIDE.U32 UR8, UR7, UR10, URZ ;  /* 0x0000000a070872a5 */ /* 0x000fc6000f8e00ff */
[C---:B------:R-:W-:Y:S01]  /*109b0*/  @!P1 IMAD.WIDE.U32 R6, R0.reuse, UR10, RZ ;  /* 0x0000000a00069c25 */ /* 0x040fe2000f8e00ff */
[----:B------:R-:W-:Y:S02]  /*109c0*/  UIMAD UR7, UR7, UR11, UR9 ;  /* 0x0000000b070772a4 */ /* 0x000fe4000f8e0209 */
[----:B------:R-:W-:Y:S01]  /*109d0*/  ULEA UR6, UP0, UR8, UR30, 0x6 ;  /* 0x0000001e08067291 */ /* 0x000fe2000f8030ff */
[----:B------:R-:W-:-:S03]  /*109e0*/  @!P1 IMAD R0, R0, UR11, R7 ;  /* 0x0000000b00009c24 */ /* 0x000fc6000f8e0207 */
[----:B------:R-:W-:Y:S01]  /*109f0*/  IMAD.U32 R2, RZ, RZ, UR7 ;  /* 0x00000007ff027e24 */ /* 0x000fe2000f8e00ff */
[----:B------:R-:W-:Y:S01]  /*10a00*/  ULEA.HI.X UR7, UR8, UR17, UR7, 0x6, UP0 ;  /* 0x0000001108077291 */ /* 0x000fe200080f3407 */
[----:B------:R-:W-:Y:S02]  /*10a10*/  IMAD.U32 R18, RZ, RZ, UR6 ;  /* 0x00000006ff127e24 */ /* 0x000fe4000f8e00ff */
[----:B------:R-:W-:Y:S01]  /*10a20*/  IMAD.U32 R10, RZ, RZ, UR6 ;  /* 0x00000006ff0a7e24 */ /* 0x000fe2000f8e00ff */
[----:B--2---:R-:W-:-:S04]  /*10a30*/  @!P1 LEA R22, P0, R6, R143, 0x7 ;  /* 0x0000008f06169211 */ /* 0x004fc800078038ff */
[----:B---3--:R-:W-:Y:S01]  /*10a40*/  @!P1 LEA.HI.X R23, R6, R135, R0, 0x7, P0 ;  /* 0x0000008706179211 */ /* 0x008fe200000f3c00 */
[----:B------:R-:W-:Y:S02]  /*10a50*/  IMAD.U32 R0, RZ, RZ, UR8 ;  /* 0x00000008ff007e24 */ /* 0x000fe4000f8e00ff */
[----:B------:R-:W-:-:S03]  /*10a60*/  IMAD.U32 R6, RZ, RZ, UR8 ;  /* 0x00000008ff067e24 */ /* 0x000fc6000f8e00ff */
[----:B------:R-:W-:Y:S01]  /*10a70*/  @!P2 LEA R20, P0, R0, R143, 0x7 ;  /* 0x0000008f0014a211 */ /* 0x000fe200078038ff */
[----:B------:R-:W-:-:S03]  /*10a80*/  IMAD.U32 R0, RZ, RZ, UR11 ;  /* 0x0000000bff007e24 */ /* 0x000fc6000f8e00ff */
[----:B------:R-:W-:Y:S01]  /*10a90*/  @!P2 LEA.HI.X R21, R6, R135, R2, 0x7, P0 ;  /* 0x000000870615a211 */ /* 0x000fe200000f3c02 */
[----:B------:R-:W-:Y:S02]  /*10aa0*/  IMAD.U32 R2, RZ, RZ, UR10 ;  /* 0x0000000aff027e24 */ /* 0x000fe4000f8e00ff */
[----:B------:R-:W-:Y:S02]  /*10ab0*/  IMAD.U32 R6, RZ, RZ, UR10 ;  /* 0x0000000aff067e24 */ /* 0x000fe4000f8e00ff */
[----:B------:R-:W-:Y:S01]  /*10ac0*/  @!PT LDS RZ, [RZ] ;  /* 0x00000000fffff984 */ /* 0x000fe20000000800 */
[----:B------:R-:W-:Y:S01]  /*10ad0*/  @!PT LDS RZ, [RZ] ;  /* 0x00000000fffff984 */ /* 0x000fe20000000800 */
[----:B------:R-:W-:Y:S01]  /*10ae0*/  @!PT LDS RZ, [RZ] ;  /* 0x00000000fffff984 */ /* 0x000fe20000000800 */
[----:B------:R2:W-:Y:S01]  /*10af0*/  @!P2 LDGSTS.E.BYPASS.LTC128B.128 [R236+0x8000], desc[UR24][R20.64] ;  /* 0x0800000014ecafae */ /* 0x0005e2000b981a18 */
[----:B------:R-:W-:-:S03]  /*10b00*/  @!P2 LEA R2, P0, R2, UR6, 0x5 ;  /* 0x000000060202ac11 */ /* 0x000fc6000f8028ff */
[----:B------:R2:W-:Y:S01]  /*10b10*/  @P2 STS.128 [R236+0x8000], RZ ;  /* 0x008000ffec002388 */ /* 0x0005e20000000c00 */
[----:B------:R-:W-:Y:S01]  /*10b20*/  @!P2 LEA.HI.X R15, R6, UR7, R0, 0x5, P0 ;  /* 0x00000007060fac11 */ /* 0x000fe200080f2c00 */
[----:B------:R-:W-:Y:S02]  /*10b30*/  IMAD.U32 R0, RZ, RZ, UR10 ;  /* 0x0000000aff007e24 */ /* 0x000fe4000f8e00ff */
[----:B------:R-:W-:Y:S01]  /*10b40*/  IMAD.U32 R6, RZ, RZ, UR11 ;  /* 0x0000000bff067e24 */ /* 0x000fe2000f8e00ff */
[----:B------:R-:W-:Y:S01]  /*10b50*/  @!PT LDS RZ, [RZ] ;  /* 0x00000000fffff984 */ /* 0x000fe20000000800 */
[----:B------:R-:W-:Y:S01]  /*10b60*/  @!PT LDS RZ, [RZ] ;  /* 0x00000000fffff984 */ /* 0x000fe20000000800 */
[----:B------:R-:W-:Y:S01]  /*10b70*/  @!PT LDS RZ, [RZ] ;  /* 0x00000000fffff984 */ /* 0x000fe20000000800 */
[----:B------:R2:W-:Y:S02]  /*10b80*/  @!P1 LDGSTS.E.BYPASS.LTC128B.128 [R236+0xa000], desc[UR24][R22.64+0x80] ;  /* 0x0a00008016ec9fae */ /* 0x0005e4000b981a18 */
[----:B------:R-:W-:Y:S01]  /*10b90*/  @!P1 LEA R7, P0, R0, UR6, 0x5 ;  /* 0x0000000600079c11 */ /* 0x000fe2000f8028ff */
[----:B------:R-:W-:Y:S01]  /*10ba0*/  IMAD.U32 R0, RZ, RZ, UR7 ;  /* 0x00000007ff007e24 */ /* 0x000fe2000f8e00ff */
[----:B------:R2:W-:Y:S02]  /*10bb0*/  @P1 STS.128 [R236+0xa000], RZ ;  /* 0x00a000ffec001388 */ /* 0x0005e40000000c00 */
[----:B------:R-:W-:Y:S01]  /*10bc0*/  @!P1 LEA.HI.X R13, R8, UR7, R6, 0x5, P0 ;  /* 0x00000007080d9c11 */ /* 0x000fe200080f2c06 */
[----:B------:R-:W-:Y:S01]  /*10bd0*/  IMAD.U32 R6, RZ, RZ, UR6 ;  /* 0x00000006ff067e24 */ /* 0x000fe2000f8e00ff */
[----:B------:R-:W-:-:S04]  /*10be0*/  @!P2 LEA R18, P0, R18, R143, 0x1 ;  /* 0x0000008f1212a211 */ /* 0x000fc800078008ff */
[----:B------:R-:W-:Y:S02]  /*10bf0*/  @!P2 LEA.HI.X R19, R6, R135, R0, 0x1, P0 ;  /* 0x000000870613a211 */ /* 0x000fe400000f0c00 */
[----:B------:R-:W-:-:S03]  /*10c00*/  @!P1 LEA R10, P0, R10, R143, 0x1 ;  /* 0x0000008f0a0a9211 */ /* 0x000fc600078008ff */
[----:B------:R-:W-:Y:S01]  /*10c10*/  @!PT LDS RZ, [RZ] ;  /* 0x00000000fffff984 */ /* 0x000fe20000000800 */
[----:B------:R-:W-:Y:S01]  /*10c20*/  @!PT LDS RZ, [RZ] ;  /* 0x00000000fffff984 */ /* 0x000fe20000000800 */
[----:B------:R-:W-:Y:S01]  /*10c30*/  @!PT LDS RZ, [RZ] ;  /* 0x00000000fffff984 */ /* 0x000fe20000000800 */
[----:B------:R2:W-:Y:S01]  /*10c40*/  @!P2 LDGSTS.E.BYPASS.LTC128B.128 [R236+0x8800], desc[UR24][R18.64] ;  /* 0x0880000012ecafae */ /* 0x0005e2000b981a18 */
[----:B------:R-:W-:Y:S01]  /*10c50*/  @!P1 LEA.HI.X R11, R6, R135, R0, 0x1, P0 ;  /* 0x00000087060b9211 */ /* 0x000fe200000f0c00 */
[----:B------:R-:W-:Y:S02]  /*10c60*/  IMAD.U32 R0, RZ, RZ, UR30 ;  /* 0x0000001eff007e24 */ /* 0x000fe4000f8e00ff */
[----:B------:R-:W-:Y:S01]  /*10c70*/  IMAD.U32 R6, RZ, RZ, UR17 ;  /* 0x00000011ff067e24 */ /* 0x000fe2000f8e00ff */
[----:B------:R2:W-:Y:S02]  /*10c80*/  @P2 STS.128 [R236+0x8800], RZ ;  /* 0x008800ffec002388 */ /* 0x0005e40000000c00 */
[----:B------:R-:W-:Y:S02]  /*10c90*/  @!P2 IADD3 R0, P0, PT, R0, UR6, RZ ;  /* 0x000000060000ac10 */ /* 0x000fe4000ff1e0ff */
[----:B------:R-:W-:Y:S01]  /*10ca0*/  @!PT LDS RZ, [RZ] ;  /* 0x00000000fffff984 */ /* 0x000fe20000000800 */
[----:B------:R-:W-:Y:S01]  /*10cb0*/  @!PT LDS RZ, [RZ] ;  /* 0x00000000fffff984 */ /* 0x000fe20000000800 */
[----:B------:R-:W-:Y:S01]  /*10cc0*/  @!PT LDS RZ, [RZ] ;  /* 0x00000000fffff984 */ /* 0x000fe20000000800 */
[----:B------:R2:W-:Y:S02]  /*10cd0*/  @!P1 LDGSTS.E.BYPASS.LTC128B.128 [R236+0xa800], desc[UR24][R10.64+0x80] ;  /* 0x0a8000800aec9fae */ /* 0x0005e4000b981a18 */
[----:B------:R-:W-:-:S02]  /*10ce0*/  @!P2 IADD3.X R6, PT, PT, R6, UR7, RZ, P0, !PT ;  /* 0x000000070606ac10 */ /* 0x000fc400087fe4ff */
[C---:B------:R-:W-:Y:S01]  /*10cf0*/  @!P2 LEA R16, P0, R0.reuse, R143, 0x1 ;  /* 0x0000008f0010a211 */ /* 0x040fe200078008ff */
[----:B------:R2:W-:Y:S03]  /*10d00*/  @P1 STS.128 [R236+0xa800], RZ ;  /* 0x00a800ffec001388 */ /* 0x0005e60000000c00 */
[----:B------:R-:W-:Y:S01]  /*10d10*/  @!P2 LEA.HI.X R17, R0, R135, R6, 0x1, P0 ;  /* 0x000000870011a211 */ /* 0x000fe200000f0c06 */
[----:B------:R-:W-:Y:S02]  /*10d20*/  IMAD.U32 R0, RZ, RZ, UR30 ;  /* 0x0000001eff007e24 */ /* 0x000fe4000f8e00ff */
[----:B------:R-:W-:Y:S02]  /*10d30*/  IMAD.U32 R6, RZ, RZ, UR17 ;  /* 0x00000011ff067e24 */ /* 0x000fe4000f8e00ff */
[----:B------:R-:W-:Y:S01]  /*10d40*/  @!PT LDS RZ, [RZ] ;  /* 0x00000000fffff984 */ /* 0x000fe20000000800 */
[----:B------:R-:W-:Y:S01]  /*10d50*/  @!PT LDS RZ, [RZ] ;  /* 0x00000000fffff984 */ /* 0x000fe20000000800 */
[----:B------:R-:W-:Y:S01]  /*10d60*/  @!PT LDS RZ, [RZ] ;  /* 0x00000000fffff984 */ /* 0x000fe20000000800 */
[----:B------:R2:W-:Y:S01]  /*10d70*/  @!P2 LDGSTS.E.BYPASS.LTC128B.128 [R236+0x9000], desc[UR24][R16.64] ;  /* 0x0900000010ecafae */ /* 0x0005e2000b981a18 */
[----:B------:R-:W-:-:S03]  /*10d80*/  @!P1 IADD3 R0, P0, PT, R0, UR6, RZ ;  /* 0x0000000600009c10 */ /* 0x000fc6000ff1e0ff */
[----:B------:R2:W-:Y:S01]  /*10d90*/  @P2 STS.128 [R236+0x9000], RZ ;  /* 0x009000ffec002388 */ /* 0x0005e20000000c00 */
[----:B------:R-:W-:Y:S02]  /*10da0*/  @!P1 IADD3.X R6, PT, PT, R6, UR7, RZ, P0, !PT ;  /* 0x0000000706069c10 */ /* 0x000fe400087fe4ff */
[----:B------:R-:W-:-:S04]  /*10db0*/  @!P1 LEA R8, P0, R0, R143, 0x1 ;  /* 0x0000008f00089211 */ /* 0x000fc800078008ff */
[----:B------:R-:W-:Y:S02]  /*10dc0*/  @!P1 LEA.HI.X R9, R0, R135, R6, 0x1, P0 ;  /* 0x0000008700099211 */ /* 0x000fe400000f0c06 */
[----:B------:R-:W-:-:S03]  /*10dd0*/  @!P2 LEA R14, P0, R2, R143, 0x1 ;  /* 0x0000008f020ea211 */ /* 0x000fc600078008ff */
[----:B------:R-:W-:Y:S01]  /*10de0*/  @!PT LDS RZ, [RZ] ;  /* 0x00000000fffff984 */ /* 0x000fe20000000800 */
[----:B------:R-:W-:Y:S01]  /*10df0*/  @!PT LDS RZ, [RZ] ;  /* 0x00000000fffff984 */ /* 0x000fe20000000800 */
[----:B------:R-:W-:Y:S01]  /*10e00*/  @!PT LDS RZ, [RZ] ;  /* 0x00000000fffff984 */ /* 0x000fe20000000800 */
[----:B------:R2:W-:Y:S01]  /*10e10*/  @!P1 LDGSTS.E.BYPASS.LTC128B.128 [R236+0xb000], desc[UR24][R8.64+0x80] ;  /* 0x0b00008008ec9fae */ /* 0x0005e2000b981a18 */
[----:B------:R-:W-:Y:S02]  /*10e20*/  @!P2 LEA.HI.X R15, R2, R135, R15, 0x1, P0 ;  /* 0x00000087020fa211 */ /* 0x000fe400000f0c0f */
[C---:B------:R-:W-:Y:S01]  /*10e30*/  @!P1 LEA R6, P0, R7.reuse, R143, 0x1 ;  /* 0x0000008f07069211 */ /* 0x040fe200078008ff */
[----:B------:R2:W-:Y:S03]  /*10e40*/  @P1 STS.128 [R236+0xb000], RZ ;  /* 0x00b000ffec001388 */ /* 0x0005e60000000c00 */
[----:B------:R-:W-:Y:S01]  /*10e50*/  @!P1 LEA.HI.X R7, R7, R135, R13, 0x1, P0 ;  /* 0x0000008707079211 */ /* 0x000fe200000f0c0d */
        /* <DEDUP_REMOVED lines=11> */
.L_x_711:
[----:B--2---:R-:W2:Y:S01]  /*10f10*/  LDL.LU R6, [R1+0x4] ;  /* 0x0000040001067983 */ /* 0x004ea20000300800 */
[----:B------:R-:W-:Y:S02]  /*10f20*/  ISETP.NE.AND P1, PT, R24, RZ, PT ;  /* 0x000000ff1800720c */ /* 0x000fe40003f25270 */
[----:B------:R-:W-:Y:S01]  /*10f30*/  ISETP.GT.AND P0, PT, R237, R4, PT ;  /* 0x00000004ed00720c */ /* 0x000fe20003f04270 */
[----:B------:R-:W3:Y:S01]  /*10f40*/  LDL.LU R2, [R1] ;  /* 0x0000000001027983 */ /* 0x000ee20000300800 */
[----:B------:R-:W-:Y:S02]  /*10f50*/  FSEL R7, R25, -INF , !P1 ;  /* 0xff80000019077808 */ /* 0x000fe40004800000 */
[----:B------:R-:W-:Y:S01]  /*10f60*/  ISETP.GT.AND P2, PT, R237, R3, PT ;  /* 0x00000003ed00720c */ /* 0x000fe20003f44270 */
[----:B------:R-:W-:Y:S01]  /*10f70*/  STL [R1+0x8c], R236 ;  /* 0x00008cec01007387 */ /* 0x000fe20000100800 */
[----:B------:R-:W-:Y:S01]  /*10f80*/  FMNMX3.FTZ R0, R243, R50, R46, !PT ;  /* 0x00000032f3007276 */ /* 0x000fe2000781002e */
[----:B------:R-:W-:Y:S01]  /*10f90*/  IMAD.MOV.U32 R52, RZ, RZ, R229 ;  /* 0x000000ffff347224 */ /* 0x000fe200078e00e5 */
[----:B------:R-:W-:Y:S01]  /*10fa0*/  ISETP.GE.AND P1, PT, R5, R239, PT ;  /* 0x000000ef0500720c */ /* 0x000fe20003f26270 */
[----:B------:R-:W-:Y:S01]  /*10fb0*/  STL [R1+0x88], R231 ;  /* 0x000088e701007387 */ /* 0x000fe20000100800 */
[----:B------:R-:W-:Y:S01]  /*10fc0*/  FMNMX3.FTZ R0, R0, R41, R35, !PT ;  /* 0x0000002900007276 */ /* 0x000fe20007810023 */
[----:B------:R-:W4:Y:S01]  /*10fd0*/  LDCU UR6, c[0x0][0x45c] ;  /* 0x00008b80ff0677ac */ /* 0x000f220008000800 */
[----:B------:R-:W-:Y:S01]  /*10fe0*/  MOV R23, R31 ;  /* 0x0000001f00177202 */ /* 0x000fe20000000f00 */
[----:B------:R-:W-:Y:S01]  /*10ff0*/  STL [R1+0x84], R230 ;  /* 0x000084e601007387 */ /* 0x000fe20000100800 */
[----:B------:R-:W-:-:S03]  /*11000*/  MOV R22, R32 ;  /* 0x0000002000167202 */ /* 0x000fc60000000f00 */
[----:B------:R1:W-:Y:S04]  /*11010*/  STL [R1+0x80], R228 ;  /* 0x000080e401007387 */ /* 0x0003e80000100800 */
[----:B------:R-:W-:Y:S04]  /*11020*/  STL [R1+0x20], R7 ;  /* 0x0000200701007387 */ /* 0x000fe80000100800 */
[----:B------:R4:W-:Y:S01]  /*11030*/  STL [R1+0x90], R237 ;  /* 0x000090ed01007387 */ /* 0x0009e20000100800 */
[----:B------:R-:W-:Y:S02]  /*11040*/  FMNMX3.FTZ R0, R0, R220, R211, !PT ;  /* 0x000000dc00007276 */ /* 0x000fe400078100d3 */
[----:B-1----:R-:W-:Y:S01]  /*11050*/  MOV R228, R134 ;  /* 0x0000008600e47202 */ /* 0x002fe20000000f00 */
[----:B----4-:R-:W4:Y:S04]  /*11060*/  LDL.LU R237, [R1+0x20] ;  /* 0x0000200001ed7983 */ /* 0x010f280000300800 */
[----:B------:R1:W-:Y:S04]  /*11070*/  STL [R1+0xa4], R252 ;  /* 0x0000a4fc01007387 */ /* 0x0003e80000100800 */
[----:B------:R-:W-:Y:S01]  /*11080*/  STL [R1+0x94], R238 ;  /* 0x000094ee01007387 */ /* 0x000fe20000100800 */
[----:B--2---:R-:W-:Y:S01]  /*11090*/  IMAD.MOV.U32 R8, RZ, RZ, R6 ;  /* 0x000000ffff087224 */ /* 0x004fe200078e0006 */
[----:B---3--:R-:W-:-:S02]  /*110a0*/  MOV R7, R2 ;  /* 0x0000000200077202 */ /* 0x008fc40000000f00 */
[----:B------:R-:W-:-:S04]  /*110b0*/  FMNMX3.FTZ R2, R0, R139, R138, !PT ;  /* 0x0000008b00027276 */ /* 0x000fc8000781008a */
[----:B------:R-:W-:Y:S02]  /*110c0*/  FMNMX3.FTZ R2, R2, R132, R252, !PT ;  /* 0x0000008402027276 */ /* 0x000fe400078100fc */
[----:B-1----:R-:W2:Y:S01]  /*110d0*/  LDL.LU R252, [R1+0x14] ;  /* 0x0000140001fc7983 */ /* 0x002ea20000300800 */
[----:B------:R-:W-:Y:S02]  /*110e0*/  FSEL R6, R64, -INF , !P0 ;  /* 0xff80000040067808 */ /* 0x000fe40004000000 */
[----:B------:R-:W-:Y:S02]  /*110f0*/  ISETP.GE.AND P0, PT, R5, R241, PT ;  /* 0x000000f10500720c */ /* 0x000fe40003f06270 */
[----:B------:R-:W-:Y:S02]  /*11100*/  FSEL R5, R65, -INF , !P2 ;  /* 0xff80000041057808 */ /* 0x000fe40005000000 */
[----:B------:R-:W-:Y:S02]  /*11110*/  FSEL R65, R59, -INF , !P6 ;  /* 0xff8000003b417808 */ /* 0x000fe40007000000 */
[----:B------:R-:W-:-:S04]  /*11120*/  ISETP.GE.AND P6, PT, R4, R238, PT ;  /* 0x000000ee0400720c */ /* 0x000fc80003fc6270 */
[----:B------:R-:W-:Y:S02]  /*11130*/  FSEL R236, R6, -INF , !P6 ;  /* 0xff80000006ec7808 */ /* 0x000fe40007000000 */
[----:B------:R-:W-:-:S04]  /*11140*/  ISETP.GE.AND P6, PT, R3, R238, PT ;  /* 0x000000ee0300720c */ /* 0x000fc80003fc6270 */
[----:B------:R-:W-:Y:S01]  /*11150*/  FSEL R231, R5, -INF , !P6 ;  /* 0xff80000005e77808 */ /* 0x000fe20007000000 */
[----:B----4-:R-:W-:Y:S04]  /*11160*/  STL [R1+0x98], R237 ;  /* 0x000098ed01007387 */ /* 0x010fe80000100800 */
[----:B------:R-:W-:Y:S04]  /*11170*/  STL [R1+0xa0], R236 ;  /* 0x0000a0ec01007387 */ /* 0x000fe80000100800 */
[----:B------:R-:W-:Y:S04]  /*11180*/  STL [R1+0x9c], R231 ;  /* 0x00009ce701007387 */ /* 0x000fe80000100800 */
[----:B------:R-:W3:Y:S01]  /*11190*/  LDL.LU R9, [R1+0x38] ;  /* 0x0000380001097983 */ /* 0x000ee20000300800 */
[----:B------:R-:W-:-:S04]  /*111a0*/  FMNMX3.FTZ R0, R242, R56, R48, !PT ;  /* 0x00000038f2007276 */ /* 0x000fc80007810030 */
[----:B------:R-:W-:-:S04]  /*111b0*/  FMNMX3.FTZ R0, R0, R44, R40, !PT ;  /* 0x0000002c00007276 */ /* 0x000fc80007810028 */
[----:B------:R-:W-:Y:S02]  /*111c0*/  FMNMX3.FTZ R0, R0, R224, R216, !PT ;  /* 0x000000e000007276 */ /* 0x000fe400078100d8 */
[----:B------:R-:W-:Y:S02]  /*111d0*/  FMNMX3.FTZ R5, R235, R58, R45, !PT ;  /* 0x0000003aeb057276 */ /* 0x000fe4000781002d */
[----:B------:R-:W-:Y:S02]  /*111e0*/  FMNMX3.FTZ R0, R0, R213, R208, !PT ;  /* 0x000000d500007276 */ /* 0x000fe400078100d0 */
[----:B------:R-:W-:Y:S02]  /*111f0*/  FMNMX3.FTZ R133, R2, R223, R222, !PT ;  /* 0x000000df02857276 */ /* 0x000fe400078100de */
[----:B------:R-:W-:Y:S02]  /*11200*/  FMNMX3.FTZ R2, R0, R228, R140, !PT ;  /* 0x000000e400027276 */ /* 0x000fe4000781008c */
[----:B------:R-:W-:-:S02]  /*11210*/  FMNMX3.FTZ R0, R5, R47, R43, !PT ;  /* 0x0000002f05007276 */ /* 0x000fc4000781002b */
[----:B------:R-:W-:Y:S02]  /*11220*/  MOV R64, R30 ;  /* 0x0000001e00407202 */ /* 0x000fe40000000f00 */
[----:B------:R-:W-:Y:S02]  /*11230*/  FMNMX3.FTZ R133, R133, R29, R237, !PT ;  /* 0x0000001d85857276 */ /* 0x000fe400078100ed */
[----:B------:R-:W-:Y:S02]  /*11240*/  FMNMX3.FTZ R2, R2, R142, R39, !PT ;  /* 0x0000008e02027276 */ /* 0x000fe40007810027 */
[----:B------:R-:W-:Y:S02]  /*11250*/  FMNMX3.FTZ R0, R0, R226, R221, !PT ;  /* 0x000000e200007276 */ /* 0x000fe400078100dd */
[----:B------:R-:W-:Y:S02]  /*11260*/  FMNMX3.FTZ R133, R133, R236, R231, !PT ;  /* 0x000000ec85857276 */ /* 0x000fe400078100e7 */
[----:B------:R-:W-:-:S02]  /*11270*/  FMNMX3.FTZ R135, R2, R64, R65, !PT ;  /* 0x0000004002877276 */ /* 0x000fc40007810041 */
[----:B------:R-:W-:Y:S02]  /*11280*/  FMNMX3.FTZ R2, R0, R212, R209, !PT ;  /* 0x000000d400027276 */ /* 0x000fe400078100d1 */
[----:B------:R-:W-:Y:S02]  /*11290*/  ISETP.GE.AND P2, PT, R4, R240, PT ;  /* 0x000000f00400720c */ /* 0x000fe40003f46270 */
[----:B------:R-:W-:Y:S01]  /*112a0*/  FMNMX3.FTZ R0, R234, R57, R49, !PT ;  /* 0x00000039ea007276 */ /* 0x000fe20007810031 */
[----:B------:R-:W1:Y:S01]  /*112b0*/  SHFL.BFLY PT, R6, R133, 0x2, 0x1f ;  /* 0x0c401f0085067f89 */ /* 0x000e6200000e0000 */
[----:B------:R-:W-:Y:S02]  /*112c0*/  FSEL R214, R55, -INF , !P1 ;  /* 0xff80000037d67808 */ /* 0x000fe40004800000 */
[----:B------:R-:W-:Y:S02]  /*112d0*/  FSEL R143, R62, -INF , !P2 ;  /* 0xff8000003e8f7808 */ /* 0x000fe40005000000 */
[----:B------:R-:W-:-:S02]  /*112e0*/  FMNMX3.FTZ R0, R0, R54, R51, !PT ;  /* 0x0000003600007276 */ /* 0x000fc40007810033 */
[----:B------:R-:W-:Y:S02]  /*112f0*/  ISETP.GE.AND P1, PT, R4, R239, PT ;  /* 0x000000ef0400720c */ /* 0x000fe40003f26270 */
[----:B------:R-:W-:Y:S02]  /*11300*/  ISETP.GE.AND P2, PT, R3, R240, PT ;  /* 0x000000f00300720c */ /* 0x000fe40003f46270 */
[----:B------:R-:W-:Y:S02]  /*11310*/  FMNMX3.FTZ R2, R2, R52, R23, !PT ;  /* 0x0000003402027276 */ /* 0x000fe40007810017 */
[----:B------:R-:W-:Y:S02]  /*11320*/  FMNMX3.FTZ R0, R0, R227, R225, !PT ;  /* 0x000000e300007276 */ /* 0x000fe400078100e1 */
[----:B------:R-:W-:Y:S02]  /*11330*/  FSEL R31, R63, -INF , !P1 ;  /* 0xff8000003f1f7808 */ /* 0x000fe40004800000 */
[----:B------:R-:W-:-:S02]  /*11340*/  FSEL R67, R67, -INF , !P2 ;  /* 0xff80000043437808 */ /* 0x000fc40005000000 */
[----:B------:R-:W-:Y:S02]  /*11350*/  ISETP.GE.AND P6, PT, R4, R241, PT ;  /* 0x000000f10400720c */ /* 0x000fe40003fc6270 */
[----:B------:R-:W-:Y:S02]  /*11360*/  ISETP.GT.AND P1, PT, R12, R4, PT ;  /* 0x000000040c00720c */ /* 0x000fe40003f24270 */
[----:B------:R-:W-:Y:S02]  /*11370*/  FMNMX3.FTZ R4, R2, R22, R215, !PT ;  /* 0x0000001602047276 */ /* 0x000fe400078100d7 */
[----:B------:R-:W-:Y:S02]  /*11380*/  FMNMX3.FTZ R2, R0, R217, R210, !PT ;  /* 0x000000d900027276 */ /* 0x000fe400078100d2 */
[----:B------:R-:W-:Y:S02]  /*11390*/  FMNMX3.FTZ R135, R135, R143, R67, !PT ;  /* 0x0000008f87877276 */ /* 0x000fe40007810043 */
[----:B------:R-:W-:-:S02]  /*113a0*/  ISETP.GE.AND P2, PT, R3, R239, PT ;  /* 0x000000ef0300720c */ /* 0x000fc40003f46270 */
[----:B------:R-:W-:Y:S02]  /*113b0*/  FSEL R5, R7, -INF , !P1 ;  /* 0xff80000007057808 */ /* 0x000fe40004800000 */
[----:B------:R-:W-:Y:S02]  /*113c0*/  FSEL R13, R27, -INF , !P5 ;  /* 0xff8000001b0d7808 */ /* 0x000fe40006800000 */
[----:B------:R-:W-:Y:S02]  /*113d0*/  ISETP.GT.AND P1, PT, R12, R3, PT ;  /* 0x000000030c00720c */ /* 0x000fe40003f24270 */
[----:B------:R-:W-:Y:S01]  /*113e0*/  MOV R27, R28 ;  /* 0x0000001c001b7202 */ /* 0x000fe20000000f00 */
[----:B------:R-:W4:Y:S01]  /*113f0*/  SHFL.BFLY PT, R7, R135, 0x2, 0x1f ;  /* 0x0c401f0087077f89 */ /* 0x000f2200000e0000 */
[----:B------:R-:W-:Y:S02]  /*11400*/  FSEL R30, R66, -INF , !P2 ;  /* 0xff800000421e7808 */ /* 0x000fe40005000000 */
[----:B------:R-:W-:-:S02]  /*11410*/  FMNMX3.FTZ R4, R4, R218, R214, !PT ;  /* 0x000000da04047276 */ /* 0x000fc400078100d6 */
[----:B------:R-:W-:Y:S02]  /*11420*/  ISETP.GE.AND P2, PT, R3, R241, PT ;  /* 0x000000f10300720c */ /* 0x000fe40003f46270 */
[----:B------:R-:W-:Y:S02]  /*11430*/  FSEL R3, R8, -INF , !P1 ;  /* 0xff80000008037808 */ /* 0x000fe40004800000 */
[----:B------:R-:W-:Y:S02]  /*11440*/  FSEL R26, R26, -INF , !P0 ;  /* 0xff8000001a1a7808 */ /* 0x000fe40004000000 */
[----:B------:R-:W-:Y:S02]  /*11450*/  FMNMX3.FTZ R0, R4, R31, R30, !PT ;  /* 0x0000001f04007276 */ /* 0x000fe4000781001e */
[----:B------:R-:W-:Y:S02]  /*11460*/  FSEL R12, R5, -INF , !P6 ;  /* 0xff800000050c7808 */ /* 0x000fe40007000000 */
[----:B------:R-:W-:-:S02]  /*11470*/  FSEL R66, R3, -INF , !P2 ;  /* 0xff80000003427808 */ /* 0x000fc40005000000 */
[----:B-1----:R-:W-:Y:S02]  /*11480*/  FMNMX.FTZ R133, R133, R6, !PT ;  /* 0x0000000685857209 */ /* 0x002fe40007810000 */
[----:B------:R-:W1:Y:S04]  /*11490*/  SHFL.BFLY PT, R6, R0, 0x2, 0x1f ;  /* 0x0c401f0000067f89 */ /* 0x000e6800000e0000 */
[----:B------:R-:W1:Y:S01]  /*114a0*/  SHFL.BFLY PT, R4, R133, 0x1, 0x1f ;  /* 0x0c201f0085047f89 */ /* 0x000e6200000e0000 */
[----:B----4-:R-:W-:-:S05]  /*114b0*/  FMNMX.FTZ R135, R135, R7, !PT ;  /* 0x0000000787877209 */ /* 0x010fca0007810000 */
[----:B------:R-:W4:Y:S01]  /*114c0*/  SHFL.BFLY PT, R5, R135, 0x1, 0x1f ;  /* 0x0c201f0087057f89 */ /* 0x000f2200000e0000 */
[----:B-1----:R-:W-:-:S05]  /*114d0*/  FMNMX.FTZ R0, R0, R6, !PT ;  /* 0x0000000600007209 */ /* 0x002fca0007810000 */
[----:B------:R-:W1:Y:S01]  /*114e0*/  SHFL.BFLY PT, R136, R0, 0x1, 0x1f ;  /* 0x0c201f0000887f89 */ /* 0x000e6200000e0000 */
[----:B------:R-:W-:-:S04]  /*114f0*/  FMNMX.FTZ R133, R133, R4, !PT ;  /* 0x0000000485857209 */ /* 0x000fc80007810000 */
[C---:B------:R-:W-:Y:S01]  /*11500*/  FSETP.NEU.FTZ.AND P5, PT, R133.reuse, -INF , PT ;  /* 0xff8000008500780b */ /* 0x040fe20003fbd000 */
[----:B------:R-:W-:Y:S01]  /*11510*/  FMUL.FTZ R33, R133, UR6 ;  /* 0x0000000685217c20 */ /* 0x000fe20008410000 */
[----:B----4-:R-:W-:-:S04]  /*11520*/  FMNMX.FTZ R135, R135, R5, !PT ;  /* 0x0000000587877209 */ /* 0x010fc80007810000 */
[----:B------:R-:W-:Y:S01]  /*11530*/  FSEL R33, R33, RZ, P5 ;  /* 0x000000ff21217208 */ /* 0x000fe20002800000 */
[C---:B------:R-:W-:Y:S01]  /*11540*/  FMUL.FTZ R34, R135.reuse, UR6 ;  /* 0x0000000687227c20 */ /* 0x040fe20008410000 */
[----:B------:R-:W-:-:S04]  /*11550*/  FSETP.NEU.FTZ.AND P2, PT, R135, -INF , PT ;  /* 0xff8000008700780b */ /* 0x000fc80003f5d000 */
[----:B------:R-:W-:Y:S02]  /*11560*/  FSEL R34, R34, RZ, P2 ;  /* 0x000000ff22227208 */ /* 0x000fe40001000000 */
[----:B-1----:R-:W-:Y:S01]  /*11570*/  FMNMX.FTZ R136, R0, R136, !PT ;  /* 0x0000008800887209 */ /* 0x002fe20007810000 */
[----:B------:R-:W-:-:S03]  /*11580*/  FFMA.FTZ R0, R35, UR6, -R33 ;  /* 0x0000000623007c23 */ /* 0x000fc60008010821 */
[C---:B------:R-:W-:Y:S01]  /*11590*/  FSETP.NEU.FTZ.AND P1, PT, R136.reuse, -INF , PT ;  /* 0xff8000008800780b */ /* 0x040fe20003f3d000 */
[----:B------:R-:W-:Y:S01]  /*115a0*/  FMUL.FTZ R28, R136, UR6 ;  /* 0x00000006881c7c20 */ /* 0x000fe20008410000 */
[----:B------:R-:W-:Y:S01]  /*115b0*/  FFMA.FTZ R4, R46, UR6, -R33 ;  /* 0x000000062e047c23 */ /* 0x000fe20008010821 */
[----:B------:R1:W-:Y:S03]  /*115c0*/  MUFU.EX2 R15, R0 ;  /* 0x00000000000f7308 */ /* 0x0003e60000000800 */
[----:B------:R-:W-:Y:S01]  /*115d0*/  FSEL R28, R28, RZ, P1 ;  /* 0x000000ff1c1c7208 */ /* 0x000fe20000800000 */
[----:B------:R4:W-:Y:S01]  /*115e0*/  MUFU.EX2 R231, R4 ;  /* 0x0000000400e77308 */ /* 0x0009e20000000800 */
[----:B-1----:R-:W-:Y:S01]  /*115f0*/  FFMA.FTZ R0, R48, UR6, -R34 ;  /* 0x0000000630007c23 */ /* 0x002fe20008010822 */
[----:B--2---:R-:W-:-:S04]  /*11600*/  FMNMX3.FTZ R2, R2, R252, R60, !PT ;  /* 0x000000fc02027276 */ /* 0x004fc8000781003c */
[----:B------:R-:W-:-:S04]  /*11610*/  FMNMX3.FTZ R2, R2, R27, R233, !PT ;  /* 0x0000001b02027276 */ /* 0x000fc800078100e9 */
[----:B------:R-:W-:-:S04]  /*11620*/  FMNMX3.FTZ R2, R2, R13, R26, !PT ;  /* 0x0000000d02027276 */ /* 0x000fc8000781001a */
[----:B------:R-:W-:-:S05]  /*11630*/  FMNMX3.FTZ R2, R2, R12, R66, !PT ;  /* 0x0000000c02027276 */ /* 0x000fca0007810042 */
[----:B------:R-:W1:Y:S02]  /*11640*/  SHFL.BFLY PT, R3, R2, 0x2, 0x1f ;  /* 0x0c401f0002037f89 */ /* 0x000e6400000e0000 */
[----:B-1----:R-:W-:-:S05]  /*11650*/  FMNMX.FTZ R2, R2, R3, !PT ;  /* 0x0000000302027209 */ /* 0x002fca0007810000 */
[----:B------:R-:W1:Y:S01]  /*11660*/  SHFL.BFLY PT, R134, R2, 0x1, 0x1f ;  /* 0x0c201f0002867f89 */ /* 0x000e6200000e0000 */
[----:B------:R-:W-:-:S04]  /*11670*/  FFMA.FTZ R3, R50, UR6, -R33 ;  /* 0x0000000632037c23 */ /* 0x000fc80008010821 */
[----:B------:R2:W-:Y:S01]  /*11680*/  MUFU.EX2 R219, R3 ;  /* 0x0000000300db7308 */ /* 0x0005e20000000800 */
[----:B---3--:R-:W-:Y:S01]  /*11690*/  LEA R229, R9, UR5, 0x1 ;  /* 0x0000000509e57c11 */ /* 0x008fe2000f8e08ff */
[----:B----4-:R-:W-:Y:S02]  /*116a0*/  FFMA.FTZ R4, R44, UR6, -R34 ;  /* 0x000000062c047c23 */ /* 0x010fe40008010822 */
[----:B------:R-:W-:Y:S02]  /*116b0*/  MUFU.EX2 R21, R0 ;  /* 0x0000000000157308 */ /* 0x000fe40000000800 */
[----:B------:R-:W3:Y:S01]  /*116c0*/  LDSM.16.MT88.4 R16, [R229+0xc000] ;  /* 0x00c00000e510783b */ /* 0x000ee20000004200 */
[----:B--2---:R-:W-:-:S04]  /*116d0*/  FFMA.FTZ R3, R41, UR6, -R33 ;  /* 0x0000000629037c23 */ /* 0x004fc80008010821 */
[----:B------:R2:W-:Y:S01]  /*116e0*/  MUFU.EX2 R230, R3 ;  /* 0x0000000300e67308 */ /* 0x0005e20000000800 */
[----:B-1----:R-:W-:-:S04]  /*116f0*/  FMNMX.FTZ R134, R2, R134, !PT ;  /* 0x0000008602867209 */ /* 0x002fc80007810000 */
[C---:B------:R-:W-:Y:S01]  /*11700*/  FSETP.NEU.FTZ.AND P0, PT, R134.reuse, -INF , PT ;  /* 0xff8000008600780b */ /* 0x040fe20003f1d000 */
[----:B------:R-:W-:Y:S01]  /*11710*/  FMUL.FTZ R32, R134, UR6 ;  /* 0x0000000686207c20 */ /* 0x000fe20008410000 */
[----:B--2---:R-:W-:-:S04]  /*11720*/  FFMA.FTZ R3, R56, UR6, -R34 ;  /* 0x0000000638037c23 */ /* 0x004fc80008010822 */
[----:B------:R1:W-:Y:S01]  /*11730*/  MUFU.EX2 R237, R3 ;  /* 0x0000000300ed7308 */ /* 0x0003e20000000800 */
[--C-:B------:R-:W-:Y:S01]  /*11740*/  FFMA.FTZ R2, R45, UR6, -R28.reuse ;  /* 0x000000062d027c23 */ /* 0x100fe2000801081c */
[----:B------:R-:W-:Y:S01]  /*11750*/  FSEL R32, R32, RZ, P0 ;  /* 0x000000ff20207208 */ /* 0x000fe20000000000 */
[----:B------:R-:W-:Y:S01]  /*11760*/  FFMA.FTZ R0, R58, UR6, -R28 ;  /* 0x000000063a007c23 */ /* 0x000fe2000801081c */
[----:B------:R2:W-:Y:S01]  /*11770*/  MUFU.EX2 R20, R4 ;  /* 0x0000000400147308 */ /* 0x0005e20000000800 */
[----:B-1----:R-:W-:-:S04]  /*11780*/  FFMA.FTZ R3, R40, UR6, -R34 ;  /* 0x0000000628037c23 */ /* 0x002fc80008010822 */
[----:B------:R1:W-:Y:S01]  /*11790*/  MUFU.EX2 R14, R3 ;  /* 0x00000003000e7308 */ /* 0x0003e20000000800 */
[----:B--2---:R-:W-:-:S03]  /*117a0*/  FSEL R4, R135, RZ, P2 ;  /* 0x000000ff87047208 */ /* 0x004fc60001000000 */
[----:B------:R2:W-:Y:S04]  /*117b0*/  MUFU.EX2 R8, R2 ;  /* 0x0000000200087308 */ /* 0x0005e80000000800 */
[----:B------:R4:W-:Y:S01]  /*117c0*/  MUFU.EX2 R238, R0 ;  /* 0x0000000000ee7308 */ /* 0x0009e20000000800 */
[----:B-1----:R-:W-:-:S04]  /*117d0*/  FFMA.FTZ R3, R47, UR6, -R28 ;  /* 0x000000062f037c23 */ /* 0x002fc8000801081c */
[----:B------:R1:W-:Y:S01]  /*117e0*/  MUFU.EX2 R5, R3 ;  /* 0x0000000300057308 */ /* 0x0003e20000000800 */
[----:B--2---:R-:W-:Y:S01]  /*117f0*/  FSEL R2, R133, RZ, P5 ;  /* 0x000000ff85027208 */ /* 0x004fe20002800000 */
[----:B----4-:R-:W-:-:S04]  /*11800*/  FFMA.FTZ R0, R43, UR6, -R28 ;  /* 0x000000062b007c23 */ /* 0x010fc8000801081c */
[----:B------:R-:W-:Y:S01]  /*11810*/  FADD.FTZ R2, R243, -R2 ;  /* 0x80000002f3027221 */ /* 0x000fe20000010000 */
[----:B------:R2:W-:Y:S01]  /*11820*/  MUFU.EX2 R236, R0 ;  /* 0x0000000000ec7308 */ /* 0x0005e20000000800 */
[----:B-1----:R-:W-:-:S04]  /*11830*/  FFMA.FTZ R3, R57, UR6, -R32 ;  /* 0x0000000639037c23 */ /* 0x002fc80008010820 */
[----:B------:R1:W-:Y:S01]  /*11840*/  MUFU.EX2 R232, R3 ;  /* 0x0000000300e87308 */ /* 0x0003e20000000800 */
[----:B------:R-:W-:Y:S01]  /*11850*/  FMUL.FTZ R2, R2, UR6 ;  /* 0x0000000602027c20 */ /* 0x000fe20008410000 */
[----:B--2---:R-:W-:-:S03]  /*11860*/  FFMA.FTZ R0, R49, UR6, -R32 ;  /* 0x0000000631007c23 */ /* 0x004fc60008010820 */
[----:B------:R2:W4:Y:S01]  /*11870*/  MUFU.EX2 R29, R2 ;  /* 0x00000002001d7308 */ /* 0x0005220000000800 */
[----:B-1----:R-:W-:-:S03]  /*11880*/  FADD.FTZ R3, R242, -R4 ;  /* 0x80000004f2037221 */ /* 0x002fc60000010000 */
[----:B------:R1:W-:Y:S01]  /*11890*/  MUFU.EX2 R243, R0 ;  /* 0x0000000000f37308 */ /* 0x0003e20000000800 */
[----:B------:R-:W-:Y:S01]  /*118a0*/  FMUL.FTZ R37, R3, UR6 ;  /* 0x0000000603257c20 */ /* 0x000fe20008410000 */
[----:B--2---:R-:W-:-:S05]  /*118b0*/  FSEL R2, R134, RZ, P0 ;  /* 0x000000ff86027208 */ /* 0x004fca0000000000 */
[----:B------:R-:W2:Y:S01]  /*118c0*/  MUFU.EX2 R37, R37 ;  /* 0x0000002500257308 */ /* 0x000ea20000000800 */
[----:B-1----:R-:W-:Y:S01]  /*118d0*/  FSEL R0, R136, RZ, P1 ;  /* 0x000000ff88007208 */ /* 0x002fe20000800000 */
[----:B------:R-:W-:-:S04]  /*118e0*/  FADD.FTZ R2, R234, -R2 ;  /* 0x80000002ea027221 */ /* 0x000fc80000010000 */
[----:B------:R-:W-:Y:S01]  /*118f0*/  FADD.FTZ R3, R235, -R0 ;  /* 0x80000000eb037221 */ /* 0x000fe20000010000 */
[----:B------:R-:W-:Y:S01]  /*11900*/  FFMA.FTZ R0, R54, UR6, -R32 ;  /* 0x0000000636007c23 */ /* 0x000fe20008010820 */
[----:B------:R-:W-:Y:S02]  /*11910*/  FMUL.FTZ R2, R2, UR6 ;  /* 0x0000000602027c20 */ /* 0x000fe40008410000 */
[----:B------:R-:W-:Y:S01]  /*11920*/  FMUL.FTZ R3, R3, UR6 ;  /* 0x0000000603037c20 */ /* 0x000fe20008410000 */
[----:B------:R1:W-:Y:S01]  /*11930*/  MUFU.EX2 R6, R0 ;  /* 0x0000000000067308 */ /* 0x0003e20000000800 */
[-C--:B----4-:R-:W-:Y:S01]  /*11940*/  FMUL.FTZ R144, R144, R29.reuse ;  /* 0x0000001d90907220 */ /* 0x090fe20000410000 */
[----:B------:R-:W-:Y:S02]  /*11950*/  FMUL.FTZ R145, R145, R29 ;  /* 0x0000001d91917220 */ /* 0x000fe40000410000 */
[----:B------:R4:W3:Y:S01]  /*11960*/  MUFU.EX2 R36, R3 ;  /* 0x0000000300247308 */ /* 0x0008e20000000800 */
[-C--:B--2---:R-:W-:Y:S01]  /*11970*/  FMUL.FTZ R146, R146, R37.reuse ;  /* 0x0000002592927220 */ /* 0x084fe20000410000 */
[----:B------:R-:W-:-:S02]  /*11980*/  FMUL.FTZ R147, R147, R37 ;  /* 0x0000002593937220 */ /* 0x000fc40000410000 */
[----:B------:R-:W2:Y:S01]  /*11990*/  MUFU.EX2 R38, R2 ;  /* 0x0000000200267308 */ /* 0x000ea20000000800 */
[----:B-1----:R-:W-:Y:S01]  /*119a0*/  FFMA.FTZ R0, R51, UR6, -R32 ;  /* 0x0000000633007c23 */ /* 0x002fe20008010820 */
[----:B------:R-:W-:-:S03]  /*119b0*/  F2FP.F16.F32.PACK_AB R9, R21, R237 ;  /* 0x000000ed1509723e */ /* 0x000fc600000000ff */
[----:B------:R-:W1:Y:S01]  /*119c0*/  MUFU.EX2 R141, R0 ;  /* 0x00000000008d7308 */ /* 0x000e620000000800 */
[----:B----4-:R-:W-:Y:S01]  /*119d0*/  IMAD.MOV.U32 R3, RZ, RZ, R8 ;  /* 0x000000ffff037224 */ /* 0x010fe200078e0008 */
[----:B------:R-:W-:Y:S02]  /*119e0*/  F2FP.F16.F32.PACK_AB R8, R231, R219 ;  /* 0x000000dbe708723e */ /* 0x000fe400000000ff */
[----:B------:R-:W-:Y:S02]  /*119f0*/  F2FP.F16.F32.PACK_AB R10, R15, R230 ;  /* 0x000000e60f0a723e */ /* 0x000fe400000000ff */
[----:B------:R-:W-:Y:S01]  /*11a00*/  F2FP.F16.F32.PACK_AB R11, R14, R20 ;  /* 0x000000140e0b723e */ /* 0x000fe200000000ff */
[----:B------:R-:W-:Y:S02]  /*11a10*/  IMAD.MOV.U32 R53, RZ, RZ, 0x20 ;  /* 0x00000020ff357424 */ /* 0x000fe400078e00ff */
[----:B---3--:R-:W-:-:S04]  /*11a20*/  FMUL.FTZ R148, R148, R36 ;  /* 0x0000002494947220 */ /* 0x008fc80000410000 */
[----:B------:R-:W-:Y:S01]  /*11a30*/  HMMA.16816.F32 R40, R8, R16, R144 ;  /* 0x000000100828723c */ /* 0x000fe20000001890 */
[----:B------:R-:W-:Y:S02]  /*11a40*/  MOV R144, R6 ;  /* 0x0000000600907202 */ /* 0x000fe40000000f00 */
[----:B------:R-:W-:Y:S01]  /*11a50*/  MOV R145, R5 ;  /* 0x0000000500917202 */ /* 0x000fe20000000f00 */
[----:B------:R-:W-:Y:S01]  /*11a60*/  FMUL.FTZ R149, R149, R36 ;  /* 0x0000002495957220 */ /* 0x000fe20000410000 */
[-C--:B--2---:R-:W-:Y:S01]  /*11a70*/  FMUL.FTZ R150, R150, R38.reuse ;  /* 0x0000002696967220 */ /* 0x084fe20000410000 */
[----:B------:R-:W-:Y:S01]  /*11a80*/  FMUL.FTZ R151, R151, R38 ;  /* 0x0000002697977220 */ /* 0x000fe20000410000 */
[----:B------:R-:W-:Y:S02]  /*11a90*/  F2FP.F16.F32.PACK_AB R4, R3, R238 ;  /* 0x000000ee0304723e */ /* 0x000fe400000000ff */
[----:B------:R-:W-:Y:S02]  /*11aa0*/  F2FP.F16.F32.PACK_AB R5, R243, R232 ;  /* 0x000000e8f305723e */ /* 0x000fe400000000ff */
[----:B------:R-:W-:-:S02]  /*11ab0*/  F2FP.F16.F32.PACK_AB R6, R236, R145 ;  /* 0x00000091ec06723e */ /* 0x000fc400000000ff */
[----:B-1----:R-:W-:Y:S02]  /*11ac0*/  F2FP.F16.F32.PACK_AB R7, R141, R144 ;  /* 0x000000908d07723e */ /* 0x002fe400000000ff */
[----:B------:R-:W-:Y:S02]  /*11ad0*/  SEL R137, R53, 0xffffffe0, !P3 ;  /* 0xffffffe035897807 */ /* 0x000fe40005800000 */
[----:B------:R-:W-:Y:S02]  /*11ae0*/  MOV R2, R132 ;  /* 0x0000008400027202 */ /* 0x000fe40000000f00 */
[----:B------:R-:W-:Y:S01]  /*11af0*/  IADD3 R132, PT, PT, R137, R229, RZ ;  /* 0x000000e589847210 */ /* 0x000fe20007ffe0ff */
[----:B------:R-:W-:Y:S01]  /*11b00*/  HMMA.16816.F32 R44, R4, R16, R148 ;  /* 0x00000010042c723c */ /* 0x000fe20000001894 */
[----:B------:R-:W-:Y:S01]  /*11b10*/  MOV R151, R15 ;  /* 0x0000000f00977202 */ /* 0x000fe20000000f00 */
[----:B------:R-:W-:Y:S01]  /*11b20*/  IMAD.MOV.U32 R149, RZ, RZ, R13 ;  /* 0x000000ffff957224 */ /* 0x000fe200078e000d */
[----:B------:R-:W-:-:S02]  /*11b30*/  MOV R150, R14 ;  /* 0x0000000e00967202 */ /* 0x000fc40000000f00 */
[----:B------:R-:W-:Y:S02]  /*11b40*/  MOV R148, R12 ;  /* 0x0000000c00947202 */ /* 0x000fe40000000f00 */
[----:B------:R-:W1:Y:S01]  /*11b50*/  LDSM.16.MT88.4 R12, [R132+0xc000] ;  /* 0x00c00000840c783b */ /* 0x000e620000004200 */
[C---:B------:R-:W-:Y:S02]  /*11b60*/  IADD3 R0, PT, PT, R229.reuse, 0xc000, RZ ;  /* 0x0000c000e5007810 */ /* 0x040fe40007ffe0ff */
[----:B------:R-:W-:Y:S01]  /*11b70*/  IADD3 R35, PT, PT, R229, 0xc040, RZ ;  /* 0x0000c040e5237810 */ /* 0x000fe20007ffe0ff */
[-C--:B------:R-:W-:Y:S01]  /*11b80*/  FMUL.FTZ R152, R152, R36.reuse ;  /* 0x0000002498987220 */ /* 0x080fe20000410000 */
[----:B------:R-:W-:Y:S01]  /*11b90*/  FMUL.FTZ R153, R153, R36 ;  /* 0x0000002499997220 */ /* 0x000fe20000410000 */
[----:B------:R-:W-:Y:S02]  /*11ba0*/  @P4 VIADD R35, R0, 0xffffffc0 ;  /* 0xffffffc000234836 */ /* 0x000fe40000000000 */
        /* <DEDUP_REMOVED lines=22> */
[----:B------:R-:W-:Y:S01]  /*11d10*/  IMAD.IADD R137, R137, 0x1, R35 ;  /* 0x0000000189897824 */ /* 0x000fe200078e0223 */
[----:B------:R-:W-:Y:S01]  /*11d20*/  MOV R0, R52 ;  /* 0x0000003400007202 */ /* 0x000fe20000000f00 */
[----:B------:R-:W-:Y:S01]  /*11d30*/  HMMA.16816.F32 R48, R4, R18, R152 ;  /* 0x000000120430723c */ /* 0x000fe20000001898 */
[----:B------:R-:W-:-:S07]  /*11d40*/  MOV R235, R60 ;  /* 0x0000003c00eb7202 */ /* 0x000fce0000000f00 */
[C---:B------:R-:W-:Y:S01]  /*11d50*/  HMMA.16816.F32 R248, R8.reuse, R18, R156 ;  /* 0x0000001208f8723c */ /* 0x040fe2000000189c */
[----:B------:R-:W2:Y:S07]  /*11d60*/  LDSM.16.MT88.4 R16, [R35] ;  /* 0x000000002310783b */ /* 0x000eae0000004200 */
        /* <DEDUP_REMOVED lines=22> */
[----:B--2---:R-:W-:Y:S01]  /*11ed0*/  HMMA.16816.F32 R48, R8, R16, R176 ;  /* 0x000000100830723c */ /* 0x004fe200000018b0 */
[----:B------:R-:W-:Y:S01]  /*11ee0*/  MOV R242, R64 ;  /* 0x0000004000f27202 */ /* 0x000fe20000000f00 */
[----:B------:R-:W-:Y:S01]  /*11ef0*/  IMAD.MOV.U32 R179, RZ, RZ, R23 ;  /* 0x000000ffffb37224 */ /* 0x000fe200078e0017 */
[----:B------:R-:W-:-:S02]  /*11f00*/  MOV R178, R22 ;  /* 0x0000001600b27202 */ /* 0x000fc40000000f00 */
[----:B------:R-:W-:-:S03]  /*11f10*/  MOV R177, R21 ;  /* 0x0000001500b17202 */ /* 0x000fc60000000f00 */
[----:B-1----:R-:W-:Y:S01]  /*11f20*/  HMMA.16816.F32 R64, R8, R12, R196 ;  /* 0x0000000c0840723c */ /* 0x002fe200000018c4 */
[----:B------:R-:W-:Y:S02]  /*11f30*/  MOV R199, R20 ;  /* 0x0000001400c77202 */ /* 0x000fe40000000f00 */
        /* <DEDUP_REMOVED lines=25> */
[----:B------:R-:W-:Y:S01]  /*120d0*/  HMMA.16816.F32 R180, R4, R16, R180 ;  /* 0x0000001004b4723c */ /* 0x000fe200000018b4 */
[----:B------:R-:W-:-:S07]  /*120e0*/  FMUL.FTZ R76, R76, R36 ;  /* 0x000000244c4c7220 */ /* 0x000fce0000410000 */
[----:B------:R-:W-:Y:S01]  /*120f0*/  HMMA.16816.F32 R184, R4, R18, R184 ;  /* 0x0000001204b8723c */ /* 0x000fe200000018b8 */
[----:B------:R-:W-:-:S07]  /*12100*/  FMUL.FTZ R77, R77, R36 ;  /* 0x000000244d4d7220 */ /* 0x000fce0000410000 */
[----:B------:R-:W-:Y:S01]  /*12110*/  HMMA.16816.F32 R188, R8, R18, R188 ;  /* 0x0000001208bc723c */ /* 0x000fe200000018bc */
[----:B------:R-:W2:Y:S01]  /*12120*/  LDSM.16.MT88.4 R16, [R35+0x2000] ;  /* 0x002000002310783b */ /* 0x000ea20000004200 */
[-C--:B------:R-:W-:Y:S01]  /*12130*/  FMUL.FTZ R78, R78, R38.reuse ;  /* 0x000000264e4e7220 */ /* 0x080fe20000410000 */
[----:B------:R-:W-:-:S05]  /*12140*/  FMUL.FTZ R79, R79, R38 ;  /* 0x000000264f4f7220 */ /* 0x000fca0000410000 */
[C---:B------:R-:W-:Y:S08]  /*12150*/  HMMA.16816.F32 R192, R4.reuse, R12, R192 ;  /* 0x0000000c04c0723c */ /* 0x040ff000000018c0 */
[-C--:B------:R-:W-:Y:S08]  /*12160*/  HMMA.16816.F32 R200, R4, R14.reuse, R200 ;  /* 0x0000000e04c8723c */ /* 0x080ff000000018c8 */
[----:B------:R-:W-:Y:S01]  /*12170*/  HMMA.16816.F32 R204, R8, R14, R204 ;  /* 0x0000000e08cc723c */ /* 0x000fe200000018cc */
[----:B------:R-:W3:Y:S01]  /*12180*/  LDSM.16.MT88.4 R12, [R132+0xe000] ;  /* 0x00e00000840c783b */ /* 0x000ee20000004200 */
[----:B------:R-:W-:Y:S01]  /*12190*/  IMAD.MOV.U32 R175, RZ, RZ, R27 ;  /* 0x000000ffffaf7224 */ /* 0x000fe200078e001b */
[----:B------:R-:W-:-:S05]  /*121a0*/  MOV R234, R26 ;  /* 0x0000001a00ea7202 */ /* 0x000fca0000000f00 */
[C---:B-1----:R-:W-:Y:S01]  /*121b0*/  HMMA.16816.F32 R164, R4.reuse, R22, R76 ;  /* 0x0000001604a4723c */ /* 0x042fe2000000184c */
[----:B------:R-:W-:Y:S01]  /*121c0*/  MOV R76, R25 ;  /* 0x00000019004c7202 */ /* 0x000fe20000000f00 */
[----:B------:R-:W-:Y:S02]  /*121d0*/  IMAD.MOV.U32 R77, RZ, RZ, R24 ;  /* 0x000000ffff4d7224 */ /* 0x000fe400078e0018 */
        /* <DEDUP_REMOVED lines=14> */
[----:B------:R-:W-:Y:S01]  /*122c0*/  FFMA.FTZ R2, R211, UR6, -R33 ;  /* 0x00000006d3027c23 */ /* 0x000fe20008010821 */
        /* <DEDUP_REMOVED lines=9> */
[----:B--2---:R-:W-:Y:S01]  /*12360*/  HMMA.16816.F32 R148, R4, R18, R108 ;  /* 0x000000120494723c */ /* 0x004fe2000000186c */
[----:B------:R2:W4:Y:S01]  /*12370*/  MUFU.EX2 R111, R2 ;  /* 0x00000002006f7308 */ /* 0x0005220000000800 */
[-C--:B------:R-:W-:Y:S01]  /*12380*/  FMUL.FTZ R68, R68, R29.reuse ;  /* 0x0000001d44447220 */ /* 0x080fe20000410000 */
[----:B------:R-:W-:Y:S01]  /*12390*/  FMUL.FTZ R69, R69, R29 ;  /* 0x0000001d45457220 */ /* 0x000fe20000410000 */
[-C--:B------:R-:W-:Y:S01]  /*123a0*/  FMUL.FTZ R70, R70, R37.reuse ;  /* 0x0000002546467220 */ /* 0x080fe20000410000 */
[----:B------:R-:W-:-:S03]  /*123b0*/  FMUL.FTZ R71, R71, R37 ;  /* 0x0000002547477220 */ /* 0x000fc60000410000 */
[----:B---3--:R-:W-:Y:S01]  /*123c0*/  HMMA.16816.F32 R152, R4, R14, R92 ;  /* 0x0000000e0498723c */ /* 0x008fe2000000185c */
[----:B------:R-:W3:Y:S01]  /*123d0*/  MUFU.EX2 R92, R0 ;  /* 0x00000000005c7308 */ /* 0x000ee20000000800 */
[----:B--2---:R-:W-:Y:S01]  /*123e0*/  FFMA.FTZ R2, R138, UR6, -R33 ;  /* 0x000000068a027c23 */ /* 0x004fe20008010821 */
[-C--:B------:R-:W-:Y:S01]  /*123f0*/  FMUL.FTZ R120, R120, R36.reuse ;  /* 0x0000002478787220 */ /* 0x080fe20000410000 */
[----:B------:R-:W-:Y:S02]  /*12400*/  FMUL.FTZ R121, R121, R36 ;  /* 0x0000002479797220 */ /* 0x000fe40000410000 */
[----:B------:R2:W-:Y:S01]  /*12410*/  MUFU.EX2 R75, R2 ;  /* 0x00000002004b7308 */ /* 0x0005e20000000800 */
[-C--:B------:R-:W-:Y:S01]  /*12420*/  FMUL.FTZ R122, R122, R38.reuse ;  /* 0x000000267a7a7220 */ /* 0x080fe20000410000 */
[----:B------:R-:W-:Y:S01]  /*12430*/  FMUL.FTZ R123, R123, R38 ;  /* 0x000000267b7b7220 */ /* 0x000fe20000410000 */
[-C--:B------:R-:W-:Y:S01]  /*12440*/  FMUL.FTZ R116, R116, R29.reuse ;  /* 0x0000001d74747220 */ /* 0x080fe20000410000 */
[----:B------:R-:W-:Y:S01]  /*12450*/  FMUL.FTZ R117, R117, R29 ;  /* 0x0000001d75757220 */ /* 0x000fe20000410000 */
[-C--:B------:R-:W-:Y:S01]  /*12460*/  FMUL.FTZ R118, R118, R37.reuse ;  /* 0x0000002576767220 */ /* 0x080fe20000410000 */
[----:B------:R-:W-:Y:S01]  /*12470*/  FMUL.FTZ R119, R119, R37 ;  /* 0x0000002577777220 */ /* 0x000fe20000410000 */
[----:B------:R-:W-:Y:S01]  /*12480*/  MOV R94, R172 ;  /* 0x000000ac005e7202 */ /* 0x000fe20000000f00 */
[----:B------:R-:W-:Y:S01]  /*12490*/  HMMA.16816.F32 R168, R8, R20, R68 ;  /* 0x0000001408a8723c */ /* 0x000fe20000001844 */
[----:B--2---:R-:W-:Y:S01]  /*124a0*/  FFMA.FTZ R2, R216, UR6, -R34 ;  /* 0x00000006d8027c23 */ /* 0x004fe20008010822 */
[----:B------:R-:W-:-:S03]  /*124b0*/  MOV R95, R177 ;  /* 0x000000b1005f7202 */ /* 0x000fc60000000f00 */
[----:B------:R2:W-:Y:S01]  /*124c0*/  MUFU.EX2 R172, R2 ;  /* 0x0000000200ac7308 */ /* 0x0005e20000000800 */
[----:B------:R-:W-:Y:S01]  /*124d0*/  MOV R93, R173 ;  /* 0x000000ad005d7202 */ /* 0x000fe20000000f00 */
[----:B------:R-:W-:Y:S01]  /*124e0*/  IMAD.MOV.U32 R70, RZ, RZ, R146 ;  /* 0x000000ffff467224 */ /* 0x000fe200078e0092 */
[----:B------:R-:W-:Y:S01]  /*124f0*/  MOV R68, R144 ;  /* 0x0000009000447202 */ /* 0x000fe20000000f00 */
[----:B------:R-:W-:Y:S01]  /*12500*/  IMAD.MOV.U32 R173, RZ, RZ, R142 ;  /* 0x000000ffffad7224 */ /* 0x000fe200078e008e */
[----:B------:R-:W-:Y:S01]  /*12510*/  MOV R69, R145 ;  /* 0x0000009100457202 */ /* 0x000fe20000000f00 */
[----:B------:R-:W-:Y:S01]  /*12520*/  IMAD.MOV.U32 R176, RZ, RZ, R3 ;  /* 0x000000ffffb07224 */ /* 0x000fe200078e0003 */
[----:B------:R-:W-:Y:S01]  /*12530*/  MOV R71, R147 ;  /* 0x0000009300477202 */ /* 0x000fe20000000f00 */
[----:B-1----:R-:W-:Y:S01]  /*12540*/  HMMA.16816.F32 R116, R8, R24, R116 ;  /* 0x000000180874723c */ /* 0x002fe20000001874 */
[----:B------:R-:W-:Y:S01]  /*12550*/  MOV R3, R140 ;  /* 0x0000008c00037202 */ /* 0x000fe20000000f00 */
[----:B--2---:R-:W-:Y:S01]  /*12560*/  FFMA.FTZ R2, R208, UR6, -R34 ;  /* 0x00000006d0027c23 */ /* 0x004fe20008010822 */
[----:B------:R-:W-:-:S05]  /*12570*/  MOV R110, R94 ;  /* 0x0000005e006e7202 */ /* 0x000fca0000000f00 */
[----:B------:R-:W-:Y:S01]  /*12580*/  HMMA.16816.F32 R144, R4, R24, R120 ;  /* 0x000000180490723c */ /* 0x000fe20000001878 */
[----:B------:R-:W-:Y:S01]  /*12590*/  MOV R109, R95 ;  /* 0x0000005f006d7202 */ /* 0x000fe20000000f00 */
[----:B------:R1:W-:Y:S01]  /*125a0*/  MUFU.EX2 R24, R2 ;  /* 0x0000000200187308 */ /* 0x0003e20000000800 */
[----:B------:R-:W-:Y:S01]  /*125b0*/  MOV R94, R199 ;  /* 0x000000c7005e7202 */ /* 0x000fe20000000f00 */
[----:B----4-:R-:W-:Y:S02]  /*125c0*/  IMAD.MOV.U32 R208, RZ, RZ, R111 ;  /* 0x000000ffffd07224 */ /* 0x010fe400078e006f */
[----:B------:R-:W-:Y:S02]  /*125d0*/  IMAD.MOV.U32 R95, RZ, RZ, R173 ;  /* 0x000000ffff5f7224 */ /* 0x000fe400078e00ad */
[----:B------:R-:W-:Y:S01]  /*125e0*/  IMAD.MOV.U32 R111, RZ, RZ, R93 ;  /* 0x000000ffff6f7224 */ /* 0x000fe200078e005d */
[----:B------:R-:W-:Y:S01]  /*125f0*/  MOV R93, R77 ;  /* 0x0000004d005d7202 */ /* 0x000fe20000000f00 */
[----:B------:R-:W-:-:S02]  /*12600*/  IMAD.MOV.U32 R77, RZ, RZ, R228 ;  /* 0x000000ffff4d7224 */ /* 0x000fc400078e00e4 */
[----:B-1----:R-:W-:Y:S01]  /*12610*/  FFMA.FTZ R2, R221, UR6, -R28 ;  /* 0x00000006dd027c23 */ /* 0x002fe2000801081c */
[----:B---3--:R-:W-:Y:S01]  /*12620*/  MOV R221, R92 ;  /* 0x0000005c00dd7202 */ /* 0x008fe20000000f00 */
        /* <DEDUP_REMOVED lines=11> */
[----:B------:R-:W-:Y:S02]  /*126e0*/  IMAD.MOV.U32 R198, RZ, RZ, R252 ;  /* 0x000000ffffc67224 */ /* 0x000fe400078e00fc */
[----:B------:R-:W2:Y:S01]  /*126f0*/  LDL.LU R252, [R1+0xa4] ;  /* 0x0000a40001fc7983 */ /* 0x000ea20000300800 */
        /* <DEDUP_REMOVED lines=9> */
[----:B------:R-:W-:-:S02]  /*12790*/  MOV R177, R243 ;  /* 0x000000f300b17202 */ /* 0x000fc40000000f00 */
[----:B------:R-:W-:Y:S02]  /*127a0*/  MOV R243, R143 ;  /* 0x0000008f00f37202 */ /* 0x000fe40000000f00 */
[----:B------:R-:W-:Y:S02]  /*127b0*/  MOV R174, R141 ;  /* 0x0000008d00ae7202 */ /* 0x000fe40000000f00 */
[----:B------:R-:W-:Y:S01]  /*127c0*/  HMMA.16816.F32 R140, R4, R16, R104 ;  /* 0x00000010048c723c */ /* 0x000fe20000001868 */
[----:B------:R-:W-:Y:S01]  /*127d0*/  FFMA.FTZ R0, R139, UR6, -R33 ;  /* 0x000000068b007c23 */ /* 0x000fe20008010821 */
[----:B------:R-:W-:-:S06]  /*127e0*/  MOV R73, R175 ;  /* 0x000000af00497202 */ /* 0x000fcc0000000f00 */
[----:B------:R-:W-:Y:S01]  /*127f0*/  HMMA.16816.F32 R104, R8, R22, R80 ;  /* 0x000000160868723c */ /* 0x000fe20000001850 */
[----:B------:R-:W1:Y:S01]  /*12800*/  LDSM.16.MT88.4 R20, [R229+0xc800] ;  /* 0x00c80000e514783b */ /* 0x000e620000004200 */
[----:B------:R3:W-:Y:S01]  /*12810*/  MUFU.EX2 R175, R0 ;  /* 0x0000000000af7308 */ /* 0x0007e20000000800 */
        /* <DEDUP_REMOVED lines=8> */
[----:B---3--:R-:W-:-:S04]  /*128a0*/  FFMA.FTZ R0, R224, UR6, -R34 ;  /* 0x00000006e0007c23 */ /* 0x008fc80008010822 */
[----:B------:R3:W-:Y:S01]  /*128b0*/  MUFU.EX2 R108, R0 ;  /* 0x00000000006c7308 */ /* 0x0007e20000000800 */
[----:B------:R-:W-:Y:S01]  /*128c0*/  HMMA.16816.F32 R160, R4, R12, R88 ;  /* 0x0000000c04a0723c */ /* 0x000fe20000001858 */
[----:B------:R-:W-:-:S07]  /*128d0*/  FMUL.FTZ R84, R84, R29 ;  /* 0x0000001d54547220 */ /* 0x000fce0000410000 */
[----:B------:R-:W-:Y:S01]  /*128e0*/  HMMA.16816.F32 R124, R4, R26, R124 ;  /* 0x0000001a047c723c */ /* 0x000fe2000000187c */
[----:B---3--:R-:W-:-:S04]  /*128f0*/  FFMA.FTZ R0, R213, UR6, -R34 ;  /* 0x00000006d5007c23 */ /* 0x008fc80008010822 */
[----:B------:R3:W4:Y:S01]  /*12900*/  MUFU.EX2 R4, R0 ;  /* 0x0000000000047308 */ /* 0x0007220000000800 */
[----:B------:R-:W-:Y:S01]  /*12910*/  FMUL.FTZ R85, R85, R29 ;  /* 0x0000001d55557220 */ /* 0x000fe20000410000 */
[-C--:B------:R-:W-:Y:S01]  /*12920*/  FMUL.FTZ R86, R86, R37.reuse ;  /* 0x0000002556567220 */ /* 0x080fe20000410000 */
[----:B------:R-:W-:Y:S01]  /*12930*/  FMUL.FTZ R87, R87, R37 ;  /* 0x0000002557577220 */ /* 0x000fe20000410000 */
[-C--:B------:R-:W-:Y:S01]  /*12940*/  FMUL.FTZ R96, R96, R29.reuse ;  /* 0x0000001d60607220 */ /* 0x080fe20000410000 */
[----:B------:R-:W-:Y:S01]  /*12950*/  FMUL.FTZ R97, R97, R29 ;  /* 0x0000001d61617220 */ /* 0x000fe20000410000 */
[-C--:B------:R-:W-:Y:S01]  /*12960*/  FMUL.FTZ R98, R98, R37.reuse ;  /* 0x0000002562627220 */ /* 0x080fe20000410000 */
[----:B------:R-:W-:Y:S01]  /*12970*/  FMUL.FTZ R99, R99, R37 ;  /* 0x0000002563637220 */ /* 0x000fe20000410000 */
[----:B------:R-:W-:Y:S01]  /*12980*/  FFMA.FTZ R3, R225, UR6, -R32 ;  /* 0x00000006e1037c23 */ /* 0x000fe20008010820 */
[-C--:B------:R-:W-:Y:S01]  /*12990*/  FMUL.FTZ R100, R100, R29.reuse ;  /* 0x0000001d64647220 */ /* 0x080fe20000410000 */
[----:B------:R-:W-:Y:S01]  /*129a0*/  FMUL.FTZ R101, R101, R29 ;  /* 0x0000001d65657220 */ /* 0x000fe20000410000 */
[-C--:B------:R-:W-:Y:S01]  /*129b0*/  FMUL.FTZ R102, R102, R37.reuse ;  /* 0x0000002566667220 */ /* 0x080fe20000410000 */
[----:B------:R-:W-:Y:S01]  /*129c0*/  FMUL.FTZ R103, R103, R37 ;  /* 0x0000002567677220 */ /* 0x000fe20000410000 */
[--C-:B---3--:R-:W-:Y:S01]  /*129d0*/  FFMA.FTZ R0, R226, UR6, -R28.reuse ;  /* 0x00000006e2007c23 */ /* 0x108fe2000801081c */
        /* <DEDUP_REMOVED lines=8> */
[----:B------:R3:W-:Y:S01]  /*12a60*/  MUFU.EX2 R226, R0 ;  /* 0x0000000000e27308 */ /* 0x0007e20000000800 */
[----:B------:R-:W-:Y:S01]  /*12a70*/  MOV R199, R174 ;  /* 0x000000ae00c77202 */ /* 0x000fe20000000f00 */
[C---:B------:R-:W-:Y:S02]  /*12a80*/  HMMA.16816.F32 R88, R8.reuse, R12, R84 ;  /* 0x0000000c0858723c */ /* 0x040fe40000001854 */
[----:B------:R1:W-:Y:S06]  /*12a90*/  MUFU.EX2 R174, R3 ;  /* 0x0000000300ae7308 */ /* 0x0003ec0000000800 */
[----:B------:R-:W-:Y:S01]  /*12aa0*/  HMMA.16816.F32 R96, R8, R14, R96 ;  /* 0x0000000e0860723c */ /* 0x000fe20000001860 */
[----:B------:R-:W1:Y:S01]  /*12ab0*/  LDSM.16.MT88.4 R12, [R132+0xc800] ;  /* 0x00c80000840c783b */ /* 0x000e620000004200 */
[----:B---3--:R-:W-:Y:S01]  /*12ac0*/  FFMA.FTZ R0, R212, UR6, -R28 ;  /* 0x00000006d4007c23 */ /* 0x008fe2000801081c */
[----:B----4-:R-:W-:-:S02]  /*12ad0*/  MOV R212, R4 ;  /* 0x0000000400d47202 */ /* 0x010fc40000000f00 */
[----:B-1----:R-:W-:-:S03]  /*12ae0*/  MOV R3, R108 ;  /* 0x0000006c00037202 */ /* 0x002fc60000000f00 */
[----:B------:R-:W-:Y:S01]  /*12af0*/  HMMA.16816.F32 R100, R8, R16, R100 ;  /* 0x000000100864723c */ /* 0x000fe20000001864 */
[----:B------:R1:W-:Y:S01]  /*12b00*/  MUFU.EX2 R213, R0 ;  /* 0x0000000000d57308 */ /* 0x0003e20000000800 */
[----:B------:R-:W-:-:S06]  /*12b10*/  MOV R121, R92 ;  /* 0x0000005c00797202 */ /* 0x000fcc0000000f00 */
[----:B------:R-:W-:Y:S01]  /*12b20*/  HMMA.16816.F32 R112, R8, R18, R112 ;  /* 0x000000120870723c */ /* 0x000fe20000001870 */
[----:B------:R-:W3:Y:S01]  /*12b30*/  LDSM.16.MT88.4 R16, [R35+0x800] ;  /* 0x000800002310783b */ /* 0x000ee20000004200 */
[----:B------:R-:W-:Y:S01]  /*12b40*/  MOV R122, R93 ;  /* 0x0000005d007a7202 */ /* 0x000fe20000000f00 */
[----:B-1----:R-:W-:-:S05]  /*12b50*/  FFMA.FTZ R0, R227, UR6, -R32 ;  /* 0x00000006e3007c23 */ /* 0x002fca0008010820 */
[----:B------:R-:W-:Y:S01]  /*12b60*/  HMMA.16816.F32 R128, R8, R26, R128 ;  /* 0x0000001a0880723c */ /* 0x000fe20000001880 */
[----:B------:R-:W-:Y:S02]  /*12b70*/  F2FP.F16.F32.PACK_AB R8, R208, R221 ;  /* 0x000000ddd008723e */ /* 0x000fe400000000ff */
[----:B------:R-:W-:Y:S02]  /*12b80*/  F2FP.F16.F32.PACK_AB R9, R172, R3 ;  /* 0x00000003ac09723e */ /* 0x000fe400000000ff */
[----:B------:R-:W-:Y:S02]  /*12b90*/  F2FP.F16.F32.PACK_AB R10, R75, R175 ;  /* 0x000000af4b0a723e */ /* 0x000fe400000000ff */
[----:B------:R-:W-:Y:S01]  /*12ba0*/  F2FP.F16.F32.PACK_AB R11, R24, R212 ;  /* 0x000000d4180b723e */ /* 0x000fe200000000ff */
[----:B------:R1:W-:Y:S01]  /*12bb0*/  MUFU.EX2 R228, R0 ;  /* 0x0000000000e47308 */ /* 0x0003e20000000800 */
[----:B------:R-:W-:Y:S01]  /*12bc0*/  MOV R92, R94 ;  /* 0x0000005e005c7202 */ /* 0x000fe20000000f00 */
[----:B------:R-:W-:Y:S01]  /*12bd0*/  IMAD.MOV.U32 R94, RZ, RZ, R76 ;  /* 0x000000ffff5e7224 */ /* 0x000fe200078e004c */
[----:B------:R-:W-:Y:S01]  /*12be0*/  MOV R93, R95 ;  /* 0x0000005f005d7202 */ /* 0x000fe20000000f00 */
[----:B------:R-:W-:Y:S01]  /*12bf0*/  IMAD.MOV.U32 R227, RZ, RZ, R79 ;  /* 0x000000ffffe37224 */ /* 0x000fe200078e004f */
[----:B------:R-:W-:Y:S01]  /*12c00*/  MOV R95, R77 ;  /* 0x0000004d005f7202 */ /* 0x000fe20000000f00 */
[----:B------:R4:W-:Y:S01]  /*12c10*/  MUFU.EX2 R173, R2 ;  /* 0x0000000200ad7308 */ /* 0x0009e20000000800 */
[----:B-1----:R-:W-:Y:S01]  /*12c20*/  FFMA.FTZ R0, R210, UR6, -R32 ;  /* 0x00000006d2007c23 */ /* 0x002fe20008010820 */
[----:B------:R-:W-:-:S02]  /*12c30*/  MOV R210, R78 ;  /* 0x0000004e00d27202 */ /* 0x000fc40000000f00 */
[----:B------:R-:W-:Y:S01]  /*12c40*/  HMMA.16816.F32 R76, R8, R22, R248 ;  /* 0x00000016084c723c */ /* 0x000fe200000018f8 */
[----:B------:R-:W-:Y:S02]  /*12c50*/  MOV R250, R24 ;  /* 0x0000001800fa7202 */ /* 0x000fe40000000f00 */
[----:B------:R-:W1:Y:S01]  /*12c60*/  LDSM.16.MT88.4 R24, [R229+0xe800] ;  /* 0x00e80000e518783b */ /* 0x000e620000004200 */
[----:B----4-:R-:W-:-:S04]  /*12c70*/  FFMA.FTZ R2, R209, UR6, -R28 ;  /* 0x00000006d1027c23 */ /* 0x010fc8000801081c */
[----:B------:R4:W-:Y:S04]  /*12c80*/  MUFU.EX2 R4, R2 ;  /* 0x0000000200047308 */ /* 0x0009e80000000800 */
[----:B------:R-:W3:Y:S01]  /*12c90*/  MUFU.EX2 R0, R0 ;  /* 0x0000000000007308 */ /* 0x000ee20000000800 */
[----:B----4-:R-:W-:-:S04]  /*12ca0*/  FFMA.FTZ R2, R217, UR6, -R32 ;  /* 0x00000006d9027c23 */ /* 0x010fc80008010820 */
[----:B------:R-:W4:Y:S01]  /*12cb0*/  MUFU.EX2 R225, R2 ;  /* 0x0000000200e17308 */ /* 0x000f220000000800 */
[----:B---3--:R-:W-:Y:S01]  /*12cc0*/  IMAD.MOV.U32 R251, RZ, RZ, R0 ;  /* 0x000000fffffb7224 */ /* 0x008fe200078e0000 */
[----:B------:R-:W-:Y:S01]  /*12cd0*/  MOV R224, R72 ;  /* 0x0000004800e07202 */ /* 0x000fe20000000f00 */
[----:B------:R-:W-:Y:S01]  /*12ce0*/  IMAD.MOV.U32 R249, RZ, RZ, R74 ;  /* 0x000000fffff97224 */ /* 0x000fe200078e004a */
[----:B------:R-:W-:Y:S02]  /*12cf0*/  MOV R138, R73 ;  /* 0x00000049008a7202 */ /* 0x000fe40000000f00 */
[----:B------:R-:W-:Y:S02]  /*12d00*/  MOV R248, R75 ;  /* 0x0000004b00f87202 */ /* 0x000fe40000000f00 */
[----:B------:R-:W-:Y:S01]  /*12d10*/  HMMA.16816.F32 R72, R8, R12, R244 ;  /* 0x0000000c0848723c */ /* 0x000fe200000018f4 */
[----:B------:R-:W-:Y:S02]  /*12d20*/  MOV R247, R92 ;  /* 0x0000005c00f77202 */ /* 0x000fe40000000f00 */
[----:B----4-:R-:W-:-:S02]  /*12d30*/  F2FP.F16.F32.PACK_AB R7, R0, R225 ;  /* 0x000000e10007723e */ /* 0x010fc400000000ff */
[----:B------:R-:W-:Y:S02]  /*12d40*/  MOV R0, R71 ;  /* 0x0000004700007202 */ /* 0x000fe40000000f00 */
[----:B------:R-:W-:Y:S02]  /*12d50*/  MOV R2, R4 ;  /* 0x0000000400027202 */ /* 0x000fe40000000f00 */
[----:B------:R-:W-:Y:S01]  /*12d60*/  MOV R245, R94 ;  /* 0x0000005e00f57202 */ /* 0x000fe20000000f00 */
[----:B------:R-:W-:Y:S01]  /*12d70*/  FFMA.FTZ R0, R0, UR6, -R33 ;  /* 0x0000000600007c23 */ /* 0x000fe20008010821 */
[----:B------:R-:W-:Y:S01]  /*12d80*/  MOV R216, R68 ;  /* 0x0000004400d87202 */ /* 0x000fe20000000f00 */
[----:B------:R-:W-:Y:S01]  /*12d90*/  IMAD.MOV.U32 R217, RZ, RZ, R70 ;  /* 0x000000ffffd97224 */ /* 0x000fe200078e0046 */
[----:B------:R-:W-:Y:S02]  /*12da0*/  MOV R209, R69 ;  /* 0x0000004500d17202 */ /* 0x000fe40000000f00 */
[----:B------:R-:W-:Y:S01]  /*12db0*/  MOV R246, R93 ;  /* 0x0000005d00f67202 */ /* 0x000fe20000000f00 */
[----:B------:R-:W-:Y:S01]  /*12dc0*/  HMMA.16816.F32 R68, R8, R18, R188 ;  /* 0x000000120844723c */ /* 0x000fe200000018bc */
[----:B------:R-:W-:-:S02]  /*12dd0*/  F2FP.F16.F32.PACK_AB R4, R173, R226 ;  /* 0x000000e2ad04723e */ /* 0x000fc400000000ff */
[----:B------:R-:W-:Y:S02]  /*12de0*/  F2FP.F16.F32.PACK_AB R5, R174, R228 ;  /* 0x000000e4ae05723e */ /* 0x000fe400000000ff */
[----:B------:R-:W-:Y:S02]  /*12df0*/  F2FP.F16.F32.PACK_AB R6, R2, R213 ;  /* 0x000000d50206723e */ /* 0x000fe400000000ff */
[----:B------:R-:W-:Y:S02]  /*12e00*/  MOV R188, R245 ;  /* 0x000000f500bc7202 */ /* 0x000fe40000000f00 */
[----:B------:R-:W-:Y:S02]  /*12e10*/  MOV R190, R247 ;  /* 0x000000f700be7202 */ /* 0x000fe40000000f00 */
[----:B------:R-:W-:Y:S01]  /*12e20*/  MOV R245, R2 ;  /* 0x0000000200f57202 */ /* 0x000fe20000000f00 */
[----:B------:R3:W-:Y:S01]  /*12e30*/  MUFU.EX2 R247, R0 ;  /* 0x0000000000f77308 */ /* 0x0007e20000000800 */
[----:B------:R-:W-:Y:S01]  /*12e40*/  IMAD.MOV.U32 R189, RZ, RZ, R246 ;  /* 0x000000ffffbd7224 */ /* 0x000fe200078e00f6 */
[----:B------:R-:W-:Y:S01]  /*12e50*/  MOV R244, R250 ;  /* 0x000000fa00f47202 */ /* 0x000fe20000000f00 */
[----:B------:R-:W-:Y:S01]  /*12e60*/  IMAD.MOV.U32 R246, RZ, RZ, R249 ;  /* 0x000000fffff67224 */ /* 0x000fe200078e00f9 */
[----:B------:R-:W-:Y:S01]  /*12e70*/  MOV R191, R248 ;  /* 0x000000f800bf7202 */ /* 0x000fe20000000f00 */
[----:B------:R-:W-:Y:S01]  /*12e80*/  IMAD.MOV.U32 R250, RZ, RZ, R210 ;  /* 0x000000fffffa7224 */ /* 0x000fe200078e00d2 */
[----:B------:R-:W-:Y:S01]  /*12e90*/  MOV R210, R198 ;  /* 0x000000c600d27202 */ /* 0x000fe20000000f00 */
[----:B-1----:R-:W-:Y:S01]  /*12ea0*/  HMMA.16816.F32 R168, R8, R24, R168 ;  /* 0x0000001808a8723c */ /* 0x002fe200000018a8 */
[----:B---3--:R-:W-:-:S07]  /*12eb0*/  FFMA.FTZ R0, R223, UR6, -R33 ;  /* 0x00000006df007c23 */ /* 0x008fce0008010821 */
[----:B------:R-:W-:Y:S01]  /*12ec0*/  HMMA.16816.F32 R84, R4, R24, R156 ;  /* 0x000000180454723c */ /* 0x000fe2000000189c */
[----:B------:R-:W-:Y:S01]  /*12ed0*/  IMAD.MOV.U32 R25, RZ, RZ, R189 ;  /* 0x000000ffff197224 */ /* 0x000fe200078e00bd */
[----:B------:R1:W-:Y:S01]  /*12ee0*/  MUFU.EX2 R249, R0 ;  /* 0x0000000000f97308 */ /* 0x0003e20000000800 */
[----:B------:R-:W-:Y:S01]  /*12ef0*/  IMAD.MOV.U32 R189, RZ, RZ, R245 ;  /* 0x000000ffffbd7224 */ /* 0x000fe200078e00f5 */
[----:B------:R-:W-:Y:S01]  /*12f00*/  MOV R245, R210 ;  /* 0x000000d200f57202 */ /* 0x000fe20000000f00 */
[----:B-1----:R-:W-:Y:S01]  /*12f10*/  FFMA.FTZ R0, R188, UR6, -R34 ;  /* 0x00000006bc007c23 */ /* 0x002fe20008010822 */
[----:B------:R-:W-:Y:S02]  /*12f20*/  MOV R188, R190 ;  /* 0x000000be00bc7202 */ /* 0x000fe40000000f00 */
[----:B------:R-:W-:Y:S02]  /*12f30*/  MOV R190, R244 ;  /* 0x000000f400be7202 */ /* 0x000fe40000000f00 */
[----:B------:R-:W-:Y:S01]  /*12f40*/  MOV R244, R250 ;  /* 0x000000fa00f47202 */ /* 0x000fe20000000f00 */
[----:B------:R-:W-:-:S02]  /*12f50*/  IMAD.MOV.U32 R211, RZ, RZ, R95 ;  /* 0x000000ffffd37224 */ /* 0x000fc400078e005f */
[----:B------:R-:W-:Y:S01]  /*12f60*/  IMAD.MOV.U32 R139, RZ, RZ, R111 ;  /* 0x000000ffff8b7224 */ /* 0x000fe200078e006f */
[----:B------:R-:W-:Y:S01]  /*12f70*/  HMMA.16816.F32 R92, R4, R26, R164 ;  /* 0x0000001a045c723c */ /* 0x000fe200000018a4 */
[----:B------:R-:W-:Y:S01]  /*12f80*/  MOV R198, R236 ;  /* 0x000000ec00c67202 */ /* 0x000fe20000000f00 */
[----:B------:R-:W-:Y:S01]  /*12f90*/  IMAD.MOV.U32 R210, RZ, RZ, R231 ;  /* 0x000000ffffd27224 */ /* 0x000fe200078e00e7 */
[----:B------:R-:W3:Y:S04]  /*12fa0*/  LDL.LU R236, [R1+0xa0] ;  /* 0x0000a00001ec7983 */ /* 0x000ee80000300800 */
[----:B------:R-:W4:Y:S01]  /*12fb0*/  LDL.LU R231, [R1+0x9c] ;  /* 0x00009c0001e77983 */ /* 0x000f220000300800 */
[----:B--2---:R-:W-:-:S04]  /*12fc0*/  FFMA.FTZ R2, R252, UR6, -R33 ;  /* 0x00000006fc027c23 */ /* 0x004fc80008010821 */
[----:B------:R1:W-:Y:S02]  /*12fd0*/  MUFU.EX2 R248, R2 ;  /* 0x0000000200f87308 */ /* 0x0003e40000000800 */
[----:B-1----:R-:W-:-:S04]  /*12fe0*/  FFMA.FTZ R2, R222, UR6, -R33 ;  /* 0x00000006de027c23 */ /* 0x002fc80008010821 */
[----:B------:R1:W-:Y:S02]  /*12ff0*/  MUFU.EX2 R250, R2 ;  /* 0x0000000200fa7308 */ /* 0x0003e40000000800 */
[----:B-1----:R-:W-:Y:S01]  /*13000*/  FFMA.FTZ R2, R25, UR6, -R34 ;  /* 0x0000000619027c23 */ /* 0x002fe20008010822 */
[----:B------:R-:W-:Y:S02]  /*13010*/  MOV R25, R188 ;  /* 0x000000bc00197202 */ /* 0x000fe40000000f00 */
[----:B------:R-:W-:Y:S01]  /*13020*/  MOV R188, R244 ;  /* 0x000000f400bc7202 */ /* 0x000fe20000000f00 */
[----:B------:R-:W-:Y:S01]  /*13030*/  IMAD.MOV.U32 R244, RZ, RZ, R245 ;  /* 0x000000fffff47224 */ /* 0x000fe200078e00f5 */
[----:B------:R-:W-:Y:S02]  /*13040*/  MOV R245, R243 ;  /* 0x000000f300f57202 */ /* 0x000fe40000000f00 */
[----:B------:R1:W-:Y:S01]  /*13050*/  MUFU.EX2 R243, R0 ;  /* 0x0000000000f37308 */ /* 0x0003e20000000800 */
[----:B------:R-:W-:-:S02]  /*13060*/  MOV R24, R188 ;  /* 0x000000bc00187202 */ /* 0x000fc40000000f00 */
[----:B------:R-:W-:Y:S01]  /*13070*/  MOV R188, R245 ;  /* 0x000000f500bc7202 */ /* 0x000fe20000000f00 */
[----:B-1----:R-:W-:Y:S01]  /*13080*/  FFMA.FTZ R0, R25, UR6, -R34 ;  /* 0x0000000619007c23 */ /* 0x002fe20008010822 */
[----:B------:R-:W-:Y:S02]  /*13090*/  IMAD.MOV.U32 R25, RZ, RZ, R244 ;  /* 0x000000ffff197224 */ /* 0x000fe400078e00f4 */
[----:B------:R1:W-:Y:S04]  /*130a0*/  MUFU.EX2 R244, R2 ;  /* 0x0000000200f47308 */ /* 0x0003e80000000800 */
[----:B------:R2:W-:Y:S01]  /*130b0*/  MUFU.EX2 R245, R0 ;  /* 0x0000000000f57308 */ /* 0x0005e20000000800 */
[----:B------:R-:W-:Y:S01]  /*130c0*/  MOV R167, R25 ;  /* 0x0000001900a77202 */ /* 0x000fe20000000f00 */
[----:B------:R-:W-:Y:S01]  /*130d0*/  IMAD.MOV.U32 R25, RZ, RZ, R189 ;  /* 0x000000ffff197224 */ /* 0x000fe200078e00bd */
[----:B------:R-:W-:Y:S01]  /*130e0*/  MOV R189, R191 ;  /* 0x000000bf00bd7202 */ /* 0x000fe20000000f00 */
[----:B-1----:R-:W-:Y:S01]  /*130f0*/  FFMA.FTZ R2, R39, UR6, -R34 ;  /* 0x0000000627027c23 */ /* 0x002fe20008010822 */
[----:B--2---:R-:W-:-:S03]  /*13100*/  FFMA.FTZ R0, R246, UR6, -R28 ;  /* 0x00000006f6007c23 */ /* 0x004fc6000801081c */
[----:B------:R1:W-:Y:S01]  /*13110*/  MUFU.EX2 R246, R2 ;  /* 0x0000000200f67308 */ /* 0x0003e20000000800 */
[----:B------:R-:W-:Y:S01]  /*13120*/  IMAD.MOV.U32 R191, RZ, RZ, R213 ;  /* 0x000000ffffbf7224 */ /* 0x000fe200078e00d5 */
[----:B------:R-:W-:Y:S01]  /*13130*/  MOV R213, R139 ;  /* 0x0000008b00d57202 */ /* 0x000fe20000000f00 */
[----:B------:R-:W-:Y:S02]  /*13140*/  IMAD.MOV.U32 R139, RZ, RZ, R235 ;  /* 0x000000ffff8b7224 */ /* 0x000fe400078e00eb */
[--C-:B-1----:R-:W-:Y:S02]  /*13150*/  FFMA.FTZ R2, R227, UR6, -R28.reuse ;  /* 0x00000006e3027c23 */ /* 0x102fe4000801081c */
[----:B------:R1:W-:Y:S02]  /*13160*/  MUFU.EX2 R227, R0 ;  /* 0x0000000000e37308 */ /* 0x0003e40000000800 */
[----:B-1----:R-:W-:Y:S01]  /*13170*/  FFMA.FTZ R0, R24, UR6, -R28 ;  /* 0x0000000618007c23 */ /* 0x002fe2000801081c */
[----:B------:R-:W-:-:S02]  /*13180*/  MOV R24, R188 ;  /* 0x000000bc00187202 */ /* 0x000fc40000000f00 */
[----:B------:R-:W-:Y:S01]  /*13190*/  MOV R188, R190 ;  /* 0x000000be00bc7202 */ /* 0x000fe20000000f00 */
[----:B------:R1:W-:Y:S01]  /*131a0*/  MUFU.EX2 R235, R0 ;  /* 0x0000000000eb7308 */ /* 0x0003e20000000800 */
[----:B------:R-:W-:Y:S02]  /*131b0*/  MOV R190, R225 ;  /* 0x000000e100be7202 */ /* 0x000fe40000000f00 */
[----:B------:R-:W-:Y:S02]  /*131c0*/  MOV R225, R224 ;  /* 0x000000e000e17202 */ /* 0x000fe40000000f00 */
[----:B------:R-:W-:Y:S02]  /*131d0*/  MOV R224, R234 ;  /* 0x000000ea00e07202 */ /* 0x000fe40000000f00 */
[----:B------:R2:W3:Y:S01]  /*131e0*/  MUFU.EX2 R234, R2 ;  /* 0x0000000200ea7308 */ /* 0x0004e20000000800 */
[----:B-1----:R-:W-:Y:S01]  /*131f0*/  FFMA.FTZ R0, R167, UR6, -R32 ;  /* 0x00000006a7007c23 */ /* 0x002fe20008010820 */
[----:B------:R-:W-:Y:S01]  /*13200*/  MOV R167, R25 ;  /* 0x0000001900a77202 */ /* 0x000fe20000000f00 */
[----:B------:R-:W-:Y:S01]  /*13210*/  IMAD.MOV.U32 R25, RZ, RZ, R189 ;  /* 0x000000ffff197224 */ /* 0x000fe200078e00bd */
[----:B------:R-:W-:Y:S01]  /*13220*/  MOV R189, R191 ;  /* 0x000000bf00bd7202 */ /* 0x000fe20000000f00 */
[----:B------:R-:W-:Y:S01]  /*13230*/  IMAD.MOV.U32 R191, RZ, RZ, R225 ;  /* 0x000000ffffbf7224 */ /* 0x000fe200078e00e1 */
[----:B------:R-:W-:Y:S01]  /*13240*/  MOV R225, R213 ;  /* 0x000000d500e17202 */ /* 0x000fe20000000f00 */
[----:B--2---:R-:W-:Y:S01]  /*13250*/  FFMA.FTZ R2, R215, UR6, -R28 ;  /* 0x00000006d7027c23 */ /* 0x004fe2000801081c */
[----:B------:R-:W-:-:S02]  /*13260*/  MOV R213, R224 ;  /* 0x000000e000d57202 */ /* 0x000fc40000000f00 */
[----:B------:R-:W-:Y:S02]  /*13270*/  MOV R224, R242 ;  /* 0x000000f200e07202 */ /* 0x000fe40000000f00 */
[----:B------:R1:W-:Y:S02]  /*13280*/  MUFU.EX2 R242, R2 ;  /* 0x0000000200f27308 */ /* 0x0003e40000000800 */
[----:B-1----:R-:W-:Y:S02]  /*13290*/  FFMA.FTZ R2, R138, UR6, -R32 ;  /* 0x000000068a027c23 */ /* 0x002fe40008010820 */
[----:B------:R-:W2:Y:S01]  /*132a0*/  LDL.LU R138, [R1+0x60] ;  /* 0x00006000018a7983 */ /* 0x000ea20000300800 */
[C---:B------:R-:W-:Y:S08]  /*132b0*/  HMMA.16816.F32 R60, R4.reuse, R12, R60 ;  /* 0x0000000c043c723c */ /* 0x040ff0000000183c */
[-C--:B------:R-:W-:Y:S08]  /*132c0*/  HMMA.16816.F32 R56, R4, R14.reuse, R56 ;  /* 0x0000000e0438723c */ /* 0x080ff00000001838 */
[----:B------:R-:W-:Y:S01]  /*132d0*/  HMMA.16816.F32 R52, R8, R14, R52 ;  /* 0x0000000e0834723c */ /* 0x000fe20000001834 */
[----:B------:R-:W1:Y:S01]  /*132e0*/  LDSM.16.MT88.4 R12, [R137+0x800] ;  /* 0x00080000890c783b */ /* 0x000e620000004200 */
[----:B------:R-:W-:-:S06]  /*132f0*/  IMAD.MOV.U32 R120, RZ, RZ, R109 ;  /* 0x000000ffff787224 */ /* 0x000fcc00078e006d */
[-C--:B------:R-:W-:Y:S08]  /*13300*/  HMMA.16816.F32 R40, R8, R20.reuse, R40 ;  /* 0x000000140828723c */ /* 0x080ff00000001828 */
[C---:B------:R-:W-:Y:S08]  /*13310*/  HMMA.16816.F32 R44, R4.reuse, R20, R44 ;  /* 0x00000014042c723c */ /* 0x040ff0000000182c */
[----:B------:R-:W-:Y:S01]  /*13320*/  HMMA.16816.F32 R80, R4, R22, R120 ;  /* 0x000000160450723c */ /* 0x000fe20000001878 */
[----:B------:R-:W3:Y:S07]  /*13330*/  LDSM.16.MT88.4 R20, [R132+0xe800] ;  /* 0x00e800008414783b */ /* 0x000eee0000004200 */
[-C--:B-1----:R-:W-:Y:S08]  /*13340*/  HMMA.16816.F32 R64, R8, R12.reuse, R64 ;  /* 0x0000000c0840723c */ /* 0x082ff00000001840 */
[C---:B------:R-:W-:Y:S08]  /*13350*/  HMMA.16816.F32 R192, R4.reuse, R12, R192 ;  /* 0x0000000c04c0723c */ /* 0x040ff000000018c0 */
[-C--:B------:R-:W-:Y:S08]  /*13360*/  HMMA.16816.F32 R200, R4, R14.reuse, R200 ;  /* 0x0000000e04c8723c */ /* 0x080ff000000018c8 */
[C---:B------:R-:W-:Y:S01]  /*13370*/  HMMA.16816.F32 R204, R8.reuse, R14, R204 ;  /* 0x0000000e08cc723c */ /* 0x040fe200000018cc */
[----:B------:R-:W1:Y:S07]  /*13380*/  LDSM.16.MT88.4 R12, [R137+0x2800] ;  /* 0x00280000890c783b */ /* 0x000e6e0000004200 */
[----:B------:R-:W-:Y:S01]  /*13390*/  HMMA.16816.F32 R48, R8, R16, R48 ;  /* 0x000000100830723c */ /* 0x000fe20000001830 */
[----:B------:R-:W-:-:S07]  /*133a0*/  MOV R220, R110 ;  /* 0x0000006e00dc7202 */ /* 0x000fce0000000f00 */
[C---:B------:R-:W-:Y:S08]  /*133b0*/  HMMA.16816.F32 R180, R4.reuse, R16, R180 ;  /* 0x0000001004b4723c */ /* 0x040ff000000018b4 */
[----:B------:R-:W-:Y:S01]  /*133c0*/  HMMA.16816.F32 R184, R4, R18, R184 ;  /* 0x0000001204b8723c */ /* 0x000fe200000018b8 */
[----:B------:R-:W4:Y:S01]  /*133d0*/  LDSM.16.MT88.4 R16, [R35+0x2800] ;  /* 0x002800002310783b */ /* 0x000f220000004200 */
[----:B------:R-:W-:-:S06]  /*133e0*/  MOV R166, R24 ;  /* 0x0000001800a67202 */ /* 0x000fcc0000000f00 */
[----:B---3--:R-:W-:Y:S01]  /*133f0*/  HMMA.16816.F32 R108, R4, R20, R160 ;  /* 0x00000014046c723c */ /* 0x008fe200000018a0 */
[----:B------:R-:W-:-:S07]  /*13400*/  MOV R24, R188 ;  /* 0x000000bc00187202 */ /* 0x000fce0000000f00 */
[C---:B------:R-:W-:Y:S08]  /*13410*/  HMMA.16816.F32 R120, R4.reuse, R22, R152 ;  /* 0x000000160478723c */ /* 0x040ff00000001898 */
[----:B-1----:R-:W-:Y:S01]  /*13420*/  HMMA.16816.F32 R156, R4, R12, R144 ;  /* 0x0000000c049c723c */ /* 0x002fe20000001890 */
[----:B------:R-:W-:-:S07]  /*13430*/  MOV R188, R190 ;  /* 0x000000be00bc7202 */ /* 0x000fce0000000f00 */
[C---:B------:R-:W-:Y:S08]  /*13440*/  HMMA.16816.F32 R144, R8.reuse, R20, R88 ;  /* 0x000000140890723c */ /* 0x040ff00000001858 */
[----:B------:R-:W-:Y:S01]  /*13450*/  HMMA.16816.F32 R96, R8, R22, R96 ;  /* 0x000000160860723c */ /* 0x000fe20000001860 */
[----:B------:R-:W1:Y:S01]  /*13460*/  LDSM.16.MT88.4 R20, [R229+0xd000] ;  /* 0x00d00000e514783b */ /* 0x000e620000004200 */
[----:B------:R-:W-:Y:S01]  /*13470*/  MOV R190, R3 ;  /* 0x0000000300be7202 */ /* 0x000fe20000000f00 */
[----:B------:R-:W-:Y:S01]  /*13480*/  IMAD.MOV.U32 R164, RZ, RZ, R166 ;  /* 0x000000ffffa47224 */ /* 0x000fe200078e00a6 */
[----:B------:R-:W-:-:S02]  /*13490*/  MOV R165, R167 ;  /* 0x000000a700a57202 */ /* 0x000fc40000000f00 */
[----:B------:R-:W-:Y:S01]  /*134a0*/  MOV R166, R24 ;  /* 0x0000001800a67202 */ /* 0x000fe20000000f00 */
[----:B------:R-:W-:Y:S01]  /*134b0*/  IMAD.MOV.U32 R24, RZ, RZ, R188 ;  /* 0x000000ffff187224 */ /* 0x000fe200078e00bc */
[----:B------:R-:W-:Y:S01]  /*134c0*/  MOV R167, R25 ;  /* 0x0000001900a77202 */ /* 0x000fe20000000f00 */
[----:B------:R-:W-:Y:S01]  /*134d0*/  FFMA.FTZ R3, R139, UR6, -R32 ;  /* 0x000000068b037c23 */ /* 0x000fe20008010820 */
[----:B------:R-:W-:Y:S02]  /*134e0*/  MOV R25, R189 ;  /* 0x000000bd00197202 */ /* 0x000fe40000000f00 */
[----:B------:R-:W-:Y:S01]  /*134f0*/  MOV R188, R190 ;  /* 0x000000be00bc7202 */ /* 0x000fe20000000f00 */
[----:B------:R-:W-:Y:S01]  /*13500*/  IMAD.MOV.U32 R190, RZ, RZ, R225 ;  /* 0x000000ffffbe7224 */ /* 0x000fe200078e00e1 */
[----:B------:R3:W-:Y:S01]  /*13510*/  MUFU.EX2 R139, R0 ;  /* 0x00000000008b7308 */ /* 0x0007e20000000800 */
[----:B------:R-:W-:Y:S02]  /*13520*/  MOV R189, R191 ;  /* 0x000000bf00bd7202 */ /* 0x000fe40000000f00 */
[----:B------:R-:W-:-:S02]  /*13530*/  MOV R191, R212 ;  /* 0x000000d400bf7202 */ /* 0x000fc40000000f00 */
[----:B------:R-:W-:Y:S01]  /*13540*/  MOV R162, R25 ;  /* 0x0000001900a27202 */ /* 0x000fe20000000f00 */
[----:B------:R-:W-:Y:S01]  /*13550*/  IMAD.MOV.U32 R25, RZ, RZ, R190 ;  /* 0x000000ffff197224 */ /* 0x000fe200078e00be */
[----:B------:R-:W-:Y:S01]  /*13560*/  MOV R212, R213 ;  /* 0x000000d500d47202 */ /* 0x000fe20000000f00 */
[----:B------:R-:W-:Y:S01]  /*13570*/  MUFU.EX2 R225, R2 ;  /* 0x0000000200e17308 */ /* 0x000fe20000000800 */
[----:B------:R-:W-:Y:S02]  /*13580*/  MOV R213, R224 ;  /* 0x000000e000d57202 */ /* 0x000fe40000000f00 */
[----:B------:R-:W-:Y:S01]  /*13590*/  MOV R190, R226 ;  /* 0x000000e200be7202 */ /* 0x000fe20000000f00 */
[----:B---3--:R-:W-:Y:S01]  /*135a0*/  FFMA.FTZ R0, R233, UR6, -R32 ;  /* 0x00000006e9007c23 */ /* 0x008fe20008010820 */
[----:B------:R-:W3:Y:S04]  /*135b0*/  MUFU.EX2 R224, R3 ;  /* 0x0000000300e07308 */ /* 0x000ee80000000800 */
[----:B------:R-:W1:Y:S01]  /*135c0*/  MUFU.EX2 R226, R0 ;  /* 0x0000000000e27308 */ /* 0x000e620000000800 */
[----:B----4-:R-:W-:Y:S01]  /*135d0*/  HMMA.16816.F32 R140, R4, R16, R140 ;  /* 0x00000010048c723c */ /* 0x010fe2000000188c */
[----:B------:R-:W-:Y:S01]  /*135e0*/  IMAD.MOV.U32 R161, RZ, RZ, R24 ;  /* 0x000000ffffa17224 */ /* 0x000fe200078e0018 */
[----:B------:R-:W-:-:S02]  /*135f0*/  MOV R24, R188 ;  /* 0x000000bc00187202 */ /* 0x000fc40000000f00 */
[----:B------:R-:W-:-:S04]  /*13600*/  MOV R163, R189 ;  /* 0x000000bd00a37202 */ /* 0x000fc80000000f00 */
[----:B------:R-:W-:Y:S01]  /*13610*/  HMMA.16816.F32 R148, R4, R18, R148 ;  /* 0x000000120494723c */ /* 0x000fe20000001894 */
[----:B------:R-:W-:Y:S01]  /*13620*/  MOV R188, R191 ;  /* 0x000000bf00bc7202 */ /* 0x000fe20000000f00 */
[----:B------:R-:W-:Y:S01]  /*13630*/  IMAD.MOV.U32 R191, RZ, RZ, R220 ;  /* 0x000000ffffbf7224 */ /* 0x000fe200078e00dc */
[----:B------:R-:W-:-:S05]  /*13640*/  MOV R160, R167 ;  /* 0x000000a700a07202 */ /* 0x000fca0000000f00 */
[----:B------:R-:W-:Y:S01]  /*13650*/  HMMA.16816.F32 R124, R4, R14, R124 ;  /* 0x0000000e047c723c */ /* 0x000fe2000000187c */
[----:B------:R-:W-:Y:S02]  /*13660*/  F2FP.F16.F32.PACK_AB R4, R234, R227 ;  /* 0x000000e3ea04723e */ /* 0x000fe400000000ff */
[----:B---3--:R-:W-:Y:S02]  /*13670*/  F2FP.F16.F32.PACK_AB R5, R224, R139 ;  /* 0x0000008be005723e */ /* 0x008fe400000000ff */
[----:B------:R-:W-:Y:S02]  /*13680*/  F2FP.F16.F32.PACK_AB R6, R242, R235 ;  /* 0x000000ebf206723e */ /* 0x000fe400000000ff */
[----:B-1----:R-:W-:Y:S01]  /*13690*/  F2FP.F16.F32.PACK_AB R7, R226, R225 ;  /* 0x000000e1e207723e */ /* 0x002fe200000000ff */
[----:B------:R-:W-:Y:S01]  /*136a0*/  HMMA.16816.F32 R152, R8, R26, R104 ;  /* 0x0000001a0898723c */ /* 0x000fe20000001868 */
[----:B------:R-:W-:Y:S02]  /*136b0*/  MOV R107, R166 ;  /* 0x000000a6006b7202 */ /* 0x000fe40000000f00 */
[----:B------:R-:W-:-:S05]  /*136c0*/  MOV R189, R221 ;  /* 0x000000dd00bd7202 */ /* 0x000fca0000000f00 */
[----:B------:R-:W-:Y:S01]  /*136d0*/  HMMA.16816.F32 R100, R8, R16, R100 ;  /* 0x000000100864723c */ /* 0x000fe20000001864 */
[----:B------:R-:W-:Y:S01]  /*136e0*/  IMAD.MOV.U32 R105, RZ, RZ, R164 ;  /* 0x000000ffff697224 */ /* 0x000fe200078e00a4 */
[----:B------:R-:W-:Y:S01]  /*136f0*/  MOV R106, R165 ;  /* 0x000000a5006a7202 */ /* 0x000fe20000000f00 */
[----:B------:R-:W-:-:S05]  /*13700*/  IMAD.MOV.U32 R88, RZ, RZ, R25 ;  /* 0x000000ffff587224 */ /* 0x000fca00078e0019 */
[----:B------:R-:W-:Y:S01]  /*13710*/  HMMA.16816.F32 R112, R8, R18, R112 ;  /* 0x000000120870723c */ /* 0x000fe20000001870 */
[----:B------:R-:W1:Y:S01]  /*13720*/  LDSM.16.MT88.4 R16, [R132+0xd000] ;  /* 0x00d000008410783b */ /* 0x000e620000004200 */
[----:B------:R-:W-:-:S06]  /*13730*/  MOV R233, R107 ;  /* 0x0000006b00e97202 */ /* 0x000fcc0000000f00 */
[----:B------:R-:W-:Y:S01]  /*13740*/  HMMA.16816.F32 R116, R8, R12, R116 ;  /* 0x0000000c0874723c */ /* 0x000fe20000001874 */
[----:B------:R-:W-:Y:S01]  /*13750*/  MOV R25, R188 ;  /* 0x000000bc00197202 */ /* 0x000fe20000000f00 */
[----:B------:R-:W-:-:S06]  /*13760*/  IMAD.MOV.U32 R90, RZ, RZ, R191 ;  /* 0x000000ffff5a7224 */ /* 0x000fcc00078e00bf */
[----:B------:R-:W-:Y:S01]  /*13770*/  HMMA.16816.F32 R128, R8, R14, R128 ;  /* 0x0000000e0880723c */ /* 0x000fe20000001880 */
[----:B------:R-:W-:Y:S01]  /*13780*/  F2FP.F16.F32.PACK_AB R8, R248, R247 ;  /* 0x000000f7f808723e */ /* 0x000fe200000000ff */
[----:B------:R-:W-:Y:S01]  /*13790*/  IMAD.MOV.U32 R188, RZ, RZ, R208 ;  /* 0x000000ffffbc7224 */ /* 0x000fe200078e00d0 */
[----:B------:R-:W-:Y:S01]  /*137a0*/  F2FP.F16.F32.PACK_AB R9, R244, R243 ;  /* 0x000000f3f409723e */ /* 0x000fe200000000ff */
[--C-:B------:R-:W-:Y:S01]  /*137b0*/  FFMA.FTZ R39, R218, UR6, -R28.reuse ;  /* 0x00000006da277c23 */ /* 0x100fe2000801081c */
[----:B------:R-:W-:Y:S01]  /*137c0*/  F2FP.F16.F32.PACK_AB R10, R250, R249 ;  /* 0x000000f9fa0a723e */ /* 0x000fe200000000ff */
[----:B------:R-:W-:Y:S01]  /*137d0*/  FFMA.FTZ R3, R214, UR6, -R28 ;  /* 0x00000006d6037c23 */ /* 0x000fe2000801081c */
[----:B------:R-:W-:Y:S01]  /*137e0*/  F2FP.F16.F32.PACK_AB R11, R246, R245 ;  /* 0x000000f5f60b723e */ /* 0x000fe200000000ff */
[-C--:B------:R-:W-:Y:S01]  /*137f0*/  HMMA.16816.F32 R164, R4, R20.reuse, R44 ;  /* 0x0000001404a4723c */ /* 0x080fe2000000182c */
[----:B------:R-:W-:Y:S01]  /*13800*/  MOV R107, R189 ;  /* 0x000000bd006b7202 */ /* 0x000fe20000000f00 */
[----:B------:R-:W-:Y:S01]  /*13810*/  IMAD.MOV.U32 R46, RZ, RZ, R160 ;  /* 0x000000ffff2e7224 */ /* 0x000fe200078e00a0 */
[----:B------:R-:W-:Y:S01]  /*13820*/  MOV R45, R161 ;  /* 0x000000a1002d7202 */ /* 0x000fe20000000f00 */
[--C-:B------:R-:W-:Y:S01]  /*13830*/  FFMA.FTZ R0, R31, UR6, -R28.reuse ;  /* 0x000000061f007c23 */ /* 0x100fe2000801081c */
[----:B------:R-:W-:Y:S01]  /*13840*/  MOV R44, R162 ;  /* 0x000000a2002c7202 */ /* 0x000fe20000000f00 */
[----:B------:R-:W-:Y:S01]  /*13850*/  FFMA.FTZ R2, R30, UR6, -R28 ;  /* 0x000000061e027c23 */ /* 0x000fe2000801081c */
[----:B------:R-:W-:Y:S01]  /*13860*/  MOV R215, R163 ;  /* 0x000000a300d77202 */ /* 0x000fe20000000f00 */
[----:B------:R-:W-:Y:S01]  /*13870*/  HMMA.16816.F32 R220, R8, R20, R40 ;  /* 0x0000001408dc723c */ /* 0x000fe20000001828 */
[----:B------:R-:W-:Y:S01]  /*13880*/  MOV R91, R210 ;  /* 0x000000d2005b7202 */ /* 0x000fe20000000f00 */
[----:B------:R-:W3:Y:S01]  /*13890*/  LDSM.16.MT88.4 R12, [R35+0x1000] ;  /* 0x00100000230c783b */ /* 0x000ee20000004200 */
[----:B------:R-:W-:-:S02]  /*138a0*/  MOV R191, R209 ;  /* 0x000000d100bf7202 */ /* 0x000fc40000000f00 */
[----:B------:R-:W-:-:S03]  /*138b0*/  MOV R189, R211 ;  /* 0x000000d300bd7202 */ /* 0x000fc60000000f00 */
[-C--:B------:R-:W-:Y:S08]  /*138c0*/  HMMA.16816.F32 R160, R4, R22.reuse, R80 ;  /* 0x0000001604a0723c */ /* 0x080ff00000001850 */
[----:B------:R-:W-:Y:S01]  /*138d0*/  HMMA.16816.F32 R208, R8, R22, R76 ;  /* 0x0000001608d0723c */ /* 0x000fe2000000184c */
[----:B------:R-:W-:Y:S01]  /*138e0*/  LDSM.16.MT88.4 R20, [R229+0xf000] ;  /* 0x00f00000e514783b */ /* 0x000fe20000004200 */
[----:B--2---:R-:W-:-:S03]  /*138f0*/  FFMA.FTZ R138, R138, R29, R219 ;  /* 0x0000001d8a8a7223 */ /* 0x004fc600000100db */
[----:B------:R-:W2:Y:S01]  /*13900*/  LDSM.16.MT88.4 R28, [R137+0x1000] ;  /* 0x00100000891c783b */ /* 0x000ea20000004200 */
[----:B------:R-:W-:Y:S01]  /*13910*/  MOV R47, R105 ;  /* 0x00000069002f7202 */ /* 0x000fe20000000f00 */
[----:B------:R-:W-:Y:S01]  /*13920*/  IMAD.MOV.U32 R105, RZ, RZ, R177 ;  /* 0x000000ffff697224 */ /* 0x000fe200078e00b1 */
[----:B------:R-:W-:Y:S02]  /*13930*/  MOV R252, R106 ;  /* 0x0000006a00fc7202 */ /* 0x000fe40000000f00 */
[----:B------:R-:W-:Y:S02]  /*13940*/  MOV R106, R176 ;  /* 0x000000b0006a7202 */ /* 0x000fe40000000f00 */
[----:B------:R-:W-:Y:S02]  /*13950*/  MOV R104, R178 ;  /* 0x000000b200687202 */ /* 0x000fe40000000f00 */
[----:B------:R-:W-:Y:S02]  /*13960*/  MOV R27, R179 ;  /* 0x000000b3001b7202 */ /* 0x000fe40000000f00 */
[----:B-1----:R-:W-:Y:S01]  /*13970*/  HMMA.16816.F32 R176, R8, R18, R52 ;  /* 0x0000001208b0723c */ /* 0x002fe20000001834 */
[----:B------:R-:W-:-:S02]  /*13980*/  MOV R53, R25 ;  /* 0x0000001900357202 */ /* 0x000fc40000000f00 */
[----:B------:R-:W-:Y:S02]  /*13990*/  MOV R26, R217 ;  /* 0x000000d9001a7202 */ /* 0x000fe40000000f00 */
[----:B------:R-:W-:Y:S01]  /*139a0*/  MOV R25, R212 ;  /* 0x000000d400197202 */ /* 0x000fe20000000f00 */
[----:B------:R-:W-:Y:S01]  /*139b0*/  IMAD.MOV.U32 R80, RZ, RZ, R188 ;  /* 0x000000ffff507224 */ /* 0x000fe200078e00bc */
[----:B------:R-:W-:Y:S01]  /*139c0*/  MOV R89, R190 ;  /* 0x000000be00597202 */ /* 0x000fe20000000f00 */
[----:B------:R-:W-:Y:S01]  /*139d0*/  IMAD.MOV.U32 R81, RZ, RZ, R199 ;  /* 0x000000ffff517224 */ /* 0x000fe200078e00c7 */
[----:B------:R-:W-:Y:S01]  /*139e0*/  MOV R190, R216 ;  /* 0x000000d800be7202 */ /* 0x000fe20000000f00 */
[----:B------:R-:W-:Y:S01]  /*139f0*/  HMMA.16816.F32 R60, R4, R16, R60 ;  /* 0x00000010043c723c */ /* 0x000fe2000000183c */
[----:B------:R-:W-:Y:S02]  /*13a00*/  MOV R55, R215 ;  /* 0x000000d700377202 */ /* 0x000fe40000000f00 */
[----:B------:R-:W-:-:S02]  /*13a10*/  MOV R52, R213 ;  /* 0x000000d500347202 */ /* 0x000fc40000000f00 */
[----:B------:R-:W-:Y:S02]  /*13a20*/  MOV R188, R196 ;  /* 0x000000c400bc7202 */ /* 0x000fe40000000f00 */
[----:B------:R-:W-:Y:S01]  /*13a30*/  MOV R83, R197 ;  /* 0x000000c500537202 */ /* 0x000fe20000000f00 */
[----:B------:R-:W-:Y:S01]  /*13a40*/  HMMA.16816.F32 R216, R8, R16, R72 ;  /* 0x0000001008d8723c */ /* 0x000fe20000001848 */
[----:B------:R-:W-:-:S07]  /*13a50*/  MOV R82, R198 ;  /* 0x000000c600527202 */ /* 0x000fce0000000f00 */
[----:B------:R-:W-:Y:S01]  /*13a60*/  HMMA.16816.F32 R56, R4, R18, R56 ;  /* 0x000000120438723c */ /* 0x000fe20000001838 */
[----:B------:R-:W1:Y:S07]  /*13a70*/  LDSM.16.MT88.4 R16, [R132+0xf000] ;  /* 0x00f000008410783b */ /* 0x000e6e0000004200 */
[----:B---3--:R-:W-:Y:S01]  /*13a80*/  HMMA.16816.F32 R212, R8, R12, R48 ;  /* 0x0000000c08d4723c */ /* 0x008fe20000001830 */
[----:B------:R-:W-:-:S07]  /*13a90*/  MOV R48, R26 ;  /* 0x0000001a00307202 */ /* 0x000fce0000000f00 */
[----:B------:R-:W-:Y:S01]  /*13aa0*/  HMMA.16816.F32 R196, R8, R14, R68 ;  /* 0x0000000e08c4723c */ /* 0x000fe20000001844 */
[----:B------:R-:W-:-:S07]  /*13ab0*/  MOV R68, R27 ;  /* 0x0000001b00447202 */ /* 0x000fce0000000f00 */
[-C--:B--2---:R-:W-:Y:S08]  /*13ac0*/  HMMA.16816.F32 R64, R8, R28.reuse, R64 ;  /* 0x0000001c0840723c */ /* 0x084ff00000001840 */
[----:B------:R-:W-:Y:S01]  /*13ad0*/  HMMA.16816.F32 R192, R4, R28, R192 ;  /* 0x0000001c04c0723c */ /* 0x000fe200000018c0 */
[----:B------:R-:W-:-:S07]  /*13ae0*/  MOV R29, R24 ;  /* 0x00000018001d7202 */ /* 0x000fce0000000f00 */
[C---:B------:R-:W-:Y:S01]  /*13af0*/  HMMA.16816.F32 R72, R4.reuse, R20, R84 ;  /* 0x000000140448723c */ /* 0x040fe20000001854 */
[----:B------:R-:W-:Y:S02]  /*13b00*/  MOV R87, R25 ;  /* 0x0000001900577202 */ /* 0x000fe40000000f00 */
[----:B------:R-:W2:Y:S05]  /*13b10*/  LDSM.16.MT88.4 R24, [R137+0x3000] ;  /* 0x003000008918783b */ /* 0x000eaa0000004200 */
[C---:B------:R-:W-:Y:S08]  /*13b20*/  HMMA.16816.F32 R180, R4.reuse, R12, R180 ;  /* 0x0000000c04b4723c */ /* 0x040ff000000018b4 */
[C---:B------:R-:W-:Y:S01]  /*13b30*/  HMMA.16816.F32 R184, R4.reuse, R14, R184 ;  /* 0x0000000e04b8723c */ /* 0x040fe200000018b8 */
[----:B------:R-:W3:Y:S01]  /*13b40*/  LDSM.16.MT88.4 R12, [R35+0x3000] ;  /* 0x00300000230c783b */ /* 0x000ee20000004200 */
        /* <DEDUP_REMOVED lines=8> */
[----:B------:R-:W-:-:S05]  /*13bd0*/  MOV R28, R107 ;  /* 0x0000006b001c7202 */ /* 0x000fca0000000f00 */
[C---:B-1----:R-:W-:Y:S08]  /*13be0*/  HMMA.16816.F32 R88, R4.reuse, R16, R108 ;  /* 0x000000100458723c */ /* 0x042ff0000000186c */
[C---:B------:R-:W-:Y:S08]  /*13bf0*/  HMMA.16816.F32 R92, R4.reuse, R18, R120 ;  /* 0x00000012045c723c */ /* 0x040ff00000001878 */
[C---:B------:R-:W-:Y:S08]  /*13c00*/  HMMA.16816.F32 R200, R4.reuse, R30, R200 ;  /* 0x0000001e04c8723c */ /* 0x040ff000000018c8 */
[C---:B--2---:R-:W-:Y:S08]  /*13c10*/  HMMA.16816.F32 R120, R4.reuse, R24, R156 ;  /* 0x000000180478723c */ /* 0x044ff0000000189c */
[C---:B---3--:R-:W-:Y:S08]  /*13c20*/  HMMA.16816.F32 R104, R4.reuse, R12, R140 ;  /* 0x0000000c0468723c */ /* 0x048ff0000000188c */
[C---:B------:R-:W-:Y:S08]  /*13c30*/  HMMA.16816.F32 R108, R4.reuse, R14, R148 ;  /* 0x0000000e046c723c */ /* 0x040ff00000001894 */
[----:B------:R-:W-:Y:S01]  /*13c40*/  HMMA.16816.F32 R40, R4, R26, R124 ;  /* 0x0000001a0428723c */ /* 0x000fe2000000187c */
[----:B------:R-:W2:Y:S01]  /*13c50*/  LDL.LU R4, [R1+0x64] ;  /* 0x0000640001047983 */ /* 0x000ea20000300800 */
[----:B------:R-:W-:-:S06]  /*13c60*/  IMAD.MOV.U32 R6, RZ, RZ, R87 ;  /* 0x000000ffff067224 */ /* 0x000fcc00078e0057 */
[C---:B------:R-:W-:Y:S08]  /*13c70*/  HMMA.16816.F32 R100, R8.reuse, R12, R100 ;  /* 0x0000000c0864723c */ /* 0x040ff00000001864 */
[----:B------:R-:W-:Y:S01]  /*13c80*/  HMMA.16816.F32 R84, R8, R16, R144 ;  /* 0x000000100854723c */ /* 0x000fe20000001890 */
[----:B--2---:R-:W-:Y:S02]  /*13c90*/  FFMA.FTZ R13, R4, R37, R237 ;  /* 0x00000025040d7223 */ /* 0x004fe400000100ed */
[----:B------:R-:W2:Y:S04]  /*13ca0*/  LDL.LU R237, [R1+0x98] ;  /* 0x0000980001ed7983 */ /* 0x000ea80000300800 */
[----:B------:R-:W3:Y:S01]  /*13cb0*/  LDL.LU R146, [R1+0x68] ;  /* 0x0000680001927983 */ /* 0x000ee20000300800 */
[----:B------:R-:W-:Y:S01]  /*13cc0*/  MOV R5, R68 ;  /* 0x0000004400057202 */ /* 0x000fe20000000f00 */
[----:B------:R-:W-:Y:S01]  /*13cd0*/  IMAD.MOV.U32 R7, RZ, RZ, R69 ;  /* 0x000000ffff077224 */ /* 0x000fe200078e0045 */
[----:B------:R-:W-:-:S02]  /*13ce0*/  MOV R151, R70 ;  /* 0x0000004600977202 */ /* 0x000fc40000000f00 */
[----:B------:R-:W-:Y:S02]  /*13cf0*/  MOV R150, R71 ;  /* 0x0000004700967202 */ /* 0x000fe40000000f00 */
[----:B------:R-:W-:Y:S01]  /*13d00*/  HMMA.16816.F32 R68, R8, R20, R168 ;  /* 0x000000140844723c */ /* 0x000fe200000018a8 */
[----:B------:R1:W-:Y:S01]  /*13d10*/  MUFU.EX2 R20, R0 ;  /* 0x0000000000147308 */ /* 0x0003e20000000800 */
[----:B------:R-:W-:Y:S01]  /*13d20*/  MOV R124, R54 ;  /* 0x00000036007c7202 */ /* 0x000fe20000000f00 */
[----:B------:R-:W-:Y:S01]  /*13d30*/  IMAD.MOV.U32 R142, RZ, RZ, R45 ;  /* 0x000000ffff8e7224 */ /* 0x000fe200078e002d */
[----:B------:R-:W-:Y:S02]  /*13d40*/  MOV R157, R47 ;  /* 0x0000002f009d7202 */ /* 0x000fe40000000f00 */
[----:B------:R-:W-:Y:S02]  /*13d50*/  MOV R159, R28 ;  /* 0x0000001c009f7202 */ /* 0x000fe40000000f00 */
[----:B------:R-:W-:-:S02]  /*13d60*/  MOV R158, R29 ;  /* 0x0000001d009e7202 */ /* 0x000fc40000000f00 */
[----:B------:R-:W-:Y:S02]  /*13d70*/  MOV R156, R55 ;  /* 0x00000037009c7202 */ /* 0x000fe40000000f00 */
[----:B------:R-:W-:Y:S01]  /*13d80*/  MOV R141, R44 ;  /* 0x0000002c008d7202 */ /* 0x000fe20000000f00 */
[----:B-1----:R-:W-:Y:S01]  /*13d90*/  FFMA.FTZ R0, R5, UR6, -R32 ;  /* 0x0000000605007c23 */ /* 0x002fe20008010820 */
[----:B---3--:R-:W-:Y:S02]  /*13da0*/  FFMA.FTZ R12, R146, R36, R238 ;  /* 0x00000024920c7223 */ /* 0x008fe400000100ee */
[----:B------:R1:W5:Y:S04]  /*13db0*/  LDL.LU R238, [R1+0x94] ;  /* 0x0000940001ee7983 */ /* 0x0003680000300800 */
[----:B------:R-:W3:Y:S01]  /*13dc0*/  LDL.LU R146, [R1+0x24] ;  /* 0x0000240001927983 */ /* 0x000ee20000300800 */
[----:B------:R-:W-:Y:S01]  /*13dd0*/  MOV R143, R46 ;  /* 0x0000002e008f7202 */ /* 0x000fe20000000f00 */
[----:B------:R4:W-:Y:S01]  /*13de0*/  MUFU.EX2 R21, R2 ;  /* 0x0000000200157308 */ /* 0x0009e20000000800 */
[----:B------:R-:W-:Y:S01]  /*13df0*/  HMMA.16816.F32 R44, R8, R18, R96 ;  /* 0x00000012082c723c */ /* 0x000fe20000001860 */
[----:B------:R-:W-:Y:S01]  /*13e00*/  MOV R5, R156 ;  /* 0x0000009c00057202 */ /* 0x000fe20000000f00 */
[----:B------:R-:W-:Y:S01]  /*13e10*/  IMAD.MOV.U32 R140, RZ, RZ, R53 ;  /* 0x000000ffff8c7224 */ /* 0x000fe200078e0035 */
[----:B------:R2:W-:Y:S01]  /*13e20*/  MUFU.EX2 R19, R3 ;  /* 0x0000000300137308 */ /* 0x0005e20000000800 */
[----:B------:R-:W-:Y:S01]  /*13e30*/  MOV R125, R52 ;  /* 0x00000034007d7202 */ /* 0x000fe20000000f00 */
[----:B------:R-:W-:-:S02]  /*13e40*/  IMAD.MOV.U32 R148, RZ, RZ, R49 ;  /* 0x000000ffff947224 */ /* 0x000fc400078e0031 */
[----:B------:R1:W-:Y:S01]  /*13e50*/  MUFU.EX2 R18, R0 ;  /* 0x0000000000127308 */ /* 0x0003e20000000800 */
[C---:B------:R-:W-:Y:S01]  /*13e60*/  HMMA.16816.F32 R52, R8.reuse, R30, R204 ;  /* 0x0000001e0834723c */ /* 0x040fe200000018cc */
[--C-:B----4-:R-:W-:Y:S01]  /*13e70*/  FFMA.FTZ R2, R7, UR6, -R32.reuse ;  /* 0x0000000607027c23 */ /* 0x110fe20008010820 */
[----:B------:R-:W-:Y:S02]  /*13e80*/  MOV R7, R158 ;  /* 0x0000009e00077202 */ /* 0x000fe40000000f00 */
[----:B------:R-:W-:Y:S01]  /*13e90*/  MOV R168, R83 ;  /* 0x0000005300a87202 */ /* 0x000fe20000000f00 */
[--C-:B--2---:R-:W-:Y:S01]  /*13ea0*/  FFMA.FTZ R3, R6, UR6, -R32.reuse ;  /* 0x0000000606037c23 */ /* 0x104fe20008010820 */
[----:B------:R-:W-:Y:S01]  /*13eb0*/  IMAD.MOV.U32 R6, RZ, RZ, R157 ;  /* 0x000000ffff067224 */ /* 0x000fe200078e009d */
[----:B------:R-:W-:Y:S01]  /*13ec0*/  MOV R149, R48 ;  /* 0x0000003000957202 */ /* 0x000fe20000000f00 */
[----:B------:R-:W-:Y:S02]  /*13ed0*/  IMAD.MOV.U32 R170, RZ, RZ, R189 ;  /* 0x000000ffffaa7224 */ /* 0x000fe400078e00bd */
[----:B-1----:R-:W-:Y:S01]  /*13ee0*/  FFMA.FTZ R0, R124, UR6, -R32 ;  /* 0x000000067c007c23 */ /* 0x002fe20008010820 */
[----:B------:R-:W-:Y:S01]  /*13ef0*/  MOV R124, R159 ;  /* 0x0000009f007c7202 */ /* 0x000fe20000000f00 */
        /* <DEDUP_REMOVED lines=8> */
[----:B------:R-:W2:Y:S01]  /*13f80*/  MUFU.EX2 R39, R39 ;  /* 0x0000002700277308 */ /* 0x000ea20000000800 */
[----:B------:R-:W-:Y:S01]  /*13f90*/  MOV R7, R174 ;  /* 0x000000ae00077202 */ /* 0x000fe20000000f00 */
[----:B------:R-:W-:Y:S01]  /*13fa0*/  HMMA.16816.F32 R116, R8, R24, R116 ;  /* 0x000000180874723c */ /* 0x000fe20000001874 */
[----:B------:R-:W-:Y:S01]  /*13fb0*/  MOV R124, R175 ;  /* 0x000000af007c7202 */ /* 0x000fe20000000f00 */
[----:B------:R-:W-:Y:S04]  /*13fc0*/  LDSM.16.MT88.4 R96, [R132+0xf800] ;  /* 0x00f800008460783b */ /* 0x000fe80000004200 */
[----:B------:R4:W1:Y:S01]  /*13fd0*/  LDSM.16.MT88.4 R172, [R132+0xd800] ;  /* 0x00d8000084ac783b */ /* 0x0008620000004200 */
[----:B------:R-:W-:Y:S01]  /*13fe0*/  MOV R153, R80 ;  /* 0x0000005000997202 */ /* 0x000fe20000000f00 */
[----:B------:R-:W-:Y:S01]  /*13ff0*/  IMAD.MOV.U32 R154, RZ, RZ, R81 ;  /* 0x000000ffff9a7224 */ /* 0x000fe200078e0051 */
[----:B------:R-:W-:Y:S01]  /*14000*/  MUFU.EX2 R16, R2 ;  /* 0x0000000200107308 */ /* 0x000fe20000000800 */
[----:B------:R-:W-:Y:S01]  /*14010*/  MOV R155, R82 ;  /* 0x00000052009b7202 */ /* 0x000fe20000000f00 */
[----:B------:R-:W-:Y:S01]  /*14020*/  LDSM.16.MT88.4 R204, [R137+0x1800] ;  /* 0x0018000089cc783b */ /* 0x000fe20000004200 */
[----:B------:R-:W-:-:S02]  /*14030*/  MOV R127, R50 ;  /* 0x00000032007f7202 */ /* 0x000fc40000000f00 */
[----:B------:R-:W-:Y:S01]  /*14040*/  MOV R126, R51 ;  /* 0x00000033007e7202 */ /* 0x000fe20000000f00 */
[----:B------:R2:W-:Y:S01]  /*14050*/  MUFU.EX2 R17, R0 ;  /* 0x0000000000117308 */ /* 0x0005e20000000800 */
[C---:B------:R-:W-:Y:S01]  /*14060*/  HMMA.16816.F32 R48, R8.reuse, R14, R112 ;  /* 0x0000000e0830723c */ /* 0x040fe20000001870 */
[----:B------:R-:W-:Y:S01]  /*14070*/  MOV R169, R188 ;  /* 0x000000bc00a97202 */ /* 0x000fe20000000f00 */
[----:B------:R-:W-:Y:S01]  /*14080*/  LDSM.16.MT88.4 R112, [R35+0x3800] ;  /* 0x003800002370783b */ /* 0x000fe20000004200 */
[----:B------:R4:W1:Y:S01]  /*14090*/  MUFU.EX2 R15, R3 ;  /* 0x00000003000f7308 */ /* 0x0008620000000800 */
[----:B------:R-:W-:Y:S02]  /*140a0*/  MOV R171, R190 ;  /* 0x000000be00ab7202 */ /* 0x000fe40000000f00 */
[----:B------:R-:W-:Y:S01]  /*140b0*/  MOV R4, R191 ;  /* 0x000000bf00047202 */ /* 0x000fe20000000f00 */
[----:B------:R-:W-:Y:S01]  /*140c0*/  LDSM.16.MT88.4 R80, [R229+0xf800] ;  /* 0x00f80000e550783b */ /* 0x000fe20000004200 */
[----:B------:R-:W-:Y:S01]  /*140d0*/  HMMA.16816.F32 R24, R8, R26, R128 ;  /* 0x0000001a0818723c */ /* 0x000fe20000001880 */
[----:B------:R-:W-:-:S02]  /*140e0*/  MOV R32, R6 ;  /* 0x0000000600207202 */ /* 0x000fc40000000f00 */
[----:B------:R-:W-:Y:S01]  /*140f0*/  MOV R6, R151 ;  /* 0x0000009700067202 */ /* 0x000fe20000000f00 */
[----:B------:R1:W1:Y:S01]  /*14100*/  LDSM.16.MT88.4 R188, [R35+0x1800] ;  /* 0x0018000023bc783b */ /* 0x0002620000004200 */
[--C-:B--2---:R-:W-:Y:S01]  /*14110*/  FFMA.FTZ R0, R237, UR6, -R33.reuse ;  /* 0x00000006ed007c23 */ /* 0x104fe20008010821 */
[----:B------:R-:W-:Y:S02]  /*14120*/  MOV R14, R7 ;  /* 0x00000007000e7202 */ /* 0x000fe40000000f00 */
[----:B------:R2:W5:Y:S01]  /*14130*/  LDL.LU R237, [R1+0x90] ;  /* 0x0000900001ed7983 */ /* 0x0005620000300800 */
[--C-:B----4-:R-:W-:Y:S01]  /*14140*/  FFMA.FTZ R3, R236, UR6, -R33.reuse ;  /* 0x00000006ec037c23 */ /* 0x110fe20008010821 */
[----:B------:R-:W-:Y:S02]  /*14150*/  MOV R7, R230 ;  /* 0x000000e600077202 */ /* 0x000fe40000000f00 */
[----:B------:R2:W5:Y:S01]  /*14160*/  LDL.LU R236, [R1+0x8c] ;  /* 0x00008c0001ec7983 */ /* 0x0005620000300800 */
[----:B------:R-:W-:Y:S01]  /*14170*/  MOV R132, R32 ;  /* 0x0000002000847202 */ /* 0x000fe20000000f00 */
[----:B---3--:R-:W-:Y:S01]  /*14180*/  FFMA.FTZ R2, R146, UR6, -R33 ;  /* 0x0000000692027c23 */ /* 0x008fe20008010821 */
        /* <DEDUP_REMOVED lines=19> */
[----:B------:R-:W-:Y:S02]  /*142c0*/  F2FP.F16.F32.PACK_AB R124, R19, R39 ;  /* 0x00000027137c723e */ /* 0x000fe400000000ff */
[----:B-1----:R-:W-:-:S02]  /*142d0*/  F2FP.F16.F32.PACK_AB R125, R15, R18 ;  /* 0x000000120f7d723e */ /* 0x002fc400000000ff */
[----:B------:R-:W-:Y:S02]  /*142e0*/  F2FP.F16.F32.PACK_AB R126, R21, R20 ;  /* 0x00000014157e723e */ /* 0x000fe400000000ff */
[----:B------:R-:W-:Y:S02]  /*142f0*/  F2FP.F16.F32.PACK_AB R127, R17, R16 ;  /* 0x00000010117f723e */ /* 0x000fe400000000ff */
[----:B------:R-:W-:Y:S02]  /*14300*/  MOV R8, R169 ;  /* 0x000000a900087202 */ /* 0x000fe40000000f00 */
[----:B------:R-:W-:Y:S01]  /*14310*/  MOV R9, R170 ;  /* 0x000000aa00097202 */ /* 0x000fe20000000f00 */
[----:B------:R-:W-:Y:S01]  /*14320*/  IMAD.MOV.U32 R170, RZ, RZ, R149 ;  /* 0x000000ffffaa7224 */ /* 0x000fe200078e0095 */
[----:B------:R-:W-:Y:S02]  /*14330*/  MOV R10, R171 ;  /* 0x000000ab000a7202 */ /* 0x000fe40000000f00 */
[----:B------:R-:W-:-:S02]  /*14340*/  MOV R169, R148 ;  /* 0x0000009400a97202 */ /* 0x000fc40000000f00 */
[----:B------:R-:W-:Y:S02]  /*14350*/  MOV R171, R150 ;  /* 0x0000009600ab7202 */ /* 0x000fe40000000f00 */
[C---:B------:R-:W-:Y:S08]  /*14360*/  HMMA.16816.F32 R148, R124.reuse, R156, R164 ;  /* 0x0000009c7c94723c */ /* 0x040ff000000018a4 */
[----:B------:R-:W-:Y:S01]  /*14370*/  HMMA.16816.F32 R164, R124, R172, R60 ;  /* 0x000000ac7ca4723c */ /* 0x000fe2000000183c */
[----:B------:R-:W-:Y:S01]  /*14380*/  MOV R62, R168 ;  /* 0x000000a8003e7202 */ /* 0x000fe20000000f00 */
[----:B------:R-:W-:-:S03]  /*14390*/  IMAD.MOV.U32 R63, RZ, RZ, R37 ;  /* 0x000000ffff3f7224 */ /* 0x000fc600078e0025 */
[----:B------:R-:W-:Y:S01]  /*143a0*/  MOV R61, R62 ;  /* 0x0000003e003d7202 */ /* 0x000fe20000000f00 */
[----:B------:R-:W-:Y:S02]  /*143b0*/  IMAD.MOV.U32 R62, RZ, RZ, R63 ;  /* 0x000000ffff3e7224 */ /* 0x000fe400078e003f */
[----:B------:R-:W-:Y:S01]  /*143c0*/  FFMA.FTZ R5, R231, UR6, -R33 ;  /* 0x00000006e7057c23 */ /* 0x000fe20008010821 */
[----:B------:R-:W-:Y:S01]  /*143d0*/  MOV R63, R147 ;  /* 0x00000093003f7202 */ /* 0x000fe20000000f00 */
[----:B------:R2:W5:Y:S01]  /*143e0*/  LDL.LU R231, [R1+0x88] ;  /* 0x0000880001e77983 */ /* 0x0005620000300800 */
[----:B------:R1:W-:Y:S01]  /*143f0*/  MUFU.EX2 R32, R2 ;  /* 0x0000000200207308 */ /* 0x0003e20000000800 */
[----:B------:R-:W-:Y:S02]  /*14400*/  MOV R147, R228 ;  /* 0x000000e400937202 */ /* 0x000fe40000000f00 */
[----:B------:R2:W5:Y:S04]  /*14410*/  LDL.LU R230, [R1+0x84] ;  /* 0x0000840001e67983 */ /* 0x0005680000300800 */
[----:B------:R2:W5:Y:S01]  /*14420*/  LDL.LU R228, [R1+0x80] ;  /* 0x0000800001e47983 */ /* 0x0005620000300800 */
[----:B-1----:R-:W-:-:S03]  /*14430*/  FFMA.FTZ R2, R62, UR6, -R34 ;  /* 0x000000063e027c23 */ /* 0x002fc60008010822 */
[----:B------:R-:W3:Y:S01]  /*14440*/  LDL.LU R62, [R1+0x6c] ;  /* 0x00006c00013e7983 */ /* 0x000ee20000300800 */
[----:B------:R-:W-:Y:S01]  /*14450*/  IMAD.MOV.U32 R144, RZ, RZ, R152 ;  /* 0x000000ffff907224 */ /* 0x000fe200078e0098 */
[----:B------:R-:W-:Y:S02]  /*14460*/  MOV R131, R153 ;  /* 0x0000009900837202 */ /* 0x000fe40000000f00 */
[----:B------:R-:W-:Y:S02]  /*14470*/  MOV R130, R154 ;  /* 0x0000009a00827202 */ /* 0x000fe40000000f00 */
[----:B------:R-:W-:Y:S01]  /*14480*/  MOV R129, R155 ;  /* 0x0000009b00817202 */ /* 0x000fe20000000f00 */
[----:B------:R-:W-:Y:S01]  /*14490*/  IMAD.MOV.U32 R35, RZ, RZ, R11 ;  /* 0x000000ffff237224 */ /* 0x000fe200078e000b */
[----:B------:R-:W-:Y:S01]  /*144a0*/  HMMA.16816.F32 R152, R124, R158, R160 ;  /* 0x0000009e7c98723c */ /* 0x000fe200000018a0 */
[----:B------:R-:W-:Y:S02]  /*144b0*/  MOV R36, R8 ;  /* 0x0000000800247202 */ /* 0x000fe40000000f00 */
[----:B------:R-:W-:-:S02]  /*144c0*/  MOV R33, R9 ;  /* 0x0000000900217202 */ /* 0x000fc40000000f00 */
[----:B------:R-:W-:Y:S02]  /*144d0*/  MOV R163, R10 ;  /* 0x0000000a00a37202 */ /* 0x000fe40000000f00 */
[----:B------:R1:W4:Y:S01]  /*144e0*/  LDSM.16.MT88.4 R8, [R137+0x3800] ;  /* 0x003800008908783b */ /* 0x0003220000004200 */
[----:B------:R-:W-:Y:S01]  /*144f0*/  IMAD.MOV.U32 R160, RZ, RZ, R171 ;  /* 0x000000ffffa07224 */ /* 0x000fe200078e00ab */
[----:B------:R-:W-:Y:S02]  /*14500*/  MOV R161, R6 ;  /* 0x0000000600a17202 */ /* 0x000fe40000000f00 */
[----:B------:R-:W-:Y:S02]  /*14510*/  MOV R162, R7 ;  /* 0x0000000700a27202 */ /* 0x000fe40000000f00 */
[----:B------:R2:W1:Y:S01]  /*14520*/  MUFU.EX2 R7, R0 ;  /* 0x0000000000077308 */ /* 0x0004620000000800 */
[----:B------:R-:W-:-:S03]  /*14530*/  FFMA.FTZ R4, R4, UR6, -R34 ;  /* 0x0000000604047c23 */ /* 0x000fc60008010822 */
[----:B------:R1:W-:Y:S01]  /*14540*/  MUFU.EX2 R6, R3 ;  /* 0x0000000300067308 */ /* 0x0003e20000000800 */
[----:B--2---:R-:W-:Y:S01]  /*14550*/  FFMA.FTZ R0, R63, UR6, -R34 ;  /* 0x000000063f007c23 */ /* 0x004fe20008010822 */
[----:B------:R-:W-:Y:S01]  /*14560*/  MOV R63, R160 ;  /* 0x000000a0003f7202 */ /* 0x000fe20000000f00 */
[----:B------:R-:W-:Y:S01]  /*14570*/  IMAD.MOV.U32 R160, RZ, RZ, R161 ;  /* 0x000000ffffa07224 */ /* 0x000fe200078e00a1 */
[----:B------:R-:W-:Y:S02]  /*14580*/  MOV R161, R162 ;  /* 0x000000a200a17202 */ /* 0x000fe40000000f00 */
[----:B------:R-:W-:Y:S02]  /*14590*/  MOV R162, R163 ;  /* 0x000000a300a27202 */ /* 0x000fe40000000f00 */
[----:B------:R-:W-:Y:S01]  /*145a0*/  MOV R163, R33 ;  /* 0x0000002100a37202 */ /* 0x000fe20000000f00 */
[----:B------:R-:W-:Y:S01]  /*145b0*/  IMAD.MOV.U32 R33, RZ, RZ, R36 ;  /* 0x000000ffff217224 */ /* 0x000fe200078e0024 */
[----:B------:R-:W-:-:S02]  /*145c0*/  MOV R36, R128 ;  /* 0x0000008000247202 */ /* 0x000fc40000000f00 */
[----:B------:R-:W-:Y:S01]  /*145d0*/  MOV R128, R129 ;  /* 0x0000008100807202 */ /* 0x000fe20000000f00 */
[----:B-1----:R-:W-:Y:S01]  /*145e0*/  FFMA.FTZ R3, R61, UR6, -R34 ;  /* 0x000000063d037c23 */ /* 0x002fe20008010822 */
[----:B------:R-:W-:Y:S01]  /*145f0*/  MOV R129, R130 ;  /* 0x0000008200817202 */ /* 0x000fe20000000f00 */
[----:B------:R-:W-:Y:S01]  /*14600*/  IMAD.MOV.U32 R130, RZ, RZ, R131 ;  /* 0x000000ffff827224 */ /* 0x000fe200078e0083 */
[----:B------:R-:W-:Y:S02]  /*14610*/  MOV R131, R144 ;  /* 0x0000009000837202 */ /* 0x000fe40000000f00 */
[----:B------:R-:W-:Y:S02]  /*14620*/  MOV R144, R145 ;  /* 0x0000009100907202 */ /* 0x000fe40000000f00 */
[----:B------:R-:W-:Y:S02]  /*14630*/  MOV R145, R23 ;  /* 0x0000001700917202 */ /* 0x000fe40000000f00 */
[----:B------:R-:W-:Y:S04]  /*14640*/  MUFU.EX2 R23, R4 ;  /* 0x0000000400177308 */ /* 0x000fe80000000800 */
[----:B------:R-:W1:Y:S04]  /*14650*/  MUFU.EX2 R4, R3 ;  /* 0x0000000300047308 */ /* 0x000e680000000800 */
[----:B------:R-:W-:Y:S04]  /*14660*/  MUFU.EX2 R3, R2 ;  /* 0x0000000200037308 */ /* 0x000fe80000000800 */
[----:B------:R-:W2:Y:S04]  /*14670*/  MUFU.EX2 R5, R5 ;  /* 0x0000000500057308 */ /* 0x000ea80000000800 */
[----:B------:R-:W4:Y:S01]  /*14680*/  MUFU.EX2 R2, R0 ;  /* 0x0000000000027308 */ /* 0x000f220000000800 */
[----:B------:R-:W-:Y:S01]  /*14690*/  MOV R37, R146 ;  /* 0x0000009200257202 */ /* 0x000fe20000000f00 */
[----:B------:R-:W-:Y:S01]  /*146a0*/  IMAD.MOV.U32 R146, RZ, RZ, R22 ;  /* 0x000000ffff927224 */ /* 0x000fe200078e0016 */
[----:B------:R-:W-:-:S02]  /*146b0*/  MOV R229, R14 ;  /* 0x0000000e00e57202 */ /* 0x000fc40000000f00 */
[----:B------:R-:W-:Y:S02]  /*146c0*/  MOV R14, R169 ;  /* 0x000000a9000e7202 */ /* 0x000fe40000000f00 */
[----:B------:R-:W-:Y:S02]  /*146d0*/  MOV R22, R170 ;  /* 0x000000aa00167202 */ /* 0x000fe40000000f00 */
[----:B------:R-:W-:Y:S01]  /*146e0*/  HMMA.16816.F32 R168, R124, R174, R56 ;  /* 0x000000ae7ca8723c */ /* 0x000fe20000001838 */
[----:B------:R-:W-:Y:S01]  /*146f0*/  MOV R57, R36 ;  /* 0x0000002400397202 */ /* 0x000fe20000000f00 */
[----:B------:R-:W-:Y:S01]  /*14700*/  IMAD.MOV.U32 R58, RZ, RZ, R128 ;  /* 0x000000ffff3a7224 */ /* 0x000fe200078e0080 */
[----:B------:R-:W-:Y:S02]  /*14710*/  MOV R59, R129 ;  /* 0x00000081003b7202 */ /* 0x000fe40000000f00 */
[----:B------:R-:W-:Y:S02]  /*14720*/  MOV R60, R130 ;  /* 0x00000082003c7202 */ /* 0x000fe40000000f00 */
[----:B------:R-:W-:-:S02]  /*14730*/  MOV R36, R131 ;  /* 0x0000008300247202 */ /* 0x000fc40000000f00 */
[----:B------:R-:W-:Y:S02]  /*14740*/  F2FP.F16.F32.PACK_AB R128, R7, R32 ;  /* 0x000000200780723e */ /* 0x000fe400000000ff */
[----:B-1----:R-:W-:Y:S02]  /*14750*/  F2FP.F16.F32.PACK_AB R129, R4, R23 ;  /* 0x000000170481723e */ /* 0x002fe400000000ff */
[----:B--2---:R-:W-:Y:S02]  /*14760*/  F2FP.F16.F32.PACK_AB R130, R5, R6 ;  /* 0x000000060582723e */ /* 0x004fe400000000ff */
[----:B----4-:R-:W-:Y:S01]  /*14770*/  F2FP.F16.F32.PACK_AB R131, R2, R3 ;  /* 0x000000030283723e */ /* 0x010fe200000000ff */
[----:B------:R-:W-:Y:S01]  /*14780*/  HMMA.16816.F32 R180, R124, R188, R180 ;  /* 0x000000bc7cb4723c */ /* 0x000fe200000018b4 */
[----:B------:R-:W-:Y:S01]  /*14790*/  FADD.FTZ R14, R14, R138 ;  /* 0x0000008a0e0e7221 */ /* 0x000fe20000010000 */
[----:B------:R-:W-:Y:S01]  /*147a0*/  FADD.FTZ R22, R22, R13 ;  /* 0x0000000d16167221 */ /* 0x000fe20000010000 */
[----:B------:R-:W-:Y:S01]  /*147b0*/  MOV R137, R163 ;  /* 0x000000a300897202 */ /* 0x000fe20000000f00 */
[----:B------:R-:W-:Y:S01]  /*147c0*/  FADD.FTZ R12, R63, R12 ;  /* 0x0000000c3f0c7221 */ /* 0x000fe20000010000 */
[----:B------:R-:W-:-:S03]  /*147d0*/  MOV R56, R33 ;  /* 0x0000002100387202 */ /* 0x000fc60000000f00 */
        /* <DEDUP_REMOVED lines=11> */
[----:B------:R-:W-:Y:S01]  /*14890*/  IMAD.MOV.U32 R43, RZ, RZ, R162 ;  /* 0x000000ffff2b7224 */ /* 0x000fe200078e00a2 */
[----:B------:R-:W-:Y:S01]  /*148a0*/  MOV R63, R146 ;  /* 0x00000092003f7202 */ /* 0x000fe20000000f00 */
[----:B------:R-:W-:-:S05]  /*148b0*/  IMAD.MOV.U32 R61, RZ, RZ, R144 ;  /* 0x000000ffff3d7224 */ /* 0x000fca00078e0090 */
[C---:B------:R-:W-:Y:S01]  /*148c0*/  HMMA.16816.F32 R116, R128.reuse, R8, R116 ;  /* 0x000000088074723c */ /* 0x040fe20000001874 */
[----:B------:R-:W-:Y:S01]  /*148d0*/  FADD.FTZ R8, R43, R22 ;  /* 0x000000162b087221 */ /* 0x000fe20000010000 */
[----:B------:R-:W-:Y:S01]  /*148e0*/  FADD.FTZ R9, R137, R12 ;  /* 0x0000000c89097221 */ /* 0x000fe20000010000 */
[----:B------:R-:W-:Y:S02]  /*148f0*/  MOV R33, R147 ;  /* 0x0000009300217202 */ /* 0x000fe40000000f00 */
[----:B------:R-:W-:Y:S01]  /*14900*/  FADD.FTZ R8, R58, R8 ;  /* 0x000000083a087221 */ /* 0x000fe20000010000 */
[----:B------:R-:W-:Y:S02]  /*14910*/  FADD.FTZ R12, R59, R9 ;  /* 0x000000093b0c7221 */ /* 0x000fe40000010000 */
[C---:B------:R-:W-:Y:S08]  /*14920*/  HMMA.16816.F32 R68, R128.reuse, R80, R68 ;  /* 0x000000508044723c */ /* 0x040ff00000001844 */
[C---:B------:R-:W-:Y:S08]  /*14930*/  HMMA.16816.F32 R84, R128.reuse, R96, R84 ;  /* 0x000000608054723c */ /* 0x040ff00000001854 */
[C---:B------:R-:W-:Y:S08]  /*14940*/  HMMA.16816.F32 R100, R128.reuse, R112, R100 ;  /* 0x000000708064723c */ /* 0x040ff00000001864 */
[C---:B------:R-:W-:Y:S08]  /*14950*/  HMMA.16816.F32 R80, R128.reuse, R82, R28 ;  /* 0x000000528050723c */ /* 0x040ff0000000181c */
[C---:B------:R-:W-:Y:S08]  /*14960*/  HMMA.16816.F32 R96, R128.reuse, R98, R44 ;  /* 0x000000628060723c */ /* 0x040ff0000000182c */
[----:B------:R-:W-:Y:S01]  /*14970*/  HMMA.16816.F32 R112, R128, R114, R48 ;  /* 0x000000728070723c */ /* 0x000fe20000001830 */
[----:B---3--:R-:W-:-:S04]  /*14980*/  FFMA.FTZ R0, R62, R38, R232 ;  /* 0x000000263e007223 */ /* 0x008fc800000100e8 */
[----:B------:R-:W-:Y:S01]  /*14990*/  FADD.FTZ R13, R160, R0 ;  /* 0x00000000a00d7221 */ /* 0x000fe20000010000 */
[----:B------:R-:W-:Y:S01]  /*149a0*/  FADD.FTZ R0, R161, R14 ;  /* 0x0000000ea1007221 */ /* 0x000fe20000010000 */
[----:B------:R-:W-:Y:S01]  /*149b0*/  MOV R62, R145 ;  /* 0x00000091003e7202 */ /* 0x000fe20000000f00 */
[----:B------:R-:W-:Y:S01]  /*149c0*/  HMMA.16816.F32 R160, R128, R172, R216 ;  /* 0x000000ac80a0723c */ /* 0x000fe200000018d8 */
[----:B------:R-:W-:Y:S01]  /*149d0*/  FADD.FTZ R13, R56, R13 ;  /* 0x0000000d380d7221 */ /* 0x000fe20000010000 */
[----:B------:R-:W-:-:S03]  /*149e0*/  FADD.FTZ R0, R57, R0 ;  /* 0x0000000039007221 */ /* 0x000fc60000010000 */
[----:B------:R-:W-:-:S03]  /*149f0*/  FADD.FTZ R13, R60, R13 ;  /* 0x0000000d3c0d7221 */ /* 0x000fc60000010000 */
[----:B------:R-:W-:Y:S01]  /*14a00*/  HMMA.16816.F32 R172, R128, R174, R176 ;  /* 0x000000ae80ac723c */ /* 0x000fe200000018b0 */
[----:B------:R-:W-:Y:S01]  /*14a10*/  FADD.FTZ R9, R61, R0 ;  /* 0x000000003d097221 */ /* 0x000fe20000010000 */
[----:B------:R-:W-:Y:S01]  /*14a20*/  FADD.FTZ R8, R62, R8 ;  /* 0x000000083e087221 */ /* 0x000fe20000010000 */
[----:B------:R-:W-:-:S05]  /*14a30*/  FADD.FTZ R0, R63, R12 ;  /* 0x0000000c3f007221 */ /* 0x000fca0000010000 */
[----:B------:R-:W-:Y:S01]  /*14a40*/  HMMA.16816.F32 R176, R128, R188, R212 ;  /* 0x000000bc80b0723c */ /* 0x000fe200000018d4 */
[----:B------:R-:W-:Y:S01]  /*14a50*/  FADD.FTZ R9, R36, R9 ;  /* 0x0000000924097221 */ /* 0x000fe20000010000 */
[----:B------:R-:W-:-:S06]  /*14a60*/  FADD.FTZ R8, R35, R8 ;  /* 0x0000000823087221 */ /* 0x000fcc0000010000 */
[----:B------:R-:W-:Y:S01]  /*14a70*/  HMMA.16816.F32 R188, R128, R190, R196 ;  /* 0x000000be80bc723c */ /* 0x000fe200000018c4 */
[----:B------:R-:W-:-:S07]  /*14a80*/  FADD.FTZ R0, R132, R0 ;  /* 0x0000000084007221 */ /* 0x000fce0000010000 */
[C---:B------:R-:W-:Y:S08]  /*14a90*/  HMMA.16816.F32 R144, R128.reuse, R156, R220 ;  /* 0x0000009c8090723c */ /* 0x040ff000000018dc */
[C---:B------:R-:W-:Y:S08]  /*14aa0*/  HMMA.16816.F32 R196, R128.reuse, R204, R64 ;  /* 0x000000cc80c4723c */ /* 0x040ff00000001840 */
[C---:B------:R-:W-:Y:S08]  /*14ab0*/  HMMA.16816.F32 R156, R128.reuse, R158, R208 ;  /* 0x0000009e809c723c */ /* 0x040ff000000018d0 */
[C---:B------:R-:W-:Y:S08]  /*14ac0*/  HMMA.16816.F32 R204, R128.reuse, R206, R52 ;  /* 0x000000ce80cc723c */ /* 0x040ff00000001834 */
[----:B------:R-:W-:Y:S01]  /*14ad0*/  HMMA.16816.F32 R128, R128, R10, R24 ;  /* 0x0000000a8080723c */ /* 0x000fe20000001818 */
[----:B------:R-:W-:Y:S01]  /*14ae0*/  FADD.FTZ R10, R33, R13 ;  /* 0x0000000d210a7221 */ /* 0x000fe20000010000 */
[----:B------:R-:W-:Y:S01]  /*14af0*/  FADD.FTZ R11, R37, R9 ;  /* 0x00000009250b7221 */ /* 0x000fe20000010000 */
[----:B------:R-:W-:-:S02]  /*14b00*/  FADD.FTZ R9, R140, R8 ;  /* 0x000000088c097221 */ /* 0x000fc40000010000 */
        /* <DEDUP_REMOVED lines=44> */
[----:B------:R-:W-:-:S11]  /*14dd0*/  UISETP.GT.AND UP0, UPT, UR4, UR19, UPT ;  /* 0x000000130400728c */ /* 0x000fd6000bf04270 */
[----:B------:R-:W-:Y:S01]  /*14de0*/  @UP0 UIADD3 UR21, UPT, UPT, UR21, -0x4, URZ ;  /* 0xfffffffc15150890 */ /* 0x000fe2000fffe0ff */
[----:B------:R-:W-:Y:S11]  /*14df0*/  BRA.U UP0, `(.L_x_712) ;  /* 0x0000000100047547 */ /* 0x000ff6000b800000 */
.L_x_709:
[----:B------:R-:W-:-:S12]  /*14e00*/  UIADD3 UR21, UPT, UPT, UR4, -0x1, URZ ;  /* 0xffffffff04157890 */ /* 0x000fd8000fffe0ff */
.L_x_712:
[----:B------:R-:W-:-:S09]  /*14e10*/  UISETP.GE.AND UP0, UPT, UR21, UR19, UPT ;  /* 0x000000131500728c */ /* 0x000fd2000bf06270 */
[----:B------:R-:W-:Y:S05]  /*14e20*/  BRA.U !UP0, `(.L_x_713) ;  /* 0x0000005908107547 */ /* 0x000fea000b800000 */
[----:B-1----:R-:W1:Y:S01]  /*14e30*/  LDC.64 R4, c[0x0][0x3c0] ;  /* 0x0000f000ff047b82 */ /* 0x002e620000000a00 */
[----:B--2---:R-:W2:Y:S01]  /*14e40*/  S2R R232, SR_TID.X ;  /* 0x0000000000e87919 */ /* 0x004ea20000002100 */
[----:B------:R-:W3:Y:S01]  /*14e50*/  LDCU UR4, c[0x0][0x440] ;  /* 0x00008800ff0477ac */ /* 0x000ee20008000800 */
[----:B------:R-:W-:Y:S01]  /*14e60*/  IMAD.MOV.U32 R229, RZ, RZ, 0x20 ;  /* 0x00000020ffe57424 */ /* 0x000fe200078e00ff */
[----:B------:R-:W-:Y:S01]  /*14e70*/  MOV R139, R134 ;  /* 0x00000086008b7202 */ /* 0x000fe20000000f00 */
[----:B------:R-:W-:Y:S01]  /*14e80*/  IMAD.MOV.U32 R132, RZ, RZ, R136 ;  /* 0x000000ffff847224 */ /* 0x000fe200078e0088 */
[----:B------:R-:W-:Y:S01]  /*14e90*/  MOV R3, R133 ;  /* 0x0000008500037202 */ /* 0x000fe20000000f00 */
[----:B------:R-:W-:Y:S01]  /*14ea0*/  IMAD.MOV.U32 R140, RZ, RZ, R135 ;  /* 0x000000ffff8c7224 */ /* 0x000fe200078e0087 */
[----:B------:R-:W4:Y:S01]  /*14eb0*/  S2UR UR5, SR_CgaCtaId ;  /* 0x00000000000579c3 */ /* 0x000f220000008800 */
[----:B------:R-:W-:Y:S01]  /*14ec0*/  IMAD.MOV.U32 R235, RZ, RZ, 0x40 ;  /* 0x00000040ffeb7424 */ /* 0x000fe200078e00ff */
[C---:B-----5:R-:W-:Y:S01]  /*14ed0*/  IADD3 R244, PT, PT, R237.reuse, 0x8, RZ ;  /* 0x00000008edf47810 */ /* 0x060fe20007ffe0ff */
[C---:B------:R-:W-:Y:S01]  /*14ee0*/  VIADD R243, R237.reuse, 0x40 ;  /* 0x00000040edf37836 */ /* 0x040fe20000000000 */
[----:B------:R-:W-:Y:S01]  /*14ef0*/  IADD3 R242, PT, PT, R237, 0x48, RZ ;  /* 0x00000048edf27810 */ /* 0x000fe20007ffe0ff */
[----:B------:R-:W-:Y:S01]  /*14f00*/  UMOV UR7, 0x400 ;  /* 0x0000040000077882 */ /* 0x000fe20000000000 */
[----:B------:R-:W1:Y:S01]  /*14f10*/  LDCU UR6, c[0x0][0x440] ;  /* 0x00008800ff0677ac */ /* 0x000e620008000800 */
[----:B---3--:R-:W-:Y:S01]  /*14f20*/  ISETP.GE.AND P5, PT, R228, UR4, PT ;  /* 0x00000004e4007c0c */ /* 0x008fe2000bfa6270 */
[----:B------:R-:W3:Y:S01]  /*14f30*/  LDCU UR4, c[0x0][0x45c] ;  /* 0x00008b80ff0477ac */ /* 0x000ee20008000800 */
[----:B-1----:R-:W-:Y:S01]  /*14f40*/  IMAD.MOV.U32 R2, RZ, RZ, R5 ;  /* 0x000000ffff027224 */ /* 0x002fe200078e0005 */
[----:B------:R1:W-:Y:S01]  /*14f50*/  STL.64 [R1+0x48], R4 ;  /* 0x0000480401007387 */ /* 0x0003e20000100a00 */
[----:B------:R-:W-:-:S05]  /*14f60*/  IMAD.MOV.U32 R0, RZ, RZ, R4 ;  /* 0x000000ffff007224 */ /* 0x000fca00078e0004 */
[C---:B------:R-:W-:Y:S01]  /*14f70*/  SHF.L.U64.HI R2, R0.reuse, 0x4, R2 ;  /* 0x0000000400027819 */ /* 0x040fe20000010202 */
[----:B----4-:R-:W-:Y:S01]  /*14f80*/  ULEA UR5, UR5, UR7, 0x18 ;  /* 0x0000000705057291 */ /* 0x010fe2000f8ec0ff */
[----:B------:R-:W-:Y:S01]  /*14f90*/  SHF.L.U32 R0, R0, 0x4, RZ ;  /* 0x0000000400007819 */ /* 0x000fe200000006ff */
[C---:B--2---:R-:W-:Y:S01]  /*14fa0*/  IMAD.SHL.U32 R233, R232.reuse, 0x40, RZ ;  /* 0x00000040e8e97824 */ /* 0x044fe200078e00ff */
[----:B------:R-:W-:Y:S01]  /*14fb0*/  LOP3.LUT P0, RZ, R232, 0x2, RZ, 0xc0, !PT ;  /* 0x00000002e8ff7812 */ /* 0x000fe2000780c0ff */
[----:B------:R1:W-:Y:S03]  /*14fc0*/  STL [R1+0x7c], R2 ;  /* 0x00007c0201007387 */ /* 0x0003e60000100800 */
[----:B------:R-:W-:Y:S01]  /*14fd0*/  SEL R229, R229, 0xffffffe0, !P0 ;  /* 0xffffffe0e5e57807 */ /* 0x000fe20004000000 */
[----:B------:R1:W-:Y:S01]  /*14fe0*/  STL [R1+0x78], R0 ;  /* 0x0000780001007387 */ /* 0x0003e20000100800 */
[----:B------:R-:W-:Y:S01]  /*14ff0*/  LOP3.LUT R234, R233, 0x400, RZ, 0xc0, !PT ;  /* 0x00000400e9ea7812 */ /* 0x000fe200078ec0ff */
[----:B---3--:R-:W-:Y:S06]  /*15000*/  BRA `(.L_x_714) ;  /* 0x0000000400647947 */ /* 0x008fec0003800000 */
.L_x_716:
[----:B------:R-:W2:Y:S01]  /*15010*/  LDL R143, [R1+0x40] ;  /* 0x00004000018f7983 */ /* 0x000ea20000100800 */
[----:B------:R-:W-:Y:S01]  /*15020*/  IMAD.MOV.U32 R15, RZ, RZ, R142 ;  /* 0x000000ffff0f7224 */ /* 0x000fe200078e008e */
[----:B------:R-:W1:Y:S01]  /*15030*/  LDC.64 R8, c[0x0][0x3b8] ;  /* 0x0000ee00ff087b82 */ /* 0x000e620000000a00 */
[----:B------:R-:W-:Y:S01]  /*15040*/  UIADD3 UR7, UPT, UPT, UR21, -0x1, URZ ;  /* 0xffffffff15077890 */ /* 0x000fe2000fffe0ff */
[----:B------:R-:W3:Y:S01]  /*15050*/  LDL R142, [R1+0x3c] ;  /* 0x00003c00018e7983 */ /* 0x000ee20000100800 */
[----:B------:R-:W-:Y:S01]  /*15060*/  IMAD.U32 R4, RZ, RZ, UR21 ;  /* 0x00000015ff047e24 */ /* 0x000fe2000f8e00ff */
[----:B------:R-:W-:Y:S03]  /*15070*/  LOP3.LUT R12, R15, 0x1f8, RZ, 0xc0, !PT ;  /* 0x000001f80f0c7812 */ /* 0x000fe600078ec0ff */
[----:B------:R-:W-:Y:S01]  /*15080*/  @!P2 VIADD R4, R4, 0xffffffff ;  /* 0xffffffff0404a836 */ /* 0x000fe20000000000 */
[----:B------:R-:W-:Y:S04]  /*15090*/  LOP3.LUT R14, R12, 0x38, R232, 0x78, !PT ;  /* 0x000000380c0e7812 */ /* 0x000fe800078e78e8 */
[----:B------:R-:W-:Y:S04]  /*150a0*/  LOP3.LUT R236, R14, 0x1e00, R15, 0xf8, !PT ;  /* 0x00001e000eec7812 */ /* 0x000fe800078ef80f */
[----:B------:R-:W-:Y:S01]  /*150b0*/  LEA R236, R236, UR5, 0x1 ;  /* 0x00000005ecec7c11 */ /* 0x000fe2000f8e08ff */
[C---:B-1----:R-:W-:Y:S01]  /*150c0*/  IMAD.WIDE.U32 R10, R8.reuse, UR7, RZ ;  /* 0x00000007080a7c25 */ /* 0x042fe2000f8e00ff */
[----:B------:R-:W-:Y:S03]  /*150d0*/  SHF.L.U64.HI R19, R8, 0x4, R9 ;  /* 0x0000000408137819 */ /* 0x000fe60000010209 */
[C---:B------:R-:W-:Y:S04]  /*150e0*/  @!P2 IMAD.WIDE.U32 R12, R4.reuse, R8, RZ ;  /* 0x00000008040ca225 */ /* 0x040fe800078e00ff */
[----:B------:R-:W-:Y:S02]  /*150f0*/  IMAD R11, R9, UR7, R11 ;  /* 0x00000007090b7c24 */ /* 0x000fe4000f8e020b */
[----:B------:R-:W-:Y:S02]  /*15100*/  @!P2 IMAD R13, R4, R9, R13 ;  /* 0x00000009040da224 */ /* 0x000fe400078e020d */
[----:B------:R-:W-:Y:S01]  /*15110*/  IMAD.SHL.U32 R18, R8, 0x10, RZ ;  /* 0x0000001008127824 */ /* 0x000fe200078e00ff */
[-C--:B--2---:R-:W-:Y:S02]  /*15120*/  @!P5 LEA R16, P1, R10, R143.reuse, 0x7 ;  /* 0x0000008f0a10d211 */ /* 0x084fe400078238ff */
[----:B------:R-:W-:Y:S02]  /*15130*/  @!P2 LEA R14, P0, R12, R143, 0x7 ;  /* 0x0000008f0c0ea211 */ /* 0x000fe400078038ff */
[-C--:B---3--:R-:W-:Y:S02]  /*15140*/  @!P5 LEA.HI.X R4, R10, R142.reuse, R11, 0x7, P1 ;  /* 0x0000008e0a04d211 */ /* 0x088fe400008f3c0b */
[----:B------:R-:W-:Y:S01]  /*15150*/  @!P2 LEA.HI.X R15, R12, R142, R13, 0x7, P0 ;  /* 0x0000008e0c0fa211 */ /* 0x000fe200000f3c0d */
[----:B------:R-:W-:Y:S02]  /*15160*/  @!P5 IMAD.MOV.U32 R12, RZ, RZ, R16 ;  /* 0x000000ffff0cd224 */ /* 0x000fe400078e0010 */
[----:B------:R-:W-:Y:S01]  /*15170*/  @!P5 IMAD.MOV.U32 R13, RZ, RZ, R4 ;  /* 0x000000ffff0dd224 */ /* 0x000fe200078e0004 */
[C---:B------:R-:W-:Y:S04]  /*15180*/  LEA R4, P0, R10.reuse, R18, 0x6 ;  /* 0x000000120a047211 */ /* 0x040fe800078030ff */
[----:B------:R-:W-:Y:S01]  /*15190*/  @!PT LDS RZ, [RZ] ;  /* 0x00000000fffff984 */ /* 0x000fe20000000800 */
[----:B------:R-:W-:Y:S01]  /*151a0*/  @!PT LDS RZ, [RZ] ;  /* 0x00000000fffff984 */ /* 0x000fe20000000800 */
[----:B------:R-:W-:Y:S01]  /*151b0*/  @!PT LDS RZ, [RZ] ;  /* 0x00000000fffff984 */ /* 0x000fe20000000800 */
[----:B------:R1:W-:Y:S01]  /*151c0*/  @!P5 LDGSTS.E.BYPASS.LTC128B.128 [R236+0x8000], desc[UR24][R12.64] ;  /* 0x080000000cecdfae */ /* 0x0003e2000b981a18 */
[----:B------:R-:W-:Y:S02]  /*151d0*/  LEA.HI.X R10, R10, R19, R11, 0x6, P0 ;  /* 0x000000130a0a7211 */ /* 0x000fe400000f340b */
[CC--:B------:R-:W-:Y:S01]  /*151e0*/  @!P5 LEA R16, P0, R4.reuse, R143.reuse, 0x1 ;  /* 0x0000008f0410d211 */ /* 0x0c0fe200078008ff */
[----:B------:R2:W-:Y:S03]  /*151f0*/  @P5 STS.128 [R236+0x8000], RZ ;  /* 0x008000ffec005388 */ /* 0x0005e60000000c00 */
[CCC-:B------:R-:W-:Y:S01]  /*15200*/  @!P5 LEA.HI.X R17, R4.reuse, R142.reuse, R10.reuse, 0x1, P0 ;  /* 0x0000008e0411d211 */ /* 0x1c0fe200000f0c0a */
        /* <DEDUP_REMOVED lines=10> */
[CC--:B-1----:R-:W-:Y:S04]  /*152b0*/  @!P2 LEA R12, P1, R4.reuse, R143.reuse, 0x1 ;  /* 0x0000008f040ca211 */ /* 0x0c2fe800078208ff */
[--C-:B------:R-:W-:Y:S02]  /*152c0*/  @!P2 LEA.HI.X R13, R4, R142, R10.reuse, 0x1, P1 ;  /* 0x0000008e040da211 */ /* 0x100fe400008f0c0a */
[-C--:B------:R-:W-:Y:S02]  /*152d0*/  @!P2 IADD3 R11, P1, PT, R18, R4.reuse, RZ ;  /* 0x00000004120ba210 */ /* 0x080fe40007f3e0ff */
[-C--:B---3--:R-:W-:Y:S01]  /*152e0*/  @!P5 LEA R15, P3, R8, R4.reuse, 0x5 ;  /* 0x00000004080fd211 */ /* 0x088fe200078628ff */
[----:B------:R-:W-:Y:S01]  /*152f0*/  @!PT LDS RZ, [RZ] ;  /* 0x00000000fffff984 */ /* 0x000fe20000000800 */
[----:B------:R-:W-:Y:S01]  /*15300*/  @!PT LDS RZ, [RZ] ;  /* 0x00000000fffff984 */ /* 0x000fe20000000800 */
[----:B------:R-:W-:Y:S01]  /*15310*/  @!PT LDS RZ, [RZ] ;  /* 0x00000000fffff984 */ /* 0x000fe20000000800 */
[----:B------:R1:W-:Y:S01]  /*15320*/  @!P2 LDGSTS.E.BYPASS.LTC128B.128 [R236+0xa800], desc[UR24][R12.64+0x80] ;  /* 0x0a8000800cecafae */ /* 0x0003e2000b981a18 */
[-C--:B------:R-:W-:Y:S03]  /*15330*/  @!P5 IADD3 R14, P0, PT, R18, R4.reuse, RZ ;  /* 0x00000004120ed210 */ /* 0x080fe60007f1e0ff */
[----:B------:R2:W-:Y:S02]  /*15340*/  @P2 STS.128 [R236+0xa800], RZ ;  /* 0x00a800ffec002388 */ /* 0x0005e40000000c00 */
[C---:B----4-:R-:W-:Y:S01]  /*15350*/  @!P5 IMAD.X R16, R19.reuse, 0x1, R10, P0 ;  /* 0x000000011310d824 */ /* 0x050fe200000e060a */
[-C--:B------:R-:W-:Y:S02]  /*15360*/  @!P5 LEA R17, P6, R14, R143.reuse, 0x1 ;  /* 0x0000008f0e11d211 */ /* 0x080fe400078c08ff */
[----:B------:R-:W-:Y:S02]  /*15370*/  @!P2 LEA R4, P0, R8, R4, 0x5 ;  /* 0x000000040804a211 */ /* 0x000fe400078028ff */
[----:B------:R-:W-:Y:S02]  /*15380*/  @!P5 LEA.HI.X R16, R14, R142, R16, 0x1, P6 ;  /* 0x0000008e0e10d211 */ /* 0x000fe400030f0c10 */
[CCC-:B------:R-:W-:Y:S02]  /*15390*/  @!P5 LEA.HI.X R14, R8.reuse, R10.reuse, R9.reuse, 0x5, P3 ;  /* 0x0000000a080ed211 */ /* 0x1c0fe400018f2c09 */
[----:B------:R-:W-:Y:S02]  /*153a0*/  @!P2 LEA.HI.X R9, R8, R10, R9, 0x5, P0 ;  /* 0x0000000a0809a211 */ /* 0x000fe400000f2c09 */
[CC--:B------:R-:W-:Y:S04]  /*153b0*/  @!P2 LEA R8, P0, R4.reuse, R143.reuse, 0x1 ;  /* 0x0000008f0408a211 */ /* 0x0c0fe800078008ff */
[-C--:B------:R-:W-:Y:S01]  /*153c0*/  @!P2 LEA.HI.X R9, R4, R142.reuse, R9, 0x1, P0 ;  /* 0x0000008e0409a211 */ /* 0x080fe200000f0c09 */
[----:B-1----:R-:W-:Y:S01]  /*153d0*/  @!P2 IMAD.X R13, R19, 0x1, R10, P1 ;  /* 0x00000001130da824 */ /* 0x002fe200008e060a */
[CC--:B------:R-:W-:Y:S04]  /*153e0*/  @!P2 LEA R12, P1, R11.reuse, R143.reuse, 0x1 ;  /* 0x0000008f0b0ca211 */ /* 0x0c0fe800078208ff */
[-C--:B------:R-:W-:Y:S02]  /*153f0*/  @!P2 LEA.HI.X R13, R11, R142.reuse, R13, 0x1, P1 ;  /* 0x0000008e0b0da211 */ /* 0x080fe400008f0c0d */
[C---:B------:R-:W-:Y:S04]  /*15400*/  @!P5 LEA R10, P1, R15.reuse, R143, 0x1 ;  /* 0x0000008f0f0ad211 */ /* 0x040fe800078208ff */
[----:B------:R-:W-:Y:S01]  /*15410*/  @!P5 LEA.HI.X R11, R15, R142, R14, 0x1, P1 ;  /* 0x0000008e0f0bd211 */ /* 0x000fe200008f0c0e */
[----:B------:R-:W-:Y:S02]  /*15420*/  @!P5 IMAD.MOV.U32 R14, RZ, RZ, R17 ;  /* 0x000000ffff0ed224 */ /* 0x000fe400078e0011 */
        /* <DEDUP_REMOVED lines=23> */
.L_x_714:
[----:B------:R-:W2:Y:S01]  /*155a0*/  LDL R13, [R1+0x48] ;  /* 0x00004800010d7983 */ /* 0x000ea20000100800 */
[----:B------:R-:W-:Y:S05]  /*155b0*/  DEPBAR.LE SB0, 0x0 ;  /* 0x000080000000791a */ /* 0x000fea0000000000 */
[----:B------:R-:W1:Y:S01]  /*155c0*/  LDL R14, [R1+0x4c] ;  /* 0x00004c00010e7983 */ /* 0x000e620000100800 */
[C---:B------:R-:W-:Y:S01]  /*155d0*/  IMAD.SHL.U32 R142, R232.reuse, 0x8, RZ ;  /* 0x00000008e88e7824 */ /* 0x040fe200078e00ff */
[----:B-----5:R-:W-:Y:S01]  /*155e0*/  SHF.R.U32.HI R230, RZ, 0x1, R232 ;  /* 0x00000001ffe67819 */ /* 0x020fe200000116e8 */
[----:B------:R-:W-:Y:S03]  /*155f0*/  IMAD.SHL.U32 R138, R232, 0x2, RZ ;  /* 0x00000002e88a7824 */ /* 0x000fe600078e00ff */
[----:B---3--:R-:W3:Y:S01]  /*15600*/  LDL R10, [R1+0x54] ;  /* 0x00005400010a7983 */ /* 0x008ee20000100800 */
[----:B------:R-:W-:Y:S01]  /*15610*/  BAR.SYNC.DEFER_BLOCKING 0x0 ;  /* 0x0000000000007b1d */ /* 0x000fe20000010000 */
[----:B------:R-:W-:Y:S01]  /*15620*/  LOP3.LUT R228, R142, 0x38, RZ, 0xc0, !PT ;  /* 0x000000388ee47812 */ /* 0x000fe200078ec0ff */
[----:B------:R-:W-:Y:S01]  /*15630*/  UISETP.GT.AND UP0, UPT, UR21, UR19, UPT ;  /* 0x000000131500728c */ /* 0x000fe2000bf04270 */
[----:B------:R-:W-:Y:S02]  /*15640*/  LOP3.LUT P4, RZ, R232, 0x4, RZ, 0xc0, !PT ;  /* 0x00000004e8ff7812 */ /* 0x000fe4000788c0ff */
[----:B------:R-:W-:Y:S02]  /*15650*/  LOP3.LUT R12, R228, 0x40, RZ, 0xfc, !PT ;  /* 0x00000040e40c7812 */ /* 0x000fe400078efcff */
[----:B------:R-:W-:Y:S02]  /*15660*/  SEL R224, R235, 0xffffffc0, !P4 ;  /* 0xffffffc0ebe07807 */ /* 0x000fe40006000000 */
[----:B------:R-:W-:Y:S01]  /*15670*/  ISETP.GE.AND P2, PT, R12, UR6, PT ;  /* 0x000000060c007c0c */ /* 0x000fe2000bf46270 */
[----:B------:R-:W4:Y:S06]  /*15680*/  LDL R15, [R1+0x50] ;  /* 0x00005000010f7983 */ /* 0x000f2c0000100800 */
[----:B------:R-:W5:Y:S06]  /*15690*/  LDL R9, [R1+0x78] ;  /* 0x0000780001097983 */ /* 0x000f6c0000100800 */
[----:B------:R-:W5:Y:S06]  /*156a0*/  LDL R8, [R1+0x7c] ;  /* 0x00007c0001087983 */ /* 0x000f6c0000100800 */
[----:B------:R-:W-:Y:S06]  /*156b0*/  STL [R1+0x5c], R142 ;  /* 0x00005c8e01007387 */ /* 0x000fec0000100800 */
[----:B------:R5:W-:Y:S06]  /*156c0*/  STL [R1+0x58], R12 ;  /* 0x0000580c01007387 */ /* 0x000bec0000100800 */
[----:B------:R-:W-:Y:S01]  /*156d0*/  STL [R1+0x74], R138 ;  /* 0x0000748a01007387 */ /* 0x000fe20000100800 */
[C---:B--2---:R-:W-:Y:S04]  /*156e0*/  IMAD.WIDE.U32 R6, R13.reuse, UR21, RZ ;  /* 0x000000150d067c25 */ /* 0x044fe8000f8e00ff */
[----:B-1----:R-:W-:Y:S01]  /*156f0*/  IMAD R2, R14, UR21, R7 ;  /* 0x000000150e027c24 */ /* 0x002fe2000f8e0207 */
[C---:B---3--:R-:W-:Y:S04]  /*15700*/  LEA R4, P1, R6.reuse, R10, 0x7 ;  /* 0x0000000a06047211 */ /* 0x048fe800078238ff */
[C-C-:B----4-:R-:W-:Y:S02]  /*15710*/  LEA.HI.X R5, R6.reuse, R15, R2.reuse, 0x7, P1 ;  /* 0x0000000f06057211 */ /* 0x150fe400008f3c02 */
[CC--:B-----5:R-:W-:Y:S03]  /*15720*/  LEA R0, P0, R6.reuse, R9.reuse, 0x6 ;  /* 0x0000000906007211 */ /* 0x0e0fe600078030ff */
[----:B------:R-:W-:Y:S01]  /*15730*/  @!PT LDS RZ, [RZ] ;  /* 0x00000000fffff984 */ /* 0x000fe20000000800 */
[----:B------:R-:W-:Y:S01]  /*15740*/  @!PT LDS RZ, [RZ] ;  /* 0x00000000fffff984 */ /* 0x000fe20000000800 */
[----:B------:R-:W-:Y:S01]  /*15750*/  @!PT LDS RZ, [RZ] ;  /* 0x00000000fffff984 */ /* 0x000fe20000000800 */
[----:B------:R-:W-:Y:S01]  /*15760*/  @!P5 LDGSTS.E.BYPASS.LTC128B.128 [R236+0xc000], desc[UR24][R4.64] ;  /* 0x0c00000004ecdfae */ /* 0x000fe2000b981a18 */
[----:B------:R-:W-:Y:S05]  /*15770*/  LEA.HI.X R2, R6, R8, R2, 0x6, P0 ;  /* 0x0000000806027211 */ /* 0x000fea00000f3402 */
[----:B------:R-:W-:Y:S01]  /*15780*/  @P5 STS.128 [R236+0xc000], RZ ;  /* 0x00c000ffec005388 */ /* 0x000fe20000000c00 */
[----:B------:R-:W-:Y:S02]  /*15790*/  ISETP.GE.AND P5, PT, R228, UR6, PT ;  /* 0x00000006e4007c0c */ /* 0x000fe4000bfa6270 */
[C---:B------:R-:W-:Y:S03]  /*157a0*/  LEA R6, P3, R0.reuse, R10, 0x1 ;  /* 0x0000000a00067211 */ /* 0x040fe600078608ff */
[----:B------:R-:W-:Y:S01]  /*157b0*/  @!PT LDS RZ, [RZ] ;  /* 0x00000000fffff984 */ /* 0x000fe20000000800 */
[----:B------:R-:W-:Y:S01]  /*157c0*/  @!PT LDS RZ, [RZ] ;  /* 0x00000000fffff984 */ /* 0x000fe20000000800 */
[----:B------:R-:W-:Y:S01]  /*157d0*/  @!PT LDS RZ, [RZ] ;  /* 0x00000000fffff984 */ /* 0x000fe20000000800 */
[----:B------:R1:W-:Y:S01]  /*157e0*/  @!P2 LDGSTS.E.BYPASS.LTC128B.128 [R236+0xe000], desc[UR24][R4.64+0x80] ;  /* 0x0e00008004ecafae */ /* 0x0003e2000b981a18 */
[C---:B------:R-:W-:Y:S02]  /*157f0*/  IADD3 R9, P1, PT, R0.reuse, R9, RZ ;  /* 0x0000000900097210 */ /* 0x040fe40007f3e0ff */
[-C--:B------:R-:W-:Y:S03]  /*15800*/  LEA.HI.X R7, R0, R15.reuse, R2, 0x1, P3 ;  /* 0x0000000f00077211 */ /* 0x080fe600018f0c02 */
[----:B------:R-:W-:Y:S01]  /*15810*/  @P2 STS.128 [R236+0xe000], RZ ;  /* 0x00e000ffec002388 */ /* 0x000fe20000000c00 */
[----:B------:R-:W-:Y:S01]  /*15820*/  LEA R11, P0, R13, R0, 0x5 ;  /* 0x000000000d0b7211 */ /* 0x000fe200078028ff */
[----:B------:R-:W-:Y:S01]  /*15830*/  IMAD.X R12, R2, 0x1, R8, P1 ;  /* 0x00000001020c7824 */ /* 0x000fe200008e0608 */
[----:B------:R-:W-:Y:S02]  /*15840*/  LEA R8, P1, R9, R10, 0x1 ;  /* 0x0000000a09087211 */ /* 0x000fe400078208ff */
[----:B------:R-:W-:Y:S01]  /*15850*/  LEA.HI.X R13, R13, R2, R14, 0x5, P0 ;  /* 0x000000020d0d7211 */ /* 0x000fe200000f2c0e */
[----:B------:R-:W-:Y:S01]  /*15860*/  @!PT LDS RZ, [RZ] ;  /* 0x00000000fffff984 */ /* 0x000fe20000000800 */
[----:B------:R-:W-:Y:S01]  /*15870*/  @!PT LDS RZ, [RZ] ;  /* 0x00000000fffff984 */ /* 0x000fe20000000800 */
[----:B------:R-:W-:Y:S01]  /*15880*/  @!PT LDS RZ, [RZ] ;  /* 0x00000000fffff984 */ /* 0x000fe20000000800 */
[----:B------:R-:W-:Y:S01]  /*15890*/  @!P5 LDGSTS.E.BYPASS.LTC128B.128 [R236+0xc800], desc[UR24][R6.64] ;  /* 0x0c80000006ecdfae */ /* 0x000fe2000b981a18 */
[-C--:B------:R-:W-:Y:S01]  /*158a0*/  LEA.HI.X R9, R9, R15.reuse, R12, 0x1, P1 ;  /* 0x0000000f09097211 */ /* 0x080fe200008f0c0c */
[----:B------:R-:W-:Y:S01]  /*158b0*/  IMAD.SHL.U32 R14, R232, 0x20, RZ ;  /* 0x00000020e80e7824 */ /* 0x000fe200078e00ff */
[C---:B------:R-:W-:Y:S03]  /*158c0*/  LEA R10, P0, R11.reuse, R10, 0x1 ;  /* 0x0000000a0b0a7211 */ /* 0x040fe600078008ff */
[----:B------:R-:W-:Y:S01]  /*158d0*/  @P5 STS.128 [R236+0xc800], RZ ;  /* 0x00c800ffec005388 */ /* 0x000fe20000000c00 */
[----:B------:R-:W-:Y:S02]  /*158e0*/  LOP3.LUT R2, R230, 0x8, RZ, 0xc0, !PT ;  /* 0x00000008e6027812 */ /* 0x000fe400078ec0ff */
[----:B------:R-:W-:Y:S03]  /*158f0*/  LEA.HI.X R11, R11, R15, R13, 0x1, P0 ;  /* 0x0000000f0b0b7211 */ /* 0x000fe600000f0c0d */
[----:B------:R-:W-:Y:S01]  /*15900*/  @!PT LDS RZ, [RZ] ;  /* 0x00000000fffff984 */ /* 0x000fe20000000800 */
[----:B------:R-:W-:Y:S01]  /*15910*/  @!PT LDS RZ, [RZ] ;  /* 0x00000000fffff984 */ /* 0x000fe20000000800 */
[----:B------:R-:W-:Y:S01]  /*15920*/  @!PT LDS RZ, [RZ] ;  /* 0x00000000fffff984 */ /* 0x000fe20000000800 */
[----:B------:R2:W-:Y:S01]  /*15930*/  @!P2 LDGSTS.E.BYPASS.LTC128B.128 [R236+0xe800], desc[UR24][R6.64+0x80] ;  /* 0x0e80008006ecafae */ /* 0x0005e2000b981a18 */
[----:B------:R-:W-:Y:S02]  /*15940*/  LOP3.LUT R231, R14, 0x7c00, RZ, 0xc0, !PT ;  /* 0x00007c000ee77812 */ /* 0x000fe400078ec0ff */
[--C-:B------:R-:W-:Y:S03]  /*15950*/  LOP3.LUT R0, R228, 0x1c0, R233.reuse, 0xf8, !PT ;  /* 0x000001c0e4007812 */ /* 0x100fe600078ef8e9 */
[----:B------:R-:W-:Y:S01]  /*15960*/  @P2 STS.128 [R236+0xe800], RZ ;  /* 0x00e800ffec002388 */ /* 0x000fe20000000c00 */
[C---:B------:R-:W-:Y:S05]  /*15970*/  LOP3.LUT R141, R0.reuse, R2, RZ, 0x3c, !PT ;  /* 0x00000002008d7212 */ /* 0x040fea00078e3cff */
[----:B------:R-:W-:Y:S01]  /*15980*/  @!PT LDS RZ, [RZ] ;  /* 0x00000000fffff984 */ /* 0x000fe20000000800 */
[----:B------:R-:W-:Y:S01]  /*15990*/  @!PT LDS RZ, [RZ] ;  /* 0x00000000fffff984 */ /* 0x000fe20000000800 */
[----:B------:R-:W-:Y:S01]  /*159a0*/  @!PT LDS RZ, [RZ] ;  /* 0x00000000fffff984 */ /* 0x000fe20000000800 */
[----:B------:R-:W-:Y:S01]  /*159b0*/  @!P5 LDGSTS.E.BYPASS.LTC128B.128 [R236+0xd000], desc[UR24][R8.64] ;  /* 0x0d00000008ecdfae */ /* 0x000fe2000b981a18 */
[----:B-1----:R-:W-:Y:S02]  /*159c0*/  LOP3.LUT R4, R231, 0x200, R233, 0xf8, !PT ;  /* 0x00000200e7047812 */ /* 0x002fe400078ef8e9 */
[----:B------:R-:W-:Y:S03]  /*159d0*/  LOP3.LUT R0, R0, 0x8, R232, 0x78, !PT ;  /* 0x0000000800007812 */ /* 0x000fe600078e78e8 */
[----:B------:R-:W-:Y:S01]  /*159e0*/  @P5 STS.128 [R236+0xd000], RZ ;  /* 0x00d000ffec005388 */ /* 0x000fe20000000c00 */
[----:B------:R-:W-:Y:S05]  /*159f0*/  LOP3.LUT R2, R4, R141, RZ, 0xfc, !PT ;  /* 0x0000008d04027212 */ /* 0x000fea00078efcff */
[----:B------:R-:W-:Y:S01]  /*15a00*/  @!PT LDS RZ, [RZ] ;  /* 0x00000000fffff984 */ /* 0x000fe20000000800 */
[----:B------:R-:W-:Y:S01]  /*15a10*/  @!PT LDS RZ, [RZ] ;  /* 0x00000000fffff984 */ /* 0x000fe20000000800 */
[----:B------:R-:W-:Y:S01]  /*15a20*/  @!PT LDS RZ, [RZ] ;  /* 0x00000000fffff984 */ /* 0x000fe20000000800 */
[----:B------:R-:W-:Y:S01]  /*15a30*/  @!P2 LDGSTS.E.BYPASS.LTC128B.128 [R236+0xf000], desc[UR24][R8.64+0x80] ;  /* 0x0f00008008ecafae */ /* 0x000fe2000b981a18 */
[----:B------:R-:W-:Y:S01]  /*15a40*/  IMAD R0, R0, 0x2, R234 ;  /* 0x0000000200007824 */ /* 0x000fe200078e02ea */
[----:B------:R-:W-:Y:S04]  /*15a50*/  LEA R134, R2, UR5, 0x1 ;  /* 0x0000000502867c11 */ /* 0x000fe8000f8e08ff */
[----:B------:R-:W-:Y:S01]  /*15a60*/  @P2 STS.128 [R236+0xf000], RZ ;  /* 0x00f000ffec002388 */ /* 0x000fe20000000c00 */
[----:B------:R-:W-:Y:S02]  /*15a70*/  VIADD R2, R0, UR5 ;  /* 0x0000000500027c36 */ /* 0x000fe40008000000 */
[C-C-:B------:R-:W-:Y:S03]  /*15a80*/  IMAD.IADD R137, R229.reuse, 0x1, R134.reuse ;  /* 0x00000001e5897824 */ /* 0x140fe600078e0286 */
[----:B------:R-:W-:Y:S01]  /*15a90*/  @!PT LDS RZ, [RZ] ;  /* 0x00000000fffff984 */ /* 0x000fe20000000800 */
[----:B------:R-:W-:Y:S01]  /*15aa0*/  @!PT LDS RZ, [RZ] ;  /* 0x00000000fffff984 */ /* 0x000fe20000000800 */
[----:B------:R-:W-:Y:S01]  /*15ab0*/  @!PT LDS RZ, [RZ] ;  /* 0x00000000fffff984 */ /* 0x000fe20000000800 */
[----:B------:R-:W-:Y:S01]  /*15ac0*/  @!P5 LDGSTS.E.BYPASS.LTC128B.128 [R236+0xd800], desc[UR24][R10.64] ;  /* 0x0d8000000aecdfae */ /* 0x000fe2000b981a18 */
[----:B------:R-:W-:Y:S02]  /*15ad0*/  IMAD.IADD R133, R2, 0x1, R229 ;  /* 0x0000000102857824 */ /* 0x000fe400078e02e5 */
[----:B------:R-:W-:Y:S03]  /*15ae0*/  IMAD.IADD R135, R224, 0x1, R134 ;  /* 0x00000001e0877824 */ /* 0x000fe600078e0286 */
[----:B------:R-:W-:Y:S01]  /*15af0*/  @P5 STS.128 [R236+0xd800], RZ ;  /* 0x00d800ffec005388 */ /* 0x000fe20000000c00 */
[----:B------:R-:W-:Y:S02]  /*15b00*/  IMAD.IADD R224, R2, 0x1, R224 ;  /* 0x0000000102e07824 */ /* 0x000fe400078e02e0 */
[C---:B------:R-:W-:Y:S03]  /*15b10*/  IMAD.IADD R136, R229.reuse, 0x1, R135 ;  /* 0x00000001e5887824 */ /* 0x040fe600078e0287 */
[----:B------:R-:W-:Y:S01]  /*15b20*/  @!PT LDS RZ, [RZ] ;  /* 0x00000000fffff984 */ /* 0x000fe20000000800 */
[----:B------:R-:W-:Y:S01]  /*15b30*/  @!PT LDS RZ, [RZ] ;  /* 0x00000000fffff984 */ /* 0x000fe20000000800 */
[----:B------:R-:W-:Y:S01]  /*15b40*/  @!PT LDS RZ, [RZ] ;  /* 0x00000000fffff984 */ /* 0x000fe20000000800 */
[----:B------:R1:W-:Y:S01]  /*15b50*/  @!P2 LDGSTS.E.BYPASS.LTC128B.128 [R236+0xf800], desc[UR24][R10.64+0x80] ;  /* 0x0f8000800aecafae */ /* 0x0003e2000b981a18 */
[----:B------:R-:W-:Y:S05]  /*15b60*/  IMAD.IADD R2, R229, 0x1, R224 ;  /* 0x00000001e5027824 */ /* 0x000fea00078e02e0 */
[----:B------:R-:W-:Y:S06]  /*15b70*/  @P2 STS.128 [R236+0xf800], RZ ;  /* 0x00f800ffec002388 */ /* 0x000fec0000000c00 */
[----:B------:R-:W-:Y:S06]  /*15b80*/  LDSM.16.M88.4 R64, [R134] ;  /* 0x000000008640783b */ /* 0x000fec0000000200 */
[----:B------:R-:W2:Y:S06]  /*15b90*/  LDSM.16.M88.4 R16, [R0+UR5+0x8000] ;  /* 0x008000050010783b */ /* 0x000eac0008000200 */
[----:B------:R-:W1:Y:S06]  /*15ba0*/  LDSM.16.M88.4 R60, [R134+0x2000] ;  /* 0x00200000863c783b */ /* 0x000e6c0000000200 */
[----:B------:R-:W3:Y:S06]  /*15bb0*/  LDSM.16.M88.4 R32, [R0+UR5+0x8800] ;  /* 0x008800050020783b */ /* 0x000eec0008000200 */
[----:B------:R-:W0:Y:S06]  /*15bc0*/  LDGDEPBAR ;  /* 0x00000000000079af */ /* 0x000e2c0000000000 */
[----:B------:R-:W4:Y:S06]  /*15bd0*/  LDSM.16.M88.4 R48, [R0+UR5+0x9000] ;  /* 0x009000050030783b */ /* 0x000f2c0008000200 */
[----:B------:R-:W5:Y:S06]  /*15be0*/  LDSM.16.M88.4 R208, [R0+UR5+0x9800] ;  /* 0x0098000500d0783b */ /* 0x000f6c0008000200 */
[----:B------:R-:W-:Y:S01]  /*15bf0*/  LDSM.16.M88.4 R212, [R137] ;  /* 0x0000000089d4783b */ /* 0x000fe20000000200 */
[-C--:B--2---:R-:W-:Y:S05]  /*15c00*/  HMMA.16816.F32 R4, R64, R16.reuse, RZ ;  /* 0x000000104004723c */ /* 0x084fea00000018ff */
[----:B------:R-:W2:Y:S06]  /*15c10*/  LDSM.16.M88.4 R216, [R133+0x8000] ;  /* 0x0080000085d8783b */ /* 0x000eac0000000200 */
[----:B------:R-:W2:Y:S01]  /*15c20*/  LDSM.16.M88.4 R220, [R137+0x2000] ;  /* 0x0020000089dc783b */ /* 0x000ea20000000200 */
[C---:B-1----:R-:W-:Y:S08]  /*15c30*/  HMMA.16816.F32 R8, R60.reuse, R16, RZ ;  /* 0x000000103c08723c */ /* 0x042ff000000018ff */
        /* <DEDUP_REMOVED lines=55> */
[----:B------:R-:W-:Y:S07]  /*15fb0*/  LDSM.16.M88.4 R208, [R136] ;  /* 0x0000000088d0783b */ /* 0x000fee0000000200 */
[----:B------:R-:W-:Y:S01]  /*15fc0*/  HMMA.16816.F32 R64, R216, R214, R64 ;  /* 0x000000d6d840723c */ /* 0x000fe20000001840 */
[----:B------:R-:W1:Y:S06]  /*15fd0*/  LDSM.16.M88.4 R212, [R2+0x8000] ;  /* 0x0080000002d4783b */ /* 0x000e6c0000000200 */
        /* <DEDUP_REMOVED lines=21> */
[----:B------:R-:W1:Y:S06]  /*16130*/  LDSM.16.M88.4 R208, [R0+UR5+0xa000] ;  /* 0x00a0000500d0783b */ /* 0x000e6c0008000200 */
        /* <DEDUP_REMOVED lines=10> */
[----:B------:R1:W2:Y:S02]  /*161e0*/  LDSM.16.M88.4 R208, [R0+UR5+0xb000] ;  /* 0x00b0000500d0783b */ /* 0x0002a40008000200 */
[----:B-1----:R-:W-:Y:S05]  /*161f0*/  IMAD.U32 R0, RZ, RZ, UR21 ;  /* 0x00000015ff007e24 */ /* 0x002fea000f8e00ff */
[-C--:B--2---:R-:W-:Y:S08]  /*16200*/  HMMA.16816.F32 R36, R216, R208.reuse, R36 ;  /* 0x000000d0d824723c */ /* 0x084ff00000001824 */
[C---:B------:R-:W-:Y:S08]  /*16210*/  HMMA.16816.F32 R40, R212.reuse, R208, R40 ;  /* 0x000000d0d428723c */ /* 0x040ff00000001828 */
[-C--:B------:R-:W-:Y:S08]  /*16220*/  HMMA.16816.F32 R44, R212, R210.reuse, R44 ;  /* 0x000000d2d42c723c */ /* 0x080ff0000000182c */
[C---:B------:R-:W-:Y:S01]  /*16230*/  HMMA.16816.F32 R48, R216.reuse, R210, R48 ;  /* 0x000000d2d830723c */ /* 0x040fe20000001830 */
[----:B------:R-:W-:Y:S07]  /*16240*/  LDSM.16.M88.4 R208, [R137+0x4000] ;  /* 0x0040000089d0783b */ /* 0x000fee0000000200 */
[-C--:B------:R-:W-:Y:S08]  /*16250*/  HMMA.16816.F32 R52, R216, R220.reuse, R52 ;  /* 0x000000dcd834723c */ /* 0x080ff00000001834 */
        /* <DEDUP_REMOVED lines=32> */
[----:B------:R-:W1:Y:S06]  /*16460*/  LDSM.16.M88.4 R216, [R224+0xb000] ;  /* 0x00b00000e0d8783b */ /* 0x000e6c0000000200 */
[----:B------:R-:W2:Y:S01]  /*16470*/  LDSM.16.M88.4 R224, [R224+0xb800] ;  /* 0x00b80000e0e0783b */ /* 0x000ea20000000200 */
        /* <DEDUP_REMOVED lines=20> */
[C---:B------:R-:W-:Y:S08]  /*165c0*/  HMMA.16816.F32 R16, R216.reuse, R222, R16 ;  /* 0x000000ded810723c */ /* 0x040ff00000001810 */
[-C--:B---3--:R-:W-:Y:S08]  /*165d0*/  HMMA.16816.F32 R20, R216, R212.reuse, R20 ;  /* 0x000000d4d814723c */ /* 0x088ff00000001814 */
[C---:B------:R-:W-:Y:S08]  /*165e0*/  HMMA.16816.F32 R24, R208.reuse, R212, R24 ;  /* 0x000000d4d018723c */ /* 0x040ff00000001818 */
[-C--:B------:R-:W-:Y:S08]  /*165f0*/  HMMA.16816.F32 R28, R208, R214.reuse, R28 ;  /* 0x000000d6d01c723c */ /* 0x080ff0000000181c */
[C---:B------:R-:W-:Y:S01]  /*16600*/  HMMA.16816.F32 R32, R216.reuse, R214, R32 ;  /* 0x000000d6d820723c */ /* 0x040fe20000001820 */
[----:B------:R1:W2:Y:S01]  /*16610*/  LDSM.16.M88.4 R212, [R2+0xb800] ;  /* 0x00b8000002d4783b */ /* 0x0002a20000000200 */
[----:B------:R-:W-:Y:S04]  /*16620*/  DEPBAR.LE SB0, 0x0 ;  /* 0x000080000000791a */ /* 0x000fe80000000000 */
[----:B------:R-:W-:Y:S02]  /*16630*/  BAR.SYNC.DEFER_BLOCKING 0x0 ;  /* 0x0000000000007b1d */ /* 0x000fe40000010000 */
[-C--:B----4-:R-:W-:Y:S08]  /*16640*/  HMMA.16816.F32 R36, R216, R224.reuse, R36 ;  /* 0x000000e0d824723c */ /* 0x090ff00000001824 */
[C---:B------:R-:W-:Y:S04]  /*16650*/  HMMA.16816.F32 R40, R208.reuse, R224, R40 ;  /* 0x000000e0d028723c */ /* 0x040fe80000001828 */
[----:B-1----:R-:W-:Y:S04]  /*16660*/  LOP3.LUT R2, R138, 0x6, RZ, 0xc0, !PT ;  /* 0x000000068a027812 */ /* 0x002fe800078ec0ff */
[-C--:B------:R-:W-:Y:S01]  /*16670*/  HMMA.16816.F32 R44, R208, R226.reuse, R44 ;  /* 0x000000e2d02c723c */ /* 0x080fe2000000182c */
[----:B------:R1:W-:Y:S02]  /*16680*/  STL [R1+0x70], R2 ;  /* 0x0000700201007387 */ /* 0x0003e40000100800 */
[----:B------:R-:W-:Y:S05]  /*16690*/  IMAD R0, R0, 0x40, R2 ;  /* 0x0000004000007824 */ /* 0x000fea00078e0202 */
[C---:B------:R-:W-:Y:S04]  /*166a0*/  HMMA.16816.F32 R48, R216.reuse, R226, R48 ;  /* 0x000000e2d830723c */ /* 0x040fe80000001830 */
[CC--:B------:R-:W-:Y:S01]  /*166b0*/  ISETP.GT.AND P6, PT, R237.reuse, R0.reuse, PT ;  /* 0x00000000ed00720c */ /* 0x0c0fe20003fc4270 */
[----:B------:R-:W-:Y:S01]  /*166c0*/  VIADD R134, R0, 0x1 ;  /* 0x0000000100867836 */ /* 0x000fe20000000000 */
[----:B------:R-:W-:Y:S01]  /*166d0*/  ISETP.GT.AND P1, PT, R244, R0, PT ;  /* 0x00000000f400720c */ /* 0x000fe20003f24270 */
[----:B------:R-:W-:Y:S01]  /*166e0*/  VIADD R133, R0, 0x8 ;  /* 0x0000000800857836 */ /* 0x000fe20000000000 */
[----:B------:R-:W-:Y:S01]  /*166f0*/  FSEL R135, R4, -INF , !P6 ;  /* 0xff80000004877808 */ /* 0x000fe20007000000 */
[-C--:B--2---:R-:W-:Y:S03]  /*16700*/  HMMA.16816.F32 R52, R216, R212.reuse, R52 ;  /* 0x000000d4d834723c */ /* 0x084fe60000001834 */
[-C--:B------:R-:W-:Y:S02]  /*16710*/  ISETP.GT.AND P3, PT, R237, R134.reuse, PT ;  /* 0x00000086ed00720c */ /* 0x080fe40003f64270 */
[----:B------:R-:W-:Y:S02]  /*16720*/  ISETP.GT.AND P0, PT, R244, R134, PT ;  /* 0x00000086f400720c */ /* 0x000fe40003f04270 */
[----:B------:R-:W-:Y:S01]  /*16730*/  FSEL R136, R5, -INF , !P3 ;  /* 0xff80000005887808 */ /* 0x000fe20005800000 */
[C---:B------:R-:W-:Y:S04]  /*16740*/  HMMA.16816.F32 R56, R208.reuse, R212, R56 ;  /* 0x000000d4d038723c */ /* 0x040fe80000001838 */
[----:B------:R-:W-:Y:S01]  /*16750*/  FSEL R137, R6, -INF , !P1 ;  /* 0xff80000006897808 */ /* 0x000fe20004800000 */
[C---:B------:R-:W-:Y:S01]  /*16760*/  VIADD R6, R0.reuse, 0x10 ;  /* 0x0000001000067836 */ /* 0x040fe20000000000 */
[----:B------:R-:W-:Y:S01]  /*16770*/  FSEL R138, R7, -INF , !P0 ;  /* 0xff800000078a7808 */ /* 0x000fe20004000000 */
[----:B------:R-:W-:Y:S01]  /*16780*/  VIADD R7, R0, 0x9 ;  /* 0x0000000900077836 */ /* 0x000fe20000000000 */
[CC--:B------:R-:W-:Y:S01]  /*16790*/  ISETP.GT.AND P6, PT, R243.reuse, R0.reuse, PT ;  /* 0x00000000f300720c */ /* 0x0c0fe20003fc4270 */
[-C--:B------:R-:W-:Y:S03]  /*167a0*/  HMMA.16816.F32 R60, R208, R214.reuse, R60 ;  /* 0x000000d6d03c723c */ /* 0x080fe6000000183c */
[----:B------:R-:W-:Y:S01]  /*167b0*/  ISETP.GT.AND P1, PT, R242, R0, PT ;  /* 0x00000000f200720c */ /* 0x000fe20003f24270 */
[C---:B------:R-:W-:Y:S01]  /*167c0*/  VIADD R5, R0.reuse, 0x11 ;  /* 0x0000001100057836 */ /* 0x040fe20000000000 */
[-C--:B------:R-:W-:Y:S01]  /*167d0*/  ISETP.GT.AND P3, PT, R243, R134.reuse, PT ;  /* 0x00000086f300720c */ /* 0x080fe20003f64270 */
[----:B-1----:R-:W-:Y:S01]  /*167e0*/  VIADD R2, R0, 0x18 ;  /* 0x0000001800027836 */ /* 0x002fe20000000000 */
[----:B------:R-:W-:Y:S01]  /*167f0*/  ISETP.GT.AND P0, PT, R242, R134, PT ;  /* 0x00000086f200720c */ /* 0x000fe20003f04270 */
[----:B------:R-:W-:Y:S04]  /*16800*/  HMMA.16816.F32 R64, R216, R214, R64 ;  /* 0x000000d6d840723c */ /* 0x000fe80000001840 */
[----:B------:R-:W-:Y:S02]  /*16810*/  FSEL R252, R8, -INF , !P6 ;  /* 0xff80000008fc7808 */ /* 0x000fe40007000000 */
[----:B------:R-:W-:Y:S02]  /*16820*/  FSEL R251, R9, -INF , !P3 ;  /* 0xff80000009fb7808 */ /* 0x000fe40005800000 */
[----:B------:R-:W-:Y:S02]  /*16830*/  FSEL R250, R10, -INF , !P1 ;  /* 0xff8000000afa7808 */ /* 0x000fe40004800000 */
[----:B------:R-:W-:Y:S02]  /*16840*/  FSEL R249, R11, -INF , !P0 ;  /* 0xff8000000bf97808 */ /* 0x000fe40004000000 */
[C---:B------:R-:W-:Y:S02]  /*16850*/  ISETP.GT.AND P6, PT, R243.reuse, R133, PT ;  /* 0x00000085f300720c */ /* 0x040fe40003fc4270 */
[----:B------:R-:W-:Y:S02]  /*16860*/  ISETP.GT.AND P3, PT, R243, R7, PT ;  /* 0x00000007f300720c */ /* 0x000fe40003f64270 */
[C---:B------:R-:W-:Y:S02]  /*16870*/  ISETP.GT.AND P1, PT, R242.reuse, R133, PT ;  /* 0x00000085f200720c */ /* 0x040fe40003f24270 */
[----:B------:R-:W-:Y:S02]  /*16880*/  ISETP.GT.AND P0, PT, R242, R7, PT ;  /* 0x00000007f200720c */ /* 0x000fe40003f04270 */
        /* <DEDUP_REMOVED lines=12> */
[CC--:B------:R-:W-:Y:S02]  /*16950*/  ISETP.GT.AND P6, PT, R237.reuse, R6.reuse, PT ;  /* 0x00000006ed00720c */ /* 0x0c0fe40003fc4270 */
[-C--:B------:R-:W-:Y:S02]  /*16960*/  ISETP.GT.AND P3, PT, R237, R5.reuse, PT ;  /* 0x00000005ed00720c */ /* 0x080fe40003f64270 */
[C---:B------:R-:W-:Y:S02]  /*16970*/  ISETP.GT.AND P1, PT, R244.reuse, R6, PT ;  /* 0x00000006f400720c */ /* 0x040fe40003f24270 */
[----:B------:R-:W-:Y:S02]  /*16980*/  ISETP.GT.AND P0, PT, R244, R5, PT ;  /* 0x00000005f400720c */ /* 0x000fe40003f04270 */
[----:B------:R-:W-:Y:S02]  /*16990*/  FSEL R223, R20, -INF , !P6 ;  /* 0xff80000014df7808 */ /* 0x000fe40007000000 */
[----:B------:R-:W-:Y:S02]  /*169a0*/  FSEL R222, R21, -INF , !P3 ;  /* 0xff80000015de7808 */ /* 0x000fe40005800000 */
[----:B------:R-:W-:Y:S02]  /*169b0*/  FSEL R221, R22, -INF , !P1 ;  /* 0xff80000016dd7808 */ /* 0x000fe40004800000 */
[----:B------:R-:W-:Y:S01]  /*169c0*/  FSEL R220, R23, -INF , !P0 ;  /* 0xff80000017dc7808 */ /* 0x000fe20004000000 */
[----:B------:R-:W-:Y:S06]  /*169d0*/  BRA.U.ANY UP0, `(.L_x_716) ;  /* 0xffffffe5008c7547 */ /* 0x000fec000b93ffff */
.L_x_715:
[-C--:B------:R-:W-:Y:S01]  /*169e0*/  ISETP.GT.AND P1, PT, R242, R6.reuse, PT ;  /* 0x00000006f200720c */ /* 0x080fe20003f24270 */
[----:B--2---:R-:W-:Y:S01]  /*169f0*/  IMAD.MOV.U32 R11, RZ, RZ, R135 ;  /* 0x000000ffff0b7224 */ /* 0x004fe200078e0087 */
[C---:B------:R-:W-:Y:S01]  /*16a00*/  ISETP.GT.AND P3, PT, R243.reuse, R6, PT ;  /* 0x00000006f300720c */ /* 0x040fe20003f64270 */
[----:B------:R-:W-:Y:S01]  /*16a10*/  VIADD R135, R0, 0x19 ;  /* 0x0000001900877836 */ /* 0x000fe20000000000 */
[----:B------:R-:W-:Y:S01]  /*16a20*/  FSEL R211, R26, -INF , !P1 ;  /* 0xff8000001ad37808 */ /* 0x000fe20004800000 */
[----:B------:R-:W-:Y:S01]  /*16a30*/  IMAD.MOV.U32 R9, RZ, RZ, R137 ;  /* 0x000000ffff097224 */ /* 0x000fe200078e0089 */
[----:B------:R-:W-:Y:S01]  /*16a40*/  FSEL R213, R24, -INF , !P3 ;  /* 0xff80000018d57808 */ /* 0x000fe20005800000 */
[----:B------:R-:W-:Y:S01]  /*16a50*/  VIADD R26, R0, 0x28 ;  /* 0x00000028001a7836 */ /* 0x000fe20000000000 */
[-C--:B------:R-:W-:Y:S01]  /*16a60*/  ISETP.GT.AND P1, PT, R242, R2.reuse, PT ;  /* 0x00000002f200720c */ /* 0x080fe20003f24270 */
[----:B------:R-:W-:Y:S01]  /*16a70*/  IMAD.MOV.U32 R8, RZ, RZ, R138 ;  /* 0x000000ffff087224 */ /* 0x000fe200078e008a */
[-C--:B------:R-:W-:Y:S01]  /*16a80*/  ISETP.GT.AND P3, PT, R243, R2.reuse, PT ;  /* 0x00000002f300720c */ /* 0x080fe20003f64270 */
[----:B------:R-:W-:Y:S01]  /*16a90*/  VIADD R24, R0, 0x30 ;  /* 0x0000003000187836 */ /* 0x000fe20000000000 */
[----:B------:R-:W-:Y:S01]  /*16aa0*/  ISETP.GT.AND P0, PT, R242, R5, PT ;  /* 0x00000005f200720c */ /* 0x000fe20003f04270 */
[----:B------:R-:W-:Y:S01]  /*16ab0*/  VIADD R23, R0, 0x31 ;  /* 0x0000003100177836 */ /* 0x000fe20000000000 */
[----:B------:R-:W-:Y:S01]  /*16ac0*/  FSEL R143, R30, -INF , !P1 ;  /* 0xff8000001e8f7808 */ /* 0x000fe20004800000 */
[----:B------:R-:W-:Y:S01]  /*16ad0*/  VIADD R22, R0, 0x39 ;  /* 0x0000003900167836 */ /* 0x000fe20000000000 */
[----:B------:R-:W-:Y:S01]  /*16ae0*/  FSEL R209, R28, -INF , !P3 ;  /* 0xff8000001cd17808 */ /* 0x000fe20005800000 */
[----:B------:R-:W-:Y:S01]  /*16af0*/  STL [R1+0x8c], R236 ;  /* 0x00008cec01007387 */ /* 0x000fe20000100800 */
[-C--:B------:R-:W-:Y:S01]  /*16b00*/  ISETP.GT.AND P1, PT, R244, R2.reuse, PT ;  /* 0x00000002f400720c */ /* 0x080fe20003f24270 */
[----:B------:R-:W-:Y:S01]  /*16b10*/  UISETP.GT.AND UP0, UPT, UR21, UR19, UPT ;  /* 0x000000131500728c */ /* 0x000fe2000bf04270 */
[----:B------:R-:W-:Y:S01]  /*16b20*/  FSEL R210, R27, -INF , !P0 ;  /* 0xff8000001bd27808 */ /* 0x000fe20004000000 */
[C---:B------:R-:W-:Y:S01]  /*16b30*/  VIADD R27, R0.reuse, 0x21 ;  /* 0x00000021001b7836 */ /* 0x040fe20000000000 */
[----:B------:R-:W-:Y:S01]  /*16b40*/  IADD3 R28, PT, PT, R0, 0x20, RZ ;  /* 0x00000020001c7810 */ /* 0x000fe20007ffe0ff */
[----:B------:R-:W-:Y:S01]  /*16b50*/  STL [R1+0x88], R231 ;  /* 0x000088e701007387 */ /* 0x000fe20000100800 */
[----:B------:R-:W-:Y:S01]  /*16b60*/  ISETP.GT.AND P0, PT, R242, R135, PT ;  /* 0x00000087f200720c */ /* 0x000fe20003f04270 */
[----:B------:R-:W-:Y:S01]  /*16b70*/  UIADD3 UR21, UPT, UPT, UR21, -0x1, URZ ;  /* 0xffffffff15157890 */ /* 0x000fe2000fffe0ff */
[----:B------:R-:W-:Y:S01]  /*16b80*/  ISETP.GT.AND P3, PT, R237, R2, PT ;  /* 0x00000002ed00720c */ /* 0x000fe20003f64270 */
[----:B------:R-:W-:Y:S01]  /*16b90*/  STL [R1+0x84], R230 ;  /* 0x000084e601007387 */ /* 0x000fe20000100800 */
[----:B------:R-:W-:Y:S02]  /*16ba0*/  FSEL R137, R34, -INF , !P1 ;  /* 0xff80000022897808 */ /* 0x000fe40004800000 */
[----:B------:R-:W-:Y:S01]  /*16bb0*/  ISETP.GT.AND P2, PT, R243, R5, PT ;  /* 0x00000005f300720c */ /* 0x000fe20003f44270 */
[----:B------:R-:W-:Y:S01]  /*16bc0*/  STL [R1+0x80], R228 ;  /* 0x000080e401007387 */ /* 0x000fe20000100800 */
[-C--:B------:R-:W-:Y:S02]  /*16bd0*/  ISETP.GT.AND P1, PT, R244, R28.reuse, PT ;  /* 0x0000001cf400720c */ /* 0x080fe40003f24270 */
[----:B------:R-:W-:Y:S01]  /*16be0*/  FSEL R142, R31, -INF , !P0 ;  /* 0xff8000001f8e7808 */ /* 0x000fe20004000000 */
[----:B------:R-:W-:Y:S01]  /*16bf0*/  STL [R1+0x90], R243 ;  /* 0x000090f301007387 */ /* 0x000fe20000100800 */
[----:B------:R-:W-:Y:S02]  /*16c00*/  FSEL R32, R32, -INF , !P3 ;  /* 0xff80000020207808 */ /* 0x000fe40005800000 */
[-C--:B------:R-:W-:Y:S01]  /*16c10*/  ISETP.GT.AND P0, PT, R244, R135.reuse, PT ;  /* 0x00000087f400720c */ /* 0x080fe20003f04270 */
[----:B------:R-:W-:Y:S01]  /*16c20*/  STL [R1+0x94], R242 ;  /* 0x000094f201007387 */ /* 0x000fe20000100800 */
[-C--:B------:R-:W-:Y:S02]  /*16c30*/  ISETP.GT.AND P3, PT, R237, R28.reuse, PT ;  /* 0x0000001ced00720c */ /* 0x080fe40003f64270 */
[----:B------:R-:W-:Y:S01]  /*16c40*/  FSEL R212, R25, -INF , !P2 ;  /* 0xff80000019d47808 */ /* 0x000fe20005000000 */
[----:B------:R-:W-:Y:S01]  /*16c50*/  STL [R1+0x98], R239 ;  /* 0x000098ef01007387 */ /* 0x000fe20000100800 */
[----:B------:R-:W-:Y:S02]  /*16c60*/  FSEL R38, R38, -INF , !P1 ;  /* 0xff80000026267808 */ /* 0x000fe40004800000 */
[----:B------:R-:W-:Y:S01]  /*16c70*/  ISETP.GT.AND P2, PT, R243, R135, PT ;  /* 0x00000087f300720c */ /* 0x000fe20003f44270 */
[----:B------:R-:W-:Y:S01]  /*16c80*/  STL [R1+0x9c], R237 ;  /* 0x00009ced01007387 */ /* 0x000fe20000100800 */
[----:B------:R-:W-:Y:S02]  /*16c90*/  ISETP.GT.AND P1, PT, R242, R28, PT ;  /* 0x0000001cf200720c */ /* 0x000fe40003f24270 */
[----:B------:R-:W-:Y:S01]  /*16ca0*/  MOV R10, R136 ;  /* 0x00000088000a7202 */ /* 0x000fe20000000f00 */
[----:B------:R-:W-:Y:S01]  /*16cb0*/  STL [R1+0xa0], R241 ;  /* 0x0000a0f101007387 */ /* 0x000fe20000100800 */
[----:B------:R-:W-:Y:S02]  /*16cc0*/  FSEL R136, R35, -INF , !P0 ;  /* 0xff80000023887808 */ /* 0x000fe40004000000 */
[----:B------:R-:W-:Y:S01]  /*16cd0*/  FSEL R34, R36, -INF , !P3 ;  /* 0xff80000024227808 */ /* 0x000fe20005800000 */
[----:B------:R-:W-:Y:S01]  /*16ce0*/  STL [R1+0xa4], R238 ;  /* 0x0000a4ee01007387 */ /* 0x000fe20000100800 */
[----:B------:R-:W-:Y:S02]  /*16cf0*/  ISETP.GT.AND P0, PT, R244, R27, PT ;  /* 0x0000001bf400720c */ /* 0x000fe40003f04270 */
[----:B------:R-:W-:Y:S01]  /*16d00*/  ISETP.GT.AND P3, PT, R243, R28, PT ;  /* 0x0000001cf300720c */ /* 0x000fe20003f64270 */
[----:B------:R-:W-:Y:S01]  /*16d10*/  STL [R1+0xa8], R244 ;  /* 0x0000a8f401007387 */ /* 0x000fe20000100800 */
[----:B------:R-:W-:Y:S02]  /*16d20*/  FSEL R208, R29, -INF , !P2 ;  /* 0xff8000001dd07808 */ /* 0x000fe40005000000 */
[----:B------:R-:W-:Y:S02]  /*16d30*/  FSEL R42, R42, -INF , !P1 ;  /* 0xff8000002a2a7808 */ /* 0x000fe40004800000 */
[----:B------:R-:W-:Y:S02]  /*16d40*/  ISETP.GT.AND P2, PT, R237, R135, PT ;  /* 0x00000087ed00720c */ /* 0x000fe40003f44270 */
[-C--:B------:R-:W-:Y:S02]  /*16d50*/  ISETP.GT.AND P1, PT, R242, R26.reuse, PT ;  /* 0x0000001af200720c */ /* 0x080fe40003f24270 */
[----:B------:R-:W-:Y:S02]  /*16d60*/  FSEL R39, R39, -INF , !P0 ;  /* 0xff80000027277808 */ /* 0x000fe40004000000 */
[----:B------:R-:W-:Y:S02]  /*16d70*/  FSEL R40, R40, -INF , !P3 ;  /* 0xff80000028287808 */ /* 0x000fe40005800000 */
[-C--:B------:R-:W-:Y:S02]  /*16d80*/  ISETP.GT.AND P0, PT, R242, R27.reuse, PT ;  /* 0x0000001bf200720c */ /* 0x080fe40003f04270 */
[-C--:B------:R-:W-:Y:S02]  /*16d90*/  ISETP.GT.AND P3, PT, R243, R26.reuse, PT ;  /* 0x0000001af300720c */ /* 0x080fe40003f64270 */
[----:B------:R-:W-:Y:S02]  /*16da0*/  IADD3 R25, PT, PT, R0, 0x29, RZ ;  /* 0x0000002900197810 */ /* 0x000fe40007ffe0ff */
[----:B------:R-:W-:Y:S02]  /*16db0*/  FSEL R46, R46, -INF , !P1 ;  /* 0xff8000002e2e7808 */ /* 0x000fe40004800000 */
[----:B------:R-:W-:Y:S02]  /*16dc0*/  FSEL R138, R33, -INF , !P2 ;  /* 0xff800000218a7808 */ /* 0x000fe40005000000 */
[----:B------:R-:W-:Y:S02]  /*16dd0*/  ISETP.GT.AND P2, PT, R237, R27, PT ;  /* 0x0000001bed00720c */ /* 0x000fe40003f44270 */
[-C--:B------:R-:W-:Y:S02]  /*16de0*/  ISETP.GT.AND P1, PT, R244, R26.reuse, PT ;  /* 0x0000001af400720c */ /* 0x080fe40003f24270 */
[----:B------:R-:W-:Y:S02]  /*16df0*/  FSEL R43, R43, -INF , !P0 ;  /* 0xff8000002b2b7808 */ /* 0x000fe40004000000 */
[----:B------:R-:W-:Y:S02]  /*16e00*/  FSEL R44, R44, -INF , !P3 ;  /* 0xff8000002c2c7808 */ /* 0x000fe40005800000 */
[----:B------:R-:W-:Y:S02]  /*16e10*/  ISETP.GT.AND P0, PT, R242, R25, PT ;  /* 0x00000019f200720c */ /* 0x000fe40003f04270 */
[----:B------:R-:W-:Y:S02]  /*16e20*/  ISETP.GT.AND P3, PT, R237, R26, PT ;  /* 0x0000001aed00720c */ /* 0x000fe40003f64270 */
        /* <DEDUP_REMOVED lines=8> */
[----:B------:R-:W-:Y:S02]  /*16eb0*/  FSEL R41, R41, -INF , !P2 ;  /* 0xff80000029297808 */ /* 0x000fe40005000000 */
[----:B------:R-:W-:Y:S02]  /*16ec0*/  FSEL R54, R54, -INF , !P1 ;  /* 0xff80000036367808 */ /* 0x000fe40004800000 */
[----:B------:R-:W-:Y:S02]  /*16ed0*/  ISETP.GT.AND P2, PT, R243, R25, PT ;  /* 0x00000019f300720c */ /* 0x000fe40003f44270 */
[----:B------:R-:W-:Y:S02]  /*16ee0*/  ISETP.GT.AND P1, PT, R242, R24, PT ;  /* 0x00000018f200720c */ /* 0x000fe40003f24270 */
[----:B------:R-:W-:Y:S02]  /*16ef0*/  FSEL R51, R51, -INF , !P0 ;  /* 0xff80000033337808 */ /* 0x000fe40004000000 */
[----:B------:R-:W-:Y:S02]  /*16f00*/  FSEL R52, R52, -INF , !P3 ;  /* 0xff80000034347808 */ /* 0x000fe40005800000 */
[C---:B------:R-:W-:Y:S02]  /*16f10*/  IADD3 R4, PT, PT, R0.reuse, 0x38, RZ ;  /* 0x0000003800047810 */ /* 0x040fe40007ffe0ff */
[----:B------:R-:W-:Y:S02]  /*16f20*/  ISETP.GE.AND P6, PT, R0, R238, PT ;  /* 0x000000ee0000720c */ /* 0x000fe40003fc6270 */
[----:B------:R-:W-:Y:S02]  /*16f30*/  ISETP.GT.AND P0, PT, R244, R23, PT ;  /* 0x00000017f400720c */ /* 0x000fe40003f04270 */
[----:B------:R-:W-:Y:S02]  /*16f40*/  ISETP.GT.AND P3, PT, R243, R24, PT ;  /* 0x00000018f300720c */ /* 0x000fe40003f64270 */
[----:B------:R-:W-:Y:S02]  /*16f50*/  FSEL R45, R45, -INF , !P2 ;  /* 0xff8000002d2d7808 */ /* 0x000fe40005000000 */
[----:B------:R-:W-:Y:S02]  /*16f60*/  FSEL R58, R58, -INF , !P1 ;  /* 0xff8000003a3a7808 */ /* 0x000fe40004800000 */
[----:B------:R-:W-:Y:S02]  /*16f70*/  ISETP.GT.AND P2, PT, R237, R25, PT ;  /* 0x00000019ed00720c */ /* 0x000fe40003f44270 */
[----:B------:R-:W-:Y:S02]  /*16f80*/  ISETP.GT.AND P1, PT, R242, R4, PT ;  /* 0x00000004f200720c */ /* 0x000fe40003f24270 */
[----:B------:R-:W-:Y:S02]  /*16f90*/  FSEL R16, R11, -INF , !P6 ;  /* 0xff8000000b107808 */ /* 0x000fe40007000000 */
[----:B------:R-:W-:Y:S02]  /*16fa0*/  FSEL R55, R55, -INF , !P0 ;  /* 0xff80000037377808 */ /* 0x000fe40004000000 */
[----:B------:R-:W-:Y:S02]  /*16fb0*/  FSEL R56, R56, -INF , !P3 ;  /* 0xff80000038387808 */ /* 0x000fe40005800000 */
[----:B------:R-:W-:Y:S02]  /*16fc0*/  ISETP.GE.AND P6, PT, R134, R240, PT ;  /* 0x000000f08600720c */ /* 0x000fe40003fc6270 */
[-C--:B------:R-:W-:Y:S02]  /*16fd0*/  ISETP.GT.AND P0, PT, R242, R23.reuse, PT ;  /* 0x00000017f200720c */ /* 0x080fe40003f04270 */
[----:B------:R-:W-:Y:S02]  /*16fe0*/  ISETP.GT.AND P3, PT, R243, R4, PT ;  /* 0x00000004f300720c */ /* 0x000fe40003f64270 */
[----:B------:R-:W-:Y:S02]  /*16ff0*/  FSEL R49, R49, -INF , !P2 ;  /* 0xff80000031317808 */ /* 0x000fe40005000000 */
[----:B------:R-:W-:Y:S02]  /*17000*/  FSEL R62, R62, -INF , !P1 ;  /* 0xff8000003e3e7808 */ /* 0x000fe40004800000 */
[----:B------:R-:W-:Y:S02]  /*17010*/  ISETP.GT.AND P2, PT, R237, R23, PT ;  /* 0x00000017ed00720c */ /* 0x000fe40003f44270 */
[----:B------:R-:W-:Y:S02]  /*17020*/  ISETP.GE.AND P1, PT, R134, R238, PT ;  /* 0x000000ee8600720c */ /* 0x000fe40003f26270 */
[----:B------:R-:W-:Y:S02]  /*17030*/  FSEL R17, R8, -INF , !P6 ;  /* 0xff80000008117808 */ /* 0x000fe40007000000 */
[----:B------:R-:W-:Y:S02]  /*17040*/  FSEL R59, R59, -INF , !P0 ;  /* 0xff8000003b3b7808 */ /* 0x000fe40004000000 */
[----:B------:R-:W-:Y:S02]  /*17050*/  FSEL R60, R60, -INF , !P3 ;  /* 0xff8000003c3c7808 */ /* 0x000fe40005800000 */
[-C--:B------:R-:W-:Y:S02]  /*17060*/  ISETP.GE.AND P6, PT, R133, R239.reuse, PT ;  /* 0x000000ef8500720c */ /* 0x080fe40003fc6270 */
[----:B------:R-:W-:Y:S02]  /*17070*/  ISETP.GT.AND P0, PT, R242, R22, PT ;  /* 0x00000016f200720c */ /* 0x000fe40003f04270 */
[----:B------:R-:W-:Y:S02]  /*17080*/  ISETP.GE.AND P3, PT, R0, R239, PT ;  /* 0x000000ef0000720c */ /* 0x000fe40003f66270 */
[----:B------:R-:W-:Y:S02]  /*17090*/  FSEL R53, R53, -INF , !P2 ;  /* 0xff80000035357808 */ /* 0x000fe40005000000 */
[----:B------:R-:W-:Y:S02]  /*170a0*/  FSEL R19, R10, -INF , !P1 ;  /* 0xff8000000a137808 */ /* 0x000fe40004800000 */
[----:B------:R-:W-:Y:S02]  /*170b0*/  ISETP.GT.AND P2, PT, R243, R23, PT ;  /* 0x00000017f300720c */ /* 0x000fe40003f44270 */
[----:B------:R-:W-:Y:S02]  /*170c0*/  FSEL R10, R248, -INF , !P6 ;  /* 0xff800000f80a7808 */ /* 0x000fe40007000000 */
[----:B------:R-:W-:Y:S02]  /*170d0*/  ISETP.GE.AND P6, PT, R7, R241, PT ;  /* 0x000000f10700720c */ /* 0x000fe40003fc6270 */
[----:B------:R-:W-:Y:S02]  /*170e0*/  FSEL R63, R63, -INF , !P0 ;  /* 0xff8000003f3f7808 */ /* 0x000fe40004000000 */
[----:B------:R-:W-:Y:S02]  /*170f0*/  FSEL R8, R252, -INF , !P3 ;  /* 0xff800000fc087808 */ /* 0x000fe40005800000 */
[-C--:B------:R-:W-:Y:S02]  /*17100*/  ISETP.GE.AND P3, PT, R7, R239.reuse, PT ;  /* 0x000000ef0700720c */ /* 0x080fe40003f66270 */
[----:B------:R-:W-:Y:S02]  /*17110*/  ISETP.GE.AND P0, PT, R0, R240, PT ;  /* 0x000000f00000720c */ /* 0x000fe40003f06270 */
[----:B------:R-:W-:Y:S02]  /*17120*/  ISETP.GE.AND P1, PT, R134, R239, PT ;  /* 0x000000ef8600720c */ /* 0x000fe40003f26270 */
[----:B------:R-:W-:Y:S02]  /*17130*/  FSEL R57, R57, -INF , !P2 ;  /* 0xff80000039397808 */ /* 0x000fe40005000000 */
[----:B------:R-:W-:Y:S02]  /*17140*/  ISETP.GT.AND P2, PT, R243, R22, PT ;  /* 0x00000016f300720c */ /* 0x000fe40003f44270 */
[----:B------:R-:W-:Y:S02]  /*17150*/  FSEL R14, R245, -INF , !P6 ;  /* 0xff800000f50e7808 */ /* 0x000fe40007000000 */
[-C--:B------:R-:W-:Y:S02]  /*17160*/  ISETP.GE.AND P6, PT, R6, R238.reuse, PT ;  /* 0x000000ee0600720c */ /* 0x080fe40003fc6270 */
[----:B------:R-:W-:Y:S02]  /*17170*/  FSEL R18, R9, -INF , !P0 ;  /* 0xff80000009127808 */ /* 0x000fe40004000000 */
[----:B------:R-:W-:Y:S02]  /*17180*/  FSEL R12, R247, -INF , !P3 ;  /* 0xff800000f70c7808 */ /* 0x000fe40005800000 */
[----:B------:R-:W-:Y:S02]  /*17190*/  ISETP.GE.AND P3, PT, R7, R238, PT ;  /* 0x000000ee0700720c */ /* 0x000fe40003f66270 */
[----:B------:R-:W-:Y:S02]  /*171a0*/  FSEL R9, R251, -INF , !P1 ;  /* 0xff800000fb097808 */ /* 0x000fe40004800000 */
[-C--:B------:R-:W-:Y:S02]  /*171b0*/  ISETP.GE.AND P1, PT, R133, R241.reuse, PT ;  /* 0x000000f18500720c */ /* 0x080fe40003f26270 */
[----:B------:R-:W-:Y:S02]  /*171c0*/  FSEL R61, R61, -INF , !P2 ;  /* 0xff8000003d3d7808 */ /* 0x000fe40005000000 */
[----:B------:R-:W-:Y:S02]  /*171d0*/  FSEL R36, R223, -INF , !P6 ;  /* 0xff800000df247808 */ /* 0x000fe40007000000 */
[-C--:B------:R-:W-:Y:S02]  /*171e0*/  ISETP.GE.AND P2, PT, R0, R241.reuse, PT ;  /* 0x000000f10000720c */ /* 0x080fe40003f46270 */
[----:B------:R-:W-:Y:S02]  /*171f0*/  ISETP.GE.AND P0, PT, R134, R241, PT ;  /* 0x000000f18600720c */ /* 0x000fe40003f06270 */
[----:B------:R-:W-:Y:S02]  /*17200*/  FSEL R21, R226, -INF , !P3 ;  /* 0xff800000e2157808 */ /* 0x000fe40005800000 */
[-C--:B------:R-:W-:Y:S02]  /*17210*/  ISETP.GE.AND P6, PT, R5, R240.reuse, PT ;  /* 0x000000f00500720c */ /* 0x080fe40003fc6270 */
[----:B------:R-:W-:Y:S02]  /*17220*/  FSEL R15, R246, -INF , !P1 ;  /* 0xff800000f60f7808 */ /* 0x000fe40004800000 */
[-C--:B------:R-:W-:Y:S02]  /*17230*/  ISETP.GE.AND P3, PT, R6, R240.reuse, PT ;  /* 0x000000f00600720c */ /* 0x080fe40003f66270 */
[----:B------:R-:W-:Y:S02]  /*17240*/  ISETP.GE.AND P1, PT, R7, R240, PT ;  /* 0x000000f00700720c */ /* 0x000fe40003f26270 */
[----:B------:R-:W-:Y:S02]  /*17250*/  FSEL R11, R250, -INF , !P2 ;  /* 0xff800000fa0b7808 */ /* 0x000fe40005000000 */
[----:B------:R-:W-:Y:S02]  /*17260*/  FSEL R13, R249, -INF , !P0 ;  /* 0xff800000f90d7808 */ /* 0x000fe40004000000 */
[C---:B------:R-:W-:Y:S02]  /*17270*/  ISETP.GE.AND P2, PT, R133.reuse, R238, PT ;  /* 0x000000ee8500720c */ /* 0x040fe40003f46270 */
[----:B------:R-:W-:Y:S02]  /*17280*/  FSEL R0, R220, -INF , !P6 ;  /* 0xff800000dc007808 */ /* 0x000fe40007000000 */
[----:B------:R-:W-:Y:S02]  /*17290*/  ISETP.GE.AND P0, PT, R133, R240, PT ;  /* 0x000000f08500720c */ /* 0x000fe40003f06270 */
[----:B------:R-:W-:Y:S02]  /*172a0*/  FSEL R214, R221, -INF , !P3 ;  /* 0xff800000ddd67808 */ /* 0x000fe40005800000 */
[----:B------:R-:W-:Y:S02]  /*172b0*/  ISETP.GE.AND P6, PT, R2, R239, PT ;  /* 0x000000ef0200720c */ /* 0x000fe40003fc6270 */
[-C--:B------:R-:W-:Y:S01]  /*172c0*/  ISETP.GE.AND P3, PT, R5, R241.reuse, PT ;  /* 0x000000f10500720c */ /* 0x080fe20003f66270 */
[----:B------:R-:W-:Y:S01]  /*172d0*/  IMAD.MOV.U32 R220, RZ, RZ, R214 ;  /* 0x000000ffffdc7224 */ /* 0x000fe200078e00d6 */
[----:B------:R-:W-:Y:S02]  /*172e0*/  FSEL R31, R224, -INF , !P1 ;  /* 0xff800000e01f7808 */ /* 0x000fe40004800000 */
[-C--:B------:R-:W-:Y:S02]  /*172f0*/  ISETP.GE.AND P1, PT, R6, R241.reuse, PT ;  /* 0x000000f10600720c */ /* 0x080fe40003f26270 */
[----:B------:R-:W-:Y:S02]  /*17300*/  FSEL R20, R227, -INF , !P2 ;  /* 0xff800000e3147808 */ /* 0x000fe40005000000 */
[----:B------:R-:W-:Y:S02]  /*17310*/  FSEL R29, R225, -INF , !P0 ;  /* 0xff800000e11d7808 */ /* 0x000fe40004000000 */
[----:B------:R-:W-:Y:S02]  /*17320*/  ISETP.GE.AND P2, PT, R5, R238, PT ;  /* 0x000000ee0500720c */ /* 0x000fe40003f46270 */
[----:B------:R-:W-:Y:S02]  /*17330*/  FSEL R225, R209, -INF , !P6 ;  /* 0xff800000d1e17808 */ /* 0x000fe40007000000 */
[----:B------:R-:W-:Y:S02]  /*17340*/  FSEL R252, R210, -INF , !P3 ;  /* 0xff800000d2fc7808 */ /* 0x000fe40005800000 */
[----:B------:R-:W-:Y:S02]  /*17350*/  ISETP.GE.AND P6, PT, R135, R241, PT ;  /* 0x000000f18700720c */ /* 0x000fe40003fc6270 */
[----:B------:R-:W-:Y:S02]  /*17360*/  FSEL R245, R211, -INF , !P1 ;  /* 0xff800000d3f57808 */ /* 0x000fe40004800000 */
[C---:B------:R-:W-:Y:S02]  /*17370*/  ISETP.GE.AND P3, PT, R2.reuse, R240, PT ;  /* 0x000000f00200720c */ /* 0x040fe40003f66270 */
[-C--:B------:R-:W-:Y:S02]  /*17380*/  ISETP.GE.AND P1, PT, R2, R238.reuse, PT ;  /* 0x000000ee0200720c */ /* 0x080fe40003f26270 */
[----:B------:R-:W-:Y:S02]  /*17390*/  FSEL R37, R222, -INF , !P2 ;  /* 0xff800000de257808 */ /* 0x000fe40005000000 */
[-C--:B------:R-:W-:Y:S02]  /*173a0*/  ISETP.GE.AND P0, PT, R6, R239.reuse, PT ;  /* 0x000000ef0600720c */ /* 0x080fe40003f06270 */
[-C--:B------:R-:W-:Y:S02]  /*173b0*/  ISETP.GE.AND P2, PT, R5, R239.reuse, PT ;  /* 0x000000ef0500720c */ /* 0x080fe40003f46270 */
[----:B------:R-:W-:Y:S02]  /*173c0*/  FSEL R142, R142, -INF , !P6 ;  /* 0xff8000008e8e7808 */ /* 0x000fe40007000000 */
[CC--:B------:R-:W-:Y:S02]  /*173d0*/  ISETP.GE.AND P6, PT, R28.reuse, R238.reuse, PT ;  /* 0x000000ee1c00720c */ /* 0x0c0fe40003fc6270 */
[----:B------:R-:W-:Y:S02]  /*173e0*/  FSEL R137, R137, -INF , !P3 ;  /* 0xff80000089897808 */ /* 0x000fe40005800000 */
[-C--:B------:R-:W-:Y:S02]  /*173f0*/  ISETP.GE.AND P3, PT, R28, R239.reuse, PT ;  /* 0x000000ef1c00720c */ /* 0x080fe40003f66270 */
[----:B------:R-:W-:Y:S02]  /*17400*/  FSEL R32, R32, -INF , !P1 ;  /* 0xff80000020207808 */ /* 0x000fe40004800000 */
[----:B------:R-:W-:Y:S02]  /*17410*/  FSEL R223, R213, -INF , !P0 ;  /* 0xff800000d5df7808 */ /* 0x000fe40004000000 */
[----:B------:R-:W-:Y:S02]  /*17420*/  ISETP.GE.AND P1, PT, R27, R238, PT ;  /* 0x000000ee1b00720c */ /* 0x000fe40003f26270 */
[----:B------:R-:W-:Y:S02]  /*17430*/  FSEL R222, R212, -INF , !P2 ;  /* 0xff800000d4de7808 */ /* 0x000fe40005000000 */
[----:B------:R-:W-:Y:S02]  /*17440*/  ISETP.GE.AND P0, PT, R135, R239, PT ;  /* 0x000000ef8700720c */ /* 0x000fe40003f06270 */
[----:B------:R-:W-:Y:S02]  /*17450*/  ISETP.GE.AND P2, PT, R2, R241, PT ;  /* 0x000000f10200720c */ /* 0x000fe40003f46270 */
        /* <DEDUP_REMOVED lines=9> */
[----:B------:R-:W-:Y:S02]  /*174f0*/  FSEL R39, R39, -INF , !P6 ;  /* 0xff80000027277808 */ /* 0x000fe40007000000 */
[----:B------:R-:W-:Y:S02]  /*17500*/  ISETP.GE.AND P2, PT, R135, R240, PT ;  /* 0x000000f08700720c */ /* 0x000fe40003f46270 */
[C---:B------:R-:W-:Y:S02]  /*17510*/  ISETP.GE.AND P6, PT, R26.reuse, R239, PT ;  /* 0x000000ef1a00720c */ /* 0x040fe40003fc6270 */
[----:B------:R-:W-:Y:S02]  /*17520*/  FSEL R247, R45, -INF , !P3 ;  /* 0xff8000002df77808 */ /* 0x000fe40005800000 */
[----:B------:R-:W-:Y:S01]  /*17530*/  FSEL R250, R41, -INF , !P1 ;  /* 0xff80000029fa7808 */ /* 0x000fe20004800000 */
[----:B------:R-:W-:Y:S01]  /*17540*/  IMAD.MOV.U32 R41, RZ, RZ, R39 ;  /* 0x000000ffff297224 */ /* 0x000fe200078e0027 */
[C---:B------:R-:W-:Y:S02]  /*17550*/  ISETP.GE.AND P3, PT, R25.reuse, R238, PT ;  /* 0x000000ee1900720c */ /* 0x040fe40003f66270 */
[-C--:B------:R-:W-:Y:S02]  /*17560*/  ISETP.GE.AND P1, PT, R26, R241.reuse, PT ;  /* 0x000000f11a00720c */ /* 0x080fe40003f26270 */
[----:B------:R-:W-:Y:S02]  /*17570*/  FSEL R35, R138, -INF , !P0 ;  /* 0xff8000008a237808 */ /* 0x000fe40004000000 */
[-C--:B------:R-:W-:Y:S02]  /*17580*/  ISETP.GE.AND P0, PT, R28, R240.reuse, PT ;  /* 0x000000f01c00720c */ /* 0x080fe40003f06270 */
[----:B------:R-:W-:Y:S02]  /*17590*/  FSEL R134, R136, -INF , !P2 ;  /* 0xff80000088867808 */ /* 0x000fe40005000000 */
[-C--:B------:R-:W-:Y:S02]  /*175a0*/  ISETP.GE.AND P2, PT, R28, R241.reuse, PT ;  /* 0x000000f11c00720c */ /* 0x080fe40003f46270 */
[----:B------:R-:W-:Y:S02]  /*175b0*/  FSEL R246, R44, -INF , !P6 ;  /* 0xff8000002cf67808 */ /* 0x000fe40007000000 */
[-C--:B------:R-:W-:Y:S02]  /*175c0*/  ISETP.GE.AND P6, PT, R25, R241.reuse, PT ;  /* 0x000000f11900720c */ /* 0x080fe40003fc6270 */
[----:B------:R-:W-:Y:S01]  /*175d0*/  FSEL R28, R49, -INF , !P3 ;  /* 0xff800000311c7808 */ /* 0x000fe20005800000 */
[----:B------:R-:W-:Y:S01]  /*175e0*/  IMAD.MOV.U32 R49, RZ, RZ, R142 ;  /* 0x000000ffff317224 */ /* 0x000fe200078e008e */
[----:B------:R-:W-:Y:S02]  /*175f0*/  FSEL R251, R46, -INF , !P1 ;  /* 0xff8000002efb7808 */ /* 0x000fe40004800000 */
[-C--:B------:R-:W-:Y:S02]  /*17600*/  ISETP.GE.AND P3, PT, R24, R240.reuse, PT ;  /* 0x000000f01800720c */ /* 0x080fe40003f66270 */
[----:B------:R-:W-:Y:S02]  /*17610*/  FSEL R38, R38, -INF , !P0 ;  /* 0xff80000026267808 */ /* 0x000fe40004000000 */
[----:B------:R-:W-:Y:S02]  /*17620*/  ISETP.GE.AND P1, PT, R25, R240, PT ;  /* 0x000000f01900720c */ /* 0x000fe40003f26270 */
[----:B------:R-:W-:Y:S01]  /*17630*/  ISETP.GE.AND P0, PT, R27, R241, PT ;  /* 0x000000f11b00720c */ /* 0x000fe20003f06270 */
[----:B------:R-:W-:Y:S01]  /*17640*/  IMAD.MOV.U32 R46, RZ, RZ, R38 ;  /* 0x000000ffff2e7224 */ /* 0x000fe200078e0026 */
[----:B------:R-:W-:Y:S02]  /*17650*/  FSEL R215, R42, -INF , !P2 ;  /* 0xff8000002ad77808 */ /* 0x000fe40005000000 */
[-C--:B------:R-:W-:Y:S02]  /*17660*/  ISETP.GE.AND P2, PT, R26, R238.reuse, PT ;  /* 0x000000ee1a00720c */ /* 0x080fe40003f46270 */
[----:B------:R-:W-:Y:S02]  /*17670*/  FSEL R249, R47, -INF , !P6 ;  /* 0xff8000002ff97808 */ /* 0x000fe40007000000 */
[----:B------:R-:W-:Y:S02]  /*17680*/  ISETP.GE.AND P6, PT, R24, R238, PT ;  /* 0x000000ee1800720c */ /* 0x000fe40003fc6270 */
[----:B------:R-:W-:Y:S01]  /*17690*/  FSEL R7, R54, -INF , !P3 ;  /* 0xff80000036077808 */ /* 0x000fe20005800000 */
[----:B------:R-:W-:Y:S01]  /*176a0*/  IMAD.MOV.U32 R54, RZ, RZ, R0 ;  /* 0x000000ffff367224 */ /* 0x000fe200078e0000 */
[----:B------:R-:W-:Y:S01]  /*176b0*/  FSEL R2, R51, -INF , !P1 ;  /* 0xff80000033027808 */ /* 0x000fe20004800000 */
[----:B------:R-:W-:Y:S01]  /*176c0*/  IMAD.MOV.U32 R51, RZ, RZ, R215 ;  /* 0x000000ffff337224 */ /* 0x000fe200078e00d7 */
[----:B------:R-:W-:Y:S02]  /*176d0*/  FSEL R43, R43, -INF , !P0 ;  /* 0xff8000002b2b7808 */ /* 0x000fe40004000000 */
[----:B------:R-:W-:Y:S02]  /*176e0*/  FMNMX3.FTZ R0, R132, R8, R9, !PT ;  /* 0x0000000884007276 */ /* 0x000fe40007810009 */
[----:B------:R-:W-:Y:S02]  /*176f0*/  FSEL R30, R30, -INF , !P2 ;  /* 0xff8000001e1e7808 */ /* 0x000fe40005000000 */
[----:B------:R-:W-:Y:S02]  /*17700*/  ISETP.GE.AND P0, PT, R26, R240, PT ;  /* 0x000000f01a00720c */ /* 0x000fe40003f06270 */
[----:B------:R-:W-:Y:S02]  /*17710*/  ISETP.GE.AND P2, PT, R23, R238, PT ;  /* 0x000000ee1700720c */ /* 0x000fe40003f46270 */
[----:B------:R-:W-:Y:S02]  /*17720*/  FSEL R26, R52, -INF , !P6 ;  /* 0xff800000341a7808 */ /* 0x000fe40007000000 */
[----:B------:R-:W-:Y:S02]  /*17730*/  MOV R52, R2 ;  /* 0x0000000200347202 */ /* 0x000fe40000000f00 */
[----:B------:R-:W-:Y:S02]  /*17740*/  FMNMX3.FTZ R2, R0, R10, R12, !PT ;  /* 0x0000000a00027276 */ /* 0x000fe4000781000c */
[----:B------:R-:W-:Y:S02]  /*17750*/  FSEL R42, R50, -INF , !P0 ;  /* 0xff800000322a7808 */ /* 0x000fe40004000000 */
[----:B------:R-:W-:Y:S01]  /*17760*/  FSEL R27, R53, -INF , !P2 ;  /* 0xff800000351b7808 */ /* 0x000fe20005000000 */
[----:B------:R-:W-:Y:S01]  /*17770*/  IMAD.MOV.U32 R53, RZ, RZ, R134 ;  /* 0x000000ffff357224 */ /* 0x000fe200078e0086 */
[C---:B------:R-:W-:Y:S02]  /*17780*/  ISETP.GE.AND P6, PT, R23.reuse, R239, PT ;  /* 0x000000ef1700720c */ /* 0x040fe40003fc6270 */
[----:B------:R-:W-:Y:S02]  /*17790*/  ISETP.GE.AND P2, PT, R23, R241, PT ;  /* 0x000000f11700720c */ /* 0x000fe40003f46270 */
[C---:B------:R-:W-:Y:S02]  /*177a0*/  ISETP.GE.AND P0, PT, R24.reuse, R239, PT ;  /* 0x000000ef1800720c */ /* 0x040fe40003f06270 */
[----:B------:R-:W-:Y:S02]  /*177b0*/  ISETP.GE.AND P1, PT, R24, R241, PT ;  /* 0x000000f11800720c */ /* 0x000fe40003f26270 */
[----:B------:R-:W-:Y:S02]  /*177c0*/  FMNMX3.FTZ R0, R139, R11, R13, !PT ;  /* 0x0000000b8b007276 */ /* 0x000fe4000781000d */
[----:B------:R-:W-:Y:S02]  /*177d0*/  FMNMX3.FTZ R2, R2, R223, R222, !PT ;  /* 0x000000df02027276 */ /* 0x000fe400078100de */
[----:B------:R-:W-:Y:S02]  /*177e0*/  FSEL R221, R56, -INF , !P0 ;  /* 0xff80000038dd7808 */ /* 0x000fe40004000000 */
[----:B------:R-:W-:Y:S02]  /*177f0*/  FSEL R219, R57, -INF , !P6 ;  /* 0xff80000039db7808 */ /* 0x000fe40007000000 */
[----:B------:R-:W-:Y:S02]  /*17800*/  FSEL R226, R58, -INF , !P1 ;  /* 0xff8000003ae27808 */ /* 0x000fe40004800000 */
[----:B------:R-:W-:Y:S02]  /*17810*/  FSEL R227, R59, -INF , !P2 ;  /* 0xff8000003be37808 */ /* 0x000fe40005000000 */
[----:B------:R-:W-:Y:S02]  /*17820*/  FMNMX3.FTZ R5, R0, R15, R14, !PT ;  /* 0x0000000f00057276 */ /* 0x000fe4000781000e */
[-C--:B------:R-:W-:Y:S02]  /*17830*/  ISETP.GE.AND P6, PT, R22, R239.reuse, PT ;  /* 0x000000ef1600720c */ /* 0x080fe40003fc6270 */
[C---:B------:R-:W-:Y:S02]  /*17840*/  ISETP.GT.AND P2, PT, R237.reuse, R22, PT ;  /* 0x00000016ed00720c */ /* 0x040fe40003f44270 */
[----:B------:R-:W-:Y:S02]  /*17850*/  ISETP.GE.AND P0, PT, R4, R239, PT ;  /* 0x000000ef0400720c */ /* 0x000fe40003f06270 */
[----:B------:R-:W-:Y:S02]  /*17860*/  ISETP.GT.AND P1, PT, R237, R4, PT ;  /* 0x00000004ed00720c */ /* 0x000fe40003f24270 */
[----:B------:R-:W-:Y:S02]  /*17870*/  FMNMX3.FTZ R0, R2, R225, R224, !PT ;  /* 0x000000e102007276 */ /* 0x000fe400078100e0 */
[----:B------:R-:W-:Y:S02]  /*17880*/  FMNMX3.FTZ R6, R3, R16, R19, !PT ;  /* 0x0000001003067276 */ /* 0x000fe40007810013 */
[----:B------:R-:W-:Y:S02]  /*17890*/  FSEL R218, R60, -INF , !P0 ;  /* 0xff8000003cda7808 */ /* 0x000fe40004000000 */
[----:B------:R-:W-:Y:S02]  /*178a0*/  FSEL R217, R61, -INF , !P6 ;  /* 0xff8000003dd97808 */ /* 0x000fe40007000000 */
[----:B------:R-:W-:Y:S02]  /*178b0*/  FMNMX3.FTZ R2, R0, R248, R250, !PT ;  /* 0x000000f800027276 */ /* 0x000fe400078100fa */
[----:B------:R-:W-:Y:S02]  /*178c0*/  FSEL R25, R64, -INF , !P1 ;  /* 0xff80000040197808 */ /* 0x000fe40004800000 */
[----:B------:R-:W-:Y:S02]  /*178d0*/  FSEL R24, R65, -INF , !P2 ;  /* 0xff80000041187808 */ /* 0x000fe40005000000 */
[C---:B------:R-:W-:Y:S02]  /*178e0*/  ISETP.GE.AND P0, PT, R4.reuse, R241, PT ;  /* 0x000000f10400720c */ /* 0x040fe40003f06270 */
[----:B------:R-:W-:Y:S02]  /*178f0*/  ISETP.GE.AND P6, PT, R4, R238, PT ;  /* 0x000000ee0400720c */ /* 0x000fe40003fc6270 */
[----:B------:R-:W-:Y:S02]  /*17900*/  ISETP.GT.AND P1, PT, R244, R4, PT ;  /* 0x00000004f400720c */ /* 0x000fe40003f24270 */
        /* <DEDUP_REMOVED lines=10> */
[----:B------:R-:W-:Y:S02]  /*179b0*/  MOV R56, R43 ;  /* 0x0000002b00387202 */ /* 0x000fe40000000f00 */
[----:B------:R-:W-:Y:S02]  /*179c0*/  FMNMX3.FTZ R0, R0, R48, R49, !PT ;  /* 0x0000003000007276 */ /* 0x000fe40007810031 */
[----:B------:R-:W-:Y:S02]  /*179d0*/  FMNMX3.FTZ R6, R4, R34, R33, !PT ;  /* 0x0000002204067276 */ /* 0x000fe40007810021 */
[----:B------:R-:W-:Y:S02]  /*179e0*/  FMNMX3.FTZ R4, R5, R220, R54, !PT ;  /* 0x000000dc05047276 */ /* 0x000fe40007810036 */
[----:B------:R-:W-:Y:S01]  /*179f0*/  FMNMX3.FTZ R0, R0, R51, R56, !PT ;  /* 0x0000003300007276 */ /* 0x000fe20007810038 */
[----:B------:R-:W1:Y:S01]  /*17a00*/  SHFL.BFLY PT, R5, R136, 0x2, 0x1f ;  /* 0x0c401f0088057f89 */ /* 0x000e6200000e0000 */
[----:B------:R-:W-:Y:S02]  /*17a10*/  FSEL R138, R62, -INF , !P0 ;  /* 0xff8000003e8a7808 */ /* 0x000fe40004000000 */
[----:B------:R-:W-:Y:S02]  /*17a20*/  ISETP.GE.AND P0, PT, R22, R241, PT ;  /* 0x000000f11600720c */ /* 0x000fe40003f06270 */
[----:B------:R-:W-:Y:S02]  /*17a30*/  FMNMX3.FTZ R0, R0, R251, R249, !PT ;  /* 0x000000fb00007276 */ /* 0x000fe400078100f9 */
[----:B------:R-:W-:Y:S02]  /*17a40*/  MOV R47, R137 ;  /* 0x00000089002f7202 */ /* 0x000fe40000000f00 */
[----:B------:R-:W-:Y:S02]  /*17a50*/  FSEL R137, R63, -INF , !P0 ;  /* 0xff8000003f897808 */ /* 0x000fe40004000000 */
[----:B------:R-:W-:Y:S02]  /*17a60*/  ISETP.GE.AND P0, PT, R22, R238, PT ;  /* 0x000000ee1600720c */ /* 0x000fe40003f06270 */
[----:B------:R-:W-:Y:S02]  /*17a70*/  FMNMX3.FTZ R2, R6, R30, R28, !PT ;  /* 0x0000001e06027276 */ /* 0x000fe4000781001c */
[----:B------:R-:W-:Y:S02]  /*17a80*/  FMNMX3.FTZ R0, R0, R226, R227, !PT ;  /* 0x000000e200007276 */ /* 0x000fe400078100e3 */
[----:B------:R-:W-:Y:S02]  /*17a90*/  FSEL R25, R25, -INF , !P6 ;  /* 0xff80000019197808 */ /* 0x000fe40007000000 */
[----:B------:R-:W-:Y:S02]  /*17aa0*/  FSEL R24, R24, -INF , !P0 ;  /* 0xff80000018187808 */ /* 0x000fe40004000000 */
[----:B------:R-:W-:Y:S02]  /*17ab0*/  FMNMX3.FTZ R2, R2, R26, R27, !PT ;  /* 0x0000001a02027276 */ /* 0x000fe4000781001b */
[----:B------:R-:W-:Y:S02]  /*17ac0*/  FMNMX3.FTZ R0, R0, R138, R137, !PT ;  /* 0x0000008a00007276 */ /* 0x000fe40007810089 */
[----:B------:R-:W-:Y:S02]  /*17ad0*/  FMNMX3.FTZ R133, R2, R25, R24, !PT ;  /* 0x0000001902857276 */ /* 0x000fe40007810018 */
[----:B------:R-:W-:Y:S01]  /*17ae0*/  MOV R63, R7 ;  /* 0x00000007003f7202 */ /* 0x000fe20000000f00 */
[----:B------:R-:W2:Y:S01]  /*17af0*/  SHFL.BFLY PT, R2, R0, 0x2, 0x1f ;  /* 0x0c401f0000027f89 */ /* 0x000ea200000e0000 */
[----:B------:R-:W-:Y:S02]  /*17b00*/  FSEL R66, R66, -INF , !P1 ;  /* 0xff80000042427808 */ /* 0x000fe40004800000 */
[----:B------:R-:W-:Y:S05]  /*17b10*/  ISETP.GE.AND P3, PT, R23, R240, PT ;  /* 0x000000f01700720c */ /* 0x000fea0003f66270 */
[----:B------:R-:W3:Y:S01]  /*17b20*/  SHFL.BFLY PT, R7, R133, 0x2, 0x1f ;  /* 0x0c401f0085077f89 */ /* 0x000ee200000e0000 */
[----:B------:R-:W-:Y:S02]  /*17b30*/  FMNMX3.FTZ R4, R4, R47, R53, !PT ;  /* 0x0000002f04047276 */ /* 0x000fe40007810035 */
[----:B------:R-:W-:Y:S02]  /*17b40*/  FSEL R62, R55, -INF , !P3 ;  /* 0xff800000373e7808 */ /* 0x000fe40005800000 */
[----:B------:R-:W-:Y:S02]  /*17b50*/  ISETP.GT.AND P6, PT, R244, R22, PT ;  /* 0x00000016f400720c */ /* 0x000fe40003fc4270 */
[----:B------:R-:W-:Y:S02]  /*17b60*/  FMNMX3.FTZ R4, R4, R46, R41, !PT ;  /* 0x0000002e04047276 */ /* 0x000fe40007810029 */
[----:B------:R-:W-:Y:S02]  /*17b70*/  ISETP.GE.AND P0, PT, R22, R240, PT ;  /* 0x000000f01600720c */ /* 0x000fe40003f06270 */
[--C-:B------:R-:W-:Y:S02]  /*17b80*/  FMNMX3.FTZ R4, R4, R42, R52.reuse, !PT ;  /* 0x0000002a04047276 */ /* 0x100fe40007810034 */
[----:B------:R-:W-:Y:S02]  /*17b90*/  FSEL R67, R67, -INF , !P6 ;  /* 0xff80000043437808 */ /* 0x000fe40007000000 */
[----:B------:R-:W-:Y:S01]  /*17ba0*/  FSEL R65, R66, -INF , !P2 ;  /* 0xff80000042417808 */ /* 0x000fe20005000000 */
[----:B------:R-:W-:Y:S01]  /*17bb0*/  IMAD.MOV.U32 R66, RZ, RZ, R52 ;  /* 0x000000ffff427224 */ /* 0x000fe200078e0034 */
[----:B------:R-:W-:Y:S02]  /*17bc0*/  FMNMX3.FTZ R4, R4, R63, R62, !PT ;  /* 0x0000003f04047276 */ /* 0x000fe4000781003e */
[----:B------:R-:W-:Y:S04]  /*17bd0*/  FSEL R64, R67, -INF , !P0 ;  /* 0xff80000043407808 */ /* 0x000fe80004000000 */
[----:B------:R-:W-:Y:S02]  /*17be0*/  FMNMX3.FTZ R4, R4, R65, R64, !PT ;  /* 0x0000004104047276 */ /* 0x000fe40007810040 */
[----:B-1----:R-:W-:Y:S02]  /*17bf0*/  FMNMX.FTZ R136, R136, R5, !PT ;  /* 0x0000000588887209 */ /* 0x002fe40007810000 */
[----:B--2---:R-:W-:Y:S01]  /*17c00*/  FMNMX.FTZ R0, R0, R2, !PT ;  /* 0x0000000200007209 */ /* 0x004fe20007810000 */
[----:B------:R-:W1:Y:S01]  /*17c10*/  SHFL.BFLY PT, R5, R4, 0x2, 0x1f ;  /* 0x0c401f0004057f89 */ /* 0x000e6200000e0000 */
[----:B---3--:R-:W-:Y:S07]  /*17c20*/  FMNMX.FTZ R133, R133, R7, !PT ;  /* 0x0000000785857209 */ /* 0x008fee0007810000 */
[----:B------:R-:W2:Y:S08]  /*17c30*/  SHFL.BFLY PT, R6, R136, 0x1, 0x1f ;  /* 0x0c201f0088067f89 */ /* 0x000eb000000e0000 */
[----:B------:R-:W3:Y:S08]  /*17c40*/  SHFL.BFLY PT, R2, R0, 0x1, 0x1f ;  /* 0x0c201f0000027f89 */ /* 0x000ef000000e0000 */
[----:B------:R-:W4:Y:S01]  /*17c50*/  SHFL.BFLY PT, R7, R133, 0x1, 0x1f ;  /* 0x0c201f0085077f89 */ /* 0x000f2200000e0000 */
[----:B-1----:R-:W-:Y:S02]  /*17c60*/  FMNMX.FTZ R4, R4, R5, !PT ;  /* 0x0000000504047209 */ /* 0x002fe40007810000 */
[----:B--2---:R-:W-:Y:S05]  /*17c70*/  FMNMX.FTZ R136, R136, R6, !PT ;  /* 0x0000000688887209 */ /* 0x004fea0007810000 */
[----:B------:R-:W1:Y:S01]  /*17c80*/  SHFL.BFLY PT, R135, R4, 0x1, 0x1f ;  /* 0x0c201f0004877f89 */ /* 0x000e6200000e0000 */
[C---:B------:R-:W-:Y:S01]  /*17c90*/  FSETP.NEU.FTZ.AND P1, PT, R136.reuse, -INF , PT ;  /* 0xff8000008800780b */ /* 0x040fe20003f3d000 */
[----:B------:R-:W-:Y:S01]  /*17ca0*/  FMUL.FTZ R213, R136, UR4 ;  /* 0x0000000488d57c20 */ /* 0x000fe20008410000 */
[----:B---3--:R-:W-:Y:S02]  /*17cb0*/  FMNMX.FTZ R134, R0, R2, !PT ;  /* 0x0000000200867209 */ /* 0x008fe40007810000 */
[----:B----4-:R-:W-:Y:S02]  /*17cc0*/  FMNMX.FTZ R133, R133, R7, !PT ;  /* 0x0000000785857209 */ /* 0x010fe40007810000 */
[----:B------:R-:W-:Y:S01]  /*17cd0*/  FSEL R213, R213, RZ, P1 ;  /* 0x000000ffd5d57208 */ /* 0x000fe20000800000 */
[C---:B------:R-:W-:Y:S01]  /*17ce0*/  FMUL.FTZ R214, R134.reuse, UR4 ;  /* 0x0000000486d67c20 */ /* 0x040fe20008410000 */
[C---:B------:R-:W-:Y:S01]  /*17cf0*/  FSETP.NEU.FTZ.AND P3, PT, R133.reuse, -INF , PT ;  /* 0xff8000008500780b */ /* 0x040fe20003f7d000 */
[C---:B------:R-:W-:Y:S01]  /*17d00*/  FMUL.FTZ R7, R133.reuse, UR4 ;  /* 0x0000000485077c20 */ /* 0x040fe20008410000 */
[----:B------:R-:W-:Y:S01]  /*17d10*/  FSETP.NEU.FTZ.AND P0, PT, R134, -INF , PT ;  /* 0xff8000008600780b */ /* 0x000fe20003f1d000 */
[--C-:B------:R-:W-:Y:S01]  /*17d20*/  FFMA.FTZ R12, R12, UR4, -R213.reuse ;  /* 0x000000040c0c7c23 */ /* 0x100fe200080108d5 */
[----:B------:R-:W-:Y:S01]  /*17d30*/  FSEL R0, R133, RZ, P3 ;  /* 0x000000ff85007208 */ /* 0x000fe20001800000 */
[--C-:B------:R-:W-:Y:S01]  /*17d40*/  FFMA.FTZ R8, R8, UR4, -R213.reuse ;  /* 0x0000000408087c23 */ /* 0x100fe200080108d5 */
[----:B------:R-:W-:Y:S01]  /*17d50*/  FSEL R7, R7, RZ, P3 ;  /* 0x000000ff07077208 */ /* 0x000fe20001800000 */
[----:B------:R-:W2:Y:S01]  /*17d60*/  MUFU.EX2 R2, R12 ;  /* 0x0000000c00027308 */ /* 0x000ea20000000800 */
[----:B------:R-:W-:Y:S01]  /*17d70*/  FFMA.FTZ R9, R9, UR4, -R213 ;  /* 0x0000000409097c23 */ /* 0x000fe200080108d5 */
[----:B------:R-:W-:Y:S01]  /*17d80*/  FADD.FTZ R6, -R0, R3 ;  /* 0x0000000300067221 */ /* 0x000fe20000010100 */
[----:B------:R-:W-:Y:S01]  /*17d90*/  LOP3.LUT R3, R141, 0x200, R233, 0xf8, !PT ;  /* 0x000002008d037812 */ /* 0x000fe200078ef8e9 */
[--C-:B------:R-:W-:Y:S06]  /*17da0*/  FFMA.FTZ R20, R20, UR4, -R7.reuse ;  /* 0x0000000414147c23 */ /* 0x100fec0008010807 */
[----:B------:R-:W-:Y:S01]  /*17db0*/  MUFU.EX2 R61, R8 ;  /* 0x00000008003d7308 */ /* 0x000fe20000000800 */
[----:B-1----:R-:W-:Y:S01]  /*17dc0*/  FMNMX.FTZ R135, R4, R135, !PT ;  /* 0x0000008704877209 */ /* 0x002fe20007810000 */
[--C-:B------:R-:W-:Y:S01]  /*17dd0*/  FFMA.FTZ R4, R21, UR4, -R7.reuse ;  /* 0x0000000415047c23 */ /* 0x100fe20008010807 */
[----:B------:R-:W-:Y:S07]  /*17de0*/  LEA R212, R3, UR5, 0x1 ;  /* 0x0000000503d47c11 */ /* 0x000fee000f8e08ff */
[----:B------:R1:W-:Y:S01]  /*17df0*/  MUFU.EX2 R231, R20 ;  /* 0x0000001400e77308 */ /* 0x0003e20000000800 */
[C---:B------:R-:W-:Y:S01]  /*17e00*/  FSETP.NEU.FTZ.AND P2, PT, R135.reuse, -INF , PT ;  /* 0xff8000008700780b */ /* 0x040fe20003f5d000 */
[C---:B------:R-:W-:Y:S01]  /*17e10*/  FMUL.FTZ R215, R135.reuse, UR4 ;  /* 0x0000000487d77c20 */ /* 0x040fe20008410000 */
[----:B------:R-:W-:Y:S07]  /*17e20*/  FSEL R0, R136, RZ, P1 ;  /* 0x000000ff88007208 */ /* 0x000fee0000800000 */
[----:B------:R-:W-:Y:S01]  /*17e30*/  MUFU.EX2 R234, R4 ;  /* 0x0000000400ea7308 */ /* 0x000fe20000000800 */
[----:B--2---:R2:W-:Y:S01]  /*17e40*/  STL [R1+0x44], R2 ;  /* 0x0000440201007387 */ /* 0x0045e20000100800 */
[----:B------:R-:W-:Y:S01]  /*17e50*/  FSEL R3, R135, RZ, P2 ;  /* 0x000000ff87037208 */ /* 0x000fe20001000000 */
[--C-:B------:R-:W-:Y:S07]  /*17e60*/  FFMA.FTZ R19, R19, UR4, -R7.reuse ;  /* 0x0000000413137c23 */ /* 0x100fee0008010807 */
[----:B------:R3:W-:Y:S01]  /*17e70*/  MUFU.EX2 R57, R9 ;  /* 0x0000000900397308 */ /* 0x0007e20000000800 */
[----:B------:R-:W4:Y:S01]  /*17e80*/  LDL.LU R233, [R1+0x44] ;  /* 0x0000440001e97983 */ /* 0x000f220000300800 */
[----:B------:R-:W-:Y:S01]  /*17e90*/  FSEL R215, R215, RZ, P2 ;  /* 0x000000ffd7d77208 */ /* 0x000fe20001000000 */
[----:B------:R-:W-:Y:S01]  /*17ea0*/  FADD.FTZ R5, -R3, R140 ;  /* 0x0000008c03057221 */ /* 0x000fe20000010100 */
[----:B------:R-:W-:Y:S01]  /*17eb0*/  FMUL.FTZ R3, R6, UR4 ;  /* 0x0000000406037c20 */ /* 0x000fe20008410000 */
[----:B------:R-:W-:Y:S01]  /*17ec0*/  FFMA.FTZ R16, R16, UR4, -R7 ;  /* 0x0000000410107c23 */ /* 0x000fe20008010807 */
[----:B-1----:R-:W1:Y:S01]  /*17ed0*/  LDSM.16.MT88.4 R20, [R212+0xc000] ;  /* 0x00c00000d414783b */ /* 0x002e620000004200 */
[--C-:B------:R-:W-:Y:S01]  /*17ee0*/  FFMA.FTZ R18, R18, UR4, -R215.reuse ;  /* 0x0000000412127c23 */ /* 0x100fe200080108d7 */
[--C-:B------:R-:W-:Y:S01]  /*17ef0*/  FFMA.FTZ R17, R17, UR4, -R215.reuse ;  /* 0x0000000411117c23 */ /* 0x100fe200080108d7 */
[----:B------:R-:W-:Y:S01]  /*17f00*/  FFMA.FTZ R8, R31, UR4, -R215 ;  /* 0x000000041f087c23 */ /* 0x000fe200080108d7 */
[----:B------:R-:W-:Y:S01]  /*17f10*/  FSEL R214, R214, RZ, P0 ;  /* 0x000000ffd6d67208 */ /* 0x000fe20000000000 */
[----:B------:R-:W-:Y:S01]  /*17f20*/  MUFU.EX2 R237, R19 ;  /* 0x0000001300ed7308 */ /* 0x000fe20000000800 */
[----:B------:R-:W-:Y:S01]  /*17f30*/  FFMA.FTZ R10, R10, UR4, -R213 ;  /* 0x000000040a0a7c23 */ /* 0x000fe200080108d5 */
[----:B------:R-:W-:Y:S02]  /*17f40*/  IMAD.IADD R216, R229, 0x1, R212 ;  /* 0x00000001e5d87824 */ /* 0x000fe400078e02d4 */
[----:B---3--:R-:W-:Y:S06]  /*17f50*/  FFMA.FTZ R9, R29, UR4, -R215 ;  /* 0x000000041d097c23 */ /* 0x008fec00080108d7 */
[----:B------:R-:W-:Y:S01]  /*17f60*/  MUFU.EX2 R239, R17 ;  /* 0x0000001100ef7308 */ /* 0x000fe20000000800 */
[--C-:B------:R-:W-:Y:S01]  /*17f70*/  FFMA.FTZ R11, R11, UR4, -R214.reuse ;  /* 0x000000040b0b7c23 */ /* 0x100fe200080108d6 */
[--C-:B------:R-:W-:Y:S01]  /*17f80*/  FFMA.FTZ R13, R13, UR4, -R214.reuse ;  /* 0x000000040d0d7c23 */ /* 0x100fe200080108d6 */
[--C-:B------:R-:W-:Y:S07]  /*17f90*/  FFMA.FTZ R15, R15, UR4, -R214.reuse ;  /* 0x000000040f0f7c23 */ /* 0x100fee00080108d6 */
[----:B------:R-:W-:Y:S01]  /*17fa0*/  MUFU.EX2 R230, R9 ;  /* 0x0000000900e67308 */ /* 0x000fe20000000800 */
[----:B------:R-:W-:Y:S01]  /*17fb0*/  FFMA.FTZ R14, R14, UR4, -R214 ;  /* 0x000000040e0e7c23 */ /* 0x000fe200080108d6 */
[--C-:B------:R-:W-:Y:S01]  /*17fc0*/  FFMA.FTZ R43, R36, UR4, -R7.reuse ;  /* 0x00000004242b7c23 */ /* 0x100fe20008010807 */
[----:B--2---:R-:W-:Y:S01]  /*17fd0*/  FADD.FTZ R2, -R0, R132 ;  /* 0x0000008400027221 */ /* 0x004fe20000010100 */
[----:B------:R-:W-:Y:S06]  /*17fe0*/  FSEL R0, R134, RZ, P0 ;  /* 0x000000ff86007208 */ /* 0x000fec0000000000 */
[----:B------:R-:W-:Y:S01]  /*17ff0*/  MUFU.EX2 R132, R3 ;  /* 0x0000000300847308 */ /* 0x000fe20000000800 */
[----:B------:R-:W-:Y:S01]  /*18000*/  FFMA.FTZ R40, R37, UR4, -R7 ;  /* 0x0000000425287c23 */ /* 0x000fe20008010807 */
[----:B------:R-:W-:Y:S01]  /*18010*/  FMUL.FTZ R4, R2, UR4 ;  /* 0x0000000402047c20 */ /* 0x000fe20008410000 */
[----:B------:R-:W-:Y:S01]  /*18020*/  FMUL.FTZ R2, R5, UR4 ;  /* 0x0000000405027c20 */ /* 0x000fe20008410000 */
[----:B------:R-:W-:Y:S06]  /*18030*/  FADD.FTZ R0, -R0, R139 ;  /* 0x0000008b00007221 */ /* 0x000fec0000010100 */
[----:B------:R-:W2:Y:S01]  /*18040*/  MUFU.EX2 R59, R16 ;  /* 0x00000010003b7308 */ /* 0x000ea20000000800 */
[----:B------:R-:W3:Y:S01]  /*18050*/  LDSM.16.MT88.4 R36, [R216+0xc000] ;  /* 0x00c00000d824783b */ /* 0x000ee20000004200 */
[--C-:B------:R-:W-:Y:S01]  /*18060*/  FFMA.FTZ R244, R26, UR4, -R7.reuse ;  /* 0x000000041af47c23 */ /* 0x100fe20008010807 */
[----:B------:R-:W-:Y:S07]  /*18070*/  FMUL.FTZ R0, R0, UR4 ;  /* 0x0000000400007c20 */ /* 0x000fee0008410000 */
[----:B------:R-:W1:Y:S01]  /*18080*/  MUFU.EX2 R3, R2 ;  /* 0x0000000200037308 */ /* 0x000e620000000800 */
[--C-:B------:R-:W-:Y:S01]  /*18090*/  FFMA.FTZ R238, R27, UR4, -R7.reuse ;  /* 0x000000041bee7c23 */ /* 0x100fe20008010807 */
[--C-:B------:R-:W-:Y:S01]  /*180a0*/  FFMA.FTZ R236, R25, UR4, -R7.reuse ;  /* 0x0000000419ec7c23 */ /* 0x100fe20008010807 */
[--C-:B------:R-:W-:Y:S07]  /*180b0*/  FFMA.FTZ R228, R24, UR4, -R7.reuse ;  /* 0x0000000418e47c23 */ /* 0x100fee0008010807 */
[----:B------:R-:W1:Y:S01]  /*180c0*/  MUFU.EX2 R58, R18 ;  /* 0x00000012003a7308 */ /* 0x000e620000000800 */
[--C-:B------:R-:W-:Y:S01]  /*180d0*/  FFMA.FTZ R33, R33, UR4, -R7.reuse ;  /* 0x0000000421217c23 */ /* 0x100fe20008010807 */
[--C-:B------:R-:W-:Y:S01]  /*180e0*/  FFMA.FTZ R30, R30, UR4, -R7.reuse ;  /* 0x000000041e1e7c23 */ /* 0x100fe20008010807 */
[--C-:B------:R-:W-:Y:S07]  /*180f0*/  FFMA.FTZ R67, R28, UR4, -R7.reuse ;  /* 0x000000041c437c23 */ /* 0x100fee0008010807 */
[----:B------:R-:W3:Y:S01]  /*18100*/  MUFU.EX2 R232, R8 ;  /* 0x0000000800e87308 */ /* 0x000ee20000000800 */
[--C-:B------:R-:W-:Y:S01]  /*18110*/  FFMA.FTZ R45, R32, UR4, -R7.reuse ;  /* 0x00000004202d7c23 */ /* 0x100fe20008010807 */
[--C-:B------:R-:W-:Y:S01]  /*18120*/  FFMA.FTZ R50, R35, UR4, -R7.reuse ;  /* 0x0000000423327c23 */ /* 0x100fe20008010807 */
[----:B------:R-:W-:Y:S07]  /*18130*/  FFMA.FTZ R44, R34, UR4, -R7 ;  /* 0x00000004222c7c23 */ /* 0x000fee0008010807 */
[----:B------:R3:W3:Y:S01]  /*18140*/  MUFU.EX2 R2, R4 ;  /* 0x0000000400027308 */ /* 0x0006e20000000800 */
[----:B--2---:R-:W-:Y:S01]  /*18150*/  F2FP.F16.F32.PACK_AB R140, R237, R59 ;  /* 0x0000003bed8c723e */ /* 0x004fe200000000ff */
[----:B------:R-:W-:Y:S01]  /*18160*/  FMUL.FTZ R5, R132, R145 ;  /* 0x0000009184057220 */ /* 0x000fe20000410000 */
[----:B------:R-:W-:Y:S07]  /*18170*/  F2FP.F16.F32.PACK_AB R142, R234, R231 ;  /* 0x000000e7ea8e723e */ /* 0x000fee00000000ff */
[----:B------:R-:W-:Y:S01]  /*18180*/  MUFU.EX2 R242, R10 ;  /* 0x0000000a00f27308 */ /* 0x000fe20000000800 */
[----:B-1----:R-:W-:Y:S01]  /*18190*/  FMUL.FTZ R6, R3, R146 ;  /* 0x0000009203067220 */ /* 0x002fe20000410000 */
[----:B------:R-:W-:Y:S01]  /*181a0*/  F2FP.F16.F32.PACK_AB R141, R239, R58 ;  /* 0x0000003aef8d723e */ /* 0x000fe200000000ff */
[----:B------:R-:W-:Y:S07]  /*181b0*/  FMUL.FTZ R7, R3, R147 ;  /* 0x0000009303077220 */ /* 0x000fee0000410000 */
[----:B------:R1:W-:Y:S01]  /*181c0*/  MUFU.EX2 R241, R13 ;  /* 0x0000000d00f17308 */ /* 0x0003e20000000800 */
[----:B------:R-:W-:Y:S01]  /*181d0*/  F2FP.F16.F32.PACK_AB R208, R57, R61 ;  /* 0x0000003d39d0723e */ /* 0x000fe200000000ff */
[----:B------:R-:W-:Y:S01]  /*181e0*/  FMUL.FTZ R16, R132, R156 ;  /* 0x0000009c84107220 */ /* 0x000fe20000410000 */
[----:B---3--:R-:W-:Y:S07]  /*181f0*/  F2FP.F16.F32.PACK_AB R143, R232, R230 ;  /* 0x000000e6e88f723e */ /* 0x008fee00000000ff */
[----:B------:R-:W-:Y:S01]  /*18200*/  MUFU.EX2 R243, R15 ;  /* 0x0000000f00f37308 */ /* 0x000fe20000000800 */
[C---:B------:R-:W-:Y:S01]  /*18210*/  FMUL.FTZ R17, R132.reuse, R157 ;  /* 0x0000009d84117220 */ /* 0x040fe20000410000 */
[----:B------:R-:W-:Y:S01]  /*18220*/  FMUL.FTZ R4, R132, R144 ;  /* 0x0000009084047220 */ /* 0x000fe20000410000 */
[----:B------:R-:W-:Y:S07]  /*18230*/  MOV R147, R220 ;  /* 0x000000dc00937202 */ /* 0x000fee0000000f00 */
[----:B------:R-:W2:Y:S01]  /*18240*/  MUFU.EX2 R60, R11 ;  /* 0x0000000b003c7308 */ /* 0x000ea20000000800 */
[----:B------:R-:W-:Y:S01]  /*18250*/  VIADD R220, R212, 0xc040 ;  /* 0x0000c040d4dc7836 */ /* 0x000fe20000000000 */
[----:B------:R-:W-:Y:S01]  /*18260*/  MOV R144, R30 ;  /* 0x0000001e00907202 */ /* 0x000fe20000000f00 */
[----:B------:R-:W-:Y:S07]  /*18270*/  IMAD.MOV.U32 R146, RZ, RZ, R33 ;  /* 0x000000ffff927224 */ /* 0x000fee00078e0021 */
[----:B------:R-:W3:Y:S01]  /*18280*/  MUFU.EX2 R235, R14 ;  /* 0x0000000e00eb7308 */ /* 0x000ee20000000800 */
[-C--:B------:R-:W-:Y:S09]  /*18290*/  HMMA.16816.F32 R4, R140, R20.reuse, R4 ;  /* 0x000000148c04723c */ /* 0x080ff20000001804 */
[----:B------:R-:W3:Y:S01]  /*182a0*/  MUFU.EX2 R0, R0 ;  /* 0x0000000000007308 */ /* 0x000ee20000000800 */
[C---:B------:R-:W-:Y:S01]  /*182b0*/  FMUL.FTZ R8, R2.reuse, R148 ;  /* 0x0000009402087220 */ /* 0x040fe20000410000 */
[C---:B------:R-:W-:Y:S01]  /*182c0*/  FMUL.FTZ R9, R2.reuse, R149 ;  /* 0x0000009502097220 */ /* 0x040fe20000410000 */
[C---:B------:R-:W-:Y:S01]  /*182d0*/  FMUL.FTZ R12, R2.reuse, R152 ;  /* 0x00000098020c7220 */ /* 0x040fe20000410000 */
[C---:B-1----:R-:W-:Y:S01]  /*182e0*/  FMUL.FTZ R13, R2.reuse, R153 ;  /* 0x00000099020d7220 */ /* 0x042fe20000410000 */
[----:B--2---:R-:W-:Y:S01]  /*182f0*/  F2FP.F16.F32.PACK_AB R209, R241, R60 ;  /* 0x0000003cf1d1723e */ /* 0x004fe200000000ff */
[C---:B------:R-:W-:Y:S01]  /*18300*/  FMUL.FTZ R18, R3.reuse, R158 ;  /* 0x0000009e03127220 */ /* 0x040fe20000410000 */
[----:B------:R-:W-:Y:S01]  /*18310*/  FMUL.FTZ R19, R3, R159 ;  /* 0x0000009f03137220 */ /* 0x000fe20000410000 */
[C---:B------:R-:W-:Y:S01]  /*18320*/  FMUL.FTZ R24, R2.reuse, R164 ;  /* 0x000000a402187220 */ /* 0x040fe20000410000 */
[----:B---3--:R-:W-:Y:S01]  /*18330*/  F2FP.F16.F32.PACK_AB R211, R235, R243 ;  /* 0x000000f3ebd3723e */ /* 0x008fe200000000ff */
[C---:B------:R-:W-:Y:S01]  /*18340*/  FMUL.FTZ R25, R2.reuse, R165 ;  /* 0x000000a502197220 */ /* 0x040fe20000410000 */
[----:B------:R-:W-:Y:S01]  /*18350*/  MOV R152, R53 ;  /* 0x0000003500987202 */ /* 0x000fe20000000f00 */
[----:B------:R-:W-:Y:S01]  /*18360*/  FMUL.FTZ R28, R2, R168 ;  /* 0x000000a8021c7220 */ /* 0x000fe20000410000 */
[C---:B------:R-:W-:Y:S01]  /*18370*/  FMUL.FTZ R11, R0.reuse, R151 ;  /* 0x00000097000b7220 */ /* 0x040fe20000410000 */
[C---:B------:R-:W-:Y:S01]  /*18380*/  FMUL.FTZ R10, R0.reuse, R150 ;  /* 0x00000096000a7220 */ /* 0x040fe20000410000 */
[C---:B------:R-:W-:Y:S01]  /*18390*/  FMUL.FTZ R14, R0.reuse, R154 ;  /* 0x0000009a000e7220 */ /* 0x040fe20000410000 */
[C---:B------:R-:W-:Y:S01]  /*183a0*/  FMUL.FTZ R15, R0.reuse, R155 ;  /* 0x0000009b000f7220 */ /* 0x040fe20000410000 */
[C---:B------:R-:W-:Y:S01]  /*183b0*/  FMUL.FTZ R26, R0.reuse, R166 ;  /* 0x000000a6001a7220 */ /* 0x040fe20000410000 */
[----:B------:R-:W-:Y:S01]  /*183c0*/  FMUL.FTZ R27, R0, R167 ;  /* 0x000000a7001b7220 */ /* 0x000fe20000410000 */
[----:B------:R-:W-:Y:S01]  /*183d0*/  FMUL.FTZ R29, R2, R169 ;  /* 0x000000a9021d7220 */ /* 0x000fe20000410000 */
[C---:B------:R-:W-:Y:S01]  /*183e0*/  FMUL.FTZ R30, R0.reuse, R170 ;  /* 0x000000aa001e7220 */ /* 0x040fe20000410000 */
[----:B------:R-:W-:Y:S01]  /*183f0*/  FMUL.FTZ R31, R0, R171 ;  /* 0x000000ab001f7220 */ /* 0x000fe20000410000 */
[----:B------:R-:W-:Y:S02]  /*18400*/  IMAD.MOV.U32 R139, RZ, RZ, R42 ;  /* 0x000000ffff8b7224 */ /* 0x000fe400078e002a */
[C---:B------:R-:W-:Y:S01]  /*18410*/  FMUL.FTZ R32, R132.reuse, R172 ;  /* 0x000000ac84207220 */ /* 0x040fe20000410000 */
[----:B------:R-:W-:Y:S01]  /*18420*/  FMUL.FTZ R33, R132, R173 ;  /* 0x000000ad84217220 */ /* 0x000fe20000410000 */
[C---:B------:R-:W-:Y:S01]  /*18430*/  FMUL.FTZ R34, R3.reuse, R174 ;  /* 0x000000ae03227220 */ /* 0x040fe20000410000 */
[C---:B------:R-:W-:Y:S01]  /*18440*/  FMUL.FTZ R35, R3.reuse, R175 ;  /* 0x000000af03237220 */ /* 0x040fe20000410000 */
[----:B------:R-:W-:Y:S01]  /*18450*/  IMAD.MOV.U32 R145, RZ, RZ, R41 ;  /* 0x000000ffff917224 */ /* 0x000fe200078e0029 */
[----:B------:R-:W-:Y:S01]  /*18460*/  MOV R158, R139 ;  /* 0x0000008b009e7202 */ /* 0x000fe20000000f00 */
[----:B------:R-:W-:Y:S01]  /*18470*/  FMUL.FTZ R42, R0, R182 ;  /* 0x000000b6002a7220 */ /* 0x000fe20000410000 */
[----:B------:R-:W-:Y:S01]  /*18480*/  IMAD.MOV.U32 R182, RZ, RZ, R147 ;  /* 0x000000ffffb67224 */ /* 0x000fe200078e0093 */
[----:B------:R-:W-:Y:S01]  /*18490*/  MOV R151, R146 ;  /* 0x0000009200977202 */ /* 0x000fe20000000f00 */
[----:B------:R-:W-:Y:S02]  /*184a0*/  IMAD.MOV.U32 R154, RZ, RZ, R145 ;  /* 0x000000ffff9a7224 */ /* 0x000fe400078e0091 */
[----:B------:R-:W-:Y:S01]  /*184b0*/  FMUL.FTZ R41, R2, R181 ;  /* 0x000000b502297220 */ /* 0x000fe20000410000 */
[----:B------:R-:W-:Y:S01]  /*184c0*/  IMAD.MOV.U32 R155, RZ, RZ, R144 ;  /* 0x000000ffff9b7224 */ /* 0x000fe200078e0090 */
[----:B------:R-:W-:Y:S01]  /*184d0*/  MOV R156, R48 ;  /* 0x00000030009c7202 */ /* 0x000fe20000000f00 */
[----:B------:R-:W-:Y:S02]  /*184e0*/  IMAD.MOV.U32 R150, RZ, RZ, R46 ;  /* 0x000000ffff967224 */ /* 0x000fe400078e002e */
[----:B------:R-:W-:Y:S01]  /*184f0*/  FMUL.FTZ R46, R0, R186 ;  /* 0x000000ba002e7220 */ /* 0x000fe20000410000 */
[----:B------:R-:W-:Y:S02]  /*18500*/  IMAD.MOV.U32 R149, RZ, RZ, R44 ;  /* 0x000000ffff957224 */ /* 0x000fe400078e002c */
[C---:B------:R-:W-:Y:S01]  /*18510*/  FMUL.FTZ R44, R2.reuse, R184 ;  /* 0x000000b8022c7220 */ /* 0x040fe20000410000 */
[----:B------:R-:W-:Y:S02]  /*18520*/  IMAD.MOV.U32 R181, RZ, RZ, R45 ;  /* 0x000000ffffb57224 */ /* 0x000fe400078e002d */
[----:B------:R-:W-:Y:S01]  /*18530*/  FMUL.FTZ R45, R2, R185 ;  /* 0x000000b9022d7220 */ /* 0x000fe20000410000 */
[----:B------:R-:W-:Y:S02]  /*18540*/  IMAD.MOV.U32 R153, RZ, RZ, R51 ;  /* 0x000000ffff997224 */ /* 0x000fe400078e0033 */
[----:B------:R-:W-:Y:S01]  /*18550*/  FMUL.FTZ R48, R132, R188 ;  /* 0x000000bc84307220 */ /* 0x000fe20000410000 */
[----:B------:R-:W-:Y:S02]  /*18560*/  IMAD.MOV.U32 R175, RZ, RZ, R50 ;  /* 0x000000ffffaf7224 */ /* 0x000fe400078e0032 */
[C---:B------:R-:W-:Y:S01]  /*18570*/  FMUL.FTZ R50, R3.reuse, R190 ;  /* 0x000000be03327220 */ /* 0x040fe20000410000 */
[C---:B------:R-:W-:Y:S01]  /*18580*/  FMUL.FTZ R51, R3.reuse, R191 ;  /* 0x000000bf03337220 */ /* 0x040fe20000410000 */
[----:B------:R-:W-:Y:S01]  /*18590*/  IMAD.MOV.U32 R173, RZ, RZ, R58 ;  /* 0x000000ffffad7224 */ /* 0x000fe200078e003a */
[----:B------:R-:W-:Y:S01]  /*185a0*/  MOV R174, R59 ;  /* 0x0000003b00ae7202 */ /* 0x000fe20000000f00 */
[----:B------:R-:W-:Y:S01]  /*185b0*/  IMAD.MOV.U32 R169, RZ, RZ, R57 ;  /* 0x000000ffffa97224 */ /* 0x000fe200078e0039 */
[----:B------:R-:W-:Y:S01]  /*185c0*/  MOV R157, R56 ;  /* 0x00000038009d7202 */ /* 0x000fe20000000f00 */
[C---:B------:R-:W-:Y:S01]  /*185d0*/  FMUL.FTZ R56, R2.reuse, R192 ;  /* 0x000000c002387220 */ /* 0x040fe20000410000 */
[----:B------:R-:W-:Y:S01]  /*185e0*/  FMUL.FTZ R57, R2, R193 ;  /* 0x000000c102397220 */ /* 0x000fe20000410000 */
[C---:B------:R-:W-:Y:S01]  /*185f0*/  FMUL.FTZ R58, R0.reuse, R194 ;  /* 0x000000c2003a7220 */ /* 0x040fe20000410000 */
[----:B------:R-:W-:Y:S01]  /*18600*/  FMUL.FTZ R59, R0, R195 ;  /* 0x000000c3003b7220 */ /* 0x000fe20000410000 */
[----:B------:R-:W-:Y:S01]  /*18610*/  IMAD.MOV.U32 R171, RZ, RZ, R61 ;  /* 0x000000ffffab7224 */ /* 0x000fe200078e003d */
[----:B------:R-:W-:Y:S01]  /*18620*/  MOV R166, R63 ;  /* 0x0000003f00a67202 */ /* 0x000fe20000000f00 */
[----:B------:R-:W-:Y:S02]  /*18630*/  IMAD.MOV.U32 R172, RZ, RZ, R60 ;  /* 0x000000ffffac7224 */ /* 0x000fe400078e003c */
[C---:B------:R-:W-:Y:S01]  /*18640*/  FMUL.FTZ R60, R2.reuse, R200 ;  /* 0x000000c8023c7220 */ /* 0x040fe20000410000 */
[----:B------:R-:W-:Y:S02]  /*18650*/  IMAD.MOV.U32 R167, RZ, RZ, R62 ;  /* 0x000000ffffa77224 */ /* 0x000fe400078e003e */
        /* <DEDUP_REMOVED lines=75> */
[----:B------:R1:W-:Y:S01]  /*18b10*/  MUFU.EX2 R194, R175 ;  /* 0x000000af00c27308 */ /* 0x0003e20000000800 */
[--C-:B------:R-:W-:Y:S01]  /*18b20*/  FFMA.FTZ R148, R224, UR4, -R213.reuse ;  /* 0x00000004e0947c23 */ /* 0x100fe200080108d5 */
[----:B------:R-:W2:Y:S01]  /*18b30*/  LDL.LU R188, [R1+0x68] ;  /* 0x0000680001bc7983 */ /* 0x000ea20000300800 */
[--C-:B------:R-:W-:Y:S07]  /*18b40*/  FFMA.FTZ R153, R153, UR4, -R214.reuse ;  /* 0x0000000499997c23 */ /* 0x100fee00080108d6 */
[----:B------:R-:W-:Y:S01]  /*18b50*/  MUFU.EX2 R181, R181 ;  /* 0x000000b500b57308 */ /* 0x000fe20000000800 */
[----:B------:R-:W-:Y:S01]  /*18b60*/  FFMA.FTZ R157, R157, UR4, -R214 ;  /* 0x000000049d9d7c23 */ /* 0x000fe200080108d6 */
[----:B------:R-:W-:Y:S08]  /*18b70*/  FFMA.FTZ R219, R219, UR4, -R213 ;  /* 0x00000004dbdb7c23 */ /* 0x000ff000080108d5 */
[----:B------:R-:W-:Y:S01]  /*18b80*/  MUFU.EX2 R192, R148 ;  /* 0x0000009400c07308 */ /* 0x000fe20000000800 */
[----:B-1----:R-:W-:Y:S02]  /*18b90*/  IMAD.MOV.U32 R175, RZ, RZ, R174 ;  /* 0x000000ffffaf7224 */ /* 0x002fe400078e00ae */
[----:B------:R-:W-:Y:S01]  /*18ba0*/  IMAD.MOV.U32 R174, RZ, RZ, R171 ;  /* 0x000000ffffae7224 */ /* 0x000fe200078e00ab */
[----:B------:R-:W-:Y:S01]  /*18bb0*/  MOV R171, R168 ;  /* 0x000000a800ab7202 */ /* 0x000fe20000000f00 */
[----:B------:R-:W-:Y:S02]  /*18bc0*/  IMAD.MOV.U32 R168, RZ, RZ, R166 ;  /* 0x000000ffffa87224 */ /* 0x000fe400078e00a6 */
[----:B------:R-:W-:Y:S01]  /*18bd0*/  IMAD.MOV.U32 R166, RZ, RZ, R159 ;  /* 0x000000ffffa67224 */ /* 0x000fe200078e009f */
[----:B------:R-:W-:Y:S01]  /*18be0*/  MOV R159, R155 ;  /* 0x0000009b009f7202 */ /* 0x000fe20000000f00 */
[----:B------:R-:W-:Y:S02]  /*18bf0*/  IMAD.MOV.U32 R191, RZ, RZ, R171 ;  /* 0x000000ffffbf7224 */ /* 0x000fe400078e00ab */
[----:B------:R-:W-:Y:S01]  /*18c00*/  FFMA.FTZ R155, R250, UR4, -R213 ;  /* 0x00000004fa9b7c23 */ /* 0x000fe200080108d5 */
[----:B------:R-:W-:Y:S01]  /*18c10*/  IMAD.MOV.U32 R204, RZ, RZ, R168 ;  /* 0x000000ffffcc7224 */ /* 0x000fe200078e00a8 */
[----:B------:R-:W-:Y:S01]  /*18c20*/  MUFU.EX2 R250, R238 ;  /* 0x000000ee00fa7308 */ /* 0x000fe20000000800 */
[----:B------:R-:W-:Y:S01]  /*18c30*/  FFMA.FTZ R224, R191, UR4, -R215 ;  /* 0x00000004bfe07c23 */ /* 0x000fe200080108d7 */
[----:B------:R-:W-:Y:S02]  /*18c40*/  IMAD.MOV.U32 R201, RZ, RZ, R159 ;  /* 0x000000ffffc97224 */ /* 0x000fe400078e009f */
[--C-:B------:R-:W-:Y:S06]  /*18c50*/  FFMA.FTZ R159, R249, UR4, -R214.reuse ;  /* 0x00000004f99f7c23 */ /* 0x100fec00080108d6 */
[----:B------:R-:W-:Y:S01]  /*18c60*/  MUFU.EX2 R168, R153 ;  /* 0x0000009900a87308 */ /* 0x000fe20000000800 */
[----:B------:R-:W-:Y:S01]  /*18c70*/  FFMA.FTZ R249, R227, UR4, -R214 ;  /* 0x00000004e3f97c23 */ /* 0x000fe200080108d6 */
[----:B------:R-:W-:Y:S08]  /*18c80*/  MOV R184, R166 ;  /* 0x000000a600b87202 */ /* 0x000ff00000000f00 */
[----:B------:R-:W-:Y:S10]  /*18c90*/  MUFU.EX2 R166, R157 ;  /* 0x0000009d00a67308 */ /* 0x000ff40000000800 */
[----:B------:R-:W-:Y:S10]  /*18ca0*/  MUFU.EX2 R227, R244 ;  /* 0x000000f400e37308 */ /* 0x000ff40000000800 */
[----:B------:R-:W-:Y:S10]  /*18cb0*/  MUFU.EX2 R201, R201 ;  /* 0x000000c900c97308 */ /* 0x000ff40000000800 */
[----:B------:R-:W-:Y:S10]  /*18cc0*/  MUFU.EX2 R184, R184 ;  /* 0x000000b800b87308 */ /* 0x000ff40000000800 */
[----:B------:R-:W-:Y:S10]  /*18cd0*/  MUFU.EX2 R224, R224 ;  /* 0x000000e000e07308 */ /* 0x000ff40000000800 */
[----:B------:R-:W-:Y:S01]  /*18ce0*/  MUFU.EX2 R249, R249 ;  /* 0x000000f900f97308 */ /* 0x000fe20000000800 */
[----:B----4-:R-:W-:Y:S07]  /*18cf0*/  F2FP.F16.F32.PACK_AB R210, R233, R242 ;  /* 0x000000f2e9d2723e */ /* 0x010fee00000000ff */
[C---:B------:R-:W-:Y:S04]  /*18d00*/  HMMA.16816.F32 R8, R208.reuse, R20, R8 ;  /* 0x00000014d008723c */ /* 0x040fe80000001808 */
[C---:B------:R-:W-:Y:S01]  /*18d10*/  FMUL.FTZ R20, R132.reuse, R160 ;  /* 0x000000a084147220 */ /* 0x040fe20000410000 */
[----:B------:R-:W-:Y:S02]  /*18d20*/  IMAD.MOV.U32 R160, RZ, RZ, R54 ;  /* 0x000000ffffa07224 */ /* 0x000fe400078e0036 */
[----:B------:R-:W-:Y:S01]  /*18d30*/  FMUL.FTZ R21, R132, R161 ;  /* 0x000000a184157220 */ /* 0x000fe20000410000 */
[-C--:B------:R-:W-:Y:S08]  /*18d40*/  HMMA.16816.F32 R12, R208, R22.reuse, R12 ;  /* 0x00000016d00c723c */ /* 0x080ff0000000180c */
[C---:B------:R-:W-:Y:S04]  /*18d50*/  HMMA.16816.F32 R16, R140.reuse, R22, R16 ;  /* 0x000000168c10723c */ /* 0x040fe80000001810 */
[C---:B------:R-:W-:Y:S01]  /*18d60*/  FMUL.FTZ R22, R3.reuse, R162 ;  /* 0x000000a203167220 */ /* 0x040fe20000410000 */
[----:B------:R-:W-:Y:S01]  /*18d70*/  FMUL.FTZ R23, R3, R163 ;  /* 0x000000a303177220 */ /* 0x000fe20000410000 */
[----:B------:R-:W-:Y:S01]  /*18d80*/  MOV R162, R43 ;  /* 0x0000002b00a27202 */ /* 0x000fe20000000f00 */
[----:B------:R-:W-:Y:S05]  /*18d90*/  FMUL.FTZ R43, R0, R183 ;  /* 0x000000b7002b7220 */ /* 0x000fea0000410000 */
[-C--:B------:R-:W-:Y:S01]  /*18da0*/  HMMA.16816.F32 R20, R140, R36.reuse, R20 ;  /* 0x000000248c14723c */ /* 0x080fe20000001814 */
[----:B------:R-:W-:Y:S07]  /*18db0*/  MUFU.EX2 R162, R162 ;  /* 0x000000a200a27308 */ /* 0x000fee0000000800 */
[C---:B------:R-:W-:Y:S04]  /*18dc0*/  HMMA.16816.F32 R24, R208.reuse, R36, R24 ;  /* 0x00000024d018723c */ /* 0x040fe80000001818 */
[----:B------:R-:W-:Y:S02]  /*18dd0*/  VIADD R36, R212, 0xc000 ;  /* 0x0000c000d4247836 */ /* 0x000fe40000000000 */
[----:B------:R-:W-:Y:S02]  /*18de0*/  FMUL.FTZ R37, R132, R177 ;  /* 0x000000b184257220 */ /* 0x000fe40000410000 */
[-C--:B------:R-:W-:Y:S03]  /*18df0*/  HMMA.16816.F32 R28, R208, R38.reuse, R28 ;  /* 0x00000026d01c723c */ /* 0x080fe6000000181c */
[----:B------:R-:W-:Y:S01]  /*18e00*/  @P4 IADD3 R220, PT, PT, R36, -0x40, RZ ;  /* 0xffffffc024dc4810 */ /* 0x000fe20007ffe0ff */
[C---:B------:R-:W-:Y:S01]  /*18e10*/  FMUL.FTZ R36, R132.reuse, R176 ;  /* 0x000000b084247220 */ /* 0x040fe20000410000 */
[----:B------:R-:W-:Y:S01]  /*18e20*/  MOV R176, R49 ;  /* 0x0000003100b07202 */ /* 0x000fe20000000f00 */
[----:B------:R-:W-:Y:S01]  /*18e30*/  FMUL.FTZ R49, R132, R189 ;  /* 0x000000bd84317220 */ /* 0x000fe20000410000 */
[----:B------:R-:W-:Y:S01]  /*18e40*/  MOV R189, R174 ;  /* 0x000000ae00bd7202 */ /* 0x000fe20000000f00 */
[C---:B------:R-:W-:Y:S01]  /*18e50*/  HMMA.16816.F32 R32, R140.reuse, R38, R32 ;  /* 0x000000268c20723c */ /* 0x040fe20000001820 */
[----:B------:R-:W1:Y:S03]  /*18e60*/  LDSM.16.MT88.4 R52, [R220] ;  /* 0x00000000dc34783b */ /* 0x000e660000004200 */
[----:B------:R-:W-:Y:S02]  /*18e70*/  IMAD.IADD R139, R229, 0x1, R220 ;  /* 0x00000001e58b7824 */ /* 0x000fe400078e02dc */
[C---:B------:R-:W-:Y:S01]  /*18e80*/  FMUL.FTZ R38, R3.reuse, R178 ;  /* 0x000000b203267220 */ /* 0x040fe20000410000 */
[C---:B------:R-:W-:Y:S01]  /*18e90*/  FMUL.FTZ R39, R3.reuse, R179 ;  /* 0x000000b303277220 */ /* 0x040fe20000410000 */
[----:B------:R-:W-:Y:S02]  /*18ea0*/  IMAD.MOV.U32 R179, RZ, RZ, R47 ;  /* 0x000000ffffb37224 */ /* 0x000fe400078e002f */
[----:B------:R-:W-:Y:S01]  /*18eb0*/  FMUL.FTZ R47, R0, R187 ;  /* 0x000000bb002f7220 */ /* 0x000fe20000410000 */
[----:B------:R-:W3:Y:S01]  /*18ec0*/  LDSM.16.MT88.4 R144, [R139] ;  /* 0x000000008b90783b */ /* 0x000ee20000004200 */
[----:B------:R-:W-:Y:S02]  /*18ed0*/  IMAD.MOV.U32 R178, RZ, RZ, R40 ;  /* 0x000000ffffb27224 */ /* 0x000fe400078e0028 */
[----:B------:R-:W-:Y:S02]  /*18ee0*/  FMUL.FTZ R40, R2, R180 ;  /* 0x000000b402287220 */ /* 0x000fe40000410000 */
[----:B------:R-:W-:Y:S01]  /*18ef0*/  MUFU.EX2 R187, R178 ;  /* 0x000000b200bb7308 */ /* 0x000fe20000000800 */
[-C--:B-1----:R-:W-:Y:S08]  /*18f00*/  HMMA.16816.F32 R36, R140, R52.reuse, R36 ;  /* 0x000000348c24723c */ /* 0x082ff00000001824 */
[C---:B------:R-:W-:Y:S04]  /*18f10*/  HMMA.16816.F32 R40, R208.reuse, R52, R40 ;  /* 0x00000034d028723c */ /* 0x040fe80000001828 */
[C---:B------:R-:W-:Y:S01]  /*18f20*/  FMUL.FTZ R52, R132.reuse, R196 ;  /* 0x000000c484347220 */ /* 0x040fe20000410000 */
[----:B------:R-:W-:Y:S02]  /*18f30*/  FMUL.FTZ R53, R132, R197 ;  /* 0x000000c584357220 */ /* 0x000fe40000410000 */
[----:B------:R-:W-:Y:S01]  /*18f40*/  MUFU.EX2 R197, R155 ;  /* 0x0000009b00c57308 */ /* 0x000fe20000000800 */
[-C--:B------:R-:W-:Y:S08]  /*18f50*/  HMMA.16816.F32 R44, R208, R54.reuse, R44 ;  /* 0x00000036d02c723c */ /* 0x080ff0000000182c */
[C---:B------:R-:W-:Y:S04]  /*18f60*/  HMMA.16816.F32 R48, R140.reuse, R54, R48 ;  /* 0x000000368c30723c */ /* 0x040fe80000001830 */
[C---:B------:R-:W-:Y:S01]  /*18f70*/  FMUL.FTZ R54, R3.reuse, R198 ;  /* 0x000000c603367220 */ /* 0x040fe20000410000 */
[----:B------:R-:W-:Y:S01]  /*18f80*/  FMUL.FTZ R55, R3, R199 ;  /* 0x000000c703377220 */ /* 0x000fe20000410000 */
[----:B------:R-:W-:Y:S06]  /*18f90*/  IMAD.MOV.U32 R198, RZ, RZ, R150 ;  /* 0x000000ffffc67224 */ /* 0x000fec00078e0096 */
[-C--:B---3--:R-:W-:Y:S08]  /*18fa0*/  HMMA.16816.F32 R52, R140, R144.reuse, R52 ;  /* 0x000000908c34723c */ /* 0x088ff00000001834 */
[C---:B------:R-:W-:Y:S08]  /*18fb0*/  HMMA.16816.F32 R56, R208.reuse, R144, R56 ;  /* 0x00000090d038723c */ /* 0x040ff00000001838 */
[-C--:B------:R-:W-:Y:S08]  /*18fc0*/  HMMA.16816.F32 R60, R208, R146.reuse, R60 ;  /* 0x00000092d03c723c */ /* 0x080ff0000000183c */
[C---:B------:R-:W-:Y:S01]  /*18fd0*/  HMMA.16816.F32 R64, R140.reuse, R146, R64 ;  /* 0x000000928c40723c */ /* 0x040fe20000001840 */
[----:B------:R-:W1:Y:S07]  /*18fe0*/  LDSM.16.MT88.4 R144, [R212+0xe000] ;  /* 0x00e00000d490783b */ /* 0x000e6e0000004200 */
[-C--:B-1----:R-:W-:Y:S03]  /*18ff0*/  HMMA.16816.F32 R68, R140, R144.reuse, R68 ;  /* 0x000000908c44723c */ /* 0x082fe60000001844 */
[----:B--2---:R-:W-:Y:S05]  /*19000*/  FFMA.FTZ R2, R2, R188, R189 ;  /* 0x000000bc02027223 */ /* 0x004fea00000100bd */
        /* <DEDUP_REMOVED lines=17> */
[----:B------:R-:W-:Y:S03]  /*19120*/  FFMA.FTZ R145, R222, UR4, -R213 ;  /* 0x00000004de917c23 */ /* 0x000fe600080108d5 */
[-C--:B------:R-:W-:Y:S01]  /*19130*/  HMMA.16816.F32 R124, R208, R146.reuse, R124 ;  /* 0x00000092d07c723c */ /* 0x080fe2000000187c */
[----:B------:R1:W-:Y:S10]  /*19140*/  MUFU.EX2 R163, R144 ;  /* 0x0000009000a37308 */ /* 0x0003f40000000800 */
[----:B------:R2:W3:Y:S01]  /*19150*/  MUFU.EX2 R164, R145 ;  /* 0x0000009100a47308 */ /* 0x0004e20000000800 */
[----:B------:R-:W-:Y:S04]  /*19160*/  HMMA.16816.F32 R128, R140, R146, R128 ;  /* 0x000000928c80723c */ /* 0x000fe80000001880 */
[--C-:B------:R-:W-:Y:S01]  /*19170*/  FFMA.FTZ R140, R160, UR4, -R215.reuse ;  /* 0x00000004a08c7c23 */ /* 0x100fe200080108d7 */
[----:B------:R-:W-:Y:S01]  /*19180*/  FFMA.FTZ R141, R182, UR4, -R215 ;  /* 0x00000004b68d7c23 */ /* 0x000fe200080108d7 */
[--C-:B------:R-:W-:Y:S01]  /*19190*/  FFMA.FTZ R142, R156, UR4, -R214.reuse ;  /* 0x000000049c8e7c23 */ /* 0x100fe200080108d6 */
[--C-:B-1----:R-:W-:Y:S02]  /*191a0*/  FFMA.FTZ R144, R225, UR4, -R213.reuse ;  /* 0x00000004e1907c23 */ /* 0x102fe400080108d5 */
[----:B------:R1:W-:Y:S01]  /*191b0*/  MUFU.EX2 R178, R140 ;  /* 0x0000008c00b27308 */ /* 0x0003e20000000800 */
[----:B------:R-:W-:Y:S01]  /*191c0*/  FFMA.FTZ R156, R248, UR4, -R213 ;  /* 0x00000004f89c7c23 */ /* 0x000fe200080108d5 */
[--C-:B------:R-:W-:Y:S01]  /*191d0*/  FFMA.FTZ R225, R226, UR4, -R214.reuse ;  /* 0x00000004e2e17c23 */ /* 0x100fe200080108d6 */
[--C-:B--2---:R-:W-:Y:S07]  /*191e0*/  FFMA.FTZ R145, R245, UR4, -R214.reuse ;  /* 0x00000004f5917c23 */ /* 0x104fee00080108d6 */
[----:B------:R2:W4:Y:S01]  /*191f0*/  MUFU.EX2 R177, R144 ;  /* 0x0000009000b17308 */ /* 0x0005220000000800 */
[----:B---3--:R-:W-:Y:S01]  /*19200*/  F2FP.F16.F32.PACK_AB R148, R164, R163 ;  /* 0x000000a3a494723e */ /* 0x008fe200000000ff */
[----:B------:R-:W-:Y:S01]  /*19210*/  FFMA.FTZ R226, R204, UR4, -R215 ;  /* 0x00000004cce27c23 */ /* 0x000fe200080108d7 */
[----:B------:R-:W-:Y:S07]  /*19220*/  FFMA.FTZ R245, R221, UR4, -R213 ;  /* 0x00000004ddf57c23 */ /* 0x000fee00080108d5 */
[----:B------:R-:W-:Y:S01]  /*19230*/  MUFU.EX2 R161, R145 ;  /* 0x0000009100a17308 */ /* 0x000fe20000000800 */
[----:B------:R-:W-:Y:S09]  /*19240*/  LDSM.16.MT88.4 R204, [R139+0x1800] ;  /* 0x001800008bcc783b */ /* 0x000ff20000004200 */
[----:B------:R3:W-:Y:S01]  /*19250*/  MUFU.EX2 R160, R141 ;  /* 0x0000008d00a07308 */ /* 0x0007e20000000800 */
[----:B-1----:R-:W-:Y:S01]  /*19260*/  FFMA.FTZ R140, R152, UR4, -R215 ;  /* 0x00000004988c7c23 */ /* 0x002fe200080108d7 */
[--C-:B------:R-:W-:Y:S08]  /*19270*/  FFMA.FTZ R152, R247, UR4, -R213.reuse ;  /* 0x00000004f7987c23 */ /* 0x100ff000080108d5 */
[----:B------:R-:W-:Y:S01]  /*19280*/  MUFU.EX2 R196, R156 ;  /* 0x0000009c00c47308 */ /* 0x000fe20000000800 */
[----:B--2---:R-:W-:Y:S01]  /*19290*/  FFMA.FTZ R144, R252, UR4, -R214 ;  /* 0x00000004fc907c23 */ /* 0x004fe200080108d6 */
[----:B----4-:R-:W-:Y:S08]  /*192a0*/  F2FP.F16.F32.PACK_AB R150, R192, R177 ;  /* 0x000000b1c096723e */ /* 0x010ff000000000ff */
[----:B------:R1:W-:Y:S01]  /*192b0*/  MUFU.EX2 R195, R140 ;  /* 0x0000008c00c37308 */ /* 0x0003e20000000800 */
[----:B------:R-:W-:Y:S09]  /*192c0*/  FFMA.FTZ R252, R218, UR4, -R213 ;  /* 0x00000004dafc7c23 */ /* 0x000ff200080108d5 */
[----:B------:R2:W4:Y:S01]  /*192d0*/  MUFU.EX2 R180, R144 ;  /* 0x0000009000b47308 */ /* 0x0005220000000800 */
[----:B---3--:R-:W-:Y:S01]  /*192e0*/  FFMA.FTZ R141, R179, UR4, -R215 ;  /* 0x00000004b38d7c23 */ /* 0x008fe200080108d7 */
[----:B------:R-:W-:Y:S01]  /*192f0*/  MOV R179, R172 ;  /* 0x000000ac00b37202 */ /* 0x000fe20000000f00 */
[----:B------:R-:W-:Y:S07]  /*19300*/  IMAD.MOV.U32 R172, RZ, RZ, R170 ;  /* 0x000000ffffac7224 */ /* 0x000fee00078e00aa */
[----:B------:R-:W-:Y:S01]  /*19310*/  MUFU.EX2 R186, R152 ;  /* 0x0000009800ba7308 */ /* 0x000fe20000000800 */
[----:B------:R-:W-:Y:S01]  /*19320*/  IMAD.MOV.U32 R170, RZ, RZ, R167 ;  /* 0x000000ffffaa7224 */ /* 0x000fe200078e00a7 */
[----:B------:R-:W-:Y:S01]  /*19330*/  MOV R167, R165 ;  /* 0x000000a500a77202 */ /* 0x000fe20000000f00 */
[----:B------:R-:W-:Y:S07]  /*19340*/  IMAD.MOV.U32 R185, RZ, RZ, R179 ;  /* 0x000000ffffb97224 */ /* 0x000fee00078e00b3 */
[----:B------:R3:W3:Y:S01]  /*19350*/  MUFU.EX2 R182, R141 ;  /* 0x0000008d00b67308 */ /* 0x0006e20000000800 */
[----:B-1----:R-:W-:Y:S01]  /*19360*/  FFMA.FTZ R140, R176, UR4, -R214 ;  /* 0x00000004b08c7c23 */ /* 0x002fe200080108d6 */
[----:B------:R-:W-:Y:S01]  /*19370*/  MOV R203, R170 ;  /* 0x000000aa00cb7202 */ /* 0x000fe20000000f00 */
[----:B------:R-:W-:Y:S07]  /*19380*/  IMAD.MOV.U32 R183, RZ, RZ, R167 ;  /* 0x000000ffffb77224 */ /* 0x000fee00078e00a7 */
[----:B------:R1:W-:Y:S01]  /*19390*/  MUFU.EX2 R176, R142 ;  /* 0x0000008e00b07308 */ /* 0x0003e20000000800 */
[----:B--2---:R-:W2:Y:S01]  /*193a0*/  LDSM.16.MT88.4 R144, [R212+0xc800] ;  /* 0x00c80000d490783b */ /* 0x004ea20000004200 */
[----:B------:R-:W-:Y:S01]  /*193b0*/  IMAD.MOV.U32 R167, RZ, RZ, R151 ;  /* 0x000000ffffa77224 */ /* 0x000fe200078e0097 */
[----:B------:R-:W-:Y:S07]  /*193c0*/  MOV R170, R149 ;  /* 0x0000009500aa7202 */ /* 0x000fee0000000f00 */
[----:B------:R1:W1:Y:S01]  /*193d0*/  MUFU.EX2 R193, R140 ;  /* 0x0000008c00c17308 */ /* 0x0002620000000800 */
[----:B----4-:R-:W-:Y:S01]  /*193e0*/  F2FP.F16.F32.PACK_AB R149, R180, R161 ;  /* 0x000000a1b495723e */ /* 0x010fe200000000ff */
[----:B------:R-:W-:Y:S08]  /*193f0*/  IMAD.MOV.U32 R190, RZ, RZ, R172 ;  /* 0x000000ffffbe7224 */ /* 0x000ff000078e00ac */
[----:B------:R-:W-:Y:S01]  /*19400*/  MUFU.EX2 R248, R236 ;  /* 0x000000ec00f87308 */ /* 0x000fe20000000800 */
[----:B------:R-:W4:Y:S01]  /*19410*/  LDL.LU R179, [R1+0x6c] ;  /* 0x00006c0001b37983 */ /* 0x000f220000300800 */
[----:B---3--:R-:W-:Y:S01]  /*19420*/  F2FP.F16.F32.PACK_AB R141, R178, R160 ;  /* 0x000000a0b28d723e */ /* 0x008fe200000000ff */
[----:B------:R-:W-:Y:S01]  /*19430*/  IMAD.MOV.U32 R165, RZ, RZ, R158 ;  /* 0x000000ffffa57224 */ /* 0x000fe200078e009e */
[----:B------:R-:W-:Y:S01]  /*19440*/  F2FP.F16.F32.PACK_AB R143, R195, R182 ;  /* 0x000000b6c38f723e */ /* 0x000fe200000000ff */
[----:B------:R-:W3:Y:S01]  /*19450*/  LDL.LU R174, [R1+0x60] ;  /* 0x0000600001ae7983 */ /* 0x000ee20000300800 */
[----:B-1----:R-:W-:Y:S04]  /*19460*/  F2FP.F16.F32.PACK_AB R142, R194, R181 ;  /* 0x000000b5c28e723e */ /* 0x002fe800000000ff */
[----:B------:R-:W-:Y:S01]  /*19470*/  MUFU.EX2 R247, R228 ;  /* 0x000000e400f77308 */ /* 0x000fe20000000800 */
[----:B------:R-:W-:Y:S01]  /*19480*/  IMAD.MOV.U32 R158, RZ, RZ, R154 ;  /* 0x000000ffff9e7224 */ /* 0x000fe200078e009a */
[----:B------:R-:W3:Y:S01]  /*19490*/  LDL.LU R172, [R1+0x64] ;  /* 0x0000640001ac7983 */ /* 0x000ee20000300800 */
[----:B------:R-:W-:Y:S01]  /*194a0*/  F2FP.F16.F32.PACK_AB R140, R187, R162 ;  /* 0x000000a2bb8c723e */ /* 0x000fe200000000ff */
[--C-:B------:R-:W-:Y:S01]  /*194b0*/  FFMA.FTZ R154, R246, UR4, -R213.reuse ;  /* 0x00000004f69a7c23 */ /* 0x100fe200080108d5 */
[----:B------:R-:W-:Y:S01]  /*194c0*/  F2FP.F16.F32.PACK_AB R151, R193, R176 ;  /* 0x000000b0c197723e */ /* 0x000fe200000000ff */
[----:B------:R1:W5:Y:S01]  /*194d0*/  LDL.LU R244, [R1+0xa8] ;  /* 0x0000a80001f47983 */ /* 0x0003620000300800 */
[----:B------:R-:W-:Y:S03]  /*194e0*/  FFMA.FTZ R213, R217, UR4, -R213 ;  /* 0x00000004d9d57c23 */ /* 0x000fe600080108d5 */
[----:B------:R2:W-:Y:S01]  /*194f0*/  MUFU.EX2 R199, R154 ;  /* 0x0000009a00c77308 */ /* 0x0005e20000000800 */
[----:B------:R-:W-:Y:S01]  /*19500*/  MOV R171, R158 ;  /* 0x0000009e00ab7202 */ /* 0x000fe20000000f00 */
[----:B------:R1:W5:Y:S01]  /*19510*/  LDL.LU R238, [R1+0xa4] ;  /* 0x0000a40001ee7983 */ /* 0x0003620000300800 */
[--C-:B------:R-:W-:Y:S01]  /*19520*/  FFMA.FTZ R158, R251, UR4, -R214.reuse ;  /* 0x00000004fb9e7c23 */ /* 0x100fe200080108d6 */
[----:B------:R-:W-:Y:S06]  /*19530*/  IMAD.MOV.U32 R200, RZ, RZ, R165 ;  /* 0x000000ffffc87224 */ /* 0x000fec00078e00a5 */
[----:B------:R-:W-:Y:S01]  /*19540*/  MUFU.EX2 R251, R219 ;  /* 0x000000db00fb7308 */ /* 0x000fe20000000800 */
[--C-:B------:R-:W-:Y:S01]  /*19550*/  FFMA.FTZ R165, R138, UR4, -R214.reuse ;  /* 0x000000048aa57c23 */ /* 0x100fe200080108d6 */
[----:B------:R-:W-:Y:S01]  /*19560*/  FFMA.FTZ R214, R137, UR4, -R214 ;  /* 0x0000000489d67c23 */ /* 0x000fe200080108d6 */
[--C-:B------:R-:W-:Y:S01]  /*19570*/  FFMA.FTZ R138, R198, UR4, -R215.reuse ;  /* 0x00000004c68a7c23 */ /* 0x100fe200080108d7 */
[--C-:B------:R-:W-:Y:S01]  /*19580*/  FFMA.FTZ R137, R171, UR4, -R215.reuse ;  /* 0x00000004ab897c23 */ /* 0x100fe200080108d7 */
[--C-:B------:R-:W-:Y:S05]  /*19590*/  FFMA.FTZ R246, R203, UR4, -R215.reuse ;  /* 0x00000004cbf67c23 */ /* 0x100fea00080108d7 */
[----:B------:R-:W-:Y:S01]  /*195a0*/  MUFU.EX2 R170, R170 ;  /* 0x000000aa00aa7308 */ /* 0x000fe20000000800 */
[----:B--2---:R-:W-:Y:S09]  /*195b0*/  LDSM.16.MT88.4 R152, [R216+0xd000] ;  /* 0x00d00000d898783b */ /* 0x004ff20000004200 */
[----:B------:R2:W-:Y:S01]  /*195c0*/  MUFU.EX2 R171, R138 ;  /* 0x0000008a00ab7308 */ /* 0x0005e20000000800 */
[-C--:B------:R-:W-:Y:S09]  /*195d0*/  HMMA.16816.F32 R4, R140, R144.reuse, R4 ;  /* 0x000000908c04723c */ /* 0x080ff20000001804 */
[----:B------:R1:W-:Y:S10]  /*195e0*/  MUFU.EX2 R198, R137 ;  /* 0x0000008900c67308 */ /* 0x0003f40000000800 */
[----:B------:R-:W-:Y:S01]  /*195f0*/  MUFU.EX2 R167, R167 ;  /* 0x000000a700a77308 */ /* 0x000fe20000000800 */
[C---:B------:R-:W-:Y:S09]  /*19600*/  HMMA.16816.F32 R8, R148.reuse, R144, R8 ;  /* 0x000000909408723c */ /* 0x040ff20000001808 */
[----:B------:R-:W-:Y:S01]  /*19610*/  MUFU.EX2 R226, R226 ;  /* 0x000000e200e27308 */ /* 0x000fe20000000800 */
[--C-:B--2---:R-:W-:Y:S09]  /*19620*/  FFMA.FTZ R138, R200, UR4, -R215.reuse ;  /* 0x00000004c88a7c23 */ /* 0x104ff200080108d7 */
[----:B------:R-:W-:Y:S01]  /*19630*/  MUFU.EX2 R246, R246 ;  /* 0x000000f600f67308 */ /* 0x000fe20000000800 */
[--C-:B-1----:R-:W-:Y:S01]  /*19640*/  FFMA.FTZ R137, R183, UR4, -R215.reuse ;  /* 0x00000004b7897c23 */ /* 0x102fe200080108d7 */
[-C--:B------:R-:W-:Y:S08]  /*19650*/  HMMA.16816.F32 R12, R148, R146.reuse, R12 ;  /* 0x00000092940c723c */ /* 0x080ff0000000180c */
[----:B------:R-:W-:Y:S01]  /*19660*/  MUFU.EX2 R200, R158 ;  /* 0x0000009e00c87308 */ /* 0x000fe20000000800 */
[----:B------:R-:W-:Y:S02]  /*19670*/  FFMA.FTZ R215, R190, UR4, -R215 ;  /* 0x00000004bed77c23 */ /* 0x000fe400080108d7 */
[----:B------:R-:W-:Y:S07]  /*19680*/  LDSM.16.MT88.4 R188, [R220+0x1800] ;  /* 0x00180000dcbc783b */ /* 0x000fee0000004200 */
[----:B------:R-:W-:Y:S01]  /*19690*/  MUFU.EX2 R183, R137 ;  /* 0x0000008900b77308 */ /* 0x000fe20000000800 */
[C---:B------:R-:W-:Y:S09]  /*196a0*/  HMMA.16816.F32 R16, R140.reuse, R146, R16 ;  /* 0x000000928c10723c */ /* 0x040ff20000001810 */
[----:B------:R1:W-:Y:S01]  /*196b0*/  MUFU.EX2 R202, R138 ;  /* 0x0000008a00ca7308 */ /* 0x0003e20000000800 */
[----:B------:R-:W2:Y:S09]  /*196c0*/  LDSM.16.MT88.4 R144, [R216+0xc800] ;  /* 0x00c80000d890783b */ /* 0x000eb20000004200 */
[----:B------:R-:W-:Y:S10]  /*196d0*/  MUFU.EX2 R252, R252 ;  /* 0x000000fc00fc7308 */ /* 0x000ff40000000800 */
[----:B------:R-:W2:Y:S10]  /*196e0*/  MUFU.EX2 R245, R245 ;  /* 0x000000f500f57308 */ /* 0x000eb40000000800 */
[----:B------:R-:W2:Y:S01]  /*196f0*/  MUFU.EX2 R225, R225 ;  /* 0x000000e100e17308 */ /* 0x000ea20000000800 */
[----:B-1----:R-:W-:Y:S09]  /*19700*/  FADD.FTZ R138, R169, R2 ;  /* 0x00000002a98a7221 */ /* 0x002ff20000010000 */
[----:B------:R-:W1:Y:S01]  /*19710*/  MUFU.EX2 R169, R213 ;  /* 0x000000d500a97308 */ /* 0x000e620000000800 */
[----:B--2---:R-:W-:Y:S02]  /*19720*/  F2FP.F16.F32.PACK_AB R208, R251, R245 ;  /* 0x000000f5fbd0723e */ /* 0x004fe400000000ff */
[----:B------:R-:W-:Y:S02]  /*19730*/  F2FP.F16.F32.PACK_AB R209, R249, R225 ;  /* 0x000000e1f9d1723e */ /* 0x000fe400000000ff */
[----:B-1----:R-:W-:Y:S01]  /*19740*/  F2FP.F16.F32.PACK_AB R210, R169, R252 ;  /* 0x000000fca9d2723e */ /* 0x002fe200000000ff */
[-C--:B------:R-:W-:Y:S08]  /*19750*/  HMMA.16816.F32 R20, R140, R144.reuse, R20 ;  /* 0x000000908c14723c */ /* 0x080ff00000001814 */
        /* <DEDUP_REMOVED lines=15> */
[----:B----4-:R-:W-:Y:S02]  /*19850*/  FFMA.FTZ R0, R0, R179, R185 ;  /* 0x000000b300007223 */ /* 0x010fe400000100b9 */
[----:B------:R1:W-:Y:S03]  /*19860*/  MUFU.EX2 R185, R159 ;  /* 0x0000009f00b97308 */ /* 0x0003e60000000800 */
[C---:B------:R-:W-:Y:S04]  /*19870*/  HMMA.16816.F32 R72, R148.reuse, R144, R72 ;  /* 0x000000909448723c */ /* 0x040fe80000001848 */
[----:B---3--:R-:W-:Y:S01]  /*19880*/  FFMA.FTZ R137, R132, R174, R175 ;  /* 0x000000ae84897223 */ /* 0x008fe200000100af */
[----:B------:R-:W-:Y:S01]  /*19890*/  FFMA.FTZ R132, R3, R172, R173 ;  /* 0x000000ac03847223 */ /* 0x000fe200000100ad */
[----:B------:R-:W-:Y:S01]  /*198a0*/  FADD.FTZ R0, R241, R0 ;  /* 0x00000000f1007221 */ /* 0x000fe20000010000 */
[----:B------:R-:W-:Y:S01]  /*198b0*/  LDSM.16.MT88.4 R172, [R216+0xd800] ;  /* 0x00d80000d8ac783b */ /* 0x000fe20000004200 */
[-C--:B------:R-:W-:Y:S03]  /*198c0*/  HMMA.16816.F32 R76, R148, R146.reuse, R76 ;  /* 0x00000092944c723c */ /* 0x080fe6000000184c */
[----:B------:R-:W-:Y:S01]  /*198d0*/  FADD.FTZ R3, R237, R137 ;  /* 0x00000089ed037221 */ /* 0x000fe20000010000 */
[----:B------:R-:W-:Y:S01]  /*198e0*/  FADD.FTZ R2, R239, R132 ;  /* 0x00000084ef027221 */ /* 0x000fe20000010000 */
[----:B------:R-:W-:Y:S01]  /*198f0*/  FADD.FTZ R132, R242, R138 ;  /* 0x0000008af2847221 */ /* 0x000fe20000010000 */
[----:B------:R-:W-:Y:S01]  /*19900*/  FADD.FTZ R0, R243, R0 ;  /* 0x00000000f3007221 */ /* 0x000fe20000010000 */
[----:B-1----:R-:W-:Y:S01]  /*19910*/  LDSM.16.MT88.4 R156, [R220+0x1000] ;  /* 0x00100000dc9c783b */ /* 0x002fe20000004200 */
[C---:B------:R-:W-:Y:S01]  /*19920*/  HMMA.16816.F32 R80, R140.reuse, R146, R80 ;  /* 0x000000928c50723c */ /* 0x040fe20000001850 */
[----:B------:R-:W-:Y:S03]  /*19930*/  MUFU.EX2 R138, R215 ;  /* 0x000000d7008a7308 */ /* 0x000fe60000000800 */
[----:B------:R-:W-:Y:S01]  /*19940*/  FADD.FTZ R137, R231, R3 ;  /* 0x00000003e7897221 */ /* 0x000fe20000010000 */
[----:B------:R-:W-:Y:S01]  /*19950*/  FADD.FTZ R3, R230, R2 ;  /* 0x00000002e6037221 */ /* 0x000fe20000010000 */
[----:B------:R-:W-:Y:S01]  /*19960*/  FADD.FTZ R2, R233, R132 ;  /* 0x00000084e9027221 */ /* 0x000fe20000010000 */
[----:B------:R-:W1:Y:S01]  /*19970*/  LDSM.16.MT88.4 R144, [R216+0xe800] ;  /* 0x00e80000d890783b */ /* 0x000e620000004200 */
[----:B------:R-:W-:Y:S01]  /*19980*/  FADD.FTZ R132, R234, R137 ;  /* 0x00000089ea847221 */ /* 0x000fe20000010000 */
[----:B------:R-:W-:Y:S02]  /*19990*/  FADD.FTZ R0, R235, R0 ;  /* 0x00000000eb007221 */ /* 0x000fe40000010000 */
[----:B------:R-:W-:Y:S01]  /*199a0*/  MUFU.EX2 R137, R165 ;  /* 0x000000a500897308 */ /* 0x000fe20000000800 */
[----:B------:R-:W-:Y:S01]  /*199b0*/  FADD.FTZ R2, R163, R2 ;  /* 0x00000002a3027221 */ /* 0x000fe20000010000 */
[----:B------:R-:W-:Y:S01]  /*199c0*/  FADD.FTZ R179, R162, R132 ;  /* 0x00000084a2b37221 */ /* 0x000fe20000010000 */
[----:B------:R-:W-:Y:S07]  /*199d0*/  FADD.FTZ R0, R161, R0 ;  /* 0x00000000a1007221 */ /* 0x000fee0000010000 */
[----:B------:R-:W2:Y:S01]  /*199e0*/  MUFU.EX2 R132, R214 ;  /* 0x000000d600847308 */ /* 0x000ea20000000800 */
[----:B------:R3:W5:Y:S01]  /*199f0*/  LDL.LU R241, [R1+0xa0] ;  /* 0x0000a00001f17983 */ /* 0x0007620000300800 */
[----:B------:R-:W-:Y:S01]  /*19a00*/  FADD.FTZ R2, R164, R2 ;  /* 0x00000002a4027221 */ /* 0x000fe20000010000 */
[----:B------:R-:W-:Y:S01]  /*19a10*/  FADD.FTZ R3, R232, R3 ;  /* 0x00000003e8037221 */ /* 0x000fe20000010000 */
[----:B------:R-:W-:Y:S01]  /*19a20*/  IMAD.MOV.U32 R235, RZ, RZ, 0x40 ;  /* 0x00000040ffeb7424 */ /* 0x000fe200078e00ff */
[----:B------:R3:W5:Y:S02]  /*19a30*/  LDL.LU R237, [R1+0x9c] ;  /* 0x00009c0001ed7983 */ /* 0x0007640000300800 */
[----:B------:R-:W-:Y:S02]  /*19a40*/  FADD.FTZ R3, R160, R3 ;  /* 0x00000003a0037221 */ /* 0x000fe40000010000 */
[----:B------:R3:W5:Y:S04]  /*19a50*/  LDL.LU R239, [R1+0x98] ;  /* 0x0000980001ef7983 */ /* 0x0007680000300800 */
[----:B------:R3:W5:Y:S01]  /*19a60*/  LDL.LU R242, [R1+0x94] ;  /* 0x0000940001f27983 */ /* 0x0007620000300800 */
[----:B--2---:R-:W-:Y:S03]  /*19a70*/  F2FP.F16.F32.PACK_AB R211, R132, R137 ;  /* 0x0000008984d3723e */ /* 0x004fe600000000ff */
[----:B------:R3:W5:Y:S04]  /*19a80*/  LDL.LU R243, [R1+0x90] ;  /* 0x0000900001f37983 */ /* 0x0007680000300800 */
[----:B------:R3:W5:Y:S04]  /*19a90*/  LDL.LU R236, [R1+0x8c] ;  /* 0x00008c0001ec7983 */ /* 0x0007680000300800 */
[----:B------:R3:W5:Y:S04]  /*19aa0*/  LDL.LU R231, [R1+0x88] ;  /* 0x0000880001e77983 */ /* 0x0007680000300800 */
[----:B------:R3:W5:Y:S01]  /*19ab0*/  LDL.LU R230, [R1+0x84] ;  /* 0x0000840001e67983 */ /* 0x0007620000300800 */
[-C--:B-1----:R-:W-:Y:S03]  /*19ac0*/  HMMA.16816.F32 R84, R140, R144.reuse, R84 ;  /* 0x000000908c54723c */ /* 0x082fe60000001854 */
[----:B------:R3:W5:Y:S01]  /*19ad0*/  LDL.LU R228, [R1+0x80] ;  /* 0x0000800001e47983 */ /* 0x0007620000300800 */
[----:B------:R-:W1:Y:S04]  /*19ae0*/  S2R R233, SR_TID.X ;  /* 0x0000000000e97919 */ /* 0x000e680000002100 */
[C---:B------:R-:W-:Y:S01]  /*19af0*/  HMMA.16816.F32 R88, R148.reuse, R144, R88 ;  /* 0x000000909458723c */ /* 0x040fe20000001858 */
[----:B------:R-:W4:Y:S07]  /*19b00*/  S2R R232, SR_TID.X ;  /* 0x0000000000e87919 */ /* 0x000f2e0000002100 */
[-C--:B------:R-:W-:Y:S08]  /*19b10*/  HMMA.16816.F32 R92, R148, R146.reuse, R92 ;  /* 0x00000092945c723c */ /* 0x080ff0000000185c */
[C---:B------:R-:W-:Y:S01]  /*19b20*/  HMMA.16816.F32 R96, R140.reuse, R146, R96 ;  /* 0x000000928c60723c */ /* 0x040fe20000001860 */
[----:B------:R-:W2:Y:S03]  /*19b30*/  LDSM.16.MT88.4 R144, [R220+0x2800] ;  /* 0x00280000dc90783b */ /* 0x000ea60000004200 */
[----:B-1----:R-:W-:Y:S05]  /*19b40*/  IMAD.SHL.U32 R233, R233, 0x40, RZ ;  /* 0x00000040e9e97824 */ /* 0x002fea00078e00ff */
[----:B------:R-:W-:Y:S01]  /*19b50*/  LOP3.LUT R234, R233, 0x400, RZ, 0xc0, !PT ;  /* 0x00000400e9ea7812 */ /* 0x000fe200078ec0ff */
[-C--:B--2---:R-:W-:Y:S08]  /*19b60*/  HMMA.16816.F32 R100, R140, R144.reuse, R100 ;  /* 0x000000908c64723c */ /* 0x084ff00000001864 */
[C---:B------:R-:W-:Y:S08]  /*19b70*/  HMMA.16816.F32 R104, R148.reuse, R144, R104 ;  /* 0x000000909468723c */ /* 0x040ff00000001868 */
[-C--:B------:R-:W-:Y:S08]  /*19b80*/  HMMA.16816.F32 R108, R148, R146.reuse, R108 ;  /* 0x00000092946c723c */ /* 0x080ff0000000186c */
[C---:B------:R-:W-:Y:S01]  /*19b90*/  HMMA.16816.F32 R112, R140.reuse, R146, R112 ;  /* 0x000000928c70723c */ /* 0x040fe20000001870 */
[----:B------:R-:W1:Y:S07]  /*19ba0*/  LDSM.16.MT88.4 R144, [R139+0x2800] ;  /* 0x002800008b90783b */ /* 0x000e6e0000004200 */
        /* <DEDUP_REMOVED lines=44> */
[----:B------:R-:W3:Y:S07]  /*19e70*/  LDSM.16.MT88.4 R156, [R212+0xd800] ;  /* 0x00d80000d49c783b */ /* 0x000eee0000004200 */
[-C--:B-1----:R-:W-:Y:S01]  /*19e80*/  HMMA.16816.F32 R100, R140, R148.reuse, R100 ;  /* 0x000000948c64723c */ /* 0x082fe20000001864 */
[----:B------:R-:W1:Y:S07]  /*19e90*/  LDSM.16.MT88.4 R212, [R212+0xf800] ;  /* 0x00f80000d4d4783b */ /* 0x000e6e0000004200 */
[C---:B------:R-:W-:Y:S08]  /*19ea0*/  HMMA.16816.F32 R104, R144.reuse, R148, R104 ;  /* 0x000000949068723c */ /* 0x040ff00000001868 */
[-C--:B------:R-:W-:Y:S08]  /*19eb0*/  HMMA.16816.F32 R108, R144, R150.reuse, R108 ;  /* 0x00000096906c723c */ /* 0x080ff0000000186c */
[C---:B------:R-:W-:Y:S08]  /*19ec0*/  HMMA.16816.F32 R112, R140.reuse, R150, R112 ;  /* 0x000000968c70723c */ /* 0x040ff00000001870 */
[-C--:B--2---:R-:W-:Y:S08]  /*19ed0*/  HMMA.16816.F32 R116, R140, R152.reuse, R116 ;  /* 0x000000988c74723c */ /* 0x084ff00000001874 */
        /* <DEDUP_REMOVED lines=10> */
[----:B------:R-:W-:Y:S01]  /*19f80*/  MOV R9, R192 ;  /* 0x000000c000097202 */ /* 0x000fe20000000f00 */
[----:B------:R-:W-:Y:S01]  /*19f90*/  IMAD.MOV.U32 R11, RZ, RZ, R181 ;  /* 0x000000ffff0b7224 */ /* 0x000fe200078e00b5 */
[----:B------:R-:W-:Y:S01]  /*19fa0*/  MOV R10, R182 ;  /* 0x000000b6000a7202 */ /* 0x000fe20000000f00 */
[----:B------:R-:W-:Y:S01]  /*19fb0*/  IMAD.MOV.U32 R8, RZ, RZ, R187 ;  /* 0x000000ffff087224 */ /* 0x000fe200078e00bb */
[-C--:B------:R-:W-:Y:S03]  /*19fc0*/  HMMA.16816.F32 R152, R208, R158.reuse, R12 ;  /* 0x0000009ed098723c */ /* 0x080fe6000000180c */
[----:B------:R-:W-:Y:S01]  /*19fd0*/  MOV R15, R169 ;  /* 0x000000a9000f7202 */ /* 0x000fe20000000f00 */
[----:B------:R-:W-:Y:S01]  /*19fe0*/  IMAD.MOV.U32 R14, RZ, RZ, R183 ;  /* 0x000000ffff0e7224 */ /* 0x000fe200078e00b7 */
[----:B------:R-:W-:Y:S01]  /*19ff0*/  MOV R13, R184 ;  /* 0x000000b8000d7202 */ /* 0x000fe20000000f00 */
[----:B------:R-:W-:Y:S02]  /*1a000*/  IMAD.MOV.U32 R12, RZ, RZ, R185 ;  /* 0x000000ffff0c7224 */ /* 0x000fe400078e00b9 */
[C---:B------:R-:W-:Y:S04]  /*1a010*/  HMMA.16816.F32 R156, R140.reuse, R158, R16 ;  /* 0x0000009e8c9c723c */ /* 0x040fe80000001810 */
[----:B------:R-:W-:Y:S01]  /*1a020*/  MOV R18, R202 ;  /* 0x000000ca00127202 */ /* 0x000fe20000000f00 */
[----:B------:R-:W-:Y:S01]  /*1a030*/  IMAD.MOV.U32 R17, RZ, RZ, R201 ;  /* 0x000000ffff117224 */ /* 0x000fe200078e00c9 */
[----:B------:R-:W-:Y:S01]  /*1a040*/  MOV R19, R186 ;  /* 0x000000ba00137202 */ /* 0x000fe20000000f00 */
[----:B------:R-:W-:Y:S01]  /*1a050*/  IMAD.MOV.U32 R16, RZ, RZ, R200 ;  /* 0x000000ffff107224 */ /* 0x000fe200078e00c8 */
[-C--:B------:R-:W-:Y:S03]  /*1a060*/  HMMA.16816.F32 R160, R140, R172.reuse, R20 ;  /* 0x000000ac8ca0723c */ /* 0x080fe60000001814 */
[----:B------:R-:W-:Y:S01]  /*1a070*/  IMAD.MOV.U32 R21, RZ, RZ, R167 ;  /* 0x000000ffff157224 */ /* 0x000fe200078e00a7 */
[----:B------:R-:W-:Y:S01]  /*1a080*/  MOV R20, R166 ;  /* 0x000000a600147202 */ /* 0x000fe20000000f00 */
[----:B------:R-:W-:Y:S01]  /*1a090*/  IMAD.MOV.U32 R22, RZ, RZ, R198 ;  /* 0x000000ffff167224 */ /* 0x000fe200078e00c6 */
[----:B------:R-:W-:Y:S01]  /*1a0a0*/  MOV R23, R199 ;  /* 0x000000c700177202 */ /* 0x000fe20000000f00 */
[----:B--2---:R-:W-:Y:S01]  /*1a0b0*/  IMAD.MOV.U32 R139, RZ, RZ, R134 ;  /* 0x000000ffff8b7224 */ /* 0x004fe200078e0086 */
[C---:B------:R-:W-:Y:S04]  /*1a0c0*/  HMMA.16816.F32 R164, R208.reuse, R172, R24 ;  /* 0x000000acd0a4723c */ /* 0x040fe80000001818 */
[----:B------:R-:W-:Y:S01]  /*1a0d0*/  MOV R26, R171 ;  /* 0x000000ab001a7202 */ /* 0x000fe20000000f00 */
[----:B------:R-:W-:Y:S02]  /*1a0e0*/  IMAD.MOV.U32 R24, RZ, RZ, R168 ;  /* 0x000000ffff187224 */ /* 0x000fe400078e00a8 */
[----:B------:R-:W-:Y:S02]  /*1a0f0*/  IMAD.MOV.U32 R25, RZ, RZ, R170 ;  /* 0x000000ffff197224 */ /* 0x000fe400078e00aa */
[-C--:B------:R-:W-:Y:S03]  /*1a100*/  HMMA.16816.F32 R168, R208, R174.reuse, R28 ;  /* 0x000000aed0a8723c */ /* 0x080fe6000000181c */
[----:B------:R-:W-:Y:S01]  /*1a110*/  IMAD.MOV.U32 R27, RZ, RZ, R197 ;  /* 0x000000ffff1b7224 */ /* 0x000fe200078e00c5 */
[----:B------:R-:W-:Y:S01]  /*1a120*/  MOV R31, R196 ;  /* 0x000000c4001f7202 */ /* 0x000fe20000000f00 */
[----:B------:R-:W-:Y:S01]  /*1a130*/  IMAD.MOV.U32 R30, RZ, RZ, R195 ;  /* 0x000000ffff1e7224 */ /* 0x000fe200078e00c3 */
[----:B------:R-:W-:Y:S01]  /*1a140*/  MOV R29, R194 ;  /* 0x000000c2001d7202 */ /* 0x000fe20000000f00 */
[----:B------:R-:W-:Y:S01]  /*1a150*/  IMAD.MOV.U32 R28, RZ, RZ, R193 ;  /* 0x000000ffff1c7224 */ /* 0x000fe200078e00c1 */
[C---:B------:R-:W-:Y:S04]  /*1a160*/  HMMA.16816.F32 R172, R140.reuse, R174, R32 ;  /* 0x000000ae8cac723c */ /* 0x040fe80000001820 */
[----:B------:R-:W-:Y:S01]  /*1a170*/  MOV R34, R177 ;  /* 0x000000b100227202 */ /* 0x000fe20000000f00 */
[----:B------:R-:W-:Y:S01]  /*1a180*/  IMAD.MOV.U32 R35, RZ, RZ, R176 ;  /* 0x000000ffff237224 */ /* 0x000fe200078e00b0 */
[----:B------:R-:W-:Y:S01]  /*1a190*/  MOV R32, R179 ;  /* 0x000000b300207202 */ /* 0x000fe20000000f00 */
[----:B------:R-:W-:Y:S02]  /*1a1a0*/  IMAD.MOV.U32 R33, RZ, RZ, R178 ;  /* 0x000000ffff217224 */ /* 0x000fe400078e00b2 */
[-C--:B------:R-:W-:Y:S03]  /*1a1b0*/  HMMA.16816.F32 R176, R140, R188.reuse, R36 ;  /* 0x000000bc8cb0723c */ /* 0x080fe60000001824 */
[----:B------:R-:W-:Y:S01]  /*1a1c0*/  MOV R39, R180 ;  /* 0x000000b400277202 */ /* 0x000fe20000000f00 */
[----:B------:R-:W-:Y:S01]  /*1a1d0*/  FADD.FTZ R2, R34, R2 ;  /* 0x0000000222027221 */ /* 0x000fe20000010000 */
[----:B------:R-:W-:Y:S01]  /*1a1e0*/  FADD.FTZ R8, R8, R32 ;  /* 0x0000002008087221 */ /* 0x000fe20000010000 */
[----:B------:R-:W-:Y:S02]  /*1a1f0*/  FADD.FTZ R3, R33, R3 ;  /* 0x0000000321037221 */ /* 0x000fe40000010000 */
        /* <DEDUP_REMOVED lines=33> */
[----:B------:R-:W-:Y:S03]  /*1a410*/  FADD.FTZ R8, R227, R3 ;  /* 0x00000003e3087221 */ /* 0x000fe60000010000 */
[-C--:B-1----:R-:W-:Y:S03]  /*1a420*/  HMMA.16816.F32 R68, R140, R212.reuse, R68 ;  /* 0x000000d48c44723c */ /* 0x082fe60000001844 */
[----:B------:R-:W-:Y:S01]  /*1a430*/  FADD.FTZ R0, R249, R0 ;  /* 0x00000000f9007221 */ /* 0x000fe20000010000 */
[----:B------:R-:W-:Y:S04]  /*1a440*/  FADD.FTZ R8, R250, R8 ;  /* 0x00000008fa087221 */ /* 0x000fe80000010000 */
        /* <DEDUP_REMOVED lines=13> */
[----:B------:R-:W-:Y:S04]  /*1a520*/  FADD.FTZ R4, R14, R9 ;  /* 0x000000090e047221 */ /* 0x000fe80000010000 */
[-C--:B------:R-:W-:Y:S03]  /*1a530*/  HMMA.16816.F32 R124, R208, R6.reuse, R124 ;  /* 0x00000006d07c723c */ /* 0x080fe6000000187c */
        /* <DEDUP_REMOVED lines=8> */
[----:B------:R-:W-:Y:S01]  /*1a5c0*/  HMMA.16816.F32 R128, R140, R6, R128 ;  /* 0x000000068c80723c */ /* 0x000fe20000001880 */
[----:B------:R-:W-:Y:S03]  /*1a5d0*/  STL [R1+0x68], R4 ;  /* 0x0000680401007387 */ /* 0x000fe60000100800 */
[----:B------:R-:W-:Y:S01]  /*1a5e0*/  FADD.FTZ R3, R132, R3 ;  /* 0x0000000384037221 */ /* 0x000fe20000010000 */
[----:B------:R-:W-:Y:S01]  /*1a5f0*/  FADD.FTZ R0, R138, R0 ;  /* 0x000000008a007221 */ /* 0x000fe20000010000 */
[----:B------:R-:W-:Y:S01]  /*1a600*/  MOV R132, R136 ;  /* 0x0000008800847202 */ /* 0x000fe20000000f00 */
[----:B------:R-:W-:Y:S02]  /*1a610*/  IMAD.MOV.U32 R140, RZ, RZ, R135 ;  /* 0x000000ffff8c7224 */ /* 0x000fe400078e0087 */
[----:B------:R1:W-:Y:S04]  /*1a620*/  STL [R1+0x6c], R3 ;  /* 0x00006c0301007387 */ /* 0x0003e80000100800 */
[----:B------:R3:W-:Y:S04]  /*1a630*/  STL [R1+0x60], R2 ;  /* 0x0000600201007387 */ /* 0x0007e80000100800 */
[----:B------:R3:W-:Y:S01]  /*1a640*/  STL [R1+0x64], R0 ;  /* 0x0000640001007387 */ /* 0x0007e20000100800 */
[----:B-1----:R-:W-:Y:S01]  /*1a650*/  MOV R3, R133 ;  /* 0x0000008500037202 */ /* 0x002fe20000000f00 */
[----:B----4-:R-:W-:Y:S06]  /*1a660*/  BRA.U UP0, `(.L_x_714) ;  /* 0xffffffad00cc7547 */ /* 0x010fec000b83ffff */
.L_x_713:
[----:B------:R-:W3:Y:S01]  /*1a670*/  LDL.LU R4, [R1+0x60] ;  /* 0x0000600001047983 */ /* 0x000ee20000300800 */
[----:B------:R-:W-:Y:S01]  /*1a680*/  MOV R67, 0x10 ;  /* 0x0000001000437802 */ /* 0x000fe20000000f00 */
[----:B------:R-:W-:Y:S02]  /*1a690*/  UISETP.NE.AND UP3, UPT, UR20, -0x1, UPT ;  /* 0xffffffff1400788c */ /* 0x000fe4000bf65270 */
[----:B------:R-:W4:Y:S01]  /*1a6a0*/  LDL.LU R10, [R1+0x64] ;  /* 0x00006400010a7983 */ /* 0x000f220000300800 */
[----:B------:R-:W2:Y:S01]  /*1a6b0*/  S2UR UR12, SR_CTAID.Y ;  /* 0x00000000000c79c3 */ /* 0x000ea20000002600 */
[----:B------:R-:W2:Y:S02]  /*1a6c0*/  LDCU.U8 UR4, c[0x0][0x549] ;  /* 0x0000a920ff0477ac */ /* 0x000ea40008000000 */
[----:B------:R-:W4:Y:S01]  /*1a6d0*/  LDL.LU R9, [R1+0x68] ;  /* 0x0000680001097983 */ /* 0x000f220000300800 */
[----:B------:R-:W2:Y:S03]  /*1a6e0*/  LDCU UR10, c[0x0][0x434] ;  /* 0x00008680ff0a77ac */ /* 0x000ea60008000800 */
[----:B-1----:R-:W4:Y:S01]  /*1a6f0*/  LDL.LU R5, [R1+0x6c] ;  /* 0x00006c0001057983 */ /* 0x002f220000300800 */
[----:B------:R-:W-:Y:S01]  /*1a700*/  SEL R67, R67, 0xfffffff0, !P4 ;  /* 0xfffffff043437807 */ /* 0x000fe20006000000 */
[----:B------:R-:W1:Y:S02]  /*1a710*/  @!UP3 LDCU.64 UR8, c[0x0][0x400] ;  /* 0x00008000ff08b7ac */ /* 0x000e640008000a00 */
[----:B------:R-:W4:Y:S01]  /*1a720*/  LDL.LU R8, [R1+0x74] ;  /* 0x0000740001087983 */ /* 0x000f220000300800 */
[----:B------:R-:W1:Y:S03]  /*1a730*/  @UP3 LDCU.64 UR6, c[0x0][0x408] ;  /* 0x00008100ff0637ac */ /* 0x000e660008000a00 */
[----:B------:R-:W4:Y:S01]  /*1a740*/  LDL.LU R6, [R1+0x70] ;  /* 0x0000700001067983 */ /* 0x000f220000300800 */
[----:B------:R-:W1:Y:S03]  /*1a750*/  LDCU.U8 UR11, c[0x0][0x548] ;  /* 0x0000a900ff0b77ac */ /* 0x000e660008000000 */
[----:B------:R-:W4:Y:S01]  /*1a760*/  LDL.LU R7, [R1+0x5c] ;  /* 0x00005c0001077983 */ /* 0x000f220000300800 */
[----:B--2---:R-:W-:Y:S01]  /*1a770*/  LOP3.LUT P4, RZ, R232, 0x8, RZ, 0xc0, !PT ;  /* 0x00000008e8ff7812 */ /* 0x004fe2000788c0ff */
[----:B------:R-:W-:-:S02]  /*1a780*/  UISETP.NE.AND UP1, UPT, UR4, URZ, UPT ;  /* 0x000000ff0400728c */ /* 0x000fc4000bf25270 */
[----:B------:R-:W-:Y:S01]  /*1a790*/  UISETP.NE.AND UP2, UPT, UR20, -0x1, UPT ;  /* 0xffffffff1400788c */ /* 0x000fe2000bf45270 */
[----:B------:R-:W2:Y:S01]  /*1a7a0*/  LDCU UR13, c[0x0][0x434] ;  /* 0x00008680ff0d77ac */ /* 0x000ea20008000800 */
[----:B-1----:R-:W-:Y:S01]  /*1a7b0*/  @!UP3 UIMAD.WIDE.U32 UR14, UR12, UR8, URZ ;  /* 0x000000080c0eb2a5 */ /* 0x002fe2000f8e00ff */
[----:B------:R-:W1:Y:S01]  /*1a7c0*/  S2UR UR8, SR_CTAID.X ;  /* 0x00000000000879c3 */ /* 0x000e620000002500 */
[----:B------:R-:W-:-:S05]  /*1a7d0*/  @UP3 UIMAD.WIDE.U32 UR16, UR20, UR6, URZ ;  /* 0x00000006141032a5 */ /* 0x000fca000f8e00ff */
[----:B------:R-:W2:Y:S01]  /*1a7e0*/  @UP1 LDCU UR4, c[0x0][0x430] ;  /* 0x00008600ff0417ac */ /* 0x000ea20008000800 */
[----:B------:R-:W-:Y:S01]  /*1a7f0*/  @!UP3 UIMAD UR9, UR12, UR9, UR15 ;  /* 0x000000090c09b2a4 */ /* 0x000fe2000f8e020f */
[----:B------:R-:W1:Y:S01]  /*1a800*/  S2UR UR6, SR_CTAID.Z ;  /* 0x00000000000679c3 */ /* 0x000e620000002700 */
[----:B------:R-:W-:Y:S02]  /*1a810*/  @UP3 UIMAD UR9, UR20, UR7, UR17 ;  /* 0x00000007140932a4 */ /* 0x000fe4000f8e0211 */
[----:B------:R-:W-:Y:S02]  /*1a820*/  @!UP2 UIMAD UR20, UR12, UR10, URZ ;  /* 0x0000000a0c14a2a4 */ /* 0x000fe4000f8e02ff */
[----:B------:R-:W-:Y:S01]  /*1a830*/  UISETP.NE.AND UP0, UPT, UR11, URZ, !UP1 ;  /* 0x000000ff0b00728c */ /* 0x000fe2000cf05270 */
[----:B------:R-:W1:Y:S01]  /*1a840*/  @UP1 LDCU UR15, c[0x0][0x430] ;  /* 0x00008600ff0f17ac */ /* 0x000e620008000800 */
[----:B------:R-:W-:Y:S01]  /*1a850*/  @UP1 UMOV UR7, 0x1 ;  /* 0x0000000100071882 */ /* 0x000fe20000000000 */
[----:B------:R-:W-:Y:S01]  /*1a860*/  @UP3 UMOV UR14, UR16 ;  /* 0x00000010000e3c82 */ /* 0x000fe20008000000 */
[----:B--2---:R-:W-:-:S02]  /*1a870*/  @UP1 UIMAD UR13, UR4, UR10, URZ ;  /* 0x0000000a040d12a4 */ /* 0x004fc4000f8e02ff */
[----:B------:R-:W-:Y:S01]  /*1a880*/  USHF.R.S32.HI UR4, URZ, 0x1f, UR20 ;  /* 0x0000001fff047899 */ /* 0x000fe20008011414 */
[----:B---3--:R-:W2:Y:S04]  /*1a890*/  SHFL.BFLY PT, R2, R4, 0x2, 0x1f ;  /* 0x0c401f0004027f89 */ /* 0x008ea800000e0000 */
[----:B----45:R-:W3:Y:S04]  /*1a8a0*/  SHFL.BFLY PT, R0, R10, 0x2, 0x1f ;  /* 0x0c401f000a007f89 */ /* 0x030ee800000e0000 */
[----:B------:R-:W4:Y:S01]  /*1a8b0*/  SHFL.BFLY PT, R3, R5, 0x2, 0x1f ;  /* 0x0c401f0005037f89 */ /* 0x000f2200000e0000 */
[----:B--2---:R-:W-:Y:S01]  /*1a8c0*/  FADD.FTZ R2, R2, R4 ;  /* 0x0000000402027221 */ /* 0x004fe20000010000 */
[----:B------:R-:W-:-:S02]  /*1a8d0*/  MOV R141, R7 ;  /* 0x00000007008d7202 */ /* 0x000fc40000000f00 */
[----:B------:R-:W2:Y:S01]  /*1a8e0*/  SHFL.BFLY PT, R4, R9, 0x2, 0x1f ;  /* 0x0c401f0009047f89 */ /* 0x000ea200000e0000 */
[----:B---3--:R-:W-:-:S03]  /*1a8f0*/  FADD.FTZ R0, R0, R10 ;  /* 0x0000000a00007221 */ /* 0x008fc60000010000 */
[----:B------:R-:W3:Y:S04]  /*1a900*/  SHFL.BFLY PT, R137, R2, 0x1, 0x1f ;  /* 0x0c201f0002897f89 */ /* 0x000ee800000e0000 */
[----:B------:R-:W1:Y:S01]  /*1a910*/  SHFL.BFLY PT, R138, R0, 0x1, 0x1f ;  /* 0x0c201f00008a7f89 */ /* 0x000e6200000e0000 */
[----:B----4-:R-:W-:-:S05]  /*1a920*/  FADD.FTZ R3, R3, R5 ;  /* 0x0000000503037221 */ /* 0x010fca0000010000 */
[----:B------:R-:W4:Y:S01]  /*1a930*/  SHFL.BFLY PT, R139, R3, 0x1, 0x1f ;  /* 0x0c201f00038b7f89 */ /* 0x000f2200000e0000 */
[----:B--2---:R-:W-:Y:S01]  /*1a940*/  FADD.FTZ R4, R4, R9 ;  /* 0x0000000904047221 */ /* 0x004fe20000010000 */
[----:B---3--:R-:W-:-:S04]  /*1a950*/  FADD.FTZ R137, R2, R137 ;  /* 0x0000008902897221 */ /* 0x008fc80000010000 */
[----:B------:R-:W2:Y:S01]  /*1a960*/  SHFL.BFLY PT, R132, R4, 0x1, 0x1f ;  /* 0x0c201f0004847f89 */ /* 0x000ea200000e0000 */
[----:B------:R-:W3:Y:S01]  /*1a970*/  MUFU.RCP R2, R137 ;  /* 0x0000008900027308 */ /* 0x000ee20000001000 */
[----:B-1----:R-:W-:Y:S01]  /*1a980*/  FADD.FTZ R138, R0, R138 ;  /* 0x0000008a008a7221 */ /* 0x002fe20000010000 */
[----:B------:R-:W-:Y:S02]  /*1a990*/  SHF.L.U32 R0, R232, 0x4, RZ ;  /* 0x00000004e8007819 */ /* 0x000fe400000006ff */
[----:B------:R-:W-:Y:S02]  /*1a9a0*/  FSETP.NE.FTZ.AND P3, PT, R137, RZ, PT ;  /* 0x000000ff8900720b */ /* 0x000fe40003f75000 */
[----:B------:R-:W-:Y:S01]  /*1a9b0*/  LOP3.LUT R0, R0, 0x1c0, RZ, 0xc0, !PT ;  /* 0x000001c000007812 */ /* 0x000fe200078ec0ff */
[----:B----4-:R-:W-:Y:S01]  /*1a9c0*/  FADD.FTZ R139, R3, R139 ;  /* 0x0000008b038b7221 */ /* 0x010fe20000010000 */
[----:B------:R-:W1:Y:S01]  /*1a9d0*/  MUFU.RCP R5, R138 ;  /* 0x0000008a00057308 */ /* 0x000e620000001000 */
[----:B------:R-:W-:-:S02]  /*1a9e0*/  FSETP.NE.FTZ.AND P2, PT, R138, RZ, PT ;  /* 0x000000ff8a00720b */ /* 0x000fc40003f55000 */
[----:B------:R-:W-:Y:S02]  /*1a9f0*/  LOP3.LUT R0, R0, 0x38, R8, 0xf8, !PT ;  /* 0x0000003800007812 */ /* 0x000fe400078ef808 */
[----:B------:R-:W-:Y:S02]  /*1aa00*/  FSETP.NE.FTZ.AND P0, PT, R139, RZ, PT ;  /* 0x000000ff8b00720b */ /* 0x000fe40003f15000 */
[----:B------:R-:W-:Y:S01]  /*1aa10*/  LOP3.LUT R6, R0, R6, R231, 0xfe, !PT ;  /* 0x0000000600067212 */ /* 0x000fe200078efee7 */
[----:B------:R-:W-:Y:S01]  /*1aa20*/  MUFU.RCP R3, R139 ;  /* 0x0000008b00037308 */ /* 0x000fe20000001000 */
[----:B---3--:R-:W-:Y:S02]  /*1aa30*/  FSEL R2, R2, 1, P3 ;  /* 0x3f80000002027808 */ /* 0x008fe40001800000 */
[----:B------:R-:W-:Y:S01]  /*1aa40*/  LEA R6, R6, UR5, 0x1 ;  /* 0x0000000506067c11 */ /* 0x000fe2000f8e08ff */
[----:B--2---:R-:W-:Y:S02]  /*1aa50*/  FADD.FTZ R132, R4, R132 ;  /* 0x0000008404847221 */ /* 0x004fe40000010000 */
        /* <DEDUP_REMOVED lines=34> */
[----:B------:R-:W1:Y:S01]  /*1ac80*/  MUFU.RCP R2, R132 ;  /* 0x0000008400027308 */ /* 0x000e620000001000 */
[----:B------:R-:W-:Y:S01]  /*1ac90*/  FMUL.FTZ R4, R0, R147 ;  /* 0x0000009300047220 */ /* 0x000fe20000410000 */
[----:B------:R-:W-:Y:S01]  /*1aca0*/  F2FP.F16.F32.PACK_AB R56, R56, R68 ;  /* 0x000000443838723e */ /* 0x000fe200000000ff */
[C---:B------:R-:W-:Y:S01]  /*1acb0*/  FMUL.FTZ R158, R0.reuse, R158 ;  /* 0x0000009e009e7220 */ /* 0x040fe20000410000 */
[----:B------:R-:W-:Y:S01]  /*1acc0*/  MOV R68, 0x20 ;  /* 0x0000002000447802 */ /* 0x000fe20000000f00 */
[----:B------:R-:W-:Y:S01]  /*1acd0*/  FMUL.FTZ R159, R0, R159 ;  /* 0x0000009f009f7220 */ /* 0x000fe20000410000 */
[----:B------:R-:W-:Y:S01]  /*1ace0*/  F2FP.F16.F32.PACK_AB R4, R4, R146 ;  /* 0x000000920404723e */ /* 0x000fe200000000ff */
[----:B------:R-:W-:Y:S01]  /*1acf0*/  FMUL.FTZ R162, R0, R162 ;  /* 0x000000a200a27220 */ /* 0x000fe20000410000 */
[----:B------:R-:W-:Y:S01]  /*1ad00*/  FSETP.NE.FTZ.AND P1, PT, R132, RZ, PT ;  /* 0x000000ff8400720b */ /* 0x000fe20003f35000 */
[C---:B------:R-:W-:Y:S01]  /*1ad10*/  FMUL.FTZ R14, R0.reuse, R163 ;  /* 0x000000a3000e7220 */ /* 0x040fe20000410000 */
[C---:B------:R-:W-:Y:S01]  /*1ad20*/  FMUL.FTZ R174, R0.reuse, R174 ;  /* 0x000000ae00ae7220 */ /* 0x040fe20000410000 */
[----:B------:R2:W-:Y:S01]  /*1ad30*/  STS [R6+0x400], R4 ;  /* 0x0004000406007388 */ /* 0x0005e20000000800 */
        /* <DEDUP_REMOVED lines=25> */
[----:B--2---:R-:W-:-:S02]  /*1aed0*/  SEL R4, R68, 0xffffffe0, !P4 ;  /* 0xffffffe044047807 */ /* 0x004fc40006000000 */
[----:B-1----:R-:W-:Y:S02]  /*1aee0*/  FSEL R2, R2, 1, P1 ;  /* 0x3f80000002027808 */ /* 0x002fe40000800000 */
[----:B------:R-:W-:Y:S02]  /*1aef0*/  FSEL R0, R3, 1, P0 ;  /* 0x3f80000003007808 */ /* 0x000fe40000000000 */
[----:B------:R-:W-:Y:S01]  /*1af00*/  LOP3.LUT P4, RZ, R232, 0x10, RZ, 0xc0, !PT ;  /* 0x00000010e8ff7812 */ /* 0x000fe2000788c0ff */
[C---:B------:R-:W-:Y:S01]  /*1af10*/  FMUL.FTZ R148, R2.reuse, R148 ;  /* 0x0000009402947220 */ /* 0x040fe20000410000 */
[----:B------:R-:W-:Y:S01]  /*1af20*/  F2FP.F16.F32.PACK_AB R5, R5, R144 ;  /* 0x000000900505723e */ /* 0x000fe200000000ff */
        /* <DEDUP_REMOVED lines=64> */
[----:B------:R1:W-:Y:S01]  /*1b330*/  STS [R6], R5 ;  /* 0x0000000506007388 */ /* 0x0003e20000000800 */
[----:B------:R-:W-:-:S02]  /*1b340*/  IADD3 R3, PT, PT, R6, R67, RZ ;  /* 0x0000004306037210 */ /* 0x000fc40007ffe0ff */
[----:B------:R-:W-:Y:S02]  /*1b350*/  F2FP.F16.F32.PACK_AB R2, R157, R156 ;  /* 0x0000009c9d02723e */ /* 0x000fe400000000ff */
[----:B------:R-:W-:Y:S01]  /*1b360*/  F2FP.F16.F32.PACK_AB R66, R66, R148 ;  /* 0x000000944242723e */ /* 0x000fe200000000ff */
[----:B------:R2:W-:Y:S01]  /*1b370*/  STS [R3+0x400], R0 ;  /* 0x0004000003007388 */ /* 0x0005e20000000800 */
[----:B------:R-:W-:Y:S02]  /*1b380*/  F2FP.F16.F32.PACK_AB R8, R8, R150 ;  /* 0x000000960808723e */ /* 0x000fe400000000ff */
[----:B------:R-:W-:Y:S01]  /*1b390*/  F2FP.F16.F32.PACK_AB R7, R7, R152 ;  /* 0x000000980707723e */ /* 0x000fe200000000ff */
[----:B------:R3:W-:Y:S01]  /*1b3a0*/  STS [R3], R2 ;  /* 0x0000000203007388 */ /* 0x0007e20000000800 */
[----:B------:R-:W-:Y:S02]  /*1b3b0*/  F2FP.F16.F32.PACK_AB R9, R9, R154 ;  /* 0x0000009a0909723e */ /* 0x000fe400000000ff */
[----:B------:R-:W-:Y:S01]  /*1b3c0*/  F2FP.F16.F32.PACK_AB R15, R15, R160 ;  /* 0x000000a00f0f723e */ /* 0x000fe200000000ff */
[----:B------:R-:W-:Y:S01]  /*1b3d0*/  STS [R6+0x2000], R66 ;  /* 0x0020004206007388 */ /* 0x000fe20000000800 */
[----:B------:R-:W-:-:S02]  /*1b3e0*/  F2FP.F16.F32.PACK_AB R14, R14, R162 ;  /* 0x000000a20e0e723e */ /* 0x000fc400000000ff */
[----:B------:R-:W-:Y:S01]  /*1b3f0*/  F2FP.F16.F32.PACK_AB R11, R11, R172 ;  /* 0x000000ac0b0b723e */ /* 0x000fe200000000ff */
[----:B------:R4:W-:Y:S01]  /*1b400*/  STS [R6+0x2400], R8 ;  /* 0x0024000806007388 */ /* 0x0009e20000000800 */
[----:B------:R-:W-:Y:S02]  /*1b410*/  F2FP.F16.F32.PACK_AB R10, R10, R174 ;  /* 0x000000ae0a0a723e */ /* 0x000fe400000000ff */
[----:B------:R-:W-:Y:S01]  /*1b420*/  F2FP.F16.F32.PACK_AB R13, R13, R164 ;  /* 0x000000a40d0d723e */ /* 0x000fe200000000ff */
[----:B------:R4:W-:Y:S01]  /*1b430*/  STS [R3+0x2000], R7 ;  /* 0x0020000703007388 */ /* 0x0009e20000000800 */
[----:B------:R-:W-:Y:S02]  /*1b440*/  F2FP.F16.F32.PACK_AB R12, R12, R166 ;  /* 0x000000a60c0c723e */ /* 0x000fe400000000ff */
[----:B-1----:R-:W-:Y:S01]  /*1b450*/  IADD3 R5, PT, PT, R6, R4, RZ ;  /* 0x0000000406057210 */ /* 0x002fe20007ffe0ff */
[----:B------:R1:W-:Y:S01]  /*1b460*/  STS [R3+0x2400], R9 ;  /* 0x0024000903007388 */ /* 0x0003e20000000800 */
[----:B------:R-:W-:-:S02]  /*1b470*/  F2FP.F16.F32.PACK_AB R22, R22, R168 ;  /* 0x000000a81616723e */ /* 0x000fc400000000ff */
[----:B------:R-:W-:Y:S01]  /*1b480*/  F2FP.F16.F32.PACK_AB R21, R21, R170 ;  /* 0x000000aa1515723e */ /* 0x000fe200000000ff */
[----:B------:R-:W-:Y:S01]  /*1b490*/  STS [R5], R15 ;  /* 0x0000000f05007388 */ /* 0x000fe20000000800 */
[C---:B--2---:R-:W-:Y:S02]  /*1b4a0*/  IADD3 R0, PT, PT, R6.reuse, 0x40, RZ ;  /* 0x0000004006007810 */ /* 0x044fe40007ffe0ff */
[----:B------:R-:W-:Y:S01]  /*1b4b0*/  @P4 IADD3 R0, PT, PT, R6, -0x40, RZ ;  /* 0xffffffc006004810 */ /* 0x000fe20007ffe0ff */
[----:B------:R-:W-:Y:S01]  /*1b4c0*/  STS [R5+0x400], R14 ;  /* 0x0004000e05007388 */ /* 0x000fe20000000800 */
[----:B---3--:R-:W-:Y:S02]  /*1b4d0*/  IADD3 R2, PT, PT, R67, R5, RZ ;  /* 0x0000000543027210 */ /* 0x008fe40007ffe0ff */
[----:B------:R-:W-:Y:S02]  /*1b4e0*/  F2FP.F16.F32.PACK_AB R20, R20, R176 ;  /* 0x000000b01414723e */ /* 0x000fe400000000ff */
[----:B------:R-:W-:Y:S01]  /*1b4f0*/  F2FP.F16.F32.PACK_AB R19, R19, R178 ;  /* 0x000000b21313723e */ /* 0x000fe200000000ff */
[----:B------:R-:W-:Y:S01]  /*1b500*/  STS [R2], R11 ;  /* 0x0000000b02007388 */ /* 0x000fe20000000800 */
[----:B------:R-:W-:-:S02]  /*1b510*/  F2FP.F16.F32.PACK_AB R17, R17, R188 ;  /* 0x000000bc1111723e */ /* 0x000fc400000000ff */
[----:B------:R-:W-:Y:S01]  /*1b520*/  F2FP.F16.F32.PACK_AB R16, R16, R190 ;  /* 0x000000be1010723e */ /* 0x000fe200000000ff */
[----:B------:R-:W-:Y:S01]  /*1b530*/  STS [R2+0x400], R10 ;  /* 0x0004000a02007388 */ /* 0x000fe20000000800 */
[-C--:B----4-:R-:W-:Y:S02]  /*1b540*/  IADD3 R8, PT, PT, R4, R0.reuse, RZ ;  /* 0x0000000004087210 */ /* 0x090fe40007ffe0ff */
[----:B------:R-:W-:Y:S01]  /*1b550*/  IADD3 R7, PT, PT, R67, R0, RZ ;  /* 0x0000000043077210 */ /* 0x000fe20007ffe0ff */
[----:B------:R-:W-:Y:S01]  /*1b560*/  STS [R5+0x2000], R13 ;  /* 0x0020000d05007388 */ /* 0x000fe20000000800 */
[----:B------:R-:W-:Y:S02]  /*1b570*/  F2FP.F16.F32.PACK_AB R18, R18, R180 ;  /* 0x000000b41212723e */ /* 0x000fe400000000ff */
[----:B------:R-:W-:Y:S01]  /*1b580*/  F2FP.F16.F32.PACK_AB R24, R24, R182 ;  /* 0x000000b61818723e */ /* 0x000fe200000000ff */
[----:B------:R-:W-:Y:S01]  /*1b590*/  STS [R5+0x2400], R12 ;  /* 0x0024000c05007388 */ /* 0x000fe20000000800 */
[----:B------:R-:W-:Y:S01]  /*1b5a0*/  F2FP.F16.F32.PACK_AB R23, R23, R184 ;  /* 0x000000b81717723e */ /* 0x000fe200000000ff */
[----:B-1----:R1:W2:Y:S01]  /*1b5b0*/  @P2 MUFU.LG2 R9, R138 ;  /* 0x0000008a00092308 */ /* 0x0022a20000000c00 */
        /* <DEDUP_REMOVED lines=8> */
[----:B------:R-:W-:Y:S02]  /*1b640*/  IADD3 R4, PT, PT, R67, R8, RZ ;  /* 0x0000000843047210 */ /* 0x000fe40007ffe0ff */
        /* <DEDUP_REMOVED lines=64> */
[----:B---3--:R1:W3:Y:S03]  /*1ba50*/  @P3 MUFU.LG2 R3, R137 ;  /* 0x0000008900033308 */ /* 0x0082e60000000c00 */
        /* <DEDUP_REMOVED lines=14> */
[----:B----4-:R-:W-:-:S03]  /*1bb40*/  LOP3.LUT R0, R141, 0x1f8, RZ, 0xc0, !PT ;  /* 0x000001f88d007812 */ /* 0x010fc600078ec0ff */
[----:B------:R-:W-:Y:S01]  /*1bb50*/  STS [R8+0x6000], R30 ;  /* 0x0060001e08007388 */ /* 0x000fe20000000800 */
[----:B------:R-:W-:-:S03]  /*1bb60*/  LOP3.LUT R0, R0, 0x38, R232, 0x78, !PT ;  /* 0x0000003800007812 */ /* 0x000fc600078e78e8 */
[----:B------:R4:W-:Y:S01]  /*1bb70*/  STS [R8+0x6400], R29 ;  /* 0x0064001d08007388 */ /* 0x0009e20000000800 */
[----:B------:R-:W-:-:S03]  /*1bb80*/  LOP3.LUT R0, R0, 0x1e00, R141, 0xf8, !PT ;  /* 0x00001e0000007812 */ /* 0x000fc600078ef88d */
[----:B------:R1:W-:Y:S01]  /*1bb90*/  STS [R4+0x6000], R26 ;  /* 0x0060001a04007388 */ /* 0x0003e20000000800 */
[----:B------:R-:W-:-:S03]  /*1bba0*/  LEA R19, R0, UR5, 0x1 ;  /* 0x0000000500137c11 */ /* 0x000fc6000f8e08ff */
[----:B------:R1:W-:Y:S01]  /*1bbb0*/  STS [R4+0x6400], R25 ;  /* 0x0064001904007388 */ /* 0x0003e20000000800 */
[----:B----4-:R-:W4:Y:S01]  /*1bbc0*/  @P3 LDC R8, c[0x0][0x458] ;  /* 0x00011600ff083b82 */ /* 0x010f220000000800 */
[----:B--23--:R-:W-:Y:S05]  /*1bbd0*/  BRA.U UP1, `(.L_x_717) ;  /* 0x0000000101207547 */ /* 0x00cfea000b800000 */
[----:B------:R-:W-:Y:S01]  /*1bbe0*/  UISETP.NE.AND UP1, UPT, UR11, URZ, UPT ;  /* 0x000000ff0b00728c */ /* 0x000fe2000bf25270 */
[----:B------:R-:W2:Y:S10]  /*1bbf0*/  LDCU UR5, c[0x0][0x3e0] ;  /* 0x00007c00ff0577ac */ /* 0x000eb40008000800 */
[----:B------:R-:W2:Y:S01]  /*1bc00*/  @UP1 LDCU UR7, c[0x0][0x454] ;  /* 0x00008a80ff0717ac */ /* 0x000ea20008000800 */
[----:B------:R-:W-:Y:S01]  /*1bc10*/  @UP1 UMOV UR15, 0x1 ;  /* 0x00000001000f1882 */ /* 0x000fe20000000000 */
[----:B------:R-:W3:Y:S01]  /*1bc20*/  @UP1 LDCU UR13, c[0x0][0x454] ;  /* 0x00008a80ff0d17ac */ /* 0x000ee20008000800 */
[----:B------:R-:W-:Y:S01]  /*1bc30*/  @!UP1 UMOV UR15, 0x1 ;  /* 0x00000001000f9882 */ /* 0x000fe20000000000 */
[----:B--2---:R-:W-:-:S02]  /*1bc40*/  @UP1 UIMAD UR7, UR7, UR5, URZ ;  /* 0x00000005070712a4 */ /* 0x004fc4000f8e02ff */
[----:B---3--:R-:W-:-:S12]  /*1bc50*/  @!UP1 UIMAD UR7, UR10, UR5, URZ ;  /* 0x000000050a0792a4 */ /* 0x008fd8000f8e02ff */
.L_x_717:
[----:B------:R-:W-:Y:S01]  /*1bc60*/  BAR.SYNC.DEFER_BLOCKING 0x0 ;  /* 0x0000000000007b1d */ /* 0x000fe20000010000 */
[----:B------:R-:W-:Y:S01]  /*1bc70*/  @P3 FMUL.FTZ R0, R3, 0.69314718246459960938 ;  /* 0x3f31721803003820 */ /* 0x000fe20000410000 */
[----:B------:R-:W-:Y:S01]  /*1bc80*/  MOV R15, 0x7f800000 ;  /* 0x7f800000000f7802 */ /* 0x000fe20000000f00 */
[----:B------:R-:W-:Y:S01]  /*1bc90*/  UIMAD UR13, UR6, UR13, URZ ;  /* 0x0000000d060d72a4 */ /* 0x000fe2000f8e02ff */
[----:B------:R-:W-:Y:S01]  /*1bca0*/  @P2 FMUL.FTZ R3, R9, 0.69314718246459960938 ;  /* 0x3f31721809032820 */ /* 0x000fe20000410000 */
[----:B----4-:R-:W-:-:S03]  /*1bcb0*/  @P3 FFMA.FTZ R15, R133, R8, R0 ;  /* 0x00000008850f3223 */ /* 0x010fc60000010000 */
[----:B------:R-:W2:Y:S01]  /*1bcc0*/  @P2 LDC R7, c[0x0][0x458] ;  /* 0x00011600ff072b82 */ /* 0x000ea20000000800 */
[----:B------:R-:W3:Y:S01]  /*1bcd0*/  @P1 MUFU.LG2 R2, R132 ;  /* 0x0000008400021308 */ /* 0x000ee20000000c00 */
[----:B------:R-:W-:Y:S01]  /*1bce0*/  LOP3.LUT P3, RZ, R232, 0x3, RZ, 0xc0, !PT ;  /* 0x00000003e8ff7812 */ /* 0x000fe2000786c0ff */
[----:B------:R-:W-:Y:S01]  /*1bcf0*/  UIMAD UR10, UR8, UR15, URZ ;  /* 0x0000000f080a72a4 */ /* 0x000fe2000f8e02ff */
[----:B------:R-:W-:Y:S01]  /*1bd00*/  BSSY.RECONVERGENT B0, `(.L_x_718) ;  /* 0x000003c000007945 */ /* 0x000fe20003800200 */
[----:B------:R-:W-:Y:S01]  /*1bd10*/  USEL UR20, UR20, URZ, UP0 ;  /* 0x000000ff14147287 */ /* 0x000fe20008000000 */
[----:B------:R-:W-:Y:S01]  /*1bd20*/  MOV R14, 0x7f800000 ;  /* 0x7f800000000e7802 */ /* 0x000fe20000000f00 */
[----:B------:R-:W-:Y:S01]  /*1bd30*/  @!UP0 UIMAD UR13, UR12, UR7, UR13 ;  /* 0x000000070c0d82a4 */ /* 0x000fe2000f8e020d */
[----:B------:R-:W4:Y:S01]  /*1bd40*/  @P1 LDC R6, c[0x0][0x458] ;  /* 0x00011600ff061b82 */ /* 0x000f220000000800 */
[----:B-1----:R-:W1:Y:S01]  /*1bd50*/  @P0 MUFU.LG2 R4, R139 ;  /* 0x0000008b00040308 */ /* 0x002e620000000c00 */
[----:B------:R-:W-:Y:S01]  /*1bd60*/  USHF.L.U32 UR10, UR10, 0x7, URZ ;  /* 0x000000070a0a7899 */ /* 0x000fe200080006ff */
[----:B------:R-:W-:Y:S01]  /*1bd70*/  MOV R13, 0x7f800000 ;  /* 0x7f800000000d7802 */ /* 0x000fe20000000f00 */
[----:B------:R-:W-:Y:S01]  /*1bd80*/  USEL UR4, UR4, URZ, UP0 ;  /* 0x000000ff04047287 */ /* 0x000fe20008000000 */
[----:B------:R-:W-:Y:S01]  /*1bd90*/  MOV R12, 0x7f800000 ;  /* 0x7f800000000c7802 */ /* 0x000fe20000000f00 */
[----:B------:R-:W-:-:S02]  /*1bda0*/  USHF.R.S32.HI UR7, URZ, 0x1f, UR13 ;  /* 0x0000001fff077899 */ /* 0x000fc4000801140d */
[----:B------:R-:W5:Y:S01]  /*1bdb0*/  @P0 LDC R5, c[0x0][0x458] ;  /* 0x00011600ff050b82 */ /* 0x000f620000000800 */
[----:B------:R-:W-:Y:S01]  /*1bdc0*/  USHF.R.S32.HI UR5, URZ, 0x1f, UR10 ;  /* 0x0000001fff057899 */ /* 0x000fe2000801140a */
[----:B------:R1:W5:Y:S01]  /*1bdd0*/  LDS.128 R24, [R19+0x3800] ;  /* 0x0038000013187984 */ /* 0x0003620000000c00 */
[----:B------:R-:W-:Y:S01]  /*1bde0*/  UIADD3 UR20, UP1, UP0, UR10, UR20, UR13 ;  /* 0x000000140a147290 */ /* 0x000fe2000f83e00d */
[----:B---3--:R-:W-:-:S03]  /*1bdf0*/  @P1 FMUL.FTZ R2, R2, 0.69314718246459960938 ;  /* 0x3f31721802021820 */ /* 0x008fc60000410000 */
[----:B------:R-:W-:Y:S01]  /*1be00*/  UIADD3.X UR4, UPT, UPT, UR5, UR4, UR7, UP1, UP0 ;  /* 0x0000000405047290 */ /* 0x000fe20008fe0407 */
[----:B--2---:R-:W-:Y:S01]  /*1be10*/  @P2 FFMA.FTZ R14, R135, R7, R3 ;  /* 0x00000007870e2223 */ /* 0x004fe20000010003 */
[----:B-1----:R-:W-:Y:S01]  /*1be20*/  @P0 FMUL.FTZ R0, R4, 0.69314718246459960938 ;  /* 0x3f31721804000820 */ /* 0x002fe20000410000 */
[----:B----4-:R-:W-:-:S03]  /*1be30*/  @P1 FFMA.FTZ R13, R136, R6, R2 ;  /* 0x00000006880d1223 */ /* 0x010fc60000010002 */
[----:B-----5:R-:W-:Y:S01]  /*1be40*/  @P0 FFMA.FTZ R12, R134, R5, R0 ;  /* 0x00000005860c0223 */ /* 0x020fe20000010000 */
[----:B------:R-:W-:Y:S06]  /*1be50*/  @P3 BRA `(.L_x_719) ;  /* 0x0000000000983947 */ /* 0x000fec0003800000 */
        /* <DEDUP_REMOVED lines=38> */
.L_x_719:
[----:B------:R-:W-:Y:S05]  /*1c0c0*/  BSYNC.RECONVERGENT B0 ;  /* 0x0000000000007941 */ /* 0x000fea0003800200 */
.L_x_718:
[----:B------:R2:W5:Y:S01]  /*1c0d0*/  LDL R22, [R1+0x58] ;  /* 0x0000580001167983 */ /* 0x0005620000100800 */
[----:B------:R-:W-:Y:S01]  /*1c0e0*/  SHF.R.U32.HI R18, RZ, 0x3, R232 ;  /* 0x00000003ff127819 */ /* 0x000fe200000116e8 */
[----:B------:R-:W3:Y:S01]  /*1c0f0*/  LDCU.64 UR4, c[0x0][0x410] ;  /* 0x00008200ff0477ac */ /* 0x000ee20008000a00 */
[----:B------:R-:W-:Y:S01]  /*1c100*/  BSSY.RECONVERGENT B0, `(.L_x_720) ;  /* 0x0000027000007945 */ /* 0x000fe20003800200 */
[----:B-1----:R2:W1:Y:S01]  /*1c110*/  LDS.128 R12, [R19] ;  /* 0x00000000130c7984 */ /* 0x0024620000000c00 */
[C---:B------:R-:W-:Y:S01]  /*1c120*/  IADD3 R4, PT, PT, R18.reuse, 0x50, RZ ;  /* 0x0000005012047810 */ /* 0x040fe20007ffe0ff */
[C---:B------:R-:W-:Y:S02]  /*1c130*/  VIADD R2, R18.reuse, 0x10 ;  /* 0x0000001012027836 */ /* 0x040fe40000000000 */
[----:B------:R2:W4:Y:S01]  /*1c140*/  LDS.128 R8, [R19+0x4000] ;  /* 0x0040000013087984 */ /* 0x0005220000000c00 */
[----:B------:R-:W-:Y:S01]  /*1c150*/  VIADD R0, R18, 0x20 ;  /* 0x0000002012007836 */ /* 0x000fe20000000000 */
[----:B------:R-:W-:Y:S01]  /*1c160*/  ISETP.GE.AND P2, PT, R4, UR18, PT ;  /* 0x0000001204007c0c */ /* 0x000fe2000bf46270 */
[----:B------:R-:W-:Y:S01]  /*1c170*/  VIADD R3, R18, 0x30 ;  /* 0x0000003012037836 */ /* 0x000fe20000000000 */
[----:B------:R-:W-:Y:S01]  /*1c180*/  ISETP.GE.AND P0, PT, R2, UR18, PT ;  /* 0x0000001202007c0c */ /* 0x000fe2000bf06270 */
[----:B------:R-:W-:Y:S01]  /*1c190*/  VIADD R21, R18, 0x60 ;  /* 0x0000006012157836 */ /* 0x000fe20000000000 */
[----:B------:R-:W-:-:S02]  /*1c1a0*/  IADD3 R2, P1, PT, R228, UR14, RZ ;  /* 0x0000000ee4027c10 */ /* 0x000fc4000ff3e0ff */
[----:B------:R-:W-:Y:S01]  /*1c1b0*/  ISETP.GE.AND P5, PT, R0, UR18, PT ;  /* 0x0000001200007c0c */ /* 0x000fe2000bfa6270 */
[C---:B------:R-:W-:Y:S01]  /*1c1c0*/  VIADD R0, R18.reuse, 0x40 ;  /* 0x0000004012007836 */ /* 0x040fe20000000000 */
[----:B------:R-:W-:Y:S01]  /*1c1d0*/  ISETP.GE.AND P4, PT, R3, UR18, PT ;  /* 0x0000001203007c0c */ /* 0x000fe2000bf86270 */
[----:B------:R-:W-:Y:S01]  /*1c1e0*/  IMAD.X R3, RZ, RZ, UR9, P1 ;  /* 0x00000009ff037e24 */ /* 0x000fe200088e06ff */
[----:B------:R-:W-:Y:S01]  /*1c1f0*/  ISETP.GE.AND P1, PT, R18, UR18, PT ;  /* 0x0000001212007c0c */ /* 0x000fe2000bf26270 */
[----:B------:R-:W-:Y:S01]  /*1c200*/  UIMAD.WIDE.U32 UR8, UR8, 0x80, URZ ;  /* 0x00000080080878a5 */ /* 0x000fe2000f8e00ff */
[----:B------:R-:W-:Y:S01]  /*1c210*/  ISETP.GE.AND P3, PT, R0, UR18, PT ;  /* 0x0000001200007c0c */ /* 0x000fe2000bf66270 */
[----:B---3--:R-:W-:-:S04]  /*1c220*/  IMAD.U32 R0, RZ, RZ, UR4 ;  /* 0x00000004ff007e24 */ /* 0x008fc8000f8e00ff */
[----:B------:R-:W-:Y:S01]  /*1c230*/  IMAD.WIDE.U32 R16, R0, UR6, R2 ;  /* 0x0000000600107c25 */ /* 0x000fe2000f8e0002 */
[----:B------:R-:W-:Y:S02]  /*1c240*/  MOV R0, UR5 ;  /* 0x0000000500007c02 */ /* 0x000fe40008000f00 */
[----:B------:R-:W-:-:S03]  /*1c250*/  LOP3.LUT R20, R18, UR8, RZ, 0xfc, !PT ;  /* 0x0000000812147c12 */ /* 0x000fc6000f8efcff */
[----:B------:R-:W-:Y:S01]  /*1c260*/  IMAD R7, R0, UR6, R17 ;  /* 0x0000000600077c24 */ /* 0x000fe2000f8e0211 */
[----:B--2---:R-:W-:Y:S06]  /*1c270*/  @P1 BRA `(.L_x_721) ;  /* 0x00000000003c1947 */ /* 0x004fec0003800000 */
[----:B------:R-:W2:Y:S01]  /*1c280*/  LDCU.64 UR6, c[0x0][0x408] ;  /* 0x00008100ff0677ac */ /* 0x000ea20008000a00 */
[----:B------:R-:W-:Y:S01]  /*1c290*/  MOV R6, R16 ;  /* 0x0000001000067202 */ /* 0x000fe20000000f00 */
[----:B------:R-:W3:Y:S01]  /*1c2a0*/  LDCU.64 UR4, c[0x0][0x3f0] ;  /* 0x00007e00ff0477ac */ /* 0x000ee20008000a00 */
[----:B------:R-:W1:Y:S01]  /*1c2b0*/  LDCU UR11, c[0x0][0x440] ;  /* 0x00008800ff0b77ac */ /* 0x000e620008000800 */
[----:B--2---:R-:W-:Y:S02]  /*1c2c0*/  UIMAD UR10, UR9, UR6, URZ ;  /* 0x00000006090a72a4 */ /* 0x004fe4000f8e02ff */
[----:B------:R-:W-:-:S04]  /*1c2d0*/  IMAD.WIDE.U32 R4, R20, UR6, R6 ;  /* 0x0000000614047c25 */ /* 0x000fc8000f8e0006 */
[----:B------:R-:W-:Y:S01]  /*1c2e0*/  IMAD.U32 R0, RZ, RZ, UR10 ;  /* 0x0000000aff007e24 */ /* 0x000fe2000f8e00ff */
[----:B---3--:R-:W-:Y:S02]  /*1c2f0*/  LEA R2, P1, R4, UR4, 0x1 ;  /* 0x0000000404027c11 */ /* 0x008fe4000f8208ff */
[----:B-1----:R-:W-:Y:S01]  /*1c300*/  ISETP.GE.AND P6, PT, R228, UR11, PT ;  /* 0x0000000be4007c0c */ /* 0x002fe2000bfc6270 */
[----:B------:R-:W-:-:S04]  /*1c310*/  IMAD R0, R20, UR7, R0 ;  /* 0x0000000714007c24 */ /* 0x000fc8000f8e0200 */
[----:B------:R-:W-:-:S05]  /*1c320*/  IMAD.IADD R0, R0, 0x1, R5 ;  /* 0x0000000100007824 */ /* 0x000fca00078e0205 */
[----:B------:R-:W-:Y:S02]  /*1c330*/  LEA.HI.X R3, R4, UR5, R0, 0x1, P1 ;  /* 0x0000000504037c11 */ /* 0x000fe400088f0c00 */
[----:B-----5:R-:W-:-:S03]  /*1c340*/  ISETP.GE.AND P1, PT, R22, UR11, PT ;  /* 0x0000000b16007c0c */ /* 0x020fc6000bf26270 */
[----:B------:R2:W-:Y:S10]  /*1c350*/  @!P6 STG.E.128 desc[UR24][R2.64], R12 ;  /* 0x0000000c0200e986 */ /* 0x0005f4000c101d18 */
[----:B----4-:R2:W-:Y:S02]  /*1c360*/  @!P1 STG.E.128 desc[UR24][R2.64+0x80], R8 ;  /* 0x0000800802009986 */ /* 0x0105e4000c101d18 */
.L_x_721:
[----:B------:R-:W-:Y:S05]  /*1c370*/  BSYNC.RECONVERGENT B0 ;  /* 0x0000000000007941 */ /* 0x000fea0003800200 */
.L_x_720:
[----:B-12---:R1:W2:Y:S01]  /*1c380*/  LDS.128 R12, [R19+0x800] ;  /* 0x00080000130c7984 */ /* 0x0062a20000000c00 */
[----:B------:R-:W-:Y:S01]  /*1c390*/  BSSY.RECONVERGENT B0, `(.L_x_722) ;  /* 0x0000016000007945 */ /* 0x000fe20003800200 */
[----:B------:R-:W-:Y:S02]  /*1c3a0*/  ISETP.GE.AND P1, PT, R21, UR18, PT ;  /* 0x0000001215007c0c */ /* 0x000fe4000bf26270 */
[----:B----4-:R1:W3:Y:S01]  /*1c3b0*/  LDS.128 R8, [R19+0x4800] ;  /* 0x0048000013087984 */ /* 0x0102e20000000c00 */
[----:B------:R-:W-:Y:S01]  /*1c3c0*/  IADD3 R21, PT, PT, R18, 0x70, RZ ;  /* 0x0000007012157810 */ /* 0x000fe20007ffe0ff */
[----:B------:R-:W-:Y:S09]  /*1c3d0*/  @P0 BRA `(.L_x_723) ;  /* 0x0000000000440947 */ /* 0x000ff20003800000 */
[----:B------:R-:W4:Y:S01]  /*1c3e0*/  LDCU.64 UR6, c[0x0][0x408] ;  /* 0x00008100ff0677ac */ /* 0x000f220008000a00 */
[----:B------:R-:W-:Y:S02]  /*1c3f0*/  IADD3 R0, P0, PT, R20, 0x10, RZ ;  /* 0x0000001014007810 */ /* 0x000fe40007f1e0ff */
[----:B------:R-:W-:Y:S01]  /*1c400*/  MOV R3, R7 ;  /* 0x0000000700037202 */ /* 0x000fe20000000f00 */
[----:B------:R-:W1:Y:S02]  /*1c410*/  LDCU.64 UR4, c[0x0][0x3f0] ;  /* 0x00007e00ff0477ac */ /* 0x000e640008000a00 */
[----:B------:R-:W-:Y:S01]  /*1c420*/  IMAD.X R2, RZ, RZ, UR9, P0 ;  /* 0x00000009ff027e24 */ /* 0x000fe200080e06ff */
[----:B------:R-:W1:Y:S03]  /*1c430*/  LDCU UR10, c[0x0][0x440] ;  /* 0x00008800ff0a77ac */ /* 0x000e660008000800 */
[----:B----4-:R-:W-:-:S02]  /*1c440*/  IMAD R18, R2, UR6, RZ ;  /* 0x0000000602127c24 */ /* 0x010fc4000f8e02ff */
[----:B------:R-:W-:-:S04]  /*1c450*/  IMAD.MOV.U32 R2, RZ, RZ, R16 ;  /* 0x000000ffff027224 */ /* 0x000fc800078e0010 */
[----:B------:R-:W-:Y:S01]  /*1c460*/  IMAD.WIDE.U32 R4, R0, UR6, R2 ;  /* 0x0000000600047c25 */ /* 0x000fe2000f8e0002 */
[----:B-1----:R-:W-:-:S03]  /*1c470*/  ISETP.GE.AND P6, PT, R228, UR10, PT ;  /* 0x0000000ae4007c0c */ /* 0x002fc6000bfc6270 */
[----:B------:R-:W-:Y:S01]  /*1c480*/  IMAD R0, R0, UR7, R18 ;  /* 0x0000000700007c24 */ /* 0x000fe2000f8e0212 */
[----:B------:R-:W-:-:S03]  /*1c490*/  LEA R2, P0, R4, UR4, 0x1 ;  /* 0x0000000404027c11 */ /* 0x000fc6000f8008ff */
[----:B------:R-:W-:-:S05]  /*1c4a0*/  IMAD.IADD R0, R0, 0x1, R5 ;  /* 0x0000000100007824 */ /* 0x000fca00078e0205 */
[----:B------:R-:W-:Y:S02]  /*1c4b0*/  LEA.HI.X R3, R4, UR5, R0, 0x1, P0 ;  /* 0x0000000504037c11 */ /* 0x000fe400080f0c00 */
[----:B-----5:R-:W-:-:S03]  /*1c4c0*/  ISETP.GE.AND P0, PT, R22, UR10, PT ;  /* 0x0000000a16007c0c */ /* 0x020fc6000bf06270 */
[----:B--2---:R4:W-:Y:S10]  /*1c4d0*/  @!P6 STG.E.128 desc[UR24][R2.64], R12 ;  /* 0x0000000c0200e986 */ /* 0x0049f4000c101d18 */
[----:B---3--:R4:W-:Y:S02]  /*1c4e0*/  @!P0 STG.E.128 desc[UR24][R2.64+0x80], R8 ;  /* 0x0000800802008986 */ /* 0x0089e4000c101d18 */
.L_x_723:
[----:B------:R-:W-:Y:S05]  /*1c4f0*/  BSYNC.RECONVERGENT B0 ;  /* 0x0000000000007941 */ /* 0x000fea0003800200 */
.L_x_722:
[----:B--2-4-:R2:W4:Y:S01]  /*1c500*/  LDS.128 R12, [R19+0x1000] ;  /* 0x00100000130c7984 */ /* 0x0145220000000c00 */
[----:B------:R-:W-:Y:S01]  /*1c510*/  BSSY.RECONVERGENT B0, `(.L_x_724) ;  /* 0x0000015000007945 */ /* 0x000fe20003800200 */
[----:B------:R-:W-:Y:S02]  /*1c520*/  ISETP.GE.AND P0, PT, R21, UR18, PT ;  /* 0x0000001215007c0c */ /* 0x000fe4000bf06270 */
[----:B---3--:R2:W3:Y:S01]  /*1c530*/  LDS.128 R8, [R19+0x5000] ;  /* 0x0050000013087984 */ /* 0x0084e20000000c00 */
[----:B------:R-:W-:Y:S05]  /*1c540*/  @P5 BRA `(.L_x_725) ;  /* 0x0000000000445947 */ /* 0x000fea0003800000 */
[----:B------:R-:W1:Y:S01]  /*1c550*/  LDCU.64 UR6, c[0x0][0x408] ;  /* 0x00008100ff0677ac */ /* 0x000e620008000a00 */
[----:B------:R-:W-:Y:S02]  /*1c560*/  IADD3 R0, P5, PT, R20, 0x20, RZ ;  /* 0x0000002014007810 */ /* 0x000fe40007fbe0ff */
[----:B------:R-:W-:Y:S01]  /*1c570*/  MOV R3, R7 ;  /* 0x0000000700037202 */ /* 0x000fe20000000f00 */
[----:B------:R-:W2:Y:S02]  /*1c580*/  LDCU.64 UR4, c[0x0][0x3f0] ;  /* 0x00007e00ff0477ac */ /* 0x000ea40008000a00 */
[----:B------:R-:W-:Y:S01]  /*1c590*/  IMAD.X R2, RZ, RZ, UR9, P5 ;  /* 0x00000009ff027e24 */ /* 0x000fe2000a8e06ff */
[----:B------:R-:W2:Y:S03]  /*1c5a0*/  LDCU UR10, c[0x0][0x440] ;  /* 0x00008800ff0a77ac */ /* 0x000ea60008000800 */
[----:B-1----:R-:W-:-:S02]  /*1c5b0*/  IMAD R18, R2, UR6, RZ ;  /* 0x0000000602127c24 */ /* 0x002fc4000f8e02ff */
        /* <DEDUP_REMOVED lines=8> */
[----:B----4-:R1:W-:Y:S10]  /*1c640*/  @!P6 STG.E.128 desc[UR24][R2.64], R12 ;  /* 0x0000000c0200e986 */ /* 0x0103f4000c101d18 */
[----:B---3--:R1:W-:Y:S02]  /*1c650*/  @!P5 STG.E.128 desc[UR24][R2.64+0x80], R8 ;  /* 0x000080080200d986 */ /* 0x0083e4000c101d18 */
.L_x_725:
[----:B------:R-:W-:Y:S05]  /*1c660*/  BSYNC.RECONVERGENT B0 ;  /* 0x0000000000007941 */ /* 0x000fea0003800200 */
.L_x_724:
[----:B-1--4-:R1:W4:Y:S01]  /*1c670*/  LDS.128 R12, [R19+0x1800] ;  /* 0x00180000130c7984 */ /* 0x0123220000000c00 */
[----:B------:R-:W-:Y:S03]  /*1c680*/  BSSY.RECONVERGENT B0, `(.L_x_726) ;  /* 0x0000014000007945 */ /* 0x000fe60003800200 */
[----:B---3--:R1:W3:Y:S01]  /*1c690*/  LDS.128 R8, [R19+0x5800] ;  /* 0x0058000013087984 */ /* 0x0082e20000000c00 */
[----:B------:R-:W-:Y:S05]  /*1c6a0*/  @P4 BRA `(.L_x_727) ;  /* 0x0000000000444947 */ /* 0x000fea0003800000 */
[----:B------:R-:W2:Y:S01]  /*1c6b0*/  LDCU.64 UR6, c[0x0][0x408] ;  /* 0x00008100ff0677ac */ /* 0x000ea20008000a00 */
[----:B------:R-:W-:Y:S02]  /*1c6c0*/  IADD3 R0, P4, PT, R20, 0x30, RZ ;  /* 0x0000003014007810 */ /* 0x000fe40007f9e0ff */
[----:B------:R-:W-:Y:S01]  /*1c6d0*/  MOV R3, R7 ;  /* 0x0000000700037202 */ /* 0x000fe20000000f00 */
[----:B------:R-:W1:Y:S02]  /*1c6e0*/  LDCU UR10, c[0x0][0x440] ;  /* 0x00008800ff0a77ac */ /* 0x000e640008000800 */
[----:B------:R-:W-:Y:S01]  /*1c6f0*/  IMAD.X R2, RZ, RZ, UR9, P4 ;  /* 0x00000009ff027e24 */ /* 0x000fe2000a0e06ff */
[----:B------:R-:W4:Y:S03]  /*1c700*/  LDCU.64 UR4, c[0x0][0x3f0] ;  /* 0x00007e00ff0477ac */ /* 0x000f260008000a00 */
[----:B--2---:R-:W-:-:S02]  /*1c710*/  IMAD R18, R2, UR6, RZ ;  /* 0x0000000602127c24 */ /* 0x004fc4000f8e02ff */
[----:B------:R-:W-:Y:S01]  /*1c720*/  IMAD.MOV.U32 R2, RZ, RZ, R16 ;  /* 0x000000ffff027224 */ /* 0x000fe200078e0010 */
[----:B-1----:R-:W-:-:S03]  /*1c730*/  ISETP.GE.AND P5, PT, R228, UR10, PT ;  /* 0x0000000ae4007c0c */ /* 0x002fc6000bfa6270 */
[----:B------:R-:W-:Y:S01]  /*1c740*/  IMAD.WIDE.U32 R4, R0, UR6, R2 ;  /* 0x0000000600047c25 */ /* 0x000fe2000f8e0002 */
[----:B-----5:R-:W-:-:S03]  /*1c750*/  ISETP.GE.AND P4, PT, R22, UR10, PT ;  /* 0x0000000a16007c0c */ /* 0x020fc6000bf86270 */
[----:B------:R-:W-:Y:S01]  /*1c760*/  IMAD R0, R0, UR7, R18 ;  /* 0x0000000700007c24 */ /* 0x000fe2000f8e0212 */
[----:B----4-:R-:W-:-:S03]  /*1c770*/  LEA R2, P6, R4, UR4, 0x1 ;  /* 0x0000000404027c11 */ /* 0x010fc6000f8c08ff */
[----:B------:R-:W-:-:S05]  /*1c780*/  IMAD.IADD R0, R0, 0x1, R5 ;  /* 0x0000000100007824 */ /* 0x000fca00078e0205 */
[----:B------:R-:W-:-:S05]  /*1c790*/  LEA.HI.X R3, R4, UR5, R0, 0x1, P6 ;  /* 0x0000000504037c11 */ /* 0x000fca000b0f0c00 */
[----:B------:R1:W-:Y:S04]  /*1c7a0*/  @!P5 STG.E.128 desc[UR24][R2.64], R12 ;  /* 0x0000000c0200d986 */ /* 0x0003e8000c101d18 */
[----:B---3--:R1:W-:Y:S02]  /*1c7b0*/  @!P4 STG.E.128 desc[UR24][R2.64+0x80], R8 ;  /* 0x000080080200c986 */ /* 0x0083e4000c101d18 */
.L_x_727:
[----:B------:R-:W-:Y:S05]  /*1c7c0*/  BSYNC.RECONVERGENT B0 ;  /* 0x0000000000007941 */ /* 0x000fea0003800200 */
.L_x_726:
        /* <DEDUP_REMOVED lines=21> */
.L_x_729:
[----:B------:R-:W-:Y:S05]  /*1c920*/  BSYNC.RECONVERGENT B0 ;  /* 0x0000000000007941 */ /* 0x000fea0003800200 */
.L_x_728:
        /* <DEDUP_REMOVED lines=21> */
.L_x_731:
[----:B------:R-:W-:Y:S05]  /*1ca80*/  BSYNC.RECONVERGENT B0 ;  /* 0x0000000000007941 */ /* 0x000fea0003800200 */
.L_x_730:
        /* <DEDUP_REMOVED lines=21> */
.L_x_733:
[----:B------:R-:W-:Y:S05]  /*1cbe0*/  BSYNC.RECONVERGENT B0 ;  /* 0x0000000000007941 */ /* 0x000fea0003800200 */
.L_x_732:
[----:B------:R-:W-:Y:S05]  /*1cbf0*/  @P0 EXIT ;  /* 0x000000000000094d */ /* 0x000fea0003800000 */
[----:B------:R-:W2:Y:S01]  /*1cc00*/  LDCU.64 UR6, c[0x0][0x408] ;  /* 0x00008100ff0677ac */ /* 0x000ea20008000a00 */
[----:B-1-3--:R1:W3:Y:S01]  /*1cc10*/  LDS.128 R8, [R19+0x7800] ;  /* 0x0078000013087984 */ /* 0x00a2e20000000c00 */
[----:B------:R-:W-:Y:S01]  /*1cc20*/  IADD3 R4, P0, PT, R20, 0x70, RZ ;  /* 0x0000007014047810 */ /* 0x000fe20007f1e0ff */
[----:B------:R-:W-:Y:S01]  /*1cc30*/  IMAD.MOV.U32 R2, RZ, RZ, R16 ;  /* 0x000000ffff027224 */ /* 0x000fe200078e0010 */
[----:B------:R-:W4:Y:S01]  /*1cc40*/  LDCU UR10, c[0x0][0x440] ;  /* 0x00008800ff0a77ac */ /* 0x000f220008000800 */
[----:B------:R-:W-:Y:S02]  /*1cc50*/  MOV R3, R7 ;  /* 0x0000000700037202 */ /* 0x000fe40000000f00 */
[----:B------:R-:W-:Y:S01]  /*1cc60*/  IMAD.X R0, RZ, RZ, UR9, P0 ;  /* 0x00000009ff007e24 */ /* 0x000fe200080e06ff */
[----:B------:R-:W1:Y:S03]  /*1cc70*/  LDCU.64 UR4, c[0x0][0x3f0] ;  /* 0x00007e00ff0477ac */ /* 0x000e660008000a00 */
[----:B--2---:R-:W-:-:S02]  /*1cc80*/  IMAD R0, R0, UR6, RZ ;  /* 0x0000000600007c24 */ /* 0x004fc4000f8e02ff */
        /* <DEDUP_REMOVED lines=9> */
[----:B---3--:R-:W-:Y:S01]  /*1cd20*/  STG.E.128 desc[UR24][R2.64+0x80], R8 ;  /* 0x0000800802007986 */ /* 0x008fe2000c101d18 */
[----:B------:R-:W-:Y:S05]  /*1cd30*/  EXIT ;  /* 0x000000000000794d */ /* 0x000fea0003800000 */
.L_x_734:
        /* <DEDUP_REMOVED lines=12> */
.L_x_2849:


//--------------------- .text._ZN5flash16flash_fwd_kernelI23Flash_fwd_kernel_traitsILi128ELi128ELi64ELi4ELb0ELb0EN7cutlass6half_tE19Flash_kernel_traitsILi128ELi128ELi64ELi4ES3_EELb0ELb0ELb1ELb0ELb0ELb0ELb1ELb0EEEvNS_16Flash_fwd_paramsE --------------------------
	.section	.text._ZN5flash16flash_fwd_kernelI23Flash_fwd_kernel_traitsILi128ELi128ELi64ELi4ELb0ELb0EN7cutlass6half_tE19Flash_kernel_traitsILi128ELi128ELi64ELi4ES3_EELb0ELb0ELb1ELb0ELb0ELb0ELb1ELb0EEEvNS_16Flash_fwd_paramsE,"ax",@progbits
	.align	128
        .global         _ZN5flash16flash_fwd_kernelI23Flash_fwd_kernel_traitsILi128ELi128ELi64ELi4ELb0ELb0EN7cutlass6half_tE19Flash_kernel_traitsILi128ELi128ELi64ELi4ES3_EELb0ELb0ELb1ELb0ELb0ELb0ELb1ELb0EEEvNS_16Flash_fwd_paramsE
        .type           _ZN5flash16flash_fwd_kernelI23Flash_fwd_kernel_traitsILi128ELi128ELi64ELi4ELb0ELb0EN7cutlass6half_tE19Flash_kernel_traitsILi128ELi128ELi64ELi4ES3_EELb0ELb0ELb1ELb0ELb0ELb0ELb1ELb0EEEvNS_16Flash_fwd_paramsE,@function
        .size           _ZN5flash16flash_fwd_kernelI23Flash_fwd_kernel_traitsILi128ELi128ELi64ELi4ELb0ELb0EN7cutlass6half_tE19Flash_kernel_traitsILi128ELi128ELi64ELi4ES3_EELb0ELb0ELb1ELb0ELb0ELb0ELb1ELb0EEEvNS_16Flash_fwd_paramsE,(.L_x_2850 - _ZN5flash16flash_fwd_kernelI23Flash_fwd_kernel_traitsILi128ELi128ELi64ELi4ELb0ELb0EN7cutlass6half_tE19Flash_kernel_traitsILi128ELi128ELi64ELi4ES3_EELb0ELb0ELb1ELb0ELb0ELb0ELb1ELb0EEEvNS_16Flash_fwd_paramsE)
        .other          _ZN5flash16flash_fwd_kernelI23Flash_fwd_kernel_traitsILi128ELi128ELi64ELi4ELb0ELb0EN7cutlass6half_tE19Flash_kernel_traitsILi128ELi128ELi64ELi4ES3_EELb0ELb0ELb1ELb0ELb0ELb0ELb1ELb0EEEvNS_16Flash_fwd_paramsE,@"STO_CUDA_ENTRY STV_DEFAULT"
_ZN5flash16flash_fwd_kernelI23Flash_fwd_kernel_traitsILi128ELi128ELi64ELi4ELb0ELb0EN7cutlass6half_tE19Flash_kernel_traitsILi128ELi128ELi64ELi4ES3_EELb0ELb0ELb1ELb0ELb0ELb0ELb1ELb0EEEvNS_16Flash_fwd_paramsE:
.text._ZN5flash16flash_fwd_kernelI23Flash_fwd_kernel_traitsILi128ELi128ELi64ELi4ELb0ELb0EN7cutlass6half_tE19Flash_kernel_traitsILi128ELi128ELi64ELi4ES3_EELb0ELb0ELb1ELb0ELb0ELb0ELb1ELb0EEEvNS_16Flash_fwd_paramsE:
        /* <DEDUP_REMOVED lines=72> */
.L_x_735:
        /* <DEDUP_REMOVED lines=57> */
.L_x_737:
        /* <DEDUP_REMOVED lines=55> */
.L_x_739:
[----:B------:R-:W-:Y:S05]  /*0b80*/  BSYNC.RECONVERGENT B0 ;  /* 0x0000000000007941 */ /* 0x000fea0003800200 */
.L_x_738:
        /* <DEDUP_REMOVED lines=21> */
.L_x_741:
[----:B------:R-:W-:Y:S05]  /*0ce0*/  BSYNC.RECONVERGENT B0 ;  /* 0x0000000000007941 */ /* 0x000fea0003800200 */
.L_x_740:
        /* <DEDUP_REMOVED lines=21> */
.L_x_743:
[----:B------:R-:W-:Y:S05]  /*0e40*/  BSYNC.RECONVERGENT B0 ;  /* 0x0000000000007941 */ /* 0x000fea0003800200 */
.L_x_742:
        /* <DEDUP_REMOVED lines=20> */
.L_x_745:
[----:B------:R-:W-:Y:S05]  /*0f90*/  BSYNC.RECONVERGENT B0 ;  /* 0x0000000000007941 */ /* 0x000fea0003800200 */
.L_x_744:
        /* <DEDUP_REMOVED lines=20> */
.L_x_747:
[----:B------:R-:W-:Y:S05]  /*10e0*/  BSYNC.RECONVERGENT B0 ;  /* 0x0000000000007941 */ /* 0x000fea0003800200 */
.L_x_746:
        /* <DEDUP_REMOVED lines=20> */
.L_x_749:
[----:B------:R-:W-:Y:S05]  /*1230*/  BSYNC.RECONVERGENT B0 ;  /* 0x0000000000007941 */ /* 0x000fea0003800200 */
.L_x_748:
        /* <DEDUP_REMOVED lines=20> */
.L_x_751:
[----:B------:R-:W-:Y:S05]  /*1380*/  BSYNC.RECONVERGENT B0 ;  /* 0x0000000000007941 */ /* 0x000fea0003800200 */
.L_x_750:
        /* <DEDUP_REMOVED lines=20> */
.L_x_753:
[----:B------:R-:W-:Y:S05]  /*14d0*/  BSYNC.RECONVERGENT B0 ;  /* 0x0000000000007941 */ /* 0x000fea0003800200 */
.L_x_752:
        /* <DEDUP_REMOVED lines=10> */
.L_x_755:
[----:B------:R-:W-:Y:S05]  /*1580*/  BSYNC.RECONVERGENT B0 ;  /* 0x0000000000007941 */ /* 0x000fea0003800200 */
.L_x_754:
        /* <DEDUP_REMOVED lines=15> */
.L_x_757:
[----:B------:R-:W-:Y:S05]  /*1680*/  BSYNC.RECONVERGENT B0 ;  /* 0x0000000000007941 */ /* 0x000fea0003800200 */
.L_x_756:
        /* <DEDUP_REMOVED lines=10> */
.L_x_759:
[----:B------:R-:W-:Y:S05]  /*1730*/  BSYNC.RECONVERGENT B0 ;  /* 0x0000000000007941 */ /* 0x000fea0003800200 */
.L_x_758:
        /* <DEDUP_REMOVED lines=10> */
.L_x_761:
[----:B------:R-:W-:Y:S05]  /*17e0*/  BSYNC.RECONVERGENT B0 ;  /* 0x0000000000007941 */ /* 0x000fea0003800200 */
.L_x_760:
        /* <DEDUP_REMOVED lines=10> */
.L_x_763:
[----:B------:R-:W-:Y:S05]  /*1890*/  BSYNC.RECONVERGENT B0 ;  /* 0x0000000000007941 */ /* 0x000fea0003800200 */
.L_x_762:
        /* <DEDUP_REMOVED lines=10> */
.L_x_765:
[----:B------:R-:W-:Y:S05]  /*1940*/  BSYNC.RECONVERGENT B0 ;  /* 0x0000000000007941 */ /* 0x000fea0003800200 */
.L_x_764:
        /* <DEDUP_REMOVED lines=10> */
.L_x_767:
[----:B------:R-:W-:Y:S05]  /*19f0*/  BSYNC.RECONVERGENT B0 ;  /* 0x0000000000007941 */ /* 0x000fea0003800200 */
.L_x_766:
        /* <DEDUP_REMOVED lines=10> */
.L_x_736:
        /* <DEDUP_REMOVED lines=21> */
.L_x_768:
[----:B------:R-:W1:Y:S01]  /*1bf0*/  LDCU.64 UR10, c[0x0][0x3b8] ;  /* 0x00007700ff0a77ac */ /* 0x000e620008000a00 */
[----:B------:R-:W-:-:S04]  /*1c00*/  UIADD3 UR15, UPT, UPT, UR13, UR17, URZ ;  /* 0x000000110d0f7290 */ /* 0x000fc8000fffe0ff */
[----:B-1----:R-:W-:Y:S02]  /*1c10*/  UIMAD.WIDE.U32 UR32, UR15, UR10, URZ ;  /* 0x0000000a0f2072a5 */ /* 0x002fe4000f8e00ff */
[----:B------:R-:W-:-:S04]  /*1c20*/  UIMAD UR15, UR15, UR11, URZ ;  /* 0x0000000b0f0f72a4 */ /* 0x000fc8000f8e02ff */
[----:B------:R-:W-:Y:S02]  /*1c30*/  UIADD3 UR15, UPT, UPT, UR33, UR15, URZ ;  /* 0x0000000f210f7290 */ /* 0x000fe4000fffe0ff */
.L_x_769:
        /* <DEDUP_REMOVED lines=39> */
.L_x_770:
[----:B------:R-:W1:Y:S01]  /*1eb0*/  LDCU.64 UR8, c[0x0][0x3c0] ;  /* 0x00007800ff0877ac */ /* 0x000e620008000a00 */
[----:B------:R-:W-:-:S04]  /*1ec0*/  UIADD3 UR13, UPT, UPT, UR13, UR17, URZ ;  /* 0x000000110d0d7290 */ /* 0x000fc8000fffe0ff */
[----:B-1----:R-:W-:Y:S02]  /*1ed0*/  UIMAD.WIDE.U32 UR34, UR13, UR8, URZ ;  /* 0x000000080d2272a5 */ /* 0x002fe4000f8e00ff */
[----:B------:R-:W-:-:S04]  /*1ee0*/  UIMAD UR13, UR13, UR9, URZ ;  /* 0x000000090d0d72a4 */ /* 0x000fc8000f8e02ff */
[----:B------:R-:W-:-:S12]  /*1ef0*/  UIADD3 UR17, UPT, UPT, UR35, UR13, URZ ;  /* 0x0000000d23117290 */ /* 0x000fd8000fffe0ff */
.L_x_771:
        /* <DEDUP_REMOVED lines=89> */
.L_x_773:
[----:B------:R-:W-:Y:S05]  /*2490*/  BSYNC.RECONVERGENT B0 ;  /* 0x0000000000007941 */ /* 0x000fea0003800200 */
.L_x_772:
        /* <DEDUP_REMOVED lines=30> */
.L_x_775:
[----:B------:R-:W-:Y:S05]  /*2680*/  BSYNC.RECONVERGENT B0 ;  /* 0x0000000000007941 */ /* 0x000fea0003800200 */
.L_x_774:
        /* <DEDUP_REMOVED lines=30> */
.L_x_777:
[----:B------:R-:W-:Y:S05]  /*2870*/  BSYNC.RECONVERGENT B0 ;  /* 0x0000000000007941 */ /* 0x000fea0003800200 */
.L_x_776:
        /* <DEDUP_REMOVED lines=29> */
.L_x_779:
[----:B------:R-:W-:Y:S05]  /*2a50*/  BSYNC.RECONVERGENT B0 ;  /* 0x0000000000007941 */ /* 0x000fea0003800200 */
.L_x_778:
        /* <DEDUP_REMOVED lines=29> */
.L_x_781:
[----:B------:R-:W-:Y:S05]  /*2c30*/  BSYNC.RECONVERGENT B0 ;  /* 0x0000000000007941 */ /* 0x000fea0003800200 */
.L_x_780:
        /* <DEDUP_REMOVED lines=29> */
.L_x_783:
[----:B------:R-:W-:Y:S05]  /*2e10*/  BSYNC.RECONVERGENT B0 ;  /* 0x0000000000007941 */ /* 0x000fea0003800200 */
.L_x_782:
        /* <DEDUP_REMOVED lines=29> */
.L_x_785:
[----:B------:R-:W-:Y:S05]  /*2ff0*/  BSYNC.RECONVERGENT B0 ;  /* 0x0000000000007941 */ /* 0x000fea0003800200 */
.L_x_784:
        /* <DEDUP_REMOVED lines=29> */
.L_x_787:
[----:B------:R-:W-:Y:S05]  /*31d0*/  BSYNC.RECONVERGENT B0 ;  /* 0x0000000000007941 */ /* 0x000fea0003800200 */
.L_x_786:
        /* <DEDUP_REMOVED lines=22> */
.L_x_789:
[----:B------:R-:W-:Y:S05]  /*3340*/  BSYNC.RECONVERGENT B0 ;  /* 0x0000000000007941 */ /* 0x000fea0003800200 */
.L_x_788:
        /* <DEDUP_REMOVED lines=21> */
.L_x_791:
[----:B------:R-:W-:Y:S05]  /*34a0*/  BSYNC.RECONVERGENT B0 ;  /* 0x0000000000007941 */ /* 0x000fea0003800200 */
.L_x_790:
        /* <DEDUP_REMOVED lines=23> */
.L_x_793:
[----:B------:R-:W-:Y:S05]  /*3620*/  BSYNC.RECONVERGENT B0 ;  /* 0x0000000000007941 */ /* 0x000fea0003800200 */
.L_x_792:
        /* <DEDUP_REMOVED lines=25> */
.L_x_795:
[----:B------:R-:W-:Y:S05]  /*37c0*/  BSYNC.RECONVERGENT B0 ;  /* 0x0000000000007941 */ /* 0x000fea0003800200 */
.L_x_794:
        /* <DEDUP_REMOVED lines=33> */
.L_x_797:
[----:B------:R1:W-:Y:S04]  /*39e0*/  STS.128 [R236+0xc000], RZ ;  /* 0x00c000ffec007388 */ /* 0x0003e80000000c00 */
[----:B------:R1:W-:Y:S02]  /*39f0*/  STS.128 [R236+0xe000], RZ ;  /* 0x00e000ffec007388 */ /* 0x0003e40000000c00 */
.L_x_798:
[----:B------:R-:W-:Y:S05]  /*3a00*/  BSYNC.RECONVERGENT B0 ;  /* 0x0000000000007941 */ /* 0x000fea0003800200 */
.L_x_796:
        /* <DEDUP_REMOVED lines=23> */
[C---:B-1----:R-:W-:Y:S02]  /*3b80*/  LEA R2, P2, R3.reuse, R17, 0x1 ;  /* 0x0000001103027211 */ /* 0x042fe400078408ff */
        /* <DEDUP_REMOVED lines=13> */
.L_x_800:
[----:B------:R-:W-:Y:S05]  /*3c60*/  BSYNC.RECONVERGENT B0 ;  /* 0x0000000000007941 */ /* 0x000fea0003800200 */
.L_x_799:
        /* <DEDUP_REMOVED lines=26> */
.L_x_802:
[----:B------:R-:W-:Y:S05]  /*3e10*/  BSYNC.RECONVERGENT B0 ;  /* 0x0000000000007941 */ /* 0x000fea0003800200 */
.L_x_801:
        /* <DEDUP_REMOVED lines=27> */
.L_x_804:
[----:B------:R-:W-:Y:S05]  /*3fd0*/  BSYNC.RECONVERGENT B0 ;  /* 0x0000000000007941 */ /* 0x000fea0003800200 */
.L_x_803:
[----:B------:R-:W-:Y:S01]  /*3fe0*/  LDSM.16.M88.4 R8, [R21] ;  /* 0x000000001508783b */ /* 0x000fe20000000200 */
[----:B------:R-:W-:Y:S01]  /*3ff0*/  LOP3.LUT P3, RZ, R232, 0x2, RZ, 0xc0, !PT ;  /* 0x00000002e8ff7812 */ /* 0x000fe2000786c0ff */
[----:B------:R-:W5:Y:S01]  /*4000*/  LDCU UR6, c[0x0][0x50c] ;  /* 0x0000a180ff0677ac */ /* 0x000f620008000800 */
[----:B------:R-:W-:Y:S01]  /*4010*/  MOV R157, 0x20 ;  /* 0x00000020009d7802 */ /* 0x000fe20000000f00 */
[----:B------:R-:W3:Y:S01]  /*4020*/  LDSM.16.M88.4 R32, [R20+UR5+0x8000] ;  /* 0x008000051420783b */ /* 0x000ee20008000200 */
[----:B------:R-:W-:Y:S01]  /*4030*/  IADD3 R223, PT, PT, R20, UR5, RZ ;  /* 0x0000000514df7c10 */ /* 0x000fe2000fffe0ff */
[----:B------:R-:W-:Y:S01]  /*4040*/  UISETP.GT.AND UP0, UPT, UR15, UR19, UPT ;  /* 0x000000130f00728c */ /* 0x000fe2000bf04270 */
[----:B-12-4-:R-:W-:Y:S01]  /*4050*/  SEL R2, R157, 0xffffffe0, !P3 ;  /* 0xffffffe09d027807 */ /* 0x016fe20005800000 */
[----:B------:R-:W1:Y:S01]  /*4060*/  LDSM.16.M88.4 R4, [R21+0x2000] ;  /* 0x002000001504783b */ /* 0x000e620000000200 */
[----:B------:R-:W-:Y:S02]  /*4070*/  LOP3.LUT P4, RZ, R232, 0x4, RZ, 0xc0, !PT ;  /* 0x00000004e8ff7812 */ /* 0x000fe4000788c0ff */
[-C--:B------:R-:W-:Y:S01]  /*4080*/  IADD3 R88, PT, PT, R223, R2.reuse, RZ ;  /* 0x00000002df587210 */ /* 0x080fe20007ffe0ff */
[----:B------:R-:W2:Y:S01]  /*4090*/  LDSM.16.M88.4 R28, [R20+UR5+0x8800] ;  /* 0x00880005141c783b */ /* 0x000ea20008000200 */
[----:B------:R-:W-:-:S02]  /*40a0*/  IADD3 R22, PT, PT, R21, R2, RZ ;  /* 0x0000000215167210 */ /* 0x000fc40007ffe0ff */
[----:B------:R-:W-:Y:S01]  /*40b0*/  MOV R0, 0x40 ;  /* 0x0000004000007802 */ /* 0x000fe20000000f00 */
[----:B------:R-:W4:Y:S01]  /*40c0*/  LDSM.16.M88.4 R24, [R20+UR5+0x9000] ;  /* 0x009000051418783b */ /* 0x000f220008000200 */
[----:B------:R-:W-:Y:S02]  /*40d0*/  SHF.L.U32 R163, R232, 0x1, RZ ;  /* 0x00000001e8a37819 */ /* 0x000fe400000006ff */
[----:B------:R-:W-:Y:S01]  /*40e0*/  SEL R0, R0, 0xffffffc0, !P4 ;  /* 0xffffffc000007807 */ /* 0x000fe20006000000 */
[----:B------:R-:W5:Y:S01]  /*40f0*/  LDSM.16.M88.4 R16, [R20+UR5+0x9800] ;  /* 0x009800051410783b */ /* 0x000f620008000200 */
[----:B------:R-:W-:Y:S02]  /*4100*/  MOV R240, UR27 ;  /* 0x0000001b00f07c02 */ /* 0x000fe40008000f00 */
[-C--:B------:R-:W-:Y:S01]  /*4110*/  IADD3 R3, PT, PT, R21, R0.reuse, RZ ;  /* 0x0000000015037210 */ /* 0x080fe20007ffe0ff */
[----:B------:R-:W-:Y:S01]  /*4120*/  LDSM.16.M88.4 R12, [R22+0x2000] ;  /* 0x00200000160c783b */ /* 0x000fe20000000200 */
[----:B------:R-:W-:-:S02]  /*4130*/  IADD3 R220, PT, PT, R223, R0, RZ ;  /* 0x00000000dfdc7210 */ /* 0x000fc40007ffe0ff */
[C---:B------:R-:W-:Y:S01]  /*4140*/  IADD3 R0, PT, PT, R2.reuse, R3, RZ ;  /* 0x0000000302007210 */ /* 0x040fe20007ffe0ff */
[----:B------:R-:W5:Y:S01]  /*4150*/  LDSM.16.M88.4 R44, [R88+0x9000] ;  /* 0x00900000582c783b */ /* 0x000f620000000200 */
[----:B------:R-:W-:Y:S02]  /*4160*/  IADD3 R221, PT, PT, R2, R220, RZ ;  /* 0x000000dc02dd7210 */ /* 0x000fe40007ffe0ff */
[----:B------:R-:W-:Y:S01]  /*4170*/  SHF.R.U32.HI R2, RZ, 0x2, R232 ;  /* 0x00000002ff027819 */ /* 0x000fe200000116e8 */
[----:B------:R-:W5:Y:S03]  /*4180*/  LDSM.16.M88.4 R48, [R88+0x8800] ;  /* 0x008800005830783b */ /* 0x000f660000000200 */
[----:B------:R-:W-:Y:S01]  /*4190*/  LOP3.LUT R2, R2, 0x7, RZ, 0xc0, !PT ;  /* 0x0000000702027812 */ /* 0x000fe200078ec0ff */
[----:B------:R-:W5:Y:S04]  /*41a0*/  LDSM.16.M88.4 R40, [R88+0x9800] ;  /* 0x009800005828783b */ /* 0x000f680000000200 */
[----:B------:R-:W-:Y:S01]  /*41b0*/  LDSM.16.M88.4 R52, [R88+0x8000] ;  /* 0x008000005834783b */ /* 0x000fe20000000200 */
[-C--:B---3--:R-:W-:Y:S03]  /*41c0*/  HMMA.16816.F32 R112, R8, R32.reuse, RZ ;  /* 0x000000200870723c */ /* 0x088fe600000018ff */
[----:B------:R-:W0:Y:S04]  /*41d0*/  LDGDEPBAR ;  /* 0x00000000000079af */ /* 0x000e280000000000 */
[----:B------:R-:W-:Y:S01]  /*41e0*/  STL [R1+0x7c], R163 ;  /* 0x00007ca301007387 */ /* 0x000fe20000100800 */
[C---:B-1----:R-:W-:Y:S08]  /*41f0*/  HMMA.16816.F32 R60, R4.reuse, R32, RZ ;  /* 0x00000020043c723c */ /* 0x042ff000000018ff */
[-C--:B------:R-:W-:Y:S08]  /*4200*/  HMMA.16816.F32 R68, R4, R34.reuse, RZ ;  /* 0x000000220444723c */ /* 0x080ff000000018ff */
[----:B------:R-:W-:Y:S08]  /*4210*/  HMMA.16816.F32 R104, R8, R34, RZ ;  /* 0x000000220868723c */ /* 0x000ff000000018ff */
[C---:B--2---:R-:W-:Y:S08]  /*4220*/  HMMA.16816.F32 R36, R4.reuse, R28, RZ ;  /* 0x0000001c0424723c */ /* 0x044ff000000018ff */
[C---:B----4-:R-:W-:Y:S08]  /*4230*/  HMMA.16816.F32 R32, R4.reuse, R24, RZ ;  /* 0x000000180420723c */ /* 0x050ff000000018ff */
[C---:B-----5:R-:W-:Y:S08]  /*4240*/  HMMA.16816.F32 R56, R4.reuse, R16, RZ ;  /* 0x000000100438723c */ /* 0x060ff000000018ff */
[C---:B------:R-:W-:Y:S08]  /*4250*/  HMMA.16816.F32 R76, R4.reuse, R30, RZ ;  /* 0x0000001e044c723c */ /* 0x040ff000000018ff */
[C---:B------:R-:W-:Y:S08]  /*4260*/  HMMA.16816.F32 R92, R4.reuse, R26, RZ ;  /* 0x0000001a045c723c */ /* 0x040ff000000018ff */
[----:B------:R-:W-:Y:S01]  /*4270*/  HMMA.16816.F32 R84, R4, R18, RZ ;  /* 0x000000120454723c */ /* 0x000fe200000018ff */
[----:B------:R-:W1:Y:S07]  /*4280*/  LDSM.16.M88.4 R4, [R22] ;  /* 0x000000001604783b */ /* 0x000e6e0000000200 */
[C---:B------:R-:W-:Y:S08]  /*4290*/  HMMA.16816.F32 R100, R8.reuse, R28, RZ ;  /* 0x0000001c0864723c */ /* 0x040ff000000018ff */
[C---:B------:R-:W-:Y:S01]  /*42a0*/  HMMA.16816.F32 R96, R8.reuse, R30, RZ ;  /* 0x0000001e0860723c */ /* 0x040fe200000018ff */
[----:B------:R-:W-:Y:S07]  /*42b0*/  LDSM.16.M88.4 R28, [R220+0x9000] ;  /* 0x00900000dc1c783b */ /* 0x000fee0000000200 */
[C---:B------:R-:W-:Y:S08]  /*42c0*/  HMMA.16816.F32 R80, R8.reuse, R24, RZ ;  /* 0x000000180850723c */ /* 0x040ff000000018ff */
[C---:B------:R-:W-:Y:S01]  /*42d0*/  HMMA.16816.F32 R72, R8.reuse, R26, RZ ;  /* 0x0000001a0848723c */ /* 0x040fe200000018ff */
[----:B------:R-:W-:Y:S07]  /*42e0*/  LDSM.16.M88.4 R24, [R220+0x9800] ;  /* 0x00980000dc18783b */ /* 0x000fee0000000200 */
[C---:B------:R-:W-:Y:S08]  /*42f0*/  HMMA.16816.F32 R64, R8.reuse, R16, RZ ;  /* 0x000000100840723c */ /* 0x040ff000000018ff */
[----:B------:R-:W-:Y:S01]  /*4300*/  HMMA.16816.F32 R8, R8, R18, RZ ;  /* 0x000000120808723c */ /* 0x000fe200000018ff */
[----:B------:R-:W-:Y:S07]  /*4310*/  LDSM.16.M88.4 R16, [R3+0x2000] ;  /* 0x002000000310783b */ /* 0x000fee0000000200 */
[C---:B------:R-:W-:Y:S01]  /*4320*/  HMMA.16816.F32 R116, R12.reuse, R44, R32 ;  /* 0x0000002c0c74723c */ /* 0x040fe20000001820 */
[----:B------:R-:W2:Y:S07]  /*4330*/  LDSM.16.M88.4 R32, [R220+0x8800] ;  /* 0x00880000dc20783b */ /* 0x000eae0000000200 */
[C---:B------:R-:W-:Y:S08]  /*4340*/  HMMA.16816.F32 R144, R12.reuse, R50, R76 ;  /* 0x000000320c90723c */ /* 0x040ff0000000184c */
[C---:B------:R-:W-:Y:S01]  /*4350*/  HMMA.16816.F32 R108, R12.reuse, R48, R36 ;  /* 0x000000300c6c723c */ /* 0x040fe20000001824 */
[----:B------:R-:W3:Y:S07]  /*4360*/  LDSM.16.M88.4 R36, [R220+0x8000] ;  /* 0x00800000dc24783b */ /* 0x000eee0000000200 */
[----:B------:R-:W-:Y:S08]  /*4370*/  HMMA.16816.F32 R76, R12, R42, R84 ;  /* 0x0000002a0c4c723c */ /* 0x000ff00000001854 */
[C---:B-1----:R-:W-:Y:S08]  /*4380*/  HMMA.16816.F32 R128, R4.reuse, R48, R100 ;  /* 0x000000300480723c */ /* 0x042ff00000001864 */
[C---:B------:R-:W-:Y:S08]  /*4390*/  HMMA.16816.F32 R84, R4.reuse, R54, R104 ;  /* 0x000000360454723c */ /* 0x040ff00000001868 */
[C---:B------:R-:W-:Y:S08]  /*43a0*/  HMMA.16816.F32 R100, R4.reuse, R46, R72 ;  /* 0x0000002e0464723c */ /* 0x040ff00000001848 */
[C---:B------:R-:W-:Y:S08]  /*43b0*/  HMMA.16816.F32 R112, R4.reuse, R52, R112 ;  /* 0x000000340470723c */ /* 0x040ff00000001870 */
[C---:B------:R-:W-:Y:S08]  /*43c0*/  HMMA.16816.F32 R132, R4.reuse, R44, R80 ;  /* 0x0000002c0484723c */ /* 0x040ff00000001850 */
[C---:B------:R-:W-:Y:S08]  /*43d0*/  HMMA.16816.F32 R136, R4.reuse, R40, R64 ;  /* 0x000000280488723c */ /* 0x040ff00000001840 */
[C---:B------:R-:W-:Y:S01]  /*43e0*/  HMMA.16816.F32 R104, R4.reuse, R50, R96 ;  /* 0x000000320468723c */ /* 0x040fe20000001860 */
[----:B------:R-:W-:Y:S07]  /*43f0*/  LDSM.16.M88.4 R48, [R221+0x8800] ;  /* 0x00880000dd30783b */ /* 0x000fee0000000200 */
[----:B------:R-:W-:Y:S01]  /*4400*/  HMMA.16816.F32 R72, R4, R42, R8 ;  /* 0x0000002a0448723c */ /* 0x000fe20000001808 */
[----:B------:R-:W1:Y:S04]  /*4410*/  LDSM.16.M88.4 R4, [R3] ;  /* 0x000000000304783b */ /* 0x000e680000000200 */
[----:B------:R-:W4:Y:S03]  /*4420*/  LDSM.16.M88.4 R8, [R0+0x2000] ;  /* 0x002000000008783b */ /* 0x000f260000000200 */
[C---:B------:R-:W-:Y:S08]  /*4430*/  HMMA.16816.F32 R60, R12.reuse, R52, R60 ;  /* 0x000000340c3c723c */ /* 0x040ff0000000183c */
[C---:B------:R-:W-:Y:S01]  /*4440*/  HMMA.16816.F32 R124, R12.reuse, R40, R56 ;  /* 0x000000280c7c723c */ /* 0x040fe20000001838 */
[----:B------:R-:W-:Y:S07]  /*4450*/  LDSM.16.M88.4 R56, [R221+0x9000] ;  /* 0x00900000dd38783b */ /* 0x000fee0000000200 */
[C---:B------:R-:W-:Y:S01]  /*4460*/  HMMA.16816.F32 R120, R12.reuse, R54, R68 ;  /* 0x000000360c78723c */ /* 0x040fe20000001844 */
[----:B------:R-:W-:Y:S07]  /*4470*/  LDSM.16.M88.4 R52, [R221+0x9800] ;  /* 0x00980000dd34783b */ /* 0x000fee0000000200 */
[----:B------:R-:W-:Y:S01]  /*4480*/  HMMA.16816.F32 R140, R12, R46, R92 ;  /* 0x0000002e0c8c723c */ /* 0x000fe2000000185c */
[----:B------:R-:W5:Y:S04]  /*4490*/  LDSM.16.M88.4 R44, [R221+0x8000] ;  /* 0x00800000dd2c783b */ /* 0x000f680000000200 */
[----:B------:R-:W5:Y:S03]  /*44a0*/  LDSM.16.M88.4 R12, [R0] ;  /* 0x00000000000c783b */ /* 0x000f660000000200 */
[C---:B--2---:R-:W-:Y:S08]  /*44b0*/  HMMA.16816.F32 R40, R16.reuse, R34, R144 ;  /* 0x000000221028723c */ /* 0x044ff00000001890 */
[C---:B---3--:R-:W-:Y:S08]  /*44c0*/  HMMA.16816.F32 R68, R16.reuse, R36, R60 ;  /* 0x000000241044723c */ /* 0x048ff0000000183c */
        /* <DEDUP_REMOVED lines=9> */
[----:B------:R-:W-:Y:S01]  /*4560*/  HMMA.16816.F32 R108, R4, R26, R72 ;  /* 0x0000001a046c723c */ /* 0x000fe20000001848 */
[----:B------:R-:W-:Y:S07]  /*4570*/  LDSM.16.M88.4 R24, [R21+0x4000] ;  /* 0x004000001518783b */ /* 0x000fee0000000200 */
[----:B----4-:R-:W-:Y:S01]  /*4580*/  HMMA.16816.F32 R144, R8, R50, R40 ;  /* 0x000000320890723c */ /* 0x010fe20000001828 */
[----:B------:R-:W1:Y:S07]  /*4590*/  LDSM.16.M88.4 R40, [R20+UR5+0xa000] ;  /* 0x00a000051428783b */ /* 0x000e6e0008000200 */
[C---:B------:R-:W-:Y:S08]  /*45a0*/  HMMA.16816.F32 R84, R4.reuse, R32, R128 ;  /* 0x000000200454723c */ /* 0x040ff00000001880 */
[C---:B------:R-:W-:Y:S01]  /*45b0*/  HMMA.16816.F32 R104, R4.reuse, R34, R104 ;  /* 0x000000220468723c */ /* 0x040fe20000001868 */
[----:B------:R-:W-:Y:S07]  /*45c0*/  LDSM.16.M88.4 R32, [R20+UR5+0xa800] ;  /* 0x00a800051420783b */ /* 0x000fee0008000200 */
[C---:B------:R-:W-:Y:S08]  /*45d0*/  HMMA.16816.F32 R120, R4.reuse, R28, R132 ;  /* 0x0000001c0478723c */ /* 0x040ff00000001884 */
[----:B------:R-:W-:Y:S01]  /*45e0*/  HMMA.16816.F32 R112, R4, R30, R100 ;  /* 0x0000001e0470723c */ /* 0x000fe20000001864 */
[----:B------:R-:W2:Y:S04]  /*45f0*/  LDSM.16.M88.4 R4, [R21+0x6000] ;  /* 0x006000001504783b */ /* 0x000ea80000000200 */
[----:B------:R-:W-:Y:S03]  /*4600*/  LDSM.16.M88.4 R28, [R22+0x4000] ;  /* 0x00400000161c783b */ /* 0x000fe60000000200 */
[C---:B-----5:R-:W-:Y:S08]  /*4610*/  HMMA.16816.F32 R100, R8.reuse, R44, R68 ;  /* 0x0000002c0864723c */ /* 0x060ff00000001844 */
[C---:B------:R-:W-:Y:S01]  /*4620*/  HMMA.16816.F32 R152, R8.reuse, R46, R64 ;  /* 0x0000002e0898723c */ /* 0x040fe20000001840 */
[----:B------:R-:W-:Y:S07]  /*4630*/  LDSM.16.M88.4 R64, [R88+0xb800] ;  /* 0x00b800005840783b */ /* 0x000fee0000000200 */
[C---:B------:R-:W-:Y:S01]  /*4640*/  HMMA.16816.F32 R148, R8.reuse, R48, R60 ;  /* 0x000000300894723c */ /* 0x040fe2000000183c */
[----:B------:R-:W-:Y:S07]  /*4650*/  LDSM.16.M88.4 R60, [R88+0xa000] ;  /* 0x00a00000583c783b */ /* 0x000fee0000000200 */
[C---:B------:R-:W-:Y:S08]  /*4660*/  HMMA.16816.F32 R140, R8.reuse, R56, R80 ;  /* 0x00000038088c723c */ /* 0x040ff00000001850 */
[C---:B------:R-:W-:Y:S08]  /*4670*/  HMMA.16816.F32 R136, R8.reuse, R58, R96 ;  /* 0x0000003a0888723c */ /* 0x040ff00000001860 */
[C---:B------:R-:W-:Y:S08]  /*4680*/  HMMA.16816.F32 R132, R8.reuse, R52, R92 ;  /* 0x000000340884723c */ /* 0x040ff0000000185c */
[----:B------:R-:W-:Y:S01]  /*4690*/  HMMA.16816.F32 R128, R8, R54, R76 ;  /* 0x000000360880723c */ /* 0x000fe2000000184c */
[----:B------:R-:W3:Y:S07]  /*46a0*/  LDSM.16.M88.4 R8, [R20+UR5+0xb000] ;  /* 0x00b000051408783b */ /* 0x000eee0008000200 */
[C---:B------:R-:W-:Y:S01]  /*46b0*/  HMMA.16816.F32 R124, R12.reuse, R46, R36 ;  /* 0x0000002e0c7c723c */ /* 0x040fe20000001824 */
[----:B------:R-:W4:Y:S04]  /*46c0*/  LDSM.16.M88.4 R36, [R20+UR5+0xb800] ;  /* 0x00b800051424783b */ /* 0x000f280008000200 */
[----:B------:R-:W5:Y:S03]  /*46d0*/  LDSM.16.M88.4 R20, [R22+0x6000] ;  /* 0x006000001614783b */ /* 0x000f660000000200 */
[C---:B------:R-:W-:Y:S01]  /*46e0*/  HMMA.16816.F32 R16, R12.reuse, R44, R16 ;  /* 0x0000002c0c10723c */ /* 0x040fe20000001810 */
[----:B------:R-:W-:Y:S07]  /*46f0*/  LDSM.16.M88.4 R44, [R88+0xa800] ;  /* 0x00a80000582c783b */ /* 0x000fee0000000200 */
[C---:B------:R-:W-:Y:S08]  /*4700*/  HMMA.16816.F32 R68, R12.reuse, R52, R116 ;  /* 0x000000340c44723c */ /* 0x040ff00000001874 */
[C---:B------:R-:W-:Y:S08]  /*4710*/  HMMA.16816.F32 R92, R12.reuse, R48, R84 ;  /* 0x000000300c5c723c */ /* 0x040ff00000001854 */
[C---:B------:R-:W-:Y:S01]  /*4720*/  HMMA.16816.F32 R80, R12.reuse, R50, R104 ;  /* 0x000000320c50723c */ /* 0x040fe20000001868 */
[----:B------:R3:W-:Y:S07]  /*4730*/  LDSM.16.M88.4 R48, [R88+0xb000] ;  /* 0x00b000005830783b */ /* 0x0007ee0000000200 */
[C---:B------:R-:W-:Y:S08]  /*4740*/  HMMA.16816.F32 R76, R12.reuse, R56, R120 ;  /* 0x000000380c4c723c */ /* 0x040ff00000001878 */
[C---:B------:R-:W-:Y:S01]  /*4750*/  HMMA.16816.F32 R72, R12.reuse, R58, R112 ;  /* 0x0000003a0c48723c */ /* 0x040fe20000001870 */
[----:B------:R-:W-:Y:S07]  /*4760*/  LDSM.16.M88.4 R56, [R220+0xa000] ;  /* 0x00a00000dc38783b */ /* 0x000fee0000000200 */
[----:B------:R-:W-:Y:S08]  /*4770*/  HMMA.16816.F32 R52, R12, R54, R108 ;  /* 0x000000360c34723c */ /* 0x000ff0000000186c */
[-C--:B-1----:R-:W-:Y:S01]  /*4780*/  HMMA.16816.F32 R12, R24, R40.reuse, R16 ;  /* 0x00000028180c723c */ /* 0x082fe20000001810 */
[----:B------:R-:W1:Y:S07]  /*4790*/  LDSM.16.M88.4 R16, [R3+0x4000] ;  /* 0x004000000310783b */ /* 0x000e6e0000000200 */
[C---:B--2---:R-:W-:Y:S08]  /*47a0*/  HMMA.16816.F32 R96, R4.reuse, R40, R100 ;  /* 0x000000280460723c */ /* 0x044ff00000001864 */
[C---:B------:R-:W-:Y:S08]  /*47b0*/  HMMA.16816.F32 R84, R4.reuse, R42, R152 ;  /* 0x0000002a0454723c */ /* 0x040ff00000001898 */
[C---:B---3--:R-:W-:Y:S08]  /*47c0*/  HMMA.16816.F32 R88, R4.reuse, R32, R148 ;  /* 0x000000200458723c */ /* 0x048ff00000001894 */
[C---:B------:R-:W-:Y:S08]  /*47d0*/  HMMA.16816.F32 R100, R4.reuse, R34, R144 ;  /* 0x000000220464723c */ /* 0x040ff00000001890 */
[C---:B------:R-:W-:Y:S08]  /*47e0*/  HMMA.16816.F32 R104, R4.reuse, R8, R140 ;  /* 0x000000080468723c */ /* 0x040ff0000000188c */
[C---:B------:R-:W-:Y:S08]  /*47f0*/  HMMA.16816.F32 R108, R4.reuse, R10, R136 ;  /* 0x0000000a046c723c */ /* 0x040ff00000001888 */
[C---:B----4-:R-:W-:Y:S08]  /*4800*/  HMMA.16816.F32 R112, R4.reuse, R36, R132 ;  /* 0x000000240470723c */ /* 0x050ff00000001884 */
[----:B------:R-:W-:Y:S08]  /*4810*/  HMMA.16816.F32 R128, R4, R38, R128 ;  /* 0x000000260480723c */ /* 0x000ff00000001880 */
[C---:B------:R-:W-:Y:S08]  /*4820*/  HMMA.16816.F32 R136, R24.reuse, R42, R124 ;  /* 0x0000002a1888723c */ /* 0x040ff0000000187c */
[----:B------:R-:W-:Y:S08]  /*4830*/  HMMA.16816.F32 R132, R24, R32, R92 ;  /* 0x000000201884723c */ /* 0x000ff0000000185c */
[----:B------:R-:W-:Y:S01]  /*4840*/  HMMA.16816.F32 R4, R28, R60, R12 ;  /* 0x0000003c1c04723c */ /* 0x000fe2000000180c */
[----:B------:R2:W3:Y:S07]  /*4850*/  LDSM.16.M88.4 R12, [R3+0x6000] ;  /* 0x00600000030c783b */ /* 0x0004ee0000000200 */
[C---:B------:R-:W-:Y:S01]  /*4860*/  HMMA.16816.F32 R124, R24.reuse, R34, R80 ;  /* 0x00000022187c723c */ /* 0x040fe20000001850 */
[----:B------:R-:W-:Y:S07]  /*4870*/  LDSM.16.M88.4 R32, [R220+0xa800] ;  /* 0x00a80000dc20783b */ /* 0x000fee0000000200 */
[C---:B------:R-:W-:Y:S08]  /*4880*/  HMMA.16816.F32 R116, R24.reuse, R8, R76 ;  /* 0x000000081874723c */ /* 0x040ff0000000184c */
[----:B------:R-:W-:Y:S01]  /*4890*/  HMMA.16816.F32 R120, R24, R10, R72 ;  /* 0x0000000a1878723c */ /* 0x000fe20000001848 */
[----:B------:R-:W-:Y:S01]  /*48a0*/  LDSM.16.M88.4 R8, [R0+0x4000] ;  /* 0x004000000008783b */ /* 0x000fe20000000200 */
[----:B--2---:R-:W-:-:S06]  /*48b0*/  MOV R3, UR23 ;  /* 0x0000001700037c02 */ /* 0x004fcc0008000f00 */
[C---:B------:R-:W-:Y:S08]  /*48c0*/  HMMA.16816.F32 R140, R24.reuse, R36, R68 ;  /* 0x00000024188c723c */ /* 0x040ff00000001844 */
[----:B------:R-:W-:Y:S01]  /*48d0*/  HMMA.16816.F32 R92, R24, R38, R52 ;  /* 0x00000026185c723c */ /* 0x000fe20000001834 */
[----:B------:R-:W2:Y:S04]  /*48e0*/  LDSM.16.M88.4 R24, [R221+0xa000] ;  /* 0x00a00000dd18783b */ /* 0x000ea80000000200 */
[----:B------:R-:W-:Y:S03]  /*48f0*/  LDSM.16.M88.4 R52, [R220+0xb000] ;  /* 0x00b00000dc34783b */ /* 0x000fe60000000200 */
[----:B-----5:R-:W-:Y:S08]  /*4900*/  HMMA.16816.F32 R40, R20, R60, R96 ;  /* 0x0000003c1428723c */ /* 0x020ff00000001860 */
[----:B-1----:R-:W-:Y:S01]  /*4910*/  HMMA.16816.F32 R36, R16, R56, R4 ;  /* 0x000000381024723c */ /* 0x002fe20000001804 */
[----:B------:R1:W4:Y:S07]  /*4920*/  LDSM.16.M88.4 R4, [R0+0x6000] ;  /* 0x006000000004783b */ /* 0x00032e0000000200 */
        /* <DEDUP_REMOVED lines=10> */
[----:B---3--:R-:W-:Y:S08]  /*49d0*/  HMMA.16816.F32 R44, R12, R56, R40 ;  /* 0x000000380c2c723c */ /* 0x008ff00000001828 */
[----:B--2---:R-:W-:Y:S01]  /*49e0*/  HMMA.16816.F32 R40, R8, R24, R36 ;  /* 0x000000180828723c */ /* 0x004fe20000001824 */
[----:B------:R-:W2:Y:S07]  /*49f0*/  LDSM.16.M88.4 R36, [R220+0xb800] ;  /* 0x00b80000dc24783b */ /* 0x000eae0000000200 */
[----:B------:R-:W-:Y:S08]  /*4a00*/  HMMA.16816.F32 R20, R16, R58, R20 ;  /* 0x0000003a1014723c */ /* 0x000ff00000001814 */
[----:B------:R-:W-:Y:S03]  /*4a10*/  HMMA.16816.F32 R116, R28, R48, R116 ;  /* 0x000000301c74723c */ /* 0x000fe60000001874 */
[----:B-1----:R-:W-:-:S05]  /*4a20*/  FMUL.FTZ R0, R40, UR6 ;  /* 0x0000000628007c20 */ /* 0x002fca0008410000 */
[C---:B------:R-:W-:Y:S01]  /*4a30*/  HMMA.16816.F32 R96, R28.reuse, R50, R120 ;  /* 0x000000321c60723c */ /* 0x040fe20000001878 */
[----:B------:R1:W3:Y:S07]  /*4a40*/  MUFU.TANH R121, R0 ;  /* 0x0000000000797308 */ /* 0x0002ee0000002400 */
[C---:B------:R-:W-:Y:S08]  /*4a50*/  HMMA.16816.F32 R100, R28.reuse, R64, R140 ;  /* 0x000000401c64723c */ /* 0x040ff0000000188c */
[----:B------:R-:W-:Y:S01]  /*4a60*/  HMMA.16816.F32 R104, R28, R66, R92 ;  /* 0x000000421c68723c */ /* 0x000fe2000000185c */
[----:B------:R-:W5:Y:S01]  /*4a70*/  LDSM.16.M88.4 R28, [R221+0xa800] ;  /* 0x00a80000dd1c783b */ /* 0x000f620000000200 */
[----:B-1----:R-:W-:-:S04]  /*4a80*/  FMUL.FTZ R0, R41, UR6 ;  /* 0x0000000629007c20 */ /* 0x002fc80008410000 */
[----:B------:R1:W1:Y:S02]  /*4a90*/  MUFU.TANH R120, R0 ;  /* 0x0000000000787308 */ /* 0x0002640000002400 */
[----:B----4-:R-:W-:Y:S08]  /*4aa0*/  HMMA.16816.F32 R92, R4, R24, R44 ;  /* 0x00000018045c723c */ /* 0x010ff0000000182c */
[----:B------:R-:W-:Y:S08]  /*4ab0*/  HMMA.16816.F32 R48, R12, R58, R68 ;  /* 0x0000003a0c30723c */ /* 0x000ff00000001844 */
[----:B------:R-:W-:Y:S01]  /*4ac0*/  HMMA.16816.F32 R20, R8, R26, R20 ;  /* 0x0000001a0814723c */ /* 0x000fe20000001814 */
[----:B-1----:R-:W-:-:S02]  /*4ad0*/  FMUL.FTZ R0, R42, UR6 ;  /* 0x000000062a007c20 */ /* 0x002fc40008410000 */
[----:B------:R-:W-:Y:S01]  /*4ae0*/  FMUL.FTZ R94, R94, UR6 ;  /* 0x000000065e5e7c20 */ /* 0x000fe20008410000 */
[----:B------:R-:W-:Y:S01]  /*4af0*/  FMUL.FTZ R95, R95, UR6 ;  /* 0x000000065f5f7c20 */ /* 0x000fe20008410000 */
[----:B------:R1:W4:Y:S03]  /*4b00*/  MUFU.TANH R128, R0 ;  /* 0x0000000000807308 */ /* 0x0003260000002400 */
[C---:B------:R-:W-:Y:S08]  /*4b10*/  HMMA.16816.F32 R44, R12.reuse, R32, R72 ;  /* 0x000000200c2c723c */ /* 0x040ff00000001848 */
[----:B------:R-:W-:Y:S01]  /*4b20*/  HMMA.16816.F32 R76, R12, R34, R76 ;  /* 0x000000220c4c723c */ /* 0x000fe2000000184c */
[----:B-1----:R-:W-:-:S07]  /*4b30*/  FMUL.FTZ R0, R43, UR6 ;  /* 0x000000062b007c20 */ /* 0x002fce0008410000 */
[C---:B------:R-:W-:Y:S01]  /*4b40*/  HMMA.16816.F32 R80, R12.reuse, R52, R80 ;  /* 0x000000340c50723c */ /* 0x040fe20000001850 */
[----:B------:R1:W1:Y:S07]  /*4b50*/  MUFU.TANH R122, R0 ;  /* 0x00000000007a7308 */ /* 0x00026e0000002400 */
[C---:B------:R-:W-:Y:S08]  /*4b60*/  HMMA.16816.F32 R84, R12.reuse, R54, R84 ;  /* 0x000000360c54723c */ /* 0x040ff00000001854 */
[----:B--2---:R-:W-:Y:S01]  /*4b70*/  HMMA.16816.F32 R72, R12, R36, R112 ;  /* 0x000000240c48723c */ /* 0x004fe20000001870 */
[----:B-1----:R-:W-:-:S07]  /*4b80*/  FMUL.FTZ R0, R92, UR6 ;  /* 0x000000065c007c20 */ /* 0x002fce0008410000 */
[----:B------:R-:W-:Y:S01]  /*4b90*/  HMMA.16816.F32 R88, R12, R38, R88 ;  /* 0x000000260c58723c */ /* 0x000fe20000001858 */
[----:B------:R1:W2:Y:S07]  /*4ba0*/  MUFU.TANH R129, R0 ;  /* 0x0000000000817308 */ /* 0x0002ae0000002400 */
[----:B------:R-:W-:Y:S08]  /*4bb0*/  HMMA.16816.F32 R12, R16, R32, R60 ;  /* 0x00000020100c723c */ /* 0x000ff0000000183c */
[----:B------:R-:W-:Y:S01]  /*4bc0*/  HMMA.16816.F32 R64, R4, R26, R48 ;  /* 0x0000001a0440723c */ /* 0x000fe20000001830 */
[----:B-1----:R-:W-:-:S04]  /*4bd0*/  FMUL.FTZ R0, R93, UR6 ;  /* 0x000000065d007c20 */ /* 0x002fc80008410000 */
[----:B------:R1:W1:Y:S03]  /*4be0*/  MUFU.TANH R123, R0 ;  /* 0x00000000007b7308 */ /* 0x0002660000002400 */
[----:B------:R-:W-:Y:S08]  /*4bf0*/  HMMA.16816.F32 R32, R16, R34, R124 ;  /* 0x000000221020723c */ /* 0x000ff0000000187c */
[----:B-----5:R-:W-:Y:S01]  /*4c00*/  HMMA.16816.F32 R24, R8, R28, R12 ;  /* 0x0000001c0818723c */ /* 0x020fe2000000180c */
[----:B------:R-:W5:Y:S02]  /*4c10*/  LDSM.16.M88.4 R12, [R221+0xb000] ;  /* 0x00b00000dd0c783b */ /* 0x000f640000000200 */
[----:B------:R-:W-:Y:S01]  /*4c20*/  FMUL.FTZ R66, R66, UR6 ;  /* 0x0000000642427c20 */ /* 0x000fe20008410000 */
[----:B------:R-:W-:-:S04]  /*4c30*/  FMUL.FTZ R67, R67, UR6 ;  /* 0x0000000643437c20 */ /* 0x000fc80008410000 */
[----:B------:R-:W-:Y:S01]  /*4c40*/  HMMA.16816.F32 R60, R16, R54, R96 ;  /* 0x00000036103c723c */ /* 0x000fe20000001860 */
[----:B-1----:R-:W-:-:S04]  /*4c50*/  FMUL.FTZ R0, R20, UR6 ;  /* 0x0000000614007c20 */ /* 0x002fc80008410000 */
[----:B------:R1:W1:Y:S03]  /*4c60*/  MUFU.TANH R109, R0 ;  /* 0x00000000006d7308 */ /* 0x0002660000002400 */
[----:B------:R-:W-:Y:S08]  /*4c70*/  HMMA.16816.F32 R40, R4, R28, R44 ;  /* 0x0000001c0428723c */ /* 0x000ff0000000182c */
[----:B------:R-:W-:Y:S01]  /*4c80*/  HMMA.16816.F32 R48, R16, R52, R116 ;  /* 0x000000341030723c */ /* 0x000fe20000001874 */
[----:B-1----:R-:W-:-:S07]  /*4c90*/  FMUL.FTZ R0, R21, UR6 ;  /* 0x0000000615007c20 */ /* 0x002fce0008410000 */
[C---:B------:R-:W-:Y:S01]  /*4ca0*/  HMMA.16816.F32 R68, R16.reuse, R36, R100 ;  /* 0x000000241044723c */ /* 0x040fe20000001864 */
[----:B------:R1:W1:Y:S07]  /*4cb0*/  MUFU.TANH R108, R0 ;  /* 0x00000000006c7308 */ /* 0x00026e0000002400 */
[----:B------:R-:W-:Y:S08]  /*4cc0*/  HMMA.16816.F32 R56, R16, R38, R104 ;  /* 0x000000261038723c */ /* 0x000ff00000001868 */
[----:B------:R-:W-:Y:S01]  /*4cd0*/  HMMA.16816.F32 R16, R8, R30, R32 ;  /* 0x0000001e0810723c */ /* 0x000fe20000001820 */
[----:B-1----:R-:W-:-:S07]  /*4ce0*/  FMUL.FTZ R0, R22, UR6 ;  /* 0x0000000616007c20 */ /* 0x002fce0008410000 */
[C---:B-----5:R-:W-:Y:S01]  /*4cf0*/  HMMA.16816.F32 R44, R4.reuse, R12, R80 ;  /* 0x0000000c042c723c */ /* 0x060fe20000001850 */
[----:B------:R1:W1:Y:S07]  /*4d00*/  MUFU.TANH R111, R0 ;  /* 0x00000000006f7308 */ /* 0x00026e0000002400 */
[C---:B------:R-:W-:Y:S08]  /*4d10*/  HMMA.16816.F32 R28, R4.reuse, R30, R76 ;  /* 0x0000001e041c723c */ /* 0x040ff0000000184c */
[----:B------:R-:W-:Y:S01]  /*4d20*/  HMMA.16816.F32 R36, R4, R14, R84 ;  /* 0x0000000e0424723c */ /* 0x000fe20000001854 */
[----:B-1----:R-:W-:-:S02]  /*4d30*/  FMUL.FTZ R0, R23, UR6 ;  /* 0x0000000617007c20 */ /* 0x002fc40008410000 */
[----:B------:R-:W1:Y:S01]  /*4d40*/  LDSM.16.M88.4 R20, [R221+0xb800] ;  /* 0x00b80000dd14783b */ /* 0x000e620000000200 */
[----:B------:R-:W-:-:S04]  /*4d50*/  DEPBAR.LE SB0, 0x0 ;  /* 0x000080000000791a */ /* 0x000fc80000000000 */
[----:B------:R5:W1:Y:S11]  /*4d60*/  MUFU.TANH R110, R0 ;  /* 0x00000000006e7308 */ /* 0x000a760000002400 */
[----:B------:R-:W-:Y:S01]  /*4d70*/  FMUL.FTZ R79, R39, UR6 ;  /* 0x00000006274f7c20 */ /* 0x000fe20008410000 */
[----:B-----5:R-:W-:-:S04]  /*4d80*/  FMUL.FTZ R0, R64, UR6 ;  /* 0x0000000640007c20 */ /* 0x020fc80008410000 */
[----:B------:R5:W2:Y:S01]  /*4d90*/  MUFU.TANH R112, R0 ;  /* 0x0000000000707308 */ /* 0x000aa20000002400 */
[----:B-1----:R-:W-:Y:S01]  /*4da0*/  HMMA.16816.F32 R52, R4, R20, R72 ;  /* 0x000000140434723c */ /* 0x002fe20000001848 */
[----:B------:R-:W-:Y:S01]  /*4db0*/  FMUL.FTZ R75, R38, UR6 ;  /* 0x00000006264b7c20 */ /* 0x000fe20008410000 */
[----:B-----5:R-:W-:-:S06]  /*4dc0*/  FMUL.FTZ R0, R65, UR6 ;  /* 0x0000000641007c20 */ /* 0x020fcc0008410000 */
[----:B------:R-:W-:Y:S01]  /*4dd0*/  HMMA.16816.F32 R32, R4, R22, R88 ;  /* 0x000000160420723c */ /* 0x000fe20000001858 */
[----:B------:R1:W1:Y:S07]  /*4de0*/  MUFU.TANH R99, R0 ;  /* 0x0000000000637308 */ /* 0x00026e0000002400 */
[----:B------:R-:W-:Y:S01]  /*4df0*/  HMMA.16816.F32 R4, R8, R20, R68 ;  /* 0x000000140804723c */ /* 0x000fe20000001844 */
[----:B------:R-:W-:Y:S01]  /*4e00*/  FMUL.FTZ R69, R46, UR6 ;  /* 0x000000062e457c20 */ /* 0x000fe20008410000 */
[----:B------:R-:W-:Y:S01]  /*4e10*/  FMUL.FTZ R71, R47, UR6 ;  /* 0x000000062f477c20 */ /* 0x000fe20008410000 */
[----:B------:R-:W-:Y:S01]  /*4e20*/  FMUL.FTZ R68, R30, UR6 ;  /* 0x000000061e447c20 */ /* 0x000fe20008410000 */
[----:B------:R-:W-:Y:S01]  /*4e30*/  FMUL.FTZ R70, R31, UR6 ;  /* 0x000000061f467c20 */ /* 0x000fe20008410000 */
[----:B------:R-:W-:Y:S01]  /*4e40*/  FMUL.FTZ R52, R52, UR6 ;  /* 0x0000000634347c20 */ /* 0x000fe20008410000 */
[----:B------:R-:W-:Y:S01]  /*4e50*/  FMUL.FTZ R53, R53, UR6 ;  /* 0x0000000635357c20 */ /* 0x000fe20008410000 */
[----:B------:R-:W-:Y:S01]  /*4e60*/  FMUL.FTZ R76, R54, UR6 ;  /* 0x00000006364c7c20 */ /* 0x000fe20008410000 */
[----:B------:R-:W-:Y:S01]  /*4e70*/  FMUL.FTZ R78, R55, UR6 ;  /* 0x00000006374e7c20 */ /* 0x000fe20008410000 */
[----:B-1----:R-:W-:-:S02]  /*4e80*/  FMUL.FTZ R0, R24, UR6 ;  /* 0x0000000618007c20 */ /* 0x002fc40008410000 */
[----:B------:R-:W-:Y:S01]  /*4e90*/  FMUL.FTZ R77, R34, UR6 ;  /* 0x00000006224d7c20 */ /* 0x000fe20008410000 */
[----:B------:R-:W-:Y:S01]  /*4ea0*/  FMUL.FTZ R80, R35, UR6 ;  /* 0x0000000623507c20 */ /* 0x000fe20008410000 */
[----:B------:R1:W1:Y:S06]  /*4eb0*/  MUFU.TANH R93, R0 ;  /* 0x00000000005d7308 */ /* 0x00026c0000002400 */
[----:B------:R-:W-:Y:S01]  /*4ec0*/  FMUL.FTZ R31, R4, UR6 ;  /* 0x00000006041f7c20 */ /* 0x000fe20008410000 */
[----:B------:R-:W-:Y:S01]  /*4ed0*/  FMUL.FTZ R38, R6, UR6 ;  /* 0x0000000606267c20 */ /* 0x000fe20008410000 */
[----:B-1----:R-:W-:-:S04]  /*4ee0*/  FMUL.FTZ R0, R25, UR6 ;  /* 0x0000000619007c20 */ /* 0x002fc80008410000 */
[----:B------:R1:W1:Y:S02]  /*4ef0*/  MUFU.TANH R92, R0 ;  /* 0x00000000005c7308 */ /* 0x0002640000002400 */
[----:B-1----:R-:W-:-:S06]  /*4f00*/  FMUL.FTZ R0, R26, UR6 ;  /* 0x000000061a007c20 */ /* 0x002fcc0008410000 */
[----:B------:R1:W1:Y:S02]  /*4f10*/  MUFU.TANH R97, R0 ;  /* 0x0000000000617308 */ /* 0x0002640000002400 */
[----:B-1----:R-:W-:Y:S02]  /*4f20*/  FMUL.FTZ R0, R27, UR6 ;  /* 0x000000061b007c20 */ /* 0x002fe40008410000 */
[C---:B------:R-:W-:Y:S04]  /*4f30*/  HMMA.16816.F32 R24, R8.reuse, R12, R48 ;  /* 0x0000000c0818723c */ /* 0x040fe80000001830 */
[----:B------:R1:W1:Y:S04]  /*4f40*/  MUFU.TANH R96, R0 ;  /* 0x0000000000607308 */ /* 0x0002680000002400 */
[----:B------:R-:W-:Y:S01]  /*4f50*/  HMMA.16816.F32 R12, R8, R14, R60 ;  /* 0x0000000e080c723c */ /* 0x000fe2000000183c */
[----:B------:R-:W-:Y:S01]  /*4f60*/  FMUL.FTZ R61, R42, UR6 ;  /* 0x000000062a3d7c20 */ /* 0x000fe20008410000 */
[----:B------:R-:W-:Y:S01]  /*4f70*/  FMUL.FTZ R63, R43, UR6 ;  /* 0x000000062b3f7c20 */ /* 0x000fe20008410000 */
[----:B------:R-:W-:-:S05]  /*4f80*/  FMUL.FTZ R42, R37, UR6 ;  /* 0x00000006252a7c20 */ /* 0x000fca0008410000 */
[----:B------:R-:W-:Y:S01]  /*4f90*/  HMMA.16816.F32 R8, R8, R22, R56 ;  /* 0x000000160808723c */ /* 0x000fe20000001838 */
[----:B-1----:R-:W-:Y:S01]  /*4fa0*/  FMUL.FTZ R0, R40, UR6 ;  /* 0x0000000628007c20 */ /* 0x002fe20008410000 */
[----:B------:R-:W-:Y:S01]  /*4fb0*/  FMUL.FTZ R40, R36, UR6 ;  /* 0x0000000624287c20 */ /* 0x000fe20008410000 */
[----:B------:R-:W-:Y:S02]  /*4fc0*/  FMUL.FTZ R36, R5, UR6 ;  /* 0x0000000605247c20 */ /* 0x000fe40008410000 */
[----:B------:R1:W1:Y:S06]  /*4fd0*/  MUFU.TANH R98, R0 ;  /* 0x0000000000627308 */ /* 0x00026c0000002400 */
[----:B------:R-:W-:Y:S01]  /*4fe0*/  FMUL.FTZ R37, R14, UR6 ;  /* 0x000000060e257c20 */ /* 0x000fe20008410000 */
[----:B------:R-:W-:Y:S01]  /*4ff0*/  FMUL.FTZ R12, R12, UR6 ;  /* 0x000000060c0c7c20 */ /* 0x000fe20008410000 */
[----:B------:R-:W-:-:S04]  /*5000*/  FMUL.FTZ R30, R15, UR6 ;  /* 0x000000060f1e7c20 */ /* 0x000fc80008410000 */
[----:B------:R-:W2:Y:S01]  /*5010*/  MUFU.TANH R37, R37 ;  /* 0x0000002500257308 */ /* 0x000ea20000002400 */
[----:B-1----:R-:W-:Y:S01]  /*5020*/  FMUL.FTZ R0, R41, UR6 ;  /* 0x0000000629007c20 */ /* 0x002fe20008410000 */
[----:B------:R-:W-:-:S06]  /*5030*/  FMUL.FTZ R41, R7, UR6 ;  /* 0x0000000607297c20 */ /* 0x000fcc0008410000 */
[----:B------:R1:W1:Y:S02]  /*5040*/  MUFU.TANH R81, R0 ;  /* 0x0000000000517308 */ /* 0x0002640000002400 */
[----:B-1----:R-:W-:Y:S01]  /*5050*/  FMUL.FTZ R0, R16, UR6 ;  /* 0x0000000610007c20 */ /* 0x002fe20008410000 */
[----:B------:R-:W-:Y:S01]  /*5060*/  FMUL.FTZ R16, R29, UR6 ;  /* 0x000000061d107c20 */ /* 0x000fe20008410000 */
[----:B------:R-:W-:-:S04]  /*5070*/  FMUL.FTZ R29, R9, UR6 ;  /* 0x00000006091d7c20 */ /* 0x000fc80008410000 */
[----:B------:R1:W1:Y:S08]  /*5080*/  MUFU.TANH R65, R0 ;  /* 0x0000000000417308 */ /* 0x0002700000002400 */
[----:B------:R5:W2:Y:S01]  /*5090*/  MUFU.TANH R62, R16 ;  /* 0x00000010003e7308 */ /* 0x000aa20000002400 */
[----:B-1----:R-:W-:-:S07]  /*50a0*/  FMUL.FTZ R0, R17, UR6 ;  /* 0x0000000611007c20 */ /* 0x002fce0008410000 */
[----:B------:R1:W1:Y:S01]  /*50b0*/  MUFU.TANH R64, R0 ;  /* 0x0000000000407308 */ /* 0x0002620000002400 */
[----:B-----5:R-:W-:-:S07]  /*50c0*/  FMUL.FTZ R16, R26, UR6 ;  /* 0x000000061a107c20 */ /* 0x020fce0008410000 */
[----:B------:R5:W2:Y:S08]  /*50d0*/  MUFU.TANH R47, R16 ;  /* 0x00000010002f7308 */ /* 0x000ab00000002400 */
[----:B------:R-:W2:Y:S01]  /*50e0*/  MUFU.TANH R26, R12 ;  /* 0x0000000c001a7308 */ /* 0x000ea20000002400 */
[----:B-1----:R-:W-:-:S07]  /*50f0*/  FMUL.FTZ R0, R18, UR6 ;  /* 0x0000000612007c20 */ /* 0x002fce0008410000 */
[----:B------:R1:W1:Y:S01]  /*5100*/  MUFU.TANH R74, R0 ;  /* 0x00000000004a7308 */ /* 0x0002620000002400 */
[----:B-----5:R-:W-:Y:S01]  /*5110*/  FMUL.FTZ R16, R13, UR6 ;  /* 0x000000060d107c20 */ /* 0x020fe20008410000 */
[----:B-1----:R-:W-:-:S06]  /*5120*/  FMUL.FTZ R0, R19, UR6 ;  /* 0x0000000613007c20 */ /* 0x002fcc0008410000 */
[----:B------:R1:W1:Y:S02]  /*5130*/  MUFU.TANH R72, R0 ;  /* 0x0000000000487308 */ /* 0x0002640000002400 */
[----:B-1----:R-:W-:-:S06]  /*5140*/  FMUL.FTZ R0, R28, UR6 ;  /* 0x000000061c007c20 */ /* 0x002fcc0008410000 */
[----:B------:R-:W1:Y:S08]  /*5150*/  MUFU.TANH R28, R16 ;  /* 0x00000010001c7308 */ /* 0x000e700000002400 */
[----:B------:R5:W1:Y:S02]  /*5160*/  MUFU.TANH R73, R0 ;  /* 0x0000000000497308 */ /* 0x000a640000002400 */
[----:B-----5:R-:W-:-:S02]  /*5170*/  IADD3 R0, PT, PT, R2, UR26, R156 ;  /* 0x0000001a02007c10 */ /* 0x020fc4000fffe09c */
[----:B------:R-:W-:Y:S02]  /*5180*/  MOV R2, UR22 ;  /* 0x0000001600027c02 */ /* 0x000fe40008000f00 */
[C---:B------:R-:W-:Y:S01]  /*5190*/  IADD3 R17, PT, PT, R0.reuse, 0x1, R3 ;  /* 0x0000000100117810 */ /* 0x040fe20007ffe003 */
[----:B------:R-:W-:Y:S01]  /*51a0*/  FMUL.FTZ R3, R45, UR6 ;  /* 0x000000062d037c20 */ /* 0x000fe20008410000 */
[----:B------:R-:W-:Y:S01]  /*51b0*/  IADD3 R237, PT, PT, R0, UR27, -R2 ;  /* 0x0000001b00ed7c10 */ /* 0x000fe2000fffe802 */
[----:B------:R-:W-:Y:S01]  /*51c0*/  FMUL.FTZ R0, R24, UR6 ;  /* 0x0000000618007c20 */ /* 0x000fe20008410000 */
[----:B------:R-:W-:Y:S01]  /*51d0*/  FMUL.FTZ R2, R27, UR6 ;  /* 0x000000061b027c20 */ /* 0x000fe20008410000 */
[----:B------:R-:W-:Y:S01]  /*51e0*/  FMUL.FTZ R45, R33, UR6 ;  /* 0x00000006212d7c20 */ /* 0x000fe20008410000 */
[----:B------:R-:W1:Y:S01]  /*51f0*/  MUFU.TANH R59, R3 ;  /* 0x00000003003b7308 */ /* 0x000e620000002400 */
[----:B------:R-:W-:Y:S01]  /*5200*/  FMUL.FTZ R27, R8, UR6 ;  /* 0x00000006081b7c20 */ /* 0x000fe20008410000 */
[----:B------:R-:W-:Y:S01]  /*5210*/  FMUL.FTZ R33, R11, UR6 ;  /* 0x000000060b217c20 */ /* 0x000fe20008410000 */
[----:B------:R-:W-:-:S02]  /*5220*/  VIADDMNMX R241, R17, 0x8, R240, PT ;  /* 0x0000000811f17846 */ /* 0x000fc400038001f0 */
[C-C-:B------:R-:W-:Y:S02]  /*5230*/  VIADDMNMX R239, R17.reuse, 0x40, R240.reuse, PT ;  /* 0x0000004011ef7846 */ /* 0x140fe400038001f0 */
[C---:B------:R-:W-:Y:S01]  /*5240*/  VIADDMNMX R240, R17.reuse, 0x48, R240, PT ;  /* 0x0000004811f07846 */ /* 0x040fe200038001f0 */
[----:B------:R5:W1:Y:S01]  /*5250*/  MUFU.TANH R48, R0 ;  /* 0x0000000000307308 */ /* 0x000a620000002400 */
[----:B------:R-:W-:-:S07]  /*5260*/  VIMNMX R238, PT, PT, R17, UR27, PT ;  /* 0x0000001b11ee7c48 */ /* 0x000fce000bfe0100 */
[----:B------:R3:W1:Y:S01]  /*5270*/  MUFU.TANH R46, R2 ;  /* 0x00000002002e7308 */ /* 0x0006620000002400 */
[----:B-----5:R-:W-:-:S07]  /*5280*/  FMUL.FTZ R0, R25, UR6 ;  /* 0x0000000619007c20 */ /* 0x020fce0008410000 */
[----:B------:R5:W1:Y:S01]  /*5290*/  MUFU.TANH R43, R0 ;  /* 0x00000000002b7308 */ /* 0x000a620000002400 */
[----:B---3--:R-:W-:-:S05]  /*52a0*/  LOP3.LUT R2, R163, 0x6, RZ, 0xc0, !PT ;  /* 0x00000006a3027812 */ /* 0x008fca00078ec0ff */
[----:B------:R3:W-:Y:S01]  /*52b0*/  STL [R1+0x78], R2 ;  /* 0x0000780201007387 */ /* 0x0007e20000100800 */
[----:B-----5:R-:W-:Y:S01]  /*52c0*/  FMUL.FTZ R0, R44, UR6 ;  /* 0x000000062c007c20 */ /* 0x020fe20008410000 */
[----:B------:R-:W-:Y:S01]  /*52d0*/  FMUL.FTZ R44, R32, UR6 ;  /* 0x00000006202c7c20 */ /* 0x000fe20008410000 */
[----:B------:R-:W-:Y:S02]  /*52e0*/  FMUL.FTZ R32, R10, UR6 ;  /* 0x000000060a207c20 */ /* 0x000fe40008410000 */
[----:B------:R5:W1:Y:S02]  /*52f0*/  MUFU.TANH R60, R0 ;  /* 0x00000000003c7308 */ /* 0x000a640000002400 */
[----:B-----5:R-:W-:-:S04]  /*5300*/  MOV R0, UR15 ;  /* 0x0000000f00007c02 */ /* 0x020fc80008000f00 */
[----:B------:R-:W-:-:S04]  /*5310*/  LEA R0, R0, R2, 0x6 ;  /* 0x0000000200007211 */ /* 0x000fc800078e30ff */
[C---:B------:R-:W-:Y:S02]  /*5320*/  IADD3 R15, PT, PT, R0.reuse, 0x1, RZ ;  /* 0x00000001000f7810 */ /* 0x040fe40007ffe0ff */
[C---:B------:R-:W-:Y:S02]  /*5330*/  IADD3 R13, PT, PT, R0.reuse, 0x8, RZ ;  /* 0x00000008000d7810 */ /* 0x040fe40007ffe0ff */
[C---:B------:R-:W-:Y:S02]  /*5340*/  IADD3 R12, PT, PT, R0.reuse, 0x9, RZ ;  /* 0x00000009000c7810 */ /* 0x040fe40007ffe0ff */
[C---:B------:R-:W-:Y:S02]  /*5350*/  IADD3 R11, PT, PT, R0.reuse, 0x10, RZ ;  /* 0x00000010000b7810 */ /* 0x040fe40007ffe0ff */
[C---:B------:R-:W-:Y:S02]  /*5360*/  IADD3 R10, PT, PT, R0.reuse, 0x11, RZ ;  /* 0x00000011000a7810 */ /* 0x040fe40007ffe0ff */
[----:B------:R-:W-:-:S02]  /*5370*/  IADD3 R9, PT, PT, R0, 0x18, RZ ;  /* 0x0000001800097810 */ /* 0x000fc40007ffe0ff */
        /* <DEDUP_REMOVED lines=8> */
[----:B---3--:R-:W-:Y:S01]  /*5400*/  IADD3 R2, PT, PT, R0, 0x39, RZ ;  /* 0x0000003900027810 */ /* 0x008fe20007ffe0ff */
[----:B------:R-:W-:Y:S01]  /*5410*/  BAR.SYNC.DEFER_BLOCKING 0x0 ;  /* 0x0000000000007b1d */ /* 0x000fe20000010000 */
[C---:B------:R-:W-:Y:S02]  /*5420*/  ISETP.GT.AND P6, PT, R237.reuse, R0, PT ;  /* 0x00000000ed00720c */ /* 0x040fe40003fc4270 */
[----:B------:R-:W-:-:S03]  /*5430*/  ISETP.GT.AND P5, PT, R237, R15, PT ;  /* 0x0000000fed00720c */ /* 0x000fc60003fa4270 */
[----:B-12-4-:R-:W-:Y:S10]  /*5440*/  BRA.U !UP0, `(.L_x_805) ;  /* 0x00000005081c7547 */ /* 0x016ff4000b800000 */
        /* <DEDUP_REMOVED lines=15> */
[----:B------:R-:W-:Y:S01]  /*5540*/  LEA R22, P0, R20, R161, 0x1 ;  /* 0x000000a114167211 */ /* 0x000fe200078008ff */
[----:B------:R-:W-:Y:S01]  /*5550*/  UIADD3.X UR7, UPT, UPT, UR17, UR13, URZ, UP1, !UPT ;  /* 0x0000000d11077290 */ /* 0x000fe20008ffe4ff */
[-C--:B------:R-:W-:Y:S01]  /*5560*/  LEA.HI.X R25, R18, R160.reuse, R19, 0x1, P1 ;  /* 0x000000a012197211 */ /* 0x080fe200008f0c13 */
[----:B------:R-:W-:Y:S01]  /*5570*/  ULEA.HI.X UR13, UR10, UR13, UR11, 0x5, UP0 ;  /* 0x0000000d0a0d7291 */ /* 0x000fe200080f2c0b */
[----:B-1----:R-:W-:Y:S01]  /*5580*/  ISETP.GE.AND P1, PT, R228, UR4, PT ;  /* 0x00000004e4007c0c */ /* 0x002fe2000bf26270 */
[----:B------:R-:W-:Y:S01]  /*5590*/  IMAD.U32 R19, RZ, RZ, UR12 ;  /* 0x0000000cff137e24 */ /* 0x000fe2000f8e00ff */
[----:B------:R-:W-:Y:S01]  /*55a0*/  LEA.HI.X R23, R20, R160, R17, 0x1, P0 ;  /* 0x000000a014177211 */ /* 0x000fe200000f0c11 */
[----:B------:R-:W-:Y:S01]  /*55b0*/  IMAD.U32 R17, RZ, RZ, UR14 ;  /* 0x0000000eff117e24 */ /* 0x000fe2000f8e00ff */
[----:B------:R-:W-:Y:S01]  /*55c0*/  ISETP.GE.AND P0, PT, R162, UR4, PT ;  /* 0x00000004a2007c0c */ /* 0x000fe2000bf06270 */
[----:B------:R-:W-:-:S03]  /*55d0*/  IMAD.U32 R18, RZ, RZ, UR7 ;  /* 0x00000007ff127e24 */ /* 0x000fc6000f8e00ff */
[----:B------:R-:W-:-:S04]  /*55e0*/  LEA R20, P2, R17, R161, 0x1 ;  /* 0x000000a111147211 */ /* 0x000fc800078408ff */
[-C--:B------:R-:W-:Y:S01]  /*55f0*/  LEA.HI.X R21, R17, R160.reuse, R18, 0x1, P2 ;  /* 0x000000a011157211 */ /* 0x080fe200010f0c12 */
[----:B------:R-:W-:Y:S01]  /*5600*/  @!PT LDS RZ, [RZ] ;  /* 0x00000000fffff984 */ /* 0x000fe20000000800 */
[----:B------:R-:W-:Y:S01]  /*5610*/  @!PT LDS RZ, [RZ] ;  /* 0x00000000fffff984 */ /* 0x000fe20000000800 */
[----:B------:R-:W-:Y:S01]  /*5620*/  @!PT LDS RZ, [RZ] ;  /* 0x00000000fffff984 */ /* 0x000fe20000000800 */
[----:B------:R1:W-:Y:S01]  /*5630*/  @!P1 LDGSTS.E.BYPASS.LTC128B.128 [R236+0x8000], desc[UR24][R24.64] ;  /* 0x0800000018ec9fae */ /* 0x0003e2000b981a18 */
[----:B------:R-:W-:Y:S01]  /*5640*/  IMAD.U32 R17, RZ, RZ, UR13 ;  /* 0x0000000dff117e24 */ /* 0x000fe2000f8e00ff */
[C---:B------:R-:W-:Y:S02]  /*5650*/  LEA R18, P2, R19.reuse, R161, 0x1 ;  /* 0x000000a113127211 */ /* 0x040fe400078408ff */
[----:B------:R1:W-:Y:S02]  /*5660*/  @P1 STS.128 [R236+0x8000], RZ ;  /* 0x008000ffec001388 */ /* 0x0003e40000000c00 */
[----:B------:R-:W-:Y:S02]  /*5670*/  LEA.HI.X R19, R19, R160, R17, 0x1, P2 ;  /* 0x000000a013137211 */ /* 0x000fe400010f0c11 */
        /* <DEDUP_REMOVED lines=36> */
.L_x_805:
[-C--:B------:R-:W-:Y:S01]  /*58c0*/  ISETP.GE.AND P2, PT, R0, R238.reuse, PT ;  /* 0x000000ee0000720c */ /* 0x080fe20003f46270 */
[----:B-1----:R-:W1:Y:S01]  /*58d0*/  MUFU.TANH R19, R31 ;  /* 0x0000001f00137308 */ /* 0x002e620000002400 */
[----:B------:R-:W-:Y:S01]  /*58e0*/  FSEL R18, R121, -INF , !P6 ;  /* 0xff80000079127808 */ /* 0x000fe20007000000 */
[----:B------:R-:W2:Y:S01]  /*58f0*/  LDCU UR4, c[0x0][0x45c] ;  /* 0x00008b80ff0477ac */ /* 0x000ea20008000800 */
[----:B------:R-:W-:Y:S02]  /*5900*/  ISETP.GT.AND P1, PT, R237, R13, PT ;  /* 0x0000000ded00720c */ /* 0x000fe40003f24270 */
[----:B------:R-:W-:Y:S01]  /*5910*/  ISETP.GE.AND P6, PT, R15, R238, PT ;  /* 0x000000ee0f00720c */ /* 0x000fe20003fc6270 */
[----:B------:R-:W-:Y:S01]  /*5920*/  UISETP.GT.AND UP0, UPT, UR15, UR19, UPT ;  /* 0x000000130f00728c */ /* 0x000fe2000bf04270 */
[----:B------:R-:W-:Y:S01]  /*5930*/  FSEL R17, R120, -INF , !P5 ;  /* 0xff80000078117808 */ /* 0x000fe20006800000 */
[----:B------:R-:W3:Y:S01]  /*5940*/  MUFU.TANH R22, R36 ;  /* 0x0000002400167308 */ /* 0x000ee20000002400 */
[----:B------:R-:W-:-:S02]  /*5950*/  ISETP.GT.AND P0, PT, R237, R12, PT ;  /* 0x0000000ced00720c */ /* 0x000fc40003f04270 */
[----:B------:R-:W-:Y:S02]  /*5960*/  FSEL R49, R18, -INF , !P2 ;  /* 0xff80000012317808 */ /* 0x000fe40005000000 */
[----:B------:R-:W-:Y:S02]  /*5970*/  FSEL R50, R17, -INF , !P6 ;  /* 0xff80000011327808 */ /* 0x000fe40007000000 */
[----:B------:R-:W-:Y:S01]  /*5980*/  FSEL R18, R109, -INF , !P1 ;  /* 0xff8000006d127808 */ /* 0x000fe20004800000 */
[----:B------:R-:W4:Y:S01]  /*5990*/  MUFU.TANH R20, R27 ;  /* 0x0000001b00147308 */ /* 0x000f220000002400 */
[-C--:B------:R-:W-:Y:S02]  /*59a0*/  ISETP.GE.AND P6, PT, R13, R238.reuse, PT ;  /* 0x000000ee0d00720c */ /* 0x080fe40003fc6270 */
[----:B------:R-:W-:Y:S02]  /*59b0*/  ISETP.GE.AND P1, PT, R12, R238, PT ;  /* 0x000000ee0c00720c */ /* 0x000fe40003f26270 */
[----:B------:R-:W-:-:S02]  /*59c0*/  FSEL R17, R108, -INF , !P0 ;  /* 0xff8000006c117808 */ /* 0x000fc40004000000 */
[C---:B------:R-:W-:Y:S01]  /*59d0*/  ISETP.GT.AND P5, PT, R237.reuse, R11, PT ;  /* 0x0000000bed00720c */ /* 0x040fe20003fa4270 */
[----:B------:R-:W5:Y:S01]  /*59e0*/  MUFU.TANH R21, R29 ;  /* 0x0000001d00157308 */ /* 0x000f620000002400 */
[----:B------:R-:W-:Y:S02]  /*59f0*/  ISETP.GT.AND P2, PT, R237, R10, PT ;  /* 0x0000000aed00720c */ /* 0x000fe40003f44270 */
[----:B------:R-:W-:Y:S02]  /*5a00*/  FSEL R51, R18, -INF , !P6 ;  /* 0xff80000012337808 */ /* 0x000fe40007000000 */
[----:B------:R-:W-:Y:S02]  /*5a10*/  FSEL R58, R17, -INF , !P1 ;  /* 0xff800000113a7808 */ /* 0x000fe40004800000 */
[----:B------:R-:W-:Y:S01]  /*5a20*/  ISETP.GE.AND P1, PT, R11, R238, PT ;  /* 0x000000ee0b00720c */ /* 0x000fe20003f26270 */
[----:B------:R2:W2:Y:S01]  /*5a30*/  MUFU.TANH R23, R30 ;  /* 0x0000001e00177308 */ /* 0x0004a20000002400 */
[----:B------:R-:W-:-:S02]  /*5a40*/  FSEL R18, R93, -INF , !P5 ;  /* 0xff8000005d127808 */ /* 0x000fc40006800000 */
[C---:B------:R-:W-:Y:S02]  /*5a50*/  ISETP.GT.AND P6, PT, R237.reuse, R9, PT ;  /* 0x00000009ed00720c */ /* 0x040fe40003fc4270 */
[----:B------:R-:W-:Y:S02]  /*5a60*/  ISETP.GE.AND P5, PT, R10, R238, PT ;  /* 0x000000ee0a00720c */ /* 0x000fe40003fa6270 */
[----:B------:R-:W-:Y:S01]  /*5a70*/  FSEL R17, R92, -INF , !P2 ;  /* 0xff8000005c117808 */ /* 0x000fe20005000000 */
[----:B------:R-:W-:Y:S01]  /*5a80*/  MUFU.TANH R39, R40 ;  /* 0x0000002800277308 */ /* 0x000fe20000002400 */
[----:B------:R-:W-:Y:S02]  /*5a90*/  ISETP.GT.AND P0, PT, R237, R8, PT ;  /* 0x00000008ed00720c */ /* 0x000fe40003f04270 */
[----:B------:R-:W-:Y:S02]  /*5aa0*/  FSEL R57, R18, -INF , !P1 ;  /* 0xff80000012397808 */ /* 0x000fe40004800000 */
[----:B------:R-:W-:-:S02]  /*5ab0*/  FSEL R56, R17, -INF , !P5 ;  /* 0xff80000011387808 */ /* 0x000fc40006800000 */
[----:B------:R-:W-:Y:S01]  /*5ac0*/  FSEL R18, R65, -INF , !P6 ;  /* 0xff80000041127808 */ /* 0x000fe20007000000 */
[----:B------:R-:W-:Y:S01]  /*5ad0*/  MUFU.TANH R34, R42 ;  /* 0x0000002a00227308 */ /* 0x000fe20000002400 */
[-C--:B------:R-:W-:Y:S02]  /*5ae0*/  ISETP.GE.AND P5, PT, R9, R238.reuse, PT ;  /* 0x000000ee0900720c */ /* 0x080fe40003fa6270 */
[----:B------:R-:W-:Y:S02]  /*5af0*/  ISETP.GE.AND P6, PT, R8, R238, PT ;  /* 0x000000ee0800720c */ /* 0x000fe40003fc6270 */
[----:B------:R-:W-:Y:S02]  /*5b00*/  FSEL R17, R64, -INF , !P0 ;  /* 0xff80000040117808 */ /* 0x000fe40004000000 */
[C---:B------:R-:W-:Y:S01]  /*5b10*/  ISETP.GT.AND P2, PT, R237.reuse, R7, PT ;  /* 0x00000007ed00720c */ /* 0x040fe20003f44270 */
[----:B------:R-:W-:Y:S01]  /*5b20*/  MUFU.TANH R24, R53 ;  /* 0x0000003500187308 */ /* 0x000fe20000002400 */
[----:B------:R-:W-:-:S02]  /*5b30*/  ISETP.GT.AND P1, PT, R237, R6, PT ;  /* 0x00000006ed00720c */ /* 0x000fc40003f24270 */
[----:B------:R-:W-:Y:S02]  /*5b40*/  FSEL R55, R18, -INF , !P5 ;  /* 0xff80000012377808 */ /* 0x000fe40006800000 */
[----:B------:R-:W-:Y:S02]  /*5b50*/  FSEL R54, R17, -INF , !P6 ;  /* 0xff80000011367808 */ /* 0x000fe40007000000 */
[-C--:B------:R-:W-:Y:S02]  /*5b60*/  ISETP.GE.AND P6, PT, R7, R238.reuse, PT ;  /* 0x000000ee0700720c */ /* 0x080fe40003fc6270 */
[----:B------:R-:W-:Y:S02]  /*5b70*/  FSEL R18, R48, -INF , !P2 ;  /* 0xff80000030127808 */ /* 0x000fe40005000000 */
[----:B------:R-:W-:Y:S02]  /*5b80*/  ISETP.GT.AND P5, PT, R237, R5, PT ;  /* 0x00000005ed00720c */ /* 0x000fe40003fa4270 */
[----:B------:R-:W-:-:S02]  /*5b90*/  ISETP.GE.AND P2, PT, R6, R238, PT ;  /* 0x000000ee0600720c */ /* 0x000fc40003f46270 */
[----:B------:R-:W-:Y:S02]  /*5ba0*/  FSEL R17, R43, -INF , !P1 ;  /* 0xff8000002b117808 */ /* 0x000fe40004800000 */
[----:B------:R-:W-:Y:S02]  /*5bb0*/  ISETP.GT.AND P0, PT, R237, R16, PT ;  /* 0x00000010ed00720c */ /* 0x000fe40003f04270 */
[----:B------:R-:W-:Y:S02]  /*5bc0*/  FSEL R113, R18, -INF , !P6 ;  /* 0xff80000012717808 */ /* 0x000fe40007000000 */
[----:B------:R-:W-:Y:S02]  /*5bd0*/  FSEL R116, R17, -INF , !P2 ;  /* 0xff80000011747808 */ /* 0x000fe40005000000 */
[----:B------:R-:W-:Y:S02]  /*5be0*/  FSEL R18, R26, -INF , !P5 ;  /* 0xff8000001a127808 */ /* 0x000fe40006800000 */
[----:B------:R-:W-:Y:S01]  /*5bf0*/  ISETP.GE.AND P5, PT, R16, R238, PT ;  /* 0x000000ee1000720c */ /* 0x000fe20003fa6270 */
[----:B------:R-:W-:Y:S01]  /*5c00*/  MUFU.TANH R26, R52 ;  /* 0x00000034001a7308 */ /* 0x000fe20000002400 */
[----:B------:R-:W-:-:S02]  /*5c10*/  FSEL R17, R28, -INF , !P0 ;  /* 0xff8000001c117808 */ /* 0x000fc40004000000 */
[----:B------:R-:W-:Y:S02]  /*5c20*/  ISETP.GT.AND P6, PT, R237, R14, PT ;  /* 0x0000000eed00720c */ /* 0x000fe40003fc4270 */
[-C--:B------:R-:W-:Y:S02]  /*5c30*/  ISETP.GE.AND P2, PT, R5, R238.reuse, PT ;  /* 0x000000ee0500720c */ /* 0x080fe40003f46270 */
[----:B------:R-:W-:Y:S01]  /*5c40*/  FSEL R114, R17, -INF , !P5 ;  /* 0xff80000011727808 */ /* 0x000fe20006800000 */
[----:B------:R-:W-:Y:S01]  /*5c50*/  VIADD R17, R237, 0x40 ;  /* 0x00000040ed117836 */ /* 0x000fe20000000000 */
[----:B------:R-:W-:Y:S02]  /*5c60*/  ISETP.GE.AND P5, PT, R14, R238, PT ;  /* 0x000000ee0e00720c */ /* 0x000fe40003fa6270 */
[----:B-1----:R-:W-:Y:S02]  /*5c70*/  FSEL R19, R19, -INF , !P6 ;  /* 0xff80000013137808 */ /* 0x002fe40007000000 */
[----:B------:R-:W-:-:S02]  /*5c80*/  ISETP.GT.AND P1, PT, R237, R4, PT ;  /* 0x00000004ed00720c */ /* 0x000fc40003f24270 */
[----:B------:R-:W-:Y:S01]  /*5c90*/  FSEL R115, R18, -INF , !P2 ;  /* 0xff80000012737808 */ /* 0x000fe20005000000 */
[C---:B------:R-:W-:Y:S01]  /*5ca0*/  VIADD R18, R237.reuse, 0x8 ;  /* 0x00000008ed127836 */ /* 0x040fe20000000000 */
[----:B------:R-:W-:Y:S02]  /*5cb0*/  ISETP.GT.AND P2, PT, R237, R3, PT ;  /* 0x00000003ed00720c */ /* 0x000fe40003f44270 */
[----:B------:R-:W-:Y:S02]  /*5cc0*/  FSEL R121, R19, -INF , !P5 ;  /* 0xff80000013797808 */ /* 0x000fe40006800000 */
[----:B------:R-:W-:Y:S02]  /*5cd0*/  ISETP.GE.AND P6, PT, R4, R238, PT ;  /* 0x000000ee0400720c */ /* 0x000fe40003fc6270 */
[----:B---3--:R-:W-:Y:S02]  /*5ce0*/  FSEL R19, R22, -INF , !P1 ;  /* 0xff80000016137808 */ /* 0x008fe40004800000 */
[----:B------:R-:W-:Y:S01]  /*5cf0*/  ISETP.GT.AND P0, PT, R237, R2, PT ;  /* 0x00000002ed00720c */ /* 0x000fe20003f04270 */
[----:B------:R-:W-:Y:S01]  /*5d00*/  MUFU.TANH R22, R38 ;  /* 0x0000002600167308 */ /* 0x000fe20000002400 */
[----:B----4-:R-:W-:-:S02]  /*5d10*/  FSEL R20, R20, -INF , !P2 ;  /* 0xff80000014147808 */ /* 0x010fc40005000000 */
[-C--:B------:R-:W-:Y:S02]  /*5d20*/  ISETP.GE.AND P5, PT, R3, R238.reuse, PT ;  /* 0x000000ee0300720c */ /* 0x080fe40003fa6270 */
[----:B------:R-:W-:Y:S02]  /*5d30*/  FSEL R119, R19, -INF , !P6 ;  /* 0xff80000013777808 */ /* 0x000fe40007000000 */
[----:B-----5:R-:W-:Y:S02]  /*5d40*/  FSEL R19, R21, -INF , !P0 ;  /* 0xff80000015137808 */ /* 0x020fe40004000000 */
[----:B------:R-:W-:Y:S01]  /*5d50*/  ISETP.GE.AND P1, PT, R2, R238, PT ;  /* 0x000000ee0200720c */ /* 0x000fe20003f26270 */
[----:B------:R-:W-:Y:S01]  /*5d60*/  MUFU.TANH R21, R41 ;  /* 0x0000002900157308 */ /* 0x000fe20000002400 */
[----:B------:R-:W-:Y:S02]  /*5d70*/  FSEL R118, R20, -INF , !P5 ;  /* 0xff80000014767808 */ /* 0x000fe40006800000 */
[----:B------:R-:W-:-:S02]  /*5d80*/  ISETP.GT.AND P2, PT, R18, R15, PT ;  /* 0x0000000f1200720c */ /* 0x000fc40003f44270 */
[C---:B------:R-:W-:Y:S02]  /*5d90*/  ISETP.GT.AND P6, PT, R18.reuse, R0, PT ;  /* 0x000000001200720c */ /* 0x040fe40003fc4270 */
[----:B------:R-:W-:Y:S01]  /*5da0*/  FSEL R120, R19, -INF , !P1 ;  /* 0xff80000013787808 */ /* 0x000fe20004800000 */
[----:B------:R1:W3:Y:S01]  /*5db0*/  MUFU.TANH R20, R32 ;  /* 0x0000002000147308 */ /* 0x0002e20000002400 */
[----:B------:R-:W-:Y:S02]  /*5dc0*/  ISETP.GT.AND P1, PT, R18, R11, PT ;  /* 0x0000000b1200720c */ /* 0x000fe40003f24270 */
[----:B------:R-:W-:Y:S02]  /*5dd0*/  FSEL R28, R122, -INF , !P2 ;  /* 0xff8000007a1c7808 */ /* 0x000fe40005000000 */
[C---:B------:R-:W-:Y:S02]  /*5de0*/  ISETP.GT.AND P5, PT, R18.reuse, R13, PT ;  /* 0x0000000d1200720c */ /* 0x040fe40003fa4270 */
[C---:B------:R-:W-:Y:S01]  /*5df0*/  ISETP.GT.AND P0, PT, R18.reuse, R12, PT ;  /* 0x0000000c1200720c */ /* 0x040fe20003f04270 */
[----:B------:R-:W4:Y:S01]  /*5e00*/  MUFU.TANH R19, R33 ;  /* 0x0000002100137308 */ /* 0x000f220000002400 */
[----:B------:R-:W-:-:S02]  /*5e10*/  ISETP.GT.AND P2, PT, R18, R9, PT ;  /* 0x000000091200720c */ /* 0x000fc40003f44270 */
[----:B------:R-:W-:Y:S02]  /*5e20*/  FSEL R27, R128, -INF , !P6 ;  /* 0xff800000801b7808 */ /* 0x000fe40007000000 */
[----:B------:R-:W-:Y:S02]  /*5e30*/  ISETP.GT.AND P6, PT, R18, R10, PT ;  /* 0x0000000a1200720c */ /* 0x000fe40003fc4270 */
[----:B------:R-:W-:Y:S02]  /*5e40*/  FSEL R35, R97, -INF , !P1 ;  /* 0xff80000061237808 */ /* 0x000fe40004800000 */
[----:B--2---:R-:W-:Y:S02]  /*5e50*/  FSEL R30, R111, -INF , !P5 ;  /* 0xff8000006f1e7808 */ /* 0x004fe40006800000 */
[----:B-1----:R-:W-:Y:S02]  /*5e60*/  FSEL R32, R110, -INF , !P0 ;  /* 0xff8000006e207808 */ /* 0x002fe40004000000 */
[----:B------:R-:W-:-:S02]  /*5e70*/  ISETP.GT.AND P1, PT, R18, R6, PT ;  /* 0x000000061200720c */ /* 0x000fc40003f24270 */
[----:B------:R-:W-:Y:S02]  /*5e80*/  FSEL R40, R74, -INF , !P2 ;  /* 0xff8000004a287808 */ /* 0x000fe40005000000 */
[C---:B------:R-:W-:Y:S02]  /*5e90*/  ISETP.GT.AND P5, PT, R18.reuse, R8, PT ;  /* 0x000000081200720c */ /* 0x040fe40003fa4270 */
[C---:B------:R-:W-:Y:S02]  /*5ea0*/  ISETP.GT.AND P0, PT, R18.reuse, R7, PT ;  /* 0x000000071200720c */ /* 0x040fe40003f04270 */
[----:B------:R-:W-:Y:S02]  /*5eb0*/  ISETP.GT.AND P2, PT, R18, R16, PT ;  /* 0x000000101200720c */ /* 0x000fe40003f44270 */
[----:B------:R-:W-:Y:S02]  /*5ec0*/  FSEL R38, R96, -INF , !P6 ;  /* 0xff80000060267808 */ /* 0x000fe40007000000 */
[----:B------:R-:W-:-:S02]  /*5ed0*/  ISETP.GT.AND P6, PT, R18, R5, PT ;  /* 0x000000051200720c */ /* 0x000fc40003fc4270 */
[----:B------:R-:W-:Y:S02]  /*5ee0*/  FSEL R46, R46, -INF , !P1 ;  /* 0xff8000002e2e7808 */ /* 0x000fe40004800000 */
[----:B------:R-:W-:Y:S02]  /*5ef0*/  FSEL R42, R72, -INF , !P5 ;  /* 0xff800000482a7808 */ /* 0x000fe40006800000 */
[----:B------:R-:W-:Y:S02]  /*5f00*/  FSEL R43, R47, -INF , !P0 ;  /* 0xff8000002f2b7808 */ /* 0x000fe40004000000 */
[C---:B------:R-:W-:Y:S02]  /*5f10*/  ISETP.GT.AND P1, PT, R18.reuse, R3, PT ;  /* 0x000000031200720c */ /* 0x040fe40003f24270 */
[----:B------:R-:W-:Y:S02]  /*5f20*/  FSEL R64, R23, -INF , !P2 ;  /* 0xff80000017407808 */ /* 0x000fe40005000000 */
[----:B------:R-:W-:-:S02]  /*5f30*/  ISETP.GT.AND P5, PT, R18, R14, PT ;  /* 0x0000000e1200720c */ /* 0x000fc40003fa4270 */
[C---:B------:R-:W-:Y:S02]  /*5f40*/  ISETP.GT.AND P0, PT, R18.reuse, R4, PT ;  /* 0x000000041200720c */ /* 0x040fe40003f04270 */
[----:B------:R-:W-:Y:S02]  /*5f50*/  ISETP.GT.AND P2, PT, R17, R0, PT ;  /* 0x000000001100720c */ /* 0x000fe40003f44270 */
[----:B------:R-:W-:Y:S02]  /*5f60*/  FSEL R47, R37, -INF , !P6 ;  /* 0xff800000252f7808 */ /* 0x000fe40007000000 */
[----:B------:R-:W-:Y:S02]  /*5f70*/  ISETP.GT.AND P6, PT, R18, R2, PT ;  /* 0x000000021200720c */ /* 0x000fe40003fc4270 */
[----:B---3--:R-:W-:Y:S01]  /*5f80*/  FSEL R52, R20, -INF , !P1 ;  /* 0xff80000014347808 */ /* 0x008fe20004800000 */
[----:B------:R1:W2:Y:S01]  /*5f90*/  MUFU.TANH R18, R45 ;  /* 0x0000002d00127308 */ /* 0x0002a20000002400 */
[----:B------:R-:W-:-:S02]  /*5fa0*/  FSEL R74, R22, -INF , !P5 ;  /* 0xff800000164a7808 */ /* 0x000fc40006800000 */
[----:B------:R-:W-:Y:S02]  /*5fb0*/  FSEL R72, R21, -INF , !P0 ;  /* 0xff80000015487808 */ /* 0x000fe40004000000 */
[----:B------:R-:W-:Y:S02]  /*5fc0*/  FSEL R20, R129, -INF , !P2 ;  /* 0xff80000081147808 */ /* 0x000fe40005000000 */
[C---:B------:R-:W-:Y:S01]  /*5fd0*/  ISETP.GT.AND P5, PT, R17.reuse, R15, PT ;  /* 0x0000000f1100720c */ /* 0x040fe20003fa4270 */
[----:B------:R-:W3:Y:S01]  /*5fe0*/  MUFU.TANH R22, R94 ;  /* 0x0000005e00167308 */ /* 0x000ee20000002400 */
[C---:B------:R-:W-:Y:S02]  /*5ff0*/  ISETP.GT.AND P0, PT, R17.reuse, R13, PT ;  /* 0x0000000d1100720c */ /* 0x040fe40003f04270 */
[C---:B------:R-:W-:Y:S02]  /*6000*/  ISETP.GT.AND P1, PT, R17.reuse, R12, PT ;  /* 0x0000000c1100720c */ /* 0x040fe40003f24270 */
[----:B------:R-:W-:-:S02]  /*6010*/  ISETP.GT.AND P2, PT, R17, R10, PT ;  /* 0x0000000a1100720c */ /* 0x000fc40003f44270 */
[----:B----4-:R-:W-:Y:S01]  /*6020*/  FSEL R65, R19, -INF , !P6 ;  /* 0xff80000013417808 */ /* 0x010fe20007000000 */
[----:B------:R-:W-:Y:S01]  /*6030*/  MUFU.TANH R21, R95 ;  /* 0x0000005f00157308 */ /* 0x000fe20000002400 */
[----:B------:R-:W-:Y:S02]  /*6040*/  FSEL R23, R123, -INF , !P5 ;  /* 0xff8000007b177808 */ /* 0x000fe40006800000 */
[----:B------:R-:W-:Y:S02]  /*6050*/  FSEL R25, R112, -INF , !P0 ;  /* 0xff80000070197808 */ /* 0x000fe40004000000 */
[----:B------:R-:W-:Y:S02]  /*6060*/  FSEL R29, R99, -INF , !P1 ;  /* 0xff800000631d7808 */ /* 0x000fe40004800000 */
[----:B------:R-:W-:Y:S01]  /*6070*/  FSEL R33, R81, -INF , !P2 ;  /* 0xff80000051217808 */ /* 0x000fe20005000000 */
[----:B------:R4:W5:Y:S01]  /*6080*/  MUFU.TANH R19, R44 ;  /* 0x0000002c00137308 */ /* 0x0009620000002400 */
[----:B------:R-:W-:-:S02]  /*6090*/  ISETP.GT.AND P6, PT, R17, R11, PT ;  /* 0x0000000b1100720c */ /* 0x000fc40003fc4270 */
[C---:B------:R-:W-:Y:S02]  /*60a0*/  ISETP.GT.AND P5, PT, R17.reuse, R9, PT ;  /* 0x000000091100720c */ /* 0x040fe40003fa4270 */
[C---:B------:R-:W-:Y:S02]  /*60b0*/  ISETP.GT.AND P0, PT, R17.reuse, R8, PT ;  /* 0x000000081100720c */ /* 0x040fe40003f04270 */
[C---:B------:R-:W-:Y:S02]  /*60c0*/  ISETP.GT.AND P1, PT, R17.reuse, R7, PT ;  /* 0x000000071100720c */ /* 0x040fe40003f24270 */
[----:B------:R-:W-:Y:S02]  /*60d0*/  ISETP.GT.AND P2, PT, R17, R5, PT ;  /* 0x000000051100720c */ /* 0x000fe40003f44270 */
[----:B------:R-:W-:Y:S02]  /*60e0*/  FSEL R31, R98, -INF , !P6 ;  /* 0xff800000621f7808 */ /* 0x000fe40007000000 */
[----:B------:R-:W-:-:S02]  /*60f0*/  FSEL R37, R73, -INF , !P5 ;  /* 0xff80000049257808 */ /* 0x000fc40006800000 */
[----:B------:R-:W-:Y:S02]  /*6100*/  FSEL R36, R62, -INF , !P0 ;  /* 0xff8000003e247808 */ /* 0x000fe40004000000 */
[----:B------:R-:W-:Y:S02]  /*6110*/  FSEL R41, R60, -INF , !P1 ;  /* 0xff8000003c297808 */ /* 0x000fe40004800000 */
[----:B-1----:R-:W-:Y:S01]  /*6120*/  FSEL R45, R39, -INF , !P2 ;  /* 0xff800000272d7808 */ /* 0x002fe20005000000 */
[----:B------:R-:W-:Y:S01]  /*6130*/  VIADD R39, R237, 0x48 ;  /* 0x00000048ed277836 */ /* 0x000fe20000000000 */
[C---:B------:R-:W-:Y:S02]  /*6140*/  ISETP.GT.AND P6, PT, R17.reuse, R6, PT ;  /* 0x000000061100720c */ /* 0x040fe40003fc4270 */
[C---:B------:R-:W-:Y:S02]  /*6150*/  ISETP.GT.AND P5, PT, R17.reuse, R16, PT ;  /* 0x000000101100720c */ /* 0x040fe40003fa4270 */
[----:B------:R-:W-:-:S02]  /*6160*/  ISETP.GT.AND P0, PT, R17, R14, PT ;  /* 0x0000000e1100720c */ /* 0x000fc40003f04270 */
[----:B------:R-:W-:Y:S02]  /*6170*/  ISETP.GT.AND P1, PT, R17, R4, PT ;  /* 0x000000041100720c */ /* 0x000fe40003f24270 */
[----:B----4-:R-:W-:Y:S02]  /*6180*/  FSEL R44, R59, -INF , !P6 ;  /* 0xff8000003b2c7808 */ /* 0x010fe40007000000 */
[----:B------:R-:W-:Y:S02]  /*6190*/  FSEL R34, R34, -INF , !P5 ;  /* 0xff80000022227808 */ /* 0x000fe40006800000 */
[----:B------:R-:W-:Y:S02]  /*61a0*/  FSEL R48, R26, -INF , !P0 ;  /* 0xff8000001a307808 */ /* 0x000fe40004000000 */
[----:B------:R-:W-:Y:S02]  /*61b0*/  FSEL R60, R24, -INF , !P1 ;  /* 0xff800000183c7808 */ /* 0x000fe40004800000 */
[----:B------:R-:W-:-:S02]  /*61c0*/  ISETP.GT.AND P6, PT, R17, R3, PT ;  /* 0x000000031100720c */ /* 0x000fc40003fc4270 */
[----:B------:R-:W-:Y:S02]  /*61d0*/  ISETP.GT.AND P2, PT, R17, R2, PT ;  /* 0x000000021100720c */ /* 0x000fe40003f44270 */
[C---:B------:R-:W-:Y:S01]  /*61e0*/  ISETP.GE.AND P5, PT, R0.reuse, R241, PT ;  /* 0x000000f10000720c */ /* 0x040fe20003fa6270 */
[----:B------:R-:W1:Y:S01]  /*61f0*/  MUFU.TANH R17, R66 ;  /* 0x0000004200117308 */ /* 0x000e620000002400 */
[----:B------:R-:W-:Y:S02]  /*6200*/  ISETP.GE.AND P0, PT, R0, R239, PT ;  /* 0x000000ef0000720c */ /* 0x000fe40003f06270 */
[----:B------:R-:W-:Y:S02]  /*6210*/  ISETP.GT.AND P1, PT, R39, R0, PT ;  /* 0x000000002700720c */ /* 0x000fe40003f24270 */
[----:B--2---:R-:W-:Y:S02]  /*6220*/  FSEL R53, R18, -INF , !P2 ;  /* 0xff80000012357808 */ /* 0x004fe40005000000 */
[----:B------:R-:W-:-:S02]  /*6230*/  FSEL R27, R27, -INF , !P5 ;  /* 0xff8000001b1b7808 */ /* 0x000fc40006800000 */
[----:B---3--:R-:W-:Y:S02]  /*6240*/  FSEL R22, R22, -INF , !P1 ;  /* 0xff80000016167808 */ /* 0x008fe40004800000 */
[----:B------:R-:W-:Y:S02]  /*6250*/  FSEL R20, R20, -INF , !P0 ;  /* 0xff80000014147808 */ /* 0x000fe40004000000 */
[----:B-----5:R-:W-:Y:S02]  /*6260*/  FSEL R59, R19, -INF , !P6 ;  /* 0xff800000133b7808 */ /* 0x020fe40007000000 */
[C---:B------:R-:W-:Y:S02]  /*6270*/  ISETP.GE.AND P2, PT, R15.reuse, R241, PT ;  /* 0x000000f10f00720c */ /* 0x040fe40003f46270 */
[----:B------:R-:W-:Y:S02]  /*6280*/  ISETP.GE.AND P5, PT, R15, R239, PT ;  /* 0x000000ef0f00720c */ /* 0x000fe40003fa6270 */
[----:B------:R-:W-:-:S02]  /*6290*/  ISETP.GT.AND P1, PT, R39, R15, PT ;  /* 0x0000000f2700720c */ /* 0x000fc40003f24270 */
[-C--:B------:R-:W-:Y:S02]  /*62a0*/  ISETP.GE.AND P0, PT, R15, R240.reuse, PT ;  /* 0x000000f00f00720c */ /* 0x080fe40003f06270 */
[----:B------:R-:W-:Y:S01]  /*62b0*/  ISETP.GE.AND P6, PT, R0, R240, PT ;  /* 0x000000f00000720c */ /* 0x000fe20003fc6270 */
[----:B------:R-:W2:Y:S01]  /*62c0*/  MUFU.TANH R15, R67 ;  /* 0x00000043000f7308 */ /* 0x000ea20000002400 */
[----:B------:R-:W-:Y:S02]  /*62d0*/  FSEL R28, R28, -INF , !P2 ;  /* 0xff8000001c1c7808 */ /* 0x000fe40005000000 */
[----:B------:R-:W-:Y:S02]  /*62e0*/  FSEL R26, R22, -INF , !P6 ;  /* 0xff800000161a7808 */ /* 0x000fe40007000000 */
[----:B------:R-:W-:Y:S02]  /*62f0*/  ISETP.GE.AND P6, PT, R13, R241, PT ;  /* 0x000000f10d00720c */ /* 0x000fe40003fc6270 */
[----:B------:R-:W-:Y:S01]  /*6300*/  FSEL R23, R23, -INF , !P5 ;  /* 0xff80000017177808 */ /* 0x000fe20006800000 */
[----:B------:R-:W3:Y:S01]  /*6310*/  MUFU.TANH R0, R61 ;  /* 0x0000003d00007308 */ /* 0x000ee20000002400 */
[----:B------:R-:W-:-:S02]  /*6320*/  ISETP.GE.AND P2, PT, R13, R239, PT ;  /* 0x000000ef0d00720c */ /* 0x000fc40003f46270 */
[----:B------:R-:W-:Y:S02]  /*6330*/  FSEL R21, R21, -INF , !P1 ;  /* 0xff80000015157808 */ /* 0x000fe40004800000 */
[----:B------:R-:W-:Y:S02]  /*6340*/  ISETP.GT.AND P5, PT, R39, R13, PT ;  /* 0x0000000d2700720c */ /* 0x000fe40003fa4270 */
[----:B------:R-:W-:Y:S02]  /*6350*/  FSEL R30, R30, -INF , !P6 ;  /* 0xff8000001e1e7808 */ /* 0x000fe40007000000 */
[----:B------:R-:W-:Y:S02]  /*6360*/  ISETP.GE.AND P6, PT, R12, R239, PT ;  /* 0x000000ef0c00720c */ /* 0x000fe40003fc6270 */
[----:B------:R-:W-:Y:S02]  /*6370*/  FSEL R24, R21, -INF , !P0 ;  /* 0xff80000015187808 */ /* 0x000fe40004000000 */
[----:B-1----:R-:W-:-:S02]  /*6380*/  FSEL R17, R17, -INF , !P5 ;  /* 0xff80000011117808 */ /* 0x002fc40006800000 */
[----:B------:R-:W-:Y:S02]  /*6390*/  FSEL R25, R25, -INF , !P2 ;  /* 0xff80000019197808 */ /* 0x000fe40005000000 */
[----:B------:R-:W-:Y:S02]  /*63a0*/  ISETP.GE.AND P1, PT, R13, R240, PT ;  /* 0x000000f00d00720c */ /* 0x000fe40003f26270 */
[C---:B------:R-:W-:Y:S02]  /*63b0*/  ISETP.GE.AND P0, PT, R12.reuse, R241, PT ;  /* 0x000000f10c00720c */ /* 0x040fe40003f06270 */
[----:B------:R-:W-:Y:S02]  /*63c0*/  ISETP.GT.AND P5, PT, R39, R12, PT ;  /* 0x0000000c2700720c */ /* 0x000fe40003fa4270 */
[----:B------:R-:W-:Y:S02]  /*63d0*/  ISETP.GE.AND P2, PT, R12, R240, PT ;  /* 0x000000f00c00720c */ /* 0x000fe40003f46270 */
[----:B------:R-:W-:Y:S01]  /*63e0*/  FSEL R29, R29, -INF , !P6 ;  /* 0xff8000001d1d7808 */ /* 0x000fe20007000000 */
[----:B------:R-:W1:Y:S01]  /*63f0*/  MUFU.TANH R12, R63 ;  /* 0x0000003f000c7308 */ /* 0x000e620000002400 */
[----:B------:R-:W-:-:S02]  /*6400*/  ISETP.GT.AND P6, PT, R39, R11, PT ;  /* 0x0000000b2700720c */ /* 0x000fc40003fc4270 */
[----:B------:R-:W-:Y:S02]  /*6410*/  FSEL R22, R17, -INF , !P1 ;  /* 0xff80000011167808 */ /* 0x000fe40004800000 */
[----:B------:R-:W-:Y:S02]  /*6420*/  FSEL R32, R32, -INF , !P0 ;  /* 0xff80000020207808 */ /* 0x000fe40004000000 */
[----:B--2---:R-:W-:Y:S02]  /*6430*/  FSEL R15, R15, -INF , !P5 ;  /* 0xff8000000f0f7808 */ /* 0x004fe40006800000 */
[C---:B------:R-:W-:Y:S02]  /*6440*/  ISETP.GE.AND P1, PT, R11.reuse, R241, PT ;  /* 0x000000f10b00720c */ /* 0x040fe40003f26270 */
[C---:B------:R-:W-:Y:S02]  /*6450*/  ISETP.GE.AND P0, PT, R11.reuse, R239, PT ;  /* 0x000000ef0b00720c */ /* 0x040fe40003f06270 */
[----:B------:R-:W-:-:S02]  /*6460*/  ISETP.GE.AND P5, PT, R11, R240, PT ;  /* 0x000000f00b00720c */ /* 0x000fc40003fa6270 */
[----:B---3--:R-:W-:Y:S01]  /*6470*/  FSEL R0, R0, -INF , !P6 ;  /* 0xff80000000007808 */ /* 0x008fe20007000000 */
[----:B------:R-:W2:Y:S01]  /*6480*/  MUFU.TANH R11, R68 ;  /* 0x00000044000b7308 */ /* 0x000ea20000002400 */
[----:B------:R-:W-:Y:S02]  /*6490*/  ISETP.GT.AND P6, PT, R39, R10, PT ;  /* 0x0000000a2700720c */ /* 0x000fe40003fc4270 */
[----:B------:R-:W-:Y:S02]  /*64a0*/  FSEL R19, R0, -INF , !P5 ;  /* 0xff80000000137808 */ /* 0x000fe40006800000 */
[----:B------:R-:W-:Y:S02]  /*64b0*/  FSEL R21, R15, -INF , !P2 ;  /* 0xff8000000f157808 */ /* 0x000fe40005000000 */
[----:B------:R-:W-:Y:S01]  /*64c0*/  ISETP.GE.AND P2, PT, R10, R241, PT ;  /* 0x000000f10a00720c */ /* 0x000fe20003f46270 */
[----:B------:R-:W3:Y:S01]  /*64d0*/  MUFU.TANH R0, R70 ;  /* 0x0000004600007308 */ /* 0x000ee20000002400 */
[----:B-1----:R-:W-:-:S02]  /*64e0*/  FSEL R12, R12, -INF , !P6 ;  /* 0xff8000000c0c7808 */ /* 0x002fc40007000000 */
[----:B------:R-:W-:Y:S02]  /*64f0*/  ISETP.GT.AND P6, PT, R39, R9, PT ;  /* 0x000000092700720c */ /* 0x000fe40003fc4270 */
[----:B------:R-:W-:Y:S02]  /*6500*/  FSEL R35, R35, -INF , !P1 ;  /* 0xff80000023237808 */ /* 0x000fe40004800000 */
[----:B------:R-:W-:Y:S02]  /*6510*/  ISETP.GE.AND P1, PT, R10, R239, PT ;  /* 0x000000ef0a00720c */ /* 0x000fe40003f26270 */
[----:B------:R-:W-:Y:S02]  /*6520*/  FSEL R31, R31, -INF , !P0 ;  /* 0xff8000001f1f7808 */ /* 0x000fe40004000000 */
[----:B------:R-:W-:Y:S02]  /*6530*/  FSEL R38, R38, -INF , !P2 ;  /* 0xff80000026267808 */ /* 0x000fe40005000000 */
[----:B------:R-:W-:-:S02]  /*6540*/  ISETP.GE.AND P0, PT, R10, R240, PT ;  /* 0x000000f00a00720c */ /* 0x000fc40003f06270 */
[C---:B------:R-:W-:Y:S01]  /*6550*/  ISETP.GE.AND P5, PT, R9.reuse, R241, PT ;  /* 0x000000f10900720c */ /* 0x040fe20003fa6270 */
[----:B------:R-:W-:Y:S01]  /*6560*/  MUFU.TANH R10, R78 ;  /* 0x0000004e000a7308 */ /* 0x000fe20000002400 */
[----:B------:R-:W-:Y:S02]  /*6570*/  ISETP.GE.AND P2, PT, R9, R239, PT ;  /* 0x000000ef0900720c */ /* 0x000fe40003f46270 */
[----:B--2---:R-:W-:Y:S02]  /*6580*/  FSEL R11, R11, -INF , !P6 ;  /* 0xff8000000b0b7808 */ /* 0x004fe40007000000 */
[----:B------:R-:W-:Y:S02]  /*6590*/  ISETP.GT.AND P6, PT, R39, R8, PT ;  /* 0x000000082700720c */ /* 0x000fe40003fc4270 */
[----:B------:R-:W-:Y:S02]  /*65a0*/  FSEL R13, R33, -INF , !P1 ;  /* 0xff800000210d7808 */ /* 0x000fe40004800000 */
[----:B------:R-:W-:-:S02]  /*65b0*/  ISETP.GE.AND P1, PT, R9, R240, PT ;  /* 0x000000f00900720c */ /* 0x000fc40003f26270 */
[----:B------:R-:W-:Y:S01]  /*65c0*/  FSEL R17, R12, -INF , !P0 ;  /* 0xff8000000c117808 */ /* 0x000fe20004000000 */
[----:B------:R-:W1:Y:S01]  /*65d0*/  MUFU.TANH R9, R69 ;  /* 0x0000004500097308 */ /* 0x000e620000002400 */
[----:B------:R-:W-:Y:S02]  /*65e0*/  FSEL R40, R40, -INF , !P5 ;  /* 0xff80000028287808 */ /* 0x000fe40006800000 */
[----:B------:R-:W-:Y:S02]  /*65f0*/  FSEL R37, R37, -INF , !P2 ;  /* 0xff80000025257808 */ /* 0x000fe40005000000 */
[C---:B------:R-:W-:Y:S02]  /*6600*/  ISETP.GE.AND P0, PT, R8.reuse, R241, PT ;  /* 0x000000f10800720c */ /* 0x040fe40003f06270 */
[C---:B------:R-:W-:Y:S02]  /*6610*/  ISETP.GE.AND P5, PT, R8.reuse, R239, PT ;  /* 0x000000ef0800720c */ /* 0x040fe40003fa6270 */
[----:B------:R-:W-:-:S02]  /*6620*/  ISETP.GE.AND P2, PT, R8, R240, PT ;  /* 0x000000f00800720c */ /* 0x000fc40003f46270 */
[----:B---3--:R-:W-:Y:S02]  /*6630*/  FSEL R8, R0, -INF , !P6 ;  /* 0xff80000000087808 */ /* 0x008fe40007000000 */
[----:B------:R-:W-:Y:S02]  /*6640*/  FMNMX3.FTZ R0, R49, R50, R51, !PT ;  /* 0x0000003231007276 */ /* 0x000fe40007810033 */
[----:B------:R-:W-:Y:S02]  /*6650*/  FSEL R15, R11, -INF , !P1 ;  /* 0xff8000000b0f7808 */ /* 0x000fe40004800000 */
[----:B------:R-:W-:Y:S02]  /*6660*/  FMNMX3.FTZ R0, R0, R58, R57, !PT ;  /* 0x0000003a00007276 */ /* 0x000fe40007810039 */
[----:B------:R-:W-:Y:S02]  /*6670*/  FSEL R12, R42, -INF , !P0 ;  /* 0xff8000002a0c7808 */ /* 0x000fe40004000000 */
[----:B------:R-:W-:-:S02]  /*6680*/  FSEL R36, R36, -INF , !P5 ;  /* 0xff80000024247808 */ /* 0x000fc40006800000 */
[----:B------:R-:W-:Y:S02]  /*6690*/  FMNMX3.FTZ R0, R0, R56, R55, !PT ;  /* 0x0000003800007276 */ /* 0x000fe40007810037 */
[C---:B------:R-:W-:Y:S02]  /*66a0*/  ISETP.GE.AND P1, PT, R7.reuse, R241, PT ;  /* 0x000000f10700720c */ /* 0x040fe40003f26270 */
[----:B------:R-:W-:Y:S02]  /*66b0*/  ISETP.GE.AND P0, PT, R7, R239, PT ;  /* 0x000000ef0700720c */ /* 0x000fe40003f06270 */
[----:B------:R-:W-:Y:S02]  /*66c0*/  ISETP.GT.AND P5, PT, R39, R7, PT ;  /* 0x000000072700720c */ /* 0x000fe40003fa4270 */
[----:B------:R-:W-:Y:S02]  /*66d0*/  ISETP.GE.AND P6, PT, R7, R240, PT ;  /* 0x000000f00700720c */ /* 0x000fe40003fc6270 */
[----:B------:R-:W2:Y:S01]  /*66e0*/  MUFU.TANH R7, R71 ;  /* 0x0000004700077308 */ /* 0x000ea20000002400 */
[----:B------:R-:W-:-:S02]  /*66f0*/  FMNMX3.FTZ R0, R0, R54, R113, !PT ;  /* 0x0000003600007276 */ /* 0x000fc40007810071 */
[----:B------:R-:W-:Y:S02]  /*6700*/  FSEL R18, R8, -INF , !P2 ;  /* 0xff80000008127808 */ /* 0x000fe40005000000 */
[----:B------:R-:W-:Y:S02]  /*6710*/  FSEL R87, R43, -INF , !P1 ;  /* 0xff8000002b577808 */ /* 0x000fe40004800000 */
[----:B-1----:R-:W-:Y:S01]  /*6720*/  FSEL R9, R9, -INF , !P5 ;  /* 0xff80000009097808 */ /* 0x002fe20006800000 */
[----:B------:R-:W-:Y:S01]  /*6730*/  MUFU.TANH R8, R76 ;  /* 0x0000004c00087308 */ /* 0x000fe20000002400 */
[----:B------:R-:W-:Y:S02]  /*6740*/  FSEL R101, R41, -INF , !P0 ;  /* 0xff80000029657808 */ /* 0x000fe40004000000 */
[----:B------:R-:W-:Y:S02]  /*6750*/  FMNMX3.FTZ R0, R0, R116, R115, !PT ;  /* 0x0000007400007276 */ /* 0x000fe40007810073 */
[----:B------:R-:W-:-:S02]  /*6760*/  ISETP.GE.AND P2, PT, R6, R241, PT ;  /* 0x000000f10600720c */ /* 0x000fc40003f46270 */
[C---:B------:R-:W-:Y:S02]  /*6770*/  ISETP.GE.AND P1, PT, R6.reuse, R239, PT ;  /* 0x000000ef0600720c */ /* 0x040fe40003f26270 */
[----:B------:R-:W-:Y:S02]  /*6780*/  ISETP.GT.AND P5, PT, R39, R6, PT ;  /* 0x000000062700720c */ /* 0x000fe40003fa4270 */
[----:B------:R-:W-:Y:S02]  /*6790*/  ISETP.GE.AND P0, PT, R6, R240, PT ;  /* 0x000000f00600720c */ /* 0x000fe40003f06270 */
[----:B------:R-:W1:Y:S01]  /*67a0*/  MUFU.TANH R6, R75 ;  /* 0x0000004b00067308 */ /* 0x000e620000002400 */
[----:B------:R-:W-:Y:S02]  /*67b0*/  FMNMX3.FTZ R0, R0, R114, R121, !PT ;  /* 0x0000007200007276 */ /* 0x000fe40007810079 */
[----:B------:R-:W-:Y:S02]  /*67c0*/  FSEL R126, R9, -INF , !P6 ;  /* 0xff800000097e7808 */ /* 0x000fe40007000000 */
[----:B------:R-:W-:-:S02]  /*67d0*/  FMNMX3.FTZ R0, R0, R119, R118, !PT ;  /* 0x0000007700007276 */ /* 0x000fc40007810076 */
[----:B------:R-:W-:Y:S01]  /*67e0*/  FSEL R85, R46, -INF , !P2 ;  /* 0xff8000002e557808 */ /* 0x000fe20005000000 */
[----:B------:R-:W-:Y:S01]  /*67f0*/  MUFU.TANH R9, R77 ;  /* 0x0000004d00097308 */ /* 0x000fe20000002400 */
[----:B--2---:R-:W-:Y:S02]  /*6800*/  FSEL R7, R7, -INF , !P5 ;  /* 0xff80000007077808 */ /* 0x004fe40006800000 */
[----:B------:R-:W-:Y:S02]  /*6810*/  FSEL R100, R44, -INF , !P1 ;  /* 0xff8000002c647808 */ /* 0x000fe40004800000 */
[----:B------:R-:W-:Y:S02]  /*6820*/  FMNMX.FTZ R0, R120, R0, !PT ;  /* 0x0000000078007209 */ /* 0x000fe40007810000 */
[C---:B------:R-:W-:Y:S02]  /*6830*/  ISETP.GE.AND P6, PT, R5.reuse, R241, PT ;  /* 0x000000f10500720c */ /* 0x040fe40003fc6270 */
[----:B------:R-:W-:Y:S01]  /*6840*/  ISETP.GE.AND P2, PT, R5, R239, PT ;  /* 0x000000ef0500720c */ /* 0x000fe20003f46270 */
[----:B------:R-:W2:Y:S01]  /*6850*/  SHFL.BFLY PT, R133, R0, 0x2, 0x1f ;  /* 0x0c401f0000857f89 */ /* 0x000ea200000e0000 */
[----:B------:R-:W-:-:S02]  /*6860*/  ISETP.GT.AND P5, PT, R39, R5, PT ;  /* 0x000000052700720c */ /* 0x000fc40003fa4270 */
[----:B------:R-:W-:Y:S02]  /*6870*/  ISETP.GE.AND P1, PT, R5, R240, PT ;  /* 0x000000f00500720c */ /* 0x000fe40003f26270 */
[----:B------:R-:W-:Y:S02]  /*6880*/  FMNMX3.FTZ R5, R27, R28, R30, !PT ;  /* 0x0000001c1b057276 */ /* 0x000fe4000781001e */
[----:B-1----:R-:W-:Y:S02]  /*6890*/  FSEL R6, R6, -INF , !P5 ;  /* 0xff80000006067808 */ /* 0x002fe40006800000 */
[----:B------:R-:W-:Y:S02]  /*68a0*/  FMNMX3.FTZ R5, R5, R32, R35, !PT ;  /* 0x0000002005057276 */ /* 0x000fe40007810023 */
[----:B------:R-:W-:Y:S02]  /*68b0*/  FSEL R84, R47, -INF , !P6 ;  /* 0xff8000002f547808 */ /* 0x000fe40007000000 */
[----:B------:R-:W-:-:S02]  /*68c0*/  FMNMX3.FTZ R5, R5, R38, R40, !PT ;  /* 0x0000002605057276 */ /* 0x000fc40007810028 */
[----:B------:R-:W-:Y:S02]  /*68d0*/  ISETP.GE.AND P6, PT, R16, R239, PT ;  /* 0x000000ef1000720c */ /* 0x000fe40003fc6270 */
[----:B------:R-:W-:Y:S02]  /*68e0*/  FSEL R124, R6, -INF , !P1 ;  /* 0xff800000067c7808 */ /* 0x000fe40004800000 */
[----:B------:R-:W-:Y:S02]  /*68f0*/  FSEL R125, R7, -INF , !P0 ;  /* 0xff800000077d7808 */ /* 0x000fe40004000000 */
[-C--:B------:R-:W-:Y:S01]  /*6900*/  ISETP.GE.AND P1, PT, R14, R241.reuse, PT ;  /* 0x000000f10e00720c */ /* 0x080fe20003f26270 */
[----:B------:R-:W1:Y:S01]  /*6910*/  MUFU.TANH R7, R79 ;  /* 0x0000004f00077308 */ /* 0x000e620000002400 */
[----:B------:R-:W-:Y:S02]  /*6920*/  ISETP.GE.AND P0, PT, R16, R241, PT ;  /* 0x000000f11000720c */ /* 0x000fe40003f06270 */
[----:B------:R-:W-:-:S02]  /*6930*/  FMNMX3.FTZ R5, R5, R12, R87, !PT ;  /* 0x0000000c05057276 */ /* 0x000fc40007810057 */
[----:B------:R-:W-:Y:S02]  /*6940*/  FSEL R122, R34, -INF , !P6 ;  /* 0xff800000227a7808 */ /* 0x000fe40007000000 */
[-C--:B------:R-:W-:Y:S02]  /*6950*/  ISETP.GE.AND P6, PT, R4, R241.reuse, PT ;  /* 0x000000f10400720c */ /* 0x080fe40003fc6270 */
[----:B------:R-:W-:Y:S02]  /*6960*/  FSEL R110, R74, -INF , !P1 ;  /* 0xff8000004a6e7808 */ /* 0x000fe40004800000 */
[----:B------:R-:W-:Y:S02]  /*6970*/  FSEL R117, R64, -INF , !P0 ;  /* 0xff80000040757808 */ /* 0x000fe40004000000 */
[----:B------:R-:W-:Y:S02]  /*6980*/  ISETP.GE.AND P1, PT, R3, R241, PT ;  /* 0x000000f10300720c */ /* 0x000fe40003f26270 */
[----:B------:R-:W-:-:S02]  /*6990*/  FMNMX3.FTZ R5, R5, R85, R84, !PT ;  /* 0x0000005505057276 */ /* 0x000fc40007810054 */
[----:B------:R-:W-:Y:S02]  /*69a0*/  FSEL R109, R72, -INF , !P6 ;  /* 0xff800000486d7808 */ /* 0x000fe40007000000 */
[----:B------:R-:W-:Y:S02]  /*69b0*/  ISETP.GE.AND P6, PT, R2, R241, PT ;  /* 0x000000f10200720c */ /* 0x000fe40003fc6270 */
[----:B------:R-:W-:Y:S02]  /*69c0*/  FSEL R112, R52, -INF , !P1 ;  /* 0xff80000034707808 */ /* 0x000fe40004800000 */
[----:B------:R-:W-:Y:S02]  /*69d0*/  FMNMX3.FTZ R5, R5, R117, R110, !PT ;  /* 0x0000007505057276 */ /* 0x000fe4000781006e */
[----:B------:R-:W-:Y:S02]  /*69e0*/  FSEL R111, R65, -INF , !P6 ;  /* 0xff800000416f7808 */ /* 0x000fe40007000000 */
[----:B------:R-:W-:-:S02]  /*69f0*/  FMNMX3.FTZ R6, R5, R109, R112, !PT ;  /* 0x0000006d05067276 */ /* 0x000fc40007810070 */
[----:B--2---:R-:W-:Y:S02]  /*6a00*/  FMNMX.FTZ R133, R0, R133, !PT ;  /* 0x0000008500857209 */ /* 0x004fe40007810000 */
[----:B------:R-:W-:Y:S02]  /*6a10*/  FMNMX.FTZ R0, R111, R6, !PT ;  /* 0x000000066f007209 */ /* 0x000fe40007810000 */
[----:B------:R-:W-:Y:S01]  /*6a20*/  FMNMX3.FTZ R5, R20, R23, R25, !PT ;  /* 0x0000001714057276 */ /* 0x000fe20007810019 */
[----:B------:R-:W2:Y:S01]  /*6a30*/  MUFU.TANH R6, R80 ;  /* 0x0000005000067308 */ /* 0x000ea20000002400 */
[----:B------:R-:W-:Y:S01]  /*6a40*/  FSEL R86, R45, -INF , !P2 ;  /* 0xff8000002d567808 */ /* 0x000fe20005000000 */
[----:B------:R-:W3:Y:S01]  /*6a50*/  SHFL.BFLY PT, R135, R0, 0x2, 0x1f ;  /* 0x0c401f0000877f89 */ /* 0x000ee200000e0000 */
[----:B------:R-:W-:Y:S02]  /*6a60*/  FMNMX3.FTZ R5, R5, R29, R31, !PT ;  /* 0x0000001d05057276 */ /* 0x000fe4000781001f */
[----:B------:R-:W-:-:S02]  /*6a70*/  ISETP.GE.AND P0, PT, R14, R239, PT ;  /* 0x000000ef0e00720c */ /* 0x000fc40003f06270 */
[----:B------:R-:W-:Y:S02]  /*6a80*/  FMNMX3.FTZ R5, R5, R13, R37, !PT ;  /* 0x0000000d05057276 */ /* 0x000fe40007810025 */
[----:B------:R-:W-:Y:S02]  /*6a90*/  ISETP.GT.AND P2, PT, R39, R16, PT ;  /* 0x000000102700720c */ /* 0x000fe40003f44270 */
[----:B------:R-:W-:Y:S02]  /*6aa0*/  FMNMX3.FTZ R5, R5, R36, R101, !PT ;  /* 0x0000002405057276 */ /* 0x000fe40007810065 */
[----:B------:R-:W-:Y:S02]  /*6ab0*/  FSEL R131, R48, -INF , !P0 ;  /* 0xff80000030837808 */ /* 0x000fe40004000000 */
[----:B------:R-:W-:Y:S02]  /*6ac0*/  ISETP.GE.AND P5, PT, R16, R240, PT ;  /* 0x000000f01000720c */ /* 0x000fe40003fa6270 */
[----:B-1----:R-:W-:-:S02]  /*6ad0*/  FSEL R7, R7, -INF , !P2 ;  /* 0xff80000007077808 */ /* 0x002fc40005000000 */
[-C--:B------:R-:W-:Y:S02]  /*6ae0*/  ISETP.GE.AND P0, PT, R3, R239.reuse, PT ;  /* 0x000000ef0300720c */ /* 0x080fe40003f06270 */
[----:B------:R-:W-:Y:S02]  /*6af0*/  ISETP.GT.AND P1, PT, R39, R14, PT ;  /* 0x0000000e2700720c */ /* 0x000fe40003f24270 */
[----:B------:R-:W-:Y:S02]  /*6b00*/  ISETP.GE.AND P2, PT, R4, R239, PT ;  /* 0x000000ef0400720c */ /* 0x000fe40003f46270 */
[----:B------:R-:W-:Y:S02]  /*6b10*/  FMNMX3.FTZ R5, R5, R100, R86, !PT ;  /* 0x0000006405057276 */ /* 0x000fe40007810056 */
[----:B------:R-:W-:Y:S02]  /*6b20*/  FSEL R123, R7, -INF , !P5 ;  /* 0xff800000077b7808 */ /* 0x000fe40006800000 */
[----:B------:R-:W-:Y:S01]  /*6b30*/  FSEL R103, R59, -INF , !P0 ;  /* 0xff8000003b677808 */ /* 0x000fe20004000000 */
[----:B------:R-:W1:Y:S01]  /*6b40*/  SHFL.BFLY PT, R7, R133, 0x1, 0x1f ;  /* 0x0c201f0085077f89 */ /* 0x000e6200000e0000 */
[----:B------:R-:W-:-:S02]  /*6b50*/  ISETP.GT.AND P5, PT, R39, R4, PT ;  /* 0x000000042700720c */ /* 0x000fc40003fa4270 */
[----:B------:R-:W-:Y:S02]  /*6b60*/  FSEL R11, R8, -INF , !P1 ;  /* 0xff800000080b7808 */ /* 0x000fe40004800000 */
[----:B------:R-:W-:Y:S02]  /*6b70*/  ISETP.GE.AND P0, PT, R4, R240, PT ;  /* 0x000000f00400720c */ /* 0x000fe40003f06270 */
[----:B------:R-:W-:Y:S02]  /*6b80*/  ISETP.GE.AND P1, PT, R2, R239, PT ;  /* 0x000000ef0200720c */ /* 0x000fe40003f26270 */
[----:B------:R-:W-:Y:S02]  /*6b90*/  FSEL R108, R60, -INF , !P2 ;  /* 0xff8000003c6c7808 */ /* 0x000fe40005000000 */
[----:B------:R-:W-:Y:S02]  /*6ba0*/  FMNMX3.FTZ R5, R5, R122, R131, !PT ;  /* 0x0000007a05057276 */ /* 0x000fe40007810083 */
[----:B------:R-:W-:-:S02]  /*6bb0*/  FMNMX3.FTZ R4, R26, R24, R22, !PT ;  /* 0x000000181a047276 */ /* 0x000fc40007810016 */
[----:B---3--:R-:W-:Y:S02]  /*6bc0*/  FMNMX.FTZ R135, R0, R135, !PT ;  /* 0x0000008700877209 */ /* 0x008fe40007810000 */
[----:B------:R-:W-:Y:S02]  /*6bd0*/  FSEL R102, R53, -INF , !P1 ;  /* 0xff80000035667808 */ /* 0x000fe40004800000 */
[----:B------:R-:W-:Y:S01]  /*6be0*/  FMNMX3.FTZ R5, R5, R108, R103, !PT ;  /* 0x0000006c05057276 */ /* 0x000fe20007810067 */
[----:B------:R-:W-:Y:S01]  /*6bf0*/  SHFL.BFLY PT, R8, R135, 0x1, 0x1f ;  /* 0x0c201f0087087f89 */ /* 0x000fe200000e0000 */
[----:B------:R-:W-:Y:S02]  /*6c00*/  FMNMX3.FTZ R0, R4, R21, R19, !PT ;  /* 0x0000001504007276 */ /* 0x000fe40007810013 */
[----:B------:R-:W-:Y:S02]  /*6c10*/  FMNMX.FTZ R5, R102, R5, !PT ;  /* 0x0000000566057209 */ /* 0x000fe40007810000 */
[----:B------:R-:W-:-:S02]  /*6c20*/  FMNMX3.FTZ R0, R0, R17, R15, !PT ;  /* 0x0000001100007276 */ /* 0x000fc4000781000f */
[----:B------:R-:W-:Y:S01]  /*6c30*/  ISETP.GE.AND P6, PT, R14, R240, PT ;  /* 0x000000f00e00720c */ /* 0x000fe20003fc6270 */
[----:B------:R-:W3:Y:S01]  /*6c40*/  SHFL.BFLY PT, R136, R5, 0x2, 0x1f ;  /* 0x0c401f0005887f89 */ /* 0x000ee200000e0000 */
[C---:B------:R-:W-:Y:S02]  /*6c50*/  ISETP.GT.AND P2, PT, R39.reuse, R3, PT ;  /* 0x000000032700720c */ /* 0x040fe40003f44270 */
[----:B------:R-:W-:Y:S02]  /*6c60*/  FMNMX3.FTZ R0, R0, R18, R126, !PT ;  /* 0x0000001200007276 */ /* 0x000fe4000781007e */
[----:B------:R-:W-:Y:S02]  /*6c70*/  FSEL R10, R10, -INF , !P5 ;  /* 0xff8000000a0a7808 */ /* 0x000fe40006800000 */
[----:B------:R-:W-:Y:S02]  /*6c80*/  ISETP.GT.AND P1, PT, R39, R2, PT ;  /* 0x000000022700720c */ /* 0x000fe40003f24270 */
[----:B------:R-:W-:-:S02]  /*6c90*/  ISETP.GE.AND P5, PT, R3, R240, PT ;  /* 0x000000f00300720c */ /* 0x000fc40003fa6270 */
[----:B------:R-:W-:Y:S02]  /*6ca0*/  FSEL R9, R9, -INF , !P2 ;  /* 0xff80000009097808 */ /* 0x000fe40005000000 */
[----:B------:R-:W-:Y:S02]  /*6cb0*/  FSEL R127, R11, -INF , !P6 ;  /* 0xff8000000b7f7808 */ /* 0x000fe40007000000 */
[----:B------:R-:W-:Y:S02]  /*6cc0*/  FMNMX3.FTZ R0, R0, R125, R124, !PT ;  /* 0x0000007d00007276 */ /* 0x000fe4000781007c */
[----:B------:R-:W-:Y:S02]  /*6cd0*/  ISETP.GE.AND P2, PT, R2, R240, PT ;  /* 0x000000f00200720c */ /* 0x000fe40003f46270 */
[----:B--2---:R-:W-:Y:S02]  /*6ce0*/  FSEL R6, R6, -INF , !P1 ;  /* 0xff80000006067808 */ /* 0x004fe40004800000 */
[----:B------:R-:W-:-:S02]  /*6cf0*/  FSEL R129, R10, -INF , !P0 ;  /* 0xff8000000a817808 */ /* 0x000fc40004000000 */
[----:B------:R-:W-:Y:S02]  /*6d00*/  FSEL R128, R9, -INF , !P5 ;  /* 0xff80000009807808 */ /* 0x000fe40006800000 */
[----:B------:R-:W-:Y:S02]  /*6d10*/  FMNMX3.FTZ R0, R0, R123, R127, !PT ;  /* 0x0000007b00007276 */ /* 0x000fe4000781007f */
[----:B------:R-:W-:Y:S02]  /*6d20*/  FSEL R130, R6, -INF , !P2 ;  /* 0xff80000006827808 */ /* 0x000fe40005000000 */
[----:B------:R-:W-:Y:S02]  /*6d30*/  FMNMX3.FTZ R0, R0, R129, R128, !PT ;  /* 0x0000008100007276 */ /* 0x000fe40007810080 */
[----:B-1----:R-:W-:Y:S02]  /*6d40*/  FMNMX.FTZ R133, R133, R7, !PT ;  /* 0x0000000785857209 */ /* 0x002fe40007810000 */
[----:B------:R-:W-:-:S02]  /*6d50*/  FMNMX.FTZ R0, R130, R0, !PT ;  /* 0x0000000082007209 */ /* 0x000fc40007810000 */
[C---:B------:R-:W-:Y:S01]  /*6d60*/  FSETP.NEU.FTZ.AND P0, PT, R133.reuse, -INF , PT ;  /* 0xff8000008500780b */ /* 0x040fe20003f1d000 */
[----:B------:R-:W-:Y:S01]  /*6d70*/  FMUL.FTZ R4, R133, UR4 ;  /* 0x0000000485047c20 */ /* 0x000fe20008410000 */
[----:B---3--:R-:W-:Y:S01]  /*6d80*/  FMNMX.FTZ R136, R5, R136, !PT ;  /* 0x0000008805887209 */ /* 0x008fe20007810000 */
[----:B------:R-:W1:Y:S01]  /*6d90*/  SHFL.BFLY PT, R7, R0, 0x2, 0x1f ;  /* 0x0c401f0000077f89 */ /* 0x000e6200000e0000 */
[----:B------:R-:W-:Y:S02]  /*6da0*/  FMNMX.FTZ R135, R135, R8, !PT ;  /* 0x0000000887877209 */ /* 0x000fe40007810000 */
[----:B------:R-:W-:Y:S01]  /*6db0*/  FSEL R4, R4, RZ, P0 ;  /* 0x000000ff04047208 */ /* 0x000fe20000000000 */
[----:B------:R-:W2:Y:S01]  /*6dc0*/  SHFL.BFLY PT, R8, R136, 0x1, 0x1f ;  /* 0x0c201f0088087f89 */ /* 0x000ea200000e0000 */
[----:B------:R-:W-:Y:S02]  /*6dd0*/  FSETP.NEU.FTZ.AND P0, PT, R135, -INF , PT ;  /* 0xff8000008700780b */ /* 0x000fe40003f1d000 */
[----:B------:R-:W-:Y:S01]  /*6de0*/  SEL R180, R157, 0xffffffe0, !P3 ;  /* 0xffffffe09db47807 */ /* 0x000fe20005800000 */
[--C-:B------:R-:W-:Y:S01]  /*6df0*/  FFMA.FTZ R2, R49, UR4, -R4.reuse ;  /* 0x0000000431027c23 */ /* 0x100fe20008010804 */
[--C-:B------:R-:W-:Y:S01]  /*6e00*/  FFMA.FTZ R3, R50, UR4, -R4.reuse ;  /* 0x0000000432037c23 */ /* 0x100fe20008010804 */
[----:B------:R-:W-:-:S02]  /*6e10*/  FFMA.FTZ R5, R58, UR4, -R4 ;  /* 0x000000043a057c23 */ /* 0x000fc40008010804 */
        /* <DEDUP_REMOVED lines=9> */
[----:B-----5:R-:W-:-:S04]  /*6eb0*/  FFMA.FTZ R5, R56, UR4, -R4 ;  /* 0x0000000438057c23 */ /* 0x020fc80008010804 */
[----:B------:R-:W-:Y:S01]  /*6ec0*/  FSEL R3, R3, RZ, P0 ;  /* 0x000000ff03037208 */ /* 0x000fe20000000000 */
[----:B------:R4:W-:Y:S01]  /*6ed0*/  MUFU.EX2 R193, R5 ;  /* 0x0000000500c17308 */ /* 0x0009e20000000800 */
[----:B------:R-:W-:-:S03]  /*6ee0*/  FSETP.NEU.FTZ.AND P0, PT, R136, -INF , PT ;  /* 0xff8000008800780b */ /* 0x000fc60003f1d000 */
[--C-:B------:R-:W-:Y:S01]  /*6ef0*/  FFMA.FTZ R6, R28, UR4, -R3.reuse ;  /* 0x000000041c067c23 */ /* 0x100fe20008010803 */
[----:B------:R-:W-:Y:S01]  /*6f00*/  FFMA.FTZ R7, R40, UR4, -R3 ;  /* 0x0000000428077c23 */ /* 0x000fe20008010803 */
[----:B------:R-:W-:Y:S01]  /*6f10*/  F2FP.F16.F32.PACK_AB R28, R178, R184 ;  /* 0x000000b8b21c723e */ /* 0x000fe200000000ff */
[--C-:B--2---:R-:W-:Y:S01]  /*6f20*/  FFMA.FTZ R2, R57, UR4, -R4.reuse ;  /* 0x0000000439027c23 */ /* 0x104fe20008010804 */
[----:B------:R2:W-:Y:S04]  /*6f30*/  MUFU.EX2 R176, R6 ;  /* 0x0000000600b07308 */ /* 0x0005e80000000800 */
[----:B------:R5:W3:Y:S01]  /*6f40*/  MUFU.EX2 R185, R2 ;  /* 0x0000000200b97308 */ /* 0x000ae20000000800 */
[----:B----4-:R-:W-:-:S03]  /*6f50*/  FFMA.FTZ R5, R54, UR4, -R4 ;  /* 0x0000000436057c23 */ /* 0x010fc60008010804 */
[----:B------:R-:W-:Y:S01]  /*6f60*/  MUFU.EX2 R202, R7 ;  /* 0x0000000700ca7308 */ /* 0x000fe20000000800 */
[----:B-1----:R-:W-:-:S03]  /*6f70*/  FMNMX.FTZ R134, R0, R134, !PT ;  /* 0x0000008600867209 */ /* 0x002fc60007810000 */
[----:B------:R1:W-:Y:S01]  /*6f80*/  MUFU.EX2 R140, R5 ;  /* 0x00000005008c7308 */ /* 0x0003e20000000800 */
[--C-:B--2---:R-:W-:Y:S01]  /*6f90*/  FFMA.FTZ R6, R35, UR4, -R3.reuse ;  /* 0x0000000423067c23 */ /* 0x104fe20008010803 */
[----:B------:R-:W-:Y:S01]  /*6fa0*/  FMUL.FTZ R0, R134, UR4 ;  /* 0x0000000486007c20 */ /* 0x000fe20008410000 */
[----:B-----5:R-:W-:Y:S02]  /*6fb0*/  FFMA.FTZ R2, R55, UR4, -R4 ;  /* 0x0000000437027c23 */ /* 0x020fe40008010804 */
[----:B------:R2:W-:Y:S04]  /*6fc0*/  MUFU.EX2 R186, R6 ;  /* 0x0000000600ba7308 */ /* 0x0005e80000000800 */
[----:B------:R4:W-:Y:S01]  /*6fd0*/  MUFU.EX2 R201, R2 ;  /* 0x0000000200c97308 */ /* 0x0009e20000000800 */
[----:B-1----:R-:W-:Y:S01]  /*6fe0*/  FFMA.FTZ R5, R30, UR4, -R3 ;  /* 0x000000041e057c23 */ /* 0x002fe20008010803 */
[----:B---3--:R-:W-:-:S03]  /*6ff0*/  F2FP.F16.F32.PACK_AB R30, R191, R179 ;  /* 0x000000b3bf1e723e */ /* 0x008fc600000000ff */
[----:B------:R1:W-:Y:S01]  /*7000*/  MUFU.EX2 R204, R5 ;  /* 0x0000000500cc7308 */ /* 0x0003e20000000800 */
[--C-:B--2---:R-:W-:Y:S01]  /*7010*/  FFMA.FTZ R6, R12, UR4, -R3.reuse ;  /* 0x000000040c067c23 */ /* 0x104fe20008010803 */
[----:B----4-:R-:W-:-:S03]  /*7020*/  FFMA.FTZ R2, R27, UR4, -R3 ;  /* 0x000000041b027c23 */ /* 0x010fc60008010803 */
[----:B------:R-:W2:Y:S04]  /*7030*/  MUFU.EX2 R141, R6 ;  /* 0x00000006008d7308 */ /* 0x000ea80000000800 */
[----:B------:R3:W4:Y:S01]  /*7040*/  MUFU.EX2 R177, R2 ;  /* 0x0000000200b17308 */ /* 0x0007220000000800 */
[----:B-1----:R-:W-:-:S04]  /*7050*/  FFMA.FTZ R5, R38, UR4, -R3 ;  /* 0x0000000426057c23 */ /* 0x002fc80008010803 */
[----:B------:R1:W-:Y:S01]  /*7060*/  MUFU.EX2 R194, R5 ;  /* 0x0000000500c27308 */ /* 0x0003e20000000800 */
[----:B---3--:R-:W-:-:S04]  /*7070*/  FFMA.FTZ R2, R32, UR4, -R3 ;  /* 0x0000000420027c23 */ /* 0x008fc80008010803 */
[----:B------:R3:W5:Y:S01]  /*7080*/  MUFU.EX2 R190, R2 ;  /* 0x0000000200be7308 */ /* 0x0007620000000800 */
[----:B-1----:R-:W-:-:S04]  /*7090*/  LOP3.LUT R5, R158, 0x200, R159, 0xf8, !PT ;  /* 0x000002009e057812 */ /* 0x002fc800078ef89f */
[----:B------:R-:W-:-:S05]  /*70a0*/  LEA R5, R5, UR5, 0x1 ;  /* 0x0000000505057c11 */ /* 0x000fca000f8e08ff */
[----:B------:R-:W-:Y:S02]  /*70b0*/  IMAD.IADD R6, R180, 0x1, R5 ;  /* 0x00000001b4067824 */ /* 0x000fe400078e0205 */
[----:B---3--:R-:W-:-:S03]  /*70c0*/  FMUL.FTZ R2, R136, UR4 ;  /* 0x0000000488027c20 */ /* 0x008fc60008410000 */
[----:B------:R-:W1:Y:S02]  /*70d0*/  LDSM.16.MT88.4 R32, [R6+0xc000] ;  /* 0x00c000000620783b */ /* 0x000e640000004200 */
[----:B------:R-:W-:Y:S02]  /*70e0*/  FSEL R2, R2, RZ, P0 ;  /* 0x000000ff02027208 */ /* 0x000fe40000000000 */
[----:B------:R-:W-:Y:S01]  /*70f0*/  LDSM.16.MT88.4 R40, [R6+0xc800] ;  /* 0x00c800000628783b */ /* 0x000fe20000004200 */
[----:B------:R-:W-:Y:S02]  /*7100*/  FSETP.NEU.FTZ.AND P0, PT, R134, -INF , PT ;  /* 0xff8000008600780b */ /* 0x000fe40003f1d000 */
[--C-:B------:R-:W-:Y:S01]  /*7110*/  FFMA.FTZ R8, R20, UR4, -R2.reuse ;  /* 0x0000000414087c23 */ /* 0x100fe20008010802 */
[--C-:B------:R-:W-:Y:S01]  /*7120*/  FFMA.FTZ R7, R23, UR4, -R2.reuse ;  /* 0x0000000417077c23 */ /* 0x100fe20008010802 */
[----:B------:R-:W-:Y:S01]  /*7130*/  FSEL R0, R0, RZ, P0 ;  /* 0x000000ff00007208 */ /* 0x000fe20000000000 */
[----:B------:R-:W-:Y:S01]  /*7140*/  FFMA.FTZ R9, R25, UR4, -R2 ;  /* 0x0000000419097c23 */ /* 0x000fe20008010802 */
[----:B------:R3:W-:Y:S01]  /*7150*/  MUFU.EX2 R139, R8 ;  /* 0x00000008008b7308 */ /* 0x0007e20000000800 */
[----:B------:R-:W1:Y:S01]  /*7160*/  LDSM.16.MT88.4 R44, [R6+0xe000] ;  /* 0x00e00000062c783b */ /* 0x000e620000004200 */
[----:B------:R-:W-:-:S02]  /*7170*/  F2FP.F16.F32.PACK_AB R20, R193, R185 ;  /* 0x000000b9c114723e */ /* 0x000fc400000000ff */
[----:B------:R5:W-:Y:S01]  /*7180*/  MUFU.EX2 R138, R7 ;  /* 0x00000007008a7308 */ /* 0x000be20000000800 */
[----:B--2---:R-:W-:Y:S01]  /*7190*/  F2FP.F16.F32.PACK_AB R23, R141, R202 ;  /* 0x000000ca8d17723e */ /* 0x004fe200000000ff */
[----:B------:R-:W-:Y:S02]  /*71a0*/  LDSM.16.MT88.4 R172, [R6+0xd800] ;  /* 0x00d8000006ac783b */ /* 0x000fe40000004200 */
[----:B------:R2:W-:Y:S01]  /*71b0*/  MUFU.EX2 R189, R9 ;  /* 0x0000000900bd7308 */ /* 0x0005e20000000800 */
[----:B---3--:R-:W-:Y:S01]  /*71c0*/  FFMA.FTZ R8, R29, UR4, -R2 ;  /* 0x000000041d087c23 */ /* 0x008fe20008010802 */
[----:B----4-:R-:W-:-:S03]  /*71d0*/  F2FP.F16.F32.PACK_AB R29, R176, R177 ;  /* 0x000000b1b01d723e */ /* 0x010fc600000000ff */
[----:B------:R3:W-:Y:S01]  /*71e0*/  MUFU.EX2 R205, R8 ;  /* 0x0000000800cd7308 */ /* 0x0007e20000000800 */
[----:B-----5:R-:W-:Y:S01]  /*71f0*/  FFMA.FTZ R7, R31, UR4, -R2 ;  /* 0x000000041f077c23 */ /* 0x020fe20008010802 */
[----:B------:R-:W-:Y:S01]  /*7200*/  F2FP.F16.F32.PACK_AB R31, R190, R204 ;  /* 0x000000ccbe1f723e */ /* 0x000fe200000000ff */
[----:B--2---:R-:W-:Y:S02]  /*7210*/  FFMA.FTZ R9, R15, UR4, -R0 ;  /* 0x000000040f097c23 */ /* 0x004fe40008010800 */
[----:B------:R2:W-:Y:S04]  /*7220*/  MUFU.EX2 R187, R7 ;  /* 0x0000000700bb7308 */ /* 0x0005e80000000800 */
[----:B------:R-:W-:Y:S01]  /*7230*/  MUFU.EX2 R207, R9 ;  /* 0x0000000900cf7308 */ /* 0x000fe20000000800 */
[----:B-1----:R-:W-:Y:S01]  /*7240*/  HMMA.16816.F32 R48, R28, R34, RZ ;  /* 0x000000221c30723c */ /* 0x002fe200000018ff */
[----:B---3--:R-:W-:-:S04]  /*7250*/  FFMA.FTZ R8, R13, UR4, -R2 ;  /* 0x000000040d087c23 */ /* 0x008fc80008010802 */
[----:B------:R1:W3:Y:S01]  /*7260*/  MUFU.EX2 R195, R8 ;  /* 0x0000000800c37308 */ /* 0x0002e20000000800 */
[----:B--2---:R-:W-:-:S04]  /*7270*/  FFMA.FTZ R7, R37, UR4, -R2 ;  /* 0x0000000425077c23 */ /* 0x004fc80008010802 */
[----:B------:R2:W-:Y:S01]  /*7280*/  MUFU.EX2 R203, R7 ;  /* 0x0000000700cb7308 */ /* 0x0005e20000000800 */
[----:B------:R-:W-:Y:S01]  /*7290*/  HMMA.16816.F32 R68, R28, R44, RZ ;  /* 0x0000002c1c44723c */ /* 0x000fe200000018ff */
[----:B-1----:R-:W-:Y:S01]  /*72a0*/  FFMA.FTZ R8, R36, UR4, -R2 ;  /* 0x0000000424087c23 */ /* 0x002fe20008010802 */
[----:B---3--:R-:W-:-:S06]  /*72b0*/  F2FP.F16.F32.PACK_AB R16, R195, R187 ;  /* 0x000000bbc310723e */ /* 0x008fcc00000000ff */
[----:B------:R-:W-:Y:S01]  /*72c0*/  HMMA.16816.F32 R36, R28, R32, RZ ;  /* 0x000000201c24723c */ /* 0x000fe200000018ff */
[----:B------:R1:W-:Y:S01]  /*72d0*/  MUFU.EX2 R142, R8 ;  /* 0x00000008008e7308 */ /* 0x0003e20000000800 */
[----:B--2---:R-:W-:Y:S01]  /*72e0*/  FFMA.FTZ R7, R26, UR4, -R0 ;  /* 0x000000041a077c23 */ /* 0x004fe20008010800 */
[----:B------:R-:W-:-:S03]  /*72f0*/  F2FP.F16.F32.PACK_AB R26, R205, R189 ;  /* 0x000000bdcd1a723e */ /* 0x000fc600000000ff */
[----:B------:R2:W-:Y:S01]  /*7300*/  MUFU.EX2 R137, R7 ;  /* 0x0000000700897308 */ /* 0x0005e20000000800 */
[----:B-1----:R-:W-:Y:S01]  /*7310*/  FFMA.FTZ R8, R24, UR4, -R0 ;  /* 0x0000000418087c23 */ /* 0x002fe20008010800 */
[----:B------:R-:W-:Y:S01]  /*7320*/  F2FP.F16.F32.PACK_AB R24, R138, R139 ;  /* 0x0000008b8a18723e */ /* 0x000fe200000000ff */
[----:B------:R-:W-:Y:S01]  /*7330*/  FADD.FTZ R138, R139, R138 ;  /* 0x0000008a8b8a7221 */ /* 0x000fe20000010000 */
[----:B------:R-:W-:Y:S01]  /*7340*/  IMAD.MOV.U32 R139, RZ, RZ, R202 ;  /* 0x000000ffff8b7224 */ /* 0x000fe200078e00ca */
[----:B------:R1:W3:Y:S01]  /*7350*/  MUFU.EX2 R132, R8 ;  /* 0x0000000800847308 */ /* 0x0002e20000000800 */
[----:B--2---:R-:W-:Y:S01]  /*7360*/  FFMA.FTZ R7, R22, UR4, -R0 ;  /* 0x0000000416077c23 */ /* 0x004fe20008010800 */
[----:B------:R-:W-:-:S03]  /*7370*/  F2FP.F16.F32.PACK_AB R22, R140, R201 ;  /* 0x000000c98c16723e */ /* 0x000fc600000000ff */
[----:B------:R2:W-:Y:S01]  /*7380*/  MUFU.EX2 R188, R7 ;  /* 0x0000000700bc7308 */ /* 0x0005e20000000800 */
[----:B-1----:R-:W-:Y:S01]  /*7390*/  FFMA.FTZ R8, R21, UR4, -R0 ;  /* 0x0000000415087c23 */ /* 0x002fe20008010800 */
[----:B---3--:R-:W-:Y:S01]  /*73a0*/  F2FP.F16.F32.PACK_AB R25, R132, R137 ;  /* 0x000000898419723e */ /* 0x008fe200000000ff */
[----:B------:R-:W-:Y:S01]  /*73b0*/  FADD.FTZ R132, R137, R132 ;  /* 0x0000008489847221 */ /* 0x000fe20000010000 */
[----:B------:R-:W-:Y:S01]  /*73c0*/  F2FP.F16.F32.PACK_AB R21, R194, R186 ;  /* 0x000000bac215723e */ /* 0x000fe200000000ff */
[----:B------:R-:W1:Y:S01]  /*73d0*/  MUFU.EX2 R206, R8 ;  /* 0x0000000800ce7308 */ /* 0x000e620000000800 */
[----:B--2---:R-:W-:Y:S01]  /*73e0*/  FFMA.FTZ R7, R19, UR4, -R0 ;  /* 0x0000000413077c23 */ /* 0x004fe20008010800 */
[----:B------:R-:W-:-:S03]  /*73f0*/  IMAD.MOV.U32 R137, RZ, RZ, R201 ;  /* 0x000000ffff897224 */ /* 0x000fc600078e00c9 */
[----:B------:R2:W-:Y:S01]  /*7400*/  MUFU.EX2 R192, R7 ;  /* 0x0000000700c07308 */ /* 0x0005e20000000800 */
[----:B------:R-:W-:Y:S01]  /*7410*/  HMMA.16816.F32 R160, R20, R40, R36 ;  /* 0x0000002814a0723c */ /* 0x000fe20000001824 */
[----:B------:R-:W-:Y:S01]  /*7420*/  LDSM.16.MT88.4 R36, [R5+0xe000] ;  /* 0x00e000000524783b */ /* 0x000fe20000004200 */
[----:B-1----:R-:W-:Y:S01]  /*7430*/  F2FP.F16.F32.PACK_AB R27, R206, R188 ;  /* 0x000000bcce1b723e */ /* 0x002fe200000000ff */
[----:B------:R-:W-:-:S05]  /*7440*/  FFMA.FTZ R8, R17, UR4, -R0 ;  /* 0x0000000411087c23 */ /* 0x000fca0008010800 */
[----:B------:R-:W-:Y:S01]  /*7450*/  HMMA.16816.F32 R104, R20, R42, R48 ;  /* 0x0000002a1468723c */ /* 0x000fe20000001830 */
[----:B--2---:R-:W-:Y:S01]  /*7460*/  FFMA.FTZ R7, R18, UR4, -R0 ;  /* 0x0000000412077c23 */ /* 0x004fe20008010800 */
[----:B------:R1:W2:Y:S01]  /*7470*/  MUFU.EX2 R200, R8 ;  /* 0x0000000800c87308 */ /* 0x0002a20000000800 */
[----:B------:R-:W-:-:S03]  /*7480*/  F2FP.F16.F32.PACK_AB R18, R142, R203 ;  /* 0x000000cb8e12723e */ /* 0x000fc600000000ff */
[----:B------:R-:W3:Y:S02]  /*7490*/  MUFU.EX2 R143, R7 ;  /* 0x00000007008f7308 */ /* 0x000ee40000000800 */
[C---:B------:R-:W-:Y:S08]  /*74a0*/  HMMA.16816.F32 R12, R24.reuse, R32, RZ ;  /* 0x00000020180c723c */ /* 0x040ff000000018ff */
[----:B------:R-:W-:Y:S01]  /*74b0*/  HMMA.16816.F32 R52, R24, R34, RZ ;  /* 0x000000221834723c */ /* 0x000fe200000018ff */
[----:B-1----:R-:W1:Y:S01]  /*74c0*/  LDSM.16.MT88.4 R8, [R5+0xc000] ;  /* 0x00c000000508783b */ /* 0x002e620000004200 */
[----:B--2---:R-:W-:-:S02]  /*74d0*/  F2FP.F16.F32.PACK_AB R17, R200, R192 ;  /* 0x000000c0c811723e */ /* 0x004fc400000000ff */
[----:B---3--:R-:W-:Y:S01]  /*74e0*/  F2FP.F16.F32.PACK_AB R19, R143, R207 ;  /* 0x000000cf8f13723e */ /* 0x008fe200000000ff */
[----:B------:R-:W-:Y:S01]  /*74f0*/  LDSM.16.MT88.4 R32, [R5+0xc800] ;  /* 0x00c800000520783b */ /* 0x000fe20000004200 */
[--C-:B------:R-:W-:Y:S02]  /*7500*/  FFMA.FTZ R7, R116, UR4, -R4.reuse ;  /* 0x0000000474077c23 */ /* 0x100fe40008010804 */
[----:B------:R-:W-:Y:S02]  /*7510*/  HMMA.16816.F32 R64, R24, R44, RZ ;  /* 0x0000002c1840723c */ /* 0x000fe400000018ff */
[----:B------:R2:W-:Y:S06]  /*7520*/  MUFU.EX2 R250, R7 ;  /* 0x0000000700fa7308 */ /* 0x0005ec0000000800 */
[C---:B------:R-:W-:Y:S01]  /*7530*/  HMMA.16816.F32 R164, R16.reuse, R40, R12 ;  /* 0x0000002810a4723c */ /* 0x040fe2000000180c */
[----:B------:R-:W3:Y:S07]  /*7540*/  LDSM.16.MT88.4 R12, [R6+0xe800] ;  /* 0x00e80000060c783b */ /* 0x000eee0000004200 */
[----:B------:R-:W-:Y:S01]  /*7550*/  HMMA.16816.F32 R168, R16, R42, R52 ;  /* 0x0000002a10a8723c */ /* 0x000fe20000001834 */
[----:B--2---:R-:W-:-:S04]  /*7560*/  FFMA.FTZ R7, R114, UR4, -R4 ;  /* 0x0000000472077c23 */ /* 0x004fc80008010804 */
[----:B------:R2:W-:Y:S03]  /*7570*/  MUFU.EX2 R252, R7 ;  /* 0x0000000700fc7308 */ /* 0x0005e60000000800 */
[-C--:B------:R-:W-:Y:S08]  /*7580*/  HMMA.16816.F32 R60, R24, R46.reuse, RZ ;  /* 0x0000002e183c723c */ /* 0x080ff000000018ff */
[----:B------:R-:W-:Y:S01]  /*7590*/  HMMA.16816.F32 R52, R28, R46, RZ ;  /* 0x0000002e1c34723c */ /* 0x000fe200000018ff */
[----:B--2---:R-:W-:-:S04]  /*75a0*/  FFMA.FTZ R7, R85, UR4, -R3 ;  /* 0x0000000455077c23 */ /* 0x004fc80008010803 */
[----:B------:R2:W-:Y:S03]  /*75b0*/  MUFU.EX2 R245, R7 ;  /* 0x0000000700f57308 */ /* 0x0005e60000000800 */
[-C--:B-1----:R-:W-:Y:S08]  /*75c0*/  HMMA.16816.F32 R56, R28, R8.reuse, RZ ;  /* 0x000000081c38723c */ /* 0x082ff000000018ff */
[----:B------:R-:W-:Y:S01]  /*75d0*/  HMMA.16816.F32 R48, R24, R8, RZ ;  /* 0x000000081830723c */ /* 0x000fe200000018ff */
[----:B--2---:R-:W-:-:S07]  /*75e0*/  FFMA.FTZ R7, R117, UR4, -R3 ;  /* 0x0000000475077c23 */ /* 0x004fce0008010803 */
[-C--:B------:R-:W-:Y:S01]  /*75f0*/  HMMA.16816.F32 R44, R24, R10.reuse, RZ ;  /* 0x0000000a182c723c */ /* 0x080fe200000018ff */
[----:B------:R1:W-:Y:S07]  /*7600*/  MUFU.EX2 R248, R7 ;  /* 0x0000000700f87308 */ /* 0x0003ee0000000800 */
[----:B------:R-:W-:Y:S01]  /*7610*/  HMMA.16816.F32 R40, R28, R10, RZ ;  /* 0x0000000a1c28723c */ /* 0x000fe200000018ff */
[----:B------:R-:W2:Y:S01]  /*7620*/  LDSM.16.MT88.4 R8, [R5+0xe800] ;  /* 0x00e800000508783b */ /* 0x000ea20000004200 */
[----:B-1----:R-:W-:-:S06]  /*7630*/  FFMA.FTZ R7, R100, UR4, -R2 ;  /* 0x0000000464077c23 */ /* 0x002fcc0008010802 */
[-C--:B---3--:R-:W-:Y:S01]  /*7640*/  HMMA.16816.F32 R96, R20, R12.reuse, R68 ;  /* 0x0000000c1460723c */ /* 0x088fe20000001844 */
[----:B------:R1:W-:Y:S07]  /*7650*/  MUFU.EX2 R243, R7 ;  /* 0x0000000700f37308 */ /* 0x0003ee0000000800 */
[----:B------:R-:W-:Y:S01]  /*7660*/  HMMA.16816.F32 R88, R16, R12, R64 ;  /* 0x0000000c1058723c */ /* 0x000fe20000001840 */
[----:B------:R-:W-:-:S04]  /*7670*/  FFMA.FTZ R12, R113, UR4, -R4 ;  /* 0x00000004710c7c23 */ /* 0x000fc80008010804 */
[----:B------:R3:W-:Y:S03]  /*7680*/  MUFU.EX2 R249, R12 ;  /* 0x0000000c00f97308 */ /* 0x0007e60000000800 */
[----:B------:R-:W-:Y:S01]  /*7690*/  HMMA.16816.F32 R76, R20, R32, R56 ;  /* 0x00000020144c723c */ /* 0x000fe20000001838 */
[----:B-1----:R-:W-:-:S04]  /*76a0*/  FFMA.FTZ R7, R122, UR4, -R2 ;  /* 0x000000047a077c23 */ /* 0x002fc80008010802 */
[----:B------:R1:W-:Y:S03]  /*76b0*/  MUFU.EX2 R235, R7 ;  /* 0x0000000700eb7308 */ /* 0x0003e60000000800 */
        /* <DEDUP_REMOVED lines=11> */
[----:B-1----:R-:W-:-:S06]  /*7770*/  FFMA.FTZ R7, R123, UR4, -R0 ;  /* 0x000000047b077c23 */ /* 0x002fcc0008010800 */
[----:B------:R-:W-:Y:S01]  /*7780*/  HMMA.16816.F32 R44, R24, R36, RZ ;  /* 0x00000024182c723c */ /* 0x000fe200000018ff */
[----:B------:R1:W-:Y:S01]  /*7790*/  MUFU.EX2 R234, R7 ;  /* 0x0000000700ea7308 */ /* 0x0003e20000000800 */
[----:B---3--:R-:W-:-:S06]  /*77a0*/  FFMA.FTZ R12, R84, UR4, -R3 ;  /* 0x00000004540c7c23 */ /* 0x008fcc0008010803 */
        /* <DEDUP_REMOVED lines=9> */
[----:B------:R3:W-:Y:S02]  /*7840*/  MUFU.EX2 R242, R12 ;  /* 0x0000000c00f27308 */ /* 0x0007e40000000800 */
[----:B------:R-:W-:Y:S01]  /*7850*/  HMMA.16816.F32 R92, R16, R14, R60 ;  /* 0x0000000e105c723c */ /* 0x000fe2000000183c */
[----:B------:R-:W-:Y:S01]  /*7860*/  F2FP.F16.F32.PACK_AB R14, R252, R251 ;  /* 0x000000fbfc0e723e */ /* 0x000fe200000000ff */
[----:B-1----:R-:W-:Y:S01]  /*7870*/  FFMA.FTZ R7, R118, UR4, -R4 ;  /* 0x0000000476077c23 */ /* 0x002fe20008010804 */
[----:B----4-:R-:W-:-:S03]  /*7880*/  F2FP.F16.F32.PACK_AB R15, R248, R247 ;  /* 0x000000f7f80f723e */ /* 0x010fc600000000ff */
[----:B------:R1:W-:Y:S02]  /*7890*/  MUFU.EX2 R222, R7 ;  /* 0x0000000700de7308 */ /* 0x0003e40000000800 */
[----:B--2---:R-:W-:Y:S01]  /*78a0*/  HMMA.16816.F32 R60, R20, R8, R32 ;  /* 0x00000008143c723c */ /* 0x004fe20000001820 */
[----:B------:R-:W-:Y:S01]  /*78b0*/  LDSM.16.MT88.4 R32, [R5+0xf000] ;  /* 0x00f000000520783b */ /* 0x000fe20000004200 */
[----:B---3--:R-:W-:-:S06]  /*78c0*/  FFMA.FTZ R12, R86, UR4, -R2 ;  /* 0x00000004560c7c23 */ /* 0x008fcc0008010802 */
[C---:B------:R-:W-:Y:S01]  /*78d0*/  HMMA.16816.F32 R56, R16.reuse, R8, R44 ;  /* 0x000000081038723c */ /* 0x040fe2000000182c */
[----:B------:R-:W-:Y:S01]  /*78e0*/  FFMA.FTZ R8, R126, UR4, -R0 ;  /* 0x000000047e087c23 */ /* 0x000fe20008010800 */
[----:B------:R2:W3:Y:S01]  /*78f0*/  MUFU.EX2 R244, R12 ;  /* 0x0000000c00f47308 */ /* 0x0004e20000000800 */
[----:B------:R-:W4:Y:S01]  /*7900*/  LDSM.16.MT88.4 R44, [R5+0xd000] ;  /* 0x00d00000052c783b */ /* 0x000f220000004200 */
[----:B-1----:R-:W-:Y:S02]  /*7910*/  FFMA.FTZ R7, R109, UR4, -R3 ;  /* 0x000000046d077c23 */ /* 0x002fe40008010803 */
[----:B------:R1:W5:Y:S02]  /*7920*/  MUFU.EX2 R233, R8 ;  /* 0x0000000800e97308 */ /* 0x0003640000000800 */
[-C--:B------:R-:W-:Y:S02]  /*7930*/  HMMA.16816.F32 R52, R16, R10.reuse, R52 ;  /* 0x0000000a1034723c */ /* 0x080fe40000001834 */
[----:B------:R5:W-:Y:S06]  /*7940*/  MUFU.EX2 R216, R7 ;  /* 0x0000000700d87308 */ /* 0x000bec0000000800 */
[----:B------:R-:W-:Y:S01]  /*7950*/  HMMA.16816.F32 R48, R20, R10, R48 ;  /* 0x0000000a1430723c */ /* 0x000fe20000001830 */
[----:B--2---:R-:W-:-:S02]  /*7960*/  F2FP.F16.F32.PACK_AB R12, R250, R249 ;  /* 0x000000f9fa0c723e */ /* 0x004fc400000000ff */
[----:B---3--:R-:W-:Y:S01]  /*7970*/  F2FP.F16.F32.PACK_AB R10, R235, R244 ;  /* 0x000000f4eb0a723e */ /* 0x008fe200000000ff */
[----:B-1----:R-:W-:Y:S01]  /*7980*/  FFMA.FTZ R8, R124, UR4, -R0 ;  /* 0x000000047c087c23 */ /* 0x002fe20008010800 */
[----:B-----5:R-:W-:-:S03]  /*7990*/  F2FP.F16.F32.PACK_AB R9, R227, R233 ;  /* 0x000000e9e309723e */ /* 0x020fc600000000ff */
[----:B------:R1:W2:Y:S01]  /*79a0*/  MUFU.EX2 R229, R8 ;  /* 0x0000000800e57308 */ /* 0x0002a20000000800 */
[C---:B------:R-:W-:Y:S01]  /*79b0*/  HMMA.16816.F32 R84, R12.reuse, R36, R96 ;  /* 0x000000240c54723c */ /* 0x040fe20000001860 */
[----:B------:R-:W-:Y:S01]  /*79c0*/  FFMA.FTZ R7, R111, UR4, -R3 ;  /* 0x000000046f077c23 */ /* 0x000fe20008010803 */
[----:B------:R-:W-:Y:S03]  /*79d0*/  LDSM.16.MT88.4 R96, [R6+0xf800] ;  /* 0x00f800000660783b */ /* 0x000fe60000004200 */
[----:B------:R3:W-:Y:S03]  /*79e0*/  MUFU.EX2 R218, R7 ;  /* 0x0000000700da7308 */ /* 0x0007e60000000800 */
[----:B------:R-:W-:Y:S01]  /*79f0*/  HMMA.16816.F32 R160, R12, R40, R160 ;  /* 0x000000280ca0723c */ /* 0x000fe200000018a0 */
[----:B-1----:R-:W-:-:S02]  /*7a00*/  F2FP.F16.F32.PACK_AB R8, R243, R242 ;  /* 0x000000f2f308723e */ /* 0x002fc400000000ff */
[----:B--2---:R-:W-:-:S05]  /*7a10*/  F2FP.F16.F32.PACK_AB R11, R234, R229 ;  /* 0x000000e5ea0b723e */ /* 0x004fca00000000ff */
[----:B----4-:R-:W-:Y:S01]  /*7a20*/  HMMA.16816.F32 R144, R12, R44, R76 ;  /* 0x0000002c0c90723c */ /* 0x010fe2000000184c */
[----:B---3--:R-:W-:-:S04]  /*7a30*/  FFMA.FTZ R7, R108, UR4, -R2 ;  /* 0x000000046c077c23 */ /* 0x008fc80008010802 */
[----:B------:R-:W-:Y:S03]  /*7a40*/  MUFU.EX2 R215, R7 ;  /* 0x0000000700d77308 */ /* 0x000fe60000000800 */
        /* <DEDUP_REMOVED lines=141> */
[----:B------:R-:W-:Y:S01]  /*8320*/  IMAD.MOV.U32 R64, RZ, RZ, R191 ;  /* 0x000000ffff407224 */ /* 0x000fe200078e00bf */
[----:B------:R-:W-:Y:S01]  /*8330*/  LDSM.16.MT88.4 R204, [R2+0xd800] ;  /* 0x00d8000002cc783b */ /* 0x000fe20000004200 */
[----:B------:R-:W-:Y:S01]  /*8340*/  IMAD.MOV.U32 R65, RZ, RZ, R190 ;  /* 0x000000ffff417224 */ /* 0x000fe200078e00be */
[----:B------:R-:W-:Y:S02]  /*8350*/  HMMA.16816.F32 R104, R8, R16, R104 ;  /* 0x000000100868723c */ /* 0x000fe40000001868 */
[----:B------:R-:W2:Y:S01]  /*8360*/  LDSM.16.MT88.4 R188, [R0+0xd800] ;  /* 0x00d8000000bc783b */ /* 0x000ea20000004200 */
[----:B------:R-:W-:-:S05]  /*8370*/  FADD.FTZ R3, R65, R3 ;  /* 0x0000000341037221 */ /* 0x000fca0000010000 */
        /* <DEDUP_REMOVED lines=62> */
[----:B--2---:R-:W-:Y:S01]  /*8760*/  HMMA.16816.F32 R180, R124, R188, R180 ;  /* 0x000000bc7cb4723c */ /* 0x004fe200000018b4 */
[----:B------:R-:W-:-:S02]  /*8770*/  FADD.FTZ R0, R208, R0 ;  /* 0x00000000d0007221 */ /* 0x000fc40000010000 */
[----:B------:R1:W-:Y:S04]  /*8780*/  STL [R1+0x68], R4 ;  /* 0x0000680401007387 */ /* 0x0003e80000100800 */
[----:B------:R1:W-:Y:S01]  /*8790*/  STL [R1+0x6c], R3 ;  /* 0x00006c0301007387 */ /* 0x0003e20000100800 */
[C---:B------:R-:W-:Y:S03]  /*87a0*/  HMMA.16816.F32 R184, R124.reuse, R190, R184 ;  /* 0x000000be7cb8723c */ /* 0x040fe600000018b8 */
[----:B------:R1:W-:Y:S04]  /*87b0*/  STL [R1+0x70], R2 ;  /* 0x0000700201007387 */ /* 0x0003e80000100800 */
[----:B------:R1:W-:Y:S01]  /*87c0*/  STL [R1+0x74], R0 ;  /* 0x0000740001007387 */ /* 0x0003e20000100800 */
        /* <DEDUP_REMOVED lines=66> */
[----:B------:R-:W-:Y:S01]  /*8bf0*/  IMAD.MOV.U32 R49, RZ, RZ, 0x20 ;  /* 0x00000020ff317424 */ /* 0x000fe200078e00ff */
[----:B------:R-:W-:Y:S01]  /*8c00*/  LOP3.LUT R10, R48, R41, RZ, 0xfc, !PT ;  /* 0x00000029300a7212 */ /* 0x000fe200078efcff */
[----:B------:R-:W-:Y:S01]  /*8c10*/  @!PT LDS RZ, [RZ] ;  /* 0x00000000fffff984 */ /* 0x000fe20000000800 */
[----:B------:R-:W-:Y:S01]  /*8c20*/  @!PT LDS RZ, [RZ] ;  /* 0x00000000fffff984 */ /* 0x000fe20000000800 */
[----:B------:R-:W-:Y:S01]  /*8c30*/  @!PT LDS RZ, [RZ] ;  /* 0x00000000fffff984 */ /* 0x000fe20000000800 */
[----:B------:R1:W-:Y:S03]  /*8c40*/  @!P1 LDGSTS.E.BYPASS.LTC128B.128 [R236+0xe000], desc[UR24][R8.64+0x80] ;  /* 0x0e00008008ec9fae */ /* 0x0003e6000b981a18 */
[----:B------:R-:W-:Y:S01]  /*8c50*/  LEA R222, R10, UR5, 0x1 ;  /* 0x000000050ade7c11 */ /* 0x000fe2000f8e08ff */
[----:B------:R-:W-:Y:S01]  /*8c60*/  @P1 STS.128 [R236+0xe000], RZ ;  /* 0x00e000ffec001388 */ /* 0x000fe20000000c00 */
[C---:B------:R-:W-:Y:S01]  /*8c70*/  SEL R242, R49.reuse, 0xffffffe0, !P3 ;  /* 0xffffffe031f27807 */ /* 0x040fe20005800000 */
[----:B------:R-:W-:Y:S01]  /*8c80*/  IMAD.MOV.U32 R139, RZ, RZ, R44 ;  /* 0x000000ffff8b7224 */ /* 0x000fe200078e002c */
[----:B------:R-:W-:Y:S01]  /*8c90*/  SEL R0, R49, 0xffffffe0, !P3 ;  /* 0xffffffe031007807 */ /* 0x000fe20005800000 */
[----:B------:R-:W-:Y:S01]  /*8ca0*/  @!PT LDS RZ, [RZ] ;  /* 0x00000000fffff984 */ /* 0x000fe20000000800 */
[----:B------:R-:W-:Y:S01]  /*8cb0*/  @!PT LDS RZ, [RZ] ;  /* 0x00000000fffff984 */ /* 0x000fe20000000800 */
[----:B------:R-:W-:Y:S01]  /*8cc0*/  @!PT LDS RZ, [RZ] ;  /* 0x00000000fffff984 */ /* 0x000fe20000000800 */
[----:B------:R-:W-:Y:S01]  /*8cd0*/  @!P2 LDGSTS.E.BYPASS.LTC128B.128 [R236+0xc800], desc[UR24][R6.64] ;  /* 0x0c80000006ecafae */ /* 0x000fe2000b981a18 */
[----:B------:R-:W-:-:S03]  /*8ce0*/  IMAD.IADD R229, R233, 0x1, R222 ;  /* 0x00000001e9e57824 */ /* 0x000fc600078e02de */
[----:B------:R-:W-:Y:S01]  /*8cf0*/  @P2 STS.128 [R236+0xc800], RZ ;  /* 0x00c800ffec002388 */ /* 0x000fe20000000c00 */
[----:B------:R-:W-:Y:S02]  /*8d00*/  IMAD.IADD R0, R223, 0x1, R0 ;  /* 0x00000001df007824 */ /* 0x000fe400078e0200 */
[C---:B------:R-:W-:Y:S01]  /*8d10*/  IMAD.IADD R243, R242.reuse, 0x1, R229 ;  /* 0x00000001f2f37824 */ /* 0x040fe200078e02e5 */
        /* <DEDUP_REMOVED lines=25> */
[----:B------:R-:W-:Y:S04]  /*8eb0*/  LDSM.16.M88.4 R36, [R223+0x8000] ;  /* 0x00800000df24783b */ /* 0x000fe80000000200 */
[----:B-1----:R-:W1:Y:S04]  /*8ec0*/  LDSM.16.M88.4 R8, [R222+0x2000] ;  /* 0x00200000de08783b */ /* 0x002e680000000200 */
        /* <DEDUP_REMOVED lines=21> */
[----:B------:R-:W-:Y:S01]  /*9020*/  HMMA.16816.F32 R248, R4, R42, R8 ;  /* 0x0000002a04f8723c */ /* 0x000fe20000001808 */
[----:B------:R-:W1:Y:S02]  /*9030*/  LDSM.16.M88.4 R8, [R2] ;  /* 0x000000000208783b */ /* 0x000e640000000200 */
[----:B------:R-:W-:-:S02]  /*9040*/  IMAD.MOV.U32 R138, RZ, RZ, R212 ;  /* 0x000000ffff8a7224 */ /* 0x000fc400078e00d4 */
[----:B------:R-:W-:Y:S02]  /*9050*/  IMAD.MOV.U32 R137, RZ, RZ, R213 ;  /* 0x000000ffff897224 */ /* 0x000fe400078e00d5 */
[----:B------:R-:W-:Y:S01]  /*9060*/  IMAD.MOV.U32 R132, RZ, RZ, R214 ;  /* 0x000000ffff847224 */ /* 0x000fe200078e00d6 */
[----:B------:R-:W-:Y:S01]  /*9070*/  HMMA.16816.F32 R224, R4, R44, R56 ;  /* 0x0000002c04e0723c */ /* 0x000fe20000001838 */
[----:B------:R-:W-:-:S07]  /*9080*/  IMAD.MOV.U32 R3, RZ, RZ, R215 ;  /* 0x000000ffff037224 */ /* 0x000fce00078e00d7 */
[C---:B------:R-:W-:Y:S08]  /*9090*/  HMMA.16816.F32 R216, R4.reuse, R40, R48 ;  /* 0x0000002804d8723c */ /* 0x040ff00000001830 */
[C---:B------:R-:W-:Y:S08]  /*90a0*/  HMMA.16816.F32 R140, R4.reuse, R22, R140 ;  /* 0x00000016048c723c */ /* 0x040ff0000000188c */
[C---:B------:R-:W-:Y:S08]  /*90b0*/  HMMA.16816.F32 R212, R4.reuse, R18, R60 ;  /* 0x0000001204d4723c */ /* 0x040ff0000000183c */
[----:B------:R-:W-:Y:S08]  /*90c0*/  HMMA.16816.F32 R244, R4, R46, R52 ;  /* 0x0000002e04f4723c */ /* 0x000ff00000001834 */
[C---:B------:R-:W-:Y:S08]  /*90d0*/  HMMA.16816.F32 R4, R12.reuse, R36, RZ ;  /* 0x000000240c04723c */ /* 0x040ff000000018ff */
[C---:B------:R-:W-:Y:S08]  /*90e0*/  HMMA.16816.F32 R52, R12.reuse, R38, RZ ;  /* 0x000000260c34723c */ /* 0x040ff000000018ff */
[----:B------:R-:W-:Y:S08]  /*90f0*/  HMMA.16816.F32 R48, R12, R32, RZ ;  /* 0x000000200c30723c */ /* 0x000ff000000018ff */
[----:B-1----:R-:W-:Y:S08]  /*9100*/  HMMA.16816.F32 R64, R8, R20, R4 ;  /* 0x000000140840723c */ /* 0x002ff00000001804 */
[C---:B------:R-:W-:Y:S08]  /*9110*/  HMMA.16816.F32 R4, R12.reuse, R24, RZ ;  /* 0x000000180c04723c */ /* 0x040ff000000018ff */
[C---:B------:R-:W-:Y:S08]  /*9120*/  HMMA.16816.F32 R36, R12.reuse, R28, RZ ;  /* 0x0000001c0c24723c */ /* 0x040ff000000018ff */
[C---:B------:R-:W-:Y:S08]  /*9130*/  HMMA.16816.F32 R32, R12.reuse, R34, RZ ;  /* 0x000000220c20723c */ /* 0x040ff000000018ff */
[C---:B------:R-:W-:Y:S08]  /*9140*/  HMMA.16816.F32 R28, R12.reuse, R30, RZ ;  /* 0x0000001e0c1c723c */ /* 0x040ff000000018ff */
[----:B------:R-:W-:Y:S08]  /*9150*/  HMMA.16816.F32 R24, R12, R26, RZ ;  /* 0x0000001a0c18723c */ /* 0x000ff000000018ff */
[C---:B------:R-:W-:Y:S08]  /*9160*/  HMMA.16816.F32 R12, R8.reuse, R40, R4 ;  /* 0x00000028080c723c */ /* 0x040ff00000001804 */
[C---:B------:R-:W-:Y:S08]  /*9170*/  HMMA.16816.F32 R60, R8.reuse, R16, R48 ;  /* 0x00000010083c723c */ /* 0x040ff00000001830 */
[----:B------:R-:W-:Y:S01]  /*9180*/  HMMA.16816.F32 R32, R8, R18, R32 ;  /* 0x000000120820723c */ /* 0x000fe20000001820 */
[----:B------:R-:W-:Y:S02]  /*9190*/  LDSM.16.M88.4 R16, [R220+0x8000] ;  /* 0x00800000dc10783b */ /* 0x000fe40000000200 */
[----:B------:R-:W-:-:S02]  /*91a0*/  IMAD.MOV.U32 R7, RZ, RZ, R12 ;  /* 0x000000ffff077224 */ /* 0x000fc400078e000c */
[----:B------:R-:W-:Y:S02]  /*91b0*/  IMAD.MOV.U32 R6, RZ, RZ, R13 ;  /* 0x000000ffff067224 */ /* 0x000fe400078e000d */
[----:B------:R-:W-:Y:S01]  /*91c0*/  IMAD.MOV.U32 R5, RZ, RZ, R14 ;  /* 0x000000ffff057224 */ /* 0x000fe200078e000e */
[C---:B------:R-:W-:Y:S01]  /*91d0*/  HMMA.16816.F32 R20, R8.reuse, R22, R52 ;  /* 0x000000160814723c */ /* 0x040fe20000001834 */
[----:B------:R-:W-:Y:S02]  /*91e0*/  IMAD.MOV.U32 R4, RZ, RZ, R15 ;  /* 0x000000ffff047224 */ /* 0x000fe400078e000f */
[----:B------:R-:W1:Y:S01]  /*91f0*/  LDSM.16.M88.4 R12, [R229] ;  /* 0x00000000e50c783b */ /* 0x000e620000000200 */
[----:B------:R-:W-:Y:S02]  /*9200*/  IMAD.MOV.U32 R52, RZ, RZ, R7 ;  /* 0x000000ffff347224 */ /* 0x000fe400078e0007 */
[----:B------:R-:W-:Y:S02]  /*9210*/  IMAD.MOV.U32 R53, RZ, RZ, R6 ;  /* 0x000000ffff357224 */ /* 0x000fe400078e0006 */
[----:B------:R-:W-:Y:S01]  /*9220*/  IMAD.MOV.U32 R54, RZ, RZ, R5 ;  /* 0x000000ffff367224 */ /* 0x000fe200078e0005 */
[----:B------:R-:W-:Y:S01]  /*9230*/  HMMA.16816.F32 R56, R8, R44, R36 ;  /* 0x0000002c0838723c */ /* 0x000fe20000001824 */
[----:B------:R-:W-:-:S02]  /*9240*/  IMAD.MOV.U32 R55, RZ, RZ, R4 ;  /* 0x000000ffff377224 */ /* 0x000fc400078e0004 */
[----:B------:R-:W2:Y:S05]  /*9250*/  LDSM.16.M88.4 R4, [R229+0x2000] ;  /* 0x00200000e504783b */ /* 0x000eaa0000000200 */
[C---:B------:R-:W-:Y:S08]  /*9260*/  HMMA.16816.F32 R44, R8.reuse, R46, R28 ;  /* 0x0000002e082c723c */ /* 0x040ff0000000181c */
[----:B------:R-:W-:Y:S01]  /*9270*/  HMMA.16816.F32 R40, R8, R42, R24 ;  /* 0x0000002a0828723c */ /* 0x000fe20000001818 */
[----:B------:R-:W3:Y:S07]  /*9280*/  LDSM.16.M88.4 R8, [R220+0x9000] ;  /* 0x00900000dc08783b */ /* 0x000eee0000000200 */
[C---:B-1----:R-:W-:Y:S01]  /*9290*/  HMMA.16816.F32 R36, R12.reuse, R18, R20 ;  /* 0x000000120c24723c */ /* 0x042fe20000001814 */
[----:B------:R-:W1:Y:S07]  /*92a0*/  LDSM.16.M88.4 R20, [R220+0x9800] ;  /* 0x00980000dc14783b */ /* 0x000e6e0000000200 */
[-C--:B------:R-:W-:Y:S08]  /*92b0*/  HMMA.16816.F32 R24, R12, R16.reuse, R64 ;  /* 0x000000100c18723c */ /* 0x080ff00000001840 */
[----:B--2---:R-:W-:Y:S01]  /*92c0*/  HMMA.16816.F32 R28, R4, R16, R208 ;  /* 0x00000010041c723c */ /* 0x004fe200000018d0 */
[----:B------:R-:W-:-:S02]  /*92d0*/  IMAD.MOV.U32 R208, RZ, RZ, R138 ;  /* 0x000000ffffd07224 */ /* 0x000fc400078e008a */
[----:B------:R-:W-:Y:S02]  /*92e0*/  IMAD.MOV.U32 R209, RZ, RZ, R137 ;  /* 0x000000ffffd17224 */ /* 0x000fe400078e0089 */
[----:B------:R-:W-:Y:S02]  /*92f0*/  IMAD.MOV.U32 R210, RZ, RZ, R132 ;  /* 0x000000ffffd27224 */ /* 0x000fe400078e0084 */
[----:B------:R-:W-:Y:S01]  /*9300*/  IMAD.MOV.U32 R211, RZ, RZ, R3 ;  /* 0x000000ffffd37224 */ /* 0x000fe200078e0003 */
[C---:B------:R-:W-:Y:S01]  /*9310*/  HMMA.16816.F32 R48, R4.reuse, R18, R140 ;  /* 0x000000120430723c */ /* 0x040fe2000000188c */
[----:B------:R-:W2:Y:S07]  /*9320*/  LDSM.16.M88.4 R16, [R220+0x8800] ;  /* 0x00880000dc10783b */ /* 0x000eae0000000200 */
[C---:B---3--:R-:W-:Y:S08]  /*9330*/  HMMA.16816.F32 R224, R4.reuse, R8, R224 ;  /* 0x0000000804e0723c */ /* 0x048ff000000018e0 */
[C---:B------:R-:W-:Y:S08]  /*9340*/  HMMA.16816.F32 R244, R4.reuse, R10, R244 ;  /* 0x0000000a04f4723c */ /* 0x040ff000000018f4 */
[C---:B-1----:R-:W-:Y:S08]  /*9350*/  HMMA.16816.F32 R64, R4.reuse, R20, R216 ;  /* 0x000000140440723c */ /* 0x042ff000000018d8 */
[----:B------:R-:W-:Y:S08]  /*9360*/  HMMA.16816.F32 R248, R4, R22, R248 ;  /* 0x0000001604f8723c */ /* 0x000ff000000018f8 */
[----:B--2---:R-:W-:Y:S03]  /*9370*/  HMMA.16816.F32 R216, R12, R16, R60 ;  /* 0x000000100cd8723c */ /* 0x004fe6000000183c */
[----:B------:R-:W-:-:S02]  /*9380*/  IMAD.MOV.U32 R138, RZ, RZ, R64 ;  /* 0x000000ffff8a7224 */ /* 0x000fc400078e0040 */
[----:B------:R-:W-:Y:S02]  /*9390*/  IMAD.MOV.U32 R137, RZ, RZ, R65 ;  /* 0x000000ffff897224 */ /* 0x000fe400078e0041 */
[----:B------:R-:W-:Y:S02]  /*93a0*/  IMAD.MOV.U32 R132, RZ, RZ, R66 ;  /* 0x000000ffff847224 */ /* 0x000fe400078e0042 */
[----:B------:R-:W-:Y:S01]  /*93b0*/  IMAD.MOV.U32 R3, RZ, RZ, R67 ;  /* 0x000000ffff037224 */ /* 0x000fe200078e0043 */
[C---:B------:R-:W-:Y:S08]  /*93c0*/  HMMA.16816.F32 R208, R4.reuse, R16, R208 ;  /* 0x0000001004d0723c */ /* 0x040ff000000018d0 */
[-C--:B------:R-:W-:Y:S01]  /*93d0*/  HMMA.16816.F32 R212, R4, R18.reuse, R212 ;  /* 0x0000001204d4723c */ /* 0x080fe200000018d4 */
[----:B------:R-:W-:Y:S07]  /*93e0*/  LDSM.16.M88.4 R4, [R243+0x2000] ;  /* 0x00200000f304783b */ /* 0x000fee0000000200 */
[C---:B------:R-:W-:Y:S01]  /*93f0*/  HMMA.16816.F32 R140, R12.reuse, R18, R32 ;  /* 0x000000120c8c723c */ /* 0x040fe20000001820 */
[----:B------:R-:W1:Y:S07]  /*9400*/  LDSM.16.M88.4 R16, [R221+0x8000] ;  /* 0x00800000dd10783b */ /* 0x000e6e0000000200 */
[C---:B------:R-:W-:Y:S08]  /*9410*/  HMMA.16816.F32 R64, R12.reuse, R8, R56 ;  /* 0x000000080c40723c */ /* 0x040ff00000001838 */
[C---:B------:R-:W-:Y:S01]  /*9420*/  HMMA.16816.F32 R60, R12.reuse, R10, R44 ;  /* 0x0000000a0c3c723c */ /* 0x040fe2000000182c */
[----:B------:R-:W2:Y:S07]  /*9430*/  LDSM.16.M88.4 R8, [R243] ;  /* 0x00000000f308783b */ /* 0x000eae0000000200 */
[C---:B------:R-:W-:Y:S08]  /*9440*/  HMMA.16816.F32 R32, R12.reuse, R20, R52 ;  /* 0x000000140c20723c */ /* 0x040ff00000001834 */
[----:B------:R-:W-:Y:S01]  /*9450*/  HMMA.16816.F32 R56, R12, R22, R40 ;  /* 0x000000160c38723c */ /* 0x000fe20000001828 */
[----:B------:R-:W3:Y:S04]  /*9460*/  LDSM.16.M88.4 R20, [R221+0x9800] ;  /* 0x00980000dd14783b */ /* 0x000ee80000000200 */
[----:B------:R-:W4:Y:S03]  /*9470*/  LDSM.16.M88.4 R12, [R221+0x9000] ;  /* 0x00900000dd0c783b */ /* 0x000f260000000200 */
[----:B-1----:R-:W-:Y:S03]  /*9480*/  HMMA.16816.F32 R52, R4, R16, R28 ;  /* 0x000000100434723c */ /* 0x002fe6000000181c */
[----:B------:R-:W-:-:S02]  /*9490*/  IMAD.MOV.U32 R242, RZ, RZ, R32 ;  /* 0x000000fffff27224 */ /* 0x000fc400078e0020 */
[----:B------:R-:W-:Y:S02]  /*94a0*/  IMAD.MOV.U32 R235, RZ, RZ, R33 ;  /* 0x000000ffffeb7224 */ /* 0x000fe400078e0021 */
[----:B------:R-:W-:Y:S02]  /*94b0*/  IMAD.MOV.U32 R234, RZ, RZ, R34 ;  /* 0x000000ffffea7224 */ /* 0x000fe400078e0022 */
[----:B------:R-:W-:Y:S01]  /*94c0*/  IMAD.MOV.U32 R233, RZ, RZ, R35 ;  /* 0x000000ffffe97224 */ /* 0x000fe200078e0023 */
[----:B------:R-:W-:Y:S08]  /*94d0*/  HMMA.16816.F32 R28, R4, R18, R48 ;  /* 0x00000012041c723c */ /* 0x000ff00000001830 */
[C---:B--2---:R-:W-:Y:S08]  /*94e0*/  HMMA.16816.F32 R32, R8.reuse, R16, R24 ;  /* 0x000000100820723c */ /* 0x044ff00000001818 */
[----:B------:R-:W-:Y:S01]  /*94f0*/  HMMA.16816.F32 R24, R8, R18, R36 ;  /* 0x000000120818723c */ /* 0x000fe20000001824 */
[----:B------:R-:W1:Y:S07]  /*9500*/  LDSM.16.M88.4 R16, [R221+0x8800] ;  /* 0x00880000dd10783b */ /* 0x000e6e0000000200 */
[C---:B---3--:R-:W-:Y:S08]  /*9510*/  HMMA.16816.F32 R248, R4.reuse, R22, R248 ;  /* 0x0000001604f8723c */ /* 0x048ff000000018f8 */
[C---:B----4-:R-:W-:Y:S08]  /*9520*/  HMMA.16816.F32 R36, R4.reuse, R12, R224 ;  /* 0x0000000c0424723c */ /* 0x050ff000000018e0 */
[C---:B------:R-:W-:Y:S08]  /*9530*/  HMMA.16816.F32 R48, R4.reuse, R14, R244 ;  /* 0x0000000e0430723c */ /* 0x040ff000000018f4 */
[----:B-1----:R-:W-:Y:S01]  /*9540*/  HMMA.16816.F32 R40, R4, R18, R212 ;  /* 0x000000120428723c */ /* 0x002fe200000018d4 */
        /* <DEDUP_REMOVED lines=10> */
[----:B------:R-:W-:Y:S07]  /*95f0*/  LDSM.16.M88.4 R4, [R222+0x6000] ;  /* 0x00600000de04783b */ /* 0x000fee0000000200 */
[C---:B------:R-:W-:Y:S08]  /*9600*/  HMMA.16816.F32 R244, R8.reuse, R16, R216 ;  /* 0x0000001008f4723c */ /* 0x040ff000000018d8 */
[----:B------:R-:W-:Y:S01]  /*9610*/  HMMA.16816.F32 R224, R8, R18, R140 ;  /* 0x0000001208e0723c */ /* 0x000fe2000000188c */
[----:B------:R-:W1:Y:S02]  /*9620*/  LDSM.16.M88.4 R16, [R223+0xa000] ;  /* 0x00a00000df10783b */ /* 0x000e640000000200 */
[----:B------:R-:W-:-:S02]  /*9630*/  IMAD.MOV.U32 R138, RZ, RZ, R212 ;  /* 0x000000ffff8a7224 */ /* 0x000fc400078e00d4 */
[----:B------:R-:W-:Y:S02]  /*9640*/  IMAD.MOV.U32 R137, RZ, RZ, R213 ;  /* 0x000000ffff897224 */ /* 0x000fe400078e00d5 */
[----:B------:R-:W-:Y:S01]  /*9650*/  IMAD.MOV.U32 R132, RZ, RZ, R214 ;  /* 0x000000ffff847224 */ /* 0x000fe200078e00d6 */
[----:B------:R-:W-:Y:S01]  /*9660*/  HMMA.16816.F32 R216, R8, R12, R64 ;  /* 0x0000000c08d8723c */ /* 0x000fe20000001840 */
[----:B------:R-:W-:-:S07]  /*9670*/  IMAD.MOV.U32 R3, RZ, RZ, R215 ;  /* 0x000000ffff037224 */ /* 0x000fce00078e00d7 */
[C---:B------:R-:W-:Y:S01]  /*9680*/  HMMA.16816.F32 R212, R8.reuse, R14, R60 ;  /* 0x0000000e08d4723c */ /* 0x040fe2000000183c */
[----:B------:R-:W2:Y:S07]  /*9690*/  LDSM.16.M88.4 R12, [R222+0x4000] ;  /* 0x00400000de0c783b */ /* 0x000eae0000000200 */
[----:B------:R-:W-:Y:S08]  /*96a0*/  HMMA.16816.F32 R208, R8, R20, R208 ;  /* 0x0000001408d0723c */ /* 0x000ff000000018d0 */
[----:B-1----:R-:W-:Y:S11]  /*96b0*/  HMMA.16816.F32 R140, R4, R16, R52 ;  /* 0x00000010048c723c */ /* 0x002ff60000001834 */
[----:B------:R-:W-:-:S02]  /*96c0*/  IMAD.MOV.U32 R252, RZ, RZ, R208 ;  /* 0x000000fffffc7224 */ /* 0x000fc400078e00d0 */
[----:B------:R-:W-:Y:S02]  /*96d0*/  IMAD.MOV.U32 R242, RZ, RZ, R209 ;  /* 0x000000fffff27224 */ /* 0x000fe400078e00d1 */
[----:B------:R-:W-:Y:S02]  /*96e0*/  IMAD.MOV.U32 R235, RZ, RZ, R210 ;  /* 0x000000ffffeb7224 */ /* 0x000fe400078e00d2 */
[----:B------:R-:W-:Y:S02]  /*96f0*/  IMAD.MOV.U32 R234, RZ, RZ, R211 ;  /* 0x000000ffffea7224 */ /* 0x000fe400078e00d3 */
[----:B------:R-:W-:Y:S01]  /*9700*/  HMMA.16816.F32 R208, R8, R22, R56 ;  /* 0x0000001608d0723c */ /* 0x000fe20000001838 */
[----:B------:R-:W-:Y:S07]  /*9710*/  LDSM.16.M88.4 R20, [R223+0xb800] ;  /* 0x00b80000df14783b */ /* 0x000fee0000000200 */
[----:B------:R-:W-:Y:S08]  /*9720*/  HMMA.16816.F32 R8, R4, R18, R28 ;  /* 0x000000120408723c */ /* 0x000ff0000000181c */
[----:B--2---:R-:W-:Y:S01]  /*9730*/  HMMA.16816.F32 R64, R12, R16, R32 ;  /* 0x000000100c40723c */ /* 0x004fe20000001820 */
[----:B------:R-:W-:-:S02]  /*9740*/  IMAD.MOV.U32 R32, RZ, RZ, R138 ;  /* 0x000000ffff207224 */ /* 0x000fc400078e008a */
[----:B------:R-:W-:Y:S02]  /*9750*/  IMAD.MOV.U32 R33, RZ, RZ, R137 ;  /* 0x000000ffff217224 */ /* 0x000fe400078e0089 */
[----:B------:R-:W-:Y:S02]  /*9760*/  IMAD.MOV.U32 R34, RZ, RZ, R132 ;  /* 0x000000ffff227224 */ /* 0x000fe400078e0084 */
[----:B------:R-:W-:-:S04]  /*9770*/  IMAD.MOV.U32 R35, RZ, RZ, R3 ;  /* 0x000000ffff237224 */ /* 0x000fc800078e0003 */
[----:B------:R-:W-:Y:S02]  /*9780*/  IMAD.MOV.U32 R233, RZ, RZ, R8 ;  /* 0x000000ffffe97224 */ /* 0x000fe400078e0008 */
[----:B------:R-:W-:Y:S02]  /*9790*/  IMAD.MOV.U32 R138, RZ, RZ, R9 ;  /* 0x000000ffff8a7224 */ /* 0x000fe400078e0009 */
[----:B------:R-:W-:Y:S02]  /*97a0*/  IMAD.MOV.U32 R137, RZ, RZ, R10 ;  /* 0x000000ffff897224 */ /* 0x000fe400078e000a */
[----:B------:R-:W-:Y:S02]  /*97b0*/  IMAD.MOV.U32 R132, RZ, RZ, R11 ;  /* 0x000000ffff847224 */ /* 0x000fe400078e000b */
[----:B------:R-:W-:Y:S01]  /*97c0*/  HMMA.16816.F32 R8, R12, R18, R24 ;  /* 0x000000120c08723c */ /* 0x000fe20000001818 */
[----:B------:R-:W1:-:S15]  /*97d0*/  LDSM.16.M88.4 R16, [R223+0xa800] ;  /* 0x00a80000df10783b */ /* 0x000e5e0000000200 */
[----:B------:R-:W-:-:S03]  /*97e0*/  NOP ;  /* 0x0000000000007918 */ /* 0x000fc60000000000 */
[----:B------:R-:W-:Y:S02]  /*97f0*/  IMAD.MOV.U32 R26, RZ, RZ, R8 ;  /* 0x000000ffff1a7224 */ /* 0x000fe400078e0008 */
[----:B------:R-:W-:Y:S02]  /*9800*/  IMAD.MOV.U32 R25, RZ, RZ, R9 ;  /* 0x000000ffff197224 */ /* 0x000fe400078e0009 */
[----:B------:R-:W-:Y:S02]  /*9810*/  IMAD.MOV.U32 R24, RZ, RZ, R10 ;  /* 0x000000ffff187224 */ /* 0x000fe400078e000a */
[----:B------:R-:W-:Y:S02]  /*9820*/  IMAD.MOV.U32 R3, RZ, RZ, R11 ;  /* 0x000000ffff037224 */ /* 0x000fe400078e000b */
[----:B------:R-:W2:Y:S01]  /*9830*/  LDSM.16.M88.4 R8, [R223+0xb000] ;  /* 0x00b00000df08783b */ /* 0x000ea20000000200 */
[C---:B-1----:R-:W-:Y:S08]  /*9840*/  HMMA.16816.F32 R60, R4.reuse, R16, R44 ;  /* 0x00000010043c723c */ /* 0x042ff0000000182c */
[C---:B------:R-:W-:Y:S08]  /*9850*/  HMMA.16816.F32 R56, R4.reuse, R18, R40 ;  /* 0x000000120438723c */ /* 0x040ff00000001828 */
[C---:B------:R-:W-:Y:S08]  /*9860*/  HMMA.16816.F32 R44, R4.reuse, R20, R32 ;  /* 0x00000014042c723c */ /* 0x040ff00000001820 */
[C---:B------:R-:W-:Y:S08]  /*9870*/  HMMA.16816.F32 R40, R4.reuse, R22, R248 ;  /* 0x000000160428723c */ /* 0x040ff000000018f8 */
[C---:B--2---:R-:W-:Y:S08]  /*9880*/  HMMA.16816.F32 R52, R4.reuse, R8, R36 ;  /* 0x000000080434723c */ /* 0x044ff00000001824 */
[----:B------:R-:W-:Y:S08]  /*9890*/  HMMA.16816.F32 R48, R4, R10, R48 ;  /* 0x0000000a0430723c */ /* 0x000ff00000001830 */
[----:B------:R-:W-:Y:S01]  /*98a0*/  HMMA.16816.F32 R36, R12, R16, R244 ;  /* 0x000000100c24723c */ /* 0x000fe200000018f4 */
[----:B------:R-:W-:-:S02]  /*98b0*/  IMAD.MOV.U32 R244, RZ, RZ, R252 ;  /* 0x000000fffff47224 */ /* 0x000fc400078e00fc */
[----:B------:R-:W-:Y:S02]  /*98c0*/  IMAD.MOV.U32 R245, RZ, RZ, R242 ;  /* 0x000000fffff57224 */ /* 0x000fe400078e00f2 */
[----:B------:R-:W-:Y:S02]  /*98d0*/  IMAD.MOV.U32 R246, RZ, RZ, R235 ;  /* 0x000000fffff67224 */ /* 0x000fe400078e00eb */
[----:B------:R-:W-:Y:S01]  /*98e0*/  IMAD.MOV.U32 R247, RZ, RZ, R234 ;  /* 0x000000fffff77224 */ /* 0x000fe200078e00ea */
[C---:B------:R-:W-:Y:S01]  /*98f0*/  HMMA.16816.F32 R32, R12.reuse, R18, R224 ;  /* 0x000000120c20723c */ /* 0x040fe200000018e0 */
[----:B------:R-:W-:Y:S07]  /*9900*/  LDSM.16.M88.4 R16, [R0+0xa000] ;  /* 0x00a000000010783b */ /* 0x000fee0000000200 */
[C---:B------:R-:W-:Y:S08]  /*9910*/  HMMA.16816.F32 R28, R12.reuse, R8, R216 ;  /* 0x000000080c1c723c */ /* 0x040ff000000018d8 */
[C---:B------:R-:W-:Y:S01]  /*9920*/  HMMA.16816.F32 R4, R12.reuse, R10, R212 ;  /* 0x0000000a0c04723c */ /* 0x040fe200000018d4 */
[----:B------:R-:W1:Y:S07]  /*9930*/  LDSM.16.M88.4 R8, [R2+0x4000] ;  /* 0x004000000208783b */ /* 0x000e6e0000000200 */
[C---:B------:R-:W-:Y:S08]  /*9940*/  HMMA.16816.F32 R216, R12.reuse, R20, R244 ;  /* 0x000000140cd8723c */ /* 0x040ff000000018f4 */
[----:B------:R-:W-:Y:S01]  /*9950*/  HMMA.16816.F32 R244, R12, R22, R208 ;  /* 0x000000160cf4723c */ /* 0x000fe200000018d0 */
[----:B------:R-:W-:Y:S01]  /*9960*/  LDSM.16.M88.4 R12, [R0+0xa800] ;  /* 0x00a80000000c783b */ /* 0x000fe20000000200 */
[----:B------:R-:W-:-:S02]  /*9970*/  IMAD.MOV.U32 R208, RZ, RZ, R233 ;  /* 0x000000ffffd07224 */ /* 0x000fc400078e00e9 */
[----:B------:R-:W-:Y:S01]  /*9980*/  IMAD.MOV.U32 R251, RZ, RZ, R4 ;  /* 0x000000fffffb7224 */ /* 0x000fe200078e0004 */
[----:B------:R-:W-:Y:S01]  /*9990*/  LDSM.16.M88.4 R20, [R0+0xb000] ;  /* 0x00b000000014783b */ /* 0x000fe20000000200 */
[----:B------:R-:W-:Y:S02]  /*99a0*/  IMAD.MOV.U32 R250, RZ, RZ, R5 ;  /* 0x000000fffffa7224 */ /* 0x000fe400078e0005 */
[----:B------:R-:W-:Y:S02]  /*99b0*/  IMAD.MOV.U32 R249, RZ, RZ, R6 ;  /* 0x000000fffff97224 */ /* 0x000fe400078e0006 */
[----:B------:R-:W-:Y:S02]  /*99c0*/  IMAD.MOV.U32 R248, RZ, RZ, R7 ;  /* 0x000000fffff87224 */ /* 0x000fe400078e0007 */
[----:B------:R-:W2:Y:S01]  /*99d0*/  LDSM.16.M88.4 R4, [R2+0x6000] ;  /* 0x006000000204783b */ /* 0x000ea20000000200 */
[----:B------:R-:W-:Y:S02]  /*99e0*/  IMAD.MOV.U32 R215, RZ, RZ, R216 ;  /* 0x000000ffffd77224 */ /* 0x000fe400078e00d8 */
[----:B------:R-:W-:-:S02]  /*99f0*/  IMAD.MOV.U32 R214, RZ, RZ, R217 ;  /* 0x000000ffffd67224 */ /* 0x000fc400078e00d9 */
[----:B------:R-:W-:Y:S02]  /*9a00*/  IMAD.MOV.U32 R213, RZ, RZ, R218 ;  /* 0x000000ffffd57224 */ /* 0x000fe400078e00da */
[----:B------:R-:W-:Y:S02]  /*9a10*/  IMAD.MOV.U32 R212, RZ, RZ, R219 ;  /* 0x000000ffffd47224 */ /* 0x000fe400078e00db */
[----:B------:R-:W-:Y:S02]  /*9a20*/  IMAD.MOV.U32 R209, RZ, RZ, R138 ;  /* 0x000000ffffd17224 */ /* 0x000fe400078e008a */
[----:B------:R-:W-:Y:S01]  /*9a30*/  IMAD.MOV.U32 R210, RZ, RZ, R137 ;  /* 0x000000ffffd27224 */ /* 0x000fe200078e0089 */
[----:B-1----:R-:W-:Y:S01]  /*9a40*/  HMMA.16816.F32 R216, R8, R16, R64 ;  /* 0x0000001008d8723c */ /* 0x002fe20000001840 */
[----:B------:R-:W-:Y:S02]  /*9a50*/  IMAD.MOV.U32 R64, RZ, RZ, R26 ;  /* 0x000000ffff407224 */ /* 0x000fe400078e001a */
[----:B------:R-:W-:-:S02]  /*9a60*/  IMAD.MOV.U32 R65, RZ, RZ, R25 ;  /* 0x000000ffff417224 */ /* 0x000fc400078e0019 */
[----:B------:R-:W-:Y:S02]  /*9a70*/  IMAD.MOV.U32 R66, RZ, RZ, R24 ;  /* 0x000000ffff427224 */ /* 0x000fe400078e0018 */
[----:B------:R-:W1:Y:S01]  /*9a80*/  LDSM.16.M88.4 R24, [R0+0xb800] ;  /* 0x00b800000018783b */ /* 0x000e620000000200 */
[----:B------:R-:W-:Y:S02]  /*9a90*/  IMAD.MOV.U32 R211, RZ, RZ, R132 ;  /* 0x000000ffffd37224 */ /* 0x000fe400078e0084 */
[----:B------:R-:W-:-:S07]  /*9aa0*/  IMAD.MOV.U32 R67, RZ, RZ, R3 ;  /* 0x000000ffff437224 */ /* 0x000fce00078e0003 */
[----:B------:R-:W-:Y:S08]  /*9ab0*/  HMMA.16816.F32 R64, R8, R18, R64 ;  /* 0x000000120840723c */ /* 0x000ff00000001840 */
[C---:B--2---:R-:W-:Y:S08]  /*9ac0*/  HMMA.16816.F32 R60, R4.reuse, R12, R60 ;  /* 0x0000000c043c723c */ /* 0x044ff0000000183c */
[C---:B------:R-:W-:Y:S08]  /*9ad0*/  HMMA.16816.F32 R56, R4.reuse, R14, R56 ;  /* 0x0000000e0438723c */ /* 0x040ff00000001838 */
        /* <DEDUP_REMOVED lines=26> */
[----:B------:R-:W-:Y:S02]  /*9c80*/  IMAD.MOV.U32 R43, RZ, RZ, R16 ;  /* 0x000000ffff2b7224 */ /* 0x000fe400078e0010 */
[----:B------:R-:W-:Y:S03]  /*9c90*/  LDSM.16.M88.4 R16, [R220+0xa000] ;  /* 0x00a00000dc10783b */ /* 0x000fe60000000200 */
[----:B------:R-:W-:Y:S01]  /*9ca0*/  HMMA.16816.F32 R212, R4, R22, R48 ;  /* 0x0000001604d4723c */ /* 0x000fe20000001830 */
[----:B------:R-:W1:Y:S07]  /*9cb0*/  LDSM.16.M88.4 R4, [R229+0x6000] ;  /* 0x00600000e504783b */ /* 0x000e6e0000000200 */
[C---:B------:R-:W-:Y:S01]  /*9cc0*/  HMMA.16816.F32 R48, R8.reuse, R14, R32 ;  /* 0x0000000e0830723c */ /* 0x040fe20000001820 */
[----:B------:R-:W2:Y:S07]  /*9cd0*/  LDSM.16.M88.4 R12, [R229+0x4000] ;  /* 0x00400000e50c783b */ /* 0x000eae0000000200 */
[C---:B------:R-:W-:Y:S01]  /*9ce0*/  HMMA.16816.F32 R36, R8.reuse, R20, R28 ;  /* 0x000000140824723c */ /* 0x040fe2000000181c */
[----:B------:R-:W-:Y:S07]  /*9cf0*/  LDSM.16.M88.4 R28, [R220+0xb800] ;  /* 0x00b80000dc1c783b */ /* 0x000fee0000000200 */
[C---:B------:R-:W-:Y:S01]  /*9d00*/  HMMA.16816.F32 R56, R8.reuse, R22, R56 ;  /* 0x000000160838723c */ /* 0x040fe20000001838 */
[----:B------:R-:W3:Y:S07]  /*9d10*/  LDSM.16.M88.4 R20, [R220+0xb000] ;  /* 0x00b00000dc14783b */ /* 0x000eee0000000200 */
[----:B------:R-:W-:Y:S01]  /*9d20*/  HMMA.16816.F32 R52, R8, R24, R52 ;  /* 0x000000180834723c */ /* 0x000fe20000001834 */
[----:B------:R-:W-:-:S02]  /*9d30*/  IMAD.MOV.U32 R24, RZ, RZ, R43 ;  /* 0x000000ffff187224 */ /* 0x000fc400078e002b */
[----:B------:R-:W-:-:S05]  /*9d40*/  IMAD.MOV.U32 R25, RZ, RZ, R252 ;  /* 0x000000ffff197224 */ /* 0x000fca00078e00fc */
[----:B------:R-:W-:Y:S01]  /*9d50*/  HMMA.16816.F32 R44, R8, R26, R244 ;  /* 0x0000001a082c723c */ /* 0x000fe200000018f4 */
[----:B------:R-:W4:Y:S01]  /*9d60*/  LDSM.16.M88.4 R8, [R220+0xa800] ;  /* 0x00a80000dc08783b */ /* 0x000f220000000200 */
[----:B------:R-:W-:Y:S02]  /*9d70*/  IMAD.MOV.U32 R26, RZ, RZ, R242 ;  /* 0x000000ffff1a7224 */ /* 0x000fe400078e00f2 */
[----:B------:R-:W-:Y:S02]  /*9d80*/  IMAD.MOV.U32 R27, RZ, RZ, R235 ;  /* 0x000000ffff1b7224 */ /* 0x000fe400078e00eb */
[----:B------:R-:W-:Y:S02]  /*9d90*/  IMAD.MOV.U32 R244, RZ, RZ, R234 ;  /* 0x000000fffff47224 */ /* 0x000fe400078e00ea */
[----:B-1----:R-:W-:Y:S01]  /*9da0*/  HMMA.16816.F32 R40, R4, R16, R224 ;  /* 0x000000100428723c */ /* 0x002fe200000018e0 */
[----:B------:R-:W-:Y:S02]  /*9db0*/  IMAD.MOV.U32 R224, RZ, RZ, R132 ;  /* 0x000000ffffe07224 */ /* 0x000fe400078e0084 */
[----:B------:R-:W-:-:S02]  /*9dc0*/  IMAD.MOV.U32 R225, RZ, RZ, R3 ;  /* 0x000000ffffe17224 */ /* 0x000fc400078e0003 */
[----:B------:R-:W-:Y:S02]  /*9dd0*/  IMAD.MOV.U32 R226, RZ, RZ, R2 ;  /* 0x000000ffffe27224 */ /* 0x000fe400078e0002 */
[----:B------:R-:W-:Y:S01]  /*9de0*/  IMAD.MOV.U32 R227, RZ, RZ, R0 ;  /* 0x000000ffffe37224 */ /* 0x000fe200078e0000 */
[----:B--2---:R-:W-:Y:S01]  /*9df0*/  HMMA.16816.F32 R32, R12, R16, R216 ;  /* 0x000000100c20723c */ /* 0x004fe200000018d8 */
[----:B------:R-:W-:Y:S02]  /*9e00*/  IMAD.MOV.U32 R245, RZ, RZ, R233 ;  /* 0x000000fffff57224 */ /* 0x000fe400078e00e9 */
[----:B------:R-:W-:Y:S02]  /*9e10*/  IMAD.MOV.U32 R246, RZ, RZ, R138 ;  /* 0x000000fffff67224 */ /* 0x000fe400078e008a */
[----:B------:R-:W-:-:S03]  /*9e20*/  IMAD.MOV.U32 R247, RZ, RZ, R137 ;  /* 0x000000fffff77224 */ /* 0x000fc600078e0089 */
[C---:B------:R-:W-:Y:S08]  /*9e30*/  HMMA.16816.F32 R224, R4.reuse, R18, R224 ;  /* 0x0000001204e0723c */ /* 0x040ff000000018e0 */
[C---:B---3--:R-:W-:Y:S08]  /*9e40*/  HMMA.16816.F32 R248, R4.reuse, R20, R248 ;  /* 0x0000001404f8723c */ /* 0x048ff000000018f8 */
[----:B------:R-:W-:Y:S03]  /*9e50*/  HMMA.16816.F32 R216, R4, R28, R208 ;  /* 0x0000001c04d8723c */ /* 0x000fe600000018d0 */
[----:B------:R-:W-:-:S02]  /*9e60*/  IMAD.MOV.U32 R16, RZ, RZ, R224 ;  /* 0x000000ffff107224 */ /* 0x000fc400078e00e0 */
[----:B------:R-:W-:Y:S02]  /*9e70*/  IMAD.MOV.U32 R3, RZ, RZ, R225 ;  /* 0x000000ffff037224 */ /* 0x000fe400078e00e1 */
[----:B------:R-:W-:Y:S01]  /*9e80*/  IMAD.MOV.U32 R2, RZ, RZ, R226 ;  /* 0x000000ffff027224 */ /* 0x000fe200078e00e2 */
[----:B----4-:R-:W-:Y:S01]  /*9e90*/  HMMA.16816.F32 R24, R4, R8, R24 ;  /* 0x000000080418723c */ /* 0x010fe20000001818 */
[----:B------:R-:W-:-:S07]  /*9ea0*/  IMAD.MOV.U32 R0, RZ, RZ, R227 ;  /* 0x000000ffff007224 */ /* 0x000fce00078e00e3 */
[C---:B------:R-:W-:Y:S08]  /*9eb0*/  HMMA.16816.F32 R224, R4.reuse, R22, R212 ;  /* 0x0000001604e0723c */ /* 0x040ff000000018d4 */
[----:B------:R-:W-:Y:S03]  /*9ec0*/  HMMA.16816.F32 R244, R4, R10, R244 ;  /* 0x0000000a04f4723c */ /* 0x000fe600000018f4 */
[----:B------:R-:W-:-:S02]  /*9ed0*/  IMAD.MOV.U32 R138, RZ, RZ, R24 ;  /* 0x000000ffff8a7224 */ /* 0x000fc400078e0018 */
[----:B------:R-:W-:Y:S02]  /*9ee0*/  IMAD.MOV.U32 R137, RZ, RZ, R25 ;  /* 0x000000ffff897224 */ /* 0x000fe400078e0019 */
[----:B------:R-:W-:Y:S01]  /*9ef0*/  IMAD.MOV.U32 R132, RZ, RZ, R26 ;  /* 0x000000ffff847224 */ /* 0x000fe200078e001a */
[----:B------:R-:W-:Y:S01]  /*9f00*/  HMMA.16816.F32 R212, R4, R30, R140 ;  /* 0x0000001e04d4723c */ /* 0x000fe2000000188c */
[----:B------:R-:W-:Y:S01]  /*9f10*/  IMAD.MOV.U32 R17, RZ, RZ, R27 ;  /* 0x000000ffff117224 */ /* 0x000fe200078e001b */
[----:B------:R-:W-:Y:S04]  /*9f20*/  LDSM.16.M88.4 R4, [R243+0x6000] ;  /* 0x00600000f304783b */ /* 0x000fe80000000200 */
[----:B------:R-:W1:Y:S02]  /*9f30*/  LDSM.16.M88.4 R24, [R221+0xa000] ;  /* 0x00a00000dd18783b */ /* 0x000e640000000200 */
[C---:B------:R-:W-:Y:S08]  /*9f40*/  HMMA.16816.F32 R208, R12.reuse, R18, R64 ;  /* 0x000000120cd0723c */ /* 0x040ff00000001840 */
[C---:B------:R-:W-:Y:S08]  /*9f50*/  HMMA.16816.F32 R140, R12.reuse, R8, R60 ;  /* 0x000000080c8c723c */ /* 0x040ff0000000183c */
[C---:B------:R-:W-:Y:S01]  /*9f60*/  HMMA.16816.F32 R64, R12.reuse, R10, R48 ;  /* 0x0000000a0c40723c */ /* 0x040fe20000001830 */
[----:B------:R-:W2:Y:S07]  /*9f70*/  LDSM.16.M88.4 R8, [R243+0x4000] ;  /* 0x00400000f308783b */ /* 0x000eae0000000200 */
[----:B------:R-:W-:Y:S01]  /*9f80*/  HMMA.16816.F32 R48, R12, R30, R44 ;  /* 0x0000001e0c30723c */ /* 0x000fe2000000182c */
[----:B------:R-:W-:-:S02]  /*9f90*/  IMAD.MOV.U32 R31, RZ, RZ, R17 ;  /* 0x000000ffff1f7224 */ /* 0x000fc400078e0011 */
[----:B------:R-:W-:-:S05]  /*9fa0*/  IMAD.MOV.U32 R30, RZ, RZ, R132 ;  /* 0x000000ffff1e7224 */ /* 0x000fca00078e0084 */
[----:B------:R-:W-:Y:S08]  /*9fb0*/  HMMA.16816.F32 R60, R12, R20, R36 ;  /* 0x000000140c3c723c */ /* 0x000ff00000001824 */
[----:B-1----:R-:W-:Y:S01]  /*9fc0*/  HMMA.16816.F32 R44, R4, R24, R40 ;  /* 0x00000018042c723c */ /* 0x002fe20000001828 */
[----:B------:R-:W-:Y:S02]  /*9fd0*/  IMAD.MOV.U32 R40, RZ, RZ, R16 ;  /* 0x000000ffff287224 */ /* 0x000fe400078e0010 */
[----:B------:R-:W1:Y:S01]  /*9fe0*/  LDSM.16.M88.4 R16, [R221+0xb000] ;  /* 0x00b00000dd10783b */ /* 0x000e620000000200 */
[----:B------:R-:W-:-:S02]  /*9ff0*/  IMAD.MOV.U32 R41, RZ, RZ, R3 ;  /* 0x000000ffff297224 */ /* 0x000fc400078e0003 */
[----:B------:R-:W-:Y:S02]  /*a000*/  IMAD.MOV.U32 R42, RZ, RZ, R2 ;  /* 0x000000ffff2a7224 */ /* 0x000fe400078e0002 */
[----:B------:R-:W-:Y:S01]  /*a010*/  HMMA.16816.F32 R56, R12, R22, R56 ;  /* 0x000000160c38723c */ /* 0x000fe20000001838 */
[----:B------:R-:W3:Y:S01]  /*a020*/  LDSM.16.M88.4 R20, [R221+0xa800] ;  /* 0x00a80000dd14783b */ /* 0x000ee20000000200 */
[----:B------:R-:W-:-:S06]  /*a030*/  IMAD.MOV.U32 R43, RZ, RZ, R0 ;  /* 0x000000ffff2b7224 */ /* 0x000fcc00078e0000 */
[----:B------:R-:W-:Y:S01]  /*a040*/  HMMA.16816.F32 R52, R12, R28, R52 ;  /* 0x0000001c0c34723c */ /* 0x000fe20000001834 */
[----:B------:R-:W-:Y:S01]  /*a050*/  IMAD.MOV.U32 R28, RZ, RZ, R138 ;  /* 0x000000ffff1c7224 */ /* 0x000fe200078e008a */
[----:B------:R-:W4:Y:S01]  /*a060*/  LDSM.16.M88.4 R12, [R221+0xb800] ;  /* 0x00b80000dd0c783b */ /* 0x000f220000000200 */
[----:B------:R-:W-:Y:S01]  /*a070*/  IMAD.MOV.U32 R29, RZ, RZ, R137 ;  /* 0x000000ffff1d7224 */ /* 0x000fe200078e0089 */
[----:B------:R-:W-:-:S04]  /*a080*/  DEPBAR.LE SB0, 0x0 ;  /* 0x000080000000791a */ /* 0x000fc80000000000 */
[----:B--2---:R-:W-:Y:S08]  /*a090*/  HMMA.16816.F32 R36, R8, R24, R32 ;  /* 0x000000180824723c */ /* 0x004ff00000001820 */
[C---:B------:R-:W-:Y:S11]  /*a0a0*/  HMMA.16816.F32 R32, R4.reuse, R26, R40 ;  /* 0x0000001a0420723c */ /* 0x040ff60000001828 */
[----:B------:R-:W-:Y:S01]  /*a0b0*/  FMUL.FTZ R0, R36, UR6 ;  /* 0x0000000624007c20 */ /* 0x000fe20008410000 */
[-C--:B-1----:R-:W-:Y:S08]  /*a0c0*/  HMMA.16816.F32 R248, R4, R16.reuse, R248 ;  /* 0x0000001004f8723c */ /* 0x082ff000000018f8 */
[----:B------:R-:W-:Y:S01]  /*a0d0*/  HMMA.16816.F32 R60, R8, R16, R60 ;  /* 0x00000010083c723c */ /* 0x000fe2000000183c */
[----:B------:R1:W2:Y:S07]  /*a0e0*/  MUFU.TANH R16, R0 ;  /* 0x0000000000107308 */ /* 0x0002ae0000002400 */
[----:B---3--:R-:W-:Y:S08]  /*a0f0*/  HMMA.16816.F32 R40, R4, R20, R28 ;  /* 0x000000140428723c */ /* 0x008ff0000000181c */
[----:B------:R-:W-:Y:S01]  /*a100*/  HMMA.16816.F32 R28, R8, R26, R208 ;  /* 0x0000001a081c723c */ /* 0x000fe200000018d0 */
[----:B-1----:R-:W-:-:S07]  /*a110*/  FMUL.FTZ R0, R37, UR6 ;  /* 0x0000000625007c20 */ /* 0x002fce0008410000 */
[----:B------:R-:W-:Y:S03]  /*a120*/  HMMA.16816.F32 R244, R4, R22, R244 ;  /* 0x0000001604f4723c */ /* 0x000fe600000018f4 */
[----:B------:R-:W-:Y:S01]  /*a130*/  FMUL.FTZ R3, R41, UR6 ;  /* 0x0000000629037c20 */ /* 0x000fe20008410000 */
[----:B------:R-:W-:-:S04]  /*a140*/  FMUL.FTZ R36, R43, UR6 ;  /* 0x000000062b247c20 */ /* 0x000fc80008410000 */
[----:B------:R-:W-:Y:S01]  /*a150*/  HMMA.16816.F32 R24, R8, R22, R64 ;  /* 0x000000160818723c */ /* 0x000fe20000001840 */
[----:B------:R1:W3:Y:S07]  /*a160*/  MUFU.TANH R23, R0 ;  /* 0x0000000000177308 */ /* 0x0002ee0000002400 */
[C---:B------:R-:W-:Y:S08]  /*a170*/  HMMA.16816.F32 R224, R4.reuse, R18, R224 ;  /* 0x0000001204e0723c */ /* 0x040ff000000018e0 */
[----:B----4-:R-:W-:Y:S01]  /*a180*/  HMMA.16816.F32 R216, R4, R12, R216 ;  /* 0x0000000c04d8723c */ /* 0x010fe200000018d8 */
[----:B-1----:R-:W-:-:S02]  /*a190*/  FMUL.FTZ R0, R38, UR6 ;  /* 0x0000000626007c20 */ /* 0x002fc40008410000 */
[----:B------:R-:W-:Y:S02]  /*a1a0*/  FMUL.FTZ R26, R26, UR6 ;  /* 0x000000061a1a7c20 */ /* 0x000fe40008410000 */
[----:B------:R1:W-:Y:S03]  /*a1b0*/  MUFU.TANH R64, R0 ;  /* 0x0000000000407308 */ /* 0x0003e60000002400 */
[----:B------:R-:W-:Y:S05]  /*a1c0*/  HMMA.16816.F32 R212, R4, R14, R212 ;  /* 0x0000000e04d4723c */ /* 0x000fea00000018d4 */
[----:B------:R-:W-:Y:S03]  /*a1d0*/  MUFU.TANH R43, R26 ;  /* 0x0000001a002b7308 */ /* 0x000fe60000002400 */
[C---:B------:R-:W-:Y:S08]  /*a1e0*/  HMMA.16816.F32 R4, R8.reuse, R20, R140 ;  /* 0x000000140804723c */ /* 0x040ff0000000188c */
[----:B------:R-:W-:Y:S01]  /*a1f0*/  HMMA.16816.F32 R52, R8, R12, R52 ;  /* 0x0000000c0834723c */ /* 0x000fe20000001834 */
[----:B-1----:R-:W-:-:S04]  /*a200*/  FMUL.FTZ R0, R39, UR6 ;  /* 0x0000000627007c20 */ /* 0x002fc80008410000 */
[----:B------:R1:W-:Y:S03]  /*a210*/  MUFU.TANH R66, R0 ;  /* 0x0000000000427308 */ /* 0x0003e60000002400 */
[----:B------:R-:W-:Y:S03]  /*a220*/  HMMA.16816.F32 R56, R8, R18, R56 ;  /* 0x000000120838723c */ /* 0x000fe60000001838 */
[----:B------:R-:W-:Y:S01]  /*a230*/  FMUL.FTZ R2, R7, UR6 ;  /* 0x0000000607027c20 */ /* 0x000fe20008410000 */
[----:B-1----:R-:W-:-:S04]  /*a240*/  FMUL.FTZ R0, R44, UR6 ;  /* 0x000000062c007c20 */ /* 0x002fc80008410000 */
        /* <DEDUP_REMOVED lines=14> */
[----:B------:R-:W-:Y:S04]  /*a330*/  HMMA.16816.F32 R28, R8, R14, R48 ;  /* 0x0000000e081c723c */ /* 0x000fe80000001830 */
[----:B------:R1:W-:Y:S08]  /*a340*/  MUFU.TANH R51, R2 ;  /* 0x0000000200337308 */ /* 0x0003f00000002400 */
[----:B------:R2:W-:Y:S08]  /*a350*/  MUFU.TANH R138, R0 ;  /* 0x00000000008a7308 */ /* 0x0005f00000002400 */
[----:B------:R-:W-:Y:S01]  /*a360*/  MUFU.TANH R50, R3 ;  /* 0x0000000300327308 */ /* 0x000fe20000002400 */
[----:B-1----:R-:W-:-:S07]  /*a370*/  FMUL.FTZ R2, R40, UR6 ;  /* 0x0000000628027c20 */ /* 0x002fce0008410000 */
[----:B------:R-:W-:Y:S01]  /*a380*/  MUFU.TANH R41, R2 ;  /* 0x0000000200297308 */ /* 0x000fe20000002400 */
[----:B--2---:R-:W-:-:S07]  /*a390*/  FMUL.FTZ R0, R32, UR6 ;  /* 0x0000000620007c20 */ /* 0x004fce0008410000 */
[----:B------:R1:W-:Y:S08]  /*a3a0*/  MUFU.TANH R44, R0 ;  /* 0x00000000002c7308 */ /* 0x0003f00000002400 */
[----:B------:R2:W-:Y:S01]  /*a3b0*/  MUFU.TANH R40, R36 ;  /* 0x0000002400287308 */ /* 0x0005e20000002400 */
[----:B-1----:R-:W-:-:S07]  /*a3c0*/  FMUL.FTZ R0, R33, UR6 ;  /* 0x0000000621007c20 */ /* 0x002fce0008410000 */
[----:B------:R1:W-:Y:S01]  /*a3d0*/  MUFU.TANH R137, R0 ;  /* 0x0000000000897308 */ /* 0x0003e20000002400 */
[----:B--2---:R-:W-:Y:S01]  /*a3e0*/  FMUL.FTZ R36, R249, UR6 ;  /* 0x00000006f9247c20 */ /* 0x004fe20008410000 */
[----:B-1----:R-:W-:-:S06]  /*a3f0*/  FMUL.FTZ R0, R34, UR6 ;  /* 0x0000000622007c20 */ /* 0x002fcc0008410000 */
[----:B------:R1:W-:Y:S02]  /*a400*/  MUFU.TANH R45, R0 ;  /* 0x00000000002d7308 */ /* 0x0003e40000002400 */
[----:B-1----:R-:W-:Y:S01]  /*a410*/  FMUL.FTZ R0, R35, UR6 ;  /* 0x0000000623007c20 */ /* 0x002fe20008410000 */
[----:B------:R-:W-:-:S05]  /*a420*/  FMUL.FTZ R35, R42, UR6 ;  /* 0x000000062a237c20 */ /* 0x000fca0008410000 */
[----:B------:R1:W-:Y:S08]  /*a430*/  MUFU.TANH R132, R0 ;  /* 0x0000000000847308 */ /* 0x0003f00000002400 */
[----:B------:R-:W-:Y:S01]  /*a440*/  MUFU.TANH R37, R35 ;  /* 0x0000002300257308 */ /* 0x000fe20000002400 */
[----:B-1----:R-:W-:Y:S01]  /*a450*/  FMUL.FTZ R0, R4, UR6 ;  /* 0x0000000604007c20 */ /* 0x002fe20008410000 */
[----:B------:R-:W-:Y:S01]  /*a460*/  FMUL.FTZ R4, R25, UR6 ;  /* 0x0000000619047c20 */ /* 0x000fe20008410000 */
[----:B------:R-:W-:-:S05]  /*a470*/  FMUL.FTZ R25, R245, UR6 ;  /* 0x00000006f5197c20 */ /* 0x000fca0008410000 */
[----:B------:R1:W2:Y:S08]  /*a480*/  MUFU.TANH R12, R0 ;  /* 0x00000000000c7308 */ /* 0x0002b00000002400 */
[----:B------:R-:W-:Y:S08]  /*a490*/  MUFU.TANH R4, R4 ;  /* 0x0000000400047308 */ /* 0x000ff00000002400 */
[----:B------:R3:W-:Y:S01]  /*a4a0*/  MUFU.TANH R48, R25 ;  /* 0x0000001900307308 */ /* 0x0007e20000002400 */
[----:B-1----:R-:W-:Y:S01]  /*a4b0*/  FMUL.FTZ R0, R5, UR6 ;  /* 0x0000000605007c20 */ /* 0x002fe20008410000 */
[----:B------:R-:W-:Y:S01]  /*a4c0*/  FMUL.FTZ R5, R24, UR6 ;  /* 0x0000000618057c20 */ /* 0x000fe20008410000 */
[----:B------:R-:W-:-:S05]  /*a4d0*/  FMUL.FTZ R24, R27, UR6 ;  /* 0x000000061b187c20 */ /* 0x000fca0008410000 */
[----:B------:R1:W2:Y:S08]  /*a4e0*/  MUFU.TANH R13, R0 ;  /* 0x00000000000d7308 */ /* 0x0002b00000002400 */
[----:B------:R-:W2:Y:S01]  /*a4f0*/  MUFU.TANH R5, R5 ;  /* 0x0000000500057308 */ /* 0x000ea20000002400 */
[----:B---3--:R-:W-:-:S07]  /*a500*/  FMUL.FTZ R25, R247, UR6 ;  /* 0x00000006f7197c20 */ /* 0x008fce0008410000 */
[----:B------:R-:W-:Y:S01]  /*a510*/  MUFU.TANH R49, R24 ;  /* 0x0000001800317308 */ /* 0x000fe20000002400 */
[----:B-1----:R-:W-:Y:S01]  /*a520*/  FMUL.FTZ R0, R6, UR6 ;  /* 0x0000000606007c20 */ /* 0x002fe20008410000 */
[----:B------:R-:W-:-:S06]  /*a530*/  FMUL.FTZ R6, R61, UR6 ;  /* 0x000000063d067c20 */ /* 0x000fcc0008410000 */
[----:B------:R1:W-:Y:S08]  /*a540*/  MUFU.TANH R67, R0 ;  /* 0x0000000000437308 */ /* 0x0003f00000002400 */
[----:B------:R3:W-:Y:S01]  /*a550*/  MUFU.TANH R8, R6 ;  /* 0x0000000600087308 */ /* 0x0007e20000002400 */
[----:B-1----:R-:W-:-:S04]  /*a560*/  IMAD.U32 R0, RZ, RZ, UR21 ;  /* 0x00000015ff007e24 */ /* 0x002fc8000f8e00ff */
[----:B------:R-:W-:-:S04]  /*a570*/  IMAD R0, R0, 0x40, R139 ;  /* 0x0000004000007824 */ /* 0x000fc800078e028b */
[----:B------:R-:W-:Y:S02]  /*a580*/  VIADD R20, R0, 0xffffff80 ;  /* 0xffffff8000147836 */ /* 0x000fe40000000000 */
[----:B---3--:R-:W-:Y:S01]  /*a590*/  FMUL.FTZ R6, R56, UR6 ;  /* 0x0000000638067c20 */ /* 0x008fe20008410000 */
[C---:B------:R-:W-:Y:S02]  /*a5a0*/  VIADD R19, R0.reuse, 0xffffff81 ;  /* 0xffffff8100137836 */ /* 0x040fe40000000000 */
[C---:B------:R-:W-:Y:S01]  /*a5b0*/  VIADD R18, R0.reuse, 0xffffff88 ;  /* 0xffffff8800127836 */ /* 0x040fe20000000000 */
[C---:B------:R-:W-:Y:S01]  /*a5c0*/  ISETP.GT.AND P0, PT, R237.reuse, R20, PT ;  /* 0x00000014ed00720c */ /* 0x040fe20003f04270 */
[----:B------:R-:W-:Y:S01]  /*a5d0*/  VIADD R17, R0, 0xffffff89 ;  /* 0xffffff8900117836 */ /* 0x000fe20000000000 */
[-C--:B------:R-:W-:Y:S01]  /*a5e0*/  ISETP.GE.AND P5, PT, R20, R238.reuse, PT ;  /* 0x000000ee1400720c */ /* 0x080fe20003fa6270 */
[----:B------:R-:W-:Y:S01]  /*a5f0*/  VIADD R15, R0, 0xffffff91 ;  /* 0xffffff91000f7836 */ /* 0x000fe20000000000 */
[----:B------:R-:W-:Y:S01]  /*a600*/  FSEL R2, R16, -INF , !P0 ;  /* 0xff80000010027808 */ /* 0x000fe20004000000 */
[C---:B------:R-:W-:Y:S01]  /*a610*/  VIADD R16, R0.reuse, 0xffffff90 ;  /* 0xffffff9000107836 */ /* 0x040fe20000000000 */
[----:B------:R-:W-:Y:S01]  /*a620*/  ISETP.GT.AND P0, PT, R237, R19, PT ;  /* 0x00000013ed00720c */ /* 0x000fe20003f04270 */
[----:B------:R-:W-:Y:S01]  /*a630*/  VIADD R14, R0, 0xffffff98 ;  /* 0xffffff98000e7836 */ /* 0x000fe20000000000 */
[----:B------:R-:W-:Y:S01]  /*a640*/  FSEL R32, R2, -INF , !P5 ;  /* 0xff80000002207808 */ /* 0x000fe20006800000 */
[----:B------:R1:W-:Y:S01]  /*a650*/  MUFU.TANH R7, R6 ;  /* 0x0000000600077308 */ /* 0x0003e20000002400 */
[----:B------:R-:W-:Y:S01]  /*a660*/  BAR.SYNC.DEFER_BLOCKING 0x0 ;  /* 0x0000000000007b1d */ /* 0x000fe20000010000 */
[----:B------:R-:W-:Y:S01]  /*a670*/  ISETP.GE.AND P6, PT, R19, R238, PT ;  /* 0x000000ee1300720c */ /* 0x000fe20003fc6270 */
[C---:B------:R-:W-:Y:S01]  /*a680*/  VIADD R11, R0.reuse, 0xffffffa0 ;  /* 0xffffffa0000b7836 */ /* 0x040fe20000000000 */
[----:B------:R-:W-:Y:S01]  /*a690*/  ISETP.GT.AND P5, PT, R237, R18, PT ;  /* 0x00000012ed00720c */ /* 0x000fe20003fa4270 */
[C---:B------:R-:W-:Y:S01]  /*a6a0*/  VIADD R10, R0.reuse, 0xffffffa1 ;  /* 0xffffffa1000a7836 */ /* 0x040fe20000000000 */
[----:B------:R-:W-:Y:S01]  /*a6b0*/  FSEL R3, R23, -INF , !P0 ;  /* 0xff80000017037808 */ /* 0x000fe20004000000 */
[----:B------:R-:W-:Y:S01]  /*a6c0*/  VIADD R9, R0, 0xffffffa8 ;  /* 0xffffffa800097836 */ /* 0x000fe20000000000 */
[----:B------:R-:W-:-:S02]  /*a6d0*/  ISETP.GE.AND P0, PT, R18, R238, PT ;  /* 0x000000ee1200720c */ /* 0x000fc40003f06270 */
[----:B----4-:R-:W-:Y:S02]  /*a6e0*/  FSEL R2, R21, -INF , !P5 ;  /* 0xff80000015027808 */ /* 0x010fe40006800000 */
[----:B------:R-:W-:Y:S01]  /*a6f0*/  FSEL R27, R3, -INF , !P6 ;  /* 0xff800000031b7808 */ /* 0x000fe20007000000 */
[----:B------:R-:W-:Y:S01]  /*a700*/  FMUL.FTZ R3, R60, UR6 ;  /* 0x000000063c037c20 */ /* 0x000fe20008410000 */
[----:B------:R-:W-:Y:S02]  /*a710*/  ISETP.GT.AND P6, PT, R237, R17, PT ;  /* 0x00000011ed00720c */ /* 0x000fe40003fc4270 */
[----:B------:R-:W-:Y:S02]  /*a720*/  FSEL R33, R2, -INF , !P0 ;  /* 0xff80000002217808 */ /* 0x000fe40004000000 */
[----:B------:R-:W-:Y:S01]  /*a730*/  ISETP.GE.AND P5, PT, R17, R238, PT ;  /* 0x000000ee1100720c */ /* 0x000fe20003fa6270 */
[----:B------:R-:W3:Y:S01]  /*a740*/  MUFU.TANH R3, R3 ;  /* 0x0000000300037308 */ /* 0x000ee20000002400 */
[----:B-----5:R-:W-:Y:S01]  /*a750*/  FSEL R2, R22, -INF , !P6 ;  /* 0xff80000016027808 */ /* 0x020fe20007000000 */
[----:B-1----:R-:W-:Y:S01]  /*a760*/  FMUL.FTZ R6, R57, UR6 ;  /* 0x0000000639067c20 */ /* 0x002fe20008410000 */
[----:B------:R-:W-:-:S02]  /*a770*/  ISETP.GT.AND P0, PT, R237, R16, PT ;  /* 0x00000010ed00720c */ /* 0x000fc40003f04270 */
[----:B------:R-:W-:Y:S02]  /*a780*/  FSEL R34, R2, -INF , !P5 ;  /* 0xff80000002227808 */ /* 0x000fe40006800000 */
[-C--:B------:R-:W-:Y:S01]  /*a790*/  ISETP.GE.AND P6, PT, R16, R238.reuse, PT ;  /* 0x000000ee1000720c */ /* 0x080fe20003fc6270 */
[----:B------:R-:W1:Y:S01]  /*a7a0*/  MUFU.TANH R6, R6 ;  /* 0x0000000600067308 */ /* 0x000e620000002400 */
[----:B--2---:R-:W-:Y:S01]  /*a7b0*/  FSEL R2, R12, -INF , !P0 ;  /* 0xff8000000c027808 */ /* 0x004fe20004000000 */
[----:B------:R-:W-:Y:S01]  /*a7c0*/  FMUL.FTZ R12, R29, UR6 ;  /* 0x000000061d0c7c20 */ /* 0x000fe20008410000 */
[----:B------:R-:W-:Y:S01]  /*a7d0*/  ISETP.GT.AND P5, PT, R237, R15, PT ;  /* 0x0000000fed00720c */ /* 0x000fe20003fa4270 */
[----:B------:R-:W-:Y:S01]  /*a7e0*/  FMUL.FTZ R29, R63, UR6 ;  /* 0x000000063f1d7c20 */ /* 0x000fe20008410000 */
[----:B------:R-:W-:Y:S02]  /*a7f0*/  FSEL R242, R2, -INF , !P6 ;  /* 0xff80000002f27808 */ /* 0x000fe40007000000 */
[----:B------:R-:W-:Y:S01]  /*a800*/  ISETP.GE.AND P0, PT, R15, R238, PT ;  /* 0x000000ee0f00720c */ /* 0x000fe20003f06270 */
[----:B------:R-:W-:Y:S01]  /*a810*/  MUFU.TANH R12, R12 ;  /* 0x0000000c000c7308 */ /* 0x000fe20000002400 */
[----:B------:R-:W-:Y:S01]  /*a820*/  FSEL R2, R13, -INF , !P5 ;  /* 0xff8000000d027808 */ /* 0x000fe20006800000 */
[----:B------:R-:W-:Y:S01]  /*a830*/  VIADD R13, R0, 0xffffff99 ;  /* 0xffffff99000d7836 */ /* 0x000fe20000000000 */
[----:B------:R-:W-:-:S02]  /*a840*/  ISETP.GT.AND P6, PT, R237, R14, PT ;  /* 0x0000000eed00720c */ /* 0x000fc40003fc4270 */
[----:B------:R-:W-:Y:S02]  /*a850*/  FSEL R235, R2, -INF , !P0 ;  /* 0xff80000002eb7808 */ /* 0x000fe40004000000 */
[-C--:B------:R-:W-:Y:S02]  /*a860*/  ISETP.GE.AND P5, PT, R14, R238.reuse, PT ;  /* 0x000000ee0e00720c */ /* 0x080fe40003fa6270 */
[----:B------:R-:W-:Y:S01]  /*a870*/  FSEL R2, R5, -INF , !P6 ;  /* 0xff80000005027808 */ /* 0x000fe20007000000 */
[----:B------:R-:W-:Y:S01]  /*a880*/  FMUL.FTZ R5, R52, UR6 ;  /* 0x0000000634057c20 */ /* 0x000fe20008410000 */
[----:B------:R-:W-:Y:S02]  /*a890*/  ISETP.GT.AND P0, PT, R237, R13, PT ;  /* 0x0000000ded00720c */ /* 0x000fe40003f04270 */
[----:B------:R-:W-:Y:S02]  /*a8a0*/  FSEL R234, R2, -INF , !P5 ;  /* 0xff80000002ea7808 */ /* 0x000fe40006800000 */
[----:B------:R-:W-:Y:S01]  /*a8b0*/  ISETP.GE.AND P6, PT, R13, R238, PT ;  /* 0x000000ee0d00720c */ /* 0x000fe20003fc6270 */
[----:B------:R-:W2:Y:S01]  /*a8c0*/  MUFU.TANH R5, R5 ;  /* 0x0000000500057308 */ /* 0x000ea20000002400 */
[----:B------:R-:W-:-:S02]  /*a8d0*/  FSEL R2, R4, -INF , !P0 ;  /* 0xff80000004027808 */ /* 0x000fc40004000000 */
[----:B------:R-:W-:Y:S02]  /*a8e0*/  ISETP.GT.AND P5, PT, R237, R11, PT ;  /* 0x0000000bed00720c */ /* 0x000fe40003fa4270 */
[----:B------:R-:W-:Y:S02]  /*a8f0*/  FSEL R233, R2, -INF , !P6 ;  /* 0xff80000002e97808 */ /* 0x000fe40007000000 */
[----:B------:R-:W-:Y:S02]  /*a900*/  ISETP.GE.AND P0, PT, R11, R238, PT ;  /* 0x000000ee0b00720c */ /* 0x000fe40003f06270 */
[----:B---3--:R-:W-:Y:S01]  /*a910*/  FSEL R2, R3, -INF , !P5 ;  /* 0xff80000003027808 */ /* 0x008fe20006800000 */
[----:B------:R-:W-:Y:S01]  /*a920*/  FMUL.FTZ R3, R53, UR6 ;  /* 0x0000000635037c20 */ /* 0x000fe20008410000 */
[----:B------:R-:W-:Y:S02]  /*a930*/  ISETP.GT.AND P6, PT, R237, R10, PT ;  /* 0x0000000aed00720c */ /* 0x000fe40003fc4270 */
[----:B------:R-:W-:Y:S01]  /*a940*/  FSEL R60, R2, -INF , !P0 ;  /* 0xff800000023c7808 */ /* 0x000fe20004000000 */
[----:B------:R3:W-:Y:S01]  /*a950*/  MUFU.TANH R4, R3 ;  /* 0x0000000300047308 */ /* 0x0007e20000002400 */
[----:B------:R-:W-:-:S02]  /*a960*/  ISETP.GE.AND P5, PT, R10, R238, PT ;  /* 0x000000ee0a00720c */ /* 0x000fc40003fa6270 */
[----:B------:R-:W-:Y:S01]  /*a970*/  FSEL R2, R8, -INF , !P6 ;  /* 0xff80000008027808 */ /* 0x000fe20007000000 */
[----:B------:R-:W-:Y:S01]  /*a980*/  VIADD R8, R0, 0xffffffa9 ;  /* 0xffffffa900087836 */ /* 0x000fe20000000000 */
[----:B------:R-:W-:Y:S02]  /*a990*/  ISETP.GT.AND P0, PT, R237, R9, PT ;  /* 0x00000009ed00720c */ /* 0x000fe40003f04270 */
[----:B------:R-:W-:Y:S02]  /*a9a0*/  FSEL R252, R2, -INF , !P5 ;  /* 0xff80000002fc7808 */ /* 0x000fe40006800000 */
[----:B------:R-:W-:Y:S02]  /*a9b0*/  ISETP.GE.AND P6, PT, R9, R238, PT ;  /* 0x000000ee0900720c */ /* 0x000fe40003fc6270 */
[----:B------:R-:W-:Y:S01]  /*a9c0*/  FSEL R2, R7, -INF , !P0 ;  /* 0xff80000007027808 */ /* 0x000fe20004000000 */
[----:B------:R-:W-:Y:S01]  /*a9d0*/  VIADD R7, R0, 0xffffffb0 ;  /* 0xffffffb000077836 */ /* 0x000fe20000000000 */
[----:B------:R-:W-:-:S02]  /*a9e0*/  ISETP.GT.AND P5, PT, R237, R8, PT ;  /* 0x00000008ed00720c */ /* 0x000fc40003fa4270 */
[----:B------:R-:W-:Y:S02]  /*a9f0*/  FSEL R142, R2, -INF , !P6 ;  /* 0xff800000028e7808 */ /* 0x000fe40007000000 */
[-C--:B------:R-:W-:Y:S01]  /*aa00*/  ISETP.GE.AND P0, PT, R8, R238.reuse, PT ;  /* 0x000000ee0800720c */ /* 0x080fe20003f06270 */
[----:B---3--:R-:W-:Y:S01]  /*aa10*/  FMUL.FTZ R3, R28, UR6 ;  /* 0x000000061c037c20 */ /* 0x008fe20008410000 */
[----:B-1----:R-:W-:Y:S01]  /*aa20*/  FSEL R2, R6, -INF , !P5 ;  /* 0xff80000006027808 */ /* 0x002fe20006800000 */
[----:B------:R-:W-:Y:S01]  /*aa30*/  VIADD R6, R0, 0xffffffb1 ;  /* 0xffffffb100067836 */ /* 0x000fe20000000000 */
[----:B------:R-:W-:Y:S02]  /*aa40*/  ISETP.GT.AND P6, PT, R237, R7, PT ;  /* 0x00000007ed00720c */ /* 0x000fe40003fc4270 */
[----:B------:R-:W-:Y:S01]  /*aa50*/  FSEL R140, R2, -INF , !P0 ;  /* 0xff800000028c7808 */ /* 0x000fe20004000000 */
[----:B------:R-:W1:Y:S01]  /*aa60*/  MUFU.TANH R3, R3 ;  /* 0x0000000300037308 */ /* 0x000e620000002400 */
[----:B------:R-:W-:-:S02]  /*aa70*/  ISETP.GE.AND P5, PT, R7, R238, PT ;  /* 0x000000ee0700720c */ /* 0x000fc40003fa6270 */
[----:B--2---:R-:W-:Y:S01]  /*aa80*/  FSEL R2, R5, -INF , !P6 ;  /* 0xff80000005027808 */ /* 0x004fe20007000000 */
[----:B------:R-:W-:Y:S01]  /*aa90*/  VIADD R5, R0, 0xffffffb8 ;  /* 0xffffffb800057836 */ /* 0x000fe20000000000 */
[C---:B------:R-:W-:Y:S02]  /*aaa0*/  ISETP.GT.AND P0, PT, R237.reuse, R6, PT ;  /* 0x00000006ed00720c */ /* 0x040fe40003f04270 */
[----:B------:R-:W-:Y:S02]  /*aab0*/  FSEL R2, R2, -INF , !P5 ;  /* 0xff80000002027808 */ /* 0x000fe40006800000 */
[----:B------:R-:W-:Y:S02]  /*aac0*/  ISETP.GE.AND P6, PT, R6, R238, PT ;  /* 0x000000ee0600720c */ /* 0x000fe40003fc6270 */
[----:B------:R-:W-:Y:S01]  /*aad0*/  ISETP.GT.AND P5, PT, R237, R5, PT ;  /* 0x00000005ed00720c */ /* 0x000fe20003fa4270 */
[----:B------:R2:W-:Y:S03]  /*aae0*/  STL [R1+0x10], R2 ;  /* 0x0000100201007387 */ /* 0x0005e60000100800 */
[----:B-1----:R-:W-:-:S02]  /*aaf0*/  FSEL R3, R3, -INF , !P5 ;  /* 0xff80000003037808 */ /* 0x002fc40006800000 */
[----:B--2---:R-:W-:Y:S01]  /*ab00*/  FSEL R2, R4, -INF , !P0 ;  /* 0xff80000004027808 */ /* 0x004fe20004000000 */
[----:B------:R-:W-:Y:S01]  /*ab10*/  VIADD R4, R0, 0xffffffb9 ;  /* 0xffffffb900047836 */ /* 0x000fe20000000000 */
[----:B------:R-:W-:Y:S02]  /*ab20*/  ISETP.GE.AND P0, PT, R5, R238, PT ;  /* 0x000000ee0500720c */ /* 0x000fe40003f06270 */
[----:B------:R-:W-:Y:S01]  /*ab30*/  FSEL R143, R2, -INF , !P6 ;  /* 0xff800000028f7808 */ /* 0x000fe20007000000 */
[C---:B------:R-:W-:Y:S01]  /*ab40*/  VIADD R2, R237.reuse, 0x8 ;  /* 0x00000008ed027836 */ /* 0x040fe20000000000 */
[----:B------:R-:W-:Y:S02]  /*ab50*/  ISETP.GT.AND P6, PT, R237, R4, PT ;  /* 0x00000004ed00720c */ /* 0x000fe40003fc4270 */
[----:B------:R-:W-:Y:S02]  /*ab60*/  ISETP.GE.AND P5, PT, R4, R238, PT ;  /* 0x000000ee0400720c */ /* 0x000fe40003fa6270 */
[----:B------:R-:W-:-:S02]  /*ab70*/  FSEL R12, R12, -INF , !P6 ;  /* 0xff8000000c0c7808 */ /* 0x000fc40007000000 */
[----:B------:R-:W-:Y:S01]  /*ab80*/  FSEL R52, R3, -INF , !P0 ;  /* 0xff80000003347808 */ /* 0x000fe20004000000 */
[----:B------:R-:W-:Y:S01]  /*ab90*/  VIADD R3, R237, 0x40 ;  /* 0x00000040ed037836 */ /* 0x000fe20000000000 */
[----:B------:R-:W-:Y:S02]  /*aba0*/  FSEL R12, R12, -INF , !P5 ;  /* 0xff8000000c0c7808 */ /* 0x000fe40006800000 */
[-C--:B------:R-:W-:Y:S02]  /*abb0*/  ISETP.GT.AND P0, PT, R2, R20.reuse, PT ;  /* 0x000000140200720c */ /* 0x080fe40003f04270 */
[----:B------:R-:W-:Y:S01]  /*abc0*/  ISETP.GE.AND P6, PT, R20, R241, PT ;  /* 0x000000f11400720c */ /* 0x000fe20003fc6270 */
[----:B------:R1:W-:Y:S01]  /*abd0*/  STL [R1+0xc], R12 ;  /* 0x00000c0c01007387 */ /* 0x0003e20000100800 */
[----:B------:R-:W-:Y:S02]  /*abe0*/  ISETP.GT.AND P5, PT, R3, R20, PT ;  /* 0x000000140300720c */ /* 0x000fe40003fa4270 */
[----:B------:R-:W-:-:S02]  /*abf0*/  FSEL R22, R64, -INF , !P0 ;  /* 0xff80000040167808 */ /* 0x000fc40004000000 */
[----:B------:R-:W-:Y:S02]  /*ac00*/  ISETP.GE.AND P0, PT, R20, R239, PT ;  /* 0x000000ef1400720c */ /* 0x000fe40003f06270 */
[----:B------:R-:W-:Y:S02]  /*ac10*/  FSEL R21, R38, -INF , !P5 ;  /* 0xff80000026157808 */ /* 0x000fe40006800000 */
[----:B------:R-:W-:Y:S02]  /*ac20*/  FSEL R22, R22, -INF , !P6 ;  /* 0xff80000016167808 */ /* 0x000fe40007000000 */
[----:B------:R-:W-:Y:S02]  /*ac30*/  ISETP.GE.AND P5, PT, R20, R240, PT ;  /* 0x000000f01400720c */ /* 0x000fe40003fa6270 */
[----:B------:R-:W-:Y:S02]  /*ac40*/  FSEL R24, R21, -INF , !P0 ;  /* 0xff80000015187808 */ /* 0x000fe40004000000 */
[----:B------:R-:W-:-:S04]  /*ac50*/  ISETP.GT.AND P0, PT, R2, R19, PT ;  /* 0x000000130200720c */ /* 0x000fc80003f04270 */
[----:B------:R-:W-:Y:S02]  /*ac60*/  FSEL R21, R66, -INF , !P0 ;  /* 0xff80000042157808 */ /* 0x000fe40004000000 */
[----:B------:R-:W-:Y:S01]  /*ac70*/  ISETP.GE.AND P0, PT, R19, R239, PT ;  /* 0x000000ef1300720c */ /* 0x000fe20003f06270 */
[----:B-1----:R-:W-:-:S05]  /*ac80*/  VIADD R12, R237, 0x48 ;  /* 0x00000048ed0c7836 */ /* 0x002fca0000000000 */
[----:B------:R-:W-:Y:S01]  /*ac90*/  ISETP.GT.AND P6, PT, R12, R20, PT ;  /* 0x000000140c00720c */ /* 0x000fe20003fc4270 */
[----:B------:R-:W-:-:S03]  /*aca0*/  FMUL.FTZ R20, R244, UR6 ;  /* 0x00000006f4147c20 */ /* 0x000fc60008410000 */
[----:B------:R-:W-:Y:S02]  /*acb0*/  FSEL R23, R39, -INF , !P6 ;  /* 0xff80000027177808 */ /* 0x000fe40007000000 */
[----:B------:R-:W-:Y:S01]  /*acc0*/  ISETP.GT.AND P6, PT, R3, R19, PT ;  /* 0x000000130300720c */ /* 0x000fe20003fc4270 */
[----:B------:R1:W2:Y:S01]  /*acd0*/  MUFU.TANH R39, R20 ;  /* 0x0000001400277308 */ /* 0x0002a20000002400 */
[----:B------:R-:W-:Y:S02]  /*ace0*/  FSEL R28, R23, -INF , !P5 ;  /* 0xff800000171c7808 */ /* 0x000fe40006800000 */
[----:B------:R-:W-:-:S04]  /*acf0*/  ISETP.GE.AND P5, PT, R19, R241, PT ;  /* 0x000000f11300720c */ /* 0x000fc80003fa6270 */
[----:B------:R-:W-:Y:S02]  /*ad00*/  FSEL R21, R21, -INF , !P5 ;  /* 0xff80000015157808 */ /* 0x000fe40006800000 */
[----:B------:R-:W-:Y:S02]  /*ad10*/  ISETP.GE.AND P5, PT, R18, R241, PT ;  /* 0x000000f11200720c */ /* 0x000fe40003fa6270 */
[----:B-1----:R-:W-:Y:S02]  /*ad20*/  FSEL R20, R65, -INF , !P6 ;  /* 0xff80000041147808 */ /* 0x002fe40007000000 */
[----:B------:R-:W-:Y:S02]  /*ad30*/  ISETP.GT.AND P6, PT, R12, R19, PT ;  /* 0x000000130c00720c */ /* 0x000fe40003fc4270 */
[----:B------:R-:W-:Y:S02]  /*ad40*/  FSEL R23, R20, -INF , !P0 ;  /* 0xff80000014177808 */ /* 0x000fe40004000000 */
[----:B------:R-:W-:Y:S01]  /*ad50*/  ISETP.GE.AND P0, PT, R19, R240, PT ;  /* 0x000000f01300720c */ /* 0x000fe20003f06270 */
[----:B------:R-:W-:Y:S01]  /*ad60*/  FMUL.FTZ R19, R246, UR6 ;  /* 0x00000006f6137c20 */ /* 0x000fe20008410000 */
[----:B------:R-:W-:-:S02]  /*ad70*/  FSEL R20, R47, -INF , !P6 ;  /* 0xff8000002f147808 */ /* 0x000fc40007000000 */
[-C--:B------:R-:W-:Y:S01]  /*ad80*/  ISETP.GT.AND P6, PT, R2, R18.reuse, PT ;  /* 0x000000120200720c */ /* 0x080fe20003fc4270 */
[----:B------:R1:W3:Y:S01]  /*ad90*/  MUFU.TANH R38, R19 ;  /* 0x0000001300267308 */ /* 0x0002e20000002400 */
[----:B------:R-:W-:Y:S02]  /*ada0*/  FSEL R26, R20, -INF , !P0 ;  /* 0xff800000141a7808 */ /* 0x000fe40004000000 */
[----:B------:R-:W-:-:S05]  /*adb0*/  ISETP.GT.AND P0, PT, R3, R18, PT ;  /* 0x000000120300720c */ /* 0x000fca0003f04270 */
[----:B------:R-:W-:Y:S01]  /*adc0*/  MUFU.TANH R47, R29 ;  /* 0x0000001d002f7308 */ /* 0x000fe20000002400 */
[----:B-1----:R-:W-:Y:S02]  /*add0*/  FSEL R19, R46, -INF , !P6 ;  /* 0xff8000002e137808 */ /* 0x002fe40007000000 */
[----:B------:R-:W-:-:S05]  /*ade0*/  ISETP.GE.AND P6, PT, R18, R239, PT ;  /* 0x000000ef1200720c */ /* 0x000fca0003fc6270 */
[----:B------:R1:W4:Y:S01]  /*adf0*/  MUFU.TANH R46, R25 ;  /* 0x00000019002e7308 */ /* 0x0003220000002400 */
[----:B------:R-:W-:Y:S02]  /*ae00*/  FSEL R20, R19, -INF , !P5 ;  /* 0xff80000013147808 */ /* 0x000fe40006800000 */
[----:B------:R-:W-:Y:S02]  /*ae10*/  FSEL R19, R44, -INF , !P0 ;  /* 0xff8000002c137808 */ /* 0x000fe40004000000 */
[----:B------:R-:W-:Y:S02]  /*ae20*/  ISETP.GT.AND P5, PT, R12, R18, PT ;  /* 0x000000120c00720c */ /* 0x000fe40003fa4270 */
[----:B------:R-:W-:Y:S01]  /*ae30*/  ISETP.GE.AND P0, PT, R18, R240, PT ;  /* 0x000000f01200720c */ /* 0x000fe20003f06270 */
[----:B------:R-:W-:Y:S01]  /*ae40*/  FMUL.FTZ R18, R62, UR6 ;  /* 0x000000063e127c20 */ /* 0x000fe20008410000 */
[----:B------:R5:W-:Y:S01]  /*ae50*/  MUFU.TANH R44, R36 ;  /* 0x00000024002c7308 */ /* 0x000be20000002400 */
[----:B-1----:R-:W-:-:S02]  /*ae60*/  FSEL R25, R19, -INF , !P6 ;  /* 0xff80000013197808 */ /* 0x002fc40007000000 */
[----:B------:R-:W-:Y:S02]  /*ae70*/  ISETP.GT.AND P6, PT, R2, R17, PT ;  /* 0x000000110200720c */ /* 0x000fe40003fc4270 */
[----:B------:R-:W-:-:S03]  /*ae80*/  FSEL R19, R45, -INF , !P5 ;  /* 0xff8000002d137808 */ /* 0x000fc60006800000 */
[----:B------:R1:W4:Y:S01]  /*ae90*/  MUFU.TANH R45, R18 ;  /* 0x00000012002d7308 */ /* 0x0003220000002400 */
[----:B------:R-:W-:Y:S02]  /*aea0*/  ISETP.GE.AND P5, PT, R17, R241, PT ;  /* 0x000000f11100720c */ /* 0x000fe40003fa6270 */
[----:B------:R-:W-:Y:S01]  /*aeb0*/  FSEL R35, R19, -INF , !P0 ;  /* 0xff80000013237808 */ /* 0x000fe20004000000 */
[----:B-----5:R-:W-:Y:S01]  /*aec0*/  FMUL.FTZ R36, R251, UR6 ;  /* 0x00000006fb247c20 */ /* 0x020fe20008410000 */
[----:B------:R-:W-:Y:S02]  /*aed0*/  ISETP.GT.AND P0, PT, R3, R17, PT ;  /* 0x000000110300720c */ /* 0x000fe40003f04270 */
[----:B-1----:R-:W-:Y:S02]  /*aee0*/  FSEL R18, R138, -INF , !P6 ;  /* 0xff8000008a127808 */ /* 0x002fe40007000000 */
[----:B------:R-:W-:Y:S02]  /*aef0*/  ISETP.GE.AND P6, PT, R17, R239, PT ;  /* 0x000000ef1100720c */ /* 0x000fe40003fc6270 */
[----:B------:R-:W-:-:S02]  /*af00*/  FSEL R19, R18, -INF , !P5 ;  /* 0xff80000012137808 */ /* 0x000fc40006800000 */
[----:B------:R-:W-:Y:S02]  /*af10*/  FSEL R18, R137, -INF , !P0 ;  /* 0xff80000089127808 */ /* 0x000fe40004000000 */
[----:B------:R-:W-:Y:S02]  /*af20*/  ISETP.GT.AND P5, PT, R12, R17, PT ;  /* 0x000000110c00720c */ /* 0x000fe40003fa4270 */
[----:B------:R-:W-:Y:S01]  /*af30*/  ISETP.GE.AND P0, PT, R17, R240, PT ;  /* 0x000000f01100720c */ /* 0x000fe20003f06270 */
[----:B------:R-:W-:Y:S01]  /*af40*/  FMUL.FTZ R17, R248, UR6 ;  /* 0x00000006f8117c20 */ /* 0x000fe20008410000 */
[----:B------:R-:W-:Y:S02]  /*af50*/  FSEL R18, R18, -INF , !P6 ;  /* 0xff80000012127808 */ /* 0x000fe40007000000 */
[----:B------:R-:W-:Y:S01]  /*af60*/  ISETP.GT.AND P6, PT, R2, R16, PT ;  /* 0x000000100200720c */ /* 0x000fe20003fc4270 */
[----:B------:R1:W5:Y:S01]  /*af70*/  MUFU.TANH R42, R17 ;  /* 0x00000011002a7308 */ /* 0x0003620000002400 */
[----:B------:R-:W-:-:S02]  /*af80*/  FSEL R29, R132, -INF , !P5 ;  /* 0xff800000841d7808 */ /* 0x000fc40006800000 */
[C---:B------:R-:W-:Y:S02]  /*af90*/  ISETP.GE.AND P5, PT, R16.reuse, R241, PT ;  /* 0x000000f11000720c */ /* 0x040fe40003fa6270 */
[----:B------:R-:W-:Y:S02]  /*afa0*/  FSEL R29, R29, -INF , !P0 ;  /* 0xff8000001d1d7808 */ /* 0x000fe40004000000 */
[----:B------:R-:W-:Y:S02]  /*afb0*/  ISETP.GT.AND P0, PT, R3, R16, PT ;  /* 0x000000100300720c */ /* 0x000fe40003f04270 */
[----:B-1----:R-:W-:Y:S02]  /*afc0*/  FSEL R17, R67, -INF , !P6 ;  /* 0xff80000043117808 */ /* 0x002fe40007000000 */
[----:B------:R-:W-:Y:S02]  /*afd0*/  ISETP.GE.AND P6, PT, R16, R239, PT ;  /* 0x000000ef1000720c */ /* 0x000fe40003fc6270 */
[----:B------:R-:W-:-:S02]  /*afe0*/  FSEL R209, R17, -INF , !P5 ;  /* 0xff80000011d17808 */ /* 0x000fc40006800000 */
[----:B------:R-:W-:Y:S02]  /*aff0*/  FSEL R17, R41, -INF , !P0 ;  /* 0xff80000029117808 */ /* 0x000fe40004000000 */
[----:B------:R-:W-:Y:S01]  /*b000*/  ISETP.GT.AND P5, PT, R12, R16, PT ;  /* 0x000000100c00720c */ /* 0x000fe20003fa4270 */
[----:B------:R-:W-:Y:S01]  /*b010*/  MUFU.TANH R41, R36 ;  /* 0x0000002400297308 */ /* 0x000fe20000002400 */
[----:B------:R-:W-:Y:S01]  /*b020*/  ISETP.GE.AND P0, PT, R16, R240, PT ;  /* 0x000000f01000720c */ /* 0x000fe20003f06270 */
[----:B------:R-:W-:Y:S01]  /*b030*/  FMUL.FTZ R16, R250, UR6 ;  /* 0x00000006fa107c20 */ /* 0x000fe20008410000 */
[----:B------:R-:W-:Y:S02]  /*b040*/  FSEL R210, R17, -INF , !P6 ;  /* 0xff80000011d27808 */ /* 0x000fe40007000000 */
[----:B------:R-:W-:Y:S02]  /*b050*/  ISETP.GT.AND P6, PT, R2, R15, PT ;  /* 0x0000000f0200720c */ /* 0x000fe40003fc4270 */
[----:B------:R-:W-:-:S02]  /*b060*/  FSEL R17, R37, -INF , !P5 ;  /* 0xff80000025117808 */ /* 0x000fc40006800000 */
[----:B------:R1:W5:Y:S01]  /*b070*/  MUFU.TANH R37, R16 ;  /* 0x0000001000257308 */ /* 0x0003620000002400 */
[----:B------:R-:W-:Y:S02]  /*b080*/  ISETP.GE.AND P5, PT, R15, R241, PT ;  /* 0x000000f10f00720c */ /* 0x000fe40003fa6270 */
[----:B------:R-:W-:Y:S01]  /*b090*/  FSEL R211, R17, -INF , !P0 ;  /* 0xff80000011d37808 */ /* 0x000fe20004000000 */
[----:B------:R-:W-:Y:S01]  /*b0a0*/  FMUL.FTZ R17, R59, UR6 ;  /* 0x000000063b117c20 */ /* 0x000fe20008410000 */
        /* <DEDUP_REMOVED lines=9> */
[----:B------:R-:W-:Y:S02]  /*b140*/  ISETP.GT.AND P6, PT, R2, R14, PT ;  /* 0x0000000e0200720c */ /* 0x000fe40003fc4270 */
[----:B------:R-:W-:-:S02]  /*b150*/  FSEL R16, R40, -INF , !P5 ;  /* 0xff80000028107808 */ /* 0x000fc40006800000 */
[----:B------:R1:W5:Y:S01]  /*b160*/  MUFU.TANH R40, R15 ;  /* 0x0000000f00287308 */ /* 0x0003620000002400 */
[----:B------:R-:W-:Y:S02]  /*b170*/  ISETP.GE.AND P5, PT, R14, R241, PT ;  /* 0x000000f10e00720c */ /* 0x000fe40003fa6270 */
[----:B------:R-:W-:Y:S02]  /*b180*/  FSEL R139, R16, -INF , !P0 ;  /* 0xff800000108b7808 */ /* 0x000fe40004000000 */
[----:B------:R-:W-:Y:S02]  /*b190*/  ISETP.GT.AND P0, PT, R3, R14, PT ;  /* 0x0000000e0300720c */ /* 0x000fe40003f04270 */
[----:B-1----:R-:W-:Y:S02]  /*b1a0*/  FSEL R15, R43, -INF , !P6 ;  /* 0xff8000002b0f7808 */ /* 0x002fe40007000000 */
[----:B------:R-:W-:Y:S01]  /*b1b0*/  ISETP.GE.AND P6, PT, R14, R239, PT ;  /* 0x000000ef0e00720c */ /* 0x000fe20003fc6270 */
[----:B------:R-:W-:Y:S01]  /*b1c0*/  MUFU.TANH R43, R17 ;  /* 0x00000011002b7308 */ /* 0x000fe20000002400 */
[----:B------:R-:W-:-:S02]  /*b1d0*/  FSEL R50, R15, -INF , !P5 ;  /* 0xff8000000f327808 */ /* 0x000fc40006800000 */
[----:B--2---:R-:W-:Y:S02]  /*b1e0*/  FSEL R15, R39, -INF , !P0 ;  /* 0xff800000270f7808 */ /* 0x004fe40004000000 */
[----:B------:R-:W-:Y:S02]  /*b1f0*/  ISETP.GT.AND P5, PT, R12, R14, PT ;  /* 0x0000000e0c00720c */ /* 0x000fe40003fa4270 */
[----:B------:R-:W-:Y:S01]  /*b200*/  ISETP.GE.AND P0, PT, R14, R240, PT ;  /* 0x000000f00e00720c */ /* 0x000fe20003f06270 */
[----:B------:R-:W-:Y:S01]  /*b210*/  FMUL.FTZ R14, R224, UR6 ;  /* 0x00000006e00e7c20 */ /* 0x000fe20008410000 */
[----:B------:R-:W-:Y:S02]  /*b220*/  FSEL R137, R15, -INF , !P6 ;  /* 0xff8000000f897808 */ /* 0x000fe40007000000 */
[----:B------:R-:W-:Y:S02]  /*b230*/  ISETP.GT.AND P6, PT, R2, R13, PT ;  /* 0x0000000d0200720c */ /* 0x000fe40003fc4270 */
[----:B---3--:R-:W-:-:S02]  /*b240*/  FSEL R15, R38, -INF , !P5 ;  /* 0xff800000260f7808 */ /* 0x008fc40006800000 */
[----:B------:R1:W2:Y:S01]  /*b250*/  MUFU.TANH R38, R14 ;  /* 0x0000000e00267308 */ /* 0x0002a20000002400 */
[----:B------:R-:W-:Y:S02]  /*b260*/  ISETP.GE.AND P5, PT, R13, R241, PT ;  /* 0x000000f10d00720c */ /* 0x000fe40003fa6270 */
[----:B------:R-:W-:Y:S01]  /*b270*/  FSEL R51, R15, -INF , !P0 ;  /* 0xff8000000f337808 */ /* 0x000fe20004000000 */
[----:B------:R-:W-:Y:S01]  /*b280*/  FMUL.FTZ R15, R225, UR6 ;  /* 0x00000006e10f7c20 */ /* 0x000fe20008410000 */
[----:B------:R-:W-:-:S03]  /*b290*/  ISETP.GT.AND P0, PT, R3, R13, PT ;  /* 0x0000000d0300720c */ /* 0x000fc60003f04270 */
[----:B------:R3:W-:Y:S01]  /*b2a0*/  MUFU.TANH R39, R15 ;  /* 0x0000000f00277308 */ /* 0x0007e20000002400 */
[----:B-1----:R-:W-:Y:S02]  /*b2b0*/  FSEL R14, R49, -INF , !P6 ;  /* 0xff800000310e7808 */ /* 0x002fe40007000000 */
[----:B------:R-:W-:Y:S02]  /*b2c0*/  ISETP.GE.AND P6, PT, R13, R239, PT ;  /* 0x000000ef0d00720c */ /* 0x000fe40003fc6270 */
[----:B------:R-:W-:Y:S02]  /*b2d0*/  FSEL R49, R14, -INF , !P5 ;  /* 0xff8000000e317808 */ /* 0x000fe40006800000 */
[----:B------:R-:W-:Y:S02]  /*b2e0*/  FSEL R14, R48, -INF , !P0 ;  /* 0xff800000300e7808 */ /* 0x000fe40004000000 */
[----:B------:R-:W-:Y:S01]  /*b2f0*/  ISETP.GT.AND P5, PT, R12, R13, PT ;  /* 0x0000000d0c00720c */ /* 0x000fe20003fa4270 */
[----:B---3--:R-:W-:Y:S01]  /*b300*/  FMUL.FTZ R15, R227, UR6 ;  /* 0x00000006e30f7c20 */ /* 0x008fe20008410000 */
[----:B------:R-:W-:Y:S01]  /*b310*/  ISETP.GE.AND P0, PT, R13, R240, PT ;  /* 0x000000f00d00720c */ /* 0x000fe20003f06270 */
[----:B------:R-:W-:Y:S01]  /*b320*/  FMUL.FTZ R13, R226, UR6 ;  /* 0x00000006e20d7c20 */ /* 0x000fe20008410000 */
[----:B------:R-:W-:Y:S01]  /*b330*/  FSEL R48, R14, -INF , !P6 ;  /* 0xff8000000e307808 */ /* 0x000fe20007000000 */
[----:B------:R-:W-:Y:S01]  /*b340*/  MUFU.TANH R36, R15 ;  /* 0x0000000f00247308 */ /* 0x000fe20000002400 */
[----:B------:R-:W-:-:S02]  /*b350*/  ISETP.GT.AND P6, PT, R2, R11, PT ;  /* 0x0000000b0200720c */ /* 0x000fc40003fc4270 */
[----:B----4-:R-:W-:Y:S02]  /*b360*/  FSEL R14, R46, -INF , !P5 ;  /* 0xff8000002e0e7808 */ /* 0x010fe40006800000 */
[----:B------:R-:W-:-:S03]  /*b370*/  ISETP.GE.AND P5, PT, R11, R241, PT ;  /* 0x000000f10b00720c */ /* 0x000fc60003fa6270 */
[----:B------:R1:W3:Y:S02]  /*b380*/  MUFU.TANH R16, R13 ;  /* 0x0000000d00107308 */ /* 0x0002e40000002400 */
[----:B-1----:R-:W-:Y:S02]  /*b390*/  FSEL R13, R45, -INF , !P6 ;  /* 0xff8000002d0d7808 */ /* 0x002fe40007000000 */
[----:B------:R-:W-:Y:S02]  /*b3a0*/  FSEL R45, R14, -INF , !P0 ;  /* 0xff8000000e2d7808 */ /* 0x000fe40004000000 */
[----:B------:R-:W-:Y:S02]  /*b3b0*/  ISETP.GT.AND P0, PT, R3, R11, PT ;  /* 0x0000000b0300720c */ /* 0x000fe40003f04270 */
[----:B------:R-:W-:Y:S02]  /*b3c0*/  FSEL R14, R13, -INF , !P5 ;  /* 0xff8000000d0e7808 */ /* 0x000fe40006800000 */
[----:B------:R-:W-:-:S02]  /*b3d0*/  ISETP.GE.AND P6, PT, R11, R239, PT ;  /* 0x000000ef0b00720c */ /* 0x000fc40003fc6270 */
[----:B-----5:R-:W-:Y:S01]  /*b3e0*/  FSEL R13, R42, -INF , !P0 ;  /* 0xff8000002a0d7808 */ /* 0x020fe20004000000 */
[----:B------:R1:W-:Y:S01]  /*b3f0*/  STL [R1], R14 ;  /* 0x0000000e01007387 */ /* 0x0003e20000100800 */
[----:B------:R-:W-:Y:S02]  /*b400*/  ISETP.GT.AND P5, PT, R12, R11, PT ;  /* 0x0000000b0c00720c */ /* 0x000fe40003fa4270 */
[----:B------:R-:W-:Y:S01]  /*b410*/  ISETP.GE.AND P0, PT, R11, R240, PT ;  /* 0x000000f00b00720c */ /* 0x000fe20003f06270 */
[----:B------:R-:W-:Y:S01]  /*b420*/  FMUL.FTZ R11, R54, UR6 ;  /* 0x00000006360b7c20 */ /* 0x000fe20008410000 */
[----:B------:R-:W-:Y:S02]  /*b430*/  FSEL R141, R13, -INF , !P6 ;  /* 0xff8000000d8d7808 */ /* 0x000fe40007000000 */
[----:B------:R-:W-:Y:S01]  /*b440*/  ISETP.GT.AND P6, PT, R2, R10, PT ;  /* 0x0000000a0200720c */ /* 0x000fe20003fc4270 */
[----:B------:R4:W-:Y:S01]  /*b450*/  MUFU.TANH R17, R11 ;  /* 0x0000000b00117308 */ /* 0x0009e20000002400 */
[----:B------:R-:W-:-:S02]  /*b460*/  FSEL R13, R37, -INF , !P5 ;  /* 0xff800000250d7808 */ /* 0x000fc40006800000 */
[----:B------:R-:W-:Y:S02]  /*b470*/  ISETP.GE.AND P5, PT, R10, R241, PT ;  /* 0x000000f10a00720c */ /* 0x000fe40003fa6270 */
[----:B------:R-:W-:Y:S02]  /*b480*/  FSEL R13, R13, -INF , !P0 ;  /* 0xff8000000d0d7808 */ /* 0x000fe40004000000 */
[----:B------:R-:W-:-:S03]  /*b490*/  ISETP.GT.AND P0, PT, R3, R10, PT ;  /* 0x0000000a0300720c */ /* 0x000fc60003f04270 */
[----:B------:R5:W-:Y:S01]  /*b4a0*/  STL [R1+0x8], R13 ;  /* 0x0000080d01007387 */ /* 0x000be20000100800 */
[----:B-1----:R-:W-:Y:S01]  /*b4b0*/  FMUL.FTZ R14, R55, UR6 ;  /* 0x00000006370e7c20 */ /* 0x002fe20008410000 */
[----:B----4-:R-:W-:Y:S02]  /*b4c0*/  FSEL R11, R47, -INF , !P6 ;  /* 0xff8000002f0b7808 */ /* 0x010fe40007000000 */
[----:B------:R-:W-:Y:S01]  /*b4d0*/  ISETP.GE.AND P6, PT, R10, R239, PT ;  /* 0x000000ef0a00720c */ /* 0x000fe20003fc6270 */
[----:B------:R-:W-:Y:S01]  /*b4e0*/  MUFU.TANH R37, R14 ;  /* 0x0000000e00257308 */ /* 0x000fe20000002400 */
[----:B------:R-:W-:Y:S02]  /*b4f0*/  FSEL R250, R11, -INF , !P5 ;  /* 0xff8000000bfa7808 */ /* 0x000fe40006800000 */
[----:B------:R-:W-:Y:S02]  /*b500*/  FSEL R11, R44, -INF , !P0 ;  /* 0xff8000002c0b7808 */ /* 0x000fe40004000000 */
[----:B------:R-:W-:-:S02]  /*b510*/  ISETP.GT.AND P5, PT, R12, R10, PT ;  /* 0x0000000a0c00720c */ /* 0x000fc40003fa4270 */
[----:B------:R-:W-:Y:S01]  /*b520*/  ISETP.GE.AND P0, PT, R10, R240, PT ;  /* 0x000000f00a00720c */ /* 0x000fe20003f06270 */
[----:B------:R-:W-:Y:S01]  /*b530*/  FMUL.FTZ R10, R216, UR6 ;  /* 0x00000006d80a7c20 */ /* 0x000fe20008410000 */
[----:B------:R-:W-:Y:S02]  /*b540*/  FSEL R251, R11, -INF , !P6 ;  /* 0xff8000000bfb7808 */ /* 0x000fe40007000000 */
[----:B------:R-:W-:Y:S01]  /*b550*/  ISETP.GT.AND P6, PT, R2, R9, PT ;  /* 0x000000090200720c */ /* 0x000fe20003fc4270 */
[----:B------:R1:W4:Y:S01]  /*b560*/  MUFU.TANH R14, R10 ;  /* 0x0000000a000e7308 */ /* 0x0003220000002400 */
[----:B------:R-:W-:Y:S01]  /*b570*/  FSEL R11, R41, -INF , !P5 ;  /* 0xff800000290b7808 */ /* 0x000fe20006800000 */
[----:B-----5:R-:W-:Y:S01]  /*b580*/  FMUL.FTZ R13, R219, UR6 ;  /* 0x00000006db0d7c20 */ /* 0x020fe20008410000 */
[----:B------:R-:W-:Y:S02]  /*b590*/  ISETP.GE.AND P5, PT, R9, R241, PT ;  /* 0x000000f10900720c */ /* 0x000fe40003fa6270 */
[----:B------:R-:W-:-:S02]  /*b5a0*/  FSEL R11, R11, -INF , !P0 ;  /* 0xff8000000b0b7808 */ /* 0x000fc40004000000 */
[----:B------:R-:W-:-:S03]  /*b5b0*/  ISETP.GT.AND P0, PT, R3, R9, PT ;  /* 0x000000090300720c */ /* 0x000fc60003f04270 */
[----:B------:R5:W-:Y:S01]  /*b5c0*/  STL [R1+0x4], R11 ;  /* 0x0000040b01007387 */ /* 0x000be20000100800 */
[----:B-1----:R-:W-:Y:S02]  /*b5d0*/  FSEL R10, R40, -INF , !P6 ;  /* 0xff800000280a7808 */ /* 0x002fe40007000000 */
[----:B------:R-:W-:Y:S02]  /*b5e0*/  ISETP.GE.AND P6, PT, R9, R239, PT ;  /* 0x000000ef0900720c */ /* 0x000fe40003fc6270 */
[----:B------:R-:W-:Y:S02]  /*b5f0*/  FSEL R246, R10, -INF , !P5 ;  /* 0xff8000000af67808 */ /* 0x000fe40006800000 */
[----:B--2---:R-:W-:Y:S02]  /*b600*/  FSEL R10, R38, -INF , !P0 ;  /* 0xff800000260a7808 */ /* 0x004fe40004000000 */
[----:B------:R-:W-:Y:S02]  /*b610*/  ISETP.GT.AND P5, PT, R12, R9, PT ;  /* 0x000000090c00720c */ /* 0x000fe40003fa4270 */
[----:B------:R-:W-:-:S02]  /*b620*/  FSEL R248, R10, -INF , !P6 ;  /* 0xff8000000af87808 */ /* 0x000fc40007000000 */
[----:B------:R-:W-:Y:S02]  /*b630*/  ISETP.GE.AND P0, PT, R9, R240, PT ;  /* 0x000000f00900720c */ /* 0x000fe40003f06270 */
[-C--:B------:R-:W-:Y:S02]  /*b640*/  ISETP.GT.AND P6, PT, R2, R8.reuse, PT ;  /* 0x000000080200720c */ /* 0x080fe40003fc4270 */
[----:B---3--:R-:W-:Y:S01]  /*b650*/  FSEL R10, R16, -INF , !P5 ;  /* 0xff800000100a7808 */ /* 0x008fe20006800000 */
[----:B-----5:R-:W-:Y:S01]  /*b660*/  FMUL.FTZ R11, R217, UR6 ;  /* 0x00000006d90b7c20 */ /* 0x020fe20008410000 */
[----:B------:R-:W-:Y:S01]  /*b670*/  ISETP.GE.AND P5, PT, R8, R241, PT ;  /* 0x000000f10800720c */ /* 0x000fe20003fa6270 */
[----:B------:R-:W-:Y:S01]  /*b680*/  MUFU.TANH R16, R13 ;  /* 0x0000000d00107308 */ /* 0x000fe20000002400 */
[----:B------:R-:W-:Y:S02]  /*b690*/  FSEL R9, R43, -INF , !P6 ;  /* 0xff8000002b097808 */ /* 0x000fe40007000000 */
[----:B------:R-:W-:Y:S01]  /*b6a0*/  FSEL R249, R10, -INF , !P0 ;  /* 0xff8000000af97808 */ /* 0x000fe20004000000 */
[----:B------:R-:W-:Y:S01]  /*b6b0*/  FMUL.FTZ R10, R31, UR6 ;  /* 0x000000061f0a7c20 */ /* 0x000fe20008410000 */
[----:B------:R-:W-:-:S02]  /*b6c0*/  ISETP.GT.AND P0, PT, R3, R8, PT ;  /* 0x000000080300720c */ /* 0x000fc40003f04270 */
[----:B------:R-:W-:Y:S01]  /*b6d0*/  FSEL R227, R9, -INF , !P5 ;  /* 0xff80000009e37808 */ /* 0x000fe20006800000 */
[----:B------:R1:W-:Y:S01]  /*b6e0*/  MUFU.TANH R15, R11 ;  /* 0x0000000b000f7308 */ /* 0x0003e20000002400 */
[----:B------:R-:W-:Y:S02]  /*b6f0*/  ISETP.GE.AND P6, PT, R8, R239, PT ;  /* 0x000000ef0800720c */ /* 0x000fe40003fc6270 */
[----:B------:R-:W-:Y:S02]  /*b700*/  FSEL R9, R39, -INF , !P0 ;  /* 0xff80000027097808 */ /* 0x000fe40004000000 */
[----:B------:R-:W-:Y:S02]  /*b710*/  ISETP.GT.AND P5, PT, R12, R8, PT ;  /* 0x000000080c00720c */ /* 0x000fe40003fa4270 */
[----:B------:R-:W-:Y:S01]  /*b720*/  ISETP.GE.AND P0, PT, R8, R240, PT ;  /* 0x000000f00800720c */ /* 0x000fe20003f06270 */
[----:B------:R-:W-:Y:S01]  /*b730*/  MUFU.TANH R10, R10 ;  /* 0x0000000a000a7308 */ /* 0x000fe20000002400 */
[----:B------:R-:W-:Y:S01]  /*b740*/  FSEL R245, R9, -INF , !P6 ;  /* 0xff80000009f57808 */ /* 0x000fe20007000000 */
[----:B------:R-:W-:Y:S01]  /*b750*/  FMUL.FTZ R9, R30, UR6 ;  /* 0x000000061e097c20 */ /* 0x000fe20008410000 */
[----:B------:R-:W-:-:S02]  /*b760*/  FSEL R8, R36, -INF , !P5 ;  /* 0xff80000024087808 */ /* 0x000fc40006800000 */
[----:B------:R-:W-:Y:S02]  /*b770*/  ISETP.GT.AND P6, PT, R2, R7, PT ;  /* 0x000000070200720c */ /* 0x000fe40003fc4270 */
[----:B------:R-:W-:Y:S01]  /*b780*/  FSEL R247, R8, -INF , !P0 ;  /* 0xff80000008f77808 */ /* 0x000fe20004000000 */
[----:B------:R2:W-:Y:S01]  /*b790*/  MUFU.TANH R13, R9 ;  /* 0x00000009000d7308 */ /* 0x0005e20000002400 */
[----:B------:R-:W-:Y:S01]  /*b7a0*/  ISETP.GE.AND P5, PT, R7, R241, PT ;  /* 0x000000f10700720c */ /* 0x000fe20003fa6270 */
[----:B-1----:R-:W-:Y:S01]  /*b7b0*/  FMUL.FTZ R11, R218, UR6 ;  /* 0x00000006da0b7c20 */ /* 0x002fe20008410000 */
[----:B------:R-:W-:-:S04]  /*b7c0*/  ISETP.GT.AND P0, PT, R3, R7, PT ;  /* 0x000000070300720c */ /* 0x000fc80003f04270 */
[----:B----4-:R-:W-:Y:S01]  /*b7d0*/  FSEL R8, R14, -INF , !P0 ;  /* 0xff8000000e087808 */ /* 0x010fe20004000000 */
[----:B------:R-:W1:Y:S01]  /*b7e0*/  MUFU.TANH R11, R11 ;  /* 0x0000000b000b7308 */ /* 0x000e620000002400 */
[----:B------:R-:W-:Y:S01]  /*b7f0*/  ISETP.GE.AND P0, PT, R7, R240, PT ;  /* 0x000000f00700720c */ /* 0x000fe20003f06270 */
[----:B------:R-:W-:-:S06]  /*b800*/  FMUL.FTZ R14, R213, UR6 ;  /* 0x00000006d50e7c20 */ /* 0x000fcc0008410000 */
[----:B------:R-:W-:Y:S01]  /*b810*/  MUFU.TANH R14, R14 ;  /* 0x0000000e000e7308 */ /* 0x000fe20000002400 */
[----:B--2---:R-:W-:Y:S02]  /*b820*/  FSEL R9, R17, -INF , !P6 ;  /* 0xff80000011097808 */ /* 0x004fe40007000000 */
[----:B------:R-:W-:Y:S02]  /*b830*/  ISETP.GE.AND P6, PT, R7, R239, PT ;  /* 0x000000ef0700720c */ /* 0x000fe40003fc6270 */
[----:B------:R-:W-:Y:S01]  /*b840*/  FSEL R224, R9, -INF , !P5 ;  /* 0xff80000009e07808 */ /* 0x000fe20006800000 */
[----:B------:R-:W-:Y:S01]  /*b850*/  FMUL.FTZ R9, R212, UR6 ;  /* 0x00000006d4097c20 */ /* 0x000fe20008410000 */
[----:B------:R-:W-:Y:S02]  /*b860*/  ISETP.GT.AND P5, PT, R12, R7, PT ;  /* 0x000000070c00720c */ /* 0x000fe40003fa4270 */
[----:B------:R-:W-:Y:S02]  /*b870*/  FSEL R226, R8, -INF , !P6 ;  /* 0xff80000008e27808 */ /* 0x000fe40007000000 */
[----:B-1----:R-:W-:Y:S01]  /*b880*/  FSEL R8, R11, -INF , !P5 ;  /* 0xff8000000b087808 */ /* 0x002fe20006800000 */
[----:B------:R-:W1:Y:S01]  /*b890*/  MUFU.TANH R9, R9 ;  /* 0x0000000900097308 */ /* 0x000e620000002400 */
[----:B------:R-:W-:-:S02]  /*b8a0*/  ISETP.GT.AND P6, PT, R2, R6, PT ;  /* 0x000000060200720c */ /* 0x000fc40003fc4270 */
[----:B------:R-:W-:Y:S01]  /*b8b0*/  FSEL R244, R8, -INF , !P0 ;  /* 0xff80000008f47808 */ /* 0x000fe20004000000 */
[----:B------:R-:W-:Y:S01]  /*b8c0*/  FMUL.FTZ R8, R214, UR6 ;  /* 0x00000006d6087c20 */ /* 0x000fe20008410000 */
[C---:B------:R-:W-:Y:S02]  /*b8d0*/  ISETP.GE.AND P5, PT, R6.reuse, R241, PT ;  /* 0x000000f10600720c */ /* 0x040fe40003fa6270 */
[----:B------:R-:W-:Y:S02]  /*b8e0*/  FSEL R7, R37, -INF , !P6 ;  /* 0xff80000025077808 */ /* 0x000fe40007000000 */
[----:B------:R-:W-:Y:S01]  /*b8f0*/  ISETP.GT.AND P0, PT, R3, R6, PT ;  /* 0x000000060300720c */ /* 0x000fe20003f04270 */
[----:B------:R-:W2:Y:S01]  /*b900*/  MUFU.TANH R8, R8 ;  /* 0x0000000800087308 */ /* 0x000ea20000002400 */
[----:B------:R-:W-:Y:S02]  /*b910*/  FSEL R218, R7, -INF , !P5 ;  /* 0xff80000007da7808 */ /* 0x000fe40006800000 */
[----:B------:R-:W-:-:S02]  /*b920*/  ISETP.GE.AND P6, PT, R6, R239, PT ;  /* 0x000000ef0600720c */ /* 0x000fc40003fc6270 */
[----:B------:R-:W-:Y:S01]  /*b930*/  FSEL R7, R15, -INF , !P0 ;  /* 0xff8000000f077808 */ /* 0x000fe20004000000 */
[----:B------:R-:W-:Y:S01]  /*b940*/  FMUL.FTZ R15, R215, UR6 ;  /* 0x00000006d70f7c20 */ /* 0x000fe20008410000 */
[----:B------:R-:W-:Y:S02]  /*b950*/  ISETP.GT.AND P5, PT, R12, R6, PT ;  /* 0x000000060c00720c */ /* 0x000fe40003fa4270 */
[----:B------:R-:W-:Y:S02]  /*b960*/  FSEL R219, R7, -INF , !P6 ;  /* 0xff80000007db7808 */ /* 0x000fe40007000000 */
[----:B------:R-:W-:Y:S01]  /*b970*/  ISETP.GT.AND P6, PT, R2, R5, PT ;  /* 0x000000050200720c */ /* 0x000fe20003fc4270 */
[----:B------:R-:W3:Y:S01]  /*b980*/  MUFU.TANH R15, R15 ;  /* 0x0000000f000f7308 */ /* 0x000ee20000002400 */
[----:B------:R-:W-:Y:S02]  /*b990*/  ISETP.GE.AND P0, PT, R6, R240, PT ;  /* 0x000000f00600720c */ /* 0x000fe40003f06270 */
[----:B------:R-:W-:-:S02]  /*b9a0*/  FSEL R7, R16, -INF , !P5 ;  /* 0xff80000010077808 */ /* 0x000fc40006800000 */
[----:B------:R-:W-:Y:S02]  /*b9b0*/  ISETP.GE.AND P5, PT, R5, R241, PT ;  /* 0x000000f10500720c */ /* 0x000fe40003fa6270 */
[----:B------:R-:W-:Y:S02]  /*b9c0*/  FSEL R6, R13, -INF , !P6 ;  /* 0xff8000000d067808 */ /* 0x000fe40007000000 */
[----:B------:R-:W-:Y:S02]  /*b9d0*/  FSEL R225, R7, -INF , !P0 ;  /* 0xff80000007e17808 */ /* 0x000fe40004000000 */
[-C--:B------:R-:W-:Y:S02]  /*b9e0*/  ISETP.GT.AND P0, PT, R3, R5.reuse, PT ;  /* 0x000000050300720c */ /* 0x080fe40003f04270 */
[----:B------:R-:W-:Y:S02]  /*b9f0*/  FSEL R213, R6, -INF , !P5 ;  /* 0xff80000006d57808 */ /* 0x000fe40006800000 */
[----:B------:R-:W-:-:S02]  /*ba00*/  ISETP.GT.AND P5, PT, R12, R5, PT ;  /* 0x000000050c00720c */ /* 0x000fc40003fa4270 */
[----:B-1----:R-:W-:Y:S02]  /*ba10*/  FSEL R6, R9, -INF , !P0 ;  /* 0xff80000009067808 */ /* 0x002fe40004000000 */
[C---:B------:R-:W-:Y:S02]  /*ba20*/  ISETP.GE.AND P6, PT, R5.reuse, R239, PT ;  /* 0x000000ef0500720c */ /* 0x040fe40003fc6270 */
[----:B------:R-:W-:Y:S02]  /*ba30*/  ISETP.GE.AND P0, PT, R5, R240, PT ;  /* 0x000000f00500720c */ /* 0x000fe40003f06270 */
[----:B--2---:R-:W-:Y:S02]  /*ba40*/  FSEL R5, R8, -INF , !P5 ;  /* 0xff80000008057808 */ /* 0x004fe40006800000 */
[----:B------:R-:W-:Y:S02]  /*ba50*/  FSEL R214, R6, -INF , !P6 ;  /* 0xff80000006d67808 */ /* 0x000fe40007000000 */
[----:B------:R-:W-:-:S02]  /*ba60*/  FSEL R215, R5, -INF , !P0 ;  /* 0xff80000005d77808 */ /* 0x000fc40004000000 */
[-C--:B------:R-:W-:Y:S02]  /*ba70*/  ISETP.GT.AND P0, PT, R2, R4.reuse, PT ;  /* 0x000000040200720c */ /* 0x080fe40003f04270 */
[----:B------:R-:W-:Y:S02]  /*ba80*/  ISETP.GE.AND P6, PT, R4, R241, PT ;  /* 0x000000f10400720c */ /* 0x000fe40003fc6270 */
[----:B------:R-:W-:Y:S02]  /*ba90*/  ISETP.GT.AND P5, PT, R3, R4, PT ;  /* 0x000000040300720c */ /* 0x000fe40003fa4270 */
[----:B------:R-:W-:Y:S01]  /*baa0*/  FSEL R13, R10, -INF , !P0 ;  /* 0xff8000000a0d7808 */ /* 0x000fe20004000000 */
[----:B---3--:R-:W-:Y:S10]  /*bab0*/  BRA.U !UP0, `(.L_x_807) ;  /* 0x0000000508707547 */ /* 0x008ff4000b800000 */
[----:B------:R-:W2:Y:S04]  /*bac0*/  LDL R56, [R1+0x40] ;  /* 0x0000400001387983 */ /* 0x000ea80000100800 */
[----:B------:R-:W3:Y:S01]  /*bad0*/  LDL R61, [R1+0x3c] ;  /* 0x00003c00013d7983 */ /* 0x000ee20000100800 */
[----:B------:R-:W-:Y:S01]  /*bae0*/  UIADD3 UR6, UPT, UPT, UR21, -0x3, URZ ;  /* 0xfffffffd15067890 */ /* 0x000fe2000fffe0ff */
[----:B------:R-:W-:-:S03]  /*baf0*/  IMAD.U32 R5, RZ, RZ, UR21 ;  /* 0x00000015ff057e24 */ /* 0x000fc6000f8e00ff */
[----:B------:R-:W-:Y:S01]  /*bb00*/  UIMAD.WIDE.U32 UR12, UR6, UR10, URZ ;  /* 0x0000000a060c72a5 */ /* 0x000fe2000f8e00ff */
[----:B------:R-:W-:-:S03]  /*bb10*/  @!P1 VIADD R5, R5, 0xfffffffd ;  /* 0xfffffffd05059836 */ /* 0x000fc60000000000 */
        /* <DEDUP_REMOVED lines=8> */
[----:B------:R-:W-:-:S04]  /*bba0*/  @!P1 IMAD.WIDE.U32 R6, R5, UR10, RZ ;  /* 0x0000000a05069c25 */ /* 0x000fc8000f8e00ff */
[----:B------:R-:W-:Y:S01]  /*bbb0*/  @!P1 IMAD R5, R5, UR11, R7 ;  /* 0x0000000b05059c24 */ /* 0x000fe2000f8e0207 */
[C---:B------:R-:W-:Y:S01]  /*bbc0*/  @!P1 LEA R8, P0, R6.reuse, R56, 0x7 ;  /* 0x0000003806089211 */ /* 0x040fe200078038ff */
[----:B------:R-:W-:Y:S01]  /*bbd0*/  @!PT LDS RZ, [RZ] ;  /* 0x00000000fffff984 */ /* 0x000fe20000000800 */
[----:B------:R-:W-:Y:S01]  /*bbe0*/  @!PT LDS RZ, [RZ] ;  /* 0x00000000fffff984 */ /* 0x000fe20000000800 */
[----:B------:R-:W-:Y:S01]  /*bbf0*/  @!PT LDS RZ, [RZ] ;  /* 0x00000000fffff984 */ /* 0x000fe20000000800 */
[----:B------:R-:W-:Y:S01]  /*bc00*/  @!P2 LDGSTS.E.BYPASS.LTC128B.128 [R236+0x8000], desc[UR24][R10.64] ;  /* 0x080000000aecafae */ /* 0x000fe2000b981a18 */
[----:B------:R-:W-:Y:S02]  /*bc10*/  IMAD.U32 R7, RZ, RZ, UR5 ;  /* 0x00000005ff077e24 */ /* 0x000fe4000f8e00ff */
[----:B------:R-:W-:Y:S01]  /*bc20*/  @!P1 LEA.HI.X R9, R6, R61, R5, 0x7, P0 ;  /* 0x0000003d06099211 */ /* 0x000fe200000f3c05 */
[----:B------:R1:W-:Y:S01]  /*bc30*/  @P2 STS.128 [R236+0x8000], RZ ;  /* 0x008000ffec002388 */ /* 0x0003e20000000c00 */
[----:B------:R-:W-:Y:S02]  /*bc40*/  IMAD.U32 R6, RZ, RZ, UR5 ;  /* 0x00000005ff067e24 */ /* 0x000fe4000f8e00ff */
[----:B------:R-:W-:Y:S01]  /*bc50*/  IMAD.U32 R5, RZ, RZ, UR6 ;  /* 0x00000006ff057e24 */ /* 0x000fe2000f8e00ff */
[----:B------:R-:W-:Y:S01]  /*bc60*/  @!PT LDS RZ, [RZ] ;  /* 0x00000000fffff984 */ /* 0x000fe20000000800 */
[----:B------:R-:W-:Y:S01]  /*bc70*/  @!PT LDS RZ, [RZ] ;  /* 0x00000000fffff984 */ /* 0x000fe20000000800 */
[----:B------:R-:W-:Y:S01]  /*bc80*/  @!PT LDS RZ, [RZ] ;  /* 0x00000000fffff984 */ /* 0x000fe20000000800 */
[----:B------:R2:W-:Y:S04]  /*bc90*/  @!P1 LDGSTS.E.BYPASS.LTC128B.128 [R236+0xa000], desc[UR24][R8.64+0x80] ;  /* 0x0a00008008ec9fae */ /* 0x0005e8000b981a18 */
[----:B------:R1:W-:Y:S01]  /*bca0*/  @P1 STS.128 [R236+0xa000], RZ ;  /* 0x00a000ffec001388 */ /* 0x0003e20000000c00 */
[----:B--2---:R-:W-:-:S05]  /*bcb0*/  IMAD.U32 R8, RZ, RZ, UR5 ;  /* 0x00000005ff087e24 */ /* 0x004fca000f8e00ff */
[----:B------:R-:W-:-:S04]  /*bcc0*/  @!P2 LEA R8, P0, R8, R56, 0x1 ;  /* 0x000000380808a211 */ /* 0x000fc800078008ff */
[C---:B------:R-:W-:Y:S02]  /*bcd0*/  @!P2 LEA.HI.X R9, R6.reuse, R61, R5, 0x1, P0 ;  /* 0x0000003d0609a211 */ /* 0x040fe400000f0c05 */
[----:B------:R-:W-:-:S03]  /*bce0*/  @!P1 LEA R6, P0, R6, R56, 0x1 ;  /* 0x0000003806069211 */ /* 0x000fc600078008ff */
[----:B------:R-:W-:Y:S01]  /*bcf0*/  @!PT LDS RZ, [RZ] ;  /* 0x00000000fffff984 */ /* 0x000fe20000000800 */
[----:B------:R-:W-:Y:S01]  /*bd00*/  @!PT LDS RZ, [RZ] ;  /* 0x00000000fffff984 */ /* 0x000fe20000000800 */
[----:B------:R-:W-:Y:S01]  /*bd10*/  @!PT LDS RZ, [RZ] ;  /* 0x00000000fffff984 */ /* 0x000fe20000000800 */
[----:B------:R-:W-:Y:S01]  /*bd20*/  @!P2 LDGSTS.E.BYPASS.LTC128B.128 [R236+0x8800], desc[UR24][R8.64] ;  /* 0x0880000008ecafae */ /* 0x000fe2000b981a18 */
[----:B------:R-:W-:Y:S01]  /*bd30*/  @!P1 LEA.HI.X R7, R7, R61, R5, 0x1, P0 ;  /* 0x0000003d07079211 */ /* 0x000fe200000f0c05 */
[----:B------:R-:W-:Y:S02]  /*bd40*/  IMAD.U32 R5, RZ, RZ, UR30 ;  /* 0x0000001eff057e24 */ /* 0x000fe4000f8e00ff */
[----:B------:R1:W-:Y:S03]  /*bd50*/  @P2 STS.128 [R236+0x8800], RZ ;  /* 0x008800ffec002388 */ /* 0x0003e60000000c00 */
[----:B------:R-:W-:Y:S01]  /*bd60*/  @!P2 IADD3 R5, P0, PT, R5, UR5, RZ ;  /* 0x000000050505ac10 */ /* 0x000fe2000ff1e0ff */
[----:B------:R-:W-:Y:S01]  /*bd70*/  @!PT LDS RZ, [RZ] ;  /* 0x00000000fffff984 */ /* 0x000fe20000000800 */
[----:B------:R-:W-:Y:S01]  /*bd80*/  @!PT LDS RZ, [RZ] ;  /* 0x00000000fffff984 */ /* 0x000fe20000000800 */
[----:B------:R-:W-:Y:S01]  /*bd90*/  @!PT LDS RZ, [RZ] ;  /* 0x00000000fffff984 */ /* 0x000fe20000000800 */
[----:B------:R2:W-:Y:S04]  /*bda0*/  @!P1 LDGSTS.E.BYPASS.LTC128B.128 [R236+0xa800], desc[UR24][R6.64+0x80] ;  /* 0x0a80008006ec9fae */ /* 0x0005e8000b981a18 */
[----:B------:R1:W-:Y:S01]  /*bdb0*/  @P1 STS.128 [R236+0xa800], RZ ;  /* 0x00a800ffec001388 */ /* 0x0003e20000000c00 */
[----:B--2---:R-:W-:-:S05]  /*bdc0*/  IMAD.U32 R6, RZ, RZ, UR17 ;  /* 0x00000011ff067e24 */ /* 0x004fca000f8e00ff */
[----:B------:R-:W-:Y:S02]  /*bdd0*/  @!P2 IADD3.X R6, PT, PT, R6, UR6, RZ, P0, !PT ;  /* 0x000000060606ac10 */ /* 0x000fe400087fe4ff */
[----:B------:R-:W-:-:S04]  /*bde0*/  @!P2 LEA R8, P0, R5, R56, 0x1 ;  /* 0x000000380508a211 */ /* 0x000fc800078008ff */
[----:B------:R-:W-:Y:S01]  /*bdf0*/  @!P2 LEA.HI.X R9, R5, R61, R6, 0x1, P0 ;  /* 0x0000003d0509a211 */ /* 0x000fe200000f0c06 */
[----:B------:R-:W-:Y:S02]  /*be00*/  IMAD.U32 R5, RZ, RZ, UR30 ;  /* 0x0000001eff057e24 */ /* 0x000fe4000f8e00ff */
[----:B------:R-:W-:Y:S02]  /*be10*/  IMAD.U32 R6, RZ, RZ, UR17 ;  /* 0x00000011ff067e24 */ /* 0x000fe4000f8e00ff */
[----:B------:R-:W-:Y:S01]  /*be20*/  @!PT LDS RZ, [RZ] ;  /* 0x00000000fffff984 */ /* 0x000fe20000000800 */
[----:B------:R-:W-:Y:S01]  /*be30*/  @!PT LDS RZ, [RZ] ;  /* 0x00000000fffff984 */ /* 0x000fe20000000800 */
[----:B------:R-:W-:Y:S01]  /*be40*/  @!PT LDS RZ, [RZ] ;  /* 0x00000000fffff984 */ /* 0x000fe20000000800 */
[----:B------:R-:W-:Y:S01]  /*be50*/  @!P2 LDGSTS.E.BYPASS.LTC128B.128 [R236+0x9000], desc[UR24][R8.64] ;  /* 0x0900000008ecafae */ /* 0x000fe2000b981a18 */
[----:B------:R-:W-:-:S03]  /*be60*/  @!P1 IADD3 R5, P0, PT, R5, UR5, RZ ;  /* 0x0000000505059c10 */ /* 0x000fc6000ff1e0ff */
[----:B------:R1:W-:Y:S01]  /*be70*/  @P2 STS.128 [R236+0x9000], RZ ;  /* 0x009000ffec002388 */ /* 0x0003e20000000c00 */
[----:B------:R-:W-:Y:S02]  /*be80*/  @!P1 IADD3.X R7, PT, PT, R6, UR6, RZ, P0, !PT ;  /* 0x0000000606079c10 */ /* 0x000fe400087fe4ff */
[----:B------:R-:W-:-:S04]  /*be90*/  @!P1 LEA R6, P0, R5, R56, 0x1 ;  /* 0x0000003805069211 */ /* 0x000fc800078008ff */
[----:B------:R-:W-:Y:S01]  /*bea0*/  @!P1 LEA.HI.X R7, R5, R61, R7, 0x1, P0 ;  /* 0x0000003d05079211 */ /* 0x000fe200000f0c07 */
[----:B------:R-:W-:-:S04]  /*beb0*/  IMAD.U32 R5, RZ, RZ, UR10 ;  /* 0x0000000aff057e24 */ /* 0x000fc8000f8e00ff */
[----:B------:R-:W-:Y:S01]  /*bec0*/  @!PT LDS RZ, [RZ] ;  /* 0x00000000fffff984 */ /* 0x000fe20000000800 */
[----:B------:R-:W-:Y:S01]  /*bed0*/  @!PT LDS RZ, [RZ] ;  /* 0x00000000fffff984 */ /* 0x000fe20000000800 */
[----:B------:R-:W-:Y:S01]  /*bee0*/  @!PT LDS RZ, [RZ] ;  /* 0x00000000fffff984 */ /* 0x000fe20000000800 */
[----:B------:R2:W-:Y:S01]  /*bef0*/  @!P1 LDGSTS.E.BYPASS.LTC128B.128 [R236+0xb000], desc[UR24][R6.64+0x80] ;  /* 0x0b00008006ec9fae */ /* 0x0005e2000b981a18 */
[----:B------:R-:W-:-:S03]  /*bf00*/  @!P2 LEA R5, P0, R5, UR5, 0x5 ;  /* 0x000000050505ac11 */ /* 0x000fc6000f8028ff */
[----:B------:R1:W-:Y:S01]  /*bf10*/  @P1 STS.128 [R236+0xb000], RZ ;  /* 0x00b000ffec001388 */ /* 0x0003e20000000c00 */
[----:B--2---:R-:W-:Y:S02]  /*bf20*/  IMAD.U32 R7, RZ, RZ, UR10 ;  /* 0x0000000aff077e24 */ /* 0x004fe4000f8e00ff */
[----:B------:R-:W-:-:S05]  /*bf30*/  IMAD.U32 R6, RZ, RZ, UR11 ;  /* 0x0000000bff067e24 */ /* 0x000fca000f8e00ff */
[----:B------:R-:W-:Y:S02]  /*bf40*/  @!P2 LEA.HI.X R6, R7, UR6, R6, 0x5, P0 ;  /* 0x000000060706ac11 */ /* 0x000fe400080f2c06 */
        /* <DEDUP_REMOVED lines=19> */
.L_x_807:
[----:B------:R-:W2:Y:S01]  /*c080*/  LDL.LU R17, [R1+0x20] ;  /* 0x0000200001117983 */ /* 0x000ea20000300800 */
[----:B------:R-:W-:Y:S01]  /*c090*/  FSEL R212, R13, -INF , !P6 ;  /* 0xff8000000dd47808 */ /* 0x000fe20007000000 */
[----:B------:R-:W3:Y:S01]  /*c0a0*/  LDCU UR6, c[0x0][0x45c] ;  /* 0x00008b80ff0677ac */ /* 0x000ee20008000800 */
[----:B------:R-:W-:Y:S01]  /*c0b0*/  MOV R44, R60 ;  /* 0x0000003c002c7202 */ /* 0x000fe20000000f00 */
[----:B------:R-:W4:Y:S01]  /*c0c0*/  LDL.LU R217, [R1+0x10] ;  /* 0x0000100001d97983 */ /* 0x000f220000300800 */
[----:B------:R-:W-:Y:S02]  /*c0d0*/  MOV R46, R252 ;  /* 0x000000fc002e7202 */ /* 0x000fe40000000f00 */
[----:B------:R-:W-:Y:S01]  /*c0e0*/  MOV R47, R142 ;  /* 0x0000008e002f7202 */ /* 0x000fe20000000f00 */
[----:B------:R1:W-:Y:S01]  /*c0f0*/  STL [R1+0xa4], R228 ;  /* 0x0000a4e401007387 */ /* 0x0003e20000100800 */
[----:B------:R-:W-:-:S03]  /*c100*/  MOV R65, R52 ;  /* 0x0000003400417202 */ /* 0x000fc60000000f00 */
[----:B-1----:R-:W3:Y:S04]  /*c110*/  LDL.LU R228, [R1+0xc] ;  /* 0x00000c0001e47983 */ /* 0x002ee80000300800 */
[----:B------:R1:W-:Y:S04]  /*c120*/  STL [R1+0xa0], R223 ;  /* 0x0000a0df01007387 */ /* 0x0003e80000100800 */
[----:B-1----:R-:W2:Y:S04]  /*c130*/  LDL.LU R223, [R1] ;  /* 0x0000000001df7983 */ /* 0x002ea80000300800 */
[----:B------:R-:W-:Y:S04]  /*c140*/  STL [R1+0x9c], R222 ;  /* 0x00009cde01007387 */ /* 0x000fe80000100800 */
[----:B------:R1:W-:Y:S04]  /*c150*/  STL [R1+0x98], R221 ;  /* 0x000098dd01007387 */ /* 0x0003e80000100800 */
[----:B-1----:R-:W3:Y:S04]  /*c160*/  LDL.LU R221, [R1+0x8] ;  /* 0x0000080001dd7983 */ /* 0x002ee80000300800 */
[----:B------:R1:W-:Y:S04]  /*c170*/  STL [R1+0x94], R220 ;  /* 0x000094dc01007387 */ /* 0x0003e80000100800 */
[----:B-1----:R-:W3:Y:S01]  /*c180*/  LDL.LU R220, [R1+0x4] ;  /* 0x0000040001dc7983 */ /* 0x002ee20000300800 */
[----:B------:R-:W-:-:S02]  /*c190*/  FSEL R8, R14, -INF , !P5 ;  /* 0xff8000000e087808 */ /* 0x000fc40006800000 */
[----:B------:R-:W-:Y:S02]  /*c1a0*/  ISETP.GE.AND P0, PT, R4, R239, PT ;  /* 0x000000ef0400720c */ /* 0x000fe40003f06270 */
[----:B------:R-:W-:Y:S02]  /*c1b0*/  ISETP.GT.AND P6, PT, R12, R4, PT ;  /* 0x000000040c00720c */ /* 0x000fe40003fc4270 */
[----:B------:R-:W-:Y:S02]  /*c1c0*/  ISETP.GE.AND P5, PT, R4, R240, PT ;  /* 0x000000f00400720c */ /* 0x000fe40003fa6270 */
        /* <DEDUP_REMOVED lines=14> */
[----:B------:R-:W-:-:S02]  /*c2b0*/  FMNMX3.FTZ R5, R5, R137, R48, !PT ;  /* 0x0000008905057276 */ /* 0x000fc40007810030 */
[----:B------:R-:W-:Y:S02]  /*c2c0*/  FMNMX3.FTZ R8, R7, R44, R46, !PT ;  /* 0x0000002c07087276 */ /* 0x000fe4000781002e */
[----:B------:R-:W-:Y:S02]  /*c2d0*/  FMNMX3.FTZ R4, R4, R211, R139, !PT ;  /* 0x000000d304047276 */ /* 0x000fe4000781008b */
[----:B------:R-:W-:Y:S02]  /*c2e0*/  FMNMX3.FTZ R5, R5, R141, R251, !PT ;  /* 0x0000008d05057276 */ /* 0x000fe400078100fb */
[----:B------:R-:W-:Y:S02]  /*c2f0*/  FMNMX3.FTZ R8, R8, R47, R140, !PT ;  /* 0x0000002f08087276 */ /* 0x000fe4000781008c */
[----:B------:R-:W-:Y:S02]  /*c300*/  FMNMX3.FTZ R4, R4, R51, R45, !PT ;  /* 0x0000003304047276 */ /* 0x000fe4000781002d */
[----:B------:R-:W-:-:S02]  /*c310*/  FMNMX3.FTZ R5, R5, R248, R245, !PT ;  /* 0x000000f805057276 */ /* 0x000fc400078100f5 */
[----:B------:R-:W-:Y:S01]  /*c320*/  FSEL R9, R15, -INF , !P6 ;  /* 0xff8000000f097808 */ /* 0x000fe20007000000 */
[----:B------:R1:W-:Y:S03]  /*c330*/  STL [R1+0x90], R3 ;  /* 0x0000900301007387 */ /* 0x0003e60000100800 */
[----:B-1----:R-:W-:Y:S01]  /*c340*/  FSEL R3, R9, -INF , !P5 ;  /* 0xff80000009037808 */ /* 0x002fe20006800000 */
[----:B------:R-:W1:Y:S01]  /*c350*/  S2R R16, SR_TID.X ;  /* 0x0000000000107919 */ /* 0x000e620000002100 */
[----:B------:R-:W-:Y:S04]  /*c360*/  STL [R1+0x8c], R2 ;  /* 0x00008c0201007387 */ /* 0x000fe80000100800 */
[----:B------:R-:W-:Y:S01]  /*c370*/  STL [R1+0x88], R0 ;  /* 0x0000880001007387 */ /* 0x000fe20000100800 */
[----:B-1----:R-:W-:-:S02]  /*c380*/  SHF.L.U32 R16, R16, 0x6, RZ ;  /* 0x0000000610107819 */ /* 0x002fc400000006ff */
[----:B----4-:R-:W-:Y:S02]  /*c390*/  FMNMX3.FTZ R8, R8, R217, R143, !PT ;  /* 0x000000d908087276 */ /* 0x010fe4000781008f */
[----:B--2---:R-:W-:-:S04]  /*c3a0*/  FMNMX3.FTZ R6, R6, R223, R250, !PT ;  /* 0x000000df06067276 */ /* 0x004fc800078100fa */
[----:B------:R-:W-:-:S04]  /*c3b0*/  FMNMX3.FTZ R6, R6, R246, R227, !PT ;  /* 0x000000f606067276 */ /* 0x000fc800078100e3 */
[----:B------:R-:W-:Y:S02]  /*c3c0*/  FMNMX3.FTZ R7, R6, R224, R218, !PT ;  /* 0x000000e006077276 */ /* 0x000fe400078100da */
[----:B------:R-:W-:Y:S02]  /*c3d0*/  FMNMX3.FTZ R6, R5, R226, R219, !PT ;  /* 0x000000e205067276 */ /* 0x000fe400078100db */
[----:B---3--:R-:W-:Y:S02]  /*c3e0*/  FMNMX3.FTZ R5, R8, R65, R228, !PT ;  /* 0x0000004108057276 */ /* 0x008fe400078100e4 */
[----:B------:R-:W-:-:S05]  /*c3f0*/  FMNMX3.FTZ R6, R6, R214, R222, !PT ;  /* 0x000000d606067276 */ /* 0x000fca00078100de */
[----:B------:R-:W-:Y:S01]  /*c400*/  SHFL.BFLY PT, R10, R6, 0x2, 0x1f ;  /* 0x0c401f00060a7f89 */ /* 0x000fe200000e0000 */
[----:B------:R-:W-:-:S04]  /*c410*/  FMNMX3.FTZ R4, R4, R221, R220, !PT ;  /* 0x000000dd04047276 */ /* 0x000fc800078100dc */
[----:B------:R-:W-:Y:S02]  /*c420*/  FMNMX3.FTZ R8, R4, R249, R247, !PT ;  /* 0x000000f904087276 */ /* 0x000fe400078100f7 */
[----:B------:R-:W-:Y:S02]  /*c430*/  FMNMX3.FTZ R4, R7, R213, R212, !PT ;  /* 0x000000d507047276 */ /* 0x000fe400078100d4 */
[----:B------:R-:W-:Y:S01]  /*c440*/  FMNMX3.FTZ R8, R8, R244, R225, !PT ;  /* 0x000000f408087276 */ /* 0x000fe200078100e1 */
[----:B------:R-:W1:Y:S03]  /*c450*/  SHFL.BFLY PT, R7, R5, 0x2, 0x1f ;  /* 0x0c401f0005077f89 */ /* 0x000e6600000e0000 */
[----:B------:R-:W-:Y:S01]  /*c460*/  FMNMX3.FTZ R8, R8, R215, R3, !PT ;  /* 0x000000d708087276 */ /* 0x000fe20007810003 */
[----:B------:R-:W2:Y:S04]  /*c470*/  SHFL.BFLY PT, R9, R4, 0x2, 0x1f ;  /* 0x0c401f0004097f89 */ /* 0x000ea800000e0000 */
[----:B------:R-:W3:Y:S01]  /*c480*/  SHFL.BFLY PT, R13, R8, 0x2, 0x1f ;  /* 0x0c401f00080d7f89 */ /* 0x000ee200000e0000 */
[----:B-1----:R-:W-:-:S02]  /*c490*/  FMNMX.FTZ R7, R5, R7, !PT ;  /* 0x0000000705077209 */ /* 0x002fc40007810000 */
[----:B--2---:R-:W-:Y:S02]  /*c4a0*/  FMNMX.FTZ R5, R4, R9, !PT ;  /* 0x0000000904057209 */ /* 0x004fe40007810000 */
[----:B------:R-:W-:Y:S02]  /*c4b0*/  FMNMX.FTZ R4, R6, R10, !PT ;  /* 0x0000000a06047209 */ /* 0x000fe40007810000 */
[----:B---3--:R-:W-:Y:S01]  /*c4c0*/  FMNMX.FTZ R6, R8, R13, !PT ;  /* 0x0000000d08067209 */ /* 0x008fe20007810000 */
[----:B------:R-:W1:Y:S04]  /*c4d0*/  SHFL.BFLY PT, R11, R7, 0x1, 0x1f ;  /* 0x0c201f00070b7f89 */ /* 0x000e6800000e0000 */
[----:B------:R-:W2:Y:S04]  /*c4e0*/  SHFL.BFLY PT, R9, R4, 0x1, 0x1f ;  /* 0x0c201f0004097f89 */ /* 0x000ea800000e0000 */
[----:B------:R-:W3:Y:S01]  /*c4f0*/  SHFL.BFLY PT, R14, R6, 0x1, 0x1f ;  /* 0x0c201f00060e7f89 */ /* 0x000ee200000e0000 */
[----:B------:R-:W-:-:S04]  /*c500*/  LOP3.LUT R8, R17, 0x8, R230, 0x78, !PT ;  /* 0x0000000811087812 */ /* 0x000fc800078e78e6 */
[----:B------:R-:W-:Y:S02]  /*c510*/  LOP3.LUT R16, R8, 0x200, R16, 0xf8, !PT ;  /* 0x0000020008107812 */ /* 0x000fe400078ef810 */
[----:B-1----:R-:W-:Y:S02]  /*c520*/  FMNMX.FTZ R142, R7, R11, !PT ;  /* 0x0000000b078e7209 */ /* 0x002fe40007810000 */
[----:B--2---:R-:W-:-:S03]  /*c530*/  FMNMX.FTZ R17, R4, R9, !PT ;  /* 0x0000000904117209 */ /* 0x004fc60007810000 */
[----:B------:R-:W-:Y:S01]  /*c540*/  STL [R1+0x24], R142 ;  /* 0x0000248e01007387 */ /* 0x000fe20000100800 */
[----:B---3--:R-:W-:-:S03]  /*c550*/  FMNMX.FTZ R0, R6, R14, !PT ;  /* 0x0000000e06007209 */ /* 0x008fc60007810000 */
[----:B------:R-:W-:Y:S04]  /*c560*/  STL [R1+0x48], R16 ;  /* 0x0000481001007387 */ /* 0x000fe80000100800 */
[----:B------:R-:W-:Y:S04]  /*c570*/  STL [R1+0x2c], R17 ;  /* 0x00002c1101007387 */ /* 0x000fe80000100800 */
[----:B------:R-:W-:Y:S04]  /*c580*/  STL [R1+0x28], R0 ;  /* 0x0000280001007387 */ /* 0x000fe80000100800 */
[----:B------:R-:W2:Y:S04]  /*c590*/  LDL.LU R56, [R1+0x18] ;  /* 0x0000180001387983 */ /* 0x000ea80000300800 */
[----:B------:R-:W1:Y:S01]  /*c5a0*/  SHFL.BFLY PT, R10, R5, 0x1, 0x1f ;  /* 0x0c201f00050a7f89 */ /* 0x000e6200000e0000 */
[C---:B------:R-:W-:Y:S01]  /*c5b0*/  FSETP.NEU.FTZ.AND P0, PT, R142.reuse, -INF , PT ;  /* 0xff8000008e00780b */ /* 0x040fe20003f1d000 */
[C---:B------:R-:W-:Y:S01]  /*c5c0*/  FMUL.FTZ R13, R142.reuse, UR6 ;  /* 0x000000068e0d7c20 */ /* 0x040fe20008410000 */
[----:B------:R-:W3:Y:S02]  /*c5d0*/  S2UR UR5, SR_CgaCtaId ;  /* 0x00000000000579c3 */ /* 0x000ee40000008800 */
[----:B------:R-:W-:-:S02]  /*c5e0*/  FSEL R4, R142, RZ, P0 ;  /* 0x000000ff8e047208 */ /* 0x000fc40000000000 */
[----:B------:R-:W-:-:S03]  /*c5f0*/  FSEL R13, R13, RZ, P0 ;  /* 0x000000ff0d0d7208 */ /* 0x000fc60000000000 */
[----:B------:R-:W-:Y:S02]  /*c600*/  FADD.FTZ R9, R133, -R4 ;  /* 0x8000000485097221 */ /* 0x000fe40000010000 */
[--C-:B------:R-:W-:Y:S01]  /*c610*/  FFMA.FTZ R4, R32, UR6, -R13.reuse ;  /* 0x0000000620047c23 */ /* 0x100fe2000801080d */
[----:B------:R-:W-:Y:S01]  /*c620*/  FMUL.FTZ R15, R17, UR6 ;  /* 0x00000006110f7c20 */ /* 0x000fe20008410000 */
[----:B-1----:R-:W-:Y:S02]  /*c630*/  FMNMX.FTZ R252, R5, R10, !PT ;  /* 0x0000000a05fc7209 */ /* 0x002fe40007810000 */
[----:B------:R1:W-:Y:S02]  /*c640*/  MUFU.EX2 R216, R4 ;  /* 0x0000000400d87308 */ /* 0x0003e40000000800 */
[C---:B------:R-:W-:Y:S01]  /*c650*/  FSETP.NEU.FTZ.AND P0, PT, R252.reuse, -INF , PT ;  /* 0xff800000fc00780b */ /* 0x040fe20003f1d000 */
[----:B------:R-:W-:Y:S01]  /*c660*/  FMUL.FTZ R14, R252, UR6 ;  /* 0x00000006fc0e7c20 */ /* 0x000fe20008410000 */
[----:B------:R-:W-:Y:S01]  /*c670*/  FFMA.FTZ R5, R27, UR6, -R13 ;  /* 0x000000061b057c23 */ /* 0x000fe2000801080d */
[----:B------:R-:W-:-:S03]  /*c680*/  FSETP.NEU.FTZ.AND P5, PT, R17, -INF , PT ;  /* 0xff8000001100780b */ /* 0x000fc60003fbd000 */
[----:B------:R-:W-:Y:S01]  /*c690*/  FSEL R14, R14, RZ, P0 ;  /* 0x000000ff0e0e7208 */ /* 0x000fe20000000000 */
[--C-:B------:R-:W-:Y:S01]  /*c6a0*/  FFMA.FTZ R6, R33, UR6, -R13.reuse ;  /* 0x0000000621067c23 */ /* 0x100fe2000801080d */
[----:B-1----:R-:W-:Y:S01]  /*c6b0*/  FFMA.FTZ R4, R34, UR6, -R13 ;  /* 0x0000000622047c23 */ /* 0x002fe2000801080d */
[----:B------:R1:W-:Y:S01]  /*c6c0*/  MUFU.EX2 R2, R5 ;  /* 0x0000000500027308 */ /* 0x0003e20000000800 */
[----:B------:R-:W-:Y:S02]  /*c6d0*/  MOV R133, R0 ;  /* 0x0000000000857202 */ /* 0x000fe40000000f00 */
[----:B------:R-:W-:Y:S01]  /*c6e0*/  FSEL R15, R15, RZ, P5 ;  /* 0x000000ff0f0f7208 */ /* 0x000fe20002800000 */
[----:B------:R4:W-:Y:S01]  /*c6f0*/  MUFU.EX2 R32, R4 ;  /* 0x0000000400207308 */ /* 0x0009e20000000800 */
[----:B------:R-:W-:-:S03]  /*c700*/  UMOV UR7, 0x400 ;  /* 0x0000040000077882 */ /* 0x000fc60000000000 */
[----:B------:R4:W-:Y:S01]  /*c710*/  MUFU.EX2 R11, R6 ;  /* 0x00000006000b7308 */ /* 0x0009e20000000800 */
[----:B---3--:R-:W-:Y:S01]  /*c720*/  ULEA UR5, UR5, UR7, 0x18 ;  /* 0x0000000705057291 */ /* 0x008fe2000f8ec0ff */
[--C-:B-1----:R-:W-:Y:S01]  /*c730*/  FFMA.FTZ R5, R22, UR6, -R14.reuse ;  /* 0x0000000616057c23 */ /* 0x102fe2000801080e */
[----:B----4-:R-:W-:-:S03]  /*c740*/  FFMA.FTZ R4, R20, UR6, -R14 ;  /* 0x0000000614047c23 */ /* 0x010fc6000801080e */
[----:B------:R1:W-:Y:S01]  /*c750*/  MUFU.EX2 R27, R5 ;  /* 0x00000005001b7308 */ /* 0x0003e20000000800 */
[----:B------:R-:W-:Y:S01]  /*c760*/  FMUL.FTZ R20, R133, UR6 ;  /* 0x0000000685147c20 */ /* 0x000fe20008410000 */
[----:B------:R-:W-:Y:S02]  /*c770*/  FFMA.FTZ R6, R21, UR6, -R14 ;  /* 0x0000000615067c23 */ /* 0x000fe4000801080e */
[----:B------:R3:W4:Y:S01]  /*c780*/  MUFU.EX2 R7, R4 ;  /* 0x0000000400077308 */ /* 0x0007220000000800 */
[----:B------:R-:W-:-:S03]  /*c790*/  LEA R66, R16, UR5, 0x1 ;  /* 0x0000000510427c11 */ /* 0x000fc6000f8e08ff */
[----:B------:R4:W-:Y:S01]  /*c7a0*/  MUFU.EX2 R0, R6 ;  /* 0x0000000600007308 */ /* 0x0009e20000000800 */
[----:B-1----:R-:W-:Y:S02]  /*c7b0*/  FSEL R5, R252, RZ, P0 ;  /* 0x000000fffc057208 */ /* 0x002fe40000000000 */
[----:B------:R-:W-:Y:S01]  /*c7c0*/  FSETP.NEU.FTZ.AND P0, PT, R133, -INF , PT ;  /* 0xff8000008500780b */ /* 0x000fe20003f1d000 */
[----:B---3--:R-:W-:-:S03]  /*c7d0*/  FFMA.FTZ R4, R24, UR6, -R15 ;  /* 0x0000000618047c23 */ /* 0x008fc6000801080f */
[----:B------:R-:W-:Y:S01]  /*c7e0*/  FSEL R20, R20, RZ, P0 ;  /* 0x000000ff14147208 */ /* 0x000fe20000000000 */
[----:B----4-:R-:W-:Y:S01]  /*c7f0*/  FFMA.FTZ R6, R19, UR6, -R14 ;  /* 0x0000000613067c23 */ /* 0x010fe2000801080e */
[----:B------:R1:W-:Y:S01]  /*c800*/  MUFU.EX2 R38, R4 ;  /* 0x0000000400267308 */ /* 0x0003e20000000800 */
[----:B------:R-:W-:Y:S01]  /*c810*/  FADD.FTZ R8, R135, -R5 ;  /* 0x8000000587087221 */ /* 0x000fe20000010000 */
[--C-:B------:R-:W-:Y:S02]  /*c820*/  FFMA.FTZ R5, R23, UR6, -R15.reuse ;  /* 0x0000000617057c23 */ /* 0x100fe4000801080f */
[----:B------:R3:W-:Y:S01]  /*c830*/  MUFU.EX2 R132, R6 ;  /* 0x0000000600847308 */ /* 0x0007e20000000800 */
[--C-:B-1----:R-:W-:Y:S01]  /*c840*/  FFMA.FTZ R4, R18, UR6, -R15.reuse ;  /* 0x0000000612047c23 */ /* 0x102fe2000801080f */
[----:B---3--:R-:W-:-:S03]  /*c850*/  FFMA.FTZ R6, R25, UR6, -R15 ;  /* 0x0000000619067c23 */ /* 0x008fc6000801080f */
[----:B------:R1:W-:Y:S01]  /*c860*/  MUFU.EX2 R34, R4 ;  /* 0x0000000400227308 */ /* 0x0003e20000000800 */
[----:B------:R-:W-:Y:S02]  /*c870*/  MOV R25, R17 ;  /* 0x0000001100197202 */ /* 0x000fe40000000f00 */
[----:B------:R-:W3:Y:S01]  /*c880*/  LDSM.16.MT88.4 R16, [R66+0xc000] ;  /* 0x00c000004210783b */ /* 0x000ee20000004200 */
[----:B------:R4:W3:Y:S01]  /*c890*/  MUFU.EX2 R10, R5 ;  /* 0x00000005000a7308 */ /* 0x0008e20000000800 */
[----:B------:R-:W-:Y:S01]  /*c8a0*/  MOV R135, R7 ;  /* 0x0000000700877202 */ /* 0x000fe20000000f00 */
[----:B-1----:R-:W-:Y:S01]  /*c8b0*/  FFMA.FTZ R4, R26, UR6, -R20 ;  /* 0x000000061a047c23 */ /* 0x002fe20008010814 */
[----:B----4-:R-:W-:-:S03]  /*c8c0*/  FSEL R5, R25, RZ, P5 ;  /* 0x000000ff19057208 */ /* 0x010fc60002800000 */
[----:B------:R1:W-:Y:S02]  /*c8d0*/  MUFU.EX2 R64, R4 ;  /* 0x0000000400407308 */ /* 0x0003e40000000800 */
[----:B------:R-:W-:Y:S01]  /*c8e0*/  FADD.FTZ R7, R136, -R5 ;  /* 0x8000000588077221 */ /* 0x000fe20000010000 */
[----:B-1----:R-:W-:-:S05]  /*c8f0*/  FSEL R4, R133, RZ, P0 ;  /* 0x000000ff85047208 */ /* 0x002fca0000000000 */
[----:B------:R-:W-:Y:S01]  /*c900*/  FADD.FTZ R5, R134, -R4 ;  /* 0x8000000486057221 */ /* 0x000fe20000010000 */
[----:B------:R-:W-:Y:S01]  /*c910*/  FFMA.FTZ R4, R35, UR6, -R20 ;  /* 0x0000000623047c23 */ /* 0x000fe20008010814 */
[----:B------:R1:W-:Y:S01]  /*c920*/  MUFU.EX2 R232, R6 ;  /* 0x0000000600e87308 */ /* 0x0003e20000000800 */
[----:B------:R-:W-:Y:S01]  /*c930*/  FMUL.FTZ R9, R9, UR6 ;  /* 0x0000000609097c20 */ /* 0x000fe20008410000 */
[----:B------:R-:W-:Y:S01]  /*c940*/  FMUL.FTZ R8, R8, UR6 ;  /* 0x0000000608087c20 */ /* 0x000fe20008410000 */
[----:B------:R-:W-:Y:S01]  /*c950*/  FMUL.FTZ R7, R7, UR6 ;  /* 0x0000000607077c20 */ /* 0x000fe20008410000 */
[----:B------:R4:W-:Y:S01]  /*c960*/  MUFU.EX2 R26, R4 ;  /* 0x00000004001a7308 */ /* 0x0009e20000000800 */
[----:B------:R-:W-:-:S03]  /*c970*/  FMUL.FTZ R5, R5, UR6 ;  /* 0x0000000605057c20 */ /* 0x000fc60008410000 */
[----:B------:R-:W3:Y:S01]  /*c980*/  MUFU.EX2 R24, R9 ;  /* 0x0000000900187308 */ /* 0x000ee20000000800 */
[--C-:B-1----:R-:W-:Y:S01]  /*c990*/  FFMA.FTZ R6, R28, UR6, -R20.reuse ;  /* 0x000000061c067c23 */ /* 0x102fe20008010814 */
[----:B----4-:R-:W-:-:S03]  /*c9a0*/  FFMA.FTZ R4, R29, UR6, -R20 ;  /* 0x000000061d047c23 */ /* 0x010fc60008010814 */
[----:B------:R-:W-:Y:S04]  /*c9b0*/  MUFU.EX2 R36, R6 ;  /* 0x0000000600247308 */ /* 0x000fe80000000800 */
[----:B------:R-:W1:Y:S04]  /*c9c0*/  MUFU.EX2 R21, R8 ;  /* 0x0000000800157308 */ /* 0x000e680000000800 */
[----:B------:R-:W4:Y:S04]  /*c9d0*/  MUFU.EX2 R23, R7 ;  /* 0x0000000700177308 */ /* 0x000f280000000800 */
[----:B------:R-:W4:Y:S04]  /*c9e0*/  MUFU.EX2 R22, R5 ;  /* 0x0000000500167308 */ /* 0x000f280000000800 */
[----:B------:R4:W4:Y:S01]  /*c9f0*/  MUFU.EX2 R33, R4 ;  /* 0x0000000400217308 */ /* 0x0009220000000800 */
[----:B------:R-:W-:-:S02]  /*ca00*/  MOV R37, 0x20 ;  /* 0x0000002000257802 */ /* 0x000fc40000000f00 */
[----:B------:R-:W-:Y:S02]  /*ca10*/  MOV R134, R11 ;  /* 0x0000000b00867202 */ /* 0x000fe40000000f00 */
[----:B---3--:R-:W-:Y:S01]  /*ca20*/  MOV R35, R10 ;  /* 0x0000000a00237202 */ /* 0x008fe20000000f00 */
[-C--:B------:R-:W-:Y:S01]  /*ca30*/  FMUL.FTZ R144, R144, R24.reuse ;  /* 0x0000001890907220 */ /* 0x080fe20000410000 */
[----:B------:R-:W-:Y:S01]  /*ca40*/  SEL R37, R37, 0xffffffe0, !P3 ;  /* 0xffffffe025257807 */ /* 0x000fe20005800000 */
[----:B------:R-:W-:Y:S01]  /*ca50*/  FMUL.FTZ R145, R145, R24 ;  /* 0x0000001891917220 */ /* 0x000fe20000410000 */
[-C--:B-1----:R-:W-:Y:S01]  /*ca60*/  FMUL.FTZ R146, R146, R21.reuse ;  /* 0x0000001592927220 */ /* 0x082fe20000410000 */
[----:B------:R-:W-:Y:S01]  /*ca70*/  FMUL.FTZ R147, R147, R21 ;  /* 0x0000001593937220 */ /* 0x000fe20000410000 */
[----:B------:R-:W-:Y:S01]  /*ca80*/  F2FP.F16.F32.PACK_AB R8, R2, R216 ;  /* 0x000000d80208723e */ /* 0x000fe200000000ff */
[----:B----4-:R-:W-:Y:S01]  /*ca90*/  FMUL.FTZ R148, R148, R23 ;  /* 0x0000001794947220 */ /* 0x010fe20000410000 */
[----:B------:R-:W-:Y:S01]  /*caa0*/  F2FP.F16.F32.PACK_AB R9, R0, R27 ;  /* 0x0000001b0009723e */ /* 0x000fe200000000ff */
[----:B------:R-:W-:Y:S01]  /*cab0*/  FMUL.FTZ R149, R149, R23 ;  /* 0x0000001795957220 */ /* 0x000fe20000410000 */
[----:B------:R-:W-:Y:S01]  /*cac0*/  F2FP.F16.F32.PACK_AB R10, R32, R134 ;  /* 0x00000086200a723e */ /* 0x000fe200000000ff */
[-C--:B------:R-:W-:Y:S01]  /*cad0*/  FMUL.FTZ R150, R150, R22.reuse ;  /* 0x0000001696967220 */ /* 0x080fe20000410000 */
[----:B------:R-:W-:Y:S01]  /*cae0*/  F2FP.F16.F32.PACK_AB R11, R132, R135 ;  /* 0x00000087840b723e */ /* 0x000fe200000000ff */
[----:B------:R-:W-:Y:S01]  /*caf0*/  FMUL.FTZ R151, R151, R22 ;  /* 0x0000001697977220 */ /* 0x000fe20000410000 */
[----:B------:R-:W-:Y:S01]  /*cb00*/  F2FP.F16.F32.PACK_AB R4, R35, R38 ;  /* 0x000000262304723e */ /* 0x000fe200000000ff */
[-C--:B------:R-:W-:Y:S01]  /*cb10*/  FMUL.FTZ R152, R152, R23.reuse ;  /* 0x0000001798987220 */ /* 0x080fe20000410000 */
[----:B------:R-:W-:Y:S01]  /*cb20*/  F2FP.F16.F32.PACK_AB R6, R34, R232 ;  /* 0x000000e82206723e */ /* 0x000fe200000000ff */
[----:B------:R-:W-:Y:S01]  /*cb30*/  FMUL.FTZ R153, R153, R23 ;  /* 0x0000001799997220 */ /* 0x000fe20000410000 */
[----:B------:R-:W-:Y:S01]  /*cb40*/  F2FP.F16.F32.PACK_AB R5, R64, R36 ;  /* 0x000000244005723e */ /* 0x000fe200000000ff */
[----:B------:R-:W-:Y:S01]  /*cb50*/  FMUL.FTZ R154, R154, R22 ;  /* 0x000000169a9a7220 */ /* 0x000fe20000410000 */
[----:B------:R-:W-:Y:S01]  /*cb60*/  F2FP.F16.F32.PACK_AB R7, R33, R26 ;  /* 0x0000001a2107723e */ /* 0x000fe200000000ff */
[----:B------:R-:W-:Y:S01]  /*cb70*/  FMUL.FTZ R155, R155, R22 ;  /* 0x000000169b9b7220 */ /* 0x000fe20000410000 */
[-C--:B------:R-:W-:Y:S01]  /*cb80*/  FMUL.FTZ R156, R156, R24.reuse ;  /* 0x000000189c9c7220 */ /* 0x080fe20000410000 */
[----:B------:R-:W-:Y:S01]  /*cb90*/  FMUL.FTZ R157, R157, R24 ;  /* 0x000000189d9d7220 */ /* 0x000fe20000410000 */
[-C--:B------:R-:W-:Y:S01]  /*cba0*/  FMUL.FTZ R158, R158, R21.reuse ;  /* 0x000000159e9e7220 */ /* 0x080fe20000410000 */
[-C--:B------:R-:W-:Y:S01]  /*cbb0*/  FMUL.FTZ R159, R159, R21.reuse ;  /* 0x000000159f9f7220 */ /* 0x080fe20000410000 */
[----:B------:R-:W-:Y:S01]  /*cbc0*/  IADD3 R39, PT, PT, R37, R66, RZ ;  /* 0x0000004225277210 */ /* 0x000fe20007ffe0ff */
[-C--:B------:R-:W-:Y:S08]  /*cbd0*/  HMMA.16816.F32 R40, R8, R16.reuse, R144 ;  /* 0x000000100828723c */ /* 0x080ff00000001890 */
        /* <DEDUP_REMOVED lines=20> */
[-C--:B-1----:R-:W-:Y:S08]  /*cd20*/  HMMA.16816.F32 R52, R8, R16.reuse, R160 ;  /* 0x000000100834723c */ /* 0x082ff000000018a0 */
[C---:B------:R-:W-:Y:S08]  /*cd30*/  HMMA.16816.F32 R164, R4.reuse, R16, R164 ;  /* 0x0000001004a4723c */ /* 0x040ff000000018a4 */
[----:B------:R-:W-:Y:S01]  /*cd40*/  HMMA.16816.F32 R168, R4, R18, R168 ;  /* 0x0000001204a8723c */ /* 0x000fe200000018a8 */
[----:B--2---:R-:W-:-:S07]  /*cd50*/  IADD3 R136, PT, PT, R56, R66, RZ ;  /* 0x0000004238887210 */ /* 0x004fce0007ffe0ff */
        /* <DEDUP_REMOVED lines=18> */
[----:B------:R-:W-:Y:S01]  /*ce80*/  IADD3 R37, PT, PT, R37, R136, RZ ;  /* 0x0000008825257210 */ /* 0x000fe20007ffe0ff */
[-C--:B-1----:R-:W-:Y:S08]  /*ce90*/  HMMA.16816.F32 R56, R8, R16.reuse, R176 ;  /* 0x000000100838723c */ /* 0x082ff000000018b0 */
[C---:B------:R-:W-:Y:S08]  /*cea0*/  HMMA.16816.F32 R180, R4.reuse, R16, R180 ;  /* 0x0000001004b4723c */ /* 0x040ff000000018b4 */
[-C--:B------:R-:W-:Y:S08]  /*ceb0*/  HMMA.16816.F32 R184, R4, R18.reuse, R184 ;  /* 0x0000001204b8723c */ /* 0x080ff000000018b8 */
[----:B------:R-:W-:Y:S01]  /*cec0*/  HMMA.16816.F32 R188, R8, R18, R188 ;  /* 0x0000001208bc723c */ /* 0x000fe200000018bc */
        /* <DEDUP_REMOVED lines=19> */
[----:B------:R-:W-:Y:S02]  /*d000*/  MOV R178, R64 ;  /* 0x0000004000b27202 */ /* 0x000fe40000000f00 */
        /* <DEDUP_REMOVED lines=29> */
[----:B------:R-:W-:Y:S02]  /*d1e0*/  MOV R174, R141 ;  /* 0x0000008d00ae7202 */ /* 0x000fe40000000f00 */
[----:B------:R-:W-:Y:S02]  /*d1f0*/  MOV R161, R140 ;  /* 0x0000008c00a17202 */ /* 0x000fe40000000f00 */
[----:B------:R-:W-:Y:S01]  /*d200*/  MOV R173, R132 ;  /* 0x0000008400ad7202 */ /* 0x000fe20000000f00 */
[----:B-1----:R-:W-:Y:S01]  /*d210*/  HMMA.16816.F32 R144, R8, R16, R68 ;  /* 0x000000100890723c */ /* 0x002fe20000001844 */
[----:B------:R-:W-:-:S07]  /*d220*/  MOV R71, R32 ;  /* 0x0000002000477202 */ /* 0x000fce0000000f00 */
        /* <DEDUP_REMOVED lines=62> */
[----:B------:R-:W-:Y:S01]  /*d610*/  MOV R199, R175 ;  /* 0x000000af00c77202 */ /* 0x000fe20000000f00 */
[C---:B-1----:R-:W-:Y:S08]  /*d620*/  HMMA.16816.F32 R120, R4.reuse, R16, R120 ;  /* 0x000000100478723c */ /* 0x042ff00000001878 */
[----:B------:R-:W-:Y:S01]  /*d630*/  HMMA.16816.F32 R124, R4, R18, R124 ;  /* 0x00000012047c723c */ /* 0x000fe2000000187c */
[--C-:B------:R-:W-:Y:S01]  /*d640*/  FFMA.FTZ R4, R242, UR6, -R13.reuse ;  /* 0x00000006f2047c23 */ /* 0x100fe2000801080d */
[----:B------:R-:W-:-:S03]  /*d650*/  FFMA.FTZ R5, R235, UR6, -R13 ;  /* 0x00000006eb057c23 */ /* 0x000fc6000801080d */
[----:B------:R1:W-:Y:S02]  /*d660*/  MUFU.EX2 R242, R4 ;  /* 0x0000000400f27308 */ /* 0x0003e40000000800 */
[--C-:B-1----:R-:W-:Y:S01]  /*d670*/  FFMA.FTZ R4, R234, UR6, -R13.reuse ;  /* 0x00000006ea047c23 */ /* 0x102fe2000801080d */
[----:B------:R-:W-:Y:S02]  /*d680*/  MOV R234, R173 ;  /* 0x000000ad00ea7202 */ /* 0x000fe40000000f00 */
[----:B------:R-:W-:Y:S01]  /*d690*/  MOV R173, R174 ;  /* 0x000000ae00ad7202 */ /* 0x000fe20000000f00 */
[----:B------:R1:W-:Y:S04]  /*d6a0*/  MUFU.EX2 R176, R4 ;  /* 0x0000000400b07308 */ /* 0x0003e80000000800 */
[----:B------:R2:W-:Y:S01]  /*d6b0*/  MUFU.EX2 R174, R5 ;  /* 0x0000000500ae7308 */ /* 0x0005e20000000800 */
[----:B------:R-:W-:Y:S01]  /*d6c0*/  HMMA.16816.F32 R116, R8, R16, R116 ;  /* 0x000000100874723c */ /* 0x000fe20000001874 */
[----:B-1----:R-:W-:Y:S01]  /*d6d0*/  FFMA.FTZ R4, R209, UR6, -R14 ;  /* 0x00000006d1047c23 */ /* 0x002fe2000801080e */
[----:B--2---:R-:W-:-:S03]  /*d6e0*/  FFMA.FTZ R5, R233, UR6, -R13 ;  /* 0x00000006e9057c23 */ /* 0x004fc6000801080d */
[----:B------:R1:W-:Y:S04]  /*d6f0*/  MUFU.EX2 R233, R4 ;  /* 0x0000000400e97308 */ /* 0x0003e80000000800 */
[----:B------:R2:W-:Y:S01]  /*d700*/  MUFU.EX2 R198, R5 ;  /* 0x0000000500c67308 */ /* 0x0005e20000000800 */
[----:B------:R-:W-:Y:S01]  /*d710*/  HMMA.16816.F32 R128, R8, R18, R128 ;  /* 0x000000120880723c */ /* 0x000fe20000001880 */
[----:B------:R-:W3:Y:S01]  /*d720*/  LDSM.16.MT88.4 R16, [R179+0xc800] ;  /* 0x00c80000b310783b */ /* 0x000ee20000004200 */
[--C-:B-1----:R-:W-:Y:S01]  /*d730*/  FFMA.FTZ R4, R50, UR6, -R14.reuse ;  /* 0x0000000632047c23 */ /* 0x102fe2000801080e */
[----:B--2---:R-:W-:-:S03]  /*d740*/  FFMA.FTZ R5, R138, UR6, -R14 ;  /* 0x000000068a057c23 */ /* 0x004fc6000801080e */
[----:B------:R1:W-:Y:S04]  /*d750*/  MUFU.EX2 R177, R4 ;  /* 0x0000000400b17308 */ /* 0x0003e80000000800 */
[----:B------:R2:W-:Y:S01]  /*d760*/  MUFU.EX2 R175, R5 ;  /* 0x0000000500af7308 */ /* 0x0005e20000000800 */
[----:B------:R-:W-:Y:S01]  /*d770*/  MOV R138, R160 ;  /* 0x000000a0008a7202 */ /* 0x000fe20000000f00 */
[----:B-1----:R-:W-:Y:S01]  /*d780*/  FFMA.FTZ R4, R210, UR6, -R15 ;  /* 0x00000006d2047c23 */ /* 0x002fe2000801080f */
[----:B--2---:R-:W-:-:S03]  /*d790*/  FFMA.FTZ R5, R49, UR6, -R14 ;  /* 0x0000000631057c23 */ /* 0x004fc6000801080e */
[----:B------:R1:W-:Y:S04]  /*d7a0*/  MUFU.EX2 R172, R4 ;  /* 0x0000000400ac7308 */ /* 0x0003e80000000800 */
[----:B------:R2:W-:Y:S01]  /*d7b0*/  MUFU.EX2 R197, R5 ;  /* 0x0000000500c57308 */ /* 0x0005e20000000800 */
[----:B------:R-:W-:Y:S01]  /*d7c0*/  MOV R210, R178 ;  /* 0x000000b200d27202 */ /* 0x000fe20000000f00 */
[--C-:B-1----:R-:W-:Y:S01]  /*d7d0*/  FFMA.FTZ R4, R137, UR6, -R15.reuse ;  /* 0x0000000689047c23 */ /* 0x102fe2000801080f */
[----:B--2---:R-:W-:-:S03]  /*d7e0*/  FFMA.FTZ R5, R208, UR6, -R15 ;  /* 0x00000006d0057c23 */ /* 0x004fc6000801080f */
[----:B------:R1:W-:Y:S04]  /*d7f0*/  MUFU.EX2 R178, R4 ;  /* 0x0000000400b27308 */ /* 0x0003e80000000800 */
[----:B------:R2:W-:Y:S01]  /*d800*/  MUFU.EX2 R160, R5 ;  /* 0x0000000500a07308 */ /* 0x0005e20000000800 */
[----:B------:R-:W-:Y:S01]  /*d810*/  MOV R235, R173 ;  /* 0x000000ad00eb7202 */ /* 0x000fe20000000f00 */
[--C-:B------:R-:W-:Y:S01]  /*d820*/  FFMA.FTZ R6, R139, UR6, -R20.reuse ;  /* 0x000000068b067c23 */ /* 0x100fe20008010814 */
[----:B-1----:R-:W-:Y:S01]  /*d830*/  FFMA.FTZ R4, R211, UR6, -R20 ;  /* 0x00000006d3047c23 */ /* 0x002fe20008010814 */
[----:B--2---:R-:W-:-:S03]  /*d840*/  FFMA.FTZ R5, R48, UR6, -R15 ;  /* 0x0000000630057c23 */ /* 0x004fc6000801080f */
[----:B------:R1:W-:Y:S04]  /*d850*/  MUFU.EX2 R173, R4 ;  /* 0x0000000400ad7308 */ /* 0x0003e80000000800 */
[----:B------:R2:W4:Y:S01]  /*d860*/  MUFU.EX2 R209, R5 ;  /* 0x0000000500d17308 */ /* 0x0005220000000800 */
[----:B------:R-:W-:Y:S02]  /*d870*/  MOV R211, R199 ;  /* 0x000000c700d37202 */ /* 0x000fe40000000f00 */
[----:B------:R-:W-:Y:S02]  /*d880*/  MOV R139, R161 ;  /* 0x000000a1008b7202 */ /* 0x000fe40000000f00 */
[----:B------:R4:W3:Y:S01]  /*d890*/  MUFU.EX2 R161, R6 ;  /* 0x0000000600a17308 */ /* 0x0008e20000000800 */
[--C-:B-1----:R-:W-:Y:S01]  /*d8a0*/  FFMA.FTZ R4, R45, UR6, -R20.reuse ;  /* 0x000000062d047c23 */ /* 0x102fe20008010814 */
[----:B--2---:R-:W-:-:S03]  /*d8b0*/  FFMA.FTZ R5, R51, UR6, -R20 ;  /* 0x0000000633057c23 */ /* 0x004fc60008010814 */
[----:B------:R1:W-:Y:S04]  /*d8c0*/  MUFU.EX2 R208, R4 ;  /* 0x0000000400d07308 */ /* 0x0003e80000000800 */
[----:B------:R3:W2:Y:S01]  /*d8d0*/  MUFU.EX2 R199, R5 ;  /* 0x0000000500c77308 */ /* 0x0006a20000000800 */
[----:B----4-:R-:W-:Y:S02]  /*d8e0*/  F2FP.F16.F32.PACK_AB R6, R209, R178 ;  /* 0x000000b2d106723e */ /* 0x010fe400000000ff */
[----:B-1----:R-:W-:Y:S02]  /*d8f0*/  F2FP.F16.F32.PACK_AB R4, R160, R172 ;  /* 0x000000aca004723e */ /* 0x002fe400000000ff */
[----:B---3--:R-:W-:Y:S02]  /*d900*/  F2FP.F16.F32.PACK_AB R5, R161, R173 ;  /* 0x000000ada105723e */ /* 0x008fe400000000ff */
[----:B--2---:R-:W-:-:S02]  /*d910*/  F2FP.F16.F32.PACK_AB R7, R208, R199 ;  /* 0x000000c7d007723e */ /* 0x004fc400000000ff */
[----:B------:R-:W-:-:S05]  /*d920*/  F2FP.F16.F32.PACK_AB R8, R174, R242 ;  /* 0x000000f2ae08723e */ /* 0x000fca00000000ff */
[----:B------:R-:W-:Y:S01]  /*d930*/  HMMA.16816.F32 R48, R4, R16, R148 ;  /* 0x000000100430723c */ /* 0x000fe20000001894 */
[----:B------:R-:W-:Y:S01]  /*d940*/  MOV R151, R47 ;  /* 0x0000002f00977202 */ /* 0x000fe20000000f00 */
[----:B------:R-:W2:Y:S01]  /*d950*/  LDL.LU R148, [R1+0x74] ;  /* 0x0000740001947983 */ /* 0x000ea20000300800 */
[----:B------:R-:W-:Y:S02]  /*d960*/  MOV R150, R46 ;  /* 0x0000002e00967202 */ /* 0x000fe40000000f00 */
[----:B------:R-:W-:-:S03]  /*d970*/  MOV R149, R44 ;  /* 0x0000002c00957202 */ /* 0x000fc60000000f00 */
[----:B------:R-:W-:Y:S01]  /*d980*/  HMMA.16816.F32 R44, R4, R18, R152 ;  /* 0x00000012042c723c */ /* 0x000fe20000001898 */
[----:B------:R-:W3:Y:S01]  /*d990*/  LDL.LU R153, [R1+0x68] ;  /* 0x0000680001997983 */ /* 0x000ee20000300800 */
[----:B------:R-:W-:Y:S02]  /*d9a0*/  F2FP.F16.F32.PACK_AB R9, R175, R233 ;  /* 0x000000e9af09723e */ /* 0x000fe400000000ff */
[----:B------:R-:W-:Y:S01]  /*d9b0*/  F2FP.F16.F32.PACK_AB R10, R198, R176 ;  /* 0x000000b0c60a723e */ /* 0x000fe200000000ff */
[----:B------:R-:W4:Y:S01]  /*d9c0*/  LDL.LU R154, [R1+0x6c] ;  /* 0x00006c00019a7983 */ /* 0x000f220000300800 */
[----:B------:R-:W-:-:S03]  /*d9d0*/  F2FP.F16.F32.PACK_AB R11, R197, R177 ;  /* 0x000000b1c50b723e */ /* 0x000fc600000000ff */
[----:B------:R-:W2:Y:S04]  /*d9e0*/  LDL.LU R155, [R1+0x70] ;  /* 0x00007000019b7983 */ /* 0x000ea80000300800 */
[C---:B------:R-:W-:Y:S08]  /*d9f0*/  HMMA.16816.F32 R40, R8.reuse, R16, R40 ;  /* 0x000000100828723c */ /* 0x040ff00000001828 */
[C---:B------:R-:W-:Y:S01]  /*da00*/  HMMA.16816.F32 R28, R8.reuse, R18, R28 ;  /* 0x00000012081c723c */ /* 0x040fe2000000181c */
[----:B------:R-:W1:Y:S07]  /*da10*/  LDSM.16.MT88.4 R16, [R39+0xc800] ;  /* 0x00c800002710783b */ /* 0x000e6e0000004200 */
[-C--:B-1----:R-:W-:Y:S08]  /*da20*/  HMMA.16816.F32 R52, R8, R16.reuse, R52 ;  /* 0x000000100834723c */ /* 0x082ff00000001834 */
[C---:B------:R-:W-:Y:S08]  /*da30*/  HMMA.16816.F32 R164, R4.reuse, R16, R164 ;  /* 0x0000001004a4723c */ /* 0x040ff000000018a4 */
[-C--:B------:R-:W-:Y:S08]  /*da40*/  HMMA.16816.F32 R168, R4, R18.reuse, R168 ;  /* 0x0000001204a8723c */ /* 0x080ff000000018a8 */
[----:B------:R-:W-:Y:S01]  /*da50*/  HMMA.16816.F32 R60, R8, R18, R60 ;  /* 0x00000012083c723c */ /* 0x000fe2000000183c */
[----:B------:R-:W1:Y:S01]  /*da60*/  LDSM.16.MT88.4 R16, [R136+0xc800] ;  /* 0x00c800008810783b */ /* 0x000e620000004200 */
[----:B------:R-:W-:-:S06]  /*da70*/  MOV R137, R71 ;  /* 0x0000004700897202 */ /* 0x000fcc0000000f00 */
        /* <DEDUP_REMOVED lines=24> */
[----:B------:R-:W1:Y:S01]  /*dc00*/  LDSM.16.MT88.4 R16, [R37+0xe800] ;  /* 0x00e800002510783b */ /* 0x000e620000004200 */
[----:B---3--:R-:W-:Y:S01]  /*dc10*/  FFMA.FTZ R24, R153, R24, R216 ;  /* 0x0000001899187223 */ /* 0x008fe200000100d8 */
[----:B------:R-:W-:Y:S01]  /*dc20*/  FFMA.FTZ R216, R211, UR6, -R13 ;  /* 0x00000006d3d87c23 */ /* 0x000fe2000801080d */
[----:B------:R-:W-:Y:S01]  /*dc30*/  MOV R211, R234 ;  /* 0x000000ea00d37202 */ /* 0x000fe20000000f00 */
[----:B------:R-:W-:-:S03]  /*dc40*/  FFMA.FTZ R87, R218, UR6, -R14 ;  /* 0x00000006da577c23 */ /* 0x000fc6000801080e */
[C---:B-1----:R-:W-:Y:S08]  /*dc50*/  HMMA.16816.F32 R120, R4.reuse, R16, R120 ;  /* 0x000000100478723c */ /* 0x042ff00000001878 */
[----:B------:R-:W-:Y:S01]  /*dc60*/  HMMA.16816.F32 R124, R4, R18, R124 ;  /* 0x00000012047c723c */ /* 0x000fe2000000187c */
[----:B------:R-:W-:Y:S01]  /*dc70*/  FFMA.FTZ R4, R149, UR6, -R13 ;  /* 0x0000000695047c23 */ /* 0x000fe2000801080d */
[----:B----4-:R-:W-:-:S03]  /*dc80*/  FFMA.FTZ R7, R154, R21, R27 ;  /* 0x000000159a077223 */ /* 0x010fc6000001001b */
[----:B------:R1:W-:Y:S03]  /*dc90*/  MUFU.EX2 R21, R4 ;  /* 0x0000000400157308 */ /* 0x0003e60000000800 */
[C---:B------:R-:W-:Y:S08]  /*dca0*/  HMMA.16816.F32 R116, R8.reuse, R16, R116 ;  /* 0x000000100874723c */ /* 0x040ff00000001874 */
[----:B------:R-:W-:Y:S01]  /*dcb0*/  HMMA.16816.F32 R128, R8, R18, R128 ;  /* 0x000000120880723c */ /* 0x000fe20000001880 */
[----:B------:R-:W3:Y:S01]  /*dcc0*/  LDSM.16.MT88.4 R16, [R179+0xd000] ;  /* 0x00d00000b310783b */ /* 0x000ee20000004200 */
[----:B-1----:R-:W-:-:S04]  /*dcd0*/  FFMA.FTZ R4, R151, UR6, -R13 ;  /* 0x0000000697047c23 */ /* 0x002fc8000801080d */
[----:B------:R1:W-:Y:S01]  /*dce0*/  MUFU.EX2 R10, R4 ;  /* 0x00000004000a7308 */ /* 0x0003e20000000800 */
[----:B------:R-:W-:Y:S01]  /*dcf0*/  MOV R151, R242 ;  /* 0x000000f200977202 */ /* 0x000fe20000000f00 */
[--C-:B------:R-:W-:Y:S01]  /*dd00*/  FFMA.FTZ R6, R150, UR6, -R13.reuse ;  /* 0x0000000696067c23 */ /* 0x100fe2000801080d */
[----:B------:R-:W-:Y:S01]  /*dd10*/  FFMA.FTZ R5, R139, UR6, -R13 ;  /* 0x000000068b057c23 */ /* 0x000fe2000801080d */
[----:B-1----:R-:W-:-:S04]  /*dd20*/  FFMA.FTZ R4, R223, UR6, -R14 ;  /* 0x00000006df047c23 */ /* 0x002fc8000801080e */
[----:B------:R1:W-:Y:S04]  /*dd30*/  MUFU.EX2 R8, R4 ;  /* 0x0000000400087308 */ /* 0x0003e80000000800 */
[----:B------:R4:W-:Y:S01]  /*dd40*/  MUFU.EX2 R9, R6 ;  /* 0x0000000600097308 */ /* 0x0009e20000000800 */
[----:B-1----:R-:W-:-:S04]  /*dd50*/  FFMA.FTZ R4, R246, UR6, -R14 ;  /* 0x00000006f6047c23 */ /* 0x002fc8000801080e */
[----:B------:R1:W-:Y:S01]  /*dd60*/  MUFU.EX2 R242, R4 ;  /* 0x0000000400f27308 */ /* 0x0003e20000000800 */
[----:B----4-:R-:W-:-:S03]  /*dd70*/  FFMA.FTZ R6, R250, UR6, -R14 ;  /* 0x00000006fa067c23 */ /* 0x010fc6000801080e */
[----:B------:R4:W2:Y:S01]  /*dd80*/  MUFU.EX2 R11, R5 ;  /* 0x00000005000b7308 */ /* 0x0008a20000000800 */
[----:B-1----:R-:W-:-:S04]  /*dd90*/  FFMA.FTZ R4, R235, UR6, -R15 ;  /* 0x00000006eb047c23 */ /* 0x002fc8000801080f */
[----:B------:R1:W-:Y:S01]  /*dda0*/  MUFU.EX2 R234, R4 ;  /* 0x0000000400ea7308 */ /* 0x0003e20000000800 */
[----:B----4-:R-:W-:-:S03]  /*ddb0*/  FFMA.FTZ R5, R227, UR6, -R14 ;  /* 0x00000006e3057c23 */ /* 0x010fc6000801080e */
[----:B------:R4:W3:Y:S04]  /*ddc0*/  MUFU.EX2 R250, R6 ;  /* 0x0000000600fa7308 */ /* 0x0008e80000000800 */
[----:B------:R2:W3:Y:S01]  /*ddd0*/  MUFU.EX2 R246, R5 ;  /* 0x0000000500f67308 */ /* 0x0004e20000000800 */
[----:B-1----:R-:W-:-:S04]  /*dde0*/  FFMA.FTZ R4, R248, UR6, -R15 ;  /* 0x00000006f8047c23 */ /* 0x002fc8000801080f */
[----:B------:R1:W-:Y:S01]  /*ddf0*/  MUFU.EX2 R227, R4 ;  /* 0x0000000400e37308 */ /* 0x0003e20000000800 */
[--C-:B----4-:R-:W-:Y:S01]  /*de00*/  FFMA.FTZ R6, R251, UR6, -R15.reuse ;  /* 0x00000006fb067c23 */ /* 0x110fe2000801080f */
[----:B--2---:R-:W-:Y:S01]  /*de10*/  FFMA.FTZ R5, R245, UR6, -R15 ;  /* 0x00000006f5057c23 */ /* 0x004fe2000801080f */
[----:B------:R-:W-:Y:S02]  /*de20*/  MOV R150, R233 ;  /* 0x000000e900967202 */ /* 0x000fe40000000f00 */
[----:B------:R2:W-:Y:S01]  /*de30*/  MUFU.EX2 R233, R6 ;  /* 0x0000000600e97308 */ /* 0x0005e20000000800 */
[----:B------:R-:W-:Y:S01]  /*de40*/  FFMA.FTZ R139, R138, UR6, -R13 ;  /* 0x000000068a8b7c23 */ /* 0x000fe2000801080d */
[----:B-1----:R-:W-:Y:S02]  /*de50*/  FFMA.FTZ R4, R221, UR6, -R20 ;  /* 0x00000006dd047c23 */ /* 0x002fe40008010814 */
[----:B------:R1:W4:Y:S01]  /*de60*/  MUFU.EX2 R235, R5 ;  /* 0x0000000500eb7308 */ /* 0x0003220000000800 */
[----:B------:R-:W-:-:S03]  /*de70*/  MOV R149, R137 ;  /* 0x0000008900957202 */ /* 0x000fc60000000f00 */
[----:B------:R3:W-:Y:S01]  /*de80*/  MUFU.EX2 R218, R4 ;  /* 0x0000000400da7308 */ /* 0x0007e20000000800 */
[----:B--2---:R-:W-:Y:S01]  /*de90*/  FFMA.FTZ R6, R220, UR6, -R20 ;  /* 0x00000006dc067c23 */ /* 0x004fe20008010814 */
[--C-:B------:R-:W-:Y:S01]  /*dea0*/  FFMA.FTZ R217, R217, UR6, -R13.reuse ;  /* 0x00000006d9d97c23 */ /* 0x100fe2000801080d */
[----:B------:R-:W-:Y:S01]  /*deb0*/  FFMA.FTZ R138, R228, UR6, -R13 ;  /* 0x00000006e48a7c23 */ /* 0x000fe2000801080d */
[--C-:B------:R-:W-:Y:S01]  /*dec0*/  FFMA.FTZ R137, R224, UR6, -R14.reuse ;  /* 0x00000006e0897c23 */ /* 0x100fe2000801080e */
[--C-:B------:R-:W-:Y:S01]  /*ded0*/  FFMA.FTZ R86, R213, UR6, -R14.reuse ;  /* 0x00000006d5567c23 */ /* 0x100fe2000801080e */
[----:B------:R-:W-:Y:S01]  /*dee0*/  FFMA.FTZ R85, R212, UR6, -R14 ;  /* 0x00000006d4557c23 */ /* 0x000fe2000801080e */
[--C-:B-1----:R-:W-:Y:S01]  /*def0*/  FFMA.FTZ R5, R249, UR6, -R20.reuse ;  /* 0x00000006f9057c23 */ /* 0x102fe20008010814 */
[--C-:B------:R-:W-:Y:S01]  /*df00*/  FFMA.FTZ R34, R226, UR6, -R15.reuse ;  /* 0x00000006e2227c23 */ /* 0x100fe2000801080f */
[--C-:B---3--:R-:W-:Y:S01]  /*df10*/  FFMA.FTZ R4, R247, UR6, -R20.reuse ;  /* 0x00000006f7047c23 */ /* 0x108fe20008010814 */
[--C-:B------:R-:W-:Y:S01]  /*df20*/  FFMA.FTZ R33, R219, UR6, -R15.reuse ;  /* 0x00000006db217c23 */ /* 0x100fe2000801080f */
[--C-:B------:R-:W-:Y:S01]  /*df30*/  FFMA.FTZ R13, R244, UR6, -R20.reuse ;  /* 0x00000006f40d7c23 */ /* 0x100fe20008010814 */
[----:B------:R-:W-:Y:S01]  /*df40*/  FFMA.FTZ R14, R225, UR6, -R20 ;  /* 0x00000006e10e7c23 */ /* 0x000fe20008010814 */
[----:B------:R-:W-:Y:S01]  /*df50*/  MOV R249, R11 ;  /* 0x0000000b00f97202 */ /* 0x000fe20000000f00 */
[----:B------:R4:W1:Y:S01]  /*df60*/  MUFU.EX2 R219, R6 ;  /* 0x0000000600db7308 */ /* 0x0008620000000800 */
[----:B------:R-:W-:Y:S01]  /*df70*/  MOV R247, R10 ;  /* 0x0000000a00f77202 */ /* 0x000fe20000000f00 */
[----:B------:R-:W-:Y:S01]  /*df80*/  FFMA.FTZ R38, R155, R23, R38 ;  /* 0x000000179b267223 */ /* 0x000fe20000010026 */
[----:B------:R-:W-:Y:S01]  /*df90*/  MOV R244, R9 ;  /* 0x0000000900f47202 */ /* 0x000fe20000000f00 */
[----:B------:R-:W-:Y:S01]  /*dfa0*/  MUFU.EX2 R226, R5 ;  /* 0x0000000500e27308 */ /* 0x000fe20000000800 */
[----:B------:R-:W-:Y:S01]  /*dfb0*/  MOV R225, R8 ;  /* 0x0000000800e17202 */ /* 0x000fe20000000f00 */
[----:B------:R-:W-:Y:S01]  /*dfc0*/  FFMA.FTZ R32, R214, UR6, -R15 ;  /* 0x00000006d6207c23 */ /* 0x000fe2000801080f */
[----:B------:R-:W-:Y:S01]  /*dfd0*/  FFMA.FTZ R35, R215, UR6, -R20 ;  /* 0x00000006d7237c23 */ /* 0x000fe20008010814 */
[----:B------:R2:W3:Y:S01]  /*dfe0*/  MUFU.EX2 R224, R4 ;  /* 0x0000000400e07308 */ /* 0x0004e20000000800 */
[----:B------:R-:W-:Y:S01]  /*dff0*/  F2FP.F16.F32.PACK_AB R8, R244, R21 ;  /* 0x00000015f408723e */ /* 0x000fe200000000ff */
[----:B------:R-:W-:Y:S01]  /*e000*/  FFMA.FTZ R36, R148, R22, R36 ;  /* 0x0000001694247223 */ /* 0x000fe20000010024 */
[----:B------:R-:W-:-:S02]  /*e010*/  F2FP.F16.F32.PACK_AB R9, R250, R225 ;  /* 0x000000e1fa09723e */ /* 0x000fc400000000ff */
[----:B------:R-:W-:Y:S01]  /*e020*/  MOV R152, R25 ;  /* 0x0000001900987202 */ /* 0x000fe20000000f00 */
[----:B------:R-:W-:Y:S01]  /*e030*/  FFMA.FTZ R84, R3, UR6, -R20 ;  /* 0x0000000603547c23 */ /* 0x000fe20008010814 */
[----:B------:R-:W-:Y:S02]  /*e040*/  F2FP.F16.F32.PACK_AB R10, R249, R247 ;  /* 0x000000f7f90a723e */ /* 0x000fe400000000ff */
[----:B------:R-:W-:Y:S02]  /*e050*/  MOV R189, R161 ;  /* 0x000000a100bd7202 */ /* 0x000fe40000000f00 */
[----:B------:R-:W-:Y:S02]  /*e060*/  MOV R190, R160 ;  /* 0x000000a000be7202 */ /* 0x000fe40000000f00 */
[----:B------:R-:W-:Y:S02]  /*e070*/  MOV R191, R162 ;  /* 0x000000a200bf7202 */ /* 0x000fe40000000f00 */
        /* <DEDUP_REMOVED lines=9> */
[----:B------:R-:W-:Y:S01]  /*e110*/  MOV R188, R176 ;  /* 0x000000b000bc7202 */ /* 0x000fe20000000f00 */
[----:B------:R-:W-:Y:S01]  /*e120*/  MUFU.EX2 R217, R217 ;  /* 0x000000d900d97308 */ /* 0x000fe20000000800 */
[----:B------:R-:W-:Y:S01]  /*e130*/  F2FP.F16.F32.PACK_AB R11, R246, R242 ;  /* 0x000000f2f60b723e */ /* 0x000fe200000000ff */
[----:B------:R3:W5:Y:S01]  /*e140*/  LDL.LU R228, [R1+0xa4] ;  /* 0x0000a40001e47983 */ /* 0x0007620000300800 */
[----:B------:R-:W-:Y:S01]  /*e150*/  MOV R155, R149 ;  /* 0x00000095009b7202 */ /* 0x000fe20000000f00 */
[----:B------:R-:W-:Y:S01]  /*e160*/  FADD.FTZ R149, R2, R24 ;  /* 0x0000001802957221 */ /* 0x000fe20000010000 */
[----:B------:R-:W-:-:S03]  /*e170*/  FADD.FTZ R148, R0, R7 ;  /* 0x0000000700947221 */ /* 0x000fc60000010000 */
[C---:B------:R-:W-:Y:S01]  /*e180*/  HMMA.16816.F32 R212, R8.reuse, R16, R40 ;  /* 0x0000001008d4723c */ /* 0x040fe20000001828 */
[----:B------:R-:W-:Y:S02]  /*e190*/  MOV R40, R26 ;  /* 0x0000001a00287202 */ /* 0x000fe40000000f00 */
[----:B----4-:R-:W-:Y:S01]  /*e1a0*/  F2FP.F16.F32.PACK_AB R6, R235, R227 ;  /* 0x000000e3eb06723e */ /* 0x010fe200000000ff */
[----:B------:R-:W4:Y:S01]  /*e1b0*/  LDSM.16.MT88.4 R24, [R39+0xd000] ;  /* 0x00d000002718783b */ /* 0x000f220000004200 */
[----:B--2---:R-:W-:Y:S02]  /*e1c0*/  F2FP.F16.F32.PACK_AB R4, R233, R234 ;  /* 0x000000eae904723e */ /* 0x004fe400000000ff */
[----:B-1----:R-:W-:Y:S01]  /*e1d0*/  F2FP.F16.F32.PACK_AB R5, R219, R218 ;  /* 0x000000dadb05723e */ /* 0x002fe200000000ff */
[----:B------:R-:W-:Y:S01]  /*e1e0*/  HMMA.16816.F32 R160, R8, R18, R28 ;  /* 0x0000001208a0723c */ /* 0x000fe2000000181c */
[----:B---3--:R-:W-:Y:S01]  /*e1f0*/  F2FP.F16.F32.PACK_AB R7, R224, R226 ;  /* 0x000000e2e007723e */ /* 0x008fe200000000ff */
[----:B------:R-:W-:Y:S01]  /*e200*/  FFMA.FTZ R15, R222, UR6, -R15 ;  /* 0x00000006de0f7c23 */ /* 0x000fe2000801080f */
[----:B------:R-:W-:Y:S01]  /*e210*/  MOV R41, R21 ;  /* 0x0000001500297202 */ /* 0x000fe20000000f00 */
[----:B------:R-:W-:Y:S01]  /*e220*/  MUFU.EX2 R35, R35 ;  /* 0x0000002300237308 */ /* 0x000fe20000000800 */
[----:B------:R-:W1:Y:S03]  /*e230*/  LDSM.16.MT88.4 R20, [R136+0xd000] ;  /* 0x00d000008814783b */ /* 0x000e660000004200 */
[C---:B------:R-:W-:Y:S01]  /*e240*/  HMMA.16816.F32 R48, R4.reuse, R16, R48 ;  /* 0x000000100430723c */ /* 0x040fe20000001830 */
[----:B------:R-:W-:Y:S01]  /*e250*/  MUFU.EX2 R216, R216 ;  /* 0x000000d800d87308 */ /* 0x000fe20000000800 */
[----:B------:R2:W5:Y:S06]  /*e260*/  LDL.LU R223, [R1+0xa0] ;  /* 0x0000a00001df7983 */ /* 0x00056c0000300800 */
[----:B------:R-:W-:Y:S01]  /*e270*/  HMMA.16816.F32 R44, R4, R18, R44 ;  /* 0x00000012042c723c */ /* 0x000fe2000000182c */
[----:B------:R-:W3:Y:S01]  /*e280*/  LDSM.16.MT88.4 R16, [R37+0xd000] ;  /* 0x00d000002510783b */ /* 0x000ee20000004200 */
[----:B------:R-:W-:-:S02]  /*e290*/  MOV R43, R155 ;  /* 0x0000009b002b7202 */ /* 0x000fc40000000f00 */
[----:B------:R-:W-:-:S04]  /*e2a0*/  MOV R42, R211 ;  /* 0x000000d3002a7202 */ /* 0x000fc80000000f00 */
[----:B----4-:R-:W-:Y:S01]  /*e2b0*/  HMMA.16816.F32 R164, R4, R24, R164 ;  /* 0x0000001804a4723c */ /* 0x010fe200000018a4 */
[----:B------:R-:W-:-:S07]  /*e2c0*/  MOV R155, R210 ;  /* 0x000000d2009b7202 */ /* 0x000fce0000000f00 */
[----:B------:R-:W-:Y:S01]  /*e2d0*/  HMMA.16816.F32 R168, R4, R26, R168 ;  /* 0x0000001a04a8723c */ /* 0x000fe200000018a8 */
[----:B------:R-:W-:Y:S01]  /*e2e0*/  MUFU.EX2 R15, R15 ;  /* 0x0000000f000f7308 */ /* 0x000fe20000000800 */
[----:B------:R2:W5:Y:S03]  /*e2f0*/  LDL.LU R222, [R1+0x9c] ;  /* 0x00009c0001de7983 */ /* 0x0005660000300800 */
[----:B------:R-:W-:Y:S01]  /*e300*/  MUFU.EX2 R139, R139 ;  /* 0x0000008b008b7308 */ /* 0x000fe20000000800 */
[----:B------:R2:W5:Y:S02]  /*e310*/  LDL.LU R221, [R1+0x98] ;  /* 0x0000980001dd7983 */ /* 0x0005640000300800 */
[C---:B------:R-:W-:Y:S01]  /*e320*/  HMMA.16816.F32 R208, R8.reuse, R24, R52 ;  /* 0x0000001808d0723c */ /* 0x040fe20000001834 */
[----:B------:R-:W-:Y:S01]  /*e330*/  MOV R55, R179 ;  /* 0x000000b300377202 */ /* 0x000fe20000000f00 */
[----:B------:R-:W-:Y:S01]  /*e340*/  MUFU.EX2 R138, R138 ;  /* 0x0000008a008a7308 */ /* 0x000fe20000000800 */
[----:B------:R2:W5:Y:S04]  /*e350*/  LDL.LU R220, [R1+0x94] ;  /* 0x0000940001dc7983 */ /* 0x0005680000300800 */
[----:B------:R-:W4:Y:S01]  /*e360*/  LDSM.16.MT88.4 R28, [R55+0xf000] ;  /* 0x00f00000371c783b */ /* 0x000f220000004200 */
[C---:B------:R-:W-:Y:S03]  /*e370*/  HMMA.16816.F32 R176, R8.reuse, R26, R60 ;  /* 0x0000001a08b0723c */ /* 0x040fe6000000183c */
[----:B------:R-:W2:Y:S01]  /*e380*/  LDSM.16.MT88.4 R24, [R39+0xf000] ;  /* 0x00f000002718783b */ /* 0x000ea20000004200 */
[----:B------:R-:W-:Y:S03]  /*e390*/  MUFU.EX2 R137, R137 ;  /* 0x0000008900897308 */ /* 0x000fe60000000800 */
[----:B------:R2:W5:Y:S01]  /*e3a0*/  LDL.LU R3, [R1+0x90] ;  /* 0x0000900001037983 */ /* 0x0005620000300800 */
[-C--:B-1----:R-:W-:Y:S03]  /*e3b0*/  HMMA.16816.F32 R196, R8, R20.reuse, R56 ;  /* 0x0000001408c4723c */ /* 0x082fe60000001838 */
[----:B------:R1:W5:Y:S04]  /*e3c0*/  LDL.LU R2, [R1+0x8c] ;  /* 0x00008c0001027983 */ /* 0x0003680000300800 */
[----:B------:R1:W5:Y:S01]  /*e3d0*/  LDL.LU R0, [R1+0x88] ;  /* 0x0000880001007983 */ /* 0x0003620000300800 */
[C---:B------:R-:W-:Y:S08]  /*e3e0*/  HMMA.16816.F32 R180, R4.reuse, R20, R180 ;  /* 0x0000001404b4723c */ /* 0x040ff000000018b4 */
[-C--:B------:R-:W-:Y:S08]  /*e3f0*/  HMMA.16816.F32 R184, R4, R22.reuse, R184 ;  /* 0x0000001604b8723c */ /* 0x080ff000000018b8 */
[C---:B------:R-:W-:Y:S01]  /*e400*/  HMMA.16816.F32 R60, R8.reuse, R22, R68 ;  /* 0x00000016083c723c */ /* 0x040fe20000001844 */
[----:B------:R-:W1:Y:S07]  /*e410*/  LDSM.16.MT88.4 R20, [R136+0xf000] ;  /* 0x00f000008814783b */ /* 0x000e6e0000004200 */
[-C--:B---3--:R-:W-:Y:S08]  /*e420*/  HMMA.16816.F32 R64, R8, R16.reuse, R64 ;  /* 0x000000100840723c */ /* 0x088ff00000001840 */
[C---:B------:R-:W-:Y:S08]  /*e430*/  HMMA.16816.F32 R192, R4.reuse, R16, R192 ;  /* 0x0000001004c0723c */ /* 0x040ff000000018c0 */
[-C--:B------:R-:W-:Y:S08]  /*e440*/  HMMA.16816.F32 R200, R4, R18.reuse, R200 ;  /* 0x0000001204c8723c */ /* 0x080ff000000018c8 */
[----:B------:R-:W-:Y:S01]  /*e450*/  HMMA.16816.F32 R56, R8, R18, R72 ;  /* 0x000000120838723c */ /* 0x000fe20000001848 */
[----:B------:R-:W3:Y:S07]  /*e460*/  LDSM.16.MT88.4 R16, [R37+0xf000] ;  /* 0x00f000002510783b */ /* 0x000eee0000004200 */
[C---:B----4-:R-:W-:Y:S08]  /*e470*/  HMMA.16816.F32 R72, R4.reuse, R28, R76 ;  /* 0x0000001c0448723c */ /* 0x050ff0000000184c */
[----:B------:R-:W-:Y:S01]  /*e480*/  HMMA.16816.F32 R76, R4, R30, R80 ;  /* 0x0000001e044c723c */ /* 0x000fe20000001850 */
[----:B------:R-:W-:-:S02]  /*e490*/  MOV R83, R55 ;  /* 0x0000003700537202 */ /* 0x000fc40000000f00 */
[----:B------:R-:W-:Y:S02]  /*e4a0*/  MOV R55, R40 ;  /* 0x0000002800377202 */ /* 0x000fe40000000f00 */
[----:B------:R-:W-:Y:S02]  /*e4b0*/  MOV R82, R41 ;  /* 0x0000002900527202 */ /* 0x000fe40000000f00 */
[----:B------:R-:W-:Y:S01]  /*e4c0*/  MOV R81, R42 ;  /* 0x0000002a00517202 */ /* 0x000fe20000000f00 */
[----:B--2---:R-:W-:Y:S01]  /*e4d0*/  HMMA.16816.F32 R88, R4, R24, R88 ;  /* 0x000000180458723c */ /* 0x004fe20000001858 */
[----:B------:R-:W-:-:S07]  /*e4e0*/  MOV R80, R43 ;  /* 0x0000002b00507202 */ /* 0x000fce0000000f00 */
[C---:B------:R-:W-:Y:S08]  /*e4f0*/  HMMA.16816.F32 R92, R4.reuse, R26, R92 ;  /* 0x0000001a045c723c */ /* 0x040ff0000000185c */
[C---:B-1----:R-:W-:Y:S08]  /*e500*/  HMMA.16816.F32 R104, R4.reuse, R20, R104 ;  /* 0x000000140468723c */ /* 0x042ff00000001868 */
[C---:B------:R-:W-:Y:S08]  /*e510*/  HMMA.16816.F32 R108, R4.reuse, R22, R108 ;  /* 0x00000016046c723c */ /* 0x040ff0000000186c */
[C---:B---3--:R-:W-:Y:S08]  /*e520*/  HMMA.16816.F32 R120, R4.reuse, R16, R120 ;  /* 0x000000100478723c */ /* 0x048ff00000001878 */
[----:B------:R-:W-:Y:S01]  /*e530*/  HMMA.16816.F32 R40, R4, R18, R124 ;  /* 0x000000120428723c */ /* 0x000fe2000000187c */
[----:B------:R-:W-:Y:S01]  /*e540*/  FADD.FTZ R7, R154, R38 ;  /* 0x000000269a077221 */ /* 0x000fe20000010000 */
[----:B------:R-:W-:Y:S01]  /*e550*/  FADD.FTZ R6, R155, R36 ;  /* 0x000000249b067221 */ /* 0x000fe20000010000 */
[----:B------:R-:W-:Y:S01]  /*e560*/  FADD.FTZ R5, R156, R149 ;  /* 0x000000959c057221 */ /* 0x000fe20000010000 */
[----:B------:R-:W-:Y:S01]  /*e570*/  FADD.FTZ R4, R157, R148 ;  /* 0x000000949d047221 */ /* 0x000fe20000010000 */
[----:B------:R-:W-:-:S02]  /*e580*/  MOV R154, R158 ;  /* 0x0000009e009a7202 */ /* 0x000fc40000000f00 */
[----:B------:R-:W-:Y:S02]  /*e590*/  MOV R155, R159 ;  /* 0x0000009f009b7202 */ /* 0x000fe40000000f00 */
[----:B------:R-:W1:Y:S01]  /*e5a0*/  LDSM.16.MT88.4 R156, [R83+0xd800] ;  /* 0x00d80000539c783b */ /* 0x000e620000004200 */
[----:B------:R-:W-:Y:S01]  /*e5b0*/  MOV R127, R55 ;  /* 0x00000037007f7202 */ /* 0x000fe20000000f00 */
[----:B------:R-:W-:Y:S01]  /*e5c0*/  HMMA.16816.F32 R68, R8, R28, R144 ;  /* 0x0000001c0844723c */ /* 0x000fe20000001890 */
[----:B------:R-:W-:Y:S02]  /*e5d0*/  MOV R145, R248 ;  /* 0x000000f800917202 */ /* 0x000fe40000000f00 */
[----:B------:R-:W-:Y:S02]  /*e5e0*/  MOV R38, R127 ;  /* 0x0000007f00267202 */ /* 0x000fe40000000f00 */
[----:B------:R-:W-:-:S03]  /*e5f0*/  MOV R144, R251 ;  /* 0x000000fb00907202 */ /* 0x000fc60000000f00 */
[----:B------:R-:W-:Y:S01]  /*e600*/  HMMA.16816.F32 R52, R8, R24, R132 ;  /* 0x000000180834723c */ /* 0x000fe20000001884 */
[----:B------:R2:W-:Y:S01]  /*e610*/  MUFU.EX2 R133, R33 ;  /* 0x0000002100857308 */ /* 0x0005e20000000800 */
[----:B------:R-:W-:-:S03]  /*e620*/  MOV R248, R152 ;  /* 0x0000009800f87202 */ /* 0x000fc60000000f00 */
[----:B------:R3:W-:Y:S01]  /*e630*/  MUFU.EX2 R134, R32 ;  /* 0x0000002000867308 */ /* 0x0007e20000000800 */
[----:B------:R-:W-:-:S03]  /*e640*/  MOV R251, R153 ;  /* 0x0000009900fb7202 */ /* 0x000fc60000000f00 */
[----:B------:R-:W4:Y:S01]  /*e650*/  MUFU.EX2 R132, R34 ;  /* 0x0000002200847308 */ /* 0x000f220000000800 */
[----:B------:R-:W-:Y:S01]  /*e660*/  MOV R126, R175 ;  /* 0x000000af007e7202 */ /* 0x000fe20000000f00 */
[----:B------:R-:W-:Y:S01]  /*e670*/  HMMA.16816.F32 R100, R8, R20, R100 ;  /* 0x000000140864723c */ /* 0x000fe20000001864 */
[----:B------:R-:W-:Y:S01]  /*e680*/  MOV R127, R174 ;  /* 0x000000ae007f7202 */ /* 0x000fe20000000f00 */
[----:B------:R-:W-:Y:S01]  /*e690*/  MUFU.EX2 R34, R14 ;  /* 0x0000000e00227308 */ /* 0x000fe20000000800 */
[----:B--2---:R-:W-:-:S03]  /*e6a0*/  MOV R33, R81 ;  /* 0x0000005100217202 */ /* 0x004fc60000000f00 */
[----:B------:R2:W1:Y:S01]  /*e6b0*/  MUFU.EX2 R36, R13 ;  /* 0x0000000d00247308 */ /* 0x0004620000000800 */
[----:B---3--:R-:W-:Y:S01]  /*e6c0*/  MOV R32, R80 ;  /* 0x0000005000207202 */ /* 0x008fe20000000f00 */
[C---:B------:R-:W-:Y:S01]  /*e6d0*/  HMMA.16816.F32 R116, R8.reuse, R16, R116 ;  /* 0x000000100874723c */ /* 0x040fe20000001874 */
[----:B------:R-:W-:Y:S01]  /*e6e0*/  MOV R152, R173 ;  /* 0x000000ad00987202 */ /* 0x000fe20000000f00 */
[----:B------:R-:W3:Y:S01]  /*e6f0*/  MUFU.EX2 R14, R84 ;  /* 0x00000054000e7308 */ /* 0x000ee20000000800 */
[----:B------:R-:W-:Y:S02]  /*e700*/  MOV R153, R172 ;  /* 0x000000ac00997202 */ /* 0x000fe40000000f00 */
[----:B------:R-:W-:Y:S01]  /*e710*/  MOV R146, R245 ;  /* 0x000000f500927202 */ /* 0x000fe20000000f00 */
[----:B------:R-:W3:Y:S01]  /*e720*/  LDSM.16.MT88.4 R172, [R39+0xd800] ;  /* 0x00d8000027ac783b */ /* 0x000ee20000004200 */
[----:B------:R-:W-:Y:S01]  /*e730*/  MOV R135, R188 ;  /* 0x000000bc00877202 */ /* 0x000fe20000000f00 */
[----:B------:R-:W-:Y:S01]  /*e740*/  HMMA.16816.F32 R28, R8, R30, R140 ;  /* 0x0000001e081c723c */ /* 0x000fe2000000188c */
[----:B------:R-:W-:-:S02]  /*e750*/  MOV R124, R189 ;  /* 0x000000bd007c7202 */ /* 0x000fc40000000f00 */
[----:B------:R-:W-:Y:S01]  /*e760*/  MOV R125, R190 ;  /* 0x000000be007d7202 */ /* 0x000fe20000000f00 */
[----:B--2---:R-:W-:Y:S01]  /*e770*/  FADD.FTZ R13, R232, R7 ;  /* 0x00000007e80d7221 */ /* 0x004fe20000010000 */
[----:B------:R-:W-:Y:S02]  /*e780*/  MOV R245, R191 ;  /* 0x000000bf00f57202 */ /* 0x000fe40000000f00 */
[----:B------:R-:W-:Y:S01]  /*e790*/  MOV R147, R82 ;  /* 0x0000005200937202 */ /* 0x000fe20000000f00 */
[C---:B------:R-:W-:Y:S01]  /*e7a0*/  HMMA.16816.F32 R24, R8.reuse, R26, R96 ;  /* 0x0000001a0818723c */ /* 0x040fe20000001860 */
[----:B------:R-:W-:Y:S01]  /*e7b0*/  MOV R143, R204 ;  /* 0x000000cc008f7202 */ /* 0x000fe20000000f00 */
[----:B------:R-:W2:Y:S01]  /*e7c0*/  LDSM.16.MT88.4 R188, [R136+0xd800] ;  /* 0x00d8000088bc783b */ /* 0x000ea20000004200 */
[----:B------:R-:W-:Y:S02]  /*e7d0*/  MOV R142, R205 ;  /* 0x000000cd008e7202 */ /* 0x000fe40000000f00 */
[----:B------:R-:W-:Y:S01]  /*e7e0*/  MOV R141, R206 ;  /* 0x000000ce008d7202 */ /* 0x000fe20000000f00 */
[----:B------:R-:W-:Y:S01]  /*e7f0*/  LDSM.16.MT88.4 R80, [R83+0xf800] ;  /* 0x00f800005350783b */ /* 0x000fe20000004200 */
[----:B------:R-:W-:Y:S01]  /*e800*/  MOV R140, R207 ;  /* 0x000000cf008c7202 */ /* 0x000fe20000000f00 */
[C---:B------:R-:W-:Y:S02]  /*e810*/  HMMA.16816.F32 R20, R8.reuse, R22, R112 ;  /* 0x000000160814723c */ /* 0x040fe40000001870 */
[----:B------:R-:W2:Y:S04]  /*e820*/  LDSM.16.MT88.4 R204, [R37+0xd800] ;  /* 0x00d8000025cc783b */ /* 0x000ea80000004200 */
[----:B------:R-:W2:Y:S02]  /*e830*/  LDSM.16.MT88.4 R96, [R39+0xf800] ;  /* 0x00f800002760783b */ /* 0x000ea40000004200 */
[----:B------:R-:W-:Y:S01]  /*e840*/  HMMA.16816.F32 R16, R8, R18, R128 ;  /* 0x000000120810723c */ /* 0x000fe20000001880 */
[----:B------:R-:W-:Y:S01]  /*e850*/  FADD.FTZ R11, R38, R6 ;  /* 0x00000006260b7221 */ /* 0x000fe20000010000 */
[----:B------:R-:W-:Y:S01]  /*e860*/  FADD.FTZ R10, R32, R5 ;  /* 0x00000005200a7221 */ /* 0x000fe20000010000 */
[----:B------:R-:W-:Y:S01]  /*e870*/  FADD.FTZ R8, R33, R4 ;  /* 0x0000000421087221 */ /* 0x000fe20000010000 */
[----:B------:R3:W2:Y:S04]  /*e880*/  LDSM.16.MT88.4 R112, [R136+0xf800] ;  /* 0x00f800008870783b */ /* 0x0006a80000004200 */
[----:B------:R-:W2:Y:S01]  /*e890*/  LDSM.16.MT88.4 R4, [R37+0xf800] ;  /* 0x00f800002504783b */ /* 0x000ea20000004200 */
[----:B------:R-:W-:-:S02]  /*e8a0*/  MOV R38, R124 ;  /* 0x0000007c00267202 */ /* 0x000fc40000000f00 */
[----:B------:R-:W-:Y:S02]  /*e8b0*/  MOV R131, R125 ;  /* 0x0000007d00837202 */ /* 0x000fe40000000f00 */
[----:B------:R-:W-:Y:S02]  /*e8c0*/  MOV R130, R126 ;  /* 0x0000007e00827202 */ /* 0x000fe40000000f00 */
[----:B------:R-:W-:Y:S02]  /*e8d0*/  MOV R129, R127 ;  /* 0x0000007f00817202 */ /* 0x000fe40000000f00 */
[----:B----4-:R-:W-:Y:S02]  /*e8e0*/  F2FP.F16.F32.PACK_AB R124, R133, R132 ;  /* 0x00000084857c723e */ /* 0x010fe400000000ff */
[----:B------:R-:W-:Y:S02]  /*e8f0*/  F2FP.F16.F32.PACK_AB R126, R15, R134 ;  /* 0x000000860f7e723e */ /* 0x000fe400000000ff */
[----:B-1----:R-:W-:-:S02]  /*e900*/  F2FP.F16.F32.PACK_AB R125, R34, R36 ;  /* 0x00000024227d723e */ /* 0x002fc400000000ff */
[----:B---3--:R-:W-:Y:S01]  /*e910*/  F2FP.F16.F32.PACK_AB R127, R14, R35 ;  /* 0x000000230e7f723e */ /* 0x008fe200000000ff */
[----:B------:R-:W1:Y:S01]  /*e920*/  MUFU.EX2 R32, R87 ;  /* 0x0000005700207308 */ /* 0x000e620000000800 */
[----:B------:R-:W-:-:S03]  /*e930*/  MOV R84, R151 ;  /* 0x0000009700547202 */ /* 0x000fc60000000f00 */
[----:B------:R-:W-:Y:S01]  /*e940*/  MUFU.EX2 R33, R86 ;  /* 0x0000005600217308 */ /* 0x000fe20000000800 */
[----:B------:R-:W-:-:S03]  /*e950*/  MOV R136, R150 ;  /* 0x0000009600887202 */ /* 0x000fc60000000f00 */
[----:B------:R-:W3:Y:S01]  /*e960*/  MUFU.EX2 R9, R85 ;  /* 0x0000005500097308 */ /* 0x000ee20000000800 */
[----:B------:R-:W-:Y:S01]  /*e970*/  HMMA.16816.F32 R148, R124, R156, R48 ;  /* 0x0000009c7c94723c */ /* 0x000fe20000001830 */
        /* <DEDUP_REMOVED lines=8> */
[----:B------:R-:W-:Y:S01]  /*ea00*/  FADD.FTZ R8, R130, R8 ;  /* 0x0000000882087221 */ /* 0x000fe20000010000 */
[----:B------:R-:W-:Y:S01]  /*ea10*/  FADD.FTZ R11, R128, R11 ;  /* 0x0000000b800b7221 */ /* 0x000fe20000010000 */
[----:B------:R-:W-:Y:S01]  /*ea20*/  MOV R49, R131 ;  /* 0x0000008300317202 */ /* 0x000fe20000000f00 */
[----:B------:R-:W-:Y:S01]  /*ea30*/  FADD.FTZ R13, R50, R13 ;  /* 0x0000000d320d7221 */ /* 0x000fe20000010000 */
[----:B------:R-:W-:-:S02]  /*ea40*/  F2FP.F16.F32.PACK_AB R128, R216, R217 ;  /* 0x000000d9d880723e */ /* 0x000fc400000000ff */
[----:B-1----:R-:W-:Y:S02]  /*ea50*/  F2FP.F16.F32.PACK_AB R129, R32, R137 ;  /* 0x000000892081723e */ /* 0x002fe400000000ff */
[----:B------:R-:W-:Y:S02]  /*ea60*/  F2FP.F16.F32.PACK_AB R130, R138, R139 ;  /* 0x0000008b8a82723e */ /* 0x000fe400000000ff */
[----:B---3--:R-:W-:Y:S01]  /*ea70*/  F2FP.F16.F32.PACK_AB R131, R9, R33 ;  /* 0x000000210983723e */ /* 0x008fe200000000ff */
[----:B------:R-:W-:Y:S01]  /*ea80*/  FADD.FTZ R13, R39, R13 ;  /* 0x0000000d270d7221 */ /* 0x000fe20000010000 */
[----:B------:R-:W-:Y:S02]  /*ea90*/  MOV R50, R38 ;  /* 0x0000002600327202 */ /* 0x000fe40000000f00 */
[----:B------:R-:W-:Y:S02]  /*eaa0*/  MOV R51, R135 ;  /* 0x0000008700337202 */ /* 0x000fe40000000f00 */
        /* <DEDUP_REMOVED lines=9> */
[C---:B------:R-:W-:Y:S08]  /*eb40*/  HMMA.16816.F32 R144, R128.reuse, R156, R212 ;  /* 0x0000009c8090723c */ /* 0x040ff000000018d4 */
[----:B------:R-:W-:Y:S08]  /*eb50*/  HMMA.16816.F32 R156, R128, R158, R160 ;  /* 0x0000009e809c723c */ /* 0x000ff000000018a0 */
[C---:B------:R-:W-:Y:S08]  /*eb60*/  HMMA.16816.F32 R164, R124.reuse, R172, R164 ;  /* 0x000000ac7ca4723c */ /* 0x040ff000000018a4 */
[----:B------:R-:W-:Y:S08]  /*eb70*/  HMMA.16816.F32 R168, R124, R174, R168 ;  /* 0x000000ae7ca8723c */ /* 0x000ff000000018a8 */
[C---:B------:R-:W-:Y:S08]  /*eb80*/  HMMA.16816.F32 R160, R128.reuse, R172, R208 ;  /* 0x000000ac80a0723c */ /* 0x040ff000000018d0 */
[C---:B------:R-:W-:Y:S08]  /*eb90*/  HMMA.16816.F32 R172, R128.reuse, R174, R176 ;  /* 0x000000ae80ac723c */ /* 0x040ff000000018b0 */
[-C--:B--2---:R-:W-:Y:S08]  /*eba0*/  HMMA.16816.F32 R176, R128, R188.reuse, R196 ;  /* 0x000000bc80b0723c */ /* 0x084ff000000018c4 */
        /* <DEDUP_REMOVED lines=19> */
[----:B------:R-:W-:Y:S01]  /*ece0*/  FADD.FTZ R5, R39, R5 ;  /* 0x0000000527057221 */ /* 0x000fe20000010000 */
[----:B------:R-:W-:-:S06]  /*ecf0*/  FADD.FTZ R4, R38, R4 ;  /* 0x0000000426047221 */ /* 0x000fcc0000010000 */
[C---:B------:R-:W-:Y:S08]  /*ed00*/  HMMA.16816.F32 R96, R128.reuse, R98, R24 ;  /* 0x000000628060723c */ /* 0x040ff00000001818 */
[C---:B------:R-:W-:Y:S08]  /*ed10*/  HMMA.16816.F32 R188, R128.reuse, R190, R60 ;  /* 0x000000be80bc723c */ /* 0x040ff0000000183c */
[C---:B------:R-:W-:Y:S08]  /*ed20*/  HMMA.16816.F32 R112, R128.reuse, R114, R20 ;  /* 0x000000728070723c */ /* 0x040ff00000001814 */
[----:B------:R-:W-:Y:S01]  /*ed30*/  HMMA.16816.F32 R204, R128, R206, R56 ;  /* 0x000000ce80cc723c */ /* 0x000fe20000001838 */
[----:B------:R-:W-:-:S07]  /*ed40*/  FADD.FTZ R5, R141, R5 ;  /* 0x000000058d057221 */ /* 0x000fce0000010000 */
[-C--:B------:R-:W-:Y:S08]  /*ed50*/  HMMA.16816.F32 R124, R124, R6.reuse, R40 ;  /* 0x000000067c7c723c */ /* 0x080ff00000001828 */
        /* <DEDUP_REMOVED lines=43> */
[----:B------:R-:W-:Y:S01]  /*f010*/  UISETP.GT.AND UP0, UPT, UR4, UR19, UPT ;  /* 0x000000130400728c */ /* 0x000fe2000bf04270 */
[----:B------:R-:W-:-:S02]  /*f020*/  MOV R134, R245 ;  /* 0x000000f500867202 */ /* 0x000fc40000000f00 */
[----:B------:R-:W-:Y:S02]  /*f030*/  MOV R136, R248 ;  /* 0x000000f800887202 */ /* 0x000fe40000000f00 */
[----:B------:R-:W-:Y:S02]  /*f040*/  MOV R135, R252 ;  /* 0x000000fc00877202 */ /* 0x000fe40000000f00 */
[----:B------:R-:W-:Y:S02]  /*f050*/  MOV R133, R251 ;  /* 0x000000fb00857202 */ /* 0x000fe40000000f00 */
[----:B------:R-:W-:Y:S05]  /*f060*/  BRA.U !UP0, `(.L_x_806) ;  /* 0x0000007108b07547 */ /* 0x000fea000b800000 */
[----:B------:R-:W3:Y:S04]  /*f070*/  LDL R248, [R1+0x5c] ;  /* 0x00005c0001f87983 */ /* 0x000ee80000100800 */
[----:B------:R-:W4:Y:S01]  /*f080*/  LDL R251, [R1+0x58] ;  /* 0x0000580001fb7983 */ /* 0x000f220000100800 */
[----:B------:R-:W-:Y:S01]  /*f090*/  UIADD3 UR6, UPT, UPT, UR21, -0x3, URZ ;  /* 0xfffffffd15067890 */ /* 0x000fe2000fffe0ff */
[----:B------:R-:W-:-:S04]  /*f0a0*/  DEPBAR.LE SB0, 0x0 ;  /* 0x000080000000791a */ /* 0x000fc80000000000 */
[----:B------:R-:W-:Y:S02]  /*f0b0*/  UIMAD.WIDE.U32 UR22, UR6, UR8, URZ ;  /* 0x00000008061672a5 */ /* 0x000fe4000f8e00ff */
[----:B------:R-:W-:Y:S02]  /*f0c0*/  UIMAD.WIDE.U32 UR12, UR6, UR8, URZ ;  /* 0x00000008060c72a5 */ /* 0x000fe4000f8e00ff */
[----:B------:R-:W-:Y:S02]  /*f0d0*/  UIMAD UR7, UR6, UR9, UR23 ;  /* 0x00000009060772a4 */ /* 0x000fe4000f8e0217 */
[----:B------:R-:W-:Y:S01]  /*f0e0*/  UIMAD UR6, UR6, UR9, UR13 ;  /* 0x00000009060672a4 */ /* 0x000fe2000f8e020d */
[----:B-1----:R-:W-:Y:S01]  /*f0f0*/  MOV R4, UR22 ;  /* 0x0000001600047c02 */ /* 0x002fe20008000f00 */
[----:B------:R-:W-:Y:S01]  /*f100*/  ULEA UR4, UP0, UR12, UR15, 0x6 ;  /* 0x0000000f0c047291 */ /* 0x000fe2000f8030ff */
[----:B------:R-:W-:Y:S01]  /*f110*/  IMAD.U32 R5, RZ, RZ, UR23 ;  /* 0x00000017ff057e24 */ /* 0x000fe2000f8e00ff */
[----:B------:R-:W-:-:S02]  /*f120*/  MOV R5, UR7 ;  /* 0x0000000700057c02 */ /* 0x000fc40008000f00 */
[----:B------:R-:W-:Y:S02]  /*f130*/  ULEA.HI.X UR6, UR12, UR14, UR6, 0x6, UP0 ;  /* 0x0000000e0c067291 */ /* 0x000fe400080f3406 */
[----:B------:R-:W-:Y:S01]  /*f140*/  UIADD3 UR15, UP1, UPT, UR4, UR15, URZ ;  /* 0x0000000f040f7290 */ /* 0x000fe2000ff3e0ff */
[----:B------:R-:W-:Y:S01]  /*f150*/  IMAD.U32 R9, RZ, RZ, UR4 ;  /* 0x00000004ff097e24 */ /* 0x000fe2000f8e00ff */
[----:B------:R-:W-:Y:S02]  /*f160*/  ULEA UR7, UP0, UR8, UR4, 0x5 ;  /* 0x0000000408077291 */ /* 0x000fe4000f8028ff */
[----:B------:R-:W-:Y:S01]  /*f170*/  UIADD3.X UR14, UPT, UPT, UR6, UR14, URZ, UP1, !UPT ;  /* 0x0000000e060e7290 */ /* 0x000fe20008ffe4ff */
[----:B------:R-:W-:Y:S01]  /*f180*/  MOV R7, UR6 ;  /* 0x0000000600077c02 */ /* 0x000fe20008000f00 */
[----:B------:R-:W-:Y:S01]  /*f190*/  IMAD.U32 R14, RZ, RZ, UR15 ;  /* 0x0000000fff0e7e24 */ /* 0x000fe2000f8e00ff */
[----:B------:R-:W-:Y:S01]  /*f1a0*/  ULEA.HI.X UR8, UR8, UR6, UR9, 0x5, UP0 ;  /* 0x0000000608087291 */ /* 0x000fe200080f2c09 */
[----:B------:R-:W-:Y:S01]  /*f1b0*/  MOV R13, UR7 ;  /* 0x00000007000d7c02 */ /* 0x000fe20008000f00 */
[----:B------:R-:W1:Y:S04]  /*f1c0*/  LDCU UR6, c[0x0][0x50c] ;  /* 0x0000a180ff0677ac */ /* 0x000e680008000800 */
[----:B------:R-:W-:Y:S01]  /*f1d0*/  MOV R15, UR8 ;  /* 0x00000008000f7c02 */ /* 0x000fe20008000f00 */
[----:B------:R-:W-:-:S04]  /*f1e0*/  UIADD3 UR4, UPT, UPT, UR21, -0x3, URZ ;  /* 0xfffffffd15047890 */ /* 0x000fc8000fffe0ff */
[----:B------:R-:W-:Y:S01]  /*f1f0*/  UISETP.GT.AND UP0, UPT, UR4, UR19, UPT ;  /* 0x000000130400728c */ /* 0x000fe2000bf04270 */
[----:B------:R-:W-:Y:S01]  /*f200*/  BAR.SYNC.DEFER_BLOCKING 0x0 ;  /* 0x0000000000007b1d */ /* 0x000fe20000010000 */
[CC--:B---3--:R-:W-:Y:S02]  /*f210*/  LEA R10, P0, R4.reuse, R248.reuse, 0x7 ;  /* 0x000000f8040a7211 */ /* 0x0c8fe400078038ff */
[CC--:B------:R-:W-:Y:S02]  /*f220*/  LEA R8, P6, R9.reuse, R248.reuse, 0x1 ;  /* 0x000000f809087211 */ /* 0x0c0fe400078c08ff */
[-C--:B----4-:R-:W-:Y:S01]  /*f230*/  LEA.HI.X R11, R4, R251.reuse, R5, 0x7, P0 ;  /* 0x000000fb040b7211 */ /* 0x090fe200000f3c05 */
        /* <DEDUP_REMOVED lines=19> */
[----:B-----5:R-:W-:Y:S01]  /*f370*/  IADD3 R14, PT, PT, R251, R222, RZ ;  /* 0x000000defb0e7210 */ /* 0x020fe20007ffe0ff */
[----:B------:R-:W-:Y:S02]  /*f380*/  IMAD.IADD R13, R223, 0x1, R13 ;  /* 0x00000001df0d7824 */ /* 0x000fe400078e020d */
        /* <DEDUP_REMOVED lines=30> */
[----:B---3--:R-:W-:Y:S04]  /*f570*/  LDSM.16.M88.4 R8, [R222+0x2000] ;  /* 0x00200000de08783b */ /* 0x008fe80000000200 */
[----:B------:R-:W3:Y:S04]  /*f580*/  LDSM.16.M88.4 R36, [R223+0x9000] ;  /* 0x00900000df24783b */ /* 0x000ee80000000200 */
[----:B------:R-:W2:Y:S04]  /*f590*/  LDSM.16.M88.4 R32, [R223+0x9800] ;  /* 0x00980000df20783b */ /* 0x000ea80000000200 */
[----:B------:R-:W-:Y:S04]  /*f5a0*/  LDSM.16.M88.4 R20, [R13+0x9000] ;  /* 0x009000000d14783b */ /* 0x000fe80000000200 */
[----:B------:R-:W1:Y:S04]  /*f5b0*/  LDSM.16.M88.4 R44, [R223+0x8000] ;  /* 0x00800000df2c783b */ /* 0x000e680000000200 */
[----:B----4-:R-:W4:Y:S04]  /*f5c0*/  LDSM.16.M88.4 R4, [R14+0x2000] ;  /* 0x002000000e04783b */ /* 0x010f280000000200 */
[----:B------:R-:W4:Y:S04]  /*f5d0*/  LDSM.16.M88.4 R40, [R223+0x8800] ;  /* 0x00880000df28783b */ /* 0x000f280000000200 */
[----:B------:R-:W4:Y:S04]  /*f5e0*/  LDSM.16.M88.4 R16, [R13+0x9800] ;  /* 0x009800000d10783b */ /* 0x000f280000000200 */
[----:B------:R-:W4:Y:S04]  /*f5f0*/  LDSM.16.M88.4 R28, [R13+0x8000] ;  /* 0x008000000d1c783b */ /* 0x000f280000000200 */
[----:B------:R-:W4:Y:S04]  /*f600*/  LDSM.16.M88.4 R24, [R13+0x8800] ;  /* 0x008800000d18783b */ /* 0x000f280000000200 */
[----:B------:R-:W0:Y:S01]  /*f610*/  LDGDEPBAR ;  /* 0x00000000000079af */ /* 0x000e220000000000 */
[C---:B---3--:R-:W-:Y:S08]  /*f620*/  HMMA.16816.F32 R52, R8.reuse, R36, RZ ;  /* 0x000000240834723c */ /* 0x048ff000000018ff */
[C---:B--2---:R-:W-:Y:S08]  /*f630*/  HMMA.16816.F32 R64, R8.reuse, R32, RZ ;  /* 0x000000200840723c */ /* 0x044ff000000018ff */
[----:B-1----:R-:W-:Y:S08]  /*f640*/  HMMA.16816.F32 R60, R8, R44, RZ ;  /* 0x0000002c083c723c */ /* 0x002ff000000018ff */
[----:B----4-:R-:W-:Y:S08]  /*f650*/  HMMA.16816.F32 R212, R4, R20, R52 ;  /* 0x0000001404d4723c */ /* 0x010ff00000001834 */
[C---:B------:R-:W-:Y:S08]  /*f660*/  HMMA.16816.F32 R56, R8.reuse, R40, RZ ;  /* 0x000000280838723c */ /* 0x040ff000000018ff */
[----:B------:R-:W-:Y:S03]  /*f670*/  HMMA.16816.F32 R140, R8, R46, RZ ;  /* 0x0000002e088c723c */ /* 0x000fe600000018ff */
[----:B------:R-:W-:Y:S01]  /*f680*/  MOV R210, R212 ;  /* 0x000000d400d27202 */ /* 0x000fe20000000f00 */
[----:B------:R-:W-:Y:S01]  /*f690*/  IMAD.MOV.U32 R209, RZ, RZ, R213 ;  /* 0x000000ffffd17224 */ /* 0x000fe200078e00d5 */
[----:B------:R-:W-:Y:S01]  /*f6a0*/  MOV R208, R214 ;  /* 0x000000d600d07202 */ /* 0x000fe20000000f00 */
[----:B------:R-:W-:-:S02]  /*f6b0*/  IMAD.MOV.U32 R15, RZ, RZ, R215 ;  /* 0x000000ffff0f7224 */ /* 0x000fc400078e00d7 */
[C---:B------:R-:W-:Y:S08]  /*f6c0*/  HMMA.16816.F32 R136, R8.reuse, R42, RZ ;  /* 0x0000002a0888723c */ /* 0x040ff000000018ff */
[C---:B------:R-:W-:Y:S08]  /*f6d0*/  HMMA.16816.F32 R132, R8.reuse, R38, RZ ;  /* 0x000000260884723c */ /* 0x040ff000000018ff */
[----:B------:R-:W-:Y:S01]  /*f6e0*/  HMMA.16816.F32 R48, R8, R34, RZ ;  /* 0x000000220830723c */ /* 0x000fe200000018ff */
[----:B------:R-:W1:Y:S07]  /*f6f0*/  LDSM.16.M88.4 R8, [R222] ;  /* 0x00000000de08783b */ /* 0x000e6e0000000200 */
        /* <DEDUP_REMOVED lines=9> */
[C---:B------:R-:W-:Y:S08]  /*f790*/  HMMA.16816.F32 R52, R4.reuse, R22, R132 ;  /* 0x000000160434723c */ /* 0x040ff00000001884 */
[----:B------:R-:W-:Y:S01]  /*f7a0*/  HMMA.16816.F32 R248, R4, R18, R48 ;  /* 0x0000001204f8723c */ /* 0x000fe20000001830 */
[----:B------:R-:W2:Y:S07]  /*f7b0*/  LDSM.16.M88.4 R4, [R14] ;  /* 0x000000000e04783b */ /* 0x000eae0000000200 */
[----:B-1----:R-:W-:Y:S03]  /*f7c0*/  HMMA.16816.F32 R48, R8, R44, RZ ;  /* 0x0000002c0830723c */ /* 0x002fe600000018ff */
[----:B------:R-:W-:Y:S01]  /*f7d0*/  MOV R135, R52 ;  /* 0x0000003400877202 */ /* 0x000fe20000000f00 */
[----:B------:R-:W-:Y:S01]  /*f7e0*/  IMAD.MOV.U32 R134, RZ, RZ, R53 ;  /* 0x000000ffff867224 */ /* 0x000fe200078e0035 */
[----:B------:R-:W-:Y:S01]  /*f7f0*/  MOV R133, R54 ;  /* 0x0000003600857202 */ /* 0x000fe20000000f00 */
[----:B------:R-:W-:-:S02]  /*f800*/  IMAD.MOV.U32 R132, RZ, RZ, R55 ;  /* 0x000000ffff847224 */ /* 0x000fc400078e0037 */
        /* <DEDUP_REMOVED lines=21> */
[C---:B------:R-:W-:Y:S01]  /*f960*/  HMMA.16816.F32 R44, R4.reuse, R22, R44 ;  /* 0x00000016042c723c */ /* 0x040fe2000000182c */
[----:B------:R-:W-:Y:S07]  /*f970*/  LDSM.16.M88.4 R20, [R220+0x8000] ;  /* 0x00800000dc14783b */ /* 0x000fee0000000200 */
[----:B------:R-:W-:Y:S01]  /*f980*/  HMMA.16816.F32 R24, R4, R18, R8 ;  /* 0x000000120418723c */ /* 0x000fe20000001808 */
[----:B------:R-:W1:Y:S04]  /*f990*/  LDSM.16.M88.4 R4, [R229+0x2000] ;  /* 0x00200000e504783b */ /* 0x000e680000000200 */
[----:B------:R-:W2:Y:S04]  /*f9a0*/  LDSM.16.M88.4 R8, [R229] ;  /* 0x00000000e508783b */ /* 0x000ea80000000200 */
[----:B------:R-:W3:Y:S01]  /*f9b0*/  LDSM.16.M88.4 R16, [R220+0x8800] ;  /* 0x00880000dc10783b */ /* 0x000ee20000000200 */
[----:B-1----:R-:W-:Y:S01]  /*f9c0*/  HMMA.16816.F32 R212, R4, R20, R60 ;  /* 0x0000001404d4723c */ /* 0x002fe2000000183c */
[----:B------:R-:W-:Y:S01]  /*f9d0*/  MOV R60, R210 ;  /* 0x000000d2003c7202 */ /* 0x000fe20000000f00 */
[----:B------:R-:W-:Y:S01]  /*f9e0*/  IMAD.MOV.U32 R61, RZ, RZ, R209 ;  /* 0x000000ffff3d7224 */ /* 0x000fe200078e00d1 */
[----:B------:R-:W-:Y:S01]  /*f9f0*/  MOV R62, R208 ;  /* 0x000000d0003e7202 */ /* 0x000fe20000000f00 */
[----:B------:R-:W-:-:S04]  /*fa00*/  IMAD.MOV.U32 R63, RZ, RZ, R15 ;  /* 0x000000ffff3f7224 */ /* 0x000fc800078e000f */
        /* <DEDUP_REMOVED lines=23> */
[C---:B--2---:R-:W-:Y:S03]  /*fb80*/  HMMA.16816.F32 R216, R8.reuse, R20, R208 ;  /* 0x0000001408d8723c */ /* 0x044fe600000018d0 */
[----:B------:R-:W-:Y:S01]  /*fb90*/  MOV R15, R246 ;  /* 0x000000f6000f7202 */ /* 0x000fe20000000f00 */
[----:B------:R-:W-:Y:S01]  /*fba0*/  IMAD.MOV.U32 R212, RZ, RZ, R245 ;  /* 0x000000ffffd47224 */ /* 0x000fe200078e00f5 */
[----:B------:R-:W-:Y:S01]  /*fbb0*/  MOV R213, R244 ;  /* 0x000000f400d57202 */ /* 0x000fe20000000f00 */
[----:B------:R-:W-:Y:S01]  /*fbc0*/  IMAD.MOV.U32 R242, RZ, RZ, R247 ;  /* 0x000000fffff27224 */ /* 0x000fe200078e00f7 */
[----:B------:R-:W-:Y:S01]  /*fbd0*/  MOV R143, R15 ;  /* 0x0000000f008f7202 */ /* 0x000fe20000000f00 */
[----:B---3--:R-:W-:Y:S01]  /*fbe0*/  HMMA.16816.F32 R32, R8, R18, R32 ;  /* 0x000000120820723c */ /* 0x008fe20000001820 */
[----:B------:R-:W-:Y:S01]  /*fbf0*/  MOV R141, R213 ;  /* 0x000000d5008d7202 */ /* 0x000fe20000000f00 */
[----:B------:R-:W-:-:S06]  /*fc00*/  IMAD.MOV.U32 R142, RZ, RZ, R212 ;  /* 0x000000ffff8e7224 */ /* 0x000fcc00078e00d4 */
[C---:B------:R-:W-:Y:S03]  /*fc10*/  HMMA.16816.F32 R212, R8.reuse, R16, R132 ;  /* 0x0000001008d4723c */ /* 0x040fe60000001884 */
[----:B------:R-:W-:Y:S01]  /*fc20*/  MOV R21, R218 ;  /* 0x000000da00157202 */ /* 0x000fe20000000f00 */
[----:B------:R-:W-:Y:S01]  /*fc30*/  IMAD.MOV.U32 R20, RZ, RZ, R219 ;  /* 0x000000ffff147224 */ /* 0x000fe200078e00db */
[----:B------:R-:W-:Y:S01]  /*fc40*/  MOV R209, R216 ;  /* 0x000000d800d17202 */ /* 0x000fe20000000f00 */
[----:B------:R-:W-:Y:S02]  /*fc50*/  IMAD.MOV.U32 R208, RZ, RZ, R217 ;  /* 0x000000ffffd07224 */ /* 0x000fe400078e00d9 */
[----:B------:R-:W-:Y:S03]  /*fc60*/  HMMA.16816.F32 R216, R8, R22, R136 ;  /* 0x0000001608d8723c */ /* 0x000fe60000001888 */
[----:B------:R-:W-:Y:S01]  /*fc70*/  IMAD.MOV.U32 R233, RZ, RZ, R34 ;  /* 0x000000ffffe97224 */ /* 0x000fe200078e0022 */
[----:B------:R-:W-:Y:S01]  /*fc80*/  MOV R15, R35 ;  /* 0x00000023000f7202 */ /* 0x000fe20000000f00 */
[----:B------:R-:W-:Y:S01]  /*fc90*/  IMAD.MOV.U32 R34, RZ, RZ, R21 ;  /* 0x000000ffff227224 */ /* 0x000fe200078e0015 */
[----:B------:R-:W-:Y:S01]  /*fca0*/  MOV R35, R20 ;  /* 0x0000001400237202 */ /* 0x000fe20000000f00 */
[----:B------:R-:W-:Y:S01]  /*fcb0*/  IMAD.MOV.U32 R235, RZ, RZ, R32 ;  /* 0x000000ffffeb7224 */ /* 0x000fe200078e0020 */
[----:B------:R-:W-:Y:S01]  /*fcc0*/  HMMA.16816.F32 R52, R4, R16, R52 ;  /* 0x000000100434723c */ /* 0x000fe20000001834 */
[----:B------:R-:W1:Y:S01]  /*fcd0*/  LDSM.16.M88.4 R20, [R221+0x9000] ;  /* 0x00900000dd14783b */ /* 0x000e620000000200 */
[----:B------:R-:W-:Y:S01]  /*fce0*/  MOV R234, R33 ;  /* 0x0000002100ea7202 */ /* 0x000fe20000000f00 */
[----:B------:R-:W-:Y:S01]  /*fcf0*/  IMAD.MOV.U32 R32, RZ, RZ, R209 ;  /* 0x000000ffff207224 */ /* 0x000fe200078e00d1 */
[----:B------:R-:W-:-:S04]  /*fd00*/  MOV R33, R208 ;  /* 0x000000d000217202 */ /* 0x000fc80000000f00 */
[C---:B------:R-:W-:Y:S01]  /*fd10*/  HMMA.16816.F32 R244, R4.reuse, R18, R48 ;  /* 0x0000001204f4723c */ /* 0x040fe20000001830 */
[----:B------:R-:W2:Y:S07]  /*fd20*/  LDSM.16.M88.4 R16, [R221+0x9800] ;  /* 0x00980000dd10783b */ /* 0x000eae0000000200 */
[----:B-1----:R-:W-:Y:S08]  /*fd30*/  HMMA.16816.F32 R208, R4, R20, R64 ;  /* 0x0000001404d0723c */ /* 0x002ff00000001840 */
[-C--:B------:R-:W-:Y:S08]  /*fd40*/  HMMA.16816.F32 R48, R8, R22.reuse, R44 ;  /* 0x000000160830723c */ /* 0x080ff0000000182c */
[----:B------:R-:W-:Y:S01]  /*fd50*/  HMMA.16816.F32 R224, R4, R22, R60 ;  /* 0x0000001604e0723c */ /* 0x000fe2000000183c */
[----:B------:R-:W-:Y:S01]  /*fd60*/  IMAD.MOV.U32 R60, RZ, RZ, R141 ;  /* 0x000000ffff3c7224 */ /* 0x000fe200078e008d */
[----:B------:R-:W-:Y:S01]  /*fd70*/  MOV R61, R142 ;  /* 0x0000008e003d7202 */ /* 0x000fe20000000f00 */
[----:B------:R-:W-:Y:S01]  /*fd80*/  IMAD.MOV.U32 R62, RZ, RZ, R143 ;  /* 0x000000ffff3e7224 */ /* 0x000fe200078e008f */
[----:B------:R-:W-:-:S04]  /*fd90*/  MOV R63, R242 ;  /* 0x000000f2003f7202 */ /* 0x000fc80000000f00 */
[C---:B------:R-:W-:Y:S01]  /*fda0*/  HMMA.16816.F32 R132, R8.reuse, R20, R36 ;  /* 0x000000140884723c */ /* 0x040fe20000001824 */
[----:B------:R-:W-:Y:S07]  /*fdb0*/  LDSM.16.M88.4 R20, [R223+0xa800] ;  /* 0x00a80000df14783b */ /* 0x000fee0000000200 */
[C---:B--2---:R-:W-:Y:S08]  /*fdc0*/  HMMA.16816.F32 R64, R8.reuse, R16, R28 ;  /* 0x000000100840723c */ /* 0x044ff0000000181c */
[----:B------:R-:W-:Y:S01]  /*fdd0*/  HMMA.16816.F32 R44, R8, R18, R24 ;  /* 0x00000012082c723c */ /* 0x000fe20000001818 */
[----:B------:R-:W1:Y:S07]  /*fde0*/  LDSM.16.M88.4 R8, [R222+0x4000] ;  /* 0x00400000de08783b */ /* 0x000e6e0000000200 */
[C---:B------:R-:W-:Y:S08]  /*fdf0*/  HMMA.16816.F32 R140, R4.reuse, R16, R56 ;  /* 0x00000010048c723c */ /* 0x040ff00000001838 */
[----:B------:R-:W-:Y:S01]  /*fe00*/  HMMA.16816.F32 R136, R4, R18, R40 ;  /* 0x000000120488723c */ /* 0x000fe20000001828 */
[----:B------:R-:W2:Y:S04]  /*fe10*/  LDSM.16.M88.4 R16, [R223+0xa000] ;  /* 0x00a00000df10783b */ /* 0x000ea80000000200 */
[----:B------:R3:W4:Y:S03]  /*fe20*/  LDSM.16.M88.4 R4, [R222+0x6000] ;  /* 0x00600000de04783b */ /* 0x0007260000000200 */
[C---:B-1----:R-:W-:Y:S08]  /*fe30*/  HMMA.16816.F32 R24, R8.reuse, R20, R212 ;  /* 0x000000140818723c */ /* 0x042ff000000018d4 */
[-C--:B--2---:R-:W-:Y:S11]  /*fe40*/  HMMA.16816.F32 R36, R8, R16.reuse, R32 ;  /* 0x000000100824723c */ /* 0x084ff60000001820 */
[----:B---3--:R-:W-:Y:S01]  /*fe50*/  MOV R222, R27 ;  /* 0x0000001b00de7202 */ /* 0x008fe20000000f00 */
[C---:B----4-:R-:W-:Y:S08]  /*fe60*/  HMMA.16816.F32 R40, R4.reuse, R16, R60 ;  /* 0x000000100428723c */ /* 0x050ff0000000183c */
[-C--:B------:R-:W-:Y:S01]  /*fe70*/  HMMA.16816.F32 R32, R4, R18.reuse, R248 ;  /* 0x000000120420723c */ /* 0x080fe200000018f8 */
        /* <DEDUP_REMOVED lines=8> */
[----:B------:R-:W1:Y:S04]  /*ff00*/  LDSM.16.M88.4 R16, [R223+0xb000] ;  /* 0x00b00000df10783b */ /* 0x000e680000000200 */
[----:B------:R-:W2:Y:S03]  /*ff10*/  LDSM.16.M88.4 R24, [R223+0xb800] ;  /* 0x00b80000df18783b */ /* 0x000ea60000000200 */
[----:B------:R-:W-:Y:S08]  /*ff20*/  HMMA.16816.F32 R248, R8, R22, R248 ;  /* 0x0000001608f8723c */ /* 0x000ff000000018f8 */
[C---:B------:R-:W-:Y:S08]  /*ff30*/  HMMA.16816.F32 R60, R4.reuse, R20, R52 ;  /* 0x00000014043c723c */ /* 0x040ff00000001834 */
[----:B------:R-:W-:Y:S08]  /*ff40*/  HMMA.16816.F32 R56, R4, R22, R244 ;  /* 0x000000160438723c */ /* 0x000ff000000018f4 */
[----:B-1----:R-:W-:Y:S08]  /*ff50*/  HMMA.16816.F32 R20, R8, R18, R48 ;  /* 0x000000120814723c */ /* 0x002ff00000001830 */
[C---:B------:R-:W-:Y:S08]  /*ff60*/  HMMA.16816.F32 R52, R4.reuse, R16, R208 ;  /* 0x000000100434723c */ /* 0x040ff000000018d0 */
[C---:B------:R-:W-:Y:S08]  /*ff70*/  HMMA.16816.F32 R224, R4.reuse, R18, R224 ;  /* 0x0000001204e0723c */ /* 0x040ff000000018e0 */
[C---:B--2---:R-:W-:Y:S08]  /*ff80*/  HMMA.16816.F32 R216, R4.reuse, R24, R140 ;  /* 0x0000001804d8723c */ /* 0x044ff0000000188c */
[----:B------:R-:W-:Y:S01]  /*ff90*/  HMMA.16816.F32 R212, R4, R26, R136 ;  /* 0x0000001a04d4723c */ /* 0x000fe20000001888 */
[----:B------:R-:W-:Y:S01]  /*ffa0*/  IMAD.MOV.U32 R7, RZ, RZ, R248 ;  /* 0x000000ffff077224 */ /* 0x000fe200078e00f8 */
[----:B------:R-:W-:Y:S01]  /*ffb0*/  MOV R6, R249 ;  /* 0x000000f900067202 */ /* 0x000fe20000000f00 */
[----:B------:R-:W-:Y:S01]  /*ffc0*/  IMAD.MOV.U32 R5, RZ, RZ, R250 ;  /* 0x000000ffff057224 */ /* 0x000fe200078e00fa */
[----:B------:R-:W-:Y:S01]  /*ffd0*/  MOV R4, R251 ;  /* 0x000000fb00047202 */ /* 0x000fe20000000f00 */
[----:B------:R-:W-:Y:S01]  /*ffe0*/  IMAD.MOV.U32 R48, RZ, RZ, R7 ;  /* 0x000000ffff307224 */ /* 0x000fe200078e0007 */
[----:B------:R-:W-:Y:S01]  /*fff0*/  MOV R49, R6 ;  /* 0x0000000600317202 */ /* 0x000fe20000000f00 */
[----:B------:R-:W-:Y:S01]  /*10000*/  IMAD.MOV.U32 R50, RZ, RZ, R5 ;  /* 0x000000ffff327224 */ /* 0x000fe200078e0005 */
[----:B------:R-:W-:Y:S01]  /*10010*/  HMMA.16816.F32 R244, R8, R16, R132 ;  /* 0x0000001008f4723c */ /* 0x000fe20000001884 */
[----:B------:R-:W-:Y:S01]  /*10020*/  IMAD.MOV.U32 R135, RZ, RZ, R20 ;  /* 0x000000ffff877224 */ /* 0x000fe200078e0014 */
[----:B------:R-:W-:Y:S01]  /*10030*/  MOV R134, R21 ;  /* 0x0000001500867202 */ /* 0x000fe20000000f00 */
[----:B------:R-:W-:Y:S01]  /*10040*/  IMAD.MOV.U32 R133, RZ, RZ, R22 ;  /* 0x000000ffff857224 */ /* 0x000fe200078e0016 */
[----:B------:R-:W-:Y:S01]  /*10050*/  MOV R132, R23 ;  /* 0x0000001700847202 */ /* 0x000fe20000000f00 */
[----:B------:R-:W-:Y:S01]  /*10060*/  LDSM.16.M88.4 R16, [R14+0x4000] ;  /* 0x004000000e10783b */ /* 0x000fe20000000200 */
[----:B------:R-:W-:-:S02]  /*10070*/  MOV R51, R4 ;  /* 0x0000000400337202 */ /* 0x000fc40000000f00 */
[C---:B------:R-:W-:Y:S01]  /*10080*/  HMMA.16816.F32 R64, R8.reuse, R24, R64 ;  /* 0x000000180840723c */ /* 0x040fe20000001840 */
[----:B------:R-:W1:Y:S04]  /*10090*/  LDSM.16.M88.4 R20, [R13+0xa000] ;  /* 0x00a000000d14783b */ /* 0x000e680000000200 */
[----:B------:R2:W3:Y:S03]  /*100a0*/  LDSM.16.M88.4 R4, [R14+0x6000] ;  /* 0x006000000e04783b */ /* 0x0004e60000000200 */
[----:B------:R-:W-:Y:S11]  /*100b0*/  HMMA.16816.F32 R44, R8, R26, R44 ;  /* 0x0000001a082c723c */ /* 0x000ff6000000182c */
[----:B------:R-:W-:Y:S01]  /*100c0*/  IMAD.MOV.U32 R25, RZ, RZ, R64 ;  /* 0x000000ffff197224 */ /* 0x000fe200078e0040 */
[----:B------:R-:W-:Y:S01]  /*100d0*/  MOV R24, R65 ;  /* 0x0000004100187202 */ /* 0x000fe20000000f00 */
[----:B------:R-:W-:-:S06]  /*100e0*/  IMAD.MOV.U32 R15, RZ, RZ, R66 ;  /* 0x000000ffff0f7224 */ /* 0x000fcc00078e0042 */
[----:B------:R-:W-:Y:S01]  /*100f0*/  IMAD.MOV.U32 R11, RZ, RZ, R44 ;  /* 0x000000ffff0b7224 */ /* 0x000fe200078e002c */
[----:B------:R-:W-:Y:S01]  /*10100*/  MOV R10, R45 ;  /* 0x0000002d000a7202 */ /* 0x000fe20000000f00 */
[----:B------:R-:W-:Y:S01]  /*10110*/  IMAD.MOV.U32 R9, RZ, RZ, R46 ;  /* 0x000000ffff097224 */ /* 0x000fe200078e002e */
[----:B------:R-:W-:Y:S01]  /*10120*/  MOV R8, R47 ;  /* 0x0000002f00087202 */ /* 0x000fe20000000f00 */
[----:B------:R-:W-:Y:S01]  /*10130*/  IMAD.MOV.U32 R44, RZ, RZ, R235 ;  /* 0x000000ffff2c7224 */ /* 0x000fe200078e00eb */
[----:B--2---:R-:W-:Y:S01]  /*10140*/  MOV R14, R67 ;  /* 0x00000043000e7202 */ /* 0x004fe20000000f00 */
[----:B------:R-:W-:Y:S01]  /*10150*/  IMAD.MOV.U32 R46, RZ, RZ, R233 ;  /* 0x000000ffff2e7224 */ /* 0x000fe200078e00e9 */
[----:B------:R-:W-:Y:S02]  /*10160*/  MOV R47, R222 ;  /* 0x000000de002f7202 */ /* 0x000fe40000000f00 */
[----:B------:R-:W-:Y:S01]  /*10170*/  MOV R45, R234 ;  /* 0x000000ea002d7202 */ /* 0x000fe20000000f00 */
[----:B-1----:R-:W-:Y:S01]  /*10180*/  HMMA.16816.F32 R208, R16, R20, R36 ;  /* 0x0000001410d0723c */ /* 0x002fe20000001824 */
[----:B------:R-:W-:Y:S01]  /*10190*/  IMAD.MOV.U32 R36, RZ, RZ, R25 ;  /* 0x000000ffff247224 */ /* 0x000fe200078e0019 */
[----:B------:R-:W-:Y:S01]  /*101a0*/  MOV R37, R24 ;  /* 0x0000001800257202 */ /* 0x000fe20000000f00 */
[----:B------:R-:W-:Y:S01]  /*101b0*/  IMAD.MOV.U32 R38, RZ, RZ, R15 ;  /* 0x000000ffff267224 */ /* 0x000fe200078e000f */
[----:B------:R-:W-:-:S04]  /*101c0*/  MOV R39, R14 ;  /* 0x0000000e00277202 */ /* 0x000fc80000000f00 */
[----:B---3--:R-:W-:Y:S01]  /*101d0*/  HMMA.16816.F32 R24, R4, R22, R32 ;  /* 0x000000160418723c */ /* 0x008fe20000001820 */
[----:B------:R-:W-:Y:S01]  /*101e0*/  MOV R32, R11 ;  /* 0x0000000b00207202 */ /* 0x000fe20000000f00 */
[----:B------:R-:W-:Y:S01]  /*101f0*/  IMAD.MOV.U32 R34, RZ, RZ, R9 ;  /* 0x000000ffff227224 */ /* 0x000fe200078e0009 */
[----:B------:R-:W-:Y:S02]  /*10200*/  MOV R33, R10 ;  /* 0x0000000a00217202 */ /* 0x000fe40000000f00 */
[----:B------:R-:W-:-:S03]  /*10210*/  MOV R35, R8 ;  /* 0x0000000800237202 */ /* 0x000fc60000000f00 */
[----:B------:R-:W-:Y:S01]  /*10220*/  HMMA.16816.F32 R8, R16, R22, R28 ;  /* 0x000000161008723c */ /* 0x000fe2000000181c */
[----:B------:R-:W-:Y:S07]  /*10230*/  LDSM.16.M88.4 R28, [R220+0xa000] ;  /* 0x00a00000dc1c783b */ /* 0x000fee0000000200 */
[----:B------:R-:W-:Y:S01]  /*10240*/  HMMA.16816.F32 R248, R4, R20, R40 ;  /* 0x0000001404f8723c */ /* 0x000fe20000001828 */
[----:B------:R-:W1:Y:S01]  /*10250*/  LDSM.16.M88.4 R20, [R13+0xb000] ;  /* 0x00b000000d14783b */ /* 0x000e620000000200 */
[----:B------:R-:W-:Y:S01]  /*10260*/  IMAD.MOV.U32 R40, RZ, RZ, R135 ;  /* 0x000000ffff287224 */ /* 0x000fe200078e0087 */
[----:B------:R-:W-:Y:S01]  /*10270*/  MOV R235, R25 ;  /* 0x0000001900eb7202 */ /* 0x000fe20000000f00 */
[----:B------:R-:W-:Y:S01]  /*10280*/  IMAD.MOV.U32 R242, RZ, RZ, R24 ;  /* 0x000000fffff27224 */ /* 0x000fe200078e0018 */
[----:B------:R-:W-:Y:S01]  /*10290*/  MOV R234, R26 ;  /* 0x0000001a00ea7202 */ /* 0x000fe20000000f00 */
[----:B------:R-:W-:Y:S01]  /*102a0*/  IMAD.MOV.U32 R233, RZ, RZ, R27 ;  /* 0x000000ffffe97224 */ /* 0x000fe200078e001b */
[----:B------:R-:W-:Y:S01]  /*102b0*/  MOV R41, R134 ;  /* 0x0000008600297202 */ /* 0x000fe20000000f00 */
[----:B------:R-:W-:Y:S01]  /*102c0*/  LDSM.16.M88.4 R24, [R13+0xb800] ;  /* 0x00b800000d18783b */ /* 0x000fe20000000200 */
[----:B------:R-:W-:Y:S01]  /*102d0*/  IMAD.MOV.U32 R42, RZ, RZ, R133 ;  /* 0x000000ffff2a7224 */ /* 0x000fe200078e0085 */
[----:B------:R-:W-:Y:S01]  /*102e0*/  MOV R43, R132 ;  /* 0x00000084002b7202 */ /* 0x000fe20000000f00 */
[----:B------:R-:W-:Y:S01]  /*102f0*/  IMAD.MOV.U32 R222, RZ, RZ, R9 ;  /* 0x000000ffffde7224 */ /* 0x000fe200078e0009 */
[----:B------:R-:W-:-:S02]  /*10300*/  MOV R223, R8 ;  /* 0x0000000800df7202 */ /* 0x000fc40000000f00 */
[----:B------:R-:W-:Y:S02]  /*10310*/  MOV R15, R10 ;  /* 0x0000000a000f7202 */ /* 0x000fe40000000f00 */
[----:B------:R-:W-:Y:S02]  /*10320*/  MOV R14, R11 ;  /* 0x0000000b000e7202 */ /* 0x000fe40000000f00 */
[----:B------:R-:W2:Y:S01]  /*10330*/  LDSM.16.M88.4 R8, [R13+0xa800] ;  /* 0x00a800000d08783b */ /* 0x000ea20000000200 */
[C---:B-1----:R-:W-:Y:S08]  /*10340*/  HMMA.16816.F32 R132, R4.reuse, R20, R52 ;  /* 0x000000140484723c */ /* 0x042ff00000001834 */
[----:B------:R-:W-:Y:S01]  /*10350*/  HMMA.16816.F32 R64, R4, R22, R224 ;  /* 0x000000160440723c */ /* 0x000fe200000018e0 */
[----:B------:R-:W-:Y:S01]  /*10360*/  IMAD.MOV.U32 R224, RZ, RZ, R242 ;  /* 0x000000ffffe07224 */ /* 0x000fe200078e00f2 */
[----:B------:R-:W-:Y:S01]  /*10370*/  MOV R225, R235 ;  /* 0x000000eb00e17202 */ /* 0x000fe20000000f00 */
[----:B------:R-:W-:Y:S01]  /*10380*/  IMAD.MOV.U32 R227, RZ, RZ, R233 ;  /* 0x000000ffffe37224 */ /* 0x000fe200078e00e9 */
[----:B------:R-:W-:-:S04]  /*10390*/  MOV R226, R234 ;  /* 0x000000ea00e27202 */ /* 0x000fc80000000f00 */
[----:B------:R-:W-:Y:S08]  /*103a0*/  HMMA.16816.F32 R40, R16, R22, R40 ;  /* 0x000000161028723c */ /* 0x000ff00000001828 */
[C---:B--2---:R-:W-:Y:S08]  /*103b0*/  HMMA.16816.F32 R140, R4.reuse, R8, R60 ;  /* 0x00000008048c723c */ /* 0x044ff0000000183c */
[----:B------:R-:W-:Y:S08]  /*103c0*/  HMMA.16816.F32 R136, R4, R10, R56 ;  /* 0x0000000a0488723c */ /* 0x000ff00000001838 */
[C---:B------:R-:W-:Y:S08]  /*103d0*/  HMMA.16816.F32 R52, R16.reuse, R8, R44 ;  /* 0x000000081034723c */ /* 0x040ff0000000182c */
[----:B------:R-:W-:Y:S01]  /*103e0*/  HMMA.16816.F32 R48, R16, R10, R48 ;  /* 0x0000000a1030723c */ /* 0x000fe20000001830 */
[----:B------:R-:W1:Y:S07]  /*103f0*/  LDSM.16.M88.4 R8, [R229+0x4000] ;  /* 0x00400000e508783b */ /* 0x000e6e0000000200 */
[C---:B------:R-:W-:Y:S08]  /*10400*/  HMMA.16816.F32 R60, R4.reuse, R24, R216 ;  /* 0x00000018043c723c */ /* 0x040ff000000018d8 */
[----:B------:R-:W-:Y:S01]  /*10410*/  HMMA.16816.F32 R56, R4, R26, R212 ;  /* 0x0000001a0438723c */ /* 0x000fe200000018d4 */
[----:B------:R-:W2:Y:S07]  /*10420*/  LDSM.16.M88.4 R4, [R229+0x6000] ;  /* 0x00600000e504783b */ /* 0x000eae0000000200 */
[C---:B------:R-:W-:Y:S01]  /*10430*/  HMMA.16816.F32 R44, R16.reuse, R20, R244 ;  /* 0x00000014102c723c */ /* 0x040fe200000018f4 */
[----:B------:R-:W3:Y:S07]  /*10440*/  LDSM.16.M88.4 R20, [R220+0xb000] ;  /* 0x00b00000dc14783b */ /* 0x000eee0000000200 */
[C---:B------:R-:W-:Y:S08]  /*10450*/  HMMA.16816.F32 R36, R16.reuse, R24, R36 ;  /* 0x000000181024723c */ /* 0x040ff00000001824 */
[----:B------:R-:W-:Y:S01]  /*10460*/  HMMA.16816.F32 R32, R16, R26, R32 ;  /* 0x0000001a1020723c */ /* 0x000fe20000001820 */
[----:B------:R-:W4:Y:S04]  /*10470*/  LDSM.16.M88.4 R24, [R220+0xa800] ;  /* 0x00a80000dc18783b */ /* 0x000f280000000200 */
[----:B------:R-:W4:Y:S03]  /*10480*/  LDSM.16.M88.4 R16, [R220+0xb800] ;  /* 0x00b80000dc10783b */ /* 0x000f260000000200 */
[-C--:B-1----:R-:W-:Y:S08]  /*10490*/  HMMA.16816.F32 R244, R8, R28.reuse, R208 ;  /* 0x0000001c08f4723c */ /* 0x082ff000000018d0 */
[C---:B--2---:R-:W-:Y:S08]  /*104a0*/  HMMA.16816.F32 R248, R4.reuse, R28, R248 ;  /* 0x0000001c04f8723c */ /* 0x044ff000000018f8 */
[----:B---3--:R-:W-:Y:S01]  /*104b0*/  HMMA.16816.F32 R208, R4, R20, R132 ;  /* 0x0000001404d0723c */ /* 0x008fe20000001884 */
[----:B------:R-:W-:Y:S01]  /*104c0*/  MOV R132, R223 ;  /* 0x000000df00847202 */ /* 0x000fe20000000f00 */
[----:B------:R-:W-:Y:S01]  /*104d0*/  IMAD.MOV.U32 R134, RZ, RZ, R15 ;  /* 0x000000ffff867224 */ /* 0x000fe200078e000f */
[----:B------:R-:W-:-:S02]  /*104e0*/  MOV R133, R222 ;  /* 0x000000de00857202 */ /* 0x000fc40000000f00 */
[----:B------:R-:W-:-:S03]  /*104f0*/  MOV R135, R14 ;  /* 0x0000000e00877202 */ /* 0x000fc60000000f00 */
[C---:B------:R-:W-:Y:S08]  /*10500*/  HMMA.16816.F32 R224, R4.reuse, R30, R224 ;  /* 0x0000001e04e0723c */ /* 0x040ff000000018e0 */
[C---:B----4-:R-:W-:Y:S08]  /*10510*/  HMMA.16816.F32 R212, R4.reuse, R26, R136 ;  /* 0x0000001a04d4723c */ /* 0x050ff00000001888 */
        /* <DEDUP_REMOVED lines=11> */
[C---:B------:R-:W-:Y:S01]  /*105d0*/  HMMA.16816.F32 R132, R8.reuse, R30, R132 ;  /* 0x0000001e0884723c */ /* 0x040fe20000001884 */
[----:B------:R-:W-:Y:S07]  /*105e0*/  LDSM.16.M88.4 R28, [R221+0xb800] ;  /* 0x00b80000dd1c783b */ /* 0x000fee0000000200 */
[C---:B------:R-:W-:Y:S08]  /*105f0*/  HMMA.16816.F32 R44, R8.reuse, R16, R36 ;  /* 0x00000010082c723c */ /* 0x040ff00000001824 */
[----:B------:R-:W-:Y:S01]  /*10600*/  HMMA.16816.F32 R40, R8, R18, R32 ;  /* 0x000000120828723c */ /* 0x000fe20000001820 */
[----:B------:R-:W3:Y:S04]  /*10610*/  LDSM.16.M88.4 R16, [R221+0xb000] ;  /* 0x00b00000dd10783b */ /* 0x000ee80000000200 */
[----:B------:R-:W4:Y:S01]  /*10620*/  LDSM.16.M88.4 R8, [R243+0x4000] ;  /* 0x00400000f308783b */ /* 0x000f220000000200 */
[----:B------:R-:W-:-:S04]  /*10630*/  DEPBAR.LE SB0, 0x0 ;  /* 0x000080000000791a */ /* 0x000fc80000000000 */
[C---:B-1----:R-:W-:Y:S08]  /*10640*/  HMMA.16816.F32 R36, R4.reuse, R24, R248 ;  /* 0x000000180424723c */ /* 0x042ff000000018f8 */
[C---:B------:R-:W-:Y:S08]  /*10650*/  HMMA.16816.F32 R32, R4.reuse, R26, R224 ;  /* 0x0000001a0420723c */ /* 0x040ff000000018e0 */
[C---:B--2---:R-:W-:Y:S08]  /*10660*/  HMMA.16816.F32 R216, R4.reuse, R20, R216 ;  /* 0x0000001404d8723c */ /* 0x044ff000000018d8 */
[C---:B------:R-:W-:Y:S08]  /*10670*/  HMMA.16816.F32 R212, R4.reuse, R22, R212 ;  /* 0x0000001604d4723c */ /* 0x040ff000000018d4 */
[C---:B---3--:R-:W-:Y:S08]  /*10680*/  HMMA.16816.F32 R208, R4.reuse, R16, R208 ;  /* 0x0000001004d0723c */ /* 0x048ff000000018d0 */
[C---:B------:R-:W-:Y:S08]  /*10690*/  HMMA.16816.F32 R220, R4.reuse, R18, R140 ;  /* 0x0000001204dc723c */ /* 0x040ff0000000188c */
[C---:B------:R-:W-:Y:S08]  /*106a0*/  HMMA.16816.F32 R224, R4.reuse, R28, R136 ;  /* 0x0000001c04e0723c */ /* 0x040ff00000001888 */
[----:B------:R-:W-:Y:S08]  /*106b0*/  HMMA.16816.F32 R248, R4, R30, R60 ;  /* 0x0000001e04f8723c */ /* 0x000ff0000000183c */
[C---:B----4-:R-:W-:Y:S08]  /*106c0*/  HMMA.16816.F32 R4, R8.reuse, R24, R244 ;  /* 0x000000180804723c */ /* 0x050ff000000018f4 */
[C---:B------:R-:W-:Y:S08]  /*106d0*/  HMMA.16816.F32 R140, R8.reuse, R16, R52 ;  /* 0x00000010088c723c */ /* 0x040ff00000001834 */
[C---:B------:R-:W-:Y:S03]  /*106e0*/  HMMA.16816.F32 R24, R8.reuse, R26, R132 ;  /* 0x0000001a0818723c */ /* 0x040fe60000001884 */
[----:B------:R-:W-:Y:S01]  /*106f0*/  FMUL.FTZ R4, R4, UR6 ;  /* 0x0000000604047c20 */ /* 0x000fe20008410000 */
[----:B------:R-:W-:Y:S01]  /*10700*/  FMUL.FTZ R5, R5, UR6 ;  /* 0x0000000605057c20 */ /* 0x000fe20008410000 */
[----:B------:R-:W-:Y:S01]  /*10710*/  FMUL.FTZ R6, R6, UR6 ;  /* 0x0000000606067c20 */ /* 0x000fe20008410000 */
[----:B------:R-:W-:Y:S01]  /*10720*/  FMUL.FTZ R7, R7, UR6 ;  /* 0x0000000607077c20 */ /* 0x000fe20008410000 */
[----:B------:R1:W2:Y:S01]  /*10730*/  MUFU.TANH R53, R4 ;  /* 0x0000000400357308 */ /* 0x0002a20000002400 */
[C---:B------:R-:W-:Y:S07]  /*10740*/  HMMA.16816.F32 R60, R8.reuse, R22, R56 ;  /* 0x00000016083c723c */ /* 0x040fee0000001838 */
[----:B------:R3:W4:Y:S01]  /*10750*/  MUFU.TANH R55, R5 ;  /* 0x0000000500377308 */ /* 0x0007220000002400 */
[C---:B------:R-:W-:Y:S07]  /*10760*/  HMMA.16816.F32 R64, R8.reuse, R20, R64 ;  /* 0x000000140840723c */ /* 0x040fee0000001840 */
[----:B------:R-:W2:Y:S01]  /*10770*/  MUFU.TANH R52, R6 ;  /* 0x0000000600347308 */ /* 0x000ea20000002400 */
[----:B------:R-:W-:Y:S01]  /*10780*/  HMMA.16816.F32 R44, R8, R28, R44 ;  /* 0x0000001c082c723c */ /* 0x000fe2000000182c */
[----:B-1----:R-:W-:-:S06]  /*10790*/  FMUL.FTZ R4, R36, UR6 ;  /* 0x0000000624047c20 */ /* 0x002fcc0008410000 */
[----:B------:R1:W1:Y:S01]  /*107a0*/  MUFU.TANH R54, R4 ;  /* 0x0000000400367308 */ /* 0x0002620000002400 */
[----:B------:R-:W-:Y:S01]  /*107b0*/  HMMA.16816.F32 R40, R8, R30, R40 ;  /* 0x0000001e0828723c */ /* 0x000fe20000001828 */
[----:B---3--:R-:W-:-:S06]  /*107c0*/  FMUL.FTZ R5, R62, UR6 ;  /* 0x000000063e057c20 */ /* 0x008fcc0008410000 */
[----:B------:R-:W3:Y:S01]  /*107d0*/  MUFU.TANH R56, R7 ;  /* 0x0000000700387308 */ /* 0x000ee20000002400 */
[----:B------:R-:W-:Y:S01]  /*107e0*/  HMMA.16816.F32 R132, R8, R18, R48 ;  /* 0x000000120884723c */ /* 0x000fe20000001830 */
[----:B-1----:R-:W-:-:S06]  /*107f0*/  FMUL.FTZ R4, R37, UR6 ;  /* 0x0000000625047c20 */ /* 0x002fcc0008410000 */
[----:B------:R1:W1:Y:S02]  /*10800*/  MUFU.TANH R37, R4 ;  /* 0x0000000400257308 */ /* 0x0002640000002400 */
        /* <DEDUP_REMOVED lines=11> */
[----:B------:R-:W1:Y:S08]  /*108c0*/  MUFU.TANH R27, R5 ;  /* 0x00000005001b7308 */ /* 0x000e700000002400 */
[----:B------:R4:W1:Y:S02]  /*108d0*/  MUFU.TANH R58, R4 ;  /* 0x00000004003a7308 */ /* 0x0008640000002400 */
[----:B----4-:R-:W-:-:S06]  /*108e0*/  FMUL.FTZ R4, R32, UR6 ;  /* 0x0000000620047c20 */ /* 0x010fcc0008410000 */
        /* <DEDUP_REMOVED lines=15> */
[----:B----4-:R-:W-:Y:S01]  /*109e0*/  IADD3 R4, PT, PT, R0, -0xc0, RZ ;  /* 0xffffff4000047810 */ /* 0x010fe20007ffe0ff */
[----:B------:R-:W-:Y:S03]  /*109f0*/  BAR.SYNC.DEFER_BLOCKING 0x0 ;  /* 0x0000000000007b1d */ /* 0x000fe60000010000 */
[----:B------:R-:W-:Y:S02]  /*10a00*/  ISETP.GE.AND P0, PT, R4, R238, PT ;  /* 0x000000ee0400720c */ /* 0x000fe40003f06270 */
[-C--:B------:R-:W-:Y:S02]  /*10a10*/  ISETP.GT.AND P6, PT, R237, R4.reuse, PT ;  /* 0x00000004ed00720c */ /* 0x080fe40003fc4270 */
[----:B------:R-:W-:-:S02]  /*10a20*/  ISETP.GT.AND P5, PT, R2, R4, PT ;  /* 0x000000040200720c */ /* 0x000fc40003fa4270 */
[----:B------:R-:W-:Y:S01]  /*10a30*/  P2R R24, PR, RZ, 0x1 ;  /* 0x00000001ff187803 */ /* 0x000fe20000000000 */
[----:B-123--:R-:W-:Y:S10]  /*10a40*/  BRA.U !UP0, `(.L_x_808) ;  /* 0x00000005086c7547 */ /* 0x00eff4000b800000 */
        /* <DEDUP_REMOVED lines=10> */
[----:B------:R-:W-:Y:S02]  /*10af0*/  @!P1 IMAD R5, R5, UR11, R7 ;  /* 0x0000000b05059c24 */ /* 0x000fe4000f8e0207 */
[----:B------:R-:W-:-:S03]  /*10b00*/  IMAD.U32 R7, RZ, RZ, UR12 ;  /* 0x0000000cff077e24 */ /* 0x000fc6000f8e00ff */
[----:B------:R-:W-:Y:S02]  /*10b10*/  IMAD.U32 R9, RZ, RZ, UR7 ;  /* 0x00000007ff097e24 */ /* 0x000fe4000f8e00ff */
[----:B------:R-:W-:Y:S01]  /*10b20*/  IMAD.U32 R10, RZ, RZ, UR7 ;  /* 0x00000007ff0a7e24 */ /* 0x000fe2000f8e00ff */
[----:B--2---:R-:W-:-:S04]  /*10b30*/  @!P1 LEA R22, P0, R6, R233, 0x7 ;  /* 0x000000e906169211 */ /* 0x004fc800078038ff */
[----:B---3--:R-:W-:Y:S01]  /*10b40*/  @!P1 LEA.HI.X R23, R6, R234, R5, 0x7, P0 ;  /* 0x000000ea06179211 */ /* 0x008fe200000f3c05 */
[----:B------:R-:W-:Y:S02]  /*10b50*/  IMAD.U32 R5, RZ, RZ, UR12 ;  /* 0x0000000cff057e24 */ /* 0x000fe4000f8e00ff */
[----:B------:R-:W-:Y:S01]  /*10b60*/  IMAD.U32 R6, RZ, RZ, UR8 ;  /* 0x00000008ff067e24 */ /* 0x000fe2000f8e00ff */
[----:B------:R-:W-:Y:S02]  /*10b70*/  ULEA.HI.X UR8, UR12, UR17, UR8, 0x6, UP0 ;  /* 0x000000110c087291 */ /* 0x000fe400080f3408 */
        /* <DEDUP_REMOVED lines=11> */
[C-C-:B------:R-:W-:Y:S02]  /*10c30*/  @!P2 LEA.HI.X R15, R7.reuse, UR8, R5.reuse, 0x5, P0 ;  /* 0x00000008070fac11 */ /* 0x140fe400080f2c05 */
[----:B------:R-:W-:Y:S01]  /*10c40*/  @!P1 LEA R7, P0, R7, UR7, 0x5 ;  /* 0x0000000707079c11 */ /* 0x000fe2000f8028ff */
[----:B------:R-:W-:Y:S01]  /*10c50*/  @!PT LDS RZ, [RZ] ;  /* 0x00000000fffff984 */ /* 0x000fe20000000800 */
[----:B------:R-:W-:Y:S01]  /*10c60*/  @!PT LDS RZ, [RZ] ;  /* 0x00000000fffff984 */ /* 0x000fe20000000800 */
[----:B------:R-:W-:Y:S01]  /*10c70*/  @!PT LDS RZ, [RZ] ;  /* 0x00000000fffff984 */ /* 0x000fe20000000800 */
[----:B------:R1:W-:Y:S03]  /*10c80*/  @!P1 LDGSTS.E.BYPASS.LTC128B.128 [R236+0xa000], desc[UR24][R22.64+0x80] ;  /* 0x0a00008016ec9fae */ /* 0x0003e6000b981a18 */
[----:B------:R-:W-:Y:S01]  /*10c90*/  @!P1 LEA.HI.X R13, R8, UR8, R5, 0x5, P0 ;  /* 0x00000008080d9c11 */ /* 0x000fe200080f2c05 */
[----:B------:R-:W-:Y:S01]  /*10ca0*/  IMAD.U32 R8, RZ, RZ, UR7 ;  /* 0x00000007ff087e24 */ /* 0x000fe2000f8e00ff */
[----:B------:R1:W-:Y:S01]  /*10cb0*/  @P1 STS.128 [R236+0xa000], RZ ;  /* 0x00a000ffec001388 */ /* 0x0003e20000000c00 */
[----:B------:R-:W-:-:S03]  /*10cc0*/  IMAD.U32 R5, RZ, RZ, UR8 ;  /* 0x00000008ff057e24 */ /* 0x000fc6000f8e00ff */
        /* <DEDUP_REMOVED lines=36> */
[-C--:B------:R-:W-:Y:S02]  /*10f10*/  @!P2 LEA.HI.X R15, R6, R234.reuse, R15, 0x1, P0 ;  /* 0x000000ea060fa211 */ /* 0x080fe400000f0c0f */
        /* <DEDUP_REMOVED lines=14> */
.L_x_808:
[----:B------:R-:W-:Y:S01]  /*11000*/  FSEL R5, R53, -INF , !P6 ;  /* 0xff80000035057808 */ /* 0x000fe20007000000 */
[----:B------:R-:W2:Y:S01]  /*11010*/  LDL.LU R232, [R1+0x24] ;  /* 0x0000240001e87983 */ /* 0x000ea20000300800 */
[----:B------:R-:W-:Y:S01]  /*11020*/  ISETP.NE.AND P6, PT, R24, RZ, PT ;  /* 0x000000ff1800720c */ /* 0x000fe20003fc5270 */
[----:B-1----:R-:W-:Y:S01]  /*11030*/  FMUL.FTZ R6, R63, UR6 ;  /* 0x000000063f067c20 */ /* 0x002fe20008410000 */
[----:B------:R-:W-:Y:S01]  /*11040*/  FSEL R7, R52, -INF , !P5 ;  /* 0xff80000034077808 */ /* 0x000fe20006800000 */
[----:B------:R-:W-:Y:S01]  /*11050*/  VIADD R14, R0, 0xffffff50 ;  /* 0xffffff50000e7836 */ /* 0x000fe20000000000 */
[----:B------:R-:W-:Y:S01]  /*11060*/  FSEL R216, R5, -INF , !P6 ;  /* 0xff80000005d87808 */ /* 0x000fe20007000000 */
[----:B------:R1:W-:Y:S01]  /*11070*/  MUFU.TANH R35, R6 ;  /* 0x0000000600237308 */ /* 0x0003e20000002400 */
[----:B------:R-:W-:Y:S01]  /*11080*/  ISETP.GE.AND P0, PT, R4, R241, PT ;  /* 0x000000f10400720c */ /* 0x000fe20003f06270 */
[C---:B------:R-:W-:Y:S01]  /*11090*/  VIADD R13, R0.reuse, 0xffffff51 ;  /* 0xffffff51000d7836 */ /* 0x040fe20000000000 */
[----:B------:R-:W-:Y:S01]  /*110a0*/  ISETP.GT.AND P1, PT, R3, R4, PT ;  /* 0x000000040300720c */ /* 0x000fe20003f24270 */
[----:B------:R-:W-:Y:S01]  /*110b0*/  VIADD R10, R0, 0xffffff59 ;  /* 0xffffff59000a7836 */ /* 0x000fe20000000000 */
[----:B------:R-:W-:Y:S01]  /*110c0*/  ISETP.GE.AND P2, PT, R4, R239, PT ;  /* 0x000000ef0400720c */ /* 0x000fe20003f46270 */
[----:B------:R-:W-:Y:S01]  /*110d0*/  VIADD R9, R0, 0xffffff60 ;  /* 0xffffff6000097836 */ /* 0x000fe20000000000 */
[----:B------:R-:W-:Y:S01]  /*110e0*/  ISETP.GE.AND P6, PT, R4, R240, PT ;  /* 0x000000f00400720c */ /* 0x000fe20003fc6270 */
[----:B------:R-:W-:Y:S01]  /*110f0*/  VIADD R17, R0, 0xffffff78 ;  /* 0xffffff7800117836 */ /* 0x000fe20000000000 */
[----:B------:R-:W-:Y:S01]  /*11100*/  ISETP.GT.AND P5, PT, R12, R4, PT ;  /* 0x000000040c00720c */ /* 0x000fe20003fa4270 */
[----:B------:R-:W-:Y:S01]  /*11110*/  VIADD R4, R0, 0xffffff41 ;  /* 0xffffff4100047836 */ /* 0x000fe20000000000 */
[----:B------:R-:W-:Y:S01]  /*11120*/  FSEL R217, R7, -INF , !P0 ;  /* 0xff80000007d97808 */ /* 0x000fe20004000000 */
[----:B------:R-:W-:Y:S01]  /*11130*/  FMUL.FTZ R7, R213, UR6 ;  /* 0x00000006d5077c20 */ /* 0x000fe20008410000 */
[----:B------:R-:W-:Y:S01]  /*11140*/  FSEL R5, R54, -INF , !P1 ;  /* 0xff80000036057808 */ /* 0x000fe20004800000 */
[----:B------:R-:W-:Y:S01]  /*11150*/  STL [R1+0x94], R236 ;  /* 0x000094ec01007387 */ /* 0x000fe20000100800 */
[----:B------:R-:W-:Y:S01]  /*11160*/  ISETP.GT.AND P0, PT, R237, R4, PT ;  /* 0x00000004ed00720c */ /* 0x000fe20003f04270 */
[----:B------:R3:W-:Y:S01]  /*11170*/  MUFU.TANH R53, R7 ;  /* 0x0000000700357308 */ /* 0x0007e20000002400 */
[----:B------:R-:W-:Y:S01]  /*11180*/  ISETP.GE.AND P1, PT, R4, R238, PT ;  /* 0x000000ee0400720c */ /* 0x000fe20003f26270 */
[----:B-1----:R-:W-:Y:S01]  /*11190*/  FMUL.FTZ R6, R212, UR6 ;  /* 0x00000006d4067c20 */ /* 0x002fe20008410000 */
[----:B------:R-:W-:Y:S01]  /*111a0*/  FSEL R212, R5, -INF , !P2 ;  /* 0xff80000005d47808 */ /* 0x000fe20005000000 */
[----:B------:R-:W-:Y:S01]  /*111b0*/  STL [R1+0x90], R231 ;  /* 0x000090e701007387 */ /* 0x000fe20000100800 */
[----:B------:R-:W-:-:S02]  /*111c0*/  ISETP.GT.AND P2, PT, R2, R4, PT ;  /* 0x000000040200720c */ /* 0x000fc40003f44270 */
[----:B------:R-:W-:Y:S01]  /*111d0*/  FSEL R5, R36, -INF , !P5 ;  /* 0xff80000024057808 */ /* 0x000fe20006800000 */
[----:B------:R1:W-:Y:S01]  /*111e0*/  MUFU.TANH R54, R6 ;  /* 0x0000000600367308 */ /* 0x0003e20000002400 */
[----:B------:R-:W-:Y:S01]  /*111f0*/  ISETP.GE.AND P5, PT, R4, R241, PT ;  /* 0x000000f10400720c */ /* 0x000fe20003fa6270 */
[----:B------:R-:W-:Y:S01]  /*11200*/  STL [R1+0x8c], R230 ;  /* 0x00008ce601007387 */ /* 0x000fe20000100800 */
[----:B------:R-:W-:Y:S01]  /*11210*/  FSEL R213, R5, -INF , !P6 ;  /* 0xff80000005d57808 */ /* 0x000fe20007000000 */
[----:B------:R-:W-:Y:S01]  /*11220*/  FMUL.FTZ R5, R142, UR6 ;  /* 0x000000068e057c20 */ /* 0x000fe20008410000 */
[----:B------:R-:W-:Y:S01]  /*11230*/  ISETP.GE.AND P6, PT, R4, R239, PT ;  /* 0x000000ef0400720c */ /* 0x000fe20003fc6270 */
[----:B------:R4:W-:Y:S01]  /*11240*/  STL [R1+0x88], R228 ;  /* 0x000088e401007387 */ /* 0x0009e20000100800 */
[C---:B------:R-:W-:Y:S01]  /*11250*/  IADD3 R15, PT, PT, R0.reuse, -0xb7, RZ ;  /* 0xffffff49000f7810 */ /* 0x040fe20007ffe0ff */
[----:B------:R4:W-:Y:S01]  /*11260*/  MUFU.TANH R24, R5 ;  /* 0x0000000500187308 */ /* 0x0009e20000002400 */
[----:B------:R-:W-:Y:S01]  /*11270*/  IADD3 R11, PT, PT, R0, -0xa8, RZ ;  /* 0xffffff58000b7810 */ /* 0x000fe20007ffe0ff */
[----:B---3--:R-:W-:Y:S01]  /*11280*/  FMUL.FTZ R7, R208, UR6 ;  /* 0x00000006d0077c20 */ /* 0x008fe20008410000 */
[----:B------:R-:W-:-:S02]  /*11290*/  IADD3 R8, PT, PT, R0, -0x9f, RZ ;  /* 0xffffff6100087810 */ /* 0x000fc40007ffe0ff */
[----:B------:R-:W-:-:S03]  /*112a0*/  IADD3 R28, PT, PT, R0, -0x87, RZ ;  /* 0xffffff79001c7810 */ /* 0x000fc60007ffe0ff */
[----:B------:R3:W-:Y:S01]  /*112b0*/  MUFU.TANH R30, R7 ;  /* 0x00000007001e7308 */ /* 0x0007e20000002400 */
[----:B-1----:R-:W-:Y:S02]  /*112c0*/  FSEL R6, R55, -INF , !P0 ;  /* 0xff80000037067808 */ /* 0x002fe40004000000 */
[----:B------:R-:W-:Y:S02]  /*112d0*/  ISETP.GT.AND P0, PT, R3, R4, PT ;  /* 0x000000040300720c */ /* 0x000fe40003f04270 */
[----:B------:R-:W-:Y:S02]  /*112e0*/  FSEL R23, R6, -INF , !P1 ;  /* 0xff80000006177808 */ /* 0x000fe40004800000 */
[----:B------:R-:W-:Y:S02]  /*112f0*/  FSEL R6, R56, -INF , !P2 ;  /* 0xff80000038067808 */ /* 0x000fe40005000000 */
[----:B------:R-:W-:Y:S02]  /*11300*/  ISETP.GE.AND P1, PT, R4, R240, PT ;  /* 0x000000f00400720c */ /* 0x000fe40003f26270 */
[----:B------:R-:W-:Y:S01]  /*11310*/  ISETP.GT.AND P2, PT, R12, R4, PT ;  /* 0x000000040c00720c */ /* 0x000fe20003f44270 */
[----:B------:R-:W-:Y:S01]  /*11320*/  VIADD R4, R0, 0xffffff48 ;  /* 0xffffff4800047836 */ /* 0x000fe20000000000 */
[----:B------:R-:W-:Y:S01]  /*11330*/  FSEL R26, R6, -INF , !P5 ;  /* 0xff800000061a7808 */ /* 0x000fe20006800000 */
[----:B------:R-:W-:Y:S01]  /*11340*/  FMUL.FTZ R6, R143, UR6 ;  /* 0x000000068f067c20 */ /* 0x000fe20008410000 */
[----:B----4-:R-:W-:-:S02]  /*11350*/  FSEL R5, R37, -INF , !P0 ;  /* 0xff80000025057808 */ /* 0x010fc40004000000 */
[----:B------:R-:W-:Y:S01]  /*11360*/  ISETP.GT.AND P0, PT, R237, R4, PT ;  /* 0x00000004ed00720c */ /* 0x000fe20003f04270 */
[----:B------:R1:W4:Y:S01]  /*11370*/  MUFU.TANH R22, R6 ;  /* 0x0000000600167308 */ /* 0x0003220000002400 */
[----:B------:R-:W-:Y:S01]  /*11380*/  FSEL R56, R5, -INF , !P6 ;  /* 0xff80000005387808 */ /* 0x000fe20007000000 */
[----:B---3--:R-:W-:Y:S01]  /*11390*/  VIADD R7, R0, 0xffffff68 ;  /* 0xffffff6800077836 */ /* 0x008fe20000000000 */
[----:B------:R-:W-:Y:S02]  /*113a0*/  ISETP.GE.AND P5, PT, R4, R238, PT ;  /* 0x000000ee0400720c */ /* 0x000fe40003fa6270 */
[----:B------:R-:W-:Y:S02]  /*113b0*/  ISETP.GT.AND P6, PT, R2, R4, PT ;  /* 0x000000040200720c */ /* 0x000fe40003fc4270 */
[----:B------:R-:W-:Y:S02]  /*113c0*/  FSEL R5, R38, -INF , !P2 ;  /* 0xff80000026057808 */ /* 0x000fe40005000000 */
[----:B------:R-:W-:-:S02]  /*113d0*/  FSEL R16, R25, -INF , !P6 ;  /* 0xff80000019107808 */ /* 0x000fc40007000000 */
[----:B------:R-:W-:Y:S02]  /*113e0*/  FSEL R62, R5, -INF , !P1 ;  /* 0xff800000053e7808 */ /* 0x000fe40004800000 */
[C---:B------:R-:W-:Y:S02]  /*113f0*/  ISETP.GE.AND P2, PT, R4.reuse, R241, PT ;  /* 0x000000f10400720c */ /* 0x040fe40003f46270 */
[----:B------:R-:W-:Y:S02]  /*11400*/  ISETP.GE.AND P1, PT, R4, R239, PT ;  /* 0x000000ef0400720c */ /* 0x000fe40003f26270 */
[-C--:B------:R-:W-:Y:S02]  /*11410*/  ISETP.GT.AND P6, PT, R12, R4.reuse, PT ;  /* 0x000000040c00720c */ /* 0x080fe40003fc4270 */
[----:B-1----:R-:W-:Y:S02]  /*11420*/  FSEL R6, R39, -INF , !P0 ;  /* 0xff80000027067808 */ /* 0x002fe40004000000 */
[----:B------:R-:W-:-:S02]  /*11430*/  ISETP.GT.AND P0, PT, R3, R4, PT ;  /* 0x000000040300720c */ /* 0x000fc40003f04270 */
[----:B------:R-:W-:Y:S01]  /*11440*/  FSEL R20, R6, -INF , !P5 ;  /* 0xff80000006147808 */ /* 0x000fe20006800000 */
[----:B------:R-:W-:Y:S01]  /*11450*/  VIADD R6, R0, 0xffffff69 ;  /* 0xffffff6900067836 */ /* 0x000fe20000000000 */
[----:B------:R-:W-:Y:S01]  /*11460*/  ISETP.GE.AND P5, PT, R4, R240, PT ;  /* 0x000000f00400720c */ /* 0x000fe20003fa6270 */
[----:B------:R-:W-:Y:S01]  /*11470*/  FMUL.FTZ R4, R209, UR6 ;  /* 0x00000006d1047c20 */ /* 0x000fe20008410000 */
[----:B------:R-:W-:Y:S01]  /*11480*/  IADD3 R5, PT, PT, R0, -0x90, RZ ;  /* 0xffffff7000057810 */ /* 0x000fe20007ffe0ff */
[----:B------:R-:W3:Y:S01]  /*11490*/  LDL.LU R209, [R1+0x2c] ;  /* 0x00002c0001d17983 */ /* 0x000ee20000300800 */
[----:B------:R-:W-:Y:S01]  /*114a0*/  FSEL R21, R16, -INF , !P2 ;  /* 0xff80000010157808 */ /* 0x000fe20005000000 */
[----:B------:R1:W-:Y:S01]  /*114b0*/  MUFU.TANH R39, R4 ;  /* 0x0000000400277308 */ /* 0x0003e20000002400 */
[----:B------:R-:W-:Y:S01]  /*114c0*/  FSEL R16, R57, -INF , !P0 ;  /* 0xff80000039107808 */ /* 0x000fe20004000000 */
[----:B------:R-:W3:Y:S01]  /*114d0*/  LDL.LU R208, [R1+0x28] ;  /* 0x0000280001d07983 */ /* 0x000ee20000300800 */
[----:B------:R-:W-:-:S02]  /*114e0*/  ISETP.GT.AND P0, PT, R2, R14, PT ;  /* 0x0000000e0200720c */ /* 0x000fc40003f04270 */
[----:B------:R-:W-:Y:S01]  /*114f0*/  FSEL R50, R16, -INF , !P1 ;  /* 0xff80000010327808 */ /* 0x000fe20004800000 */
[----:B------:R-:W-:Y:S01]  /*11500*/  FMUL.FTZ R16, R220, UR6 ;  /* 0x00000006dc107c20 */ /* 0x000fe20008410000 */
[----:B------:R-:W-:Y:S02]  /*11510*/  ISETP.GT.AND P1, PT, R2, R11, PT ;  /* 0x0000000b0200720c */ /* 0x000fe40003f24270 */
[----:B------:R-:W-:Y:S01]  /*11520*/  FSEL R25, R34, -INF , !P0 ;  /* 0xff80000022197808 */ /* 0x000fe20004000000 */
[----:B------:R4:W-:Y:S01]  /*11530*/  MUFU.TANH R52, R16 ;  /* 0x0000001000347308 */ /* 0x0009e20000002400 */
[----:B------:R-:W-:Y:S02]  /*11540*/  FSEL R31, R27, -INF , !P1 ;  /* 0xff8000001b1f7808 */ /* 0x000fe40004800000 */
[C---:B------:R-:W-:Y:S02]  /*11550*/  ISETP.GT.AND P1, PT, R2.reuse, R6, PT ;  /* 0x000000060200720c */ /* 0x040fe40003f24270 */
[----:B------:R-:W-:-:S02]  /*11560*/  ISETP.GT.AND P2, PT, R2, R15, PT ;  /* 0x0000000f0200720c */ /* 0x000fc40003f44270 */
[----:B------:R-:W-:Y:S01]  /*11570*/  ISETP.GT.AND P0, PT, R2, R8, PT ;  /* 0x000000080200720c */ /* 0x000fe20003f04270 */
[----:B-1----:R-:W-:-:S03]  /*11580*/  FMUL.FTZ R4, R134, UR6 ;  /* 0x0000000686047c20 */ /* 0x002fc60008410000 */
[----:B----4-:R-:W-:Y:S01]  /*11590*/  FSEL R37, R22, -INF , !P0 ;  /* 0xff80000016257808 */ /* 0x010fe20004000000 */
[----:B------:R1:W-:Y:S01]  /*115a0*/  MUFU.TANH R19, R4 ;  /* 0x0000000400137308 */ /* 0x0003e20000002400 */
[----:B------:R-:W-:Y:S02]  /*115b0*/  ISETP.GT.AND P0, PT, R2, R17, PT ;  /* 0x000000110200720c */ /* 0x000fe40003f04270 */
[----:B------:R-:W-:Y:S02]  /*115c0*/  FSEL R16, R58, -INF , !P2 ;  /* 0xff8000003a107808 */ /* 0x000fe40005000000 */
[----:B------:R-:W-:Y:S01]  /*115d0*/  ISETP.GT.AND P2, PT, R2, R9, PT ;  /* 0x000000090200720c */ /* 0x000fe20003f44270 */
[----:B-1----:R-:W-:Y:S02]  /*115e0*/  VIADD R4, R0, 0xffffff71 ;  /* 0xffffff7100047836 */ /* 0x002fe40000000000 */
[----:B------:R-:W-:-:S04]  /*115f0*/  FMUL.FTZ R0, R135, UR6 ;  /* 0x0000000687007c20 */ /* 0x000fc80008410000 */
[----:B------:R1:W4:Y:S02]  /*11600*/  MUFU.TANH R18, R0 ;  /* 0x0000000000127308 */ /* 0x0003240000002400 */
[----:B-1----:R-:W-:Y:S02]  /*11610*/  FSEL R0, R32, -INF , !P6 ;  /* 0xff80000020007808 */ /* 0x002fe40007000000 */
[----:B------:R-:W-:Y:S02]  /*11620*/  ISETP.GT.AND P6, PT, R2, R13, PT ;  /* 0x0000000d0200720c */ /* 0x000fe40003fc4270 */
[----:B------:R-:W-:Y:S01]  /*11630*/  FSEL R57, R0, -INF , !P5 ;  /* 0xff80000000397808 */ /* 0x000fe20006800000 */
[----:B------:R-:W-:Y:S01]  /*11640*/  FMUL.FTZ R0, R221, UR6 ;  /* 0x00000006dd007c20 */ /* 0x000fe20008410000 */
[----:B----4-:R-:W-:Y:S02]  /*11650*/  FSEL R67, R18, -INF , !P1 ;  /* 0xff80000012437808 */ /* 0x010fe40004800000 */
[----:B------:R-:W-:Y:S01]  /*11660*/  ISETP.GT.AND P1, PT, R3, R15, PT ;  /* 0x0000000f0300720c */ /* 0x000fe20003f24270 */
[----:B------:R1:W-:Y:S01]  /*11670*/  MUFU.TANH R36, R0 ;  /* 0x0000000000247308 */ /* 0x0003e20000002400 */
[----:B------:R-:W-:-:S02]  /*11680*/  FSEL R29, R33, -INF , !P6 ;  /* 0xff800000211d7808 */ /* 0x000fc40007000000 */
[----:B------:R-:W-:Y:S02]  /*11690*/  ISETP.GT.AND P6, PT, R2, R7, PT ;  /* 0x000000070200720c */ /* 0x000fe40003fc4270 */
[----:B------:R-:W-:Y:S02]  /*116a0*/  FSEL R18, R136, -INF , !P1 ;  /* 0xff80000088127808 */ /* 0x000fe40004800000 */
[----:B------:R-:W-:Y:S02]  /*116b0*/  ISETP.GT.AND P1, PT, R3, R14, PT ;  /* 0x0000000e0300720c */ /* 0x000fe40003f24270 */
[----:B------:R-:W-:Y:S02]  /*116c0*/  FSEL R38, R19, -INF , !P6 ;  /* 0xff80000013267808 */ /* 0x000fe40007000000 */
[----:B------:R-:W-:Y:S02]  /*116d0*/  FSEL R19, R59, -INF , !P1 ;  /* 0xff8000003b137808 */ /* 0x000fe40004800000 */
[----:B------:R-:W-:-:S02]  /*116e0*/  ISETP.GT.AND P1, PT, R3, R13, PT ;  /* 0x0000000d0300720c */ /* 0x000fc40003f24270 */
[----:B------:R-:W-:Y:S02]  /*116f0*/  ISETP.GT.AND P5, PT, R2, R10, PT ;  /* 0x0000000a0200720c */ /* 0x000fe40003fa4270 */
[----:B------:R-:W-:Y:S01]  /*11700*/  FSEL R22, R48, -INF , !P1 ;  /* 0xff80000030167808 */ /* 0x000fe20004800000 */
[----:B-1----:R-:W-:Y:S01]  /*11710*/  FMUL.FTZ R0, R46, UR6 ;  /* 0x000000062e007c20 */ /* 0x002fe20008410000 */
[----:B------:R-:W-:Y:S02]  /*11720*/  ISETP.GT.AND P1, PT, R3, R11, PT ;  /* 0x0000000b0300720c */ /* 0x000fe40003f24270 */
[----:B------:R-:W-:Y:S01]  /*11730*/  FSEL R33, R35, -INF , !P5 ;  /* 0xff80000023217808 */ /* 0x000fe20006800000 */
[----:B------:R1:W4:Y:S01]  /*11740*/  MUFU.TANH R51, R0 ;  /* 0x0000000000337308 */ /* 0x0003220000002400 */
[----:B------:R-:W-:Y:S02]  /*11750*/  FSEL R35, R24, -INF , !P2 ;  /* 0xff80000018237808 */ /* 0x000fe40005000000 */
[----:B------:R-:W-:-:S02]  /*11760*/  FSEL R24, R54, -INF , !P1 ;  /* 0xff80000036187808 */ /* 0x000fc40004800000 */
[----:B------:R-:W-:Y:S02]  /*11770*/  ISETP.GT.AND P1, PT, R3, R10, PT ;  /* 0x0000000a0300720c */ /* 0x000fe40003f24270 */
[C---:B------:R-:W-:Y:S02]  /*11780*/  ISETP.GT.AND P5, PT, R2.reuse, R5, PT ;  /* 0x000000050200720c */ /* 0x040fe40003fa4270 */
[----:B------:R-:W-:Y:S02]  /*11790*/  FSEL R27, R53, -INF , !P1 ;  /* 0xff800000351b7808 */ /* 0x000fe40004800000 */
[----:B------:R-:W-:Y:S02]  /*117a0*/  ISETP.GT.AND P1, PT, R3, R9, PT ;  /* 0x000000090300720c */ /* 0x000fe40003f24270 */
[----:B------:R-:W-:Y:S02]  /*117b0*/  ISETP.GT.AND P2, PT, R2, R4, PT ;  /* 0x000000040200720c */ /* 0x000fe40003f44270 */
[----:B------:R-:W-:-:S02]  /*117c0*/  FSEL R30, R30, -INF , !P1 ;  /* 0xff8000001e1e7808 */ /* 0x000fc40004800000 */
[----:B------:R-:W-:Y:S01]  /*117d0*/  ISETP.GT.AND P1, PT, R3, R8, PT ;  /* 0x000000080300720c */ /* 0x000fe20003f24270 */
[----:B-1----:R-:W-:Y:S01]  /*117e0*/  FMUL.FTZ R0, R47, UR6 ;  /* 0x000000062f007c20 */ /* 0x002fe20008410000 */
[----:B------:R-:W-:Y:S02]  /*117f0*/  ISETP.GT.AND P6, PT, R2, R28, PT ;  /* 0x0000001c0200720c */ /* 0x000fe40003fc4270 */
[----:B------:R-:W-:Y:S01]  /*11800*/  FSEL R32, R39, -INF , !P1 ;  /* 0xff80000027207808 */ /* 0x000fe20004800000 */
[----:B------:R1:W-:Y:S01]  /*11810*/  MUFU.TANH R49, R0 ;  /* 0x0000000000317308 */ /* 0x0003e20000002400 */
[----:B------:R-:W-:Y:S02]  /*11820*/  ISETP.GT.AND P1, PT, R3, R7, PT ;  /* 0x000000070300720c */ /* 0x000fe40003f24270 */
[----:B----4-:R-:W-:Y:S02]  /*11830*/  FSEL R63, R51, -INF , !P5 ;  /* 0xff800000333f7808 */ /* 0x010fe40006800000 */
[----:B------:R-:W-:-:S02]  /*11840*/  FSEL R34, R52, -INF , !P1 ;  /* 0xff80000034227808 */ /* 0x000fc40004800000 */
[C---:B------:R-:W-:Y:S02]  /*11850*/  ISETP.GT.AND P1, PT, R3.reuse, R6, PT ;  /* 0x000000060300720c */ /* 0x040fe40003f24270 */
[C---:B------:R-:W-:Y:S02]  /*11860*/  ISETP.GT.AND P5, PT, R3.reuse, R4, PT ;  /* 0x000000040300720c */ /* 0x040fe40003fa4270 */
[----:B------:R-:W-:Y:S02]  /*11870*/  FSEL R36, R36, -INF , !P1 ;  /* 0xff80000024247808 */ /* 0x000fe40004800000 */
[----:B------:R-:W-:Y:S01]  /*11880*/  ISETP.GT.AND P1, PT, R3, R5, PT ;  /* 0x000000050300720c */ /* 0x000fe20003f24270 */
[----:B-1----:R-:W-:-:S04]  /*11890*/  FMUL.FTZ R0, R42, UR6 ;  /* 0x000000062a007c20 */ /* 0x002fc80008410000 */
[----:B------:R1:W4:Y:S02]  /*118a0*/  MUFU.TANH R47, R0 ;  /* 0x00000000002f7308 */ /* 0x0003240000002400 */
[----:B-1----:R-:W-:Y:S01]  /*118b0*/  FMUL.FTZ R0, R43, UR6 ;  /* 0x000000062b007c20 */ /* 0x002fe20008410000 */
[----:B----4-:R-:W-:Y:S02]  /*118c0*/  FSEL R66, R47, -INF , !P0 ;  /* 0xff8000002f427808 */ /* 0x010fe40004000000 */
[----:B------:R-:W-:-:S03]  /*118d0*/  ISETP.GT.AND P0, PT, R3, R28, PT ;  /* 0x0000001c0300720c */ /* 0x000fc60003f04270 */
[----:B------:R1:W4:Y:S02]  /*118e0*/  MUFU.TANH R46, R0 ;  /* 0x00000000002e7308 */ /* 0x0003240000002400 */
[----:B-1----:R-:W-:Y:S01]  /*118f0*/  FMUL.FTZ R0, R224, UR6 ;  /* 0x00000006e0007c20 */ /* 0x002fe20008410000 */
[----:B----4-:R-:W-:Y:S02]  /*11900*/  FSEL R134, R46, -INF , !P6 ;  /* 0xff8000002e867808 */ /* 0x010fe40007000000 */
[----:B------:R-:W-:-:S03]  /*11910*/  ISETP.GT.AND P6, PT, R237, R15, PT ;  /* 0x0000000fed00720c */ /* 0x000fc60003fc4270 */
[----:B------:R1:W4:Y:S02]  /*11920*/  MUFU.TANH R43, R0 ;  /* 0x00000000002b7308 */ /* 0x0003240000002400 */
[----:B-1----:R-:W-:Y:S01]  /*11930*/  FMUL.FTZ R0, R225, UR6 ;  /* 0x00000006e1007c20 */ /* 0x002fe20008410000 */
[----:B----4-:R-:W-:Y:S02]  /*11940*/  FSEL R58, R43, -INF , !P1 ;  /* 0xff8000002b3a7808 */ /* 0x010fe40004800000 */
[----:B------:R-:W-:-:S03]  /*11950*/  ISETP.GE.AND P1, PT, R15, R238, PT ;  /* 0x000000ee0f00720c */ /* 0x000fc60003f26270 */
[----:B------:R1:W4:Y:S02]  /*11960*/  MUFU.TANH R42, R0 ;  /* 0x00000000002a7308 */ /* 0x0003240000002400 */
[----:B-1----:R-:W-:Y:S01]  /*11970*/  FMUL.FTZ R0, R248, UR6 ;  /* 0x00000006f8007c20 */ /* 0x002fe20008410000 */
[----:B----4-:R-:W-:Y:S02]  /*11980*/  FSEL R59, R42, -INF , !P5 ;  /* 0xff8000002a3b7808 */ /* 0x010fe40006800000 */
[----:B------:R-:W-:-:S03]  /*11990*/  ISETP.GE.AND P5, PT, R15, R241, PT ;  /* 0x000000f10f00720c */ /* 0x000fc60003fa6270 */
[----:B------:R1:W-:Y:S01]  /*119a0*/  MUFU.TANH R39, R0 ;  /* 0x0000000000277308 */ /* 0x0003e20000002400 */
[----:B------:R-:W-:Y:S02]  /*119b0*/  FSEL R16, R16, -INF , !P5 ;  /* 0xff80000010107808 */ /* 0x000fe40006800000 */
[----:B------:R-:W-:Y:S01]  /*119c0*/  ISETP.GE.AND P5, PT, R14, R238, PT ;  /* 0x000000ee0e00720c */ /* 0x000fe20003fa6270 */
[----:B-1----:R-:W-:-:S04]  /*119d0*/  FMUL.FTZ R0, R249, UR6 ;  /* 0x00000006f9007c20 */ /* 0x002fc80008410000 */
[----:B------:R1:W4:Y:S02]  /*119e0*/  MUFU.TANH R2, R0 ;  /* 0x0000000000027308 */ /* 0x0003240000002400 */
[----:B-1----:R-:W-:Y:S01]  /*119f0*/  FMUL.FTZ R0, R64, UR6 ;  /* 0x0000000640007c20 */ /* 0x002fe20008410000 */
[----:B----4-:R-:W-:Y:S01]  /*11a00*/  FSEL R244, R2, -INF , !P0 ;  /* 0xff80000002f47808 */ /* 0x010fe20004000000 */
[----:B------:R-:W-:Y:S01]  /*11a10*/  FMUL.FTZ R2, R218, UR6 ;  /* 0x00000006da027c20 */ /* 0x000fe20008410000 */
[----:B------:R-:W-:-:S03]  /*11a20*/  FSEL R64, R49, -INF , !P2 ;  /* 0xff80000031407808 */ /* 0x000fc60005000000 */
[----:B------:R1:W4:Y:S01]  /*11a30*/  MUFU.TANH R47, R0 ;  /* 0x00000000002f7308 */ /* 0x0003220000002400 */
[----:B------:R-:W-:Y:S01]  /*11a40*/  ISETP.GT.AND P2, PT, R3, R17, PT ;  /* 0x000000110300720c */ /* 0x000fe20003f44270 */
[----:B------:R-:W-:Y:S01]  /*11a50*/  FMUL.FTZ R3, R219, UR6 ;  /* 0x00000006db037c20 */ /* 0x000fe20008410000 */
[----:B------:R-:W-:-:S05]  /*11a60*/  ISETP.GE.AND P0, PT, R15, R240, PT ;  /* 0x000000f00f00720c */ /* 0x000fca0003f06270 */
[----:B------:R-:W2:Y:S08]  /*11a70*/  MUFU.TANH R42, R2 ;  /* 0x00000002002a7308 */ /* 0x000eb00000002400 */
[----:B------:R4:W-:Y:S01]  /*11a80*/  MUFU.TANH R43, R3 ;  /* 0x00000003002b7308 */ /* 0x0009e20000002400 */
[----:B-1----:R-:W-:Y:S01]  /*11a90*/  FMUL.FTZ R0, R65, UR6 ;  /* 0x0000000641007c20 */ /* 0x002fe20008410000 */
[----:B------:R-:W-:-:S02]  /*11aa0*/  FSEL R65, R39, -INF , !P2 ;  /* 0xff80000027417808 */ /* 0x000fc40005000000 */
[----:B------:R-:W-:-:S04]  /*11ab0*/  ISETP.GE.AND P2, PT, R15, R239, PT ;  /* 0x000000ef0f00720c */ /* 0x000fc80003f46270 */
[----:B------:R1:W3:Y:S01]  /*11ac0*/  MUFU.TANH R46, R0 ;  /* 0x00000000002e7308 */ /* 0x0002e20000002400 */
[----:B------:R-:W-:Y:S02]  /*11ad0*/  FSEL R18, R18, -INF , !P2 ;  /* 0xff80000012127808 */ /* 0x000fe40005000000 */
[----:B------:R-:W-:-:S04]  /*11ae0*/  ISETP.GE.AND P2, PT, R14, R239, PT ;  /* 0x000000ef0e00720c */ /* 0x000fc80003f46270 */
[----:B------:R-:W-:Y:S02]  /*11af0*/  FSEL R55, R19, -INF , !P2 ;  /* 0xff80000013377808 */ /* 0x000fe40005000000 */
[----:B------:R-:W-:Y:S01]  /*11b00*/  ISETP.GE.AND P2, PT, R13, R241, PT ;  /* 0x000000f10d00720c */ /* 0x000fe20003f46270 */
[----:B----4-:R-:W-:-:S03]  /*11b10*/  FMUL.FTZ R3, R60, UR6 ;  /* 0x000000063c037c20 */ /* 0x010fc60008410000 */
[----:B------:R-:W-:Y:S02]  /*11b20*/  FSEL R51, R29, -INF , !P2 ;  /* 0xff8000001d337808 */ /* 0x000fe40005000000 */
[----:B------:R-:W-:Y:S02]  /*11b30*/  ISETP.GE.AND P2, PT, R11, R238, PT ;  /* 0x000000ee0b00720c */ /* 0x000fe40003f46270 */
[----:B-1----:R-:W-:Y:S02]  /*11b40*/  FSEL R0, R138, -INF , !P6 ;  /* 0xff8000008a007808 */ /* 0x002fe40007000000 */
[----:B------:R-:W-:Y:S02]  /*11b50*/  ISETP.GT.AND P6, PT, R12, R15, PT ;  /* 0x0000000f0c00720c */ /* 0x000fe40003fc4270 */
[----:B------:R-:W-:Y:S02]  /*11b60*/  FSEL R15, R0, -INF , !P1 ;  /* 0xff800000000f7808 */ /* 0x000fe40004800000 */
[----:B------:R-:W-:-:S02]  /*11b70*/  ISETP.GT.AND P1, PT, R237, R14, PT ;  /* 0x0000000eed00720c */ /* 0x000fc40003f24270 */
[----:B------:R-:W-:Y:S02]  /*11b80*/  FSEL R0, R137, -INF , !P6 ;  /* 0xff80000089007808 */ /* 0x000fe40007000000 */
[----:B------:R-:W-:Y:S02]  /*11b90*/  FSEL R2, R47, -INF , !P1 ;  /* 0xff8000002f027808 */ /* 0x000fe40004800000 */
[----:B------:R-:W-:Y:S02]  /*11ba0*/  ISETP.GT.AND P1, PT, R12, R14, PT ;  /* 0x0000000e0c00720c */ /* 0x000fe40003f24270 */
[----:B------:R-:W-:Y:S01]  /*11bb0*/  FSEL R39, R0, -INF , !P0 ;  /* 0xff80000000277808 */ /* 0x000fe20004000000 */
[----:B------:R-:W-:Y:S01]  /*11bc0*/  FMUL.FTZ R0, R61, UR6 ;  /* 0x000000063d007c20 */ /* 0x000fe20008410000 */
[----:B------:R-:W-:Y:S02]  /*11bd0*/  FSEL R52, R2, -INF , !P5 ;  /* 0xff80000002347808 */ /* 0x000fe40006800000 */
[----:B------:R-:W-:-:S02]  /*11be0*/  ISETP.GE.AND P0, PT, R14, R240, PT ;  /* 0x000000f00e00720c */ /* 0x000fc40003f06270 */
[----:B--2---:R-:W-:Y:S02]  /*11bf0*/  FSEL R2, R42, -INF , !P1 ;  /* 0xff8000002a027808 */ /* 0x004fe40004800000 */
[----:B------:R-:W-:Y:S02]  /*11c00*/  ISETP.GE.AND P6, PT, R14, R241, PT ;  /* 0x000000f10e00720c */ /* 0x000fe40003fc6270 */
[----:B------:R-:W-:Y:S01]  /*11c10*/  ISETP.GT.AND P5, PT, R237, R13, PT ;  /* 0x0000000ded00720c */ /* 0x000fe20003fa4270 */
[----:B------:R1:W2:Y:S01]  /*11c20*/  MUFU.TANH R14, R3 ;  /* 0x00000003000e7308 */ /* 0x0002a20000002400 */
[----:B------:R-:W-:Y:S02]  /*11c30*/  FSEL R243, R2, -INF , !P0 ;  /* 0xff80000002f37808 */ /* 0x000fe40004000000 */
[----:B------:R-:W-:Y:S02]  /*11c40*/  FSEL R54, R25, -INF , !P6 ;  /* 0xff80000019367808 */ /* 0x000fe40007000000 */
[----:B---3--:R-:W-:-:S02]  /*11c50*/  FSEL R2, R46, -INF , !P5 ;  /* 0xff8000002e027808 */ /* 0x008fc40006800000 */
[C---:B------:R-:W-:Y:S01]  /*11c60*/  ISETP.GE.AND P6, PT, R13.reuse, R238, PT ;  /* 0x000000ee0d00720c */ /* 0x040fe20003fc6270 */
[----:B------:R3:W-:Y:S01]  /*11c70*/  MUFU.TANH R25, R0 ;  /* 0x0000000000197308 */ /* 0x0007e20000002400 */
[C---:B------:R-:W-:Y:S02]  /*11c80*/  ISETP.GE.AND P1, PT, R13.reuse, R239, PT ;  /* 0x000000ef0d00720c */ /* 0x040fe40003f26270 */
[----:B------:R-:W-:Y:S02]  /*11c90*/  ISETP.GE.AND P0, PT, R13, R240, PT ;  /* 0x000000f00d00720c */ /* 0x000fe40003f06270 */
[----:B------:R-:W-:Y:S02]  /*11ca0*/  ISETP.GT.AND P5, PT, R12, R13, PT ;  /* 0x0000000d0c00720c */ /* 0x000fe40003fa4270 */
[----:B------:R-:W-:Y:S02]  /*11cb0*/  FSEL R49, R2, -INF , !P6 ;  /* 0xff80000002317808 */ /* 0x000fe40007000000 */
[----:B------:R-:W-:Y:S01]  /*11cc0*/  FSEL R2, R43, -INF , !P5 ;  /* 0xff8000002b027808 */ /* 0x000fe20006800000 */
[----:B-1----:R-:W-:Y:S01]  /*11cd0*/  FMUL.FTZ R3, R214, UR6 ;  /* 0x00000006d6037c20 */ /* 0x002fe20008410000 */
[----:B------:R-:W-:-:S02]  /*11ce0*/  ISETP.GT.AND P6, PT, R237, R11, PT ;  /* 0x0000000bed00720c */ /* 0x000fc40003fc4270 */
[----:B------:R-:W-:Y:S01]  /*11cf0*/  FSEL R229, R2, -INF , !P0 ;  /* 0xff80000002e57808 */ /* 0x000fe20004000000 */
[----:B------:R1:W4:Y:S01]  /*11d00*/  MUFU.TANH R13, R3 ;  /* 0x00000003000d7308 */ /* 0x0003220000002400 */
[----:B--2---:R-:W-:Y:S02]  /*11d10*/  FSEL R2, R14, -INF , !P6 ;  /* 0xff8000000e027808 */ /* 0x004fe40007000000 */
[----:B------:R-:W-:Y:S01]  /*11d20*/  ISETP.GT.AND P6, PT, R12, R11, PT ;  /* 0x0000000b0c00720c */ /* 0x000fe20003fc4270 */
[----:B---3--:R-:W-:Y:S01]  /*11d30*/  FMUL.FTZ R0, R215, UR6 ;  /* 0x00000006d7007c20 */ /* 0x008fe20008410000 */
[----:B------:R-:W-:Y:S02]  /*11d40*/  FSEL R43, R2, -INF , !P2 ;  /* 0xff800000022b7808 */ /* 0x000fe40005000000 */
[----:B------:R-:W-:Y:S01]  /*11d50*/  FSEL R53, R22, -INF , !P1 ;  /* 0xff80000016357808 */ /* 0x000fe20004800000 */
[----:B------:R2:W3:Y:S01]  /*11d60*/  MUFU.TANH R19, R0 ;  /* 0x0000000000137308 */ /* 0x0004e20000002400 */
[----:B------:R-:W-:-:S02]  /*11d70*/  ISETP.GE.AND P0, PT, R11, R240, PT ;  /* 0x000000f00b00720c */ /* 0x000fc40003f06270 */
[C---:B------:R-:W-:Y:S02]  /*11d80*/  ISETP.GE.AND P5, PT, R11.reuse, R241, PT ;  /* 0x000000f10b00720c */ /* 0x040fe40003fa6270 */
[----:B------:R-:W-:Y:S02]  /*11d90*/  ISETP.GE.AND P1, PT, R11, R239, PT ;  /* 0x000000ef0b00720c */ /* 0x000fe40003f26270 */
[----:B------:R-:W-:Y:S02]  /*11da0*/  ISETP.GT.AND P2, PT, R237, R10, PT ;  /* 0x0000000aed00720c */ /* 0x000fe40003f44270 */
[----:B------:R-:W-:Y:S01]  /*11db0*/  FSEL R47, R31, -INF , !P5 ;  /* 0xff8000001f2f7808 */ /* 0x000fe20006800000 */
[----:B-1----:R-:W-:Y:S01]  /*11dc0*/  FMUL.FTZ R3, R140, UR6 ;  /* 0x000000068c037c20 */ /* 0x002fe20008410000 */
[----:B----4-:R-:W-:Y:S02]  /*11dd0*/  FSEL R2, R13, -INF , !P6 ;  /* 0xff8000000d027808 */ /* 0x010fe40007000000 */
[----:B------:R-:W-:Y:S01]  /*11de0*/  FSEL R48, R24, -INF , !P1 ;  /* 0xff80000018307808 */ /* 0x000fe20004800000 */
[----:B------:R1:W4:Y:S01]  /*11df0*/  MUFU.TANH R11, R3 ;  /* 0x00000003000b7308 */ /* 0x0003220000002400 */
[----:B------:R-:W-:-:S02]  /*11e00*/  FSEL R233, R2, -INF , !P0 ;  /* 0xff80000002e97808 */ /* 0x000fc40004000000 */
[----:B------:R-:W-:Y:S01]  /*11e10*/  FSEL R2, R25, -INF , !P2 ;  /* 0xff80000019027808 */ /* 0x000fe20005000000 */
[----:B--2---:R-:W-:Y:S01]  /*11e20*/  FMUL.FTZ R0, R141, UR6 ;  /* 0x000000068d007c20 */ /* 0x004fe20008410000 */
[C---:B------:R-:W-:Y:S02]  /*11e30*/  ISETP.GE.AND P5, PT, R10.reuse, R238, PT ;  /* 0x000000ee0a00720c */ /* 0x040fe40003fa6270 */
[C---:B------:R-:W-:Y:S01]  /*11e40*/  ISETP.GE.AND P6, PT, R10.reuse, R241, PT ;  /* 0x000000f10a00720c */ /* 0x040fe20003fc6270 */
[----:B------:R2:W-:Y:S01]  /*11e50*/  MUFU.TANH R14, R0 ;  /* 0x00000000000e7308 */ /* 0x0005e20000002400 */
[C---:B------:R-:W-:Y:S02]  /*11e60*/  ISETP.GE.AND P1, PT, R10.reuse, R239, PT ;  /* 0x000000ef0a00720c */ /* 0x040fe40003f26270 */
[----:B------:R-:W-:Y:S02]  /*11e70*/  ISETP.GE.AND P0, PT, R10, R240, PT ;  /* 0x000000f00a00720c */ /* 0x000fe40003f06270 */
[----:B------:R-:W-:-:S02]  /*11e80*/  ISETP.GT.AND P2, PT, R12, R10, PT ;  /* 0x0000000a0c00720c */ /* 0x000fc40003f44270 */
[----:B------:R-:W-:Y:S02]  /*11e90*/  FSEL R31, R2, -INF , !P5 ;  /* 0xff800000021f7808 */ /* 0x000fe40006800000 */
[----:B---3--:R-:W-:Y:S01]  /*11ea0*/  FSEL R2, R19, -INF , !P2 ;  /* 0xff80000013027808 */ /* 0x008fe20005000000 */
[----:B-1----:R-:W-:Y:S01]  /*11eb0*/  FMUL.FTZ R3, R210, UR6 ;  /* 0x00000006d2037c20 */ /* 0x002fe20008410000 */
[----:B------:R-:W-:Y:S02]  /*11ec0*/  ISETP.GT.AND P5, PT, R237, R9, PT ;  /* 0x00000009ed00720c */ /* 0x000fe40003fa4270 */
[----:B------:R-:W-:Y:S01]  /*11ed0*/  FSEL R42, R33, -INF , !P6 ;  /* 0xff800000212a7808 */ /* 0x000fe20007000000 */
[----:B------:R1:W3:Y:S01]  /*11ee0*/  MUFU.TANH R10, R3 ;  /* 0x00000003000a7308 */ /* 0x0002e20000002400 */
[----:B------:R-:W-:Y:S02]  /*11ef0*/  FSEL R235, R2, -INF , !P0 ;  /* 0xff80000002eb7808 */ /* 0x000fe40004000000 */
[----:B------:R-:W-:Y:S01]  /*11f00*/  ISETP.GE.AND P6, PT, R9, R238, PT ;  /* 0x000000ee0900720c */ /* 0x000fe20003fc6270 */
[----:B--2---:R-:W-:Y:S01]  /*11f10*/  FMUL.FTZ R0, R211, UR6 ;  /* 0x00000006d3007c20 */ /* 0x004fe20008410000 */
[----:B----4-:R-:W-:-:S02]  /*11f20*/  FSEL R2, R11, -INF , !P5 ;  /* 0xff8000000b027808 */ /* 0x010fc40006800000 */
[----:B------:R-:W-:Y:S01]  /*11f30*/  ISETP.GT.AND P5, PT, R12, R9, PT ;  /* 0x000000090c00720c */ /* 0x000fe20003fa4270 */
[----:B------:R2:W4:Y:S01]  /*11f40*/  MUFU.TANH R13, R0 ;  /* 0x00000000000d7308 */ /* 0x0005220000002400 */
[----:B------:R-:W-:Y:S02]  /*11f50*/  FSEL R242, R2, -INF , !P6 ;  /* 0xff80000002f27808 */ /* 0x000fe40007000000 */
[----:B------:R-:W-:Y:S02]  /*11f60*/  FSEL R46, R27, -INF , !P1 ;  /* 0xff8000001b2e7808 */ /* 0x000fe40004800000 */
[C---:B------:R-:W-:Y:S02]  /*11f70*/  ISETP.GE.AND P0, PT, R9.reuse, R240, PT ;  /* 0x000000f00900720c */ /* 0x040fe40003f06270 */
[C---:B------:R-:W-:Y:S02]  /*11f80*/  ISETP.GE.AND P2, PT, R9.reuse, R241, PT ;  /* 0x000000f10900720c */ /* 0x040fe40003f46270 */
[----:B------:R-:W-:Y:S01]  /*11f90*/  ISETP.GE.AND P1, PT, R9, R239, PT ;  /* 0x000000ef0900720c */ /* 0x000fe20003f26270 */
[----:B-1----:R-:W-:Y:S01]  /*11fa0*/  FMUL.FTZ R3, R132, UR6 ;  /* 0x0000000684037c20 */ /* 0x002fe20008410000 */
[----:B---3--:R-:W-:-:S02]  /*11fb0*/  FSEL R2, R10, -INF , !P5 ;  /* 0xff8000000a027808 */ /* 0x008fc40006800000 */
[----:B------:R-:W-:Y:S01]  /*11fc0*/  ISETP.GT.AND P6, PT, R237, R8, PT ;  /* 0x00000008ed00720c */ /* 0x000fe20003fc4270 */
[----:B------:R1:W3:Y:S01]  /*11fd0*/  MUFU.TANH R9, R3 ;  /* 0x0000000300097308 */ /* 0x0002e20000002400 */
[----:B------:R-:W-:Y:S02]  /*11fe0*/  FSEL R27, R2, -INF , !P0 ;  /* 0xff800000021b7808 */ /* 0x000fe40004000000 */
[----:B------:R-:W-:Y:S01]  /*11ff0*/  FSEL R234, R35, -INF , !P2 ;  /* 0xff80000023ea7808 */ /* 0x000fe20005000000 */
[----:B--2---:R-:W-:Y:S01]  /*12000*/  FMUL.FTZ R0, R133, UR6 ;  /* 0x0000000685007c20 */ /* 0x004fe20008410000 */
[----:B------:R-:W-:Y:S02]  /*12010*/  FSEL R143, R30, -INF , !P1 ;  /* 0xff8000001e8f7808 */ /* 0x000fe40004800000 */
[----:B------:R-:W-:Y:S01]  /*12020*/  FSEL R2, R14, -INF , !P6 ;  /* 0xff8000000e027808 */ /* 0x000fe20007000000 */
[----:B------:R2:W-:Y:S01]  /*12030*/  MUFU.TANH R11, R0 ;  /* 0x00000000000b7308 */ /* 0x0005e20000002400 */
[----:B------:R-:W-:-:S02]  /*12040*/  ISETP.GE.AND P2, PT, R8, R238, PT ;  /* 0x000000ee0800720c */ /* 0x000fc40003f46270 */
[C---:B------:R-:W-:Y:S02]  /*12050*/  ISETP.GE.AND P5, PT, R8.reuse, R241, PT ;  /* 0x000000f10800720c */ /* 0x040fe40003fa6270 */
[C---:B------:R-:W-:Y:S02]  /*12060*/  ISETP.GE.AND P1, PT, R8.reuse, R239, PT ;  /* 0x000000ef0800720c */ /* 0x040fe40003f26270 */
[----:B------:R-:W-:Y:S02]  /*12070*/  ISETP.GE.AND P0, PT, R8, R240, PT ;  /* 0x000000f00800720c */ /* 0x000fe40003f06270 */
[----:B------:R-:W-:Y:S01]  /*12080*/  ISETP.GT.AND P6, PT, R12, R8, PT ;  /* 0x000000080c00720c */ /* 0x000fe20003fc4270 */
[----:B-1----:R-:W-:Y:S01]  /*12090*/  FMUL.FTZ R3, R222, UR6 ;  /* 0x00000006de037c20 */ /* 0x002fe20008410000 */
[----:B------:R-:W-:Y:S02]  /*120a0*/  FSEL R246, R2, -INF , !P2 ;  /* 0xff80000002f67808 */ /* 0x000fe40005000000 */
[----:B----4-:R-:W-:Y:S01]  /*120b0*/  FSEL R2, R13, -INF , !P6 ;  /* 0xff8000000d027808 */ /* 0x010fe20007000000 */
[----:B------:R1:W4:Y:S01]  /*120c0*/  MUFU.TANH R8, R3 ;  /* 0x0000000300087308 */ /* 0x0003220000002400 */
[----:B------:R-:W-:-:S02]  /*120d0*/  ISETP.GT.AND P2, PT, R237, R7, PT ;  /* 0x00000007ed00720c */ /* 0x000fc40003f44270 */
[----:B------:R-:W-:Y:S01]  /*120e0*/  FSEL R248, R37, -INF , !P5 ;  /* 0xff80000025f87808 */ /* 0x000fe20006800000 */
[----:B--2---:R-:W-:Y:S01]  /*120f0*/  FMUL.FTZ R0, R223, UR6 ;  /* 0x00000006df007c20 */ /* 0x004fe20008410000 */
[----:B------:R-:W-:Y:S02]  /*12100*/  FSEL R25, R2, -INF , !P0 ;  /* 0xff80000002197808 */ /* 0x000fe40004000000 */
[----:B------:R-:W-:Y:S01]  /*12110*/  ISETP.GE.AND P5, PT, R7, R238, PT ;  /* 0x000000ee0700720c */ /* 0x000fe20003fa6270 */
[----:B------:R2:W2:Y:S01]  /*12120*/  MUFU.TANH R10, R0 ;  /* 0x00000000000a7308 */ /* 0x0004a20000002400 */
[----:B---3--:R-:W-:Y:S02]  /*12130*/  FSEL R2, R9, -INF , !P2 ;  /* 0xff80000009027808 */ /* 0x008fe40005000000 */
[----:B------:R-:W-:Y:S02]  /*12140*/  ISETP.GT.AND P2, PT, R12, R7, PT ;  /* 0x000000070c00720c */ /* 0x000fe40003f44270 */
[----:B------:R-:W-:-:S02]  /*12150*/  FSEL R139, R2, -INF , !P5 ;  /* 0xff800000028b7808 */ /* 0x000fc40006800000 */
[C---:B------:R-:W-:Y:S02]  /*12160*/  ISETP.GE.AND P6, PT, R7.reuse, R241, PT ;  /* 0x000000f10700720c */ /* 0x040fe40003fc6270 */
[----:B------:R-:W-:Y:S01]  /*12170*/  ISETP.GE.AND P0, PT, R7, R240, PT ;  /* 0x000000f00700720c */ /* 0x000fe20003f06270 */
[----:B-1----:R-:W-:Y:S01]  /*12180*/  FMUL.FTZ R3, R44, UR6 ;  /* 0x000000062c037c20 */ /* 0x002fe20008410000 */
[----:B----4-:R-:W-:Y:S02]  /*12190*/  FSEL R2, R8, -INF , !P2 ;  /* 0xff80000008027808 */ /* 0x010fe40005000000 */
[----:B------:R-:W-:Y:S01]  /*121a0*/  ISETP.GT.AND P5, PT, R237, R6, PT ;  /* 0x00000006ed00720c */ /* 0x000fe20003fa4270 */
[----:B------:R1:W3:Y:S01]  /*121b0*/  MUFU.TANH R9, R3 ;  /* 0x0000000300097308 */ /* 0x0002e20000002400 */
[----:B------:R-:W-:Y:S02]  /*121c0*/  FSEL R247, R38, -INF , !P6 ;  /* 0xff80000026f77808 */ /* 0x000fe40007000000 */
[----:B------:R-:W-:Y:S01]  /*121d0*/  FSEL R141, R2, -INF , !P0 ;  /* 0xff800000028d7808 */ /* 0x000fe20004000000 */
[----:B--2---:R-:W-:Y:S01]  /*121e0*/  FMUL.FTZ R0, R45, UR6 ;  /* 0x000000062d007c20 */ /* 0x004fe20008410000 */
[----:B------:R-:W-:-:S02]  /*121f0*/  ISETP.GE.AND P6, PT, R6, R238, PT ;  /* 0x000000ee0600720c */ /* 0x000fc40003fc6270 */
[----:B------:R-:W-:Y:S01]  /*12200*/  FSEL R2, R11, -INF , !P5 ;  /* 0xff8000000b027808 */ /* 0x000fe20006800000 */
[----:B------:R2:W-:Y:S01]  /*12210*/  MUFU.TANH R8, R0 ;  /* 0x0000000000087308 */ /* 0x0005e20000002400 */
[----:B------:R-:W-:Y:S02]  /*12220*/  ISETP.GT.AND P5, PT, R12, R6, PT ;  /* 0x000000060c00720c */ /* 0x000fe40003fa4270 */
[----:B------:R-:W-:Y:S02]  /*12230*/  ISETP.GE.AND P2, PT, R6, R241, PT ;  /* 0x000000f10600720c */ /* 0x000fe40003f46270 */
[----:B------:R-:W-:Y:S02]  /*12240*/  FSEL R140, R32, -INF , !P1 ;  /* 0xff800000208c7808 */ /* 0x000fe40004800000 */
[----:B------:R-:W-:Y:S02]  /*12250*/  FSEL R138, R2, -INF , !P6 ;  /* 0xff800000028a7808 */ /* 0x000fe40007000000 */
[----:B------:R-:W-:Y:S01]  /*12260*/  ISETP.GE.AND P1, PT, R7, R239, PT ;  /* 0x000000ef0700720c */ /* 0x000fe20003f26270 */
[----:B-1----:R-:W-:Y:S01]  /*12270*/  FMUL.FTZ R3, R226, UR6 ;  /* 0x00000006e2037c20 */ /* 0x002fe20008410000 */
[----:B------:R-:W-:-:S02]  /*12280*/  ISETP.GE.AND P0, PT, R6, R240, PT ;  /* 0x000000f00600720c */ /* 0x000fc40003f06270 */
[----:B------:R-:W-:Y:S01]  /*12290*/  FSEL R2, R10, -INF , !P5 ;  /* 0xff8000000a027808 */ /* 0x000fe20006800000 */
[----:B------:R1:W4:Y:S01]  /*122a0*/  MUFU.TANH R7, R3 ;  /* 0x0000000300077308 */ /* 0x0003220000002400 */
[----:B------:R-:W-:Y:S02]  /*122b0*/  ISETP.GT.AND P6, PT, R237, R5, PT ;  /* 0x00000005ed00720c */ /* 0x000fe40003fc4270 */
[----:B------:R-:W-:Y:S01]  /*122c0*/  FSEL R142, R67, -INF , !P2 ;  /* 0xff800000438e7808 */ /* 0x000fe20005000000 */
[----:B--2---:R-:W-:Y:S01]  /*122d0*/  FMUL.FTZ R0, R227, UR6 ;  /* 0x00000006e3007c20 */ /* 0x004fe20008410000 */
[----:B------:R-:W-:Y:S01]  /*122e0*/  IMAD.MOV.U32 R67, RZ, RZ, R234 ;  /* 0x000000ffff437224 */ /* 0x000fe200078e00ea */
[----:B------:R-:W-:Y:S02]  /*122f0*/  FSEL R249, R34, -INF , !P1 ;  /* 0xff80000022f97808 */ /* 0x000fe40004800000 */
[----:B------:R-:W-:Y:S02]  /*12300*/  FSEL R234, R2, -INF , !P0 ;  /* 0xff80000002ea7808 */ /* 0x000fe40004000000 */
[----:B------:R-:W-:-:S02]  /*12310*/  ISETP.GE.AND P1, PT, R6, R239, PT ;  /* 0x000000ef0600720c */ /* 0x000fc40003f26270 */
[----:B---3--:R-:W-:Y:S01]  /*12320*/  FSEL R2, R9, -INF , !P6 ;  /* 0xff80000009027808 */ /* 0x008fe20007000000 */
[----:B------:R2:W-:Y:S01]  /*12330*/  MUFU.TANH R6, R0 ;  /* 0x0000000000067308 */ /* 0x0005e20000002400 */
[----:B------:R-:W-:-:S04]  /*12340*/  ISETP.GE.AND P2, PT, R5, R238, PT ;  /* 0x000000ee0500720c */ /* 0x000fc80003f46270 */
[----:B------:R-:W-:Y:S01]  /*12350*/  FSEL R19, R2, -INF , !P2 ;  /* 0xff80000002137808 */ /* 0x000fe20005000000 */
[----:B-1----:R-:W-:Y:S01]  /*12360*/  FMUL.FTZ R3, R41, UR6 ;  /* 0x0000000629037c20 */ /* 0x002fe20008410000 */
[----:B------:R-:W-:Y:S02]  /*12370*/  ISETP.GE.AND P5, PT, R5, R241, PT ;  /* 0x000000f10500720c */ /* 0x000fe40003fa6270 */
[----:B------:R-:W-:Y:S01]  /*12380*/  ISETP.GT.AND P6, PT, R12, R5, PT ;  /* 0x000000050c00720c */ /* 0x000fe20003fc4270 */
[----:B--2---:R-:W-:-:S04]  /*12390*/  FMUL.FTZ R0, R40, UR6 ;  /* 0x0000000628007c20 */ /* 0x004fc80008410000 */
[----:B------:R1:W2:Y:S01]  /*123a0*/  MUFU.TANH R2, R0 ;  /* 0x0000000000027308 */ /* 0x0002a20000002400 */
[----:B------:R-:W-:Y:S02]  /*123b0*/  ISETP.GT.AND P2, PT, R237, R4, PT ;  /* 0x00000004ed00720c */ /* 0x000fe40003f44270 */
[----:B------:R-:W-:Y:S02]  /*123c0*/  FSEL R137, R63, -INF , !P5 ;  /* 0xff8000003f897808 */ /* 0x000fe40006800000 */
[C---:B------:R-:W-:Y:S02]  /*123d0*/  ISETP.GE.AND P5, PT, R4.reuse, R238, PT ;  /* 0x000000ee0400720c */ /* 0x040fe40003fa6270 */
[----:B----4-:R-:W-:Y:S01]  /*123e0*/  FSEL R9, R7, -INF , !P6 ;  /* 0xff80000007097808 */ /* 0x010fe20007000000 */
[----:B------:R-:W3:Y:S01]  /*123f0*/  MUFU.TANH R3, R3 ;  /* 0x0000000300037308 */ /* 0x000ee20000002400 */
[----:B------:R-:W-:-:S04]  /*12400*/  ISETP.GE.AND P6, PT, R4, R241, PT ;  /* 0x000000f10400720c */ /* 0x000fc80003fc6270 */
[----:B------:R-:W-:Y:S02]  /*12410*/  FSEL R64, R64, -INF , !P6 ;  /* 0xff80000040407808 */ /* 0x000fe40007000000 */
[----:B-1----:R-:W-:Y:S02]  /*12420*/  FSEL R0, R8, -INF , !P2 ;  /* 0xff80000008007808 */ /* 0x002fe40005000000 */
[----:B------:R-:W-:Y:S02]  /*12430*/  ISETP.GT.AND P6, PT, R237, R17, PT ;  /* 0x00000011ed00720c */ /* 0x000fe40003fc4270 */
[----:B------:R-:W-:Y:S02]  /*12440*/  FSEL R22, R0, -INF , !P5 ;  /* 0xff80000000167808 */ /* 0x000fe40006800000 */
[----:B------:R-:W-:Y:S02]  /*12450*/  ISETP.GT.AND P5, PT, R12, R4, PT ;  /* 0x000000040c00720c */ /* 0x000fe40003fa4270 */
[----:B--2---:R-:W-:-:S02]  /*12460*/  FSEL R2, R2, -INF , !P6 ;  /* 0xff80000002027808 */ /* 0x004fc40007000000 */
[----:B------:R-:W-:Y:S02]  /*12470*/  FSEL R8, R6, -INF , !P5 ;  /* 0xff80000006087808 */ /* 0x000fe40006800000 */
[C---:B------:R-:W-:Y:S02]  /*12480*/  ISETP.GE.AND P5, PT, R17.reuse, R238, PT ;  /* 0x000000ee1100720c */ /* 0x040fe40003fa6270 */
[----:B------:R-:W-:Y:S02]  /*12490*/  ISETP.GE.AND P6, PT, R17, R241, PT ;  /* 0x000000f11100720c */ /* 0x000fe40003fc6270 */
[----:B------:R-:W-:Y:S02]  /*124a0*/  FSEL R13, R2, -INF , !P5 ;  /* 0xff800000020d7808 */ /* 0x000fe40006800000 */
[----:B------:R-:W-:Y:S02]  /*124b0*/  ISETP.GT.AND P5, PT, R237, R28, PT ;  /* 0x0000001ced00720c */ /* 0x000fe40003fa4270 */
[----:B------:R-:W-:-:S02]  /*124c0*/  FSEL R228, R66, -INF , !P6 ;  /* 0xff80000042e47808 */ /* 0x000fc40007000000 */
[----:B------:R-:W-:Y:S02]  /*124d0*/  ISETP.GE.AND P6, PT, R28, R238, PT ;  /* 0x000000ee1c00720c */ /* 0x000fe40003fc6270 */
[----:B---3--:R-:W-:Y:S01]  /*124e0*/  FSEL R3, R3, -INF , !P5 ;  /* 0xff80000003037808 */ /* 0x008fe20006800000 */
[----:B------:R-:W-:Y:S03]  /*124f0*/  STL [R1+0x38], R19 ;  /* 0x0000381301007387 */ /* 0x000fe60000100800 */
[----:B------:R-:W-:Y:S01]  /*12500*/  FSEL R236, R3, -INF , !P6 ;  /* 0xff80000003ec7808 */ /* 0x000fe20007000000 */
[----:B------:R1:W-:Y:S04]  /*12510*/  STL [R1+0x34], R22 ;  /* 0x0000341601007387 */ /* 0x0003e80000100800 */
[----:B------:R-:W-:Y:S04]  /*12520*/  STL [R1+0x98], R237 ;  /* 0x000098ed01007387 */ /* 0x000fe80000100800 */
[----:B------:R-:W-:Y:S04]  /*12530*/  STL [R1+0x30], R13 ;  /* 0x0000300d01007387 */ /* 0x000fe80000100800 */
[----:B------:R-:W-:Y:S04]  /*12540*/  STL [R1+0xac], R246 ;  /* 0x0000acf601007387 */ /* 0x000fe80000100800 */
[----:B------:R-:W-:Y:S04]  /*12550*/  STL [R1+0x9c], R238 ;  /* 0x00009cee01007387 */ /* 0x000fe80000100800 */
[----:B------:R-:W-:Y:S04]  /*12560*/  STL [R1+0xa0], R236 ;  /* 0x0000a0ec01007387 */ /* 0x000fe80000100800 */
[----:B------:R-:W2:Y:S01]  /*12570*/  LDL.LU R231, [R1+0x48] ;  /* 0x0000480001e77983 */ /* 0x000ea20000300800 */
[----:B------:R-:W-:-:S04]  /*12580*/  FMNMX3.FTZ R0, R232, R216, R23, !PT ;  /* 0x000000d8e8007276 */ /* 0x000fc80007810017 */
[----:B------:R-:W-:-:S04]  /*12590*/  FMNMX3.FTZ R0, R0, R20, R15, !PT ;  /* 0x0000001400007276 */ /* 0x000fc8000781000f */
[----:B------:R-:W-:-:S04]  /*125a0*/  FMNMX3.FTZ R0, R0, R52, R49, !PT ;  /* 0x0000003400007276 */ /* 0x000fc80007810031 */
[----:B------:R-:W-:Y:S02]  /*125b0*/  FMNMX3.FTZ R2, R0, R43, R31, !PT ;  /* 0x0000002b00027276 */ /* 0x000fe4000781001f */
[----:B------:R-:W-:-:S04]  /*125c0*/  FMNMX3.FTZ R0, R252, R217, R26, !PT ;  /* 0x000000d9fc007276 */ /* 0x000fc8000781001a */
[----:B------:R-:W-:-:S04]  /*125d0*/  FMNMX3.FTZ R0, R0, R21, R16, !PT ;  /* 0x0000001500007276 */ /* 0x000fc80007810010 */
[----:B------:R-:W-:Y:S02]  /*125e0*/  FMNMX3.FTZ R0, R0, R54, R51, !PT ;  /* 0x0000003600007276 */ /* 0x000fe40007810033 */
[----:B------:R-:W-:Y:S02]  /*125f0*/  FMNMX3.FTZ R2, R2, R242, R246, !PT ;  /* 0x000000f202027276 */ /* 0x000fe400078100f6 */
[----:B------:R-:W-:Y:S02]  /*12600*/  FMNMX3.FTZ R135, R0, R47, R42, !PT ;  /* 0x0000002f00877276 */ /* 0x000fe4000781002a */
[----:B------:R-:W-:Y:S02]  /*12610*/  FMNMX3.FTZ R0, R209, R212, R56, !PT ;  /* 0x000000d4d1007276 */ /* 0x000fe40007810038 */
[----:B------:R-:W-:Y:S02]  /*12620*/  FMNMX3.FTZ R133, R2, R139, R138, !PT ;  /* 0x0000008b02857276 */ /* 0x000fe4000781008a */
[----:B------:R-:W-:Y:S01]  /*12630*/  FMNMX3.FTZ R0, R0, R50, R18, !PT ;  /* 0x0000003200007276 */ /* 0x000fe20007810012 */
[----:B------:R-:W-:Y:S01]  /*12640*/  FMUL.FTZ R2, R250, UR6 ;  /* 0x00000006fa027c20 */ /* 0x000fe20008410000 */
[----:B------:R-:W-:-:S02]  /*12650*/  ISETP.GE.AND P2, PT, R4, R239, PT ;  /* 0x000000ef0400720c */ /* 0x000fc40003f46270 */
[----:B------:R-:W-:Y:S01]  /*12660*/  FMNMX3.FTZ R0, R0, R55, R53, !PT ;  /* 0x0000003700007276 */ /* 0x000fe20007810035 */
[----:B------:R3:W4:Y:S01]  /*12670*/  MUFU.TANH R7, R2 ;  /* 0x0000000200077308 */ /* 0x0007220000002400 */
[----:B------:R-:W-:Y:S02]  /*12680*/  FSEL R245, R36, -INF , !P1 ;  /* 0xff80000024f57808 */ /* 0x000fe40004800000 */
[----:B------:R-:W-:Y:S02]  /*12690*/  ISETP.GE.AND P1, PT, R5, R239, PT ;  /* 0x000000ef0500720c */ /* 0x000fe40003f26270 */
[----:B------:R-:W-:Y:S02]  /*126a0*/  FSEL R11, R59, -INF , !P2 ;  /* 0xff8000003b0b7808 */ /* 0x000fe40005000000 */
[----:B------:R-:W-:Y:S02]  /*126b0*/  FMNMX3.FTZ R133, R133, R19, R22, !PT ;  /* 0x0000001385857276 */ /* 0x000fe40007810016 */
[----:B------:R-:W-:-:S02]  /*126c0*/  FMNMX3.FTZ R0, R0, R48, R46, !PT ;  /* 0x0000003000007276 */ /* 0x000fc4000781002e */
[----:B------:R-:W-:Y:S02]  /*126d0*/  ISETP.GE.AND P2, PT, R17, R239, PT ;  /* 0x000000ef1100720c */ /* 0x000fe40003f46270 */
[----:B------:R-:W-:Y:S02]  /*126e0*/  FMNMX3.FTZ R3, R208, R213, R62, !PT ;  /* 0x000000d5d0037276 */ /* 0x000fe4000781003e */
[----:B------:R-:W-:Y:S01]  /*126f0*/  ISETP.GE.AND P0, PT, R5, R240, PT ;  /* 0x000000f00500720c */ /* 0x000fe20003f06270 */
[----:B---3--:R-:W-:Y:S01]  /*12700*/  FMUL.FTZ R2, R251, UR6 ;  /* 0x00000006fb027c20 */ /* 0x008fe20008410000 */
[----:B------:R-:W-:Y:S02]  /*12710*/  FSEL R14, R58, -INF , !P1 ;  /* 0xff8000003a0e7808 */ /* 0x000fe40004800000 */
[----:B------:R-:W-:Y:S01]  /*12720*/  ISETP.GT.AND P6, PT, R12, R17, PT ;  /* 0x000000110c00720c */ /* 0x000fe20003fc4270 */
[----:B------:R3:W1:Y:S01]  /*12730*/  MUFU.TANH R5, R2 ;  /* 0x0000000200057308 */ /* 0x0006620000002400 */
[----:B------:R-:W-:-:S02]  /*12740*/  FMNMX3.FTZ R135, R135, R67, R248, !PT ;  /* 0x0000004387877276 */ /* 0x000fc400078100f8 */
[----:B------:R-:W-:Y:S02]  /*12750*/  FMNMX3.FTZ R133, R133, R13, R236, !PT ;  /* 0x0000000d85857276 */ /* 0x000fe400078100ec */
[----:B------:R-:W-:Y:S01]  /*12760*/  FSEL R250, R65, -INF , !P2 ;  /* 0xff80000041fa7808 */ /* 0x000fe20005000000 */
[----:B------:R-:W-:Y:S01]  /*12770*/  IMAD.MOV.U32 R66, RZ, RZ, R14 ;  /* 0x000000ffff427224 */ /* 0x000fe200078e000e */
[----:B------:R-:W-:Y:S02]  /*12780*/  ISETP.GE.AND P2, PT, R28, R241, PT ;  /* 0x000000f11c00720c */ /* 0x000fe40003f46270 */
[-C--:B------:R-:W-:Y:S01]  /*12790*/  ISETP.GE.AND P5, PT, R17, R240.reuse, PT ;  /* 0x000000f01100720c */ /* 0x080fe20003fa6270 */
[----:B------:R-:W-:Y:S01]  /*127a0*/  STL [R1+0xa8], R248 ;  /* 0x0000a8f801007387 */ /* 0x000fe20000100800 */
[----:B------:R-:W-:Y:S01]  /*127b0*/  FMNMX3.FTZ R135, R135, R247, R142, !PT ;  /* 0x000000f787877276 */ /* 0x000fe2000781008e */
[----:B------:R-:W1:Y:S01]  /*127c0*/  LDCU UR6, c[0x0][0x45c] ;  /* 0x00008b80ff0677ac */ /* 0x000e620008000800 */
[----:B------:R-:W-:-:S02]  /*127d0*/  ISETP.GE.AND P1, PT, R4, R240, PT ;  /* 0x000000f00400720c */ /* 0x000fc40003f26270 */
[----:B---3--:R-:W-:Y:S02]  /*127e0*/  FMNMX3.FTZ R2, R0, R143, R140, !PT ;  /* 0x0000008f00027276 */ /* 0x008fe4000781008c */
[----:B------:R-:W-:Y:S01]  /*127f0*/  FMNMX3.FTZ R0, R3, R57, R39, !PT ;  /* 0x0000003903007276 */ /* 0x000fe20007810027 */
[----:B------:R-:W3:Y:S01]  /*12800*/  SHFL.BFLY PT, R4, R133, 0x2, 0x1f ;  /* 0x0c401f0085047f89 */ /* 0x000ee200000e0000 */
[----:B------:R-:W-:Y:S02]  /*12810*/  MOV R65, R11 ;  /* 0x0000000b00417202 */ /* 0x000fe40000000f00 */
[----:B------:R-:W-:Y:S02]  /*12820*/  FMNMX3.FTZ R2, R2, R249, R245, !PT ;  /* 0x000000f902027276 */ /* 0x000fe400078100f5 */
[----:B------:R-:W-:Y:S02]  /*12830*/  FMNMX3.FTZ R0, R0, R243, R229, !PT ;  /* 0x000000f300007276 */ /* 0x000fe400078100e5 */
[----:B------:R-:W-:-:S02]  /*12840*/  FSEL R45, R134, -INF , !P2 ;  /* 0xff800000862d7808 */ /* 0x000fc40005000000 */
[----:B------:R-:W-:Y:S02]  /*12850*/  FMNMX3.FTZ R135, R135, R137, R64, !PT ;  /* 0x0000008987877276 */ /* 0x000fe40007810040 */
[----:B------:R-:W-:Y:S02]  /*12860*/  ISETP.GE.AND P2, PT, R28, R239, PT ;  /* 0x000000ef1c00720c */ /* 0x000fe40003f46270 */
[----:B------:R-:W-:Y:S02]  /*12870*/  FMNMX3.FTZ R3, R2, R66, R65, !PT ;  /* 0x0000004202037276 */ /* 0x000fe40007810041 */
[----:B------:R-:W-:Y:S02]  /*12880*/  FMNMX3.FTZ R2, R0, R233, R235, !PT ;  /* 0x000000e900027276 */ /* 0x000fe400078100eb */
[----:B------:R-:W-:Y:S02]  /*12890*/  FMNMX3.FTZ R135, R135, R228, R45, !PT ;  /* 0x000000e487877276 */ /* 0x000fe4000781002d */
[----:B------:R-:W-:-:S02]  /*128a0*/  FSEL R244, R244, -INF , !P2 ;  /* 0xff800000f4f47808 */ /* 0x000fc40005000000 */
[----:B----4-:R-:W-:Y:S02]  /*128b0*/  FSEL R7, R7, -INF , !P6 ;  /* 0xff80000007077808 */ /* 0x010fe40007000000 */
[----:B------:R-:W-:Y:S02]  /*128c0*/  ISETP.GT.AND P6, PT, R12, R28, PT ;  /* 0x0000001c0c00720c */ /* 0x000fe40003fc4270 */
[----:B------:R-:W-:Y:S01]  /*128d0*/  FMNMX3.FTZ R2, R2, R27, R25, !PT ;  /* 0x0000001b02027276 */ /* 0x000fe20007810019 */
[----:B------:R-:W4:Y:S01]  /*128e0*/  SHFL.BFLY PT, R6, R135, 0x2, 0x1f ;  /* 0x0c401f0087067f89 */ /* 0x000f2200000e0000 */
[----:B------:R-:W-:Y:S02]  /*128f0*/  FMNMX3.FTZ R0, R3, R250, R244, !PT ;  /* 0x000000fa03007276 */ /* 0x000fe400078100f4 */
[----:B------:R-:W-:Y:S02]  /*12900*/  ISETP.GE.AND P2, PT, R28, R240, PT ;  /* 0x000000f01c00720c */ /* 0x000fe40003f46270 */
[----:B-1----:R-:W-:-:S02]  /*12910*/  FSEL R3, R5, -INF , !P6 ;  /* 0xff80000005037808 */ /* 0x002fc40007000000 */
[----:B------:R-:W-:Y:S02]  /*12920*/  FSEL R41, R9, -INF , !P0 ;  /* 0xff80000009297808 */ /* 0x000fe40004000000 */
[----:B------:R-:W-:Y:S02]  /*12930*/  FSEL R44, R8, -INF , !P1 ;  /* 0xff800000082c7808 */ /* 0x000fe40004800000 */
[----:B------:R-:W-:Y:S01]  /*12940*/  FMNMX3.FTZ R2, R2, R141, R234, !PT ;  /* 0x0000008d02027276 */ /* 0x000fe200078100ea */
[----:B------:R1:W-:Y:S01]  /*12950*/  STL [R1+0xa4], R241 ;  /* 0x0000a4f101007387 */ /* 0x0003e20000100800 */
[----:B------:R-:W-:Y:S02]  /*12960*/  FSEL R22, R3, -INF , !P2 ;  /* 0xff80000003167808 */ /* 0x000fe40005000000 */
[----:B------:R-:W-:Y:S01]  /*12970*/  FMNMX3.FTZ R2, R2, R41, R44, !PT ;  /* 0x0000002902027276 */ /* 0x000fe2000781002c */
[----:B------:R-:W4:Y:S01]  /*12980*/  SHFL.BFLY PT, R5, R0, 0x2, 0x1f ;  /* 0x0c401f0000057f89 */ /* 0x000f2200000e0000 */
[----:B---3--:R-:W-:-:S05]  /*12990*/  FMNMX.FTZ R133, R133, R4, !PT ;  /* 0x0000000485857209 */ /* 0x008fca0007810000 */
[----:B------:R-:W3:Y:S01]  /*129a0*/  SHFL.BFLY PT, R4, R133, 0x1, 0x1f ;  /* 0x0c201f0085047f89 */ /* 0x000ee200000e0000 */
[----:B-1----:R-:W-:-:S04]  /*129b0*/  FSEL R241, R7, -INF , !P5 ;  /* 0xff80000007f17808 */ /* 0x002fc80006800000 */
[----:B------:R-:W-:-:S05]  /*129c0*/  FMNMX3.FTZ R2, R2, R241, R22, !PT ;  /* 0x000000f102027276 */ /* 0x000fca0007810016 */
[----:B------:R-:W1:Y:S01]  /*129d0*/  SHFL.BFLY PT, R3, R2, 0x2, 0x1f ;  /* 0x0c401f0002037f89 */ /* 0x000e6200000e0000 */
[----:B----4-:R-:W-:Y:S02]  /*129e0*/  FMNMX.FTZ R135, R135, R6, !PT ;  /* 0x0000000687877209 */ /* 0x010fe40007810000 */
[----:B------:R-:W-:-:S03]  /*129f0*/  FMNMX.FTZ R0, R0, R5, !PT ;  /* 0x0000000500007209 */ /* 0x000fc60007810000 */
[----:B------:R-:W4:Y:S04]  /*12a00*/  SHFL.BFLY PT, R6, R135, 0x1, 0x1f ;  /* 0x0c201f0087067f89 */ /* 0x000f2800000e0000 */
[----:B------:R-:W4:Y:S01]  /*12a10*/  SHFL.BFLY PT, R136, R0, 0x1, 0x1f ;  /* 0x0c201f0000887f89 */ /* 0x000f2200000e0000 */
[----:B---3--:R-:W-:Y:S02]  /*12a20*/  FMNMX.FTZ R133, R133, R4, !PT ;  /* 0x0000000485857209 */ /* 0x008fe40007810000 */
[----:B-1----:R-:W-:-:S03]  /*12a30*/  FMNMX.FTZ R2, R2, R3, !PT ;  /* 0x0000000302027209 */ /* 0x002fc60007810000 */
[C---:B------:R-:W-:Y:S02]  /*12a40*/  FMUL.FTZ R33, R133.reuse, UR6 ;  /* 0x0000000685217c20 */ /* 0x040fe40008410000 */
[----:B------:R-:W1:Y:S01]  /*12a50*/  SHFL.BFLY PT, R134, R2, 0x1, 0x1f ;  /* 0x0c201f0002867f89 */ /* 0x000e6200000e0000 */
[----:B------:R-:W-:Y:S02]  /*12a60*/  FSETP.NEU.FTZ.AND P5, PT, R133, -INF , PT ;  /* 0xff8000008500780b */ /* 0x000fe40003fbd000 */
[----:B----4-:R-:W-:Y:S02]  /*12a70*/  FMNMX.FTZ R135, R135, R6, !PT ;  /* 0x0000000687877209 */ /* 0x010fe40007810000 */
[----:B------:R-:W-:Y:S02]  /*12a80*/  FSEL R33, R33, RZ, P5 ;  /* 0x000000ff21217208 */ /* 0x000fe40002800000 */
[----:B------:R-:W-:Y:S01]  /*12a90*/  FMNMX.FTZ R136, R0, R136, !PT ;  /* 0x0000008800887209 */ /* 0x000fe20007810000 */
[C---:B------:R-:W-:Y:S01]  /*12aa0*/  FMUL.FTZ R34, R135.reuse, UR6 ;  /* 0x0000000687227c20 */ /* 0x040fe20008410000 */
[----:B------:R-:W-:Y:S01]  /*12ab0*/  FSETP.NEU.FTZ.AND P2, PT, R135, -INF , PT ;  /* 0xff8000008700780b */ /* 0x000fe20003f5d000 */
[--C-:B------:R-:W-:Y:S01]  /*12ac0*/  FFMA.FTZ R3, R216, UR6, -R33.reuse ;  /* 0x00000006d8037c23 */ /* 0x100fe20008010821 */
[----:B------:R-:W-:Y:S01]  /*12ad0*/  FFMA.FTZ R0, R15, UR6, -R33 ;  /* 0x000000060f007c23 */ /* 0x000fe20008010821 */
[----:B------:R-:W-:Y:S01]  /*12ae0*/  FMUL.FTZ R28, R136, UR6 ;  /* 0x00000006881c7c20 */ /* 0x000fe20008410000 */
[----:B------:R-:W-:Y:S01]  /*12af0*/  FSEL R34, R34, RZ, P2 ;  /* 0x000000ff22227208 */ /* 0x000fe20001000000 */
[----:B------:R3:W-:Y:S01]  /*12b00*/  MUFU.EX2 R30, R3 ;  /* 0x00000003001e7308 */ /* 0x0007e20000000800 */
[----:B------:R-:W-:-:S03]  /*12b10*/  FSETP.NEU.FTZ.AND P1, PT, R136, -INF , PT ;  /* 0xff8000008800780b */ /* 0x000fc60003f3d000 */
[----:B------:R4:W-:Y:S01]  /*12b20*/  MUFU.EX2 R11, R0 ;  /* 0x00000000000b7308 */ /* 0x0009e20000000800 */
[----:B------:R-:W-:Y:S01]  /*12b30*/  FSEL R28, R28, RZ, P1 ;  /* 0x000000ff1c1c7208 */ /* 0x000fe20000800000 */
[----:B---3--:R-:W-:Y:S01]  /*12b40*/  FFMA.FTZ R3, R20, UR6, -R33 ;  /* 0x0000000614037c23 */ /* 0x008fe20008010821 */
[----:B-1----:R-:W-:-:S03]  /*12b50*/  FMNMX.FTZ R134, R2, R134, !PT ;  /* 0x0000008602867209 */ /* 0x002fc60007810000 */
[----:B------:R1:W3:Y:S01]  /*12b60*/  MUFU.EX2 R14, R3 ;  /* 0x00000003000e7308 */ /* 0x0002e20000000800 */
[--C-:B----4-:R-:W-:Y:S01]  /*12b70*/  FFMA.FTZ R0, R26, UR6, -R34.reuse ;  /* 0x000000061a007c23 */ /* 0x110fe20008010822 */
[----:B------:R-:W-:Y:S01]  /*12b80*/  FFMA.FTZ R4, R23, UR6, -R33 ;  /* 0x0000000617047c23 */ /* 0x000fe20008010821 */
[C---:B------:R-:W-:Y:S02]  /*12b90*/  FMUL.FTZ R32, R134.reuse, UR6 ;  /* 0x0000000686207c20 */ /* 0x040fe40008410000 */
[----:B------:R4:W-:Y:S01]  /*12ba0*/  MUFU.EX2 R251, R0 ;  /* 0x0000000000fb7308 */ /* 0x0009e20000000800 */
[----:B------:R-:W-:Y:S01]  /*12bb0*/  FSETP.NEU.FTZ.AND P0, PT, R134, -INF , PT ;  /* 0xff8000008600780b */ /* 0x000fe20003f1d000 */
[----:B-1----:R-:W-:-:S04]  /*12bc0*/  FFMA.FTZ R3, R217, UR6, -R34 ;  /* 0x00000006d9037c23 */ /* 0x002fc80008010822 */
[----:B------:R1:W-:Y:S01]  /*12bd0*/  MUFU.EX2 R238, R3 ;  /* 0x0000000300ee7308 */ /* 0x0003e20000000800 */
[--C-:B----4-:R-:W-:Y:S01]  /*12be0*/  FFMA.FTZ R0, R212, UR6, -R28.reuse ;  /* 0x00000006d4007c23 */ /* 0x110fe2000801081c */
[----:B------:R-:W-:Y:S01]  /*12bf0*/  FFMA.FTZ R2, R56, UR6, -R28 ;  /* 0x0000000638027c23 */ /* 0x000fe2000801081c */
[----:B------:R-:W-:Y:S01]  /*12c00*/  FSEL R32, R32, RZ, P0 ;  /* 0x000000ff20207208 */ /* 0x000fe20000000000 */
[----:B------:R4:W3:Y:S04]  /*12c10*/  MUFU.EX2 R24, R4 ;  /* 0x0000000400187308 */ /* 0x0008e80000000800 */
[----:B------:R3:W-:Y:S01]  /*12c20*/  MUFU.EX2 R237, R0 ;  /* 0x0000000000ed7308 */ /* 0x0007e20000000800 */
[----:B-1----:R-:W-:-:S03]  /*12c30*/  FFMA.FTZ R3, R16, UR6, -R34 ;  /* 0x0000000610037c23 */ /* 0x002fc60008010822 */
[----:B------:R1:W-:Y:S01]  /*12c40*/  MUFU.EX2 R246, R2 ;  /* 0x0000000200f67308 */ /* 0x0003e20000000800 */
[----:B----4-:R-:W-:-:S03]  /*12c50*/  FFMA.FTZ R4, R21, UR6, -R34 ;  /* 0x0000000615047c23 */ /* 0x010fc60008010822 */
[----:B------:R4:W-:Y:S01]  /*12c60*/  MUFU.EX2 R236, R3 ;  /* 0x0000000300ec7308 */ /* 0x0009e20000000800 */
[----:B---3--:R-:W-:-:S03]  /*12c70*/  FFMA.FTZ R0, R18, UR6, -R28 ;  /* 0x0000000612007c23 */ /* 0x008fc6000801081c */
[----:B------:R3:W-:Y:S01]  /*12c80*/  MUFU.EX2 R10, R4 ;  /* 0x00000004000a7308 */ /* 0x0007e20000000800 */
[----:B-1----:R-:W-:Y:S01]  /*12c90*/  FSEL R2, R133, RZ, P5 ;  /* 0x000000ff85027208 */ /* 0x002fe20002800000 */
[----:B----4-:R-:W-:-:S04]  /*12ca0*/  FFMA.FTZ R3, R50, UR6, -R28 ;  /* 0x0000000632037c23 */ /* 0x010fc8000801081c */
[----:B------:R1:W-:Y:S01]  /*12cb0*/  MUFU.EX2 R5, R3 ;  /* 0x0000000300057308 */ /* 0x0003e20000000800 */
[----:B---3--:R-:W-:Y:S01]  /*12cc0*/  FSEL R4, R135, RZ, P2 ;  /* 0x000000ff87047208 */ /* 0x008fe20001000000 */
[----:B------:R-:W-:Y:S02]  /*12cd0*/  FADD.FTZ R2, R232, -R2 ;  /* 0x80000002e8027221 */ /* 0x000fe40000010000 */
[----:B------:R3:W-:Y:S01]  /*12ce0*/  MUFU.EX2 R230, R0 ;  /* 0x0000000000e67308 */ /* 0x0007e20000000800 */
[----:B-1----:R-:W-:-:S04]  /*12cf0*/  FFMA.FTZ R3, R213, UR6, -R32 ;  /* 0x00000006d5037c23 */ /* 0x002fc80008010820 */
[----:B------:R1:W-:Y:S01]  /*12d00*/  MUFU.EX2 R232, R3 ;  /* 0x0000000300e87308 */ /* 0x0003e20000000800 */
[----:B--2---:R-:W-:-:S05]  /*12d10*/  LEA R13, R231, UR5, 0x1 ;  /* 0x00000005e70d7c11 */ /* 0x004fca000f8e08ff */
[----:B------:R-:W2:Y:S01]  /*12d20*/  LDSM.16.MT88.4 R16, [R13+0xc000] ;  /* 0x00c000000d10783b */ /* 0x000ea20000004200 */
[----:B---3--:R-:W-:Y:S01]  /*12d30*/  FFMA.FTZ R0, R62, UR6, -R32 ;  /* 0x000000063e007c23 */ /* 0x008fe20008010820 */
[----:B-1----:R-:W-:Y:S01]  /*12d40*/  FADD.FTZ R3, R252, -R4 ;  /* 0x80000004fc037221 */ /* 0x002fe20000010000 */
[----:B------:R-:W-:Y:S02]  /*12d50*/  FMUL.FTZ R2, R2, UR6 ;  /* 0x0000000602027c20 */ /* 0x000fe40008410000 */
[----:B------:R1:W-:Y:S01]  /*12d60*/  MUFU.EX2 R231, R0 ;  /* 0x0000000000e77308 */ /* 0x0003e20000000800 */
[----:B------:R-:W-:-:S03]  /*12d70*/  FMUL.FTZ R37, R3, UR6 ;  /* 0x0000000603257c20 */ /* 0x000fc60008410000 */
[----:B------:R3:W4:Y:S04]  /*12d80*/  MUFU.EX2 R29, R2 ;  /* 0x00000002001d7308 */ /* 0x0007280000000800 */
[----:B------:R-:W4:Y:S01]  /*12d90*/  MUFU.EX2 R37, R37 ;  /* 0x0000002500257308 */ /* 0x000f220000000800 */
[----:B-1----:R-:W-:-:S05]  /*12da0*/  FSEL R0, R136, RZ, P1 ;  /* 0x000000ff88007208 */ /* 0x002fca0000800000 */
[----:B------:R-:W-:Y:S01]  /*12db0*/  FADD.FTZ R3, R209, -R0 ;  /* 0x80000000d1037221 */ /* 0x000fe20000010000 */
[----:B---3--:R-:W-:-:S03]  /*12dc0*/  FSEL R2, R134, RZ, P0 ;  /* 0x000000ff86027208 */ /* 0x008fc60000000000 */
[----:B------:R-:W-:Y:S01]  /*12dd0*/  FMUL.FTZ R3, R3, UR6 ;  /* 0x0000000603037c20 */ /* 0x000fe20008410000 */
[----:B------:R-:W-:Y:S02]  /*12de0*/  IMAD.MOV.U32 R50, RZ, RZ, R14 ;  /* 0x000000ffff327224 */ /* 0x000fe400078e000e */
[----:B------:R-:W-:Y:S01]  /*12df0*/  IMAD.MOV.U32 R26, RZ, RZ, R11 ;  /* 0x000000ffff1a7224 */ /* 0x000fe200078e000b */
[----:B------:R1:W-:Y:S01]  /*12e00*/  MUFU.EX2 R36, R3 ;  /* 0x0000000300247308 */ /* 0x0003e20000000800 */
[----:B------:R-:W-:Y:S01]  /*12e10*/  FADD.FTZ R2, R208, -R2 ;  /* 0x80000002d0027221 */ /* 0x000fe20000010000 */
[----:B------:R-:W-:Y:S01]  /*12e20*/  F2FP.F16.F32.PACK_AB R8, R24, R30 ;  /* 0x0000001e1808723e */ /* 0x000fe200000000ff */
[-C--:B----4-:R-:W-:Y:S01]  /*12e30*/  FMUL.FTZ R144, R144, R29.reuse ;  /* 0x0000001d90907220 */ /* 0x090fe20000410000 */
[----:B------:R-:W-:Y:S01]  /*12e40*/  FMUL.FTZ R145, R145, R29 ;  /* 0x0000001d91917220 */ /* 0x000fe20000410000 */
[-C--:B------:R-:W-:Y:S01]  /*12e50*/  FMUL.FTZ R146, R146, R37.reuse ;  /* 0x0000002592927220 */ /* 0x080fe20000410000 */
[----:B------:R-:W-:Y:S01]  /*12e60*/  FMUL.FTZ R147, R147, R37 ;  /* 0x0000002593937220 */ /* 0x000fe20000410000 */
[----:B------:R-:W-:Y:S01]  /*12e70*/  F2FP.F16.F32.PACK_AB R9, R251, R238 ;  /* 0x000000eefb09723e */ /* 0x000fe200000000ff */
[----:B-1----:R-:W-:Y:S01]  /*12e80*/  IMAD.MOV.U32 R3, RZ, RZ, R10 ;  /* 0x000000ffff037224 */ /* 0x002fe200078e000a */
[----:B------:R-:W-:Y:S01]  /*12e90*/  F2FP.F16.F32.PACK_AB R10, R26, R50 ;  /* 0x000000321a0a723e */ /* 0x000fe200000000ff */
[----:B------:R-:W-:-:S03]  /*12ea0*/  FMUL.FTZ R2, R2, UR6 ;  /* 0x0000000602027c20 */ /* 0x000fc60008410000 */
[----:B------:R-:W-:Y:S02]  /*12eb0*/  F2FP.F16.F32.PACK_AB R11, R236, R3 ;  /* 0x00000003ec0b723e */ /* 0x000fe400000000ff */
[----:B------:R-:W-:Y:S01]  /*12ec0*/  MOV R208, 0x20 ;  /* 0x0000002000d07802 */ /* 0x000fe20000000f00 */
[----:B------:R1:W-:Y:S04]  /*12ed0*/  MUFU.EX2 R38, R2 ;  /* 0x0000000200267308 */ /* 0x0003e80000000800 */
[----:B--2---:R-:W-:Y:S01]  /*12ee0*/  HMMA.16816.F32 R216, R8, R16, R144 ;  /* 0x0000001008d8723c */ /* 0x004fe20000001890 */
[----:B------:R-:W-:Y:S01]  /*12ef0*/  IMAD.MOV.U32 R146, RZ, RZ, R13 ;  /* 0x000000ffff927224 */ /* 0x000fe200078e000d */
[----:B-1----:R-:W-:-:S05]  /*12f00*/  SEL R2, R208, 0xffffffe0, !P3 ;  /* 0xffffffe0d0027807 */ /* 0x002fca0005800000 */
[----:B------:R-:W-:-:S05]  /*12f10*/  IMAD.IADD R132, R2, 0x1, R146 ;  /* 0x0000000102847824 */ /* 0x000fca00078e0292 */
[----:B------:R-:W1:Y:S01]  /*12f20*/  LDSM.16.MT88.4 R12, [R132+0xc000] ;  /* 0x00c00000840c783b */ /* 0x000e620000004200 */
[----:B------:R-:W-:-:S04]  /*12f30*/  FFMA.FTZ R0, R57, UR6, -R32 ;  /* 0x0000000639007c23 */ /* 0x000fc80008010820 */
[----:B------:R2:W-:Y:S02]  /*12f40*/  MUFU.EX2 R248, R0 ;  /* 0x0000000000f87308 */ /* 0x0005e40000000800 */
[----:B--2---:R-:W-:-:S04]  /*12f50*/  FFMA.FTZ R0, R39, UR6, -R32 ;  /* 0x0000000627007c23 */ /* 0x004fc80008010820 */
[----:B------:R2:W3:Y:S01]  /*12f60*/  MUFU.EX2 R40, R0 ;  /* 0x0000000000287308 */ /* 0x0004e20000000800 */
[----:B------:R-:W-:Y:S02]  /*12f70*/  MOV R252, R5 ;  /* 0x0000000500fc7202 */ /* 0x000fe40000000f00 */
[----:B------:R-:W-:Y:S01]  /*12f80*/  IADD3 R35, PT, PT, R146, 0xc040, RZ ;  /* 0x0000c04092237810 */ /* 0x000fe20007ffe0ff */
[----:B------:R-:W-:Y:S01]  /*12f90*/  FMUL.FTZ R160, R160, R29 ;  /* 0x0000001da0a07220 */ /* 0x000fe20000410000 */
[----:B------:R-:W-:Y:S01]  /*12fa0*/  F2FP.F16.F32.PACK_AB R4, R246, R237 ;  /* 0x000000edf604723e */ /* 0x000fe200000000ff */
[----:B------:R-:W-:Y:S01]  /*12fb0*/  FMUL.FTZ R161, R161, R29 ;  /* 0x0000001da1a17220 */ /* 0x000fe20000410000 */
[----:B------:R-:W-:Y:S01]  /*12fc0*/  F2FP.F16.F32.PACK_AB R5, R231, R232 ;  /* 0x000000e8e705723e */ /* 0x000fe200000000ff */
[-C--:B------:R-:W-:Y:S01]  /*12fd0*/  FMUL.FTZ R162, R162, R37.reuse ;  /* 0x00000025a2a27220 */ /* 0x080fe20000410000 */
[----:B------:R-:W-:Y:S01]  /*12fe0*/  F2FP.F16.F32.PACK_AB R6, R230, R252 ;  /* 0x000000fce606723e */ /* 0x000fe200000000ff */
[----:B--2---:R-:W-:Y:S01]  /*12ff0*/  VIADD R0, R146, 0xc000 ;  /* 0x0000c00092007836 */ /* 0x004fe20000000000 */
[----:B---3--:R-:W-:Y:S01]  /*13000*/  F2FP.F16.F32.PACK_AB R7, R40, R248 ;  /* 0x000000f82807723e */ /* 0x008fe200000000ff */
[----:B------:R-:W-:Y:S01]  /*13010*/  FMUL.FTZ R163, R163, R37 ;  /* 0x00000025a3a37220 */ /* 0x000fe20000410000 */
[----:B------:R-:W-:Y:S01]  /*13020*/  FMUL.FTZ R164, R164, R36 ;  /* 0x00000024a4a47220 */ /* 0x000fe20000410000 */
[----:B------:R-:W-:-:S02]  /*13030*/  @P4 VIADD R35, R0, 0xffffffc0 ;  /* 0xffffffc000234836 */ /* 0x000fc40000000000 */
        /* <DEDUP_REMOVED lines=11> */
[----:B------:R-:W-:-:S02]  /*130f0*/  IMAD.MOV.U32 R23, RZ, RZ, R137 ;  /* 0x000000ffff177224 */ /* 0x000fc400078e0089 */
[----:B------:R-:W-:Y:S01]  /*13100*/  IMAD.IADD R137, R2, 0x1, R35 ;  /* 0x0000000102897824 */ /* 0x000fe200078e0223 */
        /* <DEDUP_REMOVED lines=17> */
[C---:B------:R-:W-:Y:S08]  /*13220*/  HMMA.16816.F32 R220, R4.reuse, R16, R148 ;  /* 0x0000001004dc723c */ /* 0x040ff00000001894 */
[-C--:B------:R-:W-:Y:S08]  /*13230*/  HMMA.16816.F32 R224, R4, R18.reuse, R152 ;  /* 0x0000001204e0723c */ /* 0x080ff00000001898 */
[----:B------:R-:W-:Y:S01]  /*13240*/  HMMA.16816.F32 R212, R8, R18, R156 ;  /* 0x0000001208d4723c */ /* 0x000fe2000000189c */
[----:B------:R-:W2:Y:S01]  /*13250*/  LDSM.16.MT88.4 R16, [R35] ;  /* 0x000000002310783b */ /* 0x000ea20000004200 */
[-C--:B------:R-:W-:Y:S01]  /*13260*/  FMUL.FTZ R196, R196, R29.reuse ;  /* 0x0000001dc4c47220 */ /* 0x080fe20000410000 */
[----:B------:R-:W-:Y:S01]  /*13270*/  FMUL.FTZ R197, R197, R29 ;  /* 0x0000001dc5c57220 */ /* 0x000fe20000410000 */
[-C--:B------:R-:W-:Y:S01]  /*13280*/  FMUL.FTZ R198, R198, R37.reuse ;  /* 0x00000025c6c67220 */ /* 0x080fe20000410000 */
[----:B------:R-:W-:Y:S01]  /*13290*/  FMUL.FTZ R199, R199, R37 ;  /* 0x00000025c7c77220 */ /* 0x000fe20000410000 */
[----:B------:R-:W-:Y:S01]  /*132a0*/  MOV R20, R64 ;  /* 0x0000004000147202 */ /* 0x000fe20000000f00 */
[----:B------:R-:W-:Y:S01]  /*132b0*/  IMAD.MOV.U32 R170, RZ, RZ, R65 ;  /* 0x000000ffffaa7224 */ /* 0x000fe200078e0041 */
[----:B------:R-:W-:Y:S01]  /*132c0*/  MOV R39, R66 ;  /* 0x0000004200277202 */ /* 0x000fe20000000f00 */
[----:B------:R-:W-:-:S02]  /*132d0*/  IMAD.MOV.U32 R147, RZ, RZ, R67 ;  /* 0x000000ffff937224 */ /* 0x000fc400078e0043 */
        /* <DEDUP_REMOVED lines=13> */
[----:B------:R-:W-:Y:S01]  /*133b0*/  IMAD.MOV.U32 R197, RZ, RZ, R20 ;  /* 0x000000ffffc57224 */ /* 0x000fe200078e0014 */
[----:B------:R-:W-:Y:S01]  /*133c0*/  MOV R171, R23 ;  /* 0x0000001700ab7202 */ /* 0x000fe20000000f00 */
[----:B------:R-:W-:-:S02]  /*133d0*/  IMAD.MOV.U32 R196, RZ, RZ, R22 ;  /* 0x000000ffffc47224 */ /* 0x000fc400078e0016 */
[----:B------:R-:W1:Y:S03]  /*133e0*/  LDSM.16.MT88.4 R20, [R146+0xe000] ;  /* 0x00e000009214783b */ /* 0x000e660000004200 */
[----:B------:R-:W-:Y:S01]  /*133f0*/  HMMA.16816.F32 R192, R4, R12, R192 ;  /* 0x0000000c04c0723c */ /* 0x000fe200000018c0 */
[-C--:B------:R-:W-:Y:S01]  /*13400*/  FMUL.FTZ R176, R176, R29.reuse ;  /* 0x0000001db0b07220 */ /* 0x080fe20000410000 */
[----:B------:R-:W-:Y:S01]  /*13410*/  FMUL.FTZ R177, R177, R29 ;  /* 0x0000001db1b17220 */ /* 0x000fe20000410000 */
[-C--:B------:R-:W-:Y:S01]  /*13420*/  FMUL.FTZ R178, R178, R37.reuse ;  /* 0x00000025b2b27220 */ /* 0x080fe20000410000 */
[----:B------:R-:W-:-:S04]  /*13430*/  FMUL.FTZ R179, R179, R37 ;  /* 0x00000025b3b37220 */ /* 0x000fc80000410000 */
[----:B------:R-:W-:Y:S01]  /*13440*/  HMMA.16816.F32 R200, R4, R14, R200 ;  /* 0x0000000e04c8723c */ /* 0x000fe200000018c8 */
[-C--:B------:R-:W-:Y:S01]  /*13450*/  FMUL.FTZ R180, R180, R36.reuse ;  /* 0x00000024b4b47220 */ /* 0x080fe20000410000 */
[----:B------:R-:W-:Y:S01]  /*13460*/  FMUL.FTZ R181, R181, R36 ;  /* 0x00000024b5b57220 */ /* 0x000fe20000410000 */
[-C--:B------:R-:W-:Y:S01]  /*13470*/  FMUL.FTZ R182, R182, R38.reuse ;  /* 0x00000026b6b67220 */ /* 0x080fe20000410000 */
[----:B------:R-:W-:-:S04]  /*13480*/  FMUL.FTZ R183, R183, R38 ;  /* 0x00000026b7b77220 */ /* 0x000fc80000410000 */
[C---:B------:R-:W-:Y:S01]  /*13490*/  HMMA.16816.F32 R204, R8.reuse, R14, R204 ;  /* 0x0000000e08cc723c */ /* 0x040fe200000018cc */
[----:B------:R-:W3:Y:S01]  /*134a0*/  LDSM.16.MT88.4 R12, [R132+0xe000] ;  /* 0x00e00000840c783b */ /* 0x000ee20000004200 */
        /* <DEDUP_REMOVED lines=8> */
[-C--:B--2---:R-:W-:Y:S08]  /*13530*/  HMMA.16816.F32 R176, R8, R16.reuse, R176 ;  /* 0x0000001008b0723c */ /* 0x084ff000000018b0 */
[C---:B------:R-:W-:Y:S08]  /*13540*/  HMMA.16816.F32 R180, R4.reuse, R16, R180 ;  /* 0x0000001004b4723c */ /* 0x040ff000000018b4 */
[-C--:B------:R-:W-:Y:S08]  /*13550*/  HMMA.16816.F32 R184, R4, R18.reuse, R184 ;  /* 0x0000001204b8723c */ /* 0x080ff000000018b8 */
[----:B------:R-:W-:Y:S01]  /*13560*/  HMMA.16816.F32 R188, R8, R18, R188 ;  /* 0x0000001208bc723c */ /* 0x000fe200000018bc */
[----:B------:R-:W2:Y:S01]  /*13570*/  LDSM.16.MT88.4 R16, [R35+0x2000] ;  /* 0x002000002310783b */ /* 0x000ea20000004200 */
        /* <DEDUP_REMOVED lines=10> */
[----:B------:R-:W-:Y:S02]  /*13620*/  IMAD.MOV.U32 R0, RZ, RZ, R150 ;  /* 0x000000ffff007224 */ /* 0x000fe400078e0096 */
[-C--:B------:R-:W-:Y:S01]  /*13630*/  FMUL.FTZ R92, R92, R36.reuse ;  /* 0x000000245c5c7220 */ /* 0x080fe20000410000 */
[----:B------:R-:W-:Y:S01]  /*13640*/  FMUL.FTZ R93, R93, R36 ;  /* 0x000000245d5d7220 */ /* 0x000fe20000410000 */
[-C--:B------:R-:W-:Y:S01]  /*13650*/  FMUL.FTZ R94, R94, R38.reuse ;  /* 0x000000265e5e7220 */ /* 0x080fe20000410000 */
[----:B------:R-:W-:Y:S01]  /*13660*/  FMUL.FTZ R95, R95, R38 ;  /* 0x000000265f5f7220 */ /* 0x000fe20000410000 */
[----:B------:R-:W-:Y:S01]  /*13670*/  IMAD.MOV.U32 R151, RZ, RZ, R141 ;  /* 0x000000ffff977224 */ /* 0x000fe200078e008d */
[----:B-1----:R-:W-:Y:S01]  /*13680*/  HMMA.16816.F32 R160, R4, R22, R76 ;  /* 0x0000001604a0723c */ /* 0x002fe2000000184c */
[----:B------:R-:W-:-:S02]  /*13690*/  IMAD.MOV.U32 R2, RZ, RZ, R144 ;  /* 0x000000ffff027224 */ /* 0x000fc400078e0090 */
[----:B------:R-:W-:Y:S02]  /*136a0*/  IMAD.MOV.U32 R76, RZ, RZ, R0 ;  /* 0x000000ffff4c7224 */ /* 0x000fe400078e0000 */
[----:B------:R-:W-:Y:S01]  /*136b0*/  FFMA.FTZ R0, R52, UR6, -R33 ;  /* 0x0000000634007c23 */ /* 0x000fe20008010821 */
[-C--:B------:R-:W-:Y:S01]  /*136c0*/  FMUL.FTZ R72, R72, R36.reuse ;  /* 0x0000002448487220 */ /* 0x080fe20000410000 */
[----:B------:R-:W-:Y:S01]  /*136d0*/  FMUL.FTZ R73, R73, R36 ;  /* 0x0000002449497220 */ /* 0x000fe20000410000 */
[-C--:B------:R-:W-:Y:S01]  /*136e0*/  FMUL.FTZ R74, R74, R38.reuse ;  /* 0x000000264a4a7220 */ /* 0x080fe20000410000 */
[----:B------:R-:W-:Y:S01]  /*136f0*/  HMMA.16816.F32 R164, R8, R20, R68 ;  /* 0x0000001408a4723c */ /* 0x000fe20000001844 */
[----:B------:R-:W-:Y:S01]  /*13700*/  IMAD.MOV.U32 R71, RZ, RZ, R146 ;  /* 0x000000ffff477224 */ /* 0x000fe200078e0092 */
[----:B------:R-:W-:Y:S01]  /*13710*/  MOV R70, R147 ;  /* 0x0000009300467202 */ /* 0x000fe20000000f00 */
[----:B------:R-:W-:Y:S01]  /*13720*/  FMUL.FTZ R75, R75, R38 ;  /* 0x000000264b4b7220 */ /* 0x000fe20000410000 */
[----:B------:R-:W-:Y:S01]  /*13730*/  IMAD.MOV.U32 R146, RZ, RZ, R143 ;  /* 0x000000ffff927224 */ /* 0x000fe200078e008f */
[----:B------:R-:W-:-:S02]  /*13740*/  MOV R147, R142 ;  /* 0x0000008e00937202 */ /* 0x000fc40000000f00 */
[----:B------:R-:W-:Y:S01]  /*13750*/  MOV R169, R151 ;  /* 0x0000009700a97202 */ /* 0x000fe20000000f00 */
[C---:B---3--:R-:W-:Y:S01]  /*13760*/  HMMA.16816.F32 R140, R4.reuse, R14, R92 ;  /* 0x0000000e048c723c */ /* 0x048fe2000000185c */
[----:B------:R-:W-:Y:S01]  /*13770*/  MOV R78, R2 ;  /* 0x00000002004e7202 */ /* 0x000fe20000000f00 */
[----:B------:R1:W-:Y:S01]  /*13780*/  MUFU.EX2 R93, R0 ;  /* 0x00000000005d7308 */ /* 0x0003e20000000800 */
[----:B------:R-:W-:Y:S01]  /*13790*/  FFMA.FTZ R2, R49, UR6, -R33 ;  /* 0x0000000631027c23 */ /* 0x000fe20008010821 */
[-C--:B------:R-:W-:Y:S01]  /*137a0*/  FMUL.FTZ R108, R108, R36.reuse ;  /* 0x000000246c6c7220 */ /* 0x080fe20000410000 */
[----:B------:R-:W-:Y:S01]  /*137b0*/  FMUL.FTZ R109, R109, R36 ;  /* 0x000000246d6d7220 */ /* 0x000fe20000410000 */
[-C--:B------:R-:W-:Y:S01]  /*137c0*/  FMUL.FTZ R110, R110, R38.reuse ;  /* 0x000000266e6e7220 */ /* 0x080fe20000410000 */
[----:B------:R-:W-:Y:S01]  /*137d0*/  FMUL.FTZ R111, R111, R38 ;  /* 0x000000266f6f7220 */ /* 0x000fe20000410000 */
[----:B------:R-:W-:Y:S01]  /*137e0*/  HMMA.16816.F32 R152, R4, R20, R72 ;  /* 0x000000140498723c */ /* 0x000fe20000001848 */
[----:B------:R-:W-:Y:S01]  /*137f0*/  IMAD.MOV.U32 R77, RZ, RZ, R169 ;  /* 0x000000ffff4d7224 */ /* 0x000fe200078e00a9 */
[----:B------:R3:W-:Y:S01]  /*13800*/  MUFU.EX2 R73, R2 ;  /* 0x0000000200497308 */ /* 0x0007e20000000800 */
[----:B------:R-:W-:-:S02]  /*13810*/  IMAD.MOV.U32 R145, RZ, RZ, R24 ;  /* 0x000000ffff917224 */ /* 0x000fc400078e0018 */
[----:B-1----:R-:W-:Y:S01]  /*13820*/  FFMA.FTZ R0, R43, UR6, -R33 ;  /* 0x000000062b007c23 */ /* 0x002fe20008010821 */
[----:B------:R-:W-:Y:S01]  /*13830*/  IMAD.MOV.U32 R69, RZ, RZ, R3 ;  /* 0x000000ffff457224 */ /* 0x000fe200078e0003 */
[----:B------:R-:W-:Y:S02]  /*13840*/  MOV R3, R27 ;  /* 0x0000001b00037202 */ /* 0x000fe40000000f00 */
[----:B------:R1:W-:Y:S01]  /*13850*/  MUFU.EX2 R169, R0 ;  /* 0x0000000000a97308 */ /* 0x0003e20000000800 */
[----:B------:R-:W-:Y:S02]  /*13860*/  IMAD.MOV.U32 R149, RZ, RZ, R26 ;  /* 0x000000ffff957224 */ /* 0x000fe400078e001a */
[-C--:B------:R-:W-:Y:S01]  /*13870*/  FMUL.FTZ R104, R104, R36.reuse ;  /* 0x0000002468687220 */ /* 0x080fe20000410000 */
[----:B------:R-:W-:Y:S01]  /*13880*/  FMUL.FTZ R105, R105, R36 ;  /* 0x0000002469697220 */ /* 0x000fe20000410000 */
[----:B---3--:R-:W-:Y:S01]  /*13890*/  FFMA.FTZ R2, R31, UR6, -R33 ;  /* 0x000000061f027c23 */ /* 0x008fe20008010821 */
[-C--:B------:R-:W-:Y:S01]  /*138a0*/  FMUL.FTZ R106, R106, R38.reuse ;  /* 0x000000266a6a7220 */ /* 0x080fe20000410000 */
[----:B------:R-:W-:Y:S01]  /*138b0*/  FMUL.FTZ R107, R107, R38 ;  /* 0x000000266b6b7220 */ /* 0x000fe20000410000 */
[----:B------:R-:W3:Y:S01]  /*138c0*/  LDSM.16.MT88.4 R24, [R137+0x2000] ;  /* 0x002000008918783b */ /* 0x000ee20000004200 */
[-C--:B------:R-:W-:Y:S01]  /*138d0*/  FMUL.FTZ R80, R80, R29.reuse ;  /* 0x0000001d50507220 */ /* 0x080fe20000410000 */
[----:B------:R-:W-:Y:S01]  /*138e0*/  FMUL.FTZ R81, R81, R29 ;  /* 0x0000001d51517220 */ /* 0x000fe20000410000 */
[-C--:B------:R-:W-:Y:S01]  /*138f0*/  FMUL.FTZ R82, R82, R37.reuse ;  /* 0x0000002552527220 */ /* 0x080fe20000410000 */
[----:B------:R-:W-:Y:S01]  /*13900*/  FMUL.FTZ R83, R83, R37 ;  /* 0x0000002553537220 */ /* 0x000fe20000410000 */
[----:B-1----:R-:W-:Y:S01]  /*13910*/  FFMA.FTZ R0, R54, UR6, -R34 ;  /* 0x0000000636007c23 */ /* 0x002fe20008010822 */
[-C--:B------:R-:W-:Y:S01]  /*13920*/  FMUL.FTZ R88, R88, R36.reuse ;  /* 0x0000002458587220 */ /* 0x080fe20000410000 */
[----:B------:R-:W-:Y:S01]  /*13930*/  FMUL.FTZ R89, R89, R36 ;  /* 0x0000002459597220 */ /* 0x000fe20000410000 */
[-C--:B------:R-:W-:Y:S01]  /*13940*/  FMUL.FTZ R90, R90, R38.reuse ;  /* 0x000000265a5a7220 */ /* 0x080fe20000410000 */
[----:B------:R-:W-:Y:S01]  /*13950*/  FMUL.FTZ R91, R91, R38 ;  /* 0x000000265b5b7220 */ /* 0x000fe20000410000 */
[----:B------:R-:W-:Y:S01]  /*13960*/  IMAD.MOV.U32 R168, RZ, RZ, R145 ;  /* 0x000000ffffa87224 */ /* 0x000fe200078e0091 */
[----:B------:R-:W-:Y:S01]  /*13970*/  MOV R199, R146 ;  /* 0x0000009200c77202 */ /* 0x000fe20000000f00 */
[----:B------:R-:W-:-:S02]  /*13980*/  IMAD.MOV.U32 R198, RZ, RZ, R147 ;  /* 0x000000ffffc67224 */ /* 0x000fc400078e0093 */
[-C--:B------:R-:W-:Y:S01]  /*13990*/  FMUL.FTZ R84, R84, R29.reuse ;  /* 0x0000001d54547220 */ /* 0x080fe20000410000 */
[----:B--2---:R-:W-:Y:S01]  /*139a0*/  HMMA.16816.F32 R144, R4, R18, R108 ;  /* 0x000000120490723c */ /* 0x004fe2000000186c */
        /* <DEDUP_REMOVED lines=8> */
[----:B------:R-:W-:-:S03]  /*13a30*/  IMAD.MOV.U32 R109, RZ, RZ, R71 ;  /* 0x000000ffff6d7224 */ /* 0x000fc600078e0047 */
[----:B------:R2:W-:Y:S01]  /*13a40*/  MUFU.EX2 R94, R0 ;  /* 0x00000000005e7308 */ /* 0x0005e20000000800 */
[----:B------:R-:W-:Y:S01]  /*13a50*/  IMAD.MOV.U32 R92, RZ, RZ, R149 ;  /* 0x000000ffff5c7224 */ /* 0x000fe200078e0095 */
[----:B------:R-:W-:Y:S01]  /*13a60*/  MOV R110, R70 ;  /* 0x00000046006e7202 */ /* 0x000fe20000000f00 */
[----:B------:R-:W-:Y:S01]  /*13a70*/  HMMA.16816.F32 R148, R4, R16, R104 ;  /* 0x000000100494723c */ /* 0x000fe20000001868 */
[----:B------:R-:W-:Y:S02]  /*13a80*/  IMAD.MOV.U32 R70, RZ, RZ, R236 ;  /* 0x000000ffff467224 */ /* 0x000fe400078e00ec */
[--C-:B-1----:R-:W-:Y:S01]  /*13a90*/  FFMA.FTZ R2, R51, UR6, -R34.reuse ;  /* 0x0000000633027c23 */ /* 0x102fe20008010822 */
[----:B--2---:R-:W-:-:S04]  /*13aa0*/  FFMA.FTZ R0, R47, UR6, -R34 ;  /* 0x000000062f007c23 */ /* 0x004fc80008010822 */
[----:B------:R-:W-:Y:S01]  /*13ab0*/  HMMA.16816.F32 R104, R8, R22, R80 ;  /* 0x000000160868723c */ /* 0x000fe20000001850 */
[----:B------:R1:W-:Y:S01]  /*13ac0*/  MUFU.EX2 R74, R2 ;  /* 0x00000002004a7308 */ /* 0x0003e20000000800 */
[----:B------:R-:W2:Y:S03]  /*13ad0*/  LDSM.16.MT88.4 R20, [R109+0xc800] ;  /* 0x00c800006d14783b */ /* 0x000ea60000004200 */
[----:B------:R4:W-:Y:S03]  /*13ae0*/  MUFU.EX2 R236, R0 ;  /* 0x0000000000ec7308 */ /* 0x0009e60000000800 */
[----:B------:R-:W-:Y:S01]  /*13af0*/  HMMA.16816.F32 R156, R4, R12, R88 ;  /* 0x0000000c049c723c */ /* 0x000fe20000001858 */
[----:B------:R-:W-:Y:S01]  /*13b00*/  MOV R83, R234 ;  /* 0x000000ea00537202 */ /* 0x000fe20000000f00 */
[----:B-1----:R-:W-:-:S06]  /*13b10*/  FFMA.FTZ R2, R42, UR6, -R34 ;  /* 0x000000062a027c23 */ /* 0x002fcc0008010822 */
[----:B------:R-:W-:Y:S01]  /*13b20*/  HMMA.16816.F32 R88, R8, R12, R84 ;  /* 0x0000000c0858723c */ /* 0x000fe20000001854 */
[----:B------:R-:W-:Y:S02]  /*13b30*/  IMAD.MOV.U32 R87, RZ, RZ, R198 ;  /* 0x000000ffff577224 */ /* 0x000fe400078e00c6 */
[----:B----4-:R-:W-:Y:S01]  /*13b40*/  FFMA.FTZ R0, R55, UR6, -R28 ;  /* 0x0000000637007c23 */ /* 0x010fe2000801081c */
[----:B------:R-:W-:-:S04]  /*13b50*/  MOV R198, R230 ;  /* 0x000000e600c67202 */ /* 0x000fc80000000f00 */
[----:B------:R-:W-:Y:S01]  /*13b60*/  HMMA.16816.F32 R96, R8, R14, R96 ;  /* 0x0000000e0860723c */ /* 0x000fe20000001860 */
[----:B------:R-:W1:Y:S01]  /*13b70*/  LDSM.16.MT88.4 R12, [R132+0xc800] ;  /* 0x00c80000840c783b */ /* 0x000e620000004200 */
[----:B------:R4:W-:Y:S01]  /*13b80*/  MUFU.EX2 R230, R2 ;  /* 0x0000000200e67308 */ /* 0x0009e20000000800 */
[----:B------:R-:W-:-:S03]  /*13b90*/  IMAD.MOV.U32 R111, RZ, RZ, R69 ;  /* 0x000000ffff6f7224 */ /* 0x000fc600078e0045 */
[----:B------:R3:W-:Y:S01]  /*13ba0*/  MUFU.EX2 R234, R0 ;  /* 0x0000000000ea7308 */ /* 0x0007e20000000800 */
[----:B------:R-:W-:Y:S02]  /*13bb0*/  IMAD.MOV.U32 R71, RZ, RZ, R252 ;  /* 0x000000ffff477224 */ /* 0x000fe400078e00fc */
[----:B------:R-:W-:Y:S02]  /*13bc0*/  IMAD.MOV.U32 R69, RZ, RZ, R242 ;  /* 0x000000ffff457224 */ /* 0x000fe400078e00f2 */
[--C-:B----4-:R-:W-:Y:S01]  /*13bd0*/  FFMA.FTZ R2, R53, UR6, -R28.reuse ;  /* 0x0000000635027c23 */ /* 0x110fe2000801081c */
[----:B---3--:R-:W-:-:S03]  /*13be0*/  FFMA.FTZ R0, R48, UR6, -R28 ;  /* 0x0000000630007c23 */ /* 0x008fc6000801081c */
[----:B------:R3:W4:Y:S01]  /*13bf0*/  MUFU.EX2 R242, R2 ;  /* 0x0000000200f27308 */ /* 0x0007220000000800 */
[----:B------:R-:W-:-:S03]  /*13c00*/  MOV R86, R3 ;  /* 0x0000000300567202 */ /* 0x000fc60000000f00 */
[----:B------:R2:W-:Y:S01]  /*13c10*/  MUFU.EX2 R252, R0 ;  /* 0x0000000000fc7308 */ /* 0x0005e20000000800 */
[----:B------:R-:W-:Y:S01]  /*13c20*/  MOV R108, R197 ;  /* 0x000000c5006c7202 */ /* 0x000fe20000000f00 */
[----:B------:R-:W-:Y:S01]  /*13c30*/  FFMA.FTZ R3, R229, UR6, -R32 ;  /* 0x00000006e5037c23 */ /* 0x000fe20008010820 */
[----:B---3--:R-:W-:Y:S01]  /*13c40*/  FFMA.FTZ R2, R46, UR6, -R28 ;  /* 0x000000062e027c23 */ /* 0x008fe2000801081c */
[----:B--2---:R-:W-:-:S03]  /*13c50*/  FFMA.FTZ R0, R243, UR6, -R32 ;  /* 0x00000006f3007c23 */ /* 0x004fc60008010820 */
[----:B------:R2:W-:Y:S04]  /*13c60*/  MUFU.EX2 R197, R2 ;  /* 0x0000000200c57308 */ /* 0x0005e80000000800 */
[----:B------:R3:W-:Y:S01]  /*13c70*/  MUFU.EX2 R229, R0 ;  /* 0x0000000000e57308 */ /* 0x0007e20000000800 */
[--C-:B--2---:R-:W-:Y:S01]  /*13c80*/  FFMA.FTZ R2, R233, UR6, -R32.reuse ;  /* 0x00000006e9027c23 */ /* 0x104fe20008010820 */
[----:B---3--:R-:W-:Y:S02]  /*13c90*/  FFMA.FTZ R0, R235, UR6, -R32 ;  /* 0x00000006eb007c23 */ /* 0x008fe40008010820 */
[----:B------:R-:W2:Y:S04]  /*13ca0*/  MUFU.EX2 R233, R3 ;  /* 0x0000000300e97308 */ /* 0x000ea80000000800 */
[----:B------:R-:W-:Y:S04]  /*13cb0*/  MUFU.EX2 R235, R2 ;  /* 0x0000000200eb7308 */ /* 0x000fe80000000800 */
[----:B------:R-:W3:Y:S01]  /*13cc0*/  MUFU.EX2 R243, R0 ;  /* 0x0000000000f37308 */ /* 0x000ee20000000800 */
        /* <DEDUP_REMOVED lines=25> */
[----:B------:R-:W-:-:S07]  /*13e60*/  IMAD.MOV.U32 R75, RZ, RZ, R196 ;  /* 0x000000ffff4b7224 */ /* 0x000fce00078e00c4 */
[----:B------:R-:W-:Y:S01]  /*13e70*/  HMMA.16816.F32 R124, R4, R26, R124 ;  /* 0x0000001a047c723c */ /* 0x000fe2000000187c */
[----:B----4-:R-:W-:Y:S02]  /*13e80*/  F2FP.F16.F32.PACK_AB R4, R242, R234 ;  /* 0x000000eaf204723e */ /* 0x010fe400000000ff */
[----:B--2---:R-:W-:Y:S02]  /*13e90*/  F2FP.F16.F32.PACK_AB R5, R233, R229 ;  /* 0x000000e5e905723e */ /* 0x004fe400000000ff */
[----:B------:R-:W-:Y:S02]  /*13ea0*/  F2FP.F16.F32.PACK_AB R6, R197, R252 ;  /* 0x000000fcc506723e */ /* 0x000fe400000000ff */
[----:B---3--:R-:W-:Y:S01]  /*13eb0*/  F2FP.F16.F32.PACK_AB R7, R243, R235 ;  /* 0x000000ebf307723e */ /* 0x008fe200000000ff */
[----:B------:R-:W-:Y:S01]  /*13ec0*/  HMMA.16816.F32 R100, R8, R16, R100 ;  /* 0x000000100864723c */ /* 0x000fe20000001864 */
[----:B------:R-:W-:-:S07]  /*13ed0*/  IMAD.MOV.U32 R79, RZ, RZ, R199 ;  /* 0x000000ffff4f7224 */ /* 0x000fce00078e00c7 */
[----:B------:R-:W-:Y:S01]  /*13ee0*/  HMMA.16816.F32 R112, R8, R18, R112 ;  /* 0x000000120870723c */ /* 0x000fe20000001870 */
[----:B------:R-:W-:Y:S01]  /*13ef0*/  IMAD.MOV.U32 R199, RZ, RZ, R45 ;  /* 0x000000ffffc77224 */ /* 0x000fe200078e002d */
[----:B------:R-:W-:-:S06]  /*13f00*/  MOV R68, R44 ;  /* 0x0000002c00447202 */ /* 0x000fcc0000000f00 */
[----:B------:R-:W-:Y:S01]  /*13f10*/  HMMA.16816.F32 R116, R8, R24, R116 ;  /* 0x000000180874723c */ /* 0x000fe20000001874 */
[----:B------:R-:W-:Y:S01]  /*13f20*/  IMAD.MOV.U32 R95, RZ, RZ, R41 ;  /* 0x000000ffff5f7224 */ /* 0x000fe200078e0029 */
[----:B------:R-:W-:-:S06]  /*13f30*/  MOV R3, R76 ;  /* 0x0000004c00037202 */ /* 0x000fcc0000000f00 */
[----:B------:R-:W-:Y:S01]  /*13f40*/  HMMA.16816.F32 R128, R8, R26, R128 ;  /* 0x0000001a0880723c */ /* 0x000fe20000001880 */
[----:B------:R-:W-:Y:S01]  /*13f50*/  F2FP.F16.F32.PACK_AB R8, R73, R93 ;  /* 0x0000005d4908723e */ /* 0x000fe200000000ff */
[----:B------:R-:W-:Y:S01]  /*13f60*/  IMAD.MOV.U32 R196, RZ, RZ, R40 ;  /* 0x000000ffffc47224 */ /* 0x000fe200078e0028 */
[----:B------:R-:W-:Y:S01]  /*13f70*/  F2FP.F16.F32.PACK_AB R9, R74, R94 ;  /* 0x0000005e4a09723e */ /* 0x000fe200000000ff */
[----:B------:R-:W-:Y:S01]  /*13f80*/  IMAD.MOV.U32 R31, RZ, RZ, R75 ;  /* 0x000000ffff1f7224 */ /* 0x000fe200078e004b */
[----:B------:R-:W-:Y:S01]  /*13f90*/  F2FP.F16.F32.PACK_AB R10, R72, R169 ;  /* 0x000000a9480a723e */ /* 0x000fe200000000ff */
[----:B------:R-:W-:Y:S01]  /*13fa0*/  LDSM.16.MT88.4 R16, [R35+0x800] ;  /* 0x000800002310783b */ /* 0x000fe20000004200 */
[----:B------:R-:W-:Y:S01]  /*13fb0*/  F2FP.F16.F32.PACK_AB R11, R230, R236 ;  /* 0x000000ece60b723e */ /* 0x000fe200000000ff */
[----:B------:R-:W-:Y:S01]  /*13fc0*/  HMMA.16816.F32 R44, R4, R20, R220 ;  /* 0x00000014042c723c */ /* 0x000fe200000018dc */
[----:B------:R-:W-:-:S07]  /*13fd0*/  MOV R222, R74 ;  /* 0x0000004a00de7202 */ /* 0x000fce0000000f00 */
[----:B------:R-:W-:Y:S01]  /*13fe0*/  HMMA.16816.F32 R40, R8, R20, R216 ;  /* 0x000000140828723c */ /* 0x000fe200000018d8 */
[----:B------:R-:W-:Y:S01]  /*13ff0*/  IMAD.MOV.U32 R216, RZ, RZ, R73 ;  /* 0x000000ffffd87224 */ /* 0x000fe200078e0049 */
[----:B------:R-:W-:-:S06]  /*14000*/  MOV R217, R72 ;  /* 0x0000004800d97202 */ /* 0x000fcc0000000f00 */
[----:B-1----:R-:W-:Y:S01]  /*14010*/  HMMA.16816.F32 R72, R8, R12, R208 ;  /* 0x0000000c0848723c */ /* 0x002fe200000018d0 */
[----:B------:R-:W-:-:S05]  /*14020*/  MOV R208, R109 ;  /* 0x0000006d00d07202 */ /* 0x000fca0000000f00 */
[----:B------:R-:W1:Y:S01]  /*14030*/  LDSM.16.MT88.4 R24, [R208+0xe800] ;  /* 0x00e80000d018783b */ /* 0x000e620000004200 */
[----:B------:R-:W-:Y:S02]  /*14040*/  IMAD.MOV.U32 R220, RZ, RZ, R83 ;  /* 0x000000ffffdc7224 */ /* 0x000fe400078e0053 */
[-C--:B------:R-:W-:Y:S01]  /*14050*/  HMMA.16816.F32 R80, R4, R22.reuse, R224 ;  /* 0x000000160450723c */ /* 0x080fe200000018e0 */
[----:B------:R-:W-:Y:S01]  /*14060*/  IMAD.MOV.U32 R226, RZ, RZ, R77 ;  /* 0x000000ffffe27224 */ /* 0x000fe200078e004d */
[----:B------:R-:W-:Y:S01]  /*14070*/  MOV R225, R78 ;  /* 0x0000004e00e17202 */ /* 0x000fe20000000f00 */
[----:B------:R-:W-:Y:S02]  /*14080*/  IMAD.MOV.U32 R219, RZ, RZ, R79 ;  /* 0x000000ffffdb7224 */ /* 0x000fe400078e004f */
[----:B------:R-:W-:Y:S02]  /*14090*/  IMAD.MOV.U32 R209, RZ, RZ, R110 ;  /* 0x000000ffffd17224 */ /* 0x000fe400078e006e */
[----:B------:R-:W-:Y:S01]  /*140a0*/  IMAD.MOV.U32 R211, RZ, RZ, R92 ;  /* 0x000000ffffd37224 */ /* 0x000fe200078e005c */
[----:B------:R-:W-:Y:S01]  /*140b0*/  HMMA.16816.F32 R76, R8, R22, R212 ;  /* 0x00000016084c723c */ /* 0x000fe200000018d4 */
[----:B------:R-:W-:Y:S01]  /*140c0*/  MOV R215, R87 ;  /* 0x0000005700d77202 */ /* 0x000fe20000000f00 */
[----:B------:R-:W-:Y:S01]  /*140d0*/  IMAD.MOV.U32 R213, RZ, RZ, R94 ;  /* 0x000000ffffd57224 */ /* 0x000fe200078e005e */
[----:B------:R-:W-:Y:S01]  /*140e0*/  MOV R212, R93 ;  /* 0x0000005d00d47202 */ /* 0x000fe20000000f00 */
[----:B------:R-:W-:Y:S01]  /*140f0*/  IMAD.MOV.U32 R227, RZ, RZ, R86 ;  /* 0x000000ffffe37224 */ /* 0x000fe200078e0056 */
[----:B------:R-:W-:-:S03]  /*14100*/  MOV R214, R95 ;  /* 0x0000005f00d67202 */ /* 0x000fc60000000f00 */
        /* <DEDUP_REMOVED lines=9> */
[----:B------:R-:W2:Y:S07]  /*141a0*/  LDSM.16.MT88.4 R20, [R132+0xe800] ;  /* 0x00e800008414783b */ /* 0x000eae0000004200 */
[-C--:B-1----:R-:W-:Y:S08]  /*141b0*/  HMMA.16816.F32 R92, R4, R26.reuse, R160 ;  /* 0x0000001a045c723c */ /* 0x082ff000000018a0 */
        /* <DEDUP_REMOVED lines=10> */
[----:B------:R-:W3:Y:S01]  /*14260*/  LDL.LU R246, [R1+0xac] ;  /* 0x0000ac0001f67983 */ /* 0x000ee20000300800 */
[----:B------:R-:W-:Y:S02]  /*14270*/  IMAD.MOV.U32 R174, RZ, RZ, R225 ;  /* 0x000000ffffae7224 */ /* 0x000fe400078e00e1 */
[----:B------:R-:W-:Y:S02]  /*14280*/  IMAD.MOV.U32 R225, RZ, RZ, R248 ;  /* 0x000000ffffe17224 */ /* 0x000fe400078e00f8 */
[----:B------:R-:W4:Y:S01]  /*14290*/  LDL.LU R248, [R1+0xa8] ;  /* 0x0000a80001f87983 */ /* 0x000f220000300800 */
[----:B------:R-:W-:Y:S02]  /*142a0*/  MOV R196, R50 ;  /* 0x0000003200c47202 */ /* 0x000fe40000000f00 */
[----:B------:R-:W-:Y:S01]  /*142b0*/  MOV R175, R226 ;  /* 0x000000e200af7202 */ /* 0x000fe20000000f00 */
[----:B------:R-:W-:Y:S01]  /*142c0*/  HMMA.16816.F32 R48, R8, R16, R176 ;  /* 0x000000100830723c */ /* 0x000fe200000018b0 */
[----:B------:R-:W-:Y:S01]  /*142d0*/  MOV R226, R2 ;  /* 0x0000000200e27202 */ /* 0x000fe20000000f00 */
[----:B------:R-:W-:Y:S01]  /*142e0*/  IMAD.MOV.U32 R172, RZ, RZ, R209 ;  /* 0x000000ffffac7224 */ /* 0x000fe200078e00d1 */
[----:B------:R-:W-:Y:S01]  /*142f0*/  MOV R179, R208 ;  /* 0x000000d000b37202 */ /* 0x000fe20000000f00 */
[----:B------:R-:W-:-:S02]  /*14300*/  IMAD.MOV.U32 R208, RZ, RZ, R227 ;  /* 0x000000ffffd07224 */ /* 0x000fc400078e00e3 */
[----:B------:R-:W-:Y:S01]  /*14310*/  FFMA.FTZ R0, R0, UR6, -R33 ;  /* 0x0000000600007c23 */ /* 0x000fe20008010821 */
[----:B------:R-:W-:Y:S01]  /*14320*/  IMAD.MOV.U32 R227, RZ, RZ, R218 ;  /* 0x000000ffffe37224 */ /* 0x000fe200078e00da */
[----:B------:R-:W-:Y:S02]  /*14330*/  MOV R176, R172 ;  /* 0x000000ac00b07202 */ /* 0x000fe40000000f00 */
[----:B------:R-:W-:Y:S02]  /*14340*/  MOV R173, R215 ;  /* 0x000000d700ad7202 */ /* 0x000fe40000000f00 */
[----:B------:R-:W-:Y:S01]  /*14350*/  MOV R172, R208 ;  /* 0x000000d000ac7202 */ /* 0x000fe20000000f00 */
[----:B------:R1:W-:Y:S01]  /*14360*/  MUFU.EX2 R215, R0 ;  /* 0x0000000000d77308 */ /* 0x0003e20000000800 */
[----:B------:R-:W-:Y:S01]  /*14370*/  MOV R208, R212 ;  /* 0x000000d400d07202 */ /* 0x000fe20000000f00 */
[----:B------:R-:W-:Y:S01]  /*14380*/  IMAD.MOV.U32 R212, RZ, RZ, R221 ;  /* 0x000000ffffd47224 */ /* 0x000fe200078e00dd */
[----:B------:R-:W-:Y:S01]  /*14390*/  MOV R209, R220 ;  /* 0x000000dc00d17202 */ /* 0x000fe20000000f00 */
[----:B------:R-:W-:Y:S01]  /*143a0*/  IMAD.MOV.U32 R177, RZ, RZ, R173 ;  /* 0x000000ffffb17224 */ /* 0x000fe200078e00ad */
[----:B------:R-:W-:-:S02]  /*143b0*/  MOV R178, R174 ;  /* 0x000000ae00b27202 */ /* 0x000fc40000000f00 */
[----:B------:R-:W-:Y:S02]  /*143c0*/  MOV R174, R210 ;  /* 0x000000d200ae7202 */ /* 0x000fe40000000f00 */
[----:B------:R-:W-:Y:S01]  /*143d0*/  MOV R210, R214 ;  /* 0x000000d600d27202 */ /* 0x000fe20000000f00 */
[----:B-1----:R-:W-:-:S04]  /*143e0*/  FFMA.FTZ R0, R139, UR6, -R33 ;  /* 0x000000068b007c23 */ /* 0x002fc80008010821 */
[----:B------:R1:W-:Y:S01]  /*143f0*/  MUFU.EX2 R220, R0 ;  /* 0x0000000000dc7308 */ /* 0x0003e20000000800 */
[----:B------:R-:W-:Y:S02]  /*14400*/  IMAD.MOV.U32 R173, RZ, RZ, R209 ;  /* 0x000000ffffad7224 */ /* 0x000fe400078e00d1 */
[----:B------:R-:W-:Y:S01]  /*14410*/  IMAD.MOV.U32 R209, RZ, RZ, R213 ;  /* 0x000000ffffd17224 */ /* 0x000fe200078e00d5 */
[----:B------:R-:W-:Y:S01]  /*14420*/  MOV R213, R241 ;  /* 0x000000f100d57202 */ /* 0x000fe20000000f00 */
[----:B------:R-:W-:Y:S01]  /*14430*/  HMMA.16816.F32 R68, R8, R18, R188 ;  /* 0x000000120844723c */ /* 0x000fe200000018bc */
[----:B------:R2:W5:Y:S01]  /*14440*/  LDL.LU R241, [R1+0xa4] ;  /* 0x0000a40001f17983 */ /* 0x0005620000300800 */
[----:B-1----:R-:W-:Y:S01]  /*14450*/  FFMA.FTZ R0, R179, UR6, -R34 ;  /* 0x00000006b3007c23 */ /* 0x002fe20008010822 */
[----:B------:R-:W-:Y:S02]  /*14460*/  IMAD.MOV.U32 R179, RZ, RZ, R175 ;  /* 0x000000ffffb37224 */ /* 0x000fe400078e00af */
[----:B------:R-:W-:-:S02]  /*14470*/  IMAD.MOV.U32 R175, RZ, RZ, R211 ;  /* 0x000000ffffaf7224 */ /* 0x000fc400078e00d3 */
[----:B------:R1:W-:Y:S02]  /*14480*/  MUFU.EX2 R211, R0 ;  /* 0x0000000000d37308 */ /* 0x0003e40000000800 */
[----:B-1----:R-:W-:Y:S01]  /*14490*/  FFMA.FTZ R0, R247, UR6, -R34 ;  /* 0x00000006f7007c23 */ /* 0x002fe20008010822 */
[----:B---3--:R-:W-:-:S04]  /*144a0*/  FFMA.FTZ R2, R246, UR6, -R33 ;  /* 0x00000006f6027c23 */ /* 0x008fc80008010821 */
[----:B------:R1:W3:Y:S02]  /*144b0*/  MUFU.EX2 R218, R2 ;  /* 0x0000000200da7308 */ /* 0x0002e40000000800 */
[----:B-1----:R-:W-:-:S04]  /*144c0*/  FFMA.FTZ R2, R138, UR6, -R33 ;  /* 0x000000068a027c23 */ /* 0x002fc80008010821 */
[----:B------:R4:W-:Y:S02]  /*144d0*/  MUFU.EX2 R221, R2 ;  /* 0x0000000200dd7308 */ /* 0x0009e40000000800 */
[----:B----4-:R-:W-:-:S04]  /*144e0*/  FFMA.FTZ R2, R248, UR6, -R34 ;  /* 0x00000006f8027c23 */ /* 0x010fc80008010822 */
[----:B------:R1:W4:Y:S02]  /*144f0*/  MUFU.EX2 R214, R2 ;  /* 0x0000000200d67308 */ /* 0x0003240000000800 */
[----:B-1----:R-:W-:Y:S01]  /*14500*/  FFMA.FTZ R2, R176, UR6, -R34 ;  /* 0x00000006b0027c23 */ /* 0x002fe20008010822 */
        /* <DEDUP_REMOVED lines=16> */
[----:B------:R1:W-:Y:S01]  /*14610*/  MUFU.EX2 R217, R0 ;  /* 0x0000000000d97308 */ /* 0x0003e20000000800 */
[----:B------:R-:W-:Y:S01]  /*14620*/  IMAD.MOV.U32 R189, RZ, RZ, R177 ;  /* 0x000000ffffbd7224 */ /* 0x000fe200078e00b1 */
[----:B------:R-:W-:Y:S02]  /*14630*/  MOV R191, R178 ;  /* 0x000000b200bf7202 */ /* 0x000fe40000000f00 */
[----:B------:R-:W-:Y:S01]  /*14640*/  MOV R177, R172 ;  /* 0x000000ac00b17202 */ /* 0x000fe20000000f00 */
[----:B------:R-:W-:Y:S02]  /*14650*/  IMAD.MOV.U32 R172, RZ, RZ, R209 ;  /* 0x000000ffffac7224 */ /* 0x000fe400078e00d1 */
[----:B-1----:R-:W-:Y:S02]  /*14660*/  FFMA.FTZ R0, R219, UR6, -R28 ;  /* 0x00000006db007c23 */ /* 0x002fe4000801081c */
[----:B------:R1:W4:Y:S01]  /*14670*/  MUFU.EX2 R219, R2 ;  /* 0x0000000200db7308 */ /* 0x0003220000000800 */
[----:B------:R-:W-:Y:S01]  /*14680*/  IMAD.MOV.U32 R209, RZ, RZ, R212 ;  /* 0x000000ffffd17224 */ /* 0x000fe200078e00d4 */
[----:B------:R-:W-:Y:S01]  /*14690*/  MOV R212, R213 ;  /* 0x000000d500d47202 */ /* 0x000fe20000000f00 */
[----:B------:R-:W-:Y:S01]  /*146a0*/  IMAD.MOV.U32 R178, RZ, RZ, R175 ;  /* 0x000000ffffb27224 */ /* 0x000fe200078e00af */
[----:B------:R-:W-:Y:S01]  /*146b0*/  MOV R175, R210 ;  /* 0x000000d200af7202 */ /* 0x000fe20000000f00 */
[----:B-1----:R-:W-:Y:S01]  /*146c0*/  FFMA.FTZ R2, R176, UR6, -R28 ;  /* 0x00000006b0027c23 */ /* 0x002fe2000801081c */
[----:B------:R-:W-:Y:S01]  /*146d0*/  IMAD.MOV.U32 R176, RZ, RZ, R179 ;  /* 0x000000ffffb07224 */ /* 0x000fe200078e00b3 */
[----:B------:R-:W-:-:S02]  /*146e0*/  MOV R179, R208 ;  /* 0x000000d000b37202 */ /* 0x000fc40000000f00 */
[----:B------:R1:W-:Y:S02]  /*146f0*/  MUFU.EX2 R208, R0 ;  /* 0x0000000000d07308 */ /* 0x0003e40000000800 */
[----:B-1----:R-:W-:-:S04]  /*14700*/  FFMA.FTZ R0, R249, UR6, -R28 ;  /* 0x00000006f9007c23 */ /* 0x002fc8000801081c */
[----:B------:R1:W-:Y:S02]  /*14710*/  MUFU.EX2 R213, R0 ;  /* 0x0000000000d57308 */ /* 0x0003e40000000800 */
[----:B-1----:R-:W-:Y:S01]  /*14720*/  FFMA.FTZ R0, R191, UR6, -R32 ;  /* 0x00000006bf007c23 */ /* 0x002fe20008010820 */
[----:B------:R-:W-:Y:S02]  /*14730*/  MOV R191, R177 ;  /* 0x000000b100bf7202 */ /* 0x000fe40000000f00 */
[----:B------:R-:W-:Y:S02]  /*14740*/  MOV R177, R179 ;  /* 0x000000b300b17202 */ /* 0x000fe40000000f00 */
[----:B------:R-:W-:Y:S02]  /*14750*/  MOV R179, R175 ;  /* 0x000000af00b37202 */ /* 0x000fe40000000f00 */
[----:B------:R-:W-:Y:S02]  /*14760*/  MOV R175, R212 ;  /* 0x000000d400af7202 */ /* 0x000fe40000000f00 */
[----:B------:R-:W-:-:S02]  /*14770*/  MOV R212, R222 ;  /* 0x000000de00d47202 */ /* 0x000fc40000000f00 */
[----:B------:R-:W4:Y:S01]  /*14780*/  LDL.LU R222, [R1+0x68] ;  /* 0x0000680001de7983 */ /* 0x000f220000300800 */
[C---:B------:R-:W-:Y:S03]  /*14790*/  HMMA.16816.F32 R56, R4.reuse, R14, R56 ;  /* 0x0000000e0438723c */ /* 0x040fe60000001838 */
[----:B------:R-:W1:Y:S05]  /*147a0*/  LDSM.16.MT88.4 R12, [R137+0x800] ;  /* 0x00080000890c783b */ /* 0x000e6a0000004200 */
[C---:B------:R-:W-:Y:S08]  /*147b0*/  HMMA.16816.F32 R180, R4.reuse, R16, R180 ;  /* 0x0000001004b4723c */ /* 0x040ff000000018b4 */
[C---:B------:R-:W-:Y:S01]  /*147c0*/  HMMA.16816.F32 R184, R4.reuse, R18, R184 ;  /* 0x0000001204b8723c */ /* 0x040fe200000018b8 */
[----:B------:R-:W3:Y:S07]  /*147d0*/  LDSM.16.MT88.4 R16, [R35+0x2800] ;  /* 0x002800002310783b */ /* 0x000eee0000004200 */
[C---:B--2---:R-:W-:Y:S08]  /*147e0*/  HMMA.16816.F32 R108, R4.reuse, R20, R156 ;  /* 0x00000014046c723c */ /* 0x044ff0000000189c */
[----:B------:R-:W-:Y:S08]  /*147f0*/  HMMA.16816.F32 R140, R4, R22, R140 ;  /* 0x00000016048c723c */ /* 0x000ff0000000188c */
[-C--:B-1----:R-:W-:Y:S08]  /*14800*/  HMMA.16816.F32 R64, R8, R12.reuse, R64 ;  /* 0x0000000c0840723c */ /* 0x082ff00000001840 */
[C---:B------:R-:W-:Y:S08]  /*14810*/  HMMA.16816.F32 R192, R4.reuse, R12, R192 ;  /* 0x0000000c04c0723c */ /* 0x040ff000000018c0 */
[-C--:B------:R-:W-:Y:S08]  /*14820*/  HMMA.16816.F32 R200, R4, R14.reuse, R200 ;  /* 0x0000000e04c8723c */ /* 0x080ff000000018c8 */
[C---:B------:R-:W-:Y:S01]  /*14830*/  HMMA.16816.F32 R204, R8.reuse, R14, R204 ;  /* 0x0000000e08cc723c */ /* 0x040fe200000018cc */
[----:B------:R-:W1:Y:S07]  /*14840*/  LDSM.16.MT88.4 R12, [R137+0x2800] ;  /* 0x00280000890c783b */ /* 0x000e6e0000004200 */
[C---:B------:R-:W-:Y:S08]  /*14850*/  HMMA.16816.F32 R156, R8.reuse, R20, R88 ;  /* 0x00000014089c723c */ /* 0x040ff00000001858 */
[----:B------:R-:W-:Y:S01]  /*14860*/  HMMA.16816.F32 R96, R8, R22, R96 ;  /* 0x000000160860723c */ /* 0x000fe20000001860 */
[----:B------:R-:W2:Y:S01]  /*14870*/  LDSM.16.MT88.4 R20, [R107+0xd000] ;  /* 0x00d000006b14783b */ /* 0x000ea20000004200 */
[----:B------:R-:W-:Y:S01]  /*14880*/  IMAD.MOV.U32 R190, RZ, RZ, R176 ;  /* 0x000000ffffbe7224 */ /* 0x000fe200078e00b0 */
[----:B------:R1:W2:Y:S05]  /*14890*/  MUFU.EX2 R210, R2 ;  /* 0x0000000200d27308 */ /* 0x0002aa0000000800 */
[----:B---3--:R-:W-:Y:S01]  /*148a0*/  HMMA.16816.F32 R148, R4, R16, R148 ;  /* 0x000000100494723c */ /* 0x008fe20000001894 */
[----:B------:R-:W-:-:S07]  /*148b0*/  IMAD.MOV.U32 R176, RZ, RZ, R178 ;  /* 0x000000ffffb07224 */ /* 0x000fce00078e00b2 */
[----:B------:R-:W-:Y:S01]  /*148c0*/  HMMA.16816.F32 R144, R4, R18, R144 ;  /* 0x000000120490723c */ /* 0x000fe20000001890 */
[----:B-1----:R-:W-:Y:S01]  /*148d0*/  FFMA.FTZ R2, R245, UR6, -R28 ;  /* 0x00000006f5027c23 */ /* 0x002fe2000801081c */
[----:B------:R-:W-:-:S06]  /*148e0*/  IMAD.MOV.U32 R178, RZ, RZ, R172 ;  /* 0x000000ffffb27224 */ /* 0x000fcc00078e00ac */
[----:B------:R-:W-:Y:S01]  /*148f0*/  HMMA.16816.F32 R100, R8, R16, R100 ;  /* 0x000000100864723c */ /* 0x000fe20000001864 */
[----:B------:R-:W-:-:S07]  /*14900*/  IMAD.MOV.U32 R172, RZ, RZ, R209 ;  /* 0x000000ffffac7224 */ /* 0x000fce00078e00d1 */
[----:B------:R-:W-:Y:S01]  /*14910*/  HMMA.16816.F32 R112, R8, R18, R112 ;  /* 0x000000120870723c */ /* 0x000fe20000001870 */
[----:B------:R-:W1:Y:S07]  /*14920*/  LDSM.16.MT88.4 R16, [R132+0xd000] ;  /* 0x00d000008410783b */ /* 0x000e6e0000004200 */
[----:B------:R-:W-:Y:S01]  /*14930*/  HMMA.16816.F32 R120, R4, R12, R120 ;  /* 0x0000000c0478723c */ /* 0x000fe20000001878 */
[----:B------:R-:W-:-:S07]  /*14940*/  IMAD.MOV.U32 R209, RZ, RZ, R224 ;  /* 0x000000ffffd17224 */ /* 0x000fce00078e00e0 */
[----:B------:R-:W-:Y:S08]  /*14950*/  HMMA.16816.F32 R124, R4, R14, R124 ;  /* 0x0000000e047c723c */ /* 0x000ff0000000187c */
[C---:B------:R-:W-:Y:S08]  /*14960*/  HMMA.16816.F32 R116, R8.reuse, R12, R116 ;  /* 0x0000000c0874723c */ /* 0x040ff00000001874 */
[----:B------:R-:W-:Y:S01]  /*14970*/  HMMA.16816.F32 R128, R8, R14, R128 ;  /* 0x0000000e0880723c */ /* 0x000fe20000001880 */
[----:B------:R-:W3:Y:S01]  /*14980*/  LDSM.16.MT88.4 R12, [R35+0x1000] ;  /* 0x00100000230c783b */ /* 0x000ee20000004200 */
[----:B------:R-:W-:-:S06]  /*14990*/  IMAD.MOV.U32 R224, RZ, RZ, R216 ;  /* 0x000000ffffe07224 */ /* 0x000fcc00078e00d8 */
[-C--:B------:R-:W-:Y:S01]  /*149a0*/  HMMA.16816.F32 R164, R8, R24.reuse, R164 ;  /* 0x0000001808a4723c */ /* 0x080fe200000018a4 */
[----:B------:R-:W-:Y:S02]  /*149b0*/  F2FP.F16.F32.PACK_AB R8, R218, R215 ;  /* 0x000000d7da08723e */ /* 0x000fe400000000ff */
[----:B----4-:R-:W-:Y:S02]  /*149c0*/  F2FP.F16.F32.PACK_AB R9, R214, R211 ;  /* 0x000000d3d609723e */ /* 0x010fe400000000ff */
[----:B------:R-:W-:Y:S02]  /*149d0*/  F2FP.F16.F32.PACK_AB R10, R221, R220 ;  /* 0x000000dcdd0a723e */ /* 0x000fe400000000ff */
[----:B------:R-:W-:Y:S01]  /*149e0*/  F2FP.F16.F32.PACK_AB R11, R219, R217 ;  /* 0x000000d9db0b723e */ /* 0x000fe200000000ff */
[----:B------:R-:W-:Y:S01]  /*149f0*/  HMMA.16816.F32 R84, R4, R24, R152 ;  /* 0x000000180454723c */ /* 0x000fe20000001898 */
[----:B------:R4:W-:Y:S01]  /*14a00*/  MUFU.EX2 R216, R2 ;  /* 0x0000000200d87308 */ /* 0x0009e20000000800 */
[----:B------:R-:W-:-:S03]  /*14a10*/  FFMA.FTZ R3, R3, UR6, -R32 ;  /* 0x0000000603037c23 */ /* 0x000fc60008010820 */
[----:B------:R1:W-:Y:S03]  /*14a20*/  MUFU.EX2 R138, R0 ;  /* 0x00000000008a7308 */ /* 0x0003e60000000800 */
[----:B--2---:R-:W-:Y:S01]  /*14a30*/  HMMA.16816.F32 R4, R8, R20, R40 ;  /* 0x000000140804723c */ /* 0x004fe20000001828 */
[----:B------:R2:W3:Y:S01]  /*14a40*/  MUFU.EX2 R139, R3 ;  /* 0x00000003008b7308 */ /* 0x0004e20000000800 */
[--C-:B----4-:R-:W-:Y:S01]  /*14a50*/  FFMA.FTZ R2, R189, UR6, -R32.reuse ;  /* 0x00000006bd027c23 */ /* 0x110fe20008010820 */
[----:B------:R-:W-:Y:S02]  /*14a60*/  MOV R189, R191 ;  /* 0x000000bf00bd7202 */ /* 0x000fe40000000f00 */
[----:B------:R-:W-:Y:S01]  /*14a70*/  MOV R191, R177 ;  /* 0x000000b100bf7202 */ /* 0x000fe20000000f00 */
        /* <DEDUP_REMOVED lines=8> */
[----:B------:R-:W-:Y:S04]  /*14b00*/  MUFU.EX2 R212, R0 ;  /* 0x0000000000d47308 */ /* 0x000fe80000000800 */
[----:B------:R-:W1:Y:S01]  /*14b10*/  MUFU.EX2 R209, R2 ;  /* 0x0000000200d17308 */ /* 0x000e620000000800 */
[----:B------:R-:W-:Y:S01]  /*14b20*/  MOV R25, R191 ;  /* 0x000000bf00197202 */ /* 0x000fe20000000f00 */
[----:B------:R-:W-:Y:S01]  /*14b30*/  IMAD.MOV.U32 R191, RZ, RZ, R176 ;  /* 0x000000ffffbf7224 */ /* 0x000fe200078e00b0 */
[----:B------:R-:W-:Y:S01]  /*14b40*/  MOV R176, R177 ;  /* 0x000000b100b07202 */ /* 0x000fe20000000f00 */
[----:B--2---:R-:W-:Y:S01]  /*14b50*/  FFMA.FTZ R3, R189, UR6, -R28 ;  /* 0x00000006bd037c23 */ /* 0x004fe2000801081c */
[----:B------:R-:W-:Y:S01]  /*14b60*/  IMAD.MOV.U32 R24, RZ, RZ, R190 ;  /* 0x000000ffff187224 */ /* 0x000fe200078e00be */
[----:B------:R-:W-:Y:S01]  /*14b70*/  MOV R190, R6 ;  /* 0x0000000600be7202 */ /* 0x000fe20000000f00 */
[----:B------:R-:W-:Y:S01]  /*14b80*/  IMAD.MOV.U32 R177, RZ, RZ, R178 ;  /* 0x000000ffffb17224 */ /* 0x000fe200078e00b2 */
[----:B------:R-:W-:Y:S01]  /*14b90*/  MOV R178, R179 ;  /* 0x000000b300b27202 */ /* 0x000fe20000000f00 */
[----:B------:R-:W-:Y:S01]  /*14ba0*/  IMAD.MOV.U32 R26, RZ, RZ, R5 ;  /* 0x000000ffff1a7224 */ /* 0x000fe200078e0005 */
[----:B------:R-:W-:Y:S01]  /*14bb0*/  MOV R188, R4 ;  /* 0x0000000400bc7202 */ /* 0x000fe20000000f00 */
[----:B------:R-:W-:Y:S01]  /*14bc0*/  IMAD.MOV.U32 R189, RZ, RZ, R7 ;  /* 0x000000ffffbd7224 */ /* 0x000fe200078e0007 */
[----:B------:R-:W-:Y:S01]  /*14bd0*/  F2FP.F16.F32.PACK_AB R4, R210, R208 ;  /* 0x000000d0d204723e */ /* 0x000fe200000000ff */
[----:B------:R-:W-:Y:S01]  /*14be0*/  IMAD.MOV.U32 R179, RZ, RZ, R172 ;  /* 0x000000ffffb37224 */ /* 0x000fe200078e00ac */
[----:B---3--:R-:W-:-:S02]  /*14bf0*/  F2FP.F16.F32.PACK_AB R5, R139, R138 ;  /* 0x0000008a8b05723e */ /* 0x008fc400000000ff */
[----:B------:R-:W-:Y:S02]  /*14c00*/  F2FP.F16.F32.PACK_AB R6, R216, R213 ;  /* 0x000000d5d806723e */ /* 0x000fe400000000ff */
[----:B-1----:R-:W-:Y:S02]  /*14c10*/  F2FP.F16.F32.PACK_AB R7, R212, R209 ;  /* 0x000000d1d407723e */ /* 0x002fe400000000ff */
[----:B------:R-:W-:Y:S01]  /*14c20*/  MOV R172, R175 ;  /* 0x000000af00ac7202 */ /* 0x000fe20000000f00 */
[----:B------:R-:W-:Y:S02]  /*14c30*/  IMAD.MOV.U32 R175, RZ, RZ, R224 ;  /* 0x000000ffffaf7224 */ /* 0x000fe400078e00e0 */
[--C-:B------:R-:W-:Y:S01]  /*14c40*/  FFMA.FTZ R39, R39, UR6, -R28.reuse ;  /* 0x0000000627277c23 */ /* 0x100fe2000801081c */
[----:B------:R-:W-:Y:S01]  /*14c50*/  MOV R224, R31 ;  /* 0x0000001f00e07202 */ /* 0x000fe20000000f00 */
[--C-:B------:R-:W-:Y:S01]  /*14c60*/  FFMA.FTZ R0, R250, UR6, -R28.reuse ;  /* 0x00000006fa007c23 */ /* 0x100fe2000801081c */
[----:B------:R-:W-:Y:S01]  /*14c70*/  FFMA.FTZ R2, R244, UR6, -R28 ;  /* 0x00000006f4027c23 */ /* 0x000fe2000801081c */
        /* <DEDUP_REMOVED lines=16> */
[C---:B------:R-:W-:Y:S08]  /*14d80*/  HMMA.16816.F32 R60, R4.reuse, R16, R60 ;  /* 0x00000010043c723c */ /* 0x040ff0000000183c */
[-C--:B------:R-:W-:Y:S08]  /*14d90*/  HMMA.16816.F32 R56, R4, R18.reuse, R56 ;  /* 0x000000120438723c */ /* 0x080ff00000001838 */
[C---:B------:R-:W-:Y:S01]  /*14da0*/  HMMA.16816.F32 R176, R8.reuse, R18, R52 ;  /* 0x0000001208b0723c */ /* 0x040fe20000001834 */
[----:B------:R-:W-:Y:S07]  /*14db0*/  LDSM.16.MT88.4 R16, [R132+0xf000] ;  /* 0x00f000008410783b */ /* 0x000fee0000004200 */
[-C--:B------:R-:W-:Y:S08]  /*14dc0*/  HMMA.16816.F32 R248, R8, R12.reuse, R48 ;  /* 0x0000000c08f8723c */ /* 0x080ff00000001830 */
[C---:B------:R-:W-:Y:S08]  /*14dd0*/  HMMA.16816.F32 R180, R4.reuse, R12, R180 ;  /* 0x0000000c04b4723c */ /* 0x040ff000000018b4 */
[-C--:B------:R-:W-:Y:S08]  /*14de0*/  HMMA.16816.F32 R184, R4, R14.reuse, R184 ;  /* 0x0000000e04b8723c */ /* 0x080ff000000018b8 */
[----:B------:R-:W-:Y:S01]  /*14df0*/  HMMA.16816.F32 R196, R8, R14, R68 ;  /* 0x0000000e08c4723c */ /* 0x000fe20000001844 */
[----:B------:R-:W-:Y:S01]  /*14e00*/  LDSM.16.MT88.4 R12, [R35+0x3000] ;  /* 0x00300000230c783b */ /* 0x000fe20000004200 */
[----:B------:R-:W-:-:S03]  /*14e10*/  FFMA.FTZ R222, R222, R29, R30 ;  /* 0x0000001ddede7223 */ /* 0x000fc6000001001e */
[----:B------:R-:W1:Y:S01]  /*14e20*/  LDSM.16.MT88.4 R28, [R137+0x1000] ;  /* 0x00100000891c783b */ /* 0x000e620000004200 */
[----:B------:R-:W-:Y:S01]  /*14e30*/  IMAD.MOV.U32 R83, RZ, RZ, R107 ;  /* 0x000000ffff537224 */ /* 0x000fe200078e006b */
[----:B------:R-:W-:Y:S01]  /*14e40*/  MOV R88, R172 ;  /* 0x000000ac00587202 */ /* 0x000fe20000000f00 */
[----:B------:R-:W-:Y:S01]  /*14e50*/  IMAD.MOV.U32 R107, RZ, RZ, R191 ;  /* 0x000000ffff6b7224 */ /* 0x000fe200078e00bf */
[----:B------:R-:W-:Y:S01]  /*14e60*/  MOV R90, R224 ;  /* 0x000000e0005a7202 */ /* 0x000fe20000000f00 */
[----:B------:R-:W-:Y:S01]  /*14e70*/  IMAD.MOV.U32 R89, RZ, RZ, R175 ;  /* 0x000000ffff597224 */ /* 0x000fe200078e00af */
[----:B------:R-:W-:Y:S01]  /*14e80*/  MOV R175, R226 ;  /* 0x000000e200af7202 */ /* 0x000fe20000000f00 */
[----:B------:R-:W-:Y:S02]  /*14e90*/  IMAD.MOV.U32 R191, RZ, RZ, R225 ;  /* 0x000000ffffbf7224 */ /* 0x000fe400078e00e1 */
[----:B------:R-:W-:Y:S01]  /*14ea0*/  IMAD.MOV.U32 R172, RZ, RZ, R227 ;  /* 0x000000ffffac7224 */ /* 0x000fe200078e00e3 */
        /* <DEDUP_REMOVED lines=9> */
[----:B------:R-:W-:-:S07]  /*14f40*/  IMAD.MOV.U32 R51, RZ, RZ, R107 ;  /* 0x000000ffff337224 */ /* 0x000fce00078e006b */
[----:B-1----:R-:W-:Y:S01]  /*14f50*/  HMMA.16816.F32 R224, R8, R28, R64 ;  /* 0x0000001c08e0723c */ /* 0x002fe20000001840 */
[----:B------:R-:W-:Y:S01]  /*14f60*/  IMAD.MOV.U32 R67, RZ, RZ, R43 ;  /* 0x000000ffff437224 */ /* 0x000fe200078e002b */
[----:B------:R-:W-:Y:S01]  /*14f70*/  MOV R43, R26 ;  /* 0x0000001a002b7202 */ /* 0x000fe20000000f00 */
[----:B------:R-:W-:Y:S01]  /*14f80*/  IMAD.MOV.U32 R26, RZ, RZ, R27 ;  /* 0x000000ffff1a7224 */ /* 0x000fe200078e001b */
[----:B------:R-:W-:Y:S02]  /*14f90*/  MOV R27, R104 ;  /* 0x00000068001b7202 */ /* 0x000fe40000000f00 */
[----:B------:R-:W-:Y:S01]  /*14fa0*/  MOV R66, R88 ;  /* 0x0000005800427202 */ /* 0x000fe20000000f00 */
[----:B------:R-:W-:Y:S01]  /*14fb0*/  IMAD.MOV.U32 R65, RZ, RZ, R20 ;  /* 0x000000ffff417224 */ /* 0x000fe200078e0014 */
[C---:B------:R-:W-:Y:S01]  /*14fc0*/  HMMA.16816.F32 R88, R4.reuse, R16, R108 ;  /* 0x000000100458723c */ /* 0x040fe2000000186c */
[----:B------:R-:W-:Y:S02]  /*14fd0*/  MOV R64, R21 ;  /* 0x0000001500407202 */ /* 0x000fe40000000f00 */
[----:B------:R-:W1:Y:S05]  /*14fe0*/  LDSM.16.MT88.4 R20, [R83+0xf000] ;  /* 0x00f000005314783b */ /* 0x000e6a0000004200 */
[----:B------:R-:W-:Y:S01]  /*14ff0*/  HMMA.16816.F32 R104, R4, R12, R148 ;  /* 0x0000000c0468723c */ /* 0x000fe20000001894 */
[----:B------:R-:W-:-:S07]  /*15000*/  MOV R149, R26 ;  /* 0x0000001a00957202 */ /* 0x000fce0000000f00 */
[C---:B------:R-:W-:Y:S01]  /*15010*/  HMMA.16816.F32 R108, R4.reuse, R14, R144 ;  /* 0x0000000e046c723c */ /* 0x040fe20000001890 */
[----:B------:R-:W-:Y:S01]  /*15020*/  IMAD.MOV.U32 R144, RZ, RZ, R27 ;  /* 0x000000ffff907224 */ /* 0x000fe200078e001b */
[----:B------:R-:W-:Y:S01]  /*15030*/  MOV R145, R24 ;  /* 0x0000001800917202 */ /* 0x000fe20000000f00 */
[----:B------:R-:W-:Y:S02]  /*15040*/  IMAD.MOV.U32 R146, RZ, RZ, R25 ;  /* 0x000000ffff927224 */ /* 0x000fe400078e0019 */
[----:B------:R-:W2:Y:S01]  /*15050*/  LDSM.16.MT88.4 R24, [R137+0x3000] ;  /* 0x003000008918783b */ /* 0x000ea20000004200 */
[----:B------:R-:W-:Y:S01]  /*15060*/  IMAD.MOV.U32 R41, RZ, RZ, R74 ;  /* 0x000000ffff297224 */ /* 0x000fe200078e004a */
[----:B------:R-:W-:Y:S01]  /*15070*/  MOV R40, R73 ;  /* 0x0000004900287202 */ /* 0x000fe20000000f00 */
[----:B------:R-:W-:Y:S01]  /*15080*/  IMAD.MOV.U32 R151, RZ, RZ, R43 ;  /* 0x000000ffff977224 */ /* 0x000fe200078e002b */
[----:B------:R-:W-:Y:S01]  /*15090*/  MOV R150, R42 ;  /* 0x0000002a00967202 */ /* 0x000fe20000000f00 */
[----:B------:R-:W-:Y:S01]  /*150a0*/  HMMA.16816.F32 R192, R4, R28, R192 ;  /* 0x0000001c04c0723c */ /* 0x000fe200000018c0 */
[----:B------:R-:W-:Y:S01]  /*150b0*/  MOV R148, R41 ;  /* 0x0000002900947202 */ /* 0x000fe20000000f00 */
[----:B------:R-:W-:-:S06]  /*150c0*/  IMAD.MOV.U32 R147, RZ, RZ, R40 ;  /* 0x000000ffff937224 */ /* 0x000fcc00078e0028 */
[C---:B------:R-:W-:Y:S08]  /*150d0*/  HMMA.16816.F32 R200, R4.reuse, R30, R200 ;  /* 0x0000001e04c8723c */ /* 0x040ff000000018c8 */
[C---:B-1----:R-:W-:Y:S08]  /*150e0*/  HMMA.16816.F32 R76, R4.reuse, R22, R92 ;  /* 0x00000016044c723c */ /* 0x042ff0000000185c */
[C---:B------:R-:W-:Y:S08]  /*150f0*/  HMMA.16816.F32 R72, R4.reuse, R20, R84 ;  /* 0x000000140448723c */ /* 0x040ff00000001854 */
[C---:B------:R-:W-:Y:S08]  /*15100*/  HMMA.16816.F32 R92, R4.reuse, R18, R140 ;  /* 0x00000012045c723c */ /* 0x040ff0000000188c */
[C---:B--2---:R-:W-:Y:S08]  /*15110*/  HMMA.16816.F32 R120, R4.reuse, R24, R120 ;  /* 0x000000180478723c */ /* 0x044ff00000001878 */
[----:B------:R-:W-:Y:S01]  /*15120*/  HMMA.16816.F32 R40, R4, R26, R124 ;  /* 0x0000001a0428723c */ /* 0x000fe2000000187c */
[----:B------:R-:W-:Y:S01]  /*15130*/  MOV R7, R51 ;  /* 0x0000003300077202 */ /* 0x000fe20000000f00 */
[----:B------:R-:W-:Y:S01]  /*15140*/  IMAD.MOV.U32 R124, RZ, RZ, R52 ;  /* 0x000000ffff7c7224 */ /* 0x000fe200078e0034 */
[----:B------:R-:W-:Y:S01]  /*15150*/  MOV R125, R53 ;  /* 0x00000035007d7202 */ /* 0x000fe20000000f00 */
[----:B------:R-:W-:Y:S01]  /*15160*/  IMAD.MOV.U32 R126, RZ, RZ, R54 ;  /* 0x000000ffff7e7224 */ /* 0x000fe200078e0036 */
[----:B------:R-:W-:-:S03]  /*15170*/  MOV R127, R55 ;  /* 0x00000037007f7202 */ /* 0x000fc60000000f00 */
[----:B------:R-:W-:Y:S01]  /*15180*/  HMMA.16816.F32 R116, R8, R24, R116 ;  /* 0x000000180874723c */ /* 0x000fe20000001874 */
[----:B------:R1:W-:Y:S02]  /*15190*/  MUFU.EX2 R24, R0 ;  /* 0x0000000000187308 */ /* 0x0003e40000000800 */
        /* <DEDUP_REMOVED lines=19> */
[----:B------:R-:W2:Y:S04]  /*152d0*/  LDL.LU R236, [R1+0xa0] ;  /* 0x0000a00001ec7983 */ /* 0x000ea80000300800 */
[----:B------:R-:W3:Y:S01]  /*152e0*/  LDL.LU R5, [R1+0x6c] ;  /* 0x00006c0001057983 */ /* 0x000ee20000300800 */
[C---:B------:R-:W-:Y:S08]  /*152f0*/  HMMA.16816.F32 R84, R8.reuse, R16, R156 ;  /* 0x000000100854723c */ /* 0x040ff0000000189c */
[C---:B------:R-:W-:Y:S08]  /*15300*/  HMMA.16816.F32 R100, R8.reuse, R12, R100 ;  /* 0x0000000c0864723c */ /* 0x040ff00000001864 */
[----:B------:R-:W-:Y:S01]  /*15310*/  HMMA.16816.F32 R52, R8, R14, R112 ;  /* 0x0000000e0834723c */ /* 0x000fe20000001870 */
[----:B------:R-:W-:-:S07]  /*15320*/  IMAD.MOV.U32 R6, RZ, RZ, R126 ;  /* 0x000000ffff067224 */ /* 0x000fce00078e007e */
[----:B------:R-:W-:Y:S01]  /*15330*/  HMMA.16816.F32 R140, R8, R30, R204 ;  /* 0x0000001e088c723c */ /* 0x000fe200000018cc */
[----:B---3--:R-:W-:-:S07]  /*15340*/  FFMA.FTZ R16, R5, R37, R238 ;  /* 0x0000002505107223 */ /* 0x008fce00000100ee */
[C---:B------:R-:W-:Y:S01]  /*15350*/  HMMA.16816.F32 R68, R8.reuse, R20, R164 ;  /* 0x000000140844723c */ /* 0x040fe200000018a4 */
[----:B------:R3:W5:Y:S04]  /*15360*/  LDL.LU R238, [R1+0x9c] ;  /* 0x00009c0001ee7983 */ /* 0x0007680000300800 */
[----:B------:R-:W4:Y:S01]  /*15370*/  LDL.LU R13, [R1+0x70] ;  /* 0x00007000010d7983 */ /* 0x000f220000300800 */
[----:B------:R1:W-:Y:S02]  /*15380*/  MUFU.EX2 R21, R0 ;  /* 0x0000000000157308 */ /* 0x0003e40000000800 */
[C---:B------:R-:W-:Y:S01]  /*15390*/  HMMA.16816.F32 R28, R8.reuse, R22, R160 ;  /* 0x00000016081c723c */ /* 0x040fe200000018a0 */
[----:B------:R-:W-:Y:S01]  /*153a0*/  IMAD.MOV.U32 R126, RZ, RZ, R146 ;  /* 0x000000ffff7e7224 */ /* 0x000fe200078e0092 */
[----:B------:R2:W-:Y:S01]  /*153b0*/  MUFU.EX2 R23, R3 ;  /* 0x0000000300177308 */ /* 0x0005e20000000800 */
[----:B------:R-:W-:Y:S01]  /*153c0*/  MOV R160, R6 ;  /* 0x0000000600a07202 */ /* 0x000fe20000000f00 */
[----:B------:R-:W-:Y:S02]  /*153d0*/  LDSM.16.MT88.4 R156, [R83+0xd800] ;  /* 0x00d80000539c783b */ /* 0x000fe40000004200 */
[----:B------:R3:W-:Y:S02]  /*153e0*/  MUFU.EX2 R25, R2 ;  /* 0x0000000200197308 */ /* 0x0007e40000000800 */
[----:B------:R-:W-:Y:S01]  /*153f0*/  HMMA.16816.F32 R48, R8, R18, R96 ;  /* 0x000000120830723c */ /* 0x000fe20000001860 */
[----:B------:R-:W-:Y:S01]  /*15400*/  MOV R4, R190 ;  /* 0x000000be00047202 */ /* 0x000fe20000000f00 */
[----:B------:R-:W-:Y:S04]  /*15410*/  LDSM.16.MT88.4 R112, [R35+0x3800] ;  /* 0x003800002370783b */ /* 0x000fe80000004200 */
[----:B------:R-:W-:Y:S01]  /*15420*/  LDSM.16.MT88.4 R204, [R137+0x1800] ;  /* 0x0018000089cc783b */ /* 0x000fe20000004200 */
[----:B----4-:R-:W-:Y:S01]  /*15430*/  FFMA.FTZ R15, R13, R36, R237 ;  /* 0x000000240d0f7223 */ /* 0x010fe200000100ed */
[----:B-1----:R-:W-:-:S02]  /*15440*/  FFMA.FTZ R0, R125, UR6, -R32 ;  /* 0x000000067d007c23 */ /* 0x002fc40008010820 */
[----:B------:R4:W5:Y:S04]  /*15450*/  LDL.LU R237, [R1+0x98] ;  /* 0x0000980001ed7983 */ /* 0x0009680000300800 */
[----:B------:R-:W4:Y:S01]  /*15460*/  LDL.LU R13, [R1+0x38] ;  /* 0x00003800010d7983 */ /* 0x000f220000300800 */
[--C-:B--2---:R-:W-:Y:S01]  /*15470*/  FFMA.FTZ R3, R7, UR6, -R32.reuse ;  /* 0x0000000607037c23 */ /* 0x104fe20008010820 */
[----:B------:R-:W-:Y:S02]  /*15480*/  MOV R125, R145 ;  /* 0x00000091007d7202 */ /* 0x000fe40000000f00 */
[----:B------:R-:W-:Y:S02]  /*15490*/  MOV R7, R127 ;  /* 0x0000007f00077202 */ /* 0x000fe40000000f00 */
[----:B------:R-:W-:Y:S01]  /*154a0*/  MOV R17, R160 ;  /* 0x000000a000117202 */ /* 0x000fe20000000f00 */
[----:B---3--:R-:W-:Y:S01]  /*154b0*/  FFMA.FTZ R2, R124, UR6, -R32 ;  /* 0x000000067c027c23 */ /* 0x008fe20008010820 */
[----:B------:R-:W-:Y:S01]  /*154c0*/  MOV R145, R64 ;  /* 0x0000004000917202 */ /* 0x000fe20000000f00 */
[----:B------:R-:W-:-:S02]  /*154d0*/  IMAD.MOV.U32 R161, RZ, RZ, R7 ;  /* 0x000000ffffa17224 */ /* 0x000fc400078e0007 */
[----:B------:R-:W-:Y:S02]  /*154e0*/  IMAD.MOV.U32 R146, RZ, RZ, R65 ;  /* 0x000000ffff927224 */ /* 0x000fe400078e0041 */
[----:B------:R-:W-:Y:S01]  /*154f0*/  IMAD.MOV.U32 R167, RZ, RZ, R80 ;  /* 0x000000ffffa77224 */ /* 0x000fe200078e0050 */
[----:B------:R-:W-:Y:S01]  /*15500*/  MOV R162, R126 ;  /* 0x0000007e00a27202 */ /* 0x000fe20000000f00 */
[----:B------:R-:W-:Y:S01]  /*15510*/  IMAD.MOV.U32 R20, RZ, RZ, R145 ;  /* 0x000000ffff147224 */ /* 0x000fe200078e0091 */
[----:B------:R-:W1:Y:S01]  /*15520*/  MUFU.EX2 R22, R39 ;  /* 0x0000002700167308 */ /* 0x000e620000000800 */
[----:B------:R-:W-:Y:S01]  /*15530*/  IMAD.MOV.U32 R160, RZ, RZ, R161 ;  /* 0x000000ffffa07224 */ /* 0x000fe200078e00a1 */
[----:B------:R-:W-:Y:S02]  /*15540*/  LDSM.16.MT88.4 R96, [R132+0xf800] ;  /* 0x00f800008460783b */ /* 0x000fe40000004200 */
[----:B------:R-:W-:Y:S02]  /*15550*/  MOV R161, R20 ;  /* 0x0000001400a17202 */ /* 0x000fe40000000f00 */
[----:B------:R4:W-:Y:S02]  /*15560*/  MUFU.EX2 R20, R0 ;  /* 0x0000000000147308 */ /* 0x0009e40000000800 */
[----:B----4-:R-:W-:-:S02]  /*15570*/  FFMA.FTZ R0, R13, UR6, -R33 ;  /* 0x000000060d007c23 */ /* 0x010fc40008010821 */
[----:B------:R-:W2:Y:S01]  /*15580*/  LDL.LU R13, [R1+0x34] ;  /* 0x00003400010d7983 */ /* 0x000ea20000300800 */
[----:B------:R-:W-:Y:S01]  /*15590*/  IMAD.MOV.U32 R124, RZ, RZ, R144 ;  /* 0x000000ffff7c7224 */ /* 0x000fe200078e0090 */
[----:B------:R-:W-:Y:S01]  /*155a0*/  MOV R127, R147 ;  /* 0x00000093007f7202 */ /* 0x000fe20000000f00 */
[----:B------:R-:W-:Y:S01]  /*155b0*/  IMAD.MOV.U32 R144, RZ, RZ, R148 ;  /* 0x000000ffff907224 */ /* 0x000fe200078e0094 */
[----:B------:R-:W-:Y:S01]  /*155c0*/  MOV R147, R66 ;  /* 0x0000004200937202 */ /* 0x000fe20000000f00 */
[----:B------:R-:W-:Y:S01]  /*155d0*/  IMAD.MOV.U32 R148, RZ, RZ, R67 ;  /* 0x000000ffff947224 */ /* 0x000fe200078e0043 */
[----:B------:R-:W-:Y:S01]  /*155e0*/  MOV R164, R146 ;  /* 0x0000009200a47202 */ /* 0x000fe20000000f00 */
[----:B------:R2:W3:Y:S02]  /*155f0*/  MUFU.EX2 R19, R2 ;  /* 0x0000000200137308 */ /* 0x0004e40000000800 */
[----:B------:R-:W-:Y:S01]  /*15600*/  IMAD.MOV.U32 R165, RZ, RZ, R147 ;  /* 0x000000ffffa57224 */ /* 0x000fe200078e0093 */
[----:B------:R-:W-:Y:S01]  /*15610*/  MOV R166, R148 ;  /* 0x0000009400a67202 */ /* 0x000fe20000000f00 */
[----:B------:R-:W-:Y:S01]  /*15620*/  IMAD.MOV.U32 R7, RZ, RZ, R125 ;  /* 0x000000ffff077224 */ /* 0x000fe200078e007d */
[----:B------:R-:W-:Y:S01]  /*15630*/  MOV R125, R172 ;  /* 0x000000ac007d7202 */ /* 0x000fe20000000f00 */
[----:B------:R-:W-:Y:S01]  /*15640*/  IMAD.MOV.U32 R163, RZ, RZ, R127 ;  /* 0x000000ffffa37224 */ /* 0x000fe200078e007f */
[----:B------:R-:W-:Y:S01]  /*15650*/  MOV R127, R174 ;  /* 0x000000ae007f7202 */ /* 0x000fe20000000f00 */
[----:B------:R-:W-:-:S02]  /*15660*/  IMAD.MOV.U32 R126, RZ, RZ, R173 ;  /* 0x000000ffff7e7224 */ /* 0x000fc400078e00ad */
[----:B------:R-:W-:Y:S02]  /*15670*/  IMAD.MOV.U32 R148, RZ, RZ, R175 ;  /* 0x000000ffff947224 */ /* 0x000fe400078e00af */
[----:B------:R-:W4:Y:S01]  /*15680*/  LDSM.16.MT88.4 R172, [R132+0xd800] ;  /* 0x00d8000084ac783b */ /* 0x000f220000004200 */
[----:B--2---:R-:W-:Y:S01]  /*15690*/  FFMA.FTZ R2, R13, UR6, -R33 ;  /* 0x000000060d027c23 */ /* 0x004fe20008010821 */
[----:B------:R-:W-:Y:S01]  /*156a0*/  IMAD.MOV.U32 R13, RZ, RZ, R17 ;  /* 0x000000ffff0d7224 */ /* 0x000fe200078e0011 */
[----:B------:R-:W-:Y:S01]  /*156b0*/  MOV R17, R160 ;  /* 0x000000a000117202 */ /* 0x000fe20000000f00 */
[----:B------:R-:W-:Y:S01]  /*156c0*/  IMAD.MOV.U32 R160, RZ, RZ, R164 ;  /* 0x000000ffffa07224 */ /* 0x000fe200078e00a4 */
[----:B------:R-:W-:Y:S01]  /*156d0*/  MOV R164, R165 ;  /* 0x000000a500a47202 */ /* 0x000fe20000000f00 */
[----:B------:R-:W-:Y:S01]  /*156e0*/  IMAD.MOV.U32 R165, RZ, RZ, R166 ;  /* 0x000000ffffa57224 */ /* 0x000fe200078e00a6 */
[----:B------:R-:W-:Y:S01]  /*156f0*/  MOV R166, R167 ;  /* 0x000000a700a67202 */ /* 0x000fe20000000f00 */
[----:B------:R-:W-:-:S02]  /*15700*/  IMAD.MOV.U32 R167, RZ, RZ, R4 ;  /* 0x000000ffffa77224 */ /* 0x000fc400078e0004 */
[----:B------:R-:W2:Y:S01]  /*15710*/  LDL.LU R4, [R1+0x30] ;  /* 0x0000300001047983 */ /* 0x000ea20000300800 */
[----:B------:R-:W4:Y:S01]  /*15720*/  MUFU.EX2 R18, R3 ;  /* 0x0000000300127308 */ /* 0x000f220000000800 */
[----:B------:R-:W-:Y:S01]  /*15730*/  MOV R6, R124 ;  /* 0x0000007c00067202 */ /* 0x000fe20000000f00 */
[----:B------:R-:W-:Y:S01]  /*15740*/  IMAD.MOV.U32 R124, RZ, RZ, R191 ;  /* 0x000000ffff7c7224 */ /* 0x000fe200078e00bf */
[----:B------:R-:W-:Y:S01]  /*15750*/  HMMA.16816.F32 R64, R8, R26, R128 ;  /* 0x0000001a0840723c */ /* 0x000fe20000001880 */
[----:B------:R-:W-:Y:S01]  /*15760*/  IMAD.MOV.U32 R130, RZ, RZ, R125 ;  /* 0x000000ffff827224 */ /* 0x000fe200078e007d */
[----:B------:R-:W-:Y:S01]  /*15770*/  MOV R129, R126 ;  /* 0x0000007e00817202 */ /* 0x000fe20000000f00 */
[----:B------:R-:W-:Y:S01]  /*15780*/  IMAD.MOV.U32 R128, RZ, RZ, R127 ;  /* 0x000000ffff807224 */ /* 0x000fe200078e007f */
[----:B------:R-:W-:Y:S01]  /*15790*/  MOV R131, R124 ;  /* 0x0000007c00837202 */ /* 0x000fe20000000f00 */
[----:B------:R-:W-:Y:S01]  /*157a0*/  IMAD.MOV.U32 R39, RZ, RZ, R17 ;  /* 0x000000ffff277224 */ /* 0x000fe200078e0011 */
[----:B-1----:R-:W-:Y:S01]  /*157b0*/  F2FP.F16.F32.PACK_AB R124, R23, R22 ;  /* 0x00000016177c723e */ /* 0x002fe200000000ff */
[----:B------:R-:W1:Y:S01]  /*157c0*/  LDSM.16.MT88.4 R8, [R137+0x3800] ;  /* 0x003800008908783b */ /* 0x000e620000004200 */
[----:B------:R-:W-:-:S02]  /*157d0*/  F2FP.F16.F32.PACK_AB R126, R25, R24 ;  /* 0x00000018197e723e */ /* 0x000fc400000000ff */
[----:B---3--:R-:W-:Y:S02]  /*157e0*/  F2FP.F16.F32.PACK_AB R127, R20, R19 ;  /* 0x00000013147f723e */ /* 0x008fe400000000ff */
[----:B----4-:R-:W-:Y:S01]  /*157f0*/  F2FP.F16.F32.PACK_AB R125, R18, R21 ;  /* 0x00000015127d723e */ /* 0x010fe200000000ff */
[----:B------:R-:W-:Y:S01]  /*15800*/  IMAD.MOV.U32 R26, RZ, RZ, R165 ;  /* 0x000000ffff1a7224 */ /* 0x000fe200078e00a5 */
[----:B------:R-:W-:Y:S01]  /*15810*/  MOV R32, R164 ;  /* 0x000000a400207202 */ /* 0x000fe20000000f00 */
[----:B------:R-:W-:Y:S01]  /*15820*/  IMAD.MOV.U32 R27, RZ, RZ, R167 ;  /* 0x000000ffff1b7224 */ /* 0x000fe200078e00a7 */
[----:B------:R-:W-:Y:S02]  /*15830*/  MOV R37, R166 ;  /* 0x000000a600257202 */ /* 0x000fe40000000f00 */
[----:B------:R-:W-:Y:S01]  /*15840*/  MOV R5, R144 ;  /* 0x0000009000057202 */ /* 0x000fe20000000f00 */
[----:B------:R-:W-:Y:S01]  /*15850*/  HMMA.16816.F32 R164, R124, R172, R60 ;  /* 0x000000ac7ca4723c */ /* 0x000fe2000000183c */
[----:B------:R-:W-:Y:S01]  /*15860*/  IMAD.MOV.U32 R63, RZ, RZ, R171 ;  /* 0x000000ffff3f7224 */ /* 0x000fe200078e00ab */
[----:B------:R-:W-:Y:S01]  /*15870*/  MOV R147, R189 ;  /* 0x000000bd00937202 */ /* 0x000fe20000000f00 */
[----:B------:R-:W-:Y:S01]  /*15880*/  IMAD.MOV.U32 R144, RZ, RZ, R188 ;  /* 0x000000ffff907224 */ /* 0x000fe200078e00bc */
[----:B------:R-:W-:Y:S01]  /*15890*/  MOV R14, R13 ;  /* 0x0000000d000e7202 */ /* 0x000fe20000000f00 */
[----:B------:R3:W4:Y:S01]  /*158a0*/  LDSM.16.MT88.4 R188, [R35+0x1800] ;  /* 0x0018000023bc783b */ /* 0x0007220000004200 */
[----:B------:R-:W-:Y:S01]  /*158b0*/  MOV R132, R148 ;  /* 0x0000009400847202 */ /* 0x000fe20000000f00 */
[----:B------:R-:W-:Y:S01]  /*158c0*/  IMAD.MOV.U32 R17, RZ, RZ, R151 ;  /* 0x000000ffff117224 */ /* 0x000fe200078e0097 */
[----:B------:R-:W-:Y:S01]  /*158d0*/  MOV R36, R150 ;  /* 0x0000009600247202 */ /* 0x000fe20000000f00 */
[----:B------:R-:W-:-:S02]  /*158e0*/  FFMA.FTZ R3, R236, UR6, -R33 ;  /* 0x00000006ec037c23 */ /* 0x000fc40008010821 */
[----:B------:R1:W5:Y:S01]  /*158f0*/  LDL.LU R236, [R1+0x94] ;  /* 0x0000940001ec7983 */ /* 0x0003620000300800 */
[----:B---3--:R-:W-:Y:S02]  /*15900*/  IMAD.MOV.U32 R35, RZ, RZ, R149 ;  /* 0x000000ffff237224 */ /* 0x008fe400078e0095 */
[----:B------:R-:W-:Y:S01]  /*15910*/  HMMA.16816.F32 R148, R124, R156, R44 ;  /* 0x0000009c7c94723c */ /* 0x000fe2000000182c */
[----:B------:R-:W-:Y:S02]  /*15920*/  IMAD.MOV.U32 R44, RZ, RZ, R7 ;  /* 0x000000ffff2c7224 */ /* 0x000fe400078e0007 */
[----:B------:R3:W-:Y:S02]  /*15930*/  MUFU.EX2 R7, R2 ;  /* 0x0000000200077308 */ /* 0x0007e40000000800 */
[----:B---3--:R-:W-:Y:S01]  /*15940*/  FFMA.FTZ R2, R228, UR6, -R34 ;  /* 0x00000006e4027c23 */ /* 0x008fe20008010822 */
[----:B--2---:R-:W-:Y:S01]  /*15950*/  FFMA.FTZ R4, R4, UR6, -R33 ;  /* 0x0000000604047c23 */ /* 0x004fe20008010821 */
[----:B------:R-:W-:-:S02]  /*15960*/  MOV R33, R231 ;  /* 0x000000e700217202 */ /* 0x000fc40000000f00 */
[----:B------:R3:W5:Y:S01]  /*15970*/  LDL.LU R231, [R1+0x90] ;  /* 0x0000900001e77983 */ /* 0x0007620000300800 */
[----:B------:R2:W-:Y:S02]  /*15980*/  MUFU.EX2 R13, R4 ;  /* 0x00000004000d7308 */ /* 0x0005e40000000800 */
[----:B--2---:R-:W-:Y:S01]  /*15990*/  FFMA.FTZ R4, R63, UR6, -R34 ;  /* 0x000000063f047c23 */ /* 0x004fe20008010822 */
[----:B------:R-:W-:Y:S02]  /*159a0*/  IMAD.MOV.U32 R63, RZ, RZ, R39 ;  /* 0x000000ffff3f7224 */ /* 0x000fe400078e0027 */
[----:B------:R-:W-:Y:S02]  /*159b0*/  IMAD.MOV.U32 R39, RZ, RZ, R230 ;  /* 0x000000ffff277224 */ /* 0x000fe400078e00e6 */
[----:B------:R3:W5:Y:S04]  /*159c0*/  LDL.LU R230, [R1+0x8c] ;  /* 0x00008c0001e67983 */ /* 0x0007680000300800 */
[----:B------:R3:W5:Y:S04]  /*159d0*/  LDL.LU R228, [R1+0x88] ;  /* 0x0000880001e47983 */ /* 0x0007680000300800 */
[----:B------:R-:W2:Y:S01]  /*159e0*/  LDL.LU R61, [R1+0x74] ;  /* 0x00007400013d7983 */ /* 0x000ea20000300800 */
[----:B------:R-:W-:Y:S01]  /*159f0*/  MOV R45, R168 ;  /* 0x000000a8002d7202 */ /* 0x000fe20000000f00 */
[----:B------:R-:W-:Y:S01]  /*15a00*/  IMAD.MOV.U32 R46, RZ, RZ, R169 ;  /* 0x000000ffff2e7224 */ /* 0x000fe200078e00a9 */
[----:B------:R-:W-:-:S02]  /*15a10*/  MOV R47, R170 ;  /* 0x000000aa002f7202 */ /* 0x000fc40000000f00 */
        /* <DEDUP_REMOVED lines=10> */
[----:B------:R-:W-:Y:S01]  /*15ac0*/  IMAD.MOV.U32 R37, RZ, RZ, R26 ;  /* 0x000000ffff257224 */ /* 0x000fe200078e001a */
[----:B------:R-:W-:Y:S01]  /*15ad0*/  MOV R145, R81 ;  /* 0x0000005100917202 */ /* 0x000fe20000000f00 */
[----:B------:R-:W-:Y:S01]  /*15ae0*/  IMAD.MOV.U32 R146, RZ, RZ, R82 ;  /* 0x000000ffff927224 */ /* 0x000fe200078e0052 */
[----:B------:R-:W-:Y:S01]  /*15af0*/  MOV R26, R32 ;  /* 0x00000020001a7202 */ /* 0x000fe20000000f00 */
[----:B------:R-:W3:Y:S01]  /*15b00*/  LDSM.16.MT88.4 R80, [R83+0xf800] ;  /* 0x00f800005350783b */ /* 0x000ee20000004200 */
[----:B------:R-:W-:-:S02]  /*15b10*/  MOV R32, R14 ;  /* 0x0000000e00207202 */ /* 0x000fc40000000f00 */
[----:B------:R4:W3:Y:S01]  /*15b20*/  MUFU.EX2 R14, R3 ;  /* 0x00000003000e7308 */ /* 0x0008e20000000800 */
[--C-:B-1----:R-:W-:Y:S01]  /*15b30*/  FFMA.FTZ R0, R63, UR6, -R34.reuse ;  /* 0x000000063f007c23 */ /* 0x102fe20008010822 */
[----:B------:R-:W-:Y:S02]  /*15b40*/  IMAD.MOV.U32 R63, RZ, RZ, R45 ;  /* 0x000000ffff3f7224 */ /* 0x000fe400078e002d */
[----:B------:R-:W-:Y:S01]  /*15b50*/  IMAD.MOV.U32 R45, RZ, RZ, R47 ;  /* 0x000000ffff2d7224 */ /* 0x000fe200078e002f */
[----:B------:R-:W-:Y:S02]  /*15b60*/  MOV R47, R36 ;  /* 0x00000024002f7202 */ /* 0x000fe40000000f00 */
[----:B------:R-:W-:Y:S01]  /*15b70*/  MOV R36, R132 ;  /* 0x0000008400247202 */ /* 0x000fe20000000f00 */
[----:B----4-:R-:W-:Y:S01]  /*15b80*/  FFMA.FTZ R3, R62, UR6, -R34 ;  /* 0x000000063e037c23 */ /* 0x010fe20008010822 */
        /* <DEDUP_REMOVED lines=11> */
[----:B------:R-:W-:Y:S04]  /*15c40*/  MUFU.EX2 R5, R3 ;  /* 0x0000000300057308 */ /* 0x000fe80000000800 */
[----:B------:R-:W1:Y:S04]  /*15c50*/  MUFU.EX2 R6, R4 ;  /* 0x0000000400067308 */ /* 0x000e680000000800 */
[----:B------:R4:W-:Y:S04]  /*15c60*/  MUFU.EX2 R4, R2 ;  /* 0x0000000200047308 */ /* 0x0009e80000000800 */
[----:B------:R-:W1:Y:S01]  /*15c70*/  MUFU.EX2 R3, R0 ;  /* 0x0000000000037308 */ /* 0x000e620000000800 */
[----:B------:R-:W-:Y:S01]  /*15c80*/  FADD.FTZ R16, R63, R16 ;  /* 0x000000103f107221 */ /* 0x000fe20000010000 */
[----:B------:R-:W-:Y:S01]  /*15c90*/  FADD.FTZ R15, R44, R15 ;  /* 0x0000000f2c0f7221 */ /* 0x000fe20000010000 */
[----:B------:R-:W-:Y:S01]  /*15ca0*/  IMAD.MOV.U32 R63, RZ, RZ, R130 ;  /* 0x000000ffff3f7224 */ /* 0x000fe200078e0082 */
[----:B------:R-:W-:-:S02]  /*15cb0*/  MOV R44, R131 ;  /* 0x00000083002c7202 */ /* 0x000fc40000000f00 */
[----:B---3--:R-:W-:Y:S01]  /*15cc0*/  F2FP.F16.F32.PACK_AB R130, R14, R13 ;  /* 0x0000000d0e82723e */ /* 0x008fe200000000ff */
[----:B----4-:R-:W-:Y:S01]  /*15cd0*/  FADD.FTZ R2, R62, R222 ;  /* 0x000000de3e027221 */ /* 0x010fe20000010000 */
[----:B------:R-:W-:Y:S02]  /*15ce0*/  MOV R62, R129 ;  /* 0x00000081003e7202 */ /* 0x000fe40000000f00 */
[----:B-1----:R-:W-:Y:S02]  /*15cf0*/  F2FP.F16.F32.PACK_AB R129, R5, R6 ;  /* 0x000000060581723e */ /* 0x002fe400000000ff */
[----:B------:R-:W-:Y:S01]  /*15d00*/  F2FP.F16.F32.PACK_AB R131, R3, R4 ;  /* 0x000000040383723e */ /* 0x000fe200000000ff */
[----:B------:R-:W-:Y:S01]  /*15d10*/  HMMA.16816.F32 R120, R124, R8, R120 ;  /* 0x000000087c78723c */ /* 0x000fe20000001878 */
[----:B------:R-:W-:Y:S01]  /*15d20*/  FADD.FTZ R17, R17, R2 ;  /* 0x0000000211117221 */ /* 0x000fe20000010000 */
[----:B------:R-:W-:-:S04]  /*15d30*/  FADD.FTZ R2, R63, R15 ;  /* 0x0000000f3f027221 */ /* 0x000fc80000010000 */
[----:B------:R-:W-:Y:S02]  /*15d40*/  FADD.FTZ R15, R47, R2 ;  /* 0x000000022f0f7221 */ /* 0x000fe40000010000 */
        /* <DEDUP_REMOVED lines=13> */
[----:B------:R-:W-:-:S11]  /*15e20*/  UISETP.GT.AND UP0, UPT, UR4, UR19, UPT ;  /* 0x000000130400728c */ /* 0x000fd6000bf04270 */
[----:B------:R-:W-:Y:S01]  /*15e30*/  @UP0 UIADD3 UR21, UPT, UPT, UR21, -0x4, URZ ;  /* 0xfffffffc15150890 */ /* 0x000fe2000fffe0ff */
[----:B--2---:R-:W-:-:S04]  /*15e40*/  FFMA.FTZ R0, R61, R38, R232 ;  /* 0x000000263d007223 */ /* 0x004fc800000100e8 */
[----:B------:R-:W-:Y:S01]  /*15e50*/  FADD.FTZ R0, R45, R0 ;  /* 0x000000002d007221 */ /* 0x000fe20000010000 */
[----:B------:R-:W-:Y:S01]  /*15e60*/  IMAD.MOV.U32 R45, RZ, RZ, R128 ;  /* 0x000000ffff2d7224 */ /* 0x000fe200078e0080 */
[----:B------:R-:W-:Y:S02]  /*15e70*/  F2FP.F16.F32.PACK_AB R128, R7, R12 ;  /* 0x0000000c0780723e */ /* 0x000fe400000000ff */
[----:B------:R-:W-:Y:S01]  /*15e80*/  FADD.FTZ R0, R44, R0 ;  /* 0x000000002c007221 */ /* 0x000fe20000010000 */
[----:B------:R-:W-:-:S04]  /*15e90*/  FADD.FTZ R17, R45, R17 ;  /* 0x000000112d117221 */ /* 0x000fc80000010000 */
        /* <DEDUP_REMOVED lines=70> */
[----:B------:R-:W4:Y:S03]  /*16300*/  S2R R232, SR_TID.X ;  /* 0x0000000000e87919 */ /* 0x000f260000002100 */
[----:B------:R3:W-:Y:S01]  /*16310*/  STL [R1+0x74], R0 ;  /* 0x0000740001007387 */ /* 0x0007e20000100800 */
[----:B------:R-:W-:Y:S05]  /*16320*/  BRA.U UP0, `(.L_x_809) ;  /* 0x0000000100047547 */ /* 0x000fea000b800000 */
.L_x_806:
[----:B------:R-:W-:-:S12]  /*16330*/  UIADD3 UR21, UPT, UPT, UR4, -0x1, URZ ;  /* 0xffffffff04157890 */ /* 0x000fd8000fffe0ff */
.L_x_809:
[----:B------:R-:W-:-:S09]  /*16340*/  UISETP.GE.AND UP0, UPT, UR21, UR19, UPT ;  /* 0x000000131500728c */ /* 0x000fd2000bf06270 */
[----:B------:R-:W-:Y:S05]  /*16350*/  BRA.U !UP0, `(.L_x_810) ;  /* 0x00000061081c7547 */ /* 0x000fea000b800000 */
[----:B-1-3--:R-:W1:Y:S01]  /*16360*/  LDC.64 R4, c[0x0][0x3c0] ;  /* 0x0000f000ff047b82 */ /* 0x00ae620000000a00 */
[----:B--2-4-:R-:W2:Y:S01]  /*16370*/  S2R R232, SR_TID.X ;  /* 0x0000000000e87919 */ /* 0x014ea20000002100 */
[----:B------:R-:W3:Y:S01]  /*16380*/  LDCU UR4, c[0x0][0x440] ;  /* 0x00008800ff0477ac */ /* 0x000ee20008000800 */
[----:B------:R-:W-:Y:S01]  /*16390*/  IMAD.MOV.U32 R229, RZ, RZ, 0x20 ;  /* 0x00000020ffe57424 */ /* 0x000fe200078e00ff */
[----:B------:R-:W-:Y:S01]  /*163a0*/  MOV R139, R134 ;  /* 0x00000086008b7202 */ /* 0x000fe20000000f00 */
[----:B------:R-:W-:Y:S01]  /*163b0*/  IMAD.MOV.U32 R132, RZ, RZ, R136 ;  /* 0x000000ffff847224 */ /* 0x000fe200078e0088 */
[----:B-----5:R-:W-:Y:S01]  /*163c0*/  MOV R3, R133 ;  /* 0x0000008500037202 */ /* 0x020fe20000000f00 */
[----:B------:R-:W-:Y:S01]  /*163d0*/  IMAD.MOV.U32 R140, RZ, RZ, R135 ;  /* 0x000000ffff8c7224 */ /* 0x000fe200078e0087 */
[----:B------:R-:W4:Y:S01]  /*163e0*/  S2UR UR5, SR_CgaCtaId ;  /* 0x00000000000579c3 */ /* 0x000f220000008800 */
[----:B------:R-:W-:Y:S01]  /*163f0*/  IMAD.MOV.U32 R235, RZ, RZ, 0x40 ;  /* 0x00000040ffeb7424 */ /* 0x000fe200078e00ff */
[C---:B------:R-:W-:Y:S01]  /*16400*/  IADD3 R244, PT, PT, R237.reuse, 0x8, RZ ;  /* 0x00000008edf47810 */ /* 0x040fe20007ffe0ff */
[C---:B------:R-:W-:Y:S01]  /*16410*/  VIADD R242, R237.reuse, 0x40 ;  /* 0x00000040edf27836 */ /* 0x040fe20000000000 */
[----:B------:R-:W-:Y:S01]  /*16420*/  IADD3 R243, PT, PT, R237, 0x48, RZ ;  /* 0x00000048edf37810 */ /* 0x000fe20007ffe0ff */
[----:B------:R-:W-:Y:S01]  /*16430*/  UMOV UR8, 0x400 ;  /* 0x0000040000087882 */ /* 0x000fe20000000000 */
[----:B------:R-:W1:Y:S01]  /*16440*/  LDCU UR7, c[0x0][0x440] ;  /* 0x00008800ff0777ac */ /* 0x000e620008000800 */
        /* <DEDUP_REMOVED lines=16> */
.L_x_813:
[----:B------:R-:W3:Y:S01]  /*16550*/  LDL R249, [R1+0x40] ;  /* 0x0000400001f97983 */ /* 0x000ee20000100800 */
[----:B------:R-:W4:Y:S01]  /*16560*/  LDC.64 R6, c[0x0][0x3b8] ;  /* 0x0000ee00ff067b82 */ /* 0x000f220000000a00 */
[----:B------:R-:W-:Y:S01]  /*16570*/  UIADD3 UR8, UPT, UPT, UR21, -0x1, URZ ;  /* 0xffffffff15087890 */ /* 0x000fe2000fffe0ff */
[----:B------:R-:W-:Y:S01]  /*16580*/  IMAD.U32 R13, RZ, RZ, UR21 ;  /* 0x00000015ff0d7e24 */ /* 0x000fe2000f8e00ff */
[----:B------:R-:W5:Y:S03]  /*16590*/  LDL R248, [R1+0x3c] ;  /* 0x00003c0001f87983 */ /* 0x000f660000100800 */
[----:B------:R-:W-:Y:S02]  /*165a0*/  @!P1 VIADD R13, R13, 0xffffffff ;  /* 0xffffffff0d0d9836 */ /* 0x000fe40000000000 */
[C---:B----4-:R-:W-:Y:S01]  /*165b0*/  IMAD.WIDE.U32 R8, R6.reuse, UR8, RZ ;  /* 0x0000000806087c25 */ /* 0x050fe2000f8e00ff */
[C---:B-1----:R-:W-:Y:S03]  /*165c0*/  SHF.L.U64.HI R16, R6.reuse, 0x4, R7 ;  /* 0x0000000406107819 */ /* 0x042fe60000010207 */
[----:B------:R-:W-:Y:S02]  /*165d0*/  IMAD.SHL.U32 R12, R6, 0x10, RZ ;  /* 0x00000010060c7824 */ /* 0x000fe400078e00ff */
[----:B------:R-:W-:Y:S02]  /*165e0*/  IMAD R9, R7, UR8, R9 ;  /* 0x0000000807097c24 */ /* 0x000fe4000f8e0209 */
[C---:B------:R-:W-:Y:S01]  /*165f0*/  @!P1 IMAD.WIDE.U32 R10, R13.reuse, R6, RZ ;  /* 0x000000060d0a9225 */ /* 0x040fe200078e00ff */
[C---:B------:R-:W-:Y:S03]  /*16600*/  LEA R4, P0, R8.reuse, R12, 0x6 ;  /* 0x0000000c08047211 */ /* 0x040fe600078030ff */
[----:B------:R-:W-:Y:S01]  /*16610*/  @!P1 IMAD R11, R13, R7, R11 ;  /* 0x000000070d0b9224 */ /* 0x000fe200078e020b */
[C-C-:B------:R-:W-:Y:S02]  /*16620*/  LEA.HI.X R5, R8.reuse, R16, R9.reuse, 0x6, P0 ;  /* 0x0000001008057211 */ /* 0x140fe400000f3409 */
[CC--:B---3--:R-:W-:Y:S04]  /*16630*/  @!P5 LEA R20, P0, R8.reuse, R249.reuse, 0x7 ;  /* 0x000000f90814d211 */ /* 0x0c8fe800078038ff */
[-C--:B-----5:R-:W-:Y:S02]  /*16640*/  @!P5 LEA.HI.X R17, R8, R248.reuse, R9, 0x7, P0 ;  /* 0x000000f80811d211 */ /* 0x0a0fe400000f3c09 */
[C---:B------:R-:W-:Y:S04]  /*16650*/  @!P1 LEA R14, P0, R10.reuse, R249, 0x7 ;  /* 0x000000f90a0e9211 */ /* 0x040fe800078038ff */
[----:B------:R-:W-:Y:S02]  /*16660*/  @!P1 LEA.HI.X R15, R10, R248, R11, 0x7, P0 ;  /* 0x000000f80a0f9211 */ /* 0x000fe400000f3c0b */
[CC--:B------:R-:W-:Y:S04]  /*16670*/  @!P5 LEA R10, P0, R6.reuse, R4.reuse, 0x5 ;  /* 0x00000004060ad211 */ /* 0x0c0fe800078028ff */
[CCC-:B------:R-:W-:Y:S02]  /*16680*/  @!P5 LEA.HI.X R18, R6.reuse, R5.reuse, R7.reuse, 0x5, P0 ;  /* 0x000000050612d211 */ /* 0x1c0fe400000f2c07 */
[CC--:B------:R-:W-:Y:S04]  /*16690*/  @!P1 LEA R11, P0, R6.reuse, R4.reuse, 0x5 ;  /* 0x00000004060b9211 */ /* 0x0c0fe800078028ff */
[----:B------:R-:W-:Y:S02]  /*166a0*/  @!P1 LEA.HI.X R19, R6, R5, R7, 0x5, P0 ;  /* 0x0000000506139211 */ /* 0x000fe400000f2c07 */
[----:B------:R-:W-:Y:S02]  /*166b0*/  @!P5 IADD3 R6, P0, PT, R12, R4, RZ ;  /* 0x000000040c06d210 */ /* 0x000fe40007f1e0ff */
[----:B------:R-:W-:Y:S03]  /*166c0*/  LOP3.LUT R7, R250, 0x1f8, RZ, 0xc0, !PT ;  /* 0x000001f8fa077812 */ /* 0x000fe600078ec0ff */
[--C-:B------:R-:W-:Y:S01]  /*166d0*/  @!P5 IMAD.X R8, R16, 0x1, R5.reuse, P0 ;  /* 0x000000011008d824 */ /* 0x100fe200000e0605 */
[CC--:B------:R-:W-:Y:S02]  /*166e0*/  @!P5 LEA R22, P0, R6.reuse, R249.reuse, 0x1 ;  /* 0x000000f90616d211 */ /* 0x0c0fe400078008ff */
[----:B------:R-:W-:Y:S02]  /*166f0*/  LOP3.LUT R7, R7, 0x38, R232, 0x78, !PT ;  /* 0x0000003807077812 */ /* 0x000fe400078e78e8 */
[----:B------:R-:W-:Y:S02]  /*16700*/  @!P5 LEA.HI.X R21, R6, R248, R8, 0x1, P0 ;  /* 0x000000f80615d211 */ /* 0x000fe400000f0c08 */
[----:B------:R-:W-:Y:S02]  /*16710*/  @!P1 IADD3 R6, P0, PT, R12, R4, RZ ;  /* 0x000000040c069210 */ /* 0x000fe40007f1e0ff */
[----:B------:R-:W-:Y:S03]  /*16720*/  LOP3.LUT R7, R7, 0x1e00, R250, 0xf8, !PT ;  /* 0x00001e0007077812 */ /* 0x000fe600078ef8fa */
[----:B------:R-:W-:Y:S01]  /*16730*/  @!P1 IMAD.X R16, R16, 0x1, R5, P0 ;  /* 0x0000000110109824 */ /* 0x000fe200000e0605 */
[CC--:B------:R-:W-:Y:S02]  /*16740*/  @!P1 LEA R8, P0, R6.reuse, R249.reuse, 0x1 ;  /* 0x000000f906089211 */ /* 0x0c0fe400078008ff */
[----:B------:R-:W-:Y:S01]  /*16750*/  LEA R236, R7, UR5, 0x1 ;  /* 0x0000000507ec7c11 */ /* 0x000fe2000f8e08ff */
[----:B------:R-:W-:Y:S01]  /*16760*/  @!P5 IMAD.MOV.U32 R7, RZ, RZ, R17 ;  /* 0x000000ffff07d224 */ /* 0x000fe200078e0011 */
[-C--:B------:R-:W-:Y:S01]  /*16770*/  @!P1 LEA.HI.X R9, R6, R248.reuse, R16, 0x1, P0 ;  /* 0x000000f806099211 */ /* 0x080fe200000f0c10 */
[----:B------:R-:W-:Y:S01]  /*16780*/  @!P5 IMAD.MOV.U32 R6, RZ, RZ, R20 ;  /* 0x000000ffff06d224 */ /* 0x000fe200078e0014 */
[CC--:B------:R-:W-:Y:S04]  /*16790*/  @!P5 LEA R16, P0, R4.reuse, R249.reuse, 0x1 ;  /* 0x000000f90410d211 */ /* 0x0c0fe800078008ff */
[----:B------:R-:W-:Y:S01]  /*167a0*/  @!PT LDS RZ, [RZ] ;  /* 0x00000000fffff984 */ /* 0x000fe20000000800 */
[----:B------:R-:W-:Y:S01]  /*167b0*/  @!PT LDS RZ, [RZ] ;  /* 0x00000000fffff984 */ /* 0x000fe20000000800 */
[----:B------:R-:W-:Y:S01]  /*167c0*/  @!PT LDS RZ, [RZ] ;  /* 0x00000000fffff984 */ /* 0x000fe20000000800 */
[----:B------:R1:W-:Y:S01]  /*167d0*/  @!P5 LDGSTS.E.BYPASS.LTC128B.128 [R236+0x8000], desc[UR24][R6.64] ;  /* 0x0800000006ecdfae */ /* 0x0003e2000b981a18 */
[CCC-:B------:R-:W-:Y:S03]  /*167e0*/  @!P5 LEA.HI.X R13, R4.reuse, R248.reuse, R5.reuse, 0x1, P0 ;  /* 0x000000f8040dd211 */ /* 0x1c0fe600000f0c05 */
[----:B------:R3:W-:Y:S04]  /*167f0*/  @P5 STS.128 [R236+0x8000], RZ ;  /* 0x008000ffec005388 */ /* 0x0007e80000000c00 */
[----:B------:R-:W-:Y:S01]  /*16800*/  @!PT LDS RZ, [RZ] ;  /* 0x00000000fffff984 */ /* 0x000fe20000000800 */
[----:B------:R-:W-:Y:S01]  /*16810*/  @!PT LDS RZ, [RZ] ;  /* 0x00000000fffff984 */ /* 0x000fe20000000800 */
[----:B------:R-:W-:Y:S01]  /*16820*/  @!PT LDS RZ, [RZ] ;  /* 0x00000000fffff984 */ /* 0x000fe20000000800 */
[----:B------:R4:W-:Y:S04]  /*16830*/  @!P1 LDGSTS.E.BYPASS.LTC128B.128 [R236+0xa000], desc[UR24][R14.64+0x80] ;  /* 0x0a0000800eec9fae */ /* 0x0009e8000b981a18 */
[----:B------:R3:W-:Y:S01]  /*16840*/  @P1 STS.128 [R236+0xa000], RZ ;  /* 0x00a000ffec001388 */ /* 0x0007e20000000c00 */
[CC--:B-1----:R-:W-:Y:S04]  /*16850*/  @!P1 LEA R6, P0, R4.reuse, R249.reuse, 0x1 ;  /* 0x000000f904069211 */ /* 0x0c2fe800078008ff */
[-C--:B------:R-:W-:Y:S02]  /*16860*/  @!P1 LEA.HI.X R7, R4, R248.reuse, R5, 0x1, P0 ;  /* 0x000000f804079211 */ /* 0x080fe400000f0c05 */
[CC--:B----4-:R-:W-:Y:S04]  /*16870*/  @!P5 LEA R14, P0, R10.reuse, R249.reuse, 0x1 ;  /* 0x000000f90a0ed211 */ /* 0x0d0fe800078008ff */
[-C--:B------:R-:W-:Y:S01]  /*16880*/  @!P5 LEA.HI.X R12, R10, R248.reuse, R18, 0x1, P0 ;  /* 0x000000f80a0cd211 */ /* 0x080fe200000f0c12 */
[----:B------:R-:W-:Y:S01]  /*16890*/  @!P5 IMAD.MOV.U32 R10, RZ, RZ, R16 ;  /* 0x000000ffff0ad224 */ /* 0x000fe200078e0010 */
[C---:B------:R-:W-:Y:S04]  /*168a0*/  @!P1 LEA R4, P0, R11.reuse, R249, 0x1 ;  /* 0x000000f90b049211 */ /* 0x040fe800078008ff */
        /* <DEDUP_REMOVED lines=38> */
.L_x_811:
[----:B--2---:R-:W2:Y:S01]  /*16b10*/  LDL R13, [R1+0x50] ;  /* 0x00005000010d7983 */ /* 0x004ea20000100800 */
[----:B------:R-:W-:Y:S04]  /*16b20*/  DEPBAR.LE SB0, 0x0 ;  /* 0x000080000000791a */ /* 0x000fe80000000000 */
[----:B------:R-:W1:Y:S01]  /*16b30*/  LDL R14, [R1+0x54] ;  /* 0x00005400010e7983 */ /* 0x000e620000100800 */
[C---:B------:R-:W-:Y:S01]  /*16b40*/  IMAD.SHL.U32 R250, R232.reuse, 0x8, RZ ;  /* 0x00000008e8fa7824 */ /* 0x040fe200078e00ff */
[----:B-----5:R-:W-:Y:S01]  /*16b50*/  SHF.R.U32.HI R230, RZ, 0x1, R232 ;  /* 0x00000001ffe67819 */ /* 0x020fe200000116e8 */
[----:B------:R-:W-:Y:S01]  /*16b60*/  IMAD.SHL.U32 R248, R232, 0x2, RZ ;  /* 0x00000002e8f87824 */ /* 0x000fe200078e00ff */
[----:B------:R-:W3:Y:S01]  /*16b70*/  LDL R10, [R1+0x5c] ;  /* 0x00005c00010a7983 */ /* 0x000ee20000100800 */
[----:B------:R-:W-:Y:S01]  /*16b80*/  BAR.SYNC.DEFER_BLOCKING 0x0 ;  /* 0x0000000000007b1d */ /* 0x000fe20000010000 */
[----:B------:R-:W-:Y:S01]  /*16b90*/  LOP3.LUT R228, R250, 0x38, RZ, 0xc0, !PT ;  /* 0x00000038fae47812 */ /* 0x000fe200078ec0ff */
[----:B------:R-:W-:Y:S01]  /*16ba0*/  UISETP.GT.AND UP0, UPT, UR21, UR19, UPT ;  /* 0x000000131500728c */ /* 0x000fe2000bf04270 */
[----:B------:R-:W-:Y:S02]  /*16bb0*/  LOP3.LUT P4, RZ, R232, 0x4, RZ, 0xc0, !PT ;  /* 0x00000004e8ff7812 */ /* 0x000fe4000788c0ff */
[----:B------:R-:W-:Y:S02]  /*16bc0*/  LOP3.LUT R12, R228, 0x40, RZ, 0xfc, !PT ;  /* 0x00000040e40c7812 */ /* 0x000fe400078efcff */
[----:B------:R-:W-:Y:S01]  /*16bd0*/  SEL R224, R235, 0xffffffc0, !P4 ;  /* 0xffffffc0ebe07807 */ /* 0x000fe20006000000 */
[----:B------:R-:W4:Y:S04]  /*16be0*/  LDL R15, [R1+0x58] ;  /* 0x00005800010f7983 */ /* 0x000f280000100800 */
[----:B------:R-:W5:Y:S04]  /*16bf0*/  LDL R9, [R1+0x80] ;  /* 0x0000800001097983 */ /* 0x000f680000100800 */
[----:B------:R-:W5:Y:S04]  /*16c00*/  LDL R8, [R1+0x84] ;  /* 0x0000840001087983 */ /* 0x000f680000100800 */
[----:B------:R-:W-:Y:S04]  /*16c10*/  STL [R1+0x64], R250 ;  /* 0x000064fa01007387 */ /* 0x000fe80000100800 */
[----:B------:R5:W-:Y:S04]  /*16c20*/  STL [R1+0x60], R12 ;  /* 0x0000600c01007387 */ /* 0x000be80000100800 */
[----:B------:R-:W-:Y:S01]  /*16c30*/  STL [R1+0x7c], R248 ;  /* 0x00007cf801007387 */ /* 0x000fe20000100800 */
[----:B--2---:R-:W-:Y:S04]  /*16c40*/  IMAD.WIDE.U32 R6, R13, UR21, RZ ;  /* 0x000000150d067c25 */ /* 0x004fe8000f8e00ff */
[----:B-1----:R-:W-:Y:S01]  /*16c50*/  IMAD R2, R14, UR21, R7 ;  /* 0x000000150e027c24 */ /* 0x002fe2000f8e0207 */
[C---:B---3--:R-:W-:Y:S04]  /*16c60*/  LEA R4, P1, R6.reuse, R10, 0x7 ;  /* 0x0000000a06047211 */ /* 0x048fe800078238ff */
[--C-:B----4-:R-:W-:Y:S02]  /*16c70*/  LEA.HI.X R5, R6, R15, R2.reuse, 0x7, P1 ;  /* 0x0000000f06057211 */ /* 0x110fe400008f3c02 */
[----:B------:R-:W-:Y:S02]  /*16c80*/  ISETP.GE.AND P1, PT, R12, UR7, PT ;  /* 0x000000070c007c0c */ /* 0x000fe4000bf26270 */
[CC--:B-----5:R-:W-:Y:S01]  /*16c90*/  LEA R0, P0, R6.reuse, R9.reuse, 0x6 ;  /* 0x0000000906007211 */ /* 0x0e0fe200078030ff */
[----:B------:R-:W-:Y:S01]  /*16ca0*/  @!PT LDS RZ, [RZ] ;  /* 0x00000000fffff984 */ /* 0x000fe20000000800 */
[----:B------:R-:W-:Y:S01]  /*16cb0*/  @!PT LDS RZ, [RZ] ;  /* 0x00000000fffff984 */ /* 0x000fe20000000800 */
[----:B------:R-:W-:Y:S01]  /*16cc0*/  @!PT LDS RZ, [RZ] ;  /* 0x00000000fffff984 */ /* 0x000fe20000000800 */
[----:B------:R-:W-:Y:S03]  /*16cd0*/  @!P5 LDGSTS.E.BYPASS.LTC128B.128 [R236+0xc000], desc[UR24][R4.64] ;  /* 0x0c00000004ecdfae */ /* 0x000fe6000b981a18 */
[----:B------:R-:W-:Y:S02]  /*16ce0*/  LEA.HI.X R2, R6, R8, R2, 0x6, P0 ;  /* 0x0000000806027211 */ /* 0x000fe400000f3402 */
[CC--:B------:R-:W-:Y:S02]  /*16cf0*/  LEA R6, P3, R0.reuse, R10.reuse, 0x1 ;  /* 0x0000000a00067211 */ /* 0x0c0fe400078608ff */
[----:B------:R-:W-:Y:S01]  /*16d00*/  IADD3 R9, P2, PT, R0, R9, RZ ;  /* 0x0000000900097210 */ /* 0x000fe20007f5e0ff */
[----:B------:R-:W-:Y:S01]  /*16d10*/  @P5 STS.128 [R236+0xc000], RZ ;  /* 0x00c000ffec005388 */ /* 0x000fe20000000c00 */
[----:B------:R-:W-:Y:S02]  /*16d20*/  ISETP.GE.AND P5, PT, R228, UR7, PT ;  /* 0x00000007e4007c0c */ /* 0x000fe4000bfa6270 */
[-C--:B------:R-:W-:Y:S01]  /*16d30*/  LEA.HI.X R7, R0, R15.reuse, R2, 0x1, P3 ;  /* 0x0000000f00077211 */ /* 0x080fe200018f0c02 */
[----:B------:R-:W-:Y:S01]  /*16d40*/  IMAD.X R12, R2, 0x1, R8, P2 ;  /* 0x00000001020c7824 */ /* 0x000fe200010e0608 */
[----:B------:R-:W-:Y:S02]  /*16d50*/  LEA R8, P2, R9, R10, 0x1 ;  /* 0x0000000a09087211 */ /* 0x000fe400078408ff */
[----:B------:R-:W-:Y:S01]  /*16d60*/  LEA R11, P0, R13, R0, 0x5 ;  /* 0x000000000d0b7211 */ /* 0x000fe200078028ff */
[----:B------:R-:W-:Y:S01]  /*16d70*/  @!PT LDS RZ, [RZ] ;  /* 0x00000000fffff984 */ /* 0x000fe20000000800 */
[----:B------:R-:W-:Y:S01]  /*16d80*/  @!PT LDS RZ, [RZ] ;  /* 0x00000000fffff984 */ /* 0x000fe20000000800 */
[----:B------:R-:W-:Y:S01]  /*16d90*/  @!PT LDS RZ, [RZ] ;  /* 0x00000000fffff984 */ /* 0x000fe20000000800 */
[----:B------:R1:W-:Y:S01]  /*16da0*/  @!P1 LDGSTS.E.BYPASS.LTC128B.128 [R236+0xe000], desc[UR24][R4.64+0x80] ;  /* 0x0e00008004ec9fae */ /* 0x0003e2000b981a18 */
[-C--:B------:R-:W-:Y:S02]  /*16db0*/  LEA.HI.X R9, R9, R15.reuse, R12, 0x1, P2 ;  /* 0x0000000f09097211 */ /* 0x080fe400010f0c0c */
[----:B------:R-:W-:Y:S02]  /*16dc0*/  LEA.HI.X R13, R13, R2, R14, 0x5, P0 ;  /* 0x000000020d0d7211 */ /* 0x000fe400000f2c0e */
[C---:B------:R-:W-:Y:S02]  /*16dd0*/  LEA R10, P0, R11.reuse, R10, 0x1 ;  /* 0x0000000a0b0a7211 */ /* 0x040fe400078008ff */
[----:B------:R-:W-:Y:S01]  /*16de0*/  SHF.L.U32 R14, R232, 0x5, RZ ;  /* 0x00000005e80e7819 */ /* 0x000fe200000006ff */
[----:B------:R-:W-:Y:S01]  /*16df0*/  @P1 STS.128 [R236+0xe000], RZ ;  /* 0x00e000ffec001388 */ /* 0x000fe20000000c00 */
[----:B------:R-:W-:Y:S02]  /*16e00*/  LEA.HI.X R11, R11, R15, R13, 0x1, P0 ;  /* 0x0000000f0b0b7211 */ /* 0x000fe400000f0c0d */
[----:B------:R-:W-:Y:S02]  /*16e10*/  LOP3.LUT R231, R14, 0x7c00, RZ, 0xc0, !PT ;  /* 0x00007c000ee77812 */ /* 0x000fe400078ec0ff */
[----:B------:R-:W-:Y:S02]  /*16e20*/  LOP3.LUT R2, R230, 0x8, RZ, 0xc0, !PT ;  /* 0x00000008e6027812 */ /* 0x000fe400078ec0ff */
[--C-:B------:R-:W-:Y:S01]  /*16e30*/  LOP3.LUT R0, R228, 0x1c0, R233.reuse, 0xf8, !PT ;  /* 0x000001c0e4007812 */ /* 0x100fe200078ef8e9 */
[----:B------:R-:W-:Y:S01]  /*16e40*/  @!PT LDS RZ, [RZ] ;  /* 0x00000000fffff984 */ /* 0x000fe20000000800 */
[----:B------:R-:W-:Y:S01]  /*16e50*/  @!PT LDS RZ, [RZ] ;  /* 0x00000000fffff984 */ /* 0x000fe20000000800 */
[----:B------:R-:W-:Y:S01]  /*16e60*/  @!PT LDS RZ, [RZ] ;  /* 0x00000000fffff984 */ /* 0x000fe20000000800 */
[----:B------:R-:W-:Y:S03]  /*16e70*/  @!P5 LDGSTS.E.BYPASS.LTC128B.128 [R236+0xc800], desc[UR24][R6.64] ;  /* 0x0c80000006ecdfae */ /* 0x000fe6000b981a18 */
[C---:B------:R-:W-:Y:S02]  /*16e80*/  LOP3.LUT R141, R0.reuse, R2, RZ, 0x3c, !PT ;  /* 0x00000002008d7212 */ /* 0x040fe400078e3cff */
[----:B------:R-:W-:Y:S03]  /*16e90*/  LOP3.LUT R0, R0, 0x8, R232, 0x78, !PT ;  /* 0x0000000800007812 */ /* 0x000fe600078e78e8 */
[----:B------:R-:W-:Y:S02]  /*16ea0*/  @P5 STS.128 [R236+0xc800], RZ ;  /* 0x00c800ffec005388 */ /* 0x000fe40000000c00 */
[----:B------:R-:W-:Y:S01]  /*16eb0*/  IMAD R0, R0, 0x2, R234 ;  /* 0x0000000200007824 */ /* 0x000fe200078e02ea */
[----:B-1----:R-:W-:Y:S04]  /*16ec0*/  LOP3.LUT R4, R231, 0x200, R233, 0xf8, !PT ;  /* 0x00000200e7047812 */ /* 0x002fe800078ef8e9 */
[----:B------:R-:W-:Y:S01]  /*16ed0*/  LOP3.LUT R2, R4, R141, RZ, 0xfc, !PT ;  /* 0x0000008d04027212 */ /* 0x000fe200078efcff */
[----:B------:R-:W-:Y:S01]  /*16ee0*/  @!PT LDS RZ, [RZ] ;  /* 0x00000000fffff984 */ /* 0x000fe20000000800 */
[----:B------:R-:W-:Y:S01]  /*16ef0*/  @!PT LDS RZ, [RZ] ;  /* 0x00000000fffff984 */ /* 0x000fe20000000800 */
[----:B------:R-:W-:Y:S01]  /*16f00*/  @!PT LDS RZ, [RZ] ;  /* 0x00000000fffff984 */ /* 0x000fe20000000800 */
[----:B------:R1:W-:Y:S03]  /*16f10*/  @!P1 LDGSTS.E.BYPASS.LTC128B.128 [R236+0xe800], desc[UR24][R6.64+0x80] ;  /* 0x0e80008006ec9fae */ /* 0x0003e6000b981a18 */
[----:B------:R-:W-:Y:S01]  /*16f20*/  LEA R134, R2, UR5, 0x1 ;  /* 0x0000000502867c11 */ /* 0x000fe2000f8e08ff */
[----:B------:R-:W-:Y:S03]  /*16f30*/  VIADD R2, R0, UR5 ;  /* 0x0000000500027c36 */ /* 0x000fe60008000000 */
[C---:B------:R-:W-:Y:S01]  /*16f40*/  IADD3 R137, PT, PT, R229.reuse, R134, RZ ;  /* 0x00000086e5897210 */ /* 0x040fe20007ffe0ff */
[----:B------:R-:W-:Y:S01]  /*16f50*/  @P1 STS.128 [R236+0xe800], RZ ;  /* 0x00e800ffec001388 */ /* 0x000fe20000000c00 */
[----:B------:R-:W-:Y:S02]  /*16f60*/  IMAD.IADD R133, R2, 0x1, R229 ;  /* 0x0000000102857824 */ /* 0x000fe400078e02e5 */
[----:B------:R-:W-:Y:S01]  /*16f70*/  IMAD.IADD R135, R224, 0x1, R134 ;  /* 0x00000001e0877824 */ /* 0x000fe200078e0286 */
[----:B------:R-:W-:Y:S03]  /*16f80*/  IADD3 R224, PT, PT, R2, R224, RZ ;  /* 0x000000e002e07210 */ /* 0x000fe60007ffe0ff */
[C---:B------:R-:W-:Y:S01]  /*16f90*/  IMAD.IADD R136, R229.reuse, 0x1, R135 ;  /* 0x00000001e5887824 */ /* 0x040fe200078e0287 */
[----:B------:R-:W-:Y:S01]  /*16fa0*/  @!PT LDS RZ, [RZ] ;  /* 0x00000000fffff984 */ /* 0x000fe20000000800 */
[----:B------:R-:W-:Y:S01]  /*16fb0*/  @!PT LDS RZ, [RZ] ;  /* 0x00000000fffff984 */ /* 0x000fe20000000800 */
[----:B------:R-:W-:Y:S01]  /*16fc0*/  @!PT LDS RZ, [RZ] ;  /* 0x00000000fffff984 */ /* 0x000fe20000000800 */
[----:B------:R-:W-:Y:S01]  /*16fd0*/  @!P5 LDGSTS.E.BYPASS.LTC128B.128 [R236+0xd000], desc[UR24][R8.64] ;  /* 0x0d00000008ecdfae */ /* 0x000fe2000b981a18 */
[----:B------:R-:W-:Y:S07]  /*16fe0*/  IADD3 R2, PT, PT, R229, R224, RZ ;  /* 0x000000e0e5027210 */ /* 0x000fee0007ffe0ff */
        /* <DEDUP_REMOVED lines=119> */
[----:B-1----:R-:W-:Y:S05]  /*17760*/  MOV R0, UR21 ;  /* 0x0000001500007c02 */ /* 0x002fea0008000f00 */
        /* <DEDUP_REMOVED lines=39> */
[-C--:B---3--:R-:W-:Y:S01]  /*179e0*/  HMMA.16816.F32 R20, R212, R220.reuse, R20 ;  /* 0x000000dcd414723c */ /* 0x088fe20000001814 */
[----:B------:R-:W2:Y:S07]  /*179f0*/  LDSM.16.M88.4 R224, [R224+0xb800] ;  /* 0x00b80000e0e0783b */ /* 0x000eae0000000200 */
        /* <DEDUP_REMOVED lines=13> */
[----:B------:R-:W-:Y:S08]  /*17ad0*/  HMMA.16816.F32 R64, R212, R226, R64 ;  /* 0x000000e2d440723c */ /* 0x000ff00000001840 */
[-C--:B-1----:R-:W-:Y:S11]  /*17ae0*/  HMMA.16816.F32 R4, R216, R220.reuse, R4 ;  /* 0x000000dcd804723c */ /* 0x082ff60000001804 */
[----:B------:R-:W-:Y:S08]  /*17af0*/  @!UPT UIADD3 URZ, UPT, UPT, URZ, URZ, URZ ;  /* 0x000000fffffff290 */ /* 0x000ff0000fffe0ff */
[----:B------:R-:W-:Y:S01]  /*17b00*/  FMUL.FTZ R4, R4, UR6 ;  /* 0x0000000604047c20 */ /* 0x000fe20008410000 */
[----:B------:R-:W-:Y:S01]  /*17b10*/  FMUL.FTZ R5, R5, UR6 ;  /* 0x0000000605057c20 */ /* 0x000fe20008410000 */
[----:B------:R-:W-:Y:S01]  /*17b20*/  FMUL.FTZ R6, R6, UR6 ;  /* 0x0000000606067c20 */ /* 0x000fe20008410000 */
[----:B------:R-:W-:Y:S01]  /*17b30*/  FMUL.FTZ R7, R7, UR6 ;  /* 0x0000000607077c20 */ /* 0x000fe20008410000 */
[----:B------:R-:W1:Y:S01]  /*17b40*/  MUFU.TANH R247, R4 ;  /* 0x0000000400f77308 */ /* 0x000e620000002400 */
[C---:B--2---:R-:W-:Y:S09]  /*17b50*/  HMMA.16816.F32 R8, R208.reuse, R220, R8 ;  /* 0x000000dcd008723c */ /* 0x044ff20000001808 */
[----:B------:R-:W2:Y:S01]  /*17b60*/  MUFU.TANH R246, R5 ;  /* 0x0000000500f67308 */ /* 0x000ea20000002400 */
[-C--:B------:R-:W-:Y:S09]  /*17b70*/  HMMA.16816.F32 R12, R208, R222.reuse, R12 ;  /* 0x000000ded00c723c */ /* 0x080ff2000000180c */
[----:B------:R-:W3:Y:S01]  /*17b80*/  MUFU.TANH R245, R6 ;  /* 0x0000000600f57308 */ /* 0x000ee20000002400 */
[C---:B------:R-:W-:Y:S04]  /*17b90*/  HMMA.16816.F32 R16, R216.reuse, R222, R16 ;  /* 0x000000ded810723c */ /* 0x040fe80000001810 */
[----:B------:R-:W-:Y:S01]  /*17ba0*/  FMUL.FTZ R8, R8, UR6 ;  /* 0x0000000608087c20 */ /* 0x000fe20008410000 */
[----:B------:R-:W-:Y:S01]  /*17bb0*/  FMUL.FTZ R9, R9, UR6 ;  /* 0x0000000609097c20 */ /* 0x000fe20008410000 */
[----:B------:R-:W-:Y:S03]  /*17bc0*/  FMUL.FTZ R10, R10, UR6 ;  /* 0x000000060a0a7c20 */ /* 0x000fe60008410000 */
[----:B------:R4:W1:Y:S01]  /*17bd0*/  MUFU.TANH R226, R7 ;  /* 0x0000000700e27308 */ /* 0x0008620000002400 */
[----:B------:R-:W-:Y:S01]  /*17be0*/  FMUL.FTZ R11, R11, UR6 ;  /* 0x000000060b0b7c20 */ /* 0x000fe20008410000 */
[----:B------:R-:W-:Y:S01]  /*17bf0*/  FMUL.FTZ R12, R12, UR6 ;  /* 0x000000060c0c7c20 */ /* 0x000fe20008410000 */
[----:B------:R-:W-:Y:S01]  /*17c00*/  FMUL.FTZ R13, R13, UR6 ;  /* 0x000000060d0d7c20 */ /* 0x000fe20008410000 */
[----:B------:R-:W-:Y:S01]  /*17c10*/  FMUL.FTZ R14, R14, UR6 ;  /* 0x000000060e0e7c20 */ /* 0x000fe20008410000 */
[----:B------:R-:W-:Y:S05]  /*17c20*/  FMUL.FTZ R15, R15, UR6 ;  /* 0x000000060f0f7c20 */ /* 0x000fea0008410000 */
[----:B------:R-:W1:Y:S01]  /*17c30*/  MUFU.TANH R225, R8 ;  /* 0x0000000800e17308 */ /* 0x000e620000002400 */
[----:B------:R-:W-:Y:S01]  /*17c40*/  FMUL.FTZ R16, R16, UR6 ;  /* 0x0000000610107c20 */ /* 0x000fe20008410000 */
[----:B------:R-:W-:Y:S01]  /*17c50*/  FMUL.FTZ R17, R17, UR6 ;  /* 0x0000000611117c20 */ /* 0x000fe20008410000 */
[----:B------:R-:W-:Y:S01]  /*17c60*/  FMUL.FTZ R18, R18, UR6 ;  /* 0x0000000612127c20 */ /* 0x000fe20008410000 */
[----:B------:R-:W-:Y:S06]  /*17c70*/  FMUL.FTZ R19, R19, UR6 ;  /* 0x0000000613137c20 */ /* 0x000fec0008410000 */
[----:B------:R-:W1:Y:S01]  /*17c80*/  MUFU.TANH R224, R9 ;  /* 0x0000000900e07308 */ /* 0x000e620000002400 */
[----:B----4-:R-:W4:Y:S09]  /*17c90*/  LDSM.16.M88.4 R4, [R2+0xa800] ;  /* 0x00a800000204783b */ /* 0x010f320000000200 */
[----:B------:R-:W1:Y:S10]  /*17ca0*/  MUFU.TANH R142, R10 ;  /* 0x0000000a008e7308 */ /* 0x000e740000002400 */
[----:B------:R5:W1:Y:S10]  /*17cb0*/  MUFU.TANH R143, R11 ;  /* 0x0000000b008f7308 */ /* 0x000a740000002400 */
[----:B------:R-:W1:Y:S10]  /*17cc0*/  MUFU.TANH R227, R12 ;  /* 0x0000000c00e37308 */ /* 0x000e740000002400 */
[----:B------:R-:W1:Y:S01]  /*17cd0*/  MUFU.TANH R221, R13 ;  /* 0x0000000d00dd7308 */ /* 0x000e620000002400 */
[----:B-----5:R-:W5:Y:S09]  /*17ce0*/  LDSM.16.M88.4 R8, [R2+0xb000] ;  /* 0x00b000000208783b */ /* 0x020f720000000200 */
[----:B------:R-:W1:Y:S01]  /*17cf0*/  MUFU.TANH R220, R14 ;  /* 0x0000000e00dc7308 */ /* 0x000e620000002400 */
[-C--:B----4-:R-:W-:Y:S09]  /*17d00*/  HMMA.16816.F32 R20, R216, R4.reuse, R20 ;  /* 0x00000004d814723c */ /* 0x090ff20000001814 */
[----:B------:R4:W1:Y:S01]  /*17d10*/  MUFU.TANH R222, R15 ;  /* 0x0000000f00de7308 */ /* 0x0008620000002400 */
[C---:B------:R-:W-:Y:S09]  /*17d20*/  HMMA.16816.F32 R24, R208.reuse, R4, R24 ;  /* 0x00000004d018723c */ /* 0x040ff20000001818 */
[----:B------:R1:W1:Y:S01]  /*17d30*/  MUFU.TANH R223, R16 ;  /* 0x0000001000df7308 */ /* 0x0002620000002400 */
[-C--:B------:R-:W-:Y:S03]  /*17d40*/  HMMA.16816.F32 R28, R208, R6.reuse, R28 ;  /* 0x00000006d01c723c */ /* 0x080fe6000000181c */
[----:B------:R-:W-:Y:S01]  /*17d50*/  FMUL.FTZ R20, R20, UR6 ;  /* 0x0000000614147c20 */ /* 0x000fe20008410000 */
[----:B------:R-:W-:Y:S01]  /*17d60*/  FMUL.FTZ R21, R21, UR6 ;  /* 0x0000000615157c20 */ /* 0x000fe20008410000 */
[----:B------:R-:W-:Y:S04]  /*17d70*/  FMUL.FTZ R22, R22, UR6 ;  /* 0x0000000616167c20 */ /* 0x000fe80008410000 */
[----:B------:R1:W1:Y:S01]  /*17d80*/  MUFU.TANH R215, R17 ;  /* 0x0000001100d77308 */ /* 0x0002620000002400 */
[----:B------:R-:W-:Y:S01]  /*17d90*/  FMUL.FTZ R23, R23, UR6 ;  /* 0x0000000617177c20 */ /* 0x000fe20008410000 */
[----:B----4-:R4:W2:Y:S01]  /*17da0*/  LDSM.16.M88.4 R12, [R2+0xb800] ;  /* 0x00b80000020c783b */ /* 0x0108a20000000200 */
[C---:B------:R-:W-:Y:S01]  /*17db0*/  HMMA.16816.F32 R32, R216.reuse, R6, R32 ;  /* 0x00000006d820723c */ /* 0x040fe20000001820 */
[----:B------:R-:W-:Y:S06]  /*17dc0*/  DEPBAR.LE SB0, 0x0 ;  /* 0x000080000000791a */ /* 0x000fec0000000000 */
[----:B------:R1:W1:Y:S01]  /*17dd0*/  MUFU.TANH R214, R18 ;  /* 0x0000001200d67308 */ /* 0x0002620000002400 */
[----:B------:R-:W-:Y:S01]  /*17de0*/  FMUL.FTZ R24, R24, UR6 ;  /* 0x0000000618187c20 */ /* 0x000fe20008410000 */
[----:B------:R-:W-:Y:S01]  /*17df0*/  FMUL.FTZ R25, R25, UR6 ;  /* 0x0000000619197c20 */ /* 0x000fe20008410000 */
[-C--:B-----5:R-:W-:Y:S07]  /*17e00*/  HMMA.16816.F32 R36, R216, R8.reuse, R36 ;  /* 0x00000008d824723c */ /* 0x0a0fee0000001824 */
[----:B------:R1:W1:Y:S01]  /*17e10*/  MUFU.TANH R212, R19 ;  /* 0x0000001300d47308 */ /* 0x0002620000002400 */
[----:B------:R-:W-:Y:S01]  /*17e20*/  BAR.SYNC.DEFER_BLOCKING 0x0 ;  /* 0x0000000000007b1d */ /* 0x000fe20000010000 */
[----:B------:R-:W-:Y:S01]  /*17e30*/  FMUL.FTZ R26, R26, UR6 ;  /* 0x000000061a1a7c20 */ /* 0x000fe20008410000 */
[C---:B------:R-:W-:Y:S04]  /*17e40*/  HMMA.16816.F32 R40, R208.reuse, R8, R40 ;  /* 0x00000008d028723c */ /* 0x040fe80000001828 */
[----:B------:R-:W-:Y:S03]  /*17e50*/  FMUL.FTZ R27, R27, UR6 ;  /* 0x000000061b1b7c20 */ /* 0x000fe60008410000 */
[----:B------:R1:W1:Y:S01]  /*17e60*/  MUFU.TANH R213, R20 ;  /* 0x0000001400d57308 */ /* 0x0002620000002400 */
[----:B----4-:R-:W-:Y:S01]  /*17e70*/  LOP3.LUT R2, R248, 0x6, RZ, 0xc0, !PT ;  /* 0x00000006f8027812 */ /* 0x010fe200078ec0ff */
[-C--:B------:R-:W-:Y:S04]  /*17e80*/  HMMA.16816.F32 R44, R208, R10.reuse, R44 ;  /* 0x0000000ad02c723c */ /* 0x080fe8000000182c */
[----:B------:R4:W-:Y:S01]  /*17e90*/  STL [R1+0x78], R2 ;  /* 0x0000780201007387 */ /* 0x0009e20000100800 */
[----:B------:R-:W-:Y:S03]  /*17ea0*/  IMAD R0, R0, 0x40, R2 ;  /* 0x0000004000007824 */ /* 0x000fe600078e0202 */
[----:B------:R1:W1:Y:S01]  /*17eb0*/  MUFU.TANH R138, R21 ;  /* 0x00000015008a7308 */ /* 0x0002620000002400 */
[C---:B------:R-:W-:Y:S04]  /*17ec0*/  HMMA.16816.F32 R48, R216.reuse, R10, R48 ;  /* 0x0000000ad830723c */ /* 0x040fe80000001830 */
[-C--:B------:R-:W-:Y:S05]  /*17ed0*/  ISETP.GT.AND P6, PT, R237, R0.reuse, PT ;  /* 0x00000000ed00720c */ /* 0x080fea0003fc4270 */
[----:B------:R1:W1:Y:S01]  /*17ee0*/  MUFU.TANH R137, R22 ;  /* 0x0000001600897308 */ /* 0x0002620000002400 */
[-C--:B------:R-:W-:Y:S01]  /*17ef0*/  ISETP.GT.AND P3, PT, R244, R0.reuse, PT ;  /* 0x00000000f400720c */ /* 0x080fe20003f64270 */
[-C--:B--2---:R-:W-:Y:S03]  /*17f00*/  HMMA.16816.F32 R52, R216, R12.reuse, R52 ;  /* 0x0000000cd834723c */ /* 0x084fe60000001834 */
[----:B------:R-:W-:Y:S05]  /*17f10*/  ISETP.GT.AND P2, PT, R242, R0, PT ;  /* 0x00000000f200720c */ /* 0x000fea0003f44270 */
[----:B------:R2:W1:Y:S01]  /*17f20*/  MUFU.TANH R136, R23 ;  /* 0x0000001700887308 */ /* 0x0004620000002400 */
[C---:B------:R-:W-:Y:S04]  /*17f30*/  HMMA.16816.F32 R56, R208.reuse, R12, R56 ;  /* 0x0000000cd038723c */ /* 0x040fe80000001838 */
[----:B----4-:R-:W-:Y:S05]  /*17f40*/  IADD3 R2, PT, PT, R0, 0x1, RZ ;  /* 0x0000000100027810 */ /* 0x010fea0007ffe0ff */
[----:B------:R2:W4:Y:S01]  /*17f50*/  MUFU.TANH R135, R24 ;  /* 0x0000001800877308 */ /* 0x0005220000002400 */
[-C--:B------:R-:W-:Y:S09]  /*17f60*/  HMMA.16816.F32 R60, R208, R14.reuse, R60 ;  /* 0x0000000ed03c723c */ /* 0x080ff2000000183c */
[----:B------:R2:W1:Y:S01]  /*17f70*/  MUFU.TANH R134, R25 ;  /* 0x0000001900867308 */ /* 0x0004620000002400 */
[----:B------:R-:W-:Y:S09]  /*17f80*/  HMMA.16816.F32 R64, R216, R14, R64 ;  /* 0x0000000ed840723c */ /* 0x000ff20000001840 */
[----:B------:R2:W1:Y:S01]  /*17f90*/  MUFU.TANH R133, R26 ;  /* 0x0000001a00857308 */ /* 0x0004620000002400 */
[----:B---34-:R-:W-:Y:S10]  /*17fa0*/  BRA.U.ANY UP0, `(.L_x_813) ;  /* 0xffffffe500687547 */ /* 0x018ff4000b93ffff */
.L_x_812:
[----:B------:R-:W-:Y:S01]  /*17fb0*/  ISETP.GT.AND P1, PT, R237, R2, PT ;  /* 0x00000002ed00720c */ /* 0x000fe20003f24270 */
[----:B------:R-:W-:Y:S01]  /*17fc0*/  FMUL.FTZ R31, R31, UR6 ;  /* 0x000000061f1f7c20 */ /* 0x000fe20008410000 */
[----:B-1-3--:R-:W-:Y:S01]  /*17fd0*/  FSEL R4, R247, -INF , !P6 ;  /* 0xff800000f7047808 */ /* 0x00afe20007000000 */
[----:B------:R-:W-:Y:S01]  /*17fe0*/  VIADD R5, R0, 0x9 ;  /* 0x0000000900057836 */ /* 0x000fe20000000000 */
[----:B------:R-:W-:Y:S01]  /*17ff0*/  FSEL R8, R246, -INF , !P1 ;  /* 0xff800000f6087808 */ /* 0x000fe20004800000 */
[----:B------:R1:W-:Y:S01]  /*18000*/  MUFU.TANH R17, R31 ;  /* 0x0000001f00117308 */ /* 0x0003e20000002400 */
[----:B------:R-:W-:Y:S01]  /*18010*/  ISETP.GT.AND P0, PT, R243, R0, PT ;  /* 0x00000000f300720c */ /* 0x000fe20003f04270 */
[----:B------:R-:W-:Y:S01]  /*18020*/  FMUL.FTZ R30, R30, UR6 ;  /* 0x000000061e1e7c20 */ /* 0x000fe20008410000 */
[-C--:B------:R-:W-:Y:S01]  /*18030*/  ISETP.GT.AND P6, PT, R244, R2.reuse, PT ;  /* 0x00000002f400720c */ /* 0x080fe20003fc4270 */
[----:B------:R-:W-:Y:S01]  /*18040*/  FMUL.FTZ R32, R32, UR6 ;  /* 0x0000000620207c20 */ /* 0x000fe20008410000 */
[-C--:B------:R-:W-:Y:S01]  /*18050*/  ISETP.GT.AND P1, PT, R242, R2.reuse, PT ;  /* 0x00000002f200720c */ /* 0x080fe20003f24270 */
[----:B------:R-:W-:Y:S01]  /*18060*/  FMUL.FTZ R34, R34, UR6 ;  /* 0x0000000622227c20 */ /* 0x000fe20008410000 */
[----:B------:R-:W-:Y:S03]  /*18070*/  FSEL R7, R245, -INF , !P3 ;  /* 0xff800000f5077808 */ /* 0x000fe60005800000 */
[----:B------:R3:W-:Y:S01]  /*18080*/  MUFU.TANH R18, R30 ;  /* 0x0000001e00127308 */ /* 0x0007e20000002400 */
[----:B------:R-:W-:Y:S01]  /*18090*/  ISETP.GT.AND P3, PT, R243, R2, PT ;  /* 0x00000002f300720c */ /* 0x000fe20003f64270 */
[----:B------:R-:W-:Y:S01]  /*180a0*/  FMUL.FTZ R28, R28, UR6 ;  /* 0x000000061c1c7c20 */ /* 0x000fe20008410000 */
[----:B------:R-:W-:Y:S01]  /*180b0*/  FSEL R6, R226, -INF , !P6 ;  /* 0xff800000e2067808 */ /* 0x000fe20007000000 */
[----:B------:R-:W-:Y:S01]  /*180c0*/  FMUL.FTZ R29, R29, UR6 ;  /* 0x000000061d1d7c20 */ /* 0x000fe20008410000 */
[----:B------:R-:W-:Y:S01]  /*180d0*/  FSEL R15, R225, -INF , !P2 ;  /* 0xff800000e10f7808 */ /* 0x000fe20005000000 */
[----:B------:R-:W-:Y:S01]  /*180e0*/  FMUL.FTZ R33, R33, UR6 ;  /* 0x0000000621217c20 */ /* 0x000fe20008410000 */
[----:B------:R-:W-:Y:S03]  /*180f0*/  FSEL R13, R224, -INF , !P1 ;  /* 0xff800000e00d7808 */ /* 0x000fe60004800000 */
[----:B------:R4:W4:Y:S01]  /*18100*/  MUFU.TANH R16, R27 ;  /* 0x0000001b00107308 */ /* 0x0009220000002400 */
[----:B------:R-:W-:Y:S01]  /*18110*/  FSEL R14, R142, -INF , !P0 ;  /* 0xff8000008e0e7808 */ /* 0x000fe20004000000 */
[----:B------:R-:W-:Y:S01]  /*18120*/  FMUL.FTZ R35, R35, UR6 ;  /* 0x0000000623237c20 */ /* 0x000fe20008410000 */
[----:B------:R-:W-:Y:S01]  /*18130*/  ISETP.GE.AND P6, PT, R2, R238, PT ;  /* 0x000000ee0200720c */ /* 0x000fe20003fc6270 */
[----:B------:R-:W-:Y:S01]  /*18140*/  FMUL.FTZ R36, R36, UR6 ;  /* 0x0000000624247c20 */ /* 0x000fe20008410000 */
[----:B------:R-:W-:Y:S01]  /*18150*/  ISETP.GE.AND P1, PT, R2, R239, PT ;  /* 0x000000ef0200720c */ /* 0x000fe20003f26270 */
[----:B------:R-:W-:Y:S01]  /*18160*/  FMUL.FTZ R38, R38, UR6 ;  /* 0x0000000626267c20 */ /* 0x000fe20008410000 */
[C---:B------:R-:W-:Y:S03]  /*18170*/  ISETP.GE.AND P0, PT, R2.reuse, R240, PT ;  /* 0x000000f00200720c */ /* 0x040fe60003f06270 */
[----:B------:R4:W-:Y:S01]  /*18180*/  MUFU.TANH R19, R32 ;  /* 0x0000002000137308 */ /* 0x0009e20000002400 */
[----:B------:R-:W-:Y:S01]  /*18190*/  ISETP.GE.AND P2, PT, R2, R241, PT ;  /* 0x000000f10200720c */ /* 0x000fe20003f46270 */
[C---:B------:R-:W-:Y:S01]  /*181a0*/  VIADD R2, R0.reuse, 0x8 ;  /* 0x0000000800027836 */ /* 0x040fe20000000000 */
[----:B------:R-:W-:Y:S01]  /*181b0*/  FSEL R12, R143, -INF , !P3 ;  /* 0xff8000008f0c7808 */ /* 0x000fe20005800000 */
[----:B------:R-:W-:Y:S01]  /*181c0*/  FMUL.FTZ R39, R39, UR6 ;  /* 0x0000000627277c20 */ /* 0x000fe20008410000 */
[----:B------:R-:W-:Y:S01]  /*181d0*/  ISETP.GE.AND P3, PT, R0, R238, PT ;  /* 0x000000ee0000720c */ /* 0x000fe20003f66270 */
[----:B------:R-:W-:Y:S01]  /*181e0*/  FMUL.FTZ R37, R37, UR6 ;  /* 0x0000000625257c20 */ /* 0x000fe20008410000 */
[----:B------:R-:W-:Y:S03]  /*181f0*/  FSEL R209, R8, -INF , !P6 ;  /* 0xff80000008d17808 */ /* 0x000fe60007000000 */
[----:B------:R-:W-:Y:S01]  /*18200*/  MUFU.TANH R210, R28 ;  /* 0x0000001c00d27308 */ /* 0x000fe20000002400 */
[-C--:B------:R-:W-:Y:S01]  /*18210*/  ISETP.GT.AND P6, PT, R242, R2.reuse, PT ;  /* 0x00000002f200720c */ /* 0x080fe20003fc4270 */
[----:B------:R-:W-:Y:S01]  /*18220*/  FMUL.FTZ R42, R42, UR6 ;  /* 0x000000062a2a7c20 */ /* 0x000fe20008410000 */
[----:B------:R-:W-:Y:S01]  /*18230*/  FSEL R143, R4, -INF , !P3 ;  /* 0xff800000048f7808 */ /* 0x000fe20005800000 */
[----:B------:R-:W-:Y:S01]  /*18240*/  VIADD R4, R0, 0x11 ;  /* 0x0000001100047836 */ /* 0x000fe20000000000 */
[----:B------:R-:W-:Y:S01]  /*18250*/  FSEL R208, R6, -INF , !P2 ;  /* 0xff80000006d07808 */ /* 0x000fe20005000000 */
[----:B------:R-:W-:Y:S01]  /*18260*/  FMUL.FTZ R40, R40, UR6 ;  /* 0x0000000628287c20 */ /* 0x000fe20008410000 */
[----:B------:R-:W-:Y:S03]  /*18270*/  ISETP.GT.AND P2, PT, R242, R5, PT ;  /* 0x00000005f200720c */ /* 0x000fe60003f44270 */
[----:B------:R-:W4:Y:S01]  /*18280*/  MUFU.TANH R20, R29 ;  /* 0x0000001d00147308 */ /* 0x000f220000002400 */
        /* <DEDUP_REMOVED lines=8> */
[----:B------:R-:W-:Y:S01]  /*18310*/  FSEL R9, R221, -INF , !P2 ;  /* 0xff800000dd097808 */ /* 0x000fe20005000000 */
[----:B------:R-:W-:Y:S01]  /*18320*/  FMUL.FTZ R45, R45, UR6 ;  /* 0x000000062d2d7c20 */ /* 0x000fe20008410000 */
[----:B--2---:R-:W-:Y:S01]  /*18330*/  FSEL R26, R13, -INF , !P1 ;  /* 0xff8000000d1a7808 */ /* 0x004fe20004800000 */
[----:B------:R-:W-:Y:S01]  /*18340*/  FMUL.FTZ R46, R46, UR6 ;  /* 0x000000062e2e7c20 */ /* 0x000fe20008410000 */
[----:B------:R-:W-:Y:S01]  /*18350*/  ISETP.GE.AND P3, PT, R0, R239, PT ;  /* 0x000000ef0000720c */ /* 0x000fe20003f66270 */
[----:B------:R-:W-:Y:S01]  /*18360*/  FMUL.FTZ R47, R47, UR6 ;  /* 0x000000062f2f7c20 */ /* 0x000fe20008410000 */
[-C--:B------:R-:W-:Y:S03]  /*18370*/  ISETP.GT.AND P2, PT, R243, R5.reuse, PT ;  /* 0x00000005f300720c */ /* 0x080fe60003f44270 */
[----:B------:R-:W-:Y:S01]  /*18380*/  MUFU.TANH R35, R35 ;  /* 0x0000002300237308 */ /* 0x000fe20000002400 */
[----:B------:R-:W-:Y:S01]  /*18390*/  ISETP.GT.AND P1, PT, R244, R2, PT ;  /* 0x00000002f400720c */ /* 0x000fe20003f24270 */
[----:B------:R-:W-:Y:S01]  /*183a0*/  FMUL.FTZ R48, R48, UR6 ;  /* 0x0000000630307c20 */ /* 0x000fe20008410000 */
[----:B------:R-:W-:Y:S01]  /*183b0*/  FSEL R10, R220, -INF , !P6 ;  /* 0xff800000dc0a7808 */ /* 0x000fe20007000000 */
[----:B------:R-:W-:Y:S01]  /*183c0*/  FMUL.FTZ R49, R49, UR6 ;  /* 0x0000000631317c20 */ /* 0x000fe20008410000 */
[----:B------:R-:W-:Y:S01]  /*183d0*/  ISETP.GE.AND P6, PT, R0, R240, PT ;  /* 0x000000f00000720c */ /* 0x000fe20003fc6270 */
[----:B------:R-:W-:Y:S01]  /*183e0*/  FMUL.FTZ R50, R50, UR6 ;  /* 0x0000000632327c20 */ /* 0x000fe20008410000 */
[----:B------:R-:W-:Y:S03]  /*183f0*/  FSEL R7, R222, -INF , !P2 ;  /* 0xff800000de077808 */ /* 0x000fe60005000000 */
[----:B------:R-:W-:Y:S01]  /*18400*/  MUFU.TANH R36, R36 ;  /* 0x0000002400247308 */ /* 0x000fe20000002400 */
[----:B------:R-:W-:Y:S01]  /*18410*/  FSEL R25, R15, -INF , !P3 ;  /* 0xff8000000f197808 */ /* 0x000fe20005800000 */
[----:B------:R-:W-:Y:S01]  /*18420*/  FMUL.FTZ R54, R54, UR6 ;  /* 0x0000000636367c20 */ /* 0x000fe20008410000 */
[----:B------:R-:W-:Y:S01]  /*18430*/  FSEL R8, R214, -INF , !P1 ;  /* 0xff800000d6087808 */ /* 0x000fe20004800000 */
[----:B------:R-:W-:Y:S01]  /*18440*/  FMUL.FTZ R51, R51, UR6 ;  /* 0x0000000633337c20 */ /* 0x000fe20008410000 */
[----:B------:R-:W-:Y:S01]  /*18450*/  ISETP.GT.AND P2, PT, R237, R2, PT ;  /* 0x00000002ed00720c */ /* 0x000fe20003f44270 */
[----:B------:R-:W-:Y:S01]  /*18460*/  FMUL.FTZ R55, R55, UR6 ;  /* 0x0000000637377c20 */ /* 0x000fe20008410000 */
[-C--:B------:R-:W-:Y:S03]  /*18470*/  ISETP.GT.AND P3, PT, R237, R5.reuse, PT ;  /* 0x00000005ed00720c */ /* 0x080fe60003f64270 */
[----:B------:R2:W2:Y:S01]  /*18480*/  MUFU.TANH R15, R34 ;  /* 0x00000022000f7308 */ /* 0x0004a20000002400 */
[----:B------:R-:W-:Y:S01]  /*18490*/  FSEL R211, R12, -INF , !P0 ;  /* 0xff8000000cd37808 */ /* 0x000fe20004000000 */
[----:B------:R-:W-:Y:S01]  /*184a0*/  FMUL.FTZ R52, R52, UR6 ;  /* 0x0000000634347c20 */ /* 0x000fe20008410000 */
[----:B------:R-:W-:Y:S01]  /*184b0*/  ISETP.GT.AND P1, PT, R244, R5, PT ;  /* 0x00000005f400720c */ /* 0x000fe20003f24270 */
[----:B------:R-:W-:Y:S01]  /*184c0*/  FMUL.FTZ R58, R58, UR6 ;  /* 0x000000063a3a7c20 */ /* 0x000fe20008410000 */
[----:B------:R-:W-:Y:S01]  /*184d0*/  ISETP.GE.AND P0, PT, R2, R240, PT ;  /* 0x000000f00200720c */ /* 0x000fe20003f06270 */
[----:B------:R-:W-:Y:S01]  /*184e0*/  FMUL.FTZ R53, R53, UR6 ;  /* 0x0000000635357c20 */ /* 0x000fe20008410000 */
[----:B-1----:R-:W-:Y:S03]  /*184f0*/  FSEL R31, R14, -INF , !P6 ;  /* 0xff8000000e1f7808 */ /* 0x002fe60007000000 */
[----:B------:R-:W1:Y:S01]  /*18500*/  MUFU.TANH R38, R38 ;  /* 0x0000002600267308 */ /* 0x000e620000002400 */
[-C--:B------:R-:W-:Y:S01]  /*18510*/  ISETP.GE.AND P6, PT, R2, R239.reuse, PT ;  /* 0x000000ef0200720c */ /* 0x080fe20003fc6270 */
[----:B------:R-:W-:Y:S01]  /*18520*/  FMUL.FTZ R59, R59, UR6 ;  /* 0x000000063b3b7c20 */ /* 0x000fe20008410000 */
[----:B------:R-:W-:Y:S01]  /*18530*/  FSEL R13, R223, -INF , !P2 ;  /* 0xff800000df0d7808 */ /* 0x000fe20005000000 */
[----:B------:R-:W-:Y:S01]  /*18540*/  FMUL.FTZ R56, R56, UR6 ;  /* 0x0000000638387c20 */ /* 0x000fe20008410000 */
[----:B------:R-:W-:Y:S01]  /*18550*/  FSEL R6, R212, -INF , !P1 ;  /* 0xff800000d4067808 */ /* 0x000fe20004800000 */
[----:B------:R-:W-:Y:S01]  /*18560*/  FMUL.FTZ R57, R57, UR6 ;  /* 0x0000000639397c20 */ /* 0x000fe20008410000 */
[----:B------:R-:W-:Y:S03]  /*18570*/  FSEL R12, R215, -INF , !P3 ;  /* 0xff800000d70c7808 */ /* 0x000fe60005800000 */
[----:B------:R-:W1:Y:S01]  /*18580*/  MUFU.TANH R39, R39 ;  /* 0x0000002700277308 */ /* 0x000e620000002400 */
[----:B------:R-:W-:Y:S01]  /*18590*/  ISETP.GE.AND P2, PT, R2, R238, PT ;  /* 0x000000ee0200720c */ /* 0x000fe20003f46270 */
[----:B------:R-:W-:Y:S01]  /*185a0*/  FMUL.FTZ R61, R61, UR6 ;  /* 0x000000063d3d7c20 */ /* 0x000fe20008410000 */
[----:B------:R-:W-:Y:S01]  /*185b0*/  ISETP.GE.AND P1, PT, R5, R239, PT ;  /* 0x000000ef0500720c */ /* 0x000fe20003f26270 */
[----:B------:R-:W-:Y:S01]  /*185c0*/  FMUL.FTZ R62, R62, UR6 ;  /* 0x000000063e3e7c20 */ /* 0x000fe20008410000 */
[----:B------:R-:W-:Y:S01]  /*185d0*/  FSEL R24, R10, -INF , !P0 ;  /* 0xff8000000a187808 */ /* 0x000fe20004000000 */
[----:B------:R-:W-:Y:S01]  /*185e0*/  FMUL.FTZ R60, R60, UR6 ;  /* 0x000000063c3c7c20 */ /* 0x000fe20008410000 */
[-C--:B------:R-:W-:Y:S03]  /*185f0*/  ISETP.GE.AND P3, PT, R2, R241.reuse, PT ;  /* 0x000000f10200720c */ /* 0x080fe60003f66270 */
[----:B------:R-:W1:Y:S01]  /*18600*/  MUFU.TANH R37, R37 ;  /* 0x0000002500257308 */ /* 0x000e620000002400 */
[----:B------:R-:W-:Y:S01]  /*18610*/  FSEL R21, R11, -INF , !P6 ;  /* 0xff8000000b157808 */ /* 0x000fe20007000000 */
[----:B------:R-:W-:Y:S01]  /*18620*/  FMUL.FTZ R65, R65, UR6 ;  /* 0x0000000641417c20 */ /* 0x000fe20008410000 */
[----:B------:R-:W-:Y:S01]  /*18630*/  ISETP.GT.AND P0, PT, R237, R4, PT ;  /* 0x00000004ed00720c */ /* 0x000fe20003f04270 */
[----:B------:R-:W-:Y:S01]  /*18640*/  FMUL.FTZ R64, R64, UR6 ;  /* 0x0000000640407c20 */ /* 0x000fe20008410000 */
[----:B------:R-:W-:Y:S01]  /*18650*/  IADD3 R2, PT, PT, R0, 0x10, RZ ;  /* 0x0000001000027810 */ /* 0x000fe20007ffe0ff */
[----:B------:R-:W-:Y:S01]  /*18660*/  FMUL.FTZ R63, R63, UR6 ;  /* 0x000000063f3f7c20 */ /* 0x000fe20008410000 */
[----:B------:R-:W-:Y:S03]  /*18670*/  ISETP.GE.AND P6, PT, R5, R240, PT ;  /* 0x000000f00500720c */ /* 0x000fe60003fc6270 */
[----:B------:R-:W1:Y:S01]  /*18680*/  MUFU.TANH R42, R42 ;  /* 0x0000002a002a7308 */ /* 0x000e620000002400 */
[----:B------:R-:W-:Y:S01]  /*18690*/  FSEL R22, R9, -INF , !P1 ;  /* 0xff80000009167808 */ /* 0x000fe20004800000 */
[----:B------:R-:W-:Y:S01]  /*186a0*/  FMUL.FTZ R66, R66, UR6 ;  /* 0x0000000642427c20 */ /* 0x000fe20008410000 */
[----:B------:R-:W-:Y:S01]  /*186b0*/  ISETP.GT.AND P1, PT, R237, R2, PT ;  /* 0x00000002ed00720c */ /* 0x000fe20003f24270 */
[----:B------:R-:W-:Y:S01]  /*186c0*/  FMUL.FTZ R67, R67, UR6 ;  /* 0x0000000643437c20 */ /* 0x000fe20008410000 */
[----:B------:R-:W-:Y:S01]  /*186d0*/  FSEL R10, R138, -INF , !P0 ;  /* 0xff8000008a0a7808 */ /* 0x000fe20004000000 */
[----:B------:R-:W-:Y:S01]  /*186e0*/  STL [R1+0x94], R236 ;  /* 0x000094ec01007387 */ /* 0x000fe20000100800 */
[----:B------:R-:W-:Y:S03]  /*186f0*/  FSEL R23, R7, -INF , !P6 ;  /* 0xff80000007177808 */ /* 0x000fe60007000000 */
[----:B------:R-:W1:Y:S01]  /*18700*/  MUFU.TANH R40, R40 ;  /* 0x0000002800287308 */ /* 0x000e620000002400 */
[----:B------:R-:W-:Y:S01]  /*18710*/  ISETP.GE.AND P0, PT, R5, R238, PT ;  /* 0x000000ee0500720c */ /* 0x000fe20003f06270 */
[----:B------:R-:W-:Y:S01]  /*18720*/  STL [R1+0x90], R231 ;  /* 0x000090e701007387 */ /* 0x000fe20000100800 */
[C---:B------:R-:W-:Y:S01]  /*18730*/  ISETP.GT.AND P6, PT, R244.reuse, R2, PT ;  /* 0x00000002f400720c */ /* 0x040fe20003fc4270 */
[----:B------:R-:W-:Y:S01]  /*18740*/  UISETP.GT.AND UP0, UPT, UR21, UR19, UPT ;  /* 0x000000131500728c */ /* 0x000fe2000bf04270 */
[----:B------:R-:W-:Y:S01]  /*18750*/  FSEL R14, R213, -INF , !P1 ;  /* 0xff800000d50e7808 */ /* 0x000fe20004800000 */
[----:B------:R-:W-:Y:S01]  /*18760*/  STL [R1+0x8c], R230 ;  /* 0x00008ce601007387 */ /* 0x000fe20000100800 */
[----:B------:R-:W-:Y:S03]  /*18770*/  ISETP.GT.AND P1, PT, R244, R4, PT ;  /* 0x00000004f400720c */ /* 0x000fe60003f24270 */
[----:B------:R-:W1:Y:S01]  /*18780*/  MUFU.TANH R41, R41 ;  /* 0x0000002900297308 */ /* 0x000e620000002400 */
[----:B---3--:R-:W-:Y:S01]  /*18790*/  FSEL R30, R12, -INF , !P0 ;  /* 0xff8000000c1e7808 */ /* 0x008fe20004000000 */
[----:B------:R-:W-:Y:S01]  /*187a0*/  STL [R1+0x88], R228 ;  /* 0x000088e401007387 */ /* 0x000fe20000100800 */
[-C--:B------:R-:W-:Y:S01]  /*187b0*/  ISETP.GT.AND P0, PT, R243, R2.reuse, PT ;  /* 0x00000002f300720c */ /* 0x080fe20003f04270 */
[----:B------:R-:W-:Y:S01]  /*187c0*/  UIADD3 UR21, UPT, UPT, UR21, -0x1, URZ ;  /* 0xffffffff15157890 */ /* 0x000fe2000fffe0ff */
[----:B------:R-:W-:Y:S01]  /*187d0*/  FSEL R9, R137, -INF , !P6 ;  /* 0xff80000089097808 */ /* 0x000fe20007000000 */
[----:B------:R-:W-:Y:S01]  /*187e0*/  STL [R1+0x98], R242 ;  /* 0x000098f201007387 */ /* 0x000fe20000100800 */
[-C--:B------:R-:W-:Y:S03]  /*187f0*/  ISETP.GE.AND P6, PT, R5, R241.reuse, PT ;  /* 0x000000f10500720c */ /* 0x080fe60003fc6270 */
[----:B------:R-:W3:Y:S01]  /*18800*/  MUFU.TANH R43, R43 ;  /* 0x0000002b002b7308 */ /* 0x000ee20000002400 */
[----:B------:R-:W-:Y:S01]  /*18810*/  FSEL R7, R136, -INF , !P1 ;  /* 0xff80000088077808 */ /* 0x000fe20004800000 */
[----:B------:R-:W-:Y:S01]  /*18820*/  STL [R1+0x9c], R243 ;  /* 0x00009cf301007387 */ /* 0x000fe20000100800 */
[----:B----4-:R-:W-:Y:S02]  /*18830*/  FSEL R27, R13, -INF , !P2 ;  /* 0xff8000000d1b7808 */ /* 0x010fe40005000000 */
[C---:B------:R-:W-:Y:S01]  /*18840*/  ISETP.GT.AND P1, PT, R242.reuse, R2, PT ;  /* 0x00000002f200720c */ /* 0x040fe20003f24270 */
[----:B------:R-:W-:Y:S01]  /*18850*/  STL [R1+0xa0], R239 ;  /* 0x0000a0ef01007387 */ /* 0x000fe20000100800 */
[-C--:B------:R-:W-:Y:S03]  /*18860*/  ISETP.GT.AND P2, PT, R242, R4.reuse, PT ;  /* 0x00000004f200720c */ /* 0x080fe60003f44270 */
[----:B------:R-:W4:Y:S01]  /*18870*/  MUFU.TANH R44, R44 ;  /* 0x0000002c002c7308 */ /* 0x000f220000002400 */
[----:B------:R-:W-:Y:S01]  /*18880*/  FSEL R11, R133, -INF , !P0 ;  /* 0xff800000850b7808 */ /* 0x000fe20004000000 */
[----:B------:R-:W-:Y:S01]  /*18890*/  STL [R1+0xa4], R237 ;  /* 0x0000a4ed01007387 */ /* 0x000fe20000100800 */
[----:B------:R-:W-:Y:S02]  /*188a0*/  ISETP.GT.AND P0, PT, R243, R4, PT ;  /* 0x00000004f300720c */ /* 0x000fe40003f04270 */
[----:B------:R-:W-:Y:S01]  /*188b0*/  FSEL R32, R6, -INF , !P6 ;  /* 0xff80000006207808 */ /* 0x000fe20007000000 */
[----:B------:R-:W-:Y:S01]  /*188c0*/  STL [R1+0xa8], R240 ;  /* 0x0000a8f001007387 */ /* 0x000fe20000100800 */
[----:B------:R-:W-:Y:S03]  /*188d0*/  ISETP.GE.AND P6, PT, R2, R241, PT ;  /* 0x000000f10200720c */ /* 0x000fe60003fc6270 */
[----:B------:R-:W4:Y:S01]  /*188e0*/  MUFU.TANH R45, R45 ;  /* 0x0000002d002d7308 */ /* 0x000f220000002400 */
[----:B------:R-:W-:Y:S01]  /*188f0*/  IADD3 R5, PT, PT, R0, 0x19, RZ ;  /* 0x0000001900057810 */ /* 0x000fe20007ffe0ff */
[----:B------:R-:W-:Y:S01]  /*18900*/  STL [R1+0xac], R238 ;  /* 0x0000acee01007387 */ /* 0x000fe20000100800 */
[----:B--2---:R-:W-:Y:S02]  /*18910*/  FSEL R34, R8, -INF , !P3 ;  /* 0xff80000008227808 */ /* 0x004fe40005800000 */
[----:B------:R-:W-:Y:S01]  /*18920*/  FSEL R12, R135, -INF , !P1 ;  /* 0xff800000870c7808 */ /* 0x000fe20004800000 */
[----:B------:R-:W-:Y:S01]  /*18930*/  STL [R1+0xb0], R244 ;  /* 0x0000b0f401007387 */ /* 0x000fe20000100800 */
[----:B------:R-:W-:Y:S03]  /*18940*/  FSEL R13, R134, -INF , !P2 ;  /* 0xff800000860d7808 */ /* 0x000fe60005000000 */
[----:B------:R-:W2:Y:S01]  /*18950*/  MUFU.TANH R46, R46 ;  /* 0x0000002e002e7308 */ /* 0x000ea20000002400 */
[C---:B------:R-:W-:Y:S02]  /*18960*/  ISETP.GE.AND P3, PT, R2.reuse, R238, PT ;  /* 0x000000ee0200720c */ /* 0x040fe40003f66270 */
[C---:B------:R-:W-:Y:S02]  /*18970*/  ISETP.GE.AND P1, PT, R2.reuse, R239, PT ;  /* 0x000000ef0200720c */ /* 0x040fe40003f26270 */
[----:B------:R-:W-:Y:S01]  /*18980*/  ISETP.GE.AND P2, PT, R2, R240, PT ;  /* 0x000000f00200720c */ /* 0x000fe20003f46270 */
[----:B------:R-:W-:Y:S01]  /*18990*/  VIADD R2, R0, 0x18 ;  /* 0x0000001800027836 */ /* 0x000fe20000000000 */
[----:B------:R-:W-:Y:S03]  /*189a0*/  FSEL R217, R9, -INF , !P6 ;  /* 0xff80000009d97808 */ /* 0x000fe60007000000 */
[----:B------:R-:W2:Y:S01]  /*189b0*/  MUFU.TANH R47, R47 ;  /* 0x0000002f002f7308 */ /* 0x000ea20000002400 */
[----:B------:R-:W-:Y:S02]  /*189c0*/  ISETP.GT.AND P6, PT, R242, R5, PT ;  /* 0x00000005f200720c */ /* 0x000fe40003fc4270 */
[----:B------:R-:W-:Y:S02]  /*189d0*/  FSEL R29, R14, -INF , !P3 ;  /* 0xff8000000e1d7808 */ /* 0x000fe40005800000 */
[----:B------:R-:W-:Y:S02]  /*189e0*/  ISETP.GE.AND P3, PT, R4, R241, PT ;  /* 0x000000f10400720c */ /* 0x000fe40003f66270 */
[----:B------:R-:W-:Y:S03]  /*189f0*/  FSEL R250, R12, -INF , !P1 ;  /* 0xff8000000cfa7808 */ /* 0x000fe60004800000 */
[----:B------:R-:W2:Y:S01]  /*18a00*/  MUFU.TANH R48, R48 ;  /* 0x0000003000307308 */ /* 0x000ea20000002400 */
[----:B------:R-:W-:Y:S02]  /*18a10*/  FSEL R218, R7, -INF , !P3 ;  /* 0xff80000007da7808 */ /* 0x000fe40005800000 */
[----:B------:R-:W-:Y:S02]  /*18a20*/  ISETP.GT.AND P3, PT, R243, R2, PT ;  /* 0x00000002f300720c */ /* 0x000fe40003f64270 */
[----:B------:R-:W-:Y:S02]  /*18a30*/  ISETP.GT.AND P1, PT, R237, R5, PT ;  /* 0x00000005ed00720c */ /* 0x000fe40003f24270 */
[----:B------:R-:W-:Y:S03]  /*18a40*/  FSEL R219, R11, -INF , !P2 ;  /* 0xff8000000bdb7808 */ /* 0x000fe60005000000 */
[----:B------:R-:W2:Y:S01]  /*18a50*/  MUFU.TANH R49, R49 ;  /* 0x0000003100317308 */ /* 0x000ea20000002400 */
[-C--:B------:R-:W-:Y:S09]  /*18a60*/  ISETP.GE.AND P2, PT, R2, R239.reuse, PT ;  /* 0x000000ef0200720c */ /* 0x080ff20003f46270 */
[----:B------:R-:W2:Y:S10]  /*18a70*/  MUFU.TANH R50, R50 ;  /* 0x0000003200327308 */ /* 0x000eb40000002400 */
[----:B------:R-:W-:Y:S10]  /*18a80*/  MUFU.TANH R54, R54 ;  /* 0x0000003600367308 */ /* 0x000ff40000002400 */
[----:B------:R-:W2:Y:S10]  /*18a90*/  MUFU.TANH R51, R51 ;  /* 0x0000003300337308 */ /* 0x000eb40000002400 */
[----:B------:R-:W-:Y:S10]  /*18aa0*/  MUFU.TANH R52, R52 ;  /* 0x0000003400347308 */ /* 0x000ff40000002400 */
        /* <DEDUP_REMOVED lines=10> */
[----:B------:R-:W-:Y:S01]  /*18b50*/  MUFU.TANH R67, R67 ;  /* 0x0000004300437308 */ /* 0x000fe20000002400 */
[----:B------:R-:W-:Y:S02]  /*18b60*/  FSEL R6, R16, -INF , !P0 ;  /* 0xff80000010067808 */ /* 0x000fe40004000000 */
[----:B------:R-:W-:Y:S02]  /*18b70*/  ISETP.GE.AND P0, PT, R4, R238, PT ;  /* 0x000000ee0400720c */ /* 0x000fe40003f06270 */
[----:B------:R-:W-:Y:S02]  /*18b80*/  FSEL R9, R20, -INF , !P6 ;  /* 0xff80000014097808 */ /* 0x000fe40007000000 */
[----:B------:R-:W-:Y:S03]  /*18b90*/  FSEL R28, R10, -INF , !P0 ;  /* 0xff8000000a1c7808 */ /* 0x000fe60004000000 */
[----:B------:R3:W2:Y:S01]  /*18ba0*/  MUFU.TANH R20, R55 ;  /* 0x0000003700147308 */ /* 0x0006a20000002400 */
[-C--:B------:R-:W-:Y:S02]  /*18bb0*/  ISETP.GT.AND P0, PT, R242, R2.reuse, PT ;  /* 0x00000002f200720c */ /* 0x080fe40003f04270 */
[----:B------:R-:W-:Y:S02]  /*18bc0*/  ISETP.GE.AND P6, PT, R4, R239, PT ;  /* 0x000000ef0400720c */ /* 0x000fe40003fc6270 */
[----:B------:R-:W-:Y:S02]  /*18bd0*/  FSEL R10, R210, -INF , !P0 ;  /* 0xff800000d20a7808 */ /* 0x000fe40004000000 */
[-C--:B------:R-:W-:Y:S02]  /*18be0*/  ISETP.GT.AND P0, PT, R243, R5.reuse, PT ;  /* 0x00000005f300720c */ /* 0x080fe40003f04270 */
[----:B------:R-:W-:Y:S02]  /*18bf0*/  FSEL R249, R13, -INF , !P6 ;  /* 0xff8000000df97808 */ /* 0x000fe40007000000 */
[----:B------:R-:W-:Y:S02]  /*18c00*/  ISETP.GT.AND P6, PT, R244, R2, PT ;  /* 0x00000002f400720c */ /* 0x000fe40003fc4270 */
[----:B------:R-:W-:Y:S02]  /*18c10*/  FSEL R7, R17, -INF , !P0 ;  /* 0xff80000011077808 */ /* 0x000fe40004000000 */
[----:B------:R-:W-:Y:S02]  /*18c20*/  FSEL R8, R18, -INF , !P3 ;  /* 0xff80000012087808 */ /* 0x000fe40005800000 */
[----:B------:R-:W-:Y:S01]  /*18c30*/  ISETP.GE.AND P3, PT, R4, R240, PT ;  /* 0x000000f00400720c */ /* 0x000fe20003f66270 */
[----:B------:R-:W-:Y:S01]  /*18c40*/  VIADD R4, R0, 0x21 ;  /* 0x0000002100047836 */ /* 0x000fe20000000000 */
[----:B------:R-:W-:Y:S02]  /*18c50*/  ISETP.GT.AND P0, PT, R237, R2, PT ;  /* 0x00000002ed00720c */ /* 0x000fe40003f04270 */
[----:B------:R-:W-:Y:S02]  /*18c60*/  FSEL R15, R15, -INF , !P6 ;  /* 0xff8000000f0f7808 */ /* 0x000fe40007000000 */
[----:B------:R-:W-:Y:S02]  /*18c70*/  ISETP.GT.AND P6, PT, R244, R5, PT ;  /* 0x00000005f400720c */ /* 0x000fe40003fc4270 */
[----:B------:R-:W-:Y:S02]  /*18c80*/  FSEL R252, R6, -INF , !P3 ;  /* 0xff80000006fc7808 */ /* 0x000fe40005800000 */
[----:B------:R-:W-:Y:S02]  /*18c90*/  FSEL R14, R19, -INF , !P0 ;  /* 0xff800000130e7808 */ /* 0x000fe40004000000 */
[----:B------:R-:W-:Y:S02]  /*18ca0*/  FSEL R13, R33, -INF , !P1 ;  /* 0xff800000210d7808 */ /* 0x000fe40004800000 */
[C---:B------:R-:W-:Y:S01]  /*18cb0*/  ISETP.GE.AND P3, PT, R2.reuse, R240, PT ;  /* 0x000000f00200720c */ /* 0x040fe20003f66270 */
[----:B------:R-:W2:Y:S01]  /*18cc0*/  MUFU.TANH R33, R58 ;  /* 0x0000003a00217308 */ /* 0x000ea20000002400 */
[C---:B------:R-:W-:Y:S02]  /*18cd0*/  ISETP.GE.AND P0, PT, R2.reuse, R238, PT ;  /* 0x000000ee0200720c */ /* 0x040fe40003f06270 */
[----:B------:R-:W-:Y:S01]  /*18ce0*/  ISETP.GE.AND P1, PT, R2, R241, PT ;  /* 0x000000f10200720c */ /* 0x000fe20003f26270 */
[----:B------:R-:W-:Y:S01]  /*18cf0*/  VIADD R2, R0, 0x20 ;  /* 0x0000002000027836 */ /* 0x000fe20000000000 */
[----:B------:R-:W-:Y:S02]  /*18d00*/  FSEL R6, R35, -INF , !P6 ;  /* 0xff80000023067808 */ /* 0x000fe40007000000 */
[C---:B------:R-:W-:Y:S02]  /*18d10*/  ISETP.GE.AND P6, PT, R5.reuse, R239, PT ;  /* 0x000000ef0500720c */ /* 0x040fe40003fc6270 */
[----:B------:R-:W-:Y:S02]  /*18d20*/  FSEL R247, R10, -INF , !P2 ;  /* 0xff8000000af77808 */ /* 0x000fe40005000000 */
[----:B------:R-:W-:Y:S02]  /*18d30*/  ISETP.GE.AND P2, PT, R5, R240, PT ;  /* 0x000000f00500720c */ /* 0x000fe40003f46270 */
[----:B------:R-:W-:Y:S02]  /*18d40*/  FSEL R248, R9, -INF , !P6 ;  /* 0xff80000009f87808 */ /* 0x000fe40007000000 */
[-C--:B------:R-:W-:Y:S02]  /*18d50*/  ISETP.GT.AND P6, PT, R237, R2.reuse, PT ;  /* 0x00000002ed00720c */ /* 0x080fe40003fc4270 */
[----:B------:R-:W-:Y:S02]  /*18d60*/  FSEL R35, R7, -INF , !P2 ;  /* 0xff80000007237808 */ /* 0x000fe40005000000 */
[----:B------:R-:W-:Y:S02]  /*18d70*/  ISETP.GT.AND P2, PT, R244, R2, PT ;  /* 0x00000002f400720c */ /* 0x000fe40003f44270 */
[----:B------:R-:W-:Y:S02]  /*18d80*/  FSEL R12, R36, -INF , !P6 ;  /* 0xff800000240c7808 */ /* 0x000fe40007000000 */
[----:B------:R-:W-:Y:S02]  /*18d90*/  ISETP.GE.AND P6, PT, R5, R238, PT ;  /* 0x000000ee0500720c */ /* 0x000fe40003fc6270 */
[----:B-1----:R-:W-:Y:S02]  /*18da0*/  FSEL R10, R38, -INF , !P2 ;  /* 0xff800000260a7808 */ /* 0x002fe40005000000 */
[----:B------:R-:W-:Y:S02]  /*18db0*/  FSEL R220, R8, -INF , !P3 ;  /* 0xff80000008dc7808 */ /* 0x000fe40005800000 */
[-C--:B------:R-:W-:Y:S02]  /*18dc0*/  ISETP.GT.AND P3, PT, R237, R4.reuse, PT ;  /* 0x00000004ed00720c */ /* 0x080fe40003f64270 */
[----:B------:R-:W-:Y:S02]  /*18dd0*/  ISETP.GT.AND P2, PT, R244, R4, PT ;  /* 0x00000004f400720c */ /* 0x000fe40003f44270 */
[----:B------:R-:W-:Y:S02]  /*18de0*/  FSEL R19, R13, -INF , !P6 ;  /* 0xff8000000d137808 */ /* 0x000fe40007000000 */
[-C--:B------:R-:W-:Y:S02]  /*18df0*/  ISETP.GT.AND P6, PT, R243, R2.reuse, PT ;  /* 0x00000002f300720c */ /* 0x080fe40003fc4270 */
[----:B------:R-:W-:Y:S02]  /*18e00*/  FSEL R7, R39, -INF , !P2 ;  /* 0xff80000027077808 */ /* 0x000fe40005000000 */
[----:B------:R-:W-:Y:S02]  /*18e10*/  FSEL R11, R37, -INF , !P3 ;  /* 0xff800000250b7808 */ /* 0x000fe40005800000 */
[----:B------:R-:W-:Y:S02]  /*18e20*/  FSEL R18, R14, -INF , !P0 ;  /* 0xff8000000e127808 */ /* 0x000fe40004000000 */
[C---:B------:R-:W-:Y:S02]  /*18e30*/  ISETP.GT.AND P2, PT, R242.reuse, R2, PT ;  /* 0x00000002f200720c */ /* 0x040fe40003f44270 */
[-C--:B------:R-:W-:Y:S02]  /*18e40*/  ISETP.GT.AND P0, PT, R242, R4.reuse, PT ;  /* 0x00000004f200720c */ /* 0x080fe40003f04270 */
[----:B------:R-:W-:Y:S02]  /*18e50*/  ISETP.GE.AND P3, PT, R5, R241, PT ;  /* 0x000000f10500720c */ /* 0x000fe40003f66270 */
[----:B------:R-:W-:Y:S02]  /*18e60*/  FSEL R13, R42, -INF , !P6 ;  /* 0xff8000002a0d7808 */ /* 0x000fe40007000000 */
[----:B------:R-:W-:Y:S02]  /*18e70*/  ISETP.GT.AND P6, PT, R243, R4, PT ;  /* 0x00000004f300720c */ /* 0x000fe40003fc4270 */
[----:B------:R-:W-:Y:S02]  /*18e80*/  FSEL R216, R15, -INF , !P1 ;  /* 0xff8000000fd87808 */ /* 0x000fe40004800000 */
[----:B------:R-:W-:Y:S02]  /*18e90*/  ISETP.GE.AND P1, PT, R2, R238, PT ;  /* 0x000000ee0200720c */ /* 0x000fe40003f26270 */
[----:B------:R-:W-:Y:S01]  /*18ea0*/  FSEL R251, R6, -INF , !P3 ;  /* 0xff80000006fb7808 */ /* 0x000fe20005800000 */
[----:B---3--:R-:W-:Y:S01]  /*18eb0*/  IMAD.MOV.U32 R55, RZ, RZ, R216 ;  /* 0x000000ffff377224 */ /* 0x008fe200078e00d8 */
[----:B------:R-:W-:Y:S01]  /*18ec0*/  FSEL R9, R40, -INF , !P2 ;  /* 0xff80000028097808 */ /* 0x000fe20005000000 */
[----:B------:R-:W-:Y:S01]  /*18ed0*/  IMAD.MOV.U32 R40, RZ, RZ, R218 ;  /* 0x000000ffff287224 */ /* 0x000fe200078e00da */
[----:B------:R-:W-:Y:S02]  /*18ee0*/  FSEL R8, R41, -INF , !P0 ;  /* 0xff80000029087808 */ /* 0x000fe40004000000 */
[C---:B------:R-:W-:Y:S02]  /*18ef0*/  ISETP.GE.AND P2, PT, R2.reuse, R239, PT ;  /* 0x000000ef0200720c */ /* 0x040fe40003f46270 */
[C---:B------:R-:W-:Y:S02]  /*18f00*/  ISETP.GE.AND P0, PT, R2.reuse, R240, PT ;  /* 0x000000f00200720c */ /* 0x040fe40003f06270 */
[-C--:B------:R-:W-:Y:S01]  /*18f10*/  ISETP.GE.AND P3, PT, R2, R241.reuse, PT ;  /* 0x000000f10200720c */ /* 0x080fe20003f66270 */
[----:B------:R-:W-:Y:S01]  /*18f20*/  VIADD R2, R0, 0x28 ;  /* 0x0000002800027836 */ /* 0x000fe20000000000 */
[----:B------:R-:W-:Y:S01]  /*18f30*/  FSEL R6, R43, -INF , !P6 ;  /* 0xff8000002b067808 */ /* 0x000fe20007000000 */
[----:B------:R-:W-:Y:S01]  /*18f40*/  IMAD.MOV.U32 R43, RZ, RZ, R217 ;  /* 0x000000ffff2b7224 */ /* 0x000fe200078e00d9 */
[----:B------:R-:W-:Y:S02]  /*18f50*/  ISETP.GE.AND P6, PT, R4, R238, PT ;  /* 0x000000ee0400720c */ /* 0x000fe40003fc6270 */
[----:B------:R-:W-:Y:S02]  /*18f60*/  FSEL R17, R12, -INF , !P1 ;  /* 0xff8000000c117808 */ /* 0x000fe40004800000 */
[----:B------:R-:W-:Y:S02]  /*18f70*/  ISETP.GE.AND P1, PT, R4, R241, PT ;  /* 0x000000f10400720c */ /* 0x000fe40003f26270 */
[----:B------:R-:W-:Y:S02]  /*18f80*/  FSEL R16, R11, -INF , !P6 ;  /* 0xff8000000b107808 */ /* 0x000fe40007000000 */
[----:B------:R-:W-:Y:S02]  /*18f90*/  IADD3 R5, PT, PT, R0, 0x29, RZ ;  /* 0x0000002900057810 */ /* 0x000fe40007ffe0ff */
[-C--:B------:R-:W-:Y:S02]  /*18fa0*/  ISETP.GT.AND P6, PT, R242, R2.reuse, PT ;  /* 0x00000002f200720c */ /* 0x080fe40003fc4270 */
[----:B------:R-:W-:Y:S02]  /*18fb0*/  FSEL R15, R10, -INF , !P3 ;  /* 0xff8000000a0f7808 */ /* 0x000fe40005800000 */
[----:B------:R-:W-:Y:S02]  /*18fc0*/  FSEL R14, R7, -INF , !P1 ;  /* 0xff800000070e7808 */ /* 0x000fe40004800000 */
[-C--:B------:R-:W-:Y:S02]  /*18fd0*/  ISETP.GT.AND P3, PT, R242, R5.reuse, PT ;  /* 0x00000005f200720c */ /* 0x080fe40003f64270 */
[C---:B------:R-:W-:Y:S02]  /*18fe0*/  ISETP.GT.AND P1, PT, R243.reuse, R2, PT ;  /* 0x00000002f300720c */ /* 0x040fe40003f24270 */
[----:B----4-:R-:W-:Y:S02]  /*18ff0*/  FSEL R12, R44, -INF , !P6 ;  /* 0xff8000002c0c7808 */ /* 0x010fe40007000000 */
[----:B------:R-:W-:Y:S02]  /*19000*/  ISETP.GT.AND P6, PT, R243, R5, PT ;  /* 0x00000005f300720c */ /* 0x000fe40003fc4270 */
[----:B------:R-:W-:Y:S02]  /*19010*/  FSEL R11, R45, -INF , !P3 ;  /* 0xff8000002d0b7808 */ /* 0x000fe40005800000 */
[----:B--2---:R-:W-:Y:S02]  /*19020*/  FSEL R10, R46, -INF , !P1 ;  /* 0xff8000002e0a7808 */ /* 0x004fe40004800000 */
[C---:B------:R-:W-:Y:S02]  /*19030*/  ISETP.GE.AND P3, PT, R4.reuse, R239, PT ;  /* 0x000000ef0400720c */ /* 0x040fe40003f66270 */
[----:B------:R-:W-:Y:S02]  /*19040*/  ISETP.GE.AND P1, PT, R4, R240, PT ;  /* 0x000000f00400720c */ /* 0x000fe40003f26270 */
[----:B------:R-:W-:Y:S02]  /*19050*/  FSEL R245, R9, -INF , !P2 ;  /* 0xff80000009f57808 */ /* 0x000fe40005000000 */
[----:B------:R-:W-:Y:S02]  /*19060*/  FSEL R7, R47, -INF , !P6 ;  /* 0xff8000002f077808 */ /* 0x000fe40007000000 */
[----:B------:R-:W-:Y:S02]  /*19070*/  FSEL R4, R13, -INF , !P0 ;  /* 0xff8000000d047808 */ /* 0x000fe40004000000 */
[CC--:B------:R-:W-:Y:S02]  /*19080*/  ISETP.GT.AND P6, PT, R237.reuse, R2.reuse, PT ;  /* 0x00000002ed00720c */ /* 0x0c0fe40003fc4270 */
[----:B------:R-:W-:Y:S02]  /*19090*/  ISETP.GT.AND P2, PT, R237, R5, PT ;  /* 0x00000005ed00720c */ /* 0x000fe40003f44270 */
[----:B------:R-:W-:Y:S02]  /*190a0*/  ISETP.GE.AND P0, PT, R2, R239, PT ;  /* 0x000000ef0200720c */ /* 0x000fe40003f06270 */
[----:B------:R-:W-:Y:S02]  /*190b0*/  FSEL R227, R8, -INF , !P3 ;  /* 0xff80000008e37808 */ /* 0x000fe40005800000 */
[----:B------:R-:W-:Y:S02]  /*190c0*/  FSEL R246, R6, -INF , !P1 ;  /* 0xff80000006f67808 */ /* 0x000fe40004800000 */
[----:B------:R-:W-:Y:S02]  /*190d0*/  FSEL R224, R12, -INF , !P0 ;  /* 0xff8000000ce07808 */ /* 0x000fe40004000000 */
[----:B------:R-:W-:Y:S02]  /*190e0*/  FSEL R9, R48, -INF , !P6 ;  /* 0xff80000030097808 */ /* 0x000fe40007000000 */
[----:B------:R-:W-:Y:S02]  /*190f0*/  FSEL R8, R49, -INF , !P2 ;  /* 0xff80000031087808 */ /* 0x000fe40005000000 */
[----:B------:R-:W-:Y:S02]  /*19100*/  ISETP.GT.AND P3, PT, R244, R2, PT ;  /* 0x00000002f400720c */ /* 0x000fe40003f64270 */
[C---:B------:R-:W-:Y:S02]  /*19110*/  ISETP.GE.AND P1, PT, R2.reuse, R240, PT ;  /* 0x000000f00200720c */ /* 0x040fe40003f26270 */
[C---:B------:R-:W-:Y:S02]  /*19120*/  ISETP.GE.AND P6, PT, R2.reuse, R238, PT ;  /* 0x000000ee0200720c */ /* 0x040fe40003fc6270 */
[----:B------:R-:W-:Y:S02]  /*19130*/  ISETP.GE.AND P0, PT, R5, R240, PT ;  /* 0x000000f00500720c */ /* 0x000fe40003f06270 */
[----:B------:R-:W-:Y:S01]  /*19140*/  ISETP.GE.AND P2, PT, R2, R241, PT ;  /* 0x000000f10200720c */ /* 0x000fe20003f46270 */
[----:B------:R-:W-:Y:S01]  /*19150*/  VIADD R2, R0, 0x30 ;  /* 0x0000003000027836 */ /* 0x000fe20000000000 */
[----:B------:R-:W-:Y:S02]  /*19160*/  FSEL R225, R7, -INF , !P0 ;  /* 0xff80000007e17808 */ /* 0x000fe40004000000 */
[----:B------:R-:W-:Y:S01]  /*19170*/  FSEL R13, R50, -INF , !P3 ;  /* 0xff800000320d7808 */ /* 0x000fe20005800000 */
[----:B------:R1:W2:Y:S01]  /*19180*/  MUFU.TANH R7, R59 ;  /* 0x0000003b00077308 */ /* 0x0002a20000002400 */
[----:B------:R-:W-:Y:S01]  /*19190*/  MOV R50, R4 ;  /* 0x0000000400327202 */ /* 0x000fe20000000f00 */
[----:B------:R-:W-:Y:S01]  /*191a0*/  VIADD R4, R0, 0x31 ;  /* 0x0000003100047836 */ /* 0x000fe20000000000 */
[C---:B------:R-:W-:Y:S02]  /*191b0*/  ISETP.GT.AND P3, PT, R244.reuse, R5, PT ;  /* 0x00000005f400720c */ /* 0x040fe40003f64270 */
[----:B------:R-:W-:Y:S02]  /*191c0*/  ISETP.GT.AND P0, PT, R244, R2, PT ;  /* 0x00000002f400720c */ /* 0x000fe40003f04270 */
[----:B------:R-:W-:Y:S02]  /*191d0*/  FSEL R226, R10, -INF , !P1 ;  /* 0xff8000000ae27808 */ /* 0x000fe40004800000 */
[----:B------:R-:W-:Y:S02]  /*191e0*/  FSEL R6, R51, -INF , !P3 ;  /* 0xff80000033067808 */ /* 0x000fe40005800000 */
[----:B------:R-:W-:Y:S02]  /*191f0*/  FSEL R10, R54, -INF , !P0 ;  /* 0xff800000360a7808 */ /* 0x000fe40004000000 */
[----:B------:R-:W-:Y:S02]  /*19200*/  ISETP.GE.AND P3, PT, R5, R239, PT ;  /* 0x000000ef0500720c */ /* 0x000fe40003f66270 */
[----:B------:R-:W-:Y:S02]  /*19210*/  ISETP.GT.AND P0, PT, R244, R4, PT ;  /* 0x00000004f400720c */ /* 0x000fe40003f04270 */
[----:B------:R-:W-:Y:S01]  /*19220*/  FSEL R223, R11, -INF , !P3 ;  /* 0xff8000000bdf7808 */ /* 0x000fe20005800000 */
[----:B-1----:R-:W-:Y:S01]  /*19230*/  IMAD.MOV.U32 R59, RZ, RZ, R14 ;  /* 0x000000ffff3b7224 */ /* 0x002fe200078e000e */
[----:B------:R-:W-:Y:S02]  /*19240*/  FSEL R20, R20, -INF , !P0 ;  /* 0xff80000014147808 */ /* 0x000fe40004000000 */
[-C--:B------:R-:W-:Y:S02]  /*19250*/  ISETP.GT.AND P3, PT, R237, R2.reuse, PT ;  /* 0x00000002ed00720c */ /* 0x080fe40003f64270 */
[----:B------:R-:W-:Y:S02]  /*19260*/  ISETP.GT.AND P0, PT, R243, R2, PT ;  /* 0x00000002f300720c */ /* 0x000fe40003f04270 */
[----:B------:R-:W-:Y:S02]  /*19270*/  FSEL R12, R52, -INF , !P3 ;  /* 0xff800000340c7808 */ /* 0x000fe40005800000 */
[----:B------:R-:W-:Y:S02]  /*19280*/  FSEL R33, R33, -INF , !P0 ;  /* 0xff80000021217808 */ /* 0x000fe40004000000 */
[----:B------:R-:W-:Y:S02]  /*19290*/  ISETP.GT.AND P1, PT, R237, R4, PT ;  /* 0x00000004ed00720c */ /* 0x000fe40003f24270 */
[----:B------:R-:W-:Y:S02]  /*192a0*/  ISETP.GE.AND P3, PT, R5, R238, PT ;  /* 0x000000ee0500720c */ /* 0x000fe40003f66270 */
[----:B------:R-:W-:Y:S02]  /*192b0*/  ISETP.GT.AND P0, PT, R243, R4, PT ;  /* 0x00000004f300720c */ /* 0x000fe40003f04270 */
[----:B------:R-:W-:Y:S02]  /*192c0*/  FSEL R44, R13, -INF , !P2 ;  /* 0xff8000000d2c7808 */ /* 0x000fe40005000000 */
[----:B------:R-:W-:Y:S02]  /*192d0*/  MOV R58, R15 ;  /* 0x0000000f003a7202 */ /* 0x000fe40000000f00 */
[----:B------:R-:W-:Y:S02]  /*192e0*/  FSEL R11, R53, -INF , !P1 ;  /* 0xff800000350b7808 */ /* 0x000fe40004800000 */
[----:B------:R-:W-:Y:S02]  /*192f0*/  ISETP.GE.AND P2, PT, R2, R238, PT ;  /* 0x000000ee0200720c */ /* 0x000fe40003f46270 */
[----:B--2---:R-:W-:Y:S02]  /*19300*/  FSEL R7, R7, -INF , !P0 ;  /* 0xff80000007077808 */ /* 0x004fe40004000000 */
[----:B------:R-:W-:Y:S02]  /*19310*/  FSEL R15, R9, -INF , !P6 ;  /* 0xff800000090f7808 */ /* 0x000fe40007000000 */
[----:B------:R-:W-:Y:S02]  /*19320*/  FSEL R14, R8, -INF , !P3 ;  /* 0xff800000080e7808 */ /* 0x000fe40005800000 */
[-C--:B------:R-:W-:Y:S02]  /*19330*/  ISETP.GE.AND P1, PT, R5, R241.reuse, PT ;  /* 0x000000f10500720c */ /* 0x080fe40003f26270 */
[C---:B------:R-:W-:Y:S02]  /*19340*/  ISETP.GT.AND P6, PT, R242.reuse, R2, PT ;  /* 0x00000002f200720c */ /* 0x040fe40003fc4270 */
[----:B------:R-:W-:Y:S02]  /*19350*/  ISETP.GT.AND P3, PT, R242, R4, PT ;  /* 0x00000004f200720c */ /* 0x000fe40003f64270 */
[----:B------:R-:W-:Y:S02]  /*19360*/  ISETP.GE.AND P0, PT, R4, R238, PT ;  /* 0x000000ee0400720c */ /* 0x000fe40003f06270 */
[----:B------:R-:W-:Y:S02]  /*19370*/  IADD3 R5, PT, PT, R0, 0x39, RZ ;  /* 0x0000003900057810 */ /* 0x000fe40007ffe0ff */
[----:B------:R-:W-:Y:S02]  /*19380*/  FSEL R13, R12, -INF , !P2 ;  /* 0xff8000000c0d7808 */ /* 0x000fe40005000000 */
[----:B------:R-:W-:Y:S02]  /*19390*/  FSEL R37, R6, -INF , !P1 ;  /* 0xff80000006257808 */ /* 0x000fe40004800000 */
[----:B------:R-:W-:Y:S02]  /*193a0*/  FSEL R9, R56, -INF , !P6 ;  /* 0xff80000038097808 */ /* 0x000fe40007000000 */
[----:B------:R-:W-:Y:S02]  /*193b0*/  FSEL R8, R57, -INF , !P3 ;  /* 0xff80000039087808 */ /* 0x000fe40005800000 */
[----:B------:R-:W-:Y:S02]  /*193c0*/  FSEL R12, R11, -INF , !P0 ;  /* 0xff8000000b0c7808 */ /* 0x000fe40004000000 */
[C---:B------:R-:W-:Y:S02]  /*193d0*/  ISETP.GE.AND P1, PT, R2.reuse, R241, PT ;  /* 0x000000f10200720c */ /* 0x040fe40003f26270 */
[C---:B------:R-:W-:Y:S02]  /*193e0*/  ISETP.GE.AND P6, PT, R2.reuse, R239, PT ;  /* 0x000000ef0200720c */ /* 0x040fe40003fc6270 */
[----:B------:R-:W-:Y:S01]  /*193f0*/  ISETP.GE.AND P3, PT, R2, R240, PT ;  /* 0x000000f00200720c */ /* 0x000fe20003f66270 */
[----:B------:R-:W-:Y:S01]  /*19400*/  VIADD R2, R0, 0x38 ;  /* 0x0000003800027836 */ /* 0x000fe20000000000 */
[----:B------:R-:W-:Y:S02]  /*19410*/  ISETP.GT.AND P0, PT, R242, R5, PT ;  /* 0x00000005f200720c */ /* 0x000fe40003f04270 */
[----:B------:R-:W-:Y:S02]  /*19420*/  FSEL R36, R10, -INF , !P1 ;  /* 0xff8000000a247808 */ /* 0x000fe40004800000 */
[----:B------:R-:W-:Y:S02]  /*19430*/  FSEL R0, R61, -INF , !P0 ;  /* 0xff8000003d007808 */ /* 0x000fe40004000000 */
[----:B------:R-:W-:Y:S02]  /*19440*/  ISETP.GE.AND P0, PT, R4, R239, PT ;  /* 0x000000ef0400720c */ /* 0x000fe40003f06270 */
[----:B------:R-:W-:Y:S02]  /*19450*/  ISETP.GT.AND P1, PT, R243, R2, PT ;  /* 0x00000002f300720c */ /* 0x000fe40003f24270 */
[----:B------:R-:W-:Y:S02]  /*19460*/  MOV R41, R219 ;  /* 0x000000db00297202 */ /* 0x000fe40000000f00 */
[----:B------:R-:W-:Y:S02]  /*19470*/  FSEL R219, R8, -INF , !P0 ;  /* 0xff80000008db7808 */ /* 0x000fe40004000000 */
[----:B------:R-:W-:Y:S02]  /*19480*/  ISETP.GE.AND P0, PT, R5, R239, PT ;  /* 0x000000ef0500720c */ /* 0x000fe40003f06270 */
[----:B------:R-:W-:Y:S02]  /*19490*/  FSEL R138, R62, -INF , !P1 ;  /* 0xff8000003e8a7808 */ /* 0x000fe40004800000 */
[----:B------:R-:W-:Y:S02]  /*194a0*/  ISETP.GE.AND P1, PT, R4, R240, PT ;  /* 0x000000f00400720c */ /* 0x000fe40003f26270 */
[-C--:B------:R-:W-:Y:S02]  /*194b0*/  ISETP.GT.AND P2, PT, R242, R2.reuse, PT ;  /* 0x00000002f200720c */ /* 0x080fe40003f44270 */
[----:B------:R-:W-:Y:S02]  /*194c0*/  FSEL R217, R0, -INF , !P0 ;  /* 0xff80000000d97808 */ /* 0x000fe40004000000 */
[----:B------:R-:W-:Y:S02]  /*194d0*/  FSEL R221, R9, -INF , !P6 ;  /* 0xff80000009dd7808 */ /* 0x000fe40007000000 */
[----:B------:R-:W-:Y:S02]  /*194e0*/  FSEL R53, R33, -INF , !P3 ;  /* 0xff80000021357808 */ /* 0x000fe40005800000 */
[----:B------:R-:W-:Y:S02]  /*194f0*/  FSEL R222, R7, -INF , !P1 ;  /* 0xff80000007de7808 */ /* 0x000fe40004800000 */
[----:B------:R-:W-:Y:S02]  /*19500*/  FMNMX3.FTZ R0, R132, R25, R26, !PT ;  /* 0x0000001984007276 */ /* 0x000fe4000781001a */
[----:B------:R-:W-:Y:S02]  /*19510*/  FSEL R6, R60, -INF , !P2 ;  /* 0xff8000003c067808 */ /* 0x000fe40005000000 */
[----:B------:R-:W-:Y:S02]  /*19520*/  ISETP.GE.AND P6, PT, R2, R239, PT ;  /* 0x000000ef0200720c */ /* 0x000fe40003fc6270 */
[C---:B------:R-:W-:Y:S02]  /*19530*/  ISETP.GT.AND P3, PT, R237.reuse, R2, PT ;  /* 0x00000002ed00720c */ /* 0x040fe40003f64270 */
[----:B------:R-:W-:Y:S02]  /*19540*/  ISETP.GT.AND P1, PT, R237, R5, PT ;  /* 0x00000005ed00720c */ /* 0x000fe40003f24270 */
[----:B------:R-:W-:Y:S02]  /*19550*/  FMNMX3.FTZ R0, R0, R21, R22, !PT ;  /* 0x0000001500007276 */ /* 0x000fe40007810016 */
[----:B------:R-:W-:Y:S02]  /*19560*/  FSEL R218, R6, -INF , !P6 ;  /* 0xff80000006da7808 */ /* 0x000fe40007000000 */
[----:B------:R-:W-:Y:S02]  /*19570*/  FSEL R8, R65, -INF , !P1 ;  /* 0xff80000041087808 */ /* 0x000fe40004800000 */
[----:B------:R-:W-:Y:S02]  /*19580*/  FSEL R9, R64, -INF , !P3 ;  /* 0xff80000040097808 */ /* 0x000fe40005800000 */
[C---:B------:R-:W-:Y:S02]  /*19590*/  ISETP.GE.AND P6, PT, R2.reuse, R240, PT ;  /* 0x000000f00200720c */ /* 0x040fe40003fc6270 */
[----:B------:R-:W-:Y:S02]  /*195a0*/  ISETP.GE.AND P0, PT, R2, R238, PT ;  /* 0x000000ee0200720c */ /* 0x000fe40003f06270 */
[----:B------:R-:W-:Y:S02]  /*195b0*/  ISETP.GT.AND P3, PT, R244, R2, PT ;  /* 0x00000002f400720c */ /* 0x000fe40003f64270 */
[----:B------:R-:W-:Y:S02]  /*195c0*/  ISETP.GE.AND P1, PT, R2, R241, PT ;  /* 0x000000f10200720c */ /* 0x000fe40003f26270 */
[----:B------:R-:W-:Y:S02]  /*195d0*/  FMNMX3.FTZ R2, R3, R143, R209, !PT ;  /* 0x0000008f03027276 */ /* 0x000fe400078100d1 */
[----:B------:R-:W-:Y:S02]  /*195e0*/  ISETP.GT.AND P2, PT, R243, R5, PT ;  /* 0x00000005f300720c */ /* 0x000fe40003f44270 */
[----:B------:R-:W-:Y:S02]  /*195f0*/  FMNMX3.FTZ R0, R0, R250, R249, !PT ;  /* 0x000000fa00007276 */ /* 0x000fe400078100f9 */
[----:B------:R-:W-:Y:S02]  /*19600*/  FMNMX3.FTZ R6, R2, R27, R30, !PT ;  /* 0x0000001b02067276 */ /* 0x000fe4000781001e */
[----:B------:R-:W-:Y:S02]  /*19610*/  FMNMX3.FTZ R2, R0, R247, R248, !PT ;  /* 0x000000f700027276 */ /* 0x000fe400078100f8 */
[----:B------:R-:W-:Y:S02]  /*19620*/  FSEL R137, R63, -INF , !P2 ;  /* 0xff8000003f897808 */ /* 0x000fe40005000000 */
        /* <DEDUP_REMOVED lines=11> */
[----:B------:R-:W1:Y:S01]  /*196e0*/  SHFL.BFLY PT, R11, R4, 0x2, 0x1f ;  /* 0x0c401f00040b7f89 */ /* 0x000e6200000e0000 */
[----:B------:R-:W-:Y:S02]  /*196f0*/  FMNMX3.FTZ R7, R140, R142, R208, !PT ;  /* 0x0000008e8c077276 */ /* 0x000fe400078100d0 */
[----:B------:R-:W-:Y:S02]  /*19700*/  FSEL R138, R138, -INF , !P6 ;  /* 0xff8000008a8a7808 */ /* 0x000fe40007000000 */
[----:B------:R-:W-:Y:S02]  /*19710*/  ISETP.GE.AND P6, PT, R5, R240, PT ;  /* 0x000000f00500720c */ /* 0x000fe40003fc6270 */
[----:B------:R-:W-:Y:S02]  /*19720*/  FMNMX3.FTZ R0, R0, R226, R225, !PT ;  /* 0x000000e200007276 */ /* 0x000fe400078100e1 */
[----:B------:R-:W-:Y:S02]  /*19730*/  FMNMX3.FTZ R6, R6, R18, R19, !PT ;  /* 0x0000001206067276 */ /* 0x000fe40007810013 */
[----:B------:R-:W-:Y:S02]  /*19740*/  FMNMX3.FTZ R2, R7, R34, R32, !PT ;  /* 0x0000002207027276 */ /* 0x000fe40007810020 */
[----:B------:R-:W-:Y:S02]  /*19750*/  FMNMX3.FTZ R0, R0, R53, R222, !PT ;  /* 0x0000003500007276 */ /* 0x000fe400078100de */
[----:B------:R-:W-:Y:S02]  /*19760*/  FSEL R137, R137, -INF , !P6 ;  /* 0xff80000089897808 */ /* 0x000fe40007000000 */
[----:B------:R-:W-:Y:S02]  /*19770*/  FMNMX3.FTZ R6, R6, R17, R16, !PT ;  /* 0x0000001106067276 */ /* 0x000fe40007810010 */
[----:B------:R-:W-:Y:S02]  /*19780*/  FMNMX3.FTZ R2, R2, R43, R40, !PT ;  /* 0x0000002b02027276 */ /* 0x000fe40007810028 */
[----:B------:R-:W-:Y:S02]  /*19790*/  FMNMX3.FTZ R0, R0, R138, R137, !PT ;  /* 0x0000008a00007276 */ /* 0x000fe40007810089 */
[----:B------:R-:W-:Y:S02]  /*197a0*/  ISETP.GE.AND P6, PT, R5, R238, PT ;  /* 0x000000ee0500720c */ /* 0x000fe40003fc6270 */
[----:B------:R-:W-:Y:S02]  /*197b0*/  FMNMX3.FTZ R7, R6, R15, R14, !PT ;  /* 0x0000000f06077276 */ /* 0x000fe4000781000e */
[----:B------:R-:W-:Y:S02]  /*197c0*/  FMNMX3.FTZ R6, R2, R55, R251, !PT ;  /* 0x0000003702067276 */ /* 0x000fe400078100fb */
[----:B------:R-:W2:Y:S01]  /*197d0*/  SHFL.BFLY PT, R2, R0, 0x2, 0x1f ;  /* 0x0c401f0000027f89 */ /* 0x000ea200000e0000 */
[----:B------:R-:W-:Y:S02]  /*197e0*/  FSEL R9, R9, -INF , !P0 ;  /* 0xff80000009097808 */ /* 0x000fe40004000000 */
[----:B------:R-:W-:Y:S02]  /*197f0*/  FSEL R8, R8, -INF , !P6 ;  /* 0xff80000008087808 */ /* 0x000fe40007000000 */
[----:B------:R-:W-:Y:S02]  /*19800*/  FMNMX3.FTZ R7, R7, R13, R12, !PT ;  /* 0x0000000d07077276 */ /* 0x000fe4000781000c */
[----:B------:R-:W-:Y:S02]  /*19810*/  ISETP.GT.AND P0, PT, R244, R5, PT ;  /* 0x00000005f400720c */ /* 0x000fe40003f04270 */
[----:B------:R-:W-:Y:S02]  /*19820*/  ISETP.GE.AND P6, PT, R5, R241, PT ;  /* 0x000000f10500720c */ /* 0x000fe40003fc6270 */
[----:B------:R-:W-:Y:S02]  /*19830*/  FMNMX3.FTZ R5, R7, R9, R8, !PT ;  /* 0x0000000907057276 */ /* 0x000fe40007810008 */
[----:B------:R-:W-:Y:S02]  /*19840*/  FMNMX3.FTZ R6, R6, R58, R59, !PT ;  /* 0x0000003a06067276 */ /* 0x000fe4000781003b */
[----:B------:R-:W-:Y:S01]  /*19850*/  FSEL R62, R20, -INF , !P2 ;  /* 0xff800000143e7808 */ /* 0x000fe20005000000 */
[----:B------:R-:W3:Y:S01]  /*19860*/  SHFL.BFLY PT, R10, R5, 0x2, 0x1f ;  /* 0x0c401f00050a7f89 */ /* 0x000ee200000e0000 */
[----:B------:R-:W-:Y:S02]  /*19870*/  FMNMX3.FTZ R6, R6, R44, R37, !PT ;  /* 0x0000002c06067276 */ /* 0x000fe40007810025 */
[----:B------:R-:W-:Y:S02]  /*19880*/  FSEL R20, R66, -INF , !P3 ;  /* 0xff80000042147808 */ /* 0x000fe40005800000 */
[----:B------:R-:W-:Y:S02]  /*19890*/  FSEL R7, R67, -INF , !P0 ;  /* 0xff80000043077808 */ /* 0x000fe40004000000 */
[----:B-1----:R-:W-:Y:S02]  /*198a0*/  FMNMX.FTZ R4, R4, R11, !PT ;  /* 0x0000000b04047209 */ /* 0x002fe40007810000 */
[----:B------:R-:W-:Y:S02]  /*198b0*/  FMNMX3.FTZ R6, R6, R36, R62, !PT ;  /* 0x0000002406067276 */ /* 0x000fe4000781003e */
[----:B------:R-:W-:Y:S01]  /*198c0*/  FSEL R61, R20, -INF , !P1 ;  /* 0xff800000143d7808 */ /* 0x000fe20004800000 */
[----:B------:R-:W1:Y:S01]  /*198d0*/  SHFL.BFLY PT, R136, R4, 0x1, 0x1f ;  /* 0x0c201f0004887f89 */ /* 0x000e6200000e0000 */
[----:B------:R-:W-:Y:S02]  /*198e0*/  FSEL R60, R7, -INF , !P6 ;  /* 0xff800000073c7808 */ /* 0x000fe40007000000 */
[----:B--2---:R-:W-:Y:S02]  /*198f0*/  FMNMX.FTZ R0, R0, R2, !PT ;  /* 0x0000000200007209 */ /* 0x004fe40007810000 */
[----:B------:R-:W-:Y:S03]  /*19900*/  FMNMX3.FTZ R6, R6, R61, R60, !PT ;  /* 0x0000003d06067276 */ /* 0x000fe6000781003c */
[----:B------:R-:W2:Y:S08]  /*19910*/  SHFL.BFLY PT, R2, R0, 0x1, 0x1f ;  /* 0x0c201f0000027f89 */ /* 0x000eb000000e0000 */
[----:B------:R-:W4:Y:S01]  /*19920*/  SHFL.BFLY PT, R7, R6, 0x2, 0x1f ;  /* 0x0c401f0006077f89 */ /* 0x000f2200000e0000 */
[----:B---3--:R-:W-:Y:S07]  /*19930*/  FMNMX.FTZ R5, R5, R10, !PT ;  /* 0x0000000a05057209 */ /* 0x008fee0007810000 */
[----:B------:R-:W3:Y:S01]  /*19940*/  SHFL.BFLY PT, R133, R5, 0x1, 0x1f ;  /* 0x0c201f0005857f89 */ /* 0x000ee200000e0000 */
[----:B-1----:R-:W-:Y:S04]  /*19950*/  FMNMX.FTZ R136, R4, R136, !PT ;  /* 0x0000008804887209 */ /* 0x002fe80007810000 */
[C---:B------:R-:W-:Y:S01]  /*19960*/  FSETP.NEU.FTZ.AND P1, PT, R136.reuse, -INF , PT ;  /* 0xff8000008800780b */ /* 0x040fe20003f3d000 */
[----:B------:R-:W-:Y:S01]  /*19970*/  FMUL.FTZ R213, R136, UR4 ;  /* 0x0000000488d57c20 */ /* 0x000fe20008410000 */
[----:B--2---:R-:W-:Y:S04]  /*19980*/  FMNMX.FTZ R134, R0, R2, !PT ;  /* 0x0000000200867209 */ /* 0x004fe80007810000 */
[----:B------:R-:W-:Y:S02]  /*19990*/  FSEL R213, R213, RZ, P1 ;  /* 0x000000ffd5d57208 */ /* 0x000fe40000800000 */
[----:B----4-:R-:W-:Y:S01]  /*199a0*/  FMNMX.FTZ R6, R6, R7, !PT ;  /* 0x0000000706067209 */ /* 0x010fe20007810000 */
[C---:B------:R-:W-:Y:S01]  /*199b0*/  FMUL.FTZ R214, R134.reuse, UR4 ;  /* 0x0000000486d67c20 */ /* 0x040fe20008410000 */
[----:B------:R-:W-:Y:S01]  /*199c0*/  FSETP.NEU.FTZ.AND P0, PT, R134, -INF , PT ;  /* 0xff8000008600780b */ /* 0x000fe20003f1d000 */
[--C-:B------:R-:W-:Y:S01]  /*199d0*/  FFMA.FTZ R0, R26, UR4, -R213.reuse ;  /* 0x000000041a007c23 */ /* 0x100fe200080108d5 */
[--C-:B------:R-:W-:Y:S01]  /*199e0*/  FFMA.FTZ R2, R25, UR4, -R213.reuse ;  /* 0x0000000419027c23 */ /* 0x100fe200080108d5 */
[----:B------:R-:W1:Y:S01]  /*199f0*/  SHFL.BFLY PT, R135, R6, 0x1, 0x1f ;  /* 0x0c201f0006877f89 */ /* 0x000e6200000e0000 */
[----:B---3--:R-:W-:Y:S01]  /*19a00*/  FMNMX.FTZ R133, R5, R133, !PT ;  /* 0x0000008505857209 */ /* 0x008fe20007810000 */
[----:B------:R2:W-:Y:S01]  /*19a10*/  MUFU.EX2 R54, R0 ;  /* 0x0000000000367308 */ /* 0x0005e20000000800 */
[----:B------:R-:W-:Y:S01]  /*19a20*/  FFMA.FTZ R4, R21, UR4, -R213 ;  /* 0x0000000415047c23 */ /* 0x000fe200080108d5 */
[----:B------:R-:W-:Y:S02]  /*19a30*/  FSEL R214, R214, RZ, P0 ;  /* 0x000000ffd6d67208 */ /* 0x000fe40000000000 */
[C---:B------:R-:W-:Y:S01]  /*19a40*/  FSETP.NEU.FTZ.AND P3, PT, R133.reuse, -INF , PT ;  /* 0xff8000008500780b */ /* 0x040fe20003f7d000 */
[----:B------:R-:W-:Y:S05]  /*19a50*/  FMUL.FTZ R7, R133, UR4 ;  /* 0x0000000485077c20 */ /* 0x000fea0008410000 */
[----:B------:R3:W-:Y:S01]  /*19a60*/  MUFU.EX2 R57, R2 ;  /* 0x0000000200397308 */ /* 0x0007e20000000800 */
[----:B------:R-:W-:Y:S09]  /*19a70*/  FSEL R7, R7, RZ, P3 ;  /* 0x000000ff07077208 */ /* 0x000ff20001800000 */
[----:B------:R4:W-:Y:S01]  /*19a80*/  MUFU.EX2 R243, R4 ;  /* 0x0000000400f37308 */ /* 0x0009e20000000800 */
[----:B--2---:R-:W-:Y:S01]  /*19a90*/  FSEL R0, R133, RZ, P3 ;  /* 0x000000ff85007208 */ /* 0x004fe20001800000 */
[--C-:B------:R-:W-:Y:S01]  /*19aa0*/  FFMA.FTZ R5, R27, UR4, -R7.reuse ;  /* 0x000000041b057c23 */ /* 0x100fe20008010807 */
[--C-:B------:R-:W-:Y:S01]  /*19ab0*/  FFMA.FTZ R47, R18, UR4, -R7.reuse ;  /* 0x00000004122f7c23 */ /* 0x100fe20008010807 */
[--C-:B------:R-:W-:Y:S01]  /*19ac0*/  FFMA.FTZ R49, R19, UR4, -R7.reuse ;  /* 0x0000000413317c23 */ /* 0x100fe20008010807 */
[----:B------:R-:W-:Y:S05]  /*19ad0*/  FFMA.FTZ R52, R16, UR4, -R7 ;  /* 0x0000000410347c23 */ /* 0x000fea0008010807 */
[----:B------:R-:W-:Y:S01]  /*19ae0*/  MUFU.EX2 R231, R5 ;  /* 0x0000000500e77308 */ /* 0x000fe20000000800 */
[----:B---3--:R-:W-:Y:S01]  /*19af0*/  FFMA.FTZ R2, R22, UR4, -R213 ;  /* 0x0000000416027c23 */ /* 0x008fe200080108d5 */
[----:B------:R-:W-:Y:S01]  /*19b00*/  FFMA.FTZ R244, R13, UR4, -R7 ;  /* 0x000000040df47c23 */ /* 0x000fe20008010807 */
[----:B-1----:R-:W-:Y:S01]  /*19b10*/  FMNMX.FTZ R135, R6, R135, !PT ;  /* 0x0000008706877209 */ /* 0x002fe20007810000 */
[----:B------:R-:W-:Y:S01]  /*19b20*/  FADD.FTZ R6, -R0, R3 ;  /* 0x0000000300067221 */ /* 0x000fe20000010100 */
[--C-:B------:R-:W-:Y:S01]  /*19b30*/  FFMA.FTZ R3, R143, UR4, -R7.reuse ;  /* 0x000000048f037c23 */ /* 0x100fe20008010807 */
[--C-:B----4-:R-:W-:Y:S01]  /*19b40*/  FFMA.FTZ R4, R31, UR4, -R214.reuse ;  /* 0x000000041f047c23 */ /* 0x110fe200080108d6 */
[C---:B------:R-:W-:Y:S01]  /*19b50*/  FSETP.NEU.FTZ.AND P2, PT, R135.reuse, -INF , PT ;  /* 0xff8000008700780b */ /* 0x040fe20003f5d000 */
[----:B------:R-:W-:Y:S02]  /*19b60*/  FMUL.FTZ R215, R135, UR4 ;  /* 0x0000000487d77c20 */ /* 0x000fe40008410000 */
[----:B------:R1:W-:Y:S01]  /*19b70*/  MUFU.EX2 R56, R3 ;  /* 0x0000000300387308 */ /* 0x0003e20000000800 */
[--C-:B------:R-:W-:Y:S01]  /*19b80*/  FFMA.FTZ R0, R211, UR4, -R214.reuse ;  /* 0x00000004d3007c23 */ /* 0x100fe200080108d6 */
[--C-:B------:R-:W-:Y:S01]  /*19b90*/  FFMA.FTZ R238, R12, UR4, -R7.reuse ;  /* 0x000000040cee7c23 */ /* 0x100fe20008010807 */
[--C-:B------:R-:W-:Y:S01]  /*19ba0*/  FFMA.FTZ R236, R9, UR4, -R7.reuse ;  /* 0x0000000409ec7c23 */ /* 0x100fe20008010807 */
[----:B------:R-:W-:Y:S06]  /*19bb0*/  FSEL R215, R215, RZ, P2 ;  /* 0x000000ffd7d77208 */ /* 0x000fec0001000000 */
[----:B------:R-:W2:Y:S01]  /*19bc0*/  MUFU.EX2 R2, R2 ;  /* 0x0000000200027308 */ /* 0x000ea20000000800 */
[--C-:B------:R-:W-:Y:S01]  /*19bd0*/  FFMA.FTZ R228, R8, UR4, -R7.reuse ;  /* 0x0000000408e47c23 */ /* 0x100fe20008010807 */
[--C-:B------:R-:W-:Y:S01]  /*19be0*/  FFMA.FTZ R46, R29, UR4, -R7.reuse ;  /* 0x000000041d2e7c23 */ /* 0x100fe20008010807 */
[----:B------:R-:W-:Y:S07]  /*19bf0*/  FFMA.FTZ R42, R28, UR4, -R7 ;  /* 0x000000041c2a7c23 */ /* 0x000fee0008010807 */
[----:B------:R3:W-:Y:S01]  /*19c00*/  MUFU.EX2 R31, R4 ;  /* 0x00000004001f7308 */ /* 0x0007e20000000800 */
[--C-:B------:R-:W-:Y:S01]  /*19c10*/  FFMA.FTZ R11, R34, UR4, -R215.reuse ;  /* 0x00000004220b7c23 */ /* 0x100fe200080108d7 */
[----:B------:R-:W-:Y:S01]  /*19c20*/  FFMA.FTZ R10, R32, UR4, -R215 ;  /* 0x00000004200a7c23 */ /* 0x000fe200080108d7 */
[----:B------:R-:W-:Y:S07]  /*19c30*/  FFMA.FTZ R51, R17, UR4, -R7 ;  /* 0x0000000411337c23 */ /* 0x000fee0008010807 */
[----:B------:R4:W-:Y:S01]  /*19c40*/  MUFU.EX2 R240, R0 ;  /* 0x0000000000f07308 */ /* 0x0009e20000000800 */
[----:B-1----:R-:W-:Y:S01]  /*19c50*/  FFMA.FTZ R3, R142, UR4, -R215 ;  /* 0x000000048e037c23 */ /* 0x002fe200080108d7 */
[--C-:B------:R-:W-:Y:S01]  /*19c60*/  FFMA.FTZ R48, R15, UR4, -R7.reuse ;  /* 0x000000040f307c23 */ /* 0x100fe20008010807 */
[----:B------:R-:W-:Y:S07]  /*19c70*/  FFMA.FTZ R45, R14, UR4, -R7 ;  /* 0x000000040e2d7c23 */ /* 0x000fee0008010807 */
[----:B------:R-:W-:Y:S01]  /*19c80*/  MUFU.EX2 R230, R11 ;  /* 0x0000000b00e67308 */ /* 0x000fe20000000800 */
[----:B--2---:R1:W-:Y:S09]  /*19c90*/  STL [R1+0x44], R2 ;  /* 0x0000440201007387 */ /* 0x0043f20000100800 */
[----:B------:R2:W-:Y:S01]  /*19ca0*/  MUFU.EX2 R33, R3 ;  /* 0x0000000300217308 */ /* 0x0005e20000000800 */
[----:B---3--:R-:W-:Y:S01]  /*19cb0*/  FFMA.FTZ R4, R208, UR4, -R215 ;  /* 0x00000004d0047c23 */ /* 0x008fe200080108d7 */
[----:B------:R-:W-:Y:S08]  /*19cc0*/  F2FP.F16.F32.PACK_AB R208, R54, R57 ;  /* 0x0000003936d0723e */ /* 0x000ff000000000ff */
[----:B------:R-:W-:Y:S01]  /*19cd0*/  MUFU.EX2 R232, R10 ;  /* 0x0000000a00e87308 */ /* 0x000fe20000000800 */
[--C-:B----4-:R-:W-:Y:S09]  /*19ce0*/  FFMA.FTZ R0, R23, UR4, -R214.reuse ;  /* 0x0000000417007c23 */ /* 0x110ff200080108d6 */
[----:B------:R3:W4:Y:S10]  /*19cf0*/  MUFU.EX2 R239, R4 ;  /* 0x0000000400ef7308 */ /* 0x0007340000000800 */
[----:B------:R4:W-:Y:S01]  /*19d00*/  MUFU.EX2 R235, R0 ;  /* 0x0000000000eb7308 */ /* 0x0009e20000000800 */
[----:B--2---:R-:W-:Y:S02]  /*19d10*/  LOP3.LUT R3, R141, 0x200, R233, 0xf8, !PT ;  /* 0x000002008d037812 */ /* 0x004fe400078ef8e9 */
[----:B------:R-:W2:Y:S02]  /*19d20*/  LDL.LU R233, [R1+0x44] ;  /* 0x0000440001e97983 */ /* 0x000ea40000300800 */
[----:B------:R-:W-:Y:S02]  /*19d30*/  LEA R212, R3, UR5, 0x1 ;  /* 0x0000000503d47c11 */ /* 0x000fe4000f8e08ff */
[----:B------:R-:W-:Y:S01]  /*19d40*/  FSEL R3, R135, RZ, P2 ;  /* 0x000000ff87037208 */ /* 0x000fe20001000000 */
[--C-:B---3--:R-:W-:Y:S01]  /*19d50*/  FFMA.FTZ R4, R30, UR4, -R7.reuse ;  /* 0x000000041e047c23 */ /* 0x108fe20008010807 */
[----:B-1----:R-:W-:Y:S01]  /*19d60*/  FFMA.FTZ R2, R24, UR4, -R214 ;  /* 0x0000000418027c23 */ /* 0x002fe200080108d6 */
[----:B------:R-:W1:Y:S02]  /*19d70*/  LDSM.16.MT88.4 R20, [R212+0xc000] ;  /* 0x00c00000d414783b */ /* 0x000e640000004200 */
[----:B------:R-:W-:Y:S01]  /*19d80*/  FADD.FTZ R5, -R3, R140 ;  /* 0x0000008c03057221 */ /* 0x000fe20000010100 */
[----:B------:R-:W3:Y:S01]  /*19d90*/  MUFU.EX2 R234, R4 ;  /* 0x0000000400ea7308 */ /* 0x000ee20000000800 */
[----:B----4-:R-:W-:Y:S01]  /*19da0*/  FSEL R0, R136, RZ, P1 ;  /* 0x000000ff88007208 */ /* 0x010fe20000800000 */
[----:B------:R-:W-:Y:S01]  /*19db0*/  FMUL.FTZ R3, R6, UR4 ;  /* 0x0000000406037c20 */ /* 0x000fe20008410000 */
[----:B------:R-:W-:Y:S07]  /*19dc0*/  IADD3 R216, PT, PT, R229, R212, RZ ;  /* 0x000000d4e5d87210 */ /* 0x000fee0007ffe0ff */
[----:B------:R4:W4:Y:S01]  /*19dd0*/  MUFU.EX2 R242, R2 ;  /* 0x0000000200f27308 */ /* 0x0009220000000800 */
[----:B------:R-:W-:Y:S02]  /*19de0*/  F2FP.F16.F32.PACK_AB R141, R239, R33 ;  /* 0x00000021ef8d723e */ /* 0x000fe400000000ff */
[----:B------:R-:W-:Y:S02]  /*19df0*/  F2FP.F16.F32.PACK_AB R143, R232, R230 ;  /* 0x000000e6e88f723e */ /* 0x000fe400000000ff */
[----:B---3--:R-:W-:Y:S01]  /*19e00*/  F2FP.F16.F32.PACK_AB R142, R234, R231 ;  /* 0x000000e7ea8e723e */ /* 0x008fe200000000ff */
[----:B----4-:R-:W-:Y:S01]  /*19e10*/  FFMA.FTZ R2, R209, UR4, -R7 ;  /* 0x00000004d1027c23 */ /* 0x010fe20008010807 */
[----:B------:R-:W-:Y:S02]  /*19e20*/  F2FP.F16.F32.PACK_AB R209, R240, R31 ;  /* 0x0000001ff0d1723e */ /* 0x000fe400000000ff */
[----:B------:R-:W-:Y:S01]  /*19e30*/  F2FP.F16.F32.PACK_AB R211, R235, R242 ;  /* 0x000000f2ebd3723e */ /* 0x000fe200000000ff */
[----:B------:R3:W4:Y:S02]  /*19e40*/  MUFU.EX2 R237, R2 ;  /* 0x0000000200ed7308 */ /* 0x0007240000000800 */
[----:B---3--:R-:W-:Y:S01]  /*19e50*/  FADD.FTZ R2, -R0, R132 ;  /* 0x0000008400027221 */ /* 0x008fe20000010100 */
[----:B------:R-:W-:Y:S07]  /*19e60*/  FSEL R0, R134, RZ, P0 ;  /* 0x000000ff86007208 */ /* 0x000fee0000000000 */
[----:B------:R-:W3:Y:S01]  /*19e70*/  MUFU.EX2 R132, R3 ;  /* 0x0000000300847308 */ /* 0x000ee20000000800 */
[----:B----4-:R-:W-:Y:S01]  /*19e80*/  F2FP.F16.F32.PACK_AB R140, R237, R56 ;  /* 0x00000038ed8c723e */ /* 0x010fe200000000ff */
[----:B------:R-:W-:Y:S01]  /*19e90*/  FMUL.FTZ R4, R2, UR4 ;  /* 0x0000000402047c20 */ /* 0x000fe20008410000 */
[----:B------:R-:W-:Y:S01]  /*19ea0*/  FMUL.FTZ R2, R5, UR4 ;  /* 0x0000000405027c20 */ /* 0x000fe20008410000 */
[----:B------:R-:W-:Y:S06]  /*19eb0*/  FADD.FTZ R0, -R0, R139 ;  /* 0x0000008b00007221 */ /* 0x000fec0000010100 */
[----:B------:R-:W4:Y:S01]  /*19ec0*/  MUFU.EX2 R3, R2 ;  /* 0x0000000200037308 */ /* 0x000f220000000800 */
[----:B------:R-:W-:Y:S09]  /*19ed0*/  FMUL.FTZ R0, R0, UR4 ;  /* 0x0000000400007c20 */ /* 0x000ff20008410000 */
[----:B------:R1:W1:Y:S01]  /*19ee0*/  MUFU.EX2 R2, R4 ;  /* 0x0000000400027308 */ /* 0x0002620000000800 */
[C---:B---3--:R-:W-:Y:S09]  /*19ef0*/  FMUL.FTZ R5, R132.reuse, R145 ;  /* 0x0000009184057220 */ /* 0x048ff20000410000 */
[----:B------:R-:W3:Y:S01]  /*19f00*/  MUFU.EX2 R0, R0 ;  /* 0x0000000000007308 */ /* 0x000ee20000000800 */
[C---:B------:R-:W-:Y:S01]  /*19f10*/  FMUL.FTZ R16, R132.reuse, R156 ;  /* 0x0000009c84107220 */ /* 0x040fe20000410000 */
[----:B------:R-:W-:Y:S01]  /*19f20*/  FMUL.FTZ R17, R132, R157 ;  /* 0x0000009d84117220 */ /* 0x000fe20000410000 */
[----:B------:R-:W-:Y:S01]  /*19f30*/  IMAD.MOV.U32 R156, RZ, RZ, R220 ;  /* 0x000000ffff9c7224 */ /* 0x000fe200078e00dc */
[----:B------:R-:W-:Y:S01]  /*19f40*/  IADD3 R220, PT, PT, R212, 0xc040, RZ ;  /* 0x0000c040d4dc7810 */ /* 0x000fe20007ffe0ff */
[C---:B------:R-:W-:Y:S01]  /*19f50*/  FMUL.FTZ R32, R132.reuse, R172 ;  /* 0x000000ac84207220 */ /* 0x040fe20000410000 */
[C---:B----4-:R-:W-:Y:S01]  /*19f60*/  FMUL.FTZ R18, R3.reuse, R158 ;  /* 0x0000009e03127220 */ /* 0x050fe20000410000 */
[C---:B------:R-:W-:Y:S01]  /*19f70*/  FMUL.FTZ R19, R3.reuse, R159 ;  /* 0x0000009f03137220 */ /* 0x040fe20000410000 */
[----:B------:R-:W-:Y:S02]  /*19f80*/  IMAD.MOV.U32 R158, RZ, RZ, R37 ;  /* 0x000000ffff9e7224 */ /* 0x000fe400078e0025 */
[C---:B------:R-:W-:Y:S01]  /*19f90*/  FMUL.FTZ R6, R3.reuse, R146 ;  /* 0x0000009203067220 */ /* 0x040fe20000410000 */
[----:B------:R-:W-:Y:S02]  /*19fa0*/  IMAD.MOV.U32 R159, RZ, RZ, R36 ;  /* 0x000000ffff9f7224 */ /* 0x000fe400078e0024 */
[C---:B-1----:R-:W-:Y:S01]  /*19fb0*/  FMUL.FTZ R4, R132.reuse, R144 ;  /* 0x0000009084047220 */ /* 0x042fe20000410000 */
[----:B------:R-:W1:Y:S01]  /*19fc0*/  LDSM.16.MT88.4 R36, [R216+0xc000] ;  /* 0x00c00000d824783b */ /* 0x000e620000004200 */
[C---:B------:R-:W-:Y:S01]  /*19fd0*/  FMUL.FTZ R7, R3.reuse, R147 ;  /* 0x0000009303077220 */ /* 0x040fe20000410000 */
[----:B------:R-:W-:Y:S01]  /*19fe0*/  FMUL.FTZ R65, R132, R205 ;  /* 0x000000cd84417220 */ /* 0x000fe20000410000 */
[C---:B------:R-:W-:Y:S01]  /*19ff0*/  FMUL.FTZ R66, R3.reuse, R206 ;  /* 0x000000ce03427220 */ /* 0x040fe20000410000 */
[C---:B------:R-:W-:Y:S01]  /*1a000*/  FMUL.FTZ R67, R3.reuse, R207 ;  /* 0x000000cf03437220 */ /* 0x040fe20000410000 */
[C---:B------:R-:W-:Y:S01]  /*1a010*/  FMUL.FTZ R8, R2.reuse, R148 ;  /* 0x0000009402087220 */ /* 0x040fe20000410000 */
[----:B------:R-:W-:Y:S01]  /*1a020*/  FMUL.FTZ R9, R2, R149 ;  /* 0x0000009502097220 */ /* 0x000fe20000410000 */
[C---:B---3--:R-:W-:Y:S01]  /*1a030*/  FMUL.FTZ R11, R0.reuse, R151 ;  /* 0x00000097000b7220 */ /* 0x048fe20000410000 */
[-C--:B------:R-:W-:Y:S05]  /*1a040*/  HMMA.16816.F32 R4, R140, R20.reuse, R4 ;  /* 0x000000148c04723c */ /* 0x080fea0000001804 */
        /* <DEDUP_REMOVED lines=9> */
[----:B------:R-:W-:Y:S02]  /*1a0e0*/  IMAD.MOV.U32 R172, RZ, RZ, R33 ;  /* 0x000000ffffac7224 */ /* 0x000fe400078e0021 */
[----:B------:R-:W-:Y:S01]  /*1a0f0*/  FMUL.FTZ R29, R2, R169 ;  /* 0x000000a9021d7220 */ /* 0x000fe20000410000 */
[----:B------:R-:W-:Y:S02]  /*1a100*/  IMAD.MOV.U32 R157, RZ, RZ, R35 ;  /* 0x000000ffff9d7224 */ /* 0x000fe400078e0023 */
[----:B------:R-:W-:Y:S01]  /*1a110*/  FMUL.FTZ R33, R132, R173 ;  /* 0x000000ad84217220 */ /* 0x000fe20000410000 */
[C---:B------:R-:W-:Y:S01]  /*1a120*/  FMUL.FTZ R35, R3.reuse, R175 ;  /* 0x000000af03237220 */ /* 0x040fe20000410000 */
[----:B------:R-:W-:Y:S01]  /*1a130*/  IMAD.MOV.U32 R169, RZ, RZ, R54 ;  /* 0x000000ffffa97224 */ /* 0x000fe200078e0036 */
[----:B------:R-:W-:Y:S01]  /*1a140*/  MOV R173, R53 ;  /* 0x0000003500ad7202 */ /* 0x000fe20000000f00 */
[----:B------:R-:W-:Y:S02]  /*1a150*/  IMAD.MOV.U32 R151, RZ, RZ, R52 ;  /* 0x000000ffff977224 */ /* 0x000fe400078e0034 */
[----:B------:R-:W-:Y:S01]  /*1a160*/  FMUL.FTZ R30, R0, R170 ;  /* 0x000000aa001e7220 */ /* 0x000fe20000410000 */
[----:B------:R-:W-:Y:S02]  /*1a170*/  IMAD.MOV.U32 R175, RZ, RZ, R55 ;  /* 0x000000ffffaf7224 */ /* 0x000fe400078e0037 */
[----:B------:R-:W-:Y:S01]  /*1a180*/  FMUL.FTZ R28, R2, R168 ;  /* 0x000000a8021c7220 */ /* 0x000fe20000410000 */
[----:B------:R-:W-:Y:S02]  /*1a190*/  IMAD.MOV.U32 R170, RZ, RZ, R31 ;  /* 0x000000ffffaa7224 */ /* 0x000fe400078e001f */
[----:B------:R-:W-:Y:S01]  /*1a1a0*/  FMUL.FTZ R31, R0, R171 ;  /* 0x000000ab001f7220 */ /* 0x000fe20000410000 */
[C---:B------:R-:W-:Y:S01]  /*1a1b0*/  FMUL.FTZ R34, R3.reuse, R174 ;  /* 0x000000ae03227220 */ /* 0x040fe20000410000 */
[----:B------:R-:W-:Y:S02]  /*1a1c0*/  IMAD.MOV.U32 R155, RZ, RZ, R45 ;  /* 0x000000ffff9b7224 */ /* 0x000fe400078e002d */
[C---:B------:R-:W-:Y:S01]  /*1a1d0*/  FMUL.FTZ R45, R2.reuse, R185 ;  /* 0x000000b9022d7220 */ /* 0x040fe20000410000 */
[----:B------:R-:W-:Y:S02]  /*1a1e0*/  IMAD.MOV.U32 R154, RZ, RZ, R44 ;  /* 0x000000ffff9a7224 */ /* 0x000fe400078e002c */
[----:B------:R-:W-:Y:S01]  /*1a1f0*/  FMUL.FTZ R44, R2, R184 ;  /* 0x000000b8022c7220 */ /* 0x000fe20000410000 */
[----:B------:R-:W-:Y:S01]  /*1a200*/  IMAD.MOV.U32 R149, RZ, RZ, R51 ;  /* 0x000000ffff957224 */ /* 0x000fe200078e0033 */
[----:B------:R-:W-:Y:S01]  /*1a210*/  MOV R152, R48 ;  /* 0x0000003000987202 */ /* 0x000fe20000000f00 */
[----:B------:R-:W-:Y:S01]  /*1a220*/  IMAD.MOV.U32 R153, RZ, RZ, R50 ;  /* 0x000000ffff997224 */ /* 0x000fe200078e0032 */
[----:B------:R-:W-:Y:S01]  /*1a230*/  MOV R174, R49 ;  /* 0x0000003100ae7202 */ /* 0x000fe20000000f00 */
[C---:B------:R-:W-:Y:S01]  /*1a240*/  FMUL.FTZ R48, R132.reuse, R188 ;  /* 0x000000bc84307220 */ /* 0x040fe20000410000 */
[----:B------:R-:W-:Y:S01]  /*1a250*/  FMUL.FTZ R49, R132, R189 ;  /* 0x000000bd84317220 */ /* 0x000fe20000410000 */
[C---:B------:R-:W-:Y:S01]  /*1a260*/  FMUL.FTZ R50, R3.reuse, R190 ;  /* 0x000000be03327220 */ /* 0x040fe20000410000 */
[C---:B------:R-:W-:Y:S01]  /*1a270*/  FMUL.FTZ R51, R3.reuse, R191 ;  /* 0x000000bf03337220 */ /* 0x040fe20000410000 */
[----:B------:R-:W-:Y:S01]  /*1a280*/  MOV R150, R58 ;  /* 0x0000003a00967202 */ /* 0x000fe20000000f00 */
[----:B------:R-:W-:Y:S01]  /*1a290*/  IMAD.MOV.U32 R168, RZ, RZ, R57 ;  /* 0x000000ffffa87224 */ /* 0x000fe200078e0039 */
[----:B------:R-:W-:Y:S01]  /*1a2a0*/  MOV R171, R56 ;  /* 0x0000003800ab7202 */ /* 0x000fe20000000f00 */
[----:B------:R-:W-:Y:S02]  /*1a2b0*/  IMAD.MOV.U32 R165, RZ, RZ, R59 ;  /* 0x000000ffffa57224 */ /* 0x000fe400078e003b */
[C---:B------:R-:W-:Y:S01]  /*1a2c0*/  FMUL.FTZ R56, R2.reuse, R192 ;  /* 0x000000c002387220 */ /* 0x040fe20000410000 */
[----:B------:R-:W-:Y:S01]  /*1a2d0*/  FMUL.FTZ R57, R2, R193 ;  /* 0x000000c102397220 */ /* 0x000fe20000410000 */
[C---:B------:R-:W-:Y:S01]  /*1a2e0*/  FMUL.FTZ R58, R0.reuse, R194 ;  /* 0x000000c2003a7220 */ /* 0x040fe20000410000 */
[----:B------:R-:W-:Y:S01]  /*1a2f0*/  FMUL.FTZ R59, R0, R195 ;  /* 0x000000c3003b7220 */ /* 0x000fe20000410000 */
[----:B------:R-:W-:Y:S01]  /*1a300*/  IMAD.MOV.U32 R166, RZ, RZ, R61 ;  /* 0x000000ffffa67224 */ /* 0x000fe200078e003d */
[----:B------:R-:W-:Y:S01]  /*1a310*/  MOV R167, R60 ;  /* 0x0000003c00a77202 */ /* 0x000fe20000000f00 */
[C---:B------:R-:W-:Y:S01]  /*1a320*/  FMUL.FTZ R60, R2.reuse, R200 ;  /* 0x000000c8023c7220 */ /* 0x040fe20000410000 */
[----:B------:R-:W-:Y:S01]  /*1a330*/  FMUL.FTZ R61, R2, R201 ;  /* 0x000000c9023d7220 */ /* 0x000fe20000410000 */
        /* <DEDUP_REMOVED lines=67> */
[----:B------:R-:W3:Y:S01]  /*1a770*/  LDL.LU R188, [R1+0x70] ;  /* 0x0000700001bc7983 */ /* 0x000ee20000300800 */
[----:B------:R-:W-:Y:S01]  /*1a780*/  FFMA.FTZ R153, R153, UR4, -R214 ;  /* 0x0000000499997c23 */ /* 0x000fe200080108d6 */
[----:B------:R-:W-:Y:S10]  /*1a790*/  MUFU.EX2 R248, R236 ;  /* 0x000000ec00f87308 */ /* 0x000ff40000000800 */
[----:B------:R-:W-:Y:S01]  /*1a7a0*/  MUFU.EX2 R192, R148 ;  /* 0x0000009400c07308 */ /* 0x000fe20000000800 */
[----:B--2---:R-:W-:Y:S07]  /*1a7b0*/  F2FP.F16.F32.PACK_AB R210, R233, R243 ;  /* 0x000000f3e9d2723e */ /* 0x004fee00000000ff */
[C---:B------:R-:W-:Y:S04]  /*1a7c0*/  HMMA.16816.F32 R8, R208.reuse, R20, R8 ;  /* 0x00000014d008723c */ /* 0x040fe80000001808 */
[C---:B------:R-:W-:Y:S01]  /*1a7d0*/  FMUL.FTZ R20, R132.reuse, R160 ;  /* 0x000000a084147220 */ /* 0x040fe20000410000 */
[----:B------:R-:W-:Y:S01]  /*1a7e0*/  FMUL.FTZ R21, R132, R161 ;  /* 0x000000a184157220 */ /* 0x000fe20000410000 */
[----:B------:R-:W-:Y:S02]  /*1a7f0*/  IMAD.MOV.U32 R161, RZ, RZ, R62 ;  /* 0x000000ffffa17224 */ /* 0x000fe400078e003e */
[----:B------:R-:W-:Y:S01]  /*1a800*/  FMUL.FTZ R62, R0, R202 ;  /* 0x000000ca003e7220 */ /* 0x000fe20000410000 */
[-C--:B------:R-:W-:Y:S03]  /*1a810*/  HMMA.16816.F32 R12, R208, R22.reuse, R12 ;  /* 0x00000016d00c723c */ /* 0x080fe6000000180c */
[----:B------:R-:W-:Y:S02]  /*1a820*/  IMAD.MOV.U32 R160, RZ, RZ, R40 ;  /* 0x000000ffffa07224 */ /* 0x000fe400078e0028 */
[C---:B------:R-:W-:Y:S01]  /*1a830*/  FMUL.FTZ R40, R2.reuse, R180 ;  /* 0x000000b402287220 */ /* 0x040fe20000410000 */
[----:B------:R-:W-:Y:S01]  /*1a840*/  MOV R180, R41 ;  /* 0x0000002900b47202 */ /* 0x000fe20000000f00 */
[----:B------:R-:W-:Y:S01]  /*1a850*/  FMUL.FTZ R41, R2, R181 ;  /* 0x000000b502297220 */ /* 0x000fe20000410000 */
[C---:B------:R-:W-:Y:S04]  /*1a860*/  HMMA.16816.F32 R16, R140.reuse, R22, R16 ;  /* 0x000000168c10723c */ /* 0x040fe80000001810 */
[C---:B------:R-:W-:Y:S01]  /*1a870*/  FMUL.FTZ R22, R3.reuse, R162 ;  /* 0x000000a203167220 */ /* 0x040fe20000410000 */
[----:B------:R-:W-:Y:S01]  /*1a880*/  FMUL.FTZ R23, R3, R163 ;  /* 0x000000a303177220 */ /* 0x000fe20000410000 */
[----:B------:R-:W-:Y:S01]  /*1a890*/  MOV R162, R46 ;  /* 0x0000002e00a27202 */ /* 0x000fe20000000f00 */
[----:B------:R-:W-:Y:S05]  /*1a8a0*/  FMUL.FTZ R46, R0, R186 ;  /* 0x000000ba002e7220 */ /* 0x000fea0000410000 */
[-C--:B-1----:R-:W-:Y:S01]  /*1a8b0*/  HMMA.16816.F32 R20, R140, R36.reuse, R20 ;  /* 0x000000248c14723c */ /* 0x082fe20000001814 */
[----:B------:R-:W-:Y:S07]  /*1a8c0*/  MUFU.EX2 R162, R162 ;  /* 0x000000a200a27308 */ /* 0x000fee0000000800 */
[C---:B------:R-:W-:Y:S04]  /*1a8d0*/  HMMA.16816.F32 R24, R208.reuse, R36, R24 ;  /* 0x00000024d018723c */ /* 0x040fe80000001818 */
[----:B------:R-:W-:Y:S02]  /*1a8e0*/  VIADD R36, R212, 0xc000 ;  /* 0x0000c000d4247836 */ /* 0x000fe40000000000 */
[----:B------:R-:W-:Y:S02]  /*1a8f0*/  FMUL.FTZ R37, R132, R177 ;  /* 0x000000b184257220 */ /* 0x000fe40000410000 */
[-C--:B------:R-:W-:Y:S03]  /*1a900*/  HMMA.16816.F32 R28, R208, R38.reuse, R28 ;  /* 0x00000026d01c723c */ /* 0x080fe6000000181c */
[----:B------:R-:W-:Y:S02]  /*1a910*/  @P4 VIADD R220, R36, 0xffffffc0 ;  /* 0xffffffc024dc4836 */ /* 0x000fe40000000000 */
[----:B------:R-:W-:Y:S01]  /*1a920*/  FMUL.FTZ R36, R132, R176 ;  /* 0x000000b084247220 */ /* 0x000fe20000410000 */
[----:B------:R-:W-:Y:S02]  /*1a930*/  IMAD.MOV.U32 R176, RZ, RZ, R47 ;  /* 0x000000ffffb07224 */ /* 0x000fe400078e002f */
[C---:B------:R-:W-:Y:S01]  /*1a940*/  FMUL.FTZ R47, R0.reuse, R187 ;  /* 0x000000bb002f7220 */ /* 0x040fe20000410000 */
[----:B------:R-:W-:Y:S01]  /*1a950*/  IMAD.IADD R139, R229, 0x1, R220 ;  /* 0x00000001e58b7824 */ /* 0x000fe200078e02dc */
[C---:B------:R-:W-:Y:S01]  /*1a960*/  HMMA.16816.F32 R32, R140.reuse, R38, R32 ;  /* 0x000000268c20723c */ /* 0x040fe20000001820 */
[----:B------:R-:W1:Y:S03]  /*1a970*/  LDSM.16.MT88.4 R52, [R220] ;  /* 0x00000000dc34783b */ /* 0x000e660000004200 */
[C---:B------:R-:W-:Y:S01]  /*1a980*/  FMUL.FTZ R38, R3.reuse, R178 ;  /* 0x000000b203267220 */ /* 0x040fe20000410000 */
[----:B------:R-:W-:Y:S01]  /*1a990*/  FMUL.FTZ R39, R3, R179 ;  /* 0x000000b303277220 */ /* 0x000fe20000410000 */
[----:B------:R-:W-:Y:S01]  /*1a9a0*/  MOV R179, R43 ;  /* 0x0000002b00b37202 */ /* 0x000fe20000000f00 */
[C---:B------:R-:W-:Y:S01]  /*1a9b0*/  FMUL.FTZ R43, R0.reuse, R183 ;  /* 0x000000b7002b7220 */ /* 0x040fe20000410000 */
[----:B------:R-:W-:Y:S01]  /*1a9c0*/  IMAD.MOV.U32 R178, RZ, RZ, R42 ;  /* 0x000000ffffb27224 */ /* 0x000fe200078e002a */
[----:B------:R-:W2:Y:S01]  /*1a9d0*/  LDSM.16.MT88.4 R144, [R139] ;  /* 0x000000008b90783b */ /* 0x000ea20000004200 */
[----:B------:R-:W-:Y:S01]  /*1a9e0*/  FMUL.FTZ R42, R0, R182 ;  /* 0x000000b6002a7220 */ /* 0x000fe20000410000 */
[----:B------:R-:W-:Y:S01]  /*1a9f0*/  IMAD.MOV.U32 R181, RZ, RZ, R179 ;  /* 0x000000ffffb57224 */ /* 0x000fe200078e00b3 */
[----:B------:R-:W-:Y:S01]  /*1aa00*/  MOV R179, R176 ;  /* 0x000000b000b37202 */ /* 0x000fe20000000f00 */
[----:B------:R-:W-:Y:S01]  /*1aa10*/  IMAD.MOV.U32 R176, RZ, RZ, R175 ;  /* 0x000000ffffb07224 */ /* 0x000fe200078e00af */
[----:B------:R-:W-:Y:S01]  /*1aa20*/  MUFU.EX2 R187, R178 ;  /* 0x000000b200bb7308 */ /* 0x000fe20000000800 */
[----:B------:R-:W-:Y:S01]  /*1aa30*/  IMAD.MOV.U32 R175, RZ, RZ, R174 ;  /* 0x000000ffffaf7224 */ /* 0x000fe200078e00ae */
[----:B------:R-:W-:Y:S01]  /*1aa40*/  MOV R174, R173 ;  /* 0x000000ad00ae7202 */ /* 0x000fe20000000f00 */
[----:B------:R-:W-:Y:S02]  /*1aa50*/  IMAD.MOV.U32 R173, RZ, RZ, R172 ;  /* 0x000000ffffad7224 */ /* 0x000fe400078e00ac */
[----:B------:R-:W-:Y:S05]  /*1aa60*/  IMAD.MOV.U32 R172, RZ, RZ, R171 ;  /* 0x000000ffffac7224 */ /* 0x000fea00078e00ab */
[----:B------:R4:W-:Y:S01]  /*1aa70*/  MUFU.EX2 R194, R175 ;  /* 0x000000af00c27308 */ /* 0x0009e20000000800 */
[----:B------:R-:W-:Y:S01]  /*1aa80*/  IMAD.MOV.U32 R185, RZ, RZ, R174 ;  /* 0x000000ffffb97224 */ /* 0x000fe200078e00ae */
[----:B------:R-:W-:Y:S01]  /*1aa90*/  MOV R171, R170 ;  /* 0x000000aa00ab7202 */ /* 0x000fe20000000f00 */
[----:B------:R-:W-:Y:S02]  /*1aaa0*/  IMAD.MOV.U32 R170, RZ, RZ, R168 ;  /* 0x000000ffffaa7224 */ /* 0x000fe400078e00a8 */
[----:B------:R-:W-:Y:S01]  /*1aab0*/  IMAD.MOV.U32 R168, RZ, RZ, R167 ;  /* 0x000000ffffa87224 */ /* 0x000fe200078e00a7 */
[----:B------:R-:W-:Y:S01]  /*1aac0*/  MOV R167, R166 ;  /* 0x000000a600a77202 */ /* 0x000fe20000000f00 */
[----:B------:R-:W-:Y:S02]  /*1aad0*/  IMAD.MOV.U32 R166, RZ, RZ, R161 ;  /* 0x000000ffffa67224 */ /* 0x000fe400078e00a1 */
[----:B------:R-:W-:Y:S02]  /*1aae0*/  IMAD.MOV.U32 R183, RZ, RZ, R170 ;  /* 0x000000ffffb77224 */ /* 0x000fe400078e00aa */
[----:B------:R-:W-:Y:S01]  /*1aaf0*/  IMAD.MOV.U32 R174, RZ, RZ, R167 ;  /* 0x000000ffffae7224 */ /* 0x000fe200078e00a7 */
[----:B------:R-:W-:Y:S01]  /*1ab00*/  MOV R167, R154 ;  /* 0x0000009a00a77202 */ /* 0x000fe20000000f00 */
[----:B------:R-:W-:Y:S01]  /*1ab10*/  FFMA.FTZ R154, R224, UR4, -R213 ;  /* 0x00000004e09a7c23 */ /* 0x000fe200080108d5 */
[----:B------:R-:W-:Y:S01]  /*1ab20*/  MOV R189, R183 ;  /* 0x000000b700bd7202 */ /* 0x000fe20000000f00 */
[----:B------:R-:W-:Y:S01]  /*1ab30*/  IMAD.MOV.U32 R191, RZ, RZ, R174 ;  /* 0x000000ffffbf7224 */ /* 0x000fe200078e00ae */
[----:B----4-:R-:W-:Y:S01]  /*1ab40*/  MOV R175, R172 ;  /* 0x000000ac00af7202 */ /* 0x010fe20000000f00 */
[----:B------:R-:W-:Y:S02]  /*1ab50*/  IMAD.MOV.U32 R172, RZ, RZ, R166 ;  /* 0x000000ffffac7224 */ /* 0x000fe400078e00a6 */
[----:B------:R-:W-:Y:S01]  /*1ab60*/  FFMA.FTZ R224, R191, UR4, -R215 ;  /* 0x00000004bfe07c23 */ /* 0x000fe200080108d7 */
[----:B------:R-:W-:Y:S01]  /*1ab70*/  IMAD.MOV.U32 R170, RZ, RZ, R158 ;  /* 0x000000ffffaa7224 */ /* 0x000fe200078e009e */
[-C--:B-1----:R-:W-:Y:S03]  /*1ab80*/  HMMA.16816.F32 R36, R140, R52.reuse, R36 ;  /* 0x000000348c24723c */ /* 0x082fe60000001824 */
[----:B------:R-:W-:Y:S01]  /*1ab90*/  MOV R203, R172 ;  /* 0x000000ac00cb7202 */ /* 0x000fe20000000f00 */
[----:B------:R-:W-:Y:S01]  /*1aba0*/  FFMA.FTZ R158, R226, UR4, -R214 ;  /* 0x00000004e29e7c23 */ /* 0x000fe200080108d6 */
[----:B------:R-:W-:Y:S01]  /*1abb0*/  IMAD.MOV.U32 R200, RZ, RZ, R167 ;  /* 0x000000ffffc87224 */ /* 0x000fe200078e00a7 */
[----:B------:R-:W-:Y:S01]  /*1abc0*/  MUFU.EX2 R224, R224 ;  /* 0x000000e000e07308 */ /* 0x000fe20000000800 */
[----:B------:R-:W-:Y:S01]  /*1abd0*/  IMAD.MOV.U32 R167, RZ, RZ, R151 ;  /* 0x000000ffffa77224 */ /* 0x000fe200078e0097 */
[C---:B------:R-:W-:Y:S04]  /*1abe0*/  HMMA.16816.F32 R40, R208.reuse, R52, R40 ;  /* 0x00000034d028723c */ /* 0x040fe80000001828 */
[C---:B------:R-:W-:Y:S01]  /*1abf0*/  FMUL.FTZ R52, R132.reuse, R196 ;  /* 0x000000c484347220 */ /* 0x040fe20000410000 */
[----:B------:R-:W-:Y:S01]  /*1ac00*/  FMUL.FTZ R53, R132, R197 ;  /* 0x000000c584357220 */ /* 0x000fe20000410000 */
[----:B------:R-:W-:Y:S02]  /*1ac10*/  IMAD.MOV.U32 R166, RZ, RZ, R152 ;  /* 0x000000ffffa67224 */ /* 0x000fe400078e0098 */
[----:B------:R-:W-:Y:S01]  /*1ac20*/  FFMA.FTZ R152, R223, UR4, -R213 ;  /* 0x00000004df987c23 */ /* 0x000fe200080108d5 */
[-C--:B------:R-:W-:Y:S01]  /*1ac30*/  HMMA.16816.F32 R44, R208, R54.reuse, R44 ;  /* 0x00000036d02c723c */ /* 0x080fe2000000182c */
[----:B------:R-:W-:Y:S02]  /*1ac40*/  MUFU.EX2 R167, R167 ;  /* 0x000000a700a77308 */ /* 0x000fe40000000800 */
[----:B------:R-:W-:Y:S08]  /*1ac50*/  IMAD.MOV.U32 R201, RZ, RZ, R166 ;  /* 0x000000ffffc97224 */ /* 0x000ff000078e00a6 */
[----:B------:R-:W-:Y:S01]  /*1ac60*/  MUFU.EX2 R186, R152 ;  /* 0x0000009800ba7308 */ /* 0x000fe20000000800 */
[----:B------:R-:W-:Y:S01]  /*1ac70*/  IMAD.MOV.U32 R183, RZ, RZ, R170 ;  /* 0x000000ffffb77224 */ /* 0x000fe200078e00aa */
[C---:B------:R-:W-:Y:S08]  /*1ac80*/  HMMA.16816.F32 R48, R140.reuse, R54, R48 ;  /* 0x000000368c30723c */ /* 0x040ff00000001830 */
[----:B------:R-:W-:Y:S01]  /*1ac90*/  MUFU.EX2 R201, R201 ;  /* 0x000000c900c97308 */ /* 0x000fe20000000800 */
[C---:B------:R-:W-:Y:S01]  /*1aca0*/  FMUL.FTZ R54, R3.reuse, R198 ;  /* 0x000000c603367220 */ /* 0x040fe20000410000 */
[----:B------:R-:W-:Y:S01]  /*1acb0*/  FMUL.FTZ R55, R3, R199 ;  /* 0x000000c703377220 */ /* 0x000fe20000410000 */
[----:B------:R-:W-:Y:S07]  /*1acc0*/  MOV R198, R150 ;  /* 0x0000009600c67202 */ /* 0x000fee0000000f00 */
[----:B------:R-:W-:Y:S01]  /*1acd0*/  MUFU.EX2 R199, R154 ;  /* 0x0000009a00c77308 */ /* 0x000fe20000000800 */
[----:B------:R-:W-:Y:S02]  /*1ace0*/  IMAD.MOV.U32 R170, RZ, RZ, R149 ;  /* 0x000000ffffaa7224 */ /* 0x000fe400078e0095 */
[----:B------:R-:W-:Y:S01]  /*1acf0*/  IMAD.MOV.U32 R184, RZ, RZ, R171 ;  /* 0x000000ffffb87224 */ /* 0x000fe200078e00ab */
[----:B------:R-:W-:Y:S01]  /*1ad00*/  MOV R171, R159 ;  /* 0x0000009f00ab7202 */ /* 0x000fe20000000f00 */
[-C--:B--2---:R-:W-:Y:S05]  /*1ad10*/  HMMA.16816.F32 R52, R140, R144.reuse, R52 ;  /* 0x000000908c34723c */ /* 0x084fea0000001834 */
[----:B------:R-:W-:Y:S01]  /*1ad20*/  MUFU.EX2 R170, R170 ;  /* 0x000000aa00aa7308 */ /* 0x000fe20000000800 */
[--C-:B------:R-:W-:Y:S01]  /*1ad30*/  FFMA.FTZ R159, R225, UR4, -R214.reuse ;  /* 0x00000004e19f7c23 */ /* 0x100fe200080108d6 */
[----:B------:R-:W-:Y:S02]  /*1ad40*/  IMAD.MOV.U32 R204, RZ, RZ, R171 ;  /* 0x000000ffffcc7224 */ /* 0x000fe400078e00ab */
[----:B------:R-:W-:Y:S01]  /*1ad50*/  FFMA.FTZ R225, R185, UR4, -R214 ;  /* 0x00000004b9e17c23 */ /* 0x000fe200080108d6 */
[----:B------:R-:W-:Y:S01]  /*1ad60*/  IMAD.MOV.U32 R185, RZ, RZ, R184 ;  /* 0x000000ffffb97224 */ /* 0x000fe200078e00b8 */
[----:B------:R-:W-:Y:S01]  /*1ad70*/  MOV R171, R165 ;  /* 0x000000a500ab7202 */ /* 0x000fe20000000f00 */
[C---:B------:R-:W-:Y:S03]  /*1ad80*/  HMMA.16816.F32 R56, R208.reuse, R144, R56 ;  /* 0x00000090d038723c */ /* 0x040fe60000001838 */
[----:B------:R-:W-:Y:S01]  /*1ad90*/  MUFU.EX2 R225, R225 ;  /* 0x000000e100e17308 */ /* 0x000fe20000000800 */
[--C-:B------:R-:W-:Y:S01]  /*1ada0*/  FFMA.FTZ R226, R204, UR4, -R215.reuse ;  /* 0x00000004cce27c23 */ /* 0x100fe200080108d7 */
[--C-:B------:R-:W-:Y:S01]  /*1adb0*/  FFMA.FTZ R165, R138, UR4, -R214.reuse ;  /* 0x000000048aa57c23 */ /* 0x100fe200080108d6 */
[----:B------:R-:W-:Y:S01]  /*1adc0*/  LDSM.16.MT88.4 R204, [R139+0x1800] ;  /* 0x001800008bcc783b */ /* 0x000fe20000004200 */
[----:B------:R-:W-:Y:S01]  /*1add0*/  FFMA.FTZ R138, R198, UR4, -R215 ;  /* 0x00000004c68a7c23 */ /* 0x000fe200080108d7 */
[-C--:B------:R-:W-:Y:S05]  /*1ade0*/  HMMA.16816.F32 R60, R208, R146.reuse, R60 ;  /* 0x00000092d03c723c */ /* 0x080fea000000183c */
[----:B------:R-:W-:Y:S03]  /*1adf0*/  MUFU.EX2 R226, R226 ;  /* 0x000000e200e27308 */ /* 0x000fe60000000800 */
[C---:B------:R-:W-:Y:S01]  /*1ae00*/  HMMA.16816.F32 R64, R140.reuse, R146, R64 ;  /* 0x000000928c40723c */ /* 0x040fe20000001840 */
[----:B------:R-:W1:Y:S07]  /*1ae10*/  LDSM.16.MT88.4 R144, [R212+0xe000] ;  /* 0x00e00000d490783b */ /* 0x000e6e0000004200 */
[-C--:B-1----:R-:W-:Y:S03]  /*1ae20*/  HMMA.16816.F32 R68, R140, R144.reuse, R68 ;  /* 0x000000908c44723c */ /* 0x082fe60000001844 */
[----:B---3--:R-:W-:Y:S05]  /*1ae30*/  FFMA.FTZ R2, R2, R188, R189 ;  /* 0x000000bc02027223 */ /* 0x008fea00000100bd */
        /* <DEDUP_REMOVED lines=17> */
[----:B------:R-:W-:Y:S01]  /*1af50*/  FFMA.FTZ R145, R249, UR4, -R213 ;  /* 0x00000004f9917c23 */ /* 0x000fe200080108d5 */
[--C-:B------:R-:W-:Y:S01]  /*1af60*/  FFMA.FTZ R249, R222, UR4, -R214.reuse ;  /* 0x00000004def97c23 */ /* 0x100fe200080108d6 */
[----:B------:R-:W-:Y:S01]  /*1af70*/  MUFU.EX2 R250, R238 ;  /* 0x000000ee00fa7308 */ /* 0x000fe20000000800 */
[-C--:B------:R-:W-:Y:S09]  /*1af80*/  HMMA.16816.F32 R124, R208, R146.reuse, R124 ;  /* 0x00000092d07c723c */ /* 0x080ff2000000187c */
[----:B------:R1:W-:Y:S10]  /*1af90*/  MUFU.EX2 R163, R144 ;  /* 0x0000009000a37308 */ /* 0x0003f40000000800 */
[----:B------:R2:W3:Y:S01]  /*1afa0*/  MUFU.EX2 R164, R145 ;  /* 0x0000009100a47308 */ /* 0x0004e20000000800 */
[----:B------:R-:W-:Y:S09]  /*1afb0*/  HMMA.16816.F32 R128, R140, R146, R128 ;  /* 0x000000928c80723c */ /* 0x000ff20000001880 */
[----:B------:R-:W4:Y:S01]  /*1afc0*/  MUFU.EX2 R249, R249 ;  /* 0x000000f900f97308 */ /* 0x000f220000000800 */
[--C-:B------:R-:W-:Y:S01]  /*1afd0*/  FFMA.FTZ R140, R160, UR4, -R215.reuse ;  /* 0x00000004a08c7c23 */ /* 0x100fe200080108d7 */
[----:B------:R-:W-:Y:S01]  /*1afe0*/  FFMA.FTZ R141, R181, UR4, -R215 ;  /* 0x00000004b58d7c23 */ /* 0x000fe200080108d7 */
[--C-:B------:R-:W-:Y:S07]  /*1aff0*/  FFMA.FTZ R142, R156, UR4, -R214.reuse ;  /* 0x000000049c8e7c23 */ /* 0x100fee00080108d6 */
[----:B------:R4:W-:Y:S01]  /*1b000*/  MUFU.EX2 R181, R179 ;  /* 0x000000b300b57308 */ /* 0x0009e20000000800 */
[--C-:B------:R-:W-:Y:S01]  /*1b010*/  FFMA.FTZ R156, R245, UR4, -R213.reuse ;  /* 0x00000004f59c7c23 */ /* 0x100fe200080108d5 */
[--C-:B-1----:R-:W-:Y:S01]  /*1b020*/  FFMA.FTZ R144, R247, UR4, -R213.reuse ;  /* 0x00000004f7907c23 */ /* 0x102fe200080108d5 */
[----:B------:R-:W-:Y:S07]  /*1b030*/  FFMA.FTZ R245, R221, UR4, -R213 ;  /* 0x00000004ddf57c23 */ /* 0x000fee00080108d5 */
[----:B------:R1:W-:Y:S01]  /*1b040*/  MUFU.EX2 R178, R140 ;  /* 0x0000008c00b27308 */ /* 0x0003e20000000800 */
[--C-:B--2---:R-:W-:Y:S01]  /*1b050*/  FFMA.FTZ R145, R180, UR4, -R214.reuse ;  /* 0x00000004b4917c23 */ /* 0x104fe200080108d6 */
[----:B---3--:R-:W-:Y:S08]  /*1b060*/  F2FP.F16.F32.PACK_AB R148, R164, R163 ;  /* 0x000000a3a494723e */ /* 0x008ff000000000ff */
[----:B------:R2:W3:Y:S01]  /*1b070*/  MUFU.EX2 R177, R144 ;  /* 0x0000009000b17308 */ /* 0x0004e20000000800 */
[----:B----4-:R-:W-:Y:S09]  /*1b080*/  F2FP.F16.F32.PACK_AB R209, R249, R225 ;  /* 0x000000e1f9d1723e */ /* 0x010ff200000000ff */
[----:B------:R-:W-:Y:S01]  /*1b090*/  MUFU.EX2 R161, R145 ;  /* 0x0000009100a17308 */ /* 0x000fe20000000800 */
[----:B------:R-:W-:Y:S01]  /*1b0a0*/  MOV R179, R168 ;  /* 0x000000a800b37202 */ /* 0x000fe20000000f00 */
[----:B------:R-:W-:Y:S08]  /*1b0b0*/  IMAD.MOV.U32 R168, RZ, RZ, R155 ;  /* 0x000000ffffa87224 */ /* 0x000ff000078e009b */
[----:B------:R4:W-:Y:S01]  /*1b0c0*/  MUFU.EX2 R160, R141 ;  /* 0x0000008d00a07308 */ /* 0x0009e20000000800 */
[----:B------:R-:W-:Y:S01]  /*1b0d0*/  FFMA.FTZ R155, R227, UR4, -R213 ;  /* 0x00000004e39b7c23 */ /* 0x000fe200080108d5 */
[----:B-1----:R-:W-:Y:S01]  /*1b0e0*/  FFMA.FTZ R140, R251, UR4, -R215 ;  /* 0x00000004fb8c7c23 */ /* 0x002fe200080108d7 */
[----:B------:R-:W-:Y:S07]  /*1b0f0*/  IMAD.MOV.U32 R190, RZ, RZ, R179 ;  /* 0x000000ffffbe7224 */ /* 0x000fee00078e00b3 */
[----:B------:R-:W-:Y:S01]  /*1b100*/  MUFU.EX2 R196, R156 ;  /* 0x0000009c00c47308 */ /* 0x000fe20000000800 */
[----:B------:R-:W4:Y:S01]  /*1b110*/  LDL.LU R179, [R1+0x74] ;  /* 0x0000740001b37983 */ /* 0x000f220000300800 */
[--C-:B--2---:R-:W-:Y:S01]  /*1b120*/  FFMA.FTZ R144, R252, UR4, -R214.reuse ;  /* 0x00000004fc907c23 */ /* 0x104fe200080108d6 */
[----:B---3--:R-:W-:Y:S07]  /*1b130*/  F2FP.F16.F32.PACK_AB R150, R192, R177 ;  /* 0x000000b1c096723e */ /* 0x008fee00000000ff */
[----:B------:R1:W-:Y:S01]  /*1b140*/  MUFU.EX2 R195, R140 ;  /* 0x0000008c00c37308 */ /* 0x0003e20000000800 */
[----:B------:R-:W2:Y:S01]  /*1b150*/  LDL.LU R174, [R1+0x68] ;  /* 0x0000680001ae7983 */ /* 0x000ea20000300800 */
[--C-:B------:R-:W-:Y:S01]  /*1b160*/  FFMA.FTZ R251, R219, UR4, -R213.reuse ;  /* 0x00000004dbfb7c23 */ /* 0x100fe200080108d5 */
[----:B------:R-:W-:Y:S07]  /*1b170*/  FFMA.FTZ R252, R218, UR4, -R213 ;  /* 0x00000004dafc7c23 */ /* 0x000fee00080108d5 */
[----:B------:R3:W3:Y:S01]  /*1b180*/  MUFU.EX2 R180, R144 ;  /* 0x0000009000b47308 */ /* 0x0006e20000000800 */
[----:B------:R-:W2:Y:S01]  /*1b190*/  LDL.LU R172, [R1+0x6c] ;  /* 0x00006c0001ac7983 */ /* 0x000ea20000300800 */
[----:B----4-:R-:W-:Y:S01]  /*1b1a0*/  FFMA.FTZ R141, R176, UR4, -R215 ;  /* 0x00000004b08d7c23 */ /* 0x010fe200080108d7 */
[----:B------:R-:W-:Y:S07]  /*1b1b0*/  FFMA.FTZ R213, R217, UR4, -R213 ;  /* 0x00000004d9d57c23 */ /* 0x000fee00080108d5 */
[----:B------:R4:W-:Y:S01]  /*1b1c0*/  MUFU.EX2 R176, R142 ;  /* 0x0000008e00b07308 */ /* 0x0009e20000000800 */
[----:B------:R-:W-:Y:S09]  /*1b1d0*/  MOV R184, R168 ;  /* 0x000000a800b87202 */ /* 0x000ff20000000f00 */
[----:B------:R4:W4:Y:S01]  /*1b1e0*/  MUFU.EX2 R182, R141 ;  /* 0x0000008d00b67308 */ /* 0x0009220000000800 */
[--C-:B-1----:R-:W-:Y:S01]  /*1b1f0*/  FFMA.FTZ R140, R157, UR4, -R214.reuse ;  /* 0x000000049d8c7c23 */ /* 0x102fe200080108d6 */
[--C-:B------:R-:W-:Y:S01]  /*1b200*/  FFMA.FTZ R157, R246, UR4, -R214.reuse ;  /* 0x00000004f69d7c23 */ /* 0x100fe200080108d6 */
[----:B------:R-:W-:Y:S07]  /*1b210*/  FFMA.FTZ R214, R137, UR4, -R214 ;  /* 0x0000000489d67c23 */ /* 0x000fee00080108d6 */
[----:B------:R-:W-:Y:S01]  /*1b220*/  MUFU.EX2 R197, R155 ;  /* 0x0000009b00c57308 */ /* 0x000fe20000000800 */
[----:B---3--:R-:W1:Y:S01]  /*1b230*/  LDSM.16.MT88.4 R144, [R212+0xc800] ;  /* 0x00c80000d490783b */ /* 0x008e620000004200 */
[----:B------:R-:W-:Y:S01]  /*1b240*/  F2FP.F16.F32.PACK_AB R149, R180, R161 ;  /* 0x000000a1b495723e */ /* 0x000fe200000000ff */
[--C-:B------:R-:W-:Y:S07]  /*1b250*/  FFMA.FTZ R137, R171, UR4, -R215.reuse ;  /* 0x00000004ab897c23 */ /* 0x100fee00080108d7 */
[----:B------:R3:W3:Y:S01]  /*1b260*/  MUFU.EX2 R193, R140 ;  /* 0x0000008c00c17308 */ /* 0x0006e20000000800 */
[----:B----4-:R-:W-:Y:S01]  /*1b270*/  F2FP.F16.F32.PACK_AB R142, R194, R181 ;  /* 0x000000b5c28e723e */ /* 0x010fe200000000ff */
[--C-:B------:R-:W-:Y:S08]  /*1b280*/  FFMA.FTZ R246, R203, UR4, -R215.reuse ;  /* 0x00000004cbf67c23 */ /* 0x100ff000080108d7 */
[----:B------:R4:W-:Y:S01]  /*1b290*/  MUFU.EX2 R168, R153 ;  /* 0x0000009900a87308 */ /* 0x0009e20000000800 */
[----:B------:R-:W-:Y:S02]  /*1b2a0*/  F2FP.F16.F32.PACK_AB R141, R178, R160 ;  /* 0x000000a0b28d723e */ /* 0x000fe400000000ff */
[----:B------:R-:W-:Y:S07]  /*1b2b0*/  F2FP.F16.F32.PACK_AB R143, R195, R182 ;  /* 0x000000b6c38f723e */ /* 0x000fee00000000ff */
[----:B------:R-:W-:Y:S10]  /*1b2c0*/  MUFU.EX2 R166, R157 ;  /* 0x0000009d00a67308 */ /* 0x000ff40000000800 */
[----:B------:R1:W-:Y:S01]  /*1b2d0*/  MUFU.EX2 R227, R244 ;  /* 0x000000f400e37308 */ /* 0x0003e20000000800 */
[----:B---3--:R-:W-:Y:S02]  /*1b2e0*/  F2FP.F16.F32.PACK_AB R140, R187, R162 ;  /* 0x000000a2bb8c723e */ /* 0x008fe400000000ff */
[----:B------:R-:W-:Y:S07]  /*1b2f0*/  F2FP.F16.F32.PACK_AB R151, R193, R176 ;  /* 0x000000b0c197723e */ /* 0x000fee00000000ff */
[----:B------:R-:W-:Y:S01]  /*1b300*/  MUFU.EX2 R247, R228 ;  /* 0x000000e400f77308 */ /* 0x000fe20000000800 */
[----:B----4-:R-:W-:Y:S09]  /*1b310*/  LDSM.16.MT88.4 R152, [R216+0xd000] ;  /* 0x00d00000d898783b */ /* 0x010ff20000004200 */
[----:B------:R3:W-:Y:S10]  /*1b320*/  MUFU.EX2 R171, R138 ;  /* 0x0000008a00ab7308 */ /* 0x0007f40000000800 */
[----:B------:R4:W-:Y:S01]  /*1b330*/  MUFU.EX2 R198, R137 ;  /* 0x0000008900c67308 */ /* 0x0009e20000000800 */
[----:B-1----:R1:W5:Y:S09]  /*1b340*/  LDL.LU R244, [R1+0xb0] ;  /* 0x0000b00001f47983 */ /* 0x0023720000300800 */
[----:B------:R-:W-:Y:S01]  /*1b350*/  MUFU.EX2 R184, R184 ;  /* 0x000000b800b87308 */ /* 0x000fe20000000800 */
[----:B------:R1:W5:Y:S09]  /*1b360*/  LDL.LU R238, [R1+0xac] ;  /* 0x0000ac0001ee7983 */ /* 0x0003720000300800 */
[----:B------:R-:W-:Y:S01]  /*1b370*/  MUFU.EX2 R246, R246 ;  /* 0x000000f600f67308 */ /* 0x000fe20000000800 */
[--C-:B---3--:R-:W-:Y:S01]  /*1b380*/  FFMA.FTZ R138, R200, UR4, -R215.reuse ;  /* 0x00000004c88a7c23 */ /* 0x108fe200080108d7 */
[-C--:B------:R-:W-:Y:S08]  /*1b390*/  HMMA.16816.F32 R4, R140, R144.reuse, R4 ;  /* 0x000000908c04723c */ /* 0x080ff00000001804 */
[----:B------:R-:W-:Y:S01]  /*1b3a0*/  MUFU.EX2 R200, R158 ;  /* 0x0000009e00c87308 */ /* 0x000fe20000000800 */
[--C-:B----4-:R-:W-:Y:S01]  /*1b3b0*/  FFMA.FTZ R137, R183, UR4, -R215.reuse ;  /* 0x00000004b7897c23 */ /* 0x110fe200080108d7 */
[----:B------:R-:W-:Y:S08]  /*1b3c0*/  FFMA.FTZ R215, R190, UR4, -R215 ;  /* 0x00000004bed77c23 */ /* 0x000ff000080108d7 */
[----:B------:R3:W-:Y:S01]  /*1b3d0*/  MUFU.EX2 R202, R138 ;  /* 0x0000008a00ca7308 */ /* 0x0007e20000000800 */
[----:B------:R-:W-:Y:S01]  /*1b3e0*/  LDSM.16.MT88.4 R188, [R220+0x1800] ;  /* 0x00180000dcbc783b */ /* 0x000fe20000004200 */
[C---:B------:R-:W-:Y:S08]  /*1b3f0*/  HMMA.16816.F32 R8, R148.reuse, R144, R8 ;  /* 0x000000909408723c */ /* 0x040ff00000001808 */
[----:B------:R-:W-:Y:S10]  /*1b400*/  MUFU.EX2 R183, R137 ;  /* 0x0000008900b77308 */ /* 0x000ff40000000800 */
[----:B------:R-:W-:Y:S01]  /*1b410*/  MUFU.EX2 R252, R252 ;  /* 0x000000fc00fc7308 */ /* 0x000fe20000000800 */
[-C--:B------:R-:W-:Y:S09]  /*1b420*/  HMMA.16816.F32 R12, R148, R146.reuse, R12 ;  /* 0x00000092940c723c */ /* 0x080ff2000000180c */
[----:B------:R-:W-:Y:S01]  /*1b430*/  MUFU.EX2 R251, R251 ;  /* 0x000000fb00fb7308 */ /* 0x000fe20000000800 */
[----:B---3--:R-:W-:Y:S09]  /*1b440*/  FADD.FTZ R138, R169, R2 ;  /* 0x00000002a98a7221 */ /* 0x008ff20000010000 */
[----:B------:R-:W3:Y:S01]  /*1b450*/  MUFU.EX2 R169, R213 ;  /* 0x000000d500a97308 */ /* 0x000ee20000000800 */
[C---:B------:R-:W-:Y:S01]  /*1b460*/  HMMA.16816.F32 R16, R140.reuse, R146, R16 ;  /* 0x000000928c10723c */ /* 0x040fe20000001810 */
[----:B------:R-:W4:Y:S08]  /*1b470*/  LDSM.16.MT88.4 R144, [R216+0xc800] ;  /* 0x00c80000d890783b */ /* 0x000f300000004200 */
[----:B------:R-:W1:Y:S01]  /*1b480*/  MUFU.EX2 R245, R245 ;  /* 0x000000f500f57308 */ /* 0x000e620000000800 */
[----:B---3--:R-:W-:Y:S02]  /*1b490*/  F2FP.F16.F32.PACK_AB R210, R169, R252 ;  /* 0x000000fca9d2723e */ /* 0x008fe400000000ff */
[----:B-1----:R-:W-:Y:S01]  /*1b4a0*/  F2FP.F16.F32.PACK_AB R208, R251, R245 ;  /* 0x000000f5fbd0723e */ /* 0x002fe200000000ff */
[-C--:B----4-:R-:W-:Y:S08]  /*1b4b0*/  HMMA.16816.F32 R20, R140, R144.reuse, R20 ;  /* 0x000000908c14723c */ /* 0x090ff00000001814 */
        /* <DEDUP_REMOVED lines=14> */
[----:B------:R-:W-:Y:S02]  /*1b5a0*/  FFMA.FTZ R0, R0, R179, R185 ;  /* 0x000000b300007223 */ /* 0x000fe400000100b9 */
[----:B------:R3:W-:Y:S01]  /*1b5b0*/  MUFU.EX2 R185, R159 ;  /* 0x0000009f00b97308 */ /* 0x0007e20000000800 */
[----:B--2---:R-:W-:Y:S01]  /*1b5c0*/  FFMA.FTZ R137, R132, R174, R175 ;  /* 0x000000ae84897223 */ /* 0x004fe200000100af */
[----:B------:R-:W-:Y:S02]  /*1b5d0*/  FADD.FTZ R0, R240, R0 ;  /* 0x00000000f0007221 */ /* 0x000fe40000010000 */
[----:B------:R2:W5:Y:S01]  /*1b5e0*/  LDL.LU R240, [R1+0xa8] ;  /* 0x0000a80001f07983 */ /* 0x0005620000300800 */
[----:B------:R-:W-:Y:S01]  /*1b5f0*/  FFMA.FTZ R132, R3, R172, R173 ;  /* 0x000000ac03847223 */ /* 0x000fe200000100ad */
[----:B------:R-:W-:Y:S01]  /*1b600*/  FADD.FTZ R3, R237, R137 ;  /* 0x00000089ed037221 */ /* 0x000fe20000010000 */
[----:B------:R-:W-:Y:S01]  /*1b610*/  FADD.FTZ R0, R242, R0 ;  /* 0x00000000f2007221 */ /* 0x000fe20000010000 */
[----:B------:R-:W-:Y:S01]  /*1b620*/  LDSM.16.MT88.4 R172, [R216+0xd800] ;  /* 0x00d80000d8ac783b */ /* 0x000fe20000004200 */
[----:B------:R-:W-:Y:S01]  /*1b630*/  FADD.FTZ R2, R239, R132 ;  /* 0x00000084ef027221 */ /* 0x000fe20000010000 */
[----:B------:R-:W-:Y:S01]  /*1b640*/  FADD.FTZ R132, R243, R138 ;  /* 0x0000008af3847221 */ /* 0x000fe20000010000 */
[----:B------:R-:W-:Y:S01]  /*1b650*/  FADD.FTZ R137, R231, R3 ;  /* 0x00000003e7897221 */ /* 0x000fe20000010000 */
[----:B------:R-:W-:Y:S01]  /*1b660*/  MUFU.EX2 R138, R215 ;  /* 0x000000d7008a7308 */ /* 0x000fe20000000800 */
[----:B------:R-:W-:Y:S01]  /*1b670*/  FADD.FTZ R3, R230, R2 ;  /* 0x00000002e6037221 */ /* 0x000fe20000010000 */
[----:B------:R-:W-:Y:S01]  /*1b680*/  FADD.FTZ R2, R233, R132 ;  /* 0x00000084e9027221 */ /* 0x000fe20000010000 */
[----:B------:R-:W-:Y:S01]  /*1b690*/  FADD.FTZ R132, R234, R137 ;  /* 0x00000089ea847221 */ /* 0x000fe20000010000 */
[----:B---3--:R-:W-:Y:S06]  /*1b6a0*/  LDSM.16.MT88.4 R156, [R220+0x1000] ;  /* 0x00100000dc9c783b */ /* 0x008fec0000004200 */
[----:B------:R-:W-:Y:S01]  /*1b6b0*/  MUFU.EX2 R137, R165 ;  /* 0x000000a500897308 */ /* 0x000fe20000000800 */
[-C--:B-1----:R-:W-:Y:S03]  /*1b6c0*/  HMMA.16816.F32 R68, R140, R144.reuse, R68 ;  /* 0x000000908c44723c */ /* 0x082fe60000001844 */
[----:B------:R-:W-:Y:S01]  /*1b6d0*/  FADD.FTZ R179, R162, R132 ;  /* 0x00000084a2b37221 */ /* 0x000fe20000010000 */
[----:B------:R-:W-:Y:S05]  /*1b6e0*/  FADD.FTZ R2, R163, R2 ;  /* 0x00000002a3027221 */ /* 0x000fea0000010000 */
[----:B------:R-:W1:Y:S01]  /*1b6f0*/  MUFU.EX2 R132, R214 ;  /* 0x000000d600847308 */ /* 0x000e620000000800 */
[----:B------:R2:W5:Y:S01]  /*1b700*/  LDL.LU R237, [R1+0xa4] ;  /* 0x0000a40001ed7983 */ /* 0x0005620000300800 */
[----:B------:R-:W-:Y:S01]  /*1b710*/  FADD.FTZ R0, R235, R0 ;  /* 0x00000000eb007221 */ /* 0x000fe20000010000 */
[C---:B------:R-:W-:Y:S01]  /*1b720*/  HMMA.16816.F32 R72, R148.reuse, R144, R72 ;  /* 0x000000909448723c */ /* 0x040fe20000001848 */
[----:B------:R-:W-:Y:S01]  /*1b730*/  IMAD.MOV.U32 R235, RZ, RZ, 0x40 ;  /* 0x00000040ffeb7424 */ /* 0x000fe200078e00ff */
[----:B------:R2:W5:Y:S02]  /*1b740*/  LDL.LU R239, [R1+0xa0] ;  /* 0x0000a00001ef7983 */ /* 0x0005640000300800 */
[----:B------:R-:W-:Y:S01]  /*1b750*/  FADD.FTZ R0, R161, R0 ;  /* 0x00000000a1007221 */ /* 0x000fe20000010000 */
[----:B------:R-:W-:Y:S01]  /*1b760*/  FADD.FTZ R2, R164, R2 ;  /* 0x00000002a4027221 */ /* 0x000fe20000010000 */
[----:B------:R2:W5:Y:S01]  /*1b770*/  LDL.LU R243, [R1+0x9c] ;  /* 0x00009c0001f37983 */ /* 0x0005620000300800 */
[----:B------:R-:W-:Y:S01]  /*1b780*/  FADD.FTZ R3, R232, R3 ;  /* 0x00000003e8037221 */ /* 0x000fe20000010000 */
[-C--:B------:R-:W-:Y:S02]  /*1b790*/  HMMA.16816.F32 R76, R148, R146.reuse, R76 ;  /* 0x00000092944c723c */ /* 0x080fe4000000184c */
[----:B------:R2:W5:Y:S01]  /*1b7a0*/  LDL.LU R242, [R1+0x98] ;  /* 0x0000980001f27983 */ /* 0x0005620000300800 */
[----:B-1----:R-:W-:Y:S01]  /*1b7b0*/  F2FP.F16.F32.PACK_AB R211, R132, R137 ;  /* 0x0000008984d3723e */ /* 0x002fe200000000ff */
[----:B------:R-:W-:Y:S02]  /*1b7c0*/  FADD.FTZ R3, R160, R3 ;  /* 0x00000003a0037221 */ /* 0x000fe40000010000 */
[----:B------:R2:W5:Y:S02]  /*1b7d0*/  LDL.LU R236, [R1+0x94] ;  /* 0x0000940001ec7983 */ /* 0x0005640000300800 */
[C---:B------:R-:W-:Y:S02]  /*1b7e0*/  HMMA.16816.F32 R80, R140.reuse, R146, R80 ;  /* 0x000000928c50723c */ /* 0x040fe40000001850 */
[----:B------:R-:W1:Y:S08]  /*1b7f0*/  LDSM.16.MT88.4 R144, [R216+0xe800] ;  /* 0x00e80000d890783b */ /* 0x000e700000004200 */
[----:B------:R2:W5:Y:S04]  /*1b800*/  LDL.LU R231, [R1+0x90] ;  /* 0x0000900001e77983 */ /* 0x0005680000300800 */
[----:B------:R2:W5:Y:S04]  /*1b810*/  LDL.LU R230, [R1+0x8c] ;  /* 0x00008c0001e67983 */ /* 0x0005680000300800 */
[----:B------:R2:W5:Y:S01]  /*1b820*/  LDL.LU R228, [R1+0x88] ;  /* 0x0000880001e47983 */ /* 0x0005620000300800 */
[----:B------:R-:W3:Y:S01]  /*1b830*/  S2R R233, SR_TID.X ;  /* 0x0000000000e97919 */ /* 0x000ee20000002100 */
[----:B------:R-:W4:Y:S01]  /*1b840*/  S2R R232, SR_TID.X ;  /* 0x0000000000e87919 */ /* 0x000f220000002100 */
[-C--:B-1----:R-:W-:Y:S08]  /*1b850*/  HMMA.16816.F32 R84, R140, R144.reuse, R84 ;  /* 0x000000908c54723c */ /* 0x082ff00000001854 */
[C---:B------:R-:W-:Y:S04]  /*1b860*/  HMMA.16816.F32 R88, R148.reuse, R144, R88 ;  /* 0x000000909458723c */ /* 0x040fe80000001858 */
[----:B---3--:R-:W-:Y:S04]  /*1b870*/  SHF.L.U32 R233, R233, 0x6, RZ ;  /* 0x00000006e9e97819 */ /* 0x008fe800000006ff */
[-C--:B------:R-:W-:Y:S03]  /*1b880*/  HMMA.16816.F32 R92, R148, R146.reuse, R92 ;  /* 0x00000092945c723c */ /* 0x080fe6000000185c */
[----:B------:R-:W-:Y:S05]  /*1b890*/  LOP3.LUT R234, R233, 0x400, RZ, 0xc0, !PT ;  /* 0x00000400e9ea7812 */ /* 0x000fea00078ec0ff */
        /* <DEDUP_REMOVED lines=41> */
[-C--:B---3--:R-:W-:Y:S01]  /*1bb30*/  HMMA.16816.F32 R68, R140, R152.reuse, R68 ;  /* 0x000000988c44723c */ /* 0x088fe20000001844 */
[----:B------:R-:W-:Y:S07]  /*1bb40*/  LDSM.16.MT88.4 R220, [R220+0x3800] ;  /* 0x00380000dcdc783b */ /* 0x000fee0000004200 */
        /* <DEDUP_REMOVED lines=9> */
[-C--:B-1----:R-:W-:Y:S01]  /*1bbe0*/  HMMA.16816.F32 R100, R140, R148.reuse, R100 ;  /* 0x000000948c64723c */ /* 0x082fe20000001864 */
[----:B------:R-:W1:Y:S07]  /*1bbf0*/  LDSM.16.MT88.4 R212, [R212+0xf800] ;  /* 0x00f80000d4d4783b */ /* 0x000e6e0000004200 */
[C---:B------:R-:W-:Y:S08]  /*1bc00*/  HMMA.16816.F32 R104, R144.reuse, R148, R104 ;  /* 0x000000949068723c */ /* 0x040ff00000001868 */
[-C--:B------:R-:W-:Y:S08]  /*1bc10*/  HMMA.16816.F32 R108, R144, R150.reuse, R108 ;  /* 0x00000096906c723c */ /* 0x080ff0000000186c */
[C---:B------:R-:W-:Y:S08]  /*1bc20*/  HMMA.16816.F32 R112, R140.reuse, R150, R112 ;  /* 0x000000968c70723c */ /* 0x040ff00000001870 */
[-C--:B---3--:R-:W-:Y:S08]  /*1bc30*/  HMMA.16816.F32 R116, R140, R152.reuse, R116 ;  /* 0x000000988c74723c */ /* 0x088ff00000001874 */
[C---:B------:R-:W-:Y:S08]  /*1bc40*/  HMMA.16816.F32 R120, R144.reuse, R152, R120 ;  /* 0x000000989078723c */ /* 0x040ff00000001878 */
[-C--:B------:R-:W-:Y:S08]  /*1bc50*/  HMMA.16816.F32 R124, R144, R154.reuse, R124 ;  /* 0x0000009a907c723c */ /* 0x080ff0000000187c */
[----:B------:R-:W-:Y:S04]  /*1bc60*/  HMMA.16816.F32 R128, R140, R154, R128 ;  /* 0x0000009a8c80723c */ /* 0x000fe80000001880 */
[----:B------:R-:W-:Y:S02]  /*1bc70*/  F2FP.F16.F32.PACK_AB R140, R250, R227 ;  /* 0x000000e3fa8c723e */ /* 0x000fe400000000ff */
[----:B------:R-:W-:Y:S02]  /*1bc80*/  F2FP.F16.F32.PACK_AB R141, R246, R226 ;  /* 0x000000e2f68d723e */ /* 0x000fe400000000ff */
[----:B------:R-:W-:Y:S02]  /*1bc90*/  F2FP.F16.F32.PACK_AB R142, R247, R248 ;  /* 0x000000f8f78e723e */ /* 0x000fe400000000ff */
[----:B------:R-:W-:Y:S07]  /*1bca0*/  F2FP.F16.F32.PACK_AB R143, R138, R224 ;  /* 0x000000e08a8f723e */ /* 0x000fee00000000ff */
[-C--:B--2---:R-:W-:Y:S01]  /*1bcb0*/  HMMA.16816.F32 R144, R140, R156.reuse, R4 ;  /* 0x0000009c8c90723c */ /* 0x084fe20000001804 */
        /* <DEDUP_REMOVED lines=15> */
[----:B--2---:R-:W-:Y:S01]  /*1bdb0*/  IMAD.MOV.U32 R139, RZ, RZ, R134 ;  /* 0x000000ffff8b7224 */ /* 0x004fe200078e0086 */
[-C--:B------:R-:W-:Y:S03]  /*1bdc0*/  HMMA.16816.F32 R160, R140, R172.reuse, R20 ;  /* 0x000000ac8ca0723c */ /* 0x080fe60000001814 */
[----:B------:R-:W-:Y:S01]  /*1bdd0*/  IMAD.MOV.U32 R21, RZ, RZ, R167 ;  /* 0x000000ffff157224 */ /* 0x000fe200078e00a7 */
[----:B------:R-:W-:Y:S01]  /*1bde0*/  MOV R20, R166 ;  /* 0x000000a600147202 */ /* 0x000fe20000000f00 */
[----:B------:R-:W-:Y:S01]  /*1bdf0*/  IMAD.MOV.U32 R23, RZ, RZ, R199 ;  /* 0x000000ffff177224 */ /* 0x000fe200078e00c7 */
[----:B------:R-:W-:Y:S02]  /*1be00*/  MOV R22, R198 ;  /* 0x000000c600167202 */ /* 0x000fe40000000f00 */
[C---:B------:R-:W-:Y:S04]  /*1be10*/  HMMA.16816.F32 R164, R208.reuse, R172, R24 ;  /* 0x000000acd0a4723c */ /* 0x040fe80000001818 */
[----:B------:R-:W-:Y:S01]  /*1be20*/  MOV R26, R171 ;  /* 0x000000ab001a7202 */ /* 0x000fe20000000f00 */
[----:B------:R-:W-:Y:S01]  /*1be30*/  IMAD.MOV.U32 R24, RZ, RZ, R168 ;  /* 0x000000ffff187224 */ /* 0x000fe200078e00a8 */
[----:B------:R-:W-:Y:S01]  /*1be40*/  MOV R16, R200 ;  /* 0x000000c800107202 */ /* 0x000fe20000000f00 */
        /* <DEDUP_REMOVED lines=88> */
.L_x_810:
[----:B-1-3--:R-:W3:Y:S01]  /*1c3d0*/  LDL.LU R4, [R1+0x68] ;  /* 0x0000680001047983 */ /* 0x00aee20000300800 */
[----:B------:R-:W-:Y:S01]  /*1c3e0*/  MOV R67, 0x10 ;  /* 0x0000001000437802 */ /* 0x000fe20000000f00 */
[----:B------:R-:W-:Y:S02]  /*1c3f0*/  UISETP.NE.AND UP3, UPT, UR20, -0x1, UPT ;  /* 0xffffffff1400788c */ /* 0x000fe4000bf65270 */
[----:B------:R-:W3:Y:S01]  /*1c400*/  LDL.LU R10, [R1+0x6c] ;  /* 0x00006c00010a7983 */ /* 0x000ee20000300800 */
[----:B------:R-:W1:Y:S01]  /*1c410*/  S2UR UR12, SR_CTAID.Y ;  /* 0x00000000000c79c3 */ /* 0x000e620000002600 */
[----:B------:R-:W2:Y:S02]  /*1c420*/  LDCU.U8 UR4, c[0x0][0x549] ;  /* 0x0000a920ff0477ac */ /* 0x000ea40008000000 */
[----:B------:R-:W3:Y:S01]  /*1c430*/  LDL.LU R9, [R1+0x70] ;  /* 0x0000700001097983 */ /* 0x000ee20000300800 */
[----:B------:R-:W1:Y:S03]  /*1c440*/  LDCU UR10, c[0x0][0x434] ;  /* 0x00008680ff0a77ac */ /* 0x000e660008000800 */
[----:B------:R-:W3:Y:S01]  /*1c450*/  LDL.LU R5, [R1+0x74] ;  /* 0x0000740001057983 */ /* 0x000ee20000300800 */
[----:B------:R-:W-:Y:S01]  /*1c460*/  SEL R67, R67, 0xfffffff0, !P4 ;  /* 0xfffffff043437807 */ /* 0x000fe20006000000 */
[----:B------:R-:W1:Y:S02]  /*1c470*/  @!UP3 LDCU.64 UR8, c[0x0][0x400] ;  /* 0x00008000ff08b7ac */ /* 0x000e640008000a00 */
[----:B------:R-:W3:Y:S01]  /*1c480*/  LDL.LU R8, [R1+0x7c] ;  /* 0x00007c0001087983 */ /* 0x000ee20000300800 */
[----:B------:R-:W1:Y:S03]  /*1c490*/  @UP3 LDCU.64 UR6, c[0x0][0x408] ;  /* 0x00008100ff0637ac */ /* 0x000e660008000a00 */
[----:B------:R-:W3:Y:S01]  /*1c4a0*/  LDL.LU R6, [R1+0x78] ;  /* 0x0000780001067983 */ /* 0x000ee20000300800 */
[----:B------:R-:W1:Y:S03]  /*1c4b0*/  LDCU.U8 UR11, c[0x0][0x548] ;  /* 0x0000a900ff0b77ac */ /* 0x000e660008000000 */
[----:B------:R-:W3:Y:S01]  /*1c4c0*/  LDL.LU R7, [R1+0x64] ;  /* 0x0000640001077983 */ /* 0x000ee20000300800 */
[----:B--2-4-:R-:W-:Y:S01]  /*1c4d0*/  LOP3.LUT P4, RZ, R232, 0x8, RZ, 0xc0, !PT ;  /* 0x00000008e8ff7812 */ /* 0x014fe2000788c0ff */
        /* <DEDUP_REMOVED lines=8> */
[----:B------:R-:W4:Y:S01]  /*1c560*/  S2UR UR6, SR_CTAID.Z ;  /* 0x00000000000679c3 */ /* 0x000f220000002700 */
        /* <DEDUP_REMOVED lines=8> */
[----:B---3-5:R-:W2:Y:S04]  /*1c5f0*/  SHFL.BFLY PT, R2, R4, 0x2, 0x1f ;  /* 0x0c401f0004027f89 */ /* 0x028ea800000e0000 */
[----:B------:R-:W3:Y:S04]  /*1c600*/  SHFL.BFLY PT, R0, R10, 0x2, 0x1f ;  /* 0x0c401f000a007f89 */ /* 0x000ee800000e0000 */
[----:B------:R-:W1:Y:S01]  /*1c610*/  SHFL.BFLY PT, R3, R5, 0x2, 0x1f ;  /* 0x0c401f0005037f89 */ /* 0x000e6200000e0000 */
[----:B--2---:R-:W-:Y:S01]  /*1c620*/  FADD.FTZ R2, R2, R4 ;  /* 0x0000000402027221 */ /* 0x004fe20000010000 */
[----:B------:R-:W-:-:S02]  /*1c630*/  MOV R141, R7 ;  /* 0x00000007008d7202 */ /* 0x000fc40000000f00 */
[----:B------:R-:W2:Y:S01]  /*1c640*/  SHFL.BFLY PT, R4, R9, 0x2, 0x1f ;  /* 0x0c401f0009047f89 */ /* 0x000ea200000e0000 */
[----:B---3--:R-:W-:-:S03]  /*1c650*/  FADD.FTZ R0, R0, R10 ;  /* 0x0000000a00007221 */ /* 0x008fc60000010000 */
[----:B------:R-:W3:Y:S04]  /*1c660*/  SHFL.BFLY PT, R137, R2, 0x1, 0x1f ;  /* 0x0c201f0002897f89 */ /* 0x000ee800000e0000 */
[----:B------:R-:W4:Y:S01]  /*1c670*/  SHFL.BFLY PT, R138, R0, 0x1, 0x1f ;  /* 0x0c201f00008a7f89 */ /* 0x000f2200000e0000 */
[----:B-1----:R-:W-:-:S05]  /*1c680*/  FADD.FTZ R3, R3, R5 ;  /* 0x0000000503037221 */ /* 0x002fca0000010000 */
[----:B------:R-:W1:Y:S01]  /*1c690*/  SHFL.BFLY PT, R139, R3, 0x1, 0x1f ;  /* 0x0c201f00038b7f89 */ /* 0x000e6200000e0000 */
[----:B--2---:R-:W-:Y:S01]  /*1c6a0*/  FADD.FTZ R4, R4, R9 ;  /* 0x0000000904047221 */ /* 0x004fe20000010000 */
[----:B---3--:R-:W-:-:S04]  /*1c6b0*/  FADD.FTZ R137, R2, R137 ;  /* 0x0000008902897221 */ /* 0x008fc80000010000 */
[----:B------:R-:W2:Y:S01]  /*1c6c0*/  SHFL.BFLY PT, R132, R4, 0x1, 0x1f ;  /* 0x0c201f0004847f89 */ /* 0x000ea200000e0000 */
[----:B------:R-:W3:Y:S01]  /*1c6d0*/  MUFU.RCP R2, R137 ;  /* 0x0000008900027308 */ /* 0x000ee20000001000 */
[----:B----4-:R-:W-:Y:S01]  /*1c6e0*/  FADD.FTZ R138, R0, R138 ;  /* 0x0000008a008a7221 */ /* 0x010fe20000010000 */
[----:B------:R-:W-:Y:S02]  /*1c6f0*/  SHF.L.U32 R0, R232, 0x4, RZ ;  /* 0x00000004e8007819 */ /* 0x000fe400000006ff */
[----:B------:R-:W-:Y:S02]  /*1c700*/  FSETP.NE.FTZ.AND P3, PT, R137, RZ, PT ;  /* 0x000000ff8900720b */ /* 0x000fe40003f75000 */
[----:B------:R-:W-:Y:S01]  /*1c710*/  LOP3.LUT R0, R0, 0x1c0, RZ, 0xc0, !PT ;  /* 0x000001c000007812 */ /* 0x000fe200078ec0ff */
[----:B-1----:R-:W-:Y:S01]  /*1c720*/  FADD.FTZ R139, R3, R139 ;  /* 0x0000008b038b7221 */ /* 0x002fe20000010000 */
        /* <DEDUP_REMOVED lines=297> */
.L_x_814:
        /* <DEDUP_REMOVED lines=70> */
.L_x_816:
[----:B------:R-:W-:Y:S05]  /*1de20*/  BSYNC.RECONVERGENT B0 ;  /* 0x0000000000007941 */ /* 0x000fea0003800200 */
.L_x_815:
        /* <DEDUP_REMOVED lines=42> */
.L_x_818:
[----:B------:R-:W-:Y:S05]  /*1e0d0*/  BSYNC.RECONVERGENT B0 ;  /* 0x0000000000007941 */ /* 0x000fea0003800200 */
.L_x_817:
        /* <DEDUP_REMOVED lines=23> */
.L_x_820:
[----:B------:R-:W-:Y:S05]  /*1e250*/  BSYNC.RECONVERGENT B0 ;  /* 0x0000000000007941 */ /* 0x000fea0003800200 */
.L_x_819:
        /* <DEDUP_REMOVED lines=22> */
.L_x_822:
[----:B------:R-:W-:Y:S05]  /*1e3c0*/  BSYNC.RECONVERGENT B0 ;  /* 0x0000000000007941 */ /* 0x000fea0003800200 */
.L_x_821:
        /* <DEDUP_REMOVED lines=21> */
.L_x_824:
[----:B------:R-:W-:Y:S05]  /*1e520*/  BSYNC.RECONVERGENT B0 ;  /* 0x0000000000007941 */ /* 0x000fea0003800200 */
.L_x_823:
        /* <DEDUP_REMOVED lines=21> */
.L_x_826:
[----:B------:R-:W-:Y:S05]  /*1e680*/  BSYNC.RECONVERGENT B0 ;  /* 0x0000000000007941 */ /* 0x000fea0003800200 */
.L_x_825:
        /* <DEDUP_REMOVED lines=21> */
.L_x_828:
[----:B------:R-:W-:Y:S05]  /*1e7e0*/  BSYNC.RECONVERGENT B0 ;  /* 0x0000000000007941 */ /* 0x000fea0003800200 */
.L_x_827:
        /* <DEDUP_REMOVED lines=21> */
.L_x_830:
[----:B------:R-:W-:Y:S05]  /*1e940*/  BSYNC.RECONVERGENT B0 ;  /* 0x0000000000007941 */ /* 0x000fea0003800200 */
.L_x_829:
        /* <DEDUP_REMOVED lines=21> */
.L_x_831:
        /* <DEDUP_REMOVED lines=14> */
.L_x_2850:


//--------------------- .text._ZN5flash16flash_fwd_kernelI23Flash_fwd_kernel_traitsILi128ELi128ELi64ELi4ELb0ELb0EN7cutlass6half_tE19Flash_kernel_traitsILi128ELi128ELi64ELi4ES3_EELb0ELb0ELb1ELb1ELb0ELb0ELb0ELb0EEEvNS_16Flash_fwd_paramsE --------------------------
	.section	.text._ZN5flash16flash_fwd_kernelI23Flash_fwd_kernel_traitsILi128ELi128ELi64ELi4ELb0ELb0EN7cutlass6half_tE19Flash_kernel_traitsILi128ELi128ELi64ELi4ES3_EELb0ELb0ELb1ELb1ELb0ELb0ELb0ELb0EEEvNS_16Flash_fwd_paramsE,"ax",@progbits
	.align	128
        .global         _ZN5flash16flash_fwd_kernelI23Flash_fwd_kernel_traitsILi128ELi128ELi64ELi4ELb0ELb0EN7cutlass6half_tE19Flash_kernel_traitsILi128ELi128ELi64ELi4ES3_EELb0ELb0ELb1ELb1ELb0ELb0ELb0ELb0EEEvNS_16Flash_fwd_paramsE
        .type           _ZN5flash16flash_fwd_kernelI23Flash_fwd_kernel_traitsILi128ELi128ELi64ELi4ELb0ELb0EN7cutlass6half_tE19Flash_kernel_traitsILi128ELi128ELi64ELi4ES3_EELb0ELb0ELb1ELb1ELb0ELb0ELb0ELb0EEEvNS_16Flash_fwd_paramsE,@function
        .size           _ZN5flash16flash_fwd_kernelI23Flash_fwd_kernel_traitsILi128ELi128ELi64ELi4ELb0ELb0EN7cutlass6half_tE19Flash_kernel_traitsILi128ELi128ELi64ELi4ES3_EELb0ELb0ELb1ELb1ELb0ELb0ELb0ELb0EEEvNS_16Flash_fwd_paramsE,(.L_x_2851 - _ZN5flash16flash_fwd_kernelI23Flash_fwd_kernel_traitsILi128ELi128ELi64ELi4ELb0ELb0EN7cutlass6half_tE19Flash_kernel_traitsILi128ELi128ELi64ELi4ES3_EELb0ELb0ELb1ELb1ELb0ELb0ELb0ELb0EEEvNS_16Flash_fwd_paramsE)
        .other          _ZN5flash16flash_fwd_kernelI23Flash_fwd_kernel_traitsILi128ELi128ELi64ELi4ELb0ELb0EN7cutlass6half_tE19Flash_kernel_traitsILi128ELi128ELi64ELi4ES3_EELb0ELb0ELb1ELb1ELb0ELb0ELb0ELb0EEEvNS_16Flash_fwd_paramsE,@"STO_CUDA_ENTRY STV_DEFAULT"
_ZN5flash16flash_fwd_kernelI23Flash_fwd_kernel_traitsILi128ELi128ELi64ELi4ELb0ELb0EN7cutlass6half_tE19Flash_kernel_traitsILi128ELi128ELi64ELi4ES3_EELb0ELb0ELb1ELb1ELb0ELb0ELb0ELb0EEEvNS_16Flash_fwd_paramsE:
.text._ZN5flash16flash_fwd_kernelI23Flash_fwd_kernel_traitsILi128ELi128ELi64ELi4ELb0ELb0EN7cutlass6half_tE19Flash_kernel_traitsILi128ELi128ELi64ELi4ES3_EELb0ELb0ELb1ELb1ELb0ELb0ELb0ELb0EEEvNS_16Flash_fwd_paramsE:
        /* <DEDUP_REMOVED lines=72> */
.L_x_832:
[----:B-----5:R-:W-:Y:S01]  /*0480*/  @P0 R2UR UR30, R4 ;  /* 0x00000000041e02ca */ /* 0x020fe200000e0000 */
[----:B------:R-:W-:Y:S01]  /*0490*/  @!UP0 UISETP.NE.U32.AND UP1, UPT, UR4, URZ, UPT ;  /* 0x000000ff0400828c */ /* 0x000fe2000bf25070 */
[----:B------:R-:W-:-:S13]  /*04a0*/  @!P1 EXIT ;  /* 0x000000000000994d */ /* 0x000fda0003800000 */
[----:B------:R-:W1:Y:S01]  /*04b0*/  LDCU UR23, c[0x0][0x504] ;  /* 0x0000a080ff1777ac */ /* 0x000e620008000800 */
[----:B------:R-:W2:Y:S01]  /*04c0*/  S2UR UR26, SR_CTAID.Z ;  /* 0x00000000001a79c3 */ /* 0x000ea20000002700 */
[----:B------:R-:W3:Y:S01]  /*04d0*/  S2R R229, SR_TID.X ;  /* 0x0000000000e57919 */ /* 0x000ee20000002100 */
        /* <DEDUP_REMOVED lines=51> */
.L_x_834:
        /* <DEDUP_REMOVED lines=34> */
[----:B------:R-:W-:Y:S01]  /*0a30*/  LOP3.LUT R13, R12, 0x40, RZ, 0xfc, !PT ;  /* 0x000000400c0d7812 */ /* 0x000fe200078efcff */
[----:B------:R-:W-:Y:S01]  /*0a40*/  UIADD3 UR9, UP1, UP0, UR27, UR6, UR9 ;  /* 0x000000061b097290 */ /* 0x000fe2000f83e009 */
[----:B------:R-:W-:Y:S01]  /*0a50*/  IMAD R9, R0, UR26, R11 ;  /* 0x0000001a00097c24 */ /* 0x000fe2000f8e020b */
        /* <DEDUP_REMOVED lines=18> */
.L_x_836:
[----:B------:R-:W-:Y:S05]  /*0b80*/  BSYNC.RECONVERGENT B0 ;  /* 0x0000000000007941 */ /* 0x000fea0003800200 */
.L_x_835:
        /* <DEDUP_REMOVED lines=21> */
.L_x_838:
[----:B------:R-:W-:Y:S05]  /*0ce0*/  BSYNC.RECONVERGENT B0 ;  /* 0x0000000000007941 */ /* 0x000fea0003800200 */
.L_x_837:
        /* <DEDUP_REMOVED lines=21> */
.L_x_840:
[----:B------:R-:W-:Y:S05]  /*0e40*/  BSYNC.RECONVERGENT B0 ;  /* 0x0000000000007941 */ /* 0x000fea0003800200 */
.L_x_839:
        /* <DEDUP_REMOVED lines=20> */
.L_x_842:
[----:B------:R-:W-:Y:S05]  /*0f90*/  BSYNC.RECONVERGENT B0 ;  /* 0x0000000000007941 */ /* 0x000fea0003800200 */
.L_x_841:
        /* <DEDUP_REMOVED lines=20> */
.L_x_844:
[----:B------:R-:W-:Y:S05]  /*10e0*/  BSYNC.RECONVERGENT B0 ;  /* 0x0000000000007941 */ /* 0x000fea0003800200 */
.L_x_843:
        /* <DEDUP_REMOVED lines=20> */
.L_x_846:
[----:B------:R-:W-:Y:S05]  /*1230*/  BSYNC.RECONVERGENT B0 ;  /* 0x0000000000007941 */ /* 0x000fea0003800200 */
.L_x_845:
        /* <DEDUP_REMOVED lines=20> */
.L_x_848:
[----:B------:R-:W-:Y:S05]  /*1380*/  BSYNC.RECONVERGENT B0 ;  /* 0x0000000000007941 */ /* 0x000fea0003800200 */
.L_x_847:
        /* <DEDUP_REMOVED lines=20> */
.L_x_850:
[----:B------:R-:W-:Y:S05]  /*14d0*/  BSYNC.RECONVERGENT B0 ;  /* 0x0000000000007941 */ /* 0x000fea0003800200 */
.L_x_849:
        /* <DEDUP_REMOVED lines=10> */
.L_x_852:
[----:B------:R-:W-:Y:S05]  /*1580*/  BSYNC.RECONVERGENT B0 ;  /* 0x0000000000007941 */ /* 0x000fea0003800200 */
.L_x_851:
        /* <DEDUP_REMOVED lines=15> */
.L_x_854:
[----:B------:R-:W-:Y:S05]  /*1680*/  BSYNC.RECONVERGENT B0 ;  /* 0x0000000000007941 */ /* 0x000fea0003800200 */
.L_x_853:
        /* <DEDUP_REMOVED lines=10> */
.L_x_856:
[----:B------:R-:W-:Y:S05]  /*1730*/  BSYNC.RECONVERGENT B0 ;  /* 0x0000000000007941 */ /* 0x000fea0003800200 */
.L_x_855:
        /* <DEDUP_REMOVED lines=10> */
.L_x_858:
[----:B------:R-:W-:Y:S05]  /*17e0*/  BSYNC.RECONVERGENT B0 ;  /* 0x0000000000007941 */ /* 0x000fea0003800200 */
.L_x_857:
        /* <DEDUP_REMOVED lines=10> */
.L_x_860:
[----:B------:R-:W-:Y:S05]  /*1890*/  BSYNC.RECONVERGENT B0 ;  /* 0x0000000000007941 */ /* 0x000fea0003800200 */
.L_x_859:
        /* <DEDUP_REMOVED lines=10> */
.L_x_862:
[----:B------:R-:W-:Y:S05]  /*1940*/  BSYNC.RECONVERGENT B0 ;  /* 0x0000000000007941 */ /* 0x000fea0003800200 */
.L_x_861:
        /* <DEDUP_REMOVED lines=10> */
.L_x_864:
[----:B------:R-:W-:Y:S05]  /*19f0*/  BSYNC.RECONVERGENT B0 ;  /* 0x0000000000007941 */ /* 0x000fea0003800200 */
.L_x_863:
        /* <DEDUP_REMOVED lines=10> */
.L_x_833:
        /* <DEDUP_REMOVED lines=21> */
.L_x_865:
[----:B------:R-:W1:Y:S01]  /*1bf0*/  LDCU.64 UR10, c[0x0][0x3b8] ;  /* 0x00007700ff0a77ac */ /* 0x000e620008000a00 */
[----:B------:R-:W-:-:S04]  /*1c00*/  UIADD3 UR13, UPT, UPT, UR12, UR14, URZ ;  /* 0x0000000e0c0d7290 */ /* 0x000fc8000fffe0ff */
[----:B-1----:R-:W-:Y:S02]  /*1c10*/  UIMAD.WIDE.U32 UR6, UR13, UR10, URZ ;  /* 0x0000000a0d0672a5 */ /* 0x002fe4000f8e00ff */
[----:B------:R-:W-:-:S04]  /*1c20*/  UIMAD UR13, UR13, UR11, URZ ;  /* 0x0000000b0d0d72a4 */ /* 0x000fc8000f8e02ff */
[----:B------:R-:W-:Y:S02]  /*1c30*/  UIADD3 UR13, UPT, UPT, UR7, UR13, URZ ;  /* 0x0000000d070d7290 */ /* 0x000fe4000fffe0ff */
.L_x_866:
        /* <DEDUP_REMOVED lines=19> */
[C---:B------:R-:W-:Y:S02]  /*1d70*/  ISETP.NE.AND P1, PT, R5.reuse, RZ, PT ;  /* 0x000000ff0500720c */ /* 0x040fe40003f25270 */
        /* <DEDUP_REMOVED lines=18> */
.L_x_867:
[----:B------:R-:W1:Y:S01]  /*1ea0*/  LDCU.64 UR8, c[0x0][0x3c0] ;  /* 0x00007800ff0877ac */ /* 0x000e620008000a00 */
[----:B------:R-:W-:-:S04]  /*1eb0*/  UIADD3 UR12, UPT, UPT, UR12, UR14, URZ ;  /* 0x0000000e0c0c7290 */ /* 0x000fc8000fffe0ff */
[----:B-1----:R-:W-:Y:S02]  /*1ec0*/  UIMAD.WIDE.U32 UR4, UR12, UR8, URZ ;  /* 0x000000080c0472a5 */ /* 0x002fe4000f8e00ff */
[----:B------:R-:W-:-:S04]  /*1ed0*/  UIMAD UR12, UR12, UR9, URZ ;  /* 0x000000090c0c72a4 */ /* 0x000fc8000f8e02ff */
[----:B------:R-:W-:-:S12]  /*1ee0*/  UIADD3 UR12, UPT, UPT, UR5, UR12, URZ ;  /* 0x0000000c050c7290 */ /* 0x000fd8000fffe0ff */
.L_x_868:
[--C-:B------:R-:W-:Y:S01]  /*1ef0*/  SHF.R.U32.HI R13, RZ, 0x3, R229.reuse ;  /* 0x00000003ff0d7819 */ /* 0x100fe200000116e5 */
[----:B------:R-:W-:Y:S01]  /*1f00*/  IMAD.SHL.U32 R7, R229, 0x8, RZ ;  /* 0x00000008e5077824 */ /* 0x000fe200078e00ff */
[----:B------:R-:W-:Y:S01]  /*1f10*/  UIADD3 UR18, UPT, UPT, -UR27, UR21, URZ ;  /* 0x000000151b127290 */ /* 0x000fe2000fffe1ff */
[----:B------:R-:W1:Y:S01]  /*1f20*/  S2UR UR33, SR_CgaCtaId ;  /* 0x00000000002179c3 */ /* 0x000e620000008800 */
[----:B------:R-:W2:Y:S01]  /*1f30*/  LDCU.64 UR16, c[0x0][0x388] ;  /* 0x00007100ff1077ac */ /* 0x000ea20008000a00 */
[----:B------:R-:W-:Y:S01]  /*1f40*/  VIADD R4, R13, 0x40 ;  /* 0x000000400d047836 */ /* 0x000fe20000000000 */
[----:B------:R-:W-:Y:S01]  /*1f50*/  LOP3.LUT R224, R7, 0x38, RZ, 0xc0, !PT ;  /* 0x0000003807e07812 */ /* 0x000fe200078ec0ff */
[----:B------:R-:W-:Y:S01]  /*1f60*/  VIADD R2, R13, 0x60 ;  /* 0x000000600d027836 */ /* 0x000fe20000000000 */
[----:B------:R-:W-:Y:S01]  /*1f70*/  LOP3.LUT R6, R7, 0x1f8, RZ, 0xc0, !PT ;  /* 0x000001f807067812 */ /* 0x000fe200078ec0ff */
[C---:B------:R-:W-:Y:S01]  /*1f80*/  VIADD R3, R13.reuse, 0x50 ;  /* 0x000000500d037836 */ /* 0x040fe20000000000 */
[----:B------:R-:W-:Y:S01]  /*1f90*/  ISETP.GE.AND P3, PT, R4, UR18, PT ;  /* 0x0000001204007c0c */ /* 0x000fe2000bf66270 */
[----:B------:R3:W-:Y:S01]  /*1fa0*/  STL [R1+0xb0], R7 ;  /* 0x0000b00701007387 */ /* 0x0007e20000100800 */
[----:B------:R-:W-:Y:S01]  /*1fb0*/  ISETP.GE.AND P1, PT, R2, UR18, PT ;  /* 0x0000001202007c0c */ /* 0x000fe2000bf26270 */
[----:B------:R-:W4:Y:S01]  /*1fc0*/  LDCU.64 UR14, c[0x0][0x390] ;  /* 0x00007200ff0e77ac */ /* 0x000f220008000a00 */
[C---:B------:R-:W-:Y:S01]  /*1fd0*/  IADD3 R4, P4, PT, R224.reuse, UR6, RZ ;  /* 0x00000006e0047c10 */ /* 0x040fe2000ff9e0ff */
[C---:B------:R-:W-:Y:S01]  /*1fe0*/  VIADD R15, R13.reuse, 0x10 ;  /* 0x000000100d0f7836 */ /* 0x040fe20000000000 */
[----:B------:R-:W-:Y:S01]  /*1ff0*/  IADD3 R2, P0, PT, R224, UR4, RZ ;  /* 0x00000004e0027c10 */ /* 0x000fe2000ff1e0ff */
[----:B------:R-:W5:Y:S01]  /*2000*/  LDCU.128 UR4, c[0x0][0x3d0] ;  /* 0x00007a00ff0477ac */ /* 0x000f620008000c00 */
[----:B------:R-:W-:Y:S01]  /*2010*/  LOP3.LUT R6, R6, 0x38, R229, 0x78, !PT ;  /* 0x0000003806067812 */ /* 0x000fe200078e78e5 */
[----:B------:R-:W-:Y:S01]  /*2020*/  BSSY.RECONVERGENT B0, `(.L_x_869) ;  /* 0x0000044000007945 */ /* 0x000fe20003800200 */
[----:B------:R-:W-:Y:S01]  /*2030*/  IADD3.X R5, PT, PT, RZ, UR13, RZ, P4, !PT ;  /* 0x0000000dff057c10 */ /* 0x000fe2000a7fe4ff */
[----:B------:R-:W-:Y:S01]  /*2040*/  VIADD R14, R13, 0x20 ;  /* 0x000000200d0e7836 */ /* 0x000fe20000000000 */
[----:B------:R-:W-:Y:S01]  /*2050*/  ISETP.GE.AND P2, PT, R3, UR18, PT ;  /* 0x0000001203007c0c */ /* 0x000fe2000bf46270 */
[----:B------:R-:W-:Y:S01]  /*2060*/  IMAD.X R3, RZ, RZ, UR12, P0 ;  /* 0x0000000cff037e24 */ /* 0x000fe200080e06ff */
[----:B------:R-:W2:Y:S01]  /*2070*/  LDCU.64 UR12, c[0x0][0x3c8] ;  /* 0x00007900ff0c77ac */ /* 0x000ea20008000a00 */
[----:B------:R-:W-:Y:S01]  /*2080*/  IMAD.WIDE.U32 R4, R13, UR10, R4 ;  /* 0x0000000a0d047c25 */ /* 0x000fe2000f8e0004 */
[----:B------:R-:W-:-:S03]  /*2090*/  LOP3.LUT R159, R224, 0x40, RZ, 0xfc, !PT ;  /* 0x00000040e09f7812 */ /* 0x000fc600078efcff */
[----:B------:R-:W-:-:S04]  /*20a0*/  IMAD.WIDE.U32 R2, R13, UR8, R2 ;  /* 0x000000080d027c25 */ /* 0x000fc8000f8e0002 */
[C---:B------:R-:W-:Y:S02]  /*20b0*/  IMAD R5, R13.reuse, UR11, R5 ;  /* 0x0000000b0d057c24 */ /* 0x040fe4000f8e0205 */
[----:B------:R-:W-:Y:S01]  /*20c0*/  IMAD R3, R13, UR9, R3 ;  /* 0x000000090d037c24 */ /* 0x000fe2000f8e0203 */
[----:B---3--:R-:W-:Y:S01]  /*20d0*/  LOP3.LUT R7, R7, 0x1e00, RZ, 0xc0, !PT ;  /* 0x00001e0007077812 */ /* 0x008fe200078ec0ff */
[----:B-----5:R-:W-:-:S03]  /*20e0*/  IMAD.WIDE.U32 R4, R0, UR4, R4 ;  /* 0x0000000400047c25 */ /* 0x020fc6000f8e0004 */
[----:B------:R-:W-:Y:S01]  /*20f0*/  LOP3.LUT R233, R6, R7, RZ, 0xfc, !PT ;  /* 0x0000000706e97212 */ /* 0x000fe200078efcff */
[----:B------:R-:W-:Y:S01]  /*2100*/  IMAD.WIDE.U32 R2, R0, UR6, R2 ;  /* 0x0000000600027c25 */ /* 0x000fe2000f8e0002 */
[----:B------:R-:W-:Y:S02]  /*2110*/  SHF.R.S32.HI R7, RZ, 0x1f, R0 ;  /* 0x0000001fff077819 */ /* 0x000fe40000011400 */
[----:B------:R-:W-:Y:S01]  /*2120*/  IADD3 R6, P0, PT, R224, UR34, RZ ;  /* 0x00000022e0067c10 */ /* 0x000fe2000ff1e0ff */
[----:B--2---:R-:W-:Y:S01]  /*2130*/  IMAD.U32 R11, RZ, RZ, UR12 ;  /* 0x0000000cff0b7e24 */ /* 0x004fe2000f8e00ff */
[----:B------:R-:W-:Y:S01]  /*2140*/  LEA R161, P4, R4, UR16, 0x1 ;  /* 0x0000001004a17c11 */ /* 0x000fe2000f8808ff */
[C---:B------:R-:W-:Y:S01]  /*2150*/  IMAD R8, R7.reuse, UR4, RZ ;  /* 0x0000000407087c24 */ /* 0x040fe2000f8e02ff */
[----:B------:R-:W-:Y:S01]  /*2160*/  USHF.L.U32 UR4, UR31, 0x7, URZ ;  /* 0x000000071f047899 */ /* 0x000fe200080006ff */
[----:B------:R-:W-:Y:S02]  /*2170*/  IMAD R9, R7, UR6, RZ ;  /* 0x0000000607097c24 */ /* 0x000fe4000f8e02ff */
[C---:B------:R-:W-:Y:S01]  /*2180*/  IMAD R12, R0.reuse, UR5, R8 ;  /* 0x00000005000c7c24 */ /* 0x040fe2000f8e0208 */
[----:B------:R2:W-:Y:S01]  /*2190*/  STL [R1+0x94], R161 ;  /* 0x000094a101007387 */ /* 0x0005e20000100800 */
[----:B------:R-:W-:Y:S01]  /*21a0*/  IMAD R10, R0, UR7, R9 ;  /* 0x00000007000a7c24 */ /* 0x000fe2000f8e0209 */
[----:B------:R-:W-:Y:S01]  /*21b0*/  UMOV UR5, 0x400 ;  /* 0x0000040000057882 */ /* 0x000fe20000000000 */
[----:B------:R-:W-:Y:S01]  /*21c0*/  IMAD.X R7, RZ, RZ, UR32, P0 ;  /* 0x00000020ff077e24 */ /* 0x000fe200080e06ff */
[----:B------:R-:W-:Y:S01]  /*21d0*/  IADD3 R0, PT, PT, R5, R12, RZ ;  /* 0x0000000c05007210 */ /* 0x000fe20007ffe0ff */
[----:B------:R-:W-:Y:S01]  /*21e0*/  IMAD.IADD R3, R3, 0x1, R10 ;  /* 0x0000000103037824 */ /* 0x000fe200078e020a */
[----:B----4-:R-:W-:Y:S01]  /*21f0*/  LEA R17, P0, R2, UR14, 0x1 ;  /* 0x0000000e02117c11 */ /* 0x010fe2000f8008ff */
[----:B-1----:R-:W-:Y:S01]  /*2200*/  ULEA UR5, UR33, UR5, 0x18 ;  /* 0x0000000521057291 */ /* 0x002fe2000f8ec0ff */
[----:B------:R-:W-:Y:S01]  /*2210*/  LEA.HI.X R160, R4, UR17, R0, 0x1, P4 ;  /* 0x0000001104a07c11 */ /* 0x000fe2000a0f0c00 */
[----:B------:R-:W-:Y:S01]  /*2220*/  IMAD.WIDE.U32 R8, R11, UR26, R6 ;  /* 0x0000001a0b087c25 */ /* 0x000fe2000f8e0006 */
[----:B------:R-:W-:Y:S01]  /*2230*/  LEA.HI.X R16, R2, UR15, R3, 0x1, P0 ;  /* 0x0000000f02107c11 */ /* 0x000fe200080f0c03 */
[----:B------:R2:W-:Y:S01]  /*2240*/  STL [R1+0xa8], R17 ;  /* 0x0000a81101007387 */ /* 0x0005e20000100800 */
[C---:B------:R-:W-:Y:S01]  /*2250*/  ISETP.GE.AND P0, PT, R13.reuse, UR18, PT ;  /* 0x000000120d007c0c */ /* 0x040fe2000bf06270 */
[----:B------:R-:W-:Y:S01]  /*2260*/  USHF.R.U32.HI UR14, URZ, 0x19, UR31 ;  /* 0x00000019ff0e7899 */ /* 0x000fe2000801161f */
[----:B------:R-:W-:Y:S01]  /*2270*/  MOV R0, UR13 ;  /* 0x0000000d00007c02 */ /* 0x000fe20008000f00 */
[----:B------:R2:W-:Y:S01]  /*2280*/  STL [R1+0x90], R160 ;  /* 0x000090a001007387 */ /* 0x0005e20000100800 */
[----:B------:R-:W-:-:S02]  /*2290*/  LOP3.LUT R10, R13, UR4, RZ, 0xfc, !PT ;  /* 0x000000040d0a7c12 */ /* 0x000fc4000f8efcff */
[----:B------:R-:W-:Y:S01]  /*22a0*/  ISETP.GE.AND P4, PT, R15, UR18, PT ;  /* 0x000000120f007c0c */ /* 0x000fe2000bf86270 */
[----:B------:R2:W-:Y:S01]  /*22b0*/  STL [R1+0x98], R16 ;  /* 0x0000981001007387 */ /* 0x0005e20000100800 */
[----:B------:R-:W-:Y:S01]  /*22c0*/  LEA R233, R233, UR5, 0x1 ;  /* 0x00000005e9e97c11 */ /* 0x000fe2000f8e08ff */
[----:B------:R-:W-:Y:S02]  /*22d0*/  IMAD R7, R0, UR26, R9 ;  /* 0x0000001a00077c24 */ /* 0x000fe4000f8e0209 */
[----:B------:R2:W-:Y:S02]  /*22e0*/  STL [R1+0xac], R159 ;  /* 0x0000ac9f01007387 */ /* 0x0005e40000100800 */
[----:B------:R-:W-:Y:S06]  /*22f0*/  @P0 BRA `(.L_x_870) ;  /* 0x0000000000580947 */ /* 0x000fec0003800000 */
[----:B------:R-:W1:Y:S01]  /*2300*/  LDC.64 R2, c[0x0][0x3b0] ;  /* 0x0000ec00ff027b82 */ /* 0x000e620000000a00 */
[----:B------:R-:W3:Y:S01]  /*2310*/  LDCU UR4, c[0x0][0x440] ;  /* 0x00008800ff0477ac */ /* 0x000ee20008000800 */
[----:B------:R-:W-:Y:S01]  /*2320*/  IMAD.MOV.U32 R6, RZ, RZ, R8 ;  /* 0x000000ffff067224 */ /* 0x000fe200078e0008 */
[----:B------:R-:W4:Y:S01]  /*2330*/  LDCU.64 UR6, c[0x0][0x380] ;  /* 0x00007000ff0677ac */ /* 0x000f220008000a00 */
[----:B---3--:R-:W-:Y:S02]  /*2340*/  ISETP.GE.AND P5, PT, R224, UR4, PT ;  /* 0x00000004e0007c0c */ /* 0x008fe4000bfa6270 */
[----:B------:R-:W-:Y:S01]  /*2350*/  ISETP.GE.AND P0, PT, R159, UR4, PT ;  /* 0x000000049f007c0c */ /* 0x000fe2000bf06270 */
[----:B-1----:R-:W-:Y:S02]  /*2360*/  IMAD R0, R2, UR14, RZ ;  /* 0x0000000e02007c24 */ /* 0x002fe4000f8e02ff */
        /* <DEDUP_REMOVED lines=15> */
.L_x_870:
[----:B------:R-:W-:Y:S05]  /*2460*/  BSYNC.RECONVERGENT B0 ;  /* 0x0000000000007941 */ /* 0x000fea0003800200 */
.L_x_869:
[----:B------:R-:W-:Y:S01]  /*2470*/  USHF.L.U64.HI UR4, UR10, 0x6, UR11 ;  /* 0x000000060a047899 */ /* 0x000fe2000801020b */
[----:B------:R-:W-:Y:S01]  /*2480*/  BSSY.RECONVERGENT B0, `(.L_x_871) ;  /* 0x000001d000007945 */ /* 0x000fe20003800200 */
[----:B------:R-:W-:Y:S02]  /*2490*/  ISETP.GE.AND P0, PT, R14, UR18, PT ;  /* 0x000000120e007c0c */ /* 0x000fe4000bf06270 */
[----:B------:R-:W-:Y:S01]  /*24a0*/  IADD3 R12, PT, PT, R13, 0x30, RZ ;  /* 0x000000300d0c7810 */ /* 0x000fe20007ffe0ff */
[----:B------:R-:W-:Y:S05]  /*24b0*/  @P4 BRA `(.L_x_872) ;  /* 0x0000000000644947 */ /* 0x000fea0003800000 */
[----:B------:R-:W3:Y:S01]  /*24c0*/  LDCU.64 UR12, c[0x0][0x3b0] ;  /* 0x00007600ff0c77ac */ /* 0x000ee20008000a00 */
[----:B-1----:R-:W-:Y:S01]  /*24d0*/  IADD3 R2, P4, PT, R10, 0x10, RZ ;  /* 0x000000100a027810 */ /* 0x002fe20007f9e0ff */
[----:B------:R-:W-:Y:S01]  /*24e0*/  IMAD.MOV.U32 R4, RZ, RZ, R8 ;  /* 0x000000ffff047224 */ /* 0x000fe200078e0008 */
[----:B------:R-:W-:Y:S01]  /*24f0*/  MOV R5, R7 ;  /* 0x0000000700057202 */ /* 0x000fe20000000f00 */
[----:B------:R-:W1:Y:S02]  /*2500*/  LDCU UR15, c[0x0][0x440] ;  /* 0x00008800ff0f77ac */ /* 0x000e640008000800 */
[----:B------:R-:W-:Y:S01]  /*2510*/  IMAD.X R0, RZ, RZ, UR14, P4 ;  /* 0x0000000eff007e24 */ /* 0x000fe2000a0e06ff */
[----:B------:R-:W4:Y:S03]  /*2520*/  LDCU.64 UR6, c[0x0][0x380] ;  /* 0x00007000ff0677ac */ /* 0x000f260008000a00 */
[----:B---3--:R-:W-:-:S02]  /*2530*/  IMAD R0, R0, UR12, RZ ;  /* 0x0000000c00007c24 */ /* 0x008fc4000f8e02ff */
[----:B------:R-:W-:Y:S01]  /*2540*/  IMAD.WIDE.U32 R4, R2, UR12, R4 ;  /* 0x0000000c02047c25 */ /* 0x000fe2000f8e0004 */
[----:B-1----:R-:W-:-:S03]  /*2550*/  ISETP.GE.AND P5, PT, R224, UR15, PT ;  /* 0x0000000fe0007c0c */ /* 0x002fc6000bfa6270 */
        /* <DEDUP_REMOVED lines=15> */
.L_x_872:
[----:B------:R-:W-:Y:S05]  /*2650*/  BSYNC.RECONVERGENT B0 ;  /* 0x0000000000007941 */ /* 0x000fea0003800200 */
.L_x_871:
[----:B------:R-:W-:Y:S01]  /*2660*/  UIADD3 UR15, UPT, UPT, UR22, -0x1, URZ ;  /* 0xffffffff160f7890 */ /* 0x000fe2000fffe0ff */
[----:B------:R-:W-:Y:S01]  /*2670*/  BSSY.RECONVERGENT B0, `(.L_x_873) ;  /* 0x000001d000007945 */ /* 0x000fe20003800200 */
[----:B------:R-:W-:Y:S02]  /*2680*/  ISETP.GE.AND P4, PT, R12, UR18, PT ;  /* 0x000000120c007c0c */ /* 0x000fe4000bf86270 */
[----:B------:R-:W-:Y:S01]  /*2690*/  IADD3 R11, PT, PT, R13, 0x70, RZ ;  /* 0x000000700d0b7810 */ /* 0x000fe20007ffe0ff */
[----:B------:R-:W-:Y:S05]  /*26a0*/  @P0 BRA `(.L_x_874) ;  /* 0x0000000000640947 */ /* 0x000fea0003800000 */
[----:B------:R-:W4:Y:S01]  /*26b0*/  LDCU.64 UR12, c[0x0][0x3b0] ;  /* 0x00007600ff0c77ac */ /* 0x000f220008000a00 */
[----:B-1-3--:R-:W-:Y:S01]  /*26c0*/  IADD3 R2, P0, PT, R10, 0x20, RZ ;  /* 0x000000200a027810 */ /* 0x00afe20007f1e0ff */
[----:B------:R-:W-:Y:S01]  /*26d0*/  IMAD.MOV.U32 R4, RZ, RZ, R8 ;  /* 0x000000ffff047224 */ /* 0x000fe200078e0008 */
[----:B------:R-:W-:Y:S01]  /*26e0*/  MOV R5, R7 ;  /* 0x0000000700057202 */ /* 0x000fe20000000f00 */
[----:B------:R-:W1:Y:S02]  /*26f0*/  LDCU UR16, c[0x0][0x440] ;  /* 0x00008800ff1077ac */ /* 0x000e640008000800 */
[----:B------:R-:W-:Y:S01]  /*2700*/  IMAD.X R0, RZ, RZ, UR14, P0 ;  /* 0x0000000eff007e24 */ /* 0x000fe200080e06ff */
[----:B------:R-:W3:Y:S03]  /*2710*/  LDCU.64 UR6, c[0x0][0x380] ;  /* 0x00007000ff0677ac */ /* 0x000ee60008000a00 */
[----:B----4-:R-:W-:-:S02]  /*2720*/  IMAD R0, R0, UR12, RZ ;  /* 0x0000000c00007c24 */ /* 0x010fc4000f8e02ff */
        /* <DEDUP_REMOVED lines=17> */
.L_x_874:
[----:B------:R-:W-:Y:S05]  /*2840*/  BSYNC.RECONVERGENT B0 ;  /* 0x0000000000007941 */ /* 0x000fea0003800200 */
.L_x_873:
[----:B------:R-:W-:Y:S01]  /*2850*/  UIMAD UR16, UR15, -0x40, UR30 ;  /* 0xffffffc00f1078a4 */ /* 0x000fe2000f8e021e */
[----:B------:R-:W-:Y:S01]  /*2860*/  BSSY.RECONVERGENT B0, `(.L_x_875) ;  /* 0x000001c000007945 */ /* 0x000fe20003800200 */
[----:B------:R-:W-:-:S03]  /*2870*/  ISETP.GE.AND P0, PT, R11, UR18, PT ;  /* 0x000000120b007c0c */ /* 0x000fc6000bf06270 */
[----:B------:R-:W-:Y:S10]  /*2880*/  @P4 BRA `(.L_x_876) ;  /* 0x0000000000644947 */ /* 0x000ff40003800000 */
[----:B------:R-:W5:Y:S01]  /*2890*/  LDCU.64 UR12, c[0x0][0x3b0] ;  /* 0x00007600ff0c77ac */ /* 0x000f620008000a00 */
[----:B-1-34-:R-:W-:Y:S01]  /*28a0*/  IADD3 R2, P4, PT, R10, 0x30, RZ ;  /* 0x000000300a027810 */ /* 0x01afe20007f9e0ff */
[----:B------:R-:W-:Y:S01]  /*28b0*/  IMAD.MOV.U32 R4, RZ, RZ, R8 ;  /* 0x000000ffff047224 */ /* 0x000fe200078e0008 */
[----:B------:R-:W-:Y:S01]  /*28c0*/  MOV R5, R7 ;  /* 0x0000000700057202 */ /* 0x000fe20000000f00 */
[----:B------:R-:W1:Y:S02]  /*28d0*/  LDCU UR17, c[0x0][0x440] ;  /* 0x00008800ff1177ac */ /* 0x000e640008000800 */
[----:B------:R-:W-:Y:S01]  /*28e0*/  IMAD.X R0, RZ, RZ, UR14, P4 ;  /* 0x0000000eff007e24 */ /* 0x000fe2000a0e06ff */
[----:B------:R-:W3:Y:S03]  /*28f0*/  LDCU.64 UR6, c[0x0][0x380] ;  /* 0x00007000ff0677ac */ /* 0x000ee60008000a00 */
[----:B-----5:R-:W-:-:S02]  /*2900*/  IMAD R0, R0, UR12, RZ ;  /* 0x0000000c00007c24 */ /* 0x020fc4000f8e02ff */
        /* <DEDUP_REMOVED lines=17> */
.L_x_876:
[----:B------:R-:W-:Y:S05]  /*2a20*/  BSYNC.RECONVERGENT B0 ;  /* 0x0000000000007941 */ /* 0x000fea0003800200 */
.L_x_875:
[----:B------:R-:W-:Y:S01]  /*2a30*/  USHF.L.U32 UR17, UR10, 0x6, URZ ;  /* 0x000000060a117899 */ /* 0x000fe200080006ff */
        /* <DEDUP_REMOVED lines=28> */
.L_x_878:
[----:B------:R-:W-:Y:S05]  /*2c00*/  BSYNC.RECONVERGENT B0 ;  /* 0x0000000000007941 */ /* 0x000fea0003800200 */
.L_x_877:
[----:B------:R-:W-:Y:S01]  /*2c10*/  USHF.L.U64.HI UR31, UR10, 0x4, UR11 ;  /* 0x000000040a1f7899 */ /* 0x000fe2000801020b */
        /* <DEDUP_REMOVED lines=28> */
.L_x_880:
[----:B------:R-:W-:Y:S05]  /*2de0*/  BSYNC.RECONVERGENT B0 ;  /* 0x0000000000007941 */ /* 0x000fea0003800200 */
.L_x_879:
        /* <DEDUP_REMOVED lines=29> */
.L_x_882:
[----:B------:R-:W-:Y:S05]  /*2fc0*/  BSYNC.RECONVERGENT B0 ;  /* 0x0000000000007941 */ /* 0x000fea0003800200 */
.L_x_881:
[----:B------:R-:W-:Y:S01]  /*2fd0*/  UIMAD.WIDE.U32 UR34, UR17, UR15, URZ ;  /* 0x0000000f112272a5 */ /* 0x000fe2000f8e00ff */
[----:B------:R-:W-:Y:S01]  /*2fe0*/  BSSY.RECONVERGENT B0, `(.L_x_883) ;  /* 0x000001c000007945 */ /* 0x000fe20003800200 */
[----:B------:R-:W-:-:S03]  /*2ff0*/  ISETP.GE.AND P3, PT, R12, UR16, PT ;  /* 0x000000100c007c0c */ /* 0x000fc6000bf66270 */
[----:B------:R-:W-:Y:S10]  /*3000*/  @P0 BRA `(.L_x_884) ;  /* 0x0000000000640947 */ /* 0x000ff40003800000 */
[----:B------:R-:W5:Y:S01]  /*3010*/  LDCU.64 UR12, c[0x0][0x3b0] ;  /* 0x00007600ff0c77ac */ /* 0x000f620008000a00 */
[----:B------:R-:W-:Y:S02]  /*3020*/  IADD3 R0, P0, PT, R10, 0x70, RZ ;  /* 0x000000700a007810 */ /* 0x000fe40007f1e0ff */
[----:B-1-34-:R-:W-:Y:S01]  /*3030*/  MOV R3, R7 ;  /* 0x0000000700037202 */ /* 0x01afe20000000f00 */
[----:B------:R-:W1:Y:S02]  /*3040*/  LDCU UR33, c[0x0][0x440] ;  /* 0x00008800ff2177ac */ /* 0x000e640008000800 */
[----:B------:R-:W-:Y:S01]  /*3050*/  IMAD.X R2, RZ, RZ, UR14, P0 ;  /* 0x0000000eff027e24 */ /* 0x000fe200080e06ff */
[----:B------:R-:W3:Y:S03]  /*3060*/  LDCU.64 UR6, c[0x0][0x380] ;  /* 0x00007000ff0677ac */ /* 0x000ee60008000a00 */
[----:B-----5:R-:W-:-:S02]  /*3070*/  IMAD R6, R2, UR12, RZ ;  /* 0x0000000c02067c24 */ /* 0x020fc4000f8e02ff */
[----:B------:R-:W-:Y:S01]  /*3080*/  IMAD.MOV.U32 R2, RZ, RZ, R8 ;  /* 0x000000ffff027224 */ /* 0x000fe200078e0008 */
[----:B-1----:R-:W-:-:S03]  /*3090*/  ISETP.GE.AND P1, PT, R224, UR33, PT ;  /* 0x00000021e0007c0c */ /* 0x002fc6000bf26270 */
        /* <DEDUP_REMOVED lines=16> */
.L_x_884:
[----:B------:R-:W-:Y:S05]  /*31a0*/  BSYNC.RECONVERGENT B0 ;  /* 0x0000000000007941 */ /* 0x000fea0003800200 */
.L_x_883:
        /* <DEDUP_REMOVED lines=22> */
.L_x_886:
[----:B------:R-:W-:Y:S05]  /*3310*/  BSYNC.RECONVERGENT B0 ;  /* 0x0000000000007941 */ /* 0x000fea0003800200 */
.L_x_885:
[----:B------:R-:W-:Y:S04]  /*3320*/  BSSY.RECONVERGENT B0, `(.L_x_887) ;  /* 0x0000015000007945 */ /* 0x000fe80003800200 */
[----:B------:R-:W-:Y:S05]  /*3330*/  @P5 BRA `(.L_x_888) ;  /* 0x00000000004c5947 */ /* 0x000fea0003800000 */
[----:B------:R-:W5:Y:S01]  /*3340*/  LDCU UR6, c[0x0][0x440] ;  /* 0x00008800ff0677ac */ /* 0x000f620008000800 */
[----:B------:R-:W-:-:S04]  /*3350*/  UIADD3 UR13, UP0, UPT, UR32, UR34, URZ ;  /* 0x00000022200d7290 */ /* 0x000fc8000ff1e0ff */
[----:B------:R-:W-:Y:S02]  /*3360*/  UIADD3.X UR12, UPT, UPT, UR31, UR7, URZ, UP0, !UPT ;  /* 0x000000071f0c7290 */ /* 0x000fe400087fe4ff */
[----:B------:R-:W-:-:S04]  /*3370*/  IMAD.U32 R0, RZ, RZ, UR13 ;  /* 0x0000000dff007e24 */ /* 0x000fc8000f8e00ff */
[----:B-1-34-:R-:W-:Y:S01]  /*3380*/  IMAD.U32 R3, RZ, RZ, UR12 ;  /* 0x0000000cff037e24 */ /* 0x01afe2000f8e00ff */
        /* <DEDUP_REMOVED lines=14> */
.L_x_888:
[----:B------:R-:W-:Y:S05]  /*3470*/  BSYNC.RECONVERGENT B0 ;  /* 0x0000000000007941 */ /* 0x000fea0003800200 */
.L_x_887:
        /* <DEDUP_REMOVED lines=9> */
[----:B-1-34-:R-:W-:Y:S01]  /*3510*/  IMAD.U32 R3, RZ, RZ, UR12 ;  /* 0x0000000cff037e24 */ /* 0x01afe2000f8e00ff */
        /* <DEDUP_REMOVED lines=13> */
.L_x_890:
[----:B------:R-:W-:Y:S05]  /*35f0*/  BSYNC.RECONVERGENT B0 ;  /* 0x0000000000007941 */ /* 0x000fea0003800200 */
.L_x_889:
        /* <DEDUP_REMOVED lines=25> */
.L_x_892:
[----:B------:R-:W-:Y:S05]  /*3790*/  BSYNC.RECONVERGENT B0 ;  /* 0x0000000000007941 */ /* 0x000fea0003800200 */
.L_x_891:
[----:B------:R-:W5:Y:S01]  /*37a0*/  LDCU.64 UR12, c[0x0][0x538] ;  /* 0x0000a700ff0c77ac */ /* 0x000f620008000a00 */
[----:B------:R-:W0:Y:S01]  /*37b0*/  LDGDEPBAR ;  /* 0x00000000000079af */ /* 0x000e220000000000 */
[----:B-----5:R-:W-:-:S04]  /*37c0*/  UISETP.NE.U32.AND UP1, UPT, UR12, URZ, UPT ;  /* 0x000000ff0c00728c */ /* 0x020fc8000bf25070 */
[----:B------:R-:W-:Y:S01]  /*37d0*/  UISETP.NE.AND.EX UP1, UPT, UR13, URZ, UPT, UP1 ;  /* 0x000000ff0d00728c */ /* 0x000fe2000bf25310 */
[C---:B------:R-:W-:Y:S01]  /*37e0*/  IMAD.SHL.U32 R162, R229.reuse, 0x2, RZ ;  /* 0x00000002e5a27824 */ /* 0x040fe200078e00ff */
[----:B------:R-:W-:Y:S01]  /*37f0*/  SHF.R.U32.HI R227, RZ, 0x1, R229 ;  /* 0x00000001ffe37819 */ /* 0x000fe200000116e5 */
[----:B------:R-:W-:Y:S01]  /*3800*/  IMAD.SHL.U32 R158, R229, 0x40, RZ ;  /* 0x00000040e59e7824 */ /* 0x000fe200078e00ff */
[----:B------:R-:W-:-:S04]  /*3810*/  DEPBAR.LE SB0, 0x0 ;  /* 0x000080000000791a */ /* 0x000fc80000000000 */
[----:B------:R-:W-:-:S03]  /*3820*/  PLOP3.LUT P0, PT, PT, PT, UP1, 0x80, 0x8 ;  /* 0x000000000008781c */ /* 0x000fc60003f0f018 */
[----:B------:R-:W5:Y:S01]  /*3830*/  @UP1 LDCU.64 UR6, c[0x0][0x540] ;  /* 0x0000a800ff0617ac */ /* 0x000f620008000a00 */
[----:B------:R-:W-:Y:S01]  /*3840*/  @UP1 UMOV UR34, UR26 ;  /* 0x0000001a00221c82 */ /* 0x000fe20008000000 */
[----:B------:R-:W-:Y:S02]  /*3850*/  @UP1 UMOV UR35, URZ ;  /* 0x000000ff00231c82 */ /* 0x000fe40008000000 */
[----:B-----5:R-:W-:Y:S01]  /*3860*/  @UP1 UIMAD.WIDE.U32 UR34, UR25, UR6, UR34 ;  /* 0x00000006192212a5 */ /* 0x020fe2000f8e0022 */
[----:B------:R-:W5:Y:S03]  /*3870*/  @UP1 LDCU UR6, c[0x0][0x458] ;  /* 0x00008b00ff0617ac */ /* 0x000f660008000800 */
[----:B------:R-:W-:Y:S02]  /*3880*/  @UP1 UIMAD UR7, UR25, UR7, UR35 ;  /* 0x00000007190712a4 */ /* 0x000fe4000f8e0223 */
[----:B------:R-:W-:-:S04]  /*3890*/  @UP1 ULEA UR12, UP0, UR34, UR12, 0x2 ;  /* 0x0000000c220c1291 */ /* 0x000fc8000f8010ff */
[----:B------:R-:W-:Y:S02]  /*38a0*/  @UP1 ULEA.HI.X UR13, UR34, UR13, UR7, 0x2, UP0 ;  /* 0x0000000d220d1291 */ /* 0x000fe400080f1407 */
[----:B-1-34-:R-:W-:-:S04]  /*38b0*/  IMAD.U32 R2, RZ, RZ, UR12 ;  /* 0x0000000cff027e24 */ /* 0x01afc8000f8e00ff */
[----:B------:R-:W-:-:S05]  /*38c0*/  IMAD.U32 R3, RZ, RZ, UR13 ;  /* 0x0000000dff037e24 */ /* 0x000fca000f8e00ff */
[----:B------:R-:W3:Y:S01]  /*38d0*/  @P0 LDG.E R2, desc[UR28][R2.64] ;  /* 0x0000001c02020981 */ /* 0x000ee2000c1e1900 */
[----:B-----5:R-:W3:Y:S01]  /*38e0*/  @P0 MUFU.RCP R0, UR6 ;  /* 0x0000000600000d08 */ /* 0x020ee20008001000 */
[----:B------:R-:W-:Y:S01]  /*38f0*/  USHF.L.U32 UR34, UR8, 0x6, URZ ;  /* 0x0000000608227899 */ /* 0x000fe200080006ff */
[----:B------:R-:W-:Y:S01]  /*3900*/  BSSY.RECONVERGENT B0, `(.L_x_893) ;  /* 0x0000023000007945 */ /* 0x000fe20003800200 */
[----:B------:R1:W-:Y:S01]  /*3910*/  STL [R1+0xc8], R162 ;  /* 0x0000c8a201007387 */ /* 0x0003e20000100800 */
[----:B------:R-:W-:Y:S01]  /*3920*/  USHF.L.U64.HI UR13, UR8, 0x6, UR9 ;  /* 0x00000006080d7899 */ /* 0x000fe20008010209 */
[----:B------:R-:W-:Y:S01]  /*3930*/  LOP3.LUT R156, R227, 0x1f0, RZ, 0xc0, !PT ;  /* 0x000001f0e39c7812 */ /* 0x000fe200078ec0ff */
[----:B------:R-:W-:Y:S01]  /*3940*/  UIMAD.WIDE.U32 UR34, UR34, UR15, URZ ;  /* 0x0000000f222272a5 */ /* 0x000fe2000f8e00ff */
[----:B------:R-:W-:Y:S01]  /*3950*/  LOP3.LUT R6, R224, 0x1c0, R158, 0xf8, !PT ;  /* 0x000001c0e0067812 */ /* 0x000fe200078ef89e */
[----:B------:R-:W-:Y:S01]  /*3960*/  UIMAD UR13, UR13, UR15, URZ ;  /* 0x0000000f0d0d72a4 */ /* 0x000fe2000f8e02ff */
[----:B------:R-:W-:-:S03]  /*3970*/  UMOV UR6, URZ ;  /* 0x000000ff00067c82 */ /* 0x000fc60008000000 */
[----:B------:R-:W-:Y:S01]  /*3980*/  UIADD3 UR13, UPT, UPT, UR35, UR13, URZ ;  /* 0x0000000d230d7290 */ /* 0x000fe2000fffe0ff */
[----:B------:R-:W-:Y:S01]  /*3990*/  BAR.SYNC.DEFER_BLOCKING 0x0 ;  /* 0x0000000000007b1d */ /* 0x000fe20000010000 */
[----:B---3--:R-:W-:-:S05]  /*39a0*/  @P0 FMUL.FTZ R0, R2, R0 ;  /* 0x0000000002000220 */ /* 0x008fca0000410000 */
[----:B------:R-:W-:-:S13]  /*39b0*/  @P0 R2UR UR7, R0 ;  /* 0x00000000000702ca */ /* 0x000fda00000e0000 */
[----:B------:R-:W-:Y:S01]  /*39c0*/  @UP1 UMOV UR6, UR7 ;  /* 0x0000000700061c82 */ /* 0x000fe20008000000 */
[----:B-1----:R-:W-:Y:S05]  /*39d0*/  @P6 BRA `(.L_x_894) ;  /* 0x00000000004c6947 */ /* 0x002fea0003800000 */
[----:B------:R-:W1:Y:S01]  /*39e0*/  LDCU UR7, c[0x0][0x440] ;  /* 0x00008800ff0777ac */ /* 0x000e620008000800 */
[----:B------:R-:W-:Y:S02]  /*39f0*/  IMAD.U32 R4, RZ, RZ, UR34 ;  /* 0x00000022ff047e24 */ /* 0x000fe4000f8e00ff */
[----:B------:R-:W-:Y:S02]  /*3a00*/  IMAD.U32 R0, RZ, RZ, UR13 ;  /* 0x0000000dff007e24 */ /* 0x000fe4000f8e00ff */
[----:B------:R-:W-:Y:S01]  /*3a10*/  IMAD.U32 R5, RZ, RZ, UR35 ;  /* 0x00000023ff057e24 */ /* 0x000fe2000f8e00ff */
        /* <DEDUP_REMOVED lines=15> */
.L_x_894:
[----:B------:R3:W-:Y:S04]  /*3b10*/  STS.128 [R233+0xc000], RZ ;  /* 0x00c000ffe9007388 */ /* 0x0007e80000000c00 */
[----:B------:R3:W-:Y:S02]  /*3b20*/  STS.128 [R233+0xe000], RZ ;  /* 0x00e000ffe9007388 */ /* 0x0007e40000000c00 */
.L_x_895:
[----:B------:R-:W-:Y:S05]  /*3b30*/  BSYNC.RECONVERGENT B0 ;  /* 0x0000000000007941 */ /* 0x000fea0003800200 */
.L_x_893:
[----:B------:R-:W-:Y:S01]  /*3b40*/  IMAD.SHL.U32 R228, R229, 0x20, RZ ;  /* 0x00000020e5e47824 */ /* 0x000fe200078e00ff */
[----:B------:R-:W-:Y:S01]  /*3b50*/  ISETP.GE.AND P0, PT, R15, UR16, PT ;  /* 0x000000100f007c0c */ /* 0x000fe2000bf06270 */
[----:B------:R-:W-:Y:S01]  /*3b60*/  BSSY.RECONVERGENT B0, `(.L_x_896) ;  /* 0x0000022000007945 */ /* 0x000fe20003800200 */
[----:B------:R-:W-:Y:S02]  /*3b70*/  LOP3.LUT R0, R229, 0x8, RZ, 0xc0, !PT ;  /* 0x00000008e5007812 */ /* 0x000fe400078ec0ff */
[----:B------:R-:W-:Y:S02]  /*3b80*/  LOP3.LUT R228, R228, 0x7c00, RZ, 0xc0, !PT ;  /* 0x00007c00e4e47812 */ /* 0x000fe400078ec0ff */
[----:B------:R-:W-:Y:S02]  /*3b90*/  LOP3.LUT R20, R158, 0x400, RZ, 0xc0, !PT ;  /* 0x000004009e147812 */ /* 0x000fe400078ec0ff */
[----:B-1----:R-:W-:Y:S02]  /*3ba0*/  LOP3.LUT R2, R228, 0x200, R158, 0xf8, !PT ;  /* 0x00000200e4027812 */ /* 0x002fe400078ef89e */
[----:B------:R-:W-:-:S02]  /*3bb0*/  LOP3.LUT R0, R6, R0, RZ, 0x3c, !PT ;  /* 0x0000000006007212 */ /* 0x000fc400078e3cff */
[----:B------:R-:W-:Y:S01]  /*3bc0*/  LOP3.LUT R220, R6, 0x8, R227, 0x78, !PT ;  /* 0x0000000806dc7812 */ /* 0x000fe200078e78e3 */
[----:B------:R1:W-:Y:S01]  /*3bd0*/  @P0 STS.128 [R233+0xc800], RZ ;  /* 0x00c800ffe9000388 */ /* 0x0003e20000000c00 */
[----:B------:R-:W-:Y:S01]  /*3be0*/  ISETP.GE.AND P4, PT, R14, UR16, PT ;  /* 0x000000100e007c0c */ /* 0x000fe2000bf86270 */
[----:B------:R-:W-:Y:S01]  /*3bf0*/  IMAD R20, R0, 0x2, R20 ;  /* 0x0000000200147824 */ /* 0x000fe200078e0214 */
[----:B------:R-:W-:Y:S01]  /*3c00*/  ISETP.GE.AND P3, PT, R12, UR16, PT ;  /* 0x000000100c007c0c */ /* 0x000fe2000bf66270 */
[----:B------:R1:W-:Y:S01]  /*3c10*/  STL [R1+0x2c], R2 ;  /* 0x00002c0201007387 */ /* 0x0003e20000100800 */
[----:B------:R-:W-:-:S03]  /*3c20*/  IMAD.IADD R0, R220, 0x1, R2 ;  /* 0x00000001dc007824 */ /* 0x000fc600078e0202 */
[----:B------:R1:W-:Y:S01]  /*3c30*/  @P0 STS.128 [R233+0xe800], RZ ;  /* 0x00e800ffe9000388 */ /* 0x0003e20000000c00 */
[----:B------:R-:W-:Y:S07]  /*3c40*/  @P0 BRA `(.L_x_897) ;  /* 0x00000000004c0947 */ /* 0x000fee0003800000 */
[----:B------:R-:W4:Y:S01]  /*3c50*/  LDCU UR7, c[0x0][0x440] ;  /* 0x00008800ff0777ac */ /* 0x000f220008000800 */
[----:B------:R-:W-:-:S04]  /*3c60*/  ULEA UR14, UP0, UR8, UR34, 0x4 ;  /* 0x00000022080e7291 */ /* 0x000fc8000f8020ff */
[----:B------:R-:W-:Y:S02]  /*3c70*/  ULEA.HI.X UR12, UR8, UR13, UR9, 0x4, UP0 ;  /* 0x0000000d080c7291 */ /* 0x000fe400080f2409 */
[----:B------:R-:W-:-:S04]  /*3c80*/  IMAD.U32 R3, RZ, RZ, UR14 ;  /* 0x0000000eff037e24 */ /* 0x000fc8000f8e00ff */
[----:B------:R-:W-:Y:S01]  /*3c90*/  IMAD.U32 R4, RZ, RZ, UR12 ;  /* 0x0000000cff047e24 */ /* 0x000fe2000f8e00ff */
[----:B-1----:R-:W-:Y:S02]  /*3ca0*/  LEA R2, P2, R3, R17, 0x1 ;  /* 0x0000001103027211 */ /* 0x002fe400078408ff */
[----:B----4-:R-:W-:Y:S02]  /*3cb0*/  ISETP.GE.AND P1, PT, R224, UR7, PT ;  /* 0x00000007e0007c0c */ /* 0x010fe4000bf26270 */
        /* <DEDUP_REMOVED lines=12> */
.L_x_897:
[----:B------:R-:W-:Y:S05]  /*3d80*/  BSYNC.RECONVERGENT B0 ;  /* 0x0000000000007941 */ /* 0x000fea0003800200 */
.L_x_896:
[----:B------:R1:W-:Y:S01]  /*3d90*/  @P4 STS.128 [R233+0xd000], RZ ;  /* 0x00d000ffe9004388 */ /* 0x0003e20000000c00 */
[----:B------:R-:W-:Y:S01]  /*3da0*/  BSSY.RECONVERGENT B0, `(.L_x_898) ;  /* 0x0000019000007945 */ /* 0x000fe20003800200 */
[----:B------:R-:W-:Y:S02]  /*3db0*/  LEA R21, R0, UR5, 0x1 ;  /* 0x0000000500157c11 */ /* 0x000fe4000f8e08ff */
[----:B------:R1:W-:Y:S01]  /*3dc0*/  @P4 STS.128 [R233+0xf000], RZ ;  /* 0x00f000ffe9004388 */ /* 0x0003e20000000c00 */
        /* <DEDUP_REMOVED lines=8> */
[----:B----4-:R-:W-:Y:S01]  /*3e50*/  IMAD.U32 R3, RZ, RZ, UR12 ;  /* 0x0000000cff037e24 */ /* 0x010fe2000f8e00ff */
        /* <DEDUP_REMOVED lines=13> */
.L_x_899:
[----:B------:R-:W-:Y:S05]  /*3f30*/  BSYNC.RECONVERGENT B0 ;  /* 0x0000000000007941 */ /* 0x000fea0003800200 */
.L_x_898:
        /* <DEDUP_REMOVED lines=15> */
[----:B-1--4-:R-:W-:-:S04]  /*4030*/  LEA R2, P2, R4, R17, 0x1 ;  /* 0x0000001104027211 */ /* 0x012fc800078408ff */
        /* <DEDUP_REMOVED lines=11> */
.L_x_901:
[----:B------:R-:W-:Y:S05]  /*40f0*/  BSYNC.RECONVERGENT B0 ;  /* 0x0000000000007941 */ /* 0x000fea0003800200 */
.L_x_900:
[----:B--2---:R-:W-:Y:S01]  /*4100*/  LDSM.16.M88.4 R16, [R21] ;  /* 0x000000001510783b */ /* 0x004fe20000000200 */
[----:B------:R-:W-:Y:S01]  /*4110*/  IMAD.MOV.U32 R157, RZ, RZ, 0x20 ;  /* 0x00000020ff9d7424 */ /* 0x000fe200078e00ff */
[----:B------:R-:W-:Y:S01]  /*4120*/  LOP3.LUT P3, RZ, R229, 0x2, RZ, 0xc0, !PT ;  /* 0x00000002e5ff7812 */ /* 0x000fe2000786c0ff */
[----:B------:R-:W-:Y:S01]  /*4130*/  VIADD R231, R20, UR5 ;  /* 0x0000000514e77c36 */ /* 0x000fe20008000000 */
[----:B------:R-:W2:Y:S01]  /*4140*/  LDSM.16.M88.4 R8, [R20+UR5+0x8000] ;  /* 0x008000051408783b */ /* 0x000ea20008000200 */
[----:B-1--4-:R-:W-:Y:S01]  /*4150*/  IMAD.MOV.U32 R2, RZ, RZ, 0x40 ;  /* 0x00000040ff027424 */ /* 0x012fe200078e00ff */
[----:B------:R-:W-:Y:S01]  /*4160*/  SEL R0, R157, 0xffffffe0, !P3 ;  /* 0xffffffe09d007807 */ /* 0x000fe20005800000 */
[----:B------:R-:W-:Y:S01]  /*4170*/  UIADD3 UR24, UPT, UPT, UR30, UR24, -UR21 ;  /* 0x000000181e187290 */ /* 0x000fe2000fffe815 */
[----:B------:R-:W1:Y:S01]  /*4180*/  LDSM.16.M88.4 R4, [R21+0x2000] ;  /* 0x002000001504783b */ /* 0x000e620000000200 */
[----:B------:R-:W-:Y:S01]  /*4190*/  LOP3.LUT P4, RZ, R229, 0x4, RZ, 0xc0, !PT ;  /* 0x00000004e5ff7812 */ /* 0x000fe2000788c0ff */
[----:B------:R-:W-:Y:S01]  /*41a0*/  UISETP.GT.U32.AND UP0, UPT, UR15, UR19, UPT ;  /* 0x000000130f00728c */ /* 0x000fe2000bf04070 */
[--C-:B------:R-:W-:Y:S01]  /*41b0*/  IMAD.IADD R3, R231, 0x1, R0.reuse ;  /* 0x00000001e7037824 */ /* 0x100fe200078e0200 */
[----:B------:R-:W4:Y:S01]  /*41c0*/  LDSM.16.M88.4 R24, [R20+UR5+0x8800] ;  /* 0x008800051418783b */ /* 0x000f220008000200 */
[----:B------:R-:W-:Y:S01]  /*41d0*/  IMAD.IADD R73, R21, 0x1, R0 ;  /* 0x0000000115497824 */ /* 0x000fe200078e0200 */
[----:B------:R-:W-:-:S02]  /*41e0*/  SEL R2, R2, 0xffffffc0, !P4 ;  /* 0xffffffc002027807 */ /* 0x000fc40006000000 */
[----:B------:R-:W5:Y:S01]  /*41f0*/  LDSM.16.M88.4 R32, [R20+UR5+0x9000] ;  /* 0x009000051420783b */ /* 0x000f620008000200 */
[----:B------:R-:W-:Y:S02]  /*4200*/  LOP3.LUT R162, R162, 0x6, RZ, 0xc0, !PT ;  /* 0x00000006a2a27812 */ /* 0x000fe400078ec0ff */
[--C-:B------:R-:W-:Y:S01]  /*4210*/  IMAD.IADD R72, R21, 0x1, R2.reuse ;  /* 0x0000000115487824 */ /* 0x100fe200078e0202 */
[----:B------:R-:W3:Y:S01]  /*4220*/  LDSM.16.M88.4 R28, [R20+UR5+0x9800] ;  /* 0x00980005141c783b */ /* 0x000ee20008000200 */
[----:B------:R-:W-:Y:S02]  /*4230*/  IMAD.IADD R225, R231, 0x1, R2 ;  /* 0x00000001e7e17824 */ /* 0x000fe400078e0202 */
[C---:B------:R-:W-:Y:S01]  /*4240*/  IMAD.IADD R2, R0.reuse, 0x1, R72 ;  /* 0x0000000100027824 */ /* 0x040fe200078e0248 */
[----:B------:R-:W-:Y:S01]  /*4250*/  LDSM.16.M88.4 R48, [R3+0x8000] ;  /* 0x008000000330783b */ /* 0x000fe20000000200 */
[----:B------:R-:W-:Y:S02]  /*4260*/  IMAD.IADD R226, R0, 0x1, R225 ;  /* 0x0000000100e27824 */ /* 0x000fe400078e02e1 */
[----:B------:R-:W-:Y:S01]  /*4270*/  IMAD.U32 R0, RZ, RZ, UR15 ;  /* 0x0000000fff007e24 */ /* 0x000fe2000f8e00ff */
[----:B------:R-:W3:Y:S03]  /*4280*/  LDSM.16.M88.4 R12, [R73+0x2000] ;  /* 0x00200000490c783b */ /* 0x000ee60000000200 */
[----:B------:R-:W-:Y:S01]  /*4290*/  IMAD R0, R0, 0x40, R162 ;  /* 0x0000004000007824 */ /* 0x000fe200078e02a2 */
[----:B------:R-:W3:Y:S04]  /*42a0*/  LDSM.16.M88.4 R44, [R3+0x8800] ;  /* 0x00880000032c783b */ /* 0x000ee80000000200 */
[----:B------:R-:W3:Y:S04]  /*42b0*/  LDSM.16.M88.4 R40, [R3+0x9000] ;  /* 0x009000000328783b */ /* 0x000ee80000000200 */
[----:B------:R-:W3:Y:S01]  /*42c0*/  LDSM.16.M88.4 R36, [R3+0x9800] ;  /* 0x009800000324783b */ /* 0x000ee20000000200 */
[-C--:B--2---:R-:W-:Y:S03]  /*42d0*/  HMMA.16816.F32 R136, R16, R8.reuse, RZ ;  /* 0x000000081088723c */ /* 0x084fe600000018ff */
[----:B------:R-:W-:Y:S04]  /*42e0*/  LDSM.16.M88.4 R84, [R225+0x8800] ;  /* 0x00880000e154783b */ /* 0x000fe80000000200 */
[----:B------:R-:W-:Y:S01]  /*42f0*/  LDSM.16.M88.4 R108, [R225+0x9000] ;  /* 0x00900000e16c783b */ /* 0x000fe20000000200 */
[C---:B-1----:R-:W-:Y:S03]  /*4300*/  HMMA.16816.F32 R60, R4.reuse, R8, RZ ;  /* 0x00000008043c723c */ /* 0x042fe600000018ff */
        /* <DEDUP_REMOVED lines=49> */
[C---:B---3--:R-:W-:Y:S01]  /*4620*/  HMMA.16816.F32 R76, R16.reuse, R24, R64 ;  /* 0x00000018104c723c */ /* 0x048fe20000001840 */
[----:B------:R-:W-:Y:S07]  /*4630*/  LDSM.16.M88.4 R64, [R20+UR5+0xb800] ;  /* 0x00b800051440783b */ /* 0x000fee0008000200 */
[----:B------:R-:W-:Y:S01]  /*4640*/  HMMA.16816.F32 R60, R16, R26, R48 ;  /* 0x0000001a103c723c */ /* 0x000fe20000001830 */
[----:B------:R-:W2:Y:S07]  /*4650*/  LDSM.16.M88.4 R24, [R226+0x9800] ;  /* 0x00980000e218783b */ /* 0x000eae0000000200 */
[----:B------:R-:W-:Y:S01]  /*4660*/  HMMA.16816.F32 R124, R8, R42, R124 ;  /* 0x0000002a087c723c */ /* 0x000fe2000000187c */
[----:B------:R-:W3:Y:S04]  /*4670*/  LDSM.16.M88.4 R40, [R20+UR5+0xa000] ;  /* 0x00a000051428783b */ /* 0x000ee80008000200 */
[----:B------:R-:W4:Y:S03]  /*4680*/  LDSM.16.M88.4 R8, [R2] ;  /* 0x000000000208783b */ /* 0x000f260000000200 */
[C---:B------:R-:W-:Y:S01]  /*4690*/  HMMA.16816.F32 R52, R16.reuse, R86, R44 ;  /* 0x000000561034723c */ /* 0x040fe2000000182c */
[----:B------:R-:W5:Y:S07]  /*46a0*/  LDSM.16.M88.4 R44, [R20+UR5+0xa800] ;  /* 0x00a80005142c783b */ /* 0x000f6e0008000200 */
[C---:B------:R-:W-:Y:S08]  /*46b0*/  HMMA.16816.F32 R56, R16.reuse, R84, R120 ;  /* 0x000000541038723c */ /* 0x040ff00000001878 */
[C---:B------:R-:W-:Y:S08]  /*46c0*/  HMMA.16816.F32 R48, R16.reuse, R108, R136 ;  /* 0x0000006c1030723c */ /* 0x040ff00000001888 */
[C---:B------:R-:W-:Y:S08]  /*46d0*/  HMMA.16816.F32 R68, R16.reuse, R110, R124 ;  /* 0x0000006e1044723c */ /* 0x040ff0000000187c */
[C---:B------:R-:W-:Y:S08]  /*46e0*/  HMMA.16816.F32 R84, R16.reuse, R116, R144 ;  /* 0x000000741054723c */ /* 0x040ff00000001890 */
[----:B------:R-:W-:Y:S01]  /*46f0*/  HMMA.16816.F32 R80, R16, R118, R100 ;  /* 0x000000761050723c */ /* 0x000fe20000001864 */
[----:B------:R-:W5:Y:S04]  /*4700*/  LDSM.16.M88.4 R16, [R20+UR5+0xb000] ;  /* 0x00b000051410783b */ /* 0x000f680008000200 */
[----:B------:R-:W5:Y:S03]  /*4710*/  LDSM.16.M88.4 R20, [R21+0x4000] ;  /* 0x004000001514783b */ /* 0x000f660000000200 */
[C---:B-1----:R-:W-:Y:S08]  /*4720*/  HMMA.16816.F32 R108, R4.reuse, R36, R88 ;  /* 0x00000024046c723c */ /* 0x042ff00000001858 */
[C---:B------:R-:W-:Y:S08]  /*4730*/  HMMA.16816.F32 R88, R4.reuse, R32, R104 ;  /* 0x000000200458723c */ /* 0x040ff00000001868 */
[C---:B--2---:R-:W-:Y:S08]  /*4740*/  HMMA.16816.F32 R124, R4.reuse, R24, R140 ;  /* 0x00000018047c723c */ /* 0x044ff0000000188c */
[C---:B------:R-:W-:Y:S08]  /*4750*/  HMMA.16816.F32 R120, R4.reuse, R34, R96 ;  /* 0x000000220478723c */ /* 0x040ff00000001860 */
[C---:B------:R-:W-:Y:S08]  /*4760*/  HMMA.16816.F32 R128, R4.reuse, R30, R128 ;  /* 0x0000001e0480723c */ /* 0x040ff00000001880 */
[----:B------:R-:W-:Y:S08]  /*4770*/  HMMA.16816.F32 R116, R4, R26, R112 ;  /* 0x0000001a0474723c */ /* 0x000ff00000001870 */
[----:B---3--:R-:W-:Y:S08]  /*4780*/  HMMA.16816.F32 R140, R12, R40, R108 ;  /* 0x000000280c8c723c */ /* 0x008ff0000000186c */
[C---:B------:R-:W-:Y:S08]  /*4790*/  HMMA.16816.F32 R92, R4.reuse, R38, R92 ;  /* 0x00000026045c723c */ /* 0x040ff0000000185c */
[----:B------:R-:W-:Y:S01]  /*47a0*/  HMMA.16816.F32 R132, R4, R28, R132 ;  /* 0x0000001c0484723c */ /* 0x000fe20000001884 */
[----:B------:R-:W-:Y:S07]  /*47b0*/  LDSM.16.M88.4 R4, [R73+0x4000] ;  /* 0x004000004904783b */ /* 0x000fee0000000200 */
[C---:B----4-:R-:W-:Y:S01]  /*47c0*/  HMMA.16816.F32 R112, R8.reuse, R36, R76 ;  /* 0x000000240870723c */ /* 0x050fe2000000184c */
[----:B------:R-:W-:Y:S07]  /*47d0*/  LDSM.16.M88.4 R76, [R3+0xa800] ;  /* 0x00a80000034c783b */ /* 0x000fee0000000200 */
[C---:B------:R-:W-:Y:S08]  /*47e0*/  HMMA.16816.F32 R100, R8.reuse, R32, R56 ;  /* 0x000000200864723c */ /* 0x040ff00000001838 */
[----:B------:R-:W-:Y:S01]  /*47f0*/  HMMA.16816.F32 R96, R8, R34, R52 ;  /* 0x000000220860723c */ /* 0x000fe20000001834 */
[----:B------:R-:W1:Y:S07]  /*4800*/  LDSM.16.M88.4 R52, [R3+0xa000] ;  /* 0x00a000000334783b */ /* 0x000e6e0000000200 */
[----:B-----5:R-:W-:Y:S01]  /*4810*/  HMMA.16816.F32 R108, R12, R44, R88 ;  /* 0x0000002c0c6c723c */ /* 0x020fe20000001858 */
[----:B------:R-:W2:Y:S07]  /*4820*/  LDSM.16.M88.4 R88, [R3+0xb000] ;  /* 0x00b000000358783b */ /* 0x000eae0000000200 */
[C---:B------:R-:W-:Y:S08]  /*4830*/  HMMA.16816.F32 R104, R8.reuse, R38, R60 ;  /* 0x000000260868723c */ /* 0x040ff0000000183c */
[C---:B------:R-:W-:Y:S08]  /*4840*/  HMMA.16816.F32 R32, R8.reuse, R28, R48 ;  /* 0x0000001c0820723c */ /* 0x040ff00000001830 */
[----:B------:R-:W-:Y:S08]  /*4850*/  HMMA.16816.F32 R36, R8, R30, R68 ;  /* 0x0000001e0824723c */ /* 0x000ff00000001844 */
[----:B------:R-:W-:Y:S08]  /*4860*/  HMMA.16816.F32 R148, R12, R18, R128 ;  /* 0x000000120c94723c */ /* 0x000ff00000001880 */
[----:B------:R-:W-:Y:S01]  /*4870*/  HMMA.16816.F32 R60, R8, R24, R84 ;  /* 0x00000018083c723c */ /* 0x000fe20000001854 */
[----:B------:R-:W3:Y:S07]  /*4880*/  LDSM.16.M88.4 R84, [R3+0xb800] ;  /* 0x00b800000354783b */ /* 0x000eee0000000200 */
[C---:B------:R-:W-:Y:S08]  /*4890*/  HMMA.16816.F32 R136, R12.reuse, R42, R92 ;  /* 0x0000002a0c88723c */ /* 0x040ff0000000185c */
[C---:B------:R-:W-:Y:S08]  /*48a0*/  HMMA.16816.F32 R120, R12.reuse, R46, R120 ;  /* 0x0000002e0c78723c */ /* 0x040ff00000001878 */
[C---:B------:R-:W-:Y:S01]  /*48b0*/  HMMA.16816.F32 R152, R12.reuse, R16, R132 ;  /* 0x000000100c98723c */ /* 0x040fe20000001884 */
[----:B------:R-:W-:Y:S07]  /*48c0*/  LDSM.16.M88.4 R132, [R226+0xb800] ;  /* 0x00b80000e284783b */ /* 0x000fee0000000200 */
[C---:B------:R-:W-:Y:S08]  /*48d0*/  HMMA.16816.F32 R128, R12.reuse, R64, R124 ;  /* 0x000000400c80723c */ /* 0x040ff0000000187c */
[----:B------:R-:W-:Y:S08]  /*48e0*/  HMMA.16816.F32 R144, R12, R66, R116 ;  /* 0x000000420c90723c */ /* 0x000ff00000001874 */
[----:B------:R-:W-:Y:S08]  /*48f0*/  HMMA.16816.F32 R48, R20, R40, R112 ;  /* 0x000000281430723c */ /* 0x000ff00000001870 */
[----:B------:R-:W-:Y:S08]  /*4900*/  HMMA.16816.F32 R56, R8, R26, R80 ;  /* 0x0000001a0838723c */ /* 0x000ff00000001850 */
[C---:B------:R-:W-:Y:S08]  /*4910*/  HMMA.16816.F32 R40, R20.reuse, R42, R104 ;  /* 0x0000002a1428723c */ /* 0x040ff00000001868 */
[C---:B------:R-:W-:Y:S08]  /*4920*/  HMMA.16816.F32 R12, R20.reuse, R16, R32 ;  /* 0x00000010140c723c */ /* 0x040ff00000001820 */
[C---:B------:R-:W-:Y:S01]  /*4930*/  HMMA.16816.F32 R8, R20.reuse, R18, R36 ;  /* 0x000000121408723c */ /* 0x040fe20000001824 */
[----:B------:R-:W4:Y:S04]  /*4940*/  LDSM.16.M88.4 R16, [R73+0x6000] ;  /* 0x006000004910783b */ /* 0x000f280000000200 */
[----:B------:R-:W-:Y:S03]  /*4950*/  LDSM.16.M88.4 R36, [R225+0xa800] ;  /* 0x00a80000e124783b */ /* 0x000fe60000000200 */
[C---:B------:R-:W-:Y:S08]  /*4960*/  HMMA.16816.F32 R28, R20.reuse, R44, R100 ;  /* 0x0000002c141c723c */ /* 0x040ff00000001864 */
[C---:B------:R-:W-:Y:S01]  /*4970*/  HMMA.16816.F32 R24, R20.reuse, R46, R96 ;  /* 0x0000002e1418723c */ /* 0x040fe20000001860 */
[----:B------:R-:W-:Y:S07]  /*4980*/  LDSM.16.M88.4 R44, [R226+0xb000] ;  /* 0x00b00000e22c783b */ /* 0x000fee0000000200 */
[C---:B------:R-:W-:Y:S08]  /*4990*/  HMMA.16816.F32 R32, R20.reuse, R64, R60 ;  /* 0x000000401420723c */ /* 0x040ff0000000183c */
[----:B------:R-:W-:Y:S08]  /*49a0*/  HMMA.16816.F32 R20, R20, R66, R56 ;  /* 0x000000421414723c */ /* 0x000ff00000001838 */
[C---:B-1----:R-:W-:Y:S01]  /*49b0*/  HMMA.16816.F32 R100, R4.reuse, R54, R40 ;  /* 0x000000360464723c */ /* 0x042fe20000001828 */
[----:B------:R-:W-:Y:S07]  /*49c0*/  LDSM.16.M88.4 R40, [R225+0xa000] ;  /* 0x00a00000e128783b */ /* 0x000fee0000000200 */
[C---:B--2---:R-:W-:Y:S01]  /*49d0*/  HMMA.16816.F32 R80, R4.reuse, R88, R12 ;  /* 0x000000580450723c */ /* 0x044fe2000000180c */
[----:B------:R-:W1:Y:S07]  /*49e0*/  LDSM.16.M88.4 R12, [R72+0x4000] ;  /* 0x00400000480c783b */ /* 0x000e6e0000000200 */
[C---:B------:R-:W-:Y:S01]  /*49f0*/  HMMA.16816.F32 R68, R4.reuse, R90, R8 ;  /* 0x0000005a0444723c */ /* 0x040fe20000001808 */
[----:B------:R-:W2:Y:S07]  /*4a00*/  LDSM.16.M88.4 R8, [R72+0x6000] ;  /* 0x006000004808783b */ /* 0x000eae0000000200 */
[C---:B------:R-:W-:Y:S01]  /*4a10*/  HMMA.16816.F32 R96, R4.reuse, R76, R28 ;  /* 0x0000004c0460723c */ /* 0x040fe2000000181c */
[----:B------:R-:W5:Y:S07]  /*4a20*/  LDSM.16.M88.4 R28, [R225+0xb800] ;  /* 0x00b80000e11c783b */ /* 0x000f6e0000000200 */
[C---:B------:R-:W-:Y:S01]  /*4a30*/  HMMA.16816.F32 R104, R4.reuse, R52, R48 ;  /* 0x000000340468723c */ /* 0x040fe20000001830 */
[----:B------:R-:W-:Y:S07]  /*4a40*/  LDSM.16.M88.4 R48, [R2+0x6000] ;  /* 0x006000000230783b */ /* 0x000fee0000000200 */
[C---:B------:R-:W-:Y:S01]  /*4a50*/  HMMA.16816.F32 R92, R4.reuse, R78, R24 ;  /* 0x0000004e045c723c */ /* 0x040fe20000001818 */
[----:B------:R-:W-:Y:S07]  /*4a60*/  LDSM.16.M88.4 R24, [R226+0xa800] ;  /* 0x00a80000e218783b */ /* 0x000fee0000000200 */
[C---:B---3--:R-:W-:Y:S01]  /*4a70*/  HMMA.16816.F32 R64, R4.reuse, R84, R32 ;  /* 0x000000540440723c */ /* 0x048fe20000001820 */
[----:B------:R-:W3:Y:S07]  /*4a80*/  LDSM.16.M88.4 R32, [R225+0xb000] ;  /* 0x00b00000e120783b */ /* 0x000eee0000000200 */
[----:B------:R-:W-:Y:S01]  /*4a90*/  HMMA.16816.F32 R60, R4, R86, R20 ;  /* 0x00000056043c723c */ /* 0x000fe20000001814 */
[----:B------:R-:W-:Y:S04]  /*4aa0*/  LDSM.16.M88.4 R20, [R226+0xa000] ;  /* 0x00a00000e214783b */ /* 0x000fe80000000200 */
[----:B------:R5:W3:Y:S01]  /*4ab0*/  LDSM.16.M88.4 R4, [R2+0x4000] ;  /* 0x004000000204783b */ /* 0x000ae20000000200 */
[----:B------:R-:W-:-:S04]  /*4ac0*/  DEPBAR.LE SB0, 0x0 ;  /* 0x000080000000791a */ /* 0x000fc80000000000 */
[C---:B----4-:R-:W-:Y:S08]  /*4ad0*/  HMMA.16816.F32 R56, R16.reuse, R52, R140 ;  /* 0x000000341038723c */ /* 0x050ff0000000188c */
[C---:B------:R-:W-:Y:S08]  /*4ae0*/  HMMA.16816.F32 R52, R16.reuse, R54, R136 ;  /* 0x000000361034723c */ /* 0x040ff00000001888 */
[C---:B------:R-:W-:Y:S08]  /*4af0*/  HMMA.16816.F32 R108, R16.reuse, R76, R108 ;  /* 0x0000004c106c723c */ /* 0x040ff0000000186c */
[C---:B------:R-:W-:Y:S08]  /*4b00*/  HMMA.16816.F32 R116, R16.reuse, R78, R120 ;  /* 0x0000004e1074723c */ /* 0x040ff00000001878 */
[C---:B------:R-:W-:Y:S08]  /*4b10*/  HMMA.16816.F32 R120, R16.reuse, R88, R152 ;  /* 0x000000581078723c */ /* 0x040ff00000001898 */
[----:B------:R-:W-:Y:S08]  /*4b20*/  HMMA.16816.F32 R124, R16, R90, R148 ;  /* 0x0000005a107c723c */ /* 0x000ff00000001894 */
[----:B-1----:R-:W-:Y:S08]  /*4b30*/  HMMA.16816.F32 R88, R12, R40, R104 ;  /* 0x000000280c58723c */ /* 0x002ff00000001868 */
[C---:B------:R-:W-:Y:S08]  /*4b40*/  HMMA.16816.F32 R128, R16.reuse, R84, R128 ;  /* 0x000000541080723c */ /* 0x040ff00000001880 */
[----:B------:R-:W-:Y:S08]  /*4b50*/  HMMA.16816.F32 R112, R16, R86, R144 ;  /* 0x000000561070723c */ /* 0x000ff00000001890 */
[-C--:B------:R-:W-:Y:S08]  /*4b60*/  HMMA.16816.F32 R84, R12, R42.reuse, R100 ;  /* 0x0000002a0c54723c */ /* 0x080ff00000001864 */
[----:B--2---:R-:W-:Y:S01]  /*4b70*/  HMMA.16816.F32 R52, R8, R42, R52 ;  /* 0x0000002a0834723c */ /* 0x004fe20000001834 */
[----:B------:R-:W-:-:S04]  /*4b80*/  SHF.R.U32.HI R42, RZ, 0x2, R229 ;  /* 0x00000002ff2a7819 */ /* 0x000fc800000116e5 */
[----:B------:R-:W-:-:S03]  /*4b90*/  LOP3.LUT R42, R42, 0x7, RZ, 0xc0, !PT ;  /* 0x000000072a2a7812 */ /* 0x000fc600078ec0ff */
[----:B------:R-:W-:Y:S01]  /*4ba0*/  HMMA.16816.F32 R76, R12, R36, R96 ;  /* 0x000000240c4c723c */ /* 0x000fe20000001860 */
[----:B------:R-:W-:-:S05]  /*4bb0*/  IADD3 R42, PT, PT, R42, UR27, R156 ;  /* 0x0000001b2a2a7c10 */ /* 0x000fca000fffe09c */
[----:B------:R-:W-:Y:S02]  /*4bc0*/  VIADD R234, R42, UR30 ;  /* 0x0000001e2aea7c36 */ /* 0x000fe40008000000 */
[----:B------:R-:W-:Y:S08]  /*4bd0*/  HMMA.16816.F32 R72, R12, R38, R92 ;  /* 0x000000260c48723c */ /* 0x000ff0000000185c */
[C---:B------:R-:W-:Y:S08]  /*4be0*/  HMMA.16816.F32 R16, R8.reuse, R36, R108 ;  /* 0x000000240810723c */ /* 0x040ff0000000186c */
[C---:B------:R-:W-:Y:S08]  /*4bf0*/  HMMA.16816.F32 R36, R8.reuse, R38, R116 ;  /* 0x000000260824723c */ /* 0x040ff00000001874 */
[----:B------:R-:W-:Y:S01]  /*4c00*/  HMMA.16816.F32 R56, R8, R40, R56 ;  /* 0x000000280838723c */ /* 0x000fe20000001838 */
[----:B------:R-:W-:-:S02]  /*4c10*/  VIADD R41, R0, UR21 ;  /* 0x0000001500297c36 */ /* 0x000fc40008000000 */
[----:B------:R-:W-:-:S04]  /*4c20*/  VIADD R40, R234, 0x8 ;  /* 0x00000008ea287836 */ /* 0x000fc80000000000 */
[----:B-----5:R-:W-:Y:S01]  /*4c30*/  IMAD.IADD R2, R40, 0x1, -R41 ;  /* 0x0000000128027824 */ /* 0x020fe200078e0a29 */
[----:B------:R-:W-:Y:S04]  /*4c40*/  HMMA.16816.F32 R64, R12, R28, R64 ;  /* 0x0000001c0c40723c */ /* 0x000fe80000001840 */
[----:B------:R-:W-:-:S04]  /*4c50*/  IABS R2, R2 ;  /* 0x0000000200027213 */ /* 0x000fc80000000000 */
[----:B---3--:R-:W-:Y:S01]  /*4c60*/  HMMA.16816.F32 R80, R12, R32, R80 ;  /* 0x000000200c50723c */ /* 0x008fe20000001850 */
[----:B------:R-:W-:-:S07]  /*4c70*/  I2FP.F32.S32 R2, R2 ;  /* 0x0000000200027245 */ /* 0x000fce0000201400 */
[C---:B------:R-:W-:Y:S08]  /*4c80*/  HMMA.16816.F32 R68, R12.reuse, R34, R68 ;  /* 0x000000220c44723c */ /* 0x040ff00000001844 */
[----:B------:R-:W-:Y:S08]  /*4c90*/  HMMA.16816.F32 R60, R12, R30, R60 ;  /* 0x0000001e0c3c723c */ /* 0x000ff0000000183c */
[C---:B------:R-:W-:Y:S08]  /*4ca0*/  HMMA.16816.F32 R88, R4.reuse, R20, R88 ;  /* 0x000000140458723c */ /* 0x040ff00000001858 */
[-C--:B------:R-:W-:Y:S08]  /*4cb0*/  HMMA.16816.F32 R72, R4, R26.reuse, R72 ;  /* 0x0000001a0448723c */ /* 0x080ff00000001848 */
[----:B------:R-:W-:Y:S01]  /*4cc0*/  HMMA.16816.F32 R104, R48, R26, R36 ;  /* 0x0000001a3068723c */ /* 0x000fe20000001824 */
[----:B------:R-:W-:-:S02]  /*4cd0*/  VIADD R27, R0, 0x38 ;  /* 0x00000038001b7836 */ /* 0x000fc40000000000 */
[----:B------:R-:W-:Y:S02]  /*4ce0*/  VIADD R36, R234, 0x40 ;  /* 0x00000040ea247836 */ /* 0x000fe40000000000 */
[----:B------:R-:W-:Y:S02]  /*4cf0*/  VIADD R37, R27, UR21 ;  /* 0x000000151b257c36 */ /* 0x000fe40008000000 */
[----:B------:R-:W-:Y:S01]  /*4d00*/  VIADD R26, R0, 0x30 ;  /* 0x00000030001a7836 */ /* 0x000fe20000000000 */
[----:B------:R-:W-:Y:S01]  /*4d10*/  HMMA.16816.F32 R92, R48, R20, R56 ;  /* 0x00000014305c723c */ /* 0x000fe20000001838 */
[C---:B------:R-:W-:Y:S02]  /*4d20*/  VIADD R59, R37.reuse, 0xffffffc9 ;  /* 0xffffffc9253b7836 */ /* 0x040fe40000000000 */
[----:B------:R-:W-:Y:S02]  /*4d30*/  VIADD R57, R37, 0xffffffe9 ;  /* 0xffffffe925397836 */ /* 0x000fe40000000000 */
[----:B------:R-:W-:-:S02]  /*4d40*/  IMAD.IADD R3, R40, 0x1, -R59 ;  /* 0x0000000128037824 */ /* 0x000fc400078e0a3b */
[C---:B------:R-:W-:Y:S01]  /*4d50*/  VIADD R58, R37.reuse, 0xfffffff0 ;  /* 0xfffffff0253a7836 */ /* 0x040fe20000000000 */
[----:B------:R-:W-:Y:S01]  /*4d60*/  HMMA.16816.F32 R108, R4, R132, R64 ;  /* 0x00000084046c723c */ /* 0x000fe20000001840 */
[C---:B------:R-:W-:Y:S02]  /*4d70*/  VIADD R65, R37.reuse, 0xffffffd0 ;  /* 0xffffffd025417836 */ /* 0x040fe40000000000 */
[C---:B------:R-:W-:Y:S02]  /*4d80*/  VIADD R66, R37.reuse, 0xffffffd1 ;  /* 0xffffffd125427836 */ /* 0x040fe40000000000 */
[----:B------:R-:W-:Y:S02]  /*4d90*/  VIADD R67, R37, 0xffffffd8 ;  /* 0xffffffd825437836 */ /* 0x000fe40000000000 */
[----:B------:R-:W-:Y:S01]  /*4da0*/  VIADD R21, R0, 0x20 ;  /* 0x0000002000157836 */ /* 0x000fe20000000000 */
[----:B------:R-:W-:Y:S01]  /*4db0*/  HMMA.16816.F32 R128, R8, R28, R128 ;  /* 0x0000001c0880723c */ /* 0x000fe20000001880 */
[----:B------:R-:W-:Y:S01]  /*4dc0*/  FFMA.FTZ R29, R2, -UR6, R90 ;  /* 0x80000006021d7c23 */ /* 0x000fe2000801005a */
[----:B------:R-:W-:-:S02]  /*4dd0*/  IMAD.IADD R2, R40, 0x1, -R65 ;  /* 0x0000000128027824 */ /* 0x000fc400078e0a41 */
[C---:B------:R-:W-:Y:S02]  /*4de0*/  VIADD R20, R0.reuse, 0x19 ;  /* 0x0000001900147836 */ /* 0x040fe40000000000 */
[----:B------:R-:W-:Y:S02]  /*4df0*/  VIADD R28, R0, 0x31 ;  /* 0x00000031001c7836 */ /* 0x000fe40000000000 */
[----:B------:R-:W-:Y:S01]  /*4e00*/  HMMA.16816.F32 R84, R4, R22, R84 ;  /* 0x000000160454723c */ /* 0x000fe20000001854 */
[C---:B------:R-:W-:Y:S02]  /*4e10*/  VIADD R43, R37.reuse, 0xfffffff8 ;  /* 0xfffffff8252b7836 */ /* 0x040fe40000000000 */
[----:B------:R-:W-:-:S05]  /*4e20*/  VIADD R38, R37, 0xfffffff9 ;  /* 0xfffffff925267836 */ /* 0x000fca0000000000 */
[C---:B------:R-:W-:Y:S08]  /*4e30*/  HMMA.16816.F32 R76, R4.reuse, R24, R76 ;  /* 0x00000018044c723c */ /* 0x040ff0000000184c */
[C---:B------:R-:W-:Y:S08]  /*4e40*/  HMMA.16816.F32 R80, R4.reuse, R44, R80 ;  /* 0x0000002c0450723c */ /* 0x040ff00000001850 */
[C---:B------:R-:W-:Y:S08]  /*4e50*/  HMMA.16816.F32 R68, R4.reuse, R46, R68 ;  /* 0x0000002e0444723c */ /* 0x040ff00000001844 */
[----:B------:R-:W-:Y:S01]  /*4e60*/  HMMA.16816.F32 R60, R4, R134, R60 ;  /* 0x00000086043c723c */ /* 0x000fe2000000183c */
[C---:B------:R-:W-:Y:S01]  /*4e70*/  IMAD.IADD R5, R40.reuse, 0x1, -R66 ;  /* 0x0000000128057824 */ /* 0x040fe200078e0a42 */
[----:B------:R-:W-:Y:S01]  /*4e80*/  IABS R4, R3 ;  /* 0x0000000300047213 */ /* 0x000fe20000000000 */
[----:B------:R-:W-:Y:S01]  /*4e90*/  IMAD.IADD R6, R40, 0x1, -R67 ;  /* 0x0000000128067824 */ /* 0x000fe200078e0a43 */
[----:B------:R-:W-:-:S02]  /*4ea0*/  IABS R3, R2 ;  /* 0x0000000200037213 */ /* 0x000fc40000000000 */
[----:B------:R-:W-:Y:S01]  /*4eb0*/  IABS R2, R5 ;  /* 0x0000000500027213 */ /* 0x000fe20000000000 */
[----:B------:R-:W-:Y:S01]  /*4ec0*/  IMAD.MOV.U32 R5, RZ, RZ, R4 ;  /* 0x000000ffff057224 */ /* 0x000fe200078e0004 */
[----:B------:R-:W-:Y:S01]  /*4ed0*/  HMMA.16816.F32 R12, R8, R32, R120 ;  /* 0x00000020080c723c */ /* 0x000fe20000001878 */
[C---:B------:R-:W-:Y:S01]  /*4ee0*/  VIADD R120, R37.reuse, 0xffffffd9 ;  /* 0xffffffd925787836 */ /* 0x040fe20000000000 */
[----:B------:R-:W-:Y:S01]  /*4ef0*/  IABS R6, R6 ;  /* 0x0000000600067213 */ /* 0x000fe20000000000 */
[----:B------:R-:W-:Y:S02]  /*4f00*/  IMAD.MOV.U32 R4, RZ, RZ, R3 ;  /* 0x000000ffff047224 */ /* 0x000fe400078e0003 */
[----:B------:R-:W-:Y:S02]  /*4f10*/  IMAD.IADD R7, R40, 0x1, -R120 ;  /* 0x0000000128077824 */ /* 0x000fe400078e0a78 */
[----:B------:R-:W-:Y:S01]  /*4f20*/  IMAD.MOV.U32 R3, RZ, RZ, R2 ;  /* 0x000000ffff037224 */ /* 0x000fe200078e0002 */
[----:B------:R-:W-:Y:S01]  /*4f30*/  HMMA.16816.F32 R96, R48, R22, R52 ;  /* 0x000000163060723c */ /* 0x000fe20000001834 */
[----:B------:R-:W-:Y:S01]  /*4f40*/  IMAD.MOV.U32 R2, RZ, RZ, R6 ;  /* 0x000000ffff027224 */ /* 0x000fe200078e0006 */
[----:B------:R-:W-:Y:S01]  /*4f50*/  IABS R7, R7 ;  /* 0x0000000700077213 */ /* 0x000fe20000000000 */
[C---:B------:R-:W-:Y:S01]  /*4f60*/  VIADD R52, R37.reuse, 0xffffffe0 ;  /* 0xffffffe025347836 */ /* 0x040fe20000000000 */
[----:B------:R-:W-:Y:S01]  /*4f70*/  I2FP.F32.S32 R6, R5 ;  /* 0x0000000500067245 */ /* 0x000fe20000201400 */
[C---:B------:R-:W-:Y:S01]  /*4f80*/  VIADD R54, R37.reuse, 0xffffffe1 ;  /* 0xffffffe125367836 */ /* 0x040fe20000000000 */
[----:B------:R-:W-:Y:S01]  /*4f90*/  I2FP.F32.S32 R5, R4 ;  /* 0x0000000400057245 */ /* 0x000fe20000201400 */
[----:B------:R-:W-:Y:S01]  /*4fa0*/  VIADD R55, R37, 0xffffffe8 ;  /* 0xffffffe825377836 */ /* 0x000fe20000000000 */
[----:B------:R-:W-:Y:S01]  /*4fb0*/  I2FP.F32.S32 R4, R3 ;  /* 0x0000000300047245 */ /* 0x000fe20000201400 */
[----:B------:R-:W-:Y:S01]  /*4fc0*/  HMMA.16816.F32 R32, R8, R34, R124 ;  /* 0x000000220820723c */ /* 0x000fe2000000187c */
[----:B------:R-:W-:Y:S01]  /*4fd0*/  I2FP.F32.S32 R3, R2 ;  /* 0x0000000200037245 */ /* 0x000fe20000201400 */
[----:B------:R-:W-:Y:S01]  /*4fe0*/  VIADD R22, R0, 0x21 ;  /* 0x0000002100167836 */ /* 0x000fe20000000000 */
[----:B------:R-:W-:Y:S01]  /*4ff0*/  I2FP.F32.S32 R2, R7 ;  /* 0x0000000700027245 */ /* 0x000fe20000201400 */
[----:B------:R-:W-:-:S02]  /*5000*/  IMAD.IADD R7, R40, 0x1, -R58 ;  /* 0x0000000128077824 */ /* 0x000fc400078e0a3a */
[----:B------:R-:W-:Y:S02]  /*5010*/  VIADD R23, R0, 0x28 ;  /* 0x0000002800177836 */ /* 0x000fe40000000000 */
[----:B------:R-:W-:Y:S01]  /*5020*/  HMMA.16816.F32 R112, R8, R30, R112 ;  /* 0x0000001e0870723c */ /* 0x000fe20000001870 */
[----:B------:R-:W-:Y:S01]  /*5030*/  FFMA.FTZ R10, R2, -UR6, R79 ;  /* 0x80000006020a7c23 */ /* 0x000fe2000801004f */
[----:B------:R-:W-:Y:S02]  /*5040*/  IMAD.IADD R2, R40, 0x1, -R52 ;  /* 0x0000000128027824 */ /* 0x000fe400078e0a34 */
[----:B------:R-:W-:Y:S01]  /*5050*/  FFMA.FTZ R11, R3, -UR6, R78 ;  /* 0x80000006030b7c23 */ /* 0x000fe2000801004e */
[----:B------:R-:W-:Y:S01]  /*5060*/  IABS R7, R7 ;  /* 0x0000000700077213 */ /* 0x000fe20000000000 */
[----:B------:R-:W-:Y:S01]  /*5070*/  IMAD.IADD R9, R36, 0x1, -R59 ;  /* 0x0000000124097824 */ /* 0x000fe200078e0a3b */
[----:B------:R-:W-:Y:S01]  /*5080*/  IABS R3, R2 ;  /* 0x0000000200037213 */ /* 0x000fe20000000000 */
[C---:B------:R-:W-:Y:S01]  /*5090*/  HMMA.16816.F32 R116, R48.reuse, R44, R12 ;  /* 0x0000002c3074723c */ /* 0x040fe2000000180c */
[----:B------:R-:W-:Y:S01]  /*50a0*/  FFMA.FTZ R12, R4, -UR6, R87 ;  /* 0x80000006040c7c23 */ /* 0x000fe20008010057 */
[----:B------:R-:W-:Y:S01]  /*50b0*/  FFMA.FTZ R13, R5, -UR6, R86 ;  /* 0x80000006050d7c23 */ /* 0x000fe20008010056 */
[C---:B------:R-:W-:Y:S01]  /*50c0*/  IMAD.IADD R4, R40.reuse, 0x1, -R54 ;  /* 0x0000000128047824 */ /* 0x040fe200078e0a36 */
[----:B------:R-:W-:Y:S01]  /*50d0*/  I2FP.F32.S32 R8, R7 ;  /* 0x0000000700087245 */ /* 0x000fe20000201400 */
[----:B------:R-:W-:Y:S01]  /*50e0*/  IMAD.IADD R5, R40, 0x1, -R55 ;  /* 0x0000000128057824 */ /* 0x000fe200078e0a37 */
[----:B------:R-:W-:Y:S01]  /*50f0*/  IABS R9, R9 ;  /* 0x0000000900097213 */ /* 0x000fe20000000000 */
[----:B------:R-:W-:Y:S01]  /*5100*/  VIADD R14, R0, 0x1 ;  /* 0x00000001000e7836 */ /* 0x000fe20000000000 */
[----:B------:R-:W-:Y:S01]  /*5110*/  IABS R2, R4 ;  /* 0x0000000400027213 */ /* 0x000fe20000000000 */
[----:B------:R-:W-:Y:S01]  /*5120*/  HMMA.16816.F32 R100, R48, R24, R16 ;  /* 0x000000183064723c */ /* 0x000fe20000001810 */
[----:B------:R-:W-:Y:S01]  /*5130*/  IABS R5, R5 ;  /* 0x0000000500057213 */ /* 0x000fe20000000000 */
[----:B------:R-:W-:Y:S01]  /*5140*/  FFMA.FTZ R25, R6, -UR6, R91 ;  /* 0x8000000606197c23 */ /* 0x000fe2000801005b */
[----:B------:R-:W-:-:S02]  /*5150*/  IMAD.IADD R6, R40, 0x1, -R57 ;  /* 0x0000000128067824 */ /* 0x000fc400078e0a39 */
[----:B------:R-:W-:Y:S01]  /*5160*/  FFMA.FTZ R8, R8, -UR6, R70 ;  /* 0x8000000608087c23 */ /* 0x000fe20008010046 */
[----:B------:R-:W-:Y:S02]  /*5170*/  IMAD.MOV.U32 R4, RZ, RZ, R3 ;  /* 0x000000ffff047224 */ /* 0x000fe400078e0003 */
[----:B------:R-:W-:Y:S01]  /*5180*/  IMAD.MOV.U32 R3, RZ, RZ, R2 ;  /* 0x000000ffff037224 */ /* 0x000fe200078e0002 */
[----:B------:R-:W-:Y:S01]  /*5190*/  IABS R6, R6 ;  /* 0x0000000600067213 */ /* 0x000fe20000000000 */
[----:B------:R-:W-:Y:S01]  /*51a0*/  IMAD.MOV.U32 R2, RZ, RZ, R5 ;  /* 0x000000ffff027224 */ /* 0x000fe200078e0005 */
[----:B------:R-:W-:Y:S01]  /*51b0*/  I2FP.F32.S32 R5, R4 ;  /* 0x0000000400057245 */ /* 0x000fe20000201400 */
[C---:B------:R-:W-:Y:S01]  /*51c0*/  VIADD R16, R0.reuse, 0x9 ;  /* 0x0000000900107836 */ /* 0x040fe20000000000 */
[----:B------:R-:W-:Y:S01]  /*51d0*/  I2FP.F32.S32 R4, R3 ;  /* 0x0000000300047245 */ /* 0x000fe20000201400 */
[----:B------:R-:W-:Y:S01]  /*51e0*/  VIADD R17, R0, 0x10 ;  /* 0x0000001000117836 */ /* 0x000fe20000000000 */
[----:B------:R-:W-:Y:S01]  /*51f0*/  I2FP.F32.S32 R3, R2 ;  /* 0x0000000200037245 */ /* 0x000fe20000201400 */
[----:B------:R-:W-:Y:S01]  /*5200*/  FFMA.FTZ R7, R5, -UR6, R74 ;  /* 0x8000000605077c23 */ /* 0x000fe2000801004a */
[----:B------:R-:W-:Y:S01]  /*5210*/  I2FP.F32.S32 R2, R6 ;  /* 0x0000000600027245 */ /* 0x000fe20000201400 */
[----:B------:R-:W-:Y:S01]  /*5220*/  FFMA.FTZ R6, R4, -UR6, R75 ;  /* 0x8000000604067c23 */ /* 0x000fe2000801004b */
[----:B------:R-:W-:-:S02]  /*5230*/  VIADD R15, R0, 0x8 ;  /* 0x00000008000f7836 */ /* 0x000fc40000000000 */
[----:B------:R-:W-:Y:S01]  /*5240*/  FFMA.FTZ R5, R3, -UR6, R82 ;  /* 0x8000000603057c23 */ /* 0x000fe20008010052 */
[----:B------:R-:W-:Y:S02]  /*5250*/  VIADD R18, R0, 0x11 ;  /* 0x0000001100127836 */ /* 0x000fe40000000000 */
[----:B------:R-:W-:Y:S01]  /*5260*/  FFMA.FTZ R4, R2, -UR6, R83 ;  /* 0x8000000602047c23 */ /* 0x000fe20008010053 */
[----:B------:R-:W-:Y:S01]  /*5270*/  VIADD R2, R40, -UR23 ;  /* 0x8000001728027c36 */ /* 0x000fe20008000000 */
[C---:B------:R-:W-:Y:S01]  /*5280*/  HMMA.16816.F32 R124, R48.reuse, R46, R32 ;  /* 0x0000002e307c723c */ /* 0x040fe20000001820 */
[----:B------:R-:W-:Y:S02]  /*5290*/  IMAD.IADD R3, R36, 0x1, -R41 ;  /* 0x0000000124037824 */ /* 0x000fe400078e0a29 */
[----:B------:R-:W-:Y:S01]  /*52a0*/  VIADD R19, R0, 0x18 ;  /* 0x0000001800137836 */ /* 0x000fe20000000000 */
[----:B------:R-:W-:Y:S01]  /*52b0*/  ISETP.GT.AND P5, PT, R2, R16, PT ;  /* 0x000000100200720c */ /* 0x000fe20003fa4270 */
[----:B------:R-:W-:Y:S01]  /*52c0*/  VIADD R24, R0, 0x29 ;  /* 0x0000002900187836 */ /* 0x000fe20000000000 */
[----:B------:R-:W-:Y:S01]  /*52d0*/  ISETP.GT.AND P2, PT, R2, R0, PT ;  /* 0x000000000200720c */ /* 0x000fe20003f44270 */
[----:B------:R-:W-:Y:S01]  /*52e0*/  VIADD R30, R0, 0x39 ;  /* 0x00000039001e7836 */ /* 0x000fe20000000000 */
[----:B------:R-:W-:Y:S01]  /*52f0*/  FSEL R121, R12, -INF , !P5 ;  /* 0xff8000000c797808 */ /* 0x000fe20006800000 */
[C---:B------:R-:W-:Y:S01]  /*5300*/  VIADD R45, R37.reuse, 0xfffffff1 ;  /* 0xfffffff1252d7836 */ /* 0x040fe20000000000 */
[C---:B------:R-:W-:Y:S01]  /*5310*/  ISETP.GT.AND P1, PT, R2.reuse, R17, PT ;  /* 0x000000110200720c */ /* 0x040fe20003f24270 */
[----:B------:R-:W-:Y:S01]  /*5320*/  VIADD R44, R37, 0x1 ;  /* 0x00000001252c7836 */ /* 0x000fe20000000000 */
[----:B------:R-:W-:Y:S01]  /*5330*/  FSEL R87, R29, -INF , !P2 ;  /* 0xff8000001d577808 */ /* 0x000fe20005000000 */
[----:B------:R-:W-:Y:S01]  /*5340*/  HMMA.16816.F32 R128, R48, R132, R128 ;  /* 0x000000843080723c */ /* 0x000fe20000001880 */
[----:B------:R-:W-:Y:S01]  /*5350*/  BAR.SYNC.DEFER_BLOCKING 0x0 ;  /* 0x0000000000007b1d */ /* 0x000fe20000010000 */
[----:B------:R-:W-:-:S02]  /*5360*/  ISETP.GT.AND P5, PT, R2, R21, PT ;  /* 0x000000150200720c */ /* 0x000fc40003fa4270 */
[----:B------:R-:W-:Y:S02]  /*5370*/  IABS R3, R3 ;  /* 0x0000000300037213 */ /* 0x000fe40000000000 */
[C---:B------:R-:W-:Y:S02]  /*5380*/  ISETP.GT.AND P6, PT, R2.reuse, R14, PT ;  /* 0x0000000e0200720c */ /* 0x040fe40003fc4270 */
[C---:B------:R-:W-:Y:S01]  /*5390*/  ISETP.GT.AND P0, PT, R2.reuse, R15, PT ;  /* 0x0000000f0200720c */ /* 0x040fe20003f04270 */
[----:B------:R-:W-:Y:S01]  /*53a0*/  HMMA.16816.F32 R132, R48, R134, R112 ;  /* 0x000000863084723c */ /* 0x000fe20000001870 */
[----:B------:R-:W-:Y:S02]  /*53b0*/  ISETP.GT.AND P2, PT, R2, R18, PT ;  /* 0x000000120200720c */ /* 0x000fe40003f44270 */
[----:B------:R-:W-:Y:S02]  /*53c0*/  FSEL R122, R11, -INF , !P1 ;  /* 0xff8000000b7a7808 */ /* 0x000fe40004800000 */
[----:B------:R-:W-:Y:S01]  /*53d0*/  FSEL R138, R5, -INF , !P5 ;  /* 0xff800000058a7808 */ /* 0x000fe20006800000 */
[----:B------:R-:W-:Y:S01]  /*53e0*/  IMAD.MOV.U32 R5, RZ, RZ, R9 ;  /* 0x000000ffff057224 */ /* 0x000fe200078e0009 */
[----:B------:R-:W-:-:S02]  /*53f0*/  FSEL R90, R25, -INF , !P6 ;  /* 0xff800000195a7808 */ /* 0x000fc40007000000 */
[----:B------:R-:W-:Y:S02]  /*5400*/  FSEL R91, R13, -INF , !P0 ;  /* 0xff8000000d5b7808 */ /* 0x000fe40004000000 */
[----:B------:R-:W-:Y:S02]  /*5410*/  ISETP.GT.AND P1, PT, R2, R22, PT ;  /* 0x000000160200720c */ /* 0x000fe40003f24270 */
[----:B------:R-:W-:Y:S02]  /*5420*/  FSEL R123, R10, -INF , !P2 ;  /* 0xff8000000a7b7808 */ /* 0x000fe40005000000 */
[----:B------:R-:W-:Y:S02]  /*5430*/  I2FP.F32.S32 R3, R3 ;  /* 0x0000000300037245 */ /* 0x000fe40000201400 */
[C---:B------:R-:W-:Y:S02]  /*5440*/  ISETP.GT.AND P6, PT, R2.reuse, R19, PT ;  /* 0x000000130200720c */ /* 0x040fe40003fc4270 */
[C---:B------:R-:W-:Y:S01]  /*5450*/  ISETP.GT.AND P0, PT, R2.reuse, R20, PT ;  /* 0x000000140200720c */ /* 0x040fe20003f04270 */
[----:B------:R-:W-:Y:S01]  /*5460*/  FFMA.FTZ R35, R3, -UR6, R92 ;  /* 0x8000000603237c23 */ /* 0x000fe2000801005c */
[----:B------:R-:W-:Y:S01]  /*5470*/  ISETP.GT.AND P2, PT, R2, R23, PT ;  /* 0x000000170200720c */ /* 0x000fe20003f44270 */
[----:B------:R-:W-:Y:S01]  /*5480*/  IMAD.IADD R3, R36, 0x1, -R65 ;  /* 0x0000000124037824 */ /* 0x000fe200078e0a41 */
[----:B------:R-:W-:-:S02]  /*5490*/  FSEL R139, R4, -INF , !P1 ;  /* 0xff800000048b7808 */ /* 0x000fc40004800000 */
[----:B------:R-:W-:Y:S01]  /*54a0*/  FSEL R136, R7, -INF , !P6 ;  /* 0xff80000007887808 */ /* 0x000fe20007000000 */
[----:B------:R-:W-:Y:S01]  /*54b0*/  IMAD.IADD R7, R36, 0x1, -R52 ;  /* 0x0000000124077824 */ /* 0x000fe200078e0a34 */
[----:B------:R-:W-:Y:S01]  /*54c0*/  FSEL R137, R6, -INF , !P0 ;  /* 0xff80000006897808 */ /* 0x000fe20004000000 */
[C---:B------:R-:W-:Y:S01]  /*54d0*/  IMAD.IADD R6, R36.reuse, 0x1, -R120 ;  /* 0x0000000124067824 */ /* 0x040fe200078e0a78 */
[----:B------:R-:W-:Y:S01]  /*54e0*/  I2FP.F32.S32 R4, R5 ;  /* 0x0000000500047245 */ /* 0x000fe20000201400 */
[----:B------:R-:W-:Y:S01]  /*54f0*/  IMAD.IADD R5, R36, 0x1, -R67 ;  /* 0x0000000124057824 */ /* 0x000fe200078e0a43 */
[----:B------:R-:W-:Y:S01]  /*5500*/  FSEL R140, R8, -INF , !P2 ;  /* 0xff800000088c7808 */ /* 0x000fe20005000000 */
[----:B------:R-:W-:Y:S01]  /*5510*/  IMAD.IADD R8, R40, 0x1, -R45 ;  /* 0x0000000128087824 */ /* 0x000fe200078e0a2d */
[----:B------:R-:W-:Y:S01]  /*5520*/  ISETP.GT.AND P6, PT, R2, R24, PT ;  /* 0x000000180200720c */ /* 0x000fe20003fc4270 */
[----:B------:R-:W-:Y:S01]  /*5530*/  FFMA.FTZ R34, R4, -UR6, R93 ;  /* 0x8000000604227c23 */ /* 0x000fe2000801005d */
[----:B------:R-:W-:-:S02]  /*5540*/  ISETP.GT.AND P0, PT, R2, R26, PT ;  /* 0x0000001a0200720c */ /* 0x000fc40003f04270 */
[C---:B------:R-:W-:Y:S02]  /*5550*/  ISETP.GT.AND P5, PT, R2.reuse, R28, PT ;  /* 0x0000001c0200720c */ /* 0x040fe40003fa4270 */
[C---:B------:R-:W-:Y:S02]  /*5560*/  ISETP.GT.AND P1, PT, R2.reuse, R27, PT ;  /* 0x0000001b0200720c */ /* 0x040fe40003f24270 */
[----:B------:R-:W-:Y:S01]  /*5570*/  ISETP.GT.AND P2, PT, R2, R30, PT ;  /* 0x0000001e0200720c */ /* 0x000fe20003f44270 */
[----:B------:R-:W-:Y:S01]  /*5580*/  IMAD.IADD R2, R36, 0x1, -R66 ;  /* 0x0000000124027824 */ /* 0x000fe200078e0a42 */
[----:B------:R-:W-:Y:S02]  /*5590*/  IABS R4, R3 ;  /* 0x0000000300047213 */ /* 0x000fe40000000000 */
[----:B------:R-:W-:Y:S02]  /*55a0*/  IABS R6, R6 ;  /* 0x0000000600067213 */ /* 0x000fe40000000000 */
[----:B------:R-:W-:-:S02]  /*55b0*/  IABS R3, R2 ;  /* 0x0000000200037213 */ /* 0x000fc40000000000 */
[----:B------:R-:W-:Y:S01]  /*55c0*/  IABS R2, R5 ;  /* 0x0000000500027213 */ /* 0x000fe20000000000 */
[----:B------:R-:W-:Y:S01]  /*55d0*/  IMAD.MOV.U32 R5, RZ, RZ, R4 ;  /* 0x000000ffff057224 */ /* 0x000fe200078e0004 */
[----:B------:R-:W-:Y:S01]  /*55e0*/  IABS R7, R7 ;  /* 0x0000000700077213 */ /* 0x000fe20000000000 */
[----:B------:R-:W-:Y:S01]  /*55f0*/  IMAD.MOV.U32 R4, RZ, RZ, R3 ;  /* 0x000000ffff047224 */ /* 0x000fe200078e0003 */
[----:B------:R-:W-:Y:S01]  /*5600*/  IABS R8, R8 ;  /* 0x0000000800087213 */ /* 0x000fe20000000000 */
[----:B------:R-:W-:Y:S02]  /*5610*/  IMAD.MOV.U32 R3, RZ, RZ, R2 ;  /* 0x000000ffff037224 */ /* 0x000fe400078e0002 */
[----:B------:R-:W-:Y:S01]  /*5620*/  IMAD.MOV.U32 R2, RZ, RZ, R6 ;  /* 0x000000ffff027224 */ /* 0x000fe200078e0006 */
[----:B------:R-:W-:Y:S02]  /*5630*/  I2FP.F32.S32 R6, R5 ;  /* 0x0000000500067245 */ /* 0x000fe40000201400 */
[----:B------:R-:W-:-:S02]  /*5640*/  I2FP.F32.S32 R5, R4 ;  /* 0x0000000400057245 */ /* 0x000fc40000201400 */
[----:B------:R-:W-:Y:S01]  /*5650*/  I2FP.F32.S32 R4, R3 ;  /* 0x0000000300047245 */ /* 0x000fe20000201400 */
[----:B------:R-:W-:Y:S01]  /*5660*/  FFMA.FTZ R33, R6, -UR6, R96 ;  /* 0x8000000606217c23 */ /* 0x000fe20008010060 */
[----:B------:R-:W-:Y:S01]  /*5670*/  I2FP.F32.S32 R3, R2 ;  /* 0x0000000200037245 */ /* 0x000fe20000201400 */
[----:B------:R-:W-:Y:S01]  /*5680*/  FFMA.FTZ R32, R5, -UR6, R97 ;  /* 0x8000000605207c23 */ /* 0x000fe20008010061 */
[----:B------:R-:W-:Y:S01]  /*5690*/  I2FP.F32.S32 R2, R7 ;  /* 0x0000000700027245 */ /* 0x000fe20000201400 */
[----:B------:R-:W-:Y:S01]  /*56a0*/  FFMA.FTZ R31, R4, -UR6, R100 ;  /* 0x80000006041f7c23 */ /* 0x000fe20008010064 */
[C---:B------:R-:W-:Y:S02]  /*56b0*/  IMAD.IADD R4, R36.reuse, 0x1, -R57 ;  /* 0x0000000124047824 */ /* 0x040fe400078e0a39 */
[----:B------:R-:W-:Y:S01]  /*56c0*/  FFMA.FTZ R29, R3, -UR6, R101 ;  /* 0x80000006031d7c23 */ /* 0x000fe20008010065 */
[----:B------:R-:W-:Y:S02]  /*56d0*/  IMAD.IADD R3, R36, 0x1, -R54 ;  /* 0x0000000124037824 */ /* 0x000fe400078e0a36 */
[----:B------:R-:W-:Y:S01]  /*56e0*/  FFMA.FTZ R25, R2, -UR6, R104 ;  /* 0x8000000602197c23 */ /* 0x000fe20008010068 */
[----:B------:R-:W-:-:S02]  /*56f0*/  IMAD.IADD R2, R36, 0x1, -R55 ;  /* 0x0000000124027824 */ /* 0x000fc400078e0a37 */
[----:B------:R-:W-:Y:S01]  /*5700*/  IMAD.IADD R6, R36, 0x1, -R58 ;  /* 0x0000000124067824 */ /* 0x000fe200078e0a3a */
[----:B------:R-:W-:Y:S02]  /*5710*/  IABS R5, R3 ;  /* 0x0000000300057213 */ /* 0x000fe40000000000 */
[----:B------:R-:W-:Y:S02]  /*5720*/  IABS R3, R2 ;  /* 0x0000000200037213 */ /* 0x000fe40000000000 */
[----:B------:R-:W-:Y:S02]  /*5730*/  IABS R2, R4 ;  /* 0x0000000400027213 */ /* 0x000fe40000000000 */
[----:B------:R-:W-:Y:S01]  /*5740*/  IABS R7, R6 ;  /* 0x0000000600077213 */ /* 0x000fe20000000000 */
[----:B------:R-:W-:Y:S02]  /*5750*/  IMAD.MOV.U32 R6, RZ, RZ, R3 ;  /* 0x000000ffff067224 */ /* 0x000fe400078e0003 */
[----:B------:R-:W-:Y:S01]  /*5760*/  IMAD.MOV.U32 R4, RZ, RZ, R2 ;  /* 0x000000ffff047224 */ /* 0x000fe200078e0002 */
[----:B------:R-:W-:Y:S01]  /*5770*/  I2FP.F32.S32 R2, R5 ;  /* 0x0000000500027245 */ /* 0x000fe20000201400 */
[----:B------:R-:W-:Y:S01]  /*5780*/  IMAD.MOV.U32 R3, RZ, RZ, R7 ;  /* 0x000000ffff037224 */ /* 0x000fe200078e0007 */
[----:B------:R-:W-:Y:S01]  /*5790*/  I2FP.F32.S32 R5, R6 ;  /* 0x0000000600057245 */ /* 0x000fe20000201400 */
[----:B------:R-:W-:Y:S01]  /*57a0*/  IMAD.MOV.U32 R6, RZ, RZ, R8 ;  /* 0x000000ffff067224 */ /* 0x000fe200078e0008 */
[----:B------:R-:W-:Y:S01]  /*57b0*/  I2FP.F32.S32 R4, R4 ;  /* 0x0000000400047245 */ /* 0x000fe20000201400 */
[----:B------:R-:W-:Y:S01]  /*57c0*/  FFMA.FTZ R13, R2, -UR6, R105 ;  /* 0x80000006020d7c23 */ /* 0x000fe20008010069 */
[----:B------:R-:W-:Y:S01]  /*57d0*/  I2FP.F32.S32 R2, R3 ;  /* 0x0000000300027245 */ /* 0x000fe20000201400 */
[----:B------:R-:W-:Y:S01]  /*57e0*/  FFMA.FTZ R12, R5, -UR6, R116 ;  /* 0x80000006050c7c23 */ /* 0x000fe20008010074 */
[----:B------:R-:W-:Y:S01]  /*57f0*/  I2FP.F32.S32 R3, R6 ;  /* 0x0000000600037245 */ /* 0x000fe20000201400 */
[----:B------:R-:W-:Y:S01]  /*5800*/  FFMA.FTZ R11, R4, -UR6, R117 ;  /* 0x80000006040b7c23 */ /* 0x000fe20008010075 */
[----:B------:R-:W-:-:S02]  /*5810*/  IMAD.IADD R5, R40, 0x1, -R37 ;  /* 0x0000000128057824 */ /* 0x000fc400078e0a25 */
[----:B------:R-:W-:Y:S01]  /*5820*/  FFMA.FTZ R10, R2, -UR6, R124 ;  /* 0x80000006020a7c23 */ /* 0x000fe2000801007c */
[C---:B------:R-:W-:Y:S02]  /*5830*/  IMAD.IADD R2, R40.reuse, 0x1, -R43 ;  /* 0x0000000128027824 */ /* 0x040fe400078e0a2b */
[----:B------:R-:W-:Y:S01]  /*5840*/  FFMA.FTZ R9, R3, -UR6, R71 ;  /* 0x8000000603097c23 */ /* 0x000fe20008010047 */
[C---:B------:R-:W-:Y:S01]  /*5850*/  IMAD.IADD R3, R40.reuse, 0x1, -R38 ;  /* 0x0000000128037824 */ /* 0x040fe200078e0a26 */
[----:B------:R-:W-:Y:S01]  /*5860*/  IABS R6, R5 ;  /* 0x0000000500067213 */ /* 0x000fe20000000000 */
[----:B------:R-:W-:Y:S01]  /*5870*/  IMAD.IADD R7, R40, 0x1, -R44 ;  /* 0x0000000128077824 */ /* 0x000fe200078e0a2c */
[----:B------:R-:W-:Y:S02]  /*5880*/  IABS R2, R2 ;  /* 0x0000000200027213 */ /* 0x000fe40000000000 */
[----:B------:R-:W-:Y:S02]  /*5890*/  IABS R4, R3 ;  /* 0x0000000300047213 */ /* 0x000fe40000000000 */
[----:B------:R-:W-:Y:S01]  /*58a0*/  IABS R5, R7 ;  /* 0x0000000700057213 */ /* 0x000fe20000000000 */
[----:B------:R-:W-:Y:S01]  /*58b0*/  IMAD.MOV.U32 R3, RZ, RZ, R2 ;  /* 0x000000ffff037224 */ /* 0x000fe200078e0002 */
[----:B------:R-:W-:Y:S01]  /*58c0*/  I2FP.F32.S32 R8, R6 ;  /* 0x0000000600087245 */ /* 0x000fe20000201400 */
[----:B------:R-:W-:Y:S01]  /*58d0*/  IMAD.MOV.U32 R2, RZ, RZ, R4 ;  /* 0x000000ffff027224 */ /* 0x000fe200078e0004 */
[----:B------:R-:W-:-:S02]  /*58e0*/  FSEL R97, R9, -INF , !P6 ;  /* 0xff80000009617808 */ /* 0x000fc40007000000 */
[----:B------:R-:W-:Y:S02]  /*58f0*/  I2FP.F32.S32 R4, R3 ;  /* 0x0000000300047245 */ /* 0x000fe40000201400 */
[----:B------:R-:W-:Y:S01]  /*5900*/  I2FP.F32.S32 R3, R2 ;  /* 0x0000000200037245 */ /* 0x000fe20000201400 */
[----:B------:R-:W-:Y:S02]  /*5910*/  IMAD.IADD R2, R234, 0x1, -R41 ;  /* 0x00000001ea027824 */ /* 0x000fe400078e0a29 */
[----:B------:R-:W-:Y:S01]  /*5920*/  FFMA.FTZ R7, R4, -UR6, R110 ;  /* 0x8000000604077c23 */ /* 0x000fe2000801006e */
[----:B------:R-:W-:Y:S01]  /*5930*/  I2FP.F32.S32 R4, R5 ;  /* 0x0000000500047245 */ /* 0x000fe20000201400 */
[----:B------:R-:W-:Y:S01]  /*5940*/  FFMA.FTZ R6, R3, -UR6, R111 ;  /* 0x8000000603067c23 */ /* 0x000fe2000801006f */
[----:B------:R-:W-:Y:S01]  /*5950*/  IABS R3, R2 ;  /* 0x0000000200037213 */ /* 0x000fe20000000000 */
[----:B------:R-:W-:Y:S02]  /*5960*/  VIADD R2, R36, -UR23 ;  /* 0x8000001724027c36 */ /* 0x000fe40008000000 */
[----:B------:R-:W-:Y:S01]  /*5970*/  FFMA.FTZ R5, R8, -UR6, R62 ;  /* 0x8000000608057c23 */ /* 0x000fe2000801003e */
[----:B------:R-:W-:Y:S01]  /*5980*/  FFMA.FTZ R4, R4, -UR6, R63 ;  /* 0x8000000604047c23 */ /* 0x000fe2000801003f */
[----:B------:R-:W-:Y:S01]  /*5990*/  FSEL R92, R7, -INF , !P0 ;  /* 0xff800000075c7808 */ /* 0x000fe20004000000 */
[----:B------:R-:W-:Y:S01]  /*59a0*/  IMAD.IADD R8, R234, 0x1, -R120 ;  /* 0x00000001ea087824 */ /* 0x000fe200078e0a78 */
[----:B------:R-:W-:-:S02]  /*59b0*/  ISETP.GT.AND P6, PT, R2, R0, PT ;  /* 0x000000000200720c */ /* 0x000fc40003fc4270 */
[----:B------:R-:W-:Y:S01]  /*59c0*/  FSEL R116, R6, -INF , !P5 ;  /* 0xff80000006747808 */ /* 0x000fe20006800000 */
[C---:B------:R-:W-:Y:S01]  /*59d0*/  IMAD.IADD R6, R234.reuse, 0x1, -R67 ;  /* 0x00000001ea067824 */ /* 0x040fe200078e0a43 */
[----:B------:R-:W-:Y:S01]  /*59e0*/  FSEL R124, R5, -INF , !P1 ;  /* 0xff800000057c7808 */ /* 0x000fe20004800000 */
[----:B------:R-:W-:Y:S01]  /*59f0*/  IMAD.IADD R5, R234, 0x1, -R66 ;  /* 0x00000001ea057824 */ /* 0x000fe200078e0a42 */
[----:B------:R-:W-:Y:S02]  /*5a00*/  FSEL R93, R4, -INF , !P2 ;  /* 0xff800000045d7808 */ /* 0x000fe40005000000 */
[----:B------:R-:W-:Y:S02]  /*5a10*/  FSEL R40, R35, -INF , !P6 ;  /* 0xff80000023287808 */ /* 0x000fe40007000000 */
[C---:B------:R-:W-:Y:S02]  /*5a20*/  ISETP.GT.AND P0, PT, R2.reuse, R14, PT ;  /* 0x0000000e0200720c */ /* 0x040fe40003f04270 */
[----:B------:R-:W-:-:S02]  /*5a30*/  ISETP.GT.AND P5, PT, R2, R15, PT ;  /* 0x0000000f0200720c */ /* 0x000fc40003fa4270 */
[C---:B------:R-:W-:Y:S02]  /*5a40*/  ISETP.GT.AND P1, PT, R2.reuse, R16, PT ;  /* 0x000000100200720c */ /* 0x040fe40003f24270 */
[C---:B------:R-:W-:Y:S02]  /*5a50*/  ISETP.GT.AND P2, PT, R2.reuse, R17, PT ;  /* 0x000000110200720c */ /* 0x040fe40003f44270 */
[----:B------:R-:W-:Y:S02]  /*5a60*/  ISETP.GT.AND P6, PT, R2, R18, PT ;  /* 0x000000120200720c */ /* 0x000fe40003fc4270 */
[----:B------:R-:W-:Y:S02]  /*5a70*/  FSEL R46, R34, -INF , !P0 ;  /* 0xff800000222e7808 */ /* 0x000fe40004000000 */
[----:B------:R-:W-:Y:S02]  /*5a80*/  FSEL R47, R33, -INF , !P5 ;  /* 0xff800000212f7808 */ /* 0x000fe40006800000 */
[----:B------:R-:W-:-:S02]  /*5a90*/  FSEL R53, R32, -INF , !P1 ;  /* 0xff80000020357808 */ /* 0x000fc40004800000 */
[----:B------:R-:W-:Y:S02]  /*5aa0*/  FSEL R74, R31, -INF , !P2 ;  /* 0xff8000001f4a7808 */ /* 0x000fe40005000000 */
[----:B------:R-:W-:Y:S02]  /*5ab0*/  FSEL R75, R29, -INF , !P6 ;  /* 0xff8000001d4b7808 */ /* 0x000fe40007000000 */
[C---:B------:R-:W-:Y:S02]  /*5ac0*/  ISETP.GT.AND P0, PT, R2.reuse, R19, PT ;  /* 0x000000130200720c */ /* 0x040fe40003f04270 */
[C---:B------:R-:W-:Y:S02]  /*5ad0*/  ISETP.GT.AND P5, PT, R2.reuse, R20, PT ;  /* 0x000000140200720c */ /* 0x040fe40003fa4270 */
[C---:B------:R-:W-:Y:S02]  /*5ae0*/  ISETP.GT.AND P1, PT, R2.reuse, R21, PT ;  /* 0x000000150200720c */ /* 0x040fe40003f24270 */
[----:B------:R-:W-:-:S02]  /*5af0*/  ISETP.GT.AND P2, PT, R2, R22, PT ;  /* 0x000000160200720c */ /* 0x000fc40003f44270 */
[----:B------:R-:W-:Y:S02]  /*5b00*/  ISETP.GT.AND P6, PT, R2, R23, PT ;  /* 0x000000170200720c */ /* 0x000fe40003fc4270 */
[----:B------:R-:W-:Y:S02]  /*5b10*/  I2FP.F32.S32 R3, R3 ;  /* 0x0000000300037245 */ /* 0x000fe40000201400 */
[----:B------:R-:W-:Y:S02]  /*5b20*/  FSEL R78, R25, -INF , !P0 ;  /* 0xff800000194e7808 */ /* 0x000fe40004000000 */
[----:B------:R-:W-:Y:S01]  /*5b30*/  FSEL R79, R13, -INF , !P5 ;  /* 0xff8000000d4f7808 */ /* 0x000fe20006800000 */
[----:B------:R-:W-:Y:S01]  /*5b40*/  FFMA.FTZ R25, R3, -UR6, R88 ;  /* 0x8000000603197c23 */ /* 0x000fe20008010058 */
[----:B------:R-:W-:Y:S01]  /*5b50*/  FSEL R82, R12, -INF , !P1 ;  /* 0xff8000000c527808 */ /* 0x000fe20004800000 */
[----:B------:R-:W-:Y:S01]  /*5b60*/  IMAD.IADD R3, R234, 0x1, -R59 ;  /* 0x00000001ea037824 */ /* 0x000fe200078e0a3b */
[----:B------:R-:W-:-:S02]  /*5b70*/  FSEL R83, R11, -INF , !P2 ;  /* 0xff8000000b537808 */ /* 0x000fc40005000000 */
[----:B------:R-:W-:Y:S02]  /*5b80*/  FSEL R86, R10, -INF , !P6 ;  /* 0xff8000000a567808 */ /* 0x000fe40007000000 */
[C---:B------:R-:W-:Y:S02]  /*5b90*/  ISETP.GT.AND P0, PT, R2.reuse, R24, PT ;  /* 0x000000180200720c */ /* 0x040fe40003f04270 */
[C---:B------:R-:W-:Y:S02]  /*5ba0*/  ISETP.GT.AND P5, PT, R2.reuse, R26, PT ;  /* 0x0000001a0200720c */ /* 0x040fe40003fa4270 */
[C---:B------:R-:W-:Y:S02]  /*5bb0*/  ISETP.GT.AND P1, PT, R2.reuse, R28, PT ;  /* 0x0000001c0200720c */ /* 0x040fe40003f24270 */
[C---:B------:R-:W-:Y:S02]  /*5bc0*/  ISETP.GT.AND P2, PT, R2.reuse, R27, PT ;  /* 0x0000001b0200720c */ /* 0x040fe40003f44270 */
[----:B------:R-:W-:Y:S01]  /*5bd0*/  ISETP.GT.AND P6, PT, R2, R30, PT ;  /* 0x0000001e0200720c */ /* 0x000fe20003fc4270 */
[----:B------:R-:W-:Y:S01]  /*5be0*/  IMAD.IADD R2, R234, 0x1, -R65 ;  /* 0x00000001ea027824 */ /* 0x000fe200078e0a41 */
[----:B------:R-:W-:-:S02]  /*5bf0*/  IABS R7, R3 ;  /* 0x0000000300077213 */ /* 0x000fc40000000000 */
[----:B------:R-:W-:Y:S02]  /*5c00*/  IABS R3, R5 ;  /* 0x0000000500037213 */ /* 0x000fe40000000000 */
[----:B------:R-:W-:Y:S02]  /*5c10*/  IABS R4, R2 ;  /* 0x0000000200047213 */ /* 0x000fe40000000000 */
[----:B------:R-:W-:Y:S02]  /*5c20*/  IABS R2, R6 ;  /* 0x0000000600027213 */ /* 0x000fe40000000000 */
[----:B------:R-:W-:Y:S01]  /*5c30*/  IABS R5, R8 ;  /* 0x0000000800057213 */ /* 0x000fe20000000000 */
[----:B------:R-:W-:Y:S01]  /*5c40*/  IMAD.MOV.U32 R6, RZ, RZ, R4 ;  /* 0x000000ffff067224 */ /* 0x000fe200078e0004 */
[----:B------:R-:W-:Y:S01]  /*5c50*/  I2FP.F32.S32 R7, R7 ;  /* 0x0000000700077245 */ /* 0x000fe20000201400 */
[----:B------:R-:W-:Y:S02]  /*5c60*/  IMAD.MOV.U32 R4, RZ, RZ, R3 ;  /* 0x000000ffff047224 */ /* 0x000fe400078e0003 */
[----:B------:R-:W-:Y:S01]  /*5c70*/  IMAD.MOV.U32 R3, RZ, RZ, R2 ;  /* 0x000000ffff037224 */ /* 0x000fe200078e0002 */
[----:B------:R-:W-:Y:S01]  /*5c80*/  I2FP.F32.S32 R6, R6 ;  /* 0x0000000600067245 */ /* 0x000fe20000201400 */
[----:B------:R-:W-:Y:S01]  /*5c90*/  IMAD.MOV.U32 R2, RZ, RZ, R5 ;  /* 0x000000ffff027224 */ /* 0x000fe200078e0005 */
[----:B------:R-:W-:Y:S01]  /*5ca0*/  I2FP.F32.S32 R4, R4 ;  /* 0x0000000400047245 */ /* 0x000fe20000201400 */
[----:B------:R-:W-:Y:S01]  /*5cb0*/  IMAD.IADD R5, R234, 0x1, -R55 ;  /* 0x00000001ea057824 */ /* 0x000fe200078e0a37 */
[----:B------:R-:W-:Y:S01]  /*5cc0*/  I2FP.F32.S32 R3, R3 ;  /* 0x0000000300037245 */ /* 0x000fe20000201400 */
[----:B------:R-:W-:Y:S01]  /*5cd0*/  FFMA.FTZ R33, R6, -UR6, R84 ;  /* 0x8000000606217c23 */ /* 0x000fe20008010054 */
[----:B------:R-:W-:Y:S01]  /*5ce0*/  I2FP.F32.S32 R2, R2 ;  /* 0x0000000200027245 */ /* 0x000fe20000201400 */
[----:B------:R-:W-:-:S02]  /*5cf0*/  IMAD.IADD R6, R234, 0x1, -R57 ;  /* 0x00000001ea067824 */ /* 0x000fc400078e0a39 */
[----:B------:R-:W-:Y:S01]  /*5d00*/  FFMA.FTZ R34, R7, -UR6, R89 ;  /* 0x8000000607227c23 */ /* 0x000fe20008010059 */
[----:B------:R-:W-:Y:S01]  /*5d10*/  FFMA.FTZ R31, R3, -UR6, R76 ;  /* 0x80000006031f7c23 */ /* 0x000fe2000801004c */
[----:B------:R-:W-:Y:S02]  /*5d20*/  IMAD.IADD R3, R234, 0x1, -R52 ;  /* 0x00000001ea037824 */ /* 0x000fe400078e0a34 */
[----:B------:R-:W-:Y:S01]  /*5d30*/  FFMA.FTZ R29, R2, -UR6, R77 ;  /* 0x80000006021d7c23 */ /* 0x000fe2000801004d */
[----:B------:R-:W-:Y:S02]  /*5d40*/  IMAD.IADD R2, R234, 0x1, -R54 ;  /* 0x00000001ea027824 */ /* 0x000fe400078e0a36 */
[----:B------:R-:W-:Y:S01]  /*5d50*/  FFMA.FTZ R32, R4, -UR6, R85 ;  /* 0x8000000604207c23 */ /* 0x000fe20008010055 */
[----:B------:R-:W-:Y:S01]  /*5d60*/  IMAD.IADD R8, R234, 0x1, -R58 ;  /* 0x00000001ea087824 */ /* 0x000fe200078e0a3a */
[----:B------:R-:W-:Y:S02]  /*5d70*/  IABS R7, R3 ;  /* 0x0000000300077213 */ /* 0x000fe40000000000 */
[----:B------:R-:W-:-:S02]  /*5d80*/  IABS R4, R2 ;  /* 0x0000000200047213 */ /* 0x000fc40000000000 */
[----:B------:R-:W-:Y:S02]  /*5d90*/  IABS R3, R5 ;  /* 0x0000000500037213 */ /* 0x000fe40000000000 */
[----:B------:R-:W-:Y:S01]  /*5da0*/  IABS R2, R6 ;  /* 0x0000000600027213 */ /* 0x000fe20000000000 */
[----:B------:R-:W-:Y:S01]  /*5db0*/  IMAD.MOV.U32 R6, RZ, RZ, R4 ;  /* 0x000000ffff067224 */ /* 0x000fe200078e0004 */
[----:B------:R-:W-:Y:S01]  /*5dc0*/  IABS R5, R8 ;  /* 0x0000000800057213 */ /* 0x000fe20000000000 */
[----:B------:R-:W-:Y:S01]  /*5dd0*/  IMAD.MOV.U32 R4, RZ, RZ, R3 ;  /* 0x000000ffff047224 */ /* 0x000fe200078e0003 */
[----:B------:R-:W-:Y:S01]  /*5de0*/  I2FP.F32.S32 R7, R7 ;  /* 0x0000000700077245 */ /* 0x000fe20000201400 */
        /* <DEDUP_REMOVED lines=13> */
[C---:B------:R-:W-:Y:S02]  /*5ec0*/  IMAD.IADD R2, R36.reuse, 0x1, -R43 ;  /* 0x0000000124027824 */ /* 0x040fe400078e0a2b */
[----:B------:R-:W-:Y:S01]  /*5ed0*/  FFMA.FTZ R13, R7, -UR6, R72 ;  /* 0x80000006070d7c23 */ /* 0x000fe20008010048 */
[----:B------:R-:W-:Y:S01]  /*5ee0*/  IMAD.IADD R7, R36, 0x1, -R37 ;  /* 0x0000000124077824 */ /* 0x000fe200078e0a25 */
[----:B------:R-:W-:Y:S02]  /*5ef0*/  IABS R5, R3 ;  /* 0x0000000300057213 */ /* 0x000fe40000000000 */
[----:B------:R-:W-:-:S02]  /*5f00*/  IABS R4, R2 ;  /* 0x0000000200047213 */ /* 0x000fc40000000000 */
[----:B------:R-:W-:Y:S01]  /*5f10*/  IABS R3, R6 ;  /* 0x0000000600037213 */ /* 0x000fe20000000000 */
[----:B------:R-:W-:Y:S01]  /*5f20*/  IMAD.MOV.U32 R2, RZ, RZ, R5 ;  /* 0x000000ffff027224 */ /* 0x000fe200078e0005 */
[----:B------:R-:W-:Y:S01]  /*5f30*/  IABS R8, R8 ;  /* 0x0000000800087213 */ /* 0x000fe20000000000 */
[----:B------:R-:W-:Y:S01]  /*5f40*/  IMAD.MOV.U32 R5, RZ, RZ, R4 ;  /* 0x000000ffff057224 */ /* 0x000fe200078e0004 */
[----:B------:R-:W-:Y:S01]  /*5f50*/  IABS R7, R7 ;  /* 0x0000000700077213 */ /* 0x000fe20000000000 */
[----:B------:R-:W-:Y:S01]  /*5f60*/  IMAD.MOV.U32 R6, RZ, RZ, R3 ;  /* 0x000000ffff067224 */ /* 0x000fe200078e0003 */
[----:B------:R-:W-:Y:S01]  /*5f70*/  I2FP.F32.S32 R3, R2 ;  /* 0x0000000200037245 */ /* 0x000fe20000201400 */
[----:B------:R-:W-:Y:S01]  /*5f80*/  IMAD.MOV.U32 R4, RZ, RZ, R8 ;  /* 0x000000ffff047224 */ /* 0x000fe200078e0008 */
[----:B------:R-:W-:Y:S02]  /*5f90*/  I2FP.F32.S32 R2, R5 ;  /* 0x0000000500027245 */ /* 0x000fe40000201400 */
[----:B------:R-:W-:Y:S01]  /*5fa0*/  I2FP.F32.S32 R5, R7 ;  /* 0x0000000700057245 */ /* 0x000fe20000201400 */
[----:B------:R-:W-:Y:S01]  /*5fb0*/  FFMA.FTZ R8, R3, -UR6, R125 ;  /* 0x8000000603087c23 */ /* 0x000fe2000801007d */
[----:B------:R-:W-:Y:S01]  /*5fc0*/  I2FP.F32.S32 R6, R6 ;  /* 0x0000000600067245 */ /* 0x000fe20000201400 */
[----:B------:R-:W-:Y:S01]  /*5fd0*/  FFMA.FTZ R7, R2, -UR6, R128 ;  /* 0x8000000602077c23 */ /* 0x000fe20008010080 */
[----:B------:R-:W-:Y:S01]  /*5fe0*/  I2FP.F32.S32 R3, R4 ;  /* 0x0000000400037245 */ /* 0x000fe20000201400 */
[----:B------:R-:W-:-:S02]  /*5ff0*/  VIADD R2, R234, -UR23 ;  /* 0x80000017ea027c36 */ /* 0x000fc40008000000 */
[----:B------:R-:W-:Y:S01]  /*6000*/  FFMA.FTZ R5, R5, -UR6, R132 ;  /* 0x8000000605057c23 */ /* 0x000fe20008010084 */
[----:B------:R-:W-:Y:S01]  /*6010*/  FFMA.FTZ R6, R6, -UR6, R129 ;  /* 0x8000000606067c23 */ /* 0x000fe20008010081 */
[----:B------:R-:W-:Y:S01]  /*6020*/  FSEL R72, R8, -INF , !P0 ;  /* 0xff80000008487808 */ /* 0x000fe20004000000 */
[----:B------:R-:W-:Y:S01]  /*6030*/  FFMA.FTZ R3, R3, -UR6, R133 ;  /* 0x8000000603037c23 */ /* 0x000fe20008010085 */
[----:B------:R-:W-:Y:S01]  /*6040*/  ISETP.GT.AND P0, PT, R2, R0, PT ;  /* 0x000000000200720c */ /* 0x000fe20003f04270 */
[----:B------:R-:W-:Y:S01]  /*6050*/  IMAD.U32 R4, RZ, RZ, UR30 ;  /* 0x0000001eff047e24 */ /* 0x000fe2000f8e00ff */
[----:B------:R-:W-:Y:S02]  /*6060*/  FSEL R73, R7, -INF , !P5 ;  /* 0xff80000007497808 */ /* 0x000fe40006800000 */
[----:B------:R-:W-:Y:S01]  /*6070*/  FSEL R76, R6, -INF , !P1 ;  /* 0xff800000064c7808 */ /* 0x000fe20004800000 */
[C---:B------:R-:W-:Y:S01]  /*6080*/  IMAD.IADD R6, R234.reuse, 0x1, -R44 ;  /* 0x00000001ea067824 */ /* 0x040fe200078e0a2c */
[----:B------:R-:W-:Y:S01]  /*6090*/  FSEL R77, R5, -INF , !P2 ;  /* 0xff800000054d7808 */ /* 0x000fe20005000000 */
[----:B------:R-:W-:Y:S01]  /*60a0*/  IMAD.IADD R5, R234, 0x1, -R45 ;  /* 0x00000001ea057824 */ /* 0x000fe200078e0a2d */
[----:B------:R-:W-:Y:S01]  /*60b0*/  FSEL R80, R3, -INF , !P6 ;  /* 0xff80000003507808 */ /* 0x000fe20007000000 */
[----:B------:R-:W-:Y:S01]  /*60c0*/  VIADD R3, R42, UR24 ;  /* 0x000000182a037c36 */ /* 0x000fe20008000000 */
[----:B------:R-:W-:-:S02]  /*60d0*/  FSEL R25, R25, -INF , !P0 ;  /* 0xff80000019197808 */ /* 0x000fc40004000000 */
[C---:B------:R-:W-:Y:S02]  /*60e0*/  ISETP.GT.AND P5, PT, R2.reuse, R14, PT ;  /* 0x0000000e0200720c */ /* 0x040fe40003fa4270 */
[C---:B------:R-:W-:Y:S02]  /*60f0*/  ISETP.GT.AND P1, PT, R2.reuse, R15, PT ;  /* 0x0000000f0200720c */ /* 0x040fe40003f24270 */
[C---:B------:R-:W-:Y:S02]  /*6100*/  ISETP.GT.AND P2, PT, R2.reuse, R16, PT ;  /* 0x000000100200720c */ /* 0x040fe40003f44270 */
[C---:B------:R-:W-:Y:S02]  /*6110*/  ISETP.GT.AND P6, PT, R2.reuse, R17, PT ;  /* 0x000000110200720c */ /* 0x040fe40003fc4270 */
[----:B------:R-:W-:Y:S02]  /*6120*/  ISETP.GT.AND P0, PT, R2, R18, PT ;  /* 0x000000120200720c */ /* 0x000fe40003f04270 */
[----:B------:R-:W-:-:S02]  /*6130*/  FSEL R34, R34, -INF , !P5 ;  /* 0xff80000022227808 */ /* 0x000fc40006800000 */
[----:B------:R-:W-:Y:S02]  /*6140*/  FSEL R33, R33, -INF , !P1 ;  /* 0xff80000021217808 */ /* 0x000fe40004800000 */
[----:B------:R-:W-:Y:S02]  /*6150*/  FSEL R32, R32, -INF , !P2 ;  /* 0xff80000020207808 */ /* 0x000fe40005000000 */
        /* <DEDUP_REMOVED lines=16> */
[----:B------:R-:W-:Y:S01]  /*6260*/  ISETP.GT.AND P0, PT, R2, R30, PT ;  /* 0x0000001e0200720c */ /* 0x000fe20003f04270 */
[----:B------:R-:W-:Y:S01]  /*6270*/  IMAD.IADD R2, R234, 0x1, -R37 ;  /* 0x00000001ea027824 */ /* 0x000fe200078e0a25 */
[C-C-:B------:R-:W-:Y:S02]  /*6280*/  VIADDMNMX R236, R3.reuse, 0x1, R4.reuse, PT ;  /* 0x0000000103ec7846 */ /* 0x140fe40003800104 */
[C-C-:B------:R-:W-:Y:S02]  /*6290*/  VIADDMNMX R237, R3.reuse, 0x9, R4.reuse, PT ;  /* 0x0000000903ed7846 */ /* 0x140fe40003800104 */
[----:B------:R-:W-:Y:S02]  /*62a0*/  IABS R7, R2 ;  /* 0x0000000200077213 */ /* 0x000fe40000000000 */
[----:B------:R-:W-:Y:S02]  /*62b0*/  IABS R2, R5 ;  /* 0x0000000500027213 */ /* 0x000fe40000000000 */
[----:B------:R-:W-:-:S02]  /*62c0*/  VIADDMNMX R235, R3, 0x41, R4, PT ;  /* 0x0000004103eb7846 */ /* 0x000fc40003800104 */
[----:B------:R-:W-:Y:S01]  /*62d0*/  VIADDMNMX R238, R3, 0x49, R4, PT ;  /* 0x0000004903ee7846 */ /* 0x000fe20003800104 */
[----:B------:R-:W-:Y:S01]  /*62e0*/  IMAD.MOV.U32 R5, RZ, RZ, R2 ;  /* 0x000000ffff057224 */ /* 0x000fe200078e0002 */
[----:B------:R-:W-:Y:S01]  /*62f0*/  IABS R2, R6 ;  /* 0x0000000600027213 */ /* 0x000fe20000000000 */
[C---:B------:R-:W-:Y:S02]  /*6300*/  IMAD.IADD R4, R234.reuse, 0x1, -R43 ;  /* 0x00000001ea047824 */ /* 0x040fe400078e0a2b */
[----:B------:R-:W-:Y:S01]  /*6310*/  IMAD.IADD R3, R234, 0x1, -R38 ;  /* 0x00000001ea037824 */ /* 0x000fe200078e0a26 */
[----:B------:R-:W-:Y:S02]  /*6320*/  I2FP.F32.S32 R5, R5 ;  /* 0x0000000500057245 */ /* 0x000fe40000201400 */
[----:B------:R-:W-:Y:S02]  /*6330*/  IABS R4, R4 ;  /* 0x0000000400047213 */ /* 0x000fe40000000000 */
[----:B------:R-:W-:Y:S01]  /*6340*/  IABS R3, R3 ;  /* 0x0000000300037213 */ /* 0x000fe20000000000 */
[----:B------:R-:W-:Y:S01]  /*6350*/  FFMA.FTZ R9, R5, -UR6, R69 ;  /* 0x8000000605097c23 */ /* 0x000fe20008010045 */
[----:B------:R-:W-:-:S02]  /*6360*/  I2FP.F32.S32 R6, R4 ;  /* 0x0000000400067245 */ /* 0x000fc40000201400 */
[----:B------:R-:W-:Y:S02]  /*6370*/  I2FP.F32.S32 R5, R3 ;  /* 0x0000000300057245 */ /* 0x000fe40000201400 */
[----:B------:R-:W-:Y:S01]  /*6380*/  I2FP.F32.S32 R4, R7 ;  /* 0x0000000700047245 */ /* 0x000fe20000201400 */
[----:B------:R-:W-:Y:S01]  /*6390*/  FFMA.FTZ R7, R6, -UR6, R108 ;  /* 0x8000000606077c23 */ /* 0x000fe2000801006c */
[----:B------:R-:W-:Y:S01]  /*63a0*/  I2FP.F32.S32 R3, R2 ;  /* 0x0000000200037245 */ /* 0x000fe20000201400 */
[----:B------:R-:W-:Y:S02]  /*63b0*/  VIADD R2, R234, 0x48 ;  /* 0x00000048ea027836 */ /* 0x000fe40000000000 */
[----:B------:R-:W-:Y:S01]  /*63c0*/  FFMA.FTZ R6, R5, -UR6, R109 ;  /* 0x8000000605067c23 */ /* 0x000fe2000801006d */
[----:B------:R-:W-:Y:S01]  /*63d0*/  FFMA.FTZ R5, R4, -UR6, R60 ;  /* 0x8000000604057c23 */ /* 0x000fe2000801003c */
[----:B------:R-:W-:Y:S01]  /*63e0*/  FFMA.FTZ R4, R3, -UR6, R61 ;  /* 0x8000000603047c23 */ /* 0x000fe2000801003d */
[C---:B------:R-:W-:Y:S01]  /*63f0*/  IMAD.IADD R3, R2.reuse, 0x1, -R41 ;  /* 0x0000000102037824 */ /* 0x040fe200078e0a29 */
[----:B------:R-:W-:Y:S01]  /*6400*/  FSEL R61, R7, -INF , !P1 ;  /* 0xff800000073d7808 */ /* 0x000fe20004800000 */
[----:B------:R-:W-:Y:S01]  /*6410*/  IMAD.IADD R8, R2, 0x1, -R59 ;  /* 0x0000000102087824 */ /* 0x000fe200078e0a3b */
[----:B------:R-:W-:Y:S01]  /*6420*/  FSEL R60, R6, -INF , !P2 ;  /* 0xff800000063c7808 */ /* 0x000fe20005000000 */
[C---:B------:R-:W-:Y:S01]  /*6430*/  IMAD.IADD R10, R2.reuse, 0x1, -R65 ;  /* 0x00000001020a7824 */ /* 0x040fe200078e0a41 */
[----:B------:R-:W-:Y:S01]  /*6440*/  IABS R3, R3 ;  /* 0x0000000300037213 */ /* 0x000fe20000000000 */
[C---:B------:R-:W-:Y:S01]  /*6450*/  IMAD.IADD R11, R2.reuse, 0x1, -R66 ;  /* 0x00000001020b7824 */ /* 0x040fe200078e0a42 */
[----:B------:R-:W-:Y:S01]  /*6460*/  IABS R8, R8 ;  /* 0x0000000800087213 */ /* 0x000fe20000000000 */
[C---:B------:R-:W-:Y:S01]  /*6470*/  IMAD.IADD R12, R2.reuse, 0x1, -R67 ;  /* 0x00000001020c7824 */ /* 0x040fe200078e0a43 */
[----:B------:R-:W-:Y:S01]  /*6480*/  I2FP.F32.S32 R3, R3 ;  /* 0x0000000300037245 */ /* 0x000fe20000201400 */
[C---:B------:R-:W-:Y:S01]  /*6490*/  IMAD.IADD R13, R2.reuse, 0x1, -R120 ;  /* 0x00000001020d7824 */ /* 0x040fe200078e0a78 */
[----:B------:R-:W-:Y:S01]  /*64a0*/  FSEL R59, R5, -INF , !P6 ;  /* 0xff800000053b7808 */ /* 0x000fe20007000000 */
[----:B------:R-:W-:Y:S01]  /*64b0*/  IMAD.IADD R29, R2, 0x1, -R52 ;  /* 0x00000001021d7824 */ /* 0x000fe200078e0a34 */
[----:B------:R-:W-:Y:S01]  /*64c0*/  ISETP.GE.AND P1, PT, R0, R236, PT ;  /* 0x000000ec0000720c */ /* 0x000fe20003f26270 */
[----:B------:R-:W-:Y:S01]  /*64d0*/  IMAD.IADD R36, R2, 0x1, -R54 ;  /* 0x0000000102247824 */ /* 0x000fe200078e0a36 */
[----:B------:R-:W-:Y:S01]  /*64e0*/  ISETP.GE.AND P2, PT, R0, R237, PT ;  /* 0x000000ed0000720c */ /* 0x000fe20003f46270 */
[C---:B------:R-:W-:Y:S01]  /*64f0*/  IMAD.IADD R51, R2.reuse, 0x1, -R55 ;  /* 0x0000000102337824 */ /* 0x040fe200078e0a37 */
[----:B------:R-:W-:Y:S01]  /*6500*/  FSEL R55, R9, -INF , !P5 ;  /* 0xff80000009377808 */ /* 0x000fe20006800000 */
[----:B------:R-:W-:Y:S01]  /*6510*/  IMAD.IADD R65, R2, 0x1, -R57 ;  /* 0x0000000102417824 */ /* 0x000fe200078e0a39 */
[----:B------:R-:W-:Y:S01]  /*6520*/  ISETP.GE.AND P6, PT, R0, R235, PT ;  /* 0x000000eb0000720c */ /* 0x000fe20003fc6270 */
[----:B------:R-:W-:Y:S01]  /*6530*/  IMAD.IADD R68, R2, 0x1, -R58 ;  /* 0x0000000102447824 */ /* 0x000fe200078e0a3a */
[----:B------:R-:W-:Y:S01]  /*6540*/  FSEL R58, R4, -INF , !P0 ;  /* 0xff800000043a7808 */ /* 0x000fe20004000000 */
[----:B------:R-:W-:Y:S01]  /*6550*/  IMAD.IADD R69, R2, 0x1, -R45 ;  /* 0x0000000102457824 */ /* 0x000fe200078e0a2d */
[----:B------:R-:W-:Y:S01]  /*6560*/  ISETP.GE.AND P0, PT, R0, R238, PT ;  /* 0x000000ee0000720c */ /* 0x000fe20003f06270 */
[C---:B------:R-:W-:Y:S01]  /*6570*/  IMAD.IADD R66, R2.reuse, 0x1, -R43 ;  /* 0x0000000102427824 */ /* 0x040fe200078e0a2b */
[----:B------:R-:W-:Y:S01]  /*6580*/  IABS R4, R10 ;  /* 0x0000000a00047213 */ /* 0x000fe20000000000 */
[C---:B------:R-:W-:Y:S01]  /*6590*/  IMAD.IADD R67, R2.reuse, 0x1, -R38 ;  /* 0x0000000102437824 */ /* 0x040fe200078e0a26 */
[----:B------:R-:W-:Y:S01]  /*65a0*/  FSEL R38, R25, -INF , !P1 ;  /* 0xff80000019267808 */ /* 0x000fe20004800000 */
[C---:B------:R-:W-:Y:S01]  /*65b0*/  IMAD.IADD R70, R2.reuse, 0x1, -R37 ;  /* 0x0000000102467824 */ /* 0x040fe200078e0a25 */
[----:B------:R-:W-:Y:S01]  /*65c0*/  FSEL R45, R87, -INF , !P2 ;  /* 0xff800000572d7808 */ /* 0x000fe20005000000 */
[----:B------:R-:W-:Y:S01]  /*65d0*/  IMAD.IADD R71, R2, 0x1, -R44 ;  /* 0x0000000102477824 */ /* 0x000fe200078e0a2c */
[----:B------:R-:W-:Y:S01]  /*65e0*/  ISETP.GE.AND P2, PT, R14, R236, PT ;  /* 0x000000ec0e00720c */ /* 0x000fe20003f46270 */
[----:B------:R-:W-:Y:S01]  /*65f0*/  VIADD R2, R2, -UR23 ;  /* 0x8000001702027c36 */ /* 0x000fe20008000000 */
[----:B------:R-:W-:-:S02]  /*6600*/  FSEL R52, R40, -INF , !P6 ;  /* 0xff80000028347808 */ /* 0x000fc40007000000 */
[----:B------:R-:W-:Y:S02]  /*6610*/  FSEL R34, R34, -INF , !P2 ;  /* 0xff80000022227808 */ /* 0x000fe40005000000 */
[C---:B------:R-:W-:Y:S01]  /*6620*/  ISETP.GT.AND P5, PT, R2.reuse, R0, PT ;  /* 0x000000000200720c */ /* 0x040fe20003fa4270 */
[----:B------:R-:W-:Y:S01]  /*6630*/  FFMA.FTZ R0, R3, -UR6, R94 ;  /* 0x8000000603007c23 */ /* 0x000fe2000801005e */
[----:B------:R-:W-:Y:S01]  /*6640*/  IMAD.MOV.U32 R3, RZ, RZ, R8 ;  /* 0x000000ffff037224 */ /* 0x000fe200078e0008 */
[C---:B------:R-:W-:Y:S02]  /*6650*/  ISETP.GT.AND P1, PT, R2.reuse, R14, PT ;  /* 0x0000000e0200720c */ /* 0x040fe40003f24270 */
[----:B------:R-:W-:Y:S02]  /*6660*/  ISETP.GT.AND P2, PT, R2, R15, PT ;  /* 0x0000000f0200720c */ /* 0x000fe40003f44270 */
[----:B------:R-:W-:Y:S02]  /*6670*/  I2FP.F32.S32 R3, R3 ;  /* 0x0000000300037245 */ /* 0x000fe40000201400 */
[----:B------:R-:W-:-:S02]  /*6680*/  FSEL R0, R0, -INF , !P5 ;  /* 0xff80000000007808 */ /* 0x000fc40006800000 */
[----:B------:R-:W-:Y:S02]  /*6690*/  ISETP.GE.AND P5, PT, R14, R237, PT ;  /* 0x000000ed0e00720c */ /* 0x000fe40003fa6270 */
[----:B------:R-:W-:Y:S01]  /*66a0*/  FSEL R62, R0, -INF , !P0 ;  /* 0xff800000003e7808 */ /* 0x000fe20004000000 */
[----:B------:R-:W-:Y:S01]  /*66b0*/  FFMA.FTZ R0, R3, -UR6, R95 ;  /* 0x8000000603007c23 */ /* 0x000fe2000801005f */
[----:B------:R-:W-:Y:S01]  /*66c0*/  IMAD.MOV.U32 R3, RZ, RZ, R4 ;  /* 0x000000ffff037224 */ /* 0x000fe200078e0004 */
[----:B------:R-:W-:Y:S02]  /*66d0*/  ISETP.GE.AND P0, PT, R14, R238, PT ;  /* 0x000000ee0e00720c */ /* 0x000fe40003f06270 */
[----:B------:R-:W-:Y:S02]  /*66e0*/  IABS R4, R11 ;  /* 0x0000000b00047213 */ /* 0x000fe40000000000 */
[----:B------:R-:W-:Y:S02]  /*66f0*/  I2FP.F32.S32 R3, R3 ;  /* 0x0000000300037245 */ /* 0x000fe40000201400 */
[----:B------:R-:W-:-:S02]  /*6700*/  FSEL R0, R0, -INF , !P1 ;  /* 0xff80000000007808 */ /* 0x000fc40004800000 */
[----:B------:R-:W-:Y:S02]  /*6710*/  ISETP.GE.AND P6, PT, R14, R235, PT ;  /* 0x000000eb0e00720c */ /* 0x000fe40003fc6270 */
[----:B------:R-:W-:Y:S01]  /*6720*/  FSEL R57, R0, -INF , !P0 ;  /* 0xff80000000397808 */ /* 0x000fe20004000000 */
[----:B------:R-:W-:Y:S01]  /*6730*/  FFMA.FTZ R0, R3, -UR6, R98 ;  /* 0x8000000603007c23 */ /* 0x000fe20008010062 */
[----:B------:R-:W-:Y:S01]  /*6740*/  IMAD.MOV.U32 R3, RZ, RZ, R4 ;  /* 0x000000ffff037224 */ /* 0x000fe200078e0004 */
[----:B------:R-:W-:Y:S02]  /*6750*/  ISETP.GE.AND P0, PT, R15, R238, PT ;  /* 0x000000ee0f00720c */ /* 0x000fe40003f06270 */
[----:B------:R-:W-:Y:S02]  /*6760*/  FSEL R42, R90, -INF , !P5 ;  /* 0xff8000005a2a7808 */ /* 0x000fe40006800000 */
[----:B------:R-:W-:Y:S02]  /*6770*/  I2FP.F32.S32 R3, R3 ;  /* 0x0000000300037245 */ /* 0x000fe40000201400 */
[----:B------:R-:W-:-:S02]  /*6780*/  FSEL R0, R0, -INF , !P2 ;  /* 0xff80000000007808 */ /* 0x000fc40005000000 */
[----:B------:R-:W-:Y:S02]  /*6790*/  IABS R4, R12 ;  /* 0x0000000c00047213 */ /* 0x000fe40000000000 */
[----:B------:R-:W-:Y:S02]  /*67a0*/  ISETP.GE.AND P5, PT, R15, R236, PT ;  /* 0x000000ec0f00720c */ /* 0x000fe40003fa6270 */
[----:B------:R-:W-:Y:S02]  /*67b0*/  FSEL R49, R46, -INF , !P6 ;  /* 0xff8000002e317808 */ /* 0x000fe40007000000 */
[----:B------:R-:W-:Y:S01]  /*67c0*/  FSEL R54, R0, -INF , !P0 ;  /* 0xff80000000367808 */ /* 0x000fe20004000000 */
[----:B------:R-:W-:Y:S01]  /*67d0*/  FFMA.FTZ R0, R3, -UR6, R99 ;  /* 0x8000000603007c23 */ /* 0x000fe20008010063 */
[----:B------:R-:W-:Y:S01]  /*67e0*/  ISETP.GE.AND P6, PT, R15, R235, PT ;  /* 0x000000eb0f00720c */ /* 0x000fe20003fc6270 */
[----:B------:R-:W-:Y:S01]  /*67f0*/  IMAD.MOV.U32 R3, RZ, RZ, R4 ;  /* 0x000000ffff037224 */ /* 0x000fe200078e0004 */
[----:B------:R-:W-:-:S02]  /*6800*/  FSEL R33, R33, -INF , !P5 ;  /* 0xff80000021217808 */ /* 0x000fc40006800000 */
[----:B------:R-:W-:Y:S02]  /*6810*/  ISETP.GT.AND P5, PT, R2, R16, PT ;  /* 0x000000100200720c */ /* 0x000fe40003fa4270 */
[----:B------:R-:W-:Y:S02]  /*6820*/  ISETP.GE.AND P1, PT, R15, R237, PT ;  /* 0x000000ed0f00720c */ /* 0x000fe40003f26270 */
[----:B------:R-:W-:Y:S02]  /*6830*/  FSEL R46, R47, -INF , !P6 ;  /* 0xff8000002f2e7808 */ /* 0x000fe40007000000 */
[C---:B------:R-:W-:Y:S02]  /*6840*/  ISETP.GE.AND P6, PT, R16.reuse, R235, PT ;  /* 0x000000eb1000720c */ /* 0x040fe40003fc6270 */
[----:B------:R-:W-:Y:S02]  /*6850*/  ISETP.GE.AND P0, PT, R16, R238, PT ;  /* 0x000000ee1000720c */ /* 0x000fe40003f06270 */
[----:B------:R-:W-:-:S02]  /*6860*/  I2FP.F32.S32 R3, R3 ;  /* 0x0000000300037245 */ /* 0x000fc40000201400 */
[----:B------:R-:W-:Y:S02]  /*6870*/  FSEL R0, R0, -INF , !P5 ;  /* 0xff80000000007808 */ /* 0x000fe40006800000 */
[----:B------:R-:W-:Y:S02]  /*6880*/  FSEL R40, R91, -INF , !P1 ;  /* 0xff8000005b287808 */ /* 0x000fe40004800000 */
[----:B------:R-:W-:Y:S02]  /*6890*/  IABS R4, R13 ;  /* 0x0000000d00047213 */ /* 0x000fe40000000000 */
[----:B------:R-:W-:Y:S02]  /*68a0*/  ISETP.GE.AND P1, PT, R16, R236, PT ;  /* 0x000000ec1000720c */ /* 0x000fe40003f26270 */
[----:B------:R-:W-:Y:S02]  /*68b0*/  FSEL R44, R53, -INF , !P6 ;  /* 0xff800000352c7808 */ /* 0x000fe40007000000 */
[----:B------:R-:W-:Y:S01]  /*68c0*/  FSEL R53, R0, -INF , !P0 ;  /* 0xff80000000357808 */ /* 0x000fe20004000000 */
[----:B------:R-:W-:Y:S01]  /*68d0*/  FFMA.FTZ R0, R3, -UR6, R102 ;  /* 0x8000000603007c23 */ /* 0x000fe20008010066 */
[----:B------:R-:W-:Y:S01]  /*68e0*/  FSEL R32, R32, -INF , !P1 ;  /* 0xff80000020207808 */ /* 0x000fe20004800000 */
[----:B------:R-:W-:Y:S01]  /*68f0*/  IMAD.MOV.U32 R3, RZ, RZ, R4 ;  /* 0x000000ffff037224 */ /* 0x000fe200078e0004 */
[----:B------:R-:W-:-:S02]  /*6900*/  ISETP.GT.AND P1, PT, R2, R17, PT ;  /* 0x000000110200720c */ /* 0x000fc40003f24270 */
[----:B------:R-:W-:Y:S02]  /*6910*/  ISETP.GE.AND P2, PT, R16, R237, PT ;  /* 0x000000ed1000720c */ /* 0x000fe40003f46270 */
[----:B------:R-:W-:Y:S02]  /*6920*/  ISETP.GE.AND P0, PT, R17, R238, PT ;  /* 0x000000ee1100720c */ /* 0x000fe40003f06270 */
[----:B------:R-:W-:Y:S02]  /*6930*/  I2FP.F32.S32 R3, R3 ;  /* 0x0000000300037245 */ /* 0x000fe40000201400 */
[----:B------:R-:W-:Y:S02]  /*6940*/  FSEL R0, R0, -INF , !P1 ;  /* 0xff80000000007808 */ /* 0x000fe40004800000 */
[----:B------:R-:W-:Y:S02]  /*6950*/  FSEL R37, R121, -INF , !P2 ;  /* 0xff80000079257808 */ /* 0x000fe40005000000 */
[----:B------:R-:W-:-:S02]  /*6960*/  IABS R4, R29 ;  /* 0x0000001d00047213 */ /* 0x000fc40000000000 */
[----:B------:R-:W-:Y:S02]  /*6970*/  ISETP.GE.AND P2, PT, R17, R236, PT ;  /* 0x000000ec1100720c */ /* 0x000fe40003f46270 */
[----:B------:R-:W-:Y:S01]  /*6980*/  FSEL R50, R0, -INF , !P0 ;  /* 0xff80000000327808 */ /* 0x000fe20004000000 */
[----:B------:R-:W-:Y:S01]  /*6990*/  FFMA.FTZ R0, R3, -UR6, R103 ;  /* 0x8000000603007c23 */ /* 0x000fe20008010067 */
[----:B------:R-:W-:Y:S01]  /*69a0*/  FSEL R31, R31, -INF , !P2 ;  /* 0xff8000001f1f7808 */ /* 0x000fe20005000000 */
[----:B------:R-:W-:Y:S01]  /*69b0*/  IMAD.MOV.U32 R3, RZ, RZ, R4 ;  /* 0x000000ffff037224 */ /* 0x000fe200078e0004 */
[----:B------:R-:W-:Y:S02]  /*69c0*/  ISETP.GT.AND P2, PT, R2, R18, PT ;  /* 0x000000120200720c */ /* 0x000fe40003f44270 */
[----:B------:R-:W-:Y:S02]  /*69d0*/  ISETP.GE.AND P5, PT, R17, R237, PT ;  /* 0x000000ed1100720c */ /* 0x000fe40003fa6270 */
[----:B------:R-:W-:-:S02]  /*69e0*/  ISETP.GE.AND P0, PT, R18, R238, PT ;  /* 0x000000ee1200720c */ /* 0x000fc40003f06270 */
[----:B------:R-:W-:Y:S02]  /*69f0*/  I2FP.F32.S32 R3, R3 ;  /* 0x0000000300037245 */ /* 0x000fe40000201400 */
[----:B------:R-:W-:Y:S02]  /*6a00*/  FSEL R0, R0, -INF , !P2 ;  /* 0xff80000000007808 */ /* 0x000fe40005000000 */
[----:B------:R-:W-:Y:S02]  /*6a10*/  FSEL R29, R122, -INF , !P5 ;  /* 0xff8000007a1d7808 */ /* 0x000fe40006800000 */
[----:B------:R-:W-:Y:S02]  /*6a20*/  IABS R4, R36 ;  /* 0x0000002400047213 */ /* 0x000fe40000000000 */
[----:B------:R-:W-:Y:S02]  /*6a30*/  ISETP.GE.AND P5, PT, R18, R236, PT ;  /* 0x000000ec1200720c */ /* 0x000fe40003fa6270 */
[----:B------:R-:W-:Y:S01]  /*6a40*/  FSEL R47, R0, -INF , !P0 ;  /* 0xff800000002f7808 */ /* 0x000fe20004000000 */
[----:B------:R-:W-:Y:S01]  /*6a50*/  FFMA.FTZ R0, R3, -UR6, R106 ;  /* 0x8000000603007c23 */ /* 0x000fe2000801006a */
[----:B------:R-:W-:Y:S01]  /*6a60*/  ISETP.GE.AND P1, PT, R18, R237, PT ;  /* 0x000000ed1200720c */ /* 0x000fe20003f26270 */
[----:B------:R-:W-:Y:S01]  /*6a70*/  IMAD.MOV.U32 R3, RZ, RZ, R4 ;  /* 0x000000ffff037224 */ /* 0x000fe200078e0004 */
[----:B------:R-:W-:-:S02]  /*6a80*/  FSEL R16, R35, -INF , !P5 ;  /* 0xff80000023107808 */ /* 0x000fc40006800000 */
[----:B------:R-:W-:Y:S02]  /*6a90*/  ISETP.GT.AND P5, PT, R2, R19, PT ;  /* 0x000000130200720c */ /* 0x000fe40003fa4270 */
[----:B------:R-:W-:Y:S02]  /*6aa0*/  FSEL R25, R123, -INF , !P1 ;  /* 0xff8000007b197808 */ /* 0x000fe40004800000 */
[----:B------:R-:W-:Y:S02]  /*6ab0*/  ISETP.GE.AND P6, PT, R17, R235, PT ;  /* 0x000000eb1100720c */ /* 0x000fe40003fc6270 */
[C---:B------:R-:W-:Y:S02]  /*6ac0*/  ISETP.GE.AND P1, PT, R19.reuse, R236, PT ;  /* 0x000000ec1300720c */ /* 0x040fe40003f26270 */
[----:B------:R-:W-:Y:S02]  /*6ad0*/  ISETP.GE.AND P0, PT, R19, R238, PT ;  /* 0x000000ee1300720c */ /* 0x000fe40003f06270 */
[----:B------:R-:W-:-:S02]  /*6ae0*/  I2FP.F32.S32 R3, R3 ;  /* 0x0000000300037245 */ /* 0x000fc40000201400 */
[----:B------:R-:W-:Y:S02]  /*6af0*/  FSEL R0, R0, -INF , !P5 ;  /* 0xff80000000007808 */ /* 0x000fe40006800000 */
[----:B------:R-:W-:Y:S02]  /*6b00*/  IABS R4, R51 ;  /* 0x0000003300047213 */ /* 0x000fe40000000000 */
[----:B------:R-:W-:Y:S02]  /*6b10*/  FSEL R43, R74, -INF , !P6 ;  /* 0xff8000004a2b7808 */ /* 0x000fe40007000000 */
[----:B------:R-:W-:Y:S02]  /*6b20*/  FSEL R15, R39, -INF , !P1 ;  /* 0xff800000270f7808 */ /* 0x000fe40004800000 */
[----:B------:R-:W-:Y:S02]  /*6b30*/  ISETP.GE.AND P6, PT, R18, R235, PT ;  /* 0x000000eb1200720c */ /* 0x000fe40003fc6270 */
[----:B------:R-:W-:Y:S01]  /*6b40*/  FSEL R39, R0, -INF , !P0 ;  /* 0xff80000000277808 */ /* 0x000fe20004000000 */
[----:B------:R-:W-:Y:S01]  /*6b50*/  FFMA.FTZ R0, R3, -UR6, R107 ;  /* 0x8000000603007c23 */ /* 0x000fe2000801006b */
[----:B------:R-:W-:Y:S01]  /*6b60*/  IMAD.MOV.U32 R3, RZ, RZ, R4 ;  /* 0x000000ffff037224 */ /* 0x000fe200078e0004 */
[----:B------:R-:W-:-:S02]  /*6b70*/  ISETP.GT.AND P1, PT, R2, R20, PT ;  /* 0x000000140200720c */ /* 0x000fc40003f24270 */
[----:B------:R-:W-:Y:S02]  /*6b80*/  FSEL R41, R75, -INF , !P6 ;  /* 0xff8000004b297808 */ /* 0x000fe40007000000 */
[C---:B------:R-:W-:Y:S02]  /*6b90*/  ISETP.GE.AND P2, PT, R19.reuse, R237, PT ;  /* 0x000000ed1300720c */ /* 0x040fe40003f46270 */
[----:B------:R-:W-:Y:S02]  /*6ba0*/  ISETP.GE.AND P6, PT, R19, R235, PT ;  /* 0x000000eb1300720c */ /* 0x000fe40003fc6270 */
[----:B------:R-:W-:Y:S02]  /*6bb0*/  ISETP.GE.AND P0, PT, R20, R238, PT ;  /* 0x000000ee1400720c */ /* 0x000fe40003f06270 */
[----:B------:R-:W-:Y:S02]  /*6bc0*/  I2FP.F32.S32 R3, R3 ;  /* 0x0000000300037245 */ /* 0x000fe40000201400 */
[----:B------:R-:W-:-:S02]  /*6bd0*/  FSEL R0, R0, -INF , !P1 ;  /* 0xff80000000007808 */ /* 0x000fc40004800000 */
[----:B------:R-:W-:Y:S02]  /*6be0*/  FSEL R18, R136, -INF , !P2 ;  /* 0xff80000088127808 */ /* 0x000fe40005000000 */
[----:B------:R-:W-:Y:S02]  /*6bf0*/  IABS R4, R65 ;  /* 0x0000004100047213 */ /* 0x000fe40000000000 */
[----:B------:R-:W-:Y:S02]  /*6c00*/  ISETP.GE.AND P2, PT, R20, R236, PT ;  /* 0x000000ec1400720c */ /* 0x000fe40003f46270 */
[----:B------:R-:W-:Y:S02]  /*6c10*/  FSEL R36, R78, -INF , !P6 ;  /* 0xff8000004e247808 */ /* 0x000fe40007000000 */
[C---:B------:R-:W-:Y:S02]  /*6c20*/  ISETP.GE.AND P5, PT, R20.reuse, R237, PT ;  /* 0x000000ed1400720c */ /* 0x040fe40003fa6270 */
[----:B------:R-:W-:-:S02]  /*6c30*/  ISETP.GE.AND P6, PT, R20, R235, PT ;  /* 0x000000eb1400720c */ /* 0x000fc40003fc6270 */
[----:B------:R-:W-:Y:S01]  /*6c40*/  FSEL R20, R0, -INF , !P0 ;  /* 0xff80000000147808 */ /* 0x000fe20004000000 */
[----:B------:R-:W-:Y:S01]  /*6c50*/  FFMA.FTZ R0, R3, -UR6, R118 ;  /* 0x8000000603007c23 */ /* 0x000fe20008010076 */
[----:B------:R-:W-:Y:S01]  /*6c60*/  FSEL R14, R48, -INF , !P2 ;  /* 0xff800000300e7808 */ /* 0x000fe20005000000 */
[----:B------:R-:W-:Y:S01]  /*6c70*/  IMAD.MOV.U32 R3, RZ, RZ, R4 ;  /* 0x000000ffff037224 */ /* 0x000fe200078e0004 */
[----:B------:R-:W-:Y:S02]  /*6c80*/  ISETP.GT.AND P2, PT, R2, R21, PT ;  /* 0x000000150200720c */ /* 0x000fe40003f44270 */
[----:B------:R-:W-:Y:S02]  /*6c90*/  ISETP.GE.AND P0, PT, R21, R238, PT ;  /* 0x000000ee1500720c */ /* 0x000fe40003f06270 */
[----:B------:R-:W-:Y:S02]  /*6ca0*/  I2FP.F32.S32 R3, R3 ;  /* 0x0000000300037245 */ /* 0x000fe40000201400 */
[----:B------:R-:W-:-:S02]  /*6cb0*/  FSEL R0, R0, -INF , !P2 ;  /* 0xff80000000007808 */ /* 0x000fc40005000000 */
[----:B------:R-:W-:Y:S02]  /*6cc0*/  FSEL R17, R137, -INF , !P5 ;  /* 0xff80000089117808 */ /* 0x000fe40006800000 */
[----:B------:R-:W-:Y:S02]  /*6cd0*/  IABS R4, R68 ;  /* 0x0000004400047213 */ /* 0x000fe40000000000 */
[----:B------:R-:W-:Y:S02]  /*6ce0*/  ISETP.GE.AND P5, PT, R21, R236, PT ;  /* 0x000000ec1500720c */ /* 0x000fe40003fa6270 */
[----:B------:R-:W-:Y:S01]  /*6cf0*/  FSEL R115, R0, -INF , !P0 ;  /* 0xff80000000737808 */ /* 0x000fe20004000000 */
[----:B------:R-:W-:Y:S01]  /*6d00*/  FFMA.FTZ R0, R3, -UR6, R119 ;  /* 0x8000000603007c23 */ /* 0x000fe20008010077 */
[----:B------:R-:W-:Y:S01]  /*6d10*/  FSEL R19, R79, -INF , !P6 ;  /* 0xff8000004f137808 */ /* 0x000fe20007000000 */
[----:B------:R-:W-:Y:S01]  /*6d20*/  IMAD.MOV.U32 R3, RZ, RZ, R4 ;  /* 0x000000ffff037224 */ /* 0x000fe200078e0004 */
[----:B------:R-:W-:-:S02]  /*6d30*/  ISETP.GE.AND P6, PT, R21, R235, PT ;  /* 0x000000eb1500720c */ /* 0x000fc40003fc6270 */
[----:B------:R-:W-:Y:S02]  /*6d40*/  FSEL R106, R56, -INF , !P5 ;  /* 0xff800000386a7808 */ /* 0x000fe40006800000 */
[----:B------:R-:W-:Y:S02]  /*6d50*/  ISETP.GE.AND P1, PT, R21, R237, PT ;  /* 0x000000ed1500720c */ /* 0x000fe40003f26270 */
[----:B------:R-:W-:Y:S02]  /*6d60*/  ISETP.GT.AND P5, PT, R2, R22, PT ;  /* 0x000000160200720c */ /* 0x000fe40003fa4270 */
[----:B------:R-:W-:Y:S02]  /*6d70*/  FSEL R112, R82, -INF , !P6 ;  /* 0xff80000052707808 */ /* 0x000fe40007000000 */
[----:B------:R-:W-:Y:S02]  /*6d80*/  FSEL R109, R138, -INF , !P1 ;  /* 0xff8000008a6d7808 */ /* 0x000fe40004800000 */
[----:B------:R-:W-:-:S02]  /*6d90*/  ISETP.GE.AND P6, PT, R22, R235, PT ;  /* 0x000000eb1600720c */ /* 0x000fc40003fc6270 */
[----:B------:R-:W-:Y:S02]  /*6da0*/  ISETP.GE.AND P0, PT, R22, R238, PT ;  /* 0x000000ee1600720c */ /* 0x000fe40003f06270 */
[----:B------:R-:W-:Y:S02]  /*6db0*/  IABS R5, R69 ;  /* 0x0000004500057213 */ /* 0x000fe40000000000 */
[----:B------:R-:W-:Y:S02]  /*6dc0*/  I2FP.F32.S32 R4, R3 ;  /* 0x0000000300047245 */ /* 0x000fe40000201400 */
[----:B------:R-:W-:Y:S01]  /*6dd0*/  FSEL R0, R0, -INF , !P5 ;  /* 0xff80000000007808 */ /* 0x000fe20006800000 */
[----:B------:R-:W-:Y:S01]  /*6de0*/  IMAD.MOV.U32 R3, RZ, RZ, R5 ;  /* 0x000000ffff037224 */ /* 0x000fe200078e0005 */
[----:B------:R-:W-:Y:S02]  /*6df0*/  ISETP.GE.AND P1, PT, R22, R236, PT ;  /* 0x000000ec1600720c */ /* 0x000fe40003f26270 */
[----:B------:R-:W-:-:S02]  /*6e00*/  FSEL R111, R83, -INF , !P6 ;  /* 0xff800000536f7808 */ /* 0x000fc40007000000 */
[----:B------:R-:W-:Y:S01]  /*6e10*/  FSEL R114, R0, -INF , !P0 ;  /* 0xff80000000727808 */ /* 0x000fe20004000000 */
[----:B------:R-:W-:Y:S01]  /*6e20*/  FFMA.FTZ R0, R4, -UR6, R126 ;  /* 0x8000000604007c23 */ /* 0x000fe2000801007e */
[-C--:B------:R-:W-:Y:S02]  /*6e30*/  ISETP.GE.AND P2, PT, R22, R237.reuse, PT ;  /* 0x000000ed1600720c */ /* 0x080fe40003f46270 */
[----:B------:R-:W-:Y:S02]  /*6e40*/  FSEL R104, R63, -INF , !P1 ;  /* 0xff8000003f687808 */ /* 0x000fe40004800000 */
[----:B------:R-:W-:Y:S02]  /*6e50*/  ISETP.GE.AND P6, PT, R23, R237, PT ;  /* 0x000000ed1700720c */ /* 0x000fe40003fc6270 */
[----:B------:R-:W-:Y:S02]  /*6e60*/  ISETP.GT.AND P1, PT, R2, R23, PT ;  /* 0x000000170200720c */ /* 0x000fe40003f24270 */
[----:B------:R-:W-:-:S02]  /*6e70*/  FSEL R107, R139, -INF , !P2 ;  /* 0xff8000008b6b7808 */ /* 0x000fc40005000000 */
[----:B------:R-:W-:Y:S02]  /*6e80*/  FSEL R105, R140, -INF , !P6 ;  /* 0xff8000008c697808 */ /* 0x000fe40007000000 */
[CC--:B------:R-:W-:Y:S02]  /*6e90*/  ISETP.GE.AND P2, PT, R23.reuse, R236.reuse, PT ;  /* 0x000000ec1700720c */ /* 0x0c0fe40003f46270 */
[----:B------:R-:W-:Y:S02]  /*6ea0*/  ISETP.GE.AND P5, PT, R23, R235, PT ;  /* 0x000000eb1700720c */ /* 0x000fe40003fa6270 */
[----:B------:R-:W-:Y:S02]  /*6eb0*/  I2FP.F32.S32 R3, R3 ;  /* 0x0000000300037245 */ /* 0x000fe40000201400 */
[----:B------:R-:W-:Y:S02]  /*6ec0*/  ISETP.GE.AND P6, PT, R24, R236, PT ;  /* 0x000000ec1800720c */ /* 0x000fe40003fc6270 */
[----:B------:R-:W-:Y:S01]  /*6ed0*/  FSEL R0, R0, -INF , !P1 ;  /* 0xff80000000007808 */ /* 0x000fe20004800000 */
[----:B------:R-:W-:Y:S01]  /*6ee0*/  FFMA.FTZ R3, R3, -UR6, R127 ;  /* 0x8000000603037c23 */ /* 0x000fe2000801007f */
[----:B------:R-:W-:-:S02]  /*6ef0*/  ISETP.GE.AND P0, PT, R23, R238, PT ;  /* 0x000000ee1700720c */ /* 0x000fc40003f06270 */
[----:B------:R-:W-:Y:S02]  /*6f00*/  ISETP.GE.AND P1, PT, R24, R237, PT ;  /* 0x000000ed1800720c */ /* 0x000fe40003f26270 */
[----:B------:R-:W-:Y:S02]  /*6f10*/  FSEL R99, R64, -INF , !P2 ;  /* 0xff80000040637808 */ /* 0x000fe40005000000 */
[----:B------:R-:W-:Y:S02]  /*6f20*/  FSEL R110, R86, -INF , !P5 ;  /* 0xff800000566e7808 */ /* 0x000fe40006800000 */
[----:B------:R-:W-:Y:S02]  /*6f30*/  P2R R13, PR, RZ, 0x40 ;  /* 0x00000040ff0d7803 */ /* 0x000fe40000000000 */
[----:B------:R-:W-:Y:S02]  /*6f40*/  ISETP.GT.AND P2, PT, R2, R24, PT ;  /* 0x000000180200720c */ /* 0x000fe40003f44270 */
[----:B------:R-:W-:-:S02]  /*6f50*/  ISETP.GE.AND P6, PT, R24, R235, PT ;  /* 0x000000eb1800720c */ /* 0x000fc40003fc6270 */
[----:B------:R-:W-:Y:S02]  /*6f60*/  FSEL R113, R0, -INF , !P0 ;  /* 0xff80000000717808 */ /* 0x000fe40004000000 */
[----:B------:R-:W-:Y:S02]  /*6f70*/  P2R R12, PR, RZ, 0x2 ;  /* 0x00000002ff0c7803 */ /* 0x000fe40000000000 */
[----:B------:R-:W-:Y:S01]  /*6f80*/  ISETP.GE.AND P5, PT, R24, R238, PT ;  /* 0x000000ee1800720c */ /* 0x000fe20003fa6270 */
[----:B------:R-:W-:-:S12]  /*6f90*/  BRA.U !UP0, `(.L_x_902) ;  /* 0x00000005081c7547 */ /* 0x000fd8000b800000 */
[----:B------:R-:W-:-:S04]  /*6fa0*/  UIADD3 UR7, UPT, UPT, UR22, -0x2, URZ ;  /* 0xfffffffe16077890 */ /* 0x000fc8000fffe0ff */
[----:B------:R-:W-:Y:S02]  /*6fb0*/  UIMAD.WIDE.U32 UR12, UR17, UR7, URZ ;  /* 0x00000007110c72a5 */ /* 0x000fe4000f8e00ff */
[----:B------:R-:W-:Y:S02]  /*6fc0*/  UIMAD UR4, UR4, UR7, URZ ;  /* 0x00000007040472a4 */ /* 0x000fe4000f8e02ff */
[----:B------:R-:W-:Y:S02]  /*6fd0*/  UIADD3 UR7, UP0, UPT, UR32, UR12, URZ ;  /* 0x0000000c20077290 */ /* 0x000fe4000ff1e0ff */
[----:B------:R-:W-:Y:S01]  /*6fe0*/  UIADD3 UR4, UPT, UPT, UR13, UR4, URZ ;  /* 0x000000040d047290 */ /* 0x000fe2000fffe0ff */
[----:B------:R-:W-:Y:S02]  /*6ff0*/  IMAD.U32 R4, RZ, RZ, UR12 ;  /* 0x0000000cff047e24 */ /* 0x000fe4000f8e00ff */
[----:B------:R-:W-:-:S03]  /*7000*/  IMAD.U32 R5, RZ, RZ, UR13 ;  /* 0x0000000dff057e24 */ /* 0x000fc6000f8e00ff */
[----:B------:R-:W-:Y:S01]  /*7010*/  IMAD.U32 R0, RZ, RZ, UR4 ;  /* 0x00000004ff007e24 */ /* 0x000fe2000f8e00ff */
[CC--:B------:R-:W-:Y:S01]  /*7020*/  LEA R10, P0, R4.reuse, R161.reuse, 0x1 ;  /* 0x000000a1040a7211 */ /* 0x0c0fe200078008ff */
[----:B------:R-:W-:Y:S02]  /*7030*/  UIADD3.X UR4, UPT, UPT, UR31, UR4, URZ, UP0, !UPT ;  /* 0x000000041f047290 */ /* 0x000fe400087fe4ff */
[----:B------:R-:W-:Y:S01]  /*7040*/  UIADD3 UR13, UP0, UPT, UR32, UR7, URZ ;  /* 0x00000007200d7290 */ /* 0x000fe2000ff1e0ff */
[----:B------:R-:W-:Y:S01]  /*7050*/  LEA.HI.X R11, R4, R160, R0, 0x1, P0 ;  /* 0x000000a0040b7211 */ /* 0x000fe200000f0c00 */
[----:B------:R-:W-:Y:S02]  /*7060*/  IMAD.U32 R4, RZ, RZ, UR7 ;  /* 0x00000007ff047e24 */ /* 0x000fe4000f8e00ff */
[----:B------:R-:W-:Y:S01]  /*7070*/  UIADD3.X UR12, UPT, UPT, UR31, UR4, URZ, UP0, !UPT ;  /* 0x000000041f0c7290 */ /* 0x000fe200087fe4ff */
[----:B------:R-:W-:Y:S01]  /*7080*/  IMAD.U32 R0, RZ, RZ, UR4 ;  /* 0x00000004ff007e24 */ /* 0x000fe2000f8e00ff */
[----:B------:R-:W-:Y:S01]  /*7090*/  ULEA UR7, UP0, UR10, UR7, 0x5 ;  /* 0x000000070a077291 */ /* 0x000fe2000f8028ff */
[----:B------:R-:W-:-:S03]  /*70a0*/  LEA R8, P0, R4, R161, 0x1 ;  /* 0x000000a104087211 */ /* 0x000fc600078008ff */
[----:B------:R-:W-:Y:S01]  /*70b0*/  ULEA.HI.X UR4, UR10, UR4, UR11, 0x5, UP0 ;  /* 0x000000040a047291 */ /* 0x000fe200080f2c0b */
[----:B------:R-:W-:Y:S01]  /*70c0*/  LEA.HI.X R9, R4, R160, R0, 0x1, P0 ;  /* 0x000000a004097211 */ /* 0x000fe200000f0c00 */
[----:B------:R-:W-:Y:S02]  /*70d0*/  IMAD.U32 R0, RZ, RZ, UR13 ;  /* 0x0000000dff007e24 */ /* 0x000fe4000f8e00ff */
[----:B------:R-:W-:Y:S02]  /*70e0*/  IMAD.U32 R4, RZ, RZ, UR12 ;  /* 0x0000000cff047e24 */ /* 0x000fe4000f8e00ff */
[----:B------:R-:W-:Y:S01]  /*70f0*/  IMAD.U32 R5, RZ, RZ, UR4 ;  /* 0x00000004ff057e24 */ /* 0x000fe2000f8e00ff */
[----:B------:R-:W-:-:S04]  /*7100*/  LEA R6, P0, R0, R161, 0x1 ;  /* 0x000000a100067211 */ /* 0x000fc800078008ff */
[----:B------:R-:W1:Y:S01]  /*7110*/  LDCU UR4, c[0x0][0x440] ;  /* 0x00008800ff0477ac */ /* 0x000e620008000800 */
[----:B------:R-:W-:Y:S01]  /*7120*/  LEA.HI.X R7, R0, R160, R4, 0x1, P0 ;  /* 0x000000a000077211 */ /* 0x000fe200000f0c04 */
[----:B------:R-:W-:-:S05]  /*7130*/  IMAD.U32 R0, RZ, RZ, UR7 ;  /* 0x00000007ff007e24 */ /* 0x000fca000f8e00ff */
        /* <DEDUP_REMOVED lines=45> */
.L_x_902:
[----:B------:R-:W-:Y:S01]  /*7410*/  FMNMX3.FTZ R0, R38, R34, R33, !PT ;  /* 0x0000002226007276 */ /* 0x000fe20007810021 */
[----:B------:R-:W2:Y:S01]  /*7420*/  LDCU UR4, c[0x0][0x45c] ;  /* 0x00008b80ff0477ac */ /* 0x000ea20008000800 */
[----:B------:R-:W-:Y:S02]  /*7430*/  FSEL R98, R72, -INF , !P6 ;  /* 0xff80000048627808 */ /* 0x000fe40007000000 */
[----:B------:R-:W-:Y:S01]  /*7440*/  FMNMX3.FTZ R0, R0, R32, R31, !PT ;  /* 0x0000002000007276 */ /* 0x000fe2000781001f */
[----:B------:R-:W-:Y:S01]  /*7450*/  UISETP.GT.U32.AND UP0, UPT, UR15, UR19, UPT ;  /* 0x000000130f00728c */ /* 0x000fe2000bf04070 */
[----:B------:R-:W-:Y:S02]  /*7460*/  ISETP.NE.AND P0, PT, R13, RZ, PT ;  /* 0x000000ff0d00720c */ /* 0x000fe40003f05270 */
[----:B------:R-:W-:Y:S02]  /*7470*/  FMNMX3.FTZ R0, R0, R16, R15, !PT ;  /* 0x0000001000007276 */ /* 0x000fe4000781000f */
[----:B------:R-:W-:-:S02]  /*7480*/  ISETP.GE.AND P6, PT, R26, R236, PT ;  /* 0x000000ec1a00720c */ /* 0x000fc40003fc6270 */
[----:B------:R-:W-:Y:S02]  /*7490*/  FMNMX3.FTZ R0, R0, R14, R106, !PT ;  /* 0x0000000e00007276 */ /* 0x000fe4000781006a */
[----:B------:R-:W-:Y:S02]  /*74a0*/  FSEL R3, R3, -INF , !P2 ;  /* 0xff80000003037808 */ /* 0x000fe40005000000 */
[----:B------:R-:W-:Y:S02]  /*74b0*/  FSEL R96, R55, -INF , !P0 ;  /* 0xff80000037607808 */ /* 0x000fe40004000000 */
[----:B------:R-:W-:Y:S02]  /*74c0*/  FSEL R119, R61, -INF , !P6 ;  /* 0xff8000003d777808 */ /* 0x000fe40007000000 */
[----:B------:R-:W-:Y:S02]  /*74d0*/  FMNMX3.FTZ R0, R0, R104, R99, !PT ;  /* 0x0000006800007276 */ /* 0x000fe40007810063 */
[----:B------:R-:W-:-:S02]  /*74e0*/  ISETP.GE.AND P6, PT, R27, R236, PT ;  /* 0x000000ec1b00720c */ /* 0x000fc40003fc6270 */
[----:B------:R-:W-:Y:S02]  /*74f0*/  FSEL R108, R3, -INF , !P5 ;  /* 0xff800000036c7808 */ /* 0x000fe40006800000 */
[----:B------:R-:W-:Y:S02]  /*7500*/  FMNMX3.FTZ R3, R0, R96, R119, !PT ;  /* 0x0000006000037276 */ /* 0x000fe40007810077 */
[----:B------:R-:W-:Y:S02]  /*7510*/  FSEL R117, R59, -INF , !P6 ;  /* 0xff8000003b757808 */ /* 0x000fe40007000000 */
[----:B------:R-:W-:Y:S02]  /*7520*/  FMNMX3.FTZ R0, R45, R42, R40, !PT ;  /* 0x0000002a2d007276 */ /* 0x000fe40007810028 */
[----:B------:R-:W-:Y:S02]  /*7530*/  ISETP.GE.AND P6, PT, R26, R237, PT ;  /* 0x000000ed1a00720c */ /* 0x000fe40003fc6270 */
[----:B------:R-:W-:-:S02]  /*7540*/  FMNMX3.FTZ R0, R0, R37, R29, !PT ;  /* 0x0000002500007276 */ /* 0x000fc4000781001d */
[-C--:B------:R-:W-:Y:S02]  /*7550*/  ISETP.GE.AND P5, PT, R28, R236.reuse, PT ;  /* 0x000000ec1c00720c */ /* 0x080fe40003fa6270 */
[----:B------:R-:W-:Y:S02]  /*7560*/  FSEL R125, R92, -INF , !P6 ;  /* 0xff8000005c7d7808 */ /* 0x000fe40007000000 */
[----:B------:R-:W-:Y:S02]  /*7570*/  ISETP.GE.AND P6, PT, R26, R235, PT ;  /* 0x000000eb1a00720c */ /* 0x000fe40003fc6270 */
[----:B------:R-:W-:Y:S02]  /*7580*/  FMNMX3.FTZ R0, R0, R25, R18, !PT ;  /* 0x0000001900007276 */ /* 0x000fe40007810012 */
[----:B------:R-:W-:Y:S02]  /*7590*/  FSEL R118, R60, -INF , !P5 ;  /* 0xff8000003c767808 */ /* 0x000fe40006800000 */
[----:B------:R-:W-:-:S02]  /*75a0*/  ISETP.GE.AND P5, PT, R30, R236, PT ;  /* 0x000000ec1e00720c */ /* 0x000fc40003fa6270 */
[----:B------:R-:W-:Y:S02]  /*75b0*/  FSEL R127, R73, -INF , !P6 ;  /* 0xff800000497f7808 */ /* 0x000fe40007000000 */
[----:B------:R-:W-:Y:S02]  /*75c0*/  ISETP.GE.AND P6, PT, R28, R237, PT ;  /* 0x000000ed1c00720c */ /* 0x000fe40003fc6270 */
[----:B------:R-:W-:Y:S02]  /*75d0*/  ISETP.NE.AND P1, PT, R12, RZ, PT ;  /* 0x000000ff0c00720c */ /* 0x000fe40003f25270 */
[----:B------:R-:W-:Y:S02]  /*75e0*/  FMNMX3.FTZ R0, R0, R17, R109, !PT ;  /* 0x0000001100007276 */ /* 0x000fe4000781006d */
[----:B------:R-:W-:Y:S02]  /*75f0*/  FSEL R126, R58, -INF , !P5 ;  /* 0xff8000003a7e7808 */ /* 0x000fe40006800000 */
[----:B------:R-:W-:-:S02]  /*7600*/  FMNMX3.FTZ R3, R3, R118, R117, !PT ;  /* 0x0000007603037276 */ /* 0x000fc40007810075 */
[----:B------:R-:W-:Y:S02]  /*7610*/  FSEL R116, R116, -INF , !P6 ;  /* 0xff80000074747808 */ /* 0x000fe40007000000 */
[----:B------:R-:W-:Y:S02]  /*7620*/  FSEL R97, R97, -INF , !P1 ;  /* 0xff80000061617808 */ /* 0x000fe40004800000 */
[----:B------:R-:W-:Y:S02]  /*7630*/  ISETP.GE.AND P6, PT, R27, R237, PT ;  /* 0x000000ed1b00720c */ /* 0x000fe40003fc6270 */
[----:B------:R-:W-:Y:S02]  /*7640*/  FMNMX3.FTZ R0, R0, R107, R105, !PT ;  /* 0x0000006b00007276 */ /* 0x000fe40007810069 */
[C---:B------:R-:W-:Y:S02]  /*7650*/  ISETP.GT.AND P0, PT, R2.reuse, R26, PT ;  /* 0x0000001a0200720c */ /* 0x040fe40003f04270 */
[----:B------:R-:W-:-:S02]  /*7660*/  ISETP.GT.AND P1, PT, R2, R28, PT ;  /* 0x0000001c0200720c */ /* 0x000fc40003f24270 */
[----:B------:R-:W-:Y:S02]  /*7670*/  ISETP.GT.AND P2, PT, R2, R27, PT ;  /* 0x0000001b0200720c */ /* 0x000fe40003f44270 */
[----:B-1----:R-:W-:Y:S02]  /*7680*/  FMNMX.FTZ R4, R126, R3, !PT ;  /* 0x000000037e047209 */ /* 0x002fe40007810000 */
[----:B------:R-:W-:Y:S02]  /*7690*/  ISETP.GT.AND P5, PT, R2, R30, PT ;  /* 0x0000001e0200720c */ /* 0x000fe40003fa4270 */
[----:B------:R-:W-:Y:S01]  /*76a0*/  IABS R2, R67 ;  /* 0x0000004300027213 */ /* 0x000fe20000000000 */
[----:B------:R-:W1:Y:S01]  /*76b0*/  SHFL.BFLY PT, R136, R4, 0x2, 0x1f ;  /* 0x0c401f0004887f89 */ /* 0x000e6200000e0000 */
[----:B------:R-:W-:Y:S02]  /*76c0*/  FSEL R124, R124, -INF , !P6 ;  /* 0xff8000007c7c7808 */ /* 0x000fe40007000000 */
[----:B------:R-:W-:-:S02]  /*76d0*/  FMNMX3.FTZ R0, R0, R97, R125, !PT ;  /* 0x0000006100007276 */ /* 0x000fc4000781007d */
[----:B------:R-:W-:Y:S02]  /*76e0*/  IABS R3, R66 ;  /* 0x0000004200037213 */ /* 0x000fe40000000000 */
[----:B------:R-:W-:Y:S02]  /*76f0*/  I2FP.F32.S32 R6, R2 ;  /* 0x0000000200067245 */ /* 0x000fe40000201400 */
[----:B------:R-:W-:Y:S02]  /*7700*/  FMNMX3.FTZ R2, R0, R116, R124, !PT ;  /* 0x0000007400027276 */ /* 0x000fe4000781007c */
[----:B------:R-:W-:Y:S01]  /*7710*/  I2FP.F32.S32 R5, R3 ;  /* 0x0000000300057245 */ /* 0x000fe20000201400 */
[----:B------:R-:W-:Y:S01]  /*7720*/  FFMA.FTZ R6, R6, -UR6, R131 ;  /* 0x8000000606067c23 */ /* 0x000fe20008010083 */
[----:B------:R-:W-:Y:S02]  /*7730*/  FMNMX3.FTZ R0, R52, R49, R46, !PT ;  /* 0x0000003134007276 */ /* 0x000fe4000781002e */
[----:B------:R-:W-:Y:S01]  /*7740*/  ISETP.GE.AND P6, PT, R30, R237, PT ;  /* 0x000000ed1e00720c */ /* 0x000fe20003fc6270 */
[----:B------:R-:W-:Y:S01]  /*7750*/  FFMA.FTZ R5, R5, -UR6, R130 ;  /* 0x8000000605057c23 */ /* 0x000fe20008010082 */
[----:B------:R-:W-:-:S02]  /*7760*/  FMNMX3.FTZ R0, R0, R44, R43, !PT ;  /* 0x0000002c00007276 */ /* 0x000fc4000781002b */
[----:B------:R-:W-:Y:S02]  /*7770*/  FSEL R122, R93, -INF , !P6 ;  /* 0xff8000005d7a7808 */ /* 0x000fe40007000000 */
[----:B------:R-:W-:Y:S02]  /*7780*/  FMNMX3.FTZ R0, R0, R41, R36, !PT ;  /* 0x0000002900007276 */ /* 0x000fe40007810024 */
[----:B------:R-:W-:Y:S02]  /*7790*/  FSEL R10, R5, -INF , !P0 ;  /* 0xff800000050a7808 */ /* 0x000fe40004000000 */
[----:B------:R-:W-:Y:S02]  /*77a0*/  FMNMX.FTZ R3, R122, R2, !PT ;  /* 0x000000027a037209 */ /* 0x000fe40007810000 */
[----:B------:R-:W-:Y:S02]  /*77b0*/  ISETP.GE.AND P0, PT, R28, R235, PT ;  /* 0x000000eb1c00720c */ /* 0x000fe40003f06270 */
[----:B------:R-:W-:Y:S01]  /*77c0*/  FMNMX3.FTZ R0, R0, R19, R112, !PT ;  /* 0x0000001300007276 */ /* 0x000fe20007810070 */
[----:B------:R-:W3:Y:S01]  /*77d0*/  SHFL.BFLY PT, R7, R3, 0x2, 0x1f ;  /* 0x0c401f0003077f89 */ /* 0x000ee200000e0000 */
[----:B------:R-:W-:-:S02]  /*77e0*/  FSEL R123, R76, -INF , !P0 ;  /* 0xff8000004c7b7808 */ /* 0x000fc40004000000 */
[----:B------:R-:W-:Y:S02]  /*77f0*/  ISETP.GE.AND P0, PT, R27, R235, PT ;  /* 0x000000eb1b00720c */ /* 0x000fe40003f06270 */
[----:B------:R-:W-:Y:S02]  /*7800*/  FMNMX3.FTZ R0, R0, R111, R110, !PT ;  /* 0x0000006f00007276 */ /* 0x000fe4000781006e */
[----:B------:R-:W-:Y:S02]  /*7810*/  IABS R2, R71 ;  /* 0x0000004700027213 */ /* 0x000fe40000000000 */
[----:B------:R-:W-:Y:S02]  /*7820*/  FSEL R121, R77, -INF , !P0 ;  /* 0xff8000004d797808 */ /* 0x000fe40004000000 */
[----:B------:R-:W-:Y:S01]  /*7830*/  FMNMX3.FTZ R0, R0, R98, R127, !PT ;  /* 0x0000006200007276 */ /* 0x000fe2000781007f */
[----:B------:R-:W-:Y:S01]  /*7840*/  IMAD.MOV.U32 R8, RZ, RZ, R2 ;  /* 0x000000ffff087224 */ /* 0x000fe200078e0002 */
[----:B-1----:R-:W-:-:S02]  /*7850*/  FMNMX.FTZ R136, R4, R136, !PT ;  /* 0x0000008804887209 */ /* 0x002fc40007810000 */
[----:B------:R-:W-:Y:S02]  /*7860*/  FMNMX3.FTZ R2, R0, R123, R121, !PT ;  /* 0x0000007b00027276 */ /* 0x000fe40007810079 */
[----:B------:R-:W-:Y:S02]  /*7870*/  ISETP.GE.AND P0, PT, R30, R235, PT ;  /* 0x000000eb1e00720c */ /* 0x000fe40003f06270 */
[----:B------:R-:W-:Y:S02]  /*7880*/  FMNMX3.FTZ R0, R62, R57, R54, !PT ;  /* 0x000000393e007276 */ /* 0x000fe40007810036 */
[----:B------:R-:W-:Y:S02]  /*7890*/  FSEL R9, R6, -INF , !P1 ;  /* 0xff80000006097808 */ /* 0x000fe40004800000 */
[----:B------:R-:W-:Y:S01]  /*78a0*/  IABS R4, R70 ;  /* 0x0000004600047213 */ /* 0x000fe20000000000 */
[----:B------:R-:W1:Y:S01]  /*78b0*/  SHFL.BFLY PT, R6, R136, 0x1, 0x1f ;  /* 0x0c201f0088067f89 */ /* 0x000e6200000e0000 */
[----:B------:R-:W-:-:S02]  /*78c0*/  FSEL R120, R80, -INF , !P0 ;  /* 0xff80000050787808 */ /* 0x000fc40004000000 */
[----:B------:R-:W-:Y:S02]  /*78d0*/  FMNMX3.FTZ R0, R0, R53, R50, !PT ;  /* 0x0000003500007276 */ /* 0x000fe40007810032 */
[----:B------:R-:W-:Y:S02]  /*78e0*/  I2FP.F32.S32 R4, R4 ;  /* 0x0000000400047245 */ /* 0x000fe40000201400 */
[----:B------:R-:W-:Y:S02]  /*78f0*/  FMNMX.FTZ R5, R120, R2, !PT ;  /* 0x0000000278057209 */ /* 0x000fe40007810000 */
[----:B------:R-:W-:Y:S01]  /*7900*/  FMNMX3.FTZ R0, R0, R47, R39, !PT ;  /* 0x0000002f00007276 */ /* 0x000fe20007810027 */
[----:B------:R-:W-:Y:S01]  /*7910*/  FFMA.FTZ R2, R4, -UR6, R134 ;  /* 0x8000000604027c23 */ /* 0x000fe20008010086 */
[----:B------:R-:W-:Y:S01]  /*7920*/  I2FP.F32.S32 R8, R8 ;  /* 0x0000000800087245 */ /* 0x000fe20000201400 */
[----:B------:R-:W4:Y:S01]  /*7930*/  SHFL.BFLY PT, R137, R5, 0x2, 0x1f ;  /* 0x0c401f0005897f89 */ /* 0x000f2200000e0000 */
[----:B------:R-:W-:-:S02]  /*7940*/  ISETP.GE.AND P6, PT, R26, R238, PT ;  /* 0x000000ee1a00720c */ /* 0x000fc40003fc6270 */
[----:B------:R-:W-:Y:S01]  /*7950*/  FMNMX3.FTZ R0, R0, R20, R115, !PT ;  /* 0x0000001400007276 */ /* 0x000fe20007810073 */
[----:B------:R-:W-:Y:S01]  /*7960*/  FFMA.FTZ R4, R8, -UR6, R135 ;  /* 0x8000000608047c23 */ /* 0x000fe20008010087 */
[----:B---3--:R-:W-:Y:S02]  /*7970*/  FMNMX.FTZ R3, R3, R7, !PT ;  /* 0x0000000703037209 */ /* 0x008fe40007810000 */
[-C--:B------:R-:W-:Y:S02]  /*7980*/  ISETP.GE.AND P1, PT, R28, R238.reuse, PT ;  /* 0x000000ee1c00720c */ /* 0x080fe40003f26270 */
[----:B------:R-:W-:Y:S01]  /*7990*/  ISETP.GE.AND P0, PT, R27, R238, PT ;  /* 0x000000ee1b00720c */ /* 0x000fe20003f06270 */
[----:B------:R-:W3:Y:S01]  /*79a0*/  SHFL.BFLY PT, R135, R3, 0x1, 0x1f ;  /* 0x0c201f0003877f89 */ /* 0x000ee200000e0000 */
[----:B------:R-:W-:Y:S02]  /*79b0*/  FSEL R7, R2, -INF , !P2 ;  /* 0xff80000002077808 */ /* 0x000fe40005000000 */
[----:B------:R-:W-:-:S02]  /*79c0*/  FSEL R128, R10, -INF , !P6 ;  /* 0xff8000000a807808 */ /* 0x000fc40007000000 */
[----:B------:R-:W-:Y:S02]  /*79d0*/  FMNMX3.FTZ R0, R0, R114, R113, !PT ;  /* 0x0000007200007276 */ /* 0x000fe40007810071 */
[----:B------:R-:W-:Y:S02]  /*79e0*/  ISETP.GE.AND P2, PT, R30, R238, PT ;  /* 0x000000ee1e00720c */ /* 0x000fe40003f46270 */
[----:B------:R-:W-:Y:S02]  /*79f0*/  FSEL R2, R4, -INF , !P5 ;  /* 0xff80000004027808 */ /* 0x000fe40006800000 */
[----:B------:R-:W-:Y:S02]  /*7a00*/  FSEL R130, R9, -INF , !P1 ;  /* 0xff80000009827808 */ /* 0x000fe40004800000 */
[----:B------:R-:W-:Y:S02]  /*7a10*/  FSEL R129, R7, -INF , !P0 ;  /* 0xff80000007817808 */ /* 0x000fe40004000000 */
[----:B------:R-:W-:-:S02]  /*7a20*/  FMNMX3.FTZ R0, R0, R108, R128, !PT ;  /* 0x0000006c00007276 */ /* 0x000fc40007810080 */
[----:B------:R-:W-:Y:S02]  /*7a30*/  FSEL R131, R2, -INF , !P2 ;  /* 0xff80000002837808 */ /* 0x000fe40005000000 */
[----:B------:R-:W-:Y:S02]  /*7a40*/  FMNMX3.FTZ R0, R0, R130, R129, !PT ;  /* 0x0000008200007276 */ /* 0x000fe40007810081 */
[----:B-1----:R-:W-:Y:S02]  /*7a50*/  FMNMX.FTZ R136, R136, R6, !PT ;  /* 0x0000000688887209 */ /* 0x002fe40007810000 */
[----:B------:R-:W-:Y:S02]  /*7a60*/  FMNMX.FTZ R0, R131, R0, !PT ;  /* 0x0000000083007209 */ /* 0x000fe40007810000 */
[C---:B------:R-:W-:Y:S01]  /*7a70*/  FSETP.NEU.FTZ.AND P1, PT, R136.reuse, -INF , PT ;  /* 0xff8000008800780b */ /* 0x040fe20003f3d000 */
[----:B--2---:R-:W-:Y:S01]  /*7a80*/  FMUL.FTZ R4, R136, UR4 ;  /* 0x0000000488047c20 */ /* 0x004fe20008410000 */
[----:B----4-:R-:W-:Y:S01]  /*7a90*/  FMNMX.FTZ R137, R5, R137, !PT ;  /* 0x0000008905897209 */ /* 0x010fe20007810000 */
[----:B------:R-:W1:Y:S01]  /*7aa0*/  SHFL.BFLY PT, R7, R0, 0x2, 0x1f ;  /* 0x0c401f0000077f89 */ /* 0x000e6200000e0000 */
[----:B---3--:R-:W-:-:S02]  /*7ab0*/  FMNMX.FTZ R135, R3, R135, !PT ;  /* 0x0000008703877209 */ /* 0x008fc40007810000 */
[----:B------:R-:W-:Y:S01]  /*7ac0*/  FSEL R4, R4, RZ, P1 ;  /* 0x000000ff04047208 */ /* 0x000fe20000800000 */
[----:B------:R-:W2:Y:S01]  /*7ad0*/  SHFL.BFLY PT, R8, R137, 0x1, 0x1f ;  /* 0x0c201f0089087f89 */ /* 0x000ea200000e0000 */
[C---:B------:R-:W-:Y:S01]  /*7ae0*/  FSETP.NEU.FTZ.AND P0, PT, R135.reuse, -INF , PT ;  /* 0xff8000008700780b */ /* 0x040fe20003f1d000 */
[----:B------:R-:W-:Y:S01]  /*7af0*/  FMUL.FTZ R3, R135, UR4 ;  /* 0x0000000487037c20 */ /* 0x000fe20008410000 */
[----:B------:R-:W-:Y:S01]  /*7b00*/  SEL R151, R157, 0xffffffe0, !P3 ;  /* 0xffffffe09d977807 */ /* 0x000fe20005800000 */
[--C-:B------:R-:W-:Y:S01]  /*7b10*/  FFMA.FTZ R2, R38, UR4, -R4.reuse ;  /* 0x0000000426027c23 */ /* 0x100fe20008010804 */
[----:B------:R-:W-:Y:S02]  /*7b20*/  FFMA.FTZ R5, R34, UR4, -R4 ;  /* 0x0000000422057c23 */ /* 0x000fe40008010804 */
[----:B------:R-:W-:Y:S01]  /*7b30*/  FSEL R3, R3, RZ, P0 ;  /* 0x000000ff03037208 */ /* 0x000fe20000000000 */
[----:B------:R3:W-:Y:S01]  /*7b40*/  MUFU.EX2 R191, R2 ;  /* 0x0000000200bf7308 */ /* 0x0007e20000000800 */
[----:B------:R-:W-:Y:S03]  /*7b50*/  STL [R1+0x38], R151 ;  /* 0x0000389701007387 */ /* 0x000fe60000100800 */
[----:B------:R4:W5:Y:S01]  /*7b60*/  MUFU.EX2 R190, R5 ;  /* 0x0000000500be7308 */ /* 0x0009620000000800 */
[----:B------:R-:W-:-:S04]  /*7b70*/  FFMA.FTZ R6, R42, UR4, -R3 ;  /* 0x000000042a067c23 */ /* 0x000fc80008010803 */
[----:B------:R5:W-:Y:S01]  /*7b80*/  MUFU.EX2 R188, R6 ;  /* 0x0000000600bc7308 */ /* 0x000be20000000800 */
[----:B-1----:R-:W-:Y:S01]  /*7b90*/  FMNMX.FTZ R0, R0, R7, !PT ;  /* 0x0000000700007209 */ /* 0x002fe20007810000 */
[----:B---3--:R-:W-:Y:S01]  /*7ba0*/  FFMA.FTZ R2, R33, UR4, -R4 ;  /* 0x0000000421027c23 */ /* 0x008fe20008010804 */
[----:B--2---:R-:W-:-:S03]  /*7bb0*/  FMNMX.FTZ R137, R137, R8, !PT ;  /* 0x0000000889897209 */ /* 0x004fc60007810000 */
[----:B------:R-:W1:Y:S01]  /*7bc0*/  SHFL.BFLY PT, R134, R0, 0x1, 0x1f ;  /* 0x0c201f0000867f89 */ /* 0x000e6200000e0000 */
[----:B------:R2:W-:Y:S01]  /*7bd0*/  MUFU.EX2 R207, R2 ;  /* 0x0000000200cf7308 */ /* 0x0005e20000000800 */
[----:B----4-:R-:W-:Y:S01]  /*7be0*/  FFMA.FTZ R5, R32, UR4, -R4 ;  /* 0x0000000420057c23 */ /* 0x010fe20008010804 */
[----:B------:R-:W-:Y:S02]  /*7bf0*/  FSETP.NEU.FTZ.AND P0, PT, R137, -INF , PT ;  /* 0xff8000008900780b */ /* 0x000fe40003f1d000 */
[----:B-----5:R-:W-:Y:S01]  /*7c00*/  F2FP.F16.F32.PACK_AB R28, R190, R191 ;  /* 0x000000bfbe1c723e */ /* 0x020fe200000000ff */
[----:B------:R3:W4:Y:S01]  /*7c10*/  MUFU.EX2 R204, R5 ;  /* 0x0000000500cc7308 */ /* 0x0007220000000800 */
[----:B------:R-:W-:-:S04]  /*7c20*/  FFMA.FTZ R6, R29, UR4, -R3 ;  /* 0x000000041d067c23 */ /* 0x000fc80008010803 */
[----:B------:R5:W-:Y:S01]  /*7c30*/  MUFU.EX2 R194, R6 ;  /* 0x0000000600c27308 */ /* 0x000be20000000800 */
[----:B--2---:R-:W-:-:S04]  /*7c40*/  FFMA.FTZ R2, R31, UR4, -R4 ;  /* 0x000000041f027c23 */ /* 0x004fc80008010804 */
[----:B------:R2:W-:Y:S01]  /*7c50*/  MUFU.EX2 R193, R2 ;  /* 0x0000000200c17308 */ /* 0x0005e20000000800 */
[----:B---3--:R-:W-:Y:S01]  /*7c60*/  FFMA.FTZ R5, R16, UR4, -R4 ;  /* 0x0000000410057c23 */ /* 0x008fe20008010804 */
[----:B----4-:R-:W-:-:S03]  /*7c70*/  F2FP.F16.F32.PACK_AB R30, R204, R207 ;  /* 0x000000cfcc1e723e */ /* 0x010fc600000000ff */
[----:B------:R3:W-:Y:S01]  /*7c80*/  MUFU.EX2 R200, R5 ;  /* 0x0000000500c87308 */ /* 0x0007e20000000800 */
[----:B-----5:R-:W-:Y:S01]  /*7c90*/  FFMA.FTZ R6, R18, UR4, -R3 ;  /* 0x0000000412067c23 */ /* 0x020fe20008010803 */
[----:B-1----:R-:W-:-:S03]  /*7ca0*/  FMNMX.FTZ R134, R0, R134, !PT ;  /* 0x0000008600867209 */ /* 0x002fc60007810000 */
[----:B------:R1:W-:Y:S02]  /*7cb0*/  MUFU.EX2 R150, R6 ;  /* 0x0000000600967308 */ /* 0x0003e40000000800 */
[----:B------:R-:W-:Y:S01]  /*7cc0*/  FMUL.FTZ R0, R134, UR4 ;  /* 0x0000000486007c20 */ /* 0x000fe20008410000 */
[----:B--2---:R-:W-:-:S04]  /*7cd0*/  FFMA.FTZ R2, R15, UR4, -R4 ;  /* 0x000000040f027c23 */ /* 0x004fc80008010804 */
[----:B------:R2:W-:Y:S01]  /*7ce0*/  MUFU.EX2 R203, R2 ;  /* 0x0000000200cb7308 */ /* 0x0005e20000000800 */
[----:B---3--:R-:W-:-:S04]  /*7cf0*/  FFMA.FTZ R5, R14, UR4, -R4 ;  /* 0x000000040e057c23 */ /* 0x008fc80008010804 */
[----:B------:R3:W4:Y:S01]  /*7d00*/  MUFU.EX2 R148, R5 ;  /* 0x0000000500947308 */ /* 0x0007220000000800 */
[----:B-1----:R-:W-:-:S04]  /*7d10*/  LOP3.LUT R6, R220, 0x200, R158, 0xf8, !PT ;  /* 0x00000200dc067812 */ /* 0x002fc800078ef89e */
[----:B------:R-:W-:Y:S01]  /*7d20*/  LEA R6, R6, UR5, 0x1 ;  /* 0x0000000506067c11 */ /* 0x000fe2000f8e08ff */
[----:B--2---:R-:W-:-:S04]  /*7d30*/  FFMA.FTZ R2, R45, UR4, -R3 ;  /* 0x000000042d027c23 */ /* 0x004fc80008010803 */
[----:B------:R-:W-:Y:S01]  /*7d40*/  LDSM.16.MT88.4 R156, [R6+0xd800] ;  /* 0x00d80000069c783b */ /* 0x000fe20000004200 */
[----:B------:R1:W2:Y:S01]  /*7d50*/  MUFU.EX2 R189, R2 ;  /* 0x0000000200bd7308 */ /* 0x0002a20000000800 */
[----:B---3--:R-:W-:Y:S01]  /*7d60*/  FFMA.FTZ R5, R40, UR4, -R3 ;  /* 0x0000000428057c23 */ /* 0x008fe20008010803 */
[----:B----4-:R-:W-:-:S03]  /*7d70*/  F2FP.F16.F32.PACK_AB R22, R148, R203 ;  /* 0x000000cb9416723e */ /* 0x010fc600000000ff */
[----:B------:R3:W-:Y:S01]  /*7d80*/  MUFU.EX2 R206, R5 ;  /* 0x0000000500ce7308 */ /* 0x0007e20000000800 */
[----:B-1----:R-:W-:Y:S01]  /*7d90*/  FFMA.FTZ R2, R37, UR4, -R3 ;  /* 0x0000000425027c23 */ /* 0x002fe20008010803 */
[----:B--2---:R-:W-:-:S03]  /*7da0*/  F2FP.F16.F32.PACK_AB R29, R188, R189 ;  /* 0x000000bdbc1d723e */ /* 0x004fc600000000ff */
[----:B------:R1:W2:Y:S01]  /*7db0*/  MUFU.EX2 R205, R2 ;  /* 0x0000000200cd7308 */ /* 0x0002a20000000800 */
[----:B---3--:R-:W-:-:S04]  /*7dc0*/  FFMA.FTZ R5, R25, UR4, -R3 ;  /* 0x0000000419057c23 */ /* 0x008fc80008010803 */
[----:B------:R3:W4:Y:S01]  /*7dd0*/  MUFU.EX2 R201, R5 ;  /* 0x0000000500c97308 */ /* 0x0007220000000800 */
[----:B-1----:R-:W-:Y:S01]  /*7de0*/  FMUL.FTZ R2, R137, UR4 ;  /* 0x0000000489027c20 */ /* 0x002fe20008410000 */
[----:B--2---:R-:W-:-:S04]  /*7df0*/  F2FP.F16.F32.PACK_AB R31, R205, R206 ;  /* 0x000000cecd1f723e */ /* 0x004fc800000000ff */
[----:B------:R-:W-:Y:S01]  /*7e00*/  FSEL R2, R2, RZ, P0 ;  /* 0x000000ff02027208 */ /* 0x000fe20000000000 */
[----:B---3--:R-:W-:Y:S01]  /*7e10*/  FFMA.FTZ R5, R17, UR4, -R3 ;  /* 0x0000000411057c23 */ /* 0x008fe20008010803 */
[----:B------:R-:W-:Y:S02]  /*7e20*/  FSETP.NEU.FTZ.AND P0, PT, R134, -INF , PT ;  /* 0xff8000008600780b */ /* 0x000fe40003f1d000 */
[----:B----4-:R-:W-:Y:S01]  /*7e30*/  F2FP.F16.F32.PACK_AB R21, R201, R194 ;  /* 0x000000c2c915723e */ /* 0x010fe200000000ff */
[--C-:B------:R-:W-:Y:S01]  /*7e40*/  FFMA.FTZ R8, R52, UR4, -R2.reuse ;  /* 0x0000000434087c23 */ /* 0x100fe20008010802 */
[----:B------:R1:W2:Y:S01]  /*7e50*/  MUFU.EX2 R196, R5 ;  /* 0x0000000500c47308 */ /* 0x0002a20000000800 */
[--C-:B------:R-:W-:Y:S01]  /*7e60*/  FFMA.FTZ R7, R49, UR4, -R2.reuse ;  /* 0x0000000431077c23 */ /* 0x100fe20008010802 */
[----:B------:R-:W-:Y:S01]  /*7e70*/  FSEL R0, R0, RZ, P0 ;  /* 0x000000ff00007208 */ /* 0x000fe20000000000 */
[----:B------:R-:W-:Y:S01]  /*7e80*/  FFMA.FTZ R9, R46, UR4, -R2 ;  /* 0x000000042e097c23 */ /* 0x000fe20008010802 */
[----:B------:R3:W-:Y:S04]  /*7e90*/  MUFU.EX2 R187, R8 ;  /* 0x0000000800bb7308 */ /* 0x0007e80000000800 */
[----:B------:R4:W5:Y:S04]  /*7ea0*/  MUFU.EX2 R186, R7 ;  /* 0x0000000700ba7308 */ /* 0x0009680000000800 */
[----:B------:R5:W-:Y:S01]  /*7eb0*/  MUFU.EX2 R251, R9 ;  /* 0x0000000900fb7308 */ /* 0x000be20000000800 */
[----:B-1----:R-:W-:Y:S01]  /*7ec0*/  IMAD.IADD R5, R151, 0x1, R6 ;  /* 0x0000000197057824 */ /* 0x002fe200078e0206 */
[----:B--2---:R-:W-:Y:S01]  /*7ed0*/  F2FP.F16.F32.PACK_AB R23, R196, R150 ;  /* 0x00000096c417723e */ /* 0x004fe200000000ff */
[----:B---3--:R-:W-:-:S03]  /*7ee0*/  FFMA.FTZ R8, R44, UR4, -R2 ;  /* 0x000000042c087c23 */ /* 0x008fc60008010802 */
[----:B------:R-:W1:Y:S01]  /*7ef0*/  LDSM.16.MT88.4 R32, [R5+0xc000] ;  /* 0x00c000000520783b */ /* 0x000e620000004200 */
[----:B------:R2:W3:Y:S01]  /*7f00*/  MUFU.EX2 R192, R8 ;  /* 0x0000000800c07308 */ /* 0x0004e20000000800 */
[----:B----4-:R-:W-:Y:S01]  /*7f10*/  FFMA.FTZ R7, R43, UR4, -R2 ;  /* 0x000000042b077c23 */ /* 0x010fe20008010802 */
[----:B-----5:R-:W-:Y:S01]  /*7f20*/  F2FP.F16.F32.PACK_AB R24, R186, R187 ;  /* 0x000000bbba18723e */ /* 0x020fe200000000ff */
[----:B------:R-:W-:Y:S01]  /*7f30*/  LDSM.16.MT88.4 R172, [R5+0xd800] ;  /* 0x00d8000005ac783b */ /* 0x000fe20000004200 */
[----:B------:R-:W-:Y:S01]  /*7f40*/  FFMA.FTZ R9, R39, UR4, -R0 ;  /* 0x0000000427097c23 */ /* 0x000fe20008010800 */
[----:B------:R4:W-:Y:S04]  /*7f50*/  MUFU.EX2 R195, R7 ;  /* 0x0000000700c37308 */ /* 0x0009e80000000800 */
[----:B------:R-:W-:Y:S01]  /*7f60*/  MUFU.EX2 R250, R9 ;  /* 0x0000000900fa7308 */ /* 0x000fe20000000800 */
[--C-:B--2---:R-:W-:Y:S01]  /*7f70*/  FFMA.FTZ R8, R41, UR4, -R2.reuse ;  /* 0x0000000429087c23 */ /* 0x104fe20008010802 */
[----:B---3--:R-:W-:Y:S01]  /*7f80*/  F2FP.F16.F32.PACK_AB R26, R192, R251 ;  /* 0x000000fbc01a723e */ /* 0x008fe200000000ff */
[----:B------:R-:W2:Y:S02]  /*7f90*/  LDSM.16.MT88.4 R40, [R5+0xc800] ;  /* 0x00c800000528783b */ /* 0x000ea40000004200 */
[----:B------:R3:W5:Y:S01]  /*7fa0*/  MUFU.EX2 R202, R8 ;  /* 0x0000000800ca7308 */ /* 0x0007620000000800 */
[----:B----4-:R-:W-:-:S04]  /*7fb0*/  FFMA.FTZ R7, R36, UR4, -R2 ;  /* 0x0000000424077c23 */ /* 0x010fc80008010802 */
[----:B------:R4:W-:Y:S01]  /*7fc0*/  MUFU.EX2 R149, R7 ;  /* 0x0000000700957308 */ /* 0x0009e20000000800 */
[----:B---3--:R-:W-:Y:S01]  /*7fd0*/  FFMA.FTZ R8, R19, UR4, -R2 ;  /* 0x0000000413087c23 */ /* 0x008fe20008010802 */
[----:B-----5:R-:W-:-:S03]  /*7fe0*/  F2FP.F16.F32.PACK_AB R16, R202, R195 ;  /* 0x000000c3ca10723e */ /* 0x020fc600000000ff */
[----:B------:R3:W5:Y:S01]  /*7ff0*/  MUFU.EX2 R197, R8 ;  /* 0x0000000800c57308 */ /* 0x0007620000000800 */
[--C-:B----4-:R-:W-:Y:S01]  /*8000*/  FFMA.FTZ R7, R62, UR4, -R0.reuse ;  /* 0x000000043e077c23 */ /* 0x110fe20008010800 */
[----:B-1----:R-:W-:Y:S03]  /*8010*/  HMMA.16816.F32 R36, R28, R32, RZ ;  /* 0x000000201c24723c */ /* 0x002fe600000018ff */
[----:B------:R1:W-:Y:S01]  /*8020*/  MUFU.EX2 R185, R7 ;  /* 0x0000000700b97308 */ /* 0x0003e20000000800 */
[----:B---3--:R-:W-:Y:S01]  /*8030*/  FFMA.FTZ R8, R57, UR4, -R0 ;  /* 0x0000000439087c23 */ /* 0x008fe20008010800 */
[----:B-----5:R-:W-:-:S03]  /*8040*/  F2FP.F16.F32.PACK_AB R18, R197, R149 ;  /* 0x00000095c512723e */ /* 0x020fc600000000ff */
[----:B------:R3:W4:Y:S01]  /*8050*/  MUFU.EX2 R184, R8 ;  /* 0x0000000800b87308 */ /* 0x0007220000000800 */
[----:B-1----:R-:W-:-:S04]  /*8060*/  FFMA.FTZ R7, R54, UR4, -R0 ;  /* 0x0000000436077c23 */ /* 0x002fc80008010800 */
[----:B------:R1:W-:Y:S01]  /*8070*/  MUFU.EX2 R246, R7 ;  /* 0x0000000700f67308 */ /* 0x0003e20000000800 */
[----:B---3--:R-:W-:Y:S01]  /*8080*/  FFMA.FTZ R8, R53, UR4, -R0 ;  /* 0x0000000435087c23 */ /* 0x008fe20008010800 */
[----:B----4-:R-:W-:-:S03]  /*8090*/  F2FP.F16.F32.PACK_AB R25, R184, R185 ;  /* 0x000000b9b819723e */ /* 0x010fc600000000ff */
[----:B------:R-:W3:Y:S01]  /*80a0*/  MUFU.EX2 R247, R8 ;  /* 0x0000000800f77308 */ /* 0x000ee20000000800 */
[--C-:B-1----:R-:W-:Y:S02]  /*80b0*/  FFMA.FTZ R7, R50, UR4, -R0.reuse ;  /* 0x0000000432077c23 */ /* 0x102fe40008010800 */
[----:B------:R-:W-:Y:S02]  /*80c0*/  HMMA.16816.F32 R48, R28, R34, RZ ;  /* 0x000000221c30723c */ /* 0x000fe400000018ff */
[----:B------:R1:W-:Y:S01]  /*80d0*/  MUFU.EX2 R248, R7 ;  /* 0x0000000700f87308 */ /* 0x0003e20000000800 */
[----:B---3--:R-:W-:Y:S01]  /*80e0*/  F2FP.F16.F32.PACK_AB R27, R247, R246 ;  /* 0x000000f6f71b723e */ /* 0x008fe200000000ff */
[--C-:B------:R-:W-:Y:S02]  /*80f0*/  FFMA.FTZ R8, R47, UR4, -R0.reuse ;  /* 0x000000042f087c23 */ /* 0x100fe40008010800 */
[----:B------:R-:W3:Y:S01]  /*8100*/  LDSM.16.MT88.4 R44, [R5+0xe000] ;  /* 0x00e00000052c783b */ /* 0x000ee20000004200 */
[----:B-1----:R-:W-:Y:S01]  /*8110*/  FFMA.FTZ R7, R20, UR4, -R0 ;  /* 0x0000000414077c23 */ /* 0x002fe20008010800 */
[----:B------:R1:W4:Y:S02]  /*8120*/  MUFU.EX2 R249, R8 ;  /* 0x0000000800f97308 */ /* 0x0003240000000800 */
[C---:B------:R-:W-:Y:S01]  /*8130*/  HMMA.16816.F32 R12, R24.reuse, R32, RZ ;  /* 0x00000020180c723c */ /* 0x040fe200000018ff */
[----:B------:R-:W-:Y:S01]  /*8140*/  F2FP.F16.F32.PACK_AB R20, R200, R193 ;  /* 0x000000c1c814723e */ /* 0x000fe200000000ff */
[----:B------:R-:W5:Y:S06]  /*8150*/  MUFU.EX2 R252, R7 ;  /* 0x0000000700fc7308 */ /* 0x000f6c0000000800 */
[----:B------:R-:W-:Y:S01]  /*8160*/  HMMA.16816.F32 R52, R24, R34, RZ ;  /* 0x000000221834723c */ /* 0x000fe200000018ff */
[----:B------:R-:W-:Y:S04]  /*8170*/  LDSM.16.MT88.4 R32, [R6+0xc800] ;  /* 0x00c800000620783b */ /* 0x000fe80000004200 */
[----:B-1----:R-:W1:Y:S01]  /*8180*/  LDSM.16.MT88.4 R8, [R6+0xc000] ;  /* 0x00c000000608783b */ /* 0x002e620000004200 */
[----:B----4-:R-:W-:-:S02]  /*8190*/  F2FP.F16.F32.PACK_AB R17, R249, R248 ;  /* 0x000000f8f911723e */ /* 0x010fc400000000ff */
[----:B--2---:R-:W-:Y:S01]  /*81a0*/  HMMA.16816.F32 R160, R20, R40, R36 ;  /* 0x0000002814a0723c */ /* 0x004fe20000001824 */
[----:B-----5:R-:W-:Y:S01]  /*81b0*/  F2FP.F16.F32.PACK_AB R19, R252, R250 ;  /* 0x000000fafc13723e */ /* 0x020fe200000000ff */
[----:B------:R-:W-:Y:S01]  /*81c0*/  LDSM.16.MT88.4 R36, [R6+0xe000] ;  /* 0x00e000000624783b */ /* 0x000fe20000004200 */
[----:B------:R-:W-:-:S04]  /*81d0*/  FFMA.FTZ R7, R104, UR4, -R4 ;  /* 0x0000000468077c23 */ /* 0x000fc80008010804 */
[----:B------:R2:W-:Y:S01]  /*81e0*/  MUFU.EX2 R244, R7 ;  /* 0x0000000700f47308 */ /* 0x0005e20000000800 */
[C---:B------:R-:W-:Y:S01]  /*81f0*/  HMMA.16816.F32 R164, R16.reuse, R40, R12 ;  /* 0x0000002810a4723c */ /* 0x040fe2000000180c */
[----:B------:R-:W4:Y:S07]  /*8200*/  LDSM.16.MT88.4 R12, [R5+0xe800] ;  /* 0x00e80000050c783b */ /* 0x000f2e0000004200 */
[----:B------:R-:W-:Y:S01]  /*8210*/  HMMA.16816.F32 R168, R16, R42, R52 ;  /* 0x0000002a10a8723c */ /* 0x000fe20000001834 */
[----:B--2---:R-:W-:-:S07]  /*8220*/  FFMA.FTZ R7, R96, UR4, -R4 ;  /* 0x0000000460077c23 */ /* 0x004fce0008010804 */
[-C--:B---3--:R-:W-:Y:S01]  /*8230*/  HMMA.16816.F32 R68, R28, R44.reuse, RZ ;  /* 0x0000002c1c44723c */ /* 0x088fe200000018ff */
        /* <DEDUP_REMOVED lines=26> */
[----:B---3--:R-:W-:-:S02]  /*83e0*/  FFMA.FTZ R12, R99, UR4, -R4 ;  /* 0x00000004630c7c23 */ /* 0x008fc40008010804 */
[----:B------:R-:W-:Y:S02]  /*83f0*/  LDSM.16.MT88.4 R96, [R5+0xf800] ;  /* 0x00f800000560783b */ /* 0x000fe40000004200 */
        /* <DEDUP_REMOVED lines=35> */
[----:B------:R-:W1:Y:S01]  /*8630*/  LDSM.16.MT88.4 R44, [R6+0xd000] ;  /* 0x00d00000062c783b */ /* 0x000e620000004200 */
[----:B------:R-:W-:Y:S01]  /*8640*/  IMAD.MOV.U32 R122, RZ, RZ, R149 ;  /* 0x000000ffff7a7224 */ /* 0x000fe200078e0095 */
        /* <DEDUP_REMOVED lines=9> */
[----:B------:R-:W-:Y:S01]  /*86e0*/  HMMA.16816.F32 R84, R12, R36, R84 ;  /* 0x000000240c54723c */ /* 0x000fe20000001854 */
[----:B------:R-:W-:Y:S01]  /*86f0*/  FFMA.FTZ R7, R123, UR4, -R2 ;  /* 0x000000047b077c23 */ /* 0x000fe20008010802 */
[----:B------:R-:W-:-:S03]  /*8700*/  IMAD.MOV.U32 R123, RZ, RZ, R148 ;  /* 0x000000ffff7b7224 */ /* 0x000fc600078e0094 */
[----:B------:R-:W-:Y:S03]  /*8710*/  MUFU.EX2 R143, R7 ;  /* 0x00000007008f7308 */ /* 0x000fe60000000800 */
[----:B------:R-:W-:Y:S01]  /*8720*/  HMMA.16816.F32 R104, R12, R38, R80 ;  /* 0x000000260c68723c */ /* 0x000fe20000001850 */
[----:B------:R-:W-:Y:S01]  /*8730*/  LDSM.16.MT88.4 R80, [R6+0xf800] ;  /* 0x00f800000650783b */ /* 0x000fe20000004200 */
[----:B--2---:R-:W-:Y:S02]  /*8740*/  F2FP.F16.F32.PACK_AB R8, R232, R230 ;  /* 0x000000e6e808723e */ /* 0x004fe400000000ff */
[----:B---3--:R-:W-:-:S04]  /*8750*/  F2FP.F16.F32.PACK_AB R11, R216, R222 ;  /* 0x000000ded80b723e */ /* 0x008fc800000000ff */
[----:B------:R-:W-:Y:S08]  /*8760*/  HMMA.16816.F32 R160, R12, R40, R160 ;  /* 0x000000280ca0723c */ /* 0x000ff000000018a0 */
[----:B------:R-:W-:Y:S01]  /*8770*/  HMMA.16816.F32 R88, R8, R36, R88 ;  /* 0x000000240858723c */ /* 0x000fe20000001858 */
[--C-:B------:R-:W-:Y:S01]  /*8780*/  FFMA.FTZ R36, R118, UR4, -R4.reuse ;  /* 0x0000000476247c23 */ /* 0x100fe20008010804 */
[----:B------:R-:W-:-:S03]  /*8790*/  FFMA.FTZ R4, R126, UR4, -R4 ;  /* 0x000000047e047c23 */ /* 0x000fc60008010804 */
[----:B------:R2:W-:Y:S03]  /*87a0*/  MUFU.EX2 R215, R36 ;  /* 0x0000002400d77308 */ /* 0x0005e60000000800 */
[C---:B------:R-:W-:Y:S01]  /*87b0*/  HMMA.16816.F32 R92, R8.reuse, R38, R92 ;  /* 0x00000026085c723c */ /* 0x040fe2000000185c */
[----:B------:R3:W-:Y:S07]  /*87c0*/  MUFU.EX2 R214, R4 ;  /* 0x0000000400d67308 */ /* 0x0007ee0000000800 */
[----:B------:R-:W-:Y:S01]  /*87d0*/  HMMA.16816.F32 R164, R8, R40, R164 ;  /* 0x0000002808a4723c */ /* 0x000fe200000018a4 */
[--C-:B--2---:R-:W-:Y:S01]  /*87e0*/  FFMA.FTZ R36, R125, UR4, -R3.reuse ;  /* 0x000000047d247c23 */ /* 0x104fe20008010803 */
[----:B---3--:R-:W-:Y:S01]  /*87f0*/  FFMA.FTZ R4, R124, UR4, -R3 ;  /* 0x000000047c047c23 */ /* 0x008fe20008010803 */
[----:B------:R-:W-:-:S02]  /*8800*/  FFMA.FTZ R3, R127, UR4, -R2 ;  /* 0x000000047f037c23 */ /* 0x000fc40008010802 */
[----:B------:R-:W-:Y:S03]  /*8810*/  MUFU.EX2 R211, R36 ;  /* 0x0000002400d37308 */ /* 0x000fe60000000800 */
[-C--:B------:R-:W-:Y:S01]  /*8820*/  HMMA.16816.F32 R168, R8, R42.reuse, R168 ;  /* 0x0000002a08a8723c */ /* 0x080fe200000018a8 */
[----:B------:R2:W3:Y:S04]  /*8830*/  MUFU.EX2 R142, R3 ;  /* 0x00000003008e7308 */ /* 0x0004e80000000800 */
[----:B------:R4:W-:Y:S03]  /*8840*/  MUFU.EX2 R209, R4 ;  /* 0x0000000400d17308 */ /* 0x0009e60000000800 */
[C---:B------:R-:W-:Y:S08]  /*8850*/  HMMA.16816.F32 R40, R12.reuse, R42, R100 ;  /* 0x0000002a0c28723c */ /* 0x040ff00000001864 */
[----:B-1----:R-:W-:Y:S01]  /*8860*/  HMMA.16816.F32 R144, R12, R44, R76 ;  /* 0x0000002c0c90723c */ /* 0x002fe2000000184c */
[----:B--2---:R-:W-:Y:S01]  /*8870*/  FFMA.FTZ R3, R120, UR4, -R2 ;  /* 0x0000000478037c23 */ /* 0x004fe20008010802 */
[----:B---3--:R-:W-:-:S03]  /*8880*/  F2FP.F16.F32.PACK_AB R124, R143, R142 ;  /* 0x0000008e8f7c723e */ /* 0x008fc600000000ff */
[----:B------:R1:W-:Y:S01]  /*8890*/  MUFU.EX2 R141, R3 ;  /* 0x00000003008d7308 */ /* 0x0003e20000000800 */
[----:B----4-:R-:W-:Y:S01]  /*88a0*/  FFMA.FTZ R4, R121, UR4, -R2 ;  /* 0x0000000479047c23 */ /* 0x010fe20008010802 */
[--C-:B------:R-:W-:Y:S01]  /*88b0*/  FFMA.FTZ R2, R128, UR4, -R0.reuse ;  /* 0x0000000480027c23 */ /* 0x100fe20008010800 */
[-C--:B------:R-:W-:Y:S01]  /*88c0*/  HMMA.16816.F32 R112, R12, R32.reuse, R60 ;  /* 0x000000200c70723c */ /* 0x080fe2000000183c */
[----:B------:R-:W-:Y:S01]  /*88d0*/  F2FP.F16.F32.PACK_AB R128, R215, R213 ;  /* 0x000000d5d780723e */ /* 0x000fe200000000ff */
[----:B------:R-:W2:Y:S04]  /*88e0*/  MUFU.EX2 R140, R4 ;  /* 0x00000004008c7308 */ /* 0x000ea80000000800 */
[----:B------:R3:W-:Y:S02]  /*88f0*/  MUFU.EX2 R138, R2 ;  /* 0x00000002008a7308 */ /* 0x0007e40000000800 */
[----:B------:R-:W-:Y:S01]  /*8900*/  HMMA.16816.F32 R108, R8, R32, R56 ;  /* 0x00000020086c723c */ /* 0x000fe20000001838 */
[----:B-1----:R-:W-:Y:S01]  /*8910*/  FFMA.FTZ R3, R130, UR4, -R0 ;  /* 0x0000000482037c23 */ /* 0x002fe20008010800 */
[----:B------:R-:W-:-:S03]  /*8920*/  F2FP.F16.F32.PACK_AB R130, R214, R212 ;  /* 0x000000d4d682723e */ /* 0x000fc600000000ff */
[----:B------:R1:W4:Y:S03]  /*8930*/  MUFU.EX2 R133, R3 ;  /* 0x0000000300857308 */ /* 0x0003260000000800 */
[-C--:B------:R-:W-:Y:S01]  /*8940*/  HMMA.16816.F32 R76, R8, R34.reuse, R52 ;  /* 0x00000022084c723c */ /* 0x080fe20000001834 */
        /* <DEDUP_REMOVED lines=9> */
[----:B-1----:R-:W-:-:S02]  /*89e0*/  MOV R3, 0x40 ;  /* 0x0000004000037802 */ /* 0x002fc40000000f00 */
[----:B----4-:R-:W-:Y:S02]  /*89f0*/  F2FP.F16.F32.PACK_AB R125, R133, R138 ;  /* 0x0000008a857d723e */ /* 0x010fe400000000ff */
[----:B------:R-:W-:Y:S01]  /*8a00*/  SEL R152, R3, 0xffffffc0, !P4 ;  /* 0xffffffc003987807 */ /* 0x000fe20006000000 */
[----:B------:R-:W-:Y:S01]  /*8a10*/  HMMA.16816.F32 R116, R12, R46, R64 ;  /* 0x0000002e0c74723c */ /* 0x000fe20000001840 */
[----:B------:R-:W-:-:S03]  /*8a20*/  MOV R3, R150 ;  /* 0x0000009600037202 */ /* 0x000fc60000000f00 */
[----:B------:R-:W-:Y:S01]  /*8a30*/  STL [R1+0x3c], R152 ;  /* 0x00003c9801007387 */ /* 0x000fe20000100800 */
[----:B--2---:R-:W-:Y:S01]  /*8a40*/  IMAD.IADD R0, R152, 0x1, R6 ;  /* 0x0000000198007824 */ /* 0x004fe200078e0206 */
[----:B---3--:R-:W-:Y:S02]  /*8a50*/  F2FP.F16.F32.PACK_AB R127, R132, R139 ;  /* 0x0000008b847f723e */ /* 0x008fe400000000ff */
[-C--:B------:R-:W-:Y:S01]  /*8a60*/  HMMA.16816.F32 R160, R128, R172.reuse, R160 ;  /* 0x000000ac80a0723c */ /* 0x080fe200000018a0 */
[----:B------:R-:W-:Y:S01]  /*8a70*/  IMAD.IADD R2, R151, 0x1, R0 ;  /* 0x0000000197027824 */ /* 0x000fe200078e0200 */
[----:B------:R-:W1:Y:S04]  /*8a80*/  LDSM.16.MT88.4 R36, [R0+0xc000] ;  /* 0x00c000000024783b */ /* 0x000e680000004200 */
[----:B------:R-:W2:Y:S02]  /*8a90*/  LDSM.16.MT88.4 R32, [R0+0xc800] ;  /* 0x00c800000020783b */ /* 0x000ea40000004200 */
[C---:B------:R-:W-:Y:S02]  /*8aa0*/  HMMA.16816.F32 R164, R124.reuse, R172, R164 ;  /* 0x000000ac7ca4723c */ /* 0x040fe400000018a4 */
[----:B------:R-:W3:Y:S04]  /*8ab0*/  LDSM.16.MT88.4 R48, [R2+0xe000] ;  /* 0x00e000000230783b */ /* 0x000ee80000004200 */
[----:B------:R-:W4:Y:S02]  /*8ac0*/  LDSM.16.MT88.4 R56, [R2+0xc000] ;  /* 0x00c000000238783b */ /* 0x000f240000004200 */
[-C--:B------:R-:W-:Y:S02]  /*8ad0*/  HMMA.16816.F32 R168, R124, R174.reuse, R168 ;  /* 0x000000ae7ca8723c */ /* 0x080fe400000018a8 */
[----:B------:R-:W5:Y:S04]  /*8ae0*/  LDSM.16.MT88.4 R52, [R0+0xe000] ;  /* 0x00e000000034783b */ /* 0x000f680000004200 */
[----:B------:R-:W-:Y:S02]  /*8af0*/  LDSM.16.MT88.4 R4, [R2+0xc800] ;  /* 0x00c800000204783b */ /* 0x000fe40000004200 */
[----:B------:R-:W-:Y:S02]  /*8b00*/  HMMA.16816.F32 R172, R128, R174, R40 ;  /* 0x000000ae80ac723c */ /* 0x000fe40000001828 */
[----:B------:R-:W5:Y:S06]  /*8b10*/  LDSM.16.MT88.4 R40, [R2+0xe800] ;  /* 0x00e800000228783b */ /* 0x000f6c0000004200 */
[C---:B------:R-:W-:Y:S08]  /*8b20*/  HMMA.16816.F32 R68, R8.reuse, R46, R68 ;  /* 0x0000002e0844723c */ /* 0x040ff00000001844 */
[----:B------:R-:W-:Y:S01]  /*8b30*/  HMMA.16816.F32 R72, R8, R44, R72 ;  /* 0x0000002c0848723c */ /* 0x000fe20000001848 */
[----:B------:R-:W5:Y:S07]  /*8b40*/  LDSM.16.MT88.4 R44, [R0+0xe800] ;  /* 0x00e80000002c783b */ /* 0x000f6e0000004200 */
[-C--:B-1----:R-:W-:Y:S08]  /*8b50*/  HMMA.16816.F32 R64, R28, R36.reuse, RZ ;  /* 0x000000241c40723c */ /* 0x082ff000000018ff */
[----:B------:R-:W-:Y:S08]  /*8b60*/  HMMA.16816.F32 R60, R24, R36, RZ ;  /* 0x00000024183c723c */ /* 0x000ff000000018ff */
[----:B------:R-:W-:Y:S08]  /*8b70*/  HMMA.16816.F32 R152, R124, R158, R68 ;  /* 0x0000009e7c98723c */ /* 0x000ff00000001844 */
[----:B--2---:R-:W-:Y:S08]  /*8b80*/  HMMA.16816.F32 R180, R20, R32, R64 ;  /* 0x0000002014b4723c */ /* 0x004ff00000001840 */
[----:B---3--:R-:W-:Y:S08]  /*8b90*/  HMMA.16816.F32 R64, R28, R48, RZ ;  /* 0x000000301c40723c */ /* 0x008ff000000018ff */
[-C--:B------:R-:W-:Y:S08]  /*8ba0*/  HMMA.16816.F32 R84, R128, R96.reuse, R84 ;  /* 0x000000608054723c */ /* 0x080ff00000001854 */
[C---:B------:R-:W-:Y:S08]  /*8bb0*/  HMMA.16816.F32 R88, R124.reuse, R96, R88 ;  /* 0x000000607c58723c */ /* 0x040ff00000001858 */
[----:B------:R-:W-:Y:S08]  /*8bc0*/  HMMA.16816.F32 R92, R124, R98, R92 ;  /* 0x000000627c5c723c */ /* 0x000ff0000000185c */
[-C--:B------:R-:W-:Y:S08]  /*8bd0*/  HMMA.16816.F32 R144, R128, R156.reuse, R144 ;  /* 0x0000009c8090723c */ /* 0x080ff00000001890 */
[----:B------:R-:W-:Y:S08]  /*8be0*/  HMMA.16816.F32 R148, R124, R156, R72 ;  /* 0x0000009c7c94723c */ /* 0x000ff00000001848 */
[C---:B------:R-:W-:Y:S08]  /*8bf0*/  HMMA.16816.F32 R68, R128.reuse, R80, R112 ;  /* 0x000000508044723c */ /* 0x040ff00000001870 */
[C---:B------:R-:W-:Y:S08]  /*8c00*/  HMMA.16816.F32 R96, R128.reuse, R98, R104 ;  /* 0x000000628060723c */ /* 0x040ff00000001868 */
[----:B------:R-:W-:Y:S08]  /*8c10*/  HMMA.16816.F32 R156, R128, R158, R116 ;  /* 0x0000009e809c723c */ /* 0x000ff00000001874 */
[C---:B------:R-:W-:Y:S08]  /*8c20*/  HMMA.16816.F32 R72, R124.reuse, R80, R108 ;  /* 0x000000507c48723c */ /* 0x040ff0000000186c */
[----:B------:R-:W-:Y:S08]  /*8c30*/  HMMA.16816.F32 R76, R124, R82, R76 ;  /* 0x000000527c4c723c */ /* 0x000ff0000000184c */
[----:B----4-:R-:W-:Y:S08]  /*8c40*/  HMMA.16816.F32 R112, R28, R56, RZ ;  /* 0x000000381c70723c */ /* 0x010ff000000018ff */
[----:B------:R-:W-:Y:S08]  /*8c50*/  HMMA.16816.F32 R80, R128, R82, R100 ;  /* 0x000000528050723c */ /* 0x000ff00000001864 */
[----:B-----5:R-:W-:Y:S08]  /*8c60*/  HMMA.16816.F32 R104, R28, R52, RZ ;  /* 0x000000341c68723c */ /* 0x020ff000000018ff */
[----:B------:R-:W-:Y:S08]  /*8c70*/  HMMA.16816.F32 R116, R20, R40, R64 ;  /* 0x000000281474723c */ /* 0x000ff00000001840 */
[C---:B------:R-:W-:Y:S08]  /*8c80*/  HMMA.16816.F32 R108, R24.reuse, R56, RZ ;  /* 0x00000038186c723c */ /* 0x040ff000000018ff */
[C---:B------:R-:W-:Y:S08]  /*8c90*/  HMMA.16816.F32 R100, R24.reuse, R52, RZ ;  /* 0x000000341864723c */ /* 0x040ff000000018ff */
[-C--:B------:R-:W-:Y:S08]  /*8ca0*/  HMMA.16816.F32 R64, R24, R58.reuse, RZ ;  /* 0x0000003a1840723c */ /* 0x080ff000000018ff */
[----:B------:R-:W-:Y:S08]  /*8cb0*/  HMMA.16816.F32 R56, R28, R58, RZ ;  /* 0x0000003a1c38723c */ /* 0x000ff000000018ff */
[----:B------:R-:W-:Y:S01]  /*8cc0*/  HMMA.16816.F32 R176, R16, R32, R60 ;  /* 0x0000002010b0723c */ /* 0x000fe2000000183c */
[----:B------:R-:W-:Y:S01]  /*8cd0*/  FADD.FTZ R33, R187, R186 ;  /* 0x000000babb217221 */ /* 0x000fe20000010000 */
[----:B------:R-:W-:-:S06]  /*8ce0*/  FADD.FTZ R32, R189, R188 ;  /* 0x000000bcbd207221 */ /* 0x000fcc0000010000 */
[----:B------:R-:W-:Y:S01]  /*8cf0*/  HMMA.16816.F32 R60, R24, R48, RZ ;  /* 0x00000030183c723c */ /* 0x000fe200000018ff */
[----:B------:R-:W-:Y:S01]  /*8d00*/  MOV R49, R197 ;  /* 0x000000c500317202 */ /* 0x000fe20000000f00 */
[----:B------:R-:W-:-:S06]  /*8d10*/  IMAD.MOV.U32 R48, RZ, RZ, R196 ;  /* 0x000000ffff307224 */ /* 0x000fcc00078e00c4 */
[C---:B------:R-:W-:Y:S08]  /*8d20*/  HMMA.16816.F32 R196, R20.reuse, R4, R112 ;  /* 0x0000000414c4723c */ /* 0x040ff00000001870 */
[-C--:B------:R-:W-:Y:S08]  /*8d30*/  HMMA.16816.F32 R112, R20, R44.reuse, R104 ;  /* 0x0000002c1470723c */ /* 0x080ff00000001868 */
[----:B------:R-:W-:Y:S01]  /*8d40*/  HMMA.16816.F32 R104, R16, R44, R100 ;  /* 0x0000002c1068723c */ /* 0x000fe20000001864 */
[----:B------:R-:W-:Y:S01]  /*8d50*/  IMAD.MOV.U32 R45, RZ, RZ, R123 ;  /* 0x000000ffff2d7224 */ /* 0x000fe200078e007b */
[----:B------:R-:W-:-:S06]  /*8d60*/  MOV R44, R122 ;  /* 0x0000007a002c7202 */ /* 0x000fcc0000000f00 */
        /* <DEDUP_REMOVED lines=8> */
[----:B------:R-:W-:-:S02]  /*8df0*/  IMAD.MOV.U32 R41, RZ, RZ, R3 ;  /* 0x000000ffff297224 */ /* 0x000fc400078e0003 */
[----:B------:R-:W-:Y:S02]  /*8e00*/  FADD.FTZ R3, R191, R190 ;  /* 0x000000bebf037221 */ /* 0x000fe40000010000 */
[----:B------:R-:W-:Y:S02]  /*8e10*/  LDSM.16.MT88.4 R188, [R0+0xd800] ;  /* 0x00d8000000bc783b */ /* 0x000fe40000004200 */
[-C--:B------:R-:W-:Y:S08]  /*8e20*/  HMMA.16816.F32 R60, R24, R54.reuse, RZ ;  /* 0x00000036183c723c */ /* 0x080ff000000018ff */
[C---:B------:R-:W-:Y:S08]  /*8e30*/  HMMA.16816.F32 R52, R28.reuse, R54, RZ ;  /* 0x000000361c34723c */ /* 0x040ff000000018ff */
[-C--:B------:R-:W-:Y:S08]  /*8e40*/  HMMA.16816.F32 R28, R28, R50.reuse, RZ ;  /* 0x000000321c1c723c */ /* 0x080ff000000018ff */
[----:B------:R-:W-:Y:S01]  /*8e50*/  HMMA.16816.F32 R24, R24, R50, RZ ;  /* 0x000000321818723c */ /* 0x000fe200000018ff */
[----:B------:R-:W-:Y:S01]  /*8e60*/  IMAD.MOV.U32 R51, RZ, RZ, R201 ;  /* 0x000000ffff337224 */ /* 0x000fe200078e00c9 */
[----:B------:R-:W-:-:S06]  /*8e70*/  MOV R50, R200 ;  /* 0x000000c800327202 */ /* 0x000fcc0000000f00 */
[-C--:B------:R-:W-:Y:S08]  /*8e80*/  HMMA.16816.F32 R100, R16, R34.reuse, R100 ;  /* 0x000000221064723c */ /* 0x080ff00000001864 */
[----:B------:R-:W-:Y:S01]  /*8e90*/  HMMA.16816.F32 R36, R20, R34, R36 ;  /* 0x000000221424723c */ /* 0x000fe20000001824 */
[----:B------:R-:W-:Y:S01]  /*8ea0*/  IMAD.MOV.U32 R35, RZ, RZ, R203 ;  /* 0x000000ffff237224 */ /* 0x000fe200078e00cb */
[----:B------:R-:W-:-:S06]  /*8eb0*/  MOV R34, R202 ;  /* 0x000000ca00227202 */ /* 0x000fcc0000000f00 */
[C---:B------:R-:W-:Y:S08]  /*8ec0*/  HMMA.16816.F32 R52, R20.reuse, R46, R52 ;  /* 0x0000002e1434723c */ /* 0x040ff00000001834 */
[----:B------:R-:W-:Y:S01]  /*8ed0*/  HMMA.16816.F32 R28, R20, R42, R28 ;  /* 0x0000002a141c723c */ /* 0x000fe2000000181c */
[----:B------:R-:W2:Y:S07]  /*8ee0*/  LDSM.16.MT88.4 R20, [R2+0xd000] ;  /* 0x00d000000214783b */ /* 0x000eae0000004200 */
[----:B------:R-:W-:Y:S01]  /*8ef0*/  HMMA.16816.F32 R60, R16, R46, R60 ;  /* 0x0000002e103c723c */ /* 0x000fe2000000183c */
[----:B------:R-:W-:Y:S01]  /*8f00*/  IMAD.MOV.U32 R47, RZ, RZ, R195 ;  /* 0x000000ffff2f7224 */ /* 0x000fe200078e00c3 */
[----:B------:R-:W-:-:S06]  /*8f10*/  MOV R46, R194 ;  /* 0x000000c2002e7202 */ /* 0x000fcc0000000f00 */
[----:B------:R-:W-:Y:S01]  /*8f20*/  HMMA.16816.F32 R24, R16, R42, R24 ;  /* 0x0000002a1018723c */ /* 0x000fe20000001818 */
[----:B------:R-:W3:Y:S01]  /*8f30*/  LDSM.16.MT88.4 R16, [R0+0xf000] ;  /* 0x00f000000010783b */ /* 0x000ee20000004200 */
[----:B------:R-:W-:Y:S01]  /*8f40*/  IMAD.MOV.U32 R43, RZ, RZ, R193 ;  /* 0x000000ffff2b7224 */ /* 0x000fe200078e00c1 */
[----:B------:R-:W-:-:S05]  /*8f50*/  MOV R42, R192 ;  /* 0x000000c0002a7202 */ /* 0x000fca0000000f00 */
[-C--:B-1----:R-:W-:Y:S08]  /*8f60*/  HMMA.16816.F32 R180, R12, R4.reuse, R180 ;  /* 0x000000040cb4723c */ /* 0x082ff000000018b4 */
[C---:B------:R-:W-:Y:S08]  /*8f70*/  HMMA.16816.F32 R176, R8.reuse, R4, R176 ;  /* 0x0000000408b0723c */ /* 0x040ff000000018b0 */
[-C--:B------:R-:W-:Y:S08]  /*8f80*/  HMMA.16816.F32 R184, R8, R6.reuse, R100 ;  /* 0x0000000608b8723c */ /* 0x080ff00000001864 */
[----:B------:R-:W-:Y:S01]  /*8f90*/  HMMA.16816.F32 R36, R12, R6, R36 ;  /* 0x000000060c24723c */ /* 0x000fe20000001824 */
[----:B------:R-:W1:Y:S07]  /*8fa0*/  LDSM.16.MT88.4 R4, [R2+0xf000] ;  /* 0x00f000000204783b */ /* 0x000e6e0000004200 */
[C---:B--2---:R-:W-:Y:S01]  /*8fb0*/  HMMA.16816.F32 R200, R8.reuse, R22, R64 ;  /* 0x0000001608c8723c */ /* 0x044fe20000001840 */
[----:B------:R-:W-:Y:S01]  /*8fc0*/  IMAD.MOV.U32 R64, RZ, RZ, R207 ;  /* 0x000000ffff407224 */ /* 0x000fe200078e00cf */
[----:B------:R-:W-:Y:S01]  /*8fd0*/  MOV R65, R206 ;  /* 0x000000ce00417202 */ /* 0x000fe20000000f00 */
[----:B------:R-:W-:Y:S01]  /*8fe0*/  IMAD.MOV.U32 R67, RZ, RZ, R205 ;  /* 0x000000ffff437224 */ /* 0x000fe200078e00cd */
[----:B------:R-:W-:Y:S01]  /*8ff0*/  MOV R66, R204 ;  /* 0x000000cc00427202 */ /* 0x000fe20000000f00 */
[----:B------:R-:W-:Y:S01]  /*9000*/  FADD.FTZ R3, R64, R3 ;  /* 0x0000000340037221 */ /* 0x000fe20000010000 */
[----:B------:R-:W2:Y:S02]  /*9010*/  LDSM.16.MT88.4 R204, [R2+0xd800] ;  /* 0x00d8000002cc783b */ /* 0x000ea40000004200 */
[----:B------:R-:W-:Y:S01]  /*9020*/  HMMA.16816.F32 R192, R8, R20, R108 ;  /* 0x0000001408c0723c */ /* 0x000fe2000000186c */
[----:B------:R-:W-:-:S04]  /*9030*/  FADD.FTZ R3, R66, R3 ;  /* 0x0000000342037221 */ /* 0x000fc80000010000 */
[----:B------:R-:W-:-:S03]  /*9040*/  FADD.FTZ R3, R43, R3 ;  /* 0x000000032b037221 */ /* 0x000fc60000010000 */
[----:B---3--:R-:W-:Y:S01]  /*9050*/  HMMA.16816.F32 R104, R8, R16, R104 ;  /* 0x000000100868723c */ /* 0x008fe20000001868 */
[----:B------:R-:W-:-:S07]  /*9060*/  FADD.FTZ R3, R50, R3 ;  /* 0x0000000332037221 */ /* 0x000fce0000010000 */
[----:B------:R-:W-:Y:S08]  /*9070*/  HMMA.16816.F32 R108, R8, R18, R60 ;  /* 0x00000012086c723c */ /* 0x000ff0000000183c */
[----:B------:R-:W-:Y:S01]  /*9080*/  HMMA.16816.F32 R100, R12, R16, R112 ;  /* 0x000000100c64723c */ /* 0x000fe20000001870 */
[----:B------:R3:W4:Y:S07]  /*9090*/  LDSM.16.MT88.4 R112, [R0+0xf800] ;  /* 0x00f800000070783b */ /* 0x00072e0000004200 */
[C---:B-1----:R-:W-:Y:S08]  /*90a0*/  HMMA.16816.F32 R120, R8.reuse, R4, R120 ;  /* 0x000000040878723c */ /* 0x042ff00000001878 */
[----:B------:R-:W-:Y:S01]  /*90b0*/  HMMA.16816.F32 R24, R8, R6, R24 ;  /* 0x000000060818723c */ /* 0x000fe20000001818 */
[----:B------:R1:W5:Y:S07]  /*90c0*/  LDSM.16.MT88.4 R8, [R2+0xf800] ;  /* 0x00f800000208783b */ /* 0x00036e0000004200 */
[----:B------:R-:W-:Y:S01]  /*90d0*/  HMMA.16816.F32 R116, R12, R4, R116 ;  /* 0x000000040c74723c */ /* 0x000fe20000001874 */
[----:B---3--:R-:W-:Y:S01]  /*90e0*/  FADD.FTZ R0, R251, R33 ;  /* 0x00000021fb007221 */ /* 0x008fe20000010000 */
[----:B------:R-:W-:Y:S01]  /*90f0*/  FADD.FTZ R4, R246, R40 ;  /* 0x00000028f6047221 */ /* 0x000fe20000010000 */
[----:B------:R-:W-:-:S02]  /*9100*/  FADD.FTZ R5, R35, R3 ;  /* 0x0000000323057221 */ /* 0x000fc40000010000 */
[----:B------:R-:W-:Y:S01]  /*9110*/  FADD.FTZ R0, R42, R0 ;  /* 0x000000002a007221 */ /* 0x000fe20000010000 */
[----:B------:R-:W-:Y:S02]  /*9120*/  FADD.FTZ R4, R247, R4 ;  /* 0x00000004f7047221 */ /* 0x000fe40000010000 */
[----:B------:R-:W-:Y:S01]  /*9130*/  HMMA.16816.F32 R196, R12, R20, R196 ;  /* 0x000000140cc4723c */ /* 0x000fe200000018c4 */
[----:B------:R-:W-:Y:S01]  /*9140*/  FADD.FTZ R0, R47, R0 ;  /* 0x000000002f007221 */ /* 0x000fe20000010000 */
[----:B------:R-:W-:-:S03]  /*9150*/  FADD.FTZ R4, R248, R4 ;  /* 0x00000004f8047221 */ /* 0x000fc60000010000 */
[----:B------:R-:W-:Y:S01]  /*9160*/  FADD.FTZ R0, R34, R0 ;  /* 0x0000000022007221 */ /* 0x000fe20000010000 */
[----:B------:R-:W-:Y:S01]  /*9170*/  FADD.FTZ R4, R249, R4 ;  /* 0x00000004f9047221 */ /* 0x000fe20000010000 */
[----:B-1----:R-:W-:Y:S01]  /*9180*/  FADD.FTZ R2, R65, R32 ;  /* 0x0000002041027221 */ /* 0x002fe20000010000 */
[----:B------:R-:W-:Y:S03]  /*9190*/  HMMA.16816.F32 R56, R12, R22, R56 ;  /* 0x000000160c38723c */ /* 0x000fe60000001838 */
[----:B------:R-:W-:-:S04]  /*91a0*/  FADD.FTZ R2, R67, R2 ;  /* 0x0000000243027221 */ /* 0x000fc80000010000 */
[----:B------:R-:W-:Y:S01]  /*91b0*/  FADD.FTZ R2, R46, R2 ;  /* 0x000000022e027221 */ /* 0x000fe20000010000 */
[----:B------:R-:W-:Y:S03]  /*91c0*/  HMMA.16816.F32 R52, R12, R18, R52 ;  /* 0x000000120c34723c */ /* 0x000fe60000001834 */
[----:B------:R-:W-:-:S04]  /*91d0*/  FADD.FTZ R2, R51, R2 ;  /* 0x0000000233027221 */ /* 0x000fc80000010000 */
        /* <DEDUP_REMOVED lines=44> */
[----:B------:R1:W-:Y:S04]  /*94a0*/  STL [R1+0xc0], R2 ;  /* 0x0000c00201007387 */ /* 0x0003e80000100800 */
[----:B------:R1:W-:Y:S03]  /*94b0*/  STL [R1+0xbc], R0 ;  /* 0x0000bc0001007387 */ /* 0x0003e60000100800 */
[C---:B--2---:R-:W-:Y:S08]  /*94c0*/  HMMA.16816.F32 R192, R124.reuse, R204, R192 ;  /* 0x000000cc7cc0723c */ /* 0x044ff000000018c0 */
[C---:B------:R-:W-:Y:S08]  /*94d0*/  HMMA.16816.F32 R200, R124.reuse, R206, R200 ;  /* 0x000000ce7cc8723c */ /* 0x040ff000000018c8 */
[C---:B----4-:R-:W-:Y:S08]  /*94e0*/  HMMA.16816.F32 R104, R124.reuse, R112, R104 ;  /* 0x000000707c68723c */ /* 0x050ff00000001868 */
[----:B------:R-:W-:Y:S08]  /*94f0*/  HMMA.16816.F32 R108, R124, R114, R108 ;  /* 0x000000727c6c723c */ /* 0x000ff0000000186c */
[C---:B------:R-:W-:Y:S08]  /*9500*/  HMMA.16816.F32 R180, R128.reuse, R188, R180 ;  /* 0x000000bc80b4723c */ /* 0x040ff000000018b4 */
[C---:B------:R-:W-:Y:S08]  /*9510*/  HMMA.16816.F32 R100, R128.reuse, R112, R100 ;  /* 0x000000708064723c */ /* 0x040ff00000001864 */
[----:B------:R-:W-:Y:S08]  /*9520*/  HMMA.16816.F32 R196, R128, R204, R196 ;  /* 0x000000cc80c4723c */ /* 0x000ff000000018c4 */
[----:B-----5:R-:W-:Y:S08]  /*9530*/  HMMA.16816.F32 R120, R124, R8, R120 ;  /* 0x000000087c78723c */ /* 0x020ff00000001878 */
        /* <DEDUP_REMOVED lines=14> */
[----:B------:R-:W5:Y:S04]  /*9620*/  LDL.LU R41, [R1+0x38] ;  /* 0x0000380001297983 */ /* 0x000f680000300800 */
[----:B------:R-:W5:Y:S04]  /*9630*/  LDL R48, [R1+0xc4] ;  /* 0x0000c40001307983 */ /* 0x000f680000100800 */
        /* <DEDUP_REMOVED lines=26> */
[----:B------:R-:W-:Y:S01]  /*97e0*/  LEA R6, P6, R7, R35, 0x1 ;  /* 0x0000002307067211 */ /* 0x000fe200078c08ff */
[----:B------:R-:W-:Y:S01]  /*97f0*/  UIADD3 UR4, UPT, UPT, UR22, -0x2, URZ ;  /* 0xfffffffe16047890 */ /* 0x000fe2000fffe0ff */
[----:B----4-:R-:W-:Y:S01]  /*9800*/  LEA.HI.X R9, R2, R45, R0, 0x7, P0 ;  /* 0x0000002d02097211 */ /* 0x010fe200000f3c00 */
[----:B------:R-:W-:Y:S01]  /*9810*/  IMAD.U32 R0, RZ, RZ, UR7 ;  /* 0x00000007ff007e24 */ /* 0x000fe2000f8e00ff */
[----:B------:R-:W-:Y:S01]  /*9820*/  LEA R4, P5, R5, R35, 0x1 ;  /* 0x0000002305047211 */ /* 0x000fe200078a08ff */
[----:B------:R-:W-:Y:S01]  /*9830*/  UISETP.GT.U32.AND UP0, UPT, UR4, UR19, UPT ;  /* 0x000000130400728c */ /* 0x000fe2000bf04070 */
[----:B------:R-:W-:Y:S01]  /*9840*/  LEA.HI.X R7, R7, R45, R3, 0x1, P6 ;  /* 0x0000002d07077211 */ /* 0x000fe200030f0c03 */
[----:B------:R-:W-:Y:S01]  /*9850*/  @!PT LDS RZ, [RZ] ;  /* 0x00000000fffff984 */ /* 0x000fe20000000800 */
[----:B------:R-:W-:Y:S01]  /*9860*/  @!PT LDS RZ, [RZ] ;  /* 0x00000000fffff984 */ /* 0x000fe20000000800 */
[----:B------:R-:W-:Y:S01]  /*9870*/  @!PT LDS RZ, [RZ] ;  /* 0x00000000fffff984 */ /* 0x000fe20000000800 */
[----:B------:R-:W-:Y:S01]  /*9880*/  @!P2 LDGSTS.E.BYPASS.LTC128B.128 [R233+0xc000], desc[UR28][R8.64] ;  /* 0x0c00000008e9afae */ /* 0x000fe2000b981a1c */
[----:B------:R-:W-:Y:S02]  /*9890*/  LEA R2, P0, R11, R35, 0x1 ;  /* 0x000000230b027211 */ /* 0x000fe400078008ff */
[-C--:B------:R-:W-:Y:S01]  /*98a0*/  LEA.HI.X R5, R5, R45.reuse, R0, 0x1, P5 ;  /* 0x0000002d05057211 */ /* 0x080fe200028f0c00 */
[----:B------:R-:W-:Y:S01]  /*98b0*/  @P2 STS.128 [R233+0xc000], RZ ;  /* 0x00c000ffe9002388 */ /* 0x000fe20000000c00 */
[----:B-----5:R-:W-:Y:S01]  /*98c0*/  LOP3.LUT R10, R44, R220, RZ, 0xfc, !PT ;  /* 0x000000dc2c0a7212 */ /* 0x020fe200078efcff */
[----:B------:R-:W-:Y:S01]  /*98d0*/  IMAD.MOV.U32 R138, RZ, RZ, R41 ;  /* 0x000000ffff8a7224 */ /* 0x000fe200078e0029 */
[----:B------:R-:W-:Y:S01]  /*98e0*/  LEA.HI.X R3, R11, R45, R12, 0x1, P0 ;  /* 0x0000002d0b037211 */ /* 0x000fe200000f0c0c */
[----:B------:R-:W-:Y:S01]  /*98f0*/  @!PT LDS RZ, [RZ] ;  /* 0x00000000fffff984 */ /* 0x000fe20000000800 */
[----:B------:R-:W-:Y:S01]  /*9900*/  @!PT LDS RZ, [RZ] ;  /* 0x00000000fffff984 */ /* 0x000fe20000000800 */
[----:B------:R-:W-:Y:S01]  /*9910*/  @!PT LDS RZ, [RZ] ;  /* 0x00000000fffff984 */ /* 0x000fe20000000800 */
[----:B------:R1:W-:Y:S01]  /*9920*/  @!P1 LDGSTS.E.BYPASS.LTC128B.128 [R233+0xe000], desc[UR28][R8.64+0x80] ;  /* 0x0e00008008e99fae */ /* 0x0003e2000b981a1c */
[----:B------:R-:W-:Y:S01]  /*9930*/  LEA R230, R10, UR5, 0x1 ;  /* 0x000000050ae67c11 */ /* 0x000fe2000f8e08ff */
[----:B------:R-:W-:-:S02]  /*9940*/  IMAD.MOV.U32 R45, RZ, RZ, 0x20 ;  /* 0x00000020ff2d7424 */ /* 0x000fc400078e00ff */
[----:B------:R-:W-:Y:S01]  /*9950*/  @P1 STS.128 [R233+0xe000], RZ ;  /* 0x00e000ffe9001388 */ /* 0x000fe20000000c00 */
[----:B------:R-:W-:Y:S02]  /*9960*/  IMAD.MOV.U32 R232, RZ, RZ, R48 ;  /* 0x000000ffffe87224 */ /* 0x000fe400078e0030 */
[----:B------:R-:W-:Y:S01]  /*9970*/  SEL R0, R45, 0xffffffe0, !P3 ;  /* 0xffffffe02d007807 */ /* 0x000fe20005800000 */
[----:B------:R-:W-:Y:S01]  /*9980*/  @!PT LDS RZ, [RZ] ;  /* 0x00000000fffff984 */ /* 0x000fe20000000800 */
[----:B------:R-:W-:Y:S01]  /*9990*/  @!PT LDS RZ, [RZ] ;  /* 0x00000000fffff984 */ /* 0x000fe20000000800 */
[----:B------:R-:W-:Y:S01]  /*99a0*/  @!PT LDS RZ, [RZ] ;  /* 0x00000000fffff984 */ /* 0x000fe20000000800 */
[----:B------:R-:W-:Y:S01]  /*99b0*/  @!P2 LDGSTS.E.BYPASS.LTC128B.128 [R233+0xc800], desc[UR28][R6.64] ;  /* 0x0c80000006e9afae */ /* 0x000fe2000b981a1c */
[----:B------:R-:W-:-:S03]  /*99c0*/  IMAD.MOV.U32 R252, RZ, RZ, R49 ;  /* 0x000000fffffc7224 */ /* 0x000fc600078e0031 */
[----:B------:R-:W-:Y:S01]  /*99d0*/  @P2 STS.128 [R233+0xc800], RZ ;  /* 0x00c800ffe9002388 */ /* 0x000fe20000000c00 */
[----:B------:R-:W-:Y:S02]  /*99e0*/  IMAD.IADD R0, R231, 0x1, R0 ;  /* 0x00000001e7007824 */ /* 0x000fe400078e0200 */
[--C-:B------:R-:W-:Y:S01]  /*99f0*/  IMAD.IADD R252, R252, 0x1, R230.reuse ;  /* 0x00000001fcfc7824 */ /* 0x100fe200078e02e6 */
        /* <DEDUP_REMOVED lines=29> */
[----:B------:R-:W-:Y:S01]  /*9bd0*/  LDSM.16.M88.4 R20, [R0+0x8000] ;  /* 0x008000000014783b */ /* 0x000fe20000000200 */
[----:B--2---:R-:W-:-:S03]  /*9be0*/  IMAD.IADD R2, R138, 0x1, R230 ;  /* 0x000000018a027824 */ /* 0x004fc600078e02e6 */
[----:B------:R-:W-:Y:S04]  /*9bf0*/  LDSM.16.M88.4 R24, [R231+0x9800] ;  /* 0x00980000e718783b */ /* 0x000fe80000000200 */
[----:B------:R-:W2:Y:S04]  /*9c00*/  LDSM.16.M88.4 R4, [R2+0x2000] ;  /* 0x002000000204783b */ /* 0x000ea80000000200 */
[----:B------:R-:W5:Y:S04]  /*9c10*/  LDSM.16.M88.4 R48, [R0+0x8800] ;  /* 0x008800000030783b */ /* 0x000f680000000200 */
[----:B------:R-:W5:Y:S04]  /*9c20*/  LDSM.16.M88.4 R44, [R0+0x9000] ;  /* 0x00900000002c783b */ /* 0x000f680000000200 */
[----:B------:R-:W5:Y:S04]  /*9c30*/  LDSM.16.M88.4 R40, [R0+0x9800] ;  /* 0x009800000028783b */ /* 0x000f680000000200 */
[----:B------:R-:W5:Y:S01]  /*9c40*/  LDSM.16.M88.4 R12, [R230] ;  /* 0x00000000e60c783b */ /* 0x000f620000000200 */
[C---:B-1----:R-:W-:Y:S03]  /*9c50*/  HMMA.16816.F32 R56, R8.reuse, R36, RZ ;  /* 0x000000240838723c */ /* 0x042fe600000018ff */
[----:B------:R-:W0:Y:S05]  /*9c60*/  LDGDEPBAR ;  /* 0x00000000000079af */ /* 0x000e2a0000000000 */
[C---:B------:R-:W-:Y:S08]  /*9c70*/  HMMA.16816.F32 R208, R8.reuse, R38, RZ ;  /* 0x0000002608d0723c */ /* 0x040ff000000018ff */
[C---:B---3--:R-:W-:Y:S08]  /*9c80*/  HMMA.16816.F32 R52, R8.reuse, R32, RZ ;  /* 0x000000200834723c */ /* 0x048ff000000018ff */
[----:B----4-:R-:W-:Y:S08]  /*9c90*/  HMMA.16816.F32 R16, R8, R28, RZ ;  /* 0x0000001c0810723c */ /* 0x010ff000000018ff */
[C---:B--2---:R-:W-:Y:S08]  /*9ca0*/  HMMA.16816.F32 R212, R4.reuse, R20, R56 ;  /* 0x0000001404d4723c */ /* 0x044ff00000001838 */
[----:B------:R-:W-:Y:S08]  /*9cb0*/  HMMA.16816.F32 R56, R4, R22, R208 ;  /* 0x000000160438723c */ /* 0x000ff000000018d0 */
[C---:B------:R-:W-:Y:S08]  /*9cc0*/  HMMA.16816.F32 R60, R8.reuse, R24, RZ ;  /* 0x00000018083c723c */ /* 0x040ff000000018ff */
[C---:B------:R-:W-:Y:S08]  /*9cd0*/  HMMA.16816.F32 R140, R8.reuse, R34, RZ ;  /* 0x00000022088c723c */ /* 0x040ff000000018ff */
[C---:B------:R-:W-:Y:S08]  /*9ce0*/  HMMA.16816.F32 R64, R8.reuse, R30, RZ ;  /* 0x0000001e0840723c */ /* 0x040ff000000018ff */
[----:B------:R-:W-:Y:S08]  /*9cf0*/  HMMA.16816.F32 R8, R8, R26, RZ ;  /* 0x0000001a0808723c */ /* 0x000ff000000018ff */
[----:B-----5:R-:W-:Y:S01]  /*9d00*/  HMMA.16816.F32 R216, R4, R48, R52 ;  /* 0x0000003004d8723c */ /* 0x020fe20000001834 */
[----:B------:R-:W-:-:S02]  /*9d10*/  IMAD.MOV.U32 R55, RZ, RZ, R56 ;  /* 0x000000ffff377224 */ /* 0x000fc400078e0038 */
[----:B------:R-:W-:Y:S02]  /*9d20*/  IMAD.MOV.U32 R54, RZ, RZ, R57 ;  /* 0x000000ffff367224 */ /* 0x000fe400078e0039 */
[----:B------:R-:W-:Y:S02]  /*9d30*/  IMAD.MOV.U32 R53, RZ, RZ, R58 ;  /* 0x000000ffff357224 */ /* 0x000fe400078e003a */
[----:B------:R-:W-:Y:S01]  /*9d40*/  IMAD.MOV.U32 R52, RZ, RZ, R59 ;  /* 0x000000ffff347224 */ /* 0x000fe200078e003b */
[C---:B------:R-:W-:Y:S01]  /*9d50*/  HMMA.16816.F32 R240, R4.reuse, R44, R16 ;  /* 0x0000002c04f0723c */ /* 0x040fe20000001810 */
[----:B------:R-:W1:Y:S07]  /*9d60*/  LDSM.16.M88.4 R16, [R2] ;  /* 0x000000000210783b */ /* 0x000e6e0000000200 */
        /* <DEDUP_REMOVED lines=20> */
[----:B------:R-:W-:Y:S07]  /*9eb0*/  LDSM.16.M88.4 R24, [R225+0x9000] ;  /* 0x00900000e118783b */ /* 0x000fee0000000200 */
[C---:B-1----:R-:W-:Y:S08]  /*9ec0*/  HMMA.16816.F32 R56, R16.reuse, R20, R56 ;  /* 0x000000141038723c */ /* 0x042ff00000001838 */
[C---:B------:R-:W-:Y:S01]  /*9ed0*/  HMMA.16816.F32 R60, R16.reuse, R44, R8 ;  /* 0x0000002c103c723c */ /* 0x040fe20000001808 */
[----:B------:R-:W-:Y:S07]  /*9ee0*/  LDSM.16.M88.4 R8, [R252] ;  /* 0x00000000fc08783b */ /* 0x000fee0000000200 */
[C---:B------:R-:W-:Y:S01]  /*9ef0*/  HMMA.16816.F32 R220, R16.reuse, R40, R4 ;  /* 0x0000002810dc723c */ /* 0x040fe20000001804 */
[----:B------:R-:W1:Y:S07]  /*9f00*/  LDSM.16.M88.4 R4, [R252+0x2000] ;  /* 0x00200000fc04783b */ /* 0x000e6e0000000200 */
[C---:B------:R-:W-:Y:S01]  /*9f10*/  HMMA.16816.F32 R36, R16.reuse, R22, R36 ;  /* 0x000000161024723c */ /* 0x040fe20000001824 */
[----:B------:R-:W2:Y:S07]  /*9f20*/  LDSM.16.M88.4 R20, [R225+0x8000] ;  /* 0x00800000e114783b */ /* 0x000eae0000000200 */
[C---:B------:R-:W-:Y:S08]  /*9f30*/  HMMA.16816.F32 R140, R16.reuse, R48, R52 ;  /* 0x00000030108c723c */ /* 0x040ff00000001834 */
[C---:B------:R-:W-:Y:S01]  /*9f40*/  HMMA.16816.F32 R40, R16.reuse, R42, R12 ;  /* 0x0000002a1028723c */ /* 0x040fe2000000180c */
[----:B------:R-:W3:Y:S07]  /*9f50*/  LDSM.16.M88.4 R12, [R225+0x8800] ;  /* 0x00880000e10c783b */ /* 0x000eee0000000200 */
[C---:B------:R-:W-:Y:S01]  /*9f60*/  HMMA.16816.F32 R52, R16.reuse, R46, R28 ;  /* 0x0000002e1034723c */ /* 0x040fe2000000181c */
[----:B------:R-:W4:Y:S07]  /*9f70*/  LDSM.16.M88.4 R28, [R225+0x9800] ;  /* 0x00980000e11c783b */ /* 0x000f2e0000000200 */
[----:B------:R-:W-:Y:S01]  /*9f80*/  HMMA.16816.F32 R48, R16, R50, R32 ;  /* 0x000000321030723c */ /* 0x000fe20000001820 */
[----:B------:R-:W-:-:S02]  /*9f90*/  IMAD.MOV.U32 R16, RZ, RZ, R139 ;  /* 0x000000ffff107224 */ /* 0x000fc400078e008b */
[----:B------:R-:W-:Y:S02]  /*9fa0*/  IMAD.MOV.U32 R17, RZ, RZ, R133 ;  /* 0x000000ffff117224 */ /* 0x000fe400078e0085 */
[----:B------:R-:W-:Y:S02]  /*9fb0*/  IMAD.MOV.U32 R18, RZ, RZ, R132 ;  /* 0x000000ffff127224 */ /* 0x000fe400078e0084 */
[----:B------:R-:W-:Y:S01]  /*9fc0*/  IMAD.MOV.U32 R19, RZ, RZ, R3 ;  /* 0x000000ffff137224 */ /* 0x000fe200078e0003 */
[----:B-1----:R-:W-:Y:S08]  /*9fd0*/  HMMA.16816.F32 R240, R4, R24, R240 ;  /* 0x0000001804f0723c */ /* 0x002ff000000018f0 */
[C---:B--2---:R-:W-:Y:S08]  /*9fe0*/  HMMA.16816.F32 R44, R8.reuse, R20, R56 ;  /* 0x00000014082c723c */ /* 0x044ff00000001838 */
[----:B------:R-:W-:Y:S08]  /*9ff0*/  HMMA.16816.F32 R36, R8, R22, R36 ;  /* 0x000000160824723c */ /* 0x000ff00000001824 */
[C---:B---3--:R-:W-:Y:S08]  /*a000*/  HMMA.16816.F32 R56, R4.reuse, R12, R16 ;  /* 0x0000000c0438723c */ /* 0x048ff00000001810 */
[----:B----4-:R-:W-:Y:S03]  /*a010*/  HMMA.16816.F32 R16, R4, R28, R216 ;  /* 0x0000001c0410723c */ /* 0x010fe600000018d8 */
[----:B------:R-:W-:-:S05]  /*a020*/  IMAD.MOV.U32 R3, RZ, RZ, R37 ;  /* 0x000000ffff037224 */ /* 0x000fca00078e0025 */
        /* <DEDUP_REMOVED lines=18> */
[----:B------:R-:W-:Y:S01]  /*a150*/  IMAD.MOV.U32 R37, RZ, RZ, R7 ;  /* 0x000000ffff257224 */ /* 0x000fe200078e0007 */
[----:B------:R-:W-:Y:S01]  /*a160*/  LDSM.16.M88.4 R16, [R226+0x8000] ;  /* 0x00800000e210783b */ /* 0x000fe20000000200 */
[----:B------:R-:W-:-:S02]  /*a170*/  IMAD.MOV.U32 R38, RZ, RZ, R6 ;  /* 0x000000ffff267224 */ /* 0x000fc400078e0006 */
[----:B------:R-:W-:Y:S01]  /*a180*/  IMAD.MOV.U32 R39, RZ, RZ, R5 ;  /* 0x000000ffff277224 */ /* 0x000fe200078e0005 */
[C---:B------:R-:W-:Y:S08]  /*a190*/  HMMA.16816.F32 R24, R8.reuse, R26, R52 ;  /* 0x0000001a0818723c */ /* 0x040ff00000001834 */
[----:B------:R-:W-:Y:S01]  /*a1a0*/  HMMA.16816.F32 R248, R8, R12, R140 ;  /* 0x0000000c08f8723c */ /* 0x000fe2000000188c */
[----:B------:R-:W-:-:S02]  /*a1b0*/  IMAD.MOV.U32 R143, RZ, RZ, R3 ;  /* 0x000000ffff8f7224 */ /* 0x000fc400078e0003 */
[----:B------:R-:W-:Y:S02]  /*a1c0*/  IMAD.MOV.U32 R142, RZ, RZ, R4 ;  /* 0x000000ffff8e7224 */ /* 0x000fe400078e0004 */
[----:B------:R-:W-:-:S03]  /*a1d0*/  IMAD.IADD R3, R138, 0x1, R252 ;  /* 0x000000018a037824 */ /* 0x000fc600078e02fc */
[C---:B------:R-:W-:Y:S02]  /*a1e0*/  HMMA.16816.F32 R212, R8.reuse, R14, R48 ;  /* 0x0000000e08d4723c */ /* 0x040fe40000001830 */
[----:B------:R-:W1:Y:S01]  /*a1f0*/  LDSM.16.M88.4 R4, [R3+0x2000] ;  /* 0x002000000304783b */ /* 0x000e620000000200 */
[----:B------:R-:W-:Y:S02]  /*a200*/  IMAD.MOV.U32 R139, RZ, RZ, R24 ;  /* 0x000000ffff8b7224 */ /* 0x000fe400078e0018 */
[----:B------:R-:W-:Y:S01]  /*a210*/  IMAD.MOV.U32 R138, RZ, RZ, R25 ;  /* 0x000000ffff8a7224 */ /* 0x000fe200078e0019 */
[----:B------:R-:W2:Y:S01]  /*a220*/  LDSM.16.M88.4 R12, [R3] ;  /* 0x00000000030c783b */ /* 0x000ea20000000200 */
[----:B------:R-:W-:Y:S01]  /*a230*/  IMAD.MOV.U32 R24, RZ, RZ, R142 ;  /* 0x000000ffff187224 */ /* 0x000fe200078e008e */
[----:B------:R-:W-:Y:S01]  /*a240*/  HMMA.16816.F32 R52, R8, R28, R220 ;  /* 0x0000001c0834723c */ /* 0x000fe200000018dc */
[----:B------:R-:W-:Y:S01]  /*a250*/  IMAD.MOV.U32 R25, RZ, RZ, R143 ;  /* 0x000000ffff197224 */ /* 0x000fe200078e008f */
[----:B------:R-:W-:Y:S01]  /*a260*/  STL [R1+0x38], R3 ;  /* 0x0000380301007387 */ /* 0x000fe20000100800 */
[----:B------:R-:W-:-:S02]  /*a270*/  IMAD.MOV.U32 R133, RZ, RZ, R26 ;  /* 0x000000ffff857224 */ /* 0x000fc400078e001a */
[----:B------:R-:W-:Y:S02]  /*a280*/  IMAD.MOV.U32 R132, RZ, RZ, R27 ;  /* 0x000000ffff847224 */ /* 0x000fe400078e001b */
[----:B------:R-:W-:Y:S01]  /*a290*/  IMAD.MOV.U32 R26, RZ, RZ, R23 ;  /* 0x000000ffff1a7224 */ /* 0x000fe200078e0017 */
[----:B------:R-:W-:Y:S01]  /*a2a0*/  HMMA.16816.F32 R140, R8, R30, R40 ;  /* 0x0000001e088c723c */ /* 0x000fe20000001828 */
[----:B------:R-:W-:Y:S01]  /*a2b0*/  IMAD.MOV.U32 R27, RZ, RZ, R22 ;  /* 0x000000ffff1b7224 */ /* 0x000fe200078e0016 */
[----:B------:R-:W3:Y:S01]  /*a2c0*/  LDSM.16.M88.4 R28, [R226+0x9800] ;  /* 0x00980000e21c783b */ /* 0x000ee20000000200 */
[----:B------:R-:W-:Y:S02]  /*a2d0*/  IMAD.MOV.U32 R42, RZ, RZ, R21 ;  /* 0x000000ffff2a7224 */ /* 0x000fe400078e0015 */
[----:B------:R-:W-:Y:S01]  /*a2e0*/  IMAD.MOV.U32 R43, RZ, RZ, R20 ;  /* 0x000000ffff2b7224 */ /* 0x000fe200078e0014 */
[----:B------:R-:W-:Y:S01]  /*a2f0*/  LDSM.16.M88.4 R8, [R226+0x8800] ;  /* 0x00880000e208783b */ /* 0x000fe20000000200 */
[----:B------:R-:W-:-:S02]  /*a300*/  IMAD.MOV.U32 R40, RZ, RZ, R239 ;  /* 0x000000ffff287224 */ /* 0x000fc400078e00ef */
[----:B------:R-:W-:Y:S01]  /*a310*/  IMAD.MOV.U32 R41, RZ, RZ, R227 ;  /* 0x000000ffff297224 */ /* 0x000fe200078e00e3 */
[----:B------:R-:W4:Y:S01]  /*a320*/  LDSM.16.M88.4 R20, [R226+0x9000] ;  /* 0x00900000e214783b */ /* 0x000f220000000200 */
[----:B------:R-:W-:Y:S02]  /*a330*/  IMAD.MOV.U32 R220, RZ, RZ, R36 ;  /* 0x000000ffffdc7224 */ /* 0x000fe400078e0024 */
[----:B------:R-:W-:Y:S02]  /*a340*/  IMAD.MOV.U32 R221, RZ, RZ, R37 ;  /* 0x000000ffffdd7224 */ /* 0x000fe400078e0025 */
[----:B------:R-:W-:Y:S02]  /*a350*/  IMAD.MOV.U32 R222, RZ, RZ, R38 ;  /* 0x000000ffffde7224 */ /* 0x000fe400078e0026 */
[----:B------:R-:W-:Y:S02]  /*a360*/  IMAD.MOV.U32 R223, RZ, RZ, R39 ;  /* 0x000000ffffdf7224 */ /* 0x000fe400078e0027 */
[----:B------:R-:W-:-:S02]  /*a370*/  IMAD.MOV.U32 R51, RZ, RZ, R52 ;  /* 0x000000ffff337224 */ /* 0x000fc400078e0034 */
[----:B------:R-:W-:Y:S02]  /*a380*/  IMAD.MOV.U32 R50, RZ, RZ, R53 ;  /* 0x000000ffff327224 */ /* 0x000fe400078e0035 */
[----:B------:R-:W-:Y:S02]  /*a390*/  IMAD.MOV.U32 R49, RZ, RZ, R54 ;  /* 0x000000ffff317224 */ /* 0x000fe400078e0036 */
[----:B------:R-:W-:Y:S01]  /*a3a0*/  IMAD.MOV.U32 R48, RZ, RZ, R55 ;  /* 0x000000ffff307224 */ /* 0x000fe200078e0037 */
[-C--:B-1----:R-:W-:Y:S08]  /*a3b0*/  HMMA.16816.F32 R36, R4, R16.reuse, R32 ;  /* 0x000000100424723c */ /* 0x082ff00000001820 */
[----:B--2---:R-:W-:Y:S08]  /*a3c0*/  HMMA.16816.F32 R32, R12, R16, R44 ;  /* 0x000000100c20723c */ /* 0x004ff0000000182c */
[C---:B---3--:R-:W-:Y:S08]  /*a3d0*/  HMMA.16816.F32 R44, R4.reuse, R28, R40 ;  /* 0x0000001c042c723c */ /* 0x048ff00000001828 */
[----:B----4-:R-:W-:Y:S01]  /*a3e0*/  HMMA.16816.F32 R52, R4, R20, R240 ;  /* 0x000000140434723c */ /* 0x010fe200000018f0 */
[----:B------:R-:W-:-:S02]  /*a3f0*/  IMAD.MOV.U32 R240, RZ, RZ, R51 ;  /* 0x000000fffff07224 */ /* 0x000fc400078e0033 */
[----:B------:R-:W-:Y:S02]  /*a400*/  IMAD.MOV.U32 R241, RZ, RZ, R50 ;  /* 0x000000fffff17224 */ /* 0x000fe400078e0032 */
[----:B------:R-:W-:Y:S02]  /*a410*/  IMAD.MOV.U32 R242, RZ, RZ, R49 ;  /* 0x000000fffff27224 */ /* 0x000fe400078e0031 */
[----:B------:R-:W-:Y:S01]  /*a420*/  IMAD.MOV.U32 R243, RZ, RZ, R48 ;  /* 0x000000fffff37224 */ /* 0x000fe200078e0030 */
[C---:B------:R-:W-:Y:S08]  /*a430*/  HMMA.16816.F32 R60, R4.reuse, R8, R56 ;  /* 0x00000008043c723c */ /* 0x040ff00000001838 */
[C---:B------:R-:W-:Y:S08]  /*a440*/  HMMA.16816.F32 R40, R4.reuse, R30, R220 ;  /* 0x0000001e0428723c */ /* 0x040ff000000018dc */
        /* <DEDUP_REMOVED lines=10> */
[C---:B------:R-:W-:Y:S08]  /*a4f0*/  HMMA.16816.F32 R248, R12.reuse, R8, R248 ;  /* 0x000000080cf8723c */ /* 0x040ff000000018f8 */
[C---:B------:R-:W-:Y:S01]  /*a500*/  HMMA.16816.F32 R216, R12.reuse, R10, R212 ;  /* 0x0000000a0cd8723c */ /* 0x040fe200000018d4 */
[----:B------:R-:W2:Y:S07]  /*a510*/  LDSM.16.M88.4 R8, [R230+0x4000] ;  /* 0x00400000e608783b */ /* 0x000eae0000000200 */
[C---:B------:R-:W-:Y:S08]  /*a520*/  HMMA.16816.F32 R208, R12.reuse, R20, R208 ;  /* 0x000000140cd0723c */ /* 0x040ff000000018d0 */
[C---:B------:R-:W-:Y:S01]  /*a530*/  HMMA.16816.F32 R212, R12.reuse, R22, R244 ;  /* 0x000000160cd4723c */ /* 0x040fe200000018f4 */
[----:B------:R-:W3:Y:S07]  /*a540*/  LDSM.16.M88.4 R20, [R231+0xa800] ;  /* 0x00a80000e714783b */ /* 0x000eee0000000200 */
[C---:B------:R-:W-:Y:S08]  /*a550*/  HMMA.16816.F32 R244, R12.reuse, R28, R240 ;  /* 0x0000001c0cf4723c */ /* 0x040ff000000018f0 */
[----:B------:R-:W-:Y:S08]  /*a560*/  HMMA.16816.F32 R28, R12, R30, R140 ;  /* 0x0000001e0c1c723c */ /* 0x000ff0000000188c */
[-C--:B-1----:R-:W-:Y:S08]  /*a570*/  HMMA.16816.F32 R16, R4, R24.reuse, R36 ;  /* 0x000000180410723c */ /* 0x082ff00000001824 */
[----:B--2---:R-:W-:Y:S08]  /*a580*/  HMMA.16816.F32 R12, R8, R24, R32 ;  /* 0x00000018080c723c */ /* 0x004ff00000001820 */
[----:B------:R-:W-:Y:S03]  /*a590*/  HMMA.16816.F32 R64, R4, R26, R64 ;  /* 0x0000001a0440723c */ /* 0x000fe60000001840 */
[----:B------:R-:W-:-:S02]  /*a5a0*/  IMAD.MOV.U32 R139, RZ, RZ, R16 ;  /* 0x000000ffff8b7224 */ /* 0x000fc400078e0010 */
[----:B------:R-:W-:Y:S02]  /*a5b0*/  IMAD.MOV.U32 R138, RZ, RZ, R17 ;  /* 0x000000ffff8a7224 */ /* 0x000fe400078e0011 */
[----:B------:R-:W-:Y:S01]  /*a5c0*/  IMAD.MOV.U32 R133, RZ, RZ, R18 ;  /* 0x000000ffff857224 */ /* 0x000fe200078e0012 */
[C---:B---3--:R-:W-:Y:S01]  /*a5d0*/  HMMA.16816.F32 R60, R4.reuse, R20, R60 ;  /* 0x00000014043c723c */ /* 0x048fe2000000183c */
[----:B------:R-:W-:Y:S02]  /*a5e0*/  IMAD.MOV.U32 R132, RZ, RZ, R19 ;  /* 0x000000ffff847224 */ /* 0x000fe400078e0013 */
[----:B------:R-:W-:Y:S01]  /*a5f0*/  IMAD.MOV.U32 R37, RZ, RZ, R12 ;  /* 0x000000ffff257224 */ /* 0x000fe200078e000c */
[----:B------:R-:W1:Y:S01]  /*a600*/  LDSM.16.M88.4 R16, [R231+0xb000] ;  /* 0x00b00000e710783b */ /* 0x000e620000000200 */
[----:B------:R-:W-:Y:S02]  /*a610*/  IMAD.MOV.U32 R36, RZ, RZ, R13 ;  /* 0x000000ffff247224 */ /* 0x000fe400078e000d */
[----:B------:R-:W-:Y:S01]  /*a620*/  IMAD.MOV.U32 R35, RZ, RZ, R14 ;  /* 0x000000ffff237224 */ /* 0x000fe200078e000e */
[----:B------:R-:W-:Y:S01]  /*a630*/  HMMA.16816.F32 R240, R4, R22, R56 ;  /* 0x0000001604f0723c */ /* 0x000fe20000001838 */
[----:B------:R-:W-:-:S02]  /*a640*/  IMAD.MOV.U32 R34, RZ, RZ, R15 ;  /* 0x000000ffff227224 */ /* 0x000fc400078e000f */
[----:B------:R-:W2:Y:S01]  /*a650*/  LDSM.16.M88.4 R12, [R231+0xb800] ;  /* 0x00b80000e70c783b */ /* 0x000ea20000000200 */
[----:B------:R-:W-:Y:S02]  /*a660*/  IMAD.MOV.U32 R39, RZ, RZ, R66 ;  /* 0x000000ffff277224 */ /* 0x000fe400078e0042 */
[----:B------:R-:W-:Y:S02]  /*a670*/  IMAD.MOV.U32 R38, RZ, RZ, R67 ;  /* 0x000000ffff267224 */ /* 0x000fe400078e0043 */
[----:B------:R-:W-:Y:S02]  /*a680*/  IMAD.MOV.U32 R239, RZ, RZ, R64 ;  /* 0x000000ffffef7224 */ /* 0x000fe400078e0040 */
[----:B------:R-:W-:Y:S02]  /*a690*/  IMAD.MOV.U32 R227, RZ, RZ, R65 ;  /* 0x000000ffffe37224 */ /* 0x000fe400078e0041 */
[----:B------:R-:W-:Y:S02]  /*a6a0*/  IMAD.MOV.U32 R25, RZ, RZ, R62 ;  /* 0x000000ffff197224 */ /* 0x000fe400078e003e */
[----:B------:R-:W-:-:S02]  /*a6b0*/  IMAD.MOV.U32 R24, RZ, RZ, R63 ;  /* 0x000000ffff187224 */ /* 0x000fc400078e003f */
[----:B------:R-:W-:Y:S02]  /*a6c0*/  IMAD.MOV.U32 R33, RZ, RZ, R60 ;  /* 0x000000ffff217224 */ /* 0x000fe400078e003c */
[----:B------:R-:W-:Y:S01]  /*a6d0*/  IMAD.MOV.U32 R32, RZ, RZ, R61 ;  /* 0x000000ffff207224 */ /* 0x000fe200078e003d */
[C---:B-1----:R-:W-:Y:S08]  /*a6e0*/  HMMA.16816.F32 R140, R4.reuse, R16, R52 ;  /* 0x00000010048c723c */ /* 0x042ff00000001834 */
[C---:B------:R-:W-:Y:S08]  /*a6f0*/  HMMA.16816.F32 R64, R4.reuse, R18, R48 ;  /* 0x000000120440723c */ /* 0x040ff00000001830 */
[C---:B--2---:R-:W-:Y:S08]  /*a700*/  HMMA.16816.F32 R60, R4.reuse, R12, R44 ;  /* 0x0000000c043c723c */ /* 0x044ff0000000182c */
        /* <DEDUP_REMOVED lines=13> */
[----:B------:R-:W-:Y:S01]  /*a7e0*/  IMAD.MOV.U32 R216, RZ, RZ, R33 ;  /* 0x000000ffffd87224 */ /* 0x000fe200078e0021 */
[----:B------:R-:W1:Y:S01]  /*a7f0*/  LDSM.16.M88.4 R20, [R0+0xa800] ;  /* 0x00a800000014783b */ /* 0x000e620000000200 */
[----:B------:R-:W-:Y:S02]  /*a800*/  IMAD.MOV.U32 R217, RZ, RZ, R32 ;  /* 0x000000ffffd97224 */ /* 0x000fe400078e0020 */
[----:B------:R-:W-:Y:S02]  /*a810*/  IMAD.MOV.U32 R218, RZ, RZ, R25 ;  /* 0x000000ffffda7224 */ /* 0x000fe400078e0019 */
[----:B------:R-:W-:Y:S01]  /*a820*/  IMAD.MOV.U32 R219, RZ, RZ, R24 ;  /* 0x000000ffffdb7224 */ /* 0x000fe200078e0018 */
[----:B------:R-:W-:Y:S01]  /*a830*/  HMMA.16816.F32 R36, R8, R16, R208 ;  /* 0x000000100824723c */ /* 0x000fe200000018d0 */
[----:B------:R-:W2:Y:S01]  /*a840*/  LDSM.16.M88.4 R24, [R0+0xa000] ;  /* 0x00a000000018783b */ /* 0x000ea20000000200 */
[----:B------:R-:W-:-:S02]  /*a850*/  IMAD.MOV.U32 R208, RZ, RZ, R139 ;  /* 0x000000ffffd07224 */ /* 0x000fc400078e008b */
[----:B------:R-:W-:Y:S02]  /*a860*/  IMAD.MOV.U32 R209, RZ, RZ, R138 ;  /* 0x000000ffffd17224 */ /* 0x000fe400078e008a */
[----:B------:R-:W-:Y:S02]  /*a870*/  IMAD.MOV.U32 R210, RZ, RZ, R133 ;  /* 0x000000ffffd27224 */ /* 0x000fe400078e0085 */
[----:B------:R-:W-:Y:S01]  /*a880*/  HMMA.16816.F32 R32, R8, R18, R212 ;  /* 0x000000120820723c */ /* 0x000fe200000018d4 */
[----:B------:R-:W3:Y:S01]  /*a890*/  LDSM.16.M88.4 R16, [R0+0xb000] ;  /* 0x00b000000010783b */ /* 0x000ee20000000200 */
[----:B------:R-:W-:-:S06]  /*a8a0*/  IMAD.MOV.U32 R211, RZ, RZ, R132 ;  /* 0x000000ffffd37224 */ /* 0x000fcc00078e0084 */
[C---:B------:R-:W-:Y:S08]  /*a8b0*/  HMMA.16816.F32 R56, R8.reuse, R12, R244 ;  /* 0x0000000c0838723c */ /* 0x040ff000000018f4 */
[----:B------:R-:W-:Y:S01]  /*a8c0*/  HMMA.16816.F32 R28, R8, R14, R28 ;  /* 0x0000000e081c723c */ /* 0x000fe2000000181c */
[----:B------:R4:W5:Y:S04]  /*a8d0*/  LDSM.16.M88.4 R12, [R0+0xb800] ;  /* 0x00b80000000c783b */ /* 0x0009680000000200 */
[----:B------:R3:W5:Y:S03]  /*a8e0*/  LDSM.16.M88.4 R8, [R2+0x4000] ;  /* 0x004000000208783b */ /* 0x0007660000000200 */
[C---:B-1----:R-:W-:Y:S08]  /*a8f0*/  HMMA.16816.F32 R216, R4.reuse, R20, R216 ;  /* 0x0000001404d8723c */ /* 0x042ff000000018d8 */
[----:B--2---:R-:W-:Y:S01]  /*a900*/  HMMA.16816.F32 R244, R4, R24, R208 ;  /* 0x0000001804f4723c */ /* 0x004fe200000018d0 */
[----:B----4-:R-:W-:-:S07]  /*a910*/  IMAD.U32 R0, RZ, RZ, UR22 ;  /* 0x00000016ff007e24 */ /* 0x010fce000f8e00ff */
[----:B---3--:R-:W-:Y:S01]  /*a920*/  HMMA.16816.F32 R208, R4, R18, R64 ;  /* 0x0000001204d0723c */ /* 0x008fe20000001840 */
[----:B------:R-:W-:Y:S02]  /*a930*/  IMAD R0, R0, 0x40, R232 ;  /* 0x0000004000007824 */ /* 0x000fe400078e02e8 */
[----:B------:R-:W-:-:S05]  /*a940*/  VIADD R2, R234, 0x8 ;  /* 0x00000008ea027836 */ /* 0x000fca0000000000 */
[C---:B------:R-:W-:Y:S08]  /*a950*/  HMMA.16816.F32 R212, R4.reuse, R16, R140 ;  /* 0x0000001004d4723c */ /* 0x040ff0000000188c */
[C---:B-----5:R-:W-:Y:S08]  /*a960*/  HMMA.16816.F32 R64, R4.reuse, R14, R52 ;  /* 0x0000000e0440723c */ /* 0x060ff00000001834 */
[----:B------:R-:W-:Y:S08]  /*a970*/  HMMA.16816.F32 R140, R4, R12, R60 ;  /* 0x0000000c048c723c */ /* 0x000ff0000000183c */
[-C--:B------:R-:W-:Y:S08]  /*a980*/  HMMA.16816.F32 R52, R8, R26.reuse, R48 ;  /* 0x0000001a0834723c */ /* 0x080ff00000001830 */
[C---:B------:R-:W-:Y:S08]  /*a990*/  HMMA.16816.F32 R220, R4.reuse, R26, R220 ;  /* 0x0000001a04dc723c */ /* 0x040ff000000018dc */
[----:B------:R-:W-:Y:S01]  /*a9a0*/  HMMA.16816.F32 R240, R4, R22, R240 ;  /* 0x0000001604f0723c */ /* 0x000fe200000018f0 */
[----:B------:R-:W-:Y:S07]  /*a9b0*/  LDSM.16.M88.4 R4, [R252+0x6000] ;  /* 0x00600000fc04783b */ /* 0x000fee0000000200 */
        /* <DEDUP_REMOVED lines=8> */
[C---:B------:R-:W-:Y:S08]  /*aa40*/  HMMA.16816.F32 R32, R8.reuse, R12, R56 ;  /* 0x0000000c0820723c */ /* 0x040ff00000001838 */
[----:B------:R-:W-:Y:S01]  /*aa50*/  HMMA.16816.F32 R28, R8, R14, R28 ;  /* 0x0000000e081c723c */ /* 0x000fe2000000181c */
[----:B------:R-:W4:Y:S04]  /*aa60*/  LDSM.16.M88.4 R12, [R225+0xb800] ;  /* 0x00b80000e10c783b */ /* 0x000f280000000200 */
[----:B------:R-:W5:Y:S03]  /*aa70*/  LDSM.16.M88.4 R8, [R252+0x4000] ;  /* 0x00400000fc08783b */ /* 0x000f660000000200 */
[C---:B-1----:R-:W-:Y:S08]  /*aa80*/  HMMA.16816.F32 R248, R4.reuse, R24, R244 ;  /* 0x0000001804f8723c */ /* 0x042ff000000018f4 */
[C---:B------:R-:W-:Y:S08]  /*aa90*/  HMMA.16816.F32 R244, R4.reuse, R26, R220 ;  /* 0x0000001a04f4723c */ /* 0x040ff000000018dc */
[C---:B--2---:R-:W-:Y:S08]  /*aaa0*/  HMMA.16816.F32 R220, R4.reuse, R20, R216 ;  /* 0x0000001404dc723c */ /* 0x044ff000000018d8 */
[C---:B---3--:R-:W-:Y:S08]  /*aab0*/  HMMA.16816.F32 R216, R4.reuse, R16, R212 ;  /* 0x0000001004d8723c */ /* 0x048ff000000018d4 */
[C---:B------:R-:W-:Y:S08]  /*aac0*/  HMMA.16816.F32 R212, R4.reuse, R18, R208 ;  /* 0x0000001204d4723c */ /* 0x040ff000000018d0 */
[C---:B------:R-:W-:Y:S08]  /*aad0*/  HMMA.16816.F32 R240, R4.reuse, R22, R240 ;  /* 0x0000001604f0723c */ /* 0x040ff000000018f0 */
[C---:B----4-:R-:W-:Y:S08]  /*aae0*/  HMMA.16816.F32 R208, R4.reuse, R12, R140 ;  /* 0x0000000c04d0723c */ /* 0x050ff0000000188c */
[----:B------:R-:W-:Y:S01]  /*aaf0*/  HMMA.16816.F32 R64, R4, R14, R64 ;  /* 0x0000000e0440723c */ /* 0x000fe20000001840 */
[----:B------:R-:W-:Y:S07]  /*ab00*/  LDSM.16.M88.4 R4, [R3+0x6000] ;  /* 0x006000000304783b */ /* 0x000fee0000000200 */
[C---:B-----5:R-:W-:Y:S08]  /*ab10*/  HMMA.16816.F32 R32, R8.reuse, R12, R32 ;  /* 0x0000000c0820723c */ /* 0x060ff00000001820 */
[C---:B------:R-:W-:Y:S01]  /*ab20*/  HMMA.16816.F32 R28, R8.reuse, R14, R28 ;  /* 0x0000000e081c723c */ /* 0x040fe2000000181c */
[----:B------:R-:W1:Y:S07]  /*ab30*/  LDSM.16.M88.4 R12, [R226+0xb000] ;  /* 0x00b00000e20c783b */ /* 0x000e6e0000000200 */
[C---:B------:R-:W-:Y:S08]  /*ab40*/  HMMA.16816.F32 R48, R8.reuse, R20, R48 ;  /* 0x000000140830723c */ /* 0x040ff00000001830 */
[C---:B------:R-:W-:Y:S01]  /*ab50*/  HMMA.16816.F32 R44, R8.reuse, R22, R44 ;  /* 0x00000016082c723c */ /* 0x040fe2000000182c */
[----:B------:R-:W2:Y:S07]  /*ab60*/  LDSM.16.M88.4 R20, [R226+0xa000] ;  /* 0x00a00000e214783b */ /* 0x000eae0000000200 */
[C---:B------:R-:W-:Y:S08]  /*ab70*/  HMMA.16816.F32 R60, R8.reuse, R24, R60 ;  /* 0x00000018083c723c */ /* 0x040ff0000000183c */
[C---:B------:R-:W-:Y:S01]  /*ab80*/  HMMA.16816.F32 R56, R8.reuse, R26, R52 ;  /* 0x0000001a0838723c */ /* 0x040fe20000001834 */
[----:B------:R-:W-:Y:S07]  /*ab90*/  LDSM.16.M88.4 R24, [R226+0xb800] ;  /* 0x00b80000e218783b */ /* 0x000fee0000000200 */
[C---:B------:R-:W-:Y:S08]  /*aba0*/  HMMA.16816.F32 R40, R8.reuse, R16, R40 ;  /* 0x000000100828723c */ /* 0x040ff00000001828 */
[----:B------:R-:W-:Y:S01]  /*abb0*/  HMMA.16816.F32 R36, R8, R18, R36 ;  /* 0x000000120824723c */ /* 0x000fe20000001824 */
[----:B------:R-:W3:Y:S04]  /*abc0*/  LDSM.16.M88.4 R16, [R226+0xa800] ;  /* 0x00a80000e210783b */ /* 0x000ee80000000200 */
[----:B------:R4:W5:Y:S01]  /*abd0*/  LDSM.16.M88.4 R8, [R3+0x4000] ;  /* 0x004000000308783b */ /* 0x0009620000000200 */
[----:B------:R-:W-:-:S04]  /*abe0*/  DEPBAR.LE SB0, 0x0 ;  /* 0x000080000000791a */ /* 0x000fc80000000000 */
[----:B-1----:R-:W-:Y:S01]  /*abf0*/  HMMA.16816.F32 R52, R4, R14, R212 ;  /* 0x0000000e0434723c */ /* 0x002fe200000018d4 */
[----:B------:R-:W-:-:S07]  /*ac00*/  VIADD R212, R234, 0x48 ;  /* 0x00000048ead47836 */ /* 0x000fce0000000000 */
[C---:B--2---:R-:W-:Y:S08]  /*ac10*/  HMMA.16816.F32 R140, R4.reuse, R20, R248 ;  /* 0x00000014048c723c */ /* 0x044ff000000018f8 */
[----:B------:R-:W-:Y:S01]  /*ac20*/  HMMA.16816.F32 R244, R4, R22, R244 ;  /* 0x0000001604f4723c */ /* 0x000fe200000018f4 */
[----:B----4-:R-:W-:Y:S02]  /*ac30*/  VIADD R3, R234, 0x40 ;  /* 0x00000040ea037836 */ /* 0x010fe40000000000 */
[----:B------:R-:W-:-:S02]  /*ac40*/  IMAD.MOV.U32 R214, RZ, RZ, R54 ;  /* 0x000000ffffd67224 */ /* 0x000fc400078e0036 */
[----:B------:R-:W-:Y:S02]  /*ac50*/  IMAD.MOV.U32 R213, RZ, RZ, R53 ;  /* 0x000000ffffd57224 */ /* 0x000fe400078e0035 */
[----:B------:R-:W-:Y:S01]  /*ac60*/  IMAD.MOV.U32 R139, RZ, RZ, R55 ;  /* 0x000000ffff8b7224 */ /* 0x000fe200078e0037 */
[----:B------:R-:W-:Y:S01]  /*ac70*/  HMMA.16816.F32 R248, R4, R12, R216 ;  /* 0x0000000c04f8723c */ /* 0x000fe200000018d8 */
[----:B------:R-:W-:-:S07]  /*ac80*/  IMAD.MOV.U32 R138, RZ, RZ, R52 ;  /* 0x000000ffff8a7224 */ /* 0x000fce00078e0034 */
[C---:B---3--:R-:W-:Y:S08]  /*ac90*/  HMMA.16816.F32 R220, R4.reuse, R16, R220 ;  /* 0x0000001004dc723c */ /* 0x048ff000000018dc */
[C---:B------:R-:W-:Y:S08]  /*aca0*/  HMMA.16816.F32 R240, R4.reuse, R18, R240 ;  /* 0x0000001204f0723c */ /* 0x040ff000000018f0 */
[C---:B------:R-:W-:Y:S08]  /*acb0*/  HMMA.16816.F32 R52, R4.reuse, R24, R208 ;  /* 0x000000180434723c */ /* 0x040ff000000018d0 */
[----:B------:R-:W-:Y:S08]  /*acc0*/  HMMA.16816.F32 R4, R4, R26, R64 ;  /* 0x0000001a0404723c */ /* 0x000ff00000001840 */
[----:B-----5:R-:W-:Y:S03]  /*acd0*/  HMMA.16816.F32 R48, R8, R16, R48 ;  /* 0x000000100830723c */ /* 0x020fe60000001830 */
[----:B------:R-:W-:-:S02]  /*ace0*/  IMAD.MOV.U32 R216, RZ, RZ, R52 ;  /* 0x000000ffffd87224 */ /* 0x000fc400078e0034 */
[----:B------:R-:W-:Y:S02]  /*acf0*/  IMAD.MOV.U32 R215, RZ, RZ, R53 ;  /* 0x000000ffffd77224 */ /* 0x000fe400078e0035 */
[----:B------:R-:W-:Y:S01]  /*ad00*/  IMAD.MOV.U32 R133, RZ, RZ, R54 ;  /* 0x000000ffff857224 */ /* 0x000fe200078e0036 */
[C---:B------:R-:W-:Y:S01]  /*ad10*/  HMMA.16816.F32 R44, R8.reuse, R18, R44 ;  /* 0x00000012082c723c */ /* 0x040fe2000000182c */
[----:B------:R-:W-:Y:S02]  /*ad20*/  IMAD.MOV.U32 R132, RZ, RZ, R55 ;  /* 0x000000ffff847224 */ /* 0x000fe400078e0037 */
[----:B------:R-:W-:Y:S01]  /*ad30*/  IMAD.MOV.U32 R65, RZ, RZ, R4 ;  /* 0x000000ffff417224 */ /* 0x000fe200078e0004 */
[----:B------:R1:W-:Y:S01]  /*ad40*/  STL [R1+0x4], R7 ;  /* 0x0000040701007387 */ /* 0x0003e20000100800 */
[----:B------:R-:W-:Y:S02]  /*ad50*/  IMAD.MOV.U32 R67, RZ, RZ, R5 ;  /* 0x000000ffff437224 */ /* 0x000fe400078e0005 */
[----:B------:R-:W-:Y:S01]  /*ad60*/  IMAD.MOV.U32 R64, RZ, RZ, R6 ;  /* 0x000000ffff407224 */ /* 0x000fe200078e0006 */
[----:B------:R-:W-:Y:S01]  /*ad70*/  HMMA.16816.F32 R16, R8, R12, R40 ;  /* 0x0000000c0810723c */ /* 0x000fe20000001828 */
[----:B------:R-:W-:-:S02]  /*ad80*/  VIADD R12, R0, UR21 ;  /* 0x00000015000c7c36 */ /* 0x000fc40008000000 */
[----:B------:R-:W-:Y:S02]  /*ad90*/  IMAD.MOV.U32 R41, RZ, RZ, R138 ;  /* 0x000000ffff297224 */ /* 0x000fe400078e008a */
[----:B------:R-:W-:Y:S02]  /*ada0*/  VIADD R4, R12, 0xffffffb8 ;  /* 0xffffffb80c047836 */ /* 0x000fe40000000000 */
[----:B------:R-:W-:Y:S01]  /*adb0*/  IMAD.MOV.U32 R42, RZ, RZ, R213 ;  /* 0x000000ffff2a7224 */ /* 0x000fe200078e00d5 */
[----:B------:R-:W-:Y:S01]  /*adc0*/  HMMA.16816.F32 R208, R8, R26, R28 ;  /* 0x0000001a08d0723c */ /* 0x000fe2000000181c */
[----:B------:R-:W-:Y:S02]  /*add0*/  IMAD.IADD R5, R234, 0x1, -R4 ;  /* 0x00000001ea057824 */ /* 0x000fe400078e0a04 */
[----:B------:R-:W-:-:S03]  /*ade0*/  IMAD.MOV.U32 R27, RZ, RZ, R139 ;  /* 0x000000ffff1b7224 */ /* 0x000fc600078e008b */
[----:B------:R-:W-:Y:S02]  /*adf0*/  IABS R6, R5 ;  /* 0x0000000500067213 */ /* 0x000fe40000000000 */
[----:B------:R-:W-:Y:S01]  /*ae00*/  HMMA.16816.F32 R52, R8, R20, R60 ;  /* 0x000000140834723c */ /* 0x000fe2000000183c */
[----:B-1----:R-:W-:-:S07]  /*ae10*/  IMAD.IADD R7, R2, 0x1, -R4 ;  /* 0x0000000102077824 */ /* 0x002fce00078e0a04 */
[----:B------:R-:W-:Y:S01]  /*ae20*/  HMMA.16816.F32 R56, R8, R22, R56 ;  /* 0x000000160838723c */ /* 0x000fe20000001838 */
[----:B------:R-:W-:Y:S01]  /*ae30*/  IABS R5, R7 ;  /* 0x0000000700057213 */ /* 0x000fe20000000000 */
[----:B------:R-:W-:-:S06]  /*ae40*/  IMAD.IADD R7, R212, 0x1, -R4 ;  /* 0x00000001d4077824 */ /* 0x000fcc00078e0a04 */
[C---:B------:R-:W-:Y:S08]  /*ae50*/  HMMA.16816.F32 R20, R8.reuse, R14, R36 ;  /* 0x0000000e0814723c */ /* 0x040ff00000001824 */
[----:B------:R-:W-:Y:S01]  /*ae60*/  HMMA.16816.F32 R60, R8, R24, R32 ;  /* 0x00000018083c723c */ /* 0x000fe20000001820 */
[----:B------:R-:W-:Y:S02]  /*ae70*/  IMAD.IADD R8, R3, 0x1, -R4 ;  /* 0x0000000103087824 */ /* 0x000fe400078e0a04 */
[----:B------:R-:W-:Y:S01]  /*ae80*/  IMAD.MOV.U32 R4, RZ, RZ, R5 ;  /* 0x000000ffff047224 */ /* 0x000fe200078e0005 */
[----:B------:R-:W-:Y:S01]  /*ae90*/  I2FP.F32.S32 R5, R6 ;  /* 0x0000000600057245 */ /* 0x000fe20000201400 */
[----:B------:R-:W-:Y:S01]  /*aea0*/  IMAD.MOV.U32 R25, RZ, RZ, R216 ;  /* 0x000000ffff197224 */ /* 0x000fe200078e00d8 */
[----:B------:R-:W-:Y:S01]  /*aeb0*/  IABS R8, R8 ;  /* 0x0000000800087213 */ /* 0x000fe20000000000 */
[----:B------:R-:W-:Y:S01]  /*aec0*/  IMAD.MOV.U32 R32, RZ, RZ, R215 ;  /* 0x000000ffff207224 */ /* 0x000fe200078e00d7 */
[----:B------:R-:W-:Y:S01]  /*aed0*/  IABS R6, R7 ;  /* 0x0000000700067213 */ /* 0x000fe20000000000 */
[----:B------:R-:W-:Y:S01]  /*aee0*/  FFMA.FTZ R208, R5, -UR6, R208 ;  /* 0x8000000605d07c23 */ /* 0x000fe200080100d0 */
[----:B------:R-:W-:Y:S01]  /*aef0*/  I2FP.F32.S32 R4, R4 ;  /* 0x0000000400047245 */ /* 0x000fe20000201400 */
[----:B------:R-:W-:Y:S01]  /*af00*/  IMAD.MOV.U32 R7, RZ, RZ, R8 ;  /* 0x000000ffff077224 */ /* 0x000fe200078e0008 */
[----:B------:R-:W-:Y:S01]  /*af10*/  I2FP.F32.S32 R6, R6 ;  /* 0x0000000600067245 */ /* 0x000fe20000201400 */
[----:B------:R-:W-:-:S02]  /*af20*/  IMAD.MOV.U32 R34, RZ, RZ, R214 ;  /* 0x000000ffff227224 */ /* 0x000fc400078e00d6 */
[----:B------:R-:W-:Y:S01]  /*af30*/  FFMA.FTZ R38, R4, -UR6, R210 ;  /* 0x8000000604267c23 */ /* 0x000fe200080100d2 */
[----:B------:R-:W-:Y:S01]  /*af40*/  I2FP.F32.S32 R5, R7 ;  /* 0x0000000700057245 */ /* 0x000fe20000201400 */
[----:B------:R-:W-:Y:S02]  /*af50*/  VIADD R4, R12, 0xffffff80 ;  /* 0xffffff800c047836 */ /* 0x000fe40000000000 */
[----:B------:R-:W-:Y:S02]  /*af60*/  FFMA.FTZ R6, R6, -UR6, R64 ;  /* 0x8000000606067c23 */ /* 0x000fe40008010040 */
[----:B------:R-:W-:Y:S01]  /*af70*/  FFMA.FTZ R24, R5, -UR6, R65 ;  /* 0x8000000605187c23 */ /* 0x000fe20008010041 */
[--C-:B------:R-:W-:Y:S02]  /*af80*/  IMAD.IADD R5, R234, 0x1, -R4.reuse ;  /* 0x00000001ea057824 */ /* 0x100fe400078e0a04 */
[----:B------:R1:W-:Y:S01]  /*af90*/  STL [R1+0x28], R6 ;  /* 0x0000280601007387 */ /* 0x0003e20000100800 */
[----:B------:R-:W-:-:S02]  /*afa0*/  IMAD.IADD R7, R2, 0x1, -R4 ;  /* 0x0000000102077824 */ /* 0x000fc400078e0a04 */
[----:B------:R-:W-:-:S05]  /*afb0*/  IMAD.IADD R8, R3, 0x1, -R4 ;  /* 0x0000000103087824 */ /* 0x000fca00078e0a04 */
[----:B------:R-:W-:Y:S02]  /*afc0*/  IABS R8, R8 ;  /* 0x0000000800087213 */ /* 0x000fe40000000000 */
[----:B-1----:R-:W-:Y:S02]  /*afd0*/  IABS R6, R5 ;  /* 0x0000000500067213 */ /* 0x002fe40000000000 */
[----:B------:R-:W-:Y:S01]  /*afe0*/  IABS R5, R7 ;  /* 0x0000000700057213 */ /* 0x000fe20000000000 */
[----:B------:R-:W-:-:S04]  /*aff0*/  IMAD.IADD R7, R212, 0x1, -R4 ;  /* 0x00000001d4077824 */ /* 0x000fc800078e0a04 */
[----:B------:R-:W-:Y:S01]  /*b000*/  IMAD.MOV.U32 R4, RZ, RZ, R5 ;  /* 0x000000ffff047224 */ /* 0x000fe200078e0005 */
[----:B------:R-:W-:Y:S02]  /*b010*/  I2FP.F32.S32 R5, R6 ;  /* 0x0000000600057245 */ /* 0x000fe40000201400 */
[----:B------:R-:W-:Y:S01]  /*b020*/  IABS R6, R7 ;  /* 0x0000000700067213 */ /* 0x000fe20000000000 */
[----:B------:R-:W-:Y:S01]  /*b030*/  IMAD.MOV.U32 R7, RZ, RZ, R8 ;  /* 0x000000ffff077224 */ /* 0x000fe200078e0008 */
[----:B------:R-:W-:Y:S01]  /*b040*/  I2FP.F32.S32 R4, R4 ;  /* 0x0000000400047245 */ /* 0x000fe20000201400 */
[----:B------:R-:W-:Y:S01]  /*b050*/  FFMA.FTZ R31, R5, -UR6, R52 ;  /* 0x80000006051f7c23 */ /* 0x000fe20008010034 */
[----:B------:R-:W-:Y:S02]  /*b060*/  I2FP.F32.S32 R6, R6 ;  /* 0x0000000600067245 */ /* 0x000fe40000201400 */
[----:B------:R-:W-:Y:S01]  /*b070*/  I2FP.F32.S32 R5, R7 ;  /* 0x0000000700057245 */ /* 0x000fe20000201400 */
[----:B------:R-:W-:Y:S01]  /*b080*/  FFMA.FTZ R54, R4, -UR6, R54 ;  /* 0x8000000604367c23 */ /* 0x000fe20008010036 */
[----:B------:R-:W-:-:S02]  /*b090*/  VIADD R4, R12, 0xffffff81 ;  /* 0xffffff810c047836 */ /* 0x000fc40000000000 */
[----:B------:R-:W-:Y:S01]  /*b0a0*/  FFMA.FTZ R66, R6, -UR6, R142 ;  /* 0x8000000606427c23 */ /* 0x000fe2000801008e */
[----:B------:R-:W-:Y:S01]  /*b0b0*/  FFMA.FTZ R64, R5, -UR6, R140 ;  /* 0x8000000605407c23 */ /* 0x000fe2000801008c */
[--C-:B------:R-:W-:Y:S02]  /*b0c0*/  IMAD.IADD R5, R234, 0x1, -R4.reuse ;  /* 0x00000001ea057824 */ /* 0x100fe400078e0a04 */
[--C-:B------:R-:W-:Y:S02]  /*b0d0*/  IMAD.IADD R7, R2, 0x1, -R4.reuse ;  /* 0x0000000102077824 */ /* 0x100fe400078e0a04 */
[----:B------:R-:W-:Y:S01]  /*b0e0*/  IMAD.IADD R8, R3, 0x1, -R4 ;  /* 0x0000000103087824 */ /* 0x000fe200078e0a04 */
[----:B------:R-:W-:Y:S01]  /*b0f0*/  IABS R6, R5 ;  /* 0x0000000500067213 */ /* 0x000fe20000000000 */
[----:B------:R-:W-:Y:S01]  /*b100*/  IMAD.MOV.U32 R140, RZ, RZ, R24 ;  /* 0x000000ffff8c7224 */ /* 0x000fe200078e0018 */
[----:B------:R-:W-:Y:S01]  /*b110*/  IABS R5, R7 ;  /* 0x0000000700057213 */ /* 0x000fe20000000000 */
[----:B------:R-:W-:Y:S01]  /*b120*/  IMAD.IADD R7, R212, 0x1, -R4 ;  /* 0x00000001d4077824 */ /* 0x000fe200078e0a04 */
[----:B------:R-:W-:-:S03]  /*b130*/  IABS R8, R8 ;  /* 0x0000000800087213 */ /* 0x000fc60000000000 */
        /* <DEDUP_REMOVED lines=14> */
[--C-:B------:R-:W-:Y:S01]  /*b220*/  IMAD.IADD R8, R3, 0x1, -R4.reuse ;  /* 0x0000000103087824 */ /* 0x100fe200078e0a04 */
[----:B------:R-:W-:Y:S02]  /*b230*/  IABS R6, R5 ;  /* 0x0000000500067213 */ /* 0x000fe40000000000 */
        /* <DEDUP_REMOVED lines=34> */
[----:B------:R-:W-:Y:S02]  /*b460*/  IMAD.MOV.U32 R247, RZ, RZ, R140 ;  /* 0x000000fffff77224 */ /* 0x000fe400078e008c */
        /* <DEDUP_REMOVED lines=8> */
[----:B------:R-:W-:Y:S01]  /*b4f0*/  IABS R8, R8 ;  /* 0x0000000800087213 */ /* 0x000fe20000000000 */
[----:B------:R-:W-:-:S02]  /*b500*/  IMAD.MOV.U32 R245, RZ, RZ, R66 ;  /* 0x000000fffff57224 */ /* 0x000fc400078e0042 */
        /* <DEDUP_REMOVED lines=84> */
[----:B------:R-:W-:Y:S01]  /*ba50*/  I2FP.F32.S32 R6, R6 ;  /* 0x0000000600067245 */ /* 0x000fe20000201400 */
[----:B------:R-:W-:Y:S01]  /*ba60*/  VIADD R16, R0, 0xffffff91 ;  /* 0xffffff9100107836 */ /* 0x000fe20000000000 */
[----:B------:R-:W-:Y:S01]  /*ba70*/  I2FP.F32.S32 R5, R7 ;  /* 0x0000000700057245 */ /* 0x000fe20000201400 */
[----:B------:R-:W-:Y:S01]  /*ba80*/  FFMA.FTZ R39, R4, -UR6, R18 ;  /* 0x8000000604277c23 */ /* 0x000fe20008010012 */
[----:B------:R-:W-:-:S02]  /*ba90*/  VIADD R4, R12, 0xffffffa1 ;  /* 0xffffffa10c047836 */ /* 0x000fc40000000000 */
[----:B------:R-:W-:Y:S01]  /*baa0*/  FFMA.FTZ R214, R6, -UR6, R250 ;  /* 0x8000000606d67c23 */ /* 0x000fe200080100fa */
[----:B------:R-:W-:Y:S02]  /*bab0*/  VIADD R18, R0, 0xffffff89 ;  /* 0xffffff8900127836 */ /* 0x000fe40000000000 */
        /* <DEDUP_REMOVED lines=56> */
[----:B------:R-:W-:Y:S01]  /*be40*/  VIADD R5, R12, 0xffffffb0 ;  /* 0xffffffb00c057836 */ /* 0x000fe20000000000 */
[----:B------:R-:W-:Y:S01]  /*be50*/  I2FP.F32.S32 R6, R6 ;  /* 0x0000000600067245 */ /* 0x000fe20000201400 */
[----:B------:R-:W-:Y:S02]  /*be60*/  VIADD R21, R0, 0xffffff80 ;  /* 0xffffff8000157836 */ /* 0x000fe40000000000 */
[----:B------:R-:W-:Y:S01]  /*be70*/  FFMA.FTZ R34, R4, -UR6, R23 ;  /* 0x8000000604227c23 */ /* 0x000fe20008010017 */
[----:B------:R-:W-:Y:S01]  /*be80*/  IMAD.IADD R4, R234, 0x1, -R5 ;  /* 0x00000001ea047824 */ /* 0x000fe200078e0a05 */
[----:B------:R-:W-:Y:S01]  /*be90*/  I2FP.F32.S32 R7, R7 ;  /* 0x0000000700077245 */ /* 0x000fe20000201400 */
[----:B------:R-:W-:Y:S01]  /*bea0*/  FFMA.FTZ R142, R6, -UR6, R27 ;  /* 0x80000006068e7c23 */ /* 0x000fe2000801001b */
[----:B------:R-:W-:-:S02]  /*beb0*/  IMAD.IADD R6, R2, 0x1, -R5 ;  /* 0x0000000102067824 */ /* 0x000fc400078e0a05 */
[----:B------:R-:W-:Y:S01]  /*bec0*/  IABS R4, R4 ;  /* 0x0000000400047213 */ /* 0x000fe20000000000 */
[----:B------:R-:W-:Y:S02]  /*bed0*/  IMAD.IADD R8, R3, 0x1, -R5 ;  /* 0x0000000103087824 */ /* 0x000fe400078e0a05 */
[----:B------:R-:W-:Y:S01]  /*bee0*/  FFMA.FTZ R42, R7, -UR6, R42 ;  /* 0x80000006072a7c23 */ /* 0x000fe2000801002a */
[----:B------:R-:W-:Y:S01]  /*bef0*/  IABS R6, R6 ;  /* 0x0000000600067213 */ /* 0x000fe20000000000 */
[----:B------:R-:W-:Y:S01]  /*bf00*/  IMAD.MOV.U32 R7, RZ, RZ, R4 ;  /* 0x000000ffff077224 */ /* 0x000fe200078e0004 */
[----:B------:R-:W-:-:S04]  /*bf10*/  IABS R4, R8 ;  /* 0x0000000800047213 */ /* 0x000fc80000000000 */
[----:B------:R-:W-:Y:S02]  /*bf20*/  I2FP.F32.S32 R8, R7 ;  /* 0x0000000700087245 */ /* 0x000fe40000201400 */
[----:B------:R-:W-:Y:S02]  /*bf30*/  I2FP.F32.S32 R7, R6 ;  /* 0x0000000600077245 */ /* 0x000fe40000201400 */
[----:B------:R-:W-:Y:S01]  /*bf40*/  I2FP.F32.S32 R6, R4 ;  /* 0x0000000400067245 */ /* 0x000fe20000201400 */
[----:B------:R-:W-:Y:S02]  /*bf50*/  VIADD R4, R12, 0xffffffb1 ;  /* 0xffffffb10c047836 */ /* 0x000fe40000000000 */
[----:B------:R-:W-:Y:S01]  /*bf60*/  FFMA.FTZ R26, R8, -UR6, R60 ;  /* 0x80000006081a7c23 */ /* 0x000fe2000801003c */
[----:B------:R-:W-:Y:S02]  /*bf70*/  IMAD.IADD R8, R212, 0x1, -R5 ;  /* 0x00000001d4087824 */ /* 0x000fe400078e0a05 */
[----:B------:R-:W-:Y:S01]  /*bf80*/  FFMA.FTZ R27, R7, -UR6, R62 ;  /* 0x80000006071b7c23 */ /* 0x000fe2000801003e */
[----:B------:R-:W-:-:S02]  /*bf90*/  IMAD.IADD R5, R234, 0x1, -R4 ;  /* 0x00000001ea057824 */ /* 0x000fc400078e0a04 */
[----:B------:R-:W-:Y:S01]  /*bfa0*/  FFMA.FTZ R46, R6, -UR6, R25 ;  /* 0x80000006062e7c23 */ /* 0x000fe20008010019 */
[----:B------:R-:W-:Y:S01]  /*bfb0*/  IMAD.IADD R7, R2, 0x1, -R4 ;  /* 0x0000000102077824 */ /* 0x000fe200078e0a04 */
[----:B------:R-:W-:Y:S02]  /*bfc0*/  IABS R8, R8 ;  /* 0x0000000800087213 */ /* 0x000fe40000000000 */
[----:B------:R-:W-:Y:S02]  /*bfd0*/  IABS R6, R5 ;  /* 0x0000000500067213 */ /* 0x000fe40000000000 */
[----:B------:R-:W-:Y:S01]  /*bfe0*/  IABS R5, R7 ;  /* 0x0000000700057213 */ /* 0x000fe20000000000 */
[----:B------:R-:W-:Y:S01]  /*bff0*/  IMAD.MOV.U32 R7, RZ, RZ, R8 ;  /* 0x000000ffff077224 */ /* 0x000fe200078e0008 */
[----:B------:R-:W-:Y:S01]  /*c000*/  I2FP.F32.S32 R6, R6 ;  /* 0x0000000600067245 */ /* 0x000fe20000201400 */
[----:B------:R-:W-:Y:S01]  /*c010*/  VIADD R8, R0, 0xffffffb0 ;  /* 0xffffffb000087836 */ /* 0x000fe20000000000 */
[----:B------:R-:W-:-:S02]  /*c020*/  I2FP.F32.S32 R5, R5 ;  /* 0x0000000500057245 */ /* 0x000fc40000201400 */
[----:B------:R-:W-:Y:S01]  /*c030*/  I2FP.F32.S32 R7, R7 ;  /* 0x0000000700077245 */ /* 0x000fe20000201400 */
[----:B------:R-:W-:Y:S01]  /*c040*/  FFMA.FTZ R24, R6, -UR6, R61 ;  /* 0x8000000606187c23 */ /* 0x000fe2000801003d */
[--C-:B------:R-:W-:Y:S02]  /*c050*/  IMAD.IADD R6, R212, 0x1, -R4.reuse ;  /* 0x00000001d4067824 */ /* 0x100fe400078e0a04 */
[----:B------:R-:W-:Y:S01]  /*c060*/  FFMA.FTZ R25, R5, -UR6, R63 ;  /* 0x8000000605197c23 */ /* 0x000fe2000801003f */
[----:B------:R-:W-:Y:S02]  /*c070*/  IMAD.IADD R5, R3, 0x1, -R4 ;  /* 0x0000000103057824 */ /* 0x000fe400078e0a04 */
[----:B------:R-:W-:Y:S01]  /*c080*/  FFMA.FTZ R133, R7, -UR6, R133 ;  /* 0x8000000607857c23 */ /* 0x000fe20008010085 */
[----:B------:R-:W-:Y:S02]  /*c090*/  IMAD.IADD R4, R234, 0x1, -R22 ;  /* 0x00000001ea047824 */ /* 0x000fe400078e0a16 */
[----:B------:R-:W-:-:S03]  /*c0a0*/  IABS R7, R5 ;  /* 0x0000000500077213 */ /* 0x000fc60000000000 */
[----:B------:R-:W-:Y:S02]  /*c0b0*/  IABS R4, R4 ;  /* 0x0000000400047213 */ /* 0x000fe40000000000 */
[----:B------:R-:W-:Y:S01]  /*c0c0*/  IABS R5, R6 ;  /* 0x0000000600057213 */ /* 0x000fe20000000000 */
[----:B------:R-:W-:Y:S01]  /*c0d0*/  IMAD.MOV.U32 R6, RZ, RZ, R7 ;  /* 0x000000ffff067224 */ /* 0x000fe200078e0007 */
[----:B------:R-:W-:Y:S01]  /*c0e0*/  I2FP.F32.S32 R4, R4 ;  /* 0x0000000400047245 */ /* 0x000fe20000201400 */
[----:B------:R-:W-:Y:S01]  /*c0f0*/  VIADD R7, R0, 0xffffffb1 ;  /* 0xffffffb100077836 */ /* 0x000fe20000000000 */
[----:B------:R-:W-:Y:S02]  /*c100*/  I2FP.F32.S32 R5, R5 ;  /* 0x0000000500057245 */ /* 0x000fe40000201400 */
[----:B------:R-:W-:Y:S01]  /*c110*/  I2FP.F32.S32 R6, R6 ;  /* 0x0000000600067245 */ /* 0x000fe20000201400 */
[----:B------:R-:W-:Y:S01]  /*c120*/  FFMA.FTZ R23, R4, -UR6, R209 ;  /* 0x8000000604177c23 */ /* 0x000fe200080100d1 */
[----:B------:R-:W-:-:S02]  /*c130*/  VIADD R4, R234, -UR23 ;  /* 0x80000017ea047c36 */ /* 0x000fc40008000000 */
[----:B------:R-:W-:Y:S01]  /*c140*/  FFMA.FTZ R132, R5, -UR6, R132 ;  /* 0x8000000605847c23 */ /* 0x000fe20008010084 */
[----:B------:R-:W-:Y:S02]  /*c150*/  VIADD R5, R0, 0xffffffb9 ;  /* 0xffffffb900057836 */ /* 0x000fe40000000000 */
[----:B------:R-:W-:Y:S01]  /*c160*/  FFMA.FTZ R32, R6, -UR6, R32 ;  /* 0x8000000606207c23 */ /* 0x000fe20008010020 */
[----:B------:R-:W-:Y:S01]  /*c170*/  VIADD R6, R0, 0xffffffb8 ;  /* 0xffffffb800067836 */ /* 0x000fe20000000000 */
[----:B------:R-:W-:Y:S01]  /*c180*/  BAR.SYNC.DEFER_BLOCKING 0x0 ;  /* 0x0000000000007b1d */ /* 0x000fe20000010000 */
[C---:B------:R-:W-:Y:S02]  /*c190*/  ISETP.GT.AND P6, PT, R4.reuse, R21, PT ;  /* 0x000000150400720c */ /* 0x040fe40003fc4270 */
[----:B------:R-:W-:Y:S02]  /*c1a0*/  ISETP.GT.AND P0, PT, R4, R20, PT ;  /* 0x000000140400720c */ /* 0x000fe40003f04270 */
[----:B------:R-:W-:-:S02]  /*c1b0*/  FSEL R31, R31, -INF , !P6 ;  /* 0xff8000001f1f7808 */ /* 0x000fc40007000000 */
[C---:B------:R-:W-:Y:S02]  /*c1c0*/  ISETP.GT.AND P5, PT, R4.reuse, R19, PT ;  /* 0x000000130400720c */ /* 0x040fe40003fa4270 */
[----:B------:R-:W-:Y:S02]  /*c1d0*/  ISETP.GT.AND P6, PT, R4, R18, PT ;  /* 0x000000120400720c */ /* 0x000fe40003fc4270 */
[----:B------:R-:W-:Y:S02]  /*c1e0*/  FSEL R33, R33, -INF , !P0 ;  /* 0xff80000021217808 */ /* 0x000fe40004000000 */
[----:B------:R-:W-:Y:S01]  /*c1f0*/  FSEL R38, R15, -INF , !P5 ;  /* 0xff8000000f267808 */ /* 0x000fe20006800000 */
[----:B------:R-:W-:Y:S01]  /*c200*/  VIADD R15, R0, 0xffffff98 ;  /* 0xffffff98000f7836 */ /* 0x000fe20000000000 */
[----:B------:R-:W-:Y:S01]  /*c210*/  FSEL R48, R14, -INF , !P6 ;  /* 0xff8000000e307808 */ /* 0x000fe20007000000 */
[----:B------:R-:W-:Y:S01]  /*c220*/  VIADD R14, R0, 0xffffff99 ;  /* 0xffffff99000e7836 */ /* 0x000fe20000000000 */
[----:B------:R-:W-:-:S02]  /*c230*/  ISETP.GT.AND P0, PT, R4, R17, PT ;  /* 0x000000110400720c */ /* 0x000fc40003f04270 */
[----:B------:R-:W-:Y:S02]  /*c240*/  ISETP.GT.AND P5, PT, R4, R16, PT ;  /* 0x000000100400720c */ /* 0x000fe40003fa4270 */
[----:B------:R-:W-:Y:S01]  /*c250*/  FSEL R58, R13, -INF , !P0 ;  /* 0xff8000000d3a7808 */ /* 0x000fe20004000000 */
[C---:B------:R-:W-:Y:S01]  /*c260*/  VIADD R13, R0.reuse, 0xffffffa0 ;  /* 0xffffffa0000d7836 */ /* 0x040fe20000000000 */
[----:B------:R-:W-:Y:S01]  /*c270*/  FSEL R59, R11, -INF , !P5 ;  /* 0xff8000000b3b7808 */ /* 0x000fe20006800000 */
[----:B------:R-:W-:Y:S01]  /*c280*/  VIADD R11, R0, 0xffffffa1 ;  /* 0xffffffa1000b7836 */ /* 0x000fe20000000000 */
[C---:B------:R-:W-:Y:S02]  /*c290*/  ISETP.GT.AND P6, PT, R4.reuse, R15, PT ;  /* 0x0000000f0400720c */ /* 0x040fe40003fc4270 */
[----:B------:R-:W-:Y:S02]  /*c2a0*/  ISETP.GT.AND P0, PT, R4, R14, PT ;  /* 0x0000000e0400720c */ /* 0x000fe40003f04270 */
[----:B------:R-:W-:Y:S01]  /*c2b0*/  FSEL R60, R10, -INF , !P6 ;  /* 0xff8000000a3c7808 */ /* 0x000fe20007000000 */
[C---:B------:R-:W-:Y:S01]  /*c2c0*/  VIADD R10, R0.reuse, 0xffffffa8 ;  /* 0xffffffa8000a7836 */ /* 0x040fe20000000000 */
[----:B------:R-:W-:Y:S01]  /*c2d0*/  FSEL R61, R9, -INF , !P0 ;  /* 0xff800000093d7808 */ /* 0x000fe20004000000 */
[----:B------:R-:W-:Y:S01]  /*c2e0*/  VIADD R9, R0, 0xffffffa9 ;  /* 0xffffffa900097836 */ /* 0x000fe20000000000 */
[----:B------:R-:W-:-:S02]  /*c2f0*/  ISETP.GT.AND P5, PT, R4, R13, PT ;  /* 0x0000000d0400720c */ /* 0x000fc40003fa4270 */
[----:B------:R-:W-:Y:S02]  /*c300*/  ISETP.GT.AND P6, PT, R4, R11, PT ;  /* 0x0000000b0400720c */ /* 0x000fe40003fc4270 */
[----:B------:R-:W-:Y:S02]  /*c310*/  FSEL R62, R35, -INF , !P5 ;  /* 0xff800000233e7808 */ /* 0x000fe40006800000 */
[----:B------:R-:W-:Y:S02]  /*c320*/  FSEL R67, R30, -INF , !P6 ;  /* 0xff8000001e437808 */ /* 0x000fe40007000000 */
[C---:B------:R-:W-:Y:S02]  /*c330*/  ISETP.GT.AND P0, PT, R4.reuse, R10, PT ;  /* 0x0000000a0400720c */ /* 0x040fe40003f04270 */
[C---:B------:R-:W-:Y:S02]  /*c340*/  ISETP.GT.AND P5, PT, R4.reuse, R9, PT ;  /* 0x000000090400720c */ /* 0x040fe40003fa4270 */
[----:B------:R-:W-:-:S02]  /*c350*/  ISETP.GT.AND P6, PT, R4, R8, PT ;  /* 0x000000080400720c */ /* 0x000fc40003fc4270 */
[----:B------:R-:W-:Y:S02]  /*c360*/  FSEL R66, R29, -INF , !P0 ;  /* 0xff8000001d427808 */ /* 0x000fe40004000000 */
[----:B------:R-:W-:Y:S02]  /*c370*/  FSEL R65, R28, -INF , !P5 ;  /* 0xff8000001c417808 */ /* 0x000fe40006800000 */
[----:B------:R-:W-:Y:S02]  /*c380*/  FSEL R64, R26, -INF , !P6 ;  /* 0xff8000001a407808 */ /* 0x000fe40007000000 */
[C---:B------:R-:W-:Y:S02]  /*c390*/  ISETP.GT.AND P0, PT, R4.reuse, R7, PT ;  /* 0x000000070400720c */ /* 0x040fe40003f04270 */
[C---:B------:R-:W-:Y:S02]  /*c3a0*/  ISETP.GT.AND P5, PT, R4.reuse, R6, PT ;  /* 0x000000060400720c */ /* 0x040fe40003fa4270 */
[----:B------:R-:W-:Y:S01]  /*c3b0*/  ISETP.GT.AND P6, PT, R4, R5, PT ;  /* 0x000000050400720c */ /* 0x000fe20003fc4270 */
[----:B------:R-:W-:Y:S01]  /*c3c0*/  VIADD R4, R2, -UR23 ;  /* 0x8000001702047c36 */ /* 0x000fe20008000000 */
[----:B------:R-:W-:-:S02]  /*c3d0*/  FSEL R63, R24, -INF , !P0 ;  /* 0xff800000183f7808 */ /* 0x000fc40004000000 */
[----:B------:R-:W-:Y:S02]  /*c3e0*/  FSEL R143, R208, -INF , !P5 ;  /* 0xff800000d08f7808 */ /* 0x000fe40006800000 */
[----:B------:R-:W-:Y:S02]  /*c3f0*/  ISETP.GT.AND P0, PT, R4, R21, PT ;  /* 0x000000150400720c */ /* 0x000fe40003f04270 */
[----:B------:R-:W-:Y:S01]  /*c400*/  FSEL R208, R23, -INF , !P6 ;  /* 0xff80000017d07808 */ /* 0x000fe20007000000 */
[----:B------:R-:W-:Y:S01]  /*c410*/  IMAD.IADD R23, R2, 0x1, -R22 ;  /* 0x0000000102177824 */ /* 0x000fe200078e0a16 */
[----:B------:R-:W-:Y:S02]  /*c420*/  FSEL R29, R54, -INF , !P0 ;  /* 0xff800000361d7808 */ /* 0x000fe40004000000 */
[C---:B------:R-:W-:Y:S02]  /*c430*/  ISETP.GT.AND P5, PT, R4.reuse, R20, PT ;  /* 0x000000140400720c */ /* 0x040fe40003fa4270 */
[----:B------:R-:W-:-:S02]  /*c440*/  ISETP.GT.AND P6, PT, R4, R19, PT ;  /* 0x000000130400720c */ /* 0x000fc40003fc4270 */
[----:B------:R-:W-:Y:S02]  /*c450*/  ISETP.GT.AND P0, PT, R4, R18, PT ;  /* 0x000000120400720c */ /* 0x000fe40003f04270 */
        /* <DEDUP_REMOVED lines=15> */
[----:B------:R-:W-:Y:S02]  /*c550*/  IABS R23, R23 ;  /* 0x0000001700177213 */ /* 0x000fe40000000000 */
[----:B------:R-:W-:-:S02]  /*c560*/  ISETP.GT.AND P5, PT, R4, R10, PT ;  /* 0x0000000a0400720c */ /* 0x000fc40003fa4270 */
[C---:B------:R-:W-:Y:S02]  /*c570*/  ISETP.GT.AND P6, PT, R4.reuse, R9, PT ;  /* 0x000000090400720c */ /* 0x040fe40003fc4270 */
[----:B------:R-:W-:Y:S02]  /*c580*/  ISETP.GT.AND P0, PT, R4, R8, PT ;  /* 0x000000080400720c */ /* 0x000fe40003f04270 */
[----:B------:R-:W-:Y:S02]  /*c590*/  FSEL R57, R36, -INF , !P5 ;  /* 0xff80000024397808 */ /* 0x000fe40006800000 */
[----:B------:R-:W-:Y:S02]  /*c5a0*/  I2FP.F32.S32 R23, R23 ;  /* 0x0000001700177245 */ /* 0x000fe40000201400 */
[----:B------:R-:W-:Y:S02]  /*c5b0*/  FSEL R54, R34, -INF , !P6 ;  /* 0xff80000022367808 */ /* 0x000fe40007000000 */
[----:B------:R-:W-:Y:S01]  /*c5c0*/  FSEL R53, R27, -INF , !P0 ;  /* 0xff8000001b357808 */ /* 0x000fe20004000000 */
[----:B------:R-:W-:Y:S01]  /*c5d0*/  FFMA.FTZ R23, R23, -UR6, R211 ;  /* 0x8000000617177c23 */ /* 0x000fe200080100d3 */
[----:B------:R-:W-:-:S02]  /*c5e0*/  ISETP.GT.AND P5, PT, R4, R7, PT ;  /* 0x000000070400720c */ /* 0x000fc40003fa4270 */
[C---:B------:R-:W-:Y:S02]  /*c5f0*/  ISETP.GT.AND P6, PT, R4.reuse, R6, PT ;  /* 0x000000060400720c */ /* 0x040fe40003fc4270 */
[----:B------:R-:W-:Y:S01]  /*c600*/  ISETP.GT.AND P0, PT, R4, R5, PT ;  /* 0x000000050400720c */ /* 0x000fe20003f04270 */
[----:B------:R-:W-:Y:S01]  /*c610*/  VIADD R4, R3, -UR23 ;  /* 0x8000001703047c36 */ /* 0x000fe20008000000 */
[----:B------:R-:W-:Y:S02]  /*c620*/  FSEL R52, R25, -INF , !P5 ;  /* 0xff80000019347808 */ /* 0x000fe40006800000 */
[----:B------:R-:W-:Y:S02]  /*c630*/  FSEL R140, R140, -INF , !P6 ;  /* 0xff8000008c8c7808 */ /* 0x000fe40007000000 */
[C---:B------:R-:W-:Y:S02]  /*c640*/  ISETP.GT.AND P5, PT, R4.reuse, R21, PT ;  /* 0x000000150400720c */ /* 0x040fe40003fa4270 */
[----:B------:R-:W-:-:S02]  /*c650*/  ISETP.GT.AND P6, PT, R4, R20, PT ;  /* 0x000000140400720c */ /* 0x000fc40003fc4270 */
[----:B------:R-:W-:Y:S01]  /*c660*/  FSEL R141, R23, -INF , !P0 ;  /* 0xff800000178d7808 */ /* 0x000fe20004000000 */
[--C-:B------:R-:W-:Y:S01]  /*c670*/  IMAD.IADD R23, R3, 0x1, -R22.reuse ;  /* 0x0000000103177824 */ /* 0x100fe200078e0a16 */
[----:B------:R-:W-:Y:S01]  /*c680*/  ISETP.GT.AND P0, PT, R4, R19, PT ;  /* 0x000000130400720c */ /* 0x000fe20003f04270 */
[----:B------:R-:W-:Y:S01]  /*c690*/  IMAD.IADD R22, R212, 0x1, -R22 ;  /* 0x00000001d4167824 */ /* 0x000fe200078e0a16 */
[----:B------:R-:W-:Y:S02]  /*c6a0*/  FSEL R24, R223, -INF , !P5 ;  /* 0xff800000df187808 */ /* 0x000fe40006800000 */
[C---:B------:R-:W-:Y:S02]  /*c6b0*/  ISETP.GT.AND P5, PT, R4.reuse, R18, PT ;  /* 0x000000120400720c */ /* 0x040fe40003fa4270 */
        /* <DEDUP_REMOVED lines=10> */
[----:B------:R-:W-:Y:S02]  /*c760*/  FSEL R37, R139, -INF , !P5 ;  /* 0xff8000008b257808 */ /* 0x000fe40006800000 */
[----:B------:R-:W-:Y:S02]  /*c770*/  ISETP.GT.AND P5, PT, R4, R11, PT ;  /* 0x0000000b0400720c */ /* 0x000fe40003fa4270 */
[----:B------:R-:W-:Y:S02]  /*c780*/  IABS R23, R23 ;  /* 0x0000001700177213 */ /* 0x000fe40000000000 */
[----:B------:R-:W-:-:S02]  /*c790*/  FSEL R36, R138, -INF , !P6 ;  /* 0xff8000008a247808 */ /* 0x000fc40007000000 */
[----:B------:R-:W-:Y:S02]  /*c7a0*/  ISETP.GT.AND P6, PT, R4, R10, PT ;  /* 0x0000000a0400720c */ /* 0x000fe40003fc4270 */
[----:B------:R-:W-:Y:S02]  /*c7b0*/  FSEL R40, R44, -INF , !P0 ;  /* 0xff8000002c287808 */ /* 0x000fe40004000000 */
[C---:B------:R-:W-:Y:S02]  /*c7c0*/  ISETP.GT.AND P0, PT, R4.reuse, R9, PT ;  /* 0x000000090400720c */ /* 0x040fe40003f04270 */
[----:B------:R-:W-:Y:S02]  /*c7d0*/  FSEL R39, R43, -INF , !P5 ;  /* 0xff8000002b277808 */ /* 0x000fe40006800000 */
[----:B------:R-:W-:Y:S02]  /*c7e0*/  I2FP.F32.S32 R23, R23 ;  /* 0x0000001700177245 */ /* 0x000fe40000201400 */
[----:B------:R-:W-:-:S02]  /*c7f0*/  ISETP.GT.AND P5, PT, R4, R8, PT ;  /* 0x000000080400720c */ /* 0x000fc40003fa4270 */
[----:B------:R-:W-:Y:S01]  /*c800*/  FSEL R44, R41, -INF , !P6 ;  /* 0xff800000292c7808 */ /* 0x000fe20007000000 */
[----:B------:R-:W-:Y:S01]  /*c810*/  FFMA.FTZ R23, R23, -UR6, R221 ;  /* 0x8000000617177c23 */ /* 0x000fe200080100dd */
[----:B------:R-:W-:Y:S02]  /*c820*/  ISETP.GT.AND P6, PT, R4, R7, PT ;  /* 0x000000070400720c */ /* 0x000fe40003fc4270 */
[----:B------:R-:W-:Y:S02]  /*c830*/  FSEL R42, R42, -INF , !P0 ;  /* 0xff8000002a2a7808 */ /* 0x000fe40004000000 */
[----:B------:R-:W-:Y:S02]  /*c840*/  ISETP.GT.AND P0, PT, R4, R6, PT ;  /* 0x000000060400720c */ /* 0x000fe40003f04270 */
[----:B------:R-:W-:Y:S02]  /*c850*/  FSEL R46, R46, -INF , !P5 ;  /* 0xff8000002e2e7808 */ /* 0x000fe40006800000 */
[----:B------:R-:W-:Y:S01]  /*c860*/  ISETP.GT.AND P5, PT, R4, R5, PT ;  /* 0x000000050400720c */ /* 0x000fe20003fa4270 */
[----:B------:R-:W-:Y:S01]  /*c870*/  VIADD R4, R212, -UR23 ;  /* 0x80000017d4047c36 */ /* 0x000fe20008000000 */
[----:B------:R-:W-:-:S02]  /*c880*/  FSEL R41, R32, -INF , !P6 ;  /* 0xff80000020297808 */ /* 0x000fc40007000000 */
[----:B------:R-:W-:Y:S02]  /*c890*/  ISETP.GE.AND P6, PT, R21, R236, PT ;  /* 0x000000ec1500720c */ /* 0x000fe40003fc6270 */
[----:B------:R-:W-:Y:S02]  /*c8a0*/  FSEL R138, R247, -INF , !P0 ;  /* 0xff800000f78a7808 */ /* 0x000fe40004000000 */
[----:B------:R-:W-:Y:S02]  /*c8b0*/  ISETP.GE.AND P0, PT, R21, R237, PT ;  /* 0x000000ed1500720c */ /* 0x000fe40003f06270 */
[----:B------:R-:W-:Y:S02]  /*c8c0*/  FSEL R139, R23, -INF , !P5 ;  /* 0xff800000178b7808 */ /* 0x000fe40006800000 */
[----:B------:R-:W-:Y:S02]  /*c8d0*/  FSEL R23, R31, -INF , !P6 ;  /* 0xff8000001f177808 */ /* 0x000fe40007000000 */
[----:B------:R-:W-:-:S02]  /*c8e0*/  ISETP.GT.AND P5, PT, R4, R21, PT ;  /* 0x000000150400720c */ /* 0x000fc40003fa4270 */
        /* <DEDUP_REMOVED lines=8> */
[----:B------:R-:W-:Y:S02]  /*c970*/  FSEL R21, R33, -INF , !P6 ;  /* 0xff80000021157808 */ /* 0x000fe40007000000 */
[----:B------:R-:W-:Y:S02]  /*c980*/  ISETP.GT.AND P0, PT, R4, R20, PT ;  /* 0x000000140400720c */ /* 0x000fe40003f04270 */
[----:B------:R-:W-:Y:S02]  /*c990*/  ISETP.GE.AND P6, PT, R20, R235, PT ;  /* 0x000000eb1400720c */ /* 0x000fe40003fc6270 */
[----:B------:R-:W-:-:S02]  /*c9a0*/  FSEL R30, R30, -INF , !P5 ;  /* 0xff8000001e1e7808 */ /* 0x000fc40006800000 */
[----:B------:R-:W-:Y:S02]  /*c9b0*/  ISETP.GE.AND P5, PT, R20, R238, PT ;  /* 0x000000ee1400720c */ /* 0x000fe40003fa6270 */
[----:B------:R-:W-:Y:S02]  /*c9c0*/  FSEL R20, R244, -INF , !P0 ;  /* 0xff800000f4147808 */ /* 0x000fe40004000000 */
[----:B------:R-:W-:Y:S02]  /*c9d0*/  FSEL R25, R25, -INF , !P6 ;  /* 0xff80000019197808 */ /* 0x000fe40007000000 */
[C---:B------:R-:W-:Y:S02]  /*c9e0*/  ISETP.GE.AND P6, PT, R19.reuse, R236, PT ;  /* 0x000000ec1300720c */ /* 0x040fe40003fc6270 */
[----:B------:R-:W-:Y:S02]  /*c9f0*/  ISETP.GE.AND P0, PT, R19, R237, PT ;  /* 0x000000ed1300720c */ /* 0x000fe40003f06270 */
[----:B------:R-:W-:-:S02]  /*ca00*/  FSEL R33, R20, -INF , !P5 ;  /* 0xff80000014217808 */ /* 0x000fc40006800000 */
[----:B------:R-:W-:Y:S02]  /*ca10*/  FSEL R20, R38, -INF , !P6 ;  /* 0xff80000026147808 */ /* 0x000fe40007000000 */
[----:B------:R-:W-:Y:S02]  /*ca20*/  ISETP.GT.AND P5, PT, R4, R19, PT ;  /* 0x000000130400720c */ /* 0x000fe40003fa4270 */
[----:B------:R-:W-:Y:S02]  /*ca30*/  ISETP.GE.AND P6, PT, R19, R235, PT ;  /* 0x000000eb1300720c */ /* 0x000fe40003fc6270 */
[----:B------:R-:W-:Y:S02]  /*ca40*/  FSEL R31, R35, -INF , !P0 ;  /* 0xff800000231f7808 */ /* 0x000fe40004000000 */
[----:B------:R-:W-:Y:S02]  /*ca50*/  ISETP.GE.AND P0, PT, R19, R238, PT ;  /* 0x000000ee1300720c */ /* 0x000fe40003f06270 */
[----:B------:R-:W-:-:S02]  /*ca60*/  FSEL R19, R246, -INF , !P5 ;  /* 0xff800000f6137808 */ /* 0x000fc40006800000 */
[----:B------:R-:W-:Y:S02]  /*ca70*/  FSEL R26, R26, -INF , !P6 ;  /* 0xff8000001a1a7808 */ /* 0x000fe40007000000 */
[C---:B------:R-:W-:Y:S02]  /*ca80*/  ISETP.GE.AND P6, PT, R18.reuse, R236, PT ;  /* 0x000000ec1200720c */ /* 0x040fe40003fc6270 */
[----:B------:R-:W-:Y:S02]  /*ca90*/  ISETP.GE.AND P5, PT, R18, R237, PT ;  /* 0x000000ed1200720c */ /* 0x000fe40003fa6270 */
        /* <DEDUP_REMOVED lines=11> */
[----:B------:R-:W-:Y:S02]  /*cb50*/  ISETP.GT.AND P5, PT, R4, R17, PT ;  /* 0x000000110400720c */ /* 0x000fe40003fa4270 */
[----:B------:R-:W-:Y:S02]  /*cb60*/  FSEL R218, R58, -INF , !P6 ;  /* 0xff8000003ada7808 */ /* 0x000fe40007000000 */
        /* <DEDUP_REMOVED lines=11> */
[----:B------:R-:W-:Y:S02]  /*cc20*/  FSEL R211, R49, -INF , !P5 ;  /* 0xff80000031d37808 */ /* 0x000fe40006800000 */
[----:B------:R-:W-:Y:S02]  /*cc30*/  ISETP.GE.AND P5, PT, R16, R238, PT ;  /* 0x000000ee1000720c */ /* 0x000fe40003fa6270 */
[----:B------:R-:W-:-:S02]  /*cc40*/  FSEL R16, R220, -INF , !P0 ;  /* 0xff800000dc107808 */ /* 0x000fc40004000000 */
[----:B------:R-:W-:Y:S02]  /*cc50*/  FSEL R220, R34, -INF , !P6 ;  /* 0xff80000022dc7808 */ /* 0x000fe40007000000 */
[C---:B------:R-:W-:Y:S02]  /*cc60*/  ISETP.GE.AND P6, PT, R15.reuse, R236, PT ;  /* 0x000000ec0f00720c */ /* 0x040fe40003fc6270 */
[C---:B------:R-:W-:Y:S02]  /*cc70*/  ISETP.GE.AND P0, PT, R15.reuse, R237, PT ;  /* 0x000000ed0f00720c */ /* 0x040fe40003f06270 */
[----:B------:R-:W-:Y:S02]  /*cc80*/  FSEL R45, R60, -INF , !P6 ;  /* 0xff8000003c2d7808 */ /* 0x000fe40007000000 */
[----:B------:R-:W-:Y:S02]  /*cc90*/  ISETP.GE.AND P6, PT, R15, R235, PT ;  /* 0x000000eb0f00720c */ /* 0x000fe40003fc6270 */
[----:B------:R-:W-:-:S02]  /*cca0*/  FSEL R221, R16, -INF , !P5 ;  /* 0xff80000010dd7808 */ /* 0x000fc40006800000 */
[----:B------:R-:W-:Y:S02]  /*ccb0*/  ISETP.GT.AND P5, PT, R4, R15, PT ;  /* 0x0000000f0400720c */ /* 0x000fe40003fa4270 */
[----:B------:R-:W-:Y:S02]  /*ccc0*/  FSEL R47, R51, -INF , !P0 ;  /* 0xff800000332f7808 */ /* 0x000fe40004000000 */
[----:B------:R-:W-:Y:S02]  /*ccd0*/  FSEL R216, R37, -INF , !P6 ;  /* 0xff80000025d87808 */ /* 0x000fe40007000000 */
[----:B------:R-:W-:Y:S02]  /*cce0*/  ISETP.GE.AND P0, PT, R15, R238, PT ;  /* 0x000000ee0f00720c */ /* 0x000fe40003f06270 */
[----:B------:R-:W-:Y:S02]  /*ccf0*/  ISETP.GE.AND P6, PT, R14, R236, PT ;  /* 0x000000ec0e00720c */ /* 0x000fe40003fc6270 */
        /* <DEDUP_REMOVED lines=15> */
[C---:B------:R-:W-:Y:S02]  /*cdf0*/  ISETP.GE.AND P6, PT, R13.reuse, R235, PT ;  /* 0x000000eb0d00720c */ /* 0x040fe40003fc6270 */
[----:B------:R-:W-:Y:S02]  /*ce00*/  FSEL R56, R56, -INF , !P0 ;  /* 0xff80000038387808 */ /* 0x000fe40004000000 */
[----:B------:R-:W-:Y:S02]  /*ce10*/  ISETP.GE.AND P0, PT, R13, R238, PT ;  /* 0x000000ee0d00720c */ /* 0x000fe40003f06270 */
[----:B------:R-:W-:-:S02]  /*ce20*/  FSEL R13, R214, -INF , !P5 ;  /* 0xff800000d60d7808 */ /* 0x000fc40006800000 */
[----:B------:R-:W-:Y:S02]  /*ce30*/  FSEL R40, R40, -INF , !P6 ;  /* 0xff80000028287808 */ /* 0x000fe40007000000 */
[C---:B------:R-:W-:Y:S02]  /*ce40*/  ISETP.GE.AND P6, PT, R11.reuse, R236, PT ;  /* 0x000000ec0b00720c */ /* 0x040fe40003fc6270 */
[----:B------:R-:W-:Y:S02]  /*ce50*/  ISETP.GE.AND P5, PT, R11, R237, PT ;  /* 0x000000ed0b00720c */ /* 0x000fe40003fa6270 */
        /* <DEDUP_REMOVED lines=11> */
[----:B------:R-:W-:Y:S02]  /*cf10*/  ISETP.GT.AND P5, PT, R4, R10, PT ;  /* 0x0000000a0400720c */ /* 0x000fe40003fa4270 */
[----:B------:R-:W-:Y:S01]  /*cf20*/  FSEL R248, R66, -INF , !P6 ;  /* 0xff80000042f87808 */ /* 0x000fe20007000000 */
[----:B------:R1:W-:Y:S01]  /*cf30*/  STL [R1+0x18], R11 ;  /* 0x0000180b01007387 */ /* 0x0003e20000100800 */
        /* <DEDUP_REMOVED lines=9> */
[----:B------:R-:W-:Y:S01]  /*cfd0*/  FSEL R245, R65, -INF , !P6 ;  /* 0xff80000041f57808 */ /* 0x000fe20007000000 */
[----:B------:R1:W-:Y:S01]  /*cfe0*/  STL [R1+0x14], R10 ;  /* 0x0000140a01007387 */ /* 0x0003e20000100800 */
[----:B------:R-:W-:Y:S02]  /*cff0*/  FSEL R249, R54, -INF , !P5 ;  /* 0xff80000036f97808 */ /* 0x000fe40006800000 */
[C---:B------:R-:W-:Y:S02]  /*d000*/  ISETP.GE.AND P6, PT, R9.reuse, R235, PT ;  /* 0x000000eb0900720c */ /* 0x040fe40003fc6270 */
[----:B------:R-:W-:Y:S02]  /*d010*/  ISETP.GE.AND P5, PT, R9, R238, PT ;  /* 0x000000ee0900720c */ /* 0x000fe40003fa6270 */
[----:B------:R-:W-:-:S02]  /*d020*/  FSEL R9, R142, -INF , !P0 ;  /* 0xff8000008e097808 */ /* 0x000fc40004000000 */
[----:B------:R-:W-:Y:S02]  /*d030*/  ISETP.GE.AND P0, PT, R8, R236, PT ;  /* 0x000000ec0800720c */ /* 0x000fe40003f06270 */
[----:B------:R-:W-:Y:S02]  /*d040*/  FSEL R66, R42, -INF , !P6 ;  /* 0xff8000002a427808 */ /* 0x000fe40007000000 */
[----:B------:R-:W-:Y:S02]  /*d050*/  ISETP.GE.AND P6, PT, R8, R237, PT ;  /* 0x000000ed0800720c */ /* 0x000fe40003fc6270 */
[----:B------:R-:W-:Y:S02]  /*d060*/  FSEL R239, R64, -INF , !P0 ;  /* 0xff80000040ef7808 */ /* 0x000fe40004000000 */
[----:B------:R-:W-:Y:S02]  /*d070*/  ISETP.GT.AND P0, PT, R4, R8, PT ;  /* 0x000000080400720c */ /* 0x000fe40003f04270 */
[----:B------:R-:W-:-:S02]  /*d080*/  FSEL R9, R9, -INF , !P5 ;  /* 0xff80000009097808 */ /* 0x000fc40006800000 */
[----:B------:R-:W-:Y:S02]  /*d090*/  FSEL R246, R53, -INF , !P6 ;  /* 0xff80000035f67808 */ /* 0x000fe40007000000 */
[C---:B------:R-:W-:Y:S01]  /*d0a0*/  ISETP.GE.AND P5, PT, R8.reuse, R235, PT ;  /* 0x000000eb0800720c */ /* 0x040fe20003fa6270 */
[----:B------:R1:W-:Y:S01]  /*d0b0*/  STL [R1+0x10], R9 ;  /* 0x0000100901007387 */ /* 0x0003e20000100800 */
[----:B------:R-:W-:Y:S02]  /*d0c0*/  ISETP.GE.AND P6, PT, R8, R238, PT ;  /* 0x000000ee0800720c */ /* 0x000fe40003fc6270 */
[----:B------:R-:W-:Y:S02]  /*d0d0*/  FSEL R8, R133, -INF , !P0 ;  /* 0xff80000085087808 */ /* 0x000fe40004000000 */
[----:B------:R-:W-:Y:S02]  /*d0e0*/  FSEL R250, R46, -INF , !P5 ;  /* 0xff8000002efa7808 */ /* 0x000fe40006800000 */
[----:B------:R-:W-:-:S02]  /*d0f0*/  FSEL R8, R8, -INF , !P6 ;  /* 0xff80000008087808 */ /* 0x000fc40007000000 */
[C---:B------:R-:W-:Y:S02]  /*d100*/  ISETP.GE.AND P0, PT, R7.reuse, R236, PT ;  /* 0x000000ec0700720c */ /* 0x040fe40003f06270 */
[----:B------:R-:W-:Y:S01]  /*d110*/  ISETP.GE.AND P5, PT, R7, R237, PT ;  /* 0x000000ed0700720c */ /* 0x000fe20003fa6270 */
[----:B------:R1:W-:Y:S01]  /*d120*/  STL [R1], R8 ;  /* 0x0000000801007387 */ /* 0x0003e20000100800 */
[----:B------:R-:W-:Y:S02]  /*d130*/  FSEL R232, R63, -INF , !P0 ;  /* 0xff8000003fe87808 */ /* 0x000fe40004000000 */
[----:B------:R-:W-:Y:S02]  /*d140*/  FSEL R244, R52, -INF , !P5 ;  /* 0xff80000034f47808 */ /* 0x000fe40006800000 */
[----:B------:R-:W-:Y:S02]  /*d150*/  ISETP.GE.AND P6, PT, R7, R235, PT ;  /* 0x000000eb0700720c */ /* 0x000fe40003fc6270 */
[----:B------:R-:W-:-:S02]  /*d160*/  ISETP.GT.AND P0, PT, R4, R7, PT ;  /* 0x000000070400720c */ /* 0x000fc40003f04270 */
[----:B------:R-:W-:Y:S02]  /*d170*/  ISETP.GE.AND P5, PT, R7, R238, PT ;  /* 0x000000ee0700720c */ /* 0x000fe40003fa6270 */
[----:B------:R-:W-:Y:S02]  /*d180*/  IABS R7, R22 ;  /* 0x0000001600077213 */ /* 0x000fe40000000000 */
[----:B------:R-:W-:Y:S02]  /*d190*/  FSEL R247, R41, -INF , !P6 ;  /* 0xff80000029f77808 */ /* 0x000fe40007000000 */
[----:B------:R-:W-:Y:S01]  /*d1a0*/  ISETP.GE.AND P6, PT, R6, R236, PT ;  /* 0x000000ec0600720c */ /* 0x000fe20003fc6270 */
[----:B------:R-:W-:Y:S01]  /*d1b0*/  IMAD.MOV.U32 R13, RZ, RZ, R7 ;  /* 0x000000ffff0d7224 */ /* 0x000fe200078e0007 */
[----:B------:R-:W-:Y:S01]  /*d1c0*/  FSEL R16, R132, -INF , !P0 ;  /* 0xff80000084107808 */ /* 0x000fe20004000000 */
[----:B------:R-:W-:Y:S10]  /*d1d0*/  BRA.U !UP0, `(.L_x_904) ;  /* 0x0000000508707547 */ /* 0x000ff4000b800000 */
        /* <DEDUP_REMOVED lines=9> */
[----:B-1----:R-:W-:Y:S02]  /*d270*/  IMAD.U32 R9, RZ, RZ, UR12 ;  /* 0x0000000cff097e24 */ /* 0x002fe4000f8e00ff */
        /* <DEDUP_REMOVED lines=21> */
[----:B-1----:R-:W-:-:S05]  /*d3d0*/  IMAD.U32 R10, RZ, RZ, UR5 ;  /* 0x00000005ff0a7e24 */ /* 0x002fca000f8e00ff */
        /* <DEDUP_REMOVED lines=16> */
[----:B-1----:R-:W-:-:S05]  /*d4e0*/  IMAD.U32 R8, RZ, RZ, UR31 ;  /* 0x0000001fff087e24 */ /* 0x002fca000f8e00ff */
        /* <DEDUP_REMOVED lines=21> */
[----:B-1----:R-:W-:Y:S02]  /*d640*/  IMAD.U32 R9, RZ, RZ, UR10 ;  /* 0x0000000aff097e24 */ /* 0x002fe4000f8e00ff */
        /* <DEDUP_REMOVED lines=21> */
.L_x_904:
[----:B------:R-:W3:Y:S01]  /*d7a0*/  LDL.LU R7, [R1+0x28] ;  /* 0x0000280001077983 */ /* 0x000ee20000300800 */
[----:B------:R-:W-:Y:S01]  /*d7b0*/  ISETP.GE.AND P0, PT, R6, R237, PT ;  /* 0x000000ed0600720c */ /* 0x000fe20003f06270 */
[----:B------:R-:W4:Y:S02]  /*d7c0*/  LDCU UR7, c[0x0][0x45c] ;  /* 0x00008b80ff0777ac */ /* 0x000f240008000800 */
[----:B-12---:R-:W2:Y:S01]  /*d7d0*/  LDL.LU R9, [R1+0x4] ;  /* 0x0000040001097983 */ /* 0x006ea20000300800 */
[----:B------:R-:W-:Y:S02]  /*d7e0*/  FSEL R243, R16, -INF , !P5 ;  /* 0xff80000010f37808 */ /* 0x000fe40006800000 */
[----:B------:R-:W-:Y:S01]  /*d7f0*/  FSEL R143, R143, -INF , !P6 ;  /* 0xff8000008f8f7808 */ /* 0x000fe20007000000 */
[----:B------:R1:W-:Y:S01]  /*d800*/  STL [R1+0xec], R228 ;  /* 0x0000ece401007387 */ /* 0x0003e20000100800 */
[----:B------:R-:W-:Y:S02]  /*d810*/  FSEL R240, R140, -INF , !P0 ;  /* 0xff8000008cf07808 */ /* 0x000fe40004000000 */
[----:B------:R-:W-:Y:S01]  /*d820*/  ISETP.GE.AND P5, PT, R6, R235, PT ;  /* 0x000000eb0600720c */ /* 0x000fe20003fa6270 */
[----:B------:R4:W-:Y:S01]  /*d830*/  STL [R1+0xe8], R226 ;  /* 0x0000e8e201007387 */ /* 0x0009e20000100800 */
[----:B------:R-:W-:-:S02]  /*d840*/  ISETP.GT.AND P6, PT, R4, R6, PT ;  /* 0x000000060400720c */ /* 0x000fc40003fc4270 */
[----:B------:R-:W-:Y:S01]  /*d850*/  ISETP.GT.AND P0, PT, R4, R5, PT ;  /* 0x000000050400720c */ /* 0x000fe20003f04270 */
[----:B------:R4:W-:Y:S01]  /*d860*/  STL [R1+0xe4], R225 ;  /* 0x0000e4e101007387 */ /* 0x0009e20000100800 */
[----:B------:R-:W-:Y:S02]  /*d870*/  FSEL R242, R138, -INF , !P5 ;  /* 0xff8000008af27808 */ /* 0x000fe40006800000 */
[----:B------:R-:W-:Y:S01]  /*d880*/  ISETP.GE.AND P5, PT, R5, R236, PT ;  /* 0x000000ec0500720c */ /* 0x000fe20003fa6270 */
[----:B------:R4:W-:Y:S01]  /*d890*/  STL [R1+0xe0], R12 ;  /* 0x0000e00c01007387 */ /* 0x0009e20000100800 */
[----:B------:R-:W-:Y:S02]  /*d8a0*/  MOV R132, R56 ;  /* 0x0000003800847202 */ /* 0x000fe40000000f00 */
[----:B------:R-:W-:Y:S01]  /*d8b0*/  MOV R138, R55 ;  /* 0x00000037008a7202 */ /* 0x000fe20000000f00 */
[----:B------:R2:W-:Y:S01]  /*d8c0*/  STL [R1+0xdc], R3 ;  /* 0x0000dc0301007387 */ /* 0x0005e20000100800 */
[----:B------:R-:W-:-:S02]  /*d8d0*/  MOV R44, R40 ;  /* 0x00000028002c7202 */ /* 0x000fc40000000f00 */
[----:B------:R-:W-:Y:S01]  /*d8e0*/  MOV R64, R227 ;  /* 0x000000e300407202 */ /* 0x000fe20000000f00 */
[----:B------:R2:W-:Y:S04]  /*d8f0*/  STL [R1+0xd8], R2 ;  /* 0x0000d80201007387 */ /* 0x0005e80000100800 */
[----:B------:R-:W-:Y:S04]  /*d900*/  STL [R1+0xd4], R0 ;  /* 0x0000d40001007387 */ /* 0x000fe80000100800 */
[----:B-1----:R-:W2:Y:S04]  /*d910*/  LDL.LU R228, [R1+0x18] ;  /* 0x0000180001e47983 */ /* 0x002ea80000300800 */
[----:B----4-:R-:W4:Y:S04]  /*d920*/  LDL.LU R226, [R1+0x14] ;  /* 0x0000140001e27983 */ /* 0x010f280000300800 */
[----:B------:R-:W4:Y:S04]  /*d930*/  LDL.LU R225, [R1+0x10] ;  /* 0x0000100001e17983 */ /* 0x000f280000300800 */
[----:B------:R-:W4:Y:S01]  /*d940*/  LDL.LU R12, [R1] ;  /* 0x00000000010c7983 */ /* 0x000f220000300800 */
[----:B------:R-:W-:-:S02]  /*d950*/  FSEL R208, R208, -INF , !P5 ;  /* 0xff800000d0d07808 */ /* 0x000fc40006800000 */
[----:B------:R-:W-:-:S04]  /*d960*/  ISETP.GE.AND P5, PT, R5, R235, PT ;  /* 0x000000eb0500720c */ /* 0x000fc80003fa6270 */
[----:B------:R-:W-:Y:S02]  /*d970*/  FSEL R241, R139, -INF , !P5 ;  /* 0xff8000008bf17808 */ /* 0x000fe40006800000 */
[----:B------:R-:W-:Y:S02]  /*d980*/  MOV R139, R17 ;  /* 0x00000011008b7202 */ /* 0x000fe40000000f00 */
[----:B------:R-:W-:Y:S02]  /*d990*/  SHF.L.U32 R15, R229, 0x6, RZ ;  /* 0x00000006e50f7819 */ /* 0x000fe400000006ff */
[----:B------:R-:W-:Y:S02]  /*d9a0*/  SHF.R.U32.HI R227, RZ, 0x1, R229 ;  /* 0x00000001ffe37819 */ /* 0x000fe400000116e5 */
[----:B---3--:R-:W-:Y:S02]  /*d9b0*/  MOV R8, R7 ;  /* 0x0000000700087202 */ /* 0x008fe40000000f00 */
[----:B------:R-:W-:-:S02]  /*d9c0*/  I2FP.F32.S32 R7, R13 ;  /* 0x0000000d00077245 */ /* 0x000fc40000201400 */
[----:B------:R-:W-:-:S03]  /*d9d0*/  FSEL R10, R8, -INF , !P6 ;  /* 0xff800000080a7808 */ /* 0x000fc60007000000 */
[----:B--2---:R-:W-:Y:S01]  /*d9e0*/  FFMA.FTZ R4, R7, -UR6, R9 ;  /* 0x8000000607047c23 */ /* 0x004fe20008010009 */
[----:B------:R-:W-:-:S04]  /*d9f0*/  ISETP.GE.AND P6, PT, R5, R237, PT ;  /* 0x000000ed0500720c */ /* 0x000fc80003fc6270 */
[----:B------:R-:W-:Y:S02]  /*da00*/  FSEL R11, R4, -INF , !P0 ;  /* 0xff800000040b7808 */ /* 0x000fe40004000000 */
[-C--:B------:R-:W-:Y:S02]  /*da10*/  ISETP.GE.AND P0, PT, R6, R238.reuse, PT ;  /* 0x000000ee0600720c */ /* 0x080fe40003f06270 */
[----:B------:R-:W-:Y:S02]  /*da20*/  FMNMX3.FTZ R6, R136, R23, R21, !PT ;  /* 0x0000001788067276 */ /* 0x000fe40007810015 */
[----:B------:R-:W-:Y:S02]  /*da30*/  FSEL R210, R141, -INF , !P6 ;  /* 0xff8000008dd27808 */ /* 0x000fe40007000000 */
[----:B------:R-:W-:Y:S02]  /*da40*/  ISETP.GE.AND P6, PT, R5, R238, PT ;  /* 0x000000ee0500720c */ /* 0x000fe40003fc6270 */
        /* <DEDUP_REMOVED lines=25> */
[----:B----4-:R-:W-:Y:S02]  /*dbe0*/  FMNMX3.FTZ R7, R4, R226, R225, !PT ;  /* 0x000000e204077276 */ /* 0x010fe400078100e1 */
[----:B------:R-:W-:Y:S02]  /*dbf0*/  FMNMX3.FTZ R8, R5, R250, R247, !PT ;  /* 0x000000fa05087276 */ /* 0x000fe400078100f7 */
[----:B------:R-:W-:Y:S02]  /*dc00*/  FSEL R3, R10, -INF , !P0 ;  /* 0xff8000000a037808 */ /* 0x000fe40004000000 */
[----:B------:R-:W-:Y:S02]  /*dc10*/  FSEL R2, R11, -INF , !P6 ;  /* 0xff8000000b027808 */ /* 0x000fe40007000000 */
[----:B------:R-:W-:Y:S02]  /*dc20*/  FMNMX3.FTZ R7, R7, R12, R243, !PT ;  /* 0x0000000c07077276 */ /* 0x000fe400078100f3 */
[----:B------:R-:W-:-:S02]  /*dc30*/  FMNMX3.FTZ R5, R9, R240, R210, !PT ;  /* 0x000000f009057276 */ /* 0x000fc400078100d2 */
[----:B------:R-:W-:Y:S02]  /*dc40*/  FMNMX3.FTZ R4, R8, R242, R241, !PT ;  /* 0x000000f208047276 */ /* 0x000fe400078100f1 */
[----:B------:R-:W-:Y:S01]  /*dc50*/  FMNMX3.FTZ R7, R7, R3, R2, !PT ;  /* 0x0000000307077276 */ /* 0x000fe20007810002 */
[----:B------:R-:W1:Y:S04]  /*dc60*/  SHFL.BFLY PT, R8, R6, 0x2, 0x1f ;  /* 0x0c401f0006087f89 */ /* 0x000e6800000e0000 */
[----:B------:R-:W2:Y:S04]  /*dc70*/  SHFL.BFLY PT, R9, R5, 0x2, 0x1f ;  /* 0x0c401f0005097f89 */ /* 0x000ea800000e0000 */
[----:B------:R-:W3:Y:S04]  /*dc80*/  SHFL.BFLY PT, R11, R4, 0x2, 0x1f ;  /* 0x0c401f00040b7f89 */ /* 0x000ee800000e0000 */
[----:B------:R-:W4:Y:S01]  /*dc90*/  SHFL.BFLY PT, R10, R7, 0x2, 0x1f ;  /* 0x0c401f00070a7f89 */ /* 0x000f2200000e0000 */
[----:B-1----:R-:W-:-:S02]  /*dca0*/  FMNMX.FTZ R8, R6, R8, !PT ;  /* 0x0000000806087209 */ /* 0x002fc40007810000 */
[----:B--2---:R-:W-:-:S03]  /*dcb0*/  FMNMX.FTZ R6, R5, R9, !PT ;  /* 0x0000000905067209 */ /* 0x004fc60007810000 */
[----:B------:R-:W1:Y:S01]  /*dcc0*/  SHFL.BFLY PT, R13, R8, 0x1, 0x1f ;  /* 0x0c201f00080d7f89 */ /* 0x000e6200000e0000 */
[----:B---3--:R-:W-:Y:S02]  /*dcd0*/  FMNMX.FTZ R4, R4, R11, !PT ;  /* 0x0000000b04047209 */ /* 0x008fe40007810000 */
[----:B----4-:R-:W-:Y:S01]  /*dce0*/  FMNMX.FTZ R5, R7, R10, !PT ;  /* 0x0000000a07057209 */ /* 0x010fe20007810000 */
[----:B------:R-:W2:Y:S04]  /*dcf0*/  SHFL.BFLY PT, R11, R6, 0x1, 0x1f ;  /* 0x0c201f00060b7f89 */ /* 0x000ea800000e0000 */
[----:B------:R-:W3:Y:S04]  /*dd00*/  SHFL.BFLY PT, R10, R4, 0x1, 0x1f ;  /* 0x0c201f00040a7f89 */ /* 0x000ee800000e0000 */
[----:B------:R-:W4:Y:S01]  /*dd10*/  SHFL.BFLY PT, R14, R5, 0x1, 0x1f ;  /* 0x0c201f00050e7f89 */ /* 0x000f2200000e0000 */
[----:B------:R-:W-:-:S02]  /*dd20*/  LOP3.LUT R9, R224, 0x1c0, R15, 0xf8, !PT ;  /* 0x000001c0e0097812 */ /* 0x000fc400078ef80f */
[----:B------:R-:W-:-:S04]  /*dd30*/  LOP3.LUT R7, R227, 0x8, RZ, 0xc0, !PT ;  /* 0x00000008e3077812 */ /* 0x000fc800078ec0ff */
[----:B------:R-:W-:Y:S02]  /*dd40*/  LOP3.LUT R7, R9, R7, RZ, 0x3c, !PT ;  /* 0x0000000709077212 */ /* 0x000fe400078e3cff */
[----:B-1----:R-:W-:Y:S02]  /*dd50*/  FMNMX.FTZ R58, R8, R13, !PT ;  /* 0x0000000d083a7209 */ /* 0x002fe40007810000 */
[----:B------:R-:W-:Y:S02]  /*dd60*/  LOP3.LUT R16, R7, 0x200, R15, 0xf8, !PT ;  /* 0x0000020007107812 */ /* 0x000fe400078ef80f */
[----:B--2---:R-:W-:Y:S01]  /*dd70*/  FMNMX.FTZ R57, R6, R11, !PT ;  /* 0x0000000b06397209 */ /* 0x004fe20007810000 */
[----:B------:R-:W-:Y:S01]  /*dd80*/  STL [R1+0x64], R58 ;  /* 0x0000643a01007387 */ /* 0x000fe20000100800 */
[----:B---3--:R-:W-:-:S03]  /*dd90*/  FMNMX.FTZ R56, R4, R10, !PT ;  /* 0x0000000a04387209 */ /* 0x008fc60007810000 */
[----:B------:R-:W-:Y:S01]  /*dda0*/  STL [R1+0x88], R16 ;  /* 0x0000881001007387 */ /* 0x000fe20000100800 */
[----:B----4-:R-:W-:-:S03]  /*ddb0*/  FMNMX.FTZ R17, R5, R14, !PT ;  /* 0x0000000e05117209 */ /* 0x010fc60007810000 */
[----:B------:R-:W-:Y:S04]  /*ddc0*/  STL [R1+0x60], R57 ;  /* 0x0000603901007387 */ /* 0x000fe80000100800 */
[----:B------:R-:W-:Y:S04]  /*ddd0*/  STL [R1+0x6c], R56 ;  /* 0x00006c3801007387 */ /* 0x000fe80000100800 */
[----:B------:R-:W-:Y:S04]  /*dde0*/  STL [R1+0x68], R17 ;  /* 0x0000681101007387 */ /* 0x000fe80000100800 */
[----:B------:R-:W2:Y:S01]  /*ddf0*/  LDL.LU R65, [R1+0x3c] ;  /* 0x00003c0001417983 */ /* 0x000ea20000300800 */
[C---:B------:R-:W-:Y:S01]  /*de00*/  FSETP.NEU.FTZ.AND P0, PT, R58.reuse, -INF , PT ;  /* 0xff8000003a00780b */ /* 0x040fe20003f1d000 */
[C---:B------:R-:W-:Y:S01]  /*de10*/  FMUL.FTZ R13, R58.reuse, UR7 ;  /* 0x000000073a0d7c20 */ /* 0x040fe20008410000 */
[----:B------:R-:W1:Y:S02]  /*de20*/  S2UR UR5, SR_CgaCtaId ;  /* 0x00000000000579c3 */ /* 0x000e640000008800 */
[----:B------:R-:W-:-:S02]  /*de30*/  FSEL R4, R58, RZ, P0 ;  /* 0x000000ff3a047208 */ /* 0x000fc40000000000 */
[----:B------:R-:W-:Y:S01]  /*de40*/  FSEL R13, R13, RZ, P0 ;  /* 0x000000ff0d0d7208 */ /* 0x000fe20000000000 */
[C---:B------:R-:W-:Y:S01]  /*de50*/  FMUL.FTZ R14, R57.reuse, UR7 ;  /* 0x00000007390e7c20 */ /* 0x040fe20008410000 */
[----:B------:R-:W-:Y:S01]  /*de60*/  FSETP.NEU.FTZ.AND P0, PT, R57, -INF , PT ;  /* 0xff8000003900780b */ /* 0x000fe20003f1d000 */
[----:B------:R-:W-:Y:S02]  /*de70*/  FADD.FTZ R9, R136, -R4 ;  /* 0x8000000488097221 */ /* 0x000fe40000010000 */
[--C-:B------:R-:W-:Y:S01]  /*de80*/  FFMA.FTZ R4, R23, UR7, -R13.reuse ;  /* 0x0000000717047c23 */ /* 0x100fe2000801080d */
[--C-:B------:R-:W-:Y:S01]  /*de90*/  FFMA.FTZ R5, R21, UR7, -R13.reuse ;  /* 0x0000000715057c23 */ /* 0x100fe2000801080d */
[----:B------:R-:W-:Y:S01]  /*dea0*/  FSEL R14, R14, RZ, P0 ;  /* 0x000000ff0e0e7208 */ /* 0x000fe20000000000 */
[C---:B------:R-:W-:Y:S01]  /*deb0*/  FMUL.FTZ R15, R56.reuse, UR7 ;  /* 0x00000007380f7c20 */ /* 0x040fe20008410000 */
[----:B------:R3:W-:Y:S01]  /*dec0*/  MUFU.EX2 R142, R4 ;  /* 0x00000004008e7308 */ /* 0x0007e20000000800 */
[----:B------:R-:W-:Y:S01]  /*ded0*/  FSETP.NEU.FTZ.AND P5, PT, R56, -INF , PT ;  /* 0xff8000003800780b */ /* 0x000fe20003fbd000 */
[----:B------:R-:W-:-:S02]  /*dee0*/  FFMA.FTZ R6, R20, UR7, -R13 ;  /* 0x0000000714067c23 */ /* 0x000fc4000801080d */
[----:B------:R4:W-:Y:S01]  /*def0*/  MUFU.EX2 R0, R5 ;  /* 0x0000000500007308 */ /* 0x0009e20000000800 */
[----:B------:R-:W-:Y:S01]  /*df00*/  FSEL R15, R15, RZ, P5 ;  /* 0x000000ff0f0f7208 */ /* 0x000fe20002800000 */
[----:B---3--:R-:W-:Y:S01]  /*df10*/  FFMA.FTZ R4, R19, UR7, -R13 ;  /* 0x0000000713047c23 */ /* 0x008fe2000801080d */
[----:B----4-:R-:W-:-:S03]  /*df20*/  FFMA.FTZ R5, R29, UR7, -R14 ;  /* 0x000000071d057c23 */ /* 0x010fc6000801080e */
[----:B------:R3:W-:Y:S01]  /*df30*/  MUFU.EX2 R46, R4 ;  /* 0x00000004002e7308 */ /* 0x0007e20000000800 */
[----:B------:R-:W-:-:S03]  /*df40*/  UMOV UR12, 0x400 ;  /* 0x00000400000c7882 */ /* 0x000fc60000000000 */
[----:B------:R4:W-:Y:S01]  /*df50*/  MUFU.EX2 R141, R5 ;  /* 0x00000005008d7308 */ /* 0x0009e20000000800 */
[----:B------:R-:W-:-:S03]  /*df60*/  FMUL.FTZ R20, R17, UR7 ;  /* 0x0000000711147c20 */ /* 0x000fc60008410000 */
[----:B------:R-:W1:Y:S01]  /*df70*/  MUFU.EX2 R18, R6 ;  /* 0x0000000600127308 */ /* 0x000e620000000800 */
[----:B---3--:R-:W-:Y:S01]  /*df80*/  FFMA.FTZ R4, R31, UR7, -R14 ;  /* 0x000000071f047c23 */ /* 0x008fe2000801080e */
[----:B----4-:R-:W-:-:S03]  /*df90*/  FSEL R5, R57, RZ, P0 ;  /* 0x000000ff39057208 */ /* 0x010fc60000000000 */
[----:B------:R3:W-:Y:S01]  /*dfa0*/  MUFU.EX2 R29, R4 ;  /* 0x00000004001d7308 */ /* 0x0007e20000000800 */
[----:B------:R-:W-:Y:S01]  /*dfb0*/  FSETP.NEU.FTZ.AND P0, PT, R17, -INF , PT ;  /* 0xff8000001100780b */ /* 0x000fe20003f1d000 */
[----:B-1----:R-:W-:Y:S01]  /*dfc0*/  ULEA UR5, UR5, UR12, 0x18 ;  /* 0x0000000c05057291 */ /* 0x002fe2000f8ec0ff */
[----:B------:R-:W-:Y:S01]  /*dfd0*/  FADD.FTZ R8, R135, -R5 ;  /* 0x8000000587087221 */ /* 0x000fe20000010000 */
[--C-:B------:R-:W-:Y:S01]  /*dfe0*/  FFMA.FTZ R5, R25, UR7, -R15.reuse ;  /* 0x0000000719057c23 */ /* 0x100fe2000801080f */
[----:B------:R-:W-:Y:S01]  /*dff0*/  FSEL R20, R20, RZ, P0 ;  /* 0x000000ff14147208 */ /* 0x000fe20000000000 */
[----:B---3--:R-:W-:-:S04]  /*e000*/  FFMA.FTZ R4, R32, UR7, -R15 ;  /* 0x0000000720047c23 */ /* 0x008fc8000801080f */
[----:B------:R1:W-:Y:S01]  /*e010*/  MUFU.EX2 R25, R4 ;  /* 0x0000000400197308 */ /* 0x0003e20000000800 */
[----:B------:R-:W-:Y:S01]  /*e020*/  MOV R135, R18 ;  /* 0x0000001200877202 */ /* 0x000fe20000000f00 */
[----:B-1----:R-:W-:Y:S01]  /*e030*/  FFMA.FTZ R4, R27, UR7, -R15 ;  /* 0x000000071b047c23 */ /* 0x002fe2000801080f */
[----:B------:R-:W-:-:S03]  /*e040*/  LEA R27, R16, UR5, 0x1 ;  /* 0x00000005101b7c11 */ /* 0x000fc6000f8e08ff */
[----:B------:R1:W-:Y:S01]  /*e050*/  MUFU.EX2 R11, R4 ;  /* 0x00000004000b7308 */ /* 0x0003e20000000800 */
[----:B------:R-:W-:Y:S01]  /*e060*/  FFMA.FTZ R6, R30, UR7, -R14 ;  /* 0x000000071e067c23 */ /* 0x000fe2000801080e */
[----:B-1----:R-:W-:Y:S01]  /*e070*/  FFMA.FTZ R4, R33, UR7, -R20 ;  /* 0x0000000721047c23 */ /* 0x002fe20008010814 */
[----:B------:R-:W-:Y:S02]  /*e080*/  IMAD.MOV.U32 R33, RZ, RZ, R17 ;  /* 0x000000ffff217224 */ /* 0x000fe400078e0011 */
[----:B------:R-:W1:Y:S01]  /*e090*/  LDSM.16.MT88.4 R16, [R27+0xc000] ;  /* 0x00c000001b10783b */ /* 0x000e620000004200 */
[----:B------:R3:W-:Y:S01]  /*e0a0*/  MUFU.EX2 R229, R6 ;  /* 0x0000000600e57308 */ /* 0x0007e20000000800 */
[----:B------:R-:W-:-:S03]  /*e0b0*/  FMUL.FTZ R9, R9, UR7 ;  /* 0x0000000709097c20 */ /* 0x000fc60008410000 */
[----:B------:R4:W-:Y:S01]  /*e0c0*/  MUFU.EX2 R133, R5 ;  /* 0x0000000500857308 */ /* 0x0009e20000000800 */
[----:B------:R-:W-:-:S03]  /*e0d0*/  FMUL.FTZ R8, R8, UR7 ;  /* 0x0000000708087c20 */ /* 0x000fc60008410000 */
[----:B------:R4:W-:Y:S01]  /*e0e0*/  MUFU.EX2 R30, R4 ;  /* 0x00000004001e7308 */ /* 0x0009e20000000800 */
[----:B---3--:R-:W-:Y:S01]  /*e0f0*/  FFMA.FTZ R6, R24, UR7, -R14 ;  /* 0x0000000718067c23 */ /* 0x008fe2000801080e */
[----:B----4-:R-:W-:-:S03]  /*e100*/  FSEL R5, R56, RZ, P5 ;  /* 0x000000ff38057208 */ /* 0x010fc60002800000 */
[----:B------:R3:W4:Y:S01]  /*e110*/  MUFU.EX2 R10, R6 ;  /* 0x00000006000a7308 */ /* 0x0007220000000800 */
[----:B------:R-:W-:Y:S01]  /*e120*/  FSEL R4, R33, RZ, P0 ;  /* 0x000000ff21047208 */ /* 0x000fe20000000000 */
[----:B------:R-:W-:Y:S02]  /*e130*/  FADD.FTZ R7, R137, -R5 ;  /* 0x8000000589077221 */ /* 0x000fe40000010000 */
[----:B------:R-:W1:Y:S02]  /*e140*/  MUFU.EX2 R24, R9 ;  /* 0x0000000900187308 */ /* 0x000e640000000800 */
[----:B------:R-:W-:Y:S02]  /*e150*/  FADD.FTZ R5, R134, -R4 ;  /* 0x8000000486057221 */ /* 0x000fe40000010000 */
[----:B------:R-:W1:Y:S01]  /*e160*/  MUFU.EX2 R21, R8 ;  /* 0x0000000800157308 */ /* 0x000e620000000800 */
[----:B------:R-:W-:Y:S01]  /*e170*/  FFMA.FTZ R4, R38, UR7, -R20 ;  /* 0x0000000726047c23 */ /* 0x000fe20008010814 */
[----:B---3--:R-:W-:-:S03]  /*e180*/  FFMA.FTZ R6, R26, UR7, -R15 ;  /* 0x000000071a067c23 */ /* 0x008fc6000801080f */
[----:B------:R3:W1:Y:S04]  /*e190*/  MUFU.EX2 R26, R4 ;  /* 0x00000004001a7308 */ /* 0x0006680000000800 */
[----:B------:R1:W-:Y:S01]  /*e1a0*/  MUFU.EX2 R32, R6 ;  /* 0x0000000600207308 */ /* 0x0003e20000000800 */
[----:B----4-:R-:W-:Y:S01]  /*e1b0*/  MOV R38, R10 ;  /* 0x0000000a00267202 */ /* 0x010fe20000000f00 */
[----:B------:R-:W-:Y:S01]  /*e1c0*/  FMUL.FTZ R7, R7, UR7 ;  /* 0x0000000707077c20 */ /* 0x000fe20008410000 */
[----:B------:R-:W-:Y:S01]  /*e1d0*/  FMUL.FTZ R5, R5, UR7 ;  /* 0x0000000705057c20 */ /* 0x000fe20008410000 */
[--C-:B---3--:R-:W-:Y:S01]  /*e1e0*/  FFMA.FTZ R4, R35, UR7, -R20.reuse ;  /* 0x0000000723047c23 */ /* 0x108fe20008010814 */
[----:B-1----:R-:W-:-:S04]  /*e1f0*/  FFMA.FTZ R6, R43, UR7, -R20 ;  /* 0x000000072b067c23 */ /* 0x002fc80008010814 */
[----:B------:R-:W-:Y:S01]  /*e200*/  MUFU.EX2 R50, R6 ;  /* 0x0000000600327308 */ /* 0x000fe20000000800 */
[----:B------:R-:W-:-:S03]  /*e210*/  MOV R134, R11 ;  /* 0x0000000b00867202 */ /* 0x000fc60000000f00 */
[----:B------:R-:W1:Y:S01]  /*e220*/  MUFU.EX2 R6, R4 ;  /* 0x0000000400067308 */ /* 0x000e620000000800 */
[-C--:B------:R-:W-:Y:S01]  /*e230*/  FMUL.FTZ R144, R144, R24.reuse ;  /* 0x0000001890907220 */ /* 0x080fe20000410000 */
[----:B------:R-:W-:Y:S01]  /*e240*/  FMUL.FTZ R145, R145, R24 ;  /* 0x0000001891917220 */ /* 0x000fe20000410000 */
[-C--:B------:R-:W-:Y:S01]  /*e250*/  FMUL.FTZ R146, R146, R21.reuse ;  /* 0x0000001592927220 */ /* 0x080fe20000410000 */
[----:B------:R-:W3:Y:S01]  /*e260*/  MUFU.EX2 R23, R7 ;  /* 0x0000000700177308 */ /* 0x000ee20000000800 */
[----:B------:R-:W-:Y:S01]  /*e270*/  FMUL.FTZ R147, R147, R21 ;  /* 0x0000001593937220 */ /* 0x000fe20000410000 */
[----:B------:R-:W-:Y:S02]  /*e280*/  F2FP.F16.F32.PACK_AB R8, R0, R142 ;  /* 0x0000008e0008723e */ /* 0x000fe400000000ff */
[----:B------:R-:W4:Y:S01]  /*e290*/  MUFU.EX2 R22, R5 ;  /* 0x0000000500167308 */ /* 0x000f220000000800 */
[----:B------:R-:W-:Y:S02]  /*e2a0*/  F2FP.F16.F32.PACK_AB R9, R229, R141 ;  /* 0x0000008de509723e */ /* 0x000fe400000000ff */
[----:B------:R-:W-:-:S02]  /*e2b0*/  F2FP.F16.F32.PACK_AB R10, R46, R135 ;  /* 0x000000872e0a723e */ /* 0x000fc400000000ff */
[----:B------:R-:W-:-:S07]  /*e2c0*/  F2FP.F16.F32.PACK_AB R11, R38, R29 ;  /* 0x0000001d260b723e */ /* 0x000fce00000000ff */
[-C--:B------:R-:W-:Y:S01]  /*e2d0*/  HMMA.16816.F32 R212, R8, R16.reuse, R144 ;  /* 0x0000001008d4723c */ /* 0x080fe20000001890 */
[----:B------:R-:W-:Y:S02]  /*e2e0*/  MOV R146, R26 ;  /* 0x0000001a00927202 */ /* 0x000fe40000000f00 */
[----:B------:R-:W-:Y:S02]  /*e2f0*/  MOV R26, 0x20 ;  /* 0x00000020001a7802 */ /* 0x000fe40000000f00 */
[----:B-1----:R-:W-:Y:S01]  /*e300*/  MOV R147, R6 ;  /* 0x0000000600937202 */ /* 0x002fe20000000f00 */
[----:B---3--:R-:W-:Y:S01]  /*e310*/  FMUL.FTZ R148, R148, R23 ;  /* 0x0000001794947220 */ /* 0x008fe20000410000 */
[----:B------:R-:W-:Y:S01]  /*e320*/  MOV R145, R27 ;  /* 0x0000001b00917202 */ /* 0x000fe20000000f00 */
[----:B------:R-:W-:Y:S01]  /*e330*/  FMUL.FTZ R149, R149, R23 ;  /* 0x0000001795957220 */ /* 0x000fe20000410000 */
[----:B------:R-:W-:Y:S01]  /*e340*/  SEL R48, R26, 0xffffffe0, !P3 ;  /* 0xffffffe01a307807 */ /* 0x000fe20005800000 */
[-C--:B----4-:R-:W-:Y:S01]  /*e350*/  FMUL.FTZ R150, R150, R22.reuse ;  /* 0x0000001696967220 */ /* 0x090fe20000410000 */
        /* <DEDUP_REMOVED lines=10> */
[-C--:B------:R-:W-:Y:S01]  /*e400*/  FMUL.FTZ R157, R157, R24.reuse ;  /* 0x000000189d9d7220 */ /* 0x080fe20000410000 */
[-C--:B------:R-:W-:Y:S01]  /*e410*/  FMUL.FTZ R158, R158, R21.reuse ;  /* 0x000000159e9e7220 */ /* 0x080fe20000410000 */
[----:B------:R-:W-:Y:S01]  /*e420*/  FMUL.FTZ R159, R159, R21 ;  /* 0x000000159f9f7220 */ /* 0x000fe20000410000 */
[----:B------:R-:W-:Y:S01]  /*e430*/  IADD3 R51, PT, PT, R48, R145, RZ ;  /* 0x0000009130337210 */ /* 0x000fe20007ffe0ff */
        /* <DEDUP_REMOVED lines=23> */
[----:B------:R-:W-:Y:S01]  /*e5b0*/  HMMA.16816.F32 R60, R8, R18, R172 ;  /* 0x00000012083c723c */ /* 0x000fe200000018ac */
[----:B--2---:R-:W-:-:S05]  /*e5c0*/  IMAD.IADD R140, R65, 0x1, R145 ;  /* 0x00000001418c7824 */ /* 0x004fca00078e0291 */
        /* <DEDUP_REMOVED lines=17> */
[----:B------:R2:W-:Y:S01]  /*e6e0*/  STL [R1+0xa0], R48 ;  /* 0x0000a03001007387 */ /* 0x0005e20000100800 */
[----:B------:R-:W-:-:S02]  /*e6f0*/  MOV R31, R59 ;  /* 0x0000003b001f7202 */ /* 0x000fc40000000f00 */
[----:B------:R-:W-:Y:S02]  /*e700*/  MOV R26, R58 ;  /* 0x0000003a001a7202 */ /* 0x000fe40000000f00 */
[----:B------:R-:W-:Y:S02]  /*e710*/  MOV R27, R57 ;  /* 0x00000039001b7202 */ /* 0x000fe40000000f00 */
[----:B------:R-:W-:Y:S02]  /*e720*/  MOV R137, R56 ;  /* 0x0000003800897202 */ /* 0x000fe40000000f00 */
[----:B--2---:R-:W-:Y:S01]  /*e730*/  IADD3 R48, PT, PT, R48, R140, RZ ;  /* 0x0000008c30307210 */ /* 0x004fe20007ffe0ff */
        /* <DEDUP_REMOVED lines=23> */
[----:B-1----:R-:W-:Y:S01]  /*e8b0*/  HMMA.16816.F32 R64, R8, R16, R196 ;  /* 0x000000100840723c */ /* 0x002fe200000018c4 */
[----:B------:R-:W-:-:S07]  /*e8c0*/  IMAD.MOV.U32 R199, RZ, RZ, R145 ;  /* 0x000000ffffc77224 */ /* 0x000fce00078e0091 */
        /* <DEDUP_REMOVED lines=21> */
[----:B------:R-:W-:Y:S01]  /*ea20*/  MOV R155, R147 ;  /* 0x00000093009b7202 */ /* 0x000fe20000000f00 */
[----:B------:R-:W-:Y:S01]  /*ea30*/  IMAD.MOV.U32 R172, RZ, RZ, R133 ;  /* 0x000000ffffac7224 */ /* 0x000fe200078e0085 */
        /* <DEDUP_REMOVED lines=10> */
[----:B------:R-:W-:Y:S02]  /*eae0*/  MOV R69, R31 ;  /* 0x0000001f00457202 */ /* 0x000fe40000000f00 */
[----:B------:R-:W-:-:S02]  /*eaf0*/  MOV R70, R137 ;  /* 0x0000008900467202 */ /* 0x000fc40000000f00 */
[----:B------:R-:W-:Y:S02]  /*eb00*/  MOV R71, R136 ;  /* 0x0000008800477202 */ /* 0x000fe40000000f00 */
[----:B------:R-:W-:Y:S01]  /*eb10*/  MOV R31, R132 ;  /* 0x00000084001f7202 */ /* 0x000fe20000000f00 */
        /* <DEDUP_REMOVED lines=62> */
[----:B------:R-:W-:Y:S01]  /*ef00*/  IMAD.MOV.U32 R175, RZ, RZ, R26 ;  /* 0x000000ffffaf7224 */ /* 0x000fe200078e001a */
[C---:B-1----:R-:W-:Y:S08]  /*ef10*/  HMMA.16816.F32 R120, R4.reuse, R16, R120 ;  /* 0x000000100478723c */ /* 0x042ff00000001878 */
[----:B------:R-:W-:Y:S01]  /*ef20*/  HMMA.16816.F32 R124, R4, R18, R124 ;  /* 0x00000012047c723c */ /* 0x000fe2000000187c */
[--C-:B------:R-:W-:Y:S01]  /*ef30*/  FFMA.FTZ R4, R218, UR7, -R13.reuse ;  /* 0x00000007da047c23 */ /* 0x100fe2000801080d */
[----:B------:R-:W-:-:S03]  /*ef40*/  FFMA.FTZ R5, R209, UR7, -R13 ;  /* 0x00000007d1057c23 */ /* 0x000fc6000801080d */
[----:B------:R1:W-:Y:S04]  /*ef50*/  MUFU.EX2 R152, R4 ;  /* 0x0000000400987308 */ /* 0x0003e80000000800 */
[----:B------:R2:W-:Y:S01]  /*ef60*/  MUFU.EX2 R161, R5 ;  /* 0x0000000500a17308 */ /* 0x0005e20000000800 */
[----:B------:R-:W-:Y:S01]  /*ef70*/  HMMA.16816.F32 R116, R8, R16, R116 ;  /* 0x000000100874723c */ /* 0x000fe20000001874 */
[--C-:B-1----:R-:W-:Y:S01]  /*ef80*/  FFMA.FTZ R4, R45, UR7, -R13.reuse ;  /* 0x000000072d047c23 */ /* 0x102fe2000801080d */
[----:B--2---:R-:W-:-:S03]  /*ef90*/  FFMA.FTZ R5, R28, UR7, -R13 ;  /* 0x000000071c057c23 */ /* 0x004fc6000801080d */
[----:B------:R1:W-:Y:S03]  /*efa0*/  MUFU.EX2 R209, R4 ;  /* 0x0000000400d17308 */ /* 0x0003e60000000800 */
[----:B------:R-:W-:Y:S01]  /*efb0*/  HMMA.16816.F32 R128, R8, R18, R128 ;  /* 0x000000120880723c */ /* 0x000fe20000001880 */
[----:B------:R-:W2:Y:S01]  /*efc0*/  LDSM.16.MT88.4 R16, [R199+0xc800] ;  /* 0x00c80000c710783b */ /* 0x000ea20000004200 */
[--C-:B-1----:R-:W-:Y:S02]  /*efd0*/  FFMA.FTZ R4, R219, UR7, -R14.reuse ;  /* 0x00000007db047c23 */ /* 0x102fe4000801080e */
[----:B------:R1:W-:Y:S04]  /*efe0*/  MUFU.EX2 R219, R5 ;  /* 0x0000000500db7308 */ /* 0x0003e80000000800 */
[----:B------:R3:W-:Y:S01]  /*eff0*/  MUFU.EX2 R153, R4 ;  /* 0x0000000400997308 */ /* 0x0007e20000000800 */
[----:B-1----:R-:W-:-:S04]  /*f000*/  FFMA.FTZ R5, R211, UR7, -R14 ;  /* 0x00000007d3057c23 */ /* 0x002fc8000801080e */
[----:B------:R1:W-:Y:S01]  /*f010*/  MUFU.EX2 R160, R5 ;  /* 0x0000000500a07308 */ /* 0x0003e20000000800 */
[----:B---3--:R-:W-:-:S04]  /*f020*/  FFMA.FTZ R4, R47, UR7, -R14 ;  /* 0x000000072f047c23 */ /* 0x008fc8000801080e */
[----:B------:R3:W-:Y:S01]  /*f030*/  MUFU.EX2 R198, R4 ;  /* 0x0000000400c67308 */ /* 0x0007e20000000800 */
[----:B------:R-:W-:Y:S01]  /*f040*/  MOV R174, R27 ;  /* 0x0000001b00ae7202 */ /* 0x000fe20000000f00 */
[----:B-1----:R-:W-:-:S04]  /*f050*/  FFMA.FTZ R5, R37, UR7, -R14 ;  /* 0x0000000725057c23 */ /* 0x002fc8000801080e */
[----:B------:R1:W4:Y:S01]  /*f060*/  MUFU.EX2 R26, R5 ;  /* 0x00000005001a7308 */ /* 0x0003220000000800 */
[----:B---3--:R-:W-:-:S04]  /*f070*/  FFMA.FTZ R4, R222, UR7, -R15 ;  /* 0x00000007de047c23 */ /* 0x008fc8000801080f */
[----:B------:R3:W-:Y:S01]  /*f080*/  MUFU.EX2 R27, R4 ;  /* 0x00000004001b7308 */ /* 0x0007e20000000800 */
[----:B-1----:R-:W-:-:S04]  /*f090*/  FFMA.FTZ R5, R220, UR7, -R15 ;  /* 0x00000007dc057c23 */ /* 0x002fc8000801080f */
[----:B------:R1:W-:Y:S01]  /*f0a0*/  MUFU.EX2 R7, R5 ;  /* 0x0000000500077308 */ /* 0x0003e20000000800 */
[----:B---3--:R-:W-:-:S04]  /*f0b0*/  FFMA.FTZ R4, R216, UR7, -R15 ;  /* 0x00000007d8047c23 */ /* 0x008fc8000801080f */
[----:B------:R3:W-:Y:S01]  /*f0c0*/  MUFU.EX2 R197, R4 ;  /* 0x0000000400c57308 */ /* 0x0007e20000000800 */
[----:B----4-:R-:W-:Y:S01]  /*f0d0*/  MOV R216, R26 ;  /* 0x0000001a00d87202 */ /* 0x010fe20000000f00 */
[----:B-1----:R-:W-:-:S04]  /*f0e0*/  FFMA.FTZ R5, R36, UR7, -R15 ;  /* 0x0000000724057c23 */ /* 0x002fc8000801080f */
[----:B------:R1:W4:Y:S01]  /*f0f0*/  MUFU.EX2 R8, R5 ;  /* 0x0000000500087308 */ /* 0x0003220000000800 */
[----:B---3--:R-:W-:-:S04]  /*f100*/  FFMA.FTZ R4, R223, UR7, -R20 ;  /* 0x00000007df047c23 */ /* 0x008fc80008010814 */
[----:B------:R3:W-:Y:S01]  /*f110*/  MUFU.EX2 R26, R4 ;  /* 0x00000004001a7308 */ /* 0x0007e20000000800 */
[----:B------:R-:W-:Y:S01]  /*f120*/  FFMA.FTZ R6, R221, UR7, -R20 ;  /* 0x00000007dd067c23 */ /* 0x000fe20008010814 */
[----:B------:R-:W-:-:S03]  /*f130*/  MOV R74, R196 ;  /* 0x000000c4004a7202 */ /* 0x000fc60000000f00 */
[----:B------:R-:W-:Y:S01]  /*f140*/  MUFU.EX2 R211, R6 ;  /* 0x0000000600d37308 */ /* 0x000fe20000000800 */
[--C-:B-1----:R-:W-:Y:S01]  /*f150*/  FFMA.FTZ R5, R217, UR7, -R20.reuse ;  /* 0x00000007d9057c23 */ /* 0x102fe20008010814 */
[----:B---3--:R-:W-:-:S03]  /*f160*/  FFMA.FTZ R4, R49, UR7, -R20 ;  /* 0x0000000731047c23 */ /* 0x008fc60008010814 */
[----:B------:R-:W-:Y:S01]  /*f170*/  MUFU.EX2 R196, R5 ;  /* 0x0000000500c47308 */ /* 0x000fe20000000800 */
[----:B----4-:R-:W-:Y:S01]  /*f180*/  MOV R217, R8 ;  /* 0x0000000800d97202 */ /* 0x010fe20000000f00 */
[----:B------:R-:W-:Y:S01]  /*f190*/  IMAD.MOV.U32 R68, RZ, RZ, R38 ;  /* 0x000000ffff447224 */ /* 0x000fe200078e0026 */
[----:B------:R-:W-:Y:S01]  /*f1a0*/  F2FP.F16.F32.PACK_AB R9, R160, R153 ;  /* 0x00000099a009723e */ /* 0x000fe200000000ff */
[----:B------:R-:W1:Y:S01]  /*f1b0*/  MUFU.EX2 R28, R4 ;  /* 0x00000004001c7308 */ /* 0x000e620000000800 */
[----:B------:R-:W-:Y:S01]  /*f1c0*/  F2FP.F16.F32.PACK_AB R8, R161, R152 ;  /* 0x00000098a108723e */ /* 0x000fe200000000ff */
[----:B------:R-:W3:Y:S01]  /*f1d0*/  LDL.LU R49, [R1+0xc0] ;  /* 0x0000c00001317983 */ /* 0x000ee20000300800 */
[----:B------:R-:W-:Y:S02]  /*f1e0*/  F2FP.F16.F32.PACK_AB R10, R219, R209 ;  /* 0x000000d1db0a723e */ /* 0x000fe400000000ff */
[----:B------:R-:W-:Y:S02]  /*f1f0*/  F2FP.F16.F32.PACK_AB R11, R216, R198 ;  /* 0x000000c6d80b723e */ /* 0x000fe400000000ff */
[----:B------:R-:W-:-:S02]  /*f200*/  MOV R73, R70 ;  /* 0x0000004600497202 */ /* 0x000fc40000000f00 */
[----:B------:R-:W-:-:S03]  /*f210*/  MOV R70, R39 ;  /* 0x0000002700467202 */ /* 0x000fc60000000f00 */
[----:B--2---:R-:W-:Y:S01]  /*f220*/  HMMA.16816.F32 R36, R8, R16, R212 ;  /* 0x000000100824723c */ /* 0x004fe200000018d4 */
[----:B------:R-:W-:Y:S02]  /*f230*/  MOV R215, R7 ;  /* 0x0000000700d77202 */ /* 0x000fe40000000f00 */
[----:B-1----:R-:W-:Y:S02]  /*f240*/  MOV R214, R28 ;  /* 0x0000001c00d67202 */ /* 0x002fe40000000f00 */
[----:B------:R-:W-:Y:S02]  /*f250*/  F2FP.F16.F32.PACK_AB R4, R215, R27 ;  /* 0x0000001bd704723e */ /* 0x000fe400000000ff */
[----:B------:R-:W-:Y:S02]  /*f260*/  F2FP.F16.F32.PACK_AB R6, R217, R197 ;  /* 0x000000c5d906723e */ /* 0x000fe400000000ff */
[----:B------:R-:W-:Y:S02]  /*f270*/  F2FP.F16.F32.PACK_AB R5, R211, R26 ;  /* 0x0000001ad305723e */ /* 0x000fe400000000ff */
[----:B------:R-:W-:-:S02]  /*f280*/  F2FP.F16.F32.PACK_AB R7, R214, R196 ;  /* 0x000000c4d607723e */ /* 0x000fc400000000ff */
[----:B------:R-:W-:Y:S02]  /*f290*/  MOV R72, R69 ;  /* 0x0000004500487202 */ /* 0x000fe40000000f00 */
[----:B------:R-:W-:Y:S02]  /*f2a0*/  MOV R75, R173 ;  /* 0x000000ad004b7202 */ /* 0x000fe40000000f00 */
[----:B------:R-:W-:Y:S02]  /*f2b0*/  MOV R69, R46 ;  /* 0x0000002e00457202 */ /* 0x000fe40000000f00 */
[----:B------:R-:W-:Y:S02]  /*f2c0*/  MOV R173, R44 ;  /* 0x0000002c00ad7202 */ /* 0x000fe40000000f00 */
[----:B------:R-:W-:Y:S01]  /*f2d0*/  HMMA.16816.F32 R44, R4, R16, R148 ;  /* 0x00000010042c723c */ /* 0x000fe20000001894 */
[----:B------:R-:W-:Y:S02]  /*f2e0*/  MOV R212, R182 ;  /* 0x000000b600d47202 */ /* 0x000fe40000000f00 */
[----:B------:R-:W-:Y:S01]  /*f2f0*/  MOV R149, R183 ;  /* 0x000000b700957202 */ /* 0x000fe20000000f00 */
[----:B------:R-:W-:Y:S01]  /*f300*/  IMAD.MOV.U32 R183, RZ, RZ, R30 ;  /* 0x000000ffffb77224 */ /* 0x000fe200078e001e */
[----:B------:R-:W-:-:S02]  /*f310*/  MOV R182, R172 ;  /* 0x000000ac00b67202 */ /* 0x000fc40000000f00 */
[----:B------:R-:W-:Y:S02]  /*f320*/  MOV R172, R31 ;  /* 0x0000001f00ac7202 */ /* 0x000fe40000000f00 */
[----:B------:R-:W-:Y:S02]  /*f330*/  MOV R148, R29 ;  /* 0x0000001d00947202 */ /* 0x000fe40000000f00 */
[-C--:B------:R-:W-:Y:S01]  /*f340*/  HMMA.16816.F32 R28, R8, R18.reuse, R156 ;  /* 0x00000012081c723c */ /* 0x080fe2000000189c */
[----:B------:R-:W2:Y:S04]  /*f350*/  LDL.LU R157, [R1+0xb8] ;  /* 0x0000b800019d7983 */ /* 0x000ea80000300800 */
[----:B------:R-:W4:Y:S03]  /*f360*/  LDL.LU R158, [R1+0xb4] ;  /* 0x0000b400019e7983 */ /* 0x000f260000300800 */
[----:B------:R-:W-:Y:S01]  /*f370*/  HMMA.16816.F32 R40, R4, R18, R40 ;  /* 0x000000120428723c */ /* 0x000fe20000001828 */
[----:B------:R-:W1:Y:S04]  /*f380*/  LDSM.16.MT88.4 R16, [R51+0xc800] ;  /* 0x00c800003310783b */ /* 0x000e680000004200 */
[----:B------:R-:W3:Y:S03]  /*f390*/  LDL.LU R159, [R1+0xbc] ;  /* 0x0000bc00019f7983 */ /* 0x000ee60000300800 */
        /* <DEDUP_REMOVED lines=8> */
[----:B------:R-:W-:Y:S01]  /*f420*/  MOV R213, R71 ;  /* 0x0000004700d57202 */ /* 0x000fe20000000f00 */
[-C--:B-1----:R-:W-:Y:S08]  /*f430*/  HMMA.16816.F32 R56, R8, R16.reuse, R56 ;  /* 0x000000100838723c */ /* 0x082ff00000001838 */
[C---:B------:R-:W-:Y:S08]  /*f440*/  HMMA.16816.F32 R176, R4.reuse, R16, R176 ;  /* 0x0000001004b0723c */ /* 0x040ff000000018b0 */
[-C--:B------:R-:W-:Y:S08]  /*f450*/  HMMA.16816.F32 R184, R4, R18.reuse, R184 ;  /* 0x0000001204b8723c */ /* 0x080ff000000018b8 */
[----:B------:R-:W-:Y:S01]  /*f460*/  HMMA.16816.F32 R68, R8, R18, R188 ;  /* 0x000000120844723c */ /* 0x000fe200000018bc */
[----:B------:R-:W1:Y:S01]  /*f470*/  LDSM.16.MT88.4 R16, [R48+0xc800] ;  /* 0x00c800003010783b */ /* 0x000e620000004200 */
[----:B------:R-:W-:Y:S01]  /*f480*/  MOV R151, R72 ;  /* 0x0000004800977202 */ /* 0x000fe20000000f00 */
[----:B------:R-:W-:Y:S01]  /*f490*/  IMAD.MOV.U32 R223, RZ, RZ, R75 ;  /* 0x000000ffffdf7224 */ /* 0x000fe200078e004b */
[----:B------:R-:W-:-:S02]  /*f4a0*/  MOV R218, R73 ;  /* 0x0000004900da7202 */ /* 0x000fc40000000f00 */
[----:B------:R-:W-:Y:S02]  /*f4b0*/  MOV R221, R74 ;  /* 0x0000004a00dd7202 */ /* 0x000fe40000000f00 */
        /* <DEDUP_REMOVED lines=20> */
[----:B------:R-:W-:Y:S01]  /*f600*/  FFMA.FTZ R86, R240, UR7, -R14 ;  /* 0x00000007f0567c23 */ /* 0x000fe2000801080e */
[----:B------:R-:W-:-:S05]  /*f610*/  FFMA.FTZ R33, R247, UR7, -R15 ;  /* 0x00000007f7217c23 */ /* 0x000fca000801080f */
[C---:B-1----:R-:W-:Y:S08]  /*f620*/  HMMA.16816.F32 R120, R4.reuse, R16, R120 ;  /* 0x000000100478723c */ /* 0x042ff00000001878 */
[----:B------:R-:W-:Y:S01]  /*f630*/  HMMA.16816.F32 R124, R4, R18, R124 ;  /* 0x00000012047c723c */ /* 0x000fe2000000187c */
[----:B------:R-:W-:Y:S01]  /*f640*/  FFMA.FTZ R4, R148, UR7, -R13 ;  /* 0x0000000794047c23 */ /* 0x000fe2000801080d */
[----:B----4-:R-:W-:-:S06]  /*f650*/  FFMA.FTZ R7, R158, R21, R141 ;  /* 0x000000159e077223 */ /* 0x010fcc000001008d */
[----:B------:R-:W-:Y:S01]  /*f660*/  HMMA.16816.F32 R116, R8, R16, R116 ;  /* 0x000000100874723c */ /* 0x000fe20000001874 */
[----:B------:R1:W-:Y:S01]  /*f670*/  MUFU.EX2 R21, R4 ;  /* 0x0000000400157308 */ /* 0x0003e20000000800 */
[----:B------:R-:W-:-:S06]  /*f680*/  MOV R148, R149 ;  /* 0x0000009500947202 */ /* 0x000fcc0000000f00 */
[----:B------:R-:W-:Y:S01]  /*f690*/  HMMA.16816.F32 R128, R8, R18, R128 ;  /* 0x000000120880723c */ /* 0x000fe20000001880 */
[----:B------:R-:W4:Y:S01]  /*f6a0*/  LDSM.16.MT88.4 R16, [R199+0xd000] ;  /* 0x00d00000c710783b */ /* 0x000f220000004200 */
[----:B------:R-:W-:Y:S02]  /*f6b0*/  MOV R149, R150 ;  /* 0x0000009600957202 */ /* 0x000fe40000000f00 */
[----:B------:R-:W-:Y:S01]  /*f6c0*/  MOV R150, R173 ;  /* 0x000000ad00967202 */ /* 0x000fe20000000f00 */
[--C-:B-1----:R-:W-:Y:S01]  /*f6d0*/  FFMA.FTZ R4, R248, UR7, -R13.reuse ;  /* 0x00000007f8047c23 */ /* 0x102fe2000801080d */
[--C-:B------:R-:W-:Y:S01]  /*f6e0*/  FFMA.FTZ R6, R251, UR7, -R13.reuse ;  /* 0x00000007fb067c23 */ /* 0x100fe2000801080d */
[----:B------:R-:W-:Y:S02]  /*f6f0*/  FFMA.FTZ R5, R245, UR7, -R13 ;  /* 0x00000007f5057c23 */ /* 0x000fe4000801080d */
[----:B------:R1:W-:Y:S04]  /*f700*/  MUFU.EX2 R173, R4 ;  /* 0x0000000400ad7308 */ /* 0x0003e80000000800 */
[----:B------:R2:W3:Y:S01]  /*f710*/  MUFU.EX2 R189, R6 ;  /* 0x0000000600bd7308 */ /* 0x0004e20000000800 */
[----:B-1----:R-:W-:-:S03]  /*f720*/  FFMA.FTZ R4, R172, UR7, -R14 ;  /* 0x00000007ac047c23 */ /* 0x002fc6000801080e */
[----:B------:R1:W-:Y:S01]  /*f730*/  MUFU.EX2 R172, R5 ;  /* 0x0000000500ac7308 */ /* 0x0003e20000000800 */
[----:B--2---:R-:W-:-:S03]  /*f740*/  FFMA.FTZ R6, R148, UR7, -R14 ;  /* 0x0000000794067c23 */ /* 0x004fc6000801080e */
[----:B------:R2:W-:Y:S04]  /*f750*/  MUFU.EX2 R204, R4 ;  /* 0x0000000400cc7308 */ /* 0x0005e80000000800 */
[----:B------:R3:W4:Y:S01]  /*f760*/  MUFU.EX2 R188, R6 ;  /* 0x0000000600bc7308 */ /* 0x0007220000000800 */
[--C-:B-1----:R-:W-:Y:S01]  /*f770*/  FFMA.FTZ R5, R249, UR7, -R14.reuse ;  /* 0x00000007f9057c23 */ /* 0x102fe2000801080e */
[----:B--2---:R-:W-:-:S03]  /*f780*/  FFMA.FTZ R4, R149, UR7, -R14 ;  /* 0x0000000795047c23 */ /* 0x004fc6000801080e */
[----:B------:R-:W-:Y:S04]  /*f790*/  MUFU.EX2 R251, R5 ;  /* 0x0000000500fb7308 */ /* 0x000fe80000000800 */
[----:B------:R1:W2:Y:S01]  /*f7a0*/  MUFU.EX2 R249, R4 ;  /* 0x0000000400f97308 */ /* 0x0002a20000000800 */
[--C-:B---3--:R-:W-:Y:S01]  /*f7b0*/  FFMA.FTZ R6, R151, UR7, -R15.reuse ;  /* 0x0000000797067c23 */ /* 0x108fe2000801080f */
[----:B-1----:R-:W-:-:S04]  /*f7c0*/  FFMA.FTZ R4, R150, UR7, -R15 ;  /* 0x0000000796047c23 */ /* 0x002fc8000801080f */
[----:B------:R1:W-:Y:S01]  /*f7d0*/  MUFU.EX2 R248, R4 ;  /* 0x0000000400f87308 */ /* 0x0003e20000000800 */
[--C-:B------:R-:W-:Y:S01]  /*f7e0*/  FFMA.FTZ R5, R213, UR7, -R15.reuse ;  /* 0x00000007d5057c23 */ /* 0x100fe2000801080f */
[----:B------:R-:W-:Y:S01]  /*f7f0*/  FFMA.FTZ R141, R246, UR7, -R14 ;  /* 0x00000007f68d7c23 */ /* 0x000fe2000801080e */
[----:B------:R-:W-:Y:S01]  /*f800*/  F2FP.F16.F32.PACK_AB R8, R189, R21 ;  /* 0x00000015bd08723e */ /* 0x000fe200000000ff */
[----:B------:R3:W-:Y:S01]  /*f810*/  MUFU.EX2 R246, R6 ;  /* 0x0000000600f67308 */ /* 0x0007e20000000800 */
[----:B----4-:R-:W-:Y:S01]  /*f820*/  F2FP.F16.F32.PACK_AB R9, R188, R204 ;  /* 0x000000ccbc09723e */ /* 0x010fe200000000ff */
[----:B-1----:R-:W-:-:S04]  /*f830*/  FFMA.FTZ R4, R212, UR7, -R15 ;  /* 0x00000007d4047c23 */ /* 0x002fc8000801080f */
[----:B------:R1:W-:Y:S01]  /*f840*/  MUFU.EX2 R245, R4 ;  /* 0x0000000400f57308 */ /* 0x0003e20000000800 */
[----:B------:R-:W-:Y:S01]  /*f850*/  F2FP.F16.F32.PACK_AB R10, R172, R173 ;  /* 0x000000adac0a723e */ /* 0x000fe200000000ff */
[--C-:B---3--:R-:W-:Y:S01]  /*f860*/  FFMA.FTZ R6, R228, UR7, -R20.reuse ;  /* 0x00000007e4067c23 */ /* 0x108fe20008010814 */
[----:B--2---:R-:W-:Y:S01]  /*f870*/  F2FP.F16.F32.PACK_AB R11, R251, R249 ;  /* 0x000000f9fb0b723e */ /* 0x004fe200000000ff */
[----:B------:R2:W3:Y:S01]  /*f880*/  MUFU.EX2 R247, R5 ;  /* 0x0000000500f77308 */ /* 0x0004e20000000800 */
[--C-:B------:R-:W-:Y:S01]  /*f890*/  FFMA.FTZ R34, R250, UR7, -R15.reuse ;  /* 0x00000007fa227c23 */ /* 0x100fe2000801080f */
[--C-:B------:R-:W-:Y:S01]  /*f8a0*/  FFMA.FTZ R32, R242, UR7, -R15.reuse ;  /* 0x00000007f2207c23 */ /* 0x100fe2000801080f */
[----:B------:R-:W-:Y:S01]  /*f8b0*/  MOV R151, R220 ;  /* 0x000000dc00977202 */ /* 0x000fe20000000f00 */
[----:B-1----:R-:W-:Y:S01]  /*f8c0*/  FFMA.FTZ R4, R221, UR7, -R20 ;  /* 0x00000007dd047c23 */ /* 0x002fe20008010814 */
[----:B------:R-:W-:Y:S01]  /*f8d0*/  FFMA.FTZ R24, R157, R24, R142 ;  /* 0x000000189d187223 */ /* 0x000fe2000001008e */
[----:B------:R-:W-:Y:S01]  /*f8e0*/  FFMA.FTZ R87, R244, UR7, -R14 ;  /* 0x00000007f4577c23 */ /* 0x000fe2000801080e */
[----:B------:R-:W-:Y:S01]  /*f8f0*/  MOV R213, R223 ;  /* 0x000000df00d57202 */ /* 0x000fe20000000f00 */
[----:B------:R1:W-:Y:S01]  /*f900*/  MUFU.EX2 R240, R4 ;  /* 0x0000000400f07308 */ /* 0x0003e20000000800 */
[----:B--2---:R-:W-:Y:S01]  /*f910*/  FFMA.FTZ R5, R226, UR7, -R20 ;  /* 0x00000007e2057c23 */ /* 0x004fe20008010814 */
[----:B------:R-:W-:Y:S01]  /*f920*/  FFMA.FTZ R15, R241, UR7, -R15 ;  /* 0x00000007f10f7c23 */ /* 0x000fe2000801080f */
[----:B------:R-:W-:Y:S01]  /*f930*/  MOV R212, R222 ;  /* 0x000000de00d47202 */ /* 0x000fe20000000f00 */
[----:B------:R3:W2:Y:S01]  /*f940*/  MUFU.EX2 R241, R6 ;  /* 0x0000000600f17308 */ /* 0x0006a20000000800 */
[----:B------:R-:W-:Y:S01]  /*f950*/  HMMA.16816.F32 R220, R8, R16, R36 ;  /* 0x0000001008dc723c */ /* 0x000fe20000001824 */
[----:B------:R-:W-:Y:S01]  /*f960*/  FFMA.FTZ R49, R49, R23, R25 ;  /* 0x0000001731317223 */ /* 0x000fe20000010019 */
[----:B------:R-:W-:Y:S01]  /*f970*/  MOV R150, R26 ;  /* 0x0000001a00967202 */ /* 0x000fe20000000f00 */
[----:B------:R2:W-:Y:S01]  /*f980*/  MUFU.EX2 R244, R5 ;  /* 0x0000000500f47308 */ /* 0x0005e20000000800 */
[--C-:B------:R-:W-:Y:S01]  /*f990*/  FFMA.FTZ R239, R239, UR7, -R13.reuse ;  /* 0x00000007efef7c23 */ /* 0x100fe2000801080d */
[--C-:B------:R-:W-:Y:S01]  /*f9a0*/  FFMA.FTZ R232, R232, UR7, -R13.reuse ;  /* 0x00000007e8e87c23 */ /* 0x100fe2000801080d */
[----:B------:R-:W-:Y:S01]  /*f9b0*/  FFMA.FTZ R143, R143, UR7, -R13 ;  /* 0x000000078f8f7c23 */ /* 0x000fe2000801080d */
[----:B------:R-:W-:Y:S01]  /*f9c0*/  FFMA.FTZ R85, R210, UR7, -R14 ;  /* 0x00000007d2557c23 */ /* 0x000fe2000801080e */
[----:B------:R-:W-:Y:S01]  /*f9d0*/  FFMA.FTZ R50, R159, R22, R50 ;  /* 0x000000169f327223 */ /* 0x000fe20000010032 */
[----:B-1----:R-:W-:Y:S01]  /*f9e0*/  FFMA.FTZ R4, R225, UR7, -R20 ;  /* 0x00000007e1047c23 */ /* 0x002fe20008010814 */
[----:B------:R-:W-:-:S02]  /*f9f0*/  IMAD.MOV.U32 R38, RZ, RZ, R151 ;  /* 0x000000ffff267224 */ /* 0x000fc400078e0097 */
[--C-:B------:R-:W-:Y:S01]  /*fa00*/  FFMA.FTZ R35, R3, UR7, -R20.reuse ;  /* 0x0000000703237c23 */ /* 0x100fe20008010814 */
[----:B------:R-:W-:Y:S01]  /*fa10*/  FFMA.FTZ R84, R2, UR7, -R20 ;  /* 0x0000000702547c23 */ /* 0x000fe20008010814 */
[----:B------:R1:W4:Y:S01]  /*fa20*/  MUFU.EX2 R242, R4 ;  /* 0x0000000400f27308 */ /* 0x0003220000000800 */
[----:B------:R-:W-:Y:S01]  /*fa30*/  FADD.FTZ R149, R0, R24 ;  /* 0x0000001800957221 */ /* 0x000fe20000010000 */
[----:B------:R-:W-:Y:S01]  /*fa40*/  MOV R151, R27 ;  /* 0x0000001b00977202 */ /* 0x000fe20000000f00 */
[----:B------:R-:W-:Y:S01]  /*fa50*/  FFMA.FTZ R142, R208, UR7, -R13 ;  /* 0x00000007d08e7c23 */ /* 0x000fe2000801080d */
[----:B------:R-:W4:Y:S01]  /*fa60*/  LDSM.16.MT88.4 R24, [R51+0xd000] ;  /* 0x00d000003318783b */ /* 0x000f220000004200 */
[--C-:B------:R-:W-:Y:S01]  /*fa70*/  FFMA.FTZ R13, R12, UR7, -R20.reuse ;  /* 0x000000070c0d7c23 */ /* 0x100fe20008010814 */
[----:B------:R-:W-:Y:S01]  /*fa80*/  FFMA.FTZ R14, R243, UR7, -R20 ;  /* 0x00000007f30e7c23 */ /* 0x000fe20008010814 */
[----:B------:R-:W-:Y:S01]  /*fa90*/  MOV R39, R21 ;  /* 0x0000001500277202 */ /* 0x000fe20000000f00 */
[----:B------:R-:W-:Y:S01]  /*faa0*/  FADD.FTZ R148, R229, R7 ;  /* 0x00000007e5947221 */ /* 0x000fe20000010000 */
[----:B------:R-:W4:Y:S01]  /*fab0*/  LDSM.16.MT88.4 R20, [R140+0xd000] ;  /* 0x00d000008c14783b */ /* 0x000f220000004200 */
[----:B---3--:R-:W-:-:S02]  /*fac0*/  F2FP.F16.F32.PACK_AB R6, R247, R245 ;  /* 0x000000f5f706723e */ /* 0x008fc400000000ff */
[----:B--2---:R-:W-:Y:S02]  /*fad0*/  F2FP.F16.F32.PACK_AB R5, R241, R240 ;  /* 0x000000f0f105723e */ /* 0x004fe400000000ff */
[----:B------:R-:W-:Y:S02]  /*fae0*/  MOV R156, R162 ;  /* 0x000000a2009c7202 */ /* 0x000fe40000000f00 */
[----:B------:R-:W-:Y:S02]  /*faf0*/  MOV R191, R183 ;  /* 0x000000b700bf7202 */ /* 0x000fe40000000f00 */
[----:B------:R-:W-:Y:S02]  /*fb00*/  MOV R205, R217 ;  /* 0x000000d900cd7202 */ /* 0x000fe40000000f00 */
[----:B------:R-:W-:Y:S02]  /*fb10*/  MOV R206, R216 ;  /* 0x000000d800ce7202 */ /* 0x000fe40000000f00 */
[----:B------:R-:W-:-:S02]  /*fb20*/  MOV R207, R219 ;  /* 0x000000db00cf7202 */ /* 0x000fc40000000f00 */
[----:B------:R-:W-:Y:S02]  /*fb30*/  MOV R190, R182 ;  /* 0x000000b600be7202 */ /* 0x000fe40000000f00 */
[----:B------:R-:W-:Y:S01]  /*fb40*/  MOV R158, R180 ;  /* 0x000000b4009e7202 */ /* 0x000fe20000000f00 */
[----:B------:R-:W-:Y:S01]  /*fb50*/  MUFU.EX2 R33, R33 ;  /* 0x0000002100217308 */ /* 0x000fe20000000800 */
[----:B-1----:R-:W-:Y:S01]  /*fb60*/  F2FP.F16.F32.PACK_AB R4, R246, R248 ;  /* 0x000000f8f604723e */ /* 0x002fe200000000ff */
[----:B------:R1:W5:Y:S01]  /*fb70*/  LDL.LU R228, [R1+0xec] ;  /* 0x0000ec0001e47983 */ /* 0x0003620000300800 */
[----:B----4-:R-:W-:Y:S02]  /*fb80*/  F2FP.F16.F32.PACK_AB R7, R242, R244 ;  /* 0x000000f4f207723e */ /* 0x010fe400000000ff */
[----:B------:R-:W-:Y:S02]  /*fb90*/  MOV R37, R212 ;  /* 0x000000d400257202 */ /* 0x000fe40000000f00 */
[----:B------:R-:W-:Y:S01]  /*fba0*/  MOV R36, R213 ;  /* 0x000000d500247202 */ /* 0x000fe20000000f00 */
[----:B------:R-:W-:Y:S01]  /*fbb0*/  IMAD.MOV.U32 R157, RZ, RZ, R181 ;  /* 0x000000ffff9d7224 */ /* 0x000fe200078e00b5 */
[----:B------:R-:W-:Y:S01]  /*fbc0*/  MOV R208, R214 ;  /* 0x000000d600d07202 */ /* 0x000fe20000000f00 */
[----:B------:R-:W-:Y:S01]  /*fbd0*/  HMMA.16816.F32 R44, R4, R16, R44 ;  /* 0x00000010042c723c */ /* 0x000fe2000000182c */
[----:B------:R-:W-:-:S02]  /*fbe0*/  MOV R212, R161 ;  /* 0x000000a100d47202 */ /* 0x000fc40000000f00 */
[----:B------:R-:W-:Y:S01]  /*fbf0*/  MOV R250, R196 ;  /* 0x000000c400fa7202 */ /* 0x000fe20000000f00 */
[----:B------:R-:W2:Y:S01]  /*fc00*/  MUFU.EX2 R34, R34 ;  /* 0x0000002200227308 */ /* 0x000ea20000000800 */
[----:B------:R-:W-:Y:S01]  /*fc10*/  MOV R213, R160 ;  /* 0x000000a000d57202 */ /* 0x000fe20000000f00 */
[----:B------:R1:W5:Y:S01]  /*fc20*/  LDL.LU R226, [R1+0xe8] ;  /* 0x0000e80001e27983 */ /* 0x0003620000300800 */
[----:B------:R-:W-:Y:S01]  /*fc30*/  MOV R214, R163 ;  /* 0x000000a300d67202 */ /* 0x000fe20000000f00 */
[-C--:B------:R-:W-:Y:S01]  /*fc40*/  HMMA.16816.F32 R40, R4, R18.reuse, R40 ;  /* 0x000000120428723c */ /* 0x080fe20000001828 */
[----:B------:R-:W-:Y:S01]  /*fc50*/  MOV R159, R218 ;  /* 0x000000da009f7202 */ /* 0x000fe20000000f00 */
[----:B------:R-:W-:Y:S01]  /*fc60*/  MUFU.EX2 R239, R239 ;  /* 0x000000ef00ef7308 */ /* 0x000fe20000000800 */
[----:B------:R-:W-:Y:S01]  /*fc70*/  MOV R243, R207 ;  /* 0x000000cf00f37202 */ /* 0x000fe20000000f00 */
[----:B------:R1:W5:Y:S04]  /*fc80*/  LDL.LU R225, [R1+0xe4] ;  /* 0x0000e40001e17983 */ /* 0x0003680000300800 */
[C---:B------:R-:W-:Y:S01]  /*fc90*/  HMMA.16816.F32 R160, R8.reuse, R18, R28 ;  /* 0x0000001208a0723c */ /* 0x040fe2000000181c */
[----:B------:R-:W3:Y:S07]  /*fca0*/  LDSM.16.MT88.4 R16, [R48+0xd000] ;  /* 0x00d000003010783b */ /* 0x000eee0000004200 */
[C---:B------:R-:W-:Y:S01]  /*fcb0*/  HMMA.16816.F32 R216, R8.reuse, R24, R52 ;  /* 0x0000001808d8723c */ /* 0x040fe20000001834 */
[----:B------:R-:W-:Y:S01]  /*fcc0*/  MOV R52, R191 ;  /* 0x000000bf00347202 */ /* 0x000fe20000000f00 */
[----:B------:R-:W-:Y:S01]  /*fcd0*/  MUFU.EX2 R232, R232 ;  /* 0x000000e800e87308 */ /* 0x000fe20000000800 */
[----:B------:R-:W-:Y:S01]  /*fce0*/  MOV R53, R156 ;  /* 0x0000009c00357202 */ /* 0x000fe20000000f00 */
[----:B------:R-:W-:Y:S01]  /*fcf0*/  IMAD.MOV.U32 R156, RZ, RZ, R214 ;  /* 0x000000ffff9c7224 */ /* 0x000fe200078e00d6 */
[----:B------:R-:W-:Y:S01]  /*fd00*/  MOV R54, R212 ;  /* 0x000000d400367202 */ /* 0x000fe20000000f00 */
[----:B------:R-:W-:Y:S01]  /*fd10*/  MUFU.EX2 R141, R141 ;  /* 0x0000008d008d7308 */ /* 0x000fe20000000800 */
[----:B------:R-:W-:Y:S01]  /*fd20*/  MOV R55, R213 ;  /* 0x000000d500377202 */ /* 0x000fe20000000f00 */
[----:B------:R-:W-:Y:S01]  /*fd30*/  HMMA.16816.F32 R180, R8, R26, R60 ;  /* 0x0000001a08b4723c */ /* 0x000fe2000000183c */
[----:B------:R-:W-:Y:S01]  /*fd40*/  MOV R191, R215 ;  /* 0x000000d700bf7202 */ /* 0x000fe20000000f00 */
[----:B------:R1:W5:Y:S01]  /*fd50*/  LDL.LU R12, [R1+0xe0] ;  /* 0x0000e000010c7983 */ /* 0x0003620000300800 */
[----:B------:R-:W-:-:S05]  /*fd60*/  MOV R63, R190 ;  /* 0x000000be003f7202 */ /* 0x000fca0000000f00 */
[----:B------:R-:W-:Y:S01]  /*fd70*/  HMMA.16816.F32 R212, R8, R20, R56 ;  /* 0x0000001408d4723c */ /* 0x000fe20000001838 */
[----:B------:R-:W-:Y:S01]  /*fd80*/  MOV R59, R199 ;  /* 0x000000c7003b7202 */ /* 0x000fe20000000f00 */
[----:B------:R-:W-:Y:S01]  /*fd90*/  IMAD.MOV.U32 R62, RZ, RZ, R208 ;  /* 0x000000ffff3e7224 */ /* 0x000fe200078e00d0 */
[----:B------:R-:W-:Y:S01]  /*fda0*/  MOV R61, R205 ;  /* 0x000000cd003d7202 */ /* 0x000fe20000000f00 */
[----:B------:R1:W5:Y:S04]  /*fdb0*/  LDL.LU R3, [R1+0xdc] ;  /* 0x0000dc0001037983 */ /* 0x0003680000300800 */
[----:B------:R-:W4:Y:S01]  /*fdc0*/  LDSM.16.MT88.4 R28, [R59+0xf000] ;  /* 0x00f000003b1c783b */ /* 0x000f220000004200 */
[----:B------:R-:W-:Y:S02]  /*fdd0*/  MOV R60, R206 ;  /* 0x000000ce003c7202 */ /* 0x000fe40000000f00 */
[----:B------:R-:W-:Y:S01]  /*fde0*/  MOV R190, R211 ;  /* 0x000000d300be7202 */ /* 0x000fe20000000f00 */
[----:B------:R-:W-:Y:S01]  /*fdf0*/  HMMA.16816.F32 R164, R4, R24, R164 ;  /* 0x0000001804a4723c */ /* 0x000fe200000018a4 */
[----:B------:R-:W-:Y:S01]  /*fe00*/  MOV R207, R209 ;  /* 0x000000d100cf7202 */ /* 0x000fe20000000f00 */
[----:B------:R1:W5:Y:S01]  /*fe10*/  LDL.LU R2, [R1+0xd8] ;  /* 0x0000d80001027983 */ /* 0x0003620000300800 */
[----:B------:R-:W-:-:S02]  /*fe20*/  MOV R206, R198 ;  /* 0x000000c600ce7202 */ /* 0x000fc40000000f00 */
[----:B------:R-:W-:Y:S01]  /*fe30*/  MOV R205, R197 ;  /* 0x000000c500cd7202 */ /* 0x000fe20000000f00 */
[----:B------:R1:W5:Y:S02]  /*fe40*/  LDL.LU R0, [R1+0xd4] ;  /* 0x0000d40001007983 */ /* 0x0003640000300800 */
[----:B---3--:R-:W-:Y:S08]  /*fe50*/  HMMA.16816.F32 R208, R8, R16, R64 ;  /* 0x0000001008d0723c */ /* 0x008ff00000001840 */
[C---:B------:R-:W-:Y:S01]  /*fe60*/  HMMA.16816.F32 R168, R4.reuse, R26, R168 ;  /* 0x0000001a04a8723c */ /* 0x040fe200000018a8 */
[----:B------:R-:W3:Y:S07]  /*fe70*/  LDSM.16.MT88.4 R24, [R51+0xf000] ;  /* 0x00f000003318783b */ /* 0x000eee0000004200 */
[C---:B------:R-:W-:Y:S08]  /*fe80*/  HMMA.16816.F32 R176, R4.reuse, R20, R176 ;  /* 0x0000001404b0723c */ /* 0x040ff000000018b0 */
[-C--:B------:R-:W-:Y:S08]  /*fe90*/  HMMA.16816.F32 R184, R4, R22.reuse, R184 ;  /* 0x0000001604b8723c */ /* 0x080ff000000018b8 */
[----:B------:R-:W-:Y:S01]  /*fea0*/  HMMA.16816.F32 R196, R8, R22, R68 ;  /* 0x0000001608c4723c */ /* 0x000fe20000001844 */
[----:B------:R-:W2:Y:S07]  /*feb0*/  LDSM.16.MT88.4 R20, [R140+0xf000] ;  /* 0x00f000008c14783b */ /* 0x000eae0000004200 */
[C---:B------:R-:W-:Y:S08]  /*fec0*/  HMMA.16816.F32 R192, R4.reuse, R16, R192 ;  /* 0x0000001004c0723c */ /* 0x040ff000000018c0 */
[-C--:B------:R-:W-:Y:S08]  /*fed0*/  HMMA.16816.F32 R200, R4, R18.reuse, R200 ;  /* 0x0000001204c8723c */ /* 0x080ff000000018c8 */
[----:B------:R-:W-:Y:S01]  /*fee0*/  HMMA.16816.F32 R64, R8, R18, R72 ;  /* 0x000000120840723c */ /* 0x000fe20000001848 */
[----:B------:R-:W1:Y:S07]  /*fef0*/  LDSM.16.MT88.4 R16, [R48+0xf000] ;  /* 0x00f000003010783b */ /* 0x000e6e0000004200 */
[C---:B----4-:R-:W-:Y:S08]  /*ff00*/  HMMA.16816.F32 R72, R4.reuse, R28, R76 ;  /* 0x0000001c0448723c */ /* 0x050ff0000000184c */
[----:B------:R-:W-:Y:S01]  /*ff10*/  HMMA.16816.F32 R76, R4, R30, R80 ;  /* 0x0000001e044c723c */ /* 0x000fe20000001850 */
[----:B------:R-:W-:-:S02]  /*ff20*/  MOV R81, R37 ;  /* 0x0000002500517202 */ /* 0x000fc40000000f00 */
[----:B------:R-:W-:Y:S02]  /*ff30*/  MOV R82, R38 ;  /* 0x0000002600527202 */ /* 0x000fe40000000f00 */
[----:B------:R-:W-:-:S03]  /*ff40*/  MOV R83, R59 ;  /* 0x0000003b00537202 */ /* 0x000fc60000000f00 */
[----:B------:R-:W-:Y:S01]  /*ff50*/  HMMA.16816.F32 R68, R8, R28, R144 ;  /* 0x0000001c0844723c */ /* 0x000fe20000001890 */
[----:B------:R-:W-:Y:S02]  /*ff60*/  MOV R145, R81 ;  /* 0x0000005100917202 */ /* 0x000fe40000000f00 */
[----:B------:R-:W-:Y:S02]  /*ff70*/  MOV R146, R82 ;  /* 0x0000005200927202 */ /* 0x000fe40000000f00 */
[----:B------:R-:W-:Y:S02]  /*ff80*/  MOV R81, R243 ;  /* 0x000000f300517202 */ /* 0x000fe40000000f00 */
[----:B------:R-:W-:Y:S02]  /*ff90*/  MOV R82, R250 ;  /* 0x000000fa00527202 */ /* 0x000fe40000000f00 */
[----:B------:R-:W-:Y:S01]  /*ffa0*/  MOV R243, R205 ;  /* 0x000000cd00f37202 */ /* 0x000fe20000000f00 */
[----:B---3--:R-:W-:Y:S01]  /*ffb0*/  HMMA.16816.F32 R88, R4, R24, R88 ;  /* 0x000000180458723c */ /* 0x008fe20000001858 */
[----:B------:R-:W-:-:S02]  /*ffc0*/  MOV R80, R36 ;  /* 0x0000002400507202 */ /* 0x000fc40000000f00 */
[----:B------:R-:W-:Y:S02]  /*ffd0*/  MOV R56, R39 ;  /* 0x0000002700387202 */ /* 0x000fe40000000f00 */
[----:B------:R-:W-:Y:S02]  /*ffe0*/  MOV R250, R206 ;  /* 0x000000ce00fa7202 */ /* 0x000fe40000000f00 */
[----:B------:R-:W-:Y:S01]  /*fff0*/  MOV R205, R207 ;  /* 0x000000cf00cd7202 */ /* 0x000fe20000000f00 */
[----:B------:R-:W-:Y:S01]  /*10000*/  HMMA.16816.F32 R92, R4, R26, R92 ;  /* 0x0000001a045c723c */ /* 0x000fe2000000185c */
[----:B------:R-:W-:Y:S01]  /*10010*/  MOV R206, R190 ;  /* 0x000000be00ce7202 */ /* 0x000fe20000000f00 */
[----:B------:R-:W-:Y:S01]  /*10020*/  IMAD.MOV.U32 R190, RZ, RZ, R158 ;  /* 0x000000ffffbe7224 */ /* 0x000fe200078e009e */
[----:B------:R-:W-:Y:S02]  /*10030*/  MOV R207, R191 ;  /* 0x000000bf00cf7202 */ /* 0x000fe40000000f00 */
[----:B------:R-:W-:-:S03]  /*10040*/  MOV R191, R159 ;  /* 0x0000009f00bf7202 */ /* 0x000fc60000000f00 */
[----:B--2---:R-:W-:Y:S01]  /*10050*/  HMMA.16816.F32 R104, R4, R20, R104 ;  /* 0x000000140468723c */ /* 0x004fe20000001868 */
[----:B------:R-:W-:-:S07]  /*10060*/  MOV R58, R61 ;  /* 0x0000003d003a7202 */ /* 0x000fce0000000f00 */
[C---:B------:R-:W-:Y:S08]  /*10070*/  HMMA.16816.F32 R108, R4.reuse, R22, R108 ;  /* 0x00000016046c723c */ /* 0x040ff0000000186c */
[C---:B-1----:R-:W-:Y:S08]  /*10080*/  HMMA.16816.F32 R120, R4.reuse, R16, R120 ;  /* 0x000000100478723c */ /* 0x042ff00000001878 */
[----:B------:R-:W-:Y:S01]  /*10090*/  HMMA.16816.F32 R36, R4, R18, R124 ;  /* 0x000000120424723c */ /* 0x000fe2000000187c */
[----:B------:R-:W-:Y:S01]  /*100a0*/  FADD.FTZ R5, R156, R149 ;  /* 0x000000959c057221 */ /* 0x000fe20000010000 */
[----:B------:R-:W-:-:S02]  /*100b0*/  FADD.FTZ R4, R157, R148 ;  /* 0x000000949d047221 */ /* 0x000fc40000010000 */
[----:B------:R-:W1:Y:S01]  /*100c0*/  LDSM.16.MT88.4 R156, [R83+0xd800] ;  /* 0x00d80000539c783b */ /* 0x000e620000004200 */
[----:B------:R-:W-:Y:S01]  /*100d0*/  IMAD.MOV.U32 R125, RZ, RZ, R53 ;  /* 0x000000ffff7d7224 */ /* 0x000fe200078e0035 */
[----:B------:R-:W-:Y:S02]  /*100e0*/  MOV R124, R52 ;  /* 0x00000034007c7202 */ /* 0x000fe40000000f00 */
[----:B------:R-:W-:Y:S01]  /*100f0*/  MOV R57, R62 ;  /* 0x0000003e00397202 */ /* 0x000fe20000000f00 */
[----:B------:R-:W-:Y:S01]  /*10100*/  HMMA.16816.F32 R28, R8, R30, R136 ;  /* 0x0000001e081c723c */ /* 0x000fe20000001888 */
[----:B------:R-:W-:Y:S01]  /*10110*/  MOV R7, R63 ;  /* 0x0000003f00077202 */ /* 0x000fe20000000f00 */
[----:B------:R-:W-:Y:S01]  /*10120*/  IMAD.MOV.U32 R59, RZ, RZ, R60 ;  /* 0x000000ffff3b7224 */ /* 0x000fe200078e003c */
[----:B------:R-:W-:Y:S01]  /*10130*/  MOV R139, R125 ;  /* 0x0000007d008b7202 */ /* 0x000fe20000000f00 */
[----:B------:R-:W-:Y:S01]  /*10140*/  FADD.FTZ R6, R124, R50 ;  /* 0x000000327c067221 */ /* 0x000fe20000010000 */
[----:B------:R-:W-:Y:S01]  /*10150*/  IMAD.MOV.U32 R125, RZ, RZ, R58 ;  /* 0x000000ffff7d7224 */ /* 0x000fe200078e003a */
[----:B------:R-:W-:-:S02]  /*10160*/  MOV R144, R80 ;  /* 0x0000005000907202 */ /* 0x000fc40000000f00 */
[----:B------:R-:W-:Y:S01]  /*10170*/  MOV R124, R57 ;  /* 0x00000039007c7202 */ /* 0x000fe20000000f00 */
[C---:B------:R-:W-:Y:S01]  /*10180*/  HMMA.16816.F32 R60, R8.reuse, R22, R112 ;  /* 0x00000016083c723c */ /* 0x040fe20000001870 */
[----:B------:R-:W-:Y:S01]  /*10190*/  MOV R127, R54 ;  /* 0x00000036007f7202 */ /* 0x000fe20000000f00 */
[----:B------:R-:W-:Y:S01]  /*101a0*/  FADD.FTZ R7, R7, R49 ;  /* 0x0000003107077221 */ /* 0x000fe20000010000 */
[----:B------:R-:W-:Y:S02]  /*101b0*/  MOV R126, R55 ;  /* 0x00000037007e7202 */ /* 0x000fe40000000f00 */
[----:B------:R-:W-:Y:S02]  /*101c0*/  MOV R114, R145 ;  /* 0x0000009100727202 */ /* 0x000fe40000000f00 */
[----:B------:R-:W-:Y:S01]  /*101d0*/  MOV R115, R146 ;  /* 0x0000009200737202 */ /* 0x000fe20000000f00 */
[----:B------:R-:W-:Y:S01]  /*101e0*/  HMMA.16816.F32 R52, R8, R24, R132 ;  /* 0x000000180834723c */ /* 0x000fe20000001884 */
[----:B------:R-:W-:-:S02]  /*101f0*/  MOV R80, R59 ;  /* 0x0000003b00507202 */ /* 0x000fc40000000f00 */
[----:B------:R-:W-:Y:S02]  /*10200*/  MOV R113, R144 ;  /* 0x0000009000717202 */ /* 0x000fe40000000f00 */
[----:B------:R-:W-:Y:S02]  /*10210*/  MOV R146, R124 ;  /* 0x0000007c00927202 */ /* 0x000fe40000000f00 */
[----:B------:R-:W-:Y:S01]  /*10220*/  MOV R145, R125 ;  /* 0x0000007d00917202 */ /* 0x000fe20000000f00 */
[----:B------:R-:W-:Y:S01]  /*10230*/  HMMA.16816.F32 R24, R8, R26, R96 ;  /* 0x0000001a0818723c */ /* 0x000fe20000001860 */
[----:B------:R-:W-:Y:S01]  /*10240*/  IMAD.MOV.U32 R96, RZ, RZ, R82 ;  /* 0x000000ffff607224 */ /* 0x000fe200078e0052 */
[----:B------:R-:W-:Y:S02]  /*10250*/  MOV R97, R243 ;  /* 0x000000f300617202 */ /* 0x000fe40000000f00 */
[----:B------:R-:W-:Y:S02]  /*10260*/  MOV R98, R250 ;  /* 0x000000fa00627202 */ /* 0x000fe40000000f00 */
[----:B------:R-:W-:-:S02]  /*10270*/  MOV R99, R205 ;  /* 0x000000cd00637202 */ /* 0x000fc40000000f00 */
[C---:B------:R-:W-:Y:S01]  /*10280*/  HMMA.16816.F32 R116, R8.reuse, R16, R116 ;  /* 0x000000100874723c */ /* 0x040fe20000001874 */
[----:B------:R-:W-:Y:S01]  /*10290*/  MOV R243, R174 ;  /* 0x000000ae00f37202 */ /* 0x000fe20000000f00 */
[----:B------:R-:W-:Y:S01]  /*102a0*/  FADD.FTZ R16, R139, R7 ;  /* 0x000000078b107221 */ /* 0x000fe20000010000 */
[----:B------:R-:W-:Y:S02]  /*102b0*/  MOV R250, R175 ;  /* 0x000000af00fa7202 */ /* 0x000fe40000000f00 */
[----:B------:R-:W-:Y:S02]  /*102c0*/  MOV R124, R173 ;  /* 0x000000ad007c7202 */ /* 0x000fe40000000f00 */
[----:B------:R-:W-:Y:S01]  /*102d0*/  MOV R125, R172 ;  /* 0x000000ac007d7202 */ /* 0x000fe20000000f00 */
[C---:B------:R-:W-:Y:S01]  /*102e0*/  HMMA.16816.F32 R100, R8.reuse, R20, R100 ;  /* 0x000000140864723c */ /* 0x040fe20000001864 */
[----:B------:R-:W-:Y:S01]  /*102f0*/  MOV R147, R56 ;  /* 0x0000003800937202 */ /* 0x000fe20000000f00 */
[----:B------:R-:W2:Y:S01]  /*10300*/  LDSM.16.MT88.4 R172, [R51+0xd800] ;  /* 0x00d8000033ac783b */ /* 0x000ea20000004200 */
[----:B------:R-:W-:Y:S01]  /*10310*/  MUFU.EX2 R20, R32 ;  /* 0x0000002000147308 */ /* 0x000fe20000000800 */
[----:B------:R-:W-:Y:S01]  /*10320*/  MOV R136, R189 ;  /* 0x000000bd00887202 */ /* 0x000fe20000000f00 */
[----:B------:R-:W-:Y:S01]  /*10330*/  IMAD.MOV.U32 R138, RZ, RZ, R190 ;  /* 0x000000ffff8a7224 */ /* 0x000fe200078e00be */
[----:B------:R-:W-:Y:S01]  /*10340*/  MOV R137, R188 ;  /* 0x000000bc00897202 */ /* 0x000fe20000000f00 */
[----:B------:R3:W4:Y:S01]  /*10350*/  MUFU.EX2 R21, R15 ;  /* 0x0000000f00157308 */ /* 0x0007220000000800 */
[----:B------:R-:W-:Y:S01]  /*10360*/  HMMA.16816.F32 R56, R8, R18, R128 ;  /* 0x000000120838723c */ /* 0x000fe20000001880 */
[----:B------:R-:W-:Y:S01]  /*10370*/  MOV R139, R191 ;  /* 0x000000bf008b7202 */ /* 0x000fe20000000f00 */
[----:B------:R-:W-:Y:S01]  /*10380*/  IMAD.MOV.U32 R49, RZ, RZ, R96 ;  /* 0x000000ffff317224 */ /* 0x000fe200078e0060 */
[----:B------:R1:W-:Y:S01]  /*10390*/  MUFU.EX2 R32, R13 ;  /* 0x0000000d00207308 */ /* 0x0003e20000000800 */
[----:B------:R-:W2:Y:S01]  /*103a0*/  LDSM.16.MT88.4 R188, [R140+0xd800] ;  /* 0x00d800008cbc783b */ /* 0x000ea20000004200 */
[----:B------:R-:W-:-:S02]  /*103b0*/  MOV R144, R80 ;  /* 0x0000005000907202 */ /* 0x000fc40000000f00 */
[----:B------:R4:W4:Y:S01]  /*103c0*/  MUFU.EX2 R17, R14 ;  /* 0x0000000e00117308 */ /* 0x0009220000000800 */
[----:B------:R-:W-:Y:S01]  /*103d0*/  MOV R132, R81 ;  /* 0x0000005100847202 */ /* 0x000fe20000000f00 */
[----:B------:R-:W2:Y:S01]  /*103e0*/  LDSM.16.MT88.4 R8, [R48+0xf800] ;  /* 0x00f800003008783b */ /* 0x000ea20000004200 */
[----:B------:R-:W-:Y:S01]  /*103f0*/  MOV R133, R206 ;  /* 0x000000ce00857202 */ /* 0x000fe20000000f00 */
[----:B------:R4:W-:Y:S01]  /*10400*/  MUFU.EX2 R18, R35 ;  /* 0x0000002300127308 */ /* 0x0009e20000000800 */
[----:B------:R-:W-:Y:S01]  /*10410*/  MOV R134, R207 ;  /* 0x000000cf00867202 */ /* 0x000fe20000000f00 */
[----:B------:R-:W-:Y:S01]  /*10420*/  LDSM.16.MT88.4 R80, [R83+0xf800] ;  /* 0x00f800005350783b */ /* 0x000fe20000004200 */
[----:B------:R-:W-:Y:S01]  /*10430*/  MOV R135, R204 ;  /* 0x000000cc00877202 */ /* 0x000fe20000000f00 */
[----:B------:R-:W4:Y:S01]  /*10440*/  MUFU.EX2 R19, R84 ;  /* 0x0000005400137308 */ /* 0x000f220000000800 */
[----:B---3--:R-:W-:Y:S01]  /*10450*/  MOV R15, R113 ;  /* 0x00000071000f7202 */ /* 0x008fe20000000f00 */
[----:B------:R-:W3:Y:S01]  /*10460*/  LDSM.16.MT88.4 R204, [R48+0xd800] ;  /* 0x00d8000030cc783b */ /* 0x000ee20000004200 */
[----:B------:R-:W-:-:S02]  /*10470*/  MOV R149, R114 ;  /* 0x0000007200957202 */ /* 0x000fc40000000f00 */
[----:B-1----:R-:W-:Y:S02]  /*10480*/  MOV R13, R115 ;  /* 0x00000073000d7202 */ /* 0x002fe40000000f00 */
[----:B------:R-:W-:Y:S01]  /*10490*/  MOV R50, R97 ;  /* 0x0000006100327202 */ /* 0x000fe20000000f00 */
[----:B------:R-:W-:Y:S01]  /*104a0*/  LDSM.16.MT88.4 R112, [R140+0xf800] ;  /* 0x00f800008c70783b */ /* 0x000fe20000004200 */
[----:B------:R-:W-:Y:S02]  /*104b0*/  MOV R22, R98 ;  /* 0x0000006200167202 */ /* 0x000fe40000000f00 */
[----:B------:R-:W-:Y:S02]  /*104c0*/  MOV R23, R99 ;  /* 0x0000006300177202 */ /* 0x000fe40000000f00 */
[----:B------:R1:W3:Y:S01]  /*104d0*/  LDSM.16.MT88.4 R96, [R51+0xf800] ;  /* 0x00f800003360783b */ /* 0x0002e20000004200 */
[----:B------:R-:W-:Y:S02]  /*104e0*/  MOV R129, R133 ;  /* 0x0000008500817202 */ /* 0x000fe40000000f00 */
[----:B------:R-:W-:Y:S01]  /*104f0*/  MOV R128, R134 ;  /* 0x0000008600807202 */ /* 0x000fe20000000f00 */
[----:B------:R-:W-:Y:S01]  /*10500*/  IMAD.MOV.U32 R134, RZ, RZ, R136 ;  /* 0x000000ffff867224 */ /* 0x000fe200078e0088 */
[----:B------:R-:W-:-:S02]  /*10510*/  MOV R133, R135 ;  /* 0x0000008700857202 */ /* 0x000fc40000000f00 */
[----:B------:R-:W-:Y:S01]  /*10520*/  MOV R135, R137 ;  /* 0x0000008900877202 */ /* 0x000fe20000000f00 */
[----:B------:R-:W-:Y:S01]  /*10530*/  FADD.FTZ R15, R15, R6 ;  /* 0x000000060f0f7221 */ /* 0x000fe20000010000 */
[----:B------:R-:W-:Y:S01]  /*10540*/  MOV R136, R124 ;  /* 0x0000007c00887202 */ /* 0x000fe20000000f00 */
[----:B----4-:R-:W-:Y:S01]  /*10550*/  FADD.FTZ R14, R149, R5 ;  /* 0x00000005950e7221 */ /* 0x010fe20000010000 */
[----:B------:R-:W-:Y:S01]  /*10560*/  MOV R137, R125 ;  /* 0x0000007d00897202 */ /* 0x000fe20000000f00 */
[----:B------:R-:W-:Y:S01]  /*10570*/  FADD.FTZ R4, R13, R4 ;  /* 0x000000040d047221 */ /* 0x000fe20000010000 */
[----:B------:R-:W-:Y:S01]  /*10580*/  MOV R35, R126 ;  /* 0x0000007e00237202 */ /* 0x000fe20000000f00 */
[----:B------:R-:W-:Y:S01]  /*10590*/  MUFU.EX2 R13, R143 ;  /* 0x0000008f000d7308 */ /* 0x000fe20000000800 */
[----:B------:R-:W-:Y:S02]  /*105a0*/  MOV R130, R23 ;  /* 0x0000001700827202 */ /* 0x000fe40000000f00 */
[----:B------:R-:W-:Y:S01]  /*105b0*/  F2FP.F16.F32.PACK_AB R124, R33, R34 ;  /* 0x00000022217c723e */ /* 0x000fe200000000ff */
[----:B------:R-:W-:Y:S01]  /*105c0*/  MUFU.EX2 R7, R142 ;  /* 0x0000008e00077308 */ /* 0x000fe20000000800 */
[----:B------:R-:W-:-:S02]  /*105d0*/  F2FP.F16.F32.PACK_AB R126, R21, R20 ;  /* 0x00000014157e723e */ /* 0x000fc400000000ff */
[----:B------:R-:W-:Y:S02]  /*105e0*/  F2FP.F16.F32.PACK_AB R125, R17, R32 ;  /* 0x00000020117d723e */ /* 0x000fe400000000ff */
[----:B-1----:R-:W-:Y:S01]  /*105f0*/  MOV R51, R127 ;  /* 0x0000007f00337202 */ /* 0x002fe20000000f00 */
[----:B------:R-:W1:Y:S01]  /*10600*/  MUFU.EX2 R23, R87 ;  /* 0x0000005700177308 */ /* 0x000e620000000800 */
[----:B------:R-:W-:-:S03]  /*10610*/  F2FP.F16.F32.PACK_AB R127, R19, R18 ;  /* 0x00000012137f723e */ /* 0x000fc600000000ff */
[----:B------:R-:W-:Y:S04]  /*10620*/  MUFU.EX2 R6, R86 ;  /* 0x0000005600067308 */ /* 0x000fe80000000800 */
[----:B------:R-:W4:Y:S01]  /*10630*/  MUFU.EX2 R5, R85 ;  /* 0x0000005500057308 */ /* 0x000f220000000800 */
[----:B------:R-:W-:Y:S02]  /*10640*/  MOV R131, R22 ;  /* 0x0000001600837202 */ /* 0x000fe40000000f00 */
[----:B------:R-:W-:Y:S02]  /*10650*/  MOV R140, R150 ;  /* 0x00000096008c7202 */ /* 0x000fe40000000f00 */
[----:B------:R-:W-:Y:S02]  /*10660*/  MOV R22, R151 ;  /* 0x0000009700167202 */ /* 0x000fe40000000f00 */
[----:B------:R-:W-:Y:S01]  /*10670*/  HMMA.16816.F32 R148, R124, R156, R44 ;  /* 0x0000009c7c94723c */ /* 0x000fe2000000182c */
[----:B------:R-:W-:Y:S01]  /*10680*/  MOV R46, R155 ;  /* 0x0000009b002e7202 */ /* 0x000fe20000000f00 */
[----:B------:R-:W-:Y:S01]  /*10690*/  IMAD.MOV.U32 R45, RZ, RZ, R154 ;  /* 0x000000ffff2d7224 */ /* 0x000fe200078e009a */
[----:B------:R-:W-:-:S02]  /*106a0*/  MOV R47, R152 ;  /* 0x00000098002f7202 */ /* 0x000fc40000000f00 */
[----:B------:R-:W-:Y:S01]  /*106b0*/  MOV R84, R153 ;  /* 0x0000009900547202 */ /* 0x000fe20000000f00 */
[----:B------:R-:W-:Y:S01]  /*106c0*/  FADD.FTZ R16, R45, R16 ;  /* 0x000000102d107221 */ /* 0x000fe20000010000 */
[----:B------:R-:W-:Y:S01]  /*106d0*/  FADD.FTZ R15, R46, R15 ;  /* 0x0000000f2e0f7221 */ /* 0x000fe20000010000 */
[----:B------:R-:W-:Y:S01]  /*106e0*/  HMMA.16816.F32 R152, R124, R158, R40 ;  /* 0x0000009e7c98723c */ /* 0x000fe20000001828 */
[----:B------:R-:W-:Y:S01]  /*106f0*/  MOV R43, R128 ;  /* 0x00000080002b7202 */ /* 0x000fe20000000f00 */
[----:B------:R-:W-:Y:S01]  /*10700*/  FADD.FTZ R14, R47, R14 ;  /* 0x0000000e2f0e7221 */ /* 0x000fe20000010000 */
[----:B------:R-:W-:Y:S02]  /*10710*/  MOV R44, R129 ;  /* 0x00000081002c7202 */ /* 0x000fe40000000f00 */
[----:B------:R-:W-:Y:S02]  /*10720*/  MOV R45, R130 ;  /* 0x00000082002d7202 */ /* 0x000fe40000000f00 */
[----:B------:R-:W-:Y:S01]  /*10730*/  MOV R46, R131 ;  /* 0x00000083002e7202 */ /* 0x000fe20000000f00 */
[----:B------:R-:W-:Y:S01]  /*10740*/  FADD.FTZ R4, R84, R4 ;  /* 0x0000000454047221 */ /* 0x000fe20000010000 */
[----:B------:R-:W-:-:S02]  /*10750*/  F2FP.F16.F32.PACK_AB R128, R232, R239 ;  /* 0x000000efe880723e */ /* 0x000fc400000000ff */
[----:B-1----:R-:W-:Y:S02]  /*10760*/  F2FP.F16.F32.PACK_AB R129, R23, R141 ;  /* 0x0000008d1781723e */ /* 0x002fe400000000ff */
[----:B------:R-:W-:Y:S02]  /*10770*/  F2FP.F16.F32.PACK_AB R130, R7, R13 ;  /* 0x0000000d0782723e */ /* 0x000fe400000000ff */
[----:B----4-:R-:W-:Y:S01]  /*10780*/  F2FP.F16.F32.PACK_AB R131, R5, R6 ;  /* 0x000000060583723e */ /* 0x010fe200000000ff */
[----:B------:R-:W-:Y:S01]  /*10790*/  FADD.FTZ R22, R22, R16 ;  /* 0x0000001016167221 */ /* 0x000fe20000010000 */
[----:B------:R-:W-:Y:S01]  /*107a0*/  FADD.FTZ R16, R140, R15 ;  /* 0x0000000f8c107221 */ /* 0x000fe20000010000 */
[----:B------:R-:W-:Y:S01]  /*107b0*/  FADD.FTZ R15, R51, R14 ;  /* 0x0000000e330f7221 */ /* 0x000fe20000010000 */
[----:B------:R-:W-:Y:S01]  /*107c0*/  FADD.FTZ R14, R35, R4 ;  /* 0x00000004230e7221 */ /* 0x000fe20000010000 */
[----:B------:R-:W-:Y:S01]  /*107d0*/  MOV R47, R50 ;  /* 0x00000032002f7202 */ /* 0x000fe20000000f00 */
[----:B------:R-:W-:Y:S01]  /*107e0*/  IMAD.MOV.U32 R51, RZ, RZ, R132 ;  /* 0x000000ffff337224 */ /* 0x000fe200078e0084 */
[----:B------:R-:W-:-:S02]  /*107f0*/  MOV R140, R49 ;  /* 0x00000031008c7202 */ /* 0x000fc40000000f00 */
[----:B------:R-:W-:Y:S02]  /*10800*/  MOV R35, R144 ;  /* 0x0000009000237202 */ /* 0x000fe40000000f00 */
[----:B------:R-:W-:Y:S02]  /*10810*/  MOV R50, R145 ;  /* 0x0000009100327202 */ /* 0x000fe40000000f00 */
[----:B------:R-:W-:Y:S02]  /*10820*/  MOV R49, R146 ;  /* 0x0000009200317202 */ /* 0x000fe40000000f00 */
[----:B------:R-:W-:Y:S02]  /*10830*/  MOV R132, R147 ;  /* 0x0000009300847202 */ /* 0x000fe40000000f00 */
[----:B------:R-:W-:Y:S01]  /*10840*/  HMMA.16816.F32 R144, R128, R156, R220 ;  /* 0x0000009c8090723c */ /* 0x000fe200000018dc */
[----:B------:R-:W-:-:S07]  /*10850*/  FADD.FTZ R4, R44, R16 ;  /* 0x000000102c047221 */ /* 0x000fce0000010000 */
[----:B------:R-:W-:Y:S08]  /*10860*/  HMMA.16816.F32 R156, R128, R158, R160 ;  /* 0x0000009e809c723c */ /* 0x000ff000000018a0 */
[C---:B--2---:R-:W-:Y:S08]  /*10870*/  HMMA.16816.F32 R164, R124.reuse, R172, R164 ;  /* 0x000000ac7ca4723c */ /* 0x044ff000000018a4 */
[----:B------:R-:W-:Y:S08]  /*10880*/  HMMA.16816.F32 R168, R124, R174, R168 ;  /* 0x000000ae7ca8723c */ /* 0x000ff000000018a8 */
[C---:B------:R-:W-:Y:S08]  /*10890*/  HMMA.16816.F32 R160, R128.reuse, R172, R216 ;  /* 0x000000ac80a0723c */ /* 0x040ff000000018d8 */
[----:B------:R-:W-:Y:S01]  /*108a0*/  HMMA.16816.F32 R172, R128, R174, R180 ;  /* 0x000000ae80ac723c */ /* 0x000fe200000018b4 */
[----:B------:R-:W-:-:S07]  /*108b0*/  FADD.FTZ R4, R140, R4 ;  /* 0x000000048c047221 */ /* 0x000fce0000010000 */
[C---:B------:R-:W-:Y:S08]  /*108c0*/  HMMA.16816.F32 R176, R124.reuse, R188, R176 ;  /* 0x000000bc7cb0723c */ /* 0x040ff000000018b0 */
[----:B------:R-:W-:Y:S08]  /*108d0*/  HMMA.16816.F32 R184, R124, R190, R184 ;  /* 0x000000be7cb8723c */ /* 0x000ff000000018b8 */
[----:B------:R-:W-:Y:S08]  /*108e0*/  HMMA.16816.F32 R180, R128, R188, R212 ;  /* 0x000000bc80b4723c */ /* 0x000ff000000018d4 */
[----:B------:R-:W-:Y:S08]  /*108f0*/  HMMA.16816.F32 R120, R124, R8, R120 ;  /* 0x000000087c78723c */ /* 0x000ff00000001878 */
[C---:B------:R-:W-:Y:S08]  /*10900*/  HMMA.16816.F32 R188, R128.reuse, R190, R196 ;  /* 0x000000be80bc723c */ /* 0x040ff000000018c4 */
[----:B------:R-:W-:Y:S01]  /*10910*/  HMMA.16816.F32 R116, R128, R8, R116 ;  /* 0x000000088074723c */ /* 0x000fe20000001874 */
[----:B------:R-:W-:Y:S01]  /*10920*/  FADD.FTZ R8, R43, R22 ;  /* 0x000000162b087221 */ /* 0x000fe20000010000 */
[----:B------:R-:W-:-:S06]  /*10930*/  FADD.FTZ R9, R45, R15 ;  /* 0x0000000f2d097221 */ /* 0x000fcc0000010000 */
[----:B---3--:R-:W-:Y:S01]  /*10940*/  HMMA.16816.F32 R192, R124, R204, R192 ;  /* 0x000000cc7cc0723c */ /* 0x008fe200000018c0 */
[----:B------:R-:W-:Y:S01]  /*10950*/  FADD.FTZ R8, R47, R8 ;  /* 0x000000082f087221 */ /* 0x000fe20000010000 */
[----:B------:R-:W-:-:S06]  /*10960*/  FADD.FTZ R9, R51, R9 ;  /* 0x0000000933097221 */ /* 0x000fcc0000010000 */
        /* <DEDUP_REMOVED lines=10> */
[----:B------:R-:W-:Y:S01]  /*10a10*/  HMMA.16816.F32 R196, R128, R204, R208 ;  /* 0x000000cc80c4723c */ /* 0x000fe200000018d0 */
[----:B------:R-:W-:-:S07]  /*10a20*/  FADD.FTZ R8, R50, R8 ;  /* 0x0000000832087221 */ /* 0x000fce0000010000 */
        /* <DEDUP_REMOVED lines=40> */
[----:B------:R-:W-:Y:S02]  /*10cb0*/  FADD.FTZ R4, R19, R4 ;  /* 0x0000000413047221 */ /* 0x000fe40000010000 */
[----:B------:R1:W-:Y:S04]  /*10cc0*/  STL [R1+0xb8], R9 ;  /* 0x0000b80901007387 */ /* 0x0003e80000100800 */
[----:B------:R1:W-:Y:S04]  /*10cd0*/  STL [R1+0xb4], R7 ;  /* 0x0000b40701007387 */ /* 0x0003e80000100800 */
[----:B------:R1:W-:Y:S01]  /*10ce0*/  STL [R1+0xc0], R5 ;  /* 0x0000c00501007387 */ /* 0x0003e20000100800 */
[----:B------:R-:W2:Y:S03]  /*10cf0*/  S2R R229, SR_TID.X ;  /* 0x0000000000e57919 */ /* 0x000ea60000002100 */
[----:B------:R1:W-:Y:S01]  /*10d00*/  STL [R1+0xbc], R4 ;  /* 0x0000bc0401007387 */ /* 0x0003e20000100800 */
[----:B------:R-:W-:Y:S01]  /*10d10*/  UISETP.GT.U32.AND UP0, UPT, UR4, UR19, UPT ;  /* 0x000000130400728c */ /* 0x000fe2000bf04070 */
[----:B------:R-:W-:-:S02]  /*10d20*/  MOV R134, R138 ;  /* 0x0000008a00867202 */ /* 0x000fc40000000f00 */
[----:B------:R-:W-:Y:S02]  /*10d30*/  MOV R137, R139 ;  /* 0x0000008b00897202 */ /* 0x000fe40000000f00 */
[----:B------:R-:W-:Y:S02]  /*10d40*/  MOV R135, R243 ;  /* 0x000000f300877202 */ /* 0x000fe40000000f00 */
[----:B------:R-:W-:Y:S02]  /*10d50*/  MOV R136, R250 ;  /* 0x000000fa00887202 */ /* 0x000fe40000000f00 */
[----:B------:R-:W-:Y:S05]  /*10d60*/  BRA.U !UP0, `(.L_x_903) ;  /* 0x0000008d08387547 */ /* 0x000fea000b800000 */
[----:B------:R-:W3:Y:S01]  /*10d70*/  LDL.LU R250, [R1+0xa0] ;  /* 0x0000a00001fa7983 */ /* 0x000ee20000300800 */
[----:B------:R-:W-:Y:S01]  /*10d80*/  UIADD3 UR7, UPT, UPT, UR22, -0x3, URZ ;  /* 0xfffffffd16077890 */ /* 0x000fe2000fffe0ff */
[----:B------:R-:W-:-:S04]  /*10d90*/  DEPBAR.LE SB0, 0x0 ;  /* 0x000080000000791a */ /* 0x000fc80000000000 */
[----:B------:R-:W4:Y:S04]  /*10da0*/  LDL R139, [R1+0xa8] ;  /* 0x0000a800018b7983 */ /* 0x000f280000100800 */
[----:B------:R-:W2:Y:S01]  /*10db0*/  LDL R243, [R1+0x98] ;  /* 0x0000980001f37983 */ /* 0x000ea20000100800 */
[----:B------:R-:W-:Y:S02]  /*10dc0*/  UIMAD.WIDE.U32 UR24, UR7, UR8, URZ ;  /* 0x00000008071872a5 */ /* 0x000fe4000f8e00ff */
[----:B------:R-:W-:Y:S01]  /*10dd0*/  UIMAD.WIDE.U32 UR16, UR7, UR8, URZ ;  /* 0x00000008071072a5 */ /* 0x000fe2000f8e00ff */
[----:B------:R-:W3:Y:S01]  /*10de0*/  LDL.LU R239, [R1+0x38] ;  /* 0x0000380001ef7983 */ /* 0x000ee20000300800 */
[----:B------:R-:W-:Y:S02]  /*10df0*/  UIMAD UR12, UR7, UR9, UR25 ;  /* 0x00000009070c72a4 */ /* 0x000fe4000f8e0219 */
[----:B------:R-:W-:Y:S01]  /*10e00*/  UIMAD UR7, UR7, UR9, UR17 ;  /* 0x00000009070772a4 */ /* 0x000fe2000f8e0211 */
[----:B-1----:R-:W-:Y:S01]  /*10e10*/  IMAD.U32 R4, RZ, RZ, UR24 ;  /* 0x00000018ff047e24 */ /* 0x002fe2000f8e00ff */
[----:B------:R-:W-:Y:S01]  /*10e20*/  ULEA UR4, UP0, UR16, UR15, 0x6 ;  /* 0x0000000f10047291 */ /* 0x000fe2000f8030ff */
[----:B------:R-:W-:-:S02]  /*10e30*/  IMAD.U32 R5, RZ, RZ, UR25 ;  /* 0x00000019ff057e24 */ /* 0x000fc4000f8e00ff */
[----:B------:R-:W-:Y:S01]  /*10e40*/  IMAD.U32 R5, RZ, RZ, UR12 ;  /* 0x0000000cff057e24 */ /* 0x000fe2000f8e00ff */
[----:B------:R-:W-:Y:S02]  /*10e50*/  ULEA.HI.X UR7, UR16, UR14, UR7, 0x6, UP0 ;  /* 0x0000000e10077291 */ /* 0x000fe400080f3407 */
[----:B------:R-:W-:Y:S01]  /*10e60*/  UIADD3 UR15, UP1, UPT, UR4, UR15, URZ ;  /* 0x0000000f040f7290 */ /* 0x000fe2000ff3e0ff */
[----:B------:R-:W-:Y:S01]  /*10e70*/  IMAD.U32 R9, RZ, RZ, UR4 ;  /* 0x00000004ff097e24 */ /* 0x000fe2000f8e00ff */
[----:B------:R-:W-:Y:S02]  /*10e80*/  ULEA UR12, UP0, UR8, UR4, 0x5 ;  /* 0x00000004080c7291 */ /* 0x000fe4000f8028ff */
[----:B------:R-:W-:Y:S01]  /*10e90*/  UIADD3.X UR14, UPT, UPT, UR7, UR14, URZ, UP1, !UPT ;  /* 0x0000000e070e7290 */ /* 0x000fe20008ffe4ff */
[----:B------:R-:W-:Y:S01]  /*10ea0*/  IMAD.U32 R7, RZ, RZ, UR7 ;  /* 0x00000007ff077e24 */ /* 0x000fe2000f8e00ff */
[----:B------:R-:W-:Y:S01]  /*10eb0*/  ULEA.HI.X UR8, UR8, UR7, UR9, 0x5, UP0 ;  /* 0x0000000708087291 */ /* 0x000fe200080f2c09 */
[----:B------:R-:W-:-:S02]  /*10ec0*/  IMAD.U32 R14, RZ, RZ, UR15 ;  /* 0x0000000fff0e7e24 */ /* 0x000fc4000f8e00ff */
[----:B------:R-:W-:Y:S01]  /*10ed0*/  IMAD.U32 R13, RZ, RZ, UR12 ;  /* 0x0000000cff0d7e24 */ /* 0x000fe2000f8e00ff */
[----:B------:R-:W1:Y:S02]  /*10ee0*/  LDCU UR7, c[0x0][0x504] ;  /* 0x0000a080ff0777ac */ /* 0x000e640008000800 */
[----:B------:R-:W-:Y:S01]  /*10ef0*/  IMAD.U32 R15, RZ, RZ, UR8 ;  /* 0x00000008ff0f7e24 */ /* 0x000fe2000f8e00ff */
[----:B------:R-:W-:Y:S01]  /*10f00*/  BAR.SYNC.DEFER_BLOCKING 0x0 ;  /* 0x0000000000007b1d */ /* 0x000fe20000010000 */
[CC--:B----4-:R-:W-:Y:S02]  /*10f10*/  LEA R10, P0, R4.reuse, R139.reuse, 0x7 ;  /* 0x0000008b040a7211 */ /* 0x0d0fe400078038ff */
[----:B------:R-:W-:Y:S02]  /*10f20*/  LEA R8, P6, R9, R139, 0x1 ;  /* 0x0000008b09087211 */ /* 0x000fe400078c08ff */
[----:B--2---:R-:W-:Y:S01]  /*10f30*/  LEA.HI.X R11, R4, R243, R5, 0x7, P0 ;  /* 0x000000f3040b7211 */ /* 0x004fe200000f3c05 */
[----:B------:R-:W-:Y:S01]  /*10f40*/  IMAD.U32 R5, RZ, RZ, UR14 ;  /* 0x0000000eff057e24 */ /* 0x000fe2000f8e00ff */
[----:B------:R-:W-:-:S02]  /*10f50*/  LEA R6, P5, R14, R139, 0x1 ;  /* 0x0000008b0e067211 */ /* 0x000fc400078a08ff */
[----:B------:R-:W-:Y:S01]  /*10f60*/  LEA.HI.X R9, R9, R243, R7, 0x1, P6 ;  /* 0x000000f309097211 */ /* 0x000fe200030f0c07 */
[----:B------:R-:W-:Y:S01]  /*10f70*/  @!PT LDS RZ, [RZ] ;  /* 0x00000000fffff984 */ /* 0x000fe20000000800 */
[----:B------:R-:W-:Y:S01]  /*10f80*/  @!PT LDS RZ, [RZ] ;  /* 0x00000000fffff984 */ /* 0x000fe20000000800 */
[----:B------:R-:W-:Y:S01]  /*10f90*/  @!PT LDS RZ, [RZ] ;  /* 0x00000000fffff984 */ /* 0x000fe20000000800 */
[----:B------:R-:W-:Y:S01]  /*10fa0*/  @!P2 LDGSTS.E.BYPASS.LTC128B.128 [R233+0xc000], desc[UR28][R10.64] ;  /* 0x0c0000000ae9afae */ /* 0x000fe2000b981a1c */
[C---:B------:R-:W-:Y:S02]  /*10fb0*/  LEA R4, P0, R13.reuse, R139, 0x1 ;  /* 0x0000008b0d047211 */ /* 0x040fe400078008ff */
[-C--:B------:R-:W-:Y:S01]  /*10fc0*/  LEA.HI.X R7, R14, R243.reuse, R5, 0x1, P5 ;  /* 0x000000f30e077211 */ /* 0x080fe200028f0c05 */
[----:B------:R-:W-:Y:S01]  /*10fd0*/  @P2 STS.128 [R233+0xc000], RZ ;  /* 0x00c000ffe9002388 */ /* 0x000fe20000000c00 */
[----:B------:R-:W-:Y:S01]  /*10fe0*/  LEA.HI.X R5, R13, R243, R15, 0x1, P0 ;  /* 0x000000f30d057211 */ /* 0x000fe200000f0c0f */
[----:B------:R-:W-:Y:S02]  /*10ff0*/  IMAD.MOV.U32 R243, RZ, RZ, 0x20 ;  /* 0x00000020fff37424 */ /* 0x000fe400078e00ff */
[----:B------:R-:W-:Y:S01]  /*11000*/  @!PT LDS RZ, [RZ] ;  /* 0x00000000fffff984 */ /* 0x000fe20000000800 */
[----:B------:R-:W-:Y:S01]  /*11010*/  @!PT LDS RZ, [RZ] ;  /* 0x00000000fffff984 */ /* 0x000fe20000000800 */
[----:B------:R-:W-:Y:S01]  /*11020*/  @!PT LDS RZ, [RZ] ;  /* 0x00000000fffff984 */ /* 0x000fe20000000800 */
[----:B------:R-:W-:Y:S01]  /*11030*/  @!P1 LDGSTS.E.BYPASS.LTC128B.128 [R233+0xe000], desc[UR28][R10.64+0x80] ;  /* 0x0e0000800ae99fae */ /* 0x000fe2000b981a1c */
[----:B---3--:R-:W-:-:S02]  /*11040*/  IMAD.IADD R14, R250, 0x1, R230 ;  /* 0x00000001fa0e7824 */ /* 0x008fc400078e02e6 */
[----:B------:R-:W-:Y:S01]  /*11050*/  SEL R13, R243, 0xffffffe0, !P3 ;  /* 0xffffffe0f30d7807 */ /* 0x000fe20005800000 */
        /* <DEDUP_REMOVED lines=31> */
[----:B--2---:R-:W-:Y:S04]  /*11250*/  LDSM.16.M88.4 R8, [R230+0x2000] ;  /* 0x00200000e608783b */ /* 0x004fe80000000200 */
[----:B------:R-:W2:Y:S01]  /*11260*/  LDSM.16.M88.4 R36, [R231+0x9000] ;  /* 0x00900000e724783b */ /* 0x000ea20000000200 */
[----:B------:R-:W-:-:S03]  /*11270*/  IMAD.IADD R13, R231, 0x1, R13 ;  /* 0x00000001e70d7824 */ /* 0x000fc600078e020d */
[----:B------:R-:W4:Y:S04]  /*11280*/  LDSM.16.M88.4 R40, [R231+0x8800] ;  /* 0x00880000e728783b */ /* 0x000f280000000200 */
[----:B------:R-:W4:Y:S04]  /*11290*/  LDSM.16.M88.4 R44, [R231+0x8000] ;  /* 0x00800000e72c783b */ /* 0x000f280000000200 */
[----:B------:R-:W4:Y:S04]  /*112a0*/  LDSM.16.M88.4 R32, [R231+0x9800] ;  /* 0x00980000e720783b */ /* 0x000f280000000200 */
[----:B---3--:R-:W-:Y:S04]  /*112b0*/  LDSM.16.M88.4 R4, [R14+0x2000] ;  /* 0x002000000e04783b */ /* 0x008fe80000000200 */
[----:B------:R-:W3:Y:S04]  /*112c0*/  LDSM.16.M88.4 R20, [R13+0x9000] ;  /* 0x009000000d14783b */ /* 0x000ee80000000200 */
[----:B------:R-:W3:Y:S04]  /*112d0*/  LDSM.16.M88.4 R24, [R13+0x8800] ;  /* 0x008800000d18783b */ /* 0x000ee80000000200 */
[----:B------:R-:W3:Y:S04]  /*112e0*/  LDSM.16.M88.4 R28, [R13+0x8000] ;  /* 0x008000000d1c783b */ /* 0x000ee80000000200 */
[----:B------:R-:W3:Y:S01]  /*112f0*/  LDSM.16.M88.4 R16, [R13+0x9800] ;  /* 0x009800000d10783b */ /* 0x000ee20000000200 */
[----:B-1----:R-:W-:-:S03]  /*11300*/  UIADD3 UR7, UPT, UPT, UR21, UR7, URZ ;  /* 0x0000000715077290 */ /* 0x002fc6000fffe0ff */
[----:B------:R-:W0:Y:S01]  /*11310*/  LDGDEPBAR ;  /* 0x00000000000079af */ /* 0x000e220000000000 */
[C---:B--2---:R-:W-:Y:S08]  /*11320*/  HMMA.16816.F32 R52, R8.reuse, R36, RZ ;  /* 0x000000240834723c */ /* 0x044ff000000018ff */
[C---:B----4-:R-:W-:Y:S08]  /*11330*/  HMMA.16816.F32 R56, R8.reuse, R40, RZ ;  /* 0x000000280838723c */ /* 0x050ff000000018ff */
[C---:B------:R-:W-:Y:S08]  /*11340*/  HMMA.16816.F32 R60, R8.reuse, R44, RZ ;  /* 0x0000002c083c723c */ /* 0x040ff000000018ff */
[C---:B------:R-:W-:Y:S08]  /*11350*/  HMMA.16816.F32 R64, R8.reuse, R32, RZ ;  /* 0x000000200840723c */ /* 0x040ff000000018ff */
[C---:B------:R-:W-:Y:S08]  /*11360*/  HMMA.16816.F32 R140, R8.reuse, R46, RZ ;  /* 0x0000002e088c723c */ /* 0x040ff000000018ff */
[C---:B------:R-:W-:Y:S08]  /*11370*/  HMMA.16816.F32 R136, R8.reuse, R42, RZ ;  /* 0x0000002a0888723c */ /* 0x040ff000000018ff */
[C---:B------:R-:W-:Y:S08]  /*11380*/  HMMA.16816.F32 R132, R8.reuse, R38, RZ ;  /* 0x000000260884723c */ /* 0x040ff000000018ff */
[----:B------:R-:W-:Y:S01]  /*11390*/  HMMA.16816.F32 R48, R8, R34, RZ ;  /* 0x000000220830723c */ /* 0x000fe200000018ff */
[----:B------:R-:W1:Y:S07]  /*113a0*/  LDSM.16.M88.4 R8, [R230] ;  /* 0x00000000e608783b */ /* 0x000e6e0000000200 */
[C---:B---3--:R-:W-:Y:S08]  /*113b0*/  HMMA.16816.F32 R208, R4.reuse, R20, R52 ;  /* 0x0000001404d0723c */ /* 0x048ff00000001834 */
        /* <DEDUP_REMOVED lines=10> */
[----:B------:R-:W-:Y:S01]  /*11460*/  HMMA.16816.F32 R240, R4, R18, R48 ;  /* 0x0000001204f0723c */ /* 0x000fe20000001830 */
[----:B------:R-:W2:Y:S07]  /*11470*/  LDSM.16.M88.4 R4, [R14] ;  /* 0x000000000e04783b */ /* 0x000eae0000000200 */
[C---:B-1----:R-:W-:Y:S08]  /*11480*/  HMMA.16816.F32 R52, R8.reuse, R44, RZ ;  /* 0x0000002c0834723c */ /* 0x042ff000000018ff */
[----:B------:R-:W-:-:S12]  /*11490*/  HMMA.16816.F32 R48, R8, R40, RZ ;  /* 0x000000280830723c */ /* 0x000fd800000018ff */
[C---:B--2---:R-:W-:Y:S08]  /*114a0*/  HMMA.16816.F32 R132, R4.reuse, R28, R52 ;  /* 0x0000001c0484723c */ /* 0x044ff00000001834 */
[----:B------:R-:W-:Y:S08]  /*114b0*/  HMMA.16816.F32 R136, R4, R24, R48 ;  /* 0x000000180488723c */ /* 0x000ff00000001830 */
        /* <DEDUP_REMOVED lines=9> */
[C---:B------:R-:W-:Y:S01]  /*11550*/  HMMA.16816.F32 R60, R4.reuse, R26, R52 ;  /* 0x0000001a043c723c */ /* 0x040fe20000001834 */
[----:B-----5:R-:W-:Y:S07]  /*11560*/  LDSM.16.M88.4 R24, [R225+0x8800] ;  /* 0x00880000e118783b */ /* 0x020fee0000000200 */
[C---:B------:R-:W-:Y:S08]  /*11570*/  HMMA.16816.F32 R44, R4.reuse, R22, R44 ;  /* 0x00000016042c723c */ /* 0x040ff0000000182c */
[----:B------:R-:W-:Y:S01]  /*11580*/  HMMA.16816.F32 R28, R4, R18, R8 ;  /* 0x00000012041c723c */ /* 0x000fe20000001808 */
[----:B------:R-:W-:Y:S04]  /*11590*/  LDSM.16.M88.4 R4, [R252+0x2000] ;  /* 0x00200000fc04783b */ /* 0x000fe80000000200 */
[----:B------:R-:W1:Y:S04]  /*115a0*/  LDSM.16.M88.4 R16, [R225+0x8000] ;  /* 0x00800000e110783b */ /* 0x000e680000000200 */
[----:B------:R-:W2:Y:S01]  /*115b0*/  LDSM.16.M88.4 R8, [R252] ;  /* 0x00000000fc08783b */ /* 0x000ea20000000200 */
[----:B------:R-:W-:-:S02]  /*115c0*/  IMAD.MOV.U32 R42, RZ, RZ, R57 ;  /* 0x000000ffff2a7224 */ /* 0x000fc400078e0039 */
[----:B------:R-:W-:Y:S01]  /*115d0*/  IMAD.MOV.U32 R43, RZ, RZ, R56 ;  /* 0x000000ffff2b7224 */ /* 0x000fe200078e0038 */
[----:B------:R-:W3:Y:S01]  /*115e0*/  LDSM.16.M88.4 R20, [R225+0x9000] ;  /* 0x00900000e114783b */ /* 0x000ee20000000200 */
[-C--:B-1----:R-:W-:Y:S08]  /*115f0*/  HMMA.16816.F32 R56, R4, R16.reuse, R212 ;  /* 0x000000100438723c */ /* 0x082ff000000018d4 */
[----:B--2---:R-:W-:Y:S08]  /*11600*/  HMMA.16816.F32 R52, R8, R16, R132 ;  /* 0x000000100834723c */ /* 0x004ff00000001884 */
[-C--:B------:R-:W-:Y:S08]  /*11610*/  HMMA.16816.F32 R48, R4, R18.reuse, R208 ;  /* 0x000000120430723c */ /* 0x080ff000000018d0 */
[----:B------:R-:W-:Y:S01]  /*11620*/  HMMA.16816.F32 R32, R8, R18, R32 ;  /* 0x000000120820723c */ /* 0x000fe20000001820 */
[----:B------:R-:W1:Y:S01]  /*11630*/  LDSM.16.M88.4 R16, [R225+0x9800] ;  /* 0x00980000e110783b */ /* 0x000e620000000200 */
[----:B------:R-:W-:-:S02]  /*11640*/  IMAD.MOV.U32 R212, RZ, RZ, R42 ;  /* 0x000000ffffd47224 */ /* 0x000fc400078e002a */
[----:B------:R-:W-:Y:S02]  /*11650*/  IMAD.MOV.U32 R213, RZ, RZ, R43 ;  /* 0x000000ffffd57224 */ /* 0x000fe400078e002b */
[----:B------:R-:W-:Y:S02]  /*11660*/  IMAD.MOV.U32 R214, RZ, RZ, R232 ;  /* 0x000000ffffd67224 */ /* 0x000fe400078e00e8 */
[----:B------:R-:W-:Y:S01]  /*11670*/  IMAD.MOV.U32 R215, RZ, RZ, R15 ;  /* 0x000000ffffd77224 */ /* 0x000fe200078e000f */
[-C--:B------:R-:W-:Y:S08]  /*11680*/  HMMA.16816.F32 R40, R8, R24.reuse, R136 ;  /* 0x000000180828723c */ /* 0x080ff00000001888 */
[C---:B------:R-:W-:Y:S08]  /*11690*/  HMMA.16816.F32 R36, R4.reuse, R24, R216 ;  /* 0x000000180424723c */ /* 0x040ff000000018d8 */
[C---:B---3--:R-:W-:Y:S08]  /*116a0*/  HMMA.16816.F32 R136, R4.reuse, R20, R212 ;  /* 0x000000140488723c */ /* 0x048ff000000018d4 */
[----:B------:R-:W-:Y:S08]  /*116b0*/  HMMA.16816.F32 R212, R4, R22, R220 ;  /* 0x0000001604d4723c */ /* 0x000ff000000018dc */
[C---:B------:R-:W-:Y:S08]  /*116c0*/  HMMA.16816.F32 R216, R8.reuse, R20, R140 ;  /* 0x0000001408d8723c */ /* 0x040ff0000000188c */
[C---:B------:R-:W-:Y:S08]  /*116d0*/  HMMA.16816.F32 R220, R8.reuse, R26, R60 ;  /* 0x0000001a08dc723c */ /* 0x040ff0000000183c */
[C---:B------:R-:W-:Y:S01]  /*116e0*/  HMMA.16816.F32 R208, R8.reuse, R22, R44 ;  /* 0x0000001608d0723c */ /* 0x040fe2000000182c */
[----:B------:R-:W-:Y:S07]  /*116f0*/  LDSM.16.M88.4 R20, [R226+0x8800] ;  /* 0x00880000e214783b */ /* 0x000fee0000000200 */
[C---:B-1----:R-:W-:Y:S08]  /*11700*/  HMMA.16816.F32 R64, R8.reuse, R16, R64 ;  /* 0x000000100840723c */ /* 0x042ff00000001840 */
[----:B------:R-:W-:Y:S01]  /*11710*/  HMMA.16816.F32 R140, R8, R18, R28 ;  /* 0x00000012088c723c */ /* 0x000fe2000000181c */
[----:B------:R-:W1:Y:S07]  /*11720*/  LDSM.16.M88.4 R8, [R239] ;  /* 0x00000000ef08783b */ /* 0x000e6e0000000200 */
[C---:B------:R-:W-:Y:S08]  /*11730*/  HMMA.16816.F32 R244, R4.reuse, R16, R244 ;  /* 0x0000001004f4723c */ /* 0x040ff000000018f4 */
[C---:B------:R-:W-:Y:S08]  /*11740*/  HMMA.16816.F32 R132, R4.reuse, R26, R248 ;  /* 0x0000001a0484723c */ /* 0x040ff000000018f8 */
[----:B------:R-:W-:Y:S01]  /*11750*/  HMMA.16816.F32 R240, R4, R18, R240 ;  /* 0x0000001204f0723c */ /* 0x000fe200000018f0 */
[----:B------:R-:W-:Y:S04]  /*11760*/  LDSM.16.M88.4 R4, [R239+0x2000] ;  /* 0x00200000ef04783b */ /* 0x000fe80000000200 */
[----:B------:R-:W2:Y:S03]  /*11770*/  LDSM.16.M88.4 R16, [R226+0x8000] ;  /* 0x00800000e210783b */ /* 0x000ea60000000200 */
[----:B-1----:R-:W-:Y:S01]  /*11780*/  HMMA.16816.F32 R24, R8, R20, R40 ;  /* 0x000000140818723c */ /* 0x002fe20000001828 */
[----:B------:R-:W-:-:S02]  /*11790*/  IMAD.MOV.U32 R251, RZ, RZ, R64 ;  /* 0x000000fffffb7224 */ /* 0x000fc400078e0040 */
[----:B------:R-:W-:Y:S02]  /*117a0*/  IMAD.MOV.U32 R250, RZ, RZ, R65 ;  /* 0x000000fffffa7224 */ /* 0x000fe400078e0041 */
[----:B------:R-:W-:Y:S02]  /*117b0*/  IMAD.MOV.U32 R249, RZ, RZ, R66 ;  /* 0x000000fffff97224 */ /* 0x000fe400078e0042 */
[----:B------:R-:W-:Y:S02]  /*117c0*/  IMAD.MOV.U32 R248, RZ, RZ, R67 ;  /* 0x000000fffff87224 */ /* 0x000fe400078e0043 */
[-C--:B--2---:R-:W-:Y:S08]  /*117d0*/  HMMA.16816.F32 R64, R4, R16.reuse, R56 ;  /* 0x000000100440723c */ /* 0x084ff00000001838 */
[----:B------:R-:W-:Y:S02]  /*117e0*/  HMMA.16816.F32 R60, R8, R16, R52 ;  /* 0x00000010083c723c */ /* 0x000fe40000001834 */
[----:B------:R-:W-:-:S02]  /*117f0*/  IMAD.MOV.U32 R17, RZ, RZ, R24 ;  /* 0x000000ffff117224 */ /* 0x000fc400078e0018 */
[----:B------:R-:W-:-:S04]  /*11800*/  IMAD.MOV.U32 R16, RZ, RZ, R25 ;  /* 0x000000ffff107224 */ /* 0x000fc800078e0019 */
[----:B------:R-:W-:Y:S01]  /*11810*/  HMMA.16816.F32 R52, R4, R20, R36 ;  /* 0x000000140434723c */ /* 0x000fe20000001824 */
[----:B------:R-:W-:Y:S02]  /*11820*/  IMAD.MOV.U32 R20, RZ, RZ, R17 ;  /* 0x000000ffff147224 */ /* 0x000fe400078e0011 */
[----:B------:R-:W-:-:S05]  /*11830*/  IMAD.MOV.U32 R21, RZ, RZ, R16 ;  /* 0x000000ffff157224 */ /* 0x000fca00078e0010 */
[-C--:B------:R-:W-:Y:S08]  /*11840*/  HMMA.16816.F32 R56, R4, R18.reuse, R48 ;  /* 0x000000120438723c */ /* 0x080ff00000001830 */
[----:B------:R-:W-:Y:S01]  /*11850*/  HMMA.16816.F32 R28, R8, R18, R32 ;  /* 0x00000012081c723c */ /* 0x000fe20000001820 */
[----:B------:R-:W1:Y:S01]  /*11860*/  LDSM.16.M88.4 R16, [R226+0x9000] ;  /* 0x00900000e210783b */ /* 0x000e620000000200 */
[----:B------:R-:W-:-:S02]  /*11870*/  IMAD.MOV.U32 R232, RZ, RZ, R26 ;  /* 0x000000ffffe87224 */ /* 0x000fc400078e001a */
[----:B------:R-:W-:Y:S02]  /*11880*/  IMAD.MOV.U32 R15, RZ, RZ, R27 ;  /* 0x000000ffff0f7224 */ /* 0x000fe400078e001b */
[----:B------:R-:W2:Y:S02]  /*11890*/  LDSM.16.M88.4 R24, [R226+0x9800] ;  /* 0x00980000e218783b */ /* 0x000ea40000000200 */
[-C--:B------:R-:W-:Y:S08]  /*118a0*/  HMMA.16816.F32 R48, R4, R22.reuse, R132 ;  /* 0x000000160430723c */ /* 0x080ff00000001884 */
[----:B------:R-:W-:Y:S08]  /*118b0*/  HMMA.16816.F32 R132, R8, R22, R220 ;  /* 0x000000160884723c */ /* 0x000ff000000018dc */
[----:B-1----:R-:W-:Y:S01]  /*118c0*/  HMMA.16816.F32 R40, R4, R18, R212 ;  /* 0x000000120428723c */ /* 0x002fe200000018d4 */
        /* <DEDUP_REMOVED lines=8> */
[----:B------:R-:W-:Y:S03]  /*11950*/  LDSM.16.M88.4 R20, [R231+0xa000] ;  /* 0x00a00000e714783b */ /* 0x000fe60000000200 */
[----:B------:R-:W-:Y:S01]  /*11960*/  HMMA.16816.F32 R136, R8, R16, R216 ;  /* 0x000000100888723c */ /* 0x000fe200000018d8 */
[----:B------:R-:W1:Y:S07]  /*11970*/  LDSM.16.M88.4 R16, [R230+0x4000] ;  /* 0x00400000e610783b */ /* 0x000e6e0000000200 */
[C---:B--2---:R-:W-:Y:S08]  /*11980*/  HMMA.16816.F32 R36, R4.reuse, R24, R244 ;  /* 0x000000180424723c */ /* 0x044ff000000018f4 */
[----:B------:R-:W-:Y:S01]  /*11990*/  HMMA.16816.F32 R32, R4, R26, R240 ;  /* 0x0000001a0420723c */ /* 0x000fe200000018f0 */
[----:B------:R-:W2:Y:S07]  /*119a0*/  LDSM.16.M88.4 R4, [R230+0x6000] ;  /* 0x00600000e604783b */ /* 0x000eae0000000200 */
[C---:B------:R-:W-:Y:S08]  /*119b0*/  HMMA.16816.F32 R212, R8.reuse, R24, R212 ;  /* 0x0000001808d4723c */ /* 0x040ff000000018d4 */
[----:B------:R-:W-:Y:S08]  /*119c0*/  HMMA.16816.F32 R240, R8, R26, R140 ;  /* 0x0000001a08f0723c */ /* 0x000ff0000000188c */
[----:B-1----:R-:W-:Y:S01]  /*119d0*/  HMMA.16816.F32 R8, R16, R22, R28 ;  /* 0x000000161008723c */ /* 0x002fe2000000181c */
[----:B------:R-:W-:-:S02]  /*119e0*/  IMAD.MOV.U32 R211, RZ, RZ, R15 ;  /* 0x000000ffffd37224 */ /* 0x000fc400078e000f */
[----:B------:R-:W-:Y:S02]  /*119f0*/  IMAD.MOV.U32 R24, RZ, RZ, R212 ;  /* 0x000000ffff187224 */ /* 0x000fe400078e00d4 */
[----:B------:R-:W-:-:S03]  /*11a00*/  IMAD.MOV.U32 R15, RZ, RZ, R213 ;  /* 0x000000ffff0f7224 */ /* 0x000fc600078e00d5 */
[----:B------:R-:W-:Y:S08]  /*11a10*/  HMMA.16816.F32 R216, R16, R20, R60 ;  /* 0x0000001410d8723c */ /* 0x000ff0000000183c */
[----:B--2---:R-:W-:Y:S01]  /*11a20*/  HMMA.16816.F32 R244, R4, R22, R56 ;  /* 0x0000001604f4723c */ /* 0x004fe20000001838 */
[----:B------:R-:W-:Y:S02]  /*11a30*/  IMAD.MOV.U32 R59, RZ, RZ, R15 ;  /* 0x000000ffff3b7224 */ /* 0x000fe400078e000f */
[----:B------:R-:W-:-:S02]  /*11a40*/  IMAD.MOV.U32 R58, RZ, RZ, R24 ;  /* 0x000000ffff3a7224 */ /* 0x000fc400078e0018 */
[----:B------:R-:W-:Y:S01]  /*11a50*/  IMAD.MOV.U32 R30, RZ, RZ, R8 ;  /* 0x000000ffff1e7224 */ /* 0x000fe200078e0008 */
[----:B------:R-:W1:Y:S01]  /*11a60*/  LDSM.16.M88.4 R24, [R231+0xb800] ;  /* 0x00b80000e718783b */ /* 0x000e620000000200 */
[----:B------:R-:W-:Y:S02]  /*11a70*/  IMAD.MOV.U32 R29, RZ, RZ, R9 ;  /* 0x000000ffff1d7224 */ /* 0x000fe400078e0009 */
[----:B------:R-:W-:Y:S02]  /*11a80*/  IMAD.MOV.U32 R28, RZ, RZ, R10 ;  /* 0x000000ffff1c7224 */ /* 0x000fe400078e000a */
[----:B------:R-:W-:Y:S02]  /*11a90*/  IMAD.MOV.U32 R15, RZ, RZ, R11 ;  /* 0x000000ffff0f7224 */ /* 0x000fe400078e000b */
[----:B------:R-:W2:Y:S01]  /*11aa0*/  LDSM.16.M88.4 R8, [R231+0xa800] ;  /* 0x00a80000e708783b */ /* 0x000ea20000000200 */
[----:B------:R-:W-:Y:S03]  /*11ab0*/  HMMA.16816.F32 R220, R4, R20, R64 ;  /* 0x0000001404dc723c */ /* 0x000fe60000001840 */
[----:B------:R-:W3:Y:S01]  /*11ac0*/  LDSM.16.M88.4 R20, [R231+0xb000] ;  /* 0x00b00000e714783b */ /* 0x000ee20000000200 */
        /* <DEDUP_REMOVED lines=8> */
[----:B--2---:R-:W-:Y:S01]  /*11b50*/  HMMA.16816.F32 R212, R4, R8, R52 ;  /* 0x0000000804d4723c */ /* 0x004fe20000001834 */
[----:B------:R-:W-:-:S02]  /*11b60*/  IMAD.MOV.U32 R52, RZ, RZ, R208 ;  /* 0x000000ffff347224 */ /* 0x000fc400078e00d0 */
[----:B------:R-:W-:Y:S02]  /*11b70*/  IMAD.MOV.U32 R53, RZ, RZ, R209 ;  /* 0x000000ffff357224 */ /* 0x000fe400078e00d1 */
[----:B------:R-:W-:Y:S02]  /*11b80*/  IMAD.MOV.U32 R54, RZ, RZ, R210 ;  /* 0x000000ffff367224 */ /* 0x000fe400078e00d2 */
[----:B------:R-:W-:Y:S01]  /*11b90*/  IMAD.MOV.U32 R55, RZ, RZ, R211 ;  /* 0x000000ffff377224 */ /* 0x000fe200078e00d3 */
[C---:B---3--:R-:W-:Y:S08]  /*11ba0*/  HMMA.16816.F32 R140, R4.reuse, R20, R44 ;  /* 0x00000014048c723c */ /* 0x048ff0000000182c */
[C---:B------:R-:W-:Y:S08]  /*11bb0*/  HMMA.16816.F32 R64, R4.reuse, R22, R40 ;  /* 0x000000160440723c */ /* 0x040ff00000001828 */
[C---:B------:R-:W-:Y:S08]  /*11bc0*/  HMMA.16816.F32 R208, R4.reuse, R10, R48 ;  /* 0x0000000a04d0723c */ /* 0x040ff00000001830 */
[----:B------:R-:W-:Y:S01]  /*11bd0*/  HMMA.16816.F32 R56, R4, R26, R32 ;  /* 0x0000001a0438723c */ /* 0x000fe20000001820 */
[----:B------:R-:W-:Y:S07]  /*11be0*/  LDSM.16.M88.4 R4, [R14+0x6000] ;  /* 0x006000000e04783b */ /* 0x000fee0000000200 */
[----:B------:R-:W-:Y:S01]  /*11bf0*/  HMMA.16816.F32 R44, R16, R20, R136 ;  /* 0x00000014102c723c */ /* 0x000fe20000001888 */
[----:B------:R-:W-:-:S02]  /*11c00*/  IMAD.MOV.U32 R136, RZ, RZ, R30 ;  /* 0x000000ffff887224 */ /* 0x000fc400078e001e */
[----:B------:R-:W-:Y:S02]  /*11c10*/  IMAD.MOV.U32 R137, RZ, RZ, R29 ;  /* 0x000000ffff897224 */ /* 0x000fe400078e001d */
[----:B------:R-:W-:Y:S02]  /*11c20*/  IMAD.MOV.U32 R138, RZ, RZ, R28 ;  /* 0x000000ffff8a7224 */ /* 0x000fe400078e001c */
[----:B------:R-:W1:Y:S01]  /*11c30*/  LDSM.16.M88.4 R28, [R13+0xa000] ;  /* 0x00a000000d1c783b */ /* 0x000e620000000200 */
[C---:B------:R-:W-:Y:S03]  /*11c40*/  HMMA.16816.F32 R40, R16.reuse, R22, R248 ;  /* 0x000000161028723c */ /* 0x040fe600000018f8 */
[----:B------:R-:W2:Y:S05]  /*11c50*/  LDSM.16.M88.4 R20, [R13+0xb000] ;  /* 0x00b000000d14783b */ /* 0x000eaa0000000200 */
[C---:B------:R-:W-:Y:S08]  /*11c60*/  HMMA.16816.F32 R52, R16.reuse, R8, R52 ;  /* 0x000000081034723c */ /* 0x040ff00000001834 */
[C---:B------:R-:W-:Y:S01]  /*11c70*/  HMMA.16816.F32 R48, R16.reuse, R10, R132 ;  /* 0x0000000a1030723c */ /* 0x040fe20000001884 */
[----:B------:R-:W3:Y:S07]  /*11c80*/  LDSM.16.M88.4 R8, [R14+0x4000] ;  /* 0x004000000e08783b */ /* 0x000eee0000000200 */
[C---:B------:R-:W-:Y:S08]  /*11c90*/  HMMA.16816.F32 R36, R16.reuse, R24, R36 ;  /* 0x000000181024723c */ /* 0x040ff00000001824 */
[----:B------:R-:W-:Y:S01]  /*11ca0*/  HMMA.16816.F32 R32, R16, R26, R240 ;  /* 0x0000001a1020723c */ /* 0x000fe200000018f0 */
[----:B------:R-:W4:Y:S04]  /*11cb0*/  LDSM.16.M88.4 R16, [R13+0xb800] ;  /* 0x00b800000d10783b */ /* 0x000f280000000200 */
[----:B------:R-:W4:Y:S01]  /*11cc0*/  LDSM.16.M88.4 R24, [R13+0xa800] ;  /* 0x00a800000d18783b */ /* 0x000f220000000200 */
[----:B------:R-:W-:-:S02]  /*11cd0*/  IMAD.MOV.U32 R139, RZ, RZ, R15 ;  /* 0x000000ffff8b7224 */ /* 0x000fc400078e000f */
[C---:B-1----:R-:W-:Y:S08]  /*11ce0*/  HMMA.16816.F32 R220, R4.reuse, R28, R220 ;  /* 0x0000001c04dc723c */ /* 0x042ff000000018dc */
[C---:B--2---:R-:W-:Y:S08]  /*11cf0*/  HMMA.16816.F32 R132, R4.reuse, R22, R64 ;  /* 0x000000160484723c */ /* 0x044ff00000001840 */
[C---:B------:R-:W-:Y:S08]  /*11d00*/  HMMA.16816.F32 R244, R4.reuse, R30, R244 ;  /* 0x0000001e04f4723c */ /* 0x040ff000000018f4 */
[-C--:B------:R-:W-:Y:S08]  /*11d10*/  HMMA.16816.F32 R140, R4, R20.reuse, R140 ;  /* 0x00000014048c723c */ /* 0x080ff0000000188c */
[----:B---3--:R-:W-:Y:S08]  /*11d20*/  HMMA.16816.F32 R44, R8, R20, R44 ;  /* 0x00000014082c723c */ /* 0x008ff0000000182c */
[C---:B----4-:R-:W-:Y:S08]  /*11d30*/  HMMA.16816.F32 R64, R4.reuse, R16, R60 ;  /* 0x000000100440723c */ /* 0x050ff0000000183c */
[C---:B------:R-:W-:Y:S08]  /*11d40*/  HMMA.16816.F32 R212, R4.reuse, R24, R212 ;  /* 0x0000001804d4723c */ /* 0x040ff000000018d4 */
        /* <DEDUP_REMOVED lines=14> */
[----:B------:R-:W4:Y:S03]  /*11e30*/  LDSM.16.M88.4 R8, [R252+0x4000] ;  /* 0x00400000fc08783b */ /* 0x000f260000000200 */
[C---:B-1----:R-:W-:Y:S08]  /*11e40*/  HMMA.16816.F32 R136, R4.reuse, R22, R132 ;  /* 0x000000160488723c */ /* 0x042ff00000001884 */
[C---:B--2---:R-:W-:Y:S08]  /*11e50*/  HMMA.16816.F32 R132, R4.reuse, R16, R64 ;  /* 0x000000100484723c */ /* 0x044ff00000001840 */
[C---:B------:R-:W-:Y:S08]  /*11e60*/  HMMA.16816.F32 R64, R4.reuse, R18, R60 ;  /* 0x000000120440723c */ /* 0x040ff0000000183c */
[C---:B---3--:R-:W-:Y:S08]  /*11e70*/  HMMA.16816.F32 R220, R4.reuse, R28, R220 ;  /* 0x0000001c04dc723c */ /* 0x048ff000000018dc */
[C---:B------:R-:W-:Y:S08]  /*11e80*/  HMMA.16816.F32 R244, R4.reuse, R30, R244 ;  /* 0x0000001e04f4723c */ /* 0x040ff000000018f4 */
[C---:B----4-:R-:W-:Y:S08]  /*11e90*/  HMMA.16816.F32 R212, R4.reuse, R24, R212 ;  /* 0x0000001804d4723c */ /* 0x050ff000000018d4 */
        /* <DEDUP_REMOVED lines=15> */
[----:B------:R-:W4:Y:S01]  /*11f90*/  LDSM.16.M88.4 R8, [R239+0x4000] ;  /* 0x00400000ef08783b */ /* 0x000f220000000200 */
[----:B------:R-:W-:Y:S01]  /*11fa0*/  VIADD R15, R0, 0xffffff51 ;  /* 0xffffff51000f7836 */ /* 0x000fe20000000000 */
[----:B------:R-:W-:-:S04]  /*11fb0*/  DEPBAR.LE SB0, 0x0 ;  /* 0x000080000000791a */ /* 0x000fc80000000000 */
[C---:B-1----:R-:W-:Y:S08]  /*11fc0*/  HMMA.16816.F32 R216, R4.reuse, R30, R244 ;  /* 0x0000001e04d8723c */ /* 0x042ff000000018f4 */
[C---:B--2---:R-:W-:Y:S08]  /*11fd0*/  HMMA.16816.F32 R212, R4.reuse, R24, R212 ;  /* 0x0000001804d4723c */ /* 0x044ff000000018d4 */
[C---:B------:R-:W-:Y:S08]  /*11fe0*/  HMMA.16816.F32 R208, R4.reuse, R26, R208 ;  /* 0x0000001a04d0723c */ /* 0x040ff000000018d0 */
[C---:B------:R-:W-:Y:S08]  /*11ff0*/  HMMA.16816.F32 R220, R4.reuse, R28, R220 ;  /* 0x0000001c04dc723c */ /* 0x040ff000000018dc */
[C---:B---3--:R-:W-:Y:S08]  /*12000*/  HMMA.16816.F32 R140, R4.reuse, R20, R140 ;  /* 0x00000014048c723c */ /* 0x048ff0000000188c */
[C---:B------:R-:W-:Y:S08]  /*12010*/  HMMA.16816.F32 R136, R4.reuse, R22, R136 ;  /* 0x000000160488723c */ /* 0x040ff00000001888 */
[C---:B----4-:R-:W-:Y:S08]  /*12020*/  HMMA.16816.F32 R132, R4.reuse, R16, R132 ;  /* 0x000000100484723c */ /* 0x050ff00000001884 */
[----:B------:R-:W-:Y:S01]  /*12030*/  HMMA.16816.F32 R4, R4, R18, R64 ;  /* 0x000000120404723c */ /* 0x000fe20000001840 */
[----:B------:R-:W-:Y:S01]  /*12040*/  STL [R1+0xc], R219 ;  /* 0x00000cdb01007387 */ /* 0x000fe20000100800 */
[----:B------:R-:W-:-:S03]  /*12050*/  IMAD.MOV.U32 R226, RZ, RZ, R213 ;  /* 0x000000ffffe27224 */ /* 0x000fc600078e00d5 */
[----:B------:R1:W-:Y:S03]  /*12060*/  STL.64 [R1+0x20], R214 ;  /* 0x000020d601007387 */ /* 0x0003e60000100a00 */
[C---:B------:R-:W-:Y:S01]  /*12070*/  HMMA.16816.F32 R64, R8.reuse, R22, R40 ;  /* 0x000000160840723c */ /* 0x040fe20000001828 */
[C---:B------:R-:W-:Y:S01]  /*12080*/  VIADD R40, R12.reuse, 0xffffff40 ;  /* 0xffffff400c287836 */ /* 0x040fe20000000000 */
[----:B------:R-:W-:Y:S01]  /*12090*/  STL.64 [R1+0x30], R210 ;  /* 0x000030d201007387 */ /* 0x000fe20000100a00 */
[C---:B------:R-:W-:Y:S02]  /*120a0*/  VIADD R42, R12.reuse, 0xffffff41 ;  /* 0xffffff410c2a7836 */ /* 0x040fe40000000000 */
[----:B------:R-:W-:Y:S01]  /*120b0*/  VIADD R41, R12, 0xffffff48 ;  /* 0xffffff480c297836 */ /* 0x000fe20000000000 */
[----:B------:R-:W-:Y:S02]  /*120c0*/  STL.64 [R1+0x40], R142 ;  /* 0x0000408e01007387 */ /* 0x000fe40000100a00 */
[----:B------:R-:W-:Y:S02]  /*120d0*/  HMMA.16816.F32 R56, R8, R30, R56 ;  /* 0x0000001e0838723c */ /* 0x000fe40000001838 */
[----:B------:R2:W-:Y:S01]  /*120e0*/  STL.64 [R1+0x48], R138 ;  /* 0x0000488a01007387 */ /* 0x0005e20000100a00 */
[----:B------:R-:W-:-:S02]  /*120f0*/  IMAD.MOV.U32 R213, RZ, RZ, R5 ;  /* 0x000000ffffd57224 */ /* 0x000fc400078e0005 */
[C---:B------:R-:W-:Y:S01]  /*12100*/  IMAD.IADD R5, R2.reuse, 0x1, -R40 ;  /* 0x0000000102057824 */ /* 0x040fe200078e0a28 */
[----:B------:R-:W-:Y:S02]  /*12110*/  STL.64 [R1+0x50], R134 ;  /* 0x0000508601007387 */ /* 0x000fe40000100a00 */
[----:B------:R-:W-:Y:S02]  /*12120*/  HMMA.16816.F32 R60, R8, R28, R60 ;  /* 0x0000001c083c723c */ /* 0x000fe4000000183c */
[----:B------:R3:W-:Y:S01]  /*12130*/  STL.64 [R1+0x58], R6 ;  /* 0x0000580601007387 */ /* 0x0007e20000100a00 */
[----:B-1----:R-:W-:Y:S02]  /*12140*/  IMAD.MOV.U32 R214, RZ, RZ, R4 ;  /* 0x000000ffffd67224 */ /* 0x002fe400078e0004 */
[----:B------:R-:W-:Y:S02]  /*12150*/  IMAD.IADD R4, R2, 0x1, -R42 ;  /* 0x0000000102047824 */ /* 0x000fe400078e0a2a */
[----:B------:R-:W-:-:S02]  /*12160*/  IMAD.MOV.U32 R215, RZ, RZ, R136 ;  /* 0x000000ffffd77224 */ /* 0x000fc400078e0088 */
[----:B------:R-:W-:Y:S02]  /*12170*/  IMAD.MOV.U32 R136, RZ, RZ, R132 ;  /* 0x000000ffff887224 */ /* 0x000fe400078e0084 */
[----:B--2---:R-:W-:Y:S02]  /*12180*/  IMAD.MOV.U32 R139, RZ, RZ, R133 ;  /* 0x000000ffff8b7224 */ /* 0x004fe400078e0085 */
[----:B---3--:R-:W-:Y:S01]  /*12190*/  IMAD.IADD R7, R2, 0x1, -R41 ;  /* 0x0000000102077824 */ /* 0x008fe200078e0a29 */
[----:B------:R-:W-:Y:S02]  /*121a0*/  IABS R6, R5 ;  /* 0x0000000500067213 */ /* 0x000fe40000000000 */
[----:B------:R-:W-:Y:S02]  /*121b0*/  IABS R5, R4 ;  /* 0x0000000400057213 */ /* 0x000fe40000000000 */
[----:B------:R-:W-:Y:S01]  /*121c0*/  IABS R4, R7 ;  /* 0x0000000700047213 */ /* 0x000fe20000000000 */
[----:B------:R-:W-:Y:S01]  /*121d0*/  HMMA.16816.F32 R132, R8, R16, R36 ;  /* 0x000000100884723c */ /* 0x000fe20000001824 */
[----:B------:R-:W-:-:S02]  /*121e0*/  I2FP.F32.S32 R6, R6 ;  /* 0x0000000600067245 */ /* 0x000fc40000201400 */
[----:B------:R-:W-:-:S05]  /*121f0*/  I2FP.F32.S32 R4, R4 ;  /* 0x0000000400047245 */ /* 0x000fca0000201400 */
[C---:B------:R-:W-:Y:S01]  /*12200*/  HMMA.16816.F32 R36, R8.reuse, R18, R32 ;  /* 0x000000120824723c */ /* 0x040fe20000001820 */
[C---:B------:R-:W-:Y:S02]  /*12210*/  VIADD R34, R12.reuse, 0xffffff49 ;  /* 0xffffff490c227836 */ /* 0x040fe40000000000 */
[----:B------:R-:W-:Y:S01]  /*12220*/  VIADD R33, R12, 0xffffff50 ;  /* 0xffffff500c217836 */ /* 0x000fe20000000000 */
[----:B------:R-:W-:Y:S01]  /*12230*/  I2FP.F32.S32 R5, R5 ;  /* 0x0000000500057245 */ /* 0x000fe20000201400 */
[----:B------:R-:W-:Y:S01]  /*12240*/  FFMA.FTZ R58, R4, -UR6, R58 ;  /* 0x80000006043a7c23 */ /* 0x000fe2000801003a */
[----:B------:R-:W-:Y:S01]  /*12250*/  FFMA.FTZ R62, R6, -UR6, R62 ;  /* 0x80000006063e7c23 */ /* 0x000fe2000801003e */
[----:B------:R-:W-:Y:S02]  /*12260*/  VIADD R32, R12, 0xffffff51 ;  /* 0xffffff510c207836 */ /* 0x000fe40000000000 */
[C---:B------:R-:W-:Y:S01]  /*12270*/  IMAD.IADD R4, R2.reuse, 0x1, -R34 ;  /* 0x0000000102047824 */ /* 0x040fe200078e0a22 */
[----:B------:R-:W-:Y:S01]  /*12280*/  HMMA.16816.F32 R52, R8, R24, R52 ;  /* 0x000000180834723c */ /* 0x000fe20000001834 */
[----:B------:R-:W-:-:S02]  /*12290*/  IMAD.IADD R6, R2, 0x1, -R33 ;  /* 0x0000000102067824 */ /* 0x000fc400078e0a21 */
[----:B------:R-:W-:Y:S01]  /*122a0*/  FFMA.FTZ R35, R5, -UR6, R63 ;  /* 0x8000000605237c23 */ /* 0x000fe2000801003f */
[----:B------:R-:W-:Y:S01]  /*122b0*/  IMAD.IADD R7, R2, 0x1, -R32 ;  /* 0x0000000102077824 */ /* 0x000fe200078e0a20 */
[----:B------:R-:W-:Y:S01]  /*122c0*/  IABS R5, R4 ;  /* 0x0000000400057213 */ /* 0x000fe20000000000 */
[----:B------:R-:W-:Y:S01]  /*122d0*/  VIADD R31, R12, 0xffffff58 ;  /* 0xffffff580c1f7836 */ /* 0x000fe20000000000 */
[----:B------:R-:W-:Y:S01]  /*122e0*/  IABS R4, R6 ;  /* 0x0000000600047213 */ /* 0x000fe20000000000 */
[----:B------:R-:W-:Y:S01]  /*122f0*/  HMMA.16816.F32 R48, R8, R26, R48 ;  /* 0x0000001a0830723c */ /* 0x000fe20000001830 */
[----:B------:R-:W-:Y:S01]  /*12300*/  IABS R6, R7 ;  /* 0x0000000700067213 */ /* 0x000fe20000000000 */
[----:B------:R-:W-:Y:S02]  /*12310*/  IMAD.MOV.U32 R7, RZ, RZ, R5 ;  /* 0x000000ffff077224 */ /* 0x000fe400078e0005 */
[----:B------:R-:W-:-:S04]  /*12320*/  IMAD.MOV.U32 R5, RZ, RZ, R4 ;  /* 0x000000ffff057224 */ /* 0x000fc800078e0004 */
[----:B------:R-:W-:Y:S01]  /*12330*/  HMMA.16816.F32 R44, R8, R20, R44 ;  /* 0x00000014082c723c */ /* 0x000fe2000000182c */
[----:B------:R-:W-:-:S05]  /*12340*/  IMAD.IADD R8, R2, 0x1, -R31 ;  /* 0x0000000102087824 */ /* 0x000fca00078e0a1f */
[----:B------:R-:W-:Y:S02]  /*12350*/  IABS R4, R8 ;  /* 0x0000000800047213 */ /* 0x000fe40000000000 */
[----:B------:R-:W-:Y:S02]  /*12360*/  I2FP.F32.S32 R8, R7 ;  /* 0x0000000700087245 */ /* 0x000fe40000201400 */
[----:B------:R-:W-:Y:S02]  /*12370*/  I2FP.F32.S32 R7, R5 ;  /* 0x0000000500077245 */ /* 0x000fe40000201400 */
[----:B------:R-:W-:-:S03]  /*12380*/  I2FP.F32.S32 R5, R6 ;  /* 0x0000000600057245 */ /* 0x000fc60000201400 */
[----:B------:R-:W-:Y:S01]  /*12390*/  FFMA.FTZ R6, R7, -UR6, R54 ;  /* 0x8000000607067c23 */ /* 0x000fe20008010036 */
[----:B------:R-:W-:Y:S01]  /*123a0*/  I2FP.F32.S32 R4, R4 ;  /* 0x0000000400047245 */ /* 0x000fe20000201400 */
[----:B------:R-:W-:Y:S01]  /*123b0*/  FFMA.FTZ R5, R5, -UR6, R55 ;  /* 0x8000000605057c23 */ /* 0x000fe20008010037 */
[C---:B------:R-:W-:Y:S02]  /*123c0*/  VIADD R30, R12.reuse, 0xffffff59 ;  /* 0xffffff590c1e7836 */ /* 0x040fe40000000000 */
[C---:B------:R-:W-:Y:S01]  /*123d0*/  VIADD R29, R12.reuse, 0xffffff60 ;  /* 0xffffff600c1d7836 */ /* 0x040fe20000000000 */
[----:B------:R-:W-:Y:S01]  /*123e0*/  STL [R1+0x4], R6 ;  /* 0x0000040601007387 */ /* 0x000fe20000100800 */
[----:B------:R-:W-:Y:S02]  /*123f0*/  VIADD R28, R12, 0xffffff61 ;  /* 0xffffff610c1c7836 */ /* 0x000fe40000000000 */
[----:B------:R-:W-:Y:S01]  /*12400*/  FFMA.FTZ R138, R4, -UR6, R50 ;  /* 0x80000006048a7c23 */ /* 0x000fe20008010032 */
[----:B------:R1:W-:Y:S01]  /*12410*/  STL [R1], R5 ;  /* 0x0000000501007387 */ /* 0x0003e20000100800 */
[----:B------:R-:W-:-:S02]  /*12420*/  IMAD.IADD R4, R2, 0x1, -R29 ;  /* 0x0000000102047824 */ /* 0x000fc400078e0a1d */
[----:B------:R-:W-:Y:S02]  /*12430*/  IMAD.IADD R7, R2, 0x1, -R28 ;  /* 0x0000000102077824 */ /* 0x000fe400078e0a1c */
[----:B------:R-:W-:Y:S02]  /*12440*/  IMAD.MOV.U32 R231, RZ, RZ, R217 ;  /* 0x000000ffffe77224 */ /* 0x000fe400078e00d9 */
[C---:B------:R-:W-:Y:S02]  /*12450*/  VIADD R27, R12.reuse, 0xffffff68 ;  /* 0xffffff680c1b7836 */ /* 0x040fe40000000000 */
[----:B------:R-:W-:Y:S02]  /*12460*/  IMAD.MOV.U32 R217, RZ, RZ, R218 ;  /* 0x000000ffffd97224 */ /* 0x000fe400078e00da */
[----:B------:R-:W-:Y:S02]  /*12470*/  VIADD R26, R12, 0xffffff69 ;  /* 0xffffff690c1a7836 */ /* 0x000fe40000000000 */
[----:B-1----:R-:W-:-:S05]  /*12480*/  IMAD.IADD R5, R2, 0x1, -R30 ;  /* 0x0000000102057824 */ /* 0x002fca00078e0a1e */
[----:B------:R-:W-:Y:S02]  /*12490*/  IABS R6, R5 ;  /* 0x0000000500067213 */ /* 0x000fe40000000000 */
[----:B------:R-:W-:Y:S02]  /*124a0*/  IABS R5, R4 ;  /* 0x0000000400057213 */ /* 0x000fe40000000000 */
[----:B------:R-:W-:Y:S02]  /*124b0*/  IABS R4, R7 ;  /* 0x0000000700047213 */ /* 0x000fe40000000000 */
[----:B------:R-:W-:Y:S02]  /*124c0*/  I2FP.F32.S32 R5, R5 ;  /* 0x0000000500057245 */ /* 0x000fe40000201400 */
[----:B------:R-:W-:Y:S01]  /*124d0*/  I2FP.F32.S32 R4, R4 ;  /* 0x0000000400047245 */ /* 0x000fe20000201400 */
[----:B------:R-:W-:Y:S01]  /*124e0*/  IMAD.MOV.U32 R232, RZ, RZ, R216 ;  /* 0x000000ffffe87224 */ /* 0x000fe200078e00d8 */
[----:B------:R-:W-:Y:S01]  /*124f0*/  I2FP.F32.S32 R6, R6 ;  /* 0x0000000600067245 */ /* 0x000fe20000201400 */
[----:B------:R-:W-:-:S02]  /*12500*/  IMAD.MOV.U32 R218, RZ, RZ, R140 ;  /* 0x000000ffffda7224 */ /* 0x000fc400078e008c */
[----:B------:R-:W-:Y:S01]  /*12510*/  FFMA.FTZ R140, R5, -UR6, R46 ;  /* 0x80000006058c7c23 */ /* 0x000fe2000801002e */
[----:B------:R-:W-:Y:S02]  /*12520*/  VIADD R25, R12, 0xffffff70 ;  /* 0xffffff700c197836 */ /* 0x000fe40000000000 */
[----:B------:R-:W-:Y:S02]  /*12530*/  IMAD.MOV.U32 R216, RZ, RZ, R141 ;  /* 0x000000ffffd87224 */ /* 0x000fe400078e008d */
[----:B------:R-:W-:Y:S01]  /*12540*/  FFMA.FTZ R141, R4, -UR6, R47 ;  /* 0x80000006048d7c23 */ /* 0x000fe2000801002f */
[C---:B------:R-:W-:Y:S02]  /*12550*/  IMAD.IADD R5, R2.reuse, 0x1, -R27 ;  /* 0x0000000102057824 */ /* 0x040fe400078e0a1b */
[C---:B------:R-:W-:Y:S02]  /*12560*/  IMAD.IADD R4, R2.reuse, 0x1, -R26 ;  /* 0x0000000102047824 */ /* 0x040fe400078e0a1a */
[----:B------:R-:W-:-:S02]  /*12570*/  IMAD.IADD R7, R2, 0x1, -R25 ;  /* 0x0000000102077824 */ /* 0x000fc400078e0a19 */
[----:B------:R-:W-:Y:S02]  /*12580*/  IMAD.MOV.U32 R142, RZ, RZ, R137 ;  /* 0x000000ffff8e7224 */ /* 0x000fe400078e0089 */
[----:B------:R-:W-:Y:S01]  /*12590*/  FFMA.FTZ R137, R6, -UR6, R51 ;  /* 0x8000000606897c23 */ /* 0x000fe20008010033 */
[----:B------:R-:W-:Y:S02]  /*125a0*/  IABS R6, R5 ;  /* 0x0000000500067213 */ /* 0x000fe40000000000 */
[----:B------:R-:W-:Y:S02]  /*125b0*/  IABS R5, R4 ;  /* 0x0000000400057213 */ /* 0x000fe40000000000 */
[----:B------:R-:W-:Y:S02]  /*125c0*/  IABS R4, R7 ;  /* 0x0000000700047213 */ /* 0x000fe40000000000 */
[----:B------:R-:W-:Y:S01]  /*125d0*/  I2FP.F32.S32 R5, R5 ;  /* 0x0000000500057245 */ /* 0x000fe20000201400 */
[C---:B------:R-:W-:Y:S01]  /*125e0*/  VIADD R23, R12.reuse, 0xffffff71 ;  /* 0xffffff710c177836 */ /* 0x040fe20000000000 */
[----:B------:R-:W-:Y:S01]  /*125f0*/  I2FP.F32.S32 R4, R4 ;  /* 0x0000000400047245 */ /* 0x000fe20000201400 */
[----:B------:R-:W-:Y:S01]  /*12600*/  VIADD R24, R12, 0xffffff78 ;  /* 0xffffff780c187836 */ /* 0x000fe20000000000 */
[----:B------:R-:W-:Y:S01]  /*12610*/  I2FP.F32.S32 R6, R6 ;  /* 0x0000000600067245 */ /* 0x000fe20000201400 */
[----:B------:R-:W-:-:S02]  /*12620*/  IMAD.MOV.U32 R225, RZ, RZ, R208 ;  /* 0x000000ffffe17224 */ /* 0x000fc400078e00d0 */
[----:B------:R-:W-:Y:S01]  /*12630*/  FFMA.FTZ R208, R5, -UR6, R67 ;  /* 0x8000000605d07c23 */ /* 0x000fe20008010043 */
[----:B------:R-:W-:Y:S02]  /*12640*/  VIADD R22, R12, 0xffffff79 ;  /* 0xffffff790c167836 */ /* 0x000fe40000000000 */
[----:B------:R-:W-:Y:S01]  /*12650*/  FFMA.FTZ R210, R4, -UR6, R134 ;  /* 0x8000000604d27c23 */ /* 0x000fe20008010086 */
[C---:B------:R-:W-:Y:S02]  /*12660*/  IMAD.IADD R5, R2.reuse, 0x1, -R23 ;  /* 0x0000000102057824 */ /* 0x040fe400078e0a17 */
[C---:B------:R-:W-:Y:S02]  /*12670*/  IMAD.IADD R4, R2.reuse, 0x1, -R24 ;  /* 0x0000000102047824 */ /* 0x040fe400078e0a18 */
[----:B------:R-:W-:Y:S02]  /*12680*/  IMAD.IADD R7, R2, 0x1, -R22 ;  /* 0x0000000102077824 */ /* 0x000fe400078e0a16 */
[----:B------:R-:W-:Y:S01]  /*12690*/  FFMA.FTZ R143, R6, -UR6, R66 ;  /* 0x80000006068f7c23 */ /* 0x000fe20008010042 */
[----:B------:R-:W-:-:S02]  /*126a0*/  IABS R6, R5 ;  /* 0x0000000500067213 */ /* 0x000fc40000000000 */
[----:B------:R-:W-:Y:S02]  /*126b0*/  IABS R5, R4 ;  /* 0x0000000400057213 */ /* 0x000fe40000000000 */
[----:B------:R-:W-:-:S04]  /*126c0*/  IABS R4, R7 ;  /* 0x0000000700047213 */ /* 0x000fc80000000000 */
[----:B------:R-:W-:Y:S01]  /*126d0*/  I2FP.F32.S32 R4, R4 ;  /* 0x0000000400047245 */ /* 0x000fe20000201400 */
[----:B------:R-:W-:Y:S02]  /*126e0*/  IMAD.MOV.U32 R230, RZ, RZ, R212 ;  /* 0x000000ffffe67224 */ /* 0x000fe400078e00d4 */
[----:B------:R-:W-:Y:S02]  /*126f0*/  VIADD R21, R0, 0xffffff40 ;  /* 0xffffff4000157836 */ /* 0x000fe40000000000 */
[----:B------:R-:W-:Y:S01]  /*12700*/  FFMA.FTZ R212, R4, -UR6, R39 ;  /* 0x8000000604d47c23 */ /* 0x000fe20008010027 */
[----:B------:R-:W-:Y:S02]  /*12710*/  VIADD R4, R2, -UR7 ;  /* 0x8000000702047c36 */ /* 0x000fe40008000000 */
[----:B------:R-:W-:-:S03]  /*12720*/  VIADD R20, R0, 0xffffff41 ;  /* 0xffffff4100147836 */ /* 0x000fc60000000000 */
[C---:B------:R-:W-:Y:S02]  /*12730*/  ISETP.GT.AND P0, PT, R4.reuse, R21, PT ;  /* 0x000000150400720c */ /* 0x040fe40003f04270 */
[----:B------:R-:W-:Y:S02]  /*12740*/  ISETP.GT.AND P6, PT, R4, R20, PT ;  /* 0x000000140400720c */ /* 0x000fe40003fc4270 */
[----:B------:R-:W-:Y:S01]  /*12750*/  LOP3.LUT R2, R2, 0xfffffeff, RZ, 0xc0, !PT ;  /* 0xfffffeff02027812 */ /* 0x000fe200078ec0ff */
[C---:B------:R-:W-:Y:S02]  /*12760*/  VIADD R19, R0.reuse, 0xffffff48 ;  /* 0xffffff4800137836 */ /* 0x040fe40000000000 */
[----:B------:R-:W-:-:S03]  /*12770*/  VIADD R17, R0, 0xffffff49 ;  /* 0xffffff4900117836 */ /* 0x000fc60000000000 */
[----:B------:R-:W-:-:S03]  /*12780*/  ISETP.GT.AND P5, PT, R4, R19, PT ;  /* 0x000000130400720c */ /* 0x000fc60003fa4270 */
[----:B------:R-:W-:-:S04]  /*12790*/  @P0 LOP3.LUT R2, R2, 0x100, RZ, 0xfc, !PT ;  /* 0x0000010002020812 */ /* 0x000fc800078efcff */
[----:B------:R-:W-:-:S04]  /*127a0*/  LOP3.LUT R2, R2, 0xffffffbf, RZ, 0xc0, !PT ;  /* 0xffffffbf02027812 */ /* 0x000fc800078ec0ff */
[----:B------:R-:W-:Y:S02]  /*127b0*/  @P6 LOP3.LUT R2, R2, 0x40, RZ, 0xfc, !PT ;  /* 0x0000004002026812 */ /* 0x000fe400078efcff */
[----:B------:R-:W-:Y:S02]  /*127c0*/  ISETP.GT.AND P0, PT, R4, R17, PT ;  /* 0x000000110400720c */ /* 0x000fe40003f04270 */
[----:B------:R-:W-:Y:S01]  /*127d0*/  LOP3.LUT R2, R2, 0xffffffef, RZ, 0xc0, !PT ;  /* 0xffffffef02027812 */ /* 0x000fe200078ec0ff */
[----:B------:R-:W-:-:S03]  /*127e0*/  VIADD R16, R0, 0xffffff50 ;  /* 0xffffff5000107836 */ /* 0x000fc60000000000 */
[----:B------:R-:W-:Y:S02]  /*127f0*/  @P5 LOP3.LUT R2, R2, 0x10, RZ, 0xfc, !PT ;  /* 0x0000001002025812 */ /* 0x000fe400078efcff */
[----:B------:R-:W-:Y:S02]  /*12800*/  ISETP.GT.AND P6, PT, R4, R16, PT ;  /* 0x000000100400720c */ /* 0x000fe40003fc4270 */
[----:B------:R-:W-:-:S04]  /*12810*/  LOP3.LUT R2, R2, 0xfffffff7, RZ, 0xc0, !PT ;  /* 0xfffffff702027812 */ /* 0x000fc800078ec0ff */
[----:B------:R-:W-:Y:S01]  /*12820*/  @P0 LOP3.LUT R2, R2, 0x8, RZ, 0xfc, !PT ;  /* 0x0000000802020812 */ /* 0x000fe200078efcff */
[----:B------:R-:W-:Y:S01]  /*12830*/  VIADD R13, R0, 0xffffff59 ;  /* 0xffffff59000d7836 */ /* 0x000fe20000000000 */
[----:B------:R-:W-:Y:S02]  /*12840*/  ISETP.GT.AND P5, PT, R4, R15, PT ;  /* 0x0000000f0400720c */ /* 0x000fe40003fa4270 */
[----:B------:R-:W-:Y:S01]  /*12850*/  LOP3.LUT R2, R2, 0xfffffffb, RZ, 0xc0, !PT ;  /* 0xfffffffb02027812 */ /* 0x000fe200078ec0ff */
[----:B------:R-:W-:-:S03]  /*12860*/  VIADD R14, R0, 0xffffff58 ;  /* 0xffffff58000e7836 */ /* 0x000fc60000000000 */
[----:B------:R-:W-:Y:S02]  /*12870*/  @P6 LOP3.LUT R2, R2, 0x4, RZ, 0xfc, !PT ;  /* 0x0000000402026812 */ /* 0x000fe400078efcff */
[----:B------:R-:W-:Y:S01]  /*12880*/  ISETP.GT.AND P6, PT, R4, R13, PT ;  /* 0x0000000d0400720c */ /* 0x000fe20003fc4270 */
[----:B------:R-:W-:Y:S01]  /*12890*/  VIADD R12, R0, 0xffffff60 ;  /* 0xffffff60000c7836 */ /* 0x000fe20000000000 */
[----:B------:R-:W-:Y:S02]  /*128a0*/  I2FP.F32.S32 R6, R6 ;  /* 0x0000000600067245 */ /* 0x000fe40000201400 */
[----:B------:R-:W-:Y:S02]  /*128b0*/  I2FP.F32.S32 R5, R5 ;  /* 0x0000000500057245 */ /* 0x000fe40000201400 */
[----:B------:R-:W-:Y:S02]  /*128c0*/  ISETP.GT.AND P0, PT, R4, R14, PT ;  /* 0x0000000e0400720c */ /* 0x000fe40003f04270 */
[----:B------:R-:W-:Y:S01]  /*128d0*/  LOP3.LUT R2, R2, 0xfffffffd, RZ, 0xc0, !PT ;  /* 0xfffffffd02027812 */ /* 0x000fe200078ec0ff */
[----:B------:R-:W-:-:S02]  /*128e0*/  IMAD.MOV.U32 R219, RZ, RZ, R209 ;  /* 0x000000ffffdb7224 */ /* 0x000fc400078e00d1 */
[----:B------:R-:W-:Y:S01]  /*128f0*/  FFMA.FTZ R59, R8, -UR6, R59 ;  /* 0x80000006083b7c23 */ /* 0x000fe2000801003b */
[----:B------:R-:W-:Y:S01]  /*12900*/  FFMA.FTZ R209, R6, -UR6, R135 ;  /* 0x8000000606d17c23 */ /* 0x000fe20008010087 */
[----:B------:R-:W-:Y:S01]  /*12910*/  FFMA.FTZ R211, R5, -UR6, R38 ;  /* 0x8000000605d37c23 */ /* 0x000fe20008010026 */
[----:B------:R-:W-:Y:S01]  /*12920*/  @P5 LOP3.LUT R2, R2, 0x2, RZ, 0xfc, !PT ;  /* 0x0000000202025812 */ /* 0x000fe200078efcff */
[----:B------:R-:W-:Y:S01]  /*12930*/  VIADD R11, R0, 0xffffff61 ;  /* 0xffffff61000b7836 */ /* 0x000fe20000000000 */
[----:B------:R-:W-:Y:S01]  /*12940*/  ISETP.GT.AND P5, PT, R4, R12, PT ;  /* 0x0000000c0400720c */ /* 0x000fe20003fa4270 */
[C---:B------:R-:W-:Y:S02]  /*12950*/  VIADD R10, R0.reuse, 0xffffff68 ;  /* 0xffffff68000a7836 */ /* 0x040fe40000000000 */
[C---:B------:R-:W-:Y:S02]  /*12960*/  VIADD R9, R0.reuse, 0xffffff69 ;  /* 0xffffff6900097836 */ /* 0x040fe40000000000 */
[----:B------:R-:W-:-:S02]  /*12970*/  VIADD R8, R0, 0xffffff70 ;  /* 0xffffff7000087836 */ /* 0x000fc40000000000 */
[C---:B------:R-:W-:Y:S02]  /*12980*/  VIADD R6, R0.reuse, 0xffffff78 ;  /* 0xffffff7800067836 */ /* 0x040fe40000000000 */
[C---:B------:R-:W-:Y:S02]  /*12990*/  VIADD R7, R0.reuse, 0xffffff71 ;  /* 0xffffff7100077836 */ /* 0x040fe40000000000 */
[C---:B------:R-:W-:Y:S01]  /*129a0*/  VIADD R5, R0.reuse, 0xffffff79 ;  /* 0xffffff7900057836 */ /* 0x040fe20000000000 */
[----:B------:R-:W-:Y:S02]  /*129b0*/  LOP3.LUT R0, R0, 0x7fffffff, RZ, 0xc0, !PT ;  /* 0x7fffffff00007812 */ /* 0x000fe400078ec0ff */
[----:B------:R-:W-:Y:S02]  /*129c0*/  LOP3.LUT R2, R2, 0xfffffffe, RZ, 0xc0, !PT ;  /* 0xfffffffe02027812 */ /* 0x000fe400078ec0ff */
[----:B------:R-:W-:Y:S02]  /*129d0*/  @P6 LOP3.LUT R0, R0, 0x80000000, RZ, 0xfc, !PT ;  /* 0x8000000000006812 */ /* 0x000fe400078efcff */
[----:B------:R-:W-:Y:S01]  /*129e0*/  @P0 LOP3.LUT R2, R2, 0x1, RZ, 0xfc, !PT ;  /* 0x0000000102020812 */ /* 0x000fe200078efcff */
[----:B------:R-:W-:Y:S01]  /*129f0*/  BAR.SYNC.DEFER_BLOCKING 0x0 ;  /* 0x0000000000007b1d */ /* 0x000fe20000010000 */
[----:B------:R-:W-:-:S02]  /*12a00*/  ISETP.GT.AND P0, PT, R4, R11, PT ;  /* 0x0000000b0400720c */ /* 0x000fc40003f04270 */
[----:B------:R-:W-:-:S04]  /*12a10*/  LOP3.LUT R0, R0, 0xbfffffff, RZ, 0xc0, !PT ;  /* 0xbfffffff00007812 */ /* 0x000fc800078ec0ff */
[----:B------:R-:W-:Y:S02]  /*12a20*/  @P5 LOP3.LUT R0, R0, 0x40000000, RZ, 0xfc, !PT ;  /* 0x4000000000005812 */ /* 0x000fe400078efcff */
[----:B------:R-:W-:Y:S02]  /*12a30*/  ISETP.GT.AND P6, PT, R4, R10, PT ;  /* 0x0000000a0400720c */ /* 0x000fe40003fc4270 */
[----:B------:R-:W-:-:S04]  /*12a40*/  LOP3.LUT R0, R0, 0xdfffffff, RZ, 0xc0, !PT ;  /* 0xdfffffff00007812 */ /* 0x000fc800078ec0ff */
[----:B------:R-:W-:Y:S02]  /*12a50*/  @P0 LOP3.LUT R0, R0, 0x20000000, RZ, 0xfc, !PT ;  /* 0x2000000000000812 */ /* 0x000fe400078efcff */
[----:B------:R-:W-:Y:S02]  /*12a60*/  ISETP.GT.AND P5, PT, R4, R9, PT ;  /* 0x000000090400720c */ /* 0x000fe40003fa4270 */
[----:B------:R-:W-:-:S04]  /*12a70*/  LOP3.LUT R0, R0, 0xefffffff, RZ, 0xc0, !PT ;  /* 0xefffffff00007812 */ /* 0x000fc800078ec0ff */
[----:B------:R-:W-:Y:S02]  /*12a80*/  @P6 LOP3.LUT R0, R0, 0x10000000, RZ, 0xfc, !PT ;  /* 0x1000000000006812 */ /* 0x000fe400078efcff */
[----:B------:R-:W-:Y:S02]  /*12a90*/  ISETP.GT.AND P0, PT, R4, R8, PT ;  /* 0x000000080400720c */ /* 0x000fe40003f04270 */
[----:B------:R-:W-:-:S04]  /*12aa0*/  LOP3.LUT R0, R0, 0xf7ffffff, RZ, 0xc0, !PT ;  /* 0xf7ffffff00007812 */ /* 0x000fc800078ec0ff */
[----:B------:R-:W-:-:S04]  /*12ab0*/  @P5 LOP3.LUT R0, R0, 0x8000000, RZ, 0xfc, !PT ;  /* 0x0800000000005812 */ /* 0x000fc800078efcff */
[----:B------:R-:W-:Y:S02]  /*12ac0*/  LOP3.LUT R0, R0, 0xfbffffff, RZ, 0xc0, !PT ;  /* 0xfbffffff00007812 */ /* 0x000fe400078ec0ff */
[----:B------:R-:W-:Y:S02]  /*12ad0*/  ISETP.GT.AND P6, PT, R4, R6, PT ;  /* 0x000000060400720c */ /* 0x000fe40003fc4270 */
[----:B------:R-:W-:Y:S02]  /*12ae0*/  @P0 LOP3.LUT R0, R0, 0x4000000, RZ, 0xfc, !PT ;  /* 0x0400000000000812 */ /* 0x000fe400078efcff */
[C---:B------:R-:W-:Y:S02]  /*12af0*/  ISETP.GT.AND P5, PT, R4.reuse, R7, PT ;  /* 0x000000070400720c */ /* 0x040fe40003fa4270 */
[----:B------:R-:W-:Y:S01]  /*12b00*/  ISETP.GT.AND P0, PT, R4, R5, PT ;  /* 0x000000050400720c */ /* 0x000fe20003f04270 */
[----:B------:R-:W-:-:S05]  /*12b10*/  IMAD.IADD R4, R3, 0x1, -R40 ;  /* 0x0000000103047824 */ /* 0x000fca00078e0a28 */
[----:B------:R-:W-:-:S04]  /*12b20*/  IABS R4, R4 ;  /* 0x0000000400047213 */ /* 0x000fc80000000000 */
[----:B------:R-:W-:-:S05]  /*12b30*/  I2FP.F32.S32 R4, R4 ;  /* 0x0000000400047245 */ /* 0x000fca0000201400 */
[----:B------:R-:W-:Y:S01]  /*12b40*/  FFMA.FTZ R134, R4, -UR6, R220 ;  /* 0x8000000604867c23 */ /* 0x000fe200080100dc */
        /* <DEDUP_REMOVED lines=121> */
[----:B------:R-:W-:Y:S01]  /*132e0*/  IABS R4, R4 ;  /* 0x0000000400047213 */ /* 0x000fe20000000000 */
[----:B------:R-:W-:-:S03]  /*132f0*/  VIADD R18, R234, 0x48 ;  /* 0x00000048ea127836 */ /* 0x000fc60000000000 */
        /* <DEDUP_REMOVED lines=8> */
[----:B------:R-:W-:Y:S02]  /*13380*/  I2FP.F32.S32 R4, R4 ;  /* 0x0000000400047245 */ /* 0x000fe40000201400 */
[----:B------:R-:W-:-:S03]  /*13390*/  LOP3.LUT R0, R0, 0xfeffffff, RZ, 0xc0, !PT ;  /* 0xfeffffff00007812 */ /* 0x000fc600078ec0ff */
[----:B------:R-:W-:Y:S01]  /*133a0*/  FFMA.FTZ R214, R4, -UR6, R223 ;  /* 0x8000000604d67c23 */ /* 0x000fe200080100df */
[----:B------:R-:W-:Y:S01]  /*133b0*/  IMAD.IADD R4, R18, 0x1, -R41 ;  /* 0x0000000112047824 */ /* 0x000fe200078e0a29 */
[----:B------:R-:W-:-:S04]  /*133c0*/  @P6 LOP3.LUT R0, R0, 0x1000000, RZ, 0xfc, !PT ;  /* 0x0100000000006812 */ /* 0x000fc800078efcff */
[----:B------:R-:W-:Y:S02]  /*133d0*/  IABS R4, R4 ;  /* 0x0000000400047213 */ /* 0x000fe40000000000 */
[----:B------:R-:W-:Y:S02]  /*133e0*/  LOP3.LUT R0, R0, 0xfdffffff, RZ, 0xc0, !PT ;  /* 0xfdffffff00007812 */ /* 0x000fe400078ec0ff */
[----:B------:R-:W-:Y:S02]  /*133f0*/  I2FP.F32.S32 R4, R4 ;  /* 0x0000000400047245 */ /* 0x000fe40000201400 */
[----:B------:R-:W-:-:S03]  /*13400*/  @P5 LOP3.LUT R0, R0, 0x2000000, RZ, 0xfc, !PT ;  /* 0x0200000000005812 */ /* 0x000fc600078efcff */
[----:B------:R-:W-:Y:S01]  /*13410*/  FFMA.FTZ R217, R4, -UR6, R217 ;  /* 0x8000000604d97c23 */ /* 0x000fe200080100d9 */
[----:B------:R-:W-:Y:S01]  /*13420*/  LOP3.LUT R0, R0, 0xff7fffff, RZ, 0xc0, !PT ;  /* 0xff7fffff00007812 */ /* 0x000fe200078ec0ff */
[----:B------:R-:W-:-:S03]  /*13430*/  VIADD R4, R3, -UR7 ;  /* 0x8000000703047c36 */ /* 0x000fc60008000000 */
[----:B------:R-:W-:Y:S02]  /*13440*/  @P0 LOP3.LUT R0, R0, 0x800000, RZ, 0xfc, !PT ;  /* 0x0080000000000812 */ /* 0x000fe400078efcff */
[C---:B------:R-:W-:Y:S02]  /*13450*/  ISETP.GT.AND P0, PT, R4.reuse, R21, PT ;  /* 0x000000150400720c */ /* 0x040fe40003f04270 */
[----:B------:R-:W-:Y:S02]  /*13460*/  ISETP.GT.AND P6, PT, R4, R20, PT ;  /* 0x000000140400720c */ /* 0x000fe40003fc4270 */
[----:B------:R-:W-:Y:S02]  /*13470*/  LOP3.LUT R0, R0, 0xffdfffff, RZ, 0xc0, !PT ;  /* 0xffdfffff00007812 */ /* 0x000fe400078ec0ff */
[----:B------:R-:W-:-:S07]  /*13480*/  ISETP.GT.AND P5, PT, R4, R19, PT ;  /* 0x000000130400720c */ /* 0x000fce0003fa4270 */
[----:B------:R-:W-:-:S04]  /*13490*/  @P0 LOP3.LUT R0, R0, 0x200000, RZ, 0xfc, !PT ;  /* 0x0020000000000812 */ /* 0x000fc800078efcff */
        /* <DEDUP_REMOVED lines=38> */
[----:B------:R-:W-:Y:S01]  /*13700*/  ISETP.GT.AND P0, PT, R4, R5, PT ;  /* 0x000000050400720c */ /* 0x000fe20003f04270 */
[----:B------:R-:W-:Y:S01]  /*13710*/  VIADD R4, R234, -UR7 ;  /* 0x80000007ea047c36 */ /* 0x000fe20008000000 */
[----:B------:R-:W-:-:S04]  /*13720*/  LOP3.LUT R0, R0, 0xffffffdf, RZ, 0xc0, !PT ;  /* 0xffffffdf00007812 */ /* 0x000fc800078ec0ff */
[----:B------:R-:W-:Y:S02]  /*13730*/  @P5 LOP3.LUT R0, R0, 0x20, RZ, 0xfc, !PT ;  /* 0x0000002000005812 */ /* 0x000fe400078efcff */
[----:B------:R-:W-:Y:S02]  /*13740*/  ISETP.GT.AND P5, PT, R4, R21, PT ;  /* 0x000000150400720c */ /* 0x000fe40003fa4270 */
[----:B------:R-:W-:Y:S02]  /*13750*/  LOP3.LUT R0, R0, 0xffffffef, RZ, 0xc0, !PT ;  /* 0xffffffef00007812 */ /* 0x000fe400078ec0ff */
[----:B------:R-:W-:Y:S02]  /*13760*/  LOP3.LUT R2, R2, 0xf7ffffff, RZ, 0xc0, !PT ;  /* 0xf7ffffff02027812 */ /* 0x000fe400078ec0ff */
[----:B------:R-:W-:Y:S02]  /*13770*/  @P0 LOP3.LUT R0, R0, 0x10, RZ, 0xfc, !PT ;  /* 0x0000001000000812 */ /* 0x000fe400078efcff */
[----:B------:R-:W-:-:S02]  /*13780*/  ISETP.GT.AND P0, PT, R4, R20, PT ;  /* 0x000000140400720c */ /* 0x000fc40003f04270 */
[----:B------:R-:W-:-:S03]  /*13790*/  ISETP.GT.AND P6, PT, R4, R19, PT ;  /* 0x000000130400720c */ /* 0x000fc60003fc4270 */
        /* <DEDUP_REMOVED lines=42> */
[----:B------:R-:W-:Y:S02]  /*13a40*/  ISETP.GE.AND P0, PT, R21, R236, PT ;  /* 0x000000ec1500720c */ /* 0x000fe40003f06270 */
[----:B------:R-:W-:-:S04]  /*13a50*/  LOP3.LUT R2, R2, 0xfffffbff, RZ, 0xc0, !PT ;  /* 0xfffffbff02027812 */ /* 0x000fc800078ec0ff */
[----:B------:R-:W-:Y:S02]  /*13a60*/  @P5 LOP3.LUT R2, R2, 0x400, RZ, 0xfc, !PT ;  /* 0x0000040002025812 */ /* 0x000fe400078efcff */
[C---:B------:R-:W-:Y:S02]  /*13a70*/  ISETP.GE.AND P5, PT, R21.reuse, R235, PT ;  /* 0x000000eb1500720c */ /* 0x040fe40003fa6270 */
[----:B------:R-:W-:Y:S02]  /*13a80*/  ISETP.GE.AND P6, PT, R21, R237, PT ;  /* 0x000000ed1500720c */ /* 0x000fe40003fc6270 */
[----:B------:R-:W-:Y:S02]  /*13a90*/  LOP3.LUT R2, R2, 0xefffffff, RZ, 0xc0, !PT ;  /* 0xefffffff02027812 */ /* 0x000fe400078ec0ff */
[----:B------:R-:W-:Y:S02]  /*13aa0*/  LOP3.LUT R0, R0, 0xffbfffff, RZ, 0xc0, !PT ;  /* 0xffbfffff00007812 */ /* 0x000fe400078ec0ff */
[----:B------:R-:W-:-:S02]  /*13ab0*/  @P0 LOP3.LUT R2, R2, 0x10000000, RZ, 0xfc, !PT ;  /* 0x1000000002020812 */ /* 0x000fc400078efcff */
[----:B------:R-:W-:Y:S01]  /*13ac0*/  ISETP.GE.AND P0, PT, R21, R238, PT ;  /* 0x000000ee1500720c */ /* 0x000fe20003f06270 */
[----:B------:R-:W-:Y:S01]  /*13ad0*/  VIADD R3, R18, -UR7 ;  /* 0x8000000712037c36 */ /* 0x000fe20008000000 */
[----:B------:R-:W-:Y:S02]  /*13ae0*/  LOP3.LUT R2, R2, 0xfffffdff, RZ, 0xc0, !PT ;  /* 0xfffffdff02027812 */ /* 0x000fe400078ec0ff */
[----:B------:R-:W-:Y:S02]  /*13af0*/  @P5 LOP3.LUT R0, R0, 0x400000, RZ, 0xfc, !PT ;  /* 0x0040000000005812 */ /* 0x000fe400078efcff */
        /* <DEDUP_REMOVED lines=12> */
[----:B------:R-:W-:Y:S02]  /*13bc0*/  ISETP.GE.AND P5, PT, R20, R238, PT ;  /* 0x000000ee1400720c */ /* 0x000fe40003fa6270 */
[----:B------:R-:W-:Y:S02]  /*13bd0*/  LOP3.LUT R2, R2, 0xffffff7f, RZ, 0xc0, !PT ;  /* 0xffffff7f02027812 */ /* 0x000fe400078ec0ff */
[----:B------:R-:W-:Y:S02]  /*13be0*/  @P6 LOP3.LUT R0, R0, 0x100000, RZ, 0xfc, !PT ;  /* 0x0010000000006812 */ /* 0x000fe400078efcff */
[----:B------:R-:W-:Y:S02]  /*13bf0*/  @P0 LOP3.LUT R2, R2, 0x80, RZ, 0xfc, !PT ;  /* 0x0000008002020812 */ /* 0x000fe400078efcff */
[----:B------:R-:W-:Y:S02]  /*13c00*/  ISETP.GT.AND P0, PT, R3, R20, PT ;  /* 0x000000140300720c */ /* 0x000fe40003f04270 */
[----:B------:R-:W-:-:S02]  /*13c10*/  LOP3.LUT R0, R0, 0xfffffffd, RZ, 0xc0, !PT ;  /* 0xfffffffd00007812 */ /* 0x000fc400078ec0ff */
[----:B------:R-:W-:Y:S02]  /*13c20*/  ISETP.GE.AND P6, PT, R19, R236, PT ;  /* 0x000000ec1300720c */ /* 0x000fe40003fc6270 */
[----:B------:R-:W-:Y:S01]  /*13c30*/  @P5 LOP3.LUT R0, R0, 0x2, RZ, 0xfc, !PT ;  /* 0x0000000200005812 */ /* 0x000fe200078efcff */
[----:B------:R-:W-:-:S03]  /*13c40*/  UIADD3 UR4, UPT, UPT, UR22, -0x3, URZ ;  /* 0xfffffffd16047890 */ /* 0x000fc6000fffe0ff */
[----:B------:R-:W-:Y:S02]  /*13c50*/  LOP3.LUT R0, R0, 0xfffffffe, RZ, 0xc0, !PT ;  /* 0xfffffffe00007812 */ /* 0x000fe400078ec0ff */
[C---:B------:R-:W-:Y:S02]  /*13c60*/  ISETP.GE.AND P5, PT, R19.reuse, R237, PT ;  /* 0x000000ed1300720c */ /* 0x040fe40003fa6270 */
[----:B------:R-:W-:Y:S02]  /*13c70*/  @P0 LOP3.LUT R0, R0, 0x1, RZ, 0xfc, !PT ;  /* 0x0000000100000812 */ /* 0x000fe400078efcff */
[----:B------:R-:W-:Y:S02]  /*13c80*/  ISETP.GE.AND P0, PT, R19, R235, PT ;  /* 0x000000eb1300720c */ /* 0x000fe40003f06270 */
[----:B------:R-:W-:Y:S01]  /*13c90*/  LOP3.LUT R2, R2, 0xfeffffff, RZ, 0xc0, !PT ;  /* 0xfeffffff02027812 */ /* 0x000fe200078ec0ff */
[----:B------:R-:W-:-:S03]  /*13ca0*/  UISETP.GT.U32.AND UP0, UPT, UR4, UR19, UPT ;  /* 0x000000130400728c */ /* 0x000fc6000bf04070 */
[----:B------:R-:W-:Y:S02]  /*13cb0*/  @P6 LOP3.LUT R2, R2, 0x1000000, RZ, 0xfc, !PT ;  /* 0x0100000002026812 */ /* 0x000fe400078efcff */
[----:B------:R-:W-:Y:S02]  /*13cc0*/  LOP3.LUT R0, R0, 0xfffbffff, RZ, 0xc0, !PT ;  /* 0xfffbffff00007812 */ /* 0x000fe400078ec0ff */
[----:B------:R-:W-:Y:S01]  /*13cd0*/  LOP3.LUT R2, R2, 0xffffffdf, RZ, 0xc0, !PT ;  /* 0xffffffdf02027812 */ /* 0x000fe200078ec0ff */
[C---:B------:R-:W-:Y:S01]  /*13ce0*/  IMAD.IADD R215, R18.reuse, 0x1, -R34 ;  /* 0x0000000112d77824 */ /* 0x040fe200078e0a22 */
[----:B------:R-:W-:Y:S01]  /*13cf0*/  ISETP.GE.AND P6, PT, R19, R238, PT ;  /* 0x000000ee1300720c */ /* 0x000fe20003fc6270 */
[----:B------:R-:W-:Y:S01]  /*13d00*/  IMAD.IADD R218, R18, 0x1, -R33 ;  /* 0x0000000112da7824 */ /* 0x000fe200078e0a21 */
[----:B------:R-:W-:Y:S01]  /*13d10*/  @P5 LOP3.LUT R2, R2, 0x20, RZ, 0xfc, !PT ;  /* 0x0000002002025812 */ /* 0x000fe200078efcff */
[C---:B------:R-:W-:Y:S01]  /*13d20*/  IMAD.IADD R219, R18.reuse, 0x1, -R32 ;  /* 0x0000000112db7824 */ /* 0x040fe200078e0a20 */
[----:B------:R-:W-:Y:S01]  /*13d30*/  ISETP.GT.AND P5, PT, R3, R19, PT ;  /* 0x000000130300720c */ /* 0x000fe20003fa4270 */
[----:B------:R-:W-:Y:S01]  /*13d40*/  IMAD.IADD R220, R18, 0x1, -R31 ;  /* 0x0000000112dc7824 */ /* 0x000fe200078e0a1f */
[----:B------:R-:W-:Y:S01]  /*13d50*/  @P0 LOP3.LUT R0, R0, 0x40000, RZ, 0xfc, !PT ;  /* 0x0004000000000812 */ /* 0x000fe200078efcff */
[----:B------:R-:W-:-:S02]  /*13d60*/  IMAD.IADD R221, R18, 0x1, -R30 ;  /* 0x0000000112dd7824 */ /* 0x000fc400078e0a1e */
[C---:B------:R-:W-:Y:S02]  /*13d70*/  IMAD.IADD R222, R18.reuse, 0x1, -R29 ;  /* 0x0000000112de7824 */ /* 0x040fe400078e0a1d */
[C---:B------:R-:W-:Y:S02]  /*13d80*/  IMAD.IADD R223, R18.reuse, 0x1, -R28 ;  /* 0x0000000112df7824 */ /* 0x040fe400078e0a1c */
[C---:B------:R-:W-:Y:S02]  /*13d90*/  IMAD.IADD R226, R18.reuse, 0x1, -R27 ;  /* 0x0000000112e27824 */ /* 0x040fe400078e0a1b */
[C---:B------:R-:W-:Y:S02]  /*13da0*/  IMAD.IADD R230, R18.reuse, 0x1, -R26 ;  /* 0x0000000112e67824 */ /* 0x040fe400078e0a1a */
[C---:B------:R-:W-:Y:S02]  /*13db0*/  IMAD.IADD R239, R18.reuse, 0x1, -R25 ;  /* 0x0000000112ef7824 */ /* 0x040fe400078e0a19 */
[----:B------:R-:W-:-:S02]  /*13dc0*/  IMAD.IADD R241, R18, 0x1, -R23 ;  /* 0x0000000112f17824 */ /* 0x000fc400078e0a17 */
[C---:B------:R-:W-:Y:S02]  /*13dd0*/  IMAD.IADD R246, R18.reuse, 0x1, -R24 ;  /* 0x0000000112f67824 */ /* 0x040fe400078e0a18 */
[----:B------:R-:W-:Y:S01]  /*13de0*/  IMAD.IADD R251, R18, 0x1, -R22 ;  /* 0x0000000112fb7824 */ /* 0x000fe200078e0a16 */
        /* <DEDUP_REMOVED lines=30> */
[----:B------:R-:W-:Y:S01]  /*13fd0*/  @!P1 LDGSTS.E.BYPASS.LTC128B.128 [R233+0xa000], desc[UR28][R20.64+0x80] ;  /* 0x0a00008014e99fae */ /* 0x000fe2000b981a1c */
[----:B------:R-:W-:-:S03]  /*13fe0*/  @!P2 LEA R18, P0, R18, R39, 0x1 ;  /* 0x000000271212a211 */ /* 0x000fc600078008ff */
[----:B------:R2:W-:Y:S01]  /*13ff0*/  @P1 STS.128 [R233+0xa000], RZ ;  /* 0x00a000ffe9001388 */ /* 0x0005e20000000c00 */
        /* <DEDUP_REMOVED lines=9> */
[----:B------:R-:W-:Y:S01]  /*14090*/  @!P1 LEA.HI.X R19, R19, R38, R4, 0x1, P0 ;  /* 0x0000002613139211 */ /* 0x000fe200000f0c04 */
[----:B------:R-:W-:-:S04]  /*140a0*/  IMAD.U32 R4, RZ, RZ, UR32 ;  /* 0x00000020ff047e24 */ /* 0x000fc8000f8e00ff */
[----:B------:R-:W-:Y:S01]  /*140b0*/  @!PT LDS RZ, [RZ] ;  /* 0x00000000fffff984 */ /* 0x000fe20000000800 */
[----:B------:R-:W-:Y:S01]  /*140c0*/  @!PT LDS RZ, [RZ] ;  /* 0x00000000fffff984 */ /* 0x000fe20000000800 */
[----:B------:R-:W-:Y:S01]  /*140d0*/  @!PT LDS RZ, [RZ] ;  /* 0x00000000fffff984 */ /* 0x000fe20000000800 */
[----:B------:R1:W-:Y:S01]  /*140e0*/  @!P1 LDGSTS.E.BYPASS.LTC128B.128 [R233+0xa800], desc[UR28][R18.64+0x80] ;  /* 0x0a80008012e99fae */ /* 0x0003e2000b981a1c */
[----:B------:R-:W-:-:S03]  /*140f0*/  @!P2 IADD3 R4, P0, PT, R4, UR7, RZ ;  /* 0x000000070404ac10 */ /* 0x000fc6000ff1e0ff */
[----:B------:R2:W-:Y:S01]  /*14100*/  @P1 STS.128 [R233+0xa800], RZ ;  /* 0x00a800ffe9001388 */ /* 0x0005e20000000c00 */
[----:B-1----:R-:W-:-:S05]  /*14110*/  IMAD.U32 R18, RZ, RZ, UR31 ;  /* 0x0000001fff127e24 */ /* 0x002fca000f8e00ff */
        /* <DEDUP_REMOVED lines=44> */
.L_x_905:
[----:B------:R-:W3:Y:S01]  /*143e0*/  LDL.LU R60, [R1+0x50] ;  /* 0x00005000013c7983 */ /* 0x000ee20000300800 */
[----:B------:R-:W-:Y:S02]  /*143f0*/  IMAD.MOV.U32 R42, RZ, RZ, R134 ;  /* 0x000000ffff2a7224 */ /* 0x000fe400078e0086 */
[----:B------:R-:W-:Y:S01]  /*14400*/  IMAD.MOV.U32 R40, RZ, RZ, R135 ;  /* 0x000000ffff287224 */ /* 0x000fe200078e0087 */
[----:B------:R-:W4:Y:S01]  /*14410*/  LDL.LU R57, [R1+0x54] ;  /* 0x0000540001397983 */ /* 0x000f220000300800 */
[C---:B------:R-:W-:Y:S01]  /*14420*/  LOP3.LUT P2, RZ, R0.reuse, 0x100, RZ, 0xc0, !PT ;  /* 0x0000010000ff7812 */ /* 0x040fe2000784c0ff */
[----:B------:R-:W-:Y:S02]  /*14430*/  IMAD.MOV.U32 R64, RZ, RZ, R58 ;  /* 0x000000ffff407224 */ /* 0x000fe400078e003a */
[----:B------:R-:W-:Y:S01]  /*14440*/  IMAD.MOV.U32 R52, RZ, RZ, R62 ;  /* 0x000000ffff347224 */ /* 0x000fe200078e003e */
[----:B------:R-:W4:Y:S01]  /*14450*/  LDL.LU R229, [R1+0x30] ;  /* 0x0000300001e57983 */ /* 0x000f220000300800 */
[----:B------:R-:W-:Y:S01]  /*14460*/  IMAD.MOV.U32 R132, RZ, RZ, R59 ;  /* 0x000000ffff847224 */ /* 0x000fe200078e003b */
[----:B------:R-:W-:Y:S01]  /*14470*/  LOP3.LUT P0, RZ, R0, 0x40, RZ, 0xc0, !PT ;  /* 0x0000004000ff7812 */ /* 0x000fe2000780c0ff */
[----:B------:R-:W1:Y:S01]  /*14480*/  LDCU UR7, c[0x0][0x45c] ;  /* 0x00008b80ff0777ac */ /* 0x000e620008000800 */
[----:B------:R-:W-:Y:S04]  /*14490*/  STL [R1+0xe4], R234 ;  /* 0x0000e4ea01007387 */ /* 0x000fe80000100800 */
[----:B------:R2:W-:Y:S04]  /*144a0*/  STL [R1+0xe0], R233 ;  /* 0x0000e0e901007387 */ /* 0x0005e80000100800 */
[----:B--2---:R-:W2:Y:S04]  /*144b0*/  LDL.LU R233, [R1+0x20] ;  /* 0x0000200001e97983 */ /* 0x004ea80000300800 */
[----:B------:R1:W-:Y:S04]  /*144c0*/  STL [R1+0xdc], R228 ;  /* 0x0000dce401007387 */ /* 0x0003e80000100800 */
[----:B-1----:R-:W4:Y:S04]  /*144d0*/  LDL.LU R228, [R1+0x24] ;  /* 0x0000240001e47983 */ /* 0x002f280000300800 */
[----:B------:R-:W4:Y:S04]  /*144e0*/  LDL.LU R56, [R1+0x34] ;  /* 0x0000340001387983 */ /* 0x000f280000300800 */
[----:B------:R-:W4:Y:S04]  /*144f0*/  LDL.LU R234, [R1+0x44] ;  /* 0x0000440001ea7983 */ /* 0x000f280000300800 */
[----:B------:R-:W4:Y:S04]  /*14500*/  LDL.LU R133, [R1+0x40] ;  /* 0x0000400001857983 */ /* 0x000f280000300800 */
[----:B------:R-:W4:Y:S04]  /*14510*/  LDL.LU R45, [R1+0x48] ;  /* 0x00004800012d7983 */ /* 0x000f280000300800 */
[----:B------:R-:W4:Y:S04]  /*14520*/  LDL.LU R44, [R1+0x4c] ;  /* 0x00004c00012c7983 */ /* 0x000f280000300800 */
[----:B------:R-:W4:Y:S04]  /*14530*/  LDL.LU R41, [R1+0xc] ;  /* 0x00000c0001297983 */ /* 0x000f280000300800 */
[----:B------:R-:W4:Y:S04]  /*14540*/  LDL.LU R134, [R1] ;  /* 0x0000000001867983 */ /* 0x000f280000300800 */
[----:B------:R-:W4:Y:S01]  /*14550*/  LDL.LU R135, [R1+0x4] ;  /* 0x0000040001877983 */ /* 0x000f220000300800 */
[----:B------:R-:W-:-:S02]  /*14560*/  P2R R4, PR, RZ, 0x4 ;  /* 0x00000004ff047803 */ /* 0x000fc40000000000 */
[C---:B------:R-:W-:Y:S01]  /*14570*/  LOP3.LUT P2, RZ, R0.reuse, 0x2000, RZ, 0xc0, !PT ;  /* 0x0000200000ff7812 */ /* 0x040fe2000784c0ff */
[----:B------:R2:W-:Y:S01]  /*14580*/  STL [R1+0xd8], R227 ;  /* 0x0000d8e301007387 */ /* 0x0005e20000100800 */
[----:B------:R-:W-:Y:S02]  /*14590*/  MOV R58, R35 ;  /* 0x00000023003a7202 */ /* 0x000fe40000000f00 */
[----:B------:R-:W-:Y:S01]  /*145a0*/  P2R R18, PR, RZ, 0x4 ;  /* 0x00000004ff127803 */ /* 0x000fe20000000000 */
[----:B------:R1:W-:Y:S01]  /*145b0*/  STL [R1+0xd4], R224 ;  /* 0x0000d4e001007387 */ /* 0x0003e20000100800 */
[----:B------:R-:W-:Y:S02]  /*145c0*/  LOP3.LUT P2, RZ, R0, 0x4000, RZ, 0xc0, !PT ;  /* 0x0000400000ff7812 */ /* 0x000fe4000784c0ff */
[----:B------:R-:W-:Y:S02]  /*145d0*/  P2R R59, PR, RZ, 0x20 ;  /* 0x00000020ff3b7803 */ /* 0x000fe40000000000 */
[----:B------:R-:W-:-:S02]  /*145e0*/  P2R R19, PR, RZ, 0x4 ;  /* 0x00000004ff137803 */ /* 0x000fc40000000000 */
[C---:B------:R-:W-:Y:S02]  /*145f0*/  LOP3.LUT P2, RZ, R0.reuse, 0x8000, RZ, 0xc0, !PT ;  /* 0x0000800000ff7812 */ /* 0x040fe4000784c0ff */
[C---:B------:R-:W-:Y:S02]  /*14600*/  LOP3.LUT P5, RZ, R0.reuse, 0x200, RZ, 0xc0, !PT ;  /* 0x0000020000ff7812 */ /* 0x040fe400078ac0ff */
[----:B------:R-:W-:Y:S02]  /*14610*/  P2R R20, PR, RZ, 0x4 ;  /* 0x00000004ff147803 */ /* 0x000fe40000000000 */
[----:B------:R-:W-:Y:S02]  /*14620*/  LOP3.LUT P2, RZ, R0, 0x10000, RZ, 0xc0, !PT ;  /* 0x0001000000ff7812 */ /* 0x000fe4000784c0ff */
[----:B------:R-:W-:Y:S02]  /*14630*/  FSEL R67, R67, -INF , !P5 ;  /* 0xff80000043437808 */ /* 0x000fe40006800000 */
[----:B------:R-:W-:-:S02]  /*14640*/  P2R R21, PR, RZ, 0x4 ;  /* 0x00000004ff157803 */ /* 0x000fc40000000000 */
[----:B------:R-:W-:Y:S02]  /*14650*/  LOP3.LUT P2, RZ, R0, 0x20000, RZ, 0xc0, !PT ;  /* 0x0002000000ff7812 */ /* 0x000fe4000784c0ff */
[----:B------:R-:W-:Y:S02]  /*14660*/  LOP3.LUT P5, RZ, R2, 0x4000000, RZ, 0xc0, !PT ;  /* 0x0400000002ff7812 */ /* 0x000fe400078ac0ff */
[----:B------:R-:W-:Y:S02]  /*14670*/  P2R R22, PR, RZ, 0x4 ;  /* 0x00000004ff167803 */ /* 0x000fe40000000000 */
[----:B------:R-:W-:Y:S02]  /*14680*/  LOP3.LUT P2, RZ, R0, 0x80000, RZ, 0xc0, !PT ;  /* 0x0008000000ff7812 */ /* 0x000fe4000784c0ff */
[----:B------:R-:W-:Y:S02]  /*14690*/  FSEL R139, R139, -INF , !P0 ;  /* 0xff8000008b8b7808 */ /* 0x000fe40004000000 */
[----:B------:R-:W-:-:S02]  /*146a0*/  P2R R23, PR, RZ, 0x4 ;  /* 0x00000004ff177803 */ /* 0x000fc40000000000 */
[C---:B------:R-:W-:Y:S02]  /*146b0*/  LOP3.LUT P2, RZ, R0.reuse, 0x200000, RZ, 0xc0, !PT ;  /* 0x0020000000ff7812 */ /* 0x040fe4000784c0ff */
[C---:B------:R-:W-:Y:S02]  /*146c0*/  LOP3.LUT P0, RZ, R0.reuse, 0x10, RZ, 0xc0, !PT ;  /* 0x0000001000ff7812 */ /* 0x040fe4000780c0ff */
[----:B------:R-:W-:Y:S02]  /*146d0*/  P2R R24, PR, RZ, 0x4 ;  /* 0x00000004ff187803 */ /* 0x000fe40000000000 */
[----:B------:R-:W-:Y:S02]  /*146e0*/  LOP3.LUT P2, RZ, R0, 0x800000, RZ, 0xc0, !PT ;  /* 0x0080000000ff7812 */ /* 0x000fe4000784c0ff */
[----:B------:R-:W-:Y:S02]  /*146f0*/  P2R R62, PR, RZ, 0x8 ;  /* 0x00000008ff3e7803 */ /* 0x000fe40000000000 */
        /* <DEDUP_REMOVED lines=10> */
[C---:B------:R-:W-:Y:S02]  /*147a0*/  LOP3.LUT P2, RZ, R0.reuse, 0x8000000, RZ, 0xc0, !PT ;  /* 0x0800000000ff7812 */ /* 0x040fe4000784c0ff */
[----:B------:R-:W-:Y:S02]  /*147b0*/  LOP3.LUT P1, RZ, R0, 0x80, RZ, 0xc0, !PT ;  /* 0x0000008000ff7812 */ /* 0x000fe4000782c0ff */
[----:B------:R-:W-:-:S02]  /*147c0*/  P2R R29, PR, RZ, 0x4 ;  /* 0x00000004ff1d7803 */ /* 0x000fc40000000000 */
[C---:B------:R-:W-:Y:S02]  /*147d0*/  LOP3.LUT P2, RZ, R0.reuse, 0x10000000, RZ, 0xc0, !PT ;  /* 0x1000000000ff7812 */ /* 0x040fe4000784c0ff */
[----:B------:R-:W-:Y:S02]  /*147e0*/  P2R R61, PR, RZ, 0x40 ;  /* 0x00000040ff3d7803 */ /* 0x000fe40000000000 */
        /* <DEDUP_REMOVED lines=8> */
[----:B------:R-:W-:Y:S02]  /*14870*/  LOP3.LUT P1, RZ, R2, 0x8000000, RZ, 0xc0, !PT ;  /* 0x0800000002ff7812 */ /* 0x000fe4000782c0ff */
[----:B------:R-:W-:-:S02]  /*14880*/  P2R R33, PR, RZ, 0x4 ;  /* 0x00000004ff217803 */ /* 0x000fc40000000000 */
[C---:B------:R-:W-:Y:S02]  /*14890*/  LOP3.LUT P2, RZ, R2.reuse, 0x1, RZ, 0xc0, !PT ;  /* 0x0000000102ff7812 */ /* 0x040fe4000784c0ff */
[----:B------:R-:W-:Y:S02]  /*148a0*/  FSEL R63, R63, -INF , !P6 ;  /* 0xff8000003f3f7808 */ /* 0x000fe40007000000 */
[----:B------:R-:W-:Y:S02]  /*148b0*/  P2R R34, PR, RZ, 0x4 ;  /* 0x00000004ff227803 */ /* 0x000fe40000000000 */
[C---:B------:R-:W-:Y:S02]  /*148c0*/  LOP3.LUT P2, RZ, R2.reuse, 0x2, RZ, 0xc0, !PT ;  /* 0x0000000202ff7812 */ /* 0x040fe4000784c0ff */
[----:B------:R-:W-:Y:S02]  /*148d0*/  LOP3.LUT P6, RZ, R2, 0x80, RZ, 0xc0, !PT ;  /* 0x0000008002ff7812 */ /* 0x000fe400078cc0ff */
[----:B------:R-:W-:-:S02]  /*148e0*/  P2R R35, PR, RZ, 0x4 ;  /* 0x00000004ff237803 */ /* 0x000fc40000000000 */
[----:B------:R-:W-:-:S04]  /*148f0*/  LOP3.LUT P2, RZ, R2, 0x4, RZ, 0xc0, !PT ;  /* 0x0000000402ff7812 */ /* 0x000fc8000784c0ff */
[----:B------:R-:W-:Y:S02]  /*14900*/  P2R R36, PR, RZ, 0x4 ;  /* 0x00000004ff247803 */ /* 0x000fe40000000000 */
[----:B------:R-:W-:-:S04]  /*14910*/  LOP3.LUT P2, RZ, R2, 0x8, RZ, 0xc0, !PT ;  /* 0x0000000802ff7812 */ /* 0x000fc8000784c0ff */
[----:B------:R-:W-:Y:S02]  /*14920*/  P2R R37, PR, RZ, 0x4 ;  /* 0x00000004ff257803 */ /* 0x000fe40000000000 */
[----:B------:R-:W-:-:S04]  /*14930*/  LOP3.LUT P2, RZ, R2, 0x10, RZ, 0xc0, !PT ;  /* 0x0000001002ff7812 */ /* 0x000fc8000784c0ff */
[----:B------:R-:W-:Y:S02]  /*14940*/  P2R R38, PR, RZ, 0x4 ;  /* 0x00000004ff267803 */ /* 0x000fe40000000000 */
[----:B------:R-:W-:-:S04]  /*14950*/  LOP3.LUT P2, RZ, R2, 0x40, RZ, 0xc0, !PT ;  /* 0x0000004002ff7812 */ /* 0x000fc8000784c0ff */
[----:B------:R-:W-:Y:S02]  /*14960*/  P2R R39, PR, RZ, 0x4 ;  /* 0x00000004ff277803 */ /* 0x000fe40000000000 */
[----:B------:R-:W-:-:S04]  /*14970*/  LOP3.LUT P2, RZ, R2, 0x100, RZ, 0xc0, !PT ;  /* 0x0000010002ff7812 */ /* 0x000fc8000784c0ff */
[----:B------:R-:W-:Y:S02]  /*14980*/  FSEL R52, R52, -INF , !P2 ;  /* 0xff80000034347808 */ /* 0x000fe40005000000 */
[----:B------:R-:W-:-:S04]  /*14990*/  ISETP.NE.AND P2, PT, R39, RZ, PT ;  /* 0x000000ff2700720c */ /* 0x000fc80003f45270 */
[----:B------:R-:W-:Y:S02]  /*149a0*/  FSEL R58, R58, -INF , !P2 ;  /* 0xff8000003a3a7808 */ /* 0x000fe40005000000 */
[----:B------:R-:W-:Y:S02]  /*149b0*/  ISETP.NE.AND P2, PT, R38, RZ, PT ;  /* 0x000000ff2600720c */ /* 0x000fe40003f45270 */
[----:B------:R-:W-:Y:S02]  /*149c0*/  P2R R38, PR, RZ, 0x20 ;  /* 0x00000020ff267803 */ /* 0x000fe40000000000 */
[----:B------:R-:W-:Y:S02]  /*149d0*/  FSEL R64, R64, -INF , !P2 ;  /* 0xff80000040407808 */ /* 0x000fe40005000000 */
[----:B------:R-:W-:Y:S02]  /*149e0*/  ISETP.NE.AND P2, PT, R37, RZ, PT ;  /* 0x000000ff2500720c */ /* 0x000fe40003f45270 */
[----:B------:R-:W-:-:S02]  /*149f0*/  LOP3.LUT P5, RZ, R0, 0x8, RZ, 0xc0, !PT ;  /* 0x0000000800ff7812 */ /* 0x000fc400078ac0ff */
[----:B------:R-:W-:Y:S02]  /*14a00*/  FSEL R132, R132, -INF , !P2 ;  /* 0xff80000084847808 */ /* 0x000fe40005000000 */
[----:B------:R-:W-:Y:S02]  /*14a10*/  ISETP.NE.AND P2, PT, R36, RZ, PT ;  /* 0x000000ff2400720c */ /* 0x000fe40003f45270 */
[----:B------:R-:W-:Y:S02]  /*14a20*/  P2R R37, PR, RZ, 0x20 ;  /* 0x00000020ff257803 */ /* 0x000fe40000000000 */
[----:B------:R-:W-:-:S04]  /*14a30*/  LOP3.LUT P5, RZ, R0, 0x400000, RZ, 0xc0, !PT ;  /* 0x0040000000ff7812 */ /* 0x000fc800078ac0ff */
[----:B------:R-:W-:Y:S02]  /*14a40*/  P2R R36, PR, RZ, 0x20 ;  /* 0x00000020ff247803 */ /* 0x000fe40000000000 */
[----:B------:R-:W-:Y:S01]  /*14a50*/  LOP3.LUT P5, RZ, R2, 0x200, RZ, 0xc0, !PT ;  /* 0x0000020002ff7812 */ /* 0x000fe200078ac0ff */
[----:B--2---:R-:W-:Y:S01]  /*14a60*/  IMAD.MOV.U32 R227, RZ, RZ, R233 ;  /* 0x000000ffffe37224 */ /* 0x004fe200078e00e9 */
[----:B---3--:R-:W-:Y:S02]  /*14a70*/  MOV R233, R60 ;  /* 0x0000003c00e97202 */ /* 0x008fe40000000f00 */
[----:B------:R-:W-:Y:S01]  /*14a80*/  FSEL R60, R247, -INF , !P3 ;  /* 0xff800000f73c7808 */ /* 0x000fe20005800000 */
[----:B------:R-:W-:Y:S01]  /*14a90*/  IMAD.MOV.U32 R247, RZ, RZ, R227 ;  /* 0x000000fffff77224 */ /* 0x000fe200078e00e3 */
[----:B------:R-:W-:Y:S01]  /*14aa0*/  LOP3.LUT P3, RZ, R0, 0x100000, RZ, 0xc0, !PT ;  /* 0x0010000000ff7812 */ /* 0x000fe2000786c0ff */
[----:B----4-:R-:W-:Y:S01]  /*14ab0*/  IMAD.MOV.U32 R227, RZ, RZ, R234 ;  /* 0x000000ffffe37224 */ /* 0x010fe200078e00ea */
[----:B-1----:R-:W-:Y:S01]  /*14ac0*/  MOV R224, R133 ;  /* 0x0000008500e07202 */ /* 0x002fe20000000f00 */
[----:B------:R-:W-:Y:S01]  /*14ad0*/  IMAD.MOV.U32 R234, RZ, RZ, R44 ;  /* 0x000000ffffea7224 */ /* 0x000fe200078e002c */
[----:B------:R-:W-:-:S02]  /*14ae0*/  FSEL R135, R135, -INF , !P2 ;  /* 0xff80000087877808 */ /* 0x000fc40005000000 */
        /* <DEDUP_REMOVED lines=26> */
[----:B------:R-:W-:-:S04]  /*14c90*/  ISETP.NE.AND P2, PT, R26, RZ, PT ;  /* 0x000000ff1a00720c */ /* 0x000fc80003f45270 */
        /* <DEDUP_REMOVED lines=8> */
[----:B------:R-:W-:Y:S01]  /*14d20*/  FSEL R42, R252, -INF , !P2 ;  /* 0xff800000fc2a7808 */ /* 0x000fe20005000000 */
[----:B------:R-:W-:Y:S01]  /*14d30*/  IMAD.MOV.U32 R252, RZ, RZ, R56 ;  /* 0x000000fffffc7224 */ /* 0x000fe200078e0038 */
        /* <DEDUP_REMOVED lines=9> */
[----:B------:R-:W-:Y:S01]  /*14dd0*/  ISETP.NE.AND P2, PT, R4, RZ, PT ;  /* 0x000000ff0400720c */ /* 0x000fe20003f45270 */
[----:B------:R-:W-:Y:S01]  /*14de0*/  IMAD.MOV.U32 R229, RZ, RZ, R57 ;  /* 0x000000ffffe57224 */ /* 0x000fe200078e0039 */
[----:B------:R-:W-:Y:S02]  /*14df0*/  P2R R4, PR, RZ, 0x20 ;  /* 0x00000020ff047803 */ /* 0x000fe40000000000 */
[----:B------:R-:W-:Y:S02]  /*14e00*/  LOP3.LUT P5, RZ, R2, 0x400, RZ, 0xc0, !PT ;  /* 0x0000040002ff7812 */ /* 0x000fe400078ac0ff */
[----:B------:R-:W-:Y:S02]  /*14e10*/  FSEL R133, R142, -INF , !P2 ;  /* 0xff8000008e857808 */ /* 0x000fe40005000000 */
[----:B------:R-:W-:-:S02]  /*14e20*/  P2R R18, PR, RZ, 0x20 ;  /* 0x00000020ff127803 */ /* 0x000fc40000000000 */
[----:B------:R-:W-:Y:S02]  /*14e30*/  LOP3.LUT P5, RZ, R2, 0x800, RZ, 0xc0, !PT ;  /* 0x0000080002ff7812 */ /* 0x000fe400078ac0ff */
[----:B------:R-:W-:Y:S01]  /*14e40*/  FSEL R142, R248, -INF , !P0 ;  /* 0xff800000f88e7808 */ /* 0x000fe20004000000 */
[----:B------:R-:W-:Y:S01]  /*14e50*/  IMAD.MOV.U32 R248, RZ, RZ, R41 ;  /* 0x000000fffff87224 */ /* 0x000fe200078e0029 */
[----:B------:R-:W-:Y:S02]  /*14e60*/  P2R R19, PR, RZ, 0x20 ;  /* 0x00000020ff137803 */ /* 0x000fe40000000000 */
[C---:B------:R-:W-:Y:S02]  /*14e70*/  LOP3.LUT P5, RZ, R2.reuse, 0x1000, RZ, 0xc0, !PT ;  /* 0x0000100002ff7812 */ /* 0x040fe400078ac0ff */
[----:B------:R-:W-:Y:S01]  /*14e80*/  FSEL R57, R249, -INF , !P4 ;  /* 0xff800000f9397808 */ /* 0x000fe20006000000 */
[----:B------:R-:W-:Y:S01]  /*14e90*/  IMAD.MOV.U32 R249, RZ, RZ, R228 ;  /* 0x000000fffff97224 */ /* 0x000fe200078e00e4 */
[----:B------:R-:W-:Y:S01]  /*14ea0*/  P2R R20, PR, RZ, 0x20 ;  /* 0x00000020ff147803 */ /* 0x000fe20000000000 */
[----:B------:R-:W-:Y:S01]  /*14eb0*/  IMAD.MOV.U32 R228, RZ, RZ, R45 ;  /* 0x000000ffffe47224 */ /* 0x000fe200078e002d */
[----:B------:R-:W-:-:S02]  /*14ec0*/  LOP3.LUT P5, RZ, R2, 0x2000, RZ, 0xc0, !PT ;  /* 0x0000200002ff7812 */ /* 0x000fc400078ac0ff */
[C---:B------:R-:W-:Y:S02]  /*14ed0*/  LOP3.LUT P2, RZ, R2.reuse, 0x400000, RZ, 0xc0, !PT ;  /* 0x0040000002ff7812 */ /* 0x040fe4000784c0ff */
[----:B------:R-:W-:Y:S02]  /*14ee0*/  P2R R21, PR, RZ, 0x20 ;  /* 0x00000020ff157803 */ /* 0x000fe40000000000 */
[C---:B------:R-:W-:Y:S02]  /*14ef0*/  LOP3.LUT P5, RZ, R2.reuse, 0x4000, RZ, 0xc0, !PT ;  /* 0x0000400002ff7812 */ /* 0x040fe400078ac0ff */
[----:B------:R-:W-:Y:S02]  /*14f00*/  P2R R29, PR, RZ, 0x4 ;  /* 0x00000004ff1d7803 */ /* 0x000fe40000000000 */
[----:B------:R-:W-:Y:S02]  /*14f10*/  P2R R22, PR, RZ, 0x20 ;  /* 0x00000020ff167803 */ /* 0x000fe40000000000 */
        /* <DEDUP_REMOVED lines=9> */
[----:B------:R-:W-:Y:S02]  /*14fb0*/  LOP3.LUT P5, RZ, R2, 0x40000, RZ, 0xc0, !PT ;  /* 0x0004000002ff7812 */ /* 0x000fe400078ac0ff */
[----:B------:R-:W-:Y:S02]  /*14fc0*/  FSEL R35, R244, -INF , !P2 ;  /* 0xff800000f4237808 */ /* 0x000fe40005000000 */
[----:B------:R-:W-:Y:S02]  /*14fd0*/  P2R R26, PR, RZ, 0x20 ;  /* 0x00000020ff1a7803 */ /* 0x000fe40000000000 */
[----:B------:R-:W-:-:S02]  /*14fe0*/  LOP3.LUT P5, RZ, R2, 0x80000, RZ, 0xc0, !PT ;  /* 0x0008000002ff7812 */ /* 0x000fc400078ac0ff */
[----:B------:R-:W-:Y:S02]  /*14ff0*/  ISETP.NE.AND P2, PT, R30, RZ, PT ;  /* 0x000000ff1e00720c */ /* 0x000fe40003f45270 */
[----:B------:R-:W-:Y:S02]  /*15000*/  P2R R27, PR, RZ, 0x20 ;  /* 0x00000020ff1b7803 */ /* 0x000fe40000000000 */
[C---:B------:R-:W-:Y:S02]  /*15010*/  LOP3.LUT P5, RZ, R2.reuse, 0x100000, RZ, 0xc0, !PT ;  /* 0x0010000002ff7812 */ /* 0x040fe400078ac0ff */
[----:B------:R-:W-:Y:S02]  /*15020*/  FSEL R30, R243, -INF , !P2 ;  /* 0xff800000f31e7808 */ /* 0x000fe40005000000 */
[----:B------:R-:W-:Y:S02]  /*15030*/  P2R R28, PR, RZ, 0x20 ;  /* 0x00000020ff1c7803 */ /* 0x000fe40000000000 */
[----:B------:R-:W-:-:S02]  /*15040*/  LOP3.LUT P5, RZ, R2, 0x200000, RZ, 0xc0, !PT ;  /* 0x0020000002ff7812 */ /* 0x000fc400078ac0ff */
[----:B------:R-:W-:Y:S02]  /*15050*/  ISETP.NE.AND P2, PT, R29, RZ, PT ;  /* 0x000000ff1d00720c */ /* 0x000fe40003f45270 */
[----:B------:R-:W-:Y:S02]  /*15060*/  FSEL R41, R240, -INF , !P5 ;  /* 0xff800000f0297808 */ /* 0x000fe40006800000 */
[----:B------:R-:W-:Y:S02]  /*15070*/  ISETP.NE.AND P5, PT, R28, RZ, PT ;  /* 0x000000ff1c00720c */ /* 0x000fe40003fa5270 */
[----:B------:R-:W-:Y:S02]  /*15080*/  FSEL R29, R242, -INF , !P2 ;  /* 0xff800000f21d7808 */ /* 0x000fe40005000000 */
[----:B------:R-:W-:Y:S02]  /*15090*/  FSEL R28, R232, -INF , !P5 ;  /* 0xff800000e81c7808 */ /* 0x000fe40006800000 */
[----:B------:R-:W-:-:S02]  /*150a0*/  ISETP.NE.AND P5, PT, R27, RZ, PT ;  /* 0x000000ff1b00720c */ /* 0x000fc40003fa5270 */
[----:B------:R-:W-:Y:S02]  /*150b0*/  LOP3.LUT P4, RZ, R0, 0x2, RZ, 0xc0, !PT ;  /* 0x0000000200ff7812 */ /* 0x000fe4000788c0ff */
[----:B------:R-:W-:Y:S02]  /*150c0*/  FSEL R44, R231, -INF , !P5 ;  /* 0xff800000e72c7808 */ /* 0x000fe40006800000 */
[----:B------:R-:W-:Y:S02]  /*150d0*/  ISETP.NE.AND P5, PT, R26, RZ, PT ;  /* 0x000000ff1a00720c */ /* 0x000fe40003fa5270 */
[----:B------:R-:W-:Y:S02]  /*150e0*/  ISETP.NE.AND P0, PT, R31, RZ, PT ;  /* 0x000000ff1f00720c */ /* 0x000fe40003f05270 */
[----:B------:R-:W-:Y:S02]  /*150f0*/  FSEL R43, R43, -INF , !P5 ;  /* 0xff8000002b2b7808 */ /* 0x000fe40006800000 */
[----:B------:R-:W-:-:S02]  /*15100*/  ISETP.NE.AND P5, PT, R25, RZ, PT ;  /* 0x000000ff1900720c */ /* 0x000fc40003fa5270 */
[----:B------:R-:W-:Y:S02]  /*15110*/  LOP3.LUT P2, RZ, R0, 0x40000, RZ, 0xc0, !PT ;  /* 0x0004000000ff7812 */ /* 0x000fe4000784c0ff */
[----:B------:R-:W-:Y:S02]  /*15120*/  FSEL R45, R225, -INF , !P5 ;  /* 0xff800000e12d7808 */ /* 0x000fe40006800000 */
[----:B------:R-:W-:Y:S02]  /*15130*/  ISETP.NE.AND P5, PT, R24, RZ, PT ;  /* 0x000000ff1800720c */ /* 0x000fe40003fa5270 */
[----:B------:R-:W-:Y:S02]  /*15140*/  FSEL R213, R213, -INF , !P0 ;  /* 0xff800000d5d57808 */ /* 0x000fe40004000000 */
[----:B------:R-:W-:Y:S02]  /*15150*/  FSEL R46, R46, -INF , !P5 ;  /* 0xff8000002e2e7808 */ /* 0x000fe40006800000 */
[----:B------:R-:W-:-:S02]  /*15160*/  ISETP.NE.AND P5, PT, R23, RZ, PT ;  /* 0x000000ff1700720c */ /* 0x000fc40003fa5270 */
[----:B------:R-:W-:Y:S02]  /*15170*/  FSEL R31, R245, -INF , !P1 ;  /* 0xff800000f51f7808 */ /* 0x000fe40004800000 */
[----:B------:R-:W-:Y:S02]  /*15180*/  FSEL R48, R48, -INF , !P5 ;  /* 0xff80000030307808 */ /* 0x000fe40006800000 */
[----:B------:R-:W-:Y:S02]  /*15190*/  ISETP.NE.AND P5, PT, R22, RZ, PT ;  /* 0x000000ff1600720c */ /* 0x000fe40003fa5270 */
[----:B------:R-:W-:Y:S02]  /*151a0*/  LOP3.LUT P0, RZ, R2, 0x1000000, RZ, 0xc0, !PT ;  /* 0x0100000002ff7812 */ /* 0x000fe4000780c0ff */
        /* <DEDUP_REMOVED lines=11> */
[----:B------:R-:W-:Y:S02]  /*15260*/  ISETP.NE.AND P6, PT, R61, RZ, PT ;  /* 0x000000ff3d00720c */ /* 0x000fe40003fc5270 */
[----:B------:R-:W-:Y:S02]  /*15270*/  FSEL R66, R66, -INF , !P5 ;  /* 0xff80000042427808 */ /* 0x000fe40006800000 */
[----:B------:R-:W-:-:S02]  /*15280*/  ISETP.NE.AND P5, PT, R4, RZ, PT ;  /* 0x000000ff0400720c */ /* 0x000fc40003fa5270 */
[----:B------:R-:W-:Y:S02]  /*15290*/  ISETP.GE.AND P2, PT, R17, R238, PT ;  /* 0x000000ee1100720c */ /* 0x000fe40003f46270 */
        /* <DEDUP_REMOVED lines=8> */
[----:B------:R-:W-:Y:S02]  /*15320*/  ISETP.GE.AND P0, PT, R17, R236, PT ;  /* 0x000000ec1100720c */ /* 0x000fe40003f06270 */
        /* <DEDUP_REMOVED lines=8> */
[----:B------:R-:W-:Y:S02]  /*153b0*/  IABS R0, R215 ;  /* 0x000000d700007213 */ /* 0x000fe40000000000 */
[----:B------:R-:W-:Y:S02]  /*153c0*/  FSEL R4, R35, -INF , !P5 ;  /* 0xff80000023047808 */ /* 0x000fe40006800000 */
[----:B------:R-:W-:Y:S02]  /*153d0*/  ISETP.NE.AND P5, PT, R59, RZ, PT ;  /* 0x000000ff3b00720c */ /* 0x000fe40003fa5270 */
[----:B------:R-:W-:Y:S02]  /*153e0*/  I2FP.F32.S32 R2, R0 ;  /* 0x0000000000027245 */ /* 0x000fe40000201400 */
[----:B------:R-:W-:Y:S02]  /*153f0*/  FSEL R0, R217, -INF , !P5 ;  /* 0xff800000d9007808 */ /* 0x000fe40006800000 */
[----:B------:R-:W-:-:S02]  /*15400*/  ISETP.GE.AND P5, PT, R17, R235, PT ;  /* 0x000000eb1100720c */ /* 0x000fc40003fa6270 */
[----:B------:R-:W-:Y:S01]  /*15410*/  FSEL R34, R0, -INF , !P6 ;  /* 0xff80000000227808 */ /* 0x000fe20007000000 */
[----:B------:R-:W-:Y:S01]  /*15420*/  FFMA.FTZ R0, R2, -UR6, R248 ;  /* 0x8000000602007c23 */ /* 0x000fe200080100f8 */
[----:B------:R-:W-:Y:S02]  /*15430*/  IABS R2, R218 ;  /* 0x000000da00027213 */ /* 0x000fe40000000000 */
[----:B------:R-:W-:Y:S02]  /*15440*/  ISETP.GT.AND P6, PT, R3, R17, PT ;  /* 0x000000110300720c */ /* 0x000fe40003fc4270 */
[----:B------:R-:W-:Y:S02]  /*15450*/  I2FP.F32.S32 R2, R2 ;  /* 0x0000000200027245 */ /* 0x000fe40000201400 */
[----:B------:R-:W-:Y:S02]  /*15460*/  FSEL R0, R0, -INF , !P6 ;  /* 0xff80000000007808 */ /* 0x000fe40007000000 */
[----:B------:R-:W-:Y:S01]  /*15470*/  FSEL R26, R47, -INF , !P5 ;  /* 0xff8000002f1a7808 */ /* 0x000fe20006800000 */
[----:B------:R-:W-:Y:S01]  /*15480*/  FFMA.FTZ R2, R2, -UR6, R247 ;  /* 0x8000000602027c23 */ /* 0x000fe200080100f7 */
[----:B------:R-:W-:-:S02]  /*15490*/  FSEL R35, R0, -INF , !P2 ;  /* 0xff80000000237808 */ /* 0x000fc40005000000 */
[----:B------:R-:W-:Y:S02]  /*154a0*/  ISETP.GT.AND P2, PT, R3, R16, PT ;  /* 0x000000100300720c */ /* 0x000fe40003f44270 */
[----:B------:R-:W-:Y:S02]  /*154b0*/  IABS R0, R219 ;  /* 0x000000db00007213 */ /* 0x000fe40000000000 */
[----:B------:R-:W-:Y:S02]  /*154c0*/  ISETP.GE.AND P5, PT, R16, R238, PT ;  /* 0x000000ee1000720c */ /* 0x000fe40003fa6270 */
[----:B------:R-:W-:Y:S02]  /*154d0*/  I2FP.F32.S32 R0, R0 ;  /* 0x0000000000007245 */ /* 0x000fe40000201400 */
[----:B------:R-:W-:Y:S02]  /*154e0*/  FSEL R2, R2, -INF , !P2 ;  /* 0xff80000002027808 */ /* 0x000fe40005000000 */
[----:B------:R-:W-:-:S02]  /*154f0*/  ISETP.GE.AND P2, PT, R15, R238, PT ;  /* 0x000000ee0f00720c */ /* 0x000fc40003f46270 */
[----:B------:R-:W-:Y:S01]  /*15500*/  FSEL R231, R2, -INF , !P5 ;  /* 0xff80000002e77808 */ /* 0x000fe20006800000 */
[----:B------:R-:W-:Y:S01]  /*15510*/  FFMA.FTZ R2, R0, -UR6, R249 ;  /* 0x8000000600027c23 */ /* 0x000fe200080100f9 */
[----:B------:R-:W-:Y:S02]  /*15520*/  ISETP.GT.AND P5, PT, R3, R15, PT ;  /* 0x0000000f0300720c */ /* 0x000fe40003fa4270 */
[----:B------:R-:W-:Y:S02]  /*15530*/  IABS R0, R220 ;  /* 0x000000dc00007213 */ /* 0x000fe40000000000 */
[----:B------:R-:W-:Y:S02]  /*15540*/  FSEL R2, R2, -INF , !P5 ;  /* 0xff80000002027808 */ /* 0x000fe40006800000 */
[----:B------:R-:W-:Y:S02]  /*15550*/  FSEL R17, R29, -INF , !P0 ;  /* 0xff8000001d117808 */ /* 0x000fe40004000000 */
[----:B------:R-:W-:-:S02]  /*15560*/  FSEL R225, R2, -INF , !P2 ;  /* 0xff80000002e17808 */ /* 0x000fc40005000000 */
[----:B------:R-:W-:Y:S02]  /*15570*/  I2FP.F32.S32 R2, R0 ;  /* 0x0000000000027245 */ /* 0x000fe40000201400 */
[----:B------:R-:W-:Y:S02]  /*15580*/  ISETP.GE.AND P0, PT, R16, R236, PT ;  /* 0x000000ec1000720c */ /* 0x000fe40003f06270 */
[----:B------:R-:W-:Y:S01]  /*15590*/  ISETP.GT.AND P2, PT, R3, R14, PT ;  /* 0x0000000e0300720c */ /* 0x000fe20003f44270 */
[----:B------:R-:W-:Y:S01]  /*155a0*/  FFMA.FTZ R2, R2, -UR6, R250 ;  /* 0x8000000602027c23 */ /* 0x000fe200080100fa */
[----:B------:R-:W-:Y:S02]  /*155b0*/  IABS R0, R221 ;  /* 0x000000dd00007213 */ /* 0x000fe40000000000 */
[----:B------:R-:W-:Y:S02]  /*155c0*/  ISETP.GE.AND P6, PT, R16, R235, PT ;  /* 0x000000eb1000720c */ /* 0x000fe40003fc6270 */
[----:B------:R-:W-:-:S02]  /*155d0*/  FSEL R61, R41, -INF , !P0 ;  /* 0xff800000293d7808 */ /* 0x000fc40004000000 */
[----:B------:R-:W-:Y:S02]  /*155e0*/  ISETP.GE.AND P0, PT, R15, R236, PT ;  /* 0x000000ec0f00720c */ /* 0x000fe40003f06270 */
[----:B------:R-:W-:Y:S02]  /*155f0*/  ISETP.GE.AND P5, PT, R14, R238, PT ;  /* 0x000000ee0e00720c */ /* 0x000fe40003fa6270 */
[----:B------:R-:W-:Y:S02]  /*15600*/  I2FP.F32.S32 R0, R0 ;  /* 0x0000000000007245 */ /* 0x000fe40000201400 */
[----:B------:R-:W-:Y:S02]  /*15610*/  FSEL R2, R2, -INF , !P2 ;  /* 0xff80000002027808 */ /* 0x000fe40005000000 */
[----:B------:R-:W-:Y:S02]  /*15620*/  FSEL R64, R51, -INF , !P6 ;  /* 0xff80000033407808 */ /* 0x000fe40007000000 */
[----:B------:R-:W-:-:S02]  /*15630*/  ISETP.NE.AND P4, PT, R65, RZ, PT ;  /* 0x000000ff4100720c */ /* 0x000fc40003f85270 */
[----:B------:R-:W-:Y:S02]  /*15640*/  FSEL R51, R28, -INF , !P0 ;  /* 0xff8000001c337808 */ /* 0x000fe40004000000 */
[----:B------:R-:W-:Y:S02]  /*15650*/  ISETP.GE.AND P0, PT, R14, R236, PT ;  /* 0x000000ec0e00720c */ /* 0x000fe40003f06270 */
[----:B------:R-:W-:Y:S01]  /*15660*/  FSEL R65, R2, -INF , !P5 ;  /* 0xff80000002417808 */ /* 0x000fe20006800000 */
[----:B------:R-:W-:Y:S01]  /*15670*/  FFMA.FTZ R2, R0, -UR6, R252 ;  /* 0x8000000600027c23 */ /* 0x000fe200080100fc */
[----:B------:R-:W-:Y:S02]  /*15680*/  ISETP.GT.AND P5, PT, R3, R13, PT ;  /* 0x0000000d0300720c */ /* 0x000fe40003fa4270 */
[----:B------:R-:W-:Y:S02]  /*15690*/  FSEL R41, R44, -INF , !P0 ;  /* 0xff8000002c297808 */ /* 0x000fe40004000000 */
[----:B------:R-:W-:-:S02]  /*156a0*/  FSEL R24, R132, -INF , !P1 ;  /* 0xff80000084187808 */ /* 0x000fc40004800000 */
[C---:B------:R-:W-:Y:S02]  /*156b0*/  ISETP.GE.AND P0, PT, R13.reuse, R236, PT ;  /* 0x000000ec0d00720c */ /* 0x040fe40003f06270 */
[----:B------:R-:W-:Y:S02]  /*156c0*/  ISETP.GE.AND P1, PT, R16, R237, PT ;  /* 0x000000ed1000720c */ /* 0x000fe40003f26270 */
[----:B------:R-:W-:Y:S02]  /*156d0*/  ISETP.GE.AND P2, PT, R13, R238, PT ;  /* 0x000000ee0d00720c */ /* 0x000fe40003f46270 */
[----:B------:R-:W-:Y:S02]  /*156e0*/  FSEL R2, R2, -INF , !P5 ;  /* 0xff80000002027808 */ /* 0x000fe40006800000 */
[----:B------:R-:W-:Y:S02]  /*156f0*/  IABS R0, R222 ;  /* 0x000000de00007213 */ /* 0x000fe40000000000 */
[----:B------:R-:W-:-:S02]  /*15700*/  FSEL R21, R40, -INF , !P3 ;  /* 0xff80000028157808 */ /* 0x000fc40005800000 */
[----:B------:R-:W-:Y:S02]  /*15710*/  ISETP.NE.AND P3, PT, R62, RZ, PT ;  /* 0x000000ff3e00720c */ /* 0x000fe40003f65270 */
[----:B------:R-:W-:Y:S02]  /*15720*/  FSEL R37, R43, -INF , !P0 ;  /* 0xff8000002b257808 */ /* 0x000fe40004000000 */
[----:B------:R-:W-:Y:S02]  /*15730*/  FSEL R62, R135, -INF , !P1 ;  /* 0xff800000873e7808 */ /* 0x000fe40004800000 */
[----:B------:R-:W-:Y:S02]  /*15740*/  FSEL R43, R2, -INF , !P2 ;  /* 0xff800000022b7808 */ /* 0x000fe40005000000 */
[C---:B------:R-:W-:Y:S02]  /*15750*/  ISETP.GE.AND P1, PT, R15.reuse, R237, PT ;  /* 0x000000ed0f00720c */ /* 0x040fe40003f26270 */
[----:B------:R-:W-:-:S02]  /*15760*/  ISETP.GE.AND P6, PT, R15, R235, PT ;  /* 0x000000eb0f00720c */ /* 0x000fc40003fc6270 */
[----:B------:R-:W-:Y:S02]  /*15770*/  I2FP.F32.S32 R2, R0 ;  /* 0x0000000000027245 */ /* 0x000fe40000201400 */
[----:B------:R-:W-:Y:S02]  /*15780*/  FSEL R52, R134, -INF , !P1 ;  /* 0xff80000086347808 */ /* 0x000fe40004800000 */
[----:B------:R-:W-:Y:S01]  /*15790*/  FSEL R54, R54, -INF , !P6 ;  /* 0xff80000036367808 */ /* 0x000fe20007000000 */
[----:B------:R-:W-:Y:S01]  /*157a0*/  FFMA.FTZ R2, R2, -UR6, R224 ;  /* 0x8000000602027c23 */ /* 0x000fe200080100e0 */
[C---:B------:R-:W-:Y:S02]  /*157b0*/  ISETP.GE.AND P1, PT, R14.reuse, R237, PT ;  /* 0x000000ed0e00720c */ /* 0x040fe40003f26270 */
[----:B------:R-:W-:Y:S02]  /*157c0*/  ISETP.GE.AND P6, PT, R14, R235, PT ;  /* 0x000000eb0e00720c */ /* 0x000fe40003fc6270 */
[----:B------:R-:W-:-:S02]  /*157d0*/  ISETP.GT.AND P2, PT, R3, R12, PT ;  /* 0x0000000c0300720c */ /* 0x000fc40003f44270 */
[----:B------:R-:W-:Y:S02]  /*157e0*/  IABS R0, R223 ;  /* 0x000000df00007213 */ /* 0x000fe40000000000 */
[----:B------:R-:W-:Y:S02]  /*157f0*/  FSEL R44, R138, -INF , !P1 ;  /* 0xff8000008a2c7808 */ /* 0x000fe40004800000 */
[----:B------:R-:W-:Y:S02]  /*15800*/  FSEL R47, R56, -INF , !P6 ;  /* 0xff800000382f7808 */ /* 0x000fe40007000000 */
[C---:B------:R-:W-:Y:S02]  /*15810*/  ISETP.GE.AND P1, PT, R13.reuse, R237, PT ;  /* 0x000000ed0d00720c */ /* 0x040fe40003f26270 */
[----:B------:R-:W-:Y:S02]  /*15820*/  ISETP.GE.AND P6, PT, R13, R235, PT ;  /* 0x000000eb0d00720c */ /* 0x000fe40003fc6270 */
[----:B------:R-:W-:-:S02]  /*15830*/  ISETP.GE.AND P5, PT, R12, R238, PT ;  /* 0x000000ee0c00720c */ /* 0x000fc40003fa6270 */
[----:B------:R-:W-:Y:S02]  /*15840*/  I2FP.F32.S32 R0, R0 ;  /* 0x0000000000007245 */ /* 0x000fe40000201400 */
[----:B------:R-:W-:Y:S02]  /*15850*/  FSEL R2, R2, -INF , !P2 ;  /* 0xff80000002027808 */ /* 0x000fe40005000000 */
[----:B------:R-:W-:Y:S02]  /*15860*/  FSEL R40, R137, -INF , !P1 ;  /* 0xff80000089287808 */ /* 0x000fe40004800000 */
[----:B------:R-:W-:Y:S02]  /*15870*/  FSEL R42, R57, -INF , !P6 ;  /* 0xff800000392a7808 */ /* 0x000fe40007000000 */
[----:B------:R-:W-:Y:S01]  /*15880*/  FSEL R28, R2, -INF , !P5 ;  /* 0xff800000021c7808 */ /* 0x000fe20006800000 */
[----:B------:R-:W-:Y:S01]  /*15890*/  FFMA.FTZ R2, R0, -UR6, R227 ;  /* 0x8000000600027c23 */ /* 0x000fe200080100e3 */
[----:B------:R-:W-:-:S02]  /*158a0*/  ISETP.GE.AND P0, PT, R12, R236, PT ;  /* 0x000000ec0c00720c */ /* 0x000fc40003f06270 */
[C---:B------:R-:W-:Y:S02]  /*158b0*/  ISETP.GE.AND P1, PT, R12.reuse, R237, PT ;  /* 0x000000ed0c00720c */ /* 0x040fe40003f26270 */
[----:B------:R-:W-:Y:S02]  /*158c0*/  ISETP.GE.AND P6, PT, R12, R235, PT ;  /* 0x000000eb0c00720c */ /* 0x000fe40003fc6270 */
[----:B------:R-:W-:Y:S02]  /*158d0*/  IABS R0, R226 ;  /* 0x000000e200007213 */ /* 0x000fe40000000000 */
[----:B------:R-:W-:Y:S02]  /*158e0*/  FSEL R13, R45, -INF , !P0 ;  /* 0xff8000002d0d7808 */ /* 0x000fe40004000000 */
[----:B------:R-:W-:Y:S02]  /*158f0*/  FSEL R29, R140, -INF , !P1 ;  /* 0xff8000008c1d7808 */ /* 0x000fe40004800000 */
[----:B------:R-:W-:-:S02]  /*15900*/  FSEL R16, R60, -INF , !P6 ;  /* 0xff8000003c107808 */ /* 0x000fc40007000000 */
[C---:B------:R-:W-:Y:S02]  /*15910*/  ISETP.GE.AND P0, PT, R11.reuse, R236, PT ;  /* 0x000000ec0b00720c */ /* 0x040fe40003f06270 */
[C---:B------:R-:W-:Y:S02]  /*15920*/  ISETP.GE.AND P1, PT, R11.reuse, R237, PT ;  /* 0x000000ed0b00720c */ /* 0x040fe40003f26270 */
[C---:B------:R-:W-:Y:S02]  /*15930*/  ISETP.GE.AND P6, PT, R11.reuse, R235, PT ;  /* 0x000000eb0b00720c */ /* 0x040fe40003fc6270 */
[----:B------:R-:W-:Y:S02]  /*15940*/  ISETP.GE.AND P2, PT, R11, R238, PT ;  /* 0x000000ee0b00720c */ /* 0x000fe40003f46270 */
[----:B------:R-:W-:Y:S01]  /*15950*/  ISETP.GT.AND P5, PT, R3, R11, PT ;  /* 0x0000000b0300720c */ /* 0x000fe20003fa4270 */
[----:B------:R-:W-:Y:S01]  /*15960*/  IMAD.MOV.U32 R11, RZ, RZ, R0 ;  /* 0x000000ffff0b7224 */ /* 0x000fe200078e0000 */
[----:B------:R-:W-:-:S02]  /*15970*/  FSEL R31, R46, -INF , !P0 ;  /* 0xff8000002e1f7808 */ /* 0x000fc40004000000 */
[----:B------:R-:W-:Y:S02]  /*15980*/  FSEL R0, R2, -INF , !P5 ;  /* 0xff80000002007808 */ /* 0x000fe40006800000 */
[----:B------:R-:W-:Y:S01]  /*15990*/  I2FP.F32.S32 R11, R11 ;  /* 0x0000000b000b7245 */ /* 0x000fe20000201400 */
[----:B------:R-:W-:Y:S01]  /*159a0*/  STL [R1+0x8], R31 ;  /* 0x0000081f01007387 */ /* 0x000fe20000100800 */
[----:B------:R-:W-:Y:S02]  /*159b0*/  FSEL R232, R0, -INF , !P2 ;  /* 0xff80000000e87808 */ /* 0x000fe40005000000 */
[----:B------:R-:W-:Y:S01]  /*159c0*/  ISETP.GE.AND P0, PT, R10, R236, PT ;  /* 0x000000ec0a00720c */ /* 0x000fe20003f06270 */
[----:B------:R-:W-:Y:S01]  /*159d0*/  FFMA.FTZ R0, R11, -UR6, R228 ;  /* 0x800000060b007c23 */ /* 0x000fe200080100e4 */
[----:B------:R-:W-:Y:S02]  /*159e0*/  ISETP.GT.AND P2, PT, R3, R10, PT ;  /* 0x0000000a0300720c */ /* 0x000fe40003f44270 */
[----:B------:R-:W-:-:S02]  /*159f0*/  FSEL R14, R141, -INF , !P1 ;  /* 0xff8000008d0e7808 */ /* 0x000fc40004800000 */
[----:B------:R-:W-:Y:S02]  /*15a00*/  ISETP.GE.AND P1, PT, R10, R237, PT ;  /* 0x000000ed0a00720c */ /* 0x000fe40003f26270 */
[----:B------:R-:W-:Y:S02]  /*15a10*/  FSEL R138, R48, -INF , !P0 ;  /* 0xff800000308a7808 */ /* 0x000fe40004000000 */
[----:B------:R-:W-:Y:S02]  /*15a20*/  ISETP.GE.AND P5, PT, R10, R238, PT ;  /* 0x000000ee0a00720c */ /* 0x000fe40003fa6270 */
[----:B------:R-:W-:Y:S02]  /*15a30*/  ISETP.GE.AND P0, PT, R9, R236, PT ;  /* 0x000000ec0900720c */ /* 0x000fe40003f06270 */
[----:B------:R-:W-:Y:S02]  /*15a40*/  FSEL R0, R0, -INF , !P2 ;  /* 0xff80000000007808 */ /* 0x000fe40005000000 */
[----:B------:R-:W-:-:S02]  /*15a50*/  FSEL R252, R63, -INF , !P6 ;  /* 0xff8000003ffc7808 */ /* 0x000fc40007000000 */
[----:B------:R-:W-:Y:S02]  /*15a60*/  ISETP.GE.AND P6, PT, R10, R235, PT ;  /* 0x000000eb0a00720c */ /* 0x000fe40003fc6270 */
[----:B------:R-:W-:Y:S02]  /*15a70*/  FSEL R15, R143, -INF , !P1 ;  /* 0xff8000008f0f7808 */ /* 0x000fe40004800000 */
[----:B------:R-:W-:Y:S02]  /*15a80*/  IABS R2, R230 ;  /* 0x000000e600027213 */ /* 0x000fe40000000000 */
[----:B------:R-:W-:Y:S02]  /*15a90*/  ISETP.GE.AND P1, PT, R9, R237, PT ;  /* 0x000000ed0900720c */ /* 0x000fe40003f26270 */
[----:B------:R-:W-:Y:S02]  /*15aa0*/  FSEL R227, R0, -INF , !P5 ;  /* 0xff80000000e37808 */ /* 0x000fe40006800000 */
[----:B------:R-:W-:-:S02]  /*15ab0*/  FSEL R132, R50, -INF , !P0 ;  /* 0xff80000032847808 */ /* 0x000fc40004000000 */
[----:B------:R-:W-:Y:S02]  /*15ac0*/  IABS R0, R239 ;  /* 0x000000ef00007213 */ /* 0x000fe40000000000 */
[----:B------:R-:W-:Y:S02]  /*15ad0*/  ISETP.GE.AND P0, PT, R8, R236, PT ;  /* 0x000000ec0800720c */ /* 0x000fe40003f06270 */
[----:B------:R-:W-:Y:S02]  /*15ae0*/  FSEL R48, R67, -INF , !P6 ;  /* 0xff80000043307808 */ /* 0x000fe40007000000 */
[----:B------:R-:W-:Y:S02]  /*15af0*/  I2FP.F32.S32 R2, R2 ;  /* 0x0000000200027245 */ /* 0x000fe40000201400 */
[C---:B------:R-:W-:Y:S02]  /*15b00*/  ISETP.GE.AND P6, PT, R9.reuse, R235, PT ;  /* 0x000000eb0900720c */ /* 0x040fe40003fc6270 */
[----:B------:R-:W-:Y:S01]  /*15b10*/  ISETP.GE.AND P2, PT, R9, R238, PT ;  /* 0x000000ee0900720c */ /* 0x000fe20003f46270 */
[----:B------:R-:W-:Y:S01]  /*15b20*/  FFMA.FTZ R2, R2, -UR6, R234 ;  /* 0x8000000602027c23 */ /* 0x000fe200080100ea */
[----:B------:R-:W-:Y:S01]  /*15b30*/  ISETP.GT.AND P5, PT, R3, R9, PT ;  /* 0x000000090300720c */ /* 0x000fe20003fa4270 */
[----:B------:R-:W-:Y:S01]  /*15b40*/  IMAD.MOV.U32 R234, RZ, RZ, R229 ;  /* 0x000000ffffea7224 */ /* 0x000fe200078e00e5 */
[----:B------:R-:W-:Y:S01]  /*15b50*/  FSEL R45, R208, -INF , !P1 ;  /* 0xff800000d02d7808 */ /* 0x000fe20004800000 */
[----:B------:R-:W2:Y:S01]  /*15b60*/  LDL.LU R229, [R1+0x64] ;  /* 0x0000640001e57983 */ /* 0x000ea20000300800 */
[----:B------:R-:W-:-:S02]  /*15b70*/  ISETP.GE.AND P1, PT, R8, R237, PT ;  /* 0x000000ed0800720c */ /* 0x000fc40003f26270 */
[----:B------:R-:W-:Y:S01]  /*15b80*/  I2FP.F32.S32 R9, R0 ;  /* 0x0000000000097245 */ /* 0x000fe20000201400 */
[----:B------:R-:W3:Y:S01]  /*15b90*/  LDL.LU R249, [R1+0x60] ;  /* 0x0000600001f97983 */ /* 0x000ee20000300800 */
[----:B------:R-:W-:Y:S02]  /*15ba0*/  FSEL R36, R53, -INF , !P0 ;  /* 0xff80000035247808 */ /* 0x000fe40004000000 */
[----:B------:R-:W-:Y:S01]  /*15bb0*/  IABS R0, R241 ;  /* 0x000000f100007213 */ /* 0x000fe20000000000 */
[----:B------:R-:W4:Y:S01]  /*15bc0*/  LDL.LU R250, [R1+0x6c] ;  /* 0x00006c0001fa7983 */ /* 0x000f220000300800 */
[----:B------:R-:W-:Y:S02]  /*15bd0*/  ISETP.GE.AND P0, PT, R7, R236, PT ;  /* 0x000000ec0700720c */ /* 0x000fe40003f06270 */
[----:B------:R-:W-:Y:S02]  /*15be0*/  FSEL R10, R210, -INF , !P1 ;  /* 0xff800000d20a7808 */ /* 0x000fe40004800000 */
[----:B------:R-:W-:-:S02]  /*15bf0*/  I2FP.F32.S32 R0, R0 ;  /* 0x0000000000007245 */ /* 0x000fc40000201400 */
[----:B------:R-:W-:Y:S01]  /*15c00*/  FSEL R30, R49, -INF , !P0 ;  /* 0xff800000311e7808 */ /* 0x000fe20004000000 */
[----:B------:R-:W-:Y:S01]  /*15c10*/  STL [R1+0x84], R10 ;  /* 0x0000840a01007387 */ /* 0x000fe20000100800 */
[----:B------:R-:W-:Y:S01]  /*15c20*/  MOV R60, R13 ;  /* 0x0000000d003c7202 */ /* 0x000fe20000000f00 */
[----:B------:R-:W-:Y:S02]  /*15c30*/  FFMA.FTZ R0, R0, -UR6, R234 ;  /* 0x8000000600007c23 */ /* 0x000fe400080100ea */
[----:B------:R-:W-:Y:S04]  /*15c40*/  STL [R1+0x80], R30 ;  /* 0x0000801e01007387 */ /* 0x000fe80000100800 */
[----:B------:R-:W2:Y:S01]  /*15c50*/  LDL.LU R234, [R1+0x58] ;  /* 0x0000580001ea7983 */ /* 0x000ea20000300800 */
[----:B------:R-:W-:Y:S01]  /*15c60*/  ISETP.GE.AND P1, PT, R7, R237, PT ;  /* 0x000000ed0700720c */ /* 0x000fe20003f26270 */
[----:B------:R-:W-:Y:S01]  /*15c70*/  IMAD.MOV.U32 R53, RZ, RZ, R29 ;  /* 0x000000ffff357224 */ /* 0x000fe200078e001d */
[----:B------:R-:W-:-:S02]  /*15c80*/  FSEL R133, R133, -INF , !P6 ;  /* 0xff80000085857808 */ /* 0x000fc40007000000 */
[----:B------:R-:W-:Y:S02]  /*15c90*/  ISETP.GE.AND P6, PT, R8, R235, PT ;  /* 0x000000eb0800720c */ /* 0x000fe40003fc6270 */
[----:B------:R-:W-:Y:S02]  /*15ca0*/  FSEL R2, R2, -INF , !P5 ;  /* 0xff80000002027808 */ /* 0x000fe40006800000 */
[----:B------:R-:W-:Y:S02]  /*15cb0*/  FSEL R29, R209, -INF , !P1 ;  /* 0xff800000d11d7808 */ /* 0x000fe40004800000 */
[----:B------:R-:W-:Y:S02]  /*15cc0*/  ISETP.GT.AND P0, PT, R3, R7, PT ;  /* 0x000000070300720c */ /* 0x000fe40003f04270 */
[----:B------:R-:W-:Y:S01]  /*15cd0*/  FSEL R141, R136, -INF , !P6 ;  /* 0xff800000888d7808 */ /* 0x000fe20007000000 */
[----:B------:R-:W-:Y:S01]  /*15ce0*/  STL [R1+0x7c], R29 ;  /* 0x00007c1d01007387 */ /* 0x000fe20000100800 */
[----:B------:R-:W-:Y:S01]  /*15cf0*/  FSEL R13, R2, -INF , !P2 ;  /* 0xff800000020d7808 */ /* 0x000fe20005000000 */
[----:B------:R-:W-:Y:S01]  /*15d00*/  FFMA.FTZ R2, R9, -UR6, R233 ;  /* 0x8000000609027c23 */ /* 0x000fe200080100e9 */
[----:B------:R-:W-:Y:S01]  /*15d10*/  ISETP.GE.AND P6, PT, R7, R235, PT ;  /* 0x000000eb0700720c */ /* 0x000fe20003fc6270 */
[----:B------:R-:W4:Y:S01]  /*15d20*/  LDL.LU R228, [R1+0x68] ;  /* 0x0000680001e47983 */ /* 0x000f220000300800 */
[----:B------:R-:W-:-:S02]  /*15d30*/  FSEL R11, R0, -INF , !P0 ;  /* 0xff800000000b7808 */ /* 0x000fc40004000000 */
[----:B------:R-:W-:Y:S02]  /*15d40*/  ISETP.GT.AND P2, PT, R3, R8, PT ;  /* 0x000000080300720c */ /* 0x000fe40003f44270 */
[C---:B------:R-:W-:Y:S02]  /*15d50*/  ISETP.GE.AND P0, PT, R6.reuse, R235, PT ;  /* 0x000000eb0600720c */ /* 0x040fe40003f06270 */
[----:B------:R-:W-:Y:S02]  /*15d60*/  IABS R0, R246 ;  /* 0x000000f600007213 */ /* 0x000fe40000000000 */
[C---:B------:R-:W-:Y:S02]  /*15d70*/  ISETP.GE.AND P1, PT, R6.reuse, R236, PT ;  /* 0x000000ec0600720c */ /* 0x040fe40003f26270 */
[----:B------:R-:W-:Y:S02]  /*15d80*/  FSEL R140, R139, -INF , !P6 ;  /* 0xff8000008b8c7808 */ /* 0x000fe40007000000 */
[----:B------:R-:W-:-:S02]  /*15d90*/  ISETP.GE.AND P6, PT, R6, R237, PT ;  /* 0x000000ed0600720c */ /* 0x000fc40003fc6270 */
[-C--:B------:R-:W-:Y:S02]  /*15da0*/  ISETP.GE.AND P5, PT, R8, R238.reuse, PT ;  /* 0x000000ee0800720c */ /* 0x080fe40003fa6270 */
[----:B------:R-:W-:Y:S02]  /*15db0*/  FSEL R12, R2, -INF , !P2 ;  /* 0xff800000020c7808 */ /* 0x000fe40005000000 */
[----:B------:R-:W-:Y:S01]  /*15dc0*/  FSEL R143, R142, -INF , !P0 ;  /* 0xff8000008e8f7808 */ /* 0x000fe20004000000 */
[----:B------:R-:W-:Y:S01]  /*15dd0*/  IMAD.MOV.U32 R239, RZ, RZ, R16 ;  /* 0x000000ffffef7224 */ /* 0x000fe200078e0010 */
[----:B------:R-:W-:Y:S02]  /*15de0*/  ISETP.GE.AND P2, PT, R7, R238, PT ;  /* 0x000000ee0700720c */ /* 0x000fe40003f46270 */
[----:B------:R-:W-:Y:S02]  /*15df0*/  MOV R8, R0 ;  /* 0x0000000000087202 */ /* 0x000fe40000000f00 */
[----:B------:R-:W-:-:S02]  /*15e00*/  ISETP.GE.AND P0, PT, R5, R236, PT ;  /* 0x000000ec0500720c */ /* 0x000fc40003f06270 */
[----:B------:R-:W-:Y:S02]  /*15e10*/  FSEL R7, R55, -INF , !P1 ;  /* 0xff80000037077808 */ /* 0x000fe40004800000 */
[----:B------:R-:W-:Y:S02]  /*15e20*/  FSEL R16, R211, -INF , !P6 ;  /* 0xff800000d3107808 */ /* 0x000fe40007000000 */
[----:B------:R-:W-:Y:S02]  /*15e30*/  I2FP.F32.S32 R8, R8 ;  /* 0x0000000800087245 */ /* 0x000fe40000201400 */
[----:B------:R-:W-:Y:S01]  /*15e40*/  FSEL R9, R66, -INF , !P0 ;  /* 0xff80000042097808 */ /* 0x000fe20004000000 */
[----:B------:R1:W-:Y:S04]  /*15e50*/  STL [R1+0x74], R7 ;  /* 0x0000740701007387 */ /* 0x0003e80000100800 */
[----:B------:R-:W-:Y:S04]  /*15e60*/  STL [R1+0x78], R16 ;  /* 0x0000781001007387 */ /* 0x000fe80000100800 */
[----:B------:R-:W-:Y:S04]  /*15e70*/  STL [R1+0xe8], R236 ;  /* 0x0000e8ec01007387 */ /* 0x000fe80000100800 */
[----:B------:R-:W-:Y:S01]  /*15e80*/  STL [R1+0x70], R9 ;  /* 0x0000700901007387 */ /* 0x000fe20000100800 */
[----:B--2---:R-:W-:-:S03]  /*15e90*/  FFMA.FTZ R8, R8, -UR6, R234 ;  /* 0x8000000608087c23 */ /* 0x004fc600080100ea */
[----:B------:R-:W2:Y:S01]  /*15ea0*/  LDL.LU R234, [R1+0x5c] ;  /* 0x00005c0001ea7983 */ /* 0x000ea20000300800 */
[----:B------:R-:W-:-:S04]  /*15eb0*/  FMNMX3.FTZ R2, R229, R18, R4, !PT ;  /* 0x00000012e5027276 */ /* 0x000fc80007810004 */
[----:B------:R-:W-:-:S04]  /*15ec0*/  FMNMX3.FTZ R2, R2, R23, R17, !PT ;  /* 0x0000001702027276 */ /* 0x000fc80007810011 */
[----:B------:R-:W-:-:S04]  /*15ed0*/  FMNMX3.FTZ R2, R2, R61, R51, !PT ;  /* 0x0000003d02027276 */ /* 0x000fc80007810033 */
[----:B------:R-:W-:Y:S02]  /*15ee0*/  FMNMX3.FTZ R2, R2, R41, R37, !PT ;  /* 0x0000002902027276 */ /* 0x000fe40007810025 */
[----:B---3--:R-:W-:Y:S02]  /*15ef0*/  FMNMX3.FTZ R0, R249, R20, R19, !PT ;  /* 0x00000014f9007276 */ /* 0x008fe40007810013 */
[----:B------:R-:W-:Y:S01]  /*15f00*/  FMNMX3.FTZ R2, R2, R60, R31, !PT ;  /* 0x0000003c02027276 */ /* 0x000fe2000781001f */
[----:B------:R-:W-:Y:S01]  /*15f10*/  IMAD.MOV.U32 R55, RZ, RZ, R36 ;  /* 0x000000ffff377224 */ /* 0x000fe200078e0024 */
[----:B------:R-:W-:Y:S02]  /*15f20*/  ISETP.GE.AND P1, PT, R6, R238, PT ;  /* 0x000000ee0600720c */ /* 0x000fe40003f26270 */
[----:B------:R-:W-:Y:S02]  /*15f30*/  ISETP.GT.AND P6, PT, R3, R6, PT ;  /* 0x000000060300720c */ /* 0x000fe40003fc4270 */
[----:B------:R-:W-:-:S02]  /*15f40*/  FMNMX3.FTZ R6, R2, R138, R132, !PT ;  /* 0x0000008a02067276 */ /* 0x000fc40007810084 */
[----:B------:R-:W-:Y:S02]  /*15f50*/  FMNMX3.FTZ R2, R0, R25, R24, !PT ;  /* 0x0000001900027276 */ /* 0x000fe40007810018 */
[----:B------:R-:W-:Y:S02]  /*15f60*/  FMNMX3.FTZ R6, R6, R55, R30, !PT ;  /* 0x0000003706067276 */ /* 0x000fe4000781001e */
[----:B------:R-:W-:Y:S02]  /*15f70*/  FMNMX3.FTZ R2, R2, R62, R52, !PT ;  /* 0x0000003e02027276 */ /* 0x000fe40007810034 */
[----:B------:R-:W-:Y:S02]  /*15f80*/  FMNMX3.FTZ R136, R6, R7, R9, !PT ;  /* 0x0000000706887276 */ /* 0x000fe40007810009 */
[----:B------:R-:W-:Y:S02]  /*15f90*/  FMNMX3.FTZ R6, R2, R44, R40, !PT ;  /* 0x0000002c02067276 */ /* 0x000fe40007810028 */
[----:B----4-:R-:W-:-:S02]  /*15fa0*/  FMNMX3.FTZ R0, R250, R22, R21, !PT ;  /* 0x00000016fa007276 */ /* 0x010fc40007810015 */
[----:B------:R-:W-:Y:S02]  /*15fb0*/  FMNMX3.FTZ R6, R6, R53, R14, !PT ;  /* 0x0000003506067276 */ /* 0x000fe4000781000e */
[----:B------:R-:W-:Y:S02]  /*15fc0*/  ISETP.GE.AND P0, PT, R5, R237, PT ;  /* 0x000000ed0500720c */ /* 0x000fe40003f06270 */
[----:B------:R-:W-:Y:S01]  /*15fd0*/  FMNMX3.FTZ R6, R6, R15, R45, !PT ;  /* 0x0000000f06067276 */ /* 0x000fe2000781002d */
[----:B------:R-:W-:Y:S01]  /*15fe0*/  IMAD.MOV.U32 R226, RZ, RZ, R28 ;  /* 0x000000ffffe27224 */ /* 0x000fe200078e001c */
[----:B------:R-:W-:Y:S02]  /*15ff0*/  FMNMX3.FTZ R0, R0, R27, R26, !PT ;  /* 0x0000001b00007276 */ /* 0x000fe4000781001a */
[----:B------:R-:W-:Y:S02]  /*16000*/  FSEL R28, R212, -INF , !P0 ;  /* 0xff800000d41c7808 */ /* 0x000fe40004000000 */
[----:B------:R-:W-:-:S02]  /*16010*/  FMNMX3.FTZ R6, R6, R10, R29, !PT ;  /* 0x0000000a06067276 */ /* 0x000fc4000781001d */
[----:B------:R-:W-:Y:S02]  /*16020*/  FMNMX3.FTZ R0, R0, R64, R54, !PT ;  /* 0x0000004000007276 */ /* 0x000fe40007810036 */
[----:B-1----:R-:W-:Y:S02]  /*16030*/  IABS R7, R251 ;  /* 0x000000fb00077213 */ /* 0x002fe40000000000 */
[----:B------:R-:W-:Y:S02]  /*16040*/  FMNMX3.FTZ R135, R6, R16, R28, !PT ;  /* 0x0000001006877276 */ /* 0x000fe4000781001c */
[----:B------:R-:W-:Y:S01]  /*16050*/  FMNMX3.FTZ R2, R0, R47, R42, !PT ;  /* 0x0000002f00027276 */ /* 0x000fe2000781002a */
[----:B------:R-:W1:Y:S01]  /*16060*/  SHFL.BFLY PT, R9, R136, 0x2, 0x1f ;  /* 0x0c401f0088097f89 */ /* 0x000e6200000e0000 */
[----:B------:R-:W-:Y:S02]  /*16070*/  I2FP.F32.S32 R10, R7 ;  /* 0x00000007000a7245 */ /* 0x000fe40000201400 */
[----:B------:R-:W-:Y:S01]  /*16080*/  FMNMX3.FTZ R2, R2, R239, R252, !PT ;  /* 0x000000ef02027276 */ /* 0x000fe200078100fc */
[----:B------:R-:W3:Y:S01]  /*16090*/  SHFL.BFLY PT, R7, R135, 0x2, 0x1f ;  /* 0x0c401f0087077f89 */ /* 0x000ee200000e0000 */
[----:B------:R-:W-:-:S02]  /*160a0*/  ISETP.GE.AND P0, PT, R5, R235, PT ;  /* 0x000000eb0500720c */ /* 0x000fc40003f06270 */
[----:B------:R-:W-:Y:S02]  /*160b0*/  FMNMX3.FTZ R2, R2, R48, R133, !PT ;  /* 0x0000003002027276 */ /* 0x000fe40007810085 */
[----:B------:R-:W-:Y:S02]  /*160c0*/  FSEL R142, R213, -INF , !P0 ;  /* 0xff800000d58e7808 */ /* 0x000fe40004000000 */
[----:B------:R-:W-:Y:S02]  /*160d0*/  FMNMX3.FTZ R2, R2, R141, R140, !PT ;  /* 0x0000008d02027276 */ /* 0x000fe4000781008c */
[----:B------:R-:W-:Y:S02]  /*160e0*/  FMNMX3.FTZ R0, R228, R32, R33, !PT ;  /* 0x00000020e4007276 */ /* 0x000fe40007810021 */
[----:B------:R-:W-:Y:S02]  /*160f0*/  FMNMX3.FTZ R2, R2, R143, R142, !PT ;  /* 0x0000008f02027276 */ /* 0x000fe4000781008e */
[----:B------:R-:W-:-:S03]  /*16100*/  FMNMX3.FTZ R0, R0, R34, R35, !PT ;  /* 0x0000002200007276 */ /* 0x000fc60007810023 */
[----:B------:R-:W4:Y:S01]  /*16110*/  SHFL.BFLY PT, R6, R2, 0x2, 0x1f ;  /* 0x0c401f0002067f89 */ /* 0x000f2200000e0000 */
[----:B------:R-:W-:Y:S02]  /*16120*/  FMNMX3.FTZ R0, R0, R231, R225, !PT ;  /* 0x000000e700007276 */ /* 0x000fe400078100e1 */
[----:B-1----:R-:W-:Y:S02]  /*16130*/  FMNMX.FTZ R136, R136, R9, !PT ;  /* 0x0000000988887209 */ /* 0x002fe40007810000 */
[----:B------:R-:W-:Y:S02]  /*16140*/  FMNMX3.FTZ R0, R0, R65, R43, !PT ;  /* 0x0000004100007276 */ /* 0x000fe4000781002b */
[----:B---3--:R-:W-:Y:S02]  /*16150*/  FMNMX.FTZ R135, R135, R7, !PT ;  /* 0x0000000787877209 */ /* 0x008fe40007810000 */
[----:B------:R-:W-:Y:S02]  /*16160*/  FSEL R8, R8, -INF , !P6 ;  /* 0xff80000008087808 */ /* 0x000fe40007000000 */
[----:B------:R-:W-:-:S02]  /*16170*/  ISETP.GT.AND P0, PT, R3, R5, PT ;  /* 0x000000050300720c */ /* 0x000fc40003f04270 */
[----:B------:R-:W-:Y:S01]  /*16180*/  ISETP.GE.AND P6, PT, R5, R238, PT ;  /* 0x000000ee0500720c */ /* 0x000fe20003fc6270 */
[----:B------:R-:W-:Y:S01]  /*16190*/  STL [R1+0xec], R237 ;  /* 0x0000eced01007387 */ /* 0x000fe20000100800 */
[----:B------:R-:W-:-:S03]  /*161a0*/  FMNMX3.FTZ R0, R0, R226, R232, !PT ;  /* 0x000000e200007276 */ /* 0x000fc600078100e8 */
[----:B------:R-:W1:Y:S04]  /*161b0*/  SHFL.BFLY PT, R5, R136, 0x1, 0x1f ;  /* 0x0c201f0088057f89 */ /* 0x000e6800000e0000 */
[----:B------:R-:W3:Y:S01]  /*161c0*/  SHFL.BFLY PT, R7, R135, 0x1, 0x1f ;  /* 0x0c201f0087077f89 */ /* 0x000ee200000e0000 */
[----:B------:R-:W-:-:S03]  /*161d0*/  FSEL R63, R12, -INF , !P5 ;  /* 0xff8000000c3f7808 */ /* 0x000fc60006800000 */
[----:B------:R-:W-:Y:S01]  /*161e0*/  STL [R1+0xf0], R235 ;  /* 0x0000f0eb01007387 */ /* 0x000fe20000100800 */
[----:B------:R-:W-:-:S03]  /*161f0*/  FMNMX3.FTZ R0, R0, R227, R13, !PT ;  /* 0x000000e300007276 */ /* 0x000fc6000781000d */
[----:B------:R-:W-:Y:S04]  /*16200*/  STL [R1+0x58], R28 ;  /* 0x0000581c01007387 */ /* 0x000fe80000100800 */
[----:B------:R1:W-:Y:S01]  /*16210*/  STL [R1+0x100], R133 ;  /* 0x0001008501007387 */ /* 0x0003e20000100800 */
[----:B------:R-:W-:Y:S02]  /*16220*/  FSEL R66, R8, -INF , !P1 ;  /* 0xff80000008427808 */ /* 0x000fe40004800000 */
[----:B----4-:R-:W-:Y:S01]  /*16230*/  FMNMX.FTZ R2, R2, R6, !PT ;  /* 0x0000000602027209 */ /* 0x010fe20007810000 */
[----:B------:R-:W4:Y:S04]  /*16240*/  LDL.LU R224, [R1+0x88] ;  /* 0x0000880001e07983 */ /* 0x000f280000300800 */
[----:B------:R-:W3:Y:S01]  /*16250*/  SHFL.BFLY PT, R137, R2, 0x1, 0x1f ;  /* 0x0c201f0002897f89 */ /* 0x000ee200000e0000 */
[----:B-1----:R-:W-:-:S04]  /*16260*/  FSEL R133, R11, -INF , !P2 ;  /* 0xff8000000b857808 */ /* 0x002fc80005000000 */
[----:B------:R-:W-:Y:S02]  /*16270*/  FMNMX3.FTZ R0, R0, R63, R133, !PT ;  /* 0x0000003f00007276 */ /* 0x000fe40007810085 */
[----:B------:R-:W-:Y:S02]  /*16280*/  FMNMX.FTZ R136, R136, R5, !PT ;  /* 0x0000000588887209 */ /* 0x000fe40007810000 */
[----:B---3--:R-:W-:Y:S02]  /*16290*/  FMNMX.FTZ R135, R135, R7, !PT ;  /* 0x0000000787877209 */ /* 0x008fe40007810000 */
[C---:B------:R-:W-:Y:S01]  /*162a0*/  FSETP.NEU.FTZ.AND P5, PT, R136.reuse, -INF , PT ;  /* 0xff8000008800780b */ /* 0x040fe20003fbd000 */
[----:B------:R-:W-:Y:S01]  /*162b0*/  FMUL.FTZ R31, R136, UR7 ;  /* 0x00000007881f7c20 */ /* 0x000fe20008410000 */
[C---:B------:R-:W-:Y:S01]  /*162c0*/  FSETP.NEU.FTZ.AND P2, PT, R135.reuse, -INF , PT ;  /* 0xff8000008700780b */ /* 0x040fe20003f5d000 */
[----:B------:R-:W-:-:S03]  /*162d0*/  FMUL.FTZ R30, R135, UR7 ;  /* 0x00000007871e7c20 */ /* 0x000fc60008410000 */
[----:B------:R-:W-:Y:S02]  /*162e0*/  FSEL R31, R31, RZ, P5 ;  /* 0x000000ff1f1f7208 */ /* 0x000fe40002800000 */
[----:B------:R-:W-:-:S03]  /*162f0*/  FSEL R30, R30, RZ, P2 ;  /* 0x000000ff1e1e7208 */ /* 0x000fc60001000000 */
[----:B------:R-:W-:Y:S02]  /*16300*/  FFMA.FTZ R18, R18, UR7, -R31 ;  /* 0x0000000712127c23 */ /* 0x000fe4000801081f */
[----:B------:R-:W-:Y:S01]  /*16310*/  FFMA.FTZ R20, R20, UR7, -R30 ;  /* 0x0000000714147c23 */ /* 0x000fe2000801081e */
[----:B------:R-:W-:-:S03]  /*16320*/  FMNMX.FTZ R137, R2, R137, !PT ;  /* 0x0000008902897209 */ /* 0x000fc60007810000 */
[----:B------:R-:W-:Y:S01]  /*16330*/  MUFU.EX2 R2, R20 ;  /* 0x0000001400027308 */ /* 0x000fe20000000800 */
[----:B------:R-:W-:Y:S01]  /*16340*/  STL [R1+0xf4], R238 ;  /* 0x0000f4ee01007387 */ /* 0x000fe20000100800 */
[----:B------:R-:W-:Y:S01]  /*16350*/  FSEL R5, R135, RZ, P2 ;  /* 0x000000ff87057208 */ /* 0x000fe20001000000 */
[----:B--2---:R-:W-:-:S05]  /*16360*/  FFMA.FTZ R3, R10, -UR6, R234 ;  /* 0x800000060a037c23 */ /* 0x004fca00080100ea */
[----:B------:R-:W-:-:S04]  /*16370*/  FSEL R3, R3, -INF , !P0 ;  /* 0xff80000003037808 */ /* 0x000fc80004000000 */
[----:B------:R-:W-:-:S04]  /*16380*/  FSEL R139, R3, -INF , !P6 ;  /* 0xff800000038b7808 */ /* 0x000fc80007000000 */
[----:B------:R-:W-:-:S05]  /*16390*/  FMNMX3.FTZ R0, R0, R66, R139, !PT ;  /* 0x0000004200007276 */ /* 0x000fca000781008b */
[----:B------:R-:W1:Y:S04]  /*163a0*/  SHFL.BFLY PT, R3, R0, 0x2, 0x1f ;  /* 0x0c401f0000037f89 */ /* 0x000e6800000e0000 */
[----:B------:R-:W-:Y:S01]  /*163b0*/  STL [R1+0x104], R139 ;  /* 0x0001048b01007387 */ /* 0x000fe20000100800 */
[----:B-1----:R-:W-:Y:S02]  /*163c0*/  FMNMX.FTZ R0, R0, R3, !PT ;  /* 0x0000000300007209 */ /* 0x002fe40007810000 */
[----:B------:R-:W1:Y:S02]  /*163d0*/  MUFU.EX2 R3, R18 ;  /* 0x0000001200037308 */ /* 0x000e640000000800 */
[----:B-1----:R1:W-:Y:S04]  /*163e0*/  STL [R1+0xa0], R3 ;  /* 0x0000a00301007387 */ /* 0x0023e80000100800 */
[----:B------:R-:W-:Y:S04]  /*163f0*/  STL [R1+0x8c], R2 ;  /* 0x00008c0201007387 */ /* 0x000fe80000100800 */
[----:B------:R2:W-:Y:S01]  /*16400*/  STL [R1+0xf8], R136 ;  /* 0x0000f88801007387 */ /* 0x0005e20000100800 */
[----:B-1----:R-:W-:-:S03]  /*16410*/  FSEL R3, R136, RZ, P5 ;  /* 0x000000ff88037208 */ /* 0x002fc60002800000 */
[----:B--2---:R-:W2:Y:S04]  /*16420*/  LDL.LU R136, [R1+0x8c] ;  /* 0x00008c0001887983 */ /* 0x004ea80000300800 */
[----:B------:R1:W-:Y:S04]  /*16430*/  STL [R1+0xfc], R135 ;  /* 0x0000fc8701007387 */ /* 0x0003e80000100800 */
[----:B-1----:R-:W3:Y:S04]  /*16440*/  LDL.LU R135, [R1+0xa0] ;  /* 0x0000a00001877983 */ /* 0x002ee80000300800 */
[----:B------:R-:W1:Y:S01]  /*16450*/  SHFL.BFLY PT, R134, R0, 0x1, 0x1f ;  /* 0x0c201f0000867f89 */ /* 0x000e6200000e0000 */
[C---:B------:R-:W-:Y:S01]  /*16460*/  FMUL.FTZ R28, R137.reuse, UR7 ;  /* 0x00000007891c7c20 */ /* 0x040fe20008410000 */
[----:B------:R-:W-:Y:S01]  /*16470*/  FSETP.NEU.FTZ.AND P1, PT, R137, -INF , PT ;  /* 0xff8000008900780b */ /* 0x000fe20003f3d000 */
[----:B------:R-:W-:Y:S01]  /*16480*/  FFMA.FTZ R17, R17, UR7, -R31 ;  /* 0x0000000711117c23 */ /* 0x000fe2000801081f */
[----:B------:R-:W-:Y:S01]  /*16490*/  FFMA.FTZ R19, R19, UR7, -R30 ;  /* 0x0000000713137c23 */ /* 0x000fe2000801081e */
[----:B----4-:R-:W-:-:S02]  /*164a0*/  LEA R224, R224, UR5, 0x1 ;  /* 0x00000005e0e07c11 */ /* 0x010fc4000f8e08ff */
[----:B------:R-:W-:Y:S01]  /*164b0*/  FSEL R28, R28, RZ, P1 ;  /* 0x000000ff1c1c7208 */ /* 0x000fe20000800000 */
[----:B------:R-:W-:Y:S04]  /*164c0*/  MUFU.EX2 R46, R17 ;  /* 0x00000011002e7308 */ /* 0x000fe80000000800 */
[----:B------:R4:W-:Y:S01]  /*164d0*/  MUFU.EX2 R234, R19 ;  /* 0x0000001300ea7308 */ /* 0x0009e20000000800 */
[----:B------:R-:W-:Y:S01]  /*164e0*/  FFMA.FTZ R2, R27, UR7, -R28 ;  /* 0x000000071b027c23 */ /* 0x000fe2000801081c */
[----:B-1----:R-:W-:Y:S01]  /*164f0*/  FMNMX.FTZ R134, R0, R134, !PT ;  /* 0x0000008600867209 */ /* 0x002fe20007810000 */
[----:B----4-:R-:W1:Y:S03]  /*16500*/  LDSM.16.MT88.4 R16, [R224+0xc000] ;  /* 0x00c00000e010783b */ /* 0x010e660000004200 */
[C---:B------:R-:W-:Y:S01]  /*16510*/  FSETP.NEU.FTZ.AND P0, PT, R134.reuse, -INF , PT ;  /* 0xff8000008600780b */ /* 0x040fe20003f1d000 */
[----:B------:R-:W-:Y:S01]  /*16520*/  FMUL.FTZ R29, R134, UR7 ;  /* 0x00000007861d7c20 */ /* 0x000fe20008410000 */
[----:B------:R-:W-:-:S04]  /*16530*/  FFMA.FTZ R4, R4, UR7, -R31 ;  /* 0x0000000704047c23 */ /* 0x000fc8000801081f */
[----:B------:R-:W-:Y:S01]  /*16540*/  FSEL R29, R29, RZ, P0 ;  /* 0x000000ff1d1d7208 */ /* 0x000fe20000000000 */
[----:B------:R4:W-:Y:S01]  /*16550*/  MUFU.EX2 R50, R2 ;  /* 0x0000000200327308 */ /* 0x0009e20000000800 */
[----:B------:R-:W-:Y:S01]  /*16560*/  FFMA.FTZ R0, R26, UR7, -R28 ;  /* 0x000000071a007c23 */ /* 0x000fe2000801081c */
[----:B------:R-:W-:Y:S02]  /*16570*/  FADD.FTZ R6, R229, -R3 ;  /* 0x80000003e5067221 */ /* 0x000fe40000010000 */
[----:B------:R4:W-:Y:S01]  /*16580*/  MUFU.EX2 R236, R4 ;  /* 0x0000000400ec7308 */ /* 0x0009e20000000800 */
[----:B------:R-:W-:-:S03]  /*16590*/  FADD.FTZ R3, R249, -R5 ;  /* 0x80000005f9037221 */ /* 0x000fc60000010000 */
[----:B------:R4:W-:Y:S02]  /*165a0*/  MUFU.EX2 R230, R0 ;  /* 0x0000000000e67308 */ /* 0x0009e40000000800 */
[--C-:B----4-:R-:W-:Y:S01]  /*165b0*/  FFMA.FTZ R2, R32, UR7, -R29.reuse ;  /* 0x0000000720027c23 */ /* 0x110fe2000801081d */
[----:B------:R-:W-:-:S03]  /*165c0*/  FFMA.FTZ R4, R33, UR7, -R29 ;  /* 0x0000000721047c23 */ /* 0x000fc6000801081d */
[----:B------:R4:W-:Y:S01]  /*165d0*/  MUFU.EX2 R237, R2 ;  /* 0x0000000200ed7308 */ /* 0x0009e20000000800 */
[----:B------:R-:W-:-:S03]  /*165e0*/  FFMA.FTZ R0, R34, UR7, -R29 ;  /* 0x0000000722007c23 */ /* 0x000fc6000801081d */
[----:B------:R1:W-:Y:S01]  /*165f0*/  MUFU.EX2 R229, R4 ;  /* 0x0000000400e57308 */ /* 0x0003e20000000800 */
[----:B------:R-:W-:Y:S01]  /*16600*/  FFMA.FTZ R23, R23, UR7, -R31 ;  /* 0x0000000717177c23 */ /* 0x000fe2000801081f */
[--C-:B------:R-:W-:Y:S01]  /*16610*/  FFMA.FTZ R25, R25, UR7, -R30.reuse ;  /* 0x0000000719197c23 */ /* 0x100fe2000801081e */
[----:B------:R-:W-:Y:S01]  /*16620*/  FFMA.FTZ R24, R24, UR7, -R30 ;  /* 0x0000000718187c23 */ /* 0x000fe2000801081e */
[----:B------:R-:W-:Y:S01]  /*16630*/  FMUL.FTZ R6, R6, UR7 ;  /* 0x0000000706067c20 */ /* 0x000fe20008410000 */
[----:B------:R-:W-:Y:S01]  /*16640*/  FMUL.FTZ R3, R3, UR7 ;  /* 0x0000000703037c20 */ /* 0x000fe20008410000 */
[----:B------:R1:W-:Y:S01]  /*16650*/  MUFU.EX2 R139, R0 ;  /* 0x00000000008b7308 */ /* 0x0003e20000000800 */
[----:B----4-:R-:W-:Y:S02]  /*16660*/  FSEL R2, R137, RZ, P1 ;  /* 0x000000ff89027208 */ /* 0x010fe40000800000 */
[----:B-1----:R-:W-:Y:S01]  /*16670*/  FSEL R4, R134, RZ, P0 ;  /* 0x000000ff86047208 */ /* 0x002fe20000000000 */
[----:B------:R-:W1:Y:S02]  /*16680*/  MUFU.EX2 R238, R23 ;  /* 0x0000001700ee7308 */ /* 0x000e640000000800 */
[----:B------:R-:W-:-:S02]  /*16690*/  FADD.FTZ R0, R250, -R2 ;  /* 0x80000002fa007221 */ /* 0x000fc40000010000 */
[----:B------:R-:W-:Y:S01]  /*166a0*/  MUFU.EX2 R49, R25 ;  /* 0x0000001900317308 */ /* 0x000fe20000000800 */
[----:B------:R-:W-:-:S03]  /*166b0*/  FADD.FTZ R2, R228, -R4 ;  /* 0x80000004e4027221 */ /* 0x000fc60000010000 */
[----:B------:R-:W4:Y:S01]  /*166c0*/  MUFU.EX2 R67, R24 ;  /* 0x0000001800437308 */ /* 0x000f220000000800 */
[----:B------:R-:W-:-:S03]  /*166d0*/  FMUL.FTZ R0, R0, UR7 ;  /* 0x0000000700007c20 */ /* 0x000fc60008410000 */
[----:B------:R-:W4:Y:S04]  /*166e0*/  MUFU.EX2 R34, R6 ;  /* 0x0000000600227308 */ /* 0x000f280000000800 */
[----:B------:R-:W4:Y:S01]  /*166f0*/  MUFU.EX2 R33, R3 ;  /* 0x0000000300217308 */ /* 0x000f220000000800 */
[----:B------:R-:W-:-:S03]  /*16700*/  FMUL.FTZ R2, R2, UR7 ;  /* 0x0000000702027c20 */ /* 0x000fc60008410000 */
[----:B------:R4:W4:Y:S01]  /*16710*/  MUFU.EX2 R36, R0 ;  /* 0x0000000000247308 */ /* 0x0009220000000800 */
[----:B-1----:R-:W-:Y:S02]  /*16720*/  F2FP.F16.F32.PACK_AB R10, R46, R238 ;  /* 0x000000ee2e0a723e */ /* 0x002fe400000000ff */
[----:B----4-:R-:W-:Y:S01]  /*16730*/  F2FP.F16.F32.PACK_AB R11, R67, R49 ;  /* 0x00000031430b723e */ /* 0x010fe200000000ff */
[-C--:B------:R-:W-:Y:S01]  /*16740*/  FMUL.FTZ R144, R144, R34.reuse ;  /* 0x0000002290907220 */ /* 0x080fe20000410000 */
[----:B------:R-:W-:Y:S01]  /*16750*/  FMUL.FTZ R145, R145, R34 ;  /* 0x0000002291917220 */ /* 0x000fe20000410000 */
[----:B------:R-:W-:Y:S02]  /*16760*/  FFMA.FTZ R0, R35, UR7, -R29 ;  /* 0x0000000723007c23 */ /* 0x000fe4000801081d */
[----:B------:R1:W4:Y:S01]  /*16770*/  MUFU.EX2 R35, R2 ;  /* 0x0000000200237308 */ /* 0x0003220000000800 */
[-C--:B------:R-:W-:Y:S01]  /*16780*/  FMUL.FTZ R146, R146, R33.reuse ;  /* 0x0000002192927220 */ /* 0x080fe20000410000 */
[----:B------:R-:W-:Y:S01]  /*16790*/  FMUL.FTZ R147, R147, R33 ;  /* 0x0000002193937220 */ /* 0x000fe20000410000 */
[----:B-1----:R-:W-:-:S04]  /*167a0*/  MOV R2, 0x20 ;  /* 0x0000002000027802 */ /* 0x002fc80000000f00 */
[----:B------:R-:W-:Y:S01]  /*167b0*/  SEL R2, R2, 0xffffffe0, !P3 ;  /* 0xffffffe002027807 */ /* 0x000fe20005800000 */
[----:B------:R-:W-:-:S04]  /*167c0*/  IMAD.MOV.U32 R3, RZ, RZ, R15 ;  /* 0x000000ffff037224 */ /* 0x000fc800078e000f */
[----:B------:R-:W-:Y:S02]  /*167d0*/  IMAD.IADD R38, R2, 0x1, R224 ;  /* 0x0000000102267824 */ /* 0x000fe400078e02e0 */
[--C-:B------:R-:W-:Y:S01]  /*167e0*/  FFMA.FTZ R22, R22, UR7, -R28.reuse ;  /* 0x0000000716167c23 */ /* 0x100fe2000801081c */
[----:B------:R-:W-:Y:S01]  /*167f0*/  FFMA.FTZ R21, R21, UR7, -R28 ;  /* 0x0000000715157c23 */ /* 0x000fe2000801081c */
[----:B------:R1:W-:Y:S04]  /*16800*/  MUFU.EX2 R228, R0 ;  /* 0x0000000000e47308 */ /* 0x0003e80000000800 */
[----:B------:R-:W-:Y:S04]  /*16810*/  MUFU.EX2 R235, R22 ;  /* 0x0000001600eb7308 */ /* 0x000fe80000000800 */
[----:B------:R-:W4:Y:S01]  /*16820*/  MUFU.EX2 R233, R21 ;  /* 0x0000001500e97308 */ /* 0x000f220000000800 */
[----:B------:R-:W-:-:S02]  /*16830*/  VIADD R32, R224, 0xc040 ;  /* 0x0000c040e0207836 */ /* 0x000fc40000000000 */
[-C--:B------:R-:W-:Y:S01]  /*16840*/  FMUL.FTZ R148, R148, R36.reuse ;  /* 0x0000002494947220 */ /* 0x080fe20000410000 */
[----:B-1----:R-:W-:Y:S02]  /*16850*/  VIADD R0, R224, 0xc000 ;  /* 0x0000c000e0007836 */ /* 0x002fe40000000000 */
[-C--:B------:R-:W-:Y:S01]  /*16860*/  FMUL.FTZ R149, R149, R36.reuse ;  /* 0x0000002495957220 */ /* 0x080fe20000410000 */
[-C--:B----4-:R-:W-:Y:S01]  /*16870*/  FMUL.FTZ R150, R150, R35.reuse ;  /* 0x0000002396967220 */ /* 0x090fe20000410000 */
        /* <DEDUP_REMOVED lines=12> */
[----:B------:R-:W-:Y:S01]  /*16940*/  FMUL.FTZ R159, R159, R33 ;  /* 0x000000219f9f7220 */ /* 0x000fe20000410000 */
[----:B------:R-:W-:-:S02]  /*16950*/  @P4 VIADD R32, R0, 0xffffffc0 ;  /* 0xffffffc000204836 */ /* 0x000fc40000000000 */
        /* <DEDUP_REMOVED lines=16> */
[----:B------:R-:W-:Y:S01]  /*16a60*/  IADD3 R39, PT, PT, R2, R32, RZ ;  /* 0x0000002002277210 */ /* 0x000fe20007ffe0ff */
[----:B------:R-:W-:Y:S01]  /*16a70*/  HMMA.16816.F32 R248, R4, R16, R148 ;  /* 0x0000001004f8723c */ /* 0x000fe20000001894 */
[----:B------:R-:W-:Y:S01]  /*16a80*/  FMUL.FTZ R180, R180, R34 ;  /* 0x00000022b4b47220 */ /* 0x000fe20000410000 */
[----:B--2---:R-:W-:-:S02]  /*16a90*/  F2FP.F16.F32.PACK_AB R9, R234, R136 ;  /* 0x00000088ea09723e */ /* 0x004fc400000000ff */
[----:B---3--:R-:W-:-:S04]  /*16aa0*/  F2FP.F16.F32.PACK_AB R8, R236, R135 ;  /* 0x00000087ec08723e */ /* 0x008fc800000000ff */
[----:B------:R-:W-:Y:S01]  /*16ab0*/  HMMA.16816.F32 R220, R4, R18, R152 ;  /* 0x0000001204dc723c */ /* 0x000fe20000001898 */
[----:B------:R-:W-:Y:S01]  /*16ac0*/  FMUL.FTZ R181, R181, R34 ;  /* 0x00000022b5b57220 */ /* 0x000fe20000410000 */
[-C--:B------:R-:W-:Y:S01]  /*16ad0*/  FMUL.FTZ R182, R182, R33.reuse ;  /* 0x00000021b6b67220 */ /* 0x080fe20000410000 */
[----:B------:R-:W-:Y:S01]  /*16ae0*/  FMUL.FTZ R183, R183, R33 ;  /* 0x00000021b7b77220 */ /* 0x000fe20000410000 */
[-C--:B------:R-:W-:Y:S01]  /*16af0*/  FMUL.FTZ R176, R176, R36.reuse ;  /* 0x00000024b0b07220 */ /* 0x080fe20000410000 */
[-C--:B------:R-:W-:Y:S01]  /*16b00*/  FMUL.FTZ R177, R177, R36.reuse ;  /* 0x00000024b1b17220 */ /* 0x080fe20000410000 */
[-C--:B------:R-:W-:Y:S01]  /*16b10*/  FMUL.FTZ R178, R178, R35.reuse ;  /* 0x00000023b2b27220 */ /* 0x080fe20000410000 */
[----:B------:R-:W-:Y:S01]  /*16b20*/  FMUL.FTZ R179, R179, R35 ;  /* 0x00000023b3b37220 */ /* 0x000fe20000410000 */
[----:B------:R-:W-:Y:S01]  /*16b30*/  HMMA.16816.F32 R244, R8, R16, R144 ;  /* 0x0000001008f4723c */ /* 0x000fe20000001890 */
[----:B------:R-:W-:Y:S02]  /*16b40*/  IMAD.MOV.U32 R147, RZ, RZ, R14 ;  /* 0x000000ffff937224 */ /* 0x000fe400078e000e */
[----:B------:R-:W-:Y:S01]  /*16b50*/  FMUL.FTZ R184, R184, R36 ;  /* 0x00000024b8b87220 */ /* 0x000fe20000410000 */
[----:B------:R-:W-:-:S02]  /*16b60*/  IMAD.MOV.U32 R146, RZ, RZ, R13 ;  /* 0x000000ffff927224 */ /* 0x000fc400078e000d */
[----:B------:R-:W-:Y:S01]  /*16b70*/  FMUL.FTZ R185, R185, R36 ;  /* 0x00000024b9b97220 */ /* 0x000fe20000410000 */
[----:B------:R-:W1:Y:S01]  /*16b80*/  LDSM.16.MT88.4 R12, [R38+0xc000] ;  /* 0x00c00000260c783b */ /* 0x000e620000004200 */
[C---:B------:R-:W-:Y:S03]  /*16b90*/  HMMA.16816.F32 R212, R8.reuse, R18, R156 ;  /* 0x0000001208d4723c */ /* 0x040fe6000000189c */
[----:B------:R-:W2:Y:S01]  /*16ba0*/  LDSM.16.MT88.4 R16, [R32] ;  /* 0x000000002010783b */ /* 0x000ea20000004200 */
        /* <DEDUP_REMOVED lines=22> */
[----:B------:R-:W-:Y:S01]  /*16d10*/  LDSM.16.MT88.4 R20, [R38+0xe000] ;  /* 0x00e000002614783b */ /* 0x000fe20000004200 */
        /* <DEDUP_REMOVED lines=8> */
[----:B------:R-:W-:Y:S01]  /*16da0*/  FFMA.FTZ R0, R61, UR7, -R31 ;  /* 0x000000073d007c23 */ /* 0x000fe2000801081f */
[-C--:B------:R-:W-:Y:S01]  /*16db0*/  FMUL.FTZ R76, R76, R36.reuse ;  /* 0x000000244c4c7220 */ /* 0x080fe20000410000 */
[-C--:B------:R-:W-:Y:S01]  /*16dc0*/  FMUL.FTZ R77, R77, R36.reuse ;  /* 0x000000244d4d7220 */ /* 0x080fe20000410000 */
[-C--:B------:R-:W-:Y:S01]  /*16dd0*/  FMUL.FTZ R78, R78, R35.reuse ;  /* 0x000000234e4e7220 */ /* 0x080fe20000410000 */
[-C--:B-1----:R-:W-:Y:S01]  /*16de0*/  HMMA.16816.F32 R240, R8, R12.reuse, R160 ;  /* 0x0000000c08f0723c */ /* 0x082fe200000018a0 */
[-C--:B------:R-:W-:Y:S01]  /*16df0*/  FMUL.FTZ R79, R79, R35.reuse ;  /* 0x000000234f4f7220 */ /* 0x080fe20000410000 */
[-C--:B------:R-:W-:Y:S01]  /*16e00*/  FMUL.FTZ R92, R92, R36.reuse ;  /* 0x000000245c5c7220 */ /* 0x080fe20000410000 */
[-C--:B------:R-:W-:Y:S01]  /*16e10*/  FMUL.FTZ R93, R93, R36.reuse ;  /* 0x000000245d5d7220 */ /* 0x080fe20000410000 */
[-C--:B------:R-:W-:Y:S01]  /*16e20*/  FMUL.FTZ R94, R94, R35.reuse ;  /* 0x000000235e5e7220 */ /* 0x080fe20000410000 */
[-C--:B------:R-:W-:Y:S01]  /*16e30*/  FMUL.FTZ R95, R95, R35.reuse ;  /* 0x000000235f5f7220 */ /* 0x080fe20000410000 */
[----:B------:R-:W-:Y:S02]  /*16e40*/  LDSM.16.MT88.4 R24, [R32+0x2000] ;  /* 0x002000002018783b */ /* 0x000fe40000004200 */
[C---:B------:R-:W-:Y:S08]  /*16e50*/  HMMA.16816.F32 R216, R4.reuse, R12, R164 ;  /* 0x0000000c04d8723c */ /* 0x040ff000000018a4 */
[-C--:B------:R-:W-:Y:S08]  /*16e60*/  HMMA.16816.F32 R208, R4, R14.reuse, R168 ;  /* 0x0000000e04d0723c */ /* 0x080ff000000018a8 */
[C---:B------:R-:W-:Y:S01]  /*16e70*/  HMMA.16816.F32 R172, R8.reuse, R14, R172 ;  /* 0x0000000e08ac723c */ /* 0x040fe200000018ac */
[----:B------:R-:W1:Y:S07]  /*16e80*/  LDSM.16.MT88.4 R12, [R39] ;  /* 0x00000000270c783b */ /* 0x000e6e0000004200 */
        /* <DEDUP_REMOVED lines=14> */
[----:B------:R-:W-:-:S02]  /*16f70*/  FMUL.FTZ R116, R116, R34 ;  /* 0x0000002274747220 */ /* 0x000fc40000410000 */
[C---:B--2---:R-:W-:Y:S01]  /*16f80*/  HMMA.16816.F32 R164, R4.reuse, R16, R72 ;  /* 0x0000001004a4723c */ /* 0x044fe20000001848 */
[----:B------:R-:W-:Y:S02]  /*16f90*/  IMAD.MOV.U32 R75, RZ, RZ, R146 ;  /* 0x000000ffff4b7224 */ /* 0x000fe400078e0092 */
[-C--:B------:R-:W-:Y:S01]  /*16fa0*/  FMUL.FTZ R117, R117, R34.reuse ;  /* 0x0000002275757220 */ /* 0x080fe20000410000 */
[----:B------:R-:W-:Y:S02]  /*16fb0*/  IMAD.MOV.U32 R74, RZ, RZ, R147 ;  /* 0x000000ffff4a7224 */ /* 0x000fe400078e0093 */
[-C--:B------:R-:W-:Y:S01]  /*16fc0*/  FMUL.FTZ R118, R118, R33.reuse ;  /* 0x0000002176767220 */ /* 0x080fe20000410000 */
[-C--:B------:R-:W-:Y:S01]  /*16fd0*/  FMUL.FTZ R119, R119, R33.reuse ;  /* 0x0000002177777220 */ /* 0x080fe20000410000 */
[-C--:B------:R-:W-:Y:S01]  /*16fe0*/  FMUL.FTZ R128, R128, R34.reuse ;  /* 0x0000002280807220 */ /* 0x080fe20000410000 */
[----:B------:R-:W-:Y:S01]  /*16ff0*/  FMUL.FTZ R129, R129, R34 ;  /* 0x0000002281817220 */ /* 0x000fe20000410000 */
[-C--:B------:R-:W-:Y:S01]  /*17000*/  FMUL.FTZ R130, R130, R33.reuse ;  /* 0x0000002182827220 */ /* 0x080fe20000410000 */
[----:B------:R-:W-:Y:S01]  /*17010*/  FMUL.FTZ R131, R131, R33 ;  /* 0x0000002183837220 */ /* 0x000fe20000410000 */
[----:B------:R-:W-:Y:S01]  /*17020*/  FFMA.FTZ R2, R51, UR7, -R31 ;  /* 0x0000000733027c23 */ /* 0x000fe2000801081f */
[----:B------:R-:W-:Y:S01]  /*17030*/  HMMA.16816.F32 R160, R4, R18, R76 ;  /* 0x0000001204a0723c */ /* 0x000fe2000000184c */
[----:B------:R-:W-:-:S02]  /*17040*/  IMAD.MOV.U32 R77, RZ, RZ, R143 ;  /* 0x000000ffff4d7224 */ /* 0x000fc400078e008f */
[-C--:B------:R-:W-:Y:S01]  /*17050*/  FMUL.FTZ R88, R88, R36.reuse ;  /* 0x0000002458587220 */ /* 0x080fe20000410000 */
[----:B------:R-:W-:Y:S01]  /*17060*/  FMUL.FTZ R89, R89, R36 ;  /* 0x0000002459597220 */ /* 0x000fe20000410000 */
[-C--:B------:R-:W-:Y:S01]  /*17070*/  FMUL.FTZ R90, R90, R35.reuse ;  /* 0x000000235a5a7220 */ /* 0x080fe20000410000 */
[----:B------:R-:W-:Y:S02]  /*17080*/  FMUL.FTZ R91, R91, R35 ;  /* 0x000000235b5b7220 */ /* 0x000fe40000410000 */
[----:B------:R-:W-:Y:S01]  /*17090*/  HMMA.16816.F32 R168, R4, R22, R92 ;  /* 0x0000001604a8723c */ /* 0x000fe2000000185c */
[----:B------:R-:W-:Y:S01]  /*170a0*/  MOV R94, R142 ;  /* 0x0000008e005e7202 */ /* 0x000fe20000000f00 */
[----:B------:R2:W-:Y:S01]  /*170b0*/  MUFU.EX2 R92, R2 ;  /* 0x00000002005c7308 */ /* 0x0005e20000000800 */
[-C--:B------:R-:W-:Y:S01]  /*170c0*/  FMUL.FTZ R84, R84, R34.reuse ;  /* 0x0000002254547220 */ /* 0x080fe20000410000 */
[----:B------:R-:W-:Y:S01]  /*170d0*/  FMUL.FTZ R85, R85, R34 ;  /* 0x0000002255557220 */ /* 0x000fe20000410000 */
[----:B------:R-:W-:-:S03]  /*170e0*/  FMUL.FTZ R86, R86, R33 ;  /* 0x0000002156567220 */ /* 0x000fc60000410000 */
[C---:B-1----:R-:W-:Y:S01]  /*170f0*/  HMMA.16816.F32 R144, R4.reuse, R12, R120 ;  /* 0x0000000c0490723c */ /* 0x042fe20000001878 */
[----:B------:R1:W3:Y:S01]  /*17100*/  MUFU.EX2 R123, R0 ;  /* 0x00000000007b7308 */ /* 0x0002e20000000800 */
[----:B------:R-:W-:Y:S01]  /*17110*/  IMAD.MOV.U32 R122, RZ, RZ, R141 ;  /* 0x000000ffff7a7224 */ /* 0x000fe200078e008d */
[----:B------:R-:W-:Y:S01]  /*17120*/  MOV R121, R140 ;  /* 0x0000008c00797202 */ /* 0x000fe20000000f00 */
[--C-:B--2---:R-:W-:Y:S01]  /*17130*/  FFMA.FTZ R2, R37, UR7, -R31.reuse ;  /* 0x0000000725027c23 */ /* 0x104fe2000801081f */
[----:B------:R-:W-:Y:S01]  /*17140*/  FMUL.FTZ R87, R87, R33 ;  /* 0x0000002157577220 */ /* 0x000fe20000410000 */
[----:B------:R-:W-:Y:S02]  /*17150*/  FMUL.FTZ R96, R96, R34 ;  /* 0x0000002260607220 */ /* 0x000fe40000410000 */
[----:B------:R-:W-:Y:S01]  /*17160*/  HMMA.16816.F32 R140, R4, R14, R124 ;  /* 0x0000000e048c723c */ /* 0x000fe2000000187c */
[----:B-1----:R-:W-:-:S07]  /*17170*/  FFMA.FTZ R0, R41, UR7, -R31 ;  /* 0x0000000729007c23 */ /* 0x002fce000801081f */
[----:B------:R-:W-:Y:S01]  /*17180*/  HMMA.16816.F32 R116, R8, R12, R116 ;  /* 0x0000000c0874723c */ /* 0x000fe20000001874 */
[----:B------:R1:W-:Y:S01]  /*17190*/  MUFU.EX2 R79, R0 ;  /* 0x00000000004f7308 */ /* 0x0003e20000000800 */
[----:B------:R-:W-:Y:S01]  /*171a0*/  FMUL.FTZ R97, R97, R34 ;  /* 0x0000002261617220 */ /* 0x000fe20000410000 */
[-C--:B------:R-:W-:Y:S01]  /*171b0*/  FMUL.FTZ R98, R98, R33.reuse ;  /* 0x0000002162627220 */ /* 0x080fe20000410000 */
[----:B------:R-:W-:-:S04]  /*171c0*/  FMUL.FTZ R99, R99, R33 ;  /* 0x0000002163637220 */ /* 0x000fc80000410000 */
[----:B------:R-:W-:Y:S01]  /*171d0*/  HMMA.16816.F32 R128, R8, R14, R128 ;  /* 0x0000000e0880723c */ /* 0x000fe20000001880 */
[----:B------:R-:W2:Y:S01]  /*171e0*/  LDSM.16.MT88.4 R12, [R224+0xc800] ;  /* 0x00c80000e00c783b */ /* 0x000ea20000004200 */
[----:B------:R-:W-:Y:S02]  /*171f0*/  IMAD.MOV.U32 R182, RZ, RZ, R133 ;  /* 0x000000ffffb67224 */ /* 0x000fe400078e0085 */
[----:B------:R4:W-:Y:S01]  /*17200*/  MUFU.EX2 R133, R2 ;  /* 0x0000000200857308 */ /* 0x0009e20000000800 */
[----:B-1----:R-:W-:-:S04]  /*17210*/  FFMA.FTZ R0, R62, UR7, -R30 ;  /* 0x000000073e007c23 */ /* 0x002fc8000801081e */
[----:B------:R1:W-:Y:S01]  /*17220*/  MUFU.EX2 R180, R0 ;  /* 0x0000000000b47308 */ /* 0x0003e20000000800 */
[----:B------:R-:W-:Y:S01]  /*17230*/  HMMA.16816.F32 R156, R4, R20, R88 ;  /* 0x00000014049c723c */ /* 0x000fe20000001858 */
[----:B------:R-:W-:Y:S02]  /*17240*/  IMAD.MOV.U32 R181, RZ, RZ, R66 ;  /* 0x000000ffffb57224 */ /* 0x000fe400078e0042 */
[----:B----4-:R-:W-:-:S05]  /*17250*/  FFMA.FTZ R2, R52, UR7, -R30 ;  /* 0x0000000734027c23 */ /* 0x010fca000801081e */
[----:B------:R-:W-:Y:S01]  /*17260*/  HMMA.16816.F32 R88, R8, R20, R84 ;  /* 0x000000140858723c */ /* 0x000fe20000001854 */
[----:B------:R4:W3:Y:S01]  /*17270*/  MUFU.EX2 R127, R2 ;  /* 0x00000002007f7308 */ /* 0x0008e20000000800 */
[----:B-1----:R-:W-:-:S06]  /*17280*/  FFMA.FTZ R0, R44, UR7, -R30 ;  /* 0x000000072c007c23 */ /* 0x002fcc000801081e */
[----:B------:R-:W-:Y:S01]  /*17290*/  HMMA.16816.F32 R96, R8, R22, R96 ;  /* 0x000000160860723c */ /* 0x000fe20000001860 */
[----:B------:R1:W-:Y:S01]  /*172a0*/  MUFU.EX2 R66, R0 ;  /* 0x0000000000427308 */ /* 0x0003e20000000800 */
[----:B------:R-:W2:Y:S01]  /*172b0*/  LDSM.16.MT88.4 R20, [R38+0xc800] ;  /* 0x00c800002614783b */ /* 0x000ea20000004200 */
[----:B------:R-:W-:Y:S01]  /*172c0*/  MOV R183, R230 ;  /* 0x000000e600b77202 */ /* 0x000fe20000000f00 */
[----:B------:R-:W-:Y:S02]  /*172d0*/  IMAD.MOV.U32 R120, RZ, RZ, R63 ;  /* 0x000000ffff787224 */ /* 0x000fe400078e003f */
[----:B----4-:R-:W-:-:S04]  /*172e0*/  FFMA.FTZ R2, R40, UR7, -R30 ;  /* 0x0000000728027c23 */ /* 0x010fc8000801081e */
[----:B------:R4:W3:Y:S01]  /*172f0*/  MUFU.EX2 R63, R2 ;  /* 0x00000002003f7308 */ /* 0x0008e20000000800 */
[----:B-1----:R-:W-:-:S04]  /*17300*/  FFMA.FTZ R0, R64, UR7, -R28 ;  /* 0x0000000740007c23 */ /* 0x002fc8000801081c */
[----:B------:R1:W-:Y:S01]  /*17310*/  MUFU.EX2 R230, R0 ;  /* 0x0000000000e67308 */ /* 0x0003e20000000800 */
[----:B------:R-:W-:Y:S02]  /*17320*/  IMAD.MOV.U32 R76, RZ, RZ, R252 ;  /* 0x000000ffff4c7224 */ /* 0x000fe400078e00fc */
[----:B------:R-:W-:Y:S02]  /*17330*/  IMAD.MOV.U32 R95, RZ, RZ, R232 ;  /* 0x000000ffff5f7224 */ /* 0x000fe400078e00e8 */
[----:B----4-:R-:W-:Y:S01]  /*17340*/  FFMA.FTZ R2, R54, UR7, -R28 ;  /* 0x0000000736027c23 */ /* 0x010fe2000801081c */
[----:B------:R-:W-:-:S03]  /*17350*/  IMAD.MOV.U32 R73, RZ, RZ, R3 ;  /* 0x000000ffff497224 */ /* 0x000fc600078e0003 */
[----:B------:R4:W2:Y:S01]  /*17360*/  MUFU.EX2 R232, R2 ;  /* 0x0000000200e87308 */ /* 0x0008a20000000800 */
[----:B-1----:R-:W-:-:S04]  /*17370*/  FFMA.FTZ R0, R47, UR7, -R28 ;  /* 0x000000072f007c23 */ /* 0x002fc8000801081c */
[----:B------:R1:W-:Y:S01]  /*17380*/  MUFU.EX2 R252, R0 ;  /* 0x0000000000fc7308 */ /* 0x0003e20000000800 */
[----:B------:R-:W-:Y:S02]  /*17390*/  IMAD.MOV.U32 R93, RZ, RZ, R227 ;  /* 0x000000ffff5d7224 */ /* 0x000fe400078e00e3 */
[--C-:B------:R-:W-:Y:S01]  /*173a0*/  FFMA.FTZ R3, R225, UR7, -R29.reuse ;  /* 0x00000007e1037c23 */ /* 0x100fe2000801081d */
[----:B----4-:R-:W-:Y:S01]  /*173b0*/  FFMA.FTZ R2, R42, UR7, -R28 ;  /* 0x000000072a027c23 */ /* 0x010fe2000801081c */
[-C--:B------:R-:W-:Y:S01]  /*173c0*/  FMUL.FTZ R104, R104, R36.reuse ;  /* 0x0000002468687220 */ /* 0x080fe20000410000 */
[-C--:B------:R-:W-:Y:S01]  /*173d0*/  FMUL.FTZ R105, R105, R36.reuse ;  /* 0x0000002469697220 */ /* 0x080fe20000410000 */
[-C--:B------:R-:W-:Y:S01]  /*173e0*/  FMUL.FTZ R106, R106, R35.reuse ;  /* 0x000000236a6a7220 */ /* 0x080fe20000410000 */
[----:B------:R4:W-:Y:S01]  /*173f0*/  MUFU.EX2 R227, R2 ;  /* 0x0000000200e37308 */ /* 0x0009e20000000800 */
[--C-:B-1----:R-:W-:Y:S01]  /*17400*/  FFMA.FTZ R0, R231, UR7, -R29.reuse ;  /* 0x00000007e7007c23 */ /* 0x102fe2000801081d */
[-C--:B------:R-:W-:Y:S01]  /*17410*/  FMUL.FTZ R107, R107, R35.reuse ;  /* 0x000000236b6b7220 */ /* 0x080fe20000410000 */
[-C--:B------:R-:W-:Y:S01]  /*17420*/  FMUL.FTZ R108, R108, R36.reuse ;  /* 0x000000246c6c7220 */ /* 0x080fe20000410000 */
[----:B------:R-:W-:Y:S01]  /*17430*/  FMUL.FTZ R109, R109, R36 ;  /* 0x000000246d6d7220 */ /* 0x000fe20000410000 */
[----:B------:R1:W-:Y:S01]  /*17440*/  MUFU.EX2 R225, R0 ;  /* 0x0000000000e17308 */ /* 0x0003e20000000800 */
[-C--:B------:R-:W-:Y:S01]  /*17450*/  FMUL.FTZ R110, R110, R35.reuse ;  /* 0x000000236e6e7220 */ /* 0x080fe20000410000 */
[----:B------:R-:W-:Y:S01]  /*17460*/  FMUL.FTZ R111, R111, R35 ;  /* 0x000000236f6f7220 */ /* 0x000fe20000410000 */
[-C--:B------:R-:W-:Y:S01]  /*17470*/  FMUL.FTZ R68, R68, R34.reuse ;  /* 0x0000002244447220 */ /* 0x080fe20000410000 */
[-C--:B------:R-:W-:Y:S01]  /*17480*/  FMUL.FTZ R69, R69, R34.reuse ;  /* 0x0000002245457220 */ /* 0x080fe20000410000 */
[-C--:B------:R-:W-:Y:S01]  /*17490*/  FMUL.FTZ R70, R70, R33.reuse ;  /* 0x0000002146467220 */ /* 0x080fe20000410000 */
[--C-:B----4-:R-:W-:Y:S01]  /*174a0*/  FFMA.FTZ R2, R65, UR7, -R29.reuse ;  /* 0x0000000741027c23 */ /* 0x110fe2000801081d */
[-C--:B------:R-:W-:Y:S01]  /*174b0*/  FMUL.FTZ R71, R71, R33.reuse ;  /* 0x0000002147477220 */ /* 0x080fe20000410000 */
[-C--:B------:R-:W-:Y:S01]  /*174c0*/  FMUL.FTZ R80, R80, R34.reuse ;  /* 0x0000002250507220 */ /* 0x080fe20000410000 */
[-C--:B------:R-:W-:Y:S01]  /*174d0*/  FMUL.FTZ R81, R81, R34.reuse ;  /* 0x0000002251517220 */ /* 0x080fe20000410000 */
[-C--:B------:R-:W-:Y:S01]  /*174e0*/  FMUL.FTZ R82, R82, R33.reuse ;  /* 0x0000002152527220 */ /* 0x080fe20000410000 */
[-C--:B------:R-:W-:Y:S01]  /*174f0*/  FMUL.FTZ R83, R83, R33.reuse ;  /* 0x0000002153537220 */ /* 0x080fe20000410000 */
[-C--:B------:R-:W-:Y:S01]  /*17500*/  FMUL.FTZ R100, R100, R34.reuse ;  /* 0x0000002264647220 */ /* 0x080fe20000410000 */
[-C--:B------:R-:W-:Y:S01]  /*17510*/  FMUL.FTZ R101, R101, R34.reuse ;  /* 0x0000002265657220 */ /* 0x080fe20000410000 */
[----:B-1----:R-:W-:Y:S01]  /*17520*/  FFMA.FTZ R0, R43, UR7, -R29 ;  /* 0x000000072b007c23 */ /* 0x002fe2000801081d */
[-C--:B------:R-:W-:Y:S01]  /*17530*/  FMUL.FTZ R102, R102, R33.reuse ;  /* 0x0000002166667220 */ /* 0x080fe20000410000 */
[-C--:B------:R-:W-:Y:S01]  /*17540*/  FMUL.FTZ R103, R103, R33.reuse ;  /* 0x0000002167677220 */ /* 0x080fe20000410000 */
[-C--:B------:R-:W-:Y:S01]  /*17550*/  FMUL.FTZ R112, R112, R34.reuse ;  /* 0x0000002270707220 */ /* 0x080fe20000410000 */
[----:B------:R-:W-:Y:S01]  /*17560*/  FMUL.FTZ R113, R113, R34 ;  /* 0x0000002271717220 */ /* 0x000fe20000410000 */
[-C--:B------:R-:W-:Y:S01]  /*17570*/  FMUL.FTZ R114, R114, R33.reuse ;  /* 0x0000002172727220 */ /* 0x080fe20000410000 */
[----:B------:R-:W-:Y:S01]  /*17580*/  FMUL.FTZ R115, R115, R33 ;  /* 0x0000002173737220 */ /* 0x000fe20000410000 */
[----:B------:R-:W-:Y:S01]  /*17590*/  IMAD.MOV.U32 R72, RZ, RZ, R239 ;  /* 0x000000ffff487224 */ /* 0x000fe200078e00ef */
[----:B------:R1:W-:Y:S01]  /*175a0*/  MUFU.EX2 R231, R2 ;  /* 0x0000000200e77308 */ /* 0x0003e20000000800 */
[----:B------:R-:W-:-:S03]  /*175b0*/  IMAD.MOV.U32 R78, RZ, RZ, R226 ;  /* 0x000000ffff4e7224 */ /* 0x000fc600078e00e2 */
[----:B------:R-:W4:Y:S01]  /*175c0*/  MUFU.EX2 R226, R3 ;  /* 0x0000000300e27308 */ /* 0x000f220000000800 */
[C---:B------:R-:W-:Y:S03]  /*175d0*/  HMMA.16816.F32 R152, R4.reuse, R24, R104 ;  /* 0x000000180498723c */ /* 0x040fe60000001868 */
[----:B------:R-:W4:Y:S05]  /*175e0*/  MUFU.EX2 R239, R0 ;  /* 0x0000000000ef7308 */ /* 0x000f2a0000000800 */
[----:B------:R-:W-:Y:S01]  /*175f0*/  HMMA.16816.F32 R148, R4, R26, R108 ;  /* 0x0000001a0494723c */ /* 0x000fe2000000186c */
[----:B-1----:R-:W-:-:S07]  /*17600*/  IMAD.MOV.U32 R2, RZ, RZ, R46 ;  /* 0x000000ffff027224 */ /* 0x002fce00078e002e */
[----:B------:R-:W-:Y:S01]  /*17610*/  HMMA.16816.F32 R108, R8, R16, R68 ;  /* 0x00000010086c723c */ /* 0x000fe20000001844 */
[----:B------:R-:W-:-:S07]  /*17620*/  IMAD.MOV.U32 R126, RZ, RZ, R45 ;  /* 0x000000ffff7e7224 */ /* 0x000fce00078e002d */
[C---:B------:R-:W-:Y:S08]  /*17630*/  HMMA.16816.F32 R104, R8.reuse, R18, R80 ;  /* 0x000000120868723c */ /* 0x040ff00000001850 */
[C---:B------:R-:W-:Y:S08]  /*17640*/  HMMA.16816.F32 R100, R8.reuse, R24, R100 ;  /* 0x000000180864723c */ /* 0x040ff00000001864 */
[----:B------:R-:W-:Y:S01]  /*17650*/  HMMA.16816.F32 R112, R8, R26, R112 ;  /* 0x0000001a0870723c */ /* 0x000fe20000001870 */
[----:B---3--:R-:W-:Y:S01]  /*17660*/  F2FP.F16.F32.PACK_AB R8, R92, R123 ;  /* 0x0000007b5c08723e */ /* 0x008fe200000000ff */
[----:B------:R-:W1:Y:S01]  /*17670*/  LDSM.16.MT88.4 R16, [R32+0x800] ;  /* 0x000800002010783b */ /* 0x000e620000004200 */
[----:B------:R-:W-:-:S02]  /*17680*/  F2FP.F16.F32.PACK_AB R9, R127, R180 ;  /* 0x000000b47f09723e */ /* 0x000fc400000000ff */
[----:B------:R-:W-:Y:S01]  /*17690*/  F2FP.F16.F32.PACK_AB R10, R133, R79 ;  /* 0x0000004f850a723e */ /* 0x000fe200000000ff */
[----:B------:R-:W-:Y:S01]  /*176a0*/  LDSM.16.MT88.4 R24, [R224+0xe800] ;  /* 0x00e80000e018783b */ /* 0x000fe20000004200 */
[----:B------:R-:W-:Y:S02]  /*176b0*/  F2FP.F16.F32.PACK_AB R11, R63, R66 ;  /* 0x000000423f0b723e */ /* 0x000fe400000000ff */
[----:B--2---:R-:W-:Y:S02]  /*176c0*/  F2FP.F16.F32.PACK_AB R4, R232, R230 ;  /* 0x000000e6e804723e */ /* 0x004fe400000000ff */
[----:B----4-:R-:W-:-:S03]  /*176d0*/  F2FP.F16.F32.PACK_AB R5, R226, R225 ;  /* 0x000000e1e205723e */ /* 0x010fc600000000ff */
[----:B------:R-:W-:Y:S01]  /*176e0*/  HMMA.16816.F32 R44, R8, R12, R244 ;  /* 0x0000000c082c723c */ /* 0x000fe200000018f4 */
[----:B------:R-:W-:Y:S01]  /*176f0*/  IMAD.MOV.U32 R246, RZ, RZ, R123 ;  /* 0x000000fffff67224 */ /* 0x000fe200078e007b */
[----:B------:R-:W-:Y:S01]  /*17700*/  MOV R123, R94 ;  /* 0x0000005e007b7202 */ /* 0x000fe20000000f00 */
[----:B------:R-:W-:Y:S01]  /*17710*/  IMAD.MOV.U32 R245, RZ, RZ, R120 ;  /* 0x000000fffff57224 */ /* 0x000fe200078e0078 */
[----:B------:R-:W-:Y:S01]  /*17720*/  F2FP.F16.F32.PACK_AB R6, R227, R252 ;  /* 0x000000fce306723e */ /* 0x000fe200000000ff */
[----:B------:R-:W-:Y:S01]  /*17730*/  IMAD.MOV.U32 R94, RZ, RZ, R77 ;  /* 0x000000ffff5e7224 */ /* 0x000fe200078e004d */
[----:B------:R-:W-:Y:S01]  /*17740*/  F2FP.F16.F32.PACK_AB R7, R239, R231 ;  /* 0x000000e7ef07723e */ /* 0x000fe200000000ff */
[----:B------:R-:W-:Y:S01]  /*17750*/  IMAD.MOV.U32 R247, RZ, RZ, R92 ;  /* 0x000000fffff77224 */ /* 0x000fe200078e005c */
[----:B------:R-:W-:Y:S01]  /*17760*/  MOV R120, R121 ;  /* 0x0000007900787202 */ /* 0x000fe20000000f00 */
[----:B------:R-:W-:Y:S01]  /*17770*/  IMAD.MOV.U32 R77, RZ, RZ, R73 ;  /* 0x000000ffff4d7224 */ /* 0x000fe200078e0049 */
[----:B------:R-:W-:Y:S01]  /*17780*/  MOV R73, R53 ;  /* 0x0000003500497202 */ /* 0x000fe20000000f00 */
[----:B------:R-:W-:-:S02]  /*17790*/  IMAD.MOV.U32 R121, RZ, RZ, R122 ;  /* 0x000000ffff797224 */ /* 0x000fc400078e007a */
[----:B------:R-:W-:Y:S02]  /*177a0*/  IMAD.MOV.U32 R92, RZ, RZ, R95 ;  /* 0x000000ffff5c7224 */ /* 0x000fe400078e005f */
[----:B------:R-:W-:Y:S02]  /*177b0*/  IMAD.MOV.U32 R122, RZ, RZ, R93 ;  /* 0x000000ffff7a7224 */ /* 0x000fe400078e005d */
[----:B------:R-:W-:Y:S02]  /*177c0*/  IMAD.MOV.U32 R95, RZ, RZ, R78 ;  /* 0x000000ffff5f7224 */ /* 0x000fe400078e004e */
[----:B------:R-:W-:Y:S01]  /*177d0*/  IMAD.MOV.U32 R93, RZ, RZ, R76 ;  /* 0x000000ffff5d7224 */ /* 0x000fe200078e004c */
[----:B------:R-:W-:Y:S01]  /*177e0*/  MOV R76, R72 ;  /* 0x00000048004c7202 */ /* 0x000fe20000000f00 */
[----:B------:R-:W-:Y:S01]  /*177f0*/  IMAD.MOV.U32 R78, RZ, RZ, R74 ;  /* 0x000000ffff4e7224 */ /* 0x000fe200078e004a */
[----:B------:R-:W-:Y:S01]  /*17800*/  HMMA.16816.F32 R68, R4, R20, R216 ;  /* 0x000000140444723c */ /* 0x000fe200000018d8 */
[----:B------:R-:W-:Y:S01]  /*17810*/  IMAD.MOV.U32 R72, RZ, RZ, R55 ;  /* 0x000000ffff487224 */ /* 0x000fe200078e0037 */
[----:B------:R-:W-:Y:S01]  /*17820*/  MOV R218, R77 ;  /* 0x0000004d00da7202 */ /* 0x000fe20000000f00 */
[----:B------:R-:W-:-:S02]  /*17830*/  IMAD.MOV.U32 R216, RZ, RZ, R73 ;  /* 0x000000ffffd87224 */ /* 0x000fc400078e0049 */
[----:B------:R-:W-:-:S03]  /*17840*/  IMAD.MOV.U32 R217, RZ, RZ, R78 ;  /* 0x000000ffffd97224 */ /* 0x000fc600078e004e */
[----:B------:R-:W-:Y:S01]  /*17850*/  HMMA.16816.F32 R52, R4, R12, R248 ;  /* 0x0000000c0434723c */ /* 0x000fe200000018f8 */
[----:B------:R-:W-:Y:S02]  /*17860*/  IMAD.MOV.U32 R248, RZ, RZ, R67 ;  /* 0x000000fffff87224 */ /* 0x000fe400078e0043 */
[----:B------:R-:W-:-:S05]  /*17870*/  IMAD.MOV.U32 R219, RZ, RZ, R76 ;  /* 0x000000ffffdb7224 */ /* 0x000fca00078e004c */
[----:B------:R-:W-:Y:S01]  /*17880*/  HMMA.16816.F32 R40, R8, R14, R212 ;  /* 0x0000000e0828723c */ /* 0x000fe200000018d4 */
[----:B------:R-:W-:-:S07]  /*17890*/  IMAD.MOV.U32 R215, RZ, RZ, R66 ;  /* 0x000000ffffd77224 */ /* 0x000fce00078e0042 */
[----:B------:R-:W-:Y:S01]  /*178a0*/  HMMA.16816.F32 R80, R8, R20, R240 ;  /* 0x000000140850723c */ /* 0x000fe200000018f0 */
[----:B------:R-:W-:Y:S02]  /*178b0*/  IMAD.MOV.U32 R240, RZ, RZ, R94 ;  /* 0x000000fffff07224 */ /* 0x000fe400078e005e */
[----:B------:R-:W-:Y:S02]  /*178c0*/  IMAD.MOV.U32 R241, RZ, RZ, R93 ;  /* 0x000000fffff17224 */ /* 0x000fe400078e005d */
[----:B------:R-:W-:-:S03]  /*178d0*/  IMAD.MOV.U32 R242, RZ, RZ, R123 ;  /* 0x000000fffff27224 */ /* 0x000fc600078e007b */
[----:B------:R-:W-:Y:S01]  /*178e0*/  HMMA.16816.F32 R64, R4, R22, R208 ;  /* 0x000000160440723c */ /* 0x000fe200000018d0 */
[----:B------:R-:W-:Y:S02]  /*178f0*/  IMAD.MOV.U32 R211, RZ, RZ, R216 ;  /* 0x000000ffffd37224 */ /* 0x000fe400078e00d8 */
[----:B------:R-:W-:Y:S02]  /*17900*/  IMAD.MOV.U32 R216, RZ, RZ, R217 ;  /* 0x000000ffffd87224 */ /* 0x000fe400078e00d9 */
[----:B------:R-:W-:Y:S02]  /*17910*/  IMAD.MOV.U32 R217, RZ, RZ, R218 ;  /* 0x000000ffffd97224 */ /* 0x000fe400078e00da */
[----:B------:R-:W-:Y:S02]  /*17920*/  IMAD.MOV.U32 R243, RZ, RZ, R122 ;  /* 0x000000fffff37224 */ /* 0x000fe400078e007a */
[----:B------:R-:W-:Y:S01]  /*17930*/  IMAD.MOV.U32 R218, RZ, RZ, R219 ;  /* 0x000000ffffda7224 */ /* 0x000fe200078e00db */
[----:B------:R-:W-:Y:S01]  /*17940*/  MOV R219, R240 ;  /* 0x000000f000db7202 */ /* 0x000fe20000000f00 */
[----:B------:R-:W-:-:S02]  /*17950*/  IMAD.MOV.U32 R251, RZ, RZ, R48 ;  /* 0x000000fffffb7224 */ /* 0x000fc400078e0030 */
[----:B------:R-:W-:Y:S02]  /*17960*/  IMAD.MOV.U32 R213, RZ, RZ, R126 ;  /* 0x000000ffffd57224 */ /* 0x000fe400078e007e */
        /* <DEDUP_REMOVED lines=8> */
[----:B------:R-:W2:Y:S01]  /*179f0*/  LDL.LU R2, [R1+0x8] ;  /* 0x0000080001027983 */ /* 0x000ea20000300800 */
[----:B------:R-:W-:Y:S02]  /*17a00*/  IMAD.MOV.U32 R74, RZ, RZ, R50 ;  /* 0x000000ffff4a7224 */ /* 0x000fe400078e0032 */
[----:B------:R-:W-:Y:S01]  /*17a10*/  IMAD.MOV.U32 R75, RZ, RZ, R49 ;  /* 0x000000ffff4b7224 */ /* 0x000fe200078e0031 */
[----:B------:R-:W-:Y:S01]  /*17a20*/  MOV R0, R60 ;  /* 0x0000003c00007202 */ /* 0x000fe20000000f00 */
[----:B------:R-:W-:Y:S01]  /*17a30*/  HMMA.16816.F32 R48, R4, R14, R220 ;  /* 0x0000000e0430723c */ /* 0x000fe200000018dc */
[----:B------:R-:W-:Y:S01]  /*17a40*/  IMAD.MOV.U32 R220, RZ, RZ, R63 ;  /* 0x000000ffffdc7224 */ /* 0x000fe200078e003f */
[----:B------:R-:W3:Y:S01]  /*17a50*/  LDSM.16.MT88.4 R12, [R39+0x800] ;  /* 0x00080000270c783b */ /* 0x000ee20000004200 */
[----:B------:R-:W-:-:S02]  /*17a60*/  IMAD.MOV.U32 R208, RZ, RZ, R216 ;  /* 0x000000ffffd07224 */ /* 0x000fc400078e00d8 */
[----:B------:R-:W-:-:S03]  /*17a70*/  IMAD.MOV.U32 R210, RZ, RZ, R219 ;  /* 0x000000ffffd27224 */ /* 0x000fc600078e00db */
[----:B------:R-:W-:Y:S01]  /*17a80*/  HMMA.16816.F32 R60, R8, R22, R172 ;  /* 0x00000016083c723c */ /* 0x000fe200000018ac */
[----:B------:R-:W-:Y:S01]  /*17a90*/  IMAD.MOV.U32 R175, RZ, RZ, R211 ;  /* 0x000000ffffaf7224 */ /* 0x000fe200078e00d3 */
[----:B------:R-:W-:Y:S01]  /*17aa0*/  MOV R219, R242 ;  /* 0x000000f200db7202 */ /* 0x000fe20000000f00 */
[----:B------:R-:W-:Y:S01]  /*17ab0*/  IMAD.MOV.U32 R211, RZ, RZ, R240 ;  /* 0x000000ffffd37224 */ /* 0x000fe200078e00f0 */
[----:B------:R-:W-:Y:S01]  /*17ac0*/  MOV R250, R74 ;  /* 0x0000004a00fa7202 */ /* 0x000fe20000000f00 */
[----:B------:R-:W-:Y:S01]  /*17ad0*/  IMAD.MOV.U32 R240, RZ, RZ, R241 ;  /* 0x000000fffff07224 */ /* 0x000fe200078e00f1 */
[----:B------:R-:W4:Y:S01]  /*17ae0*/  LDSM.16.MT88.4 R20, [R38+0xe800] ;  /* 0x00e800002614783b */ /* 0x000f220000004200 */
[----:B------:R-:W-:Y:S02]  /*17af0*/  IMAD.MOV.U32 R241, RZ, RZ, R243 ;  /* 0x000000fffff17224 */ /* 0x000fe400078e00f3 */
[----:B------:R-:W-:Y:S01]  /*17b00*/  IMAD.MOV.U32 R242, RZ, RZ, R213 ;  /* 0x000000fffff27224 */ /* 0x000fe200078e00d5 */
[----:B------:R-:W-:Y:S01]  /*17b10*/  MOV R174, R208 ;  /* 0x000000d000ae7202 */ /* 0x000fe20000000f00 */
[----:B------:R-:W-:-:S02]  /*17b20*/  IMAD.MOV.U32 R243, RZ, RZ, R251 ;  /* 0x000000fffff37224 */ /* 0x000fc400078e00fb */
[----:B------:R-:W-:Y:S02]  /*17b30*/  IMAD.MOV.U32 R208, RZ, RZ, R211 ;  /* 0x000000ffffd07224 */ /* 0x000fe400078e00d3 */
[----:B------:R-:W-:Y:S01]  /*17b40*/  IMAD.MOV.U32 R211, RZ, RZ, R241 ;  /* 0x000000ffffd37224 */ /* 0x000fe200078e00f1 */
[----:B------:R-:W-:Y:S01]  /*17b50*/  MOV R241, R242 ;  /* 0x000000f200f17202 */ /* 0x000fe20000000f00 */
[----:B------:R-:W-:Y:S02]  /*17b60*/  IMAD.MOV.U32 R242, RZ, RZ, R243 ;  /* 0x000000fffff27224 */ /* 0x000fe400078e00f3 */
[----:B------:R-:W-:Y:S02]  /*17b70*/  IMAD.MOV.U32 R243, RZ, RZ, R215 ;  /* 0x000000fffff37224 */ /* 0x000fe400078e00d7 */
[----:B------:R-:W-:Y:S02]  /*17b80*/  IMAD.MOV.U32 R251, RZ, RZ, R139 ;  /* 0x000000fffffb7224 */ /* 0x000fe400078e008b */
[----:B------:R-:W-:Y:S01]  /*17b90*/  IMAD.MOV.U32 R215, RZ, RZ, R220 ;  /* 0x000000ffffd77224 */ /* 0x000fe200078e00dc */
[----:B------:R-:W2:Y:S01]  /*17ba0*/  LDL.LU R139, [R1+0x104] ;  /* 0x00010400018b7983 */ /* 0x000ea20000300800 */
[----:B------:R-:W-:-:S03]  /*17bb0*/  IMAD.MOV.U32 R220, RZ, RZ, R133 ;  /* 0x000000ffffdc7224 */ /* 0x000fc600078e0085 */
[----:B------:R-:W2:Y:S01]  /*17bc0*/  LDL.LU R133, [R1+0x100] ;  /* 0x0001000001857983 */ /* 0x000ea20000300800 */
[----:B------:R-:W-:Y:S01]  /*17bd0*/  IMAD.MOV.U32 R221, RZ, RZ, R79 ;  /* 0x000000ffffdd7224 */ /* 0x000fe200078e004f */
[----:B-1----:R-:W-:Y:S01]  /*17be0*/  HMMA.16816.F32 R56, R8, R16, R56 ;  /* 0x000000100838723c */ /* 0x002fe20000001838 */
[----:B------:R-:W-:Y:S02]  /*17bf0*/  IMAD.MOV.U32 R222, RZ, RZ, R72 ;  /* 0x000000ffffde7224 */ /* 0x000fe400078e0048 */
[----:B------:R-:W-:-:S05]  /*17c00*/  IMAD.MOV.U32 R249, RZ, RZ, R75 ;  /* 0x000000fffff97224 */ /* 0x000fca00078e004b */
        /* <DEDUP_REMOVED lines=8> */
[----:B------:R-:W3:Y:S01]  /*17c90*/  LDSM.16.MT88.4 R12, [R39+0x2800] ;  /* 0x00280000270c783b */ /* 0x000ee20000004200 */
[----:B------:R-:W-:Y:S01]  /*17ca0*/  FFMA.FTZ R0, R0, UR7, -R31 ;  /* 0x0000000700007c23 */ /* 0x000fe2000801081f */
[----:B------:R-:W-:-:S03]  /*17cb0*/  MOV R209, R217 ;  /* 0x000000d900d17202 */ /* 0x000fc60000000f00 */
[----:B------:R4:W-:Y:S01]  /*17cc0*/  MUFU.EX2 R213, R0 ;  /* 0x0000000000d57308 */ /* 0x0009e20000000800 */
[----:B------:R-:W-:Y:S01]  /*17cd0*/  IMAD.MOV.U32 R217, RZ, RZ, R218 ;  /* 0x000000ffffd97224 */ /* 0x000fe200078e00da */
[----:B------:R-:W-:Y:S01]  /*17ce0*/  MOV R3, R92 ;  /* 0x0000005c00037202 */ /* 0x000fe20000000f00 */
[----:B------:R-:W-:Y:S01]  /*17cf0*/  IMAD.MOV.U32 R214, RZ, RZ, R95 ;  /* 0x000000ffffd67224 */ /* 0x000fe200078e005f */
[----:B------:R-:W-:Y:S01]  /*17d00*/  MOV R223, R127 ;  /* 0x0000007f00df7202 */ /* 0x000fe20000000f00 */
[----:B------:R-:W-:Y:S01]  /*17d10*/  HMMA.16816.F32 R92, R4, R24, R164 ;  /* 0x00000018045c723c */ /* 0x000fe200000018a4 */
[----:B----4-:R-:W-:-:S07]  /*17d20*/  FFMA.FTZ R0, R138, UR7, -R31 ;  /* 0x000000078a007c23 */ /* 0x010fce000801081f */
[C---:B------:R-:W-:Y:S01]  /*17d30*/  HMMA.16816.F32 R124, R4.reuse, R20, R156 ;  /* 0x00000014047c723c */ /* 0x040fe2000000189c */
[----:B------:R4:W-:Y:S07]  /*17d40*/  MUFU.EX2 R218, R0 ;  /* 0x0000000000da7308 */ /* 0x0009ee0000000800 */
[----:B-1----:R-:W-:Y:S01]  /*17d50*/  HMMA.16816.F32 R164, R4, R16, R152 ;  /* 0x0000001004a4723c */ /* 0x002fe20000001898 */
[----:B----4-:R-:W-:Y:S01]  /*17d60*/  FFMA.FTZ R0, R175, UR7, -R30 ;  /* 0x00000007af007c23 */ /* 0x010fe2000801081e */
[----:B------:R-:W-:-:S06]  /*17d70*/  IMAD.MOV.U32 R175, RZ, RZ, R209 ;  /* 0x000000ffffaf7224 */ /* 0x000fcc00078e00d1 */
[----:B---3--:R-:W-:Y:S01]  /*17d80*/  HMMA.16816.F32 R156, R4, R12, R144 ;  /* 0x0000000c049c723c */ /* 0x008fe20000001890 */
[----:B------:R-:W-:-:S07]  /*17d90*/  IMAD.MOV.U32 R209, RZ, RZ, R219 ;  /* 0x000000ffffd17224 */ /* 0x000fce00078e00db */
[----:B------:R-:W-:Y:S01]  /*17da0*/  HMMA.16816.F32 R152, R4, R14, R140 ;  /* 0x0000000e0498723c */ /* 0x000fe2000000188c */
[----:B------:R-:W-:-:S07]  /*17db0*/  IMAD.MOV.U32 R212, RZ, RZ, R120 ;  /* 0x000000ffffd47224 */ /* 0x000fce00078e0078 */
[C---:B------:R-:W-:Y:S08]  /*17dc0*/  HMMA.16816.F32 R116, R8.reuse, R12, R116 ;  /* 0x0000000c0874723c */ /* 0x040ff00000001874 */
[----:B------:R-:W-:Y:S01]  /*17dd0*/  HMMA.16816.F32 R128, R8, R14, R128 ;  /* 0x0000000e0880723c */ /* 0x000fe20000001880 */
[----:B------:R-:W1:Y:S01]  /*17de0*/  LDSM.16.MT88.4 R12, [R224+0xd000] ;  /* 0x00d00000e00c783b */ /* 0x000e620000004200 */
[----:B------:R-:W-:-:S06]  /*17df0*/  IMAD.MOV.U32 R37, RZ, RZ, R121 ;  /* 0x000000ffff257224 */ /* 0x000fcc00078e0079 */
[C---:B------:R-:W-:Y:S08]  /*17e00*/  HMMA.16816.F32 R120, R4.reuse, R26, R160 ;  /* 0x0000001a0478723c */ /* 0x040ff000000018a0 */
[----:B------:R-:W-:Y:S08]  /*17e10*/  HMMA.16816.F32 R160, R4, R18, R148 ;  /* 0x0000001204a0723c */ /* 0x000ff00000001894 */
        /* <DEDUP_REMOVED lines=8> */
[----:B------:R-:W3:Y:S01]  /*17ea0*/  LDSM.16.MT88.4 R20, [R38+0xd000] ;  /* 0x00d000002614783b */ /* 0x000ee20000004200 */
[----:B--2---:R-:W-:-:S04]  /*17eb0*/  FFMA.FTZ R2, R2, UR7, -R31 ;  /* 0x0000000702027c23 */ /* 0x004fc8000801081f */
[----:B------:R2:W4:Y:S02]  /*17ec0*/  MUFU.EX2 R216, R2 ;  /* 0x0000000200d87308 */ /* 0x0005240000000800 */
[----:B--2---:R-:W-:-:S04]  /*17ed0*/  FFMA.FTZ R2, R132, UR7, -R31 ;  /* 0x0000000784027c23 */ /* 0x004fc8000801081f */
[----:B------:R2:W-:Y:S02]  /*17ee0*/  MUFU.EX2 R219, R2 ;  /* 0x0000000200db7308 */ /* 0x0005e40000000800 */
[----:B--2---:R-:W-:Y:S01]  /*17ef0*/  FFMA.FTZ R2, R174, UR7, -R30 ;  /* 0x00000007ae027c23 */ /* 0x004fe2000801081e */
[----:B------:R-:W-:Y:S01]  /*17f00*/  MOV R174, R175 ;  /* 0x000000af00ae7202 */ /* 0x000fe20000000f00 */
[----:B------:R-:W-:Y:S02]  /*17f10*/  IMAD.MOV.U32 R175, RZ, RZ, R208 ;  /* 0x000000ffffaf7224 */ /* 0x000fe400078e00d0 */
[----:B------:R-:W-:Y:S02]  /*17f20*/  IMAD.MOV.U32 R208, RZ, RZ, R209 ;  /* 0x000000ffffd07224 */ /* 0x000fe400078e00d1 */
[----:B------:R2:W-:Y:S02]  /*17f30*/  MUFU.EX2 R209, R0 ;  /* 0x0000000000d17308 */ /* 0x0005e40000000800 */
[----:B--2---:R-:W-:Y:S01]  /*17f40*/  FFMA.FTZ R0, R174, UR7, -R30 ;  /* 0x00000007ae007c23 */ /* 0x004fe2000801081e */
[----:B------:R-:W-:-:S02]  /*17f50*/  IMAD.MOV.U32 R174, RZ, RZ, R175 ;  /* 0x000000ffffae7224 */ /* 0x000fc400078e00af */
[----:B------:R-:W-:Y:S01]  /*17f60*/  IMAD.MOV.U32 R175, RZ, RZ, R208 ;  /* 0x000000ffffaf7224 */ /* 0x000fe200078e00d0 */
[----:B------:R-:W-:Y:S02]  /*17f70*/  MOV R208, R212 ;  /* 0x000000d400d07202 */ /* 0x000fe40000000f00 */
[----:B------:R2:W1:Y:S02]  /*17f80*/  MUFU.EX2 R212, R2 ;  /* 0x0000000200d47308 */ /* 0x0004640000000800 */
[----:B--2---:R-:W-:Y:S01]  /*17f90*/  FFMA.FTZ R2, R211, UR7, -R30 ;  /* 0x00000007d3027c23 */ /* 0x004fe2000801081e */
[----:B------:R-:W-:Y:S02]  /*17fa0*/  IMAD.MOV.U32 R211, RZ, RZ, R241 ;  /* 0x000000ffffd37224 */ /* 0x000fe400078e00f1 */
[----:B------:R-:W-:Y:S02]  /*17fb0*/  IMAD.MOV.U32 R241, RZ, RZ, R242 ;  /* 0x000000fffff17224 */ /* 0x000fe400078e00f2 */
[----:B------:R-:W-:-:S02]  /*17fc0*/  IMAD.MOV.U32 R242, RZ, RZ, R243 ;  /* 0x000000fffff27224 */ /* 0x000fc400078e00f3 */
[----:B------:R-:W-:Y:S02]  /*17fd0*/  IMAD.MOV.U32 R243, RZ, RZ, R215 ;  /* 0x000000fffff37224 */ /* 0x000fe400078e00d7 */
[----:B------:R2:W-:Y:S02]  /*17fe0*/  MUFU.EX2 R215, R0 ;  /* 0x0000000000d77308 */ /* 0x0005e40000000800 */
[----:B--2---:R-:W-:Y:S02]  /*17ff0*/  FFMA.FTZ R0, R217, UR7, -R28 ;  /* 0x00000007d9007c23 */ /* 0x004fe4000801081c */
[----:B------:R-:W2:Y:S04]  /*18000*/  MUFU.EX2 R217, R2 ;  /* 0x0000000200d97308 */ /* 0x000ea80000000800 */
[----:B------:R3:W-:Y:S01]  /*18010*/  MUFU.EX2 R138, R0 ;  /* 0x00000000008a7308 */ /* 0x0007e20000000800 */
[----:B----4-:R-:W-:-:S02]  /*18020*/  F2FP.F16.F32.PACK_AB R8, R216, R213 ;  /* 0x000000d5d808723e */ /* 0x010fc400000000ff */
[----:B-1----:R-:W-:Y:S02]  /*18030*/  F2FP.F16.F32.PACK_AB R9, R212, R209 ;  /* 0x000000d1d409723e */ /* 0x002fe400000000ff */
[----:B------:R-:W-:Y:S01]  /*18040*/  F2FP.F16.F32.PACK_AB R10, R219, R218 ;  /* 0x000000dadb0a723e */ /* 0x000fe200000000ff */
[--C-:B---3--:R-:W-:Y:S01]  /*18050*/  FFMA.FTZ R0, R211, UR7, -R28.reuse ;  /* 0x00000007d3007c23 */ /* 0x108fe2000801081c */
[----:B------:R-:W-:Y:S01]  /*18060*/  FFMA.FTZ R2, R174, UR7, -R28 ;  /* 0x00000007ae027c23 */ /* 0x000fe2000801081c */
[----:B--2---:R-:W-:Y:S02]  /*18070*/  F2FP.F16.F32.PACK_AB R11, R217, R215 ;  /* 0x000000d7d90b723e */ /* 0x004fe400000000ff */
[----:B------:R1:W-:Y:S01]  /*18080*/  MUFU.EX2 R211, R0 ;  /* 0x0000000000d37308 */ /* 0x0003e20000000800 */
[----:B------:R-:W-:Y:S01]  /*18090*/  MOV R174, R175 ;  /* 0x000000af00ae7202 */ /* 0x000fe20000000f00 */
[----:B------:R-:W-:Y:S02]  /*180a0*/  IMAD.MOV.U32 R175, RZ, RZ, R208 ;  /* 0x000000ffffaf7224 */ /* 0x000fe400078e00d0 */
[----:B------:R2:W3:Y:S01]  /*180b0*/  MUFU.EX2 R208, R2 ;  /* 0x0000000200d07308 */ /* 0x0004e20000000800 */
[----:B------:R-:W-:Y:S01]  /*180c0*/  HMMA.16816.F32 R4, R8, R12, R44 ;  /* 0x0000000c0804723c */ /* 0x000fe2000000182c */
[----:B-1----:R-:W-:-:S04]  /*180d0*/  FFMA.FTZ R0, R214, UR7, -R29 ;  /* 0x00000007d6007c23 */ /* 0x002fc8000801081d */
[----:B------:R1:W-:Y:S01]  /*180e0*/  MUFU.EX2 R132, R0 ;  /* 0x0000000000847308 */ /* 0x0003e20000000800 */
[----:B--2---:R-:W-:-:S04]  /*180f0*/  FFMA.FTZ R2, R133, UR7, -R28 ;  /* 0x0000000785027c23 */ /* 0x004fc8000801081c */
[----:B------:R2:W-:Y:S01]  /*18100*/  MUFU.EX2 R214, R2 ;  /* 0x0000000200d67308 */ /* 0x0005e20000000800 */
[----:B-1----:R-:W-:Y:S01]  /*18110*/  FFMA.FTZ R0, R241, UR7, -R29 ;  /* 0x00000007f1007c23 */ /* 0x002fe2000801081d */
[----:B------:R-:W-:Y:S01]  /*18120*/  IMAD.MOV.U32 R241, RZ, RZ, R242 ;  /* 0x000000fffff17224 */ /* 0x000fe200078e00f2 */
[----:B------:R-:W-:Y:S01]  /*18130*/  MOV R242, R243 ;  /* 0x000000f300f27202 */ /* 0x000fe20000000f00 */
[----:B------:R-:W-:Y:S02]  /*18140*/  IMAD.MOV.U32 R243, RZ, RZ, R220 ;  /* 0x000000fffff37224 */ /* 0x000fe400078e00dc */
[----:B------:R-:W-:Y:S02]  /*18150*/  IMAD.MOV.U32 R220, RZ, RZ, R221 ;  /* 0x000000ffffdc7224 */ /* 0x000fe400078e00dd */
[----:B--2---:R-:W-:Y:S01]  /*18160*/  FFMA.FTZ R2, R174, UR7, -R29 ;  /* 0x00000007ae027c23 */ /* 0x004fe2000801081d */
[----:B------:R-:W-:Y:S02]  /*18170*/  IMAD.MOV.U32 R221, RZ, RZ, R222 ;  /* 0x000000ffffdd7224 */ /* 0x000fe400078e00de */
[----:B------:R-:W-:Y:S01]  /*18180*/  IMAD.MOV.U32 R222, RZ, RZ, R223 ;  /* 0x000000ffffde7224 */ /* 0x000fe200078e00df */
[----:B------:R-:W-:Y:S01]  /*18190*/  MOV R223, R180 ;  /* 0x000000b400df7202 */ /* 0x000fe20000000f00 */
[----:B------:R-:W-:Y:S01]  /*181a0*/  IMAD.MOV.U32 R174, RZ, RZ, R175 ;  /* 0x000000ffffae7224 */ /* 0x000fe200078e00af */
[----:B------:R1:W2:Y:S01]  /*181b0*/  MUFU.EX2 R133, R3 ;  /* 0x0000000300857308 */ /* 0x0002a20000000800 */
[----:B------:R-:W-:-:S02]  /*181c0*/  IMAD.MOV.U32 R175, RZ, RZ, R210 ;  /* 0x000000ffffaf7224 */ /* 0x000fc400078e00d2 */
[----:B------:R-:W-:Y:S01]  /*181d0*/  IMAD.MOV.U32 R180, RZ, RZ, R139 ;  /* 0x000000ffffb47224 */ /* 0x000fe200078e008b */
[----:B------:R-:W-:Y:S01]  /*181e0*/  MUFU.EX2 R210, R0 ;  /* 0x0000000000d27308 */ /* 0x000fe20000000800 */
[----:B------:R-:W-:Y:S03]  /*181f0*/  HMMA.16816.F32 R16, R8, R14, R40 ;  /* 0x0000000e0810723c */ /* 0x000fe60000001828 */
[----:B------:R4:W4:Y:S01]  /*18200*/  MUFU.EX2 R139, R2 ;  /* 0x00000002008b7308 */ /* 0x0009220000000800 */
[----:B------:R-:W-:Y:S01]  /*18210*/  IMAD.MOV.U32 R188, RZ, RZ, R5 ;  /* 0x000000ffffbc7224 */ /* 0x000fe200078e0005 */
[----:B------:R-:W-:Y:S02]  /*18220*/  MOV R173, R4 ;  /* 0x0000000400ad7202 */ /* 0x000fe40000000f00 */
[----:B---3--:R-:W-:Y:S01]  /*18230*/  F2FP.F16.F32.PACK_AB R4, R208, R138 ;  /* 0x0000008ad004723e */ /* 0x008fe200000000ff */
[--C-:B-1----:R-:W-:Y:S01]  /*18240*/  FFMA.FTZ R3, R174, UR7, -R28.reuse ;  /* 0x00000007ae037c23 */ /* 0x102fe2000801081c */
[----:B------:R-:W-:Y:S01]  /*18250*/  IMAD.MOV.U32 R174, RZ, RZ, R7 ;  /* 0x000000ffffae7224 */ /* 0x000fe200078e0007 */
[----:B--2---:R-:W-:Y:S01]  /*18260*/  F2FP.F16.F32.PACK_AB R5, R133, R132 ;  /* 0x000000848505723e */ /* 0x004fe200000000ff */
[----:B----4-:R-:W-:Y:S01]  /*18270*/  FFMA.FTZ R2, R175, UR7, -R28 ;  /* 0x00000007af027c23 */ /* 0x010fe2000801081c */
[----:B------:R-:W-:Y:S01]  /*18280*/  IMAD.MOV.U32 R175, RZ, RZ, R6 ;  /* 0x000000ffffaf7224 */ /* 0x000fe200078e0006 */
[----:B------:R-:W-:-:S02]  /*18290*/  F2FP.F16.F32.PACK_AB R6, R214, R211 ;  /* 0x000000d3d606723e */ /* 0x000fc400000000ff */
[----:B------:R-:W-:Y:S01]  /*182a0*/  F2FP.F16.F32.PACK_AB R7, R210, R139 ;  /* 0x0000008bd207723e */ /* 0x000fe200000000ff */
[----:B------:R-:W-:Y:S01]  /*182b0*/  FFMA.FTZ R0, R240, UR7, -R28 ;  /* 0x00000007f0007c23 */ /* 0x000fe2000801081c */
[----:B------:R-:W-:Y:S01]  /*182c0*/  IMAD.MOV.U32 R207, RZ, RZ, R241 ;  /* 0x000000ffffcf7224 */ /* 0x000fe200078e00f1 */
[----:B------:R-:W-:Y:S01]  /*182d0*/  MOV R191, R220 ;  /* 0x000000dc00bf7202 */ /* 0x000fe20000000f00 */
[----:B------:R-:W-:Y:S02]  /*182e0*/  IMAD.MOV.U32 R189, RZ, RZ, R242 ;  /* 0x000000ffffbd7224 */ /* 0x000fe400078e00f2 */
[----:B------:R-:W-:Y:S01]  /*182f0*/  IMAD.MOV.U32 R190, RZ, RZ, R243 ;  /* 0x000000ffffbe7224 */ /* 0x000fe200078e00f3 */
[----:B------:R-:W-:Y:S01]  /*18300*/  MOV R243, R180 ;  /* 0x000000b400f37202 */ /* 0x000fe20000000f00 */
[----:B------:R-:W-:Y:S02]  /*18310*/  IMAD.MOV.U32 R240, RZ, RZ, R221 ;  /* 0x000000fffff07224 */ /* 0x000fe400078e00dd */
[----:B------:R-:W-:-:S02]  /*18320*/  IMAD.MOV.U32 R241, RZ, RZ, R222 ;  /* 0x000000fffff17224 */ /* 0x000fc400078e00de */
[----:B------:R-:W-:Y:S01]  /*18330*/  IMAD.MOV.U32 R242, RZ, RZ, R223 ;  /* 0x000000fffff27224 */ /* 0x000fe200078e00df */
[----:B------:R-:W-:Y:S01]  /*18340*/  MOV R223, R238 ;  /* 0x000000ee00df7202 */ /* 0x000fe20000000f00 */
[----:B------:R-:W-:Y:S02]  /*18350*/  IMAD.MOV.U32 R220, RZ, RZ, R181 ;  /* 0x000000ffffdc7224 */ /* 0x000fe400078e00b5 */
[----:B------:R-:W-:Y:S02]  /*18360*/  IMAD.MOV.U32 R221, RZ, RZ, R182 ;  /* 0x000000ffffdd7224 */ /* 0x000fe400078e00b6 */
[----:B------:R-:W-:Y:S01]  /*18370*/  IMAD.MOV.U32 R222, RZ, RZ, R183 ;  /* 0x000000ffffde7224 */ /* 0x000fe200078e00b7 */
[----:B------:R-:W-:Y:S01]  /*18380*/  MOV R238, R19 ;  /* 0x0000001300ee7202 */ /* 0x000fe20000000f00 */
[----:B------:R-:W-:Y:S01]  /*18390*/  HMMA.16816.F32 R180, R4, R14, R48 ;  /* 0x0000000e04b4723c */ /* 0x000fe20000001830 */
[----:B------:R-:W-:Y:S02]  /*183a0*/  IMAD.MOV.U32 R49, RZ, RZ, R16 ;  /* 0x000000ffff317224 */ /* 0x000fe400078e0010 */
[----:B------:R-:W-:-:S02]  /*183b0*/  IMAD.MOV.U32 R48, RZ, RZ, R17 ;  /* 0x000000ffff307224 */ /* 0x000fc400078e0011 */
[----:B------:R-:W-:Y:S02]  /*183c0*/  IMAD.MOV.U32 R172, RZ, RZ, R18 ;  /* 0x000000ffffac7224 */ /* 0x000fe400078e0012 */
[----:B------:R-:W1:Y:S01]  /*183d0*/  LDSM.16.MT88.4 R16, [R32+0x1000] ;  /* 0x001000002010783b */ /* 0x000e620000004200 */
[----:B------:R-:W-:Y:S03]  /*183e0*/  HMMA.16816.F32 R196, R4, R12, R52 ;  /* 0x0000000c04c4723c */ /* 0x000fe60000001834 */
[----:B------:R-:W2:Y:S05]  /*183f0*/  LDSM.16.MT88.4 R12, [R39+0x1000] ;  /* 0x00100000270c783b */ /* 0x000eaa0000004200 */
[----:B------:R-:W-:Y:S01]  /*18400*/  HMMA.16816.F32 R24, R8, R20, R80 ;  /* 0x000000140818723c */ /* 0x000fe20000001850 */
[----:B------:R-:W-:-:S02]  /*18410*/  IMAD.MOV.U32 R111, RZ, RZ, R207 ;  /* 0x000000ffff6f7224 */ /* 0x000fc400078e00cf */
[----:B------:R-:W-:Y:S01]  /*18420*/  IMAD.MOV.U32 R110, RZ, RZ, R189 ;  /* 0x000000ffff6e7224 */ /* 0x000fe200078e00bd */
[----:B------:R-:W-:Y:S01]  /*18430*/  MOV R189, R220 ;  /* 0x000000dc00bd7202 */ /* 0x000fe20000000f00 */
[----:B------:R-:W-:Y:S01]  /*18440*/  IMAD.MOV.U32 R109, RZ, RZ, R190 ;  /* 0x000000ffff6d7224 */ /* 0x000fe200078e00be */
[----:B------:R-:W-:Y:S01]  /*18450*/  MOV R204, R240 ;  /* 0x000000f000cc7202 */ /* 0x000fe20000000f00 */
[----:B------:R-:W-:Y:S01]  /*18460*/  IMAD.MOV.U32 R206, RZ, RZ, R242 ;  /* 0x000000ffffce7224 */ /* 0x000fe200078e00f2 */
[----:B------:R-:W-:Y:S01]  /*18470*/  MOV R242, R248 ;  /* 0x000000f800f27202 */ /* 0x000fe20000000f00 */
[----:B------:R-:W-:Y:S02]  /*18480*/  IMAD.MOV.U32 R207, RZ, RZ, R243 ;  /* 0x000000ffffcf7224 */ /* 0x000fe400078e00f3 */
[----:B------:R-:W-:-:S08]  /*18490*/  IMAD.MOV.U32 R190, RZ, RZ, R221 ;  /* 0x000000ffffbe7224 */ /* 0x000fd000078e00dd */
[----:B------:R-:W-:Y:S01]  /*184a0*/  IMAD.MOV.U32 R43, RZ, RZ, R26 ;  /* 0x000000ffff2b7224 */ /* 0x000fe200078e001a */
[----:B------:R-:W-:Y:S01]  /*184b0*/  MOV R40, R25 ;  /* 0x0000001900287202 */ /* 0x000fe20000000f00 */
[----:B------:R-:W-:Y:S02]  /*184c0*/  IMAD.MOV.U32 R42, RZ, RZ, R27 ;  /* 0x000000ffff2a7224 */ /* 0x000fe400078e001b */
[----:B------:R-:W-:Y:S02]  /*184d0*/  IMAD.MOV.U32 R41, RZ, RZ, R24 ;  /* 0x000000ffff297224 */ /* 0x000fe400078e0018 */
[----:B-1----:R-:W-:Y:S01]  /*184e0*/  HMMA.16816.F32 R24, R8, R16, R56 ;  /* 0x000000100818723c */ /* 0x002fe20000001838 */
[----:B------:R-:W-:Y:S02]  /*184f0*/  IMAD.MOV.U32 R205, RZ, RZ, R241 ;  /* 0x000000ffffcd7224 */ /* 0x000fe400078e00f1 */
[----:B------:R-:W-:Y:S02]  /*18500*/  IMAD.MOV.U32 R243, RZ, RZ, R249 ;  /* 0x000000fffff37224 */ /* 0x000fe400078e00f9 */
[----:B------:R-:W-:-:S02]  /*18510*/  IMAD.MOV.U32 R240, RZ, RZ, R222 ;  /* 0x000000fffff07224 */ /* 0x000fc400078e00de */
        /* <DEDUP_REMOVED lines=9> */
[----:B------:R-:W-:-:S02]  /*185b0*/  IMAD.MOV.U32 R248, RZ, RZ, R246 ;  /* 0x000000fffff87224 */ /* 0x000fc400078e00f6 */
[----:B------:R-:W-:Y:S02]  /*185c0*/  IMAD.MOV.U32 R249, RZ, RZ, R247 ;  /* 0x000000fffff97224 */ /* 0x000fe400078e00f7 */
[----:B------:R-:W-:Y:S01]  /*185d0*/  IMAD.MOV.U32 R46, RZ, RZ, R206 ;  /* 0x000000ffff2e7224 */ /* 0x000fe200078e00ce */
[----:B------:R-:W-:Y:S01]  /*185e0*/  MOV R206, R243 ;  /* 0x000000f300ce7202 */ /* 0x000fe20000000f00 */
        /* <DEDUP_REMOVED lines=8> */
[----:B------:R-:W1:Y:S01]  /*18670*/  LDSM.16.MT88.4 R20, [R83+0xf000] ;  /* 0x00f000005314783b */ /* 0x000e620000004200 */
[----:B------:R-:W-:Y:S01]  /*18680*/  FFMA.FTZ R37, R37, UR7, -R28 ;  /* 0x0000000725257c23 */ /* 0x000fe2000801081c */
[----:B------:R-:W-:Y:S01]  /*18690*/  IMAD.MOV.U32 R108, RZ, RZ, R204 ;  /* 0x000000ffff6c7224 */ /* 0x000fe200078e00cc */
[----:B------:R-:W-:-:S03]  /*186a0*/  MOV R47, R205 ;  /* 0x000000cd002f7202 */ /* 0x000fc60000000f00 */
        /* <DEDUP_REMOVED lines=8> */
[----:B------:R-:W-:-:S05]  /*18730*/  IMAD.MOV.U32 R45, RZ, RZ, R248 ;  /* 0x000000ffff2d7224 */ /* 0x000fca00078e00f8 */
[C---:B------:R-:W-:Y:S01]  /*18740*/  HMMA.16816.F32 R240, R8.reuse, R18, R76 ;  /* 0x0000001208f0723c */ /* 0x040fe2000000184c */
[----:B------:R-:W3:Y:S01]  /*18750*/  LDSM.16.MT88.4 R16, [R38+0xf000] ;  /* 0x00f000002610783b */ /* 0x000ee20000004200 */
[----:B------:R-:W-:Y:S02]  /*18760*/  IMAD.MOV.U32 R44, RZ, RZ, R249 ;  /* 0x000000ffff2c7224 */ /* 0x000fe400078e00f9 */
[----:B------:R-:W-:Y:S02]  /*18770*/  IMAD.MOV.U32 R55, RZ, RZ, R250 ;  /* 0x000000ffff377224 */ /* 0x000fe400078e00fa */
[----:B------:R-:W-:Y:S02]  /*18780*/  IMAD.MOV.U32 R56, RZ, RZ, R24 ;  /* 0x000000ffff387224 */ /* 0x000fe400078e0018 */
[----:B------:R-:W-:Y:S01]  /*18790*/  IMAD.MOV.U32 R227, RZ, RZ, R26 ;  /* 0x000000ffffe37224 */ /* 0x000fe200078e001a */
[----:B--2---:R-:W-:Y:S01]  /*187a0*/  HMMA.16816.F32 R248, R8, R12, R72 ;  /* 0x0000000c08f8723c */ /* 0x004fe20000001848 */
[----:B------:R-:W-:-:S02]  /*187b0*/  IMAD.MOV.U32 R224, RZ, RZ, R27 ;  /* 0x000000ffffe07224 */ /* 0x000fc400078e001b */
[----:B------:R-:W2:Y:S05]  /*187c0*/  LDSM.16.MT88.4 R24, [R39+0x3000] ;  /* 0x003000002718783b */ /* 0x000eaa0000004200 */
[C---:B------:R-:W-:Y:S08]  /*187d0*/  HMMA.16816.F32 R192, R4.reuse, R12, R192 ;  /* 0x0000000c04c0723c */ /* 0x040ff000000018c0 */
[-C--:B------:R-:W-:Y:S08]  /*187e0*/  HMMA.16816.F32 R200, R4, R14.reuse, R200 ;  /* 0x0000000e04c8723c */ /* 0x080ff000000018c8 */
[----:B------:R-:W-:Y:S01]  /*187f0*/  HMMA.16816.F32 R220, R8, R14, R84 ;  /* 0x0000000e08dc723c */ /* 0x000fe20000001854 */
[----:B------:R-:W4:Y:S01]  /*18800*/  LDSM.16.MT88.4 R12, [R32+0x3000] ;  /* 0x00300000200c783b */ /* 0x000f220000004200 */
[----:B------:R-:W-:Y:S01]  /*18810*/  IMAD.MOV.U32 R87, RZ, RZ, R108 ;  /* 0x000000ffff577224 */ /* 0x000fe200078e006c */
[----:B------:R-:W-:-:S05]  /*18820*/  MOV R59, R111 ;  /* 0x0000006f003b7202 */ /* 0x000fca0000000f00 */
[----:B-1----:R-:W-:Y:S01]  /*18830*/  HMMA.16816.F32 R72, R4, R20, R92 ;  /* 0x000000140448723c */ /* 0x002fe2000000185c */
[----:B------:R-:W-:Y:S02]  /*18840*/  IMAD.MOV.U32 R57, RZ, RZ, R109 ;  /* 0x000000ffff397224 */ /* 0x000fe400078e006d */
[----:B------:R-:W-:-:S05]  /*18850*/  IMAD.MOV.U32 R58, RZ, RZ, R110 ;  /* 0x000000ffff3a7224 */ /* 0x000fca00078e006e */
[C---:B---3--:R-:W-:Y:S01]  /*18860*/  HMMA.16816.F32 R92, R4.reuse, R18, R168 ;  /* 0x00000012045c723c */ /* 0x048fe200000018a8 */
[----:B------:R-:W-:Y:S01]  /*18870*/  IMAD.MOV.U32 R169, RZ, RZ, R54 ;  /* 0x000000ffffa97224 */ /* 0x000fe200078e0036 */
[----:B------:R-:W-:Y:S01]  /*18880*/  MOV R170, R43 ;  /* 0x0000002b00aa7202 */ /* 0x000fe20000000f00 */
[----:B------:R-:W-:Y:S01]  /*18890*/  IMAD.MOV.U32 R171, RZ, RZ, R42 ;  /* 0x000000ffffab7224 */ /* 0x000fe200078e002a */
[----:B------:R-:W3:Y:S04]  /*188a0*/  LDL.LU R168, [R1+0xb8] ;  /* 0x0000b80001a87983 */ /* 0x000ee80000300800 */
[----:B------:R-:W-:Y:S01]  /*188b0*/  HMMA.16816.F32 R88, R4, R16, R124 ;  /* 0x000000100458723c */ /* 0x000fe2000000187c */
[----:B------:R-:W-:Y:S02]  /*188c0*/  IMAD.MOV.U32 R126, RZ, RZ, R41 ;  /* 0x000000ffff7e7224 */ /* 0x000fe400078e0029 */
[----:B------:R-:W-:-:S05]  /*188d0*/  IMAD.MOV.U32 R124, RZ, RZ, R40 ;  /* 0x000000ffff7c7224 */ /* 0x000fca00078e0028 */
[C---:B------:R-:W-:Y:S08]  /*188e0*/  HMMA.16816.F32 R76, R4.reuse, R22, R120 ;  /* 0x00000016044c723c */ /* 0x040ff00000001878 */
[C---:B--2---:R-:W-:Y:S08]  /*188f0*/  HMMA.16816.F32 R120, R4.reuse, R24, R156 ;  /* 0x000000180478723c */ /* 0x044ff0000000189c */
[C---:B----4-:R-:W-:Y:S08]  /*18900*/  HMMA.16816.F32 R104, R4.reuse, R12, R164 ;  /* 0x0000000c0468723c */ /* 0x050ff000000018a4 */
[C---:B------:R-:W-:Y:S08]  /*18910*/  HMMA.16816.F32 R108, R4.reuse, R14, R160 ;  /* 0x0000000e046c723c */ /* 0x040ff000000018a0 */
[----:B------:R-:W-:Y:S01]  /*18920*/  HMMA.16816.F32 R40, R4, R26, R152 ;  /* 0x0000001a0428723c */ /* 0x000fe20000001898 */
[----:B------:R-:W-:Y:S01]  /*18930*/  FFMA.FTZ R4, R169, UR7, -R29 ;  /* 0x00000007a9047c23 */ /* 0x000fe2000801081d */
[----:B------:R-:W-:Y:S01]  /*18940*/  IMAD.MOV.U32 R81, RZ, RZ, R49 ;  /* 0x000000ffff517224 */ /* 0x000fe200078e0031 */
[----:B------:R-:W2:Y:S01]  /*18950*/  LDL.LU R169, [R1+0xb4] ;  /* 0x0000b40001a97983 */ /* 0x000ea20000300800 */
[----:B------:R-:W-:Y:S01]  /*18960*/  IMAD.MOV.U32 R80, RZ, RZ, R48 ;  /* 0x000000ffff507224 */ /* 0x000fe200078e0030 */
[----:B------:R-:W-:Y:S01]  /*18970*/  MOV R86, R47 ;  /* 0x0000002f00567202 */ /* 0x000fe20000000f00 */
[----:B------:R-:W-:Y:S01]  /*18980*/  IMAD.MOV.U32 R127, RZ, RZ, R44 ;  /* 0x000000ffff7f7224 */ /* 0x000fe200078e002c */
[----:B------:R-:W-:Y:S01]  /*18990*/  MOV R82, R53 ;  /* 0x0000003500527202 */ /* 0x000fe20000000f00 */
[----:B------:R-:W-:-:S02]  /*189a0*/  IMAD.MOV.U32 R84, RZ, RZ, R45 ;  /* 0x000000ffff547224 */ /* 0x000fc400078e002d */
[----:B------:R-:W-:Y:S01]  /*189b0*/  IMAD.MOV.U32 R85, RZ, RZ, R46 ;  /* 0x000000ffff557224 */ /* 0x000fe200078e002e */
[C---:B------:R-:W-:Y:S01]  /*189c0*/  HMMA.16816.F32 R116, R8.reuse, R24, R116 ;  /* 0x000000180874723c */ /* 0x040fe20000001874 */
[----:B------:R-:W-:Y:S01]  /*189d0*/  IMAD.MOV.U32 R5, RZ, RZ, R56 ;  /* 0x000000ffff057224 */ /* 0x000fe200078e0038 */
[----:B------:R-:W-:Y:S01]  /*189e0*/  MOV R152, R82 ;  /* 0x0000005200987202 */ /* 0x000fe20000000f00 */
[----:B------:R-:W-:Y:S01]  /*189f0*/  IMAD.MOV.U32 R6, RZ, RZ, R80 ;  /* 0x000000ffff067224 */ /* 0x000fe200078e0050 */
[----:B------:R-:W-:Y:S01]  /*18a00*/  MOV R125, R55 ;  /* 0x00000037007d7202 */ /* 0x000fe20000000f00 */
[----:B------:R-:W-:Y:S01]  /*18a10*/  IMAD.MOV.U32 R7, RZ, RZ, R81 ;  /* 0x000000ffff077224 */ /* 0x000fe200078e0051 */
[----:B------:R-:W1:Y:S02]  /*18a20*/  LDSM.16.MT88.4 R156, [R83+0xd800] ;  /* 0x00d80000539c783b */ /* 0x000e640000004200 */
[----:B------:R-:W-:Y:S01]  /*18a30*/  HMMA.16816.F32 R44, R8, R20, R148 ;  /* 0x00000014082c723c */ /* 0x000fe20000001894 */
[----:B------:R-:W-:-:S02]  /*18a40*/  IMAD.MOV.U32 R150, RZ, RZ, R87 ;  /* 0x000000ffff967224 */ /* 0x000fc400078e0057 */
[----:B------:R-:W-:Y:S01]  /*18a50*/  IMAD.MOV.U32 R166, RZ, RZ, R51 ;  /* 0x000000ffffa67224 */ /* 0x000fe200078e0033 */
[----:B------:R4:W-:Y:S01]  /*18a60*/  MUFU.EX2 R24, R2 ;  /* 0x0000000200187308 */ /* 0x0009e20000000800 */
[----:B------:R-:W-:Y:S01]  /*18a70*/  IMAD.MOV.U32 R149, RZ, RZ, R150 ;  /* 0x000000ffff957224 */ /* 0x000fe200078e0096 */
[----:B------:R-:W-:Y:S01]  /*18a80*/  MOV R160, R207 ;  /* 0x000000cf00a07202 */ /* 0x000fe20000000f00 */
[----:B------:R-:W-:Y:S02]  /*18a90*/  IMAD.MOV.U32 R153, RZ, RZ, R204 ;  /* 0x000000ffff997224 */ /* 0x000fe400078e00cc */
[----:B------:R-:W-:Y:S02]  /*18aa0*/  IMAD.MOV.U32 R154, RZ, RZ, R205 ;  /* 0x000000ffff9a7224 */ /* 0x000fe400078e00cd */
[----:B------:R-:W-:Y:S02]  /*18ab0*/  IMAD.MOV.U32 R155, RZ, RZ, R206 ;  /* 0x000000ffff9b7224 */ /* 0x000fe400078e00ce */
[----:B------:R-:W-:Y:S01]  /*18ac0*/  IMAD.MOV.U32 R167, RZ, RZ, R50 ;  /* 0x000000ffffa77224 */ /* 0x000fe200078e0032 */
[----:B------:R1:W-:Y:S01]  /*18ad0*/  MUFU.EX2 R25, R0 ;  /* 0x0000000000197308 */ /* 0x0003e20000000800 */
[----:B------:R-:W-:Y:S01]  /*18ae0*/  IMAD.MOV.U32 R150, RZ, RZ, R5 ;  /* 0x000000ffff967224 */ /* 0x000fe200078e0005 */
[----:B------:R-:W-:Y:S01]  /*18af0*/  HMMA.16816.F32 R140, R8, R16, R140 ;  /* 0x00000010088c723c */ /* 0x000fe2000000188c */
[----:B------:R-:W-:-:S02]  /*18b00*/  IMAD.MOV.U32 R5, RZ, RZ, R6 ;  /* 0x000000ffff057224 */ /* 0x000fc400078e0006 */
[----:B----4-:R-:W-:Y:S01]  /*18b10*/  FFMA.FTZ R2, R166, UR7, -R29 ;  /* 0x00000007a6027c23 */ /* 0x010fe2000801081d */
        /* <DEDUP_REMOVED lines=8> */
[----:B------:R-:W-:-:S02]  /*18ba0*/  IMAD.MOV.U32 R153, RZ, RZ, R154 ;  /* 0x000000ffff997224 */ /* 0x000fc400078e009a */
[----:B-1----:R-:W-:Y:S01]  /*18bb0*/  FFMA.FTZ R0, R167, UR7, -R29 ;  /* 0x00000007a7007c23 */ /* 0x002fe2000801081d */
[----:B------:R-:W-:Y:S01]  /*18bc0*/  MOV R154, R155 ;  /* 0x0000009b009a7202 */ /* 0x000fe20000000f00 */
[----:B------:R-:W-:Y:S02]  /*18bd0*/  IMAD.MOV.U32 R155, RZ, RZ, R160 ;  /* 0x000000ffff9b7224 */ /* 0x000fe400078e00a0 */
[----:B------:R-:W-:Y:S01]  /*18be0*/  IMAD.MOV.U32 R161, RZ, RZ, R124 ;  /* 0x000000ffffa17224 */ /* 0x000fe200078e007c */
[----:B------:R-:W-:Y:S01]  /*18bf0*/  HMMA.16816.F32 R52, R8, R18, R96 ;  /* 0x000000120834723c */ /* 0x000fe20000001860 */
[----:B------:R-:W-:Y:S01]  /*18c00*/  IMAD.MOV.U32 R160, RZ, RZ, R126 ;  /* 0x000000ffffa07224 */ /* 0x000fe200078e007e */
[----:B------:R1:W-:Y:S01]  /*18c10*/  MUFU.EX2 R18, R0 ;  /* 0x0000000000127308 */ /* 0x0003e20000000800 */
[----:B------:R-:W-:Y:S01]  /*18c20*/  IMAD.MOV.U32 R126, RZ, RZ, R127 ;  /* 0x000000ffff7e7224 */ /* 0x000fe200078e007f */
[----:B------:R-:W-:Y:S01]  /*18c30*/  MOV R127, R238 ;  /* 0x000000ee007f7202 */ /* 0x000fe20000000f00 */
[----:B------:R-:W-:-:S03]  /*18c40*/  IMAD.MOV.U32 R87, RZ, RZ, R57 ;  /* 0x000000ffff577224 */ /* 0x000fc600078e0039 */
[C---:B------:R-:W-:Y:S01]  /*18c50*/  HMMA.16816.F32 R100, R8.reuse, R12, R100 ;  /* 0x0000000c0864723c */ /* 0x040fe20000001864 */
[----:B------:R-:W-:Y:S01]  /*18c60*/  MUFU.EX2 R20, R4 ;  /* 0x0000000400147308 */ /* 0x000fe20000000800 */
[----:B------:R-:W-:Y:S01]  /*18c70*/  IMAD.MOV.U32 R164, RZ, RZ, R189 ;  /* 0x000000ffffa47224 */ /* 0x000fe200078e00bd */
[----:B------:R-:W-:Y:S01]  /*18c80*/  LDSM.16.MT88.4 R204, [R39+0x1800] ;  /* 0x0018000027cc783b */ /* 0x000fe20000004200 */
[----:B------:R-:W-:Y:S02]  /*18c90*/  IMAD.MOV.U32 R162, RZ, RZ, R170 ;  /* 0x000000ffffa27224 */ /* 0x000fe400078e00aa */
[----:B------:R-:W-:Y:S01]  /*18ca0*/  IMAD.MOV.U32 R163, RZ, RZ, R171 ;  /* 0x000000ffffa37224 */ /* 0x000fe200078e00ab */
[----:B------:R-:W-:Y:S01]  /*18cb0*/  LDSM.16.MT88.4 R80, [R83+0xf800] ;  /* 0x00f800005350783b */ /* 0x000fe20000004200 */
[----:B-1----:R-:W-:Y:S01]  /*18cc0*/  FFMA.FTZ R0, R149, UR7, -R31 ;  /* 0x0000000795007c23 */ /* 0x002fe2000801081f */
[----:B---3--:R-:W-:Y:S01]  /*18cd0*/  FFMA.FTZ R17, R168, R34, R135 ;  /* 0x00000022a8117223 */ /* 0x008fe20000010087 */
[----:B--2---:R-:W-:Y:S01]  /*18ce0*/  FFMA.FTZ R15, R169, R33, R136 ;  /* 0x00000021a90f7223 */ /* 0x004fe20000010088 */
[----:B------:R3:W5:Y:S04]  /*18cf0*/  LDL.LU R135, [R1+0xfc] ;  /* 0x0000fc0001877983 */ /* 0x0007680000300800 */
[----:B------:R3:W5:Y:S04]  /*18d00*/  LDL.LU R136, [R1+0xf8] ;  /* 0x0000f80001887983 */ /* 0x0007680000300800 */
[----:B------:R3:W5:Y:S04]  /*18d10*/  LDL.LU R238, [R1+0xf4] ;  /* 0x0000f40001ee7983 */ /* 0x0007680000300800 */
[----:B------:R-:W2:Y:S01]  /*18d20*/  LDL.LU R149, [R1+0x80] ;  /* 0x0000800001957983 */ /* 0x000ea20000300800 */
[----:B------:R-:W-:Y:S01]  /*18d30*/  IMAD.MOV.U32 R124, RZ, RZ, R85 ;  /* 0x000000ffff7c7224 */ /* 0x000fe200078e0055 */
[----:B------:R-:W-:Y:S01]  /*18d40*/  MOV R86, R58 ;  /* 0x0000003a00567202 */ /* 0x000fe20000000f00 */
[----:B------:R-:W-:Y:S01]  /*18d50*/  IMAD.MOV.U32 R85, RZ, RZ, R59 ;  /* 0x000000ffff557224 */ /* 0x000fe200078e003b */
[C---:B------:R-:W-:Y:S01]  /*18d60*/  HMMA.16816.F32 R48, R8.reuse, R22, R144 ;  /* 0x000000160830723c */ /* 0x040fe20000001890 */
[----:B------:R-:W-:Y:S01]  /*18d70*/  MUFU.EX2 R19, R2 ;  /* 0x0000000200137308 */ /* 0x000fe20000000800 */
[----:B------:R-:W-:Y:S01]  /*18d80*/  MOV R167, R125 ;  /* 0x0000007d00a77202 */ /* 0x000fe20000000f00 */
[----:B------:R-:W-:Y:S04]  /*18d90*/  LDSM.16.MT88.4 R112, [R32+0x3800] ;  /* 0x003800002070783b */ /* 0x000fe80000004200 */
[----:B------:R-:W-:Y:S01]  /*18da0*/  LDSM.16.MT88.4 R96, [R38+0xf800] ;  /* 0x00f800002660783b */ /* 0x000fe20000004200 */
[----:B------:R-:W-:Y:S01]  /*18db0*/  HMMA.16816.F32 R56, R8, R26, R128 ;  /* 0x0000001a0838723c */ /* 0x000fe20000001880 */
[----:B--2---:R-:W-:-:S02]  /*18dc0*/  FFMA.FTZ R10, R149, UR7, -R31 ;  /* 0x00000007950a7c23 */ /* 0x004fc4000801081f */
[----:B------:R-:W2:Y:S01]  /*18dd0*/  LDL.LU R149, [R1+0x74] ;  /* 0x0000740001957983 */ /* 0x000ea20000300800 */
[----:B------:R1:W-:Y:S01]  /*18de0*/  MUFU.EX2 R23, R3 ;  /* 0x0000000300177308 */ /* 0x0003e20000000800 */
[----:B--2---:R-:W-:Y:S02]  /*18df0*/  FFMA.FTZ R9, R149, UR7, -R31 ;  /* 0x0000000795097c23 */ /* 0x004fe4000801081f */
[----:B------:R-:W2:Y:S01]  /*18e00*/  LDL.LU R149, [R1+0x70] ;  /* 0x0000700001957983 */ /* 0x000ea20000300800 */
[----:B-1----:R-:W-:-:S04]  /*18e10*/  FFMA.FTZ R3, R165, UR7, -R29 ;  /* 0x00000007a5037c23 */ /* 0x002fc8000801081d */
[----:B------:R2:W-:Y:S02]  /*18e20*/  MUFU.EX2 R21, R3 ;  /* 0x0000000300157308 */ /* 0x0005e40000000800 */
[----:B--2---:R-:W-:Y:S02]  /*18e30*/  FFMA.FTZ R3, R149, UR7, -R31 ;  /* 0x0000000795037c23 */ /* 0x004fe4000801081f */
[----:B------:R-:W2:Y:S02]  /*18e40*/  LDL.LU R149, [R1+0x84] ;  /* 0x0000840001957983 */ /* 0x000ea40000300800 */
[--C-:B--2---:R-:W-:Y:S02]  /*18e50*/  FFMA.FTZ R2, R149, UR7, -R30.reuse ;  /* 0x0000000795027c23 */ /* 0x104fe4000801081e */
[----:B------:R-:W2:Y:S02]  /*18e60*/  LDL.LU R149, [R1+0x7c] ;  /* 0x00007c0001957983 */ /* 0x000ea40000300800 */
[----:B--2---:R-:W-:-:S02]  /*18e70*/  FFMA.FTZ R8, R149, UR7, -R30 ;  /* 0x0000000795087c23 */ /* 0x004fc4000801081e */
[----:B------:R-:W2:Y:S01]  /*18e80*/  LDL.LU R149, [R1+0x78] ;  /* 0x0000780001957983 */ /* 0x000ea20000300800 */
[----:B------:R-:W1:Y:S01]  /*18e90*/  MUFU.EX2 R22, R37 ;  /* 0x0000002500167308 */ /* 0x000e620000000800 */
[----:B------:R-:W-:Y:S02]  /*18ea0*/  IMAD.MOV.U32 R125, RZ, RZ, R84 ;  /* 0x000000ffff7d7224 */ /* 0x000fe400078e0054 */
[----:B------:R-:W-:Y:S02]  /*18eb0*/  IMAD.MOV.U32 R34, RZ, RZ, R124 ;  /* 0x000000ffff227224 */ /* 0x000fe400078e007c */
[----:B------:R-:W-:Y:S02]  /*18ec0*/  IMAD.MOV.U32 R128, RZ, RZ, R126 ;  /* 0x000000ffff807224 */ /* 0x000fe400078e007e */
[----:B--2---:R-:W-:Y:S02]  /*18ed0*/  FFMA.FTZ R13, R149, UR7, -R30 ;  /* 0x00000007950d7c23 */ /* 0x004fe4000801081e */
[----:B------:R-:W2:Y:S01]  /*18ee0*/  LDL.LU R149, [R1+0x58] ;  /* 0x0000580001957983 */ /* 0x000ea20000300800 */
[----:B------:R-:W-:Y:S01]  /*18ef0*/  MOV R33, R125 ;  /* 0x0000007d00217202 */ /* 0x000fe20000000f00 */
[----:B------:R-:W-:Y:S01]  /*18f00*/  IMAD.MOV.U32 R129, RZ, RZ, R127 ;  /* 0x000000ffff817224 */ /* 0x000fe200078e007f */
[----:B-1----:R-:W-:-:S02]  /*18f10*/  F2FP.F16.F32.PACK_AB R124, R23, R22 ;  /* 0x00000016177c723e */ /* 0x002fc400000000ff */
[----:B------:R-:W-:Y:S02]  /*18f20*/  F2FP.F16.F32.PACK_AB R125, R21, R20 ;  /* 0x00000014157d723e */ /* 0x000fe400000000ff */
[----:B------:R-:W-:Y:S02]  /*18f30*/  F2FP.F16.F32.PACK_AB R126, R25, R24 ;  /* 0x00000018197e723e */ /* 0x000fe400000000ff */
[----:B------:R-:W-:Y:S01]  /*18f40*/  F2FP.F16.F32.PACK_AB R127, R18, R19 ;  /* 0x00000013127f723e */ /* 0x000fe200000000ff */
[----:B------:R-:W-:Y:S02]  /*18f50*/  IMAD.MOV.U32 R130, RZ, RZ, R150 ;  /* 0x000000ffff827224 */ /* 0x000fe400078e0096 */
[----:B------:R-:W-:Y:S02]  /*18f60*/  IMAD.MOV.U32 R29, RZ, RZ, R151 ;  /* 0x000000ffff1d7224 */ /* 0x000fe400078e0097 */
[----:B--2---:R-:W-:Y:S02]  /*18f70*/  FFMA.FTZ R12, R149, UR7, -R30 ;  /* 0x00000007950c7c23 */ /* 0x004fe4000801081e */
[----:B------:R-:W-:Y:S01]  /*18f80*/  HMMA.16816.F32 R148, R124, R156, R196 ;  /* 0x0000009c7c94723c */ /* 0x000fe200000018c4 */
[----:B------:R-:W2:Y:S01]  /*18f90*/  LDL.LU R196, [R1+0xc0] ;  /* 0x0000c00001c47983 */ /* 0x000ea20000300800 */
[----:B------:R-:W-:Y:S04]  /*18fa0*/  MUFU.EX2 R14, R9 ;  /* 0x00000009000e7308 */ /* 0x000fe80000000800 */
[----:B------:R2:W-:Y:S01]  /*18fb0*/  MUFU.EX2 R9, R2 ;  /* 0x0000000200097308 */ /* 0x0005e20000000800 */
[----:B------:R-:W-:Y:S01]  /*18fc0*/  IMAD.MOV.U32 R165, RZ, RZ, R190 ;  /* 0x000000ffffa57224 */ /* 0x000fe200078e00be */
[----:B------:R-:W-:Y:S01]  /*18fd0*/  MOV R168, R188 ;  /* 0x000000bc00a87202 */ /* 0x000fe20000000f00 */
[----:B------:R-:W-:Y:S01]  /*18fe0*/  IMAD.MOV.U32 R84, RZ, RZ, R191 ;  /* 0x000000ffff547224 */ /* 0x000fe200078e00bf */
[----:B------:R-:W-:Y:S01]  /*18ff0*/  MOV R198, R6 ;  /* 0x0000000600c67202 */ /* 0x000fe20000000f00 */
[----:B------:R1:W4:Y:S01]  /*19000*/  LDSM.16.MT88.4 R188, [R32+0x1800] ;  /* 0x0018000020bc783b */ /* 0x0003220000004200 */
[----:B------:R-:W-:-:S02]  /*19010*/  IMAD.MOV.U32 R169, RZ, RZ, R175 ;  /* 0x000000ffffa97224 */ /* 0x000fc400078e00af */
[----:B------:R-:W-:Y:S02]  /*19020*/  IMAD.MOV.U32 R170, RZ, RZ, R174 ;  /* 0x000000ffffaa7224 */ /* 0x000fe400078e00ae */
[----:B------:R-:W-:Y:S02]  /*19030*/  IMAD.MOV.U32 R171, RZ, RZ, R173 ;  /* 0x000000ffffab7224 */ /* 0x000fe400078e00ad */
[----:B------:R-:W-:Y:S01]  /*19040*/  IMAD.MOV.U32 R199, RZ, RZ, R5 ;  /* 0x000000ffffc77224 */ /* 0x000fe200078e0005 */
[----:B------:R3:W3:Y:S01]  /*19050*/  LDSM.16.MT88.4 R172, [R38+0xd800] ;  /* 0x00d8000026ac783b */ /* 0x0006e20000004200 */
[----:B-1----:R-:W-:-:S03]  /*19060*/  IMAD.MOV.U32 R32, RZ, RZ, R7 ;  /* 0x000000ffff207224 */ /* 0x002fc600078e0007 */
[----:B------:R1:W1:Y:S01]  /*19070*/  LDSM.16.MT88.4 R4, [R39+0x3800] ;  /* 0x003800002704783b */ /* 0x0002620000004200 */
[----:B--2---:R-:W-:-:S03]  /*19080*/  FFMA.FTZ R2, R196, R36, R235 ;  /* 0x00000024c4027223 */ /* 0x004fc600000100eb */
[----:B------:R2:W5:Y:S04]  /*19090*/  LDL.LU R235, [R1+0xf0] ;  /* 0x0000f00001eb7983 */ /* 0x0005680000300800 */
[----:B------:R-:W2:Y:S01]  /*190a0*/  LDL.LU R196, [R1+0xbc] ;  /* 0x0000bc0001c47983 */ /* 0x000ea20000300800 */
[----:B------:R-:W-:Y:S04]  /*190b0*/  MUFU.EX2 R16, R3 ;  /* 0x0000000300107308 */ /* 0x000fe80000000800 */
[----:B------:R-:W-:Y:S04]  /*190c0*/  MUFU.EX2 R3, R13 ;  /* 0x0000000d00037308 */ /* 0x000fe80000000800 */
[----:B------:R-:W-:Y:S04]  /*190d0*/  MUFU.EX2 R11, R0 ;  /* 0x00000000000b7308 */ /* 0x000fe80000000800 */
[----:B------:R-:W1:Y:S04]  /*190e0*/  MUFU.EX2 R10, R10 ;  /* 0x0000000a000a7308 */ /* 0x000e680000000800 */
[----:B------:R-:W1:Y:S04]  /*190f0*/  MUFU.EX2 R8, R8 ;  /* 0x0000000800087308 */ /* 0x000e680000000800 */
[----:B------:R1:W1:Y:S01]  /*19100*/  MUFU.EX2 R13, R12 ;  /* 0x0000000c000d7308 */ /* 0x0002620000000800 */
[----:B------:R-:W-:Y:S01]  /*19110*/  MOV R197, R154 ;  /* 0x0000009a00c57202 */ /* 0x000fe20000000f00 */
[----:B------:R-:W-:Y:S01]  /*19120*/  IMAD.MOV.U32 R131, RZ, RZ, R164 ;  /* 0x000000ffff837224 */ /* 0x000fe200078e00a4 */
[----:B------:R-:W-:Y:S01]  /*19130*/  MOV R37, R166 ;  /* 0x000000a600257202 */ /* 0x000fe20000000f00 */
[----:B------:R-:W-:Y:S01]  /*19140*/  IMAD.MOV.U32 R31, RZ, RZ, R152 ;  /* 0x000000ffff1f7224 */ /* 0x000fe200078e0098 */
[----:B------:R-:W-:Y:S01]  /*19150*/  MOV R147, R170 ;  /* 0x000000aa00937202 */ /* 0x000fe20000000f00 */
[----:B------:R-:W-:Y:S01]  /*19160*/  IMAD.MOV.U32 R30, RZ, RZ, R153 ;  /* 0x000000ffff1e7224 */ /* 0x000fe200078e0099 */
[----:B----4-:R-:W-:Y:S01]  /*19170*/  HMMA.16816.F32 R176, R124, R188, R176 ;  /* 0x000000bc7cb0723c */ /* 0x010fe200000018b0 */
[----:B---3--:R-:W-:-:S02]  /*19180*/  IMAD.MOV.U32 R38, RZ, RZ, R155 ;  /* 0x000000ffff267224 */ /* 0x008fc400078e009b */
[----:B------:R-:W-:Y:S02]  /*19190*/  IMAD.MOV.U32 R26, RZ, RZ, R165 ;  /* 0x000000ffff1a7224 */ /* 0x000fe400078e00a5 */
[----:B------:R-:W-:Y:S02]  /*191a0*/  IMAD.MOV.U32 R27, RZ, RZ, R167 ;  /* 0x000000ffff1b7224 */ /* 0x000fe400078e00a7 */
[----:B------:R-:W-:Y:S01]  /*191b0*/  IMAD.MOV.U32 R145, RZ, RZ, R168 ;  /* 0x000000ffff917224 */ /* 0x000fe200078e00a8 */
[----:B------:R-:W-:Y:S01]  /*191c0*/  HMMA.16816.F32 R152, R124, R158, R180 ;  /* 0x0000009e7c98723c */ /* 0x000fe200000018b4 */
[----:B------:R-:W-:Y:S02]  /*191d0*/  IMAD.MOV.U32 R146, RZ, RZ, R169 ;  /* 0x000000ffff927224 */ /* 0x000fe400078e00a9 */
[----:B------:R-:W-:Y:S02]  /*191e0*/  IMAD.MOV.U32 R144, RZ, RZ, R171 ;  /* 0x000000ffff907224 */ /* 0x000fe400078e00ab */
[----:B------:R-:W-:-:S03]  /*191f0*/  IMAD.MOV.U32 R182, RZ, RZ, R128 ;  /* 0x000000ffffb67224 */ /* 0x000fc600078e0080 */
[----:B------:R-:W-:Y:S01]  /*19200*/  HMMA.16816.F32 R164, R124, R172, R68 ;  /* 0x000000ac7ca4723c */ /* 0x000fe20000001844 */
[----:B------:R-:W-:Y:S01]  /*19210*/  IMAD.MOV.U32 R71, RZ, RZ, R197 ;  /* 0x000000ffff477224 */ /* 0x000fe200078e00c5 */
[----:B-1----:R-:W-:Y:S01]  /*19220*/  F2FP.F16.F32.PACK_AB R128, R10, R11 ;  /* 0x0000000b0a80723e */ /* 0x002fe200000000ff */
[----:B------:R-:W-:Y:S01]  /*19230*/  IMAD.MOV.U32 R183, RZ, RZ, R129 ;  /* 0x000000ffffb77224 */ /* 0x000fe200078e0081 */
[----:B------:R-:W-:-:S04]  /*19240*/  F2FP.F16.F32.PACK_AB R129, R8, R9 ;  /* 0x000000090881723e */ /* 0x000fc800000000ff */
[----:B------:R-:W-:Y:S01]  /*19250*/  HMMA.16816.F32 R168, R124, R174, R64 ;  /* 0x000000ae7ca8723c */ /* 0x000fe20000001840 */
[----:B------:R-:W-:Y:S01]  /*19260*/  FADD.FTZ R12, R236, R17 ;  /* 0x00000011ec0c7221 */ /* 0x000fe20000010000 */
[----:B------:R-:W-:-:S06]  /*19270*/  MOV R39, R71 ;  /* 0x0000004700277202 */ /* 0x000fcc0000000f00 */
        /* <DEDUP_REMOVED lines=13> */
[----:B------:R-:W-:Y:S01]  /*19350*/  IMAD.MOV.U32 R43, RZ, RZ, R131 ;  /* 0x000000ffff2b7224 */ /* 0x000fe200078e0083 */
[----:B------:R-:W-:Y:S01]  /*19360*/  F2FP.F16.F32.PACK_AB R131, R13, R3 ;  /* 0x000000030d83723e */ /* 0x000fe200000000ff */
[----:B------:R-:W-:Y:S01]  /*19370*/  IMAD.MOV.U32 R64, RZ, RZ, R30 ;  /* 0x000000ffff407224 */ /* 0x000fe200078e001e */
[----:B------:R-:W-:Y:S01]  /*19380*/  MOV R181, R199 ;  /* 0x000000c700b57202 */ /* 0x000fe20000000f00 */
[----:B------:R-:W-:Y:S01]  /*19390*/  IMAD.MOV.U32 R65, RZ, RZ, R31 ;  /* 0x000000ffff417224 */ /* 0x000fe200078e001f */
[----:B------:R-:W-:Y:S01]  /*193a0*/  MOV R67, R38 ;  /* 0x0000002600437202 */ /* 0x000fe20000000f00 */
[----:B------:R-:W-:Y:S02]  /*193b0*/  IMAD.MOV.U32 R180, RZ, RZ, R198 ;  /* 0x000000ffffb47224 */ /* 0x000fe400078e00c6 */
[----:B------:R-:W-:Y:S01]  /*193c0*/  FADD.FTZ R12, R43, R12 ;  /* 0x0000000c2b0c7221 */ /* 0x000fe20000010000 */
[----:B------:R-:W-:Y:S01]  /*193d0*/  IMAD.MOV.U32 R66, RZ, RZ, R32 ;  /* 0x000000ffff427224 */ /* 0x000fe200078e0020 */
[----:B------:R-:W-:Y:S01]  /*193e0*/  MOV R197, R228 ;  /* 0x000000e400c57202 */ /* 0x000fe20000000f00 */
[----:B------:R-:W-:-:S02]  /*193f0*/  IMAD.MOV.U32 R198, RZ, RZ, R227 ;  /* 0x000000ffffc67224 */ /* 0x000fc400078e00e3 */
[----:B------:R-:W-:Y:S01]  /*19400*/  FADD.FTZ R2, R64, R2 ;  /* 0x0000000240027221 */ /* 0x000fe20000010000 */
[----:B------:R-:W-:Y:S02]  /*19410*/  IMAD.MOV.U32 R199, RZ, RZ, R224 ;  /* 0x000000ffffc77224 */ /* 0x000fe400078e00e0 */
[----:B------:R-:W-:Y:S01]  /*19420*/  IMAD.MOV.U32 R30, RZ, RZ, R26 ;  /* 0x000000ffff1e7224 */ /* 0x000fe200078e001a */
[----:B------:R-:W-:Y:S01]  /*19430*/  MOV R38, R34 ;  /* 0x0000002200267202 */ /* 0x000fe20000000f00 */
[----:B------:R-:W-:Y:S02]  /*19440*/  IMAD.MOV.U32 R31, RZ, RZ, R27 ;  /* 0x000000ffff1f7224 */ /* 0x000fe400078e001b */
[----:B------:R-:W-:Y:S01]  /*19450*/  FADD.FTZ R17, R66, R12 ;  /* 0x0000000c42117221 */ /* 0x000fe20000010000 */
[----:B------:R-:W-:Y:S02]  /*19460*/  IMAD.MOV.U32 R32, RZ, RZ, R33 ;  /* 0x000000ffff207224 */ /* 0x000fe400078e0021 */
[----:B------:R-:W-:Y:S01]  /*19470*/  FADD.FTZ R12, R30, R2 ;  /* 0x000000021e0c7221 */ /* 0x000fe20000010000 */
[----:B------:R-:W-:Y:S01]  /*19480*/  IMAD.MOV.U32 R27, RZ, RZ, R29 ;  /* 0x000000ffff1b7224 */ /* 0x000fe200078e001d */
[----:B------:R-:W-:Y:S01]  /*19490*/  MOV R34, R85 ;  /* 0x0000005500227202 */ /* 0x000fe20000000f00 */
[----:B------:R-:W-:-:S02]  /*194a0*/  IMAD.MOV.U32 R26, RZ, RZ, R37 ;  /* 0x000000ffff1a7224 */ /* 0x000fc400078e0025 */
[----:B------:R-:W-:Y:S02]  /*194b0*/  IMAD.MOV.U32 R33, RZ, RZ, R84 ;  /* 0x000000ffff217224 */ /* 0x000fe400078e0054 */
[----:B------:R-:W-:Y:S02]  /*194c0*/  IMAD.MOV.U32 R37, RZ, RZ, R86 ;  /* 0x000000ffff257224 */ /* 0x000fe400078e0056 */
[----:B------:R-:W-:Y:S01]  /*194d0*/  IMAD.MOV.U32 R29, RZ, RZ, R87 ;  /* 0x000000ffff1d7224 */ /* 0x000fe200078e0057 */
[----:B------:R-:W-:-:S11]  /*194e0*/  UISETP.GT.U32.AND UP0, UPT, UR4, UR19, UPT ;  /* 0x000000130400728c */ /* 0x000fd6000bf04070 */
[----:B------:R-:W-:Y:S01]  /*194f0*/  @UP0 UIADD3 UR22, UPT, UPT, UR22, -0x4, URZ ;  /* 0xfffffffc16160890 */ /* 0x000fe2000fffe0ff */
[----:B--2---:R-:W-:Y:S01]  /*19500*/  FFMA.FTZ R0, R196, R35, R237 ;  /* 0x00000023c4007223 */ /* 0x004fe200000100ed */
[----:B------:R-:W-:Y:S01]  /*19510*/  IMAD.MOV.U32 R196, RZ, RZ, R130 ;  /* 0x000000ffffc47224 */ /* 0x000fe200078e0082 */
[----:B------:R-:W-:Y:S01]  /*19520*/  F2FP.F16.F32.PACK_AB R130, R16, R14 ;  /* 0x0000000e1082723e */ /* 0x000fe200000000ff */
[----:B------:R3:W5:Y:S01]  /*19530*/  LDL.LU R237, [R1+0xec] ;  /* 0x0000ec0001ed7983 */ /* 0x0007620000300800 */
[----:B------:R-:W-:-:S03]  /*19540*/  FADD.FTZ R0, R229, R0 ;  /* 0x00000000e5007221 */ /* 0x000fc60000010000 */
[----:B------:R3:W5:Y:S02]  /*19550*/  LDL.LU R236, [R1+0xe8] ;  /* 0x0000e80001ec7983 */ /* 0x0007640000300800 */
[C---:B------:R-:W-:Y:S01]  /*19560*/  HMMA.16816.F32 R116, R128.reuse, R4, R116 ;  /* 0x000000048074723c */ /* 0x040fe20000001874 */
[----:B------:R-:W-:Y:S01]  /*19570*/  FADD.FTZ R4, R39, R15 ;  /* 0x0000000f27047221 */ /* 0x000fe20000010000 */
[----:B------:R-:W-:Y:S01]  /*19580*/  FADD.FTZ R0, R65, R0 ;  /* 0x0000000041007221 */ /* 0x000fe20000010000 */
[----:B------:R3:W5:Y:S02]  /*19590*/  LDL.LU R234, [R1+0xe4] ;  /* 0x0000e40001ea7983 */ /* 0x0007640000300800 */
[----:B------:R-:W-:Y:S01]  /*195a0*/  FADD.FTZ R15, R67, R4 ;  /* 0x00000004430f7221 */ /* 0x000fe20000010000 */
[----:B------:R-:W-:Y:S02]  /*195b0*/  FADD.FTZ R5, R31, R0 ;  /* 0x000000001f057221 */ /* 0x000fe40000010000 */
[C---:B------:R-:W-:Y:S01]  /*195c0*/  HMMA.16816.F32 R144, R128.reuse, R156, R144 ;  /* 0x0000009c8090723c */ /* 0x040fe20000001890 */
[----:B------:R-:W-:Y:S01]  /*195d0*/  FADD.FTZ R4, R32, R17 ;  /* 0x0000001120047221 */ /* 0x000fe20000010000 */
[----:B------:R-:W-:Y:S01]  /*195e0*/  FADD.FTZ R2, R38, R15 ;  /* 0x0000000f26027221 */ /* 0x000fe20000010000 */
[----:B------:R-:W-:Y:S01]  /*195f0*/  FADD.FTZ R0, R230, R12 ;  /* 0x0000000ce6007221 */ /* 0x000fe20000010000 */
[----:B------:R-:W-:Y:S01]  /*19600*/  FADD.FTZ R5, R225, R5 ;  /* 0x00000005e1057221 */ /* 0x000fe20000010000 */
[----:B------:R3:W5:Y:S03]  /*19610*/  LDL.LU R233, [R1+0xe0] ;  /* 0x0000e00001e97983 */ /* 0x0007660000300800 */
[C---:B------:R-:W-:Y:S01]  /*19620*/  HMMA.16816.F32 R156, R128.reuse, R158, R180 ;  /* 0x0000009e809c723c */ /* 0x040fe200000018b4 */
[----:B------:R3:W5:Y:S04]  /*19630*/  LDL.LU R228, [R1+0xdc] ;  /* 0x0000dc0001e47983 */ /* 0x0007680000300800 */
[----:B------:R3:W5:Y:S03]  /*19640*/  LDL.LU R227, [R1+0xd8] ;  /* 0x0000d80001e37983 */ /* 0x0007660000300800 */
[C---:B------:R-:W-:Y:S01]  /*19650*/  HMMA.16816.F32 R180, R128.reuse, R188, R196 ;  /* 0x000000bc80b4723c */ /* 0x040fe200000018c4 */
[----:B------:R3:W5:Y:S07]  /*19660*/  LDL.LU R224, [R1+0xd4] ;  /* 0x0000d40001e07983 */ /* 0x00076e0000300800 */
        /* <DEDUP_REMOVED lines=62> */
.L_x_903:
[----:B------:R-:W-:-:S12]  /*19a50*/  UIADD3 UR22, UPT, UPT, UR4, -0x1, URZ ;  /* 0xffffffff04167890 */ /* 0x000fd8000fffe0ff */
.L_x_906:
[----:B------:R-:W-:-:S09]  /*19a60*/  UISETP.GE.AND UP0, UPT, UR22, UR19, UPT ;  /* 0x000000131600728c */ /* 0x000fd2000bf06270 */
[----:B------:R-:W-:Y:S05]  /*19a70*/  BRA.U !UP0, `(.L_x_907) ;  /* 0x0000006d083c7547 */ /* 0x000fea000b800000 */
[----:B-1-3--:R-:W1:Y:S01]  /*19a80*/  LDC.64 R4, c[0x0][0x3c0] ;  /* 0x0000f000ff047b82 */ /* 0x00ae620000000a00 */
[----:B--2-4-:R-:W2:Y:S01]  /*19a90*/  S2R R229, SR_TID.X ;  /* 0x0000000000e57919 */ /* 0x014ea20000002100 */
[----:B------:R-:W3:Y:S01]  /*19aa0*/  LDCU UR4, c[0x0][0x440] ;  /* 0x00008800ff0477ac */ /* 0x000ee20008000800 */
[----:B-----5:R-:W-:Y:S01]  /*19ab0*/  IMAD.MOV.U32 R225, RZ, RZ, 0x20 ;  /* 0x00000020ffe17424 */ /* 0x020fe200078e00ff */
[----:B------:R-:W-:Y:S01]  /*19ac0*/  MOV R141, R134 ;  /* 0x00000086008d7202 */ /* 0x000fe20000000f00 */
[----:B------:R-:W-:Y:S01]  /*19ad0*/  IMAD.MOV.U32 R140, RZ, RZ, R137 ;  /* 0x000000ffff8c7224 */ /* 0x000fe200078e0089 */
[----:B------:R-:W-:Y:S01]  /*19ae0*/  MOV R3, R136 ;  /* 0x0000008800037202 */ /* 0x000fe20000000f00 */
        /* <DEDUP_REMOVED lines=24> */
.L_x_910:
[----:B------:R-:W2:Y:S01]  /*19c70*/  LDL R218, [R1+0x94] ;  /* 0x0000940001da7983 */ /* 0x000ea20000100800 */
[----:B------:R-:W1:Y:S01]  /*19c80*/  LDC.64 R138, c[0x0][0x3b8] ;  /* 0x0000ee00ff8a7b82 */ /* 0x000e620000000a00 */
[----:B------:R-:W-:Y:S01]  /*19c90*/  UIADD3 UR7, UPT, UPT, UR22, -0x1, URZ ;  /* 0xffffffff16077890 */ /* 0x000fe2000fffe0ff */
[----:B------:R-:W-:Y:S01]  /*19ca0*/  IMAD.U32 R137, RZ, RZ, UR22 ;  /* 0x00000016ff897e24 */ /* 0x000fe2000f8e00ff */
[----:B------:R-:W3:Y:S01]  /*19cb0*/  LDL R217, [R1+0x90] ;  /* 0x0000900001d97983 */ /* 0x000ee20000100800 */
[----:B------:R-:W-:Y:S02]  /*19cc0*/  LOP3.LUT R143, R242, 0x1f8, RZ, 0xc0, !PT ;  /* 0x000001f8f28f7812 */ /* 0x000fe400078ec0ff */
[----:B------:R-:W-:Y:S02]  /*19cd0*/  @!P2 VIADD R137, R137, 0xffffffff ;  /* 0xffffffff8989a836 */ /* 0x000fe40000000000 */
[----:B------:R-:W-:Y:S04]  /*19ce0*/  LOP3.LUT R143, R143, 0x38, R229, 0x78, !PT ;  /* 0x000000388f8f7812 */ /* 0x000fe800078e78e5 */
[----:B------:R-:W-:Y:S04]  /*19cf0*/  LOP3.LUT R143, R143, 0x1e00, R242, 0xf8, !PT ;  /* 0x00001e008f8f7812 */ /* 0x000fe800078ef8f2 */
[----:B------:R-:W-:Y:S01]  /*19d00*/  LEA R233, R143, UR5, 0x1 ;  /* 0x000000058fe97c11 */ /* 0x000fe2000f8e08ff */
[----:B-1----:R-:W-:Y:S04]  /*19d10*/  IMAD.WIDE.U32 R208, R138, UR7, RZ ;  /* 0x000000078ad07c25 */ /* 0x002fe8000f8e00ff */
[----:B------:R-:W-:Y:S02]  /*19d20*/  IMAD R209, R139, UR7, R209 ;  /* 0x000000078bd17c24 */ /* 0x000fe4000f8e02d1 */
[C---:B------:R-:W-:Y:S03]  /*19d30*/  @!P2 IMAD.WIDE.U32 R210, R137.reuse, R138, RZ ;  /* 0x0000008a89d2a225 */ /* 0x040fe600078e00ff */
[C---:B------:R-:W-:Y:S01]  /*19d40*/  SHF.L.U64.HI R214, R208.reuse, 0x6, R209 ;  /* 0x00000006d0d67819 */ /* 0x040fe200000102d1 */
[----:B------:R-:W-:Y:S01]  /*19d50*/  @!P2 IMAD R211, R137, R139, R211 ;  /* 0x0000008b89d3a224 */ /* 0x000fe200078e02d3 */
[CC--:B--2---:R-:W-:Y:S04]  /*19d60*/  @!P5 LEA R213, P0, R208.reuse, R218.reuse, 0x7 ;  /* 0x000000dad0d5d211 */ /* 0x0c4fe800078038ff */
[C---:B---3--:R-:W-:Y:S01]  /*19d70*/  @!P5 LEA.HI.X R212, R208.reuse, R217, R209, 0x7, P0 ;  /* 0x000000d9d0d4d211 */ /* 0x048fe200000f3cd1 */
[----:B------:R-:W-:Y:S01]  /*19d80*/  IMAD.SHL.U32 R209, R208, 0x40, RZ ;  /* 0x00000040d0d17824 */ /* 0x000fe200078e00ff */
[----:B------:R-:W-:Y:S04]  /*19d90*/  @!P2 LEA R208, P0, R210, R218, 0x7 ;  /* 0x000000dad2d0a211 */ /* 0x000fe800078038ff */
[----:B------:R-:W-:Y:S02]  /*19da0*/  LEA R137, P1, R138, R209, 0x4 ;  /* 0x000000d18a897211 */ /* 0x000fe400078220ff */
[-C--:B------:R-:W-:Y:S01]  /*19db0*/  @!P2 LEA.HI.X R209, R210, R217.reuse, R211, 0x7, P0 ;  /* 0x000000d9d2d1a211 */ /* 0x080fe200000f3cd3 */
[----:B------:R-:W-:Y:S01]  /*19dc0*/  @!P5 IMAD.MOV.U32 R210, RZ, RZ, R213 ;  /* 0x000000ffffd2d224 */ /* 0x000fe200078e00d5 */
[C---:B------:R-:W-:Y:S01]  /*19dd0*/  LEA.HI.X R143, R138.reuse, R214, R139, 0x4, P1 ;  /* 0x000000d68a8f7211 */ /* 0x040fe200008f248b */
[----:B------:R-:W-:Y:S01]  /*19de0*/  @!P5 IMAD.MOV.U32 R211, RZ, RZ, R212 ;  /* 0x000000ffffd3d224 */ /* 0x000fe200078e00d4 */
[CC--:B------:R-:W-:Y:S04]  /*19df0*/  @!P5 LEA R212, P0, R137.reuse, R218.reuse, 0x1 ;  /* 0x000000da89d4d211 */ /* 0x0c0fe800078008ff */
[----:B------:R-:W-:Y:S01]  /*19e00*/  @!PT LDS RZ, [RZ] ;  /* 0x00000000fffff984 */ /* 0x000fe20000000800 */
[----:B------:R-:W-:Y:S01]  /*19e10*/  @!PT LDS RZ, [RZ] ;  /* 0x00000000fffff984 */ /* 0x000fe20000000800 */
[----:B------:R-:W-:Y:S01]  /*19e20*/  @!PT LDS RZ, [RZ] ;  /* 0x00000000fffff984 */ /* 0x000fe20000000800 */
[----:B------:R1:W-:Y:S01]  /*19e30*/  @!P5 LDGSTS.E.BYPASS.LTC128B.128 [R233+0x8000], desc[UR28][R210.64] ;  /* 0x08000000d2e9dfae */ /* 0x0003e2000b981a1c */
[C---:B------:R-:W-:Y:S03]  /*19e40*/  @!P5 LEA.HI.X R213, R137.reuse, R217, R143, 0x1, P0 ;  /* 0x000000d989d5d211 */ /* 0x040fe600000f0c8f */
        /* <DEDUP_REMOVED lines=11> */
[C---:B-1----:R-:W-:Y:S04]  /*19f00*/  @!P5 LEA R210, P1, R138.reuse, R137, 0x4 ;  /* 0x000000898ad2d211 */ /* 0x042fe800078220ff */
[----:B------:R-:W-:Y:S02]  /*19f10*/  @!P5 LEA.HI.X R211, R138, R143, R139, 0x4, P1 ;  /* 0x0000008f8ad3d211 */ /* 0x000fe400008f248b */
[CC--:B------:R-:W-:Y:S02]  /*19f20*/  @!P5 LEA R215, P1, R210.reuse, R218.reuse, 0x1 ;  /* 0x000000dad2d7d211 */ /* 0x0c0fe400078208ff */
[CC--:B---3--:R-:W-:Y:S04]  /*19f30*/  @!P2 LEA R208, P0, R137.reuse, R218.reuse, 0x1 ;  /* 0x000000da89d0a211 */ /* 0x0c8fe800078008ff */
[-C--:B------:R-:W-:Y:S02]  /*19f40*/  @!P2 LEA.HI.X R209, R137, R217.reuse, R143, 0x1, P0 ;  /* 0x000000d989d1a211 */ /* 0x080fe400000f0c8f */
[----:B----4-:R-:W-:Y:S03]  /*19f50*/  @!P5 LEA.HI.X R212, R210, R217, R211, 0x1, P1 ;  /* 0x000000d9d2d4d211 */ /* 0x010fe600008f0cd3 */
[----:B------:R-:W-:Y:S01]  /*19f60*/  @!PT LDS RZ, [RZ] ;  /* 0x00000000fffff984 */ /* 0x000fe20000000800 */
[----:B------:R-:W-:Y:S01]  /*19f70*/  @!PT LDS RZ, [RZ] ;  /* 0x00000000fffff984 */ /* 0x000fe20000000800 */
[----:B------:R-:W-:Y:S01]  /*19f80*/  @!PT LDS RZ, [RZ] ;  /* 0x00000000fffff984 */ /* 0x000fe20000000800 */
[----:B------:R1:W-:Y:S01]  /*19f90*/  @!P2 LDGSTS.E.BYPASS.LTC128B.128 [R233+0xa800], desc[UR28][R208.64+0x80] ;  /* 0x0a800080d0e9afae */ /* 0x0003e2000b981a1c */
[CC--:B------:R-:W-:Y:S02]  /*19fa0*/  @!P2 LEA R210, P1, R138.reuse, R137.reuse, 0x4 ;  /* 0x000000898ad2a211 */ /* 0x0c0fe400078220ff */
[CC--:B------:R-:W-:Y:S01]  /*19fb0*/  @!P5 LEA R211, P3, R138.reuse, R137.reuse, 0x5 ;  /* 0x000000898ad3d211 */ /* 0x0c0fe200078628ff */
[----:B------:R2:W-:Y:S01]  /*19fc0*/  @P2 STS.128 [R233+0xa800], RZ ;  /* 0x00a800ffe9002388 */ /* 0x0005e20000000c00 */
[C---:B------:R-:W-:Y:S02]  /*19fd0*/  @!P2 LEA R137, P0, R138.reuse, R137, 0x5 ;  /* 0x000000898a89a211 */ /* 0x040fe400078028ff */
[CCC-:B------:R-:W-:Y:S02]  /*19fe0*/  @!P5 LEA.HI.X R214, R138.reuse, R143.reuse, R139.reuse, 0x5, P3 ;  /* 0x0000008f8ad6d211 */ /* 0x1c0fe400018f2c8b */
[CCC-:B------:R-:W-:Y:S02]  /*19ff0*/  @!P2 LEA.HI.X R213, R138.reuse, R143.reuse, R139.reuse, 0x5, P0 ;  /* 0x0000008f8ad5a211 */ /* 0x1c0fe400000f2c8b */
[----:B-1----:R-:W-:Y:S01]  /*1a000*/  @!P2 LEA.HI.X R209, R138, R143, R139, 0x4, P1 ;  /* 0x0000008f8ad1a211 */ /* 0x002fe200008f248b */
[----:B------:R-:W-:Y:S01]  /*1a010*/  @!P5 IMAD.MOV.U32 R138, RZ, RZ, R215 ;  /* 0x000000ffff8ad224 */ /* 0x000fe200078e00d7 */
[CC--:B------:R-:W-:Y:S01]  /*1a020*/  @!P2 LEA R208, P1, R210.reuse, R218.reuse, 0x1 ;  /* 0x000000dad2d0a211 */ /* 0x0c0fe200078208ff */
[----:B------:R-:W-:Y:S01]  /*1a030*/  @!P5 IMAD.MOV.U32 R139, RZ, RZ, R212 ;  /* 0x000000ffff8bd224 */ /* 0x000fe200078e00d4 */
[CC--:B------:R-:W-:Y:S02]  /*1a040*/  @!P5 LEA R143, P3, R211.reuse, R218.reuse, 0x1 ;  /* 0x000000dad38fd211 */ /* 0x0c0fe400078608ff */
[-C--:B------:R-:W-:Y:S02]  /*1a050*/  @!P2 LEA.HI.X R209, R210, R217.reuse, R209, 0x1, P1 ;  /* 0x000000d9d2d1a211 */ /* 0x080fe400008f0cd1 */
[----:B------:R-:W-:Y:S01]  /*1a060*/  @!PT LDS RZ, [RZ] ;  /* 0x00000000fffff984 */ /* 0x000fe20000000800 */
[----:B------:R-:W-:Y:S01]  /*1a070*/  @!PT LDS RZ, [RZ] ;  /* 0x00000000fffff984 */ /* 0x000fe20000000800 */
[----:B------:R-:W-:Y:S01]  /*1a080*/  @!PT LDS RZ, [RZ] ;  /* 0x00000000fffff984 */ /* 0x000fe20000000800 */
[----:B------:R1:W-:Y:S01]  /*1a090*/  @!P5 LDGSTS.E.BYPASS.LTC128B.128 [R233+0x9000], desc[UR28][R138.64] ;  /* 0x090000008ae9dfae */ /* 0x0003e2000b981a1c */
[-C--:B------:R-:W-:Y:S01]  /*1a0a0*/  @!P5 LEA.HI.X R211, R211, R217.reuse, R214, 0x1, P3 ;  /* 0x000000d9d3d3d211 */ /* 0x080fe200018f0cd6 */
[----:B------:R-:W-:Y:S02]  /*1a0b0*/  @!P5 IMAD.MOV.U32 R210, RZ, RZ, R143 ;  /* 0x000000ffffd2d224 */ /* 0x000fe400078e008f */
        /* <DEDUP_REMOVED lines=12> */
[----:B------:R-:W-:Y:S05]  /*1a180*/  @!P2 LEA.HI.X R139, R137, R217, R213, 0x1, P0 ;  /* 0x000000d9898ba211 */ /* 0x000fea00000f0cd5 */
[----:B------:R-:W-:Y:S01]  /*1a190*/  @!PT LDS RZ, [RZ] ;  /* 0x00000000fffff984 */ /* 0x000fe20000000800 */
[----:B------:R-:W-:Y:S01]  /*1a1a0*/  @!PT LDS RZ, [RZ] ;  /* 0x00000000fffff984 */ /* 0x000fe20000000800 */
[----:B------:R-:W-:Y:S01]  /*1a1b0*/  @!PT LDS RZ, [RZ] ;  /* 0x00000000fffff984 */ /* 0x000fe20000000800 */
[----:B------:R2:W-:Y:S04]  /*1a1c0*/  @!P2 LDGSTS.E.BYPASS.LTC128B.128 [R233+0xb800], desc[UR28][R138.64+0x80] ;  /* 0x0b8000808ae9afae */ /* 0x0005e8000b981a1c */
[----:B------:R2:W-:Y:S04]  /*1a1d0*/  @P2 STS.128 [R233+0xb800], RZ ;  /* 0x00b800ffe9002388 */ /* 0x0005e80000000c00 */
[----:B------:R-:W0:Y:S01]  /*1a1e0*/  LDGDEPBAR ;  /* 0x00000000000079af */ /* 0x000e220000000000 */
[----:B------:R-:W-:Y:S05]  /*1a1f0*/  BRA `(.L_x_909) ;  /* 0x0000001000f47947 */ /* 0x000fea0003800000 */
.L_x_908:
[----:B--2---:R-:W2:Y:S01]  /*1a200*/  LDL R13, [R1+0xa0] ;  /* 0x0000a000010d7983 */ /* 0x004ea20000100800 */
[----:B------:R-:W-:Y:S05]  /*1a210*/  DEPBAR.LE SB0, 0x0 ;  /* 0x000080000000791a */ /* 0x000fea0000000000 */
[----:B------:R-:W1:Y:S01]  /*1a220*/  LDL R14, [R1+0xa4] ;  /* 0x0000a400010e7983 */ /* 0x000e620000100800 */
[C---:B------:R-:W-:Y:S01]  /*1a230*/  IMAD.SHL.U32 R242, R229.reuse, 0x8, RZ ;  /* 0x00000008e5f27824 */ /* 0x040fe200078e00ff */
[----:B-----5:R-:W-:Y:S01]  /*1a240*/  SHF.R.U32.HI R227, RZ, 0x1, R229 ;  /* 0x00000001ffe37819 */ /* 0x020fe200000116e5 */
[C---:B------:R-:W-:Y:S03]  /*1a250*/  IMAD.SHL.U32 R243, R229.reuse, 0x2, RZ ;  /* 0x00000002e5f37824 */ /* 0x040fe600078e00ff */
[----:B------:R-:W3:Y:S01]  /*1a260*/  LDL R10, [R1+0xa8] ;  /* 0x0000a800010a7983 */ /* 0x000ee20000100800 */
[----:B------:R-:W-:Y:S01]  /*1a270*/  LOP3.LUT P4, RZ, R229, 0x4, RZ, 0xc0, !PT ;  /* 0x00000004e5ff7812 */ /* 0x000fe2000788c0ff */
[----:B------:R-:W-:Y:S01]  /*1a280*/  UISETP.GT.AND UP0, UPT, UR22, UR19, UPT ;  /* 0x000000131600728c */ /* 0x000fe2000bf04270 */
[----:B------:R-:W-:Y:S03]  /*1a290*/  LOP3.LUT R224, R242, 0x38, RZ, 0xc0, !PT ;  /* 0x00000038f2e07812 */ /* 0x000fe600078ec0ff */
[----:B------:R-:W4:Y:S01]  /*1a2a0*/  LDL R15, [R1+0x98] ;  /* 0x00009800010f7983 */ /* 0x000f220000100800 */
[----:B------:R-:W-:Y:S01]  /*1a2b0*/  SEL R220, R232, 0xffffffc0, !P4 ;  /* 0xffffffc0e8dc7807 */ /* 0x000fe20006000000 */
[----:B------:R-:W-:Y:S01]  /*1a2c0*/  UIADD3 UR7, UPT, UPT, UR21, UR8, URZ ;  /* 0x0000000815077290 */ /* 0x000fe2000fffe0ff */
[----:B------:R-:W-:Y:S03]  /*1a2d0*/  LOP3.LUT R12, R224, 0x40, RZ, 0xfc, !PT ;  /* 0x00000040e00c7812 */ /* 0x000fe600078efcff */
[----:B------:R-:W5:Y:S01]  /*1a2e0*/  LDL R9, [R1+0xcc] ;  /* 0x0000cc0001097983 */ /* 0x000f620000100800 */
[----:B------:R-:W-:Y:S01]  /*1a2f0*/  BAR.SYNC.DEFER_BLOCKING 0x0 ;  /* 0x0000000000007b1d */ /* 0x000fe20000010000 */
[----:B------:R-:W-:Y:S05]  /*1a300*/  ISETP.GE.AND P2, PT, R12, UR9, PT ;  /* 0x000000090c007c0c */ /* 0x000fea000bf46270 */
        /* <DEDUP_REMOVED lines=8> */
[-C--:B-----5:R-:W-:Y:S03]  /*1a390*/  LEA R0, P0, R6, R9.reuse, 0x6 ;  /* 0x0000000906007211 */ /* 0x0a0fe600078030ff */
[----:B------:R-:W-:Y:S01]  /*1a3a0*/  @!PT LDS RZ, [RZ] ;  /* 0x00000000fffff984 */ /* 0x000fe20000000800 */
[----:B------:R-:W-:Y:S01]  /*1a3b0*/  @!PT LDS RZ, [RZ] ;  /* 0x00000000fffff984 */ /* 0x000fe20000000800 */
[----:B------:R-:W-:Y:S01]  /*1a3c0*/  @!PT LDS RZ, [RZ] ;  /* 0x00000000fffff984 */ /* 0x000fe20000000800 */
[----:B------:R-:W-:Y:S01]  /*1a3d0*/  @!P5 LDGSTS.E.BYPASS.LTC128B.128 [R233+0xc000], desc[UR28][R4.64] ;  /* 0x0c00000004e9dfae */ /* 0x000fe2000b981a1c */
[----:B------:R-:W-:Y:S05]  /*1a3e0*/  IADD3 R9, P1, PT, R0, R9, RZ ;  /* 0x0000000900097210 */ /* 0x000fea0007f3e0ff */
[----:B------:R-:W-:Y:S01]  /*1a3f0*/  @P5 STS.128 [R233+0xc000], RZ ;  /* 0x00c000ffe9005388 */ /* 0x000fe20000000c00 */
[----:B------:R-:W-:Y:S05]  /*1a400*/  ISETP.GE.AND P5, PT, R224, UR9, PT ;  /* 0x00000009e0007c0c */ /* 0x000fea000bfa6270 */
[----:B------:R-:W-:Y:S01]  /*1a410*/  @!PT LDS RZ, [RZ] ;  /* 0x00000000fffff984 */ /* 0x000fe20000000800 */
[----:B------:R-:W-:Y:S01]  /*1a420*/  @!PT LDS RZ, [RZ] ;  /* 0x00000000fffff984 */ /* 0x000fe20000000800 */
[----:B------:R-:W-:Y:S01]  /*1a430*/  @!PT LDS RZ, [RZ] ;  /* 0x00000000fffff984 */ /* 0x000fe20000000800 */
[----:B------:R1:W-:Y:S01]  /*1a440*/  @!P2 LDGSTS.E.BYPASS.LTC128B.128 [R233+0xe000], desc[UR28][R4.64+0x80] ;  /* 0x0e00008004e9afae */ /* 0x0003e2000b981a1c */
[----:B------:R-:W-:Y:S05]  /*1a450*/  LEA.HI.X R2, R6, R8, R2, 0x6, P0 ;  /* 0x0000000806027211 */ /* 0x000fea00000f3402 */
[----:B------:R-:W-:Y:S01]  /*1a460*/  @P2 STS.128 [R233+0xe000], RZ ;  /* 0x00e000ffe9002388 */ /* 0x000fe20000000c00 */
[----:B------:R-:W-:Y:S02]  /*1a470*/  LEA R6, P3, R0, R10, 0x1 ;  /* 0x0000000a00067211 */ /* 0x000fe400078608ff */
[----:B------:R-:W-:Y:S01]  /*1a480*/  LEA R11, P0, R13, R0, 0x5 ;  /* 0x000000000d0b7211 */ /* 0x000fe200078028ff */
[----:B------:R-:W-:Y:S01]  /*1a490*/  IMAD.X R12, R2, 0x1, R8, P1 ;  /* 0x00000001020c7824 */ /* 0x000fe200008e0608 */
[-C--:B------:R-:W-:Y:S02]  /*1a4a0*/  LEA.HI.X R7, R0, R15.reuse, R2, 0x1, P3 ;  /* 0x0000000f00077211 */ /* 0x080fe400018f0c02 */
        /* <DEDUP_REMOVED lines=8> */
[----:B------:R-:W-:Y:S03]  /*1a530*/  LEA R10, P0, R11, R10, 0x1 ;  /* 0x0000000a0b0a7211 */ /* 0x000fe600078008ff */
        /* <DEDUP_REMOVED lines=10> */
[----:B-1----:R-:W-:Y:S02]  /*1a5e0*/  LOP3.LUT R4, R228, 0x200, R230, 0xf8, !PT ;  /* 0x00000200e4047812 */ /* 0x002fe400078ef8e6 */
[C---:B------:R-:W-:Y:S03]  /*1a5f0*/  LOP3.LUT R226, R0.reuse, R2, RZ, 0x3c, !PT ;  /* 0x0000000200e27212 */ /* 0x040fe600078e3cff */
[----:B------:R-:W-:Y:S01]  /*1a600*/  @!PT LDS RZ, [RZ] ;  /* 0x00000000fffff984 */ /* 0x000fe20000000800 */
[----:B------:R-:W-:Y:S01]  /*1a610*/  @!PT LDS RZ, [RZ] ;  /* 0x00000000fffff984 */ /* 0x000fe20000000800 */
[----:B------:R-:W-:Y:S01]  /*1a620*/  @!PT LDS RZ, [RZ] ;  /* 0x00000000fffff984 */ /* 0x000fe20000000800 */
[----:B------:R-:W-:Y:S01]  /*1a630*/  @!P5 LDGSTS.E.BYPASS.LTC128B.128 [R233+0xd000], desc[UR28][R8.64] ;  /* 0x0d00000008e9dfae */ /* 0x000fe2000b981a1c */
[----:B------:R-:W-:Y:S02]  /*1a640*/  LOP3.LUT R0, R0, 0x8, R229, 0x78, !PT ;  /* 0x0000000800007812 */ /* 0x000fe400078e78e5 */
[----:B------:R-:W-:Y:S03]  /*1a650*/  LOP3.LUT R2, R4, R226, RZ, 0xfc, !PT ;  /* 0x000000e204027212 */ /* 0x000fe600078efcff */
[----:B------:R-:W-:Y:S01]  /*1a660*/  @P5 STS.128 [R233+0xd000], RZ ;  /* 0x00d000ffe9005388 */ /* 0x000fe20000000c00 */
[----:B------:R-:W-:Y:S01]  /*1a670*/  IMAD R0, R0, 0x2, R231 ;  /* 0x0000000200007824 */ /* 0x000fe200078e02e7 */
[----:B------:R-:W-:Y:S04]  /*1a680*/  LEA R134, R2, UR5, 0x1 ;  /* 0x0000000502867c11 */ /* 0x000fe8000f8e08ff */
[----:B------:R-:W-:Y:S01]  /*1a690*/  @!PT LDS RZ, [RZ] ;  /* 0x00000000fffff984 */ /* 0x000fe20000000800 */
[----:B------:R-:W-:Y:S01]  /*1a6a0*/  @!PT LDS RZ, [RZ] ;  /* 0x00000000fffff984 */ /* 0x000fe20000000800 */
[----:B------:R-:W-:Y:S01]  /*1a6b0*/  @!PT LDS RZ, [RZ] ;  /* 0x00000000fffff984 */ /* 0x000fe20000000800 */
[----:B------:R-:W-:Y:S01]  /*1a6c0*/  @!P2 LDGSTS.E.BYPASS.LTC128B.128 [R233+0xf000], desc[UR28][R8.64+0x80] ;  /* 0x0f00008008e9afae */ /* 0x000fe2000b981a1c */
[----:B------:R-:W-:Y:S05]  /*1a6d0*/  VIADD R2, R0, UR5 ;  /* 0x0000000500027c36 */ /* 0x000fea0008000000 */
[----:B------:R-:W-:Y:S01]  /*1a6e0*/  @P2 STS.128 [R233+0xf000], RZ ;  /* 0x00f000ffe9002388 */ /* 0x000fe20000000c00 */
[C-C-:B------:R-:W-:Y:S02]  /*1a6f0*/  IMAD.IADD R143, R225.reuse, 0x1, R134.reuse ;  /* 0x00000001e18f7824 */ /* 0x140fe400078e0286 */
[----:B------:R-:W-:Y:S03]  /*1a700*/  IMAD.IADD R133, R2, 0x1, R225 ;  /* 0x0000000102857824 */ /* 0x000fe600078e02e1 */
[----:B------:R-:W-:Y:S01]  /*1a710*/  @!PT LDS RZ, [RZ] ;  /* 0x00000000fffff984 */ /* 0x000fe20000000800 */
[----:B------:R-:W-:Y:S01]  /*1a720*/  @!PT LDS RZ, [RZ] ;  /* 0x00000000fffff984 */ /* 0x000fe20000000800 */
[----:B------:R-:W-:Y:S01]  /*1a730*/  @!PT LDS RZ, [RZ] ;  /* 0x00000000fffff984 */ /* 0x000fe20000000800 */
[----:B------:R-:W-:Y:S01]  /*1a740*/  @!P5 LDGSTS.E.BYPASS.LTC128B.128 [R233+0xd800], desc[UR28][R10.64] ;  /* 0x0d8000000ae9dfae */ /* 0x000fe2000b981a1c */
[----:B------:R-:W-:Y:S02]  /*1a750*/  IMAD.IADD R135, R220, 0x1, R134 ;  /* 0x00000001dc877824 */ /* 0x000fe400078e0286 */
[----:B------:R-:W-:Y:S03]  /*1a760*/  IMAD.IADD R220, R2, 0x1, R220 ;  /* 0x0000000102dc7824 */ /* 0x000fe600078e02dc */
[----:B------:R-:W-:Y:S01]  /*1a770*/  @P5 STS.128 [R233+0xd800], RZ ;  /* 0x00d800ffe9005388 */ /* 0x000fe20000000c00 */
[C---:B------:R-:W-:Y:S02]  /*1a780*/  IMAD.IADD R142, R225.reuse, 0x1, R135 ;  /* 0x00000001e18e7824 */ /* 0x040fe400078e0287 */
[----:B------:R-:W-:Y:S03]  /*1a790*/  IMAD.IADD R2, R225, 0x1, R220 ;  /* 0x00000001e1027824 */ /* 0x000fe600078e02dc */
[----:B------:R-:W-:Y:S01]  /*1a7a0*/  @!PT LDS RZ, [RZ] ;  /* 0x00000000fffff984 */ /* 0x000fe20000000800 */
[----:B------:R-:W-:Y:S01]  /*1a7b0*/  @!PT LDS RZ, [RZ] ;  /* 0x00000000fffff984 */ /* 0x000fe20000000800 */
[----:B------:R-:W-:Y:S01]  /*1a7c0*/  @!PT LDS RZ, [RZ] ;  /* 0x00000000fffff984 */ /* 0x000fe20000000800 */
[----:B------:R1:W-:Y:S06]  /*1a7d0*/  @!P2 LDGSTS.E.BYPASS.LTC128B.128 [R233+0xf800], desc[UR28][R10.64+0x80] ;  /* 0x0f8000800ae9afae */ /* 0x0003ec000b981a1c */
        /* <DEDUP_REMOVED lines=129> */
[----:B--2---:R-:W-:Y:S04]  /*1aff0*/  LOP3.LUT R133, R243, 0x6, RZ, 0xc0, !PT ;  /* 0x00000006f3857812 */ /* 0x004fe800078ec0ff */
[-C--:B------:R-:W-:Y:S01]  /*1b000*/  HMMA.16816.F32 R44, R212, R210.reuse, R44 ;  /* 0x000000d2d42c723c */ /* 0x080fe2000000182c */
[----:B------:R1:W-:Y:S02]  /*1b010*/  STL [R1+0xc4], R133 ;  /* 0x0000c48501007387 */ /* 0x0003e40000100800 */
[----:B------:R-:W-:Y:S05]  /*1b020*/  IMAD R0, R0, 0x40, R133 ;  /* 0x0000004000007824 */ /* 0x000fea00078e0285 */
[C---:B------:R-:W-:Y:S01]  /*1b030*/  HMMA.16816.F32 R48, R136.reuse, R210, R48 ;  /* 0x000000d28830723c */ /* 0x040fe20000001830 */
[----:B------:R-:W-:Y:S07]  /*1b040*/  LDSM.16.M88.4 R208, [R135+0x4000] ;  /* 0x0040000087d0783b */ /* 0x000fee0000000200 */
[-C--:B---3--:R-:W-:Y:S08]  /*1b050*/  HMMA.16816.F32 R52, R136, R216.reuse, R52 ;  /* 0x000000d88834723c */ /* 0x088ff00000001834 */
[C---:B------:R-:W-:Y:S04]  /*1b060*/  HMMA.16816.F32 R56, R212.reuse, R216, R56 ;  /* 0x000000d8d438723c */ /* 0x040fe80000001838 */
[----:B-1----:R-:W-:Y:S04]  /*1b070*/  VIADD R133, R0, UR21 ;  /* 0x0000001500857c36 */ /* 0x002fe80008000000 */
[-C--:B------:R-:W-:Y:S01]  /*1b080*/  HMMA.16816.F32 R60, R212, R218.reuse, R60 ;  /* 0x000000dad43c723c */ /* 0x080fe2000000183c */
[----:B------:R-:W1:Y:S02]  /*1b090*/  LDSM.16.M88.4 R212, [R220+0xa000] ;  /* 0x00a00000dcd4783b */ /* 0x000e640000000200 */
[--C-:B------:R-:W-:Y:S05]  /*1b0a0*/  IMAD.IADD R134, R240, 0x1, -R133.reuse ;  /* 0x00000001f0867824 */ /* 0x100fea00078e0a85 */
[----:B------:R-:W-:Y:S01]  /*1b0b0*/  HMMA.16816.F32 R64, R136, R218, R64 ;  /* 0x000000da8840723c */ /* 0x000fe20000001840 */
[----:B------:R-:W2:Y:S03]  /*1b0c0*/  LDSM.16.M88.4 R136, [R135+0x6000] ;  /* 0x006000008788783b */ /* 0x000ea60000000200 */
[----:B------:R-:W-:Y:S03]  /*1b0d0*/  IABS R134, R134 ;  /* 0x0000008600867213 */ /* 0x000fe60000000000 */
[----:B------:R-:W3:Y:S01]  /*1b0e0*/  LDSM.16.M88.4 R216, [R220+0xa800] ;  /* 0x00a80000dcd8783b */ /* 0x000ee20000000200 */
[----:B------:R-:W-:Y:S01]  /*1b0f0*/  I2FP.F32.S32 R134, R134 ;  /* 0x0000008600867245 */ /* 0x000fe20000201400 */
        /* <DEDUP_REMOVED lines=19> */
[----:B------:R2:W3:Y:S07]  /*1b230*/  LDSM.16.M88.4 R136, [R142+0x6000] ;  /* 0x006000008e88783b */ /* 0x0004ee0000000200 */
[----:B------:R-:W-:Y:S01]  /*1b240*/  HMMA.16816.F32 R64, R208, R222, R64 ;  /* 0x000000ded040723c */ /* 0x000fe20000001840 */
[----:B------:R-:W4:Y:S06]  /*1b250*/  LDSM.16.M88.4 R208, [R2+0xa800] ;  /* 0x00a8000002d0783b */ /* 0x000f2c0000000200 */
[----:B------:R-:W5:Y:S01]  /*1b260*/  LDSM.16.M88.4 R220, [R2+0xb000] ;  /* 0x00b0000002dc783b */ /* 0x000f620000000200 */
[-C--:B-1----:R-:W-:Y:S05]  /*1b270*/  HMMA.16816.F32 R4, R212, R216.reuse, R4 ;  /* 0x000000d8d404723c */ /* 0x082fea0000001804 */
[----:B--2---:R-:W-:Y:S11]  /*1b280*/  VIADD R142, R0, 0x38 ;  /* 0x00000038008e7836 */ /* 0x004ff60000000000 */
[----:B------:R-:W-:Y:S03]  /*1b290*/  @!UPT UIADD3 URZ, UPT, UPT, URZ, URZ, URZ ;  /* 0x000000fffffff290 */ /* 0x000fe6000fffe0ff */
[----:B------:R-:W-:Y:S01]  /*1b2a0*/  FFMA.FTZ R6, R134, -UR6, R6 ;  /* 0x8000000686067c23 */ /* 0x000fe20008010006 */
[C---:B---3--:R-:W-:Y:S08]  /*1b2b0*/  HMMA.16816.F32 R8, R136.reuse, R216, R8 ;  /* 0x000000d88808723c */ /* 0x048ff00000001808 */
[-C--:B------:R-:W-:Y:S08]  /*1b2c0*/  HMMA.16816.F32 R12, R136, R218.reuse, R12 ;  /* 0x000000da880c723c */ /* 0x080ff0000000180c */
[C---:B------:R-:W-:Y:S08]  /*1b2d0*/  HMMA.16816.F32 R16, R212.reuse, R218, R16 ;  /* 0x000000dad410723c */ /* 0x040ff00000001810 */
[-C--:B----4-:R-:W-:Y:S08]  /*1b2e0*/  HMMA.16816.F32 R20, R212, R208.reuse, R20 ;  /* 0x000000d0d414723c */ /* 0x090ff00000001814 */
[C---:B------:R-:W-:Y:S08]  /*1b2f0*/  HMMA.16816.F32 R24, R136.reuse, R208, R24 ;  /* 0x000000d08818723c */ /* 0x040ff00000001818 */
[-C--:B------:R-:W-:Y:S08]  /*1b300*/  HMMA.16816.F32 R28, R136, R210.reuse, R28 ;  /* 0x000000d2881c723c */ /* 0x080ff0000000181c */
[C---:B------:R-:W-:Y:S01]  /*1b310*/  HMMA.16816.F32 R32, R212.reuse, R210, R32 ;  /* 0x000000d2d420723c */ /* 0x040fe20000001820 */
[----:B------:R1:W2:Y:S01]  /*1b320*/  LDSM.16.M88.4 R208, [R2+0xb800] ;  /* 0x00b8000002d0783b */ /* 0x0002a20000000200 */
[----:B------:R-:W-:Y:S04]  /*1b330*/  DEPBAR.LE SB0, 0x0 ;  /* 0x000080000000791a */ /* 0x000fe80000000000 */
[----:B------:R-:W-:Y:S02]  /*1b340*/  BAR.SYNC.DEFER_BLOCKING 0x0 ;  /* 0x0000000000007b1d */ /* 0x000fe40000010000 */
[-C--:B-----5:R-:W-:Y:S08]  /*1b350*/  HMMA.16816.F32 R36, R212, R220.reuse, R36 ;  /* 0x000000dcd424723c */ /* 0x0a0ff00000001824 */
[C---:B------:R-:W-:Y:S08]  /*1b360*/  HMMA.16816.F32 R40, R136.reuse, R220, R40 ;  /* 0x000000dc8828723c */ /* 0x040ff00000001828 */
[-C--:B------:R-:W-:Y:S03]  /*1b370*/  HMMA.16816.F32 R44, R136, R222.reuse, R44 ;  /* 0x000000de882c723c */ /* 0x080fe6000000182c */
[----:B-1----:R-:W-:Y:S05]  /*1b380*/  IMAD.IADD R2, R234, 0x1, -R133 ;  /* 0x00000001ea027824 */ /* 0x002fea00078e0a85 */
[C---:B------:R-:W-:Y:S04]  /*1b390*/  HMMA.16816.F32 R48, R212.reuse, R222, R48 ;  /* 0x000000ded430723c */ /* 0x040fe80000001830 */
[----:B------:R-:W-:Y:S04]  /*1b3a0*/  IABS R2, R2 ;  /* 0x0000000200027213 */ /* 0x000fe80000000000 */
[----:B------:R-:W-:Y:S01]  /*1b3b0*/  I2FP.F32.S32 R135, R2 ;  /* 0x0000000200877245 */ /* 0x000fe20000201400 */
[-C--:B--2---:R-:W-:Y:S03]  /*1b3c0*/  HMMA.16816.F32 R52, R212, R208.reuse, R52 ;  /* 0x000000d0d434723c */ /* 0x084fe60000001834 */
[----:B------:R-:W-:Y:S02]  /*1b3d0*/  VIADD R2, R142, UR21 ;  /* 0x000000158e027c36 */ /* 0x000fe40008000000 */
[----:B------:R-:W-:Y:S02]  /*1b3e0*/  FFMA.FTZ R4, R135, -UR6, R4 ;  /* 0x8000000687047c23 */ /* 0x000fe40008010004 */
[----:B------:R-:W-:Y:S01]  /*1b3f0*/  VIADD R216, R2, 0xffffffc9 ;  /* 0xffffffc902d87836 */ /* 0x000fe20000000000 */
[C---:B------:R-:W-:Y:S04]  /*1b400*/  HMMA.16816.F32 R56, R136.reuse, R208, R56 ;  /* 0x000000d08838723c */ /* 0x040fe80000001838 */
[--C-:B------:R-:W-:Y:S02]  /*1b410*/  IMAD.IADD R134, R234, 0x1, -R216.reuse ;  /* 0x00000001ea867824 */ /* 0x100fe400078e0ad8 */
[--C-:B------:R-:W-:Y:S02]  /*1b420*/  IMAD.IADD R143, R240, 0x1, -R216.reuse ;  /* 0x00000001f08f7824 */ /* 0x100fe400078e0ad8 */
[-C--:B------:R-:W-:Y:S03]  /*1b430*/  HMMA.16816.F32 R60, R136, R210.reuse, R60 ;  /* 0x000000d2883c723c */ /* 0x080fe6000000183c */
[----:B------:R-:W-:Y:S01]  /*1b440*/  IABS R134, R134 ;  /* 0x0000008600867213 */ /* 0x000fe20000000000 */
[C---:B------:R-:W-:Y:S03]  /*1b450*/  IMAD.IADD R135, R239.reuse, 0x1, -R216 ;  /* 0x00000001ef877824 */ /* 0x040fe600078e0ad8 */
[----:B------:R-:W-:Y:S01]  /*1b460*/  I2FP.F32.S32 R134, R134 ;  /* 0x0000008600867245 */ /* 0x000fe20000201400 */
[----:B------:R-:W-:Y:S04]  /*1b470*/  HMMA.16816.F32 R64, R212, R210, R64 ;  /* 0x000000d2d440723c */ /* 0x000fe80000001840 */
[----:B------:R-:W-:Y:S01]  /*1b480*/  FFMA.FTZ R5, R134, -UR6, R5 ;  /* 0x8000000686057c23 */ /* 0x000fe20008010005 */
[--C-:B------:R-:W-:Y:S02]  /*1b490*/  IMAD.IADD R134, R239, 0x1, -R133.reuse ;  /* 0x00000001ef867824 */ /* 0x100fe400078e0a85 */
[C---:B------:R-:W-:Y:S03]  /*1b4a0*/  IMAD.IADD R133, R241.reuse, 0x1, -R133 ;  /* 0x00000001f1857824 */ /* 0x040fe600078e0a85 */
[----:B------:R-:W-:Y:S02]  /*1b4b0*/  IABS R208, R134 ;  /* 0x0000008600d07213 */ /* 0x000fe40000000000 */
[----:B------:R-:W-:Y:S02]  /*1b4c0*/  IABS R134, R143 ;  /* 0x0000008f00867213 */ /* 0x000fe40000000000 */
[----:B------:R-:W-:Y:S02]  /*1b4d0*/  IABS R143, R133 ;  /* 0x00000085008f7213 */ /* 0x000fe40000000000 */
[----:B------:R-:W-:Y:S01]  /*1b4e0*/  IABS R133, R135 ;  /* 0x0000008700857213 */ /* 0x000fe20000000000 */
[----:B------:R-:W-:Y:S01]  /*1b4f0*/  IMAD.MOV.U32 R135, RZ, RZ, R208 ;  /* 0x000000ffff877224 */ /* 0x000fe200078e00d0 */
[----:B------:R-:W-:Y:S02]  /*1b500*/  I2FP.F32.S32 R134, R134 ;  /* 0x0000008600867245 */ /* 0x000fe40000201400 */
[----:B------:R-:W-:Y:S02]  /*1b510*/  I2FP.F32.S32 R133, R133 ;  /* 0x0000008500857245 */ /* 0x000fe40000201400 */
[----:B------:R-:W-:Y:S01]  /*1b520*/  I2FP.F32.S32 R135, R135 ;  /* 0x0000008700877245 */ /* 0x000fe20000201400 */
[----:B------:R-:W-:Y:S01]  /*1b530*/  FFMA.FTZ R7, R134, -UR6, R7 ;  /* 0x8000000686077c23 */ /* 0x000fe20008010007 */
[----:B------:R-:W-:Y:S01]  /*1b540*/  VIADD R134, R241, -UR7 ;  /* 0x80000007f1867c36 */ /* 0x000fe20008000000 */
[----:B------:R-:W-:Y:S01]  /*1b550*/  I2FP.F32.S32 R136, R143 ;  /* 0x0000008f00887245 */ /* 0x000fe20000201400 */
[----:B------:R-:W-:Y:S01]  /*1b560*/  FFMA.FTZ R9, R133, -UR6, R9 ;  /* 0x8000000685097c23 */ /* 0x000fe20008010009 */
[----:B------:R-:W-:Y:S02]  /*1b570*/  VIADD R133, R234, -UR7 ;  /* 0x80000007ea857c36 */ /* 0x000fe40008000000 */
[----:B------:R-:W-:Y:S01]  /*1b580*/  FFMA.FTZ R8, R135, -UR6, R8 ;  /* 0x8000000687087c23 */ /* 0x000fe20008010008 */
[----:B------:R-:W-:Y:S02]  /*1b590*/  VIADD R135, R240, -UR7 ;  /* 0x80000007f0877c36 */ /* 0x000fe40008000000 */
[----:B------:R-:W-:Y:S01]  /*1b5a0*/  FFMA.FTZ R10, R136, -UR6, R10 ;  /* 0x80000006880a7c23 */ /* 0x000fe2000801000a */
[----:B------:R-:W-:Y:S01]  /*1b5b0*/  VIADD R136, R239, -UR7 ;  /* 0x80000007ef887c36 */ /* 0x000fe20008000000 */
[----:B------:R-:W-:Y:S06]  /*1b5c0*/  BRA.U.ANY UP0, `(.L_x_910) ;  /* 0xffffffe500a87547 */ /* 0x000fec000b93ffff */
.L_x_909:
[-C--:B------:R-:W-:Y:S01]  /*1b5d0*/  ISETP.GT.AND P0, PT, R133, R0.reuse, PT ;  /* 0x000000008500720c */ /* 0x080fe20003f04270 */
[----:B------:R-:W-:Y:S01]  /*1b5e0*/  VIADD R137, R0, 0x1 ;  /* 0x0000000100897836 */ /* 0x000fe20000000000 */
[----:B------:R-:W-:Y:S01]  /*1b5f0*/  ISETP.GT.AND P1, PT, R135, R0, PT ;  /* 0x000000008700720c */ /* 0x000fe20003f24270 */
[----:B------:R1:W-:Y:S01]  /*1b600*/  STL [R1+0xfc], R128 ;  /* 0x0000fc8001007387 */ /* 0x0003e20000100800 */
[----:B--2---:R-:W-:Y:S01]  /*1b610*/  FSEL R208, R4, -INF , !P0 ;  /* 0xff80000004d07808 */ /* 0x004fe20004000000 */
[C---:B------:R-:W-:Y:S01]  /*1b620*/  VIADD R4, R2.reuse, 0xffffffd0 ;  /* 0xffffffd002047836 */ /* 0x040fe20000000000 */
[-C--:B------:R-:W-:Y:S01]  /*1b630*/  ISETP.GT.AND P2, PT, R133, R137.reuse, PT ;  /* 0x000000898500720c */ /* 0x080fe20003f44270 */
[----:B------:R2:W-:Y:S01]  /*1b640*/  STL [R1+0xf8], R129 ;  /* 0x0000f88101007387 */ /* 0x0005e20000100800 */
[----:B------:R-:W-:Y:S01]  /*1b650*/  ISETP.GT.AND P0, PT, R135, R137, PT ;  /* 0x000000898700720c */ /* 0x000fe20003f04270 */
[----:B------:R-:W-:Y:S01]  /*1b660*/  IMAD.IADD R216, R241, 0x1, -R216 ;  /* 0x00000001f1d87824 */ /* 0x000fe200078e0ad8 */
[----:B------:R-:W-:Y:S01]  /*1b670*/  FSEL R211, R5, -INF , !P2 ;  /* 0xff80000005d37808 */ /* 0x000fe20005000000 */
[----:B------:R-:W-:Y:S01]  /*1b680*/  VIADD R5, R2, 0xffffffd1 ;  /* 0xffffffd102057836 */ /* 0x000fe20000000000 */
[----:B------:R-:W-:Y:S01]  /*1b690*/  FSEL R210, R6, -INF , !P1 ;  /* 0xff80000006d27808 */ /* 0x000fe20004800000 */
[----:B------:R3:W-:Y:S01]  /*1b6a0*/  STL [R1+0xf4], R130 ;  /* 0x0000f48201007387 */ /* 0x0007e20000100800 */
[C---:B------:R-:W-:Y:S01]  /*1b6b0*/  IADD3 R6, PT, PT, R239.reuse, -R4, RZ ;  /* 0x80000004ef067210 */ /* 0x040fe20007ffe0ff */
[----:B------:R-:W-:Y:S01]  /*1b6c0*/  IMAD.IADD R138, R239, 0x1, -R5 ;  /* 0x00000001ef8a7824 */ /* 0x000fe200078e0a05 */
[----:B------:R-:W-:Y:S01]  /*1b6d0*/  IABS R216, R216 ;  /* 0x000000d800d87213 */ /* 0x000fe20000000000 */
[----:B------:R-:W-:Y:S01]  /*1b6e0*/  STL [R1+0xf0], R131 ;  /* 0x0000f08301007387 */ /* 0x000fe20000100800 */
[----:B------:R-:W-:Y:S01]  /*1b6f0*/  ISETP.GT.AND P3, PT, R136, R0, PT ;  /* 0x000000008800720c */ /* 0x000fe20003f64270 */
[----:B------:R-:W-:Y:S01]  /*1b700*/  UISETP.GT.AND UP0, UPT, UR22, UR19, UPT ;  /* 0x000000131600728c */ /* 0x000fe2000bf04270 */
[----:B------:R-:W-:Y:S01]  /*1b710*/  FSEL R143, R7, -INF , !P0 ;  /* 0xff800000078f7808 */ /* 0x000fe20004000000 */
[----:B------:R-:W-:Y:S01]  /*1b720*/  STL [R1+0xe0], R233 ;  /* 0x0000e0e901007387 */ /* 0x000fe20000100800 */
[----:B------:R-:W-:Y:S01]  /*1b730*/  IABS R7, R6 ;  /* 0x0000000600077213 */ /* 0x000fe20000000000 */
[----:B------:R-:W-:Y:S01]  /*1b740*/  UIADD3 UR22, UPT, UPT, UR22, -0x1, URZ ;  /* 0xffffffff16167890 */ /* 0x000fe2000fffe0ff */
[----:B------:R-:W-:Y:S01]  /*1b750*/  FSEL R209, R8, -INF , !P3 ;  /* 0xff80000008d17808 */ /* 0x000fe20005800000 */
[----:B------:R-:W-:Y:S01]  /*1b760*/  IMAD.MOV.U32 R8, RZ, RZ, R216 ;  /* 0x000000ffff087224 */ /* 0x000fe200078e00d8 */
[----:B------:R-:W-:Y:S01]  /*1b770*/  IABS R6, R138 ;  /* 0x0000008a00067213 */ /* 0x000fe20000000000 */
[----:B------:R-:W-:Y:S01]  /*1b780*/  STL [R1+0xdc], R228 ;  /* 0x0000dce401007387 */ /* 0x000fe20000100800 */
[----:B------:R-:W-:Y:S02]  /*1b790*/  I2FP.F32.S32 R7, R7 ;  /* 0x0000000700077245 */ /* 0x000fe40000201400 */
[----:B------:R-:W-:Y:S01]  /*1b7a0*/  I2FP.F32.S32 R6, R6 ;  /* 0x0000000600067245 */ /* 0x000fe20000201400 */
[----:B------:R-:W-:Y:S01]  /*1b7b0*/  STL [R1+0xd8], R227 ;  /* 0x0000d8e301007387 */ /* 0x000fe20000100800 */
[----:B------:R-:W-:Y:S01]  /*1b7c0*/  I2FP.F32.S32 R8, R8 ;  /* 0x0000000800087245 */ /* 0x000fe20000201400 */
[----:B------:R-:W-:Y:S01]  /*1b7d0*/  FFMA.FTZ R12, R7, -UR6, R12 ;  /* 0x80000006070c7c23 */ /* 0x000fe2000801000c */
[----:B------:R-:W-:Y:S01]  /*1b7e0*/  ISETP.GT.AND P6, PT, R134, R0, PT ;  /* 0x000000008600720c */ /* 0x000fe20003fc4270 */
[----:B------:R-:W-:Y:S01]  /*1b7f0*/  FFMA.FTZ R13, R6, -UR6, R13 ;  /* 0x80000006060d7c23 */ /* 0x000fe2000801000d */
[----:B------:R-:W-:Y:S01]  /*1b800*/  ISETP.GT.AND P2, PT, R136, R137, PT ;  /* 0x000000898800720c */ /* 0x000fe20003f44270 */
[C---:B------:R-:W-:Y:S02]  /*1b810*/  IMAD.IADD R6, R241.reuse, 0x1, -R5 ;  /* 0x00000001f1067824 */ /* 0x040fe400078e0a05 */
[----:B------:R-:W-:Y:S01]  /*1b820*/  FFMA.FTZ R11, R8, -UR6, R11 ;  /* 0x80000006080b7c23 */ /* 0x000fe2000801000b */
[--C-:B------:R-:W-:Y:S01]  /*1b830*/  IMAD.IADD R7, R241, 0x1, -R4.reuse ;  /* 0x00000001f1077824 */ /* 0x100fe200078e0a04 */
[----:B------:R-:W-:Y:S01]  /*1b840*/  FSEL R139, R9, -INF , !P2 ;  /* 0xff800000098b7808 */ /* 0x000fe20005000000 */
[--C-:B------:R-:W-:Y:S01]  /*1b850*/  IMAD.IADD R8, R234, 0x1, -R5.reuse ;  /* 0x00000001ea087824 */ /* 0x100fe200078e0a05 */
[----:B------:R-:W-:Y:S01]  /*1b860*/  FSEL R138, R10, -INF , !P6 ;  /* 0xff8000000a8a7808 */ /* 0x000fe20007000000 */
[----:B------:R-:W-:Y:S01]  /*1b870*/  IMAD.IADD R10, R240, 0x1, -R4 ;  /* 0x00000001f00a7824 */ /* 0x000fe200078e0a04 */
[----:B------:R-:W-:Y:S01]  /*1b880*/  IADD3 R9, PT, PT, R234, -R4, RZ ;  /* 0x80000004ea097210 */ /* 0x000fe20007ffe0ff */
[----:B------:R-:W-:Y:S01]  /*1b890*/  IMAD.IADD R5, R240, 0x1, -R5 ;  /* 0x00000001f0057824 */ /* 0x000fe200078e0a05 */
[C---:B------:R-:W-:Y:S01]  /*1b8a0*/  ISETP.GE.AND P0, PT, R137.reuse, R236, PT ;  /* 0x000000ec8900720c */ /* 0x040fe20003f06270 */
[----:B------:R-:W-:Y:S01]  /*1b8b0*/  STL [R1+0xd4], R224 ;  /* 0x0000d4e001007387 */ /* 0x000fe20000100800 */
[C---:B------:R-:W-:Y:S02]  /*1b8c0*/  ISETP.GE.AND P3, PT, R137.reuse, R237, PT ;  /* 0x000000ed8900720c */ /* 0x040fe40003f66270 */
[----:B------:R-:W-:Y:S01]  /*1b8d0*/  ISETP.GT.AND P1, PT, R134, R137, PT ;  /* 0x000000898600720c */ /* 0x000fe20003f24270 */
[----:B------:R-:W-:Y:S01]  /*1b8e0*/  STL [R1+0xe4], R239 ;  /* 0x0000e4ef01007387 */ /* 0x000fe20000100800 */
[C---:B------:R-:W-:Y:S02]  /*1b8f0*/  ISETP.GE.AND P2, PT, R137.reuse, R235, PT ;  /* 0x000000eb8900720c */ /* 0x040fe40003f46270 */
[----:B------:R-:W-:Y:S01]  /*1b900*/  ISETP.GE.AND P6, PT, R137, R238, PT ;  /* 0x000000ee8900720c */ /* 0x000fe20003fc6270 */
[----:B------:R-:W-:Y:S01]  /*1b910*/  STL [R1+0xe8], R234 ;  /* 0x0000e8ea01007387 */ /* 0x000fe20000100800 */
[----:B------:R-:W-:Y:S02]  /*1b920*/  IABS R4, R6 ;  /* 0x0000000600047213 */ /* 0x000fe40000000000 */
[----:B------:R-:W-:Y:S01]  /*1b930*/  IABS R137, R7 ;  /* 0x0000000700897213 */ /* 0x000fe20000000000 */
[----:B------:R-:W-:Y:S01]  /*1b940*/  STL [R1+0xec], R240 ;  /* 0x0000ecf001007387 */ /* 0x000fe20000100800 */
[----:B------:R-:W-:Y:S02]  /*1b950*/  IABS R7, R8 ;  /* 0x0000000800077213 */ /* 0x000fe40000000000 */
[----:B------:R-:W-:Y:S01]  /*1b960*/  I2FP.F32.S32 R6, R4 ;  /* 0x0000000400067245 */ /* 0x000fe20000201400 */
[----:B------:R-:W-:Y:S01]  /*1b970*/  IMAD.MOV.U32 R8, RZ, RZ, R137 ;  /* 0x000000ffff087224 */ /* 0x000fe200078e0089 */
[----:B------:R-:W-:Y:S01]  /*1b980*/  IABS R10, R10 ;  /* 0x0000000a000a7213 */ /* 0x000fe20000000000 */
[----:B------:R-:W-:Y:S01]  /*1b990*/  IMAD.MOV.U32 R4, RZ, RZ, R7 ;  /* 0x000000ffff047224 */ /* 0x000fe200078e0007 */
[----:B------:R-:W-:Y:S01]  /*1b9a0*/  FSEL R11, R11, -INF , !P1 ;  /* 0xff8000000b0b7808 */ /* 0x000fe20004800000 */
[----:B------:R-:W-:Y:S01]  /*1b9b0*/  FFMA.FTZ R15, R6, -UR6, R15 ;  /* 0x80000006060f7c23 */ /* 0x000fe2000801000f */
[----:B------:R-:W-:Y:S02]  /*1b9c0*/  I2FP.F32.S32 R6, R10 ;  /* 0x0000000a00067245 */ /* 0x000fe40000201400 */
[----:B------:R-:W-:Y:S02]  /*1b9d0*/  ISETP.GE.AND P1, PT, R0, R236, PT ;  /* 0x000000ec0000720c */ /* 0x000fe40003f26270 */
[----:B------:R-:W-:Y:S01]  /*1b9e0*/  I2FP.F32.S32 R4, R4 ;  /* 0x0000000400047245 */ /* 0x000fe20000201400 */
[----:B------:R-:W-:Y:S01]  /*1b9f0*/  FFMA.FTZ R18, R6, -UR6, R18 ;  /* 0x8000000606127c23 */ /* 0x000fe20008010012 */
[----:B------:R-:W-:Y:S01]  /*1ba00*/  FSEL R216, R208, -INF , !P1 ;  /* 0xff800000d0d87808 */ /* 0x000fe20004800000 */
[C---:B------:R-:W-:Y:S01]  /*1ba10*/  VIADD R6, R0.reuse, 0x9 ;  /* 0x0000000900067836 */ /* 0x040fe20000000000 */
[----:B------:R-:W-:Y:S01]  /*1ba20*/  ISETP.GE.AND P1, PT, R0, R237, PT ;  /* 0x000000ed0000720c */ /* 0x000fe20003f26270 */
[----:B------:R-:W-:Y:S01]  /*1ba30*/  FFMA.FTZ R17, R4, -UR6, R17 ;  /* 0x8000000604117c23 */ /* 0x000fe20008010011 */
[----:B------:R-:W-:Y:S02]  /*1ba40*/  IADD3 R4, PT, PT, R0, 0x8, RZ ;  /* 0x0000000800047810 */ /* 0x000fe40007ffe0ff */
[----:B------:R-:W-:Y:S02]  /*1ba50*/  FSEL R212, R211, -INF , !P0 ;  /* 0xff800000d3d47808 */ /* 0x000fe40004000000 */
[----:B------:R-:W-:Y:S02]  /*1ba60*/  FSEL R211, R210, -INF , !P1 ;  /* 0xff800000d2d37808 */ /* 0x000fe40004800000 */
[----:B------:R-:W-:Y:S02]  /*1ba70*/  IABS R9, R9 ;  /* 0x0000000900097213 */ /* 0x000fe40000000000 */
[----:B------:R-:W-:Y:S02]  /*1ba80*/  I2FP.F32.S32 R8, R8 ;  /* 0x0000000800087245 */ /* 0x000fe40000201400 */
[C---:B------:R-:W-:Y:S02]  /*1ba90*/  ISETP.GT.AND P1, PT, R136.reuse, R6, PT ;  /* 0x000000068800720c */ /* 0x040fe40003f24270 */
[----:B------:R-:W-:Y:S01]  /*1baa0*/  ISETP.GT.AND P0, PT, R136, R4, PT ;  /* 0x000000048800720c */ /* 0x000fe20003f04270 */
[----:B------:R-:W-:Y:S01]  /*1bab0*/  FFMA.FTZ R14, R8, -UR6, R14 ;  /* 0x80000006080e7c23 */ /* 0x000fe2000801000e */
[----:B------:R-:W-:Y:S02]  /*1bac0*/  I2FP.F32.S32 R7, R9 ;  /* 0x0000000900077245 */ /* 0x000fe40000201400 */
[----:B------:R-:W-:Y:S02]  /*1bad0*/  FSEL R13, R13, -INF , !P1 ;  /* 0xff8000000d0d7808 */ /* 0x000fe40004800000 */
[----:B------:R-:W-:Y:S01]  /*1bae0*/  IABS R5, R5 ;  /* 0x0000000500057213 */ /* 0x000fe20000000000 */
[----:B------:R-:W-:Y:S01]  /*1baf0*/  FFMA.FTZ R16, R7, -UR6, R16 ;  /* 0x8000000607107c23 */ /* 0x000fe20008010010 */
[----:B------:R-:W-:Y:S02]  /*1bb00*/  FSEL R220, R143, -INF , !P3 ;  /* 0xff8000008fdc7808 */ /* 0x000fe40005800000 */
[----:B------:R-:W-:Y:S02]  /*1bb10*/  FSEL R12, R12, -INF , !P0 ;  /* 0xff8000000c0c7808 */ /* 0x000fe40004000000 */
[----:B------:R-:W-:Y:S02]  /*1bb20*/  ISETP.GT.AND P1, PT, R134, R6, PT ;  /* 0x000000068600720c */ /* 0x000fe40003f24270 */
[----:B------:R-:W-:Y:S02]  /*1bb30*/  ISETP.GE.AND P3, PT, R0, R235, PT ;  /* 0x000000eb0000720c */ /* 0x000fe40003f66270 */
[-C--:B------:R-:W-:Y:S02]  /*1bb40*/  ISETP.GT.AND P0, PT, R134, R4.reuse, PT ;  /* 0x000000048600720c */ /* 0x080fe40003f04270 */
[----:B------:R-:W-:Y:S02]  /*1bb50*/  I2FP.F32.S32 R5, R5 ;  /* 0x0000000500057245 */ /* 0x000fe40000201400 */
[----:B------:R-:W-:Y:S02]  /*1bb60*/  FSEL R15, R15, -INF , !P1 ;  /* 0xff8000000f0f7808 */ /* 0x000fe40004800000 */
[----:B------:R-:W-:Y:S01]  /*1bb70*/  FSEL R209, R209, -INF , !P3 ;  /* 0xff800000d1d17808 */ /* 0x000fe20005800000 */
[----:B------:R-:W-:Y:S01]  /*1bb80*/  FFMA.FTZ R19, R5, -UR6, R19 ;  /* 0x8000000605137c23 */ /* 0x000fe20008010013 */
[----:B------:R-:W-:Y:S01]  /*1bb90*/  FSEL R14, R14, -INF , !P0 ;  /* 0xff8000000e0e7808 */ /* 0x000fe20004000000 */
[----:B------:R-:W-:Y:S01]  /*1bba0*/  VIADD R5, R2, 0xffffffd8 ;  /* 0xffffffd802057836 */ /* 0x000fe20000000000 */
[C---:B------:R-:W-:Y:S02]  /*1bbb0*/  ISETP.GT.AND P1, PT, R133.reuse, R4, PT ;  /* 0x000000048500720c */ /* 0x040fe40003f24270 */
[----:B------:R-:W-:Y:S01]  /*1bbc0*/  ISETP.GE.AND P0, PT, R0, R238, PT ;  /* 0x000000ee0000720c */ /* 0x000fe20003f06270 */
[----:B------:R-:W-:Y:S01]  /*1bbd0*/  IMAD.IADD R8, R240, 0x1, -R5 ;  /* 0x00000001f0087824 */ /* 0x000fe200078e0a05 */
[----:B------:R-:W-:Y:S02]  /*1bbe0*/  ISETP.GT.AND P3, PT, R133, R6, PT ;  /* 0x000000068500720c */ /* 0x000fe40003f64270 */
[----:B------:R-:W-:Y:S02]  /*1bbf0*/  FSEL R137, R16, -INF , !P1 ;  /* 0xff80000010897808 */ /* 0x000fe40004800000 */
[----:B------:R-:W-:Y:S02]  /*1bc00*/  FSEL R210, R138, -INF , !P0 ;  /* 0xff8000008ad27808 */ /* 0x000fe40004000000 */
[----:B------:R-:W-:Y:S02]  /*1bc10*/  FSEL R208, R139, -INF , !P2 ;  /* 0xff8000008bd07808 */ /* 0x000fe40005000000 */
[----:B------:R-:W-:Y:S02]  /*1bc20*/  FSEL R229, R11, -INF , !P6 ;  /* 0xff8000000be57808 */ /* 0x000fe40007000000 */
[----:B------:R-:W-:Y:S02]  /*1bc30*/  FSEL R16, R17, -INF , !P3 ;  /* 0xff80000011107808 */ /* 0x000fe40005800000 */
[C---:B------:R-:W-:Y:S02]  /*1bc40*/  ISETP.GT.AND P2, PT, R135.reuse, R4, PT ;  /* 0x000000048700720c */ /* 0x040fe40003f44270 */
[C---:B------:R-:W-:Y:S02]  /*1bc50*/  ISETP.GE.AND P6, PT, R4.reuse, R238, PT ;  /* 0x000000ee0400720c */ /* 0x040fe40003fc6270 */
[C---:B------:R-:W-:Y:S02]  /*1bc60*/  ISETP.GE.AND P3, PT, R4.reuse, R237, PT ;  /* 0x000000ed0400720c */ /* 0x040fe40003f66270 */
[C---:B------:R-:W-:Y:S02]  /*1bc70*/  ISETP.GE.AND P0, PT, R4.reuse, R235, PT ;  /* 0x000000eb0400720c */ /* 0x040fe40003f06270 */
[----:B------:R-:W-:Y:S01]  /*1bc80*/  ISETP.GE.AND P1, PT, R4, R236, PT ;  /* 0x000000ec0400720c */ /* 0x000fe20003f26270 */
[----:B------:R-:W-:Y:S01]  /*1bc90*/  VIADD R4, R2, 0xffffffd9 ;  /* 0xffffffd902047836 */ /* 0x000fe20000000000 */
[----:B------:R-:W-:Y:S02]  /*1bca0*/  IABS R8, R8 ;  /* 0x0000000800087213 */ /* 0x000fe40000000000 */
[C---:B------:R-:W-:Y:S01]  /*1bcb0*/  IADD3 R9, PT, PT, R234.reuse, -R5, RZ ;  /* 0x80000005ea097210 */ /* 0x040fe20007ffe0ff */
[----:B------:R-:W-:Y:S01]  /*1bcc0*/  IMAD.IADD R7, R234, 0x1, -R4 ;  /* 0x00000001ea077824 */ /* 0x000fe200078e0a04 */
[----:B------:R-:W-:Y:S02]  /*1bcd0*/  FSEL R138, R18, -INF , !P2 ;  /* 0xff800000128a7808 */ /* 0x000fe40005000000 */
[----:B------:R-:W-:Y:S02]  /*1bce0*/  I2FP.F32.S32 R8, R8 ;  /* 0x0000000800087245 */ /* 0x000fe40000201400 */
[----:B------:R-:W-:Y:S02]  /*1bcf0*/  IABS R7, R7 ;  /* 0x0000000700077213 */ /* 0x000fe40000000000 */
[----:B------:R-:W-:Y:S01]  /*1bd00*/  ISETP.GT.AND P2, PT, R135, R6, PT ;  /* 0x000000068700720c */ /* 0x000fe20003f44270 */
[----:B------:R-:W-:Y:S01]  /*1bd10*/  FFMA.FTZ R22, R8, -UR6, R22 ;  /* 0x8000000608167c23 */ /* 0x000fe20008010016 */
[----:B------:R-:W-:Y:S01]  /*1bd20*/  IABS R9, R9 ;  /* 0x0000000900097213 */ /* 0x000fe20000000000 */
[----:B------:R-:W-:Y:S01]  /*1bd30*/  IMAD.IADD R8, R240, 0x1, -R4 ;  /* 0x00000001f0087824 */ /* 0x000fe200078e0a04 */
[----:B------:R-:W-:Y:S02]  /*1bd40*/  I2FP.F32.S32 R7, R7 ;  /* 0x0000000700077245 */ /* 0x000fe40000201400 */
[----:B------:R-:W-:Y:S02]  /*1bd50*/  FSEL R19, R19, -INF , !P2 ;  /* 0xff80000013137808 */ /* 0x000fe40005000000 */
[----:B------:R-:W-:Y:S01]  /*1bd60*/  I2FP.F32.S32 R9, R9 ;  /* 0x0000000900097245 */ /* 0x000fe20000201400 */
[----:B------:R-:W-:Y:S01]  /*1bd70*/  FFMA.FTZ R21, R7, -UR6, R21 ;  /* 0x8000000607157c23 */ /* 0x000fe20008010015 */
[----:B------:R-:W-:Y:S01]  /*1bd80*/  ISETP.GE.AND P2, PT, R6, R235, PT ;  /* 0x000000eb0600720c */ /* 0x000fe20003f46270 */
[----:B------:R-:W-:Y:S01]  /*1bd90*/  IMAD.IADD R7, R239, 0x1, -R5 ;  /* 0x00000001ef077824 */ /* 0x000fe200078e0a05 */
[----:B------:R-:W-:Y:S01]  /*1bda0*/  FSEL R143, R14, -INF , !P6 ;  /* 0xff8000000e8f7808 */ /* 0x000fe20007000000 */
[----:B------:R-:W-:Y:S01]  /*1bdb0*/  FFMA.FTZ R20, R9, -UR6, R20 ;  /* 0x8000000609147c23 */ /* 0x000fe20008010014 */
[----:B------:R-:W-:Y:S02]  /*1bdc0*/  FSEL R18, R12, -INF , !P0 ;  /* 0xff8000000c127808 */ /* 0x000fe40004000000 */
[----:B------:R-:W-:Y:S02]  /*1bdd0*/  FSEL R17, R13, -INF , !P2 ;  /* 0xff8000000d117808 */ /* 0x000fe40005000000 */
[C---:B------:R-:W-:Y:S02]  /*1bde0*/  ISETP.GE.AND P0, PT, R6.reuse, R238, PT ;  /* 0x000000ee0600720c */ /* 0x040fe40003f06270 */
[C---:B------:R-:W-:Y:S02]  /*1bdf0*/  ISETP.GE.AND P2, PT, R6.reuse, R236, PT ;  /* 0x000000ec0600720c */ /* 0x040fe40003f46270 */
[----:B------:R-:W-:Y:S01]  /*1be00*/  ISETP.GE.AND P6, PT, R6, R237, PT ;  /* 0x000000ed0600720c */ /* 0x000fe20003fc6270 */
[--C-:B------:R-:W-:Y:S01]  /*1be10*/  IMAD.IADD R6, R239, 0x1, -R4.reuse ;  /* 0x00000001ef067824 */ /* 0x100fe200078e0a04 */
[----:B------:R-:W-:Y:S01]  /*1be20*/  IABS R9, R8 ;  /* 0x0000000800097213 */ /* 0x000fe20000000000 */
[C---:B------:R-:W-:Y:S01]  /*1be30*/  IMAD.IADD R4, R241.reuse, 0x1, -R4 ;  /* 0x00000001f1047824 */ /* 0x040fe200078e0a04 */
[----:B------:R-:W-:Y:S02]  /*1be40*/  IADD3 R5, PT, PT, R241, -R5, RZ ;  /* 0x80000005f1057210 */ /* 0x000fe40007ffe0ff */
[----:B------:R-:W-:Y:S02]  /*1be50*/  IABS R8, R7 ;  /* 0x0000000700087213 */ /* 0x000fe40000000000 */
[----:B------:R-:W-:Y:S01]  /*1be60*/  IABS R10, R5 ;  /* 0x00000005000a7213 */ /* 0x000fe20000000000 */
[----:B------:R-:W-:Y:S01]  /*1be70*/  IMAD.MOV.U32 R5, RZ, RZ, R9 ;  /* 0x000000ffff057224 */ /* 0x000fe200078e0009 */
[----:B------:R-:W-:Y:S02]  /*1be80*/  IABS R7, R6 ;  /* 0x0000000600077213 */ /* 0x000fe40000000000 */
[----:B------:R-:W-:Y:S02]  /*1be90*/  MOV R6, R8 ;  /* 0x0000000800067202 */ /* 0x000fe40000000f00 */
[----:B------:R-:W-:Y:S02]  /*1bea0*/  IABS R8, R4 ;  /* 0x0000000400087213 */ /* 0x000fe40000000000 */
[----:B------:R-:W-:Y:S02]  /*1beb0*/  I2FP.F32.S32 R4, R5 ;  /* 0x0000000500047245 */ /* 0x000fe40000201400 */
[----:B------:R-:W-:Y:S01]  /*1bec0*/  I2FP.F32.S32 R5, R6 ;  /* 0x0000000600057245 */ /* 0x000fe20000201400 */
[----:B------:R-:W-:Y:S01]  /*1bed0*/  IMAD.MOV.U32 R6, RZ, RZ, R10 ;  /* 0x000000ffff067224 */ /* 0x000fe200078e000a */
[----:B------:R-:W-:Y:S01]  /*1bee0*/  I2FP.F32.S32 R7, R7 ;  /* 0x0000000700077245 */ /* 0x000fe20000201400 */
[----:B------:R-:W-:Y:S01]  /*1bef0*/  FFMA.FTZ R23, R4, -UR6, R23 ;  /* 0x8000000604177c23 */ /* 0x000fe20008010017 */
[----:B------:R-:W-:Y:S01]  /*1bf00*/  FSEL R15, R15, -INF , !P0 ;  /* 0xff8000000f0f7808 */ /* 0x000fe20004000000 */
[----:B------:R-:W-:Y:S01]  /*1bf10*/  FFMA.FTZ R24, R5, -UR6, R24 ;  /* 0x8000000605187c23 */ /* 0x000fe20008010018 */
[----:B------:R-:W-:Y:S01]  /*1bf20*/  I2FP.F32.S32 R4, R6 ;  /* 0x0000000600047245 */ /* 0x000fe20000201400 */
[----:B------:R-:W-:Y:S01]  /*1bf30*/  FFMA.FTZ R25, R7, -UR6, R25 ;  /* 0x8000000607197c23 */ /* 0x000fe20008010019 */
[----:B------:R-:W-:Y:S01]  /*1bf40*/  I2FP.F32.S32 R6, R8 ;  /* 0x0000000800067245 */ /* 0x000fe20000201400 */
[C---:B------:R-:W-:Y:S01]  /*1bf50*/  VIADD R7, R2.reuse, 0xffffffe0 ;  /* 0xffffffe002077836 */ /* 0x040fe20000000000 */
[----:B------:R-:W-:Y:S01]  /*1bf60*/  FSEL R14, R19, -INF , !P6 ;  /* 0xff800000130e7808 */ /* 0x000fe20007000000 */
[----:B------:R-:W-:Y:S02]  /*1bf70*/  VIADD R5, R2, 0xffffffe1 ;  /* 0xffffffe102057836 */ /* 0x000fe40000000000 */
[----:B------:R-:W-:Y:S01]  /*1bf80*/  FFMA.FTZ R26, R4, -UR6, R26 ;  /* 0x80000006041a7c23 */ /* 0x000fe2000801001a */
[----:B------:R-:W-:Y:S01]  /*1bf90*/  FFMA.FTZ R27, R6, -UR6, R27 ;  /* 0x80000006061b7c23 */ /* 0x000fe2000801001b */
[CC--:B------:R-:W-:Y:S01]  /*1bfa0*/  IADD3 R6, PT, PT, R239.reuse, -R7.reuse, RZ ;  /* 0x80000007ef067210 */ /* 0x0c0fe20007ffe0ff */
[----:B------:R-:W-:Y:S01]  /*1bfb0*/  IMAD.IADD R4, R239, 0x1, -R5 ;  /* 0x00000001ef047824 */ /* 0x000fe200078e0a05 */
[----:B------:R-:W-:Y:S01]  /*1bfc0*/  IADD3 R12, PT, PT, R234, -R7, RZ ;  /* 0x80000007ea0c7210 */ /* 0x000fe20007ffe0ff */
[C---:B------:R-:W-:Y:S01]  /*1bfd0*/  IMAD.IADD R9, R241.reuse, 0x1, -R7 ;  /* 0x00000001f1097824 */ /* 0x040fe200078e0a07 */
[----:B------:R-:W-:Y:S01]  /*1bfe0*/  IABS R10, R6 ;  /* 0x00000006000a7213 */ /* 0x000fe20000000000 */
[----:B------:R-:W-:Y:S01]  /*1bff0*/  IMAD.IADD R11, R241, 0x1, -R5 ;  /* 0x00000001f10b7824 */ /* 0x000fe200078e0a05 */
[----:B------:R-:W-:Y:S02]  /*1c000*/  IABS R8, R4 ;  /* 0x0000000400087213 */ /* 0x000fe40000000000 */
[----:B------:R-:W-:Y:S02]  /*1c010*/  IABS R4, R9 ;  /* 0x0000000900047213 */ /* 0x000fe40000000000 */
[----:B------:R-:W-:Y:S02]  /*1c020*/  IABS R9, R12 ;  /* 0x0000000c00097213 */ /* 0x000fe40000000000 */
[----:B------:R-:W-:Y:S02]  /*1c030*/  IABS R6, R11 ;  /* 0x0000000b00067213 */ /* 0x000fe40000000000 */
[----:B------:R-:W-:Y:S02]  /*1c040*/  I2FP.F32.S32 R11, R10 ;  /* 0x0000000a000b7245 */ /* 0x000fe40000201400 */
[----:B------:R-:W-:Y:S02]  /*1c050*/  I2FP.F32.S32 R10, R8 ;  /* 0x00000008000a7245 */ /* 0x000fe40000201400 */
[----:B------:R-:W-:Y:S01]  /*1c060*/  I2FP.F32.S32 R8, R4 ;  /* 0x0000000400087245 */ /* 0x000fe20000201400 */
[----:B------:R-:W-:Y:S01]  /*1c070*/  FFMA.FTZ R28, R11, -UR6, R28 ;  /* 0x800000060b1c7c23 */ /* 0x000fe2000801001c */
[----:B------:R-:W-:Y:S01]  /*1c080*/  I2FP.F32.S32 R4, R9 ;  /* 0x0000000900047245 */ /* 0x000fe20000201400 */
[----:B------:R-:W-:Y:S01]  /*1c090*/  FFMA.FTZ R29, R10, -UR6, R29 ;  /* 0x800000060a1d7c23 */ /* 0x000fe2000801001d */
[----:B------:R-:W-:Y:S01]  /*1c0a0*/  I2FP.F32.S32 R6, R6 ;  /* 0x0000000600067245 */ /* 0x000fe20000201400 */
[----:B------:R-:W-:Y:S01]  /*1c0b0*/  FFMA.FTZ R30, R8, -UR6, R30 ;  /* 0x80000006081e7c23 */ /* 0x000fe2000801001e */
[----:B------:R-:W-:Y:S02]  /*1c0c0*/  IMAD.IADD R8, R240, 0x1, -R7 ;  /* 0x00000001f0087824 */ /* 0x000fe400078e0a07 */
[----:B------:R-:W-:Y:S01]  /*1c0d0*/  FFMA.FTZ R32, R4, -UR6, R32 ;  /* 0x8000000604207c23 */ /* 0x000fe20008010020 */
[----:B------:R-:W-:Y:S02]  /*1c0e0*/  VIADD R4, R2, 0xffffffe8 ;  /* 0xffffffe802047836 */ /* 0x000fe40000000000 */
[----:B------:R-:W-:Y:S01]  /*1c0f0*/  FFMA.FTZ R31, R6, -UR6, R31 ;  /* 0x80000006061f7c23 */ /* 0x000fe2000801001f */
[----:B------:R-:W-:Y:S01]  /*1c100*/  VIADD R6, R2, 0xffffffe9 ;  /* 0xffffffe902067836 */ /* 0x000fe20000000000 */
[C---:B------:R-:W-:Y:S01]  /*1c110*/  IADD3 R10, PT, PT, R234.reuse, -R5, RZ ;  /* 0x80000005ea0a7210 */ /* 0x040fe20007ffe0ff */
[----:B------:R-:W-:Y:S01]  /*1c120*/  IMAD.IADD R7, R234, 0x1, -R4 ;  /* 0x00000001ea077824 */ /* 0x000fe200078e0a04 */
[----:B------:R-:W-:Y:S01]  /*1c130*/  IABS R11, R8 ;  /* 0x00000008000b7213 */ /* 0x000fe20000000000 */
[----:B------:R-:W-:Y:S01]  /*1c140*/  IMAD.IADD R5, R240, 0x1, -R5 ;  /* 0x00000001f0057824 */ /* 0x000fe200078e0a05 */
[----:B------:R-:W-:Y:S01]  /*1c150*/  IABS R12, R10 ;  /* 0x0000000a000c7213 */ /* 0x000fe20000000000 */
[----:B------:R-:W-:Y:S01]  /*1c160*/  IMAD.IADD R9, R234, 0x1, -R6 ;  /* 0x00000001ea097824 */ /* 0x000fe200078e0a06 */
[----:B------:R-:W-:Y:S02]  /*1c170*/  IABS R7, R7 ;  /* 0x0000000700077213 */ /* 0x000fe40000000000 */
[----:B------:R-:W-:Y:S02]  /*1c180*/  IABS R10, R5 ;  /* 0x00000005000a7213 */ /* 0x000fe40000000000 */
[----:B------:R-:W-:Y:S01]  /*1c190*/  IABS R5, R9 ;  /* 0x0000000900057213 */ /* 0x000fe20000000000 */
[----:B------:R-:W-:Y:S01]  /*1c1a0*/  IMAD.MOV.U32 R9, RZ, RZ, R11 ;  /* 0x000000ffff097224 */ /* 0x000fe200078e000b */
[----:B------:R-:W-:Y:S02]  /*1c1b0*/  I2FP.F32.S32 R7, R7 ;  /* 0x0000000700077245 */ /* 0x000fe40000201400 */
[----:B------:R-:W-:Y:S02]  /*1c1c0*/  I2FP.F32.S32 R5, R5 ;  /* 0x0000000500057245 */ /* 0x000fe40000201400 */
[----:B------:R-:W-:Y:S01]  /*1c1d0*/  MOV R8, R12 ;  /* 0x0000000c00087202 */ /* 0x000fe20000000f00 */
[----:B------:R-:W-:Y:S01]  /*1c1e0*/  FFMA.FTZ R36, R7, -UR6, R36 ;  /* 0x8000000607247c23 */ /* 0x000fe20008010024 */
[C---:B------:R-:W-:Y:S01]  /*1c1f0*/  IMAD.IADD R7, R240.reuse, 0x1, -R4 ;  /* 0x00000001f0077824 */ /* 0x040fe200078e0a04 */
[----:B------:R-:W-:Y:S01]  /*1c200*/  I2FP.F32.S32 R9, R9 ;  /* 0x0000000900097245 */ /* 0x000fe20000201400 */
[----:B------:R-:W-:Y:S01]  /*1c210*/  FFMA.FTZ R37, R5, -UR6, R37 ;  /* 0x8000000605257c23 */ /* 0x000fe20008010025 */
[----:B------:R-:W-:Y:S01]  /*1c220*/  I2FP.F32.S32 R8, R8 ;  /* 0x0000000800087245 */ /* 0x000fe20000201400 */
[----:B------:R-:W-:Y:S01]  /*1c230*/  IMAD.IADD R5, R240, 0x1, -R6 ;  /* 0x00000001f0057824 */ /* 0x000fe200078e0a06 */
[----:B------:R-:W-:Y:S01]  /*1c240*/  I2FP.F32.S32 R10, R10 ;  /* 0x0000000a000a7245 */ /* 0x000fe20000201400 */
[----:B------:R-:W-:Y:S01]  /*1c250*/  FFMA.FTZ R34, R9, -UR6, R34 ;  /* 0x8000000609227c23 */ /* 0x000fe20008010022 */
[----:B------:R-:W-:Y:S01]  /*1c260*/  IABS R7, R7 ;  /* 0x0000000700077213 */ /* 0x000fe20000000000 */
[----:B------:R-:W-:Y:S01]  /*1c270*/  FFMA.FTZ R33, R8, -UR6, R33 ;  /* 0x8000000608217c23 */ /* 0x000fe20008010021 */
[----:B------:R-:W-:Y:S01]  /*1c280*/  IADD3 R9, PT, PT, R239, -R4, RZ ;  /* 0x80000004ef097210 */ /* 0x000fe20007ffe0ff */
[----:B------:R-:W-:Y:S01]  /*1c290*/  IMAD.IADD R8, R241, 0x1, -R4 ;  /* 0x00000001f1087824 */ /* 0x000fe200078e0a04 */
[----:B------:R-:W-:Y:S01]  /*1c2a0*/  IABS R5, R5 ;  /* 0x0000000500057213 */ /* 0x000fe20000000000 */
[--C-:B------:R-:W-:Y:S01]  /*1c2b0*/  IMAD.IADD R4, R239, 0x1, -R6.reuse ;  /* 0x00000001ef047824 */ /* 0x100fe200078e0a06 */
[----:B------:R-:W-:Y:S01]  /*1c2c0*/  I2FP.F32.S32 R7, R7 ;  /* 0x0000000700077245 */ /* 0x000fe20000201400 */
[----:B------:R-:W-:Y:S01]  /*1c2d0*/  FFMA.FTZ R35, R10, -UR6, R35 ;  /* 0x800000060a237c23 */ /* 0x000fe20008010023 */
[----:B------:R-:W-:Y:S01]  /*1c2e0*/  IABS R10, R9 ;  /* 0x00000009000a7213 */ /* 0x000fe20000000000 */
[----:B------:R-:W-:Y:S01]  /*1c2f0*/  IMAD.IADD R6, R241, 0x1, -R6 ;  /* 0x00000001f1067824 */ /* 0x000fe200078e0a06 */
[----:B------:R-:W-:Y:S01]  /*1c300*/  I2FP.F32.S32 R5, R5 ;  /* 0x0000000500057245 */ /* 0x000fe20000201400 */
[----:B------:R-:W-:Y:S01]  /*1c310*/  FFMA.FTZ R38, R7, -UR6, R38 ;  /* 0x8000000607267c23 */ /* 0x000fe20008010026 */
[----:B------:R-:W-:Y:S01]  /*1c320*/  IABS R9, R8 ;  /* 0x0000000800097213 */ /* 0x000fe20000000000 */
[----:B------:R-:W-:Y:S01]  /*1c330*/  IMAD.MOV.U32 R8, RZ, RZ, R10 ;  /* 0x000000ffff087224 */ /* 0x000fe200078e000a */
[----:B------:R-:W-:Y:S01]  /*1c340*/  IABS R4, R4 ;  /* 0x0000000400047213 */ /* 0x000fe20000000000 */
[----:B------:R-:W-:Y:S01]  /*1c350*/  FFMA.FTZ R39, R5, -UR6, R39 ;  /* 0x8000000605277c23 */ /* 0x000fe20008010027 */
[----:B------:R-:W-:Y:S01]  /*1c360*/  I2FP.F32.S32 R7, R9 ;  /* 0x0000000900077245 */ /* 0x000fe20000201400 */
[C---:B------:R-:W-:Y:S01]  /*1c370*/  VIADD R9, R2.reuse, 0xfffffff1 ;  /* 0xfffffff102097836 */ /* 0x040fe20000000000 */
[----:B------:R-:W-:Y:S02]  /*1c380*/  I2FP.F32.S32 R4, R4 ;  /* 0x0000000400047245 */ /* 0x000fe40000201400 */
[----:B------:R-:W-:Y:S01]  /*1c390*/  IADD3 R5, PT, PT, R2, -0x10, RZ ;  /* 0xfffffff002057810 */ /* 0x000fe20007ffe0ff */
[----:B------:R-:W-:Y:S01]  /*1c3a0*/  FFMA.FTZ R42, R7, -UR6, R42 ;  /* 0x80000006072a7c23 */ /* 0x000fe2000801002a */
[C---:B------:R-:W-:Y:S01]  /*1c3b0*/  IADD3 R7, PT, PT, R239.reuse, -R9, RZ ;  /* 0x80000009ef077210 */ /* 0x040fe20007ffe0ff */
[----:B------:R-:W-:Y:S01]  /*1c3c0*/  FFMA.FTZ R41, R4, -UR6, R41 ;  /* 0x8000000604297c23 */ /* 0x000fe20008010029 */
[----:B------:R-:W-:Y:S01]  /*1c3d0*/  I2FP.F32.S32 R8, R8 ;  /* 0x0000000800087245 */ /* 0x000fe20000201400 */
[--C-:B------:R-:W-:Y:S01]  /*1c3e0*/  IMAD.IADD R4, R239, 0x1, -R5.reuse ;  /* 0x00000001ef047824 */ /* 0x100fe200078e0a05 */
[----:B------:R-:W-:Y:S01]  /*1c3f0*/  IABS R12, R6 ;  /* 0x00000006000c7213 */ /* 0x000fe20000000000 */
[C---:B------:R-:W-:Y:S01]  /*1c400*/  IMAD.IADD R10, R241.reuse, 0x1, -R5 ;  /* 0x00000001f10a7824 */ /* 0x040fe200078e0a05 */
[----:B------:R-:W-:Y:S01]  /*1c410*/  IABS R7, R7 ;  /* 0x0000000700077213 */ /* 0x000fe20000000000 */
[----:B------:R-:W-:Y:S02]  /*1c420*/  IMAD.IADD R11, R241, 0x1, -R9 ;  /* 0x00000001f10b7824 */ /* 0x000fe400078e0a09 */
[----:B------:R-:W-:Y:S01]  /*1c430*/  FFMA.FTZ R40, R8, -UR6, R40 ;  /* 0x8000000608287c23 */ /* 0x000fe20008010028 */
[----:B------:R-:W-:Y:S02]  /*1c440*/  IABS R8, R4 ;  /* 0x0000000400087213 */ /* 0x000fe40000000000 */
[----:B------:R-:W-:Y:S01]  /*1c450*/  IABS R4, R10 ;  /* 0x0000000a00047213 */ /* 0x000fe20000000000 */
[----:B------:R-:W-:Y:S01]  /*1c460*/  IMAD.MOV.U32 R10, RZ, RZ, R12 ;  /* 0x000000ffff0a7224 */ /* 0x000fe200078e000c */
[----:B------:R-:W-:Y:S02]  /*1c470*/  IABS R6, R11 ;  /* 0x0000000b00067213 */ /* 0x000fe40000000000 */
[----:B------:R-:W-:Y:S02]  /*1c480*/  I2FP.F32.S32 R7, R7 ;  /* 0x0000000700077245 */ /* 0x000fe40000201400 */
[----:B------:R-:W-:Y:S02]  /*1c490*/  I2FP.F32.S32 R6, R6 ;  /* 0x0000000600067245 */ /* 0x000fe40000201400 */
[----:B------:R-:W-:Y:S01]  /*1c4a0*/  I2FP.F32.S32 R10, R10 ;  /* 0x0000000a000a7245 */ /* 0x000fe20000201400 */
[----:B------:R-:W-:Y:S01]  /*1c4b0*/  FFMA.FTZ R45, R7, -UR6, R45 ;  /* 0x80000006072d7c23 */ /* 0x000fe2000801002d */
[----:B------:R-:W-:Y:S02]  /*1c4c0*/  IMAD.IADD R7, R234, 0x1, -R5 ;  /* 0x00000001ea077824 */ /* 0x000fe400078e0a05 */
[----:B------:R-:W-:Y:S01]  /*1c4d0*/  FFMA.FTZ R47, R6, -UR6, R47 ;  /* 0x80000006062f7c23 */ /* 0x000fe2000801002f */
[----:B------:R-:W-:Y:S02]  /*1c4e0*/  IMAD.IADD R6, R240, 0x1, -R5 ;  /* 0x00000001f0067824 */ /* 0x000fe400078e0a05 */
[----:B------:R-:W-:Y:S01]  /*1c4f0*/  FFMA.FTZ R43, R10, -UR6, R43 ;  /* 0x800000060a2b7c23 */ /* 0x000fe2000801002b */
[----:B------:R-:W-:Y:S02]  /*1c500*/  I2FP.F32.S32 R4, R4 ;  /* 0x0000000400047245 */ /* 0x000fe40000201400 */
[----:B------:R-:W-:Y:S02]  /*1c510*/  IABS R10, R7 ;  /* 0x00000007000a7213 */ /* 0x000fe40000000000 */
[----:B------:R-:W-:Y:S01]  /*1c520*/  I2FP.F32.S32 R8, R8 ;  /* 0x0000000800087245 */ /* 0x000fe20000201400 */
[----:B------:R-:W-:Y:S01]  /*1c530*/  FFMA.FTZ R46, R4, -UR6, R46 ;  /* 0x80000006042e7c23 */ /* 0x000fe2000801002e */
[----:B------:R-:W-:Y:S01]  /*1c540*/  IABS R7, R6 ;  /* 0x0000000600077213 */ /* 0x000fe20000000000 */
[----:B------:R-:W-:Y:S01]  /*1c550*/  IMAD.MOV.U32 R6, RZ, RZ, R10 ;  /* 0x000000ffff067224 */ /* 0x000fe200078e000a */
[----:B------:R-:W-:Y:S01]  /*1c560*/  IADD3 R5, PT, PT, R234, -R9, RZ ;  /* 0x80000009ea057210 */ /* 0x000fe20007ffe0ff */
[----:B------:R-:W-:Y:S01]  /*1c570*/  FFMA.FTZ R44, R8, -UR6, R44 ;  /* 0x80000006082c7c23 */ /* 0x000fe2000801002c */
[C---:B------:R-:W-:Y:S01]  /*1c580*/  IADD3 R4, PT, PT, R0.reuse, 0x10, RZ ;  /* 0x0000001000047810 */ /* 0x040fe20007ffe0ff */
[----:B------:R-:W-:Y:S01]  /*1c590*/  VIADD R8, R0, 0x11 ;  /* 0x0000001100087836 */ /* 0x000fe20000000000 */
[----:B------:R-:W-:Y:S02]  /*1c5a0*/  IABS R5, R5 ;  /* 0x0000000500057213 */ /* 0x000fe40000000000 */
[----:B------:R-:W-:Y:S02]  /*1c5b0*/  I2FP.F32.S32 R7, R7 ;  /* 0x0000000700077245 */ /* 0x000fe40000201400 */
[----:B------:R-:W-:Y:S02]  /*1c5c0*/  ISETP.GT.AND P0, PT, R133, R4, PT ;  /* 0x000000048500720c */ /* 0x000fe40003f04270 */
[----:B------:R-:W-:Y:S01]  /*1c5d0*/  I2FP.F32.S32 R6, R6 ;  /* 0x0000000600067245 */ /* 0x000fe20000201400 */
[----:B------:R-:W-:Y:S01]  /*1c5e0*/  FFMA.FTZ R50, R7, -UR6, R50 ;  /* 0x8000000607327c23 */ /* 0x000fe20008010032 */
[----:B------:R-:W-:Y:S01]  /*1c5f0*/  I2FP.F32.S32 R5, R5 ;  /* 0x0000000500057245 */ /* 0x000fe20000201400 */
[----:B------:R-:W-:Y:S01]  /*1c600*/  VIADD R7, R2, 0xfffffff8 ;  /* 0xfffffff802077836 */ /* 0x000fe20000000000 */
[----:B------:R-:W-:Y:S01]  /*1c610*/  FSEL R20, R20, -INF , !P0 ;  /* 0xff80000014147808 */ /* 0x000fe20004000000 */
[----:B------:R-:W-:Y:S01]  /*1c620*/  FFMA.FTZ R48, R6, -UR6, R48 ;  /* 0x8000000606307c23 */ /* 0x000fe20008010030 */
[----:B------:R-:W-:Y:S01]  /*1c630*/  ISETP.GT.AND P0, PT, R133, R8, PT ;  /* 0x000000088500720c */ /* 0x000fe20003f04270 */
[----:B------:R-:W-:Y:S02]  /*1c640*/  VIADD R6, R2, 0xfffffff9 ;  /* 0xfffffff902067836 */ /* 0x000fe40000000000 */
[----:B------:R-:W-:Y:S01]  /*1c650*/  FFMA.FTZ R49, R5, -UR6, R49 ;  /* 0x8000000605317c23 */ /* 0x000fe20008010031 */
[----:B------:R-:W-:Y:S01]  /*1c660*/  IADD3 R9, PT, PT, R240, -R9, RZ ;  /* 0x80000009f0097210 */ /* 0x000fe20007ffe0ff */
[C-C-:B------:R-:W-:Y:S01]  /*1c670*/  IMAD.IADD R5, R234.reuse, 0x1, -R7.reuse ;  /* 0x00000001ea057824 */ /* 0x140fe200078e0a07 */
[----:B------:R-:W-:Y:S01]  /*1c680*/  FSEL R21, R21, -INF , !P0 ;  /* 0xff80000015157808 */ /* 0x000fe20004000000 */
[----:B------:R-:W-:Y:S01]  /*1c690*/  IMAD.IADD R11, R234, 0x1, -R6 ;  /* 0x00000001ea0b7824 */ /* 0x000fe200078e0a06 */
[C---:B------:R-:W-:Y:S01]  /*1c6a0*/  ISETP.GT.AND P0, PT, R135.reuse, R4, PT ;  /* 0x000000048700720c */ /* 0x040fe20003f04270 */
[----:B------:R-:W-:Y:S01]  /*1c6b0*/  IMAD.IADD R10, R240, 0x1, -R7 ;  /* 0x00000001f00a7824 */ /* 0x000fe200078e0a07 */
[----:B------:R-:W-:Y:S02]  /*1c6c0*/  IABS R19, R9 ;  /* 0x0000000900137213 */ /* 0x000fe40000000000 */
[----:B------:R-:W-:Y:S02]  /*1c6d0*/  FSEL R22, R22, -INF , !P0 ;  /* 0xff80000016167808 */ /* 0x000fe40004000000 */
[----:B------:R-:W-:Y:S02]  /*1c6e0*/  IABS R9, R5 ;  /* 0x0000000500097213 */ /* 0x000fe40000000000 */
[-C--:B------:R-:W-:Y:S02]  /*1c6f0*/  ISETP.GT.AND P0, PT, R135, R8.reuse, PT ;  /* 0x000000088700720c */ /* 0x080fe40003f04270 */
[----:B------:R-:W-:Y:S02]  /*1c700*/  IABS R5, R11 ;  /* 0x0000000b00057213 */ /* 0x000fe40000000000 */
[----:B------:R-:W-:Y:S02]  /*1c710*/  MOV R11, R19 ;  /* 0x00000013000b7202 */ /* 0x000fe40000000f00 */
[----:B------:R-:W-:Y:S02]  /*1c720*/  I2FP.F32.S32 R9, R9 ;  /* 0x0000000900097245 */ /* 0x000fe40000201400 */
[----:B------:R-:W-:Y:S02]  /*1c730*/  FSEL R23, R23, -INF , !P0 ;  /* 0xff80000017177808 */ /* 0x000fe40004000000 */
[----:B------:R-:W-:Y:S01]  /*1c740*/  FSEL R12, R137, -INF , !P1 ;  /* 0xff800000890c7808 */ /* 0x000fe20004800000 */
[----:B------:R-:W-:Y:S01]  /*1c750*/  FFMA.FTZ R52, R9, -UR6, R52 ;  /* 0x8000000609347c23 */ /* 0x000fe20008010034 */
[----:B------:R-:W-:Y:S01]  /*1c760*/  I2FP.F32.S32 R5, R5 ;  /* 0x0000000500057245 */ /* 0x000fe20000201400 */
[----:B------:R-:W-:Y:S01]  /*1c770*/  IMAD.IADD R9, R240, 0x1, -R6 ;  /* 0x00000001f0097824 */ /* 0x000fe200078e0a06 */
[C---:B------:R-:W-:Y:S02]  /*1c780*/  ISETP.GT.AND P1, PT, R136.reuse, R8, PT ;  /* 0x000000088800720c */ /* 0x040fe40003f24270 */
[----:B------:R-:W-:Y:S01]  /*1c790*/  ISETP.GT.AND P0, PT, R136, R4, PT ;  /* 0x000000048800720c */ /* 0x000fe20003f04270 */
[----:B------:R-:W-:Y:S01]  /*1c7a0*/  FFMA.FTZ R53, R5, -UR6, R53 ;  /* 0x8000000605357c23 */ /* 0x000fe20008010035 */
[----:B------:R-:W-:Y:S01]  /*1c7b0*/  I2FP.F32.S32 R11, R11 ;  /* 0x0000000b000b7245 */ /* 0x000fe20000201400 */
[----:B------:R-:W-:Y:S01]  /*1c7c0*/  VIADD R5, R0, 0x19 ;  /* 0x0000001900057836 */ /* 0x000fe20000000000 */
[----:B------:R-:W-:Y:S02]  /*1c7d0*/  IABS R10, R10 ;  /* 0x0000000a000a7213 */ /* 0x000fe40000000000 */
[----:B------:R-:W-:Y:S01]  /*1c7e0*/  FSEL R13, R16, -INF , !P2 ;  /* 0xff800000100d7808 */ /* 0x000fe20005000000 */
[----:B------:R-:W-:Y:S01]  /*1c7f0*/  FFMA.FTZ R51, R11, -UR6, R51 ;  /* 0x800000060b337c23 */ /* 0x000fe20008010033 */
[----:B------:R-:W-:Y:S02]  /*1c800*/  FSEL R25, R25, -INF , !P1 ;  /* 0xff80000019197808 */ /* 0x000fe40004800000 */
[----:B------:R-:W-:Y:S02]  /*1c810*/  FSEL R16, R138, -INF , !P3 ;  /* 0xff8000008a107808 */ /* 0x000fe40005800000 */
[----:B------:R-:W-:Y:S02]  /*1c820*/  FSEL R24, R24, -INF , !P0 ;  /* 0xff80000018187808 */ /* 0x000fe40004000000 */
[C---:B------:R-:W-:Y:S02]  /*1c830*/  ISETP.GE.AND P3, PT, R4.reuse, R236, PT ;  /* 0x000000ec0400720c */ /* 0x040fe40003f66270 */
[C---:B------:R-:W-:Y:S02]  /*1c840*/  ISETP.GE.AND P6, PT, R4.reuse, R237, PT ;  /* 0x000000ed0400720c */ /* 0x040fe40003fc6270 */
[----:B------:R-:W-:Y:S02]  /*1c850*/  ISETP.GE.AND P1, PT, R4, R238, PT ;  /* 0x000000ee0400720c */ /* 0x000fe40003f26270 */
[----:B------:R-:W-:Y:S02]  /*1c860*/  ISETP.GT.AND P2, PT, R134, R4, PT ;  /* 0x000000048600720c */ /* 0x000fe40003f44270 */
[----:B------:R-:W-:Y:S02]  /*1c870*/  ISETP.GE.AND P0, PT, R4, R235, PT ;  /* 0x000000eb0400720c */ /* 0x000fe40003f06270 */
[----:B------:R-:W-:Y:S02]  /*1c880*/  I2FP.F32.S32 R4, R10 ;  /* 0x0000000a00047245 */ /* 0x000fe40000201400 */
[----:B------:R-:W-:Y:S02]  /*1c890*/  IADD3 R11, PT, PT, R239, -R7, RZ ;  /* 0x80000007ef0b7210 */ /* 0x000fe40007ffe0ff */
[----:B------:R-:W-:Y:S01]  /*1c8a0*/  FSEL R217, R22, -INF , !P6 ;  /* 0xff80000016d97808 */ /* 0x000fe20007000000 */
[----:B------:R-:W-:Y:S01]  /*1c8b0*/  FFMA.FTZ R54, R4, -UR6, R54 ;  /* 0x8000000604367c23 */ /* 0x000fe20008010036 */
[----:B------:R-:W-:Y:S01]  /*1c8c0*/  IABS R10, R9 ;  /* 0x00000009000a7213 */ /* 0x000fe20000000000 */
[----:B------:R-:W-:Y:S01]  /*1c8d0*/  VIADD R4, R0, 0x18 ;  /* 0x0000001800047836 */ /* 0x000fe20000000000 */
[----:B------:R-:W-:Y:S02]  /*1c8e0*/  ISETP.GT.AND P6, PT, R136, R5, PT ;  /* 0x000000058800720c */ /* 0x000fe40003fc4270 */
[----:B------:R-:W-:Y:S02]  /*1c8f0*/  FSEL R218, R20, -INF , !P3 ;  /* 0xff80000014da7808 */ /* 0x000fe40005800000 */
[----:B------:R-:W-:Y:S02]  /*1c900*/  ISETP.GE.AND P3, PT, R8, R237, PT ;  /* 0x000000ed0800720c */ /* 0x000fe40003f66270 */
[----:B------:R-:W-:Y:S01]  /*1c910*/  IABS R9, R11 ;  /* 0x0000000b00097213 */ /* 0x000fe20000000000 */
[----:B------:R-:W-:Y:S01]  /*1c920*/  VIADD R11, R0, 0x39 ;  /* 0x00000039000b7836 */ /* 0x000fe20000000000 */
[----:B------:R-:W-:Y:S02]  /*1c930*/  I2FP.F32.S32 R10, R10 ;  /* 0x0000000a000a7245 */ /* 0x000fe40000201400 */
[----:B------:R-:W-:Y:S02]  /*1c940*/  FSEL R29, R29, -INF , !P6 ;  /* 0xff8000001d1d7808 */ /* 0x000fe40007000000 */
[----:B------:R-:W-:Y:S01]  /*1c950*/  ISETP.GE.AND P6, PT, R8, R235, PT ;  /* 0x000000eb0800720c */ /* 0x000fe20003fc6270 */
[----:B------:R-:W-:Y:S01]  /*1c960*/  FFMA.FTZ R55, R10, -UR6, R55 ;  /* 0x800000060a377c23 */ /* 0x000fe20008010037 */
[----:B------:R-:W-:Y:S01]  /*1c970*/  FSEL R213, R23, -INF , !P3 ;  /* 0xff80000017d57808 */ /* 0x000fe20005800000 */
[----:B------:R-:W-:Y:S01]  /*1c980*/  IMAD.IADD R10, R239, 0x1, -R6 ;  /* 0x00000001ef0a7824 */ /* 0x000fe200078e0a06 */
[----:B------:R-:W-:Y:S02]  /*1c990*/  FSEL R26, R26, -INF , !P2 ;  /* 0xff8000001a1a7808 */ /* 0x000fe40005000000 */
[----:B------:R-:W-:Y:S02]  /*1c9a0*/  I2FP.F32.S32 R9, R9 ;  /* 0x0000000900097245 */ /* 0x000fe40000201400 */
[C---:B------:R-:W-:Y:S02]  /*1c9b0*/  ISETP.GT.AND P2, PT, R134.reuse, R8, PT ;  /* 0x000000088600720c */ /* 0x040fe40003f44270 */
[-C--:B------:R-:W-:Y:S01]  /*1c9c0*/  ISETP.GT.AND P3, PT, R134, R4.reuse, PT ;  /* 0x000000048600720c */ /* 0x080fe20003f64270 */
[----:B------:R-:W-:Y:S01]  /*1c9d0*/  FFMA.FTZ R56, R9, -UR6, R56 ;  /* 0x8000000609387c23 */ /* 0x000fe20008010038 */
[----:B-1----:R-:W-:Y:S01]  /*1c9e0*/  FSEL R128, R25, -INF , !P6 ;  /* 0xff80000019807808 */ /* 0x002fe20007000000 */
[----:B------:R-:W-:Y:S01]  /*1c9f0*/  IMAD.IADD R9, R239, 0x1, -R2 ;  /* 0x00000001ef097824 */ /* 0x000fe200078e0a02 */
[----:B------:R-:W-:Y:S02]  /*1ca00*/  ISETP.GT.AND P6, PT, R135, R4, PT ;  /* 0x000000048700720c */ /* 0x000fe40003fc4270 */
[----:B------:R-:W-:Y:S02]  /*1ca10*/  FSEL R27, R27, -INF , !P2 ;  /* 0xff8000001b1b7808 */ /* 0x000fe40005000000 */
[----:B------:R-:W-:Y:S02]  /*1ca20*/  FSEL R30, R30, -INF , !P3 ;  /* 0xff8000001e1e7808 */ /* 0x000fe40005800000 */
[C---:B------:R-:W-:Y:S02]  /*1ca30*/  ISETP.GE.AND P2, PT, R8.reuse, R236, PT ;  /* 0x000000ec0800720c */ /* 0x040fe40003f46270 */
[----:B------:R-:W-:Y:S01]  /*1ca40*/  ISETP.GE.AND P3, PT, R8, R238, PT ;  /* 0x000000ee0800720c */ /* 0x000fe20003f66270 */
[C---:B------:R-:W-:Y:S01]  /*1ca50*/  IMAD.IADD R8, R241.reuse, 0x1, -R7 ;  /* 0x00000001f1087824 */ /* 0x040fe200078e0a07 */
[----:B------:R-:W-:Y:S02]  /*1ca60*/  FSEL R34, R34, -INF , !P6 ;  /* 0xff80000022227808 */ /* 0x000fe40007000000 */
[----:B------:R-:W-:Y:S02]  /*1ca70*/  IABS R10, R10 ;  /* 0x0000000a000a7213 */ /* 0x000fe40000000000 */
[----:B------:R-:W-:Y:S02]  /*1ca80*/  IADD3 R7, PT, PT, R241, -R6, RZ ;  /* 0x80000006f1077210 */ /* 0x000fe40007ffe0ff */
[----:B------:R-:W-:Y:S02]  /*1ca90*/  ISETP.GT.AND P6, PT, R135, R5, PT ;  /* 0x000000058700720c */ /* 0x000fe40003fc4270 */
[----:B------:R-:W-:Y:S02]  /*1caa0*/  IABS R6, R9 ;  /* 0x0000000900067213 */ /* 0x000fe40000000000 */
[----:B------:R-:W-:Y:S01]  /*1cab0*/  IABS R9, R7 ;  /* 0x0000000700097213 */ /* 0x000fe20000000000 */
[----:B------:R-:W-:Y:S01]  /*1cac0*/  IMAD.MOV.U32 R7, RZ, RZ, R10 ;  /* 0x000000ffff077224 */ /* 0x000fe200078e000a */
[----:B------:R-:W-:Y:S01]  /*1cad0*/  FSEL R35, R35, -INF , !P6 ;  /* 0xff80000023237808 */ /* 0x000fe20007000000 */
[C---:B------:R-:W-:Y:S01]  /*1cae0*/  VIADD R10, R0.reuse, 0x20 ;  /* 0x00000020000a7836 */ /* 0x040fe20000000000 */
[----:B------:R-:W-:Y:S02]  /*1caf0*/  ISETP.GE.AND P6, PT, R5, R235, PT ;  /* 0x000000eb0500720c */ /* 0x000fe40003fc6270 */
[----:B------:R-:W-:Y:S02]  /*1cb00*/  I2FP.F32.S32 R9, R9 ;  /* 0x0000000900097245 */ /* 0x000fe40000201400 */
[----:B------:R-:W-:Y:S01]  /*1cb10*/  FSEL R222, R29, -INF , !P6 ;  /* 0xff8000001dde7808 */ /* 0x000fe20007000000 */
[----:B------:R-:W-:Y:S01]  /*1cb20*/  IMAD.MOV.U32 R29, RZ, RZ, R217 ;  /* 0x000000ffff1d7224 */ /* 0x000fe200078e00d9 */
[----:B------:R-:W-:Y:S01]  /*1cb30*/  ISETP.GT.AND P6, PT, R133, R10, PT ;  /* 0x0000000a8500720c */ /* 0x000fe20003fc4270 */
[----:B------:R-:W-:Y:S01]  /*1cb40*/  FFMA.FTZ R59, R9, -UR6, R59 ;  /* 0x80000006093b7c23 */ /* 0x000fe2000801003b */
[----:B------:R-:W-:Y:S01]  /*1cb50*/  FSEL R214, R21, -INF , !P2 ;  /* 0xff80000015d67808 */ /* 0x000fe20005000000 */
[----:B------:R-:W-:Y:S01]  /*1cb60*/  VIADD R9, R0, 0x21 ;  /* 0x0000002100097836 */ /* 0x000fe20000000000 */
[----:B------:R-:W-:Y:S02]  /*1cb70*/  ISETP.GT.AND P2, PT, R136, R4, PT ;  /* 0x000000048800720c */ /* 0x000fe40003f44270 */
[----:B------:R-:W-:Y:S02]  /*1cb80*/  FSEL R36, R36, -INF , !P6 ;  /* 0xff80000024247808 */ /* 0x000fe40007000000 */
[----:B------:R-:W-:Y:S02]  /*1cb90*/  I2FP.F32.S32 R6, R6 ;  /* 0x0000000600067245 */ /* 0x000fe40000201400 */
[----:B------:R-:W-:Y:S02]  /*1cba0*/  IABS R8, R8 ;  /* 0x0000000800087213 */ /* 0x000fe40000000000 */
[----:B------:R-:W-:Y:S01]  /*1cbb0*/  FSEL R219, R27, -INF , !P3 ;  /* 0xff8000001bdb7808 */ /* 0x000fe20005800000 */
[----:B------:R-:W-:Y:S01]  /*1cbc0*/  FFMA.FTZ R60, R6, -UR6, R60 ;  /* 0x80000006063c7c23 */ /* 0x000fe2000801003c */
[----:B------:R-:W-:Y:S01]  /*1cbd0*/  ISETP.GE.AND P6, PT, R5, R237, PT ;  /* 0x000000ed0500720c */ /* 0x000fe20003fc6270 */
[----:B------:R-:W-:Y:S01]  /*1cbe0*/  VIADD R6, R0, 0x29 ;  /* 0x0000002900067836 */ /* 0x000fe20000000000 */
[----:B------:R-:W-:Y:S02]  /*1cbf0*/  ISETP.GE.AND P3, PT, R4, R238, PT ;  /* 0x000000ee0400720c */ /* 0x000fe40003f66270 */
[----:B------:R-:W-:Y:S02]  /*1cc00*/  FSEL R28, R28, -INF , !P2 ;  /* 0xff8000001c1c7808 */ /* 0x000fe40005000000 */
[----:B------:R-:W-:Y:S02]  /*1cc10*/  FSEL R243, R24, -INF , !P0 ;  /* 0xff80000018f37808 */ /* 0x000fe40004000000 */
[----:B------:R-:W-:Y:S02]  /*1cc20*/  ISETP.GT.AND P2, PT, R134, R5, PT ;  /* 0x000000058600720c */ /* 0x000fe40003f44270 */
[----:B------:R-:W-:Y:S02]  /*1cc30*/  I2FP.F32.S32 R8, R8 ;  /* 0x0000000800087245 */ /* 0x000fe40000201400 */
[----:B------:R-:W-:Y:S02]  /*1cc40*/  FSEL R24, R35, -INF , !P6 ;  /* 0xff80000023187808 */ /* 0x000fe40007000000 */
[----:B------:R-:W-:Y:S01]  /*1cc50*/  I2FP.F32.S32 R7, R7 ;  /* 0x0000000700077245 */ /* 0x000fe20000201400 */
[----:B------:R-:W-:Y:S01]  /*1cc60*/  FFMA.FTZ R58, R8, -UR6, R58 ;  /* 0x80000006083a7c23 */ /* 0x000fe2000801003a */
[----:B------:R-:W-:Y:S01]  /*1cc70*/  FSEL R27, R30, -INF , !P3 ;  /* 0xff8000001e1b7808 */ /* 0x000fe20005800000 */
[----:B------:R-:W-:Y:S01]  /*1cc80*/  VIADD R8, R2, 0x1 ;  /* 0x0000000102087836 */ /* 0x000fe20000000000 */
[----:B------:R-:W-:Y:S01]  /*1cc90*/  ISETP.GE.AND P6, PT, R10, R236, PT ;  /* 0x000000ec0a00720c */ /* 0x000fe20003fc6270 */
[----:B------:R-:W-:Y:S01]  /*1cca0*/  FFMA.FTZ R57, R7, -UR6, R57 ;  /* 0x8000000607397c23 */ /* 0x000fe20008010039 */
[----:B------:R-:W-:Y:S01]  /*1ccb0*/  ISETP.GT.AND P3, PT, R133, R9, PT ;  /* 0x000000098500720c */ /* 0x000fe20003f64270 */
[----:B------:R-:W-:Y:S01]  /*1ccc0*/  VIADD R7, R0, 0x28 ;  /* 0x0000002800077836 */ /* 0x000fe20000000000 */
[----:B------:R-:W-:Y:S02]  /*1ccd0*/  FSEL R31, R31, -INF , !P2 ;  /* 0xff8000001f1f7808 */ /* 0x000fe40005000000 */
[C---:B------:R-:W-:Y:S02]  /*1cce0*/  ISETP.GT.AND P2, PT, R133.reuse, R4, PT ;  /* 0x000000048500720c */ /* 0x040fe40003f44270 */
[----:B------:R-:W-:Y:S02]  /*1ccf0*/  ISETP.GT.AND P0, PT, R133, R5, PT ;  /* 0x000000058500720c */ /* 0x000fe40003f04270 */
[----:B------:R-:W-:Y:S01]  /*1cd00*/  FSEL R223, R36, -INF , !P6 ;  /* 0xff80000024df7808 */ /* 0x000fe20007000000 */
[----:B------:R-:W-:Y:S01]  /*1cd10*/  IMAD.MOV.U32 R36, RZ, RZ, R213 ;  /* 0x000000ffff247224 */ /* 0x000fe200078e00d5 */
[----:B------:R-:W-:Y:S02]  /*1cd20*/  FSEL R37, R37, -INF , !P3 ;  /* 0xff80000025257808 */ /* 0x000fe40005800000 */
[----:B------:R-:W-:Y:S02]  /*1cd30*/  ISETP.GT.AND P6, PT, R136, R6, PT ;  /* 0x000000068800720c */ /* 0x000fe40003fc4270 */
[----:B------:R-:W-:Y:S02]  /*1cd40*/  ISETP.GT.AND P3, PT, R135, R10, PT ;  /* 0x0000000a8700720c */ /* 0x000fe40003f64270 */
[----:B------:R-:W-:Y:S02]  /*1cd50*/  FSEL R221, R26, -INF , !P1 ;  /* 0xff8000001add7808 */ /* 0x000fe40004800000 */
[----:B------:R-:W-:Y:S02]  /*1cd60*/  FSEL R32, R32, -INF , !P2 ;  /* 0xff80000020207808 */ /* 0x000fe40005000000 */
[----:B------:R-:W-:Y:S02]  /*1cd70*/  FSEL R33, R33, -INF , !P0 ;  /* 0xff80000021217808 */ /* 0x000fe40004000000 */
[C---:B------:R-:W-:Y:S02]  /*1cd80*/  ISETP.GE.AND P1, PT, R4.reuse, R235, PT ;  /* 0x000000eb0400720c */ /* 0x040fe40003f26270 */
[C---:B------:R-:W-:Y:S02]  /*1cd90*/  ISETP.GE.AND P2, PT, R4.reuse, R236, PT ;  /* 0x000000ec0400720c */ /* 0x040fe40003f46270 */
[----:B------:R-:W-:Y:S02]  /*1cda0*/  ISETP.GE.AND P0, PT, R4, R237, PT ;  /* 0x000000ed0400720c */ /* 0x000fe40003f06270 */
[----:B------:R-:W-:Y:S02]  /*1cdb0*/  IADD3 R4, PT, PT, R239, -R8, RZ ;  /* 0x80000008ef047210 */ /* 0x000fe40007ffe0ff */
[----:B------:R-:W-:Y:S02]  /*1cdc0*/  FSEL R45, R45, -INF , !P6 ;  /* 0xff8000002d2d7808 */ /* 0x000fe40007000000 */
[----:B------:R-:W-:Y:S02]  /*1cdd0*/  FSEL R38, R38, -INF , !P3 ;  /* 0xff80000026267808 */ /* 0x000fe40005800000 */
[----:B------:R-:W-:Y:S02]  /*1cde0*/  ISETP.GT.AND P6, PT, R134, R7, PT ;  /* 0x000000078600720c */ /* 0x000fe40003fc4270 */
[----:B------:R-:W-:Y:S02]  /*1cdf0*/  ISETP.GT.AND P3, PT, R135, R9, PT ;  /* 0x000000098700720c */ /* 0x000fe40003f64270 */
[----:B------:R-:W-:Y:S02]  /*1ce00*/  IABS R4, R4 ;  /* 0x0000000400047213 */ /* 0x000fe40000000000 */
[----:B------:R-:W-:Y:S02]  /*1ce10*/  FSEL R46, R46, -INF , !P6 ;  /* 0xff8000002e2e7808 */ /* 0x000fe40007000000 */
[----:B------:R-:W-:Y:S02]  /*1ce20*/  FSEL R39, R39, -INF , !P3 ;  /* 0xff80000027277808 */ /* 0x000fe40005800000 */
[----:B------:R-:W-:Y:S02]  /*1ce30*/  FSEL R232, R28, -INF , !P1 ;  /* 0xff8000001ce87808 */ /* 0x000fe40004800000 */
[----:B------:R-:W-:Y:S02]  /*1ce40*/  ISETP.GT.AND P6, PT, R134, R6, PT ;  /* 0x000000068600720c */ /* 0x000fe40003fc4270 */
[----:B------:R-:W-:Y:S02]  /*1ce50*/  ISETP.GT.AND P3, PT, R136, R10, PT ;  /* 0x0000000a8800720c */ /* 0x000fe40003f64270 */
[----:B------:R-:W-:Y:S02]  /*1ce60*/  ISETP.GE.AND P1, PT, R5, R238, PT ;  /* 0x000000ee0500720c */ /* 0x000fe40003f26270 */
[----:B------:R-:W-:Y:S02]  /*1ce70*/  I2FP.F32.S32 R4, R4 ;  /* 0x0000000400047245 */ /* 0x000fe40000201400 */
[----:B------:R-:W-:Y:S02]  /*1ce80*/  FSEL R47, R47, -INF , !P6 ;  /* 0xff8000002f2f7808 */ /* 0x000fe40007000000 */
[----:B------:R-:W-:Y:S01]  /*1ce90*/  FSEL R28, R32, -INF , !P2 ;  /* 0xff800000201c7808 */ /* 0x000fe20005000000 */
[----:B------:R-:W-:Y:S01]  /*1cea0*/  FFMA.FTZ R61, R4, -UR6, R61 ;  /* 0x80000006043d7c23 */ /* 0x000fe2000801003d */
[----:B------:R-:W-:Y:S01]  /*1ceb0*/  FSEL R26, R31, -INF , !P1 ;  /* 0xff8000001f1a7808 */ /* 0x000fe20004800000 */
[----:B------:R-:W-:Y:S01]  /*1cec0*/  VIADD R4, R0, 0x31 ;  /* 0x0000003100047836 */ /* 0x000fe20000000000 */
[----:B------:R-:W-:Y:S02]  /*1ced0*/  FSEL R40, R40, -INF , !P3 ;  /* 0xff80000028287808 */ /* 0x000fe40005800000 */
[----:B------:R-:W-:Y:S02]  /*1cee0*/  ISETP.GE.AND P6, PT, R10, R235, PT ;  /* 0x000000eb0a00720c */ /* 0x000fe40003fc6270 */
[----:B------:R-:W-:Y:S02]  /*1cef0*/  ISETP.GE.AND P1, PT, R5, R236, PT ;  /* 0x000000ec0500720c */ /* 0x000fe40003f26270 */
[----:B------:R-:W-:Y:S02]  /*1cf00*/  ISETP.GT.AND P2, PT, R136, R9, PT ;  /* 0x000000098800720c */ /* 0x000fe40003f44270 */
[----:B------:R-:W-:Y:S01]  /*1cf10*/  IADD3 R5, PT, PT, R0, 0x30, RZ ;  /* 0x0000003000057810 */ /* 0x000fe20007ffe0ff */
[----:B------:R-:W-:Y:S01]  /*1cf20*/  IMAD.IADD R0, R241, 0x1, -R2 ;  /* 0x00000001f1007824 */ /* 0x000fe200078e0a02 */
[----:B------:R-:W-:Y:S02]  /*1cf30*/  FSEL R249, R40, -INF , !P6 ;  /* 0xff80000028f97808 */ /* 0x000fe40007000000 */
[----:B------:R-:W-:Y:S01]  /*1cf40*/  FSEL R215, R33, -INF , !P1 ;  /* 0xff80000021d77808 */ /* 0x000fe20004800000 */
[----:B------:R-:W-:Y:S01]  /*1cf50*/  IMAD.MOV.U32 R33, RZ, RZ, R218 ;  /* 0x000000ffff217224 */ /* 0x000fe200078e00da */
[----:B------:R-:W-:Y:S02]  /*1cf60*/  FSEL R41, R41, -INF , !P2 ;  /* 0xff80000029297808 */ /* 0x000fe40005000000 */
[----:B------:R-:W-:Y:S02]  /*1cf70*/  ISETP.GE.AND P6, PT, R9, R235, PT ;  /* 0x000000eb0900720c */ /* 0x000fe40003fc6270 */
[----:B------:R-:W-:Y:S02]  /*1cf80*/  ISETP.GT.AND P1, PT, R134, R10, PT ;  /* 0x0000000a8600720c */ /* 0x000fe40003f24270 */
[----:B--2---:R-:W-:Y:S02]  /*1cf90*/  FSEL R129, R41, -INF , !P6 ;  /* 0xff80000029817808 */ /* 0x004fe40007000000 */
[----:B------:R-:W-:Y:S02]  /*1cfa0*/  IABS R0, R0 ;  /* 0x0000000000007213 */ /* 0x000fe40000000000 */
[----:B------:R-:W-:Y:S02]  /*1cfb0*/  FSEL R242, R34, -INF , !P0 ;  /* 0xff80000022f27808 */ /* 0x000fe40004000000 */
[----:B------:R-:W-:Y:S02]  /*1cfc0*/  FSEL R42, R42, -INF , !P1 ;  /* 0xff8000002a2a7808 */ /* 0x000fe40004800000 */
[----:B------:R-:W-:Y:S01]  /*1cfd0*/  ISETP.GE.AND P6, PT, R10, R238, PT ;  /* 0x000000ee0a00720c */ /* 0x000fe20003fc6270 */
[----:B------:R-:W-:Y:S01]  /*1cfe0*/  IMAD.MOV.U32 R41, RZ, RZ, R242 ;  /* 0x000000ffff297224 */ /* 0x000fe200078e00f2 */
[----:B------:R-:W-:Y:S02]  /*1cff0*/  ISETP.GT.AND P0, PT, R134, R9, PT ;  /* 0x000000098600720c */ /* 0x000fe40003f04270 */
[----:B------:R-:W-:Y:S02]  /*1d000*/  I2FP.F32.S32 R0, R0 ;  /* 0x0000000000007245 */ /* 0x000fe40000201400 */
[----:B------:R-:W-:Y:S01]  /*1d010*/  FSEL R34, R42, -INF , !P6 ;  /* 0xff8000002a227808 */ /* 0x000fe20007000000 */
[----:B------:R-:W-:Y:S01]  /*1d020*/  IMAD.MOV.U32 R42, RZ, RZ, R243 ;  /* 0x000000ffff2a7224 */ /* 0x000fe200078e00f3 */
[----:B------:R-:W-:Y:S01]  /*1d030*/  FSEL R43, R43, -INF , !P0 ;  /* 0xff8000002b2b7808 */ /* 0x000fe20004000000 */
[----:B------:R-:W-:Y:S01]  /*1d040*/  FFMA.FTZ R62, R0, -UR6, R62 ;  /* 0x80000006003e7c23 */ /* 0x000fe2000801003e */
[----:B------:R-:W-:Y:S02]  /*1d050*/  ISETP.GE.AND P6, PT, R9, R238, PT ;  /* 0x000000ee0900720c */ /* 0x000fe40003fc6270 */
[----:B------:R-:W-:Y:S02]  /*1d060*/  ISETP.GE.AND P2, PT, R10, R237, PT ;  /* 0x000000ed0a00720c */ /* 0x000fe40003f46270 */
[----:B------:R-:W-:Y:S02]  /*1d070*/  IADD3 R0, PT, PT, R234, -R2, RZ ;  /* 0x80000002ea007210 */ /* 0x000fe40007ffe0ff */
[----:B------:R-:W-:Y:S02]  /*1d080*/  FSEL R10, R43, -INF , !P6 ;  /* 0xff8000002b0a7808 */ /* 0x000fe40007000000 */
[CC--:B------:R-:W-:Y:S02]  /*1d090*/  ISETP.GT.AND P6, PT, R133.reuse, R7.reuse, PT ;  /* 0x000000078500720c */ /* 0x0c0fe40003fc4270 */
[----:B------:R-:W-:Y:S02]  /*1d0a0*/  IABS R0, R0 ;  /* 0x0000000000007213 */ /* 0x000fe40000000000 */
[----:B------:R-:W-:Y:S02]  /*1d0b0*/  FSEL R48, R48, -INF , !P6 ;  /* 0xff80000030307808 */ /* 0x000fe40007000000 */
[----:B------:R-:W-:Y:S02]  /*1d0c0*/  ISETP.GT.AND P6, PT, R133, R6, PT ;  /* 0x000000068500720c */ /* 0x000fe40003fc4270 */
[----:B------:R-:W-:Y:S02]  /*1d0d0*/  I2FP.F32.S32 R0, R0 ;  /* 0x0000000000007245 */ /* 0x000fe40000201400 */
[----:B------:R-:W-:Y:S02]  /*1d0e0*/  FSEL R49, R49, -INF , !P6 ;  /* 0xff80000031317808 */ /* 0x000fe40007000000 */
[CC--:B------:R-:W-:Y:S01]  /*1d0f0*/  ISETP.GT.AND P6, PT, R135.reuse, R7.reuse, PT ;  /* 0x000000078700720c */ /* 0x0c0fe20003fc4270 */
[----:B------:R-:W-:Y:S01]  /*1d100*/  FFMA.FTZ R64, R0, -UR6, R64 ;  /* 0x8000000600407c23 */ /* 0x000fe20008010040 */
[----:B------:R-:W-:Y:S01]  /*1d110*/  IMAD.IADD R0, R234, 0x1, -R8 ;  /* 0x00000001ea007824 */ /* 0x000fe200078e0a08 */
[----:B------:R-:W-:Y:S02]  /*1d120*/  ISETP.GT.AND P0, PT, R136, R7, PT ;  /* 0x000000078800720c */ /* 0x000fe40003f04270 */
[----:B------:R-:W-:Y:S02]  /*1d130*/  FSEL R50, R50, -INF , !P6 ;  /* 0xff80000032327808 */ /* 0x000fe40007000000 */
[----:B------:R-:W-:Y:S02]  /*1d140*/  ISETP.GT.AND P6, PT, R135, R6, PT ;  /* 0x000000068700720c */ /* 0x000fe40003fc4270 */
[----:B------:R-:W-:Y:S02]  /*1d150*/  IABS R0, R0 ;  /* 0x0000000000007213 */ /* 0x000fe40000000000 */
[----:B------:R-:W-:Y:S02]  /*1d160*/  FSEL R51, R51, -INF , !P6 ;  /* 0xff80000033337808 */ /* 0x000fe40007000000 */
[----:B------:R-:W-:Y:S02]  /*1d170*/  FSEL R44, R44, -INF , !P0 ;  /* 0xff8000002c2c7808 */ /* 0x000fe40004000000 */
[-C--:B------:R-:W-:Y:S02]  /*1d180*/  ISETP.GE.AND P6, PT, R7, R235.reuse, PT ;  /* 0x000000eb0700720c */ /* 0x080fe40003fc6270 */
[----:B------:R-:W-:Y:S02]  /*1d190*/  I2FP.F32.S32 R0, R0 ;  /* 0x0000000000007245 */ /* 0x000fe40000201400 */
[----:B------:R-:W-:Y:S02]  /*1d1a0*/  FSEL R247, R44, -INF , !P6 ;  /* 0xff8000002cf77808 */ /* 0x000fe40007000000 */
[----:B------:R-:W-:Y:S01]  /*1d1b0*/  IADD3 R2, PT, PT, R240, -R2, RZ ;  /* 0x80000002f0027210 */ /* 0x000fe20007ffe0ff */
[----:B------:R-:W-:Y:S01]  /*1d1c0*/  FFMA.FTZ R65, R0, -UR6, R65 ;  /* 0x8000000600417c23 */ /* 0x000fe20008010041 */
[----:B------:R-:W-:Y:S02]  /*1d1d0*/  ISETP.GE.AND P6, PT, R6, R235, PT ;  /* 0x000000eb0600720c */ /* 0x000fe40003fc6270 */
[----:B------:R-:W-:Y:S02]  /*1d1e0*/  IABS R0, R2 ;  /* 0x0000000200007213 */ /* 0x000fe40000000000 */
[----:B------:R-:W-:Y:S02]  /*1d1f0*/  FSEL R248, R45, -INF , !P6 ;  /* 0xff8000002df87808 */ /* 0x000fe40007000000 */
[----:B------:R-:W-:Y:S02]  /*1d200*/  ISETP.GE.AND P6, PT, R7, R238, PT ;  /* 0x000000ee0700720c */ /* 0x000fe40003fc6270 */
[----:B------:R-:W-:Y:S02]  /*1d210*/  I2FP.F32.S32 R0, R0 ;  /* 0x0000000000007245 */ /* 0x000fe40000201400 */
[----:B------:R-:W-:Y:S02]  /*1d220*/  FSEL R25, R46, -INF , !P6 ;  /* 0xff8000002e197808 */ /* 0x000fe40007000000 */
[----:B------:R-:W-:Y:S01]  /*1d230*/  ISETP.GE.AND P6, PT, R6, R238, PT ;  /* 0x000000ee0600720c */ /* 0x000fe20003fc6270 */
[----:B------:R-:W-:Y:S01]  /*1d240*/  FFMA.FTZ R66, R0, -UR6, R66 ;  /* 0x8000000600427c23 */ /* 0x000fe20008010042 */
[--C-:B------:R-:W-:Y:S01]  /*1d250*/  IMAD.IADD R0, R240, 0x1, -R8.reuse ;  /* 0x00000001f0007824 */ /* 0x100fe200078e0a08 */
[----:B------:R-:W-:Y:S01]  /*1d260*/  ISETP.GT.AND P0, PT, R136, R11, PT ;  /* 0x0000000b8800720c */ /* 0x000fe20003f04270 */
[----:B------:R-:W-:Y:S01]  /*1d270*/  IMAD.IADD R8, R241, 0x1, -R8 ;  /* 0x00000001f1087824 */ /* 0x000fe200078e0a08 */
[----:B------:R-:W-:Y:S01]  /*1d280*/  FSEL R252, R47, -INF , !P6 ;  /* 0xff8000002ffc7808 */ /* 0x000fe20007000000 */
[----:B------:R-:W-:Y:S01]  /*1d290*/  IMAD.MOV.U32 R47, RZ, RZ, R223 ;  /* 0x000000ffff2f7224 */ /* 0x000fe200078e00df */
[-C--:B------:R-:W-:Y:S02]  /*1d2a0*/  ISETP.GT.AND P6, PT, R133, R5.reuse, PT ;  /* 0x000000058500720c */ /* 0x080fe40003fc4270 */
[----:B------:R-:W-:Y:S02]  /*1d2b0*/  IABS R0, R0 ;  /* 0x0000000000007213 */ /* 0x000fe40000000000 */
[----:B------:R-:W-:Y:S02]  /*1d2c0*/  FSEL R52, R52, -INF , !P6 ;  /* 0xff80000034347808 */ /* 0x000fe40007000000 */
[----:B------:R-:W-:Y:S02]  /*1d2d0*/  ISETP.GE.AND P3, PT, R9, R236, PT ;  /* 0x000000ec0900720c */ /* 0x000fe40003f66270 */
[----:B------:R-:W-:Y:S02]  /*1d2e0*/  ISETP.GT.AND P6, PT, R133, R4, PT ;  /* 0x000000048500720c */ /* 0x000fe40003fc4270 */
[----:B---3--:R-:W-:Y:S02]  /*1d2f0*/  FSEL R130, R38, -INF , !P2 ;  /* 0xff80000026827808 */ /* 0x008fe40005000000 */
[----:B------:R-:W-:Y:S02]  /*1d300*/  FSEL R61, R61, -INF , !P0 ;  /* 0xff8000003d3d7808 */ /* 0x000fe40004000000 */
[----:B------:R-:W-:Y:S02]  /*1d310*/  I2FP.F32.S32 R0, R0 ;  /* 0x0000000000007245 */ /* 0x000fe40000201400 */
[----:B------:R-:W-:Y:S02]  /*1d320*/  FSEL R231, R37, -INF , !P3 ;  /* 0xff80000025e77808 */ /* 0x000fe40005800000 */
[----:B------:R-:W-:Y:S01]  /*1d330*/  ISETP.GT.AND P2, PT, R136, R4, PT ;  /* 0x000000048800720c */ /* 0x000fe20003f44270 */
[----:B------:R-:W-:Y:S01]  /*1d340*/  FFMA.FTZ R67, R0, -UR6, R67 ;  /* 0x8000000600437c23 */ /* 0x000fe20008010043 */
[----:B------:R-:W-:Y:S01]  /*1d350*/  ISETP.GT.AND P0, PT, R134, R142, PT ;  /* 0x0000008e8600720c */ /* 0x000fe20003f04270 */
[----:B------:R-:W-:Y:S01]  /*1d360*/  IMAD.MOV.U32 R46, RZ, RZ, R231 ;  /* 0x000000ffff2e7224 */ /* 0x000fe200078e00e7 */
[----:B------:R-:W-:Y:S02]  /*1d370*/  FSEL R53, R53, -INF , !P6 ;  /* 0xff80000035357808 */ /* 0x000fe40007000000 */
[-C--:B------:R-:W-:Y:S02]  /*1d380*/  ISETP.GT.AND P3, PT, R136, R5.reuse, PT ;  /* 0x000000058800720c */ /* 0x080fe40003f64270 */
[-C--:B------:R-:W-:Y:S02]  /*1d390*/  ISETP.GT.AND P6, PT, R135, R5.reuse, PT ;  /* 0x000000058700720c */ /* 0x080fe40003fc4270 */
[----:B------:R-:W-:Y:S02]  /*1d3a0*/  FSEL R57, R57, -INF , !P2 ;  /* 0xff80000039397808 */ /* 0x000fe40005000000 */
[----:B------:R-:W-:Y:S02]  /*1d3b0*/  FSEL R62, R62, -INF , !P0 ;  /* 0xff8000003e3e7808 */ /* 0x000fe40004000000 */
[----:B------:R-:W-:Y:S02]  /*1d3c0*/  FSEL R56, R56, -INF , !P3 ;  /* 0xff80000038387808 */ /* 0x000fe40005800000 */
[----:B------:R-:W-:Y:S02]  /*1d3d0*/  ISETP.GT.AND P2, PT, R134, R5, PT ;  /* 0x000000058600720c */ /* 0x000fe40003f44270 */
[----:B------:R-:W-:Y:S02]  /*1d3e0*/  IABS R0, R8 ;  /* 0x0000000800007213 */ /* 0x000fe40000000000 */
[-C--:B------:R-:W-:Y:S02]  /*1d3f0*/  ISETP.GE.AND P0, PT, R5, R235.reuse, PT ;  /* 0x000000eb0500720c */ /* 0x080fe40003f06270 */
[----:B------:R-:W-:Y:S02]  /*1d400*/  FSEL R54, R54, -INF , !P6 ;  /* 0xff80000036367808 */ /* 0x000fe40007000000 */
[----:B------:R-:W-:Y:S02]  /*1d410*/  ISETP.GT.AND P6, PT, R135, R4, PT ;  /* 0x000000048700720c */ /* 0x000fe40003fc4270 */
[----:B------:R-:W-:Y:S02]  /*1d420*/  FSEL R243, R56, -INF , !P0 ;  /* 0xff80000038f37808 */ /* 0x000fe40004000000 */
[----:B------:R-:W-:Y:S02]  /*1d430*/  FSEL R58, R58, -INF , !P2 ;  /* 0xff8000003a3a7808 */ /* 0x000fe40005000000 */
[----:B------:R-:W-:Y:S02]  /*1d440*/  I2FP.F32.S32 R0, R0 ;  /* 0x0000000000007245 */ /* 0x000fe40000201400 */
[----:B------:R-:W-:Y:S02]  /*1d450*/  ISETP.GT.AND P2, PT, R134, R4, PT ;  /* 0x000000048600720c */ /* 0x000fe40003f44270 */
[----:B------:R-:W-:Y:S01]  /*1d460*/  ISETP.GE.AND P0, PT, R4, R235, PT ;  /* 0x000000eb0400720c */ /* 0x000fe20003f06270 */
[----:B------:R-:W-:Y:S01]  /*1d470*/  FFMA.FTZ R63, R0, -UR6, R63 ;  /* 0x80000006003f7c23 */ /* 0x000fe2000801003f */
[----:B------:R-:W-:Y:S02]  /*1d480*/  FSEL R55, R55, -INF , !P6 ;  /* 0xff80000037377808 */ /* 0x000fe40007000000 */
[-C--:B------:R-:W-:Y:S02]  /*1d490*/  ISETP.GE.AND P6, PT, R7, R236.reuse, PT ;  /* 0x000000ec0700720c */ /* 0x080fe40003fc6270 */
[----:B------:R-:W-:Y:S02]  /*1d4a0*/  FSEL R223, R57, -INF , !P0 ;  /* 0xff80000039df7808 */ /* 0x000fe40004000000 */
[----:B------:R-:W-:Y:S02]  /*1d4b0*/  FSEL R59, R59, -INF , !P2 ;  /* 0xff8000003b3b7808 */ /* 0x000fe40005000000 */
[----:B------:R-:W-:Y:S02]  /*1d4c0*/  FMNMX3.FTZ R0, R140, R209, R208, !PT ;  /* 0x000000d18c007276 */ /* 0x000fe400078100d0 */
[-C--:B------:R-:W-:Y:S02]  /*1d4d0*/  ISETP.GE.AND P2, PT, R5, R236.reuse, PT ;  /* 0x000000ec0500720c */ /* 0x080fe40003f46270 */
[----:B------:R-:W-:Y:S02]  /*1d4e0*/  ISETP.GT.AND P0, PT, R134, R11, PT ;  /* 0x0000000b8600720c */ /* 0x000fe40003f04270 */
[----:B------:R-:W-:Y:S01]  /*1d4f0*/  FSEL R251, R48, -INF , !P6 ;  /* 0xff80000030fb7808 */ /* 0x000fe20007000000 */
[----:B------:R-:W-:Y:S01]  /*1d500*/  IMAD.MOV.U32 R48, RZ, RZ, R222 ;  /* 0x000000ffff307224 */ /* 0x000fe200078e00de */
[----:B------:R-:W-:Y:S02]  /*1d510*/  ISETP.GE.AND P6, PT, R6, R236, PT ;  /* 0x000000ec0600720c */ /* 0x000fe40003fc6270 */
[----:B------:R-:W-:Y:S01]  /*1d520*/  FSEL R245, R52, -INF , !P2 ;  /* 0xff80000034f57808 */ /* 0x000fe20005000000 */
[----:B------:R-:W-:Y:S01]  /*1d530*/  IMAD.MOV.U32 R52, RZ, RZ, R10 ;  /* 0x000000ffff347224 */ /* 0x000fe200078e000a */
[----:B------:R-:W-:Y:S02]  /*1d540*/  FMNMX3.FTZ R0, R0, R18, R17, !PT ;  /* 0x0000001200007276 */ /* 0x000fe40007810011 */
[----:B------:R-:W-:Y:S02]  /*1d550*/  FSEL R63, R63, -INF , !P0 ;  /* 0xff8000003f3f7808 */ /* 0x000fe40004000000 */
[----:B------:R-:W-:Y:S02]  /*1d560*/  ISETP.GE.AND P2, PT, R4, R236, PT ;  /* 0x000000ec0400720c */ /* 0x000fe40003f46270 */
[----:B------:R-:W-:Y:S02]  /*1d570*/  ISETP.GE.AND P0, PT, R5, R238, PT ;  /* 0x000000ee0500720c */ /* 0x000fe40003f06270 */
[-C--:B------:R-:W-:Y:S02]  /*1d580*/  ISETP.GE.AND P1, PT, R9, R237.reuse, PT ;  /* 0x000000ed0900720c */ /* 0x080fe40003f26270 */
[----:B------:R-:W-:Y:S02]  /*1d590*/  FSEL R250, R49, -INF , !P6 ;  /* 0xff80000031fa7808 */ /* 0x000fe40007000000 */
[-C--:B------:R-:W-:Y:S02]  /*1d5a0*/  ISETP.GE.AND P6, PT, R7, R237.reuse, PT ;  /* 0x000000ed0700720c */ /* 0x080fe40003fc6270 */
[----:B------:R-:W-:Y:S02]  /*1d5b0*/  FMNMX3.FTZ R2, R0, R42, R128, !PT ;  /* 0x0000002a00027276 */ /* 0x000fe40007810080 */
[----:B------:R-:W-:Y:S02]  /*1d5c0*/  MOV R43, R232 ;  /* 0x000000e8002b7202 */ /* 0x000fe40000000f00 */
[----:B------:R-:W-:Y:S01]  /*1d5d0*/  FSEL R246, R53, -INF , !P2 ;  /* 0xff80000035f67808 */ /* 0x000fe20005000000 */
[----:B------:R-:W-:Y:S01]  /*1d5e0*/  IMAD.MOV.U32 R53, RZ, RZ, R215 ;  /* 0x000000ffff357224 */ /* 0x000fe200078e00d7 */
[----:B------:R-:W-:Y:S02]  /*1d5f0*/  FSEL R244, R58, -INF , !P0 ;  /* 0xff8000003af47808 */ /* 0x000fe40004000000 */
[----:B------:R-:W-:Y:S02]  /*1d600*/  FSEL R19, R39, -INF , !P1 ;  /* 0xff80000027137808 */ /* 0x000fe40004800000 */
[----:B------:R-:W-:Y:S02]  /*1d610*/  ISETP.GE.AND P0, PT, R4, R238, PT ;  /* 0x000000ee0400720c */ /* 0x000fe40003f06270 */
[----:B------:R-:W-:Y:S02]  /*1d620*/  ISETP.GE.AND P2, PT, R5, R237, PT ;  /* 0x000000ed0500720c */ /* 0x000fe40003f46270 */
[----:B------:R-:W-:Y:S02]  /*1d630*/  FSEL R37, R50, -INF , !P6 ;  /* 0xff80000032257808 */ /* 0x000fe40007000000 */
[----:B------:R-:W-:Y:S02]  /*1d640*/  ISETP.GT.AND P1, PT, R136, R142, PT ;  /* 0x0000008e8800720c */ /* 0x000fe40003f24270 */
[----:B------:R-:W-:Y:S02]  /*1d650*/  FMNMX3.FTZ R2, R2, R43, R48, !PT ;  /* 0x0000002b02027276 */ /* 0x000fe40007810030 */
[-C--:B------:R-:W-:Y:S02]  /*1d660*/  ISETP.GE.AND P6, PT, R6, R237.reuse, PT ;  /* 0x000000ed0600720c */ /* 0x080fe40003fc6270 */
[----:B------:R-:W-:Y:S02]  /*1d670*/  FSEL R31, R54, -INF , !P2 ;  /* 0xff800000361f7808 */ /* 0x000fe40005000000 */
[----:B------:R-:W-:Y:S02]  /*1d680*/  FMNMX3.FTZ R0, R141, R210, R229, !PT ;  /* 0x000000d28d007276 */ /* 0x000fe400078100e5 */
[----:B------:R-:W-:Y:S02]  /*1d690*/  FSEL R242, R59, -INF , !P0 ;  /* 0xff8000003bf27808 */ /* 0x000fe40004000000 */
[----:B------:R-:W-:Y:S02]  /*1d6a0*/  ISETP.GE.AND P2, PT, R4, R237, PT ;  /* 0x000000ed0400720c */ /* 0x000fe40003f46270 */
[----:B------:R-:W-:Y:S02]  /*1d6b0*/  ISETP.GE.AND P0, PT, R142, R235, PT ;  /* 0x000000eb8e00720c */ /* 0x000fe40003f06270 */
[----:B------:R-:W-:Y:S02]  /*1d6c0*/  FSEL R60, R60, -INF , !P1 ;  /* 0xff8000003c3c7808 */ /* 0x000fe40004800000 */
[----:B------:R-:W-:Y:S02]  /*1d6d0*/  FMNMX3.FTZ R4, R2, R249, R129, !PT ;  /* 0x000000f902047276 */ /* 0x000fe40007810081 */
[----:B------:R-:W-:Y:S01]  /*1d6e0*/  FSEL R30, R51, -INF , !P6 ;  /* 0xff800000331e7808 */ /* 0x000fe20007000000 */
[----:B------:R-:W-:Y:S01]  /*1d6f0*/  IMAD.MOV.U32 R51, RZ, RZ, R219 ;  /* 0x000000ffff337224 */ /* 0x000fe200078e00db */
[----:B------:R-:W-:Y:S02]  /*1d700*/  MOV R49, R221 ;  /* 0x000000dd00317202 */ /* 0x000fe40000000f00 */
        /* <DEDUP_REMOVED lines=10> */
[----:B------:R-:W-:Y:S02]  /*1d7b0*/  FSEL R32, R55, -INF , !P2 ;  /* 0xff80000037207808 */ /* 0x000fe40005000000 */
[----:B------:R-:W-:Y:S02]  /*1d7c0*/  FMNMX3.FTZ R0, R0, R27, R26, !PT ;  /* 0x0000001b00007276 */ /* 0x000fe4000781001a */
[----:B------:R-:W-:Y:S02]  /*1d7d0*/  MOV R55, R214 ;  /* 0x000000d600377202 */ /* 0x000fe40000000f00 */
[----:B------:R-:W-:Y:S02]  /*1d7e0*/  FMNMX3.FTZ R6, R6, R12, R13, !PT ;  /* 0x0000000c06067276 */ /* 0x000fe4000781000d */
[----:B------:R-:W-:Y:S02]  /*1d7f0*/  FMNMX3.FTZ R4, R4, R222, R221, !PT ;  /* 0x000000de04047276 */ /* 0x000fe400078100dd */
[----:B------:R-:W-:Y:S02]  /*1d800*/  FMNMX3.FTZ R2, R2, R29, R36, !PT ;  /* 0x0000001d02027276 */ /* 0x000fe40007810024 */
[----:B------:R-:W-:Y:S02]  /*1d810*/  ISETP.GE.AND P0, PT, R142, R238, PT ;  /* 0x000000ee8e00720c */ /* 0x000fe40003f06270 */
[----:B------:R-:W-:Y:S02]  /*1d820*/  FMNMX3.FTZ R0, R0, R34, R52, !PT ;  /* 0x0000002200007276 */ /* 0x000fe40007810034 */
[----:B------:R-:W-:Y:S02]  /*1d830*/  FMNMX3.FTZ R5, R6, R33, R55, !PT ;  /* 0x0000002106057276 */ /* 0x000fe40007810037 */
[----:B------:R-:W-:Y:S01]  /*1d840*/  FMNMX3.FTZ R2, R2, R41, R24, !PT ;  /* 0x0000002902027276 */ /* 0x000fe20007810018 */
[----:B------:R-:W1:Y:S01]  /*1d850*/  SHFL.BFLY PT, R6, R4, 0x2, 0x1f ;  /* 0x0c401f0004067f89 */ /* 0x000e6200000e0000 */
[----:B------:R-:W-:Y:S02]  /*1d860*/  FSEL R139, R62, -INF , !P0 ;  /* 0xff8000003e8b7808 */ /* 0x000fe40004000000 */
[----:B------:R-:W-:Y:S02]  /*1d870*/  FMNMX3.FTZ R0, R0, R25, R252, !PT ;  /* 0x0000001900007276 */ /* 0x000fe400078100fc */
[----:B------:R-:W-:Y:S02]  /*1d880*/  ISETP.GE.AND P0, PT, R11, R238, PT ;  /* 0x000000ee0b00720c */ /* 0x000fe40003f06270 */
[----:B------:R-:W-:Y:S02]  /*1d890*/  FMNMX3.FTZ R2, R2, R130, R19, !PT ;  /* 0x0000008202027276 */ /* 0x000fe40007810013 */
[----:B------:R-:W-:Y:S02]  /*1d8a0*/  FSEL R138, R63, -INF , !P0 ;  /* 0xff8000003f8a7808 */ /* 0x000fe40004000000 */
[----:B------:R-:W-:Y:S02]  /*1d8b0*/  FMNMX3.FTZ R0, R0, R244, R242, !PT ;  /* 0x000000f400007276 */ /* 0x000fe400078100f2 */
[----:B------:R-:W-:Y:S02]  /*1d8c0*/  FMNMX3.FTZ R2, R2, R37, R30, !PT ;  /* 0x0000002502027276 */ /* 0x000fe4000781001e */
[----:B------:R-:W-:Y:S02]  /*1d8d0*/  FMNMX3.FTZ R0, R0, R139, R138, !PT ;  /* 0x0000008b00007276 */ /* 0x000fe4000781008a */
[C---:B------:R-:W-:Y:S02]  /*1d8e0*/  ISETP.GT.AND P2, PT, R135.reuse, R142, PT ;  /* 0x0000008e8700720c */ /* 0x040fe40003f44270 */
[----:B------:R-:W-:Y:S02]  /*1d8f0*/  ISETP.GT.AND P1, PT, R135, R11, PT ;  /* 0x0000000b8700720c */ /* 0x000fe40003f24270 */
[----:B------:R-:W-:Y:S02]  /*1d900*/  FMNMX3.FTZ R135, R2, R31, R32, !PT ;  /* 0x0000001f02877276 */ /* 0x000fe40007810020 */
[----:B------:R-:W2:Y:S01]  /*1d910*/  SHFL.BFLY PT, R2, R0, 0x2, 0x1f ;  /* 0x0c401f0000027f89 */ /* 0x000ea200000e0000 */
[----:B------:R-:W-:Y:S02]  /*1d920*/  FMNMX3.FTZ R5, R5, R28, R53, !PT ;  /* 0x0000001c05057276 */ /* 0x000fe40007810035 */
[C---:B------:R-:W-:Y:S02]  /*1d930*/  ISETP.GT.AND P6, PT, R133.reuse, R142, PT ;  /* 0x0000008e8500720c */ /* 0x040fe40003fc4270 */
[----:B------:R-:W-:Y:S02]  /*1d940*/  ISETP.GT.AND P3, PT, R133, R11, PT ;  /* 0x0000000b8500720c */ /* 0x000fe40003f64270 */
[----:B------:R-:W-:Y:S02]  /*1d950*/  FMNMX3.FTZ R5, R5, R47, R46, !PT ;  /* 0x0000002f05057276 */ /* 0x000fe4000781002e */
[----:B------:R-:W-:Y:S02]  /*1d960*/  FSEL R64, R64, -INF , !P6 ;  /* 0xff80000040407808 */ /* 0x000fe40007000000 */
[-C--:B------:R-:W-:Y:S02]  /*1d970*/  ISETP.GE.AND P6, PT, R142, R236.reuse, PT ;  /* 0x000000ec8e00720c */ /* 0x080fe40003fc6270 */
[----:B------:R-:W-:Y:S02]  /*1d980*/  FSEL R65, R65, -INF , !P3 ;  /* 0xff80000041417808 */ /* 0x000fe40005800000 */
[----:B------:R-:W-:Y:S02]  /*1d990*/  ISETP.GE.AND P0, PT, R11, R236, PT ;  /* 0x000000ec0b00720c */ /* 0x000fe40003f06270 */
[----:B------:R-:W-:Y:S02]  /*1d9a0*/  FMNMX3.FTZ R5, R5, R251, R250, !PT ;  /* 0x000000fb05057276 */ /* 0x000fe400078100fa */
[----:B------:R-:W-:Y:S02]  /*1d9b0*/  FSEL R219, R64, -INF , !P6 ;  /* 0xff80000040db7808 */ /* 0x000fe40007000000 */
[----:B------:R-:W-:Y:S02]  /*1d9c0*/  FSEL R218, R65, -INF , !P0 ;  /* 0xff80000041da7808 */ /* 0x000fe40004000000 */
[----:B------:R-:W-:Y:S02]  /*1d9d0*/  FMNMX3.FTZ R5, R5, R245, R246, !PT ;  /* 0x000000f505057276 */ /* 0x000fe400078100f6 */
[----:B-1----:R-:W-:Y:S02]  /*1d9e0*/  FMNMX.FTZ R4, R4, R6, !PT ;  /* 0x0000000604047209 */ /* 0x002fe40007810000 */
[----:B--2---:R-:W-:Y:S02]  /*1d9f0*/  FMNMX.FTZ R0, R0, R2, !PT ;  /* 0x0000000200007209 */ /* 0x004fe40007810000 */
[----:B------:R-:W-:Y:S01]  /*1da00*/  FMNMX3.FTZ R5, R5, R219, R218, !PT ;  /* 0x000000db05057276 */ /* 0x000fe200078100da */
[----:B------:R-:W1:Y:S01]  /*1da10*/  SHFL.BFLY PT, R137, R4, 0x1, 0x1f ;  /* 0x0c201f0004897f89 */ /* 0x000e6200000e0000 */
[----:B------:R-:W-:Y:S02]  /*1da20*/  FSEL R67, R67, -INF , !P1 ;  /* 0xff80000043437808 */ /* 0x000fe40004800000 */
[-C--:B------:R-:W-:Y:S05]  /*1da30*/  ISETP.GE.AND P3, PT, R142, R237.reuse, PT ;  /* 0x000000ed8e00720c */ /* 0x080fea0003f66270 */
[----:B------:R-:W2:Y:S01]  /*1da40*/  SHFL.BFLY PT, R2, R0, 0x1, 0x1f ;  /* 0x0c201f0000027f89 */ /* 0x000ea200000e0000 */
[----:B------:R-:W-:Y:S02]  /*1da50*/  FSEL R66, R66, -INF , !P2 ;  /* 0xff80000042427808 */ /* 0x000fe40005000000 */
[----:B------:R-:W-:Y:S05]  /*1da60*/  ISETP.GE.AND P2, PT, R11, R237, PT ;  /* 0x000000ed0b00720c */ /* 0x000fea0003f46270 */
[----:B------:R-:W3:Y:S01]  /*1da70*/  SHFL.BFLY PT, R7, R5, 0x2, 0x1f ;  /* 0x0c401f0005077f89 */ /* 0x000ee200000e0000 */
[----:B------:R-:W-:Y:S02]  /*1da80*/  FSEL R54, R66, -INF , !P3 ;  /* 0xff80000042367808 */ /* 0x000fe40005800000 */
[----:B------:R-:W-:Y:S04]  /*1da90*/  FSEL R50, R67, -INF , !P2 ;  /* 0xff80000043327808 */ /* 0x000fe80005000000 */
[----:B------:R-:W-:Y:S05]  /*1daa0*/  FMNMX3.FTZ R135, R135, R54, R50, !PT ;  /* 0x0000003687877276 */ /* 0x000fea0007810032 */
[----:B------:R-:W4:Y:S01]  /*1dab0*/  SHFL.BFLY PT, R6, R135, 0x2, 0x1f ;  /* 0x0c401f0087067f89 */ /* 0x000f2200000e0000 */
[----:B-1----:R-:W-:Y:S04]  /*1dac0*/  FMNMX.FTZ R137, R4, R137, !PT ;  /* 0x0000008904897209 */ /* 0x002fe80007810000 */
[C---:B------:R-:W-:Y:S01]  /*1dad0*/  FSETP.NEU.FTZ.AND P1, PT, R137.reuse, -INF , PT ;  /* 0xff8000008900780b */ /* 0x040fe20003f3d000 */
[----:B------:R-:W-:Y:S01]  /*1dae0*/  FMUL.FTZ R214, R137, UR4 ;  /* 0x0000000489d67c20 */ /* 0x000fe20008410000 */
[----:B--2---:R-:W-:Y:S02]  /*1daf0*/  FMNMX.FTZ R134, R0, R2, !PT ;  /* 0x0000000200867209 */ /* 0x004fe40007810000 */
[----:B---3--:R-:W-:Y:S02]  /*1db00*/  FMNMX.FTZ R5, R5, R7, !PT ;  /* 0x0000000705057209 */ /* 0x008fe40007810000 */
[----:B------:R-:W-:Y:S01]  /*1db10*/  FSEL R214, R214, RZ, P1 ;  /* 0x000000ffd6d67208 */ /* 0x000fe20000800000 */
[C---:B------:R-:W-:Y:S01]  /*1db20*/  FMUL.FTZ R213, R134.reuse, UR4 ;  /* 0x0000000486d57c20 */ /* 0x040fe20008410000 */
[----:B------:R-:W-:Y:S01]  /*1db30*/  FSETP.NEU.FTZ.AND P0, PT, R134, -INF , PT ;  /* 0xff8000008600780b */ /* 0x000fe20003f1d000 */
[----:B------:R-:W1:Y:S02]  /*1db40*/  SHFL.BFLY PT, R136, R5, 0x1, 0x1f ;  /* 0x0c201f0005887f89 */ /* 0x000e6400000e0000 */
[--C-:B------:R-:W-:Y:S01]  /*1db50*/  FFMA.FTZ R0, R208, UR4, -R214.reuse ;  /* 0x00000004d0007c23 */ /* 0x100fe200080108d6 */
[----:B------:R-:W-:Y:S01]  /*1db60*/  FSEL R213, R213, RZ, P0 ;  /* 0x000000ffd5d57208 */ /* 0x000fe20000000000 */
[--C-:B------:R-:W-:Y:S01]  /*1db70*/  FFMA.FTZ R2, R209, UR4, -R214.reuse ;  /* 0x00000004d1027c23 */ /* 0x100fe200080108d6 */
[--C-:B------:R-:W-:Y:S01]  /*1db80*/  FFMA.FTZ R4, R18, UR4, -R214.reuse ;  /* 0x0000000412047c23 */ /* 0x100fe200080108d6 */
[----:B------:R2:W-:Y:S01]  /*1db90*/  MUFU.EX2 R45, R0 ;  /* 0x00000000002d7308 */ /* 0x0005e20000000800 */
[----:B----4-:R-:W-:Y:S01]  /*1dba0*/  FMNMX.FTZ R135, R135, R6, !PT ;  /* 0x0000000687877209 */ /* 0x010fe20007810000 */
[--C-:B------:R-:W-:Y:S01]  /*1dbb0*/  FFMA.FTZ R223, R223, UR4, -R214.reuse ;  /* 0x00000004dfdf7c23 */ /* 0x100fe200080108d6 */
[--C-:B------:R-:W-:Y:S07]  /*1dbc0*/  FFMA.FTZ R222, R222, UR4, -R214.reuse ;  /* 0x00000004dede7c23 */ /* 0x100fee00080108d6 */
[----:B------:R3:W4:Y:S01]  /*1dbd0*/  MUFU.EX2 R35, R2 ;  /* 0x0000000200237308 */ /* 0x0007220000000800 */
[----:B------:R-:W4:Y:S09]  /*1dbe0*/  SHFL.BFLY PT, R6, R135, 0x1, 0x1f ;  /* 0x0c201f0087067f89 */ /* 0x000f3200000e0000 */
[----:B------:R-:W-:Y:S01]  /*1dbf0*/  MUFU.EX2 R233, R4 ;  /* 0x0000000400e97308 */ /* 0x000fe20000000800 */
[--C-:B--2---:R-:W-:Y:S09]  /*1dc00*/  FFMA.FTZ R0, R210, UR4, -R213.reuse ;  /* 0x00000004d2007c23 */ /* 0x104ff200080108d5 */
[----:B------:R2:W-:Y:S01]  /*1dc10*/  MUFU.EX2 R131, R0 ;  /* 0x0000000000837308 */ /* 0x0005e20000000800 */
[----:B-1----:R-:W-:Y:S01]  /*1dc20*/  FMNMX.FTZ R136, R5, R136, !PT ;  /* 0x0000008805887209 */ /* 0x002fe20007810000 */
[----:B---3--:R-:W-:Y:S01]  /*1dc30*/  FFMA.FTZ R2, R17, UR4, -R214 ;  /* 0x0000000411027c23 */ /* 0x008fe200080108d6 */
[----:B----4-:R-:W-:Y:S02]  /*1dc40*/  F2FP.F16.F32.PACK_AB R208, R45, R35 ;  /* 0x000000232dd0723e */ /* 0x010fe400000000ff */
[C---:B------:R-:W-:Y:S01]  /*1dc50*/  FSETP.NEU.FTZ.AND P3, PT, R136.reuse, -INF , PT ;  /* 0xff8000008800780b */ /* 0x040fe20003f7d000 */
[----:B------:R-:W-:Y:S04]  /*1dc60*/  FMUL.FTZ R215, R136, UR4 ;  /* 0x0000000488d77c20 */ /* 0x000fe80008410000 */
[----:B------:R-:W1:Y:S01]  /*1dc70*/  MUFU.EX2 R2, R2 ;  /* 0x0000000200027308 */ /* 0x000e620000000800 */
[----:B------:R-:W-:Y:S02]  /*1dc80*/  FSEL R215, R215, RZ, P3 ;  /* 0x000000ffd7d77208 */ /* 0x000fe40001800000 */
[----:B------:R-:W-:Y:S01]  /*1dc90*/  FMNMX.FTZ R135, R135, R6, !PT ;  /* 0x0000000687877209 */ /* 0x000fe20007810000 */
[----:B--2---:R-:W-:Y:S03]  /*1dca0*/  FFMA.FTZ R0, R143, UR4, -R213 ;  /* 0x000000048f007c23 */ /* 0x004fe600080108d5 */
[C---:B------:R-:W-:Y:S03]  /*1dcb0*/  FSETP.NEU.FTZ.AND P2, PT, R135.reuse, -INF , PT ;  /* 0xff8000008700780b */ /* 0x040fe60003f5d000 */
[----:B------:R2:W-:Y:S01]  /*1dcc0*/  MUFU.EX2 R228, R0 ;  /* 0x0000000000e47308 */ /* 0x0005e20000000800 */
[----:B------:R-:W-:Y:S01]  /*1dcd0*/  FMUL.FTZ R217, R135, UR4 ;  /* 0x0000000487d97c20 */ /* 0x000fe20008410000 */
[----:B-1----:R1:W-:Y:S04]  /*1dce0*/  STL [R1+0x88], R2 ;  /* 0x0000880201007387 */ /* 0x0023e80000100800 */
[----:B------:R-:W-:Y:S05]  /*1dcf0*/  FSEL R217, R217, RZ, P2 ;  /* 0x000000ffd9d97208 */ /* 0x000fea0001000000 */
[--C-:B------:R-:W-:Y:S01]  /*1dd00*/  FFMA.FTZ R4, R211, UR4, -R217.reuse ;  /* 0x00000004d3047c23 */ /* 0x100fe200080108d9 */
[----:B------:R-:W-:Y:S01]  /*1dd10*/  FFMA.FTZ R5, R16, UR4, -R217 ;  /* 0x0000000410057c23 */ /* 0x000fe200080108d9 */
[----:B--2---:R-:W-:Y:S02]  /*1dd20*/  FFMA.FTZ R0, R212, UR4, -R215 ;  /* 0x00000004d4007c23 */ /* 0x004fe400080108d7 */
[----:B------:R2:W-:Y:S10]  /*1dd30*/  MUFU.EX2 R44, R4 ;  /* 0x00000004002c7308 */ /* 0x0005f40000000800 */
[----:B------:R3:W-:Y:S10]  /*1dd40*/  MUFU.EX2 R234, R0 ;  /* 0x0000000000ea7308 */ /* 0x0007f40000000800 */
[----:B------:R-:W-:Y:S01]  /*1dd50*/  MUFU.EX2 R224, R5 ;  /* 0x0000000500e07308 */ /* 0x000fe20000000800 */
[----:B-1----:R-:W-:Y:S01]  /*1dd60*/  FFMA.FTZ R2, R229, UR4, -R213 ;  /* 0x00000004e5027c23 */ /* 0x002fe200080108d5 */
[--C-:B--2---:R-:W-:Y:S01]  /*1dd70*/  FFMA.FTZ R4, R13, UR4, -R215.reuse ;  /* 0x000000040d047c23 */ /* 0x104fe200080108d7 */
[----:B---3--:R-:W-:Y:S07]  /*1dd80*/  LOP3.LUT R0, R226, 0x200, R230, 0xf8, !PT ;  /* 0x00000200e2007812 */ /* 0x008fee00078ef8e6 */
[----:B------:R1:W2:Y:S01]  /*1dd90*/  MUFU.EX2 R240, R2 ;  /* 0x0000000200f07308 */ /* 0x0002a20000000800 */
[----:B------:R-:W3:Y:S01]  /*1dda0*/  LDL.LU R230, [R1+0x88] ;  /* 0x0000880001e67983 */ /* 0x000ee20000300800 */
[----:B------:R-:W-:Y:S02]  /*1ddb0*/  MOV R226, R54 ;  /* 0x0000003600e27202 */ /* 0x000fe40000000f00 */
[----:B------:R-:W-:Y:S01]  /*1ddc0*/  LEA R212, R0, UR5, 0x1 ;  /* 0x0000000500d47c11 */ /* 0x000fe2000f8e08ff */
[----:B------:R-:W-:Y:S05]  /*1ddd0*/  FFMA.FTZ R0, R12, UR4, -R215 ;  /* 0x000000040c007c23 */ /* 0x000fea00080108d7 */
[----:B------:R4:W-:Y:S01]  /*1dde0*/  MUFU.EX2 R231, R4 ;  /* 0x0000000400e77308 */ /* 0x0009e20000000800 */
[----:B------:R-:W-:Y:S01]  /*1ddf0*/  FFMA.FTZ R226, R226, UR4, -R217 ;  /* 0x00000004e2e27c23 */ /* 0x000fe200080108d9 */
[----:B------:R-:W4:Y:S08]  /*1de00*/  LDSM.16.MT88.4 R20, [R212+0xc000] ;  /* 0x00c00000d414783b */ /* 0x000f300000004200 */
[----:B------:R4:W4:Y:S01]  /*1de10*/  MUFU.EX2 R227, R0 ;  /* 0x0000000000e37308 */ /* 0x0009220000000800 */
[----:B-1----:R-:W-:Y:S01]  /*1de20*/  FFMA.FTZ R2, R216, UR4, -R215 ;  /* 0x00000004d8027c23 */ /* 0x002fe200080108d7 */
[----:B------:R-:W-:Y:S01]  /*1de30*/  IMAD.IADD R216, R225, 0x1, R212 ;  /* 0x00000001e1d87824 */ /* 0x000fe200078e02d4 */
[----:B--2---:R-:W-:Y:S07]  /*1de40*/  F2FP.F16.F32.PACK_AB R209, R240, R131 ;  /* 0x00000083f0d1723e */ /* 0x004fee00000000ff */
[----:B------:R-:W-:Y:S01]  /*1de50*/  MUFU.EX2 R226, R226 ;  /* 0x000000e200e27308 */ /* 0x000fe20000000800 */
[----:B----4-:R-:W-:Y:S09]  /*1de60*/  FSEL R4, R137, RZ, P1 ;  /* 0x000000ff89047208 */ /* 0x010ff20000800000 */
[----:B------:R1:W-:Y:S01]  /*1de70*/  MUFU.EX2 R40, R2 ;  /* 0x0000000200287308 */ /* 0x0003e20000000800 */
[----:B------:R-:W-:Y:S02]  /*1de80*/  FSEL R0, R135, RZ, P2 ;  /* 0x000000ff87007208 */ /* 0x000fe40001000000 */
[----:B------:R-:W-:Y:S03]  /*1de90*/  F2FP.F16.F32.PACK_AB R142, R231, R227 ;  /* 0x000000e3e78e723e */ /* 0x000fe600000000ff */
[----:B------:R-:W-:Y:S04]  /*1dea0*/  FADD.FTZ R0, -R0, R132 ;  /* 0x0000008400007221 */ /* 0x000fe80000010100 */
[----:B------:R-:W-:Y:S01]  /*1deb0*/  FMUL.FTZ R0, R0, UR4 ;  /* 0x0000000400007c20 */ /* 0x000fe20008410000 */
[----:B-1----:R-:W-:Y:S01]  /*1dec0*/  FFMA.FTZ R2, R220, UR4, -R217 ;  /* 0x00000004dc027c23 */ /* 0x002fe200080108d9 */
[----:B------:R-:W-:Y:S02]  /*1ded0*/  VIADD R220, R212, 0xc040 ;  /* 0x0000c040d4dc7836 */ /* 0x000fe40000000000 */
[----:B------:R-:W1:Y:S10]  /*1dee0*/  MUFU.EX2 R132, R0 ;  /* 0x0000000000847308 */ /* 0x000e740000000800 */
[----:B------:R2:W-:Y:S01]  /*1def0*/  MUFU.EX2 R239, R2 ;  /* 0x0000000200ef7308 */ /* 0x0005e20000000800 */
[C---:B-1----:R-:W-:Y:S01]  /*1df00*/  FMUL.FTZ R6, R132.reuse, R146 ;  /* 0x0000009284067220 */ /* 0x042fe20000410000 */
[C---:B------:R-:W-:Y:S01]  /*1df10*/  FMUL.FTZ R7, R132.reuse, R147 ;  /* 0x0000009384077220 */ /* 0x040fe20000410000 */
[----:B------:R-:W-:Y:S01]  /*1df20*/  FMUL.FTZ R18, R132, R158 ;  /* 0x0000009e84127220 */ /* 0x000fe20000410000 */
[----:B------:R-:W-:Y:S01]  /*1df30*/  IMAD.MOV.U32 R158, RZ, RZ, R32 ;  /* 0x000000ffff9e7224 */ /* 0x000fe200078e0020 */
[----:B--2---:R-:W-:Y:S01]  /*1df40*/  FSEL R2, R136, RZ, P3 ;  /* 0x000000ff88027208 */ /* 0x004fe20001800000 */
[C---:B------:R-:W-:Y:S01]  /*1df50*/  FMUL.FTZ R66, R132.reuse, R206 ;  /* 0x000000ce84427220 */ /* 0x040fe20000410000 */
[C---:B------:R-:W-:Y:S01]  /*1df60*/  FMUL.FTZ R67, R132.reuse, R207 ;  /* 0x000000cf84437220 */ /* 0x040fe20000410000 */
[C---:B------:R-:W-:Y:S01]  /*1df70*/  FMUL.FTZ R70, R132.reuse, R70 ;  /* 0x0000004684467220 */ /* 0x040fe20000410000 */
[----:B------:R-:W-:Y:S01]  /*1df80*/  FMUL.FTZ R71, R132, R71 ;  /* 0x0000004784477220 */ /* 0x000fe20000410000 */
[----:B------:R-:W-:Y:S01]  /*1df90*/  FADD.FTZ R2, -R2, R3 ;  /* 0x0000000302027221 */ /* 0x000fe20000010100 */
[----:B------:R-:W-:Y:S01]  /*1dfa0*/  FFMA.FTZ R3, R14, UR4, -R217 ;  /* 0x000000040e037c23 */ /* 0x000fe200080108d9 */
[C---:B------:R-:W-:Y:S01]  /*1dfb0*/  FMUL.FTZ R82, R132.reuse, R82 ;  /* 0x0000005284527220 */ /* 0x040fe20000410000 */
[----:B------:R-:W-:Y:S01]  /*1dfc0*/  FMUL.FTZ R83, R132, R83 ;  /* 0x0000005384537220 */ /* 0x000fe20000410000 */
[----:B------:R-:W-:Y:S01]  /*1dfd0*/  FMUL.FTZ R2, R2, UR4 ;  /* 0x0000000402027c20 */ /* 0x000fe20008410000 */
[----:B------:R1:W2:Y:S01]  /*1dfe0*/  MUFU.EX2 R229, R3 ;  /* 0x0000000300e57308 */ /* 0x0002a20000000800 */
[C---:B------:R-:W-:Y:S01]  /*1dff0*/  FMUL.FTZ R86, R132.reuse, R86 ;  /* 0x0000005684567220 */ /* 0x040fe20000410000 */
[C---:B------:R-:W-:Y:S01]  /*1e000*/  FMUL.FTZ R87, R132.reuse, R87 ;  /* 0x0000005784577220 */ /* 0x040fe20000410000 */
[C---:B------:R-:W-:Y:S07]  /*1e010*/  FMUL.FTZ R98, R132.reuse, R98 ;  /* 0x0000006284627220 */ /* 0x040fee0000410000 */
[----:B------:R4:W4:Y:S01]  /*1e020*/  MUFU.EX2 R133, R2 ;  /* 0x0000000200857308 */ /* 0x0009220000000800 */
[C---:B------:R-:W-:Y:S01]  /*1e030*/  FMUL.FTZ R99, R132.reuse, R99 ;  /* 0x0000006384637220 */ /* 0x040fe20000410000 */
[C---:B------:R-:W-:Y:S01]  /*1e040*/  FMUL.FTZ R102, R132.reuse, R102 ;  /* 0x0000006684667220 */ /* 0x040fe20000410000 */
[C---:B------:R-:W-:Y:S01]  /*1e050*/  FMUL.FTZ R103, R132.reuse, R103 ;  /* 0x0000006784677220 */ /* 0x040fe20000410000 */
[C---:B------:R-:W-:Y:S01]  /*1e060*/  FMUL.FTZ R114, R132.reuse, R114 ;  /* 0x0000007284727220 */ /* 0x040fe20000410000 */
[C---:B------:R-:W-:Y:S01]  /*1e070*/  FMUL.FTZ R115, R132.reuse, R115 ;  /* 0x0000007384737220 */ /* 0x040fe20000410000 */
[C---:B------:R-:W-:Y:S01]  /*1e080*/  FMUL.FTZ R118, R132.reuse, R118 ;  /* 0x0000007684767220 */ /* 0x040fe20000410000 */
[----:B------:R-:W-:Y:S01]  /*1e090*/  FMUL.FTZ R119, R132, R119 ;  /* 0x0000007784777220 */ /* 0x000fe20000410000 */
[----:B-1----:R-:W-:Y:S02]  /*1e0a0*/  FSEL R3, R134, RZ, P0 ;  /* 0x000000ff86037208 */ /* 0x002fe40000000000 */
[----:B--2---:R-:W-:Y:S01]  /*1e0b0*/  F2FP.F16.F32.PACK_AB R143, R229, R224 ;  /* 0x000000e0e58f723e */ /* 0x004fe200000000ff */
[----:B----4-:R-:W-:Y:S02]  /*1e0c0*/  FADD.FTZ R2, -R4, R140 ;  /* 0x0000008c04027221 */ /* 0x010fe40000010100 */
[----:B------:R-:W-:Y:S01]  /*1e0d0*/  FADD.FTZ R0, -R3, R141 ;  /* 0x0000008d03007221 */ /* 0x000fe20000010100 */
[----:B------:R-:W-:Y:S01]  /*1e0e0*/  FFMA.FTZ R4, R15, UR4, -R213 ;  /* 0x000000040f047c23 */ /* 0x000fe200080108d5 */
[----:B------:R-:W-:Y:S01]  /*1e0f0*/  F2FP.F16.F32.PACK_AB R140, R234, R40 ;  /* 0x00000028ea8c723e */ /* 0x000fe200000000ff */
[----:B------:R-:W-:Y:S01]  /*1e100*/  FMUL.FTZ R2, R2, UR4 ;  /* 0x0000000402027c20 */ /* 0x000fe20008410000 */
[----:B------:R-:W-:Y:S01]  /*1e110*/  FMUL.FTZ R0, R0, UR4 ;  /* 0x0000000400007c20 */ /* 0x000fe20008410000 */
[----:B------:R1:W2:Y:S01]  /*1e120*/  MUFU.EX2 R232, R4 ;  /* 0x0000000400e87308 */ /* 0x0002a20000000800 */
[----:B------:R-:W-:Y:S01]  /*1e130*/  F2FP.F16.F32.PACK_AB R141, R239, R44 ;  /* 0x0000002cef8d723e */ /* 0x000fe200000000ff */
[C---:B------:R-:W-:Y:S01]  /*1e140*/  FMUL.FTZ R5, R133.reuse, R145 ;  /* 0x0000009185057220 */ /* 0x040fe20000410000 */
[C---:B------:R-:W-:Y:S07]  /*1e150*/  FMUL.FTZ R17, R133.reuse, R157 ;  /* 0x0000009d85117220 */ /* 0x040fee0000410000 */
[----:B------:R-:W4:Y:S01]  /*1e160*/  MUFU.EX2 R2, R2 ;  /* 0x0000000200027308 */ /* 0x000f220000000800 */
[----:B------:R-:W-:Y:S01]  /*1e170*/  MOV R157, R36 ;  /* 0x00000024009d7202 */ /* 0x000fe20000000f00 */
[C---:B------:R-:W-:Y:S01]  /*1e180*/  FMUL.FTZ R16, R133.reuse, R156 ;  /* 0x0000009c85107220 */ /* 0x040fe20000410000 */
[----:B------:R-:W-:Y:S07]  /*1e190*/  IADD3 R3, PT, PT, R212, 0xc000, RZ ;  /* 0x0000c000d4037810 */ /* 0x000fee0007ffe0ff */
[----:B------:R-:W4:Y:S01]  /*1e1a0*/  MUFU.EX2 R0, R0 ;  /* 0x0000000000007308 */ /* 0x000f220000000800 */
[----:B------:R-:W-:Y:S01]  /*1e1b0*/  MOV R156, R31 ;  /* 0x0000001f009c7202 */ /* 0x000fe20000000f00 */
[C---:B------:R-:W-:Y:S01]  /*1e1c0*/  FMUL.FTZ R32, R133.reuse, R172 ;  /* 0x000000ac85207220 */ /* 0x040fe20000410000 */
[----:B------:R-:W-:Y:S02]  /*1e1d0*/  IMAD.MOV.U32 R172, RZ, RZ, R45 ;  /* 0x000000ffffac7224 */ /* 0x000fe400078e002d */
[----:B------:R-:W-:Y:S01]  /*1e1e0*/  FMUL.FTZ R64, R133, R204 ;  /* 0x000000cc85407220 */ /* 0x000fe20000410000 */
[----:B------:R-:W-:Y:S02]  /*1e1f0*/  @P4 VIADD R220, R3, 0xffffffc0 ;  /* 0xffffffc003dc4836 */ /* 0x000fe40000000000 */
[C---:B-1----:R-:W-:Y:S01]  /*1e200*/  FMUL.FTZ R4, R133.reuse, R144 ;  /* 0x0000009085047220 */ /* 0x042fe20000410000 */
[----:B--2---:R-:W-:Y:S01]  /*1e210*/  F2FP.F16.F32.PACK_AB R211, R232, R228 ;  /* 0x000000e4e8d3723e */ /* 0x004fe200000000ff */
[----:B------:R-:W-:Y:S01]  /*1e220*/  FMUL.FTZ R65, R133, R205 ;  /* 0x000000cd85417220 */ /* 0x000fe20000410000 */
[----:B------:R-:W-:Y:S02]  /*1e230*/  IMAD.IADD R3, R225, 0x1, R220 ;  /* 0x00000001e1037824 */ /* 0x000fe400078e02dc */
[C---:B----4-:R-:W-:Y:S01]  /*1e240*/  FMUL.FTZ R45, R2.reuse, R185 ;  /* 0x000000b9022d7220 */ /* 0x050fe20000410000 */
[C---:B------:R-:W-:Y:S01]  /*1e250*/  FMUL.FTZ R8, R2.reuse, R148 ;  /* 0x0000009402087220 */ /* 0x040fe20000410000 */
[----:B------:R-:W-:Y:S01]  /*1e260*/  FMUL.FTZ R9, R2, R149 ;  /* 0x0000009502097220 */ /* 0x000fe20000410000 */
[-C--:B------:R-:W-:Y:S01]  /*1e270*/  HMMA.16816.F32 R4, R140, R20.reuse, R4 ;  /* 0x000000148c04723c */ /* 0x080fe20000001804 */
[----:B------:R-:W-:Y:S04]  /*1e280*/  LDSM.16.MT88.4 R144, [R3] ;  /* 0x000000000390783b */ /* 0x000fe80000004200 */
[C---:B------:R-:W-:Y:S01]  /*1e290*/  FMUL.FTZ R11, R0.reuse, R151 ;  /* 0x00000097000b7220 */ /* 0x040fe20000410000 */
[----:B------:R-:W-:Y:S02]  /*1e2a0*/  IMAD.MOV.U32 R151, RZ, RZ, R37 ;  /* 0x000000ffff977224 */ /* 0x000fe400078e0025 */
[----:B------:R-:W-:Y:S01]  /*1e2b0*/  FMUL.FTZ R10, R0, R150 ;  /* 0x00000096000a7220 */ /* 0x000fe20000410000 */
[C---:B------:R-:W-:Y:S01]  /*1e2c0*/  FMUL.FTZ R12, R2.reuse, R152 ;  /* 0x00000098020c7220 */ /* 0x040fe20000410000 */
[----:B------:R-:W1:Y:S01]  /*1e2d0*/  LDSM.16.MT88.4 R36, [R216+0xc000] ;  /* 0x00c00000d824783b */ /* 0x000e620000004200 */
[----:B------:R-:W-:Y:S01]  /*1e2e0*/  FMUL.FTZ R13, R2, R153 ;  /* 0x00000099020d7220 */ /* 0x000fe20000410000 */
[C---:B------:R-:W-:Y:S01]  /*1e2f0*/  FMUL.FTZ R14, R0.reuse, R154 ;  /* 0x0000009a000e7220 */ /* 0x040fe20000410000 */
[----:B------:R-:W-:Y:S01]  /*1e300*/  FMUL.FTZ R15, R0, R155 ;  /* 0x0000009b000f7220 */ /* 0x000fe20000410000 */
[----:B------:R-:W-:Y:S02]  /*1e310*/  IMAD.MOV.U32 R150, RZ, RZ, R19 ;  /* 0x000000ffff967224 */ /* 0x000fe400078e0013 */
[----:B------:R-:W-:Y:S01]  /*1e320*/  FMUL.FTZ R19, R132, R159 ;  /* 0x0000009f84137220 */ /* 0x000fe20000410000 */
[----:B------:R-:W-:Y:S02]  /*1e330*/  IMAD.MOV.U32 R159, RZ, RZ, R53 ;  /* 0x000000ffff9f7224 */ /* 0x000fe400078e0035 */
        /* <DEDUP_REMOVED lines=8> */
[C---:B------:R-:W-:Y:S01]  /*1e3c0*/  FMUL.FTZ R40, R2.reuse, R176 ;  /* 0x000000b002287220 */ /* 0x040fe20000410000 */
[----:B------:R-:W-:Y:S01]  /*1e3d0*/  FMUL.FTZ R41, R2, R177 ;  /* 0x000000b102297220 */ /* 0x000fe20000410000 */
[----:B------:R-:W-:Y:S02]  /*1e3e0*/  IMAD.MOV.U32 R176, RZ, RZ, R43 ;  /* 0x000000ffffb07224 */ /* 0x000fe400078e002b */
[C---:B------:R-:W-:Y:S01]  /*1e3f0*/  FMUL.FTZ R43, R0.reuse, R179 ;  /* 0x000000b3002b7220 */ /* 0x040fe20000410000 */
[----:B------:R-:W-:Y:S02]  /*1e400*/  IMAD.MOV.U32 R177, RZ, RZ, R42 ;  /* 0x000000ffffb17224 */ /* 0x000fe400078e002a */
[----:B------:R-:W-:Y:S01]  /*1e410*/  FMUL.FTZ R42, R0, R178 ;  /* 0x000000b2002a7220 */ /* 0x000fe20000410000 */
[----:B------:R-:W-:Y:S01]  /*1e420*/  MOV R152, R46 ;  /* 0x0000002e00987202 */ /* 0x000fe20000000f00 */
[----:B------:R-:W-:Y:S02]  /*1e430*/  IMAD.MOV.U32 R171, RZ, RZ, R44 ;  /* 0x000000ffffab7224 */ /* 0x000fe400078e002c */
[----:B------:R-:W-:Y:S01]  /*1e440*/  FMUL.FTZ R44, R2, R184 ;  /* 0x000000b8022c7220 */ /* 0x000fe20000410000 */
[----:B------:R-:W-:Y:S01]  /*1e450*/  FMUL.FTZ R46, R0, R186 ;  /* 0x000000ba002e7220 */ /* 0x000fe20000410000 */
[----:B------:R-:W-:Y:S01]  /*1e460*/  IMAD.MOV.U32 R174, RZ, RZ, R51 ;  /* 0x000000ffffae7224 */ /* 0x000fe200078e0033 */
[----:B------:R-:W-:Y:S01]  /*1e470*/  MOV R148, R49 ;  /* 0x0000003100947202 */ /* 0x000fe20000000f00 */
        /* <DEDUP_REMOVED lines=52> */
[----:B------:R-:W-:Y:S02]  /*1e7c0*/  IMAD.MOV.U32 R178, RZ, RZ, R176 ;  /* 0x000000ffffb27224 */ /* 0x000fe400078e00b0 */
[C---:B------:R-:W-:Y:S01]  /*1e7d0*/  FMUL.FTZ R124, R2.reuse, R124 ;  /* 0x0000007c027c7220 */ /* 0x040fe20000410000 */
[----:B------:R-:W-:Y:S02]  /*1e7e0*/  IMAD.MOV.U32 R176, RZ, RZ, R174 ;  /* 0x000000ffffb07224 */ /* 0x000fe400078e00ae */
[----:B------:R-:W-:Y:S01]  /*1e7f0*/  FMUL.FTZ R125, R2, R125 ;  /* 0x0000007d027d7220 */ /* 0x000fe20000410000 */
[C---:B------:R-:W-:Y:S01]  /*1e800*/  FMUL.FTZ R126, R0.reuse, R126 ;  /* 0x0000007e007e7220 */ /* 0x040fe20000410000 */
[----:B------:R-:W-:Y:S01]  /*1e810*/  FMUL.FTZ R127, R0, R127 ;  /* 0x0000007f007f7220 */ /* 0x000fe20000410000 */
[--C-:B------:R-:W-:Y:S01]  /*1e820*/  FFMA.FTZ R148, R148, UR4, -R213.reuse ;  /* 0x0000000494947c23 */ /* 0x100fe200080108d5 */
[----:B------:R-:W-:Y:S01]  /*1e830*/  FFMA.FTZ R153, R153, UR4, -R213 ;  /* 0x0000000499997c23 */ /* 0x000fe200080108d5 */
[----:B------:R-:W-:Y:S01]  /*1e840*/  FFMA.FTZ R152, R152, UR4, -R215 ;  /* 0x0000000498987c23 */ /* 0x000fe200080108d7 */
[----:B---3--:R-:W-:Y:S07]  /*1e850*/  F2FP.F16.F32.PACK_AB R210, R230, R233 ;  /* 0x000000e9e6d2723e */ /* 0x008fee00000000ff */
[C---:B------:R-:W-:Y:S04]  /*1e860*/  HMMA.16816.F32 R8, R208.reuse, R20, R8 ;  /* 0x00000014d008723c */ /* 0x040fe80000001808 */
[C---:B------:R-:W-:Y:S01]  /*1e870*/  FMUL.FTZ R20, R133.reuse, R160 ;  /* 0x000000a085147220 */ /* 0x040fe20000410000 */
[----:B------:R-:W-:Y:S01]  /*1e880*/  FMUL.FTZ R21, R133, R161 ;  /* 0x000000a185157220 */ /* 0x000fe20000410000 */
[----:B------:R-:W-:Y:S01]  /*1e890*/  MOV R160, R26 ;  /* 0x0000001a00a07202 */ /* 0x000fe20000000f00 */
[----:B------:R-:W-:Y:S01]  /*1e8a0*/  FMUL.FTZ R26, R0, R166 ;  /* 0x000000a6001a7220 */ /* 0x000fe20000410000 */
[-C--:B------:R-:W-:Y:S03]  /*1e8b0*/  HMMA.16816.F32 R12, R208, R22.reuse, R12 ;  /* 0x00000016d00c723c */ /* 0x080fe6000000180c */
[----:B------:R-:W-:Y:S02]  /*1e8c0*/  IMAD.MOV.U32 R161, RZ, RZ, R25 ;  /* 0x000000ffffa17224 */ /* 0x000fe400078e0019 */
[----:B------:R-:W-:Y:S01]  /*1e8d0*/  FMUL.FTZ R25, R2, R165 ;  /* 0x000000a502197220 */ /* 0x000fe20000410000 */
[----:B------:R-:W-:Y:S02]  /*1e8e0*/  IMAD.MOV.U32 R166, RZ, RZ, R27 ;  /* 0x000000ffffa67224 */ /* 0x000fe400078e001b */
[----:B------:R-:W-:Y:S01]  /*1e8f0*/  FMUL.FTZ R27, R0, R167 ;  /* 0x000000a7001b7220 */ /* 0x000fe20000410000 */
[----:B------:R-:W-:Y:S01]  /*1e900*/  FFMA.FTZ R161, R161, UR4, -R213 ;  /* 0x00000004a1a17c23 */ /* 0x000fe200080108d5 */
[C---:B------:R-:W-:Y:S04]  /*1e910*/  HMMA.16816.F32 R16, R140.reuse, R22, R16 ;  /* 0x000000168c10723c */ /* 0x040fe80000001810 */
[C---:B------:R-:W-:Y:S01]  /*1e920*/  FMUL.FTZ R23, R132.reuse, R163 ;  /* 0x000000a384177220 */ /* 0x040fe20000410000 */
[----:B------:R-:W-:Y:S02]  /*1e930*/  IMAD.MOV.U32 R163, RZ, RZ, R55 ;  /* 0x000000ffffa37224 */ /* 0x000fe400078e0037 */
[----:B------:R-:W-:Y:S01]  /*1e940*/  FMUL.FTZ R22, R132, R162 ;  /* 0x000000a284167220 */ /* 0x000fe20000410000 */
[----:B------:R-:W2:Y:S01]  /*1e950*/  LDSM.16.MT88.4 R52, [R220] ;  /* 0x00000000dc34783b */ /* 0x000ea20000004200 */
[----:B------:R-:W-:Y:S02]  /*1e960*/  IMAD.MOV.U32 R162, RZ, RZ, R24 ;  /* 0x000000ffffa27224 */ /* 0x000fe400078e0018 */
[----:B------:R-:W-:Y:S01]  /*1e970*/  FMUL.FTZ R24, R2, R164 ;  /* 0x000000a402187220 */ /* 0x000fe20000410000 */
[----:B------:R-:W-:Y:S02]  /*1e980*/  IMAD.MOV.U32 R164, RZ, RZ, R50 ;  /* 0x000000ffffa47224 */ /* 0x000fe400078e0032 */
[----:B------:R-:W-:Y:S01]  /*1e990*/  FMUL.FTZ R50, R132, R190 ;  /* 0x000000be84327220 */ /* 0x000fe20000410000 */
[----:B------:R-:W-:Y:S01]  /*1e9a0*/  MOV R167, R28 ;  /* 0x0000001c00a77202 */ /* 0x000fe20000000f00 */
[-C--:B-1----:R-:W-:Y:S03]  /*1e9b0*/  HMMA.16816.F32 R20, R140, R36.reuse, R20 ;  /* 0x000000248c14723c */ /* 0x082fe60000001814 */
[C---:B------:R-:W-:Y:S01]  /*1e9c0*/  FMUL.FTZ R28, R2.reuse, R168 ;  /* 0x000000a8021c7220 */ /* 0x040fe20000410000 */
[----:B------:R-:W-:Y:S02]  /*1e9d0*/  IMAD.MOV.U32 R168, RZ, RZ, R29 ;  /* 0x000000ffffa87224 */ /* 0x000fe400078e001d */
[----:B------:R-:W-:Y:S01]  /*1e9e0*/  FMUL.FTZ R29, R2, R169 ;  /* 0x000000a9021d7220 */ /* 0x000fe20000410000 */
[----:B------:R-:W-:Y:S02]  /*1e9f0*/  IMAD.MOV.U32 R169, RZ, RZ, R33 ;  /* 0x000000ffffa97224 */ /* 0x000fe400078e0021 */
[C---:B------:R-:W-:Y:S01]  /*1ea00*/  FMUL.FTZ R33, R133.reuse, R173 ;  /* 0x000000ad85217220 */ /* 0x040fe20000410000 */
[C---:B------:R-:W-:Y:S04]  /*1ea10*/  HMMA.16816.F32 R24, R208.reuse, R36, R24 ;  /* 0x00000024d018723c */ /* 0x040fe80000001818 */
[C---:B------:R-:W-:Y:S01]  /*1ea20*/  FMUL.FTZ R36, R133.reuse, R180 ;  /* 0x000000b485247220 */ /* 0x040fe20000410000 */
[----:B------:R-:W-:Y:S01]  /*1ea30*/  FMUL.FTZ R37, R133, R181 ;  /* 0x000000b585257220 */ /* 0x000fe20000410000 */
[----:B------:R-:W-:Y:S02]  /*1ea40*/  IMAD.MOV.U32 R181, RZ, RZ, R159 ;  /* 0x000000ffffb57224 */ /* 0x000fe400078e009f */
[----:B------:R-:W-:Y:S01]  /*1ea50*/  FFMA.FTZ R159, R249, UR4, -R214 ;  /* 0x00000004f99f7c23 */ /* 0x000fe200080108d6 */
[-C--:B------:R-:W-:Y:S03]  /*1ea60*/  HMMA.16816.F32 R28, R208, R38.reuse, R28 ;  /* 0x00000026d01c723c */ /* 0x080fe6000000181c */
[----:B------:R-:W-:Y:S02]  /*1ea70*/  IMAD.MOV.U32 R165, RZ, RZ, R35 ;  /* 0x000000ffffa57224 */ /* 0x000fe400078e0023 */
[----:B------:R-:W-:Y:S01]  /*1ea80*/  FMUL.FTZ R35, R132, R175 ;  /* 0x000000af84237220 */ /* 0x000fe20000410000 */
[----:B------:R-:W-:Y:S01]  /*1ea90*/  FFMA.FTZ R249, R242, UR4, -R213 ;  /* 0x00000004f2f97c23 */ /* 0x000fe200080108d5 */
[----:B------:R-:W-:Y:S02]  /*1eaa0*/  IMAD.MOV.U32 R173, RZ, RZ, R47 ;  /* 0x000000ffffad7224 */ /* 0x000fe400078e002f */
[----:B------:R-:W-:Y:S01]  /*1eab0*/  FMUL.FTZ R47, R0, R187 ;  /* 0x000000bb002f7220 */ /* 0x000fe20000410000 */
[----:B------:R-:W-:Y:S02]  /*1eac0*/  IMAD.MOV.U32 R175, RZ, RZ, R48 ;  /* 0x000000ffffaf7224 */ /* 0x000fe400078e0030 */
[C---:B------:R-:W-:Y:S01]  /*1ead0*/  FMUL.FTZ R48, R133.reuse, R188 ;  /* 0x000000bc85307220 */ /* 0x040fe20000410000 */
[----:B------:R-:W-:Y:S01]  /*1eae0*/  IMAD.MOV.U32 R174, RZ, RZ, R168 ;  /* 0x000000ffffae7224 */ /* 0x000fe200078e00a8 */
[C---:B------:R-:W-:Y:S01]  /*1eaf0*/  HMMA.16816.F32 R32, R140.reuse, R38, R32 ;  /* 0x000000268c20723c */ /* 0x040fe20000001820 */
[----:B------:R-:W-:Y:S03]  /*1eb00*/  MUFU.EX2 R249, R249 ;  /* 0x000000f900f97308 */ /* 0x000fe60000000800 */
[C---:B------:R-:W-:Y:S01]  /*1eb10*/  FMUL.FTZ R38, R132.reuse, R182 ;  /* 0x000000b684267220 */ /* 0x040fe20000410000 */
[C---:B------:R-:W-:Y:S01]  /*1eb20*/  FMUL.FTZ R39, R132.reuse, R183 ;  /* 0x000000b784277220 */ /* 0x040fe20000410000 */
[----:B------:R-:W-:Y:S06]  /*1eb30*/  IMAD.MOV.U32 R168, RZ, RZ, R166 ;  /* 0x000000ffffa87224 */ /* 0x000fec00078e00a6 */
[-C--:B--2---:R-:W-:Y:S08]  /*1eb40*/  HMMA.16816.F32 R36, R140, R52.reuse, R36 ;  /* 0x000000348c24723c */ /* 0x084ff00000001824 */
[C---:B------:R-:W-:Y:S04]  /*1eb50*/  HMMA.16816.F32 R40, R208.reuse, R52, R40 ;  /* 0x00000034d028723c */ /* 0x040fe80000001828 */
[C---:B------:R-:W-:Y:S01]  /*1eb60*/  FMUL.FTZ R52, R133.reuse, R196 ;  /* 0x000000c485347220 */ /* 0x040fe20000410000 */
[----:B------:R-:W-:Y:S01]  /*1eb70*/  FMUL.FTZ R53, R133, R197 ;  /* 0x000000c585357220 */ /* 0x000fe20000410000 */
[----:B------:R-:W-:Y:S02]  /*1eb80*/  MUFU.EX2 R196, R159 ;  /* 0x0000009f00c47308 */ /* 0x000fe40000000800 */
[-C--:B------:R-:W-:Y:S08]  /*1eb90*/  HMMA.16816.F32 R44, R208, R54.reuse, R44 ;  /* 0x00000036d02c723c */ /* 0x080ff0000000182c */
[C---:B------:R-:W-:Y:S04]  /*1eba0*/  HMMA.16816.F32 R48, R140.reuse, R54, R48 ;  /* 0x000000368c30723c */ /* 0x040fe80000001830 */
[C---:B------:R-:W-:Y:S01]  /*1ebb0*/  FMUL.FTZ R54, R132.reuse, R198 ;  /* 0x000000c684367220 */ /* 0x040fe20000410000 */
[----:B------:R-:W-:Y:S01]  /*1ebc0*/  FMUL.FTZ R55, R132, R199 ;  /* 0x000000c784377220 */ /* 0x000fe20000410000 */
[----:B------:R-:W-:Y:S06]  /*1ebd0*/  IMAD.MOV.U32 R199, RZ, RZ, R150 ;  /* 0x000000ffffc77224 */ /* 0x000fec00078e0096 */
        /* <DEDUP_REMOVED lines=23> */
[----:B------:R-:W-:Y:S01]  /*1ed50*/  MOV R177, R175 ;  /* 0x000000af00b17202 */ /* 0x000fe20000000f00 */
[----:B------:R-:W-:Y:S01]  /*1ed60*/  IMAD.MOV.U32 R175, RZ, RZ, R169 ;  /* 0x000000ffffaf7224 */ /* 0x000fe200078e00a9 */
[----:B------:R-:W-:Y:S01]  /*1ed70*/  MOV R169, R167 ;  /* 0x000000a700a97202 */ /* 0x000fe20000000f00 */
[-C--:B------:R-:W-:Y:S01]  /*1ed80*/  HMMA.16816.F32 R124, R208, R146.reuse, R124 ;  /* 0x00000092d07c723c */ /* 0x080fe2000000187c */
[----:B------:R1:W-:Y:S02]  /*1ed90*/  MUFU.EX2 R166, R145 ;  /* 0x0000009100a67308 */ /* 0x0003e40000000800 */
[----:B------:R-:W-:Y:S02]  /*1eda0*/  IMAD.MOV.U32 R167, RZ, RZ, R163 ;  /* 0x000000ffffa77224 */ /* 0x000fe400078e00a3 */
[--C-:B------:R-:W-:Y:S01]  /*1edb0*/  FFMA.FTZ R144, R128, UR4, -R214.reuse ;  /* 0x0000000480907c23 */ /* 0x100fe200080108d6 */
[----:B------:R-:W-:Y:S01]  /*1edc0*/  IMAD.MOV.U32 R179, RZ, RZ, R177 ;  /* 0x000000ffffb37224 */ /* 0x000fe200078e00b1 */
[----:B------:R-:W2:Y:S01]  /*1edd0*/  LDL.LU R128, [R1+0xfc] ;  /* 0x0000fc0001807983 */ /* 0x000ea20000300800 */
[----:B------:R-:W-:Y:S02]  /*1ede0*/  IMAD.MOV.U32 R177, RZ, RZ, R175 ;  /* 0x000000ffffb17224 */ /* 0x000fe400078e00af */
[----:B------:R-:W-:Y:S02]  /*1edf0*/  IMAD.MOV.U32 R175, RZ, RZ, R167 ;  /* 0x000000ffffaf7224 */ /* 0x000fe400078e00a7 */
[----:B------:R3:W-:Y:S01]  /*1ee00*/  MUFU.EX2 R167, R144 ;  /* 0x0000009000a77308 */ /* 0x0007e20000000800 */
[----:B------:R-:W-:Y:S01]  /*1ee10*/  IMAD.MOV.U32 R163, RZ, RZ, R157 ;  /* 0x000000ffffa37224 */ /* 0x000fe200078e009d */
[----:B------:R-:W-:Y:S01]  /*1ee20*/  MOV R157, R129 ;  /* 0x00000081009d7202 */ /* 0x000fe20000000f00 */
[----:B-1----:R-:W-:Y:S01]  /*1ee30*/  FFMA.FTZ R145, R178, UR4, -R214 ;  /* 0x00000004b2917c23 */ /* 0x002fe200080108d6 */
[----:B------:R-:W-:Y:S01]  /*1ee40*/  IMAD.MOV.U32 R178, RZ, RZ, R176 ;  /* 0x000000ffffb27224 */ /* 0x000fe200078e00b0 */
[----:B------:R-:W-:Y:S01]  /*1ee50*/  MOV R176, R174 ;  /* 0x000000ae00b07202 */ /* 0x000fe20000000f00 */
[----:B------:R-:W-:Y:S01]  /*1ee60*/  IMAD.MOV.U32 R174, RZ, RZ, R149 ;  /* 0x000000ffffae7224 */ /* 0x000fe200078e0095 */
[----:B------:R-:W4:Y:S01]  /*1ee70*/  LDL.LU R129, [R1+0xf8] ;  /* 0x0000f80001817983 */ /* 0x000f220000300800 */
[----:B------:R-:W-:Y:S01]  /*1ee80*/  IMAD.MOV.U32 R149, RZ, RZ, R130 ;  /* 0x000000ffff957224 */ /* 0x000fe200078e0082 */
[----:B------:R-:W-:Y:S01]  /*1ee90*/  MOV R180, R178 ;  /* 0x000000b200b47202 */ /* 0x000fe20000000f00 */
[--C-:B------:R-:W-:Y:S01]  /*1eea0*/  FFMA.FTZ R157, R157, UR4, -R214.reuse ;  /* 0x000000049d9d7c23 */ /* 0x100fe200080108d6 */
[----:B------:R-:W4:Y:S01]  /*1eeb0*/  LDL.LU R130, [R1+0xf4] ;  /* 0x0000f40001827983 */ /* 0x000f220000300800 */
[----:B------:R1:W-:Y:S01]  /*1eec0*/  MUFU.EX2 R178, R145 ;  /* 0x0000009100b27308 */ /* 0x0003e20000000800 */
[----:B---3--:R-:W-:Y:S01]  /*1eed0*/  FFMA.FTZ R144, R179, UR4, -R214 ;  /* 0x00000004b3907c23 */ /* 0x008fe200080108d6 */
[----:B------:R-:W-:Y:S01]  /*1eee0*/  IMAD.MOV.U32 R179, RZ, RZ, R177 ;  /* 0x000000ffffb37224 */ /* 0x000fe200078e00b1 */
[----:B------:R-:W-:Y:S01]  /*1eef0*/  MOV R202, R149 ;  /* 0x0000009500ca7202 */ /* 0x000fe20000000f00 */
[----:B------:R-:W-:Y:S06]  /*1ef00*/  IMAD.MOV.U32 R177, RZ, RZ, R175 ;  /* 0x000000ffffb17224 */ /* 0x000fec00078e00af */
[----:B------:R-:W3:Y:S01]  /*1ef10*/  MUFU.EX2 R192, R144 ;  /* 0x0000009000c07308 */ /* 0x000ee20000000800 */
[----:B------:R-:W-:Y:S01]  /*1ef20*/  IMAD.MOV.U32 R175, RZ, RZ, R174 ;  /* 0x000000ffffaf7224 */ /* 0x000fe200078e00ae */
[----:B------:R-:W-:Y:S01]  /*1ef30*/  MOV R174, R173 ;  /* 0x000000ad00ae7202 */ /* 0x000fe20000000f00 */
[----:B------:R-:W-:Y:S07]  /*1ef40*/  IMAD.MOV.U32 R173, RZ, RZ, R171 ;  /* 0x000000ffffad7224 */ /* 0x000fee00078e00ab */
[----:B------:R-:W-:Y:S01]  /*1ef50*/  MUFU.EX2 R200, R157 ;  /* 0x0000009d00c87308 */ /* 0x000fe20000000800 */
[----:B------:R-:W-:Y:S02]  /*1ef60*/  IMAD.MOV.U32 R171, RZ, RZ, R170 ;  /* 0x000000ffffab7224 */ /* 0x000fe400078e00aa */
[----:B------:R-:W-:Y:S02]  /*1ef70*/  IMAD.MOV.U32 R170, RZ, RZ, R131 ;  /* 0x000000ffffaa7224 */ /* 0x000fe400078e0083 */
[----:B------:R-:W4:Y:S01]  /*1ef80*/  LDL.LU R131, [R1+0xf0] ;  /* 0x0000f00001837983 */ /* 0x000f220000300800 */
[----:B-1----:R-:W-:Y:S01]  /*1ef90*/  FFMA.FTZ R145, R180, UR4, -R213 ;  /* 0x00000004b4917c23 */ /* 0x002fe200080108d5 */
[----:B------:R-:W-:Y:S01]  /*1efa0*/  MOV R180, R179 ;  /* 0x000000b300b47202 */ /* 0x000fe20000000f00 */
[----:B------:R-:W-:Y:S01]  /*1efb0*/  IMAD.MOV.U32 R179, RZ, RZ, R177 ;  /* 0x000000ffffb37224 */ /* 0x000fe200078e00b1 */
[----:B------:R-:W4:Y:S01]  /*1efc0*/  LDL.LU R190, [R1+0xc0] ;  /* 0x0000c00001be7983 */ /* 0x000f220000300800 */
[----:B------:R-:W-:Y:S01]  /*1efd0*/  IMAD.MOV.U32 R177, RZ, RZ, R175 ;  /* 0x000000ffffb17224 */ /* 0x000fe200078e00af */
[----:B---3--:R-:W-:Y:S01]  /*1efe0*/  F2FP.F16.F32.PACK_AB R150, R192, R178 ;  /* 0x000000b2c096723e */ /* 0x008fe200000000ff */
[----:B------:R-:W-:Y:S01]  /*1eff0*/  FFMA.FTZ R144, R180, UR4, -R215 ;  /* 0x00000004b4907c23 */ /* 0x000fe200080108d7 */
[----:B------:R-:W-:Y:S01]  /*1f000*/  MOV R180, R176 ;  /* 0x000000b000b47202 */ /* 0x000fe20000000f00 */
[----:B------:R-:W-:Y:S01]  /*1f010*/  IMAD.MOV.U32 R175, RZ, RZ, R174 ;  /* 0x000000ffffaf7224 */ /* 0x000fe200078e00ae */
[----:B------:R1:W-:Y:S01]  /*1f020*/  MUFU.EX2 R176, R145 ;  /* 0x0000009100b07308 */ /* 0x0003e20000000800 */
[----:B------:R-:W-:Y:S01]  /*1f030*/  MOV R174, R173 ;  /* 0x000000ad00ae7202 */ /* 0x000fe20000000f00 */
[----:B------:R-:W-:Y:S01]  /*1f040*/  IMAD.MOV.U32 R173, RZ, RZ, R171 ;  /* 0x000000ffffad7224 */ /* 0x000fe200078e00ab */
[----:B------:R-:W3:Y:S01]  /*1f050*/  LDL.LU R185, [R1+0xbc] ;  /* 0x0000bc0001b97983 */ /* 0x000ee20000300800 */
[----:B------:R-:W-:Y:S02]  /*1f060*/  IMAD.MOV.U32 R171, RZ, RZ, R170 ;  /* 0x000000ffffab7224 */ /* 0x000fe400078e00aa */
[----:B------:R-:W-:Y:S04]  /*1f070*/  IMAD.MOV.U32 R170, RZ, RZ, R165 ;  /* 0x000000ffffaa7224 */ /* 0x000fe800078e00a5 */
[----:B------:R1:W1:Y:S02]  /*1f080*/  MUFU.EX2 R165, R148 ;  /* 0x0000009400a57308 */ /* 0x0002640000000800 */
[----:B-1----:R-:W-:Y:S01]  /*1f090*/  FFMA.FTZ R145, R179, UR4, -R215 ;  /* 0x00000004b3917c23 */ /* 0x002fe200080108d7 */
[----:B------:R-:W-:Y:S02]  /*1f0a0*/  IMAD.MOV.U32 R179, RZ, RZ, R177 ;  /* 0x000000ffffb37224 */ /* 0x000fe400078e00b1 */
[----:B------:R-:W-:Y:S05]  /*1f0b0*/  IMAD.MOV.U32 R177, RZ, RZ, R175 ;  /* 0x000000ffffb17224 */ /* 0x000fea00078e00af */
[----:B------:R-:W-:Y:S01]  /*1f0c0*/  MUFU.EX2 R182, R145 ;  /* 0x0000009100b67308 */ /* 0x000fe20000000800 */
[----:B------:R-:W-:Y:S01]  /*1f0d0*/  IMAD.MOV.U32 R175, RZ, RZ, R173 ;  /* 0x000000ffffaf7224 */ /* 0x000fe200078e00ad */
[----:B------:R-:W-:Y:S01]  /*1f0e0*/  MOV R184, R179 ;  /* 0x000000b300b87202 */ /* 0x000fe20000000f00 */
[----:B------:R-:W-:Y:S01]  /*1f0f0*/  IMAD.MOV.U32 R183, RZ, RZ, R177 ;  /* 0x000000ffffb77224 */ /* 0x000fe200078e00b1 */
[----:B------:R-:W-:Y:S01]  /*1f100*/  MOV R173, R171 ;  /* 0x000000ab00ad7202 */ /* 0x000fe20000000f00 */
[----:B------:R-:W-:Y:S01]  /*1f110*/  IMAD.MOV.U32 R171, RZ, RZ, R170 ;  /* 0x000000ffffab7224 */ /* 0x000fe200078e00aa */
[----:B------:R-:W-:Y:S01]  /*1f120*/  F2FP.F16.F32.PACK_AB R148, R167, R166 ;  /* 0x000000a6a794723e */ /* 0x000fe200000000ff */
[----:B------:R-:W-:Y:S01]  /*1f130*/  IMAD.MOV.U32 R170, RZ, RZ, R164 ;  /* 0x000000ffffaa7224 */ /* 0x000fe200078e00a4 */
[----:B------:R-:W-:Y:S02]  /*1f140*/  F2FP.F16.F32.PACK_AB R149, R176, R165 ;  /* 0x000000a5b095723e */ /* 0x000fe400000000ff */
[----:B------:R1:W-:Y:S01]  /*1f150*/  MUFU.EX2 R164, R144 ;  /* 0x0000009000a47308 */ /* 0x0003e20000000800 */
[----:B------:R-:W-:Y:S02]  /*1f160*/  IMAD.MOV.U32 R177, RZ, RZ, R173 ;  /* 0x000000ffffb17224 */ /* 0x000fe400078e00ad */
[----:B------:R-:W-:Y:S01]  /*1f170*/  IMAD.MOV.U32 R173, RZ, RZ, R170 ;  /* 0x000000ffffad7224 */ /* 0x000fe200078e00aa */
[----:B------:R-:W-:Y:S01]  /*1f180*/  MOV R170, R168 ;  /* 0x000000a800aa7202 */ /* 0x000fe20000000f00 */
[----:B------:R-:W-:Y:S02]  /*1f190*/  IMAD.MOV.U32 R168, RZ, RZ, R162 ;  /* 0x000000ffffa87224 */ /* 0x000fe400078e00a2 */
[----:B------:R-:W-:Y:S02]  /*1f1a0*/  IMAD.MOV.U32 R162, RZ, RZ, R160 ;  /* 0x000000ffffa27224 */ /* 0x000fe400078e00a0 */
[----:B------:R-:W-:Y:S02]  /*1f1b0*/  IMAD.MOV.U32 R160, RZ, RZ, R154 ;  /* 0x000000ffffa07224 */ /* 0x000fe400078e009a */
[----:B------:R-:W-:Y:S01]  /*1f1c0*/  FFMA.FTZ R154, R248, UR4, -R214 ;  /* 0x00000004f89a7c23 */ /* 0x000fe200080108d6 */
[----:B------:R-:W-:Y:S02]  /*1f1d0*/  IMAD.MOV.U32 R197, RZ, RZ, R173 ;  /* 0x000000ffffc57224 */ /* 0x000fe400078e00ad */
[----:B------:R-:W-:Y:S01]  /*1f1e0*/  FFMA.FTZ R248, R219, UR4, -R215 ;  /* 0x00000004dbf87c23 */ /* 0x000fe200080108d7 */
[----:B------:R-:W-:Y:S01]  /*1f1f0*/  FFMA.FTZ R160, R160, UR4, -R213 ;  /* 0x00000004a0a07c23 */ /* 0x000fe200080108d5 */
[----:B------:R-:W-:Y:S10]  /*1f200*/  MUFU.EX2 R186, R154 ;  /* 0x0000009a00ba7308 */ /* 0x000ff40000000800 */
[----:B------:R-:W-:Y:S10]  /*1f210*/  MUFU.EX2 R201, R160 ;  /* 0x000000a000c97308 */ /* 0x000ff40000000800 */
[----:B------:R-:W-:Y:S10]  /*1f220*/  MUFU.EX2 R160, R161 ;  /* 0x000000a100a07308 */ /* 0x000ff40000000800 */
[----:B------:R-:W-:Y:S01]  /*1f230*/  MUFU.EX2 R248, R248 ;  /* 0x000000f800f87308 */ /* 0x000fe20000000800 */
[C---:B--2---:R-:W-:Y:S01]  /*1f240*/  FMUL.FTZ R128, R133.reuse, R128 ;  /* 0x0000008085807220 */ /* 0x044fe20000410000 */
[----:B----4-:R-:W-:Y:S01]  /*1f250*/  FMUL.FTZ R129, R133, R129 ;  /* 0x0000008185817220 */ /* 0x010fe20000410000 */
[C---:B------:R-:W-:Y:S01]  /*1f260*/  FMUL.FTZ R130, R132.reuse, R130 ;  /* 0x0000008284827220 */ /* 0x040fe20000410000 */
[----:B------:R-:W-:Y:S07]  /*1f270*/  FMUL.FTZ R131, R132, R131 ;  /* 0x0000008384837220 */ /* 0x000fee0000410000 */
[----:B------:R-:W-:Y:S01]  /*1f280*/  HMMA.16816.F32 R128, R140, R146, R128 ;  /* 0x000000928c80723c */ /* 0x000fe20000001880 */
[----:B-1----:R-:W1:Y:S03]  /*1f290*/  LDSM.16.MT88.4 R144, [R212+0xc800] ;  /* 0x00c80000d490783b */ /* 0x002e660000004200 */
[--C-:B------:R-:W-:Y:S01]  /*1f2a0*/  FFMA.FTZ R141, R180, UR4, -R217.reuse ;  /* 0x00000004b48d7c23 */ /* 0x100fe200080108d9 */
[----:B------:R-:W-:Y:S01]  /*1f2b0*/  FFMA.FTZ R140, R163, UR4, -R217 ;  /* 0x00000004a38c7c23 */ /* 0x000fe200080108d9 */
[----:B------:R-:W-:Y:S02]  /*1f2c0*/  IMAD.MOV.U32 R180, RZ, RZ, R175 ;  /* 0x000000ffffb47224 */ /* 0x000fe400078e00af */
[--C-:B------:R-:W-:Y:S01]  /*1f2d0*/  FFMA.FTZ R143, R184, UR4, -R217.reuse ;  /* 0x00000004b88f7c23 */ /* 0x100fe200080108d9 */
[----:B------:R2:W-:Y:S01]  /*1f2e0*/  MUFU.EX2 R163, R141 ;  /* 0x0000008d00a37308 */ /* 0x0005e20000000800 */
[----:B------:R-:W-:Y:S01]  /*1f2f0*/  FFMA.FTZ R142, R168, UR4, -R217 ;  /* 0x00000004a88e7c23 */ /* 0x000fe200080108d9 */
[----:B------:R-:W-:Y:S01]  /*1f300*/  MOV R184, R183 ;  /* 0x000000b700b87202 */ /* 0x000fe20000000f00 */
[----:B------:R-:W-:Y:S07]  /*1f310*/  IMAD.MOV.U32 R183, RZ, RZ, R180 ;  /* 0x000000ffffb77224 */ /* 0x000fee00078e00b4 */
[----:B------:R4:W-:Y:S01]  /*1f320*/  MUFU.EX2 R179, R140 ;  /* 0x0000008c00b37308 */ /* 0x0009e20000000800 */
[----:B------:R-:W-:Y:S02]  /*1f330*/  IMAD.MOV.U32 R180, RZ, RZ, R177 ;  /* 0x000000ffffb47224 */ /* 0x000fe400078e00b1 */
[----:B------:R-:W-:Y:S01]  /*1f340*/  FFMA.FTZ R168, R244, UR4, -R213 ;  /* 0x00000004f4a87c23 */ /* 0x000fe200080108d5 */
[----:B------:R-:W-:Y:S06]  /*1f350*/  MOV R175, R171 ;  /* 0x000000ab00af7202 */ /* 0x000fec0000000f00 */
[----:B------:R-:W-:Y:S01]  /*1f360*/  MUFU.EX2 R187, R143 ;  /* 0x0000008f00bb7308 */ /* 0x000fe20000000800 */
[----:B------:R-:W-:Y:S01]  /*1f370*/  IMAD.MOV.U32 R188, RZ, RZ, R183 ;  /* 0x000000ffffbc7224 */ /* 0x000fe200078e00b7 */
[----:B------:R-:W-:Y:S01]  /*1f380*/  MOV R189, R180 ;  /* 0x000000b400bd7202 */ /* 0x000fe20000000f00 */
[----:B------:R-:W-:Y:S07]  /*1f390*/  IMAD.MOV.U32 R171, RZ, RZ, R158 ;  /* 0x000000ffffab7224 */ /* 0x000fee00078e009e */
[----:B------:R-:W1:Y:S01]  /*1f3a0*/  MUFU.EX2 R195, R142 ;  /* 0x0000008e00c37308 */ /* 0x000e620000000800 */
[----:B------:R-:W-:Y:S02]  /*1f3b0*/  IMAD.MOV.U32 R191, RZ, RZ, R175 ;  /* 0x000000ffffbf7224 */ /* 0x000fe400078e00af */
[----:B--2---:R-:W-:Y:S01]  /*1f3c0*/  FFMA.FTZ R141, R169, UR4, -R215 ;  /* 0x00000004a98d7c23 */ /* 0x004fe200080108d7 */
[----:B------:R-:W2:Y:S01]  /*1f3d0*/  LDL.LU R175, [R1+0xb8] ;  /* 0x0000b80001af7983 */ /* 0x000ea20000300800 */
[----:B---3--:R-:W-:Y:S01]  /*1f3e0*/  FFMA.FTZ R0, R0, R185, R189 ;  /* 0x000000b900007223 */ /* 0x008fe200000100bd */
[----:B------:R-:W-:Y:S02]  /*1f3f0*/  IMAD.MOV.U32 R204, RZ, RZ, R171 ;  /* 0x000000ffffcc7224 */ /* 0x000fe400078e00ab */
[----:B----4-:R-:W-:Y:S01]  /*1f400*/  FFMA.FTZ R140, R181, UR4, -R215 ;  /* 0x00000004b58c7c23 */ /* 0x010fe200080108d7 */
[----:B------:R-:W3:Y:S01]  /*1f410*/  LDL.LU R173, [R1+0xb4] ;  /* 0x0000b40001ad7983 */ /* 0x000ee20000300800 */
[----:B------:R4:W-:Y:S01]  /*1f420*/  MUFU.EX2 R181, R141 ;  /* 0x0000008d00b57308 */ /* 0x0009e20000000800 */
[----:B------:R-:W-:Y:S01]  /*1f430*/  FFMA.FTZ R2, R2, R190, R191 ;  /* 0x000000be02027223 */ /* 0x000fe200000100bf */
[----:B------:R-:W-:Y:S01]  /*1f440*/  FADD.FTZ R0, R240, R0 ;  /* 0x00000000f0007221 */ /* 0x000fe20000010000 */
[----:B------:R-:W-:Y:S07]  /*1f450*/  FFMA.FTZ R169, R243, UR4, -R214 ;  /* 0x00000004f3a97c23 */ /* 0x000fee00080108d6 */
[----:B------:R4:W4:Y:S01]  /*1f460*/  MUFU.EX2 R194, R140 ;  /* 0x0000008c00c27308 */ /* 0x0009220000000800 */
[----:B------:R2:W5:Y:S01]  /*1f470*/  LDL.LU R240, [R1+0xec] ;  /* 0x0000ec0001f07983 */ /* 0x0005620000300800 */
[----:B-1----:R-:W-:Y:S01]  /*1f480*/  F2FP.F16.F32.PACK_AB R143, R195, R187 ;  /* 0x000000bbc38f723e */ /* 0x002fe200000000ff */
[----:B------:R-:W-:Y:S07]  /*1f490*/  FADD.FTZ R0, R228, R0 ;  /* 0x00000000e4007221 */ /* 0x000fee0000010000 */
[----:B------:R-:W-:Y:S01]  /*1f4a0*/  MUFU.EX2 R171, R153 ;  /* 0x0000009900ab7308 */ /* 0x000fe20000000800 */
[----:B------:R-:W-:Y:S01]  /*1f4b0*/  FFMA.FTZ R244, R245, UR4, -R215 ;  /* 0x00000004f5f47c23 */ /* 0x000fe200080108d7 */
[----:B------:R-:W-:Y:S02]  /*1f4c0*/  IMAD.MOV.U32 R158, RZ, RZ, R156 ;  /* 0x000000ffff9e7224 */ /* 0x000fe400078e009c */
[--C-:B------:R-:W-:Y:S01]  /*1f4d0*/  FFMA.FTZ R156, R247, UR4, -R214.reuse ;  /* 0x00000004f79c7c23 */ /* 0x100fe200080108d6 */
[----:B------:R-:W-:Y:S01]  /*1f4e0*/  FFMA.FTZ R214, R221, UR4, -R214 ;  /* 0x00000004ddd67c23 */ /* 0x000fe200080108d6 */
[----:B------:R-:W-:Y:S02]  /*1f4f0*/  IMAD.MOV.U32 R183, RZ, RZ, R155 ;  /* 0x000000ffffb77224 */ /* 0x000fe400078e009b */
[--C-:B----4-:R-:W-:Y:S01]  /*1f500*/  FFMA.FTZ R141, R170, UR4, -R213.reuse ;  /* 0x00000004aa8d7c23 */ /* 0x110fe200080108d5 */
[----:B------:R-:W-:Y:S01]  /*1f510*/  FFMA.FTZ R170, R139, UR4, -R213 ;  /* 0x000000048baa7c23 */ /* 0x000fe200080108d5 */
[----:B------:R-:W-:Y:S01]  /*1f520*/  FFMA.FTZ R155, R251, UR4, -R215 ;  /* 0x00000004fb9b7c23 */ /* 0x000fe200080108d7 */
[----:B------:R-:W-:Y:S01]  /*1f530*/  MOV R205, R158 ;  /* 0x0000009e00cd7202 */ /* 0x000fe20000000f00 */
[--C-:B------:R-:W-:Y:S01]  /*1f540*/  FFMA.FTZ R140, R162, UR4, -R213.reuse ;  /* 0x00000004a28c7c23 */ /* 0x100fe200080108d5 */
[----:B------:R1:W-:Y:S01]  /*1f550*/  MUFU.EX2 R177, R141 ;  /* 0x0000008d00b17308 */ /* 0x0003e20000000800 */
[----:B------:R-:W-:Y:S01]  /*1f560*/  F2FP.F16.F32.PACK_AB R142, R194, R181 ;  /* 0x000000b5c28e723e */ /* 0x000fe200000000ff */
[--C-:B------:R-:W-:Y:S01]  /*1f570*/  FFMA.FTZ R162, R252, UR4, -R213.reuse ;  /* 0x00000004fca27c23 */ /* 0x100fe200080108d5 */
[----:B------:R-:W-:Y:S07]  /*1f580*/  FFMA.FTZ R213, R138, UR4, -R213 ;  /* 0x000000048ad57c23 */ /* 0x000fee00080108d5 */
[----:B------:R4:W4:Y:S01]  /*1f590*/  MUFU.EX2 R193, R140 ;  /* 0x0000008c00c17308 */ /* 0x0009220000000800 */
[----:B------:R-:W-:Y:S01]  /*1f5a0*/  FFMA.FTZ R138, R184, UR4, -R215 ;  /* 0x00000004b88a7c23 */ /* 0x000fe200080108d7 */
[----:B------:R-:W-:Y:S02]  /*1f5b0*/  IMAD.MOV.U32 R184, RZ, RZ, R151 ;  /* 0x000000ffffb87224 */ /* 0x000fe400078e0097 */
[----:B------:R-:W-:Y:S06]  /*1f5c0*/  FFMA.FTZ R158, R250, UR4, -R215 ;  /* 0x00000004fa9e7c23 */ /* 0x000fec00080108d7 */
[----:B------:R-:W-:Y:S01]  /*1f5d0*/  MUFU.EX2 R180, R156 ;  /* 0x0000009c00b47308 */ /* 0x000fe20000000800 */
[--C-:B------:R-:W-:Y:S01]  /*1f5e0*/  FFMA.FTZ R243, R205, UR4, -R217.reuse ;  /* 0x00000004cdf37c23 */ /* 0x100fe200080108d9 */
[----:B------:R-:W-:Y:S01]  /*1f5f0*/  FFMA.FTZ R139, R202, UR4, -R217 ;  /* 0x00000004ca8b7c23 */ /* 0x000fe200080108d9 */
[----:B------:R-:W-:Y:S07]  /*1f600*/  FFMA.FTZ R250, R246, UR4, -R215 ;  /* 0x00000004f6fa7c23 */ /* 0x000fee00080108d7 */
[----:B------:R-:W-:Y:S01]  /*1f610*/  MUFU.EX2 R202, R152 ;  /* 0x0000009800ca7308 */ /* 0x000fe20000000800 */
[----:B------:R-:W-:Y:S01]  /*1f620*/  FFMA.FTZ R246, R204, UR4, -R217 ;  /* 0x00000004ccf67c23 */ /* 0x000fe200080108d9 */
[----:B-1----:R-:W-:Y:S01]  /*1f630*/  F2FP.F16.F32.PACK_AB R141, R179, R163 ;  /* 0x000000a3b38d723e */ /* 0x002fe200000000ff */
[----:B------:R-:W-:Y:S01]  /*1f640*/  LDSM.16.MT88.4 R204, [R3+0x1800] ;  /* 0x0018000003cc783b */ /* 0x000fe20000004200 */
[----:B------:R-:W-:Y:S06]  /*1f650*/  FFMA.FTZ R215, R218, UR4, -R215 ;  /* 0x00000004dad77c23 */ /* 0x000fec00080108d7 */
[----:B------:R-:W-:Y:S01]  /*1f660*/  MUFU.EX2 R251, R223 ;  /* 0x000000df00fb7308 */ /* 0x000fe20000000800 */
[----:B----4-:R-:W-:Y:S01]  /*1f670*/  F2FP.F16.F32.PACK_AB R140, R182, R164 ;  /* 0x000000a4b68c723e */ /* 0x010fe200000000ff */
[----:B------:R-:W-:Y:S01]  /*1f680*/  FADD.FTZ R0, R232, R0 ;  /* 0x00000000e8007221 */ /* 0x000fe20000010000 */
[----:B------:R-:W-:Y:S07]  /*1f690*/  F2FP.F16.F32.PACK_AB R151, R193, R177 ;  /* 0x000000b1c197723e */ /* 0x000fee00000000ff */
[----:B------:R-:W-:Y:S01]  /*1f6a0*/  MUFU.EX2 R247, R215 ;  /* 0x000000d700f77308 */ /* 0x000fe20000000800 */
[----:B------:R-:W-:Y:S01]  /*1f6b0*/  MOV R232, 0x40 ;  /* 0x0000004000e87802 */ /* 0x000fe20000000f00 */
[----:B------:R-:W-:Y:S01]  /*1f6c0*/  FADD.FTZ R0, R165, R0 ;  /* 0x00000000a5007221 */ /* 0x000fe20000010000 */
[-C--:B------:R-:W-:Y:S07]  /*1f6d0*/  HMMA.16816.F32 R4, R140, R144.reuse, R4 ;  /* 0x000000908c04723c */ /* 0x080fee0000001804 */
[----:B------:R-:W-:Y:S10]  /*1f6e0*/  MUFU.EX2 R252, R222 ;  /* 0x000000de00fc7308 */ /* 0x000ff40000000800 */
[----:B------:R1:W-:Y:S01]  /*1f6f0*/  MUFU.EX2 R198, R138 ;  /* 0x0000008a00c67308 */ /* 0x0003e20000000800 */
[C---:B------:R-:W-:Y:S09]  /*1f700*/  HMMA.16816.F32 R8, R148.reuse, R144, R8 ;  /* 0x000000909408723c */ /* 0x040ff20000001808 */
[----:B------:R-:W-:Y:S10]  /*1f710*/  MUFU.EX2 R185, R162 ;  /* 0x000000a200b97308 */ /* 0x000ff40000000800 */
[----:B------:R-:W-:Y:S01]  /*1f720*/  MUFU.EX2 R244, R244 ;  /* 0x000000f400f47308 */ /* 0x000fe20000000800 */
[-C--:B------:R-:W-:Y:S09]  /*1f730*/  HMMA.16816.F32 R12, R148, R146.reuse, R12 ;  /* 0x00000092940c723c */ /* 0x080ff2000000180c */
[----:B------:R-:W-:Y:S01]  /*1f740*/  MUFU.EX2 R250, R250 ;  /* 0x000000fa00fa7308 */ /* 0x000fe20000000800 */
[--C-:B-1----:R-:W-:Y:S09]  /*1f750*/  FFMA.FTZ R138, R199, UR4, -R217.reuse ;  /* 0x00000004c78a7c23 */ /* 0x102ff200080108d9 */
[----:B------:R1:W-:Y:S01]  /*1f760*/  MUFU.EX2 R199, R139 ;  /* 0x0000008b00c77308 */ /* 0x0003e20000000800 */
[C---:B------:R-:W-:Y:S01]  /*1f770*/  HMMA.16816.F32 R16, R140.reuse, R146, R16 ;  /* 0x000000928c10723c */ /* 0x040fe20000001810 */
[----:B------:R-:W4:Y:S08]  /*1f780*/  LDSM.16.MT88.4 R144, [R216+0xc800] ;  /* 0x00c80000d890783b */ /* 0x000f300000004200 */
[----:B------:R1:W-:Y:S10]  /*1f790*/  MUFU.EX2 R203, R138 ;  /* 0x0000008a00cb7308 */ /* 0x0003f40000000800 */
[----:B------:R-:W-:Y:S10]  /*1f7a0*/  MUFU.EX2 R243, R243 ;  /* 0x000000f300f37308 */ /* 0x000ff40000000800 */
[----:B------:R-:W-:Y:S01]  /*1f7b0*/  MUFU.EX2 R246, R246 ;  /* 0x000000f600f67308 */ /* 0x000fe20000000800 */
[--C-:B-1----:R-:W-:Y:S09]  /*1f7c0*/  FFMA.FTZ R139, R184, UR4, -R217.reuse ;  /* 0x00000004b88b7c23 */ /* 0x102ff200080108d9 */
[----:B------:R1:W-:Y:S01]  /*1f7d0*/  MUFU.EX2 R184, R158 ;  /* 0x0000009e00b87308 */ /* 0x0003e20000000800 */
[--C-:B------:R-:W-:Y:S01]  /*1f7e0*/  FFMA.FTZ R138, R183, UR4, -R217.reuse ;  /* 0x00000004b78a7c23 */ /* 0x100fe200080108d9 */
[----:B------:R-:W-:Y:S08]  /*1f7f0*/  FFMA.FTZ R217, R197, UR4, -R217 ;  /* 0x00000004c5d97c23 */ /* 0x000ff000080108d9 */
[----:B------:R-:W4:Y:S10]  /*1f800*/  MUFU.EX2 R139, R139 ;  /* 0x0000008b008b7308 */ /* 0x000f340000000800 */
[----:B------:R-:W4:Y:S10]  /*1f810*/  MUFU.EX2 R197, R214 ;  /* 0x000000d600c57308 */ /* 0x000f340000000800 */
[----:B------:R-:W-:Y:S01]  /*1f820*/  MUFU.EX2 R183, R138 ;  /* 0x0000008a00b77308 */ /* 0x000fe20000000800 */
[----:B-1----:R-:W-:Y:S09]  /*1f830*/  LDSM.16.MT88.4 R156, [R220+0x1000] ;  /* 0x00100000dc9c783b */ /* 0x002ff20000004200 */
[----:B------:R1:W1:Y:S01]  /*1f840*/  MUFU.EX2 R245, R169 ;  /* 0x000000a900f57308 */ /* 0x0002620000000800 */
[----:B----4-:R-:W-:Y:S02]  /*1f850*/  IMAD.MOV.U32 R162, RZ, RZ, R139 ;  /* 0x000000ffffa27224 */ /* 0x010fe400078e008b */
[----:B------:R-:W-:Y:S07]  /*1f860*/  FADD.FTZ R139, R172, R2 ;  /* 0x00000002ac8b7221 */ /* 0x000fee0000010000 */
[----:B------:R-:W4:Y:S01]  /*1f870*/  MUFU.EX2 R242, R168 ;  /* 0x000000a800f27308 */ /* 0x000f220000000800 */
[----:B------:R-:W-:Y:S01]  /*1f880*/  F2FP.F16.F32.PACK_AB R210, R197, R252 ;  /* 0x000000fcc5d2723e */ /* 0x000fe200000000ff */
[-C--:B------:R-:W-:Y:S03]  /*1f890*/  HMMA.16816.F32 R20, R140, R144.reuse, R20 ;  /* 0x000000908c14723c */ /* 0x080fe60000001814 */
[----:B-1----:R-:W-:Y:S01]  /*1f8a0*/  IMAD.MOV.U32 R169, RZ, RZ, R180 ;  /* 0x000000ffffa97224 */ /* 0x002fe200078e00b4 */
[----:B------:R-:W-:Y:S02]  /*1f8b0*/  F2FP.F16.F32.PACK_AB R208, R251, R245 ;  /* 0x000000f5fbd0723e */ /* 0x000fe400000000ff */
[----:B----4-:R-:W-:Y:S02]  /*1f8c0*/  F2FP.F16.F32.PACK_AB R209, R249, R242 ;  /* 0x000000f2f9d1723e */ /* 0x010fe400000000ff */
        /* <DEDUP_REMOVED lines=16> */
[----:B---3--:R-:W-:Y:S01]  /*1f9d0*/  FFMA.FTZ R133, R132, R173, R174 ;  /* 0x000000ad84857223 */ /* 0x008fe200000100ae */
[----:B------:R-:W-:Y:S03]  /*1f9e0*/  FADD.FTZ R132, R234, R138 ;  /* 0x0000008aea847221 */ /* 0x000fe60000010000 */
[----:B------:R-:W-:Y:S01]  /*1f9f0*/  FADD.FTZ R2, R239, R133 ;  /* 0x00000085ef027221 */ /* 0x000fe20000010000 */
[-C--:B-1----:R-:W-:Y:S02]  /*1fa00*/  HMMA.16816.F32 R68, R140, R144.reuse, R68 ;  /* 0x000000908c44723c */ /* 0x082fe40000001844 */
[----:B------:R-:W-:Y:S01]  /*1fa10*/  LDSM.16.MT88.4 R172, [R216+0xd800] ;  /* 0x00d80000d8ac783b */ /* 0x000fe20000004200 */
[----:B------:R-:W-:Y:S01]  /*1fa20*/  FADD.FTZ R133, R233, R139 ;  /* 0x0000008be9857221 */ /* 0x000fe20000010000 */
[----:B------:R-:W-:Y:S01]  /*1fa30*/  FADD.FTZ R138, R227, R132 ;  /* 0x00000084e38a7221 */ /* 0x000fe20000010000 */
[----:B------:R-:W-:Y:S01]  /*1fa40*/  MUFU.EX2 R139, R217 ;  /* 0x000000d9008b7308 */ /* 0x000fe20000000800 */
[----:B------:R-:W-:Y:S01]  /*1fa50*/  FADD.FTZ R132, R224, R2 ;  /* 0x00000002e0847221 */ /* 0x000fe20000010000 */
[----:B------:R-:W-:Y:S01]  /*1fa60*/  FADD.FTZ R2, R230, R133 ;  /* 0x00000085e6027221 */ /* 0x000fe20000010000 */
[C---:B------:R-:W-:Y:S02]  /*1fa70*/  HMMA.16816.F32 R72, R148.reuse, R144, R72 ;  /* 0x000000909448723c */ /* 0x040fe40000001848 */
[----:B------:R1:W5:Y:S02]  /*1fa80*/  LDL.LU R234, [R1+0xe8] ;  /* 0x0000e80001ea7983 */ /* 0x0003640000300800 */
[----:B------:R-:W-:Y:S02]  /*1fa90*/  FADD.FTZ R132, R229, R132 ;  /* 0x00000084e5847221 */ /* 0x000fe40000010000 */
[----:B------:R1:W5:Y:S01]  /*1faa0*/  LDL.LU R239, [R1+0xe4] ;  /* 0x0000e40001ef7983 */ /* 0x0003620000300800 */
[----:B------:R-:W-:Y:S01]  /*1fab0*/  FADD.FTZ R133, R231, R138 ;  /* 0x0000008ae7857221 */ /* 0x000fe20000010000 */
[----:B------:R-:W-:Y:S01]  /*1fac0*/  FADD.FTZ R2, R166, R2 ;  /* 0x00000002a6027221 */ /* 0x000fe20000010000 */
[-C--:B------:R-:W-:Y:S01]  /*1fad0*/  HMMA.16816.F32 R76, R148, R146.reuse, R76 ;  /* 0x00000092944c723c */ /* 0x080fe2000000184c */
[----:B------:R1:W5:Y:S01]  /*1fae0*/  LDL.LU R233, [R1+0xe0] ;  /* 0x0000e00001e97983 */ /* 0x0003620000300800 */
[----:B------:R-:W-:Y:S01]  /*1faf0*/  MUFU.EX2 R138, R170 ;  /* 0x000000aa008a7308 */ /* 0x000fe20000000800 */
[----:B------:R-:W-:Y:S01]  /*1fb00*/  FADD.FTZ R133, R164, R133 ;  /* 0x00000085a4857221 */ /* 0x000fe20000010000 */
[----:B------:R-:W-:Y:S01]  /*1fb10*/  FADD.FTZ R2, R167, R2 ;  /* 0x00000002a7027221 */ /* 0x000fe20000010000 */
[----:B------:R1:W5:Y:S03]  /*1fb20*/  LDL.LU R228, [R1+0xdc] ;  /* 0x0000dc0001e47983 */ /* 0x0003660000300800 */
[C---:B------:R-:W-:Y:S01]  /*1fb30*/  HMMA.16816.F32 R80, R140.reuse, R146, R80 ;  /* 0x000000928c50723c */ /* 0x040fe20000001850 */
[----:B------:R-:W2:Y:S08]  /*1fb40*/  LDSM.16.MT88.4 R144, [R216+0xe800] ;  /* 0x00e80000d890783b */ /* 0x000eb00000004200 */
[----:B------:R1:W5:Y:S04]  /*1fb50*/  LDL.LU R227, [R1+0xd8] ;  /* 0x0000d80001e37983 */ /* 0x0003680000300800 */
[----:B------:R1:W5:Y:S01]  /*1fb60*/  LDL.LU R224, [R1+0xd4] ;  /* 0x0000d40001e07983 */ /* 0x0003620000300800 */
[----:B------:R-:W3:Y:S01]  /*1fb70*/  S2R R230, SR_TID.X ;  /* 0x0000000000e67919 */ /* 0x000ee20000002100 */
[----:B------:R-:W4:Y:S01]  /*1fb80*/  S2R R229, SR_TID.X ;  /* 0x0000000000e57919 */ /* 0x000f220000002100 */
[-C--:B--2---:R-:W-:Y:S08]  /*1fb90*/  HMMA.16816.F32 R84, R140, R144.reuse, R84 ;  /* 0x000000908c54723c */ /* 0x084ff00000001854 */
[C---:B------:R-:W-:Y:S04]  /*1fba0*/  HMMA.16816.F32 R88, R148.reuse, R144, R88 ;  /* 0x000000909458723c */ /* 0x040fe80000001858 */
[----:B---3--:R-:W-:Y:S04]  /*1fbb0*/  IMAD.SHL.U32 R230, R230, 0x40, RZ ;  /* 0x00000040e6e67824 */ /* 0x008fe800078e00ff */
[-C--:B------:R-:W-:Y:S03]  /*1fbc0*/  HMMA.16816.F32 R92, R148, R146.reuse, R92 ;  /* 0x00000092945c723c */ /* 0x080fe6000000185c */
[----:B------:R-:W-:Y:S05]  /*1fbd0*/  LOP3.LUT R231, R230, 0x400, RZ, 0xc0, !PT ;  /* 0x00000400e6e77812 */ /* 0x000fea00078ec0ff */
        /* <DEDUP_REMOVED lines=8> */
[C---:B------:R-:W-:Y:S01]  /*1fc60*/  HMMA.16816.F32 R120, R148.reuse, R144, R120 ;  /* 0x000000909478723c */ /* 0x040fe20000001878 */
[----:B------:R-:W2:Y:S03]  /*1fc70*/  MUFU.EX2 R144, R155 ;  /* 0x0000009b00907308 */ /* 0x000ea60000000800 */
[----:B------:R-:W-:Y:S04]  /*1fc80*/  F2FP.F16.F32.PACK_AB R145, R201, R171 ;  /* 0x000000abc991723e */ /* 0x000fe800000000ff */
[-C--:B------:R-:W-:Y:S01]  /*1fc90*/  HMMA.16816.F32 R124, R148, R146.reuse, R124 ;  /* 0x00000092947c723c */ /* 0x080fe2000000187c */
[----:B------:R-:W3:Y:S02]  /*1fca0*/  LDSM.16.MT88.4 R148, [R212+0xd000] ;  /* 0x00d00000d494783b */ /* 0x000ee40000004200 */
[----:B--2---:R-:W-:Y:S05]  /*1fcb0*/  IMAD.MOV.U32 R161, RZ, RZ, R144 ;  /* 0x000000ffffa17224 */ /* 0x004fea00078e0090 */
[----:B------:R-:W-:Y:S01]  /*1fcc0*/  HMMA.16816.F32 R128, R140, R146, R128 ;  /* 0x000000928c80723c */ /* 0x000fe20000001880 */
[----:B------:R-:W2:Y:S03]  /*1fcd0*/  LDSM.16.MT88.4 R152, [R216+0xd000] ;  /* 0x00d00000d898783b */ /* 0x000ea60000004200 */
[----:B------:R-:W-:Y:S02]  /*1fce0*/  F2FP.F16.F32.PACK_AB R140, R202, R198 ;  /* 0x000000c6ca8c723e */ /* 0x000fe400000000ff */
[----:B------:R-:W-:Y:S02]  /*1fcf0*/  F2FP.F16.F32.PACK_AB R141, R203, R199 ;  /* 0x000000c7cb8d723e */ /* 0x000fe400000000ff */
[----:B------:R-:W-:Y:S02]  /*1fd00*/  F2FP.F16.F32.PACK_AB R142, R184, R161 ;  /* 0x000000a1b88e723e */ /* 0x000fe400000000ff */
[----:B------:R-:W-:Y:S02]  /*1fd10*/  F2FP.F16.F32.PACK_AB R143, R183, R162 ;  /* 0x000000a2b78f723e */ /* 0x000fe400000000ff */
[----:B------:R-:W-:Y:S02]  /*1fd20*/  F2FP.F16.F32.PACK_AB R144, R200, R196 ;  /* 0x000000c4c890723e */ /* 0x000fe400000000ff */
[----:B------:R-:W-:Y:S01]  /*1fd30*/  F2FP.F16.F32.PACK_AB R146, R186, R180 ;  /* 0x000000b4ba92723e */ /* 0x000fe200000000ff */
[----:B------:R-:W-:Y:S01]  /*1fd40*/  FADD.FTZ R180, R163, R132 ;  /* 0x00000084a3b47221 */ /* 0x000fe20000010000 */
[----:B------:R-:W-:Y:S01]  /*1fd50*/  F2FP.F16.F32.PACK_AB R147, R185, R160 ;  /* 0x000000a0b993723e */ /* 0x000fe200000000ff */
[----:B------:R-:W1:Y:S02]  /*1fd60*/  MUFU.EX2 R132, R213 ;  /* 0x000000d500847308 */ /* 0x000e640000000800 */
[----:B-1----:R-:W-:Y:S01]  /*1fd70*/  F2FP.F16.F32.PACK_AB R211, R132, R138 ;  /* 0x0000008a84d3723e */ /* 0x002fe200000000ff */
[-C--:B---3--:R-:W-:Y:S08]  /*1fd80*/  HMMA.16816.F32 R4, R140, R148.reuse, R4 ;  /* 0x000000948c04723c */ /* 0x088ff00000001804 */
        /* <DEDUP_REMOVED lines=48> */
[----:B------:R-:W-:Y:S01]  /*20090*/  MOV R8, R182 ;  /* 0x000000b600087202 */ /* 0x000fe20000000f00 */
[----:B------:R-:W-:Y:S02]  /*200a0*/  IMAD.MOV.U32 R11, RZ, RZ, R181 ;  /* 0x000000ffff0b7224 */ /* 0x000fe400078e00b5 */
[-C--:B------:R-:W-:Y:S03]  /*200b0*/  HMMA.16816.F32 R152, R208, R158.reuse, R12 ;  /* 0x0000009ed098723c */ /* 0x080fe6000000180c */
[----:B------:R-:W-:Y:S01]  /*200c0*/  MOV R15, R197 ;  /* 0x000000c5000f7202 */ /* 0x000fe20000000f00 */
[----:B------:R-:W-:Y:S02]  /*200d0*/  IMAD.MOV.U32 R14, RZ, RZ, R183 ;  /* 0x000000ffff0e7224 */ /* 0x000fe400078e00b7 */
[----:B------:R-:W-:Y:S01]  /*200e0*/  FADD.FTZ R8, R8, R133 ;  /* 0x0000008508087221 */ /* 0x000fe20000010000 */
[----:B------:R-:W-:Y:S01]  /*200f0*/  IMAD.MOV.U32 R13, RZ, RZ, R184 ;  /* 0x000000ffff0d7224 */ /* 0x000fe200078e00b8 */
[C---:B------:R-:W-:Y:S04]  /*20100*/  HMMA.16816.F32 R156, R140.reuse, R158, R16 ;  /* 0x0000009e8c9c723c */ /* 0x040fe80000001810 */
[----:B------:R-:W-:Y:S01]  /*20110*/  IMAD.MOV.U32 R18, RZ, RZ, R162 ;  /* 0x000000ffff127224 */ /* 0x000fe200078e00a2 */
[----:B------:R-:W-:Y:S01]  /*20120*/  MOV R16, R160 ;  /* 0x000000a000107202 */ /* 0x000fe20000000f00 */
[----:B------:R-:W-:Y:S01]  /*20130*/  IMAD.MOV.U32 R17, RZ, RZ, R161 ;  /* 0x000000ffff117224 */ /* 0x000fe200078e00a1 */
[----:B------:R-:W-:Y:S01]  /*20140*/  MOV R19, R186 ;  /* 0x000000ba00137202 */ /* 0x000fe20000000f00 */
[-C--:B------:R-:W-:Y:S03]  /*20150*/  HMMA.16816.F32 R160, R140, R172.reuse, R20 ;  /* 0x000000ac8ca0723c */ /* 0x080fe60000001814 */
[----:B------:R-:W-:Y:S01]  /*20160*/  IMAD.MOV.U32 R23, RZ, RZ, R169 ;  /* 0x000000ffff177224 */ /* 0x000fe200078e00a9 */
[----:B------:R-:W-:Y:S01]  /*20170*/  MOV R20, R201 ;  /* 0x000000c900147202 */ /* 0x000fe20000000f00 */
[----:B------:R-:W-:Y:S02]  /*20180*/  IMAD.MOV.U32 R12, RZ, RZ, R185 ;  /* 0x000000ffff0c7224 */ /* 0x000fe400078e00b9 */
[----:B------:R-:W-:Y:S01]  /*20190*/  FADD.FTZ R11, R11, R8 ;  /* 0x000000080b0b7221 */ /* 0x000fe20000010000 */
[----:B------:R-:W-:Y:S01]  /*201a0*/  IMAD.MOV.U32 R22, RZ, RZ, R203 ;  /* 0x000000ffff167224 */ /* 0x000fe200078e00cb */
[C---:B------:R-:W-:Y:S04]  /*201b0*/  HMMA.16816.F32 R164, R208.reuse, R172, R24 ;  /* 0x000000acd0a4723c */ /* 0x040fe80000001818 */
[----:B------:R-:W-:Y:S02]  /*201c0*/  IMAD.MOV.U32 R24, RZ, RZ, R171 ;  /* 0x000000ffff187224 */ /* 0x000fe400078e00ab */
[----:B------:R-:W-:Y:S02]  /*201d0*/  IMAD.MOV.U32 R27, RZ, RZ, R200 ;  /* 0x000000ffff1b7224 */ /* 0x000fe400078e00c8 */
[-C--:B------:R-:W-:Y:S03]  /*201e0*/  HMMA.16816.F32 R168, R208, R174.reuse, R28 ;  /* 0x000000aed0a8723c */ /* 0x080fe6000000181c */
[----:B------:R-:W-:Y:S01]  /*201f0*/  IMAD.MOV.U32 R26, RZ, RZ, R199 ;  /* 0x000000ffff1a7224 */ /* 0x000fe200078e00c7 */
[----:B------:R-:W-:Y:S01]  /*20200*/  MOV R29, R194 ;  /* 0x000000c2001d7202 */ /* 0x000fe20000000f00 */
[----:B------:R-:W-:Y:S02]  /*20210*/  IMAD.MOV.U32 R31, RZ, RZ, R196 ;  /* 0x000000ffff1f7224 */ /* 0x000fe400078e00c4 */
[----:B------:R-:W-:Y:S01]  /*20220*/  IMAD.MOV.U32 R21, RZ, RZ, R202 ;  /* 0x000000ffff157224 */ /* 0x000fe200078e00ca */
[C---:B------:R-:W-:Y:S04]  /*20230*/  HMMA.16816.F32 R172, R140.reuse, R174, R32 ;  /* 0x000000ae8cac723c */ /* 0x040fe80000001820 */
[----:B------:R-:W-:Y:S01]  /*20240*/  IMAD.MOV.U32 R32, RZ, RZ, R180 ;  /* 0x000000ffff207224 */ /* 0x000fe200078e00b4 */
[----:B------:R-:W-:Y:S01]  /*20250*/  MOV R34, R178 ;  /* 0x000000b200227202 */ /* 0x000fe20000000f00 */
[----:B------:R-:W-:Y:S02]  /*20260*/  IMAD.MOV.U32 R35, RZ, RZ, R177 ;  /* 0x000000ffff237224 */ /* 0x000fe400078e00b1 */
[-C--:B------:R-:W-:Y:S03]  /*20270*/  HMMA.16816.F32 R180, R140, R188.reuse, R36 ;  /* 0x000000bc8cb4723c */ /* 0x080fe60000001824 */
[----:B------:R-:W-:Y:S02]  /*20280*/  IMAD.MOV.U32 R39, RZ, RZ, R176 ;  /* 0x000000ffff277224 */ /* 0x000fe400078e00b0 */
[----:B------:R-:W-:Y:S01]  /*20290*/  FADD.FTZ R2, R34, R2 ;  /* 0x0000000222027221 */ /* 0x000fe20000010000 */
[----:B------:R-:W-:Y:S02]  /*202a0*/  IMAD.MOV.U32 R33, RZ, RZ, R179 ;  /* 0x000000ffff217224 */ /* 0x000fe400078e00b3 */
[----:B------:R-:W-:Y:S01]  /*202b0*/  IMAD.MOV.U32 R25, RZ, RZ, R198 ;  /* 0x000000ffff197224 */ /* 0x000fe200078e00c6 */
[C---:B------:R-:W-:Y:S04]  /*202c0*/  HMMA.16816.F32 R176, R208.reuse, R188, R40 ;  /* 0x000000bcd0b0723c */ /* 0x040fe80000001828 */
[----:B------:R-:W-:Y:S02]  /*202d0*/  IMAD.MOV.U32 R10, RZ, RZ, R187 ;  /* 0x000000ffff0a7224 */ /* 0x000fe400078e00bb */
[----:B------:R-:W-:Y:S01]  /*202e0*/  FADD.FTZ R9, R9, R2 ;  /* 0x0000000209097221 */ /* 0x000fe20000010000 */
[----:B------:R-:W-:Y:S02]  /*202f0*/  IMAD.MOV.U32 R30, RZ, RZ, R195 ;  /* 0x000000ffff1e7224 */ /* 0x000fe400078e00c3 */
[----:B------:R-:W-:Y:S01]  /*20300*/  FADD.FTZ R0, R39, R0 ;  /* 0x0000000027007221 */ /* 0x000fe20000010000 */
[-C--:B------:R-:W-:Y:S03]  /*20310*/  HMMA.16816.F32 R184, R208, R190.reuse, R44 ;  /* 0x000000bed0b8723c */ /* 0x080fe6000000182c */
[----:B------:R-:W-:Y:S01]  /*20320*/  FADD.FTZ R0, R35, R0 ;  /* 0x0000000023007221 */ /* 0x000fe20000010000 */
[----:B------:R-:W-:Y:S02]  /*20330*/  IMAD.MOV.U32 R28, RZ, RZ, R193 ;  /* 0x000000ffff1c7224 */ /* 0x000fe400078e00c1 */
[----:B--2---:R-:W-:Y:S02]  /*20340*/  FADD.FTZ R3, R33, R32 ;  /* 0x0000002021037221 */ /* 0x004fe40000010000 */
        /* <DEDUP_REMOVED lines=24> */
[-C--:B-1----:R-:W-:Y:S03]  /*204d0*/  HMMA.16816.F32 R68, R140, R212.reuse, R68 ;  /* 0x000000d48c44723c */ /* 0x082fe60000001844 */
[----:B------:R-:W-:Y:S01]  /*204e0*/  FADD.FTZ R2, R245, R2 ;  /* 0x00000002f5027221 */ /* 0x000fe20000010000 */
[----:B------:R-:W-:Y:S01]  /*204f0*/  FADD.FTZ R0, R242, R0 ;  /* 0x00000000f2007221 */ /* 0x000fe20000010000 */
[----:B------:R-:W-:Y:S02]  /*20500*/  FADD.FTZ R8, R244, R3 ;  /* 0x00000003f4087221 */ /* 0x000fe40000010000 */
        /* <DEDUP_REMOVED lines=30> */
[----:B------:R-:W-:Y:S01]  /*206f0*/  IMAD.MOV.U32 R141, RZ, RZ, R134 ;  /* 0x000000ffff8d7224 */ /* 0x000fe200078e0086 */
[----:B------:R-:W-:Y:S01]  /*20700*/  MOV R140, R137 ;  /* 0x00000089008c7202 */ /* 0x000fe20000000f00 */
[----:B------:R-:W-:Y:S01]  /*20710*/  IMAD.MOV.U32 R132, RZ, RZ, R135 ;  /* 0x000000ffff847224 */ /* 0x000fe200078e0087 */
[----:B------:R1:W-:Y:S04]  /*20720*/  STL [R1+0xbc], R3 ;  /* 0x0000bc0301007387 */ /* 0x0003e80000100800 */
[----:B------:R2:W-:Y:S04]  /*20730*/  STL [R1+0xb8], R2 ;  /* 0x0000b80201007387 */ /* 0x0005e80000100800 */
[----:B------:R2:W-:Y:S01]  /*20740*/  STL [R1+0xb4], R0 ;  /* 0x0000b40001007387 */ /* 0x0005e20000100800 */
[----:B-1----:R-:W-:Y:S01]  /*20750*/  IMAD.MOV.U32 R3, RZ, RZ, R136 ;  /* 0x000000ffff037224 */ /* 0x002fe200078e0088 */
[----:B----4-:R-:W-:Y:S06]  /*20760*/  BRA.U UP0, `(.L_x_908) ;  /* 0xffffff9900a47547 */ /* 0x010fec000b83ffff */
.L_x_907:
        /* <DEDUP_REMOVED lines=351> */
.L_x_911:
        /* <DEDUP_REMOVED lines=70> */
.L_x_913:
[----:B------:R-:W-:Y:S05]  /*221c0*/  BSYNC.RECONVERGENT B0 ;  /* 0x0000000000007941 */ /* 0x000fea0003800200 */
.L_x_912:
        /* <DEDUP_REMOVED lines=42> */
.L_x_915:
[----:B------:R-:W-:Y:S05]  /*22470*/  BSYNC.RECONVERGENT B0 ;  /* 0x0000000000007941 */ /* 0x000fea0003800200 */
.L_x_914:
        /* <DEDUP_REMOVED lines=23> */
.L_x_917:
[----:B------:R-:W-:Y:S05]  /*225f0*/  BSYNC.RECONVERGENT B0 ;  /* 0x0000000000007941 */ /* 0x000fea0003800200 */
.L_x_916:
        /* <DEDUP_REMOVED lines=22> */
.L_x_919:
[----:B------:R-:W-:Y:S05]  /*22760*/  BSYNC.RECONVERGENT B0 ;  /* 0x0000000000007941 */ /* 0x000fea0003800200 */
.L_x_918:
        /* <DEDUP_REMOVED lines=21> */
.L_x_921:
[----:B------:R-:W-:Y:S05]  /*228c0*/  BSYNC.RECONVERGENT B0 ;  /* 0x0000000000007941 */ /* 0x000fea0003800200 */
.L_x_920:
        /* <DEDUP_REMOVED lines=21> */
.L_x_923:
[----:B------:R-:W-:Y:S05]  /*22a20*/  BSYNC.RECONVERGENT B0 ;  /* 0x0000000000007941 */ /* 0x000fea0003800200 */
.L_x_922:
        /* <DEDUP_REMOVED lines=21> */
.L_x_925:
[----:B------:R-:W-:Y:S05]  /*22b80*/  BSYNC.RECONVERGENT B0 ;  /* 0x0000000000007941 */ /* 0x000fea0003800200 */
.L_x_924:
        /* <DEDUP_REMOVED lines=21> */
.L_x_927:
[----:B------:R-:W-:Y:S05]  /*22ce0*/  BSYNC.RECONVERGENT B0 ;  /* 0x0000000000007941 */ /* 0x000fea0003800200 */
.L_x_926:
        /* <DEDUP_REMOVED lines=21> */
.L_x_928:
        /* <DEDUP_REMOVED lines=12> */
.L_x_2851:


//--------------------- .text._ZN5flash16flash_fwd_kernelI23Flash_fwd_kernel_traitsILi128ELi128ELi64ELi4ELb0ELb0EN7cutlass6half_tE19Flash_kernel_traitsILi128ELi128ELi64ELi4ES3_EELb0ELb0ELb1ELb1ELb0ELb0ELb1ELb0EEEvNS_16Flash_fwd_paramsE --------------------------
	.section	.text._ZN5flash16flash_fwd_kernelI23Flash_fwd_kernel_traitsILi128ELi128ELi64ELi4ELb0ELb0EN7cutlass6half_tE19Flash_kernel_traitsILi128ELi128ELi64ELi4ES3_EELb0ELb0ELb1ELb1ELb0ELb0ELb1ELb0EEEvNS_16Flash_fwd_paramsE,"ax",@progbits
	.align	128
        .global         _ZN5flash16flash_fwd_kernelI23Flash_fwd_kernel_traitsILi128ELi128ELi64ELi4ELb0ELb0EN7cutlass6half_tE19Flash_kernel_traitsILi128ELi128ELi64ELi4ES3_EELb0ELb0ELb1ELb1ELb0ELb0ELb1ELb0EEEvNS_16Flash_fwd_paramsE
        .type           _ZN5flash16flash_fwd_kernelI23Flash_fwd_kernel_traitsILi128ELi128ELi64ELi4ELb0ELb0EN7cutlass6half_tE19Flash_kernel_traitsILi128ELi128ELi64ELi4ES3_EELb0ELb0ELb1ELb1ELb0ELb0ELb1ELb0EEEvNS_16Flash_fwd_paramsE,@function
        .size           _ZN5flash16flash_fwd_kernelI23Flash_fwd_kernel_traitsILi128ELi128ELi64ELi4ELb0ELb0EN7cutlass6half_tE19Flash_kernel_traitsILi128ELi128ELi64ELi4ES3_EELb0ELb0ELb1ELb1ELb0ELb0ELb1ELb0EEEvNS_16Flash_fwd_paramsE,(.L_x_2852 - _ZN5flash16flash_fwd_kernelI23Flash_fwd_kernel_traitsILi128ELi128ELi64ELi4ELb0ELb0EN7cutlass6half_tE19Flash_kernel_traitsILi128ELi128ELi64ELi4ES3_EELb0ELb0ELb1ELb1ELb0ELb0ELb1ELb0EEEvNS_16Flash_fwd_paramsE)
        .other          _ZN5flash16flash_fwd_kernelI23Flash_fwd_kernel_traitsILi128ELi128ELi64ELi4ELb0ELb0EN7cutlass6half_tE19Flash_kernel_traitsILi128ELi128ELi64ELi4ES3_EELb0ELb0ELb1ELb1ELb0ELb0ELb1ELb0EEEvNS_16Flash_fwd_paramsE,@"STO_CUDA_ENTRY STV_DEFAULT"
_ZN5flash16flash_fwd_kernelI23Flash_fwd_kernel_traitsILi128ELi128ELi64ELi4ELb0ELb0EN7cutlass6half_tE19Flash_kernel_traitsILi128ELi128ELi64ELi4ES3_EELb0ELb0ELb1ELb1ELb0ELb0ELb1ELb0EEEvNS_16Flash_fwd_paramsE:
.text._ZN5flash16flash_fwd_kernelI23Flash_fwd_kernel_traitsILi128ELi128ELi64ELi4ELb0ELb0EN7cutlass6half_tE19Flash_kernel_traitsILi128ELi128ELi64ELi4ES3_EELb0ELb0ELb1ELb1ELb0ELb0ELb1ELb0EEEvNS_16Flash_fwd_paramsE:
        /* <DEDUP_REMOVED lines=72> */
.L_x_929:
        /* <DEDUP_REMOVED lines=57> */
.L_x_931:
        /* <DEDUP_REMOVED lines=55> */
.L_x_933:
[----:B------:R-:W-:Y:S05]  /*0b80*/  BSYNC.RECONVERGENT B0 ;  /* 0x0000000000007941 */ /* 0x000fea0003800200 */
.L_x_932:
        /* <DEDUP_REMOVED lines=21> */
.L_x_935:
[----:B------:R-:W-:Y:S05]  /*0ce0*/  BSYNC.RECONVERGENT B0 ;  /* 0x0000000000007941 */ /* 0x000fea0003800200 */
.L_x_934:
        /* <DEDUP_REMOVED lines=21> */
.L_x_937:
[----:B------:R-:W-:Y:S05]  /*0e40*/  BSYNC.RECONVERGENT B0 ;  /* 0x0000000000007941 */ /* 0x000fea0003800200 */
.L_x_936:
        /* <DEDUP_REMOVED lines=20> */
.L_x_939:
[----:B------:R-:W-:Y:S05]  /*0f90*/  BSYNC.RECONVERGENT B0 ;  /* 0x0000000000007941 */ /* 0x000fea0003800200 */
.L_x_938:
        /* <DEDUP_REMOVED lines=20> */
.L_x_941:
[----:B------:R-:W-:Y:S05]  /*10e0*/  BSYNC.RECONVERGENT B0 ;  /* 0x0000000000007941 */ /* 0x000fea0003800200 */
.L_x_940:
        /* <DEDUP_REMOVED lines=20> */
.L_x_943:
[----:B------:R-:W-:Y:S05]  /*1230*/  BSYNC.RECONVERGENT B0 ;  /* 0x0000000000007941 */ /* 0x000fea0003800200 */
.L_x_942:
        /* <DEDUP_REMOVED lines=20> */
.L_x_945:
[----:B------:R-:W-:Y:S05]  /*1380*/  BSYNC.RECONVERGENT B0 ;  /* 0x0000000000007941 */ /* 0x000fea0003800200 */
.L_x_944:
        /* <DEDUP_REMOVED lines=20> */
.L_x_947:
[----:B------:R-:W-:Y:S05]  /*14d0*/  BSYNC.RECONVERGENT B0 ;  /* 0x0000000000007941 */ /* 0x000fea0003800200 */
.L_x_946:
        /* <DEDUP_REMOVED lines=10> */
.L_x_949:
[----:B------:R-:W-:Y:S05]  /*1580*/  BSYNC.RECONVERGENT B0 ;  /* 0x0000000000007941 */ /* 0x000fea0003800200 */
.L_x_948:
        /* <DEDUP_REMOVED lines=15> */
.L_x_951:
[----:B------:R-:W-:Y:S05]  /*1680*/  BSYNC.RECONVERGENT B0 ;  /* 0x0000000000007941 */ /* 0x000fea0003800200 */
.L_x_950:
        /* <DEDUP_REMOVED lines=10> */
.L_x_953:
[----:B------:R-:W-:Y:S05]  /*1730*/  BSYNC.RECONVERGENT B0 ;  /* 0x0000000000007941 */ /* 0x000fea0003800200 */
.L_x_952:
        /* <DEDUP_REMOVED lines=10> */
.L_x_955:
[----:B------:R-:W-:Y:S05]  /*17e0*/  BSYNC.RECONVERGENT B0 ;  /* 0x0000000000007941 */ /* 0x000fea0003800200 */
.L_x_954:
        /* <DEDUP_REMOVED lines=10> */
.L_x_957:
[----:B------:R-:W-:Y:S05]  /*1890*/  BSYNC.RECONVERGENT B0 ;  /* 0x0000000000007941 */ /* 0x000fea0003800200 */
.L_x_956:
        /* <DEDUP_REMOVED lines=10> */
.L_x_959:
[----:B------:R-:W-:Y:S05]  /*1940*/  BSYNC.RECONVERGENT B0 ;  /* 0x0000000000007941 */ /* 0x000fea0003800200 */
.L_x_958:
        /* <DEDUP_REMOVED lines=10> */
.L_x_961:
[----:B------:R-:W-:Y:S05]  /*19f0*/  BSYNC.RECONVERGENT B0 ;  /* 0x0000000000007941 */ /* 0x000fea0003800200 */
.L_x_960:
        /* <DEDUP_REMOVED lines=10> */
.L_x_930:
        /* <DEDUP_REMOVED lines=21> */
.L_x_962:
[----:B------:R-:W1:Y:S01]  /*1bf0*/  LDCU.64 UR10, c[0x0][0x3b8] ;  /* 0x00007700ff0a77ac */ /* 0x000e620008000a00 */
[----:B------:R-:W-:-:S04]  /*1c00*/  UIADD3 UR13, UPT, UPT, UR12, UR14, URZ ;  /* 0x0000000e0c0d7290 */ /* 0x000fc8000fffe0ff */
[----:B-1----:R-:W-:Y:S02]  /*1c10*/  UIMAD.WIDE.U32 UR6, UR13, UR10, URZ ;  /* 0x0000000a0d0672a5 */ /* 0x002fe4000f8e00ff */
[----:B------:R-:W-:-:S04]  /*1c20*/  UIMAD UR13, UR13, UR11, URZ ;  /* 0x0000000b0d0d72a4 */ /* 0x000fc8000f8e02ff */
[----:B------:R-:W-:Y:S02]  /*1c30*/  UIADD3 UR13, UPT, UPT, UR7, UR13, URZ ;  /* 0x0000000d070d7290 */ /* 0x000fe4000fffe0ff */
.L_x_963:
        /* <DEDUP_REMOVED lines=38> */
.L_x_964:
[----:B------:R-:W1:Y:S01]  /*1ea0*/  LDCU.64 UR8, c[0x0][0x3c0] ;  /* 0x00007800ff0877ac */ /* 0x000e620008000a00 */
[----:B------:R-:W-:-:S04]  /*1eb0*/  UIADD3 UR12, UPT, UPT, UR12, UR14, URZ ;  /* 0x0000000e0c0c7290 */ /* 0x000fc8000fffe0ff */
[----:B-1----:R-:W-:Y:S02]  /*1ec0*/  UIMAD.WIDE.U32 UR4, UR12, UR8, URZ ;  /* 0x000000080c0472a5 */ /* 0x002fe4000f8e00ff */
[----:B------:R-:W-:-:S04]  /*1ed0*/  UIMAD UR12, UR12, UR9, URZ ;  /* 0x000000090c0c72a4 */ /* 0x000fc8000f8e02ff */
[----:B------:R-:W-:-:S12]  /*1ee0*/  UIADD3 UR12, UPT, UPT, UR5, UR12, URZ ;  /* 0x0000000c050c7290 */ /* 0x000fd8000fffe0ff */
.L_x_965:
        /* <DEDUP_REMOVED lines=87> */
.L_x_967:
[----:B------:R-:W-:Y:S05]  /*2460*/  BSYNC.RECONVERGENT B0 ;  /* 0x0000000000007941 */ /* 0x000fea0003800200 */
.L_x_966:
        /* <DEDUP_REMOVED lines=30> */
.L_x_969:
[----:B------:R-:W-:Y:S05]  /*2650*/  BSYNC.RECONVERGENT B0 ;  /* 0x0000000000007941 */ /* 0x000fea0003800200 */
.L_x_968:
        /* <DEDUP_REMOVED lines=30> */
.L_x_971:
[----:B------:R-:W-:Y:S05]  /*2840*/  BSYNC.RECONVERGENT B0 ;  /* 0x0000000000007941 */ /* 0x000fea0003800200 */
.L_x_970:
        /* <DEDUP_REMOVED lines=29> */
.L_x_973:
[----:B------:R-:W-:Y:S05]  /*2a20*/  BSYNC.RECONVERGENT B0 ;  /* 0x0000000000007941 */ /* 0x000fea0003800200 */
.L_x_972:
        /* <DEDUP_REMOVED lines=29> */
.L_x_975:
[----:B------:R-:W-:Y:S05]  /*2c00*/  BSYNC.RECONVERGENT B0 ;  /* 0x0000000000007941 */ /* 0x000fea0003800200 */
.L_x_974:
        /* <DEDUP_REMOVED lines=29> */
.L_x_977:
[----:B------:R-:W-:Y:S05]  /*2de0*/  BSYNC.RECONVERGENT B0 ;  /* 0x0000000000007941 */ /* 0x000fea0003800200 */
.L_x_976:
        /* <DEDUP_REMOVED lines=29> */
.L_x_979:
[----:B------:R-:W-:Y:S05]  /*2fc0*/  BSYNC.RECONVERGENT B0 ;  /* 0x0000000000007941 */ /* 0x000fea0003800200 */
.L_x_978:
        /* <DEDUP_REMOVED lines=29> */
.L_x_981:
[----:B------:R-:W-:Y:S05]  /*31a0*/  BSYNC.RECONVERGENT B0 ;  /* 0x0000000000007941 */ /* 0x000fea0003800200 */
.L_x_980:
        /* <DEDUP_REMOVED lines=22> */
.L_x_983:
[----:B------:R-:W-:Y:S05]  /*3310*/  BSYNC.RECONVERGENT B0 ;  /* 0x0000000000007941 */ /* 0x000fea0003800200 */
.L_x_982:
        /* <DEDUP_REMOVED lines=21> */
.L_x_985:
[----:B------:R-:W-:Y:S05]  /*3470*/  BSYNC.RECONVERGENT B0 ;  /* 0x0000000000007941 */ /* 0x000fea0003800200 */
.L_x_984:
        /* <DEDUP_REMOVED lines=23> */
.L_x_987:
[----:B------:R-:W-:Y:S05]  /*35f0*/  BSYNC.RECONVERGENT B0 ;  /* 0x0000000000007941 */ /* 0x000fea0003800200 */
.L_x_986:
        /* <DEDUP_REMOVED lines=25> */
.L_x_989:
[----:B------:R-:W-:Y:S05]  /*3790*/  BSYNC.RECONVERGENT B0 ;  /* 0x0000000000007941 */ /* 0x000fea0003800200 */
.L_x_988:
        /* <DEDUP_REMOVED lines=55> */
.L_x_991:
[----:B------:R3:W-:Y:S04]  /*3b10*/  STS.128 [R233+0xc000], RZ ;  /* 0x00c000ffe9007388 */ /* 0x0007e80000000c00 */
[----:B------:R3:W-:Y:S02]  /*3b20*/  STS.128 [R233+0xe000], RZ ;  /* 0x00e000ffe9007388 */ /* 0x0007e40000000c00 */
.L_x_992:
[----:B------:R-:W-:Y:S05]  /*3b30*/  BSYNC.RECONVERGENT B0 ;  /* 0x0000000000007941 */ /* 0x000fea0003800200 */
.L_x_990:
        /* <DEDUP_REMOVED lines=22> */
[C---:B-1----:R-:W-:Y:S02]  /*3ca0*/  LEA R2, P2, R3.reuse, R17, 0x1 ;  /* 0x0000001103027211 */ /* 0x042fe400078408ff */
        /* <DEDUP_REMOVED lines=13> */
.L_x_994:
[----:B------:R-:W-:Y:S05]  /*3d80*/  BSYNC.RECONVERGENT B0 ;  /* 0x0000000000007941 */ /* 0x000fea0003800200 */
.L_x_993:
        /* <DEDUP_REMOVED lines=26> */
.L_x_996:
[----:B------:R-:W-:Y:S05]  /*3f30*/  BSYNC.RECONVERGENT B0 ;  /* 0x0000000000007941 */ /* 0x000fea0003800200 */
.L_x_995:
        /* <DEDUP_REMOVED lines=27> */
.L_x_998:
[----:B------:R-:W-:Y:S05]  /*40f0*/  BSYNC.RECONVERGENT B0 ;  /* 0x0000000000007941 */ /* 0x000fea0003800200 */
.L_x_997:
[----:B------:R-:W-:Y:S01]  /*4100*/  LDSM.16.M88.4 R8, [R24+UR5+0x8000] ;  /* 0x008000051808783b */ /* 0x000fe20008000200 */
[----:B------:R-:W-:Y:S01]  /*4110*/  IMAD.MOV.U32 R149, RZ, RZ, 0x20 ;  /* 0x00000020ff957424 */ /* 0x000fe200078e00ff */
[----:B------:R-:W-:Y:S01]  /*4120*/  LOP3.LUT P3, RZ, R229, 0x2, RZ, 0xc0, !PT ;  /* 0x00000002e5ff7812 */ /* 0x000fe2000786c0ff */
[----:B------:R-:W-:Y:S01]  /*4130*/  VIADD R231, R24, UR5 ;  /* 0x0000000518e77c36 */ /* 0x000fe20008000000 */
[----:B------:R-:W5:Y:S01]  /*4140*/  LDSM.16.M88.4 R4, [R25+0x2000] ;  /* 0x002000001904783b */ /* 0x000f620000000200 */
[----:B-1--4-:R-:W-:Y:S01]  /*4150*/  IMAD.MOV.U32 R2, RZ, RZ, 0x40 ;  /* 0x00000040ff027424 */ /* 0x012fe200078e00ff */
[----:B------:R-:W-:Y:S01]  /*4160*/  SEL R0, R149, 0xffffffe0, !P3 ;  /* 0xffffffe095007807 */ /* 0x000fe20005800000 */
[----:B------:R-:W1:Y:S01]  /*4170*/  LDCU UR7, c[0x0][0x50c] ;  /* 0x0000a180ff0777ac */ /* 0x000e620008000800 */
[----:B------:R-:W4:Y:S01]  /*4180*/  LDSM.16.M88.4 R12, [R24+UR5+0x8800] ;  /* 0x00880005180c783b */ /* 0x000f220008000200 */
[----:B------:R-:W-:Y:S02]  /*4190*/  LOP3.LUT P4, RZ, R229, 0x4, RZ, 0xc0, !PT ;  /* 0x00000004e5ff7812 */ /* 0x000fe4000788c0ff */
[--C-:B------:R-:W-:Y:S01]  /*41a0*/  IMAD.IADD R80, R231, 0x1, R0.reuse ;  /* 0x00000001e7507824 */ /* 0x100fe200078e0200 */
[----:B------:R-:W3:Y:S01]  /*41b0*/  LDSM.16.M88.4 R40, [R24+UR5+0x9000] ;  /* 0x009000051828783b */ /* 0x000ee20008000200 */
[C---:B------:R-:W-:Y:S01]  /*41c0*/  IMAD.IADD R81, R25.reuse, 0x1, R0 ;  /* 0x0000000119517824 */ /* 0x040fe200078e0200 */
[----:B------:R-:W-:Y:S01]  /*41d0*/  SEL R2, R2, 0xffffffc0, !P4 ;  /* 0xffffffc002027807 */ /* 0x000fe20006000000 */
[----:B------:R-:W-:Y:S01]  /*41e0*/  UIADD3 UR24, UPT, UPT, UR30, UR24, -UR21 ;  /* 0x000000181e187290 */ /* 0x000fe2000fffe815 */
[----:B------:R-:W1:Y:S01]  /*41f0*/  LDSM.16.M88.4 R44, [R24+UR5+0x9800] ;  /* 0x00980005182c783b */ /* 0x000e620008000200 */
[----:B------:R-:W-:Y:S01]  /*4200*/  LOP3.LUT R154, R154, 0x6, RZ, 0xc0, !PT ;  /* 0x000000069a9a7812 */ /* 0x000fe200078ec0ff */
[----:B------:R-:W-:Y:S01]  /*4210*/  UISETP.GT.U32.AND UP0, UPT, UR15, UR19, UPT ;  /* 0x000000130f00728c */ /* 0x000fe2000bf04070 */
[--C-:B------:R-:W-:Y:S01]  /*4220*/  IMAD.IADD R3, R25, 0x1, R2.reuse ;  /* 0x0000000119037824 */ /* 0x100fe200078e0202 */
[----:B--2---:R-:W2:Y:S01]  /*4230*/  LDSM.16.M88.4 R16, [R25] ;  /* 0x000000001910783b */ /* 0x004ea20000000200 */
[----:B------:R-:W-:-:S02]  /*4240*/  IMAD.IADD R225, R231, 0x1, R2 ;  /* 0x00000001e7e17824 */ /* 0x000fc400078e0202 */
[C---:B------:R-:W-:Y:S01]  /*4250*/  IMAD.IADD R2, R0.reuse, 0x1, R3 ;  /* 0x0000000100027824 */ /* 0x040fe200078e0203 */
[----:B------:R-:W-:Y:S01]  /*4260*/  LDSM.16.M88.4 R20, [R80+0x8000] ;  /* 0x008000005014783b */ /* 0x000fe20000000200 */
[----:B------:R-:W-:Y:S02]  /*4270*/  IMAD.IADD R226, R0, 0x1, R225 ;  /* 0x0000000100e27824 */ /* 0x000fe400078e02e1 */
[----:B------:R-:W-:Y:S01]  /*4280*/  IMAD.U32 R0, RZ, RZ, UR15 ;  /* 0x0000000fff007e24 */ /* 0x000fe2000f8e00ff */
[----:B------:R-:W-:Y:S03]  /*4290*/  LDSM.16.M88.4 R36, [R80+0x8800] ;  /* 0x008800005024783b */ /* 0x000fe60000000200 */
[----:B------:R-:W-:Y:S01]  /*42a0*/  IMAD R0, R0, 0x40, R154 ;  /* 0x0000004000007824 */ /* 0x000fe200078e029a */
[----:B------:R-:W-:Y:S04]  /*42b0*/  LDSM.16.M88.4 R32, [R80+0x9000] ;  /* 0x009000005020783b */ /* 0x000fe80000000200 */
[----:B------:R-:W-:Y:S04]  /*42c0*/  LDSM.16.M88.4 R28, [R80+0x9800] ;  /* 0x00980000501c783b */ /* 0x000fe80000000200 */
[----:B------:R-:W-:Y:S01]  /*42d0*/  LDSM.16.M88.4 R88, [R225+0x8800] ;  /* 0x00880000e158783b */ /* 0x000fe20000000200 */
[C---:B-----5:R-:W-:Y:S03]  /*42e0*/  HMMA.16816.F32 R48, R4.reuse, R8, RZ ;  /* 0x000000080430723c */ /* 0x060fe600000018ff */
[----:B------:R-:W-:Y:S04]  /*42f0*/  LDSM.16.M88.4 R116, [R225+0x9000] ;  /* 0x00900000e174783b */ /* 0x000fe80000000200 */
[----:B------:R-:W-:Y:S01]  /*4300*/  LDSM.16.M88.4 R72, [R225+0x8000] ;  /* 0x00800000e148783b */ /* 0x000fe20000000200 */
[C---:B------:R-:W-:Y:S03]  /*4310*/  HMMA.16816.F32 R84, R4.reuse, R10, RZ ;  /* 0x0000000a0454723c */ /* 0x040fe600000018ff */
[----:B------:R-:W-:Y:S04]  /*4320*/  LDSM.16.M88.4 R132, [R225+0x9800] ;  /* 0x00980000e184783b */ /* 0x000fe80000000200 */
[----:B------:R-:W0:Y:S01]  /*4330*/  LDGDEPBAR ;  /* 0x00000000000079af */ /* 0x000e220000000000 */
[C---:B----4-:R-:W-:Y:S03]  /*4340*/  HMMA.16816.F32 R52, R4.reuse, R12, RZ ;  /* 0x0000000c0434723c */ /* 0x050fe600000018ff */
[----:B------:R-:W-:Y:S05]  /*4350*/  STL [R1+0xb8], R154 ;  /* 0x0000b89a01007387 */ /* 0x000fea0000100800 */
[C---:B---3--:R-:W-:Y:S08]  /*4360*/  HMMA.16816.F32 R60, R4.reuse, R40, RZ ;  /* 0x00000028043c723c */ /* 0x048ff000000018ff */
[C---:B-1----:R-:W-:Y:S08]  /*4370*/  HMMA.16816.F32 R68, R4.reuse, R44, RZ ;  /* 0x0000002c0444723c */ /* 0x042ff000000018ff */
[C---:B------:R-:W-:Y:S08]  /*4380*/  HMMA.16816.F32 R92, R4.reuse, R14, RZ ;  /* 0x0000000e045c723c */ /* 0x040ff000000018ff */
[C---:B------:R-:W-:Y:S08]  /*4390*/  HMMA.16816.F32 R100, R4.reuse, R42, RZ ;  /* 0x0000002a0464723c */ /* 0x040ff000000018ff */
[----:B------:R-:W-:Y:S01]  /*43a0*/  HMMA.16816.F32 R96, R4, R46, RZ ;  /* 0x0000002e0460723c */ /* 0x000fe200000018ff */
[----:B------:R-:W1:Y:S07]  /*43b0*/  LDSM.16.M88.4 R4, [R81+0x2000] ;  /* 0x002000005104783b */ /* 0x000e6e0000000200 */
[C---:B--2---:R-:W-:Y:S08]  /*43c0*/  HMMA.16816.F32 R120, R16.reuse, R8, RZ ;  /* 0x000000081078723c */ /* 0x044ff000000018ff */
[C---:B------:R-:W-:Y:S01]  /*43d0*/  HMMA.16816.F32 R128, R16.reuse, R10, RZ ;  /* 0x0000000a1080723c */ /* 0x040fe200000018ff */
[----:B------:R-:W2:Y:S07]  /*43e0*/  LDSM.16.M88.4 R8, [R81] ;  /* 0x000000005108783b */ /* 0x000eae0000000200 */
[C---:B------:R-:W-:Y:S08]  /*43f0*/  HMMA.16816.F32 R108, R16.reuse, R12, RZ ;  /* 0x0000000c106c723c */ /* 0x040ff000000018ff */
[C---:B------:R-:W-:Y:S01]  /*4400*/  HMMA.16816.F32 R124, R16.reuse, R14, RZ ;  /* 0x0000000e107c723c */ /* 0x040fe200000018ff */
[----:B------:R-:W3:Y:S07]  /*4410*/  LDSM.16.M88.4 R12, [R3+0x2000] ;  /* 0x00200000030c783b */ /* 0x000eee0000000200 */
[C---:B------:R-:W-:Y:S08]  /*4420*/  HMMA.16816.F32 R104, R16.reuse, R40, RZ ;  /* 0x000000281068723c */ /* 0x040ff000000018ff */
[C---:B------:R-:W-:Y:S08]  /*4430*/  HMMA.16816.F32 R112, R16.reuse, R42, RZ ;  /* 0x0000002a1070723c */ /* 0x040ff000000018ff */
[C---:B------:R-:W-:Y:S08]  /*4440*/  HMMA.16816.F32 R76, R16.reuse, R44, RZ ;  /* 0x0000002c104c723c */ /* 0x040ff000000018ff */
[----:B------:R-:W-:Y:S08]  /*4450*/  HMMA.16816.F32 R64, R16, R46, RZ ;  /* 0x0000002e1040723c */ /* 0x000ff000000018ff */
[C---:B-1----:R-:W-:Y:S08]  /*4460*/  HMMA.16816.F32 R56, R4.reuse, R20, R48 ;  /* 0x000000140438723c */ /* 0x042ff00000001830 */
        /* <DEDUP_REMOVED lines=8> */
[C---:B------:R-:W-:Y:S01]  /*44f0*/  HMMA.16816.F32 R4, R8.reuse, R22, R128 ;  /* 0x000000160804723c */ /* 0x040fe20000001880 */
[----:B------:R-:W1:Y:S07]  /*4500*/  LDSM.16.M88.4 R20, [R3] ;  /* 0x000000000314783b */ /* 0x000e6e0000000200 */
[C---:B------:R-:W-:Y:S08]  /*4510*/  HMMA.16816.F32 R140, R8.reuse, R32, R104 ;  /* 0x00000020088c723c */ /* 0x040ff00000001868 */
[C---:B------:R-:W-:Y:S08]  /*4520*/  HMMA.16816.F32 R108, R8.reuse, R36, R108 ;  /* 0x00000024086c723c */ /* 0x040ff0000000186c */
[C---:B------:R-:W-:Y:S08]  /*4530*/  HMMA.16816.F32 R144, R8.reuse, R28, R76 ;  /* 0x0000001c0890723c */ /* 0x040ff0000000184c */
[C---:B------:R-:W-:Y:S01]  /*4540*/  HMMA.16816.F32 R100, R8.reuse, R38, R124 ;  /* 0x000000260864723c */ /* 0x040fe2000000187c */
[----:B------:R-:W-:Y:S07]  /*4550*/  LDSM.16.M88.4 R36, [R226+0x9000] ;  /* 0x00900000e224783b */ /* 0x000fee0000000200 */
[C---:B------:R-:W-:Y:S01]  /*4560*/  HMMA.16816.F32 R104, R8.reuse, R34, R112 ;  /* 0x000000220868723c */ /* 0x040fe20000001870 */
[----:B------:R-:W-:Y:S07]  /*4570*/  LDSM.16.M88.4 R32, [R226+0x9800] ;  /* 0x00980000e220783b */ /* 0x000fee0000000200 */
[----:B------:R-:W-:Y:S01]  /*4580*/  HMMA.16816.F32 R120, R8, R30, R64 ;  /* 0x0000001e0878723c */ /* 0x000fe20000001840 */
[----:B------:R-:W-:Y:S04]  /*4590*/  LDSM.16.M88.4 R8, [R2+0x2000] ;  /* 0x002000000208783b */ /* 0x000fe80000000200 */
[----:B------:R-:W-:Y:S03]  /*45a0*/  LDSM.16.M88.4 R28, [R24+UR5+0xa000] ;  /* 0x00a00005181c783b */ /* 0x000fe60008000200 */
[C---:B---3--:R-:W-:Y:S01]  /*45b0*/  HMMA.16816.F32 R92, R12.reuse, R90, R44 ;  /* 0x0000005a0c5c723c */ /* 0x048fe2000000182c */
[----:B------:R-:W2:Y:S07]  /*45c0*/  LDSM.16.M88.4 R44, [R226+0x8000] ;  /* 0x00800000e22c783b */ /* 0x000eae0000000200 */
[C---:B------:R-:W-:Y:S01]  /*45d0*/  HMMA.16816.F32 R128, R12.reuse, R116, R40 ;  /* 0x000000740c80723c */ /* 0x040fe20000001828 */
[----:B------:R-:W3:Y:S07]  /*45e0*/  LDSM.16.M88.4 R40, [R226+0x8800] ;  /* 0x00880000e228783b */ /* 0x000eee0000000200 */
[C---:B------:R-:W-:Y:S08]  /*45f0*/  HMMA.16816.F32 R76, R12.reuse, R118, R60 ;  /* 0x000000760c4c723c */ /* 0x040ff0000000183c */
[C---:B------:R-:W-:Y:S01]  /*4600*/  HMMA.16816.F32 R112, R12.reuse, R72, R56 ;  /* 0x000000480c70723c */ /* 0x040fe20000001838 */
[----:B------:R-:W-:Y:S07]  /*4610*/  LDSM.16.M88.4 R56, [R24+UR5+0xb800] ;  /* 0x00b800051838783b */ /* 0x000fee0008000200 */
[C---:B------:R-:W-:Y:S01]  /*4620*/  HMMA.16816.F32 R124, R12.reuse, R88, R48 ;  /* 0x000000580c7c723c */ /* 0x040fe20000001830 */
[----:B------:R-:W-:Y:S07]  /*4630*/  LDSM.16.M88.4 R48, [R24+UR5+0xa800] ;  /* 0x00a800051830783b */ /* 0x000fee0008000200 */
[C---:B------:R-:W-:Y:S01]  /*4640*/  HMMA.16816.F32 R136, R12.reuse, R132, R16 ;  /* 0x000000840c88723c */ /* 0x040fe20000001810 */
[----:B------:R-:W-:Y:S07]  /*4650*/  LDSM.16.M88.4 R16, [R25+0x4000] ;  /* 0x004000001910783b */ /* 0x000fee0000000200 */
[C---:B------:R-:W-:Y:S01]  /*4660*/  HMMA.16816.F32 R96, R12.reuse, R74, R52 ;  /* 0x0000004a0c60723c */ /* 0x040fe20000001834 */
[----:B------:R-:W-:Y:S07]  /*4670*/  LDSM.16.M88.4 R52, [R24+UR5+0xb000] ;  /* 0x00b000051834783b */ /* 0x000fee0008000200 */
[----:B------:R-:W-:Y:S01]  /*4680*/  HMMA.16816.F32 R60, R12, R134, R68 ;  /* 0x000000860c3c723c */ /* 0x000fe20000001844 */
[----:B------:R-:W4:Y:S07]  /*4690*/  LDSM.16.M88.4 R12, [R2] ;  /* 0x00000000020c783b */ /* 0x000f2e0000000200 */
[C---:B-1----:R-:W-:Y:S08]  /*46a0*/  HMMA.16816.F32 R64, R20.reuse, R72, R84 ;  /* 0x000000481440723c */ /* 0x042ff00000001854 */
[C---:B------:R-:W-:Y:S01]  /*46b0*/  HMMA.16816.F32 R72, R20.reuse, R74, R4 ;  /* 0x0000004a1448723c */ /* 0x040fe20000001804 */
[----:B------:R1:W5:Y:S07]  /*46c0*/  LDSM.16.M88.4 R4, [R25+0x6000] ;  /* 0x006000001904783b */ /* 0x00036e0000000200 */
[C---:B------:R-:W-:Y:S08]  /*46d0*/  HMMA.16816.F32 R68, R20.reuse, R88, R108 ;  /* 0x000000581444723c */ /* 0x040ff0000000186c */
[C---:B------:R-:W-:Y:S08]  /*46e0*/  HMMA.16816.F32 R84, R20.reuse, R90, R100 ;  /* 0x0000005a1454723c */ /* 0x040ff00000001864 */
[C---:B------:R-:W-:Y:S08]  /*46f0*/  HMMA.16816.F32 R88, R20.reuse, R118, R104 ;  /* 0x000000761458723c */ /* 0x040ff00000001868 */
[----:B------:R-:W-:Y:S08]  /*4700*/  HMMA.16816.F32 R104, R20, R132, R144 ;  /* 0x000000841468723c */ /* 0x000ff00000001890 */
[C---:B--2---:R-:W-:Y:S08]  /*4710*/  HMMA.16816.F32 R108, R8.reuse, R46, R96 ;  /* 0x0000002e086c723c */ /* 0x044ff00000001860 */
[----:B---3--:R-:W-:Y:S08]  /*4720*/  HMMA.16816.F32 R96, R8, R42, R92 ;  /* 0x0000002a0860723c */ /* 0x008ff0000000185c */
[----:B-1----:R-:W-:Y:S08]  /*4730*/  HMMA.16816.F32 R24, R20, R116, R140 ;  /* 0x000000741418723c */ /* 0x002ff0000000188c */
[----:B------:R-:W-:Y:S08]  /*4740*/  HMMA.16816.F32 R92, R8, R38, R76 ;  /* 0x00000026085c723c */ /* 0x000ff0000000184c */
[----:B------:R-:W-:Y:S08]  /*4750*/  HMMA.16816.F32 R100, R20, R134, R120 ;  /* 0x000000861464723c */ /* 0x000ff00000001878 */
        /* <DEDUP_REMOVED lines=10> */
[C---:B------:R-:W-:Y:S01]  /*4800*/  HMMA.16816.F32 R40, R12.reuse, R36, R24 ;  /* 0x000000240c28723c */ /* 0x040fe20000001818 */
[----:B------:R-:W-:Y:S07]  /*4810*/  LDSM.16.M88.4 R24, [R80+0xb000] ;  /* 0x00b000005018783b */ /* 0x000fee0000000200 */
[----:B------:R-:W-:Y:S08]  /*4820*/  HMMA.16816.F32 R36, R12, R38, R88 ;  /* 0x000000260c24723c */ /* 0x000ff00000001858 */
[C---:B-----5:R-:W-:Y:S08]  /*4830*/  HMMA.16816.F32 R64, R4.reuse, R28, R112 ;  /* 0x0000001c0440723c */ /* 0x060ff00000001870 */
[C---:B------:R-:W-:Y:S08]  /*4840*/  HMMA.16816.F32 R84, R4.reuse, R30, R108 ;  /* 0x0000001e0454723c */ /* 0x040ff0000000186c */
[----:B------:R-:W-:Y:S08]  /*4850*/  HMMA.16816.F32 R128, R4, R56, R76 ;  /* 0x000000380480723c */ /* 0x000ff0000000184c */
[----:B------:R-:W-:Y:S01]  /*4860*/  HMMA.16816.F32 R12, R12, R34, R100 ;  /* 0x000000220c0c723c */ /* 0x000fe20000001864 */
[----:B------:R-:W-:Y:S07]  /*4870*/  LDSM.16.M88.4 R32, [R80+0xa000] ;  /* 0x00a000005020783b */ /* 0x000fee0000000200 */
[C---:B------:R-:W-:Y:S08]  /*4880*/  HMMA.16816.F32 R112, R4.reuse, R48, R116 ;  /* 0x000000300470723c */ /* 0x040ff00000001874 */
[C---:B------:R-:W-:Y:S08]  /*4890*/  HMMA.16816.F32 R108, R4.reuse, R50, R96 ;  /* 0x00000032046c723c */ /* 0x040ff00000001860 */
[C---:B------:R-:W-:Y:S08]  /*48a0*/  HMMA.16816.F32 R124, R4.reuse, R52, R120 ;  /* 0x00000034047c723c */ /* 0x040ff00000001878 */
[C---:B------:R-:W-:Y:S08]  /*48b0*/  HMMA.16816.F32 R132, R4.reuse, R54, R92 ;  /* 0x000000360484723c */ /* 0x040ff0000000185c */
[----:B------:R-:W-:Y:S01]  /*48c0*/  HMMA.16816.F32 R76, R4, R58, R60 ;  /* 0x0000003a044c723c */ /* 0x000fe2000000183c */
[----:B------:R-:W1:Y:S04]  /*48d0*/  LDSM.16.M88.4 R4, [R81+0x6000] ;  /* 0x006000005104783b */ /* 0x000e680000000200 */
[----:B------:R-:W-:Y:S03]  /*48e0*/  LDSM.16.M88.4 R60, [R225+0xb000] ;  /* 0x00b00000e13c783b */ /* 0x000fe60000000200 */
[C---:B------:R-:W-:Y:S01]  /*48f0*/  HMMA.16816.F32 R120, R16.reuse, R28, R8 ;  /* 0x0000001c1078723c */ /* 0x040fe20000001808 */
[----:B------:R-:W-:Y:S07]  /*4900*/  LDSM.16.M88.4 R8, [R81+0x4000] ;  /* 0x004000005108783b */ /* 0x000fee0000000200 */
[C---:B------:R-:W-:Y:S01]  /*4910*/  HMMA.16816.F32 R116, R16.reuse, R30, R72 ;  /* 0x0000001e1074723c */ /* 0x040fe20000001848 */
[----:B------:R-:W2:Y:S04]  /*4920*/  LDSM.16.M88.4 R28, [R80+0xa800] ;  /* 0x00a80000501c783b */ /* 0x000ea80000000200 */
[----:B------:R-:W-:Y:S03]  /*4930*/  LDSM.16.M88.4 R72, [R225+0xb800] ;  /* 0x00b80000e148783b */ /* 0x000fe60000000200 */
[C---:B------:R-:W-:Y:S01]  /*4940*/  HMMA.16816.F32 R88, R16.reuse, R56, R20 ;  /* 0x000000381058723c */ /* 0x040fe20000001814 */
[----:B------:R-:W3:Y:S07]  /*4950*/  LDSM.16.M88.4 R20, [R80+0xb800] ;  /* 0x00b800005014783b */ /* 0x000eee0000000200 */
[C---:B------:R-:W-:Y:S08]  /*4960*/  HMMA.16816.F32 R104, R16.reuse, R48, R68 ;  /* 0x000000301068723c */ /* 0x040ff00000001844 */
[C---:B------:R-:W-:Y:S01]  /*4970*/  HMMA.16816.F32 R68, R16.reuse, R58, R12 ;  /* 0x0000003a1044723c */ /* 0x040fe2000000180c */
[----:B------:R-:W4:Y:S07]  /*4980*/  LDSM.16.M88.4 R12, [R3+0x6000] ;  /* 0x00600000030c783b */ /* 0x000f2e0000000200 */
[C---:B------:R-:W-:Y:S08]  /*4990*/  HMMA.16816.F32 R100, R16.reuse, R50, R44 ;  /* 0x000000321064723c */ /* 0x040ff0000000182c */
[C---:B------:R-:W-:Y:S01]  /*49a0*/  HMMA.16816.F32 R96, R16.reuse, R52, R40 ;  /* 0x000000341060723c */ /* 0x040fe20000001828 */
[----:B------:R-:W5:Y:S07]  /*49b0*/  LDSM.16.M88.4 R40, [R225+0xa000] ;  /* 0x00a00000e128783b */ /* 0x000f6e0000000200 */
[----:B------:R-:W-:Y:S01]  /*49c0*/  HMMA.16816.F32 R92, R16, R54, R36 ;  /* 0x00000036105c723c */ /* 0x000fe20000001824 */
[----:B------:R-:W5:Y:S04]  /*49d0*/  LDSM.16.M88.4 R36, [R225+0xa800] ;  /* 0x00a80000e124783b */ /* 0x000f680000000200 */
[----:B------:R3:W5:Y:S03]  /*49e0*/  LDSM.16.M88.4 R16, [R3+0x4000] ;  /* 0x004000000310783b */ /* 0x0007660000000200 */
[C---:B-1----:R-:W-:Y:S08]  /*49f0*/  HMMA.16816.F32 R44, R4.reuse, R24, R124 ;  /* 0x00000018042c723c */ /* 0x042ff0000000187c */
[-C--:B--2---:R-:W-:Y:S08]  /*4a00*/  HMMA.16816.F32 R52, R4, R28.reuse, R112 ;  /* 0x0000001c0434723c */ /* 0x084ff00000001870 */
[----:B------:R-:W-:Y:S01]  /*4a10*/  HMMA.16816.F32 R112, R8, R28, R104 ;  /* 0x0000001c0870723c */ /* 0x000fe20000001868 */
[----:B---3--:R-:W-:-:S07]  /*4a20*/  SHF.R.U32.HI R3, RZ, 0x2, R229 ;  /* 0x00000002ff037819 */ /* 0x008fce00000116e5 */
[-C--:B------:R-:W-:Y:S08]  /*4a30*/  HMMA.16816.F32 R48, R4, R30.reuse, R108 ;  /* 0x0000001e0430723c */ /* 0x080ff0000000186c */
[----:B------:R-:W-:Y:S08]  /*4a40*/  HMMA.16816.F32 R104, R8, R30, R100 ;  /* 0x0000001e0868723c */ /* 0x000ff00000001864 */
[----:B------:R-:W-:Y:S08]  /*4a50*/  HMMA.16816.F32 R80, R4, R26, R132 ;  /* 0x0000001a0450723c */ /* 0x000ff00000001884 */
[----:B------:R-:W-:Y:S08]  /*4a60*/  HMMA.16816.F32 R28, R8, R24, R96 ;  /* 0x00000018081c723c */ /* 0x000ff00000001860 */
[C---:B------:R-:W-:Y:S08]  /*4a70*/  HMMA.16816.F32 R64, R4.reuse, R32, R64 ;  /* 0x000000200440723c */ /* 0x040ff00000001840 */
[----:B------:R-:W-:Y:S08]  /*4a80*/  HMMA.16816.F32 R56, R4, R34, R84 ;  /* 0x000000220438723c */ /* 0x000ff00000001854 */
[----:B------:R-:W-:Y:S08]  /*4a90*/  HMMA.16816.F32 R24, R8, R26, R92 ;  /* 0x0000001a0818723c */ /* 0x000ff0000000185c */
[C---:B------:R-:W-:Y:S08]  /*4aa0*/  HMMA.16816.F32 R84, R4.reuse, R20, R128 ;  /* 0x000000140454723c */ /* 0x040ff00000001880 */
[----:B------:R-:W-:Y:S01]  /*4ab0*/  HMMA.16816.F32 R76, R4, R22, R76 ;  /* 0x00000016044c723c */ /* 0x000fe2000000184c */
[----:B------:R-:W-:Y:S07]  /*4ac0*/  LDSM.16.M88.4 R4, [R2+0x4000] ;  /* 0x004000000204783b */ /* 0x000fee0000000200 */
[C---:B------:R-:W-:Y:S08]  /*4ad0*/  HMMA.16816.F32 R92, R8.reuse, R20, R88 ;  /* 0x00000014085c723c */ /* 0x040ff00000001858 */
[C---:B------:R-:W-:Y:S01]  /*4ae0*/  HMMA.16816.F32 R68, R8.reuse, R22, R68 ;  /* 0x000000160844723c */ /* 0x040fe20000001844 */
[----:B------:R-:W1:Y:S07]  /*4af0*/  LDSM.16.M88.4 R20, [R226+0xa000] ;  /* 0x00a00000e214783b */ /* 0x000e6e0000000200 */
[----:B------:R-:W-:Y:S08]  /*4b00*/  HMMA.16816.F32 R108, R8, R32, R120 ;  /* 0x00000020086c723c */ /* 0x000ff00000001878 */
[----:B----4-:R-:W-:Y:S01]  /*4b10*/  HMMA.16816.F32 R96, R12, R60, R44 ;  /* 0x0000003c0c60723c */ /* 0x010fe2000000182c */
[----:B------:R2:W3:Y:S07]  /*4b20*/  LDSM.16.M88.4 R44, [R2+0x6000] ;  /* 0x00600000022c783b */ /* 0x0004ee0000000200 */
[----:B------:R-:W-:Y:S01]  /*4b30*/  HMMA.16816.F32 R116, R8, R34, R116 ;  /* 0x000000220874723c */ /* 0x000fe20000001874 */
[----:B------:R-:W4:Y:S04]  /*4b40*/  LDSM.16.M88.4 R8, [R226+0xa800] ;  /* 0x00a80000e208783b */ /* 0x000f280000000200 */
[----:B------:R-:W4:Y:S03]  /*4b50*/  LDSM.16.M88.4 R32, [R226+0xb000] ;  /* 0x00b00000e220783b */ /* 0x000f260000000200 */
[C---:B-----5:R-:W-:Y:S08]  /*4b60*/  HMMA.16816.F32 R100, R12.reuse, R40, R64 ;  /* 0x000000280c64723c */ /* 0x060ff00000001840 */
[----:B------:R-:W-:Y:S08]  /*4b70*/  HMMA.16816.F32 R64, R12, R36, R52 ;  /* 0x000000240c40723c */ /* 0x000ff00000001834 */
[----:B------:R-:W-:Y:S08]  /*4b80*/  HMMA.16816.F32 R52, R16, R40, R108 ;  /* 0x000000281034723c */ /* 0x000ff0000000186c */
[----:B------:R-:W-:Y:S01]  /*4b90*/  HMMA.16816.F32 R128, R12, R74, R76 ;  /* 0x0000004a0c80723c */ /* 0x000fe2000000184c */
[----:B------:R-:W5:Y:S01]  /*4ba0*/  LDSM.16.M88.4 R76, [R226+0xb800] ;  /* 0x00b80000e24c783b */ /* 0x000f620000000200 */
[----:B------:R-:W-:-:S06]  /*4bb0*/  DEPBAR.LE SB0, 0x0 ;  /* 0x000080000000791a */ /* 0x000fcc0000000000 */
[C---:B------:R-:W-:Y:S08]  /*4bc0*/  HMMA.16816.F32 R88, R12.reuse, R42, R56 ;  /* 0x0000002a0c58723c */ /* 0x040ff00000001838 */
[----:B------:R-:W-:Y:S08]  /*4bd0*/  HMMA.16816.F32 R56, R12, R38, R48 ;  /* 0x000000260c38723c */ /* 0x000ff00000001830 */
[C---:B------:R-:W-:Y:S08]  /*4be0*/  HMMA.16816.F32 R48, R16.reuse, R42, R116 ;  /* 0x0000002a1030723c */ /* 0x040ff00000001874 */
[C---:B------:R-:W-:Y:S08]  /*4bf0*/  HMMA.16816.F32 R40, R16.reuse, R36, R112 ;  /* 0x000000241028723c */ /* 0x040ff00000001870 */
[----:B------:R-:W-:Y:S08]  /*4c00*/  HMMA.16816.F32 R36, R16, R38, R104 ;  /* 0x000000261024723c */ /* 0x000ff00000001868 */
[C---:B------:R-:W-:Y:S08]  /*4c10*/  HMMA.16816.F32 R80, R12.reuse, R62, R80 ;  /* 0x0000003e0c50723c */ /* 0x040ff00000001850 */
[----:B------:R-:W-:Y:S08]  /*4c20*/  HMMA.16816.F32 R120, R12, R72, R84 ;  /* 0x000000480c78723c */ /* 0x000ff00000001854 */
[----:B-1----:R-:W-:Y:S08]  /*4c30*/  HMMA.16816.F32 R52, R4, R20, R52 ;  /* 0x000000140434723c */ /* 0x002ff00000001834 */
[C---:B------:R-:W-:Y:S08]  /*4c40*/  HMMA.16816.F32 R28, R16.reuse, R60, R28 ;  /* 0x0000003c101c723c */ /* 0x040ff0000000181c */
[----:B------:R-:W-:Y:S03]  /*4c50*/  HMMA.16816.F32 R24, R16, R62, R24 ;  /* 0x0000003e1018723c */ /* 0x000fe60000001818 */
[----:B--2---:R-:W-:-:S05]  /*4c60*/  FMUL.FTZ R2, R54, UR7 ;  /* 0x0000000736027c20 */ /* 0x004fca0008410000 */
[C---:B------:R-:W-:Y:S08]  /*4c70*/  HMMA.16816.F32 R12, R16.reuse, R72, R92 ;  /* 0x00000048100c723c */ /* 0x040ff0000000185c */
[----:B------:R-:W-:Y:S08]  /*4c80*/  HMMA.16816.F32 R16, R16, R74, R68 ;  /* 0x0000004a1010723c */ /* 0x000ff00000001844 */
[-C--:B------:R-:W-:Y:S08]  /*4c90*/  HMMA.16816.F32 R48, R4, R22.reuse, R48 ;  /* 0x000000160430723c */ /* 0x080ff00000001830 */
[----:B---3--:R-:W-:Y:S01]  /*4ca0*/  HMMA.16816.F32 R104, R44, R22, R88 ;  /* 0x000000162c68723c */ /* 0x008fe20000001858 */
[----:B------:R-:W-:Y:S01]  /*4cb0*/  LOP3.LUT R88, R3, 0x7, RZ, 0xc0, !PT ;  /* 0x0000000703587812 */ /* 0x000fe200078ec0ff */
[----:B------:R-:W-:-:S02]  /*4cc0*/  VIADD R22, R0, 0x21 ;  /* 0x0000002100167836 */ /* 0x000fc40000000000 */
[----:B------:R-:W-:Y:S01]  /*4cd0*/  VIADD R23, R0, 0x28 ;  /* 0x0000002800177836 */ /* 0x000fe20000000000 */
[----:B------:R-:W-:-:S03]  /*4ce0*/  IADD3 R88, PT, PT, R88, UR27, R148 ;  /* 0x0000001b58587c10 */ /* 0x000fc6000fffe094 */
[C---:B----4-:R-:W-:Y:S01]  /*4cf0*/  HMMA.16816.F32 R68, R4.reuse, R10, R36 ;  /* 0x0000000a0444723c */ /* 0x050fe20000001824 */
[----:B------:R-:W-:Y:S02]  /*4d00*/  VIADD R36, R0, 0x38 ;  /* 0x0000003800247836 */ /* 0x000fe40000000000 */
[----:B------:R-:W-:Y:S02]  /*4d10*/  VIADD R234, R88, UR30 ;  /* 0x0000001e58ea7c36 */ /* 0x000fe40008000000 */
[----:B------:R-:W-:Y:S01]  /*4d20*/  FMUL.FTZ R48, R48, UR7 ;  /* 0x0000000730307c20 */ /* 0x000fe20008410000 */
[----:B------:R-:W-:Y:S01]  /*4d30*/  FMUL.FTZ R49, R49, UR7 ;  /* 0x0000000731317c20 */ /* 0x000fe20008410000 */
[----:B------:R-:W-:Y:S01]  /*4d40*/  VIADD R38, R234, 0x8 ;  /* 0x00000008ea267836 */ /* 0x000fe20000000000 */
[----:B------:R-:W-:Y:S01]  /*4d50*/  HMMA.16816.F32 R60, R4, R8, R40 ;  /* 0x00000008043c723c */ /* 0x000fe20000001828 */
[----:B------:R-:W-:Y:S02]  /*4d60*/  VIADD R43, R36, UR21 ;  /* 0x00000015242b7c36 */ /* 0x000fe40008000000 */
[----:B------:R-:W-:-:S02]  /*4d70*/  VIADD R42, R0, UR21 ;  /* 0x00000015002a7c36 */ /* 0x000fc40008000000 */
[C---:B------:R-:W-:Y:S02]  /*4d80*/  VIADD R137, R43.reuse, 0xffffffc9 ;  /* 0xffffffc92b897836 */ /* 0x040fe40000000000 */
[C---:B------:R-:W-:Y:S01]  /*4d90*/  VIADD R134, R43.reuse, 0xffffffd8 ;  /* 0xffffffd82b867836 */ /* 0x040fe20000000000 */
[C---:B------:R-:W-:Y:S01]  /*4da0*/  HMMA.16816.F32 R72, R4.reuse, R32, R28 ;  /* 0x000000200448723c */ /* 0x040fe2000000181c */
[----:B------:R-:W-:Y:S02]  /*4db0*/  IMAD.IADD R3, R38, 0x1, -R137 ;  /* 0x0000000126037824 */ /* 0x000fe400078e0a89 */
[----:B------:R-:W-:Y:S02]  /*4dc0*/  VIADD R133, R43, 0xffffffd9 ;  /* 0xffffffd92b857836 */ /* 0x000fe40000000000 */
[C---:B------:R-:W-:Y:S01]  /*4dd0*/  VIADD R30, R0.reuse, 0x30 ;  /* 0x00000030001e7836 */ /* 0x040fe20000000000 */
[----:B------:R-:W-:Y:S01]  /*4de0*/  IABS R3, R3 ;  /* 0x0000000300037213 */ /* 0x000fe20000000000 */
[C---:B------:R-:W-:Y:S01]  /*4df0*/  VIADD R31, R0.reuse, 0x31 ;  /* 0x00000031001f7836 */ /* 0x040fe20000000000 */
[----:B------:R-:W-:Y:S01]  /*4e00*/  HMMA.16816.F32 R84, R4, R34, R24 ;  /* 0x000000220454723c */ /* 0x000fe20000001818 */
[----:B------:R-:W-:Y:S01]  /*4e10*/  VIADD R25, R0, 0x29 ;  /* 0x0000002900197836 */ /* 0x000fe20000000000 */
[----:B------:R-:W-:Y:S01]  /*4e20*/  I2FP.F32.S32 R3, R3 ;  /* 0x0000000300037245 */ /* 0x000fe20000201400 */
[----:B------:R-:W-:-:S02]  /*4e30*/  VIADD R41, R234, 0x40 ;  /* 0x00000040ea297836 */ /* 0x000fc40000000000 */
[----:B------:R-:W-:-:S03]  /*4e40*/  VIADD R54, R43, 0x1 ;  /* 0x000000012b367836 */ /* 0x000fc60000000000 */
[C---:B-----5:R-:W-:Y:S08]  /*4e50*/  HMMA.16816.F32 R92, R4.reuse, R76, R12 ;  /* 0x0000004c045c723c */ /* 0x060ff0000000180c */
[----:B------:R-:W-:Y:S01]  /*4e60*/  HMMA.16816.F32 R116, R4, R78, R16 ;  /* 0x0000004e0474723c */ /* 0x000fe20000001810 */
[----:B------:R1:W-:Y:S01]  /*4e70*/  MUFU.TANH R6, R2 ;  /* 0x0000000200067308 */ /* 0x0003e20000002400 */
[----:B------:R-:W-:Y:S01]  /*4e80*/  FMUL.FTZ R4, R50, UR7 ;  /* 0x0000000732047c20 */ /* 0x000fe20008410000 */
[----:B------:R-:W-:Y:S01]  /*4e90*/  FMUL.FTZ R7, R70, UR7 ;  /* 0x0000000746077c20 */ /* 0x000fe20008410000 */
[----:B------:R-:W-:-:S02]  /*4ea0*/  VIADD R19, R0, 0x18 ;  /* 0x0000001800137836 */ /* 0x000fc40000000000 */
[----:B------:R-:W-:Y:S01]  /*4eb0*/  FMUL.FTZ R50, R53, UR7 ;  /* 0x0000000735327c20 */ /* 0x000fe20008410000 */
[C---:B------:R-:W-:Y:S01]  /*4ec0*/  VIADD R53, R43.reuse, 0xfffffff8 ;  /* 0xfffffff82b357836 */ /* 0x040fe20000000000 */
[----:B------:R-:W-:Y:S01]  /*4ed0*/  HMMA.16816.F32 R108, R44, R8, R64 ;  /* 0x000000082c6c723c */ /* 0x000fe20000001840 */
[----:B------:R2:W-:Y:S01]  /*4ee0*/  MUFU.TANH R9, R4 ;  /* 0x0000000400097308 */ /* 0x0005e20000002400 */
[C---:B------:R-:W-:Y:S02]  /*4ef0*/  VIADD R65, R43.reuse, 0xffffffd0 ;  /* 0xffffffd02b417836 */ /* 0x040fe40000000000 */
[----:B------:R-:W-:-:S04]  /*4f00*/  VIADD R67, R43, 0xffffffd1 ;  /* 0xffffffd12b437836 */ /* 0x000fc80000000000 */
[C---:B------:R-:W-:Y:S01]  /*4f10*/  HMMA.16816.F32 R112, R44.reuse, R10, R56 ;  /* 0x0000000a2c70723c */ /* 0x040fe20000001838 */
[----:B------:R-:W-:Y:S01]  /*4f20*/  VIADD R57, R43, 0xffffffe0 ;  /* 0xffffffe02b397836 */ /* 0x000fe20000000000 */
[----:B------:R3:W-:Y:S01]  /*4f30*/  MUFU.TANH R18, R7 ;  /* 0x0000000700127308 */ /* 0x0007e20000002400 */
[----:B-1----:R-:W-:Y:S01]  /*4f40*/  FMUL.FTZ R2, R55, UR7 ;  /* 0x0000000737027c20 */ /* 0x002fe20008410000 */
[C---:B------:R-:W-:Y:S02]  /*4f50*/  VIADD R58, R43.reuse, 0xffffffe1 ;  /* 0xffffffe12b3a7836 */ /* 0x040fe40000000000 */
[----:B------:R-:W-:Y:S01]  /*4f60*/  FMUL.FTZ R55, R52, UR7 ;  /* 0x0000000734377c20 */ /* 0x000fe20008410000 */
[----:B------:R-:W-:Y:S01]  /*4f70*/  VIADD R59, R43, 0xffffffe9 ;  /* 0xffffffe92b3b7836 */ /* 0x000fe20000000000 */
[----:B------:R-:W-:Y:S01]  /*4f80*/  HMMA.16816.F32 R100, R44, R20, R100 ;  /* 0x000000142c64723c */ /* 0x000fe20000001864 */
[C---:B------:R-:W-:Y:S01]  /*4f90*/  VIADD R20, R0.reuse, 0x19 ;  /* 0x0000001900147836 */ /* 0x040fe20000000000 */
[----:B------:R1:W4:Y:S01]  /*4fa0*/  MUFU.TANH R5, R2 ;  /* 0x0000000200057308 */ /* 0x0003220000002400 */
[----:B--2---:R-:W-:Y:S01]  /*4fb0*/  FMUL.FTZ R4, R51, UR7 ;  /* 0x0000000733047c20 */ /* 0x004fe20008410000 */
[----:B------:R-:W-:-:S02]  /*4fc0*/  VIADD R21, R0, 0x20 ;  /* 0x0000002000157836 */ /* 0x000fc40000000000 */
[C---:B------:R-:W-:Y:S02]  /*4fd0*/  VIADD R51, R43.reuse, 0xfffffff1 ;  /* 0xfffffff12b337836 */ /* 0x040fe40000000000 */
[----:B------:R-:W-:Y:S01]  /*4fe0*/  HMMA.16816.F32 R96, R44, R32, R96 ;  /* 0x000000202c60723c */ /* 0x000fe20000001860 */
[----:B------:R-:W-:Y:S01]  /*4ff0*/  VIADD R33, R0, 0x39 ;  /* 0x0000003900217836 */ /* 0x000fe20000000000 */
[----:B------:R2:W5:Y:S01]  /*5000*/  MUFU.TANH R8, R4 ;  /* 0x0000000400087308 */ /* 0x0005620000002400 */
[----:B------:R-:W-:Y:S02]  /*5010*/  VIADD R52, R43, 0xfffffff9 ;  /* 0xfffffff92b347836 */ /* 0x000fe40000000000 */
[----:B---3--:R-:W-:-:S03]  /*5020*/  FMUL.FTZ R7, R71, UR7 ;  /* 0x0000000747077c20 */ /* 0x008fc60008410000 */
[C---:B------:R-:W-:Y:S02]  /*5030*/  HMMA.16816.F32 R124, R44.reuse, R34, R80 ;  /* 0x000000222c7c723c */ /* 0x040fe40000001850 */
[----:B------:R3:W-:Y:S01]  /*5040*/  MUFU.TANH R17, R7 ;  /* 0x0000000700117308 */ /* 0x0007e20000002400 */
[C---:B-1----:R-:W-:Y:S02]  /*5050*/  IMAD.IADD R2, R38.reuse, 0x1, -R42 ;  /* 0x0000000126027824 */ /* 0x042fe400078e0a2a */
[----:B----4-:R-:W-:Y:S01]  /*5060*/  FFMA.FTZ R24, R3, -UR6, R5 ;  /* 0x8000000603187c23 */ /* 0x010fe20008010005 */
[----:B------:R-:W-:Y:S01]  /*5070*/  FMUL.FTZ R3, R63, UR7 ;  /* 0x000000073f037c20 */ /* 0x000fe20008410000 */
[----:B------:R-:W-:Y:S01]  /*5080*/  IMAD.IADD R5, R38, 0x1, -R134 ;  /* 0x0000000126057824 */ /* 0x000fe200078e0a86 */
[----:B------:R-:W-:Y:S01]  /*5090*/  HMMA.16816.F32 R120, R44, R76, R120 ;  /* 0x0000004c2c78723c */ /* 0x000fe20000001878 */
[----:B------:R-:W-:Y:S01]  /*50a0*/  IABS R2, R2 ;  /* 0x0000000200027213 */ /* 0x000fe20000000000 */
[----:B------:R1:W-:Y:S01]  /*50b0*/  MUFU.TANH R10, R3 ;  /* 0x00000003000a7308 */ /* 0x0003e20000002400 */
[----:B------:R-:W-:-:S02]  /*50c0*/  VIADD R63, R43, 0xfffffff0 ;  /* 0xfffffff02b3f7836 */ /* 0x000fc40000000000 */
[----:B--2---:R-:W-:Y:S01]  /*50d0*/  FMUL.FTZ R4, R62, UR7 ;  /* 0x000000073e047c20 */ /* 0x004fe20008410000 */
[----:B------:R-:W-:Y:S01]  /*50e0*/  I2FP.F32.S32 R2, R2 ;  /* 0x0000000200027245 */ /* 0x000fe20000201400 */
[----:B------:R-:W-:Y:S01]  /*50f0*/  VIADD R62, R43, 0xffffffe8 ;  /* 0xffffffe82b3e7836 */ /* 0x000fe20000000000 */
[----:B------:R-:W-:Y:S01]  /*5100*/  IABS R5, R5 ;  /* 0x0000000500057213 */ /* 0x000fe20000000000 */
[----:B------:R-:W-:Y:S01]  /*5110*/  HMMA.16816.F32 R76, R44, R78, R128 ;  /* 0x0000004e2c4c723c */ /* 0x000fe20000001880 */
[----:B------:R-:W-:Y:S01]  /*5120*/  FMUL.FTZ R44, R85, UR7 ;  /* 0x00000007552c7c20 */ /* 0x000fe20008410000 */
[----:B------:R-:W-:Y:S01]  /*5130*/  FFMA.FTZ R26, R2, -UR6, R6 ;  /* 0x80000006021a7c23 */ /* 0x000fe20008010006 */
[----:B------:R2:W4:Y:S01]  /*5140*/  MUFU.TANH R11, R4 ;  /* 0x00000004000b7308 */ /* 0x0005220000002400 */
[----:B------:R-:W-:Y:S02]  /*5150*/  IMAD.IADD R2, R38, 0x1, -R65 ;  /* 0x0000000126027824 */ /* 0x000fe400078e0a41 */
[----:B------:R-:W-:Y:S01]  /*5160*/  FMUL.FTZ R45, R92, UR7 ;  /* 0x000000075c2d7c20 */ /* 0x000fe20008410000 */
[----:B------:R-:W-:-:S02]  /*5170*/  IMAD.IADD R6, R38, 0x1, -R133 ;  /* 0x0000000126067824 */ /* 0x000fc400078e0a85 */
[----:B------:R-:W-:Y:S01]  /*5180*/  FMUL.FTZ R46, R93, UR7 ;  /* 0x000000075d2e7c20 */ /* 0x000fe20008410000 */
[C---:B---3--:R-:W-:Y:S02]  /*5190*/  IMAD.IADD R7, R38.reuse, 0x1, -R63 ;  /* 0x0000000126077824 */ /* 0x048fe400078e0a3f */
[----:B------:R-:W-:Y:S02]  /*51a0*/  IABS R6, R6 ;  /* 0x0000000600067213 */ /* 0x000fe40000000000 */
[----:B-1----:R-:W-:Y:S02]  /*51b0*/  IABS R3, R2 ;  /* 0x0000000200037213 */ /* 0x002fe40000000000 */
[----:B------:R-:W-:Y:S01]  /*51c0*/  IABS R7, R7 ;  /* 0x0000000700077213 */ /* 0x000fe20000000000 */
[----:B--2---:R-:W-:-:S05]  /*51d0*/  IMAD.IADD R4, R38, 0x1, -R67 ;  /* 0x0000000126047824 */ /* 0x004fca00078e0a43 */
[----:B------:R-:W-:Y:S01]  /*51e0*/  IABS R2, R4 ;  /* 0x0000000400027213 */ /* 0x000fe20000000000 */
[----:B------:R-:W-:-:S04]  /*51f0*/  IMAD.MOV.U32 R4, RZ, RZ, R3 ;  /* 0x000000ffff047224 */ /* 0x000fc800078e0003 */
[----:B------:R-:W-:Y:S02]  /*5200*/  IMAD.MOV.U32 R3, RZ, RZ, R2 ;  /* 0x000000ffff037224 */ /* 0x000fe400078e0002 */
[----:B------:R-:W-:Y:S01]  /*5210*/  IMAD.MOV.U32 R2, RZ, RZ, R5 ;  /* 0x000000ffff027224 */ /* 0x000fe200078e0005 */
[----:B------:R-:W-:Y:S02]  /*5220*/  I2FP.F32.S32 R5, R4 ;  /* 0x0000000400057245 */ /* 0x000fe40000201400 */
[----:B------:R-:W-:Y:S02]  /*5230*/  I2FP.F32.S32 R4, R3 ;  /* 0x0000000300047245 */ /* 0x000fe40000201400 */
[----:B------:R-:W-:Y:S01]  /*5240*/  I2FP.F32.S32 R3, R2 ;  /* 0x0000000200037245 */ /* 0x000fe20000201400 */
[----:B------:R-:W-:Y:S01]  /*5250*/  FFMA.FTZ R13, R5, -UR6, R9 ;  /* 0x80000006050d7c23 */ /* 0x000fe20008010009 */
[----:B------:R-:W-:Y:S01]  /*5260*/  I2FP.F32.S32 R2, R6 ;  /* 0x0000000600027245 */ /* 0x000fe20000201400 */
[----:B-----5:R-:W-:Y:S01]  /*5270*/  FFMA.FTZ R12, R4, -UR6, R8 ;  /* 0x80000006040c7c23 */ /* 0x020fe20008010008 */
[----:B------:R-:W-:Y:S01]  /*5280*/  FMUL.FTZ R5, R74, UR7 ;  /* 0x000000074a057c20 */ /* 0x000fe20008410000 */
[----:B----4-:R-:W-:Y:S01]  /*5290*/  FFMA.FTZ R11, R3, -UR6, R11 ;  /* 0x80000006030b7c23 */ /* 0x010fe2000801000b */
[----:B------:R-:W-:Y:S01]  /*52a0*/  FMUL.FTZ R3, R75, UR7 ;  /* 0x000000074b037c20 */ /* 0x000fe20008410000 */
[----:B------:R-:W-:Y:S01]  /*52b0*/  FFMA.FTZ R10, R2, -UR6, R10 ;  /* 0x80000006020a7c23 */ /* 0x000fe2000801000a */
[----:B------:R-:W-:-:S02]  /*52c0*/  IMAD.IADD R2, R38, 0x1, -R57 ;  /* 0x0000000126027824 */ /* 0x000fc400078e0a39 */
[----:B------:R-:W-:Y:S01]  /*52d0*/  FMUL.FTZ R8, R86, UR7 ;  /* 0x0000000756087c20 */ /* 0x000fe20008410000 */
[----:B------:R1:W-:Y:S01]  /*52e0*/  MUFU.TANH R15, R3 ;  /* 0x00000003000f7308 */ /* 0x0003e20000002400 */
[C---:B------:R-:W-:Y:S01]  /*52f0*/  IMAD.IADD R6, R38.reuse, 0x1, -R59 ;  /* 0x0000000126067824 */ /* 0x040fe200078e0a3b */
[----:B------:R-:W-:Y:S02]  /*5300*/  I2FP.F32.S32 R9, R7 ;  /* 0x0000000700097245 */ /* 0x000fe40000201400 */
[----:B------:R-:W-:Y:S02]  /*5310*/  IABS R2, R2 ;  /* 0x0000000200027213 */ /* 0x000fe40000000000 */
[----:B------:R-:W-:Y:S02]  /*5320*/  IABS R6, R6 ;  /* 0x0000000600067213 */ /* 0x000fe40000000000 */
[----:B------:R2:W-:Y:S08]  /*5330*/  MUFU.TANH R16, R5 ;  /* 0x0000000500107308 */ /* 0x0005f00000002400 */
[----:B------:R3:W4:Y:S01]  /*5340*/  MUFU.TANH R14, R8 ;  /* 0x00000008000e7308 */ /* 0x0007220000002400 */
[----:B-1----:R-:W-:-:S05]  /*5350*/  IMAD.IADD R3, R38, 0x1, -R58 ;  /* 0x0000000126037824 */ /* 0x002fca00078e0a3a */
[----:B------:R-:W-:Y:S01]  /*5360*/  IABS R4, R3 ;  /* 0x0000000300047213 */ /* 0x000fe20000000000 */
[----:B------:R-:W-:Y:S02]  /*5370*/  IMAD.MOV.U32 R3, RZ, RZ, R2 ;  /* 0x000000ffff037224 */ /* 0x000fe400078e0002 */
[----:B--2---:R-:W-:Y:S02]  /*5380*/  IMAD.IADD R5, R38, 0x1, -R62 ;  /* 0x0000000126057824 */ /* 0x004fe400078e0a3e */
[----:B------:R-:W-:Y:S01]  /*5390*/  IMAD.MOV.U32 R2, RZ, RZ, R4 ;  /* 0x000000ffff027224 */ /* 0x000fe200078e0004 */
[----:B------:R-:W-:Y:S02]  /*53a0*/  I2FP.F32.S32 R4, R3 ;  /* 0x0000000300047245 */ /* 0x000fe40000201400 */
[----:B------:R-:W-:Y:S02]  /*53b0*/  IABS R5, R5 ;  /* 0x0000000500057213 */ /* 0x000fe40000000000 */
[----:B------:R-:W-:Y:S01]  /*53c0*/  I2FP.F32.S32 R3, R2 ;  /* 0x0000000200037245 */ /* 0x000fe20000201400 */
[----:B------:R-:W-:Y:S01]  /*53d0*/  FFMA.FTZ R7, R4, -UR6, R18 ;  /* 0x8000000604077c23 */ /* 0x000fe20008010012 */
[----:B------:R-:W-:Y:S01]  /*53e0*/  I2FP.F32.S32 R2, R5 ;  /* 0x0000000500027245 */ /* 0x000fe20000201400 */
[----:B------:R-:W-:Y:S01]  /*53f0*/  VIADD R18, R0, 0x11 ;  /* 0x0000001100127836 */ /* 0x000fe20000000000 */
[----:B---3--:R-:W-:Y:S01]  /*5400*/  I2FP.F32.S32 R8, R6 ;  /* 0x0000000600087245 */ /* 0x008fe20000201400 */
[----:B------:R-:W-:Y:S01]  /*5410*/  FFMA.FTZ R6, R3, -UR6, R17 ;  /* 0x8000000603067c23 */ /* 0x000fe20008010011 */
[----:B----4-:R-:W-:Y:S01]  /*5420*/  FFMA.FTZ R3, R9, -UR6, R14 ;  /* 0x8000000609037c23 */ /* 0x010fe2000801000e */
[----:B------:R-:W-:Y:S01]  /*5430*/  FFMA.FTZ R5, R2, -UR6, R16 ;  /* 0x8000000602057c23 */ /* 0x000fe20008010010 */
[----:B------:R-:W-:-:S02]  /*5440*/  VIADD R14, R0, 0x1 ;  /* 0x00000001000e7836 */ /* 0x000fc40000000000 */
[----:B------:R-:W-:Y:S01]  /*5450*/  FFMA.FTZ R4, R8, -UR6, R15 ;  /* 0x8000000608047c23 */ /* 0x000fe2000801000f */
[----:B------:R-:W-:Y:S02]  /*5460*/  VIADD R2, R38, -UR23 ;  /* 0x8000001726027c36 */ /* 0x000fe40008000000 */
[----:B------:R-:W-:Y:S01]  /*5470*/  FMUL.FTZ R8, R100, UR7 ;  /* 0x0000000764087c20 */ /* 0x000fe20008410000 */
[C---:B------:R-:W-:Y:S02]  /*5480*/  VIADD R17, R0.reuse, 0x10 ;  /* 0x0000001000117836 */ /* 0x040fe40000000000 */
[----:B------:R-:W-:Y:S01]  /*5490*/  VIADD R15, R0, 0x8 ;  /* 0x00000008000f7836 */ /* 0x000fe20000000000 */
[----:B------:R-:W-:Y:S01]  /*54a0*/  BAR.SYNC.DEFER_BLOCKING 0x0 ;  /* 0x0000000000007b1d */ /* 0x000fe20000010000 */
[----:B------:R-:W-:Y:S01]  /*54b0*/  ISETP.GT.AND P6, PT, R2, R14, PT ;  /* 0x0000000e0200720c */ /* 0x000fe20003fc4270 */
[----:B------:R-:W-:Y:S01]  /*54c0*/  VIADD R16, R0, 0x9 ;  /* 0x0000000900107836 */ /* 0x000fe20000000000 */
[----:B------:R-:W-:-:S02]  /*54d0*/  ISETP.GT.AND P0, PT, R2, R17, PT ;  /* 0x000000110200720c */ /* 0x000fc40003f04270 */
[----:B------:R-:W-:Y:S02]  /*54e0*/  ISETP.GT.AND P5, PT, R2, R0, PT ;  /* 0x000000000200720c */ /* 0x000fe40003fa4270 */
[----:B------:R-:W-:Y:S02]  /*54f0*/  FSEL R132, R24, -INF , !P6 ;  /* 0xff80000018847808 */ /* 0x000fe40007000000 */
[----:B------:R-:W-:Y:S01]  /*5500*/  ISETP.GT.AND P2, PT, R2, R15, PT ;  /* 0x0000000f0200720c */ /* 0x000fe20003f44270 */
[----:B------:R1:W2:Y:S01]  /*5510*/  MUFU.TANH R24, R8 ;  /* 0x0000000800187308 */ /* 0x0002a20000002400 */
[----:B------:R-:W-:Y:S02]  /*5520*/  FSEL R136, R11, -INF , !P0 ;  /* 0xff8000000b887808 */ /* 0x000fe40004000000 */
[----:B------:R-:W-:Y:S02]  /*5530*/  FSEL R100, R26, -INF , !P5 ;  /* 0xff8000001a647808 */ /* 0x000fe40006800000 */
[----:B------:R-:W-:-:S02]  /*5540*/  ISETP.GT.AND P0, PT, R2, R22, PT ;  /* 0x000000160200720c */ /* 0x000fc40003f04270 */
[C---:B------:R-:W-:Y:S02]  /*5550*/  ISETP.GT.AND P1, PT, R2.reuse, R16, PT ;  /* 0x000000100200720c */ /* 0x040fe40003f24270 */
[C---:B------:R-:W-:Y:S02]  /*5560*/  ISETP.GT.AND P5, PT, R2.reuse, R18, PT ;  /* 0x000000120200720c */ /* 0x040fe40003fa4270 */
[----:B------:R-:W-:Y:S02]  /*5570*/  FSEL R135, R13, -INF , !P2 ;  /* 0xff8000000d877808 */ /* 0x000fe40005000000 */
[----:B------:R-:W-:Y:S02]  /*5580*/  ISETP.GT.AND P2, PT, R2, R20, PT ;  /* 0x000000140200720c */ /* 0x000fe40003f44270 */
[----:B------:R-:W-:Y:S01]  /*5590*/  FSEL R141, R4, -INF , !P0 ;  /* 0xff800000048d7808 */ /* 0x000fe20004000000 */
[----:B------:R-:W-:Y:S01]  /*55a0*/  FMUL.FTZ R4, R105, UR7 ;  /* 0x0000000769047c20 */ /* 0x000fe20008410000 */
[----:B------:R-:W-:Y:S01]  /*55b0*/  FSEL R138, R10, -INF , !P5 ;  /* 0xff8000000a8a7808 */ /* 0x000fe20006800000 */
[----:B-1----:R-:W-:Y:S01]  /*55c0*/  FMUL.FTZ R8, R101, UR7 ;  /* 0x0000000765087c20 */ /* 0x002fe20008410000 */
[----:B------:R-:W-:Y:S01]  /*55d0*/  FSEL R101, R12, -INF , !P1 ;  /* 0xff8000000c657808 */ /* 0x000fe20004800000 */
[----:B------:R1:W-:Y:S01]  /*55e0*/  MUFU.TANH R13, R4 ;  /* 0x00000004000d7308 */ /* 0x0003e20000002400 */
[----:B------:R-:W-:-:S02]  /*55f0*/  ISETP.GT.AND P6, PT, R2, R19, PT ;  /* 0x000000130200720c */ /* 0x000fc40003fc4270 */
[C---:B------:R-:W-:Y:S02]  /*5600*/  ISETP.GT.AND P1, PT, R2.reuse, R21, PT ;  /* 0x000000150200720c */ /* 0x040fe40003f24270 */
[----:B------:R-:W-:Y:S02]  /*5610*/  ISETP.GT.AND P5, PT, R2, R23, PT ;  /* 0x000000170200720c */ /* 0x000fe40003fa4270 */
[----:B------:R-:W-:Y:S01]  /*5620*/  FSEL R139, R6, -INF , !P2 ;  /* 0xff800000068b7808 */ /* 0x000fe20005000000 */
[----:B------:R3:W4:Y:S01]  /*5630*/  MUFU.TANH R9, R8 ;  /* 0x0000000800097308 */ /* 0x0007220000002400 */
[----:B------:R-:W-:Y:S01]  /*5640*/  FSEL R140, R5, -INF , !P1 ;  /* 0xff800000058c7808 */ /* 0x000fe20004800000 */
[----:B------:R-:W-:Y:S01]  /*5650*/  IMAD.IADD R5, R41, 0x1, -R65 ;  /* 0x0000000129057824 */ /* 0x000fe200078e0a41 */
[----:B------:R-:W-:Y:S01]  /*5660*/  FSEL R142, R3, -INF , !P5 ;  /* 0xff800000038e7808 */ /* 0x000fe20006800000 */
[----:B------:R-:W-:Y:S01]  /*5670*/  IMAD.IADD R3, R41, 0x1, -R137 ;  /* 0x0000000129037824 */ /* 0x000fe200078e0a89 */
[----:B------:R-:W-:-:S02]  /*5680*/  ISETP.GT.AND P2, PT, R2, R30, PT ;  /* 0x0000001e0200720c */ /* 0x000fc40003f44270 */
[C---:B------:R-:W-:Y:S02]  /*5690*/  ISETP.GT.AND P1, PT, R2.reuse, R31, PT ;  /* 0x0000001f0200720c */ /* 0x040fe40003f24270 */
[----:B------:R-:W-:Y:S01]  /*56a0*/  ISETP.GT.AND P0, PT, R2, R36, PT ;  /* 0x000000240200720c */ /* 0x000fe20003f04270 */
[----:B-1----:R-:W-:Y:S01]  /*56b0*/  FMUL.FTZ R4, R108, UR7 ;  /* 0x000000076c047c20 */ /* 0x002fe20008410000 */
[----:B------:R-:W-:Y:S02]  /*56c0*/  ISETP.GT.AND P5, PT, R2, R33, PT ;  /* 0x000000210200720c */ /* 0x000fe40003fa4270 */
[----:B------:R-:W-:Y:S01]  /*56d0*/  IABS R3, R3 ;  /* 0x0000000300037213 */ /* 0x000fe20000000000 */
[----:B------:R1:W-:Y:S01]  /*56e0*/  MUFU.TANH R12, R4 ;  /* 0x00000004000c7308 */ /* 0x0003e20000002400 */
[----:B------:R-:W-:Y:S01]  /*56f0*/  IABS R5, R5 ;  /* 0x0000000500057213 */ /* 0x000fe20000000000 */
[----:B---3--:R-:W-:Y:S01]  /*5700*/  FMUL.FTZ R8, R104, UR7 ;  /* 0x0000000768087c20 */ /* 0x008fe20008410000 */
[----:B------:R-:W-:Y:S01]  /*5710*/  FSEL R104, R7, -INF , !P6 ;  /* 0xff80000007687808 */ /* 0x000fe20007000000 */
[----:B------:R-:W-:Y:S01]  /*5720*/  FMUL.FTZ R7, R96, UR7 ;  /* 0x0000000760077c20 */ /* 0x000fe20008410000 */
[----:B------:R-:W-:-:S03]  /*5730*/  ISETP.GT.AND P6, PT, R2, R25, PT ;  /* 0x000000190200720c */ /* 0x000fc60003fc4270 */
[----:B------:R-:W3:Y:S01]  /*5740*/  MUFU.TANH R6, R8 ;  /* 0x0000000800067308 */ /* 0x000ee20000002400 */
[----:B------:R-:W-:-:S05]  /*5750*/  IMAD.IADD R2, R41, 0x1, -R42 ;  /* 0x0000000129027824 */ /* 0x000fca00078e0a2a */
[----:B------:R-:W-:Y:S02]  /*5760*/  IABS R2, R2 ;  /* 0x0000000200027213 */ /* 0x000fe40000000000 */
[----:B------:R5:W-:Y:S01]  /*5770*/  MUFU.TANH R28, R7 ;  /* 0x00000007001c7308 */ /* 0x000be20000002400 */
[----:B-1----:R-:W-:Y:S01]  /*5780*/  FMUL.FTZ R4, R109, UR7 ;  /* 0x000000076d047c20 */ /* 0x002fe20008410000 */
[----:B------:R-:W-:-:S06]  /*5790*/  I2FP.F32.S32 R2, R2 ;  /* 0x0000000200027245 */ /* 0x000fcc0000201400 */
[----:B------:R1:W3:Y:S01]  /*57a0*/  MUFU.TANH R11, R4 ;  /* 0x00000004000b7308 */ /* 0x0002e20000002400 */
[----:B--2---:R-:W-:Y:S01]  /*57b0*/  FFMA.FTZ R39, R2, -UR6, R24 ;  /* 0x8000000602277c23 */ /* 0x004fe20008010018 */
[----:B------:R-:W-:Y:S02]  /*57c0*/  IMAD.IADD R2, R41, 0x1, -R67 ;  /* 0x0000000129027824 */ /* 0x000fe400078e0a43 */
[----:B-----5:R-:W-:-:S04]  /*57d0*/  FMUL.FTZ R7, R97, UR7 ;  /* 0x0000000761077c20 */ /* 0x020fc80008410000 */
[----:B------:R2:W-:Y:S01]  /*57e0*/  MUFU.TANH R10, R7 ;  /* 0x00000007000a7308 */ /* 0x0005e20000002400 */
[----:B-1----:R-:W-:Y:S02]  /*57f0*/  I2FP.F32.S32 R4, R3 ;  /* 0x0000000300047245 */ /* 0x002fe40000201400 */
[----:B------:R-:W-:Y:S01]  /*5800*/  I2FP.F32.S32 R3, R5 ;  /* 0x0000000500037245 */ /* 0x000fe20000201400 */
[----:B------:R-:W-:Y:S02]  /*5810*/  FMUL.FTZ R5, R112, UR7 ;  /* 0x0000000770057c20 */ /* 0x000fe40008410000 */
[----:B----4-:R-:W-:Y:S01]  /*5820*/  FFMA.FTZ R37, R4, -UR6, R9 ;  /* 0x8000000604257c23 */ /* 0x010fe20008010009 */
[----:B------:R-:W-:Y:S02]  /*5830*/  IMAD.IADD R4, R41, 0x1, -R134 ;  /* 0x0000000129047824 */ /* 0x000fe400078e0a86 */
[----:B---3--:R-:W-:Y:S01]  /*5840*/  FFMA.FTZ R35, R3, -UR6, R6 ;  /* 0x8000000603237c23 */ /* 0x008fe20008010006 */
[----:B------:R-:W-:Y:S01]  /*5850*/  FMUL.FTZ R3, R113, UR7 ;  /* 0x0000000771037c20 */ /* 0x000fe20008410000 */
[----:B------:R1:W3:Y:S01]  /*5860*/  MUFU.TANH R8, R5 ;  /* 0x0000000500087308 */ /* 0x0002e20000002400 */
[----:B------:R-:W-:-:S02]  /*5870*/  IMAD.IADD R6, R41, 0x1, -R57 ;  /* 0x0000000129067824 */ /* 0x000fc400078e0a39 */
[----:B--2---:R-:W-:-:S03]  /*5880*/  FMUL.FTZ R7, R87, UR7 ;  /* 0x0000000757077c20 */ /* 0x004fc60008410000 */
[----:B------:R-:W-:Y:S02]  /*5890*/  IABS R6, R6 ;  /* 0x0000000600067213 */ /* 0x000fe40000000000 */
[----:B------:R2:W4:Y:S08]  /*58a0*/  MUFU.TANH R29, R3 ;  /* 0x00000003001d7308 */ /* 0x0005300000002400 */
[----:B------:R5:W-:Y:S01]  /*58b0*/  MUFU.TANH R40, R7 ;  /* 0x0000000700287308 */ /* 0x000be20000002400 */
[----:B-1----:R-:W-:-:S05]  /*58c0*/  IMAD.IADD R5, R41, 0x1, -R133 ;  /* 0x0000000129057824 */ /* 0x002fca00078e0a85 */
[----:B------:R-:W-:Y:S02]  /*58d0*/  IABS R5, R5 ;  /* 0x0000000500057213 */ /* 0x000fe40000000000 */
[----:B--2---:R-:W-:Y:S02]  /*58e0*/  IABS R3, R2 ;  /* 0x0000000200037213 */ /* 0x004fe40000000000 */
[----:B------:R-:W-:-:S03]  /*58f0*/  IABS R2, R4 ;  /* 0x0000000400027213 */ /* 0x000fc60000000000 */
[----:B------:R-:W-:Y:S02]  /*5900*/  IMAD.MOV.U32 R4, RZ, RZ, R3 ;  /* 0x000000ffff047224 */ /* 0x000fe400078e0003 */
[----:B------:R-:W-:Y:S02]  /*5910*/  IMAD.MOV.U32 R3, RZ, RZ, R2 ;  /* 0x000000ffff037224 */ /* 0x000fe400078e0002 */
[----:B-----5:R-:W-:Y:S01]  /*5920*/  FMUL.FTZ R7, R94, UR7 ;  /* 0x000000075e077c20 */ /* 0x020fe20008410000 */
[----:B------:R-:W-:Y:S01]  /*5930*/  IMAD.MOV.U32 R2, RZ, RZ, R5 ;  /* 0x000000ffff027224 */ /* 0x000fe200078e0005 */
[----:B------:R-:W-:Y:S02]  /*5940*/  I2FP.F32.S32 R5, R4 ;  /* 0x0000000400057245 */ /* 0x000fe40000201400 */
[----:B------:R-:W-:Y:S01]  /*5950*/  I2FP.F32.S32 R4, R3 ;  /* 0x0000000300047245 */ /* 0x000fe20000201400 */
[----:B------:R1:W-:Y:S01]  /*5960*/  MUFU.TANH R34, R7 ;  /* 0x0000000700227308 */ /* 0x0003e20000002400 */
[----:B------:R-:W-:Y:S01]  /*5970*/  I2FP.F32.S32 R3, R2 ;  /* 0x0000000200037245 */ /* 0x000fe20000201400 */
[----:B------:R-:W-:Y:S01]  /*5980*/  FFMA.FTZ R27, R5, -UR6, R13 ;  /* 0x80000006051b7c23 */ /* 0x000fe2000801000d */
[----:B------:R-:W-:Y:S01]  /*5990*/  I2FP.F32.S32 R2, R6 ;  /* 0x0000000600027245 */ /* 0x000fe20000201400 */
[----:B------:R-:W-:Y:S01]  /*59a0*/  FFMA.FTZ R26, R4, -UR6, R12 ;  /* 0x80000006041a7c23 */ /* 0x000fe2000801000c */
[----:B------:R-:W-:-:S02]  /*59b0*/  IMAD.IADD R4, R41, 0x1, -R62 ;  /* 0x0000000129047824 */ /* 0x000fc400078e0a3e */
[----:B------:R-:W-:Y:S01]  /*59c0*/  FFMA.FTZ R24, R3, -UR6, R11 ;  /* 0x8000000603187c23 */ /* 0x000fe2000801000b */
[----:B------:R-:W-:Y:S01]  /*59d0*/  FMUL.FTZ R3, R124, UR7 ;  /* 0x000000077c037c20 */ /* 0x000fe20008410000 */
[----:B---3--:R-:W-:Y:S01]  /*59e0*/  FFMA.FTZ R13, R2, -UR6, R8 ;  /* 0x80000006020d7c23 */ /* 0x008fe20008010008 */
[C---:B------:R-:W-:Y:S02]  /*59f0*/  IMAD.IADD R2, R41.reuse, 0x1, -R58 ;  /* 0x0000000129027824 */ /* 0x040fe400078e0a3a */
[C---:B------:R-:W-:Y:S01]  /*5a00*/  IMAD.IADD R5, R41.reuse, 0x1, -R59 ;  /* 0x0000000129057824 */ /* 0x040fe200078e0a3b */
[----:B------:R2:W3:Y:S01]  /*5a10*/  MUFU.TANH R9, R3 ;  /* 0x0000000300097308 */ /* 0x0004e20000002400 */
[----:B------:R-:W-:Y:S02]  /*5a20*/  IMAD.IADD R6, R41, 0x1, -R63 ;  /* 0x0000000129067824 */ /* 0x000fe400078e0a3f */
[----:B------:R-:W-:Y:S01]  /*5a30*/  IMAD.IADD R8, R38, 0x1, -R54 ;  /* 0x0000000126087824 */ /* 0x000fe200078e0a36 */
[----:B------:R-:W-:-:S02]  /*5a40*/  IABS R5, R5 ;  /* 0x0000000500057213 */ /* 0x000fc40000000000 */
[----:B------:R-:W-:Y:S01]  /*5a50*/  IABS R6, R6 ;  /* 0x0000000600067213 */ /* 0x000fe20000000000 */
[----:B-1----:R-:W-:Y:S01]  /*5a60*/  FMUL.FTZ R7, R119, UR7 ;  /* 0x0000000777077c20 */ /* 0x002fe20008410000 */
[----:B--2---:R-:W-:Y:S02]  /*5a70*/  IABS R3, R2 ;  /* 0x0000000200037213 */ /* 0x004fe40000000000 */
[----:B------:R-:W-:-:S03]  /*5a80*/  IABS R2, R4 ;  /* 0x0000000400027213 */ /* 0x000fc60000000000 */
[----:B------:R-:W-:Y:S02]  /*5a90*/  IMAD.MOV.U32 R4, RZ, RZ, R3 ;  /* 0x000000ffff047224 */ /* 0x000fe400078e0003 */
[----:B------:R-:W-:Y:S02]  /*5aa0*/  IMAD.MOV.U32 R3, RZ, RZ, R2 ;  /* 0x000000ffff037224 */ /* 0x000fe400078e0002 */
[----:B------:R-:W-:Y:S01]  /*5ab0*/  IMAD.MOV.U32 R2, RZ, RZ, R5 ;  /* 0x000000ffff027224 */ /* 0x000fe200078e0005 */
[----:B------:R-:W-:Y:S02]  /*5ac0*/  I2FP.F32.S32 R5, R4 ;  /* 0x0000000400057245 */ /* 0x000fe40000201400 */
[----:B------:R-:W-:Y:S02]  /*5ad0*/  I2FP.F32.S32 R4, R3 ;  /* 0x0000000300047245 */ /* 0x000fe40000201400 */
[----:B------:R-:W-:Y:S01]  /*5ae0*/  I2FP.F32.S32 R3, R2 ;  /* 0x0000000200037245 */ /* 0x000fe20000201400 */
[----:B----4-:R-:W-:Y:S01]  /*5af0*/  FFMA.FTZ R12, R5, -UR6, R29 ;  /* 0x80000006050c7c23 */ /* 0x010fe2000801001d */
[----:B------:R-:W-:Y:S01]  /*5b00*/  I2FP.F32.S32 R2, R6 ;  /* 0x0000000600027245 */ /* 0x000fe20000201400 */
[----:B------:R-:W-:Y:S01]  /*5b10*/  FMUL.FTZ R5, R95, UR7 ;  /* 0x000000075f057c20 */ /* 0x000fe20008410000 */
[----:B------:R-:W-:Y:S01]  /*5b20*/  FFMA.FTZ R11, R4, -UR6, R28 ;  /* 0x80000006040b7c23 */ /* 0x000fe2000801001c */
[----:B------:R-:W-:Y:S01]  /*5b30*/  FFMA.FTZ R10, R3, -UR6, R10 ;  /* 0x80000006030a7c23 */ /* 0x000fe2000801000a */
[----:B------:R-:W-:Y:S01]  /*5b40*/  FMUL.FTZ R4, R118, UR7 ;  /* 0x0000000776047c20 */ /* 0x000fe20008410000 */
[----:B---3--:R-:W-:Y:S01]  /*5b50*/  FFMA.FTZ R9, R2, -UR6, R9 ;  /* 0x8000000602097c23 */ /* 0x008fe20008010009 */
[C---:B------:R-:W-:Y:S01]  /*5b60*/  IMAD.IADD R2, R38.reuse, 0x1, -R51 ;  /* 0x0000000126027824 */ /* 0x040fe200078e0a33 */
[----:B------:R1:W2:Y:S01]  /*5b70*/  MUFU.TANH R29, R5 ;  /* 0x00000005001d7308 */ /* 0x0002a20000002400 */
[----:B------:R-:W-:-:S02]  /*5b80*/  IMAD.IADD R3, R38, 0x1, -R53 ;  /* 0x0000000126037824 */ /* 0x000fc400078e0a35 */
[----:B------:R-:W-:Y:S01]  /*5b90*/  IMAD.IADD R6, R38, 0x1, -R43 ;  /* 0x0000000126067824 */ /* 0x000fe200078e0a2b */
[----:B------:R-:W-:-:S04]  /*5ba0*/  IABS R2, R2 ;  /* 0x0000000200027213 */ /* 0x000fc80000000000 */
[----:B------:R3:W4:Y:S08]  /*5bb0*/  MUFU.TANH R32, R4 ;  /* 0x0000000400207308 */ /* 0x0007300000002400 */
[----:B------:R5:W4:Y:S01]  /*5bc0*/  MUFU.TANH R28, R7 ;  /* 0x00000007001c7308 */ /* 0x000b220000002400 */
[----:B-1----:R-:W-:-:S05]  /*5bd0*/  IMAD.IADD R5, R38, 0x1, -R52 ;  /* 0x0000000126057824 */ /* 0x002fca00078e0a34 */
[----:B------:R-:W-:Y:S02]  /*5be0*/  IABS R5, R5 ;  /* 0x0000000500057213 */ /* 0x000fe40000000000 */
[----:B---3--:R-:W-:Y:S01]  /*5bf0*/  IABS R4, R3 ;  /* 0x0000000300047213 */ /* 0x008fe20000000000 */
[----:B------:R-:W-:-:S04]  /*5c00*/  IMAD.MOV.U32 R3, RZ, RZ, R2 ;  /* 0x000000ffff037224 */ /* 0x000fc800078e0002 */
[----:B------:R-:W-:Y:S01]  /*5c10*/  IMAD.MOV.U32 R2, RZ, RZ, R4 ;  /* 0x000000ffff027224 */ /* 0x000fe200078e0004 */
[----:B------:R-:W-:Y:S02]  /*5c20*/  I2FP.F32.S32 R4, R3 ;  /* 0x0000000300047245 */ /* 0x000fe40000201400 */
[----:B-----5:R-:W-:Y:S02]  /*5c30*/  IABS R7, R6 ;  /* 0x0000000600077213 */ /* 0x020fe40000000000 */
[----:B------:R-:W-:Y:S02]  /*5c40*/  IABS R6, R8 ;  /* 0x0000000800067213 */ /* 0x000fe40000000000 */
[----:B------:R-:W-:Y:S01]  /*5c50*/  I2FP.F32.S32 R3, R2 ;  /* 0x0000000200037245 */ /* 0x000fe20000201400 */
[----:B------:R-:W-:Y:S01]  /*5c60*/  IMAD.MOV.U32 R8, RZ, RZ, R7 ;  /* 0x000000ffff087224 */ /* 0x000fe200078e0007 */
[----:B------:R-:W-:Y:S01]  /*5c70*/  I2FP.F32.S32 R2, R5 ;  /* 0x0000000500027245 */ /* 0x000fe20000201400 */
[----:B------:R-:W-:-:S03]  /*5c80*/  FFMA.FTZ R7, R4, -UR6, R40 ;  /* 0x8000000604077c23 */ /* 0x000fc60008010028 */
[----:B------:R-:W-:Y:S01]  /*5c90*/  I2FP.F32.S32 R4, R8 ;  /* 0x0000000800047245 */ /* 0x000fe20000201400 */
[----:B--2---:R-:W-:Y:S01]  /*5ca0*/  FFMA.FTZ R5, R2, -UR6, R29 ;  /* 0x8000000602057c23 */ /* 0x004fe2000801001d */
[----:B------:R-:W-:Y:S01]  /*5cb0*/  I2FP.F32.S32 R8, R6 ;  /* 0x0000000600087245 */ /* 0x000fe20000201400 */
[----:B------:R-:W-:Y:S02]  /*5cc0*/  VIADD R2, R41, -UR23 ;  /* 0x8000001729027c36 */ /* 0x000fe40008000000 */
[----:B------:R-:W-:Y:S01]  /*5cd0*/  FFMA.FTZ R6, R3, -UR6, R34 ;  /* 0x8000000603067c23 */ /* 0x000fe20008010022 */
[----:B----4-:R-:W-:Y:S01]  /*5ce0*/  FFMA.FTZ R4, R4, -UR6, R32 ;  /* 0x8000000604047c23 */ /* 0x010fe20008010020 */
[----:B------:R-:W-:Y:S01]  /*5cf0*/  FSEL R91, R7, -INF , !P6 ;  /* 0xff800000075b7808 */ /* 0x000fe20007000000 */
[----:B------:R-:W-:Y:S01]  /*5d00*/  FFMA.FTZ R3, R8, -UR6, R28 ;  /* 0x8000000608037c23 */ /* 0x000fe2000801001c */
[----:B------:R-:W-:Y:S01]  /*5d10*/  ISETP.GT.AND P6, PT, R2, R0, PT ;  /* 0x000000000200720c */ /* 0x000fe20003fc4270 */
[----:B------:R1:W-:Y:S01]  /*5d20*/  MUFU.TANH R7, R50 ;  /* 0x0000003200077308 */ /* 0x0003e20000002400 */
[----:B------:R-:W-:Y:S01]  /*5d30*/  FSEL R95, R4, -INF , !P0 ;  /* 0xff800000045f7808 */ /* 0x000fe20004000000 */
[----:B------:R-:W-:Y:S01]  /*5d40*/  IMAD.IADD R4, R234, 0x1, -R137 ;  /* 0x00000001ea047824 */ /* 0x000fe200078e0a89 */
[----:B------:R-:W-:-:S02]  /*5d50*/  ISETP.GT.AND P0, PT, R2, R16, PT ;  /* 0x000000100200720c */ /* 0x000fc40003f04270 */
[----:B------:R-:W-:Y:S01]  /*5d60*/  FSEL R94, R6, -INF , !P2 ;  /* 0xff800000065e7808 */ /* 0x000fe20005000000 */
[----:B------:R-:W-:Y:S01]  /*5d70*/  FMUL.FTZ R6, R69, UR7 ;  /* 0x0000000745067c20 */ /* 0x000fe20008410000 */
[----:B------:R-:W-:Y:S01]  /*5d80*/  FSEL R96, R5, -INF , !P1 ;  /* 0xff80000005607808 */ /* 0x000fe20004800000 */
[----:B------:R-:W2:Y:S01]  /*5d90*/  MUFU.TANH R8, R55 ;  /* 0x0000003700087308 */ /* 0x000ea20000002400 */
[----:B------:R-:W-:Y:S01]  /*5da0*/  FSEL R97, R3, -INF , !P5 ;  /* 0xff80000003617808 */ /* 0x000fe20006800000 */
[----:B------:R-:W-:Y:S01]  /*5db0*/  FMUL.FTZ R3, R60, UR7 ;  /* 0x000000073c037c20 */ /* 0x000fe20008410000 */
[C---:B------:R-:W-:Y:S01]  /*5dc0*/  ISETP.GT.AND P2, PT, R2.reuse, R14, PT ;  /* 0x0000000e0200720c */ /* 0x040fe20003f44270 */
[----:B------:R-:W-:Y:S01]  /*5dd0*/  FMUL.FTZ R5, R61, UR7 ;  /* 0x000000073d057c20 */ /* 0x000fe20008410000 */
[C---:B------:R-:W-:Y:S02]  /*5de0*/  ISETP.GT.AND P1, PT, R2.reuse, R15, PT ;  /* 0x0000000f0200720c */ /* 0x040fe40003f24270 */
[----:B------:R-:W-:Y:S01]  /*5df0*/  ISETP.GT.AND P5, PT, R2, R17, PT ;  /* 0x000000110200720c */ /* 0x000fe20003fa4270 */
[----:B------:R-:W-:Y:S01]  /*5e00*/  MUFU.TANH R40, R6 ;  /* 0x0000000600287308 */ /* 0x000fe20000002400 */
[----:B------:R-:W-:-:S02]  /*5e10*/  FSEL R80, R27, -INF , !P0 ;  /* 0xff8000001b507808 */ /* 0x000fc40004000000 */
[----:B-1----:R-:W-:Y:S02]  /*5e20*/  FSEL R50, R39, -INF , !P6 ;  /* 0xff80000027327808 */ /* 0x002fe40007000000 */
[----:B------:R-:W-:Y:S02]  /*5e30*/  ISETP.GT.AND P6, PT, R2, R18, PT ;  /* 0x000000120200720c */ /* 0x000fe40003fc4270 */
[----:B------:R-:W-:Y:S01]  /*5e40*/  FSEL R56, R37, -INF , !P2 ;  /* 0xff80000025387808 */ /* 0x000fe20005000000 */
[----:B------:R1:W3:Y:S01]  /*5e50*/  MUFU.TANH R27, R48 ;  /* 0x00000030001b7308 */ /* 0x0002e20000002400 */
[----:B------:R-:W-:Y:S02]  /*5e60*/  FSEL R75, R35, -INF , !P1 ;  /* 0xff800000234b7808 */ /* 0x000fe40004800000 */
[----:B------:R-:W-:Y:S02]  /*5e70*/  FSEL R81, R24, -INF , !P6 ;  /* 0xff80000018517808 */ /* 0x000fe40007000000 */
[----:B------:R-:W-:-:S02]  /*5e80*/  ISETP.GT.AND P2, PT, R2, R19, PT ;  /* 0x000000130200720c */ /* 0x000fc40003f44270 */
[C---:B------:R-:W-:Y:S01]  /*5e90*/  ISETP.GT.AND P1, PT, R2.reuse, R20, PT ;  /* 0x000000140200720c */ /* 0x040fe20003f24270 */
[----:B------:R-:W4:Y:S01]  /*5ea0*/  MUFU.TANH R24, R3 ;  /* 0x0000000300187308 */ /* 0x000f220000002400 */
[C---:B------:R-:W-:Y:S02]  /*5eb0*/  ISETP.GT.AND P0, PT, R2.reuse, R21, PT ;  /* 0x000000150200720c */ /* 0x040fe40003f04270 */
[----:B------:R-:W-:Y:S02]  /*5ec0*/  ISETP.GT.AND P6, PT, R2, R23, PT ;  /* 0x000000170200720c */ /* 0x000fe40003fc4270 */
[----:B------:R-:W-:Y:S02]  /*5ed0*/  FSEL R83, R13, -INF , !P2 ;  /* 0xff8000000d537808 */ /* 0x000fe40005000000 */
[----:B------:R-:W-:Y:S01]  /*5ee0*/  FSEL R86, R12, -INF , !P1 ;  /* 0xff8000000c567808 */ /* 0x000fe20004800000 */
[----:B------:R5:W4:Y:S01]  /*5ef0*/  MUFU.TANH R13, R5 ;  /* 0x00000005000d7308 */ /* 0x000b220000002400 */
[----:B------:R-:W-:Y:S01]  /*5f00*/  FSEL R87, R11, -INF , !P0 ;  /* 0xff8000000b577808 */ /* 0x000fe20004000000 */
[----:B------:R-:W-:Y:S01]  /*5f10*/  FMUL.FTZ R11, R73, UR7 ;  /* 0x00000007490b7c20 */ /* 0x000fe20008410000 */
[----:B-1----:R-:W-:Y:S01]  /*5f20*/  FSEL R48, R26, -INF , !P5 ;  /* 0xff8000001a307808 */ /* 0x002fe20006800000 */
[----:B------:R-:W-:Y:S01]  /*5f30*/  FMUL.FTZ R12, R84, UR7 ;  /* 0x00000007540c7c20 */ /* 0x000fe20008410000 */
[----:B------:R-:W-:-:S02]  /*5f40*/  ISETP.GT.AND P5, PT, R2, R22, PT ;  /* 0x000000160200720c */ /* 0x000fc40003fa4270 */
[----:B------:R-:W-:Y:S01]  /*5f50*/  FSEL R90, R9, -INF , !P6 ;  /* 0xff800000095a7808 */ /* 0x000fe20007000000 */
[----:B------:R-:W-:Y:S01]  /*5f60*/  FMUL.FTZ R9, R72, UR7 ;  /* 0x0000000748097c20 */ /* 0x000fe20008410000 */
[----:B------:R-:W-:Y:S01]  /*5f70*/  FSEL R89, R10, -INF , !P5 ;  /* 0xff8000000a597808 */ /* 0x000fe20006800000 */
[----:B------:R-:W-:Y:S01]  /*5f80*/  MUFU.TANH R26, R49 ;  /* 0x00000031001a7308 */ /* 0x000fe20000002400 */
[C---:B------:R-:W-:Y:S02]  /*5f90*/  ISETP.GT.AND P2, PT, R2.reuse, R25, PT ;  /* 0x000000190200720c */ /* 0x040fe40003f44270 */
[C---:B------:R-:W-:Y:S02]  /*5fa0*/  ISETP.GT.AND P1, PT, R2.reuse, R30, PT ;  /* 0x0000001e0200720c */ /* 0x040fe40003f24270 */
[C---:B------:R-:W-:Y:S02]  /*5fb0*/  ISETP.GT.AND P0, PT, R2.reuse, R31, PT ;  /* 0x0000001f0200720c */ /* 0x040fe40003f04270 */
[----:B------:R-:W-:Y:S01]  /*5fc0*/  ISETP.GT.AND P5, PT, R2, R36, PT ;  /* 0x000000240200720c */ /* 0x000fe20003fa4270 */
[----:B-----5:R-:W-:Y:S01]  /*5fd0*/  IMAD.IADD R5, R234, 0x1, -R134 ;  /* 0x00000001ea057824 */ /* 0x020fe200078e0a86 */
[----:B------:R-:W-:Y:S01]  /*5fe0*/  ISETP.GT.AND P6, PT, R2, R33, PT ;  /* 0x000000210200720c */ /* 0x000fe20003fc4270 */
[----:B------:R-:W-:Y:S01]  /*5ff0*/  IMAD.IADD R2, R234, 0x1, -R42 ;  /* 0x00000001ea027824 */ /* 0x000fe200078e0a2a */
[----:B------:R-:W-:Y:S04]  /*6000*/  MUFU.TANH R11, R11 ;  /* 0x0000000b000b7308 */ /* 0x000fe80000002400 */
[----:B------:R-:W-:-:S02]  /*6010*/  IABS R3, R2 ;  /* 0x0000000200037213 */ /* 0x000fc40000000000 */
[----:B------:R-:W-:Y:S01]  /*6020*/  IABS R2, R4 ;  /* 0x0000000400027213 */ /* 0x000fe20000000000 */
[----:B------:R-:W-:Y:S01]  /*6030*/  FMUL.FTZ R4, R68, UR7 ;  /* 0x0000000744047c20 */ /* 0x000fe20008410000 */
[----:B------:R-:W-:Y:S01]  /*6040*/  I2FP.F32.S32 R3, R3 ;  /* 0x0000000300037245 */ /* 0x000fe20000201400 */
[----:B------:R-:W-:Y:S01]  /*6050*/  MUFU.TANH R9, R9 ;  /* 0x0000000900097308 */ /* 0x000fe20000002400 */
[----:B------:R-:W-:-:S03]  /*6060*/  I2FP.F32.S32 R2, R2 ;  /* 0x0000000200027245 */ /* 0x000fc60000201400 */
[----:B--2---:R-:W-:Y:S01]  /*6070*/  FFMA.FTZ R37, R3, -UR6, R8 ;  /* 0x8000000603257c23 */ /* 0x004fe20008010008 */
[----:B------:R-:W-:Y:S02]  /*6080*/  IMAD.IADD R3, R234, 0x1, -R65 ;  /* 0x00000001ea037824 */ /* 0x000fe400078e0a41 */
[----:B------:R-:W-:Y:S01]  /*6090*/  FFMA.FTZ R35, R2, -UR6, R7 ;  /* 0x8000000602237c23 */ /* 0x000fe20008010007 */
[C---:B------:R-:W-:Y:S01]  /*60a0*/  IMAD.IADD R2, R234.reuse, 0x1, -R67 ;  /* 0x00000001ea027824 */ /* 0x040fe200078e0a43 */
[----:B------:R1:W2:Y:S01]  /*60b0*/  MUFU.TANH R10, R4 ;  /* 0x00000004000a7308 */ /* 0x0002a20000002400 */
[C---:B------:R-:W-:Y:S01]  /*60c0*/  IMAD.IADD R8, R234.reuse, 0x1, -R57 ;  /* 0x00000001ea087824 */ /* 0x040fe200078e0a39 */
[----:B------:R-:W-:Y:S01]  /*60d0*/  IABS R6, R3 ;  /* 0x0000000300067213 */ /* 0x000fe20000000000 */
[----:B------:R-:W-:Y:S01]  /*60e0*/  IMAD.IADD R7, R234, 0x1, -R133 ;  /* 0x00000001ea077824 */ /* 0x000fe200078e0a85 */
[----:B------:R-:W-:Y:S02]  /*60f0*/  IABS R3, R5 ;  /* 0x0000000500037213 */ /* 0x000fe40000000000 */
[----:B------:R-:W-:-:S03]  /*6100*/  IABS R8, R8 ;  /* 0x0000000800087213 */ /* 0x000fc60000000000 */
[----:B------:R-:W-:Y:S01]  /*6110*/  IMAD.MOV.U32 R5, RZ, RZ, R3 ;  /* 0x000000ffff057224 */ /* 0x000fe200078e0003 */
[----:B------:R-:W-:Y:S01]  /*6120*/  I2FP.F32.S32 R3, R6 ;  /* 0x0000000600037245 */ /* 0x000fe20000201400 */
[----:B------:R-:W-:-:S03]  /*6130*/  IMAD.IADD R6, R234, 0x1, -R63 ;  /* 0x00000001ea067824 */ /* 0x000fc600078e0a3f */
[----:B------:R-:W-:Y:S01]  /*6140*/  I2FP.F32.S32 R5, R5 ;  /* 0x0000000500057245 */ /* 0x000fe20000201400 */
[----:B---3--:R-:W-:Y:S01]  /*6150*/  FFMA.FTZ R32, R3, -UR6, R27 ;  /* 0x8000000603207c23 */ /* 0x008fe2000801001b */
[----:B-1----:R-:W-:-:S03]  /*6160*/  IABS R4, R2 ;  /* 0x0000000200047213 */ /* 0x002fc60000000000 */
[----:B----4-:R-:W-:Y:S01]  /*6170*/  FFMA.FTZ R28, R5, -UR6, R24 ;  /* 0x80000006051c7c23 */ /* 0x010fe20008010018 */
[----:B------:R-:W-:Y:S01]  /*6180*/  IABS R2, R7 ;  /* 0x0000000700027213 */ /* 0x000fe20000000000 */
[----:B------:R-:W-:Y:S01]  /*6190*/  FMUL.FTZ R5, R125, UR7 ;  /* 0x000000077d057c20 */ /* 0x000fe20008410000 */
[----:B------:R-:W-:Y:S02]  /*61a0*/  IMAD.MOV.U32 R7, RZ, RZ, R4 ;  /* 0x000000ffff077224 */ /* 0x000fe400078e0004 */
[----:B------:R-:W-:Y:S01]  /*61b0*/  I2FP.F32.S32 R3, R2 ;  /* 0x0000000200037245 */ /* 0x000fe20000201400 */
[----:B------:R-:W-:Y:S01]  /*61c0*/  IMAD.MOV.U32 R4, RZ, RZ, R8 ;  /* 0x000000ffff047224 */ /* 0x000fe200078e0008 */
[----:B------:R1:W-:Y:S01]  /*61d0*/  MUFU.TANH R39, R5 ;  /* 0x0000000500277308 */ /* 0x0003e20000002400 */
[----:B------:R-:W-:Y:S02]  /*61e0*/  I2FP.F32.S32 R7, R7 ;  /* 0x0000000700077245 */ /* 0x000fe40000201400 */
[----:B------:R-:W-:Y:S01]  /*61f0*/  FFMA.FTZ R27, R3, -UR6, R13 ;  /* 0x80000006031b7c23 */ /* 0x000fe2000801000d */
[----:B------:R-:W-:Y:S01]  /*6200*/  I2FP.F32.S32 R2, R4 ;  /* 0x0000000400027245 */ /* 0x000fe20000201400 */
[----:B------:R-:W-:-:S02]  /*6210*/  IMAD.IADD R3, R234, 0x1, -R58 ;  /* 0x00000001ea037824 */ /* 0x000fc400078e0a3a */
[----:B------:R-:W-:Y:S01]  /*6220*/  IMAD.IADD R4, R234, 0x1, -R59 ;  /* 0x00000001ea047824 */ /* 0x000fe200078e0a3b */
[----:B------:R-:W3:Y:S01]  /*6230*/  MUFU.TANH R8, R12 ;  /* 0x0000000c00087308 */ /* 0x000ee20000002400 */
[----:B--2---:R-:W-:Y:S01]  /*6240*/  FFMA.FTZ R24, R2, -UR6, R10 ;  /* 0x8000000602187c23 */ /* 0x004fe2000801000a */
[----:B------:R-:W-:Y:S02]  /*6250*/  IMAD.IADD R2, R234, 0x1, -R62 ;  /* 0x00000001ea027824 */ /* 0x000fe400078e0a3e */
[----:B------:R-:W-:Y:S01]  /*6260*/  FFMA.FTZ R29, R7, -UR6, R26 ;  /* 0x80000006071d7c23 */ /* 0x000fe2000801001a */
[----:B------:R-:W-:-:S04]  /*6270*/  FMUL.FTZ R7, R120, UR7 ;  /* 0x0000000778077c20 */ /* 0x000fc80008410000 */
[----:B------:R2:W-:Y:S01]  /*6280*/  MUFU.TANH R38, R7 ;  /* 0x0000000700267308 */ /* 0x0005e20000002400 */
[----:B-1----:R-:W-:Y:S02]  /*6290*/  IABS R5, R3 ;  /* 0x0000000300057213 */ /* 0x002fe40000000000 */
[----:B------:R-:W-:Y:S02]  /*62a0*/  IABS R3, R2 ;  /* 0x0000000200037213 */ /* 0x000fe40000000000 */
[----:B------:R-:W-:Y:S02]  /*62b0*/  IABS R2, R4 ;  /* 0x0000000400027213 */ /* 0x000fe40000000000 */
[----:B------:R-:W-:Y:S01]  /*62c0*/  IABS R4, R6 ;  /* 0x0000000600047213 */ /* 0x000fe20000000000 */
[----:B------:R-:W-:Y:S02]  /*62d0*/  IMAD.MOV.U32 R6, RZ, RZ, R5 ;  /* 0x000000ffff067224 */ /* 0x000fe400078e0005 */
[----:B------:R-:W-:-:S02]  /*62e0*/  IMAD.MOV.U32 R5, RZ, RZ, R3 ;  /* 0x000000ffff057224 */ /* 0x000fc400078e0003 */
[----:B------:R-:W-:Y:S01]  /*62f0*/  IMAD.MOV.U32 R3, RZ, RZ, R2 ;  /* 0x000000ffff037224 */ /* 0x000fe200078e0002 */
[----:B------:R-:W-:Y:S01]  /*6300*/  I2FP.F32.S32 R6, R6 ;  /* 0x0000000600067245 */ /* 0x000fe20000201400 */
[----:B------:R-:W-:Y:S02]  /*6310*/  IMAD.MOV.U32 R2, RZ, RZ, R4 ;  /* 0x000000ffff027224 */ /* 0x000fe400078e0004 */
[----:B------:R-:W-:Y:S01]  /*6320*/  FMUL.FTZ R4, R121, UR7 ;  /* 0x0000000779047c20 */ /* 0x000fe20008410000 */
[----:B------:R-:W-:Y:S01]  /*6330*/  I2FP.F32.S32 R5, R5 ;  /* 0x0000000500057245 */ /* 0x000fe20000201400 */
[----:B--2---:R-:W-:Y:S01]  /*6340*/  IMAD.IADD R7, R41, 0x1, -R43 ;  /* 0x0000000129077824 */ /* 0x004fe200078e0a2b */
[----:B------:R-:W-:Y:S01]  /*6350*/  I2FP.F32.S32 R3, R3 ;  /* 0x0000000300037245 */ /* 0x000fe20000201400 */
[----:B------:R1:W2:Y:S01]  /*6360*/  MUFU.TANH R34, R4 ;  /* 0x0000000400227308 */ /* 0x0002a20000002400 */
[----:B------:R-:W-:Y:S01]  /*6370*/  I2FP.F32.S32 R2, R2 ;  /* 0x0000000200027245 */ /* 0x000fe20000201400 */
[----:B------:R-:W-:Y:S01]  /*6380*/  FFMA.FTZ R12, R5, -UR6, R9 ;  /* 0x80000006050c7c23 */ /* 0x000fe20008010009 */
[----:B------:R-:W-:Y:S01]  /*6390*/  FMUL.FTZ R9, R77, UR7 ;  /* 0x000000074d097c20 */ /* 0x000fe20008410000 */
[----:B------:R-:W-:Y:S01]  /*63a0*/  FFMA.FTZ R11, R3, -UR6, R11 ;  /* 0x80000006030b7c23 */ /* 0x000fe2000801000b */
[----:B------:R-:W-:-:S02]  /*63b0*/  IMAD.IADD R3, R41, 0x1, -R51 ;  /* 0x0000000129037824 */ /* 0x000fc400078e0a33 */
[----:B---3--:R-:W-:Y:S01]  /*63c0*/  FFMA.FTZ R10, R2, -UR6, R8 ;  /* 0x80000006020a7c23 */ /* 0x008fe20008010008 */
[C---:B------:R-:W-:Y:S02]  /*63d0*/  IMAD.IADD R2, R41.reuse, 0x1, -R53 ;  /* 0x0000000129027824 */ /* 0x040fe400078e0a35 */
[----:B------:R-:W-:Y:S01]  /*63e0*/  FFMA.FTZ R13, R6, -UR6, R40 ;  /* 0x80000006060d7c23 */ /* 0x000fe20008010028 */
[C---:B------:R-:W-:Y:S01]  /*63f0*/  IMAD.IADD R6, R41.reuse, 0x1, -R52 ;  /* 0x0000000129067824 */ /* 0x040fe200078e0a34 */
[----:B------:R-:W-:Y:S01]  /*6400*/  IABS R5, R3 ;  /* 0x0000000300057213 */ /* 0x000fe20000000000 */
[----:B------:R-:W-:Y:S01]  /*6410*/  IMAD.IADD R8, R41, 0x1, -R54 ;  /* 0x0000000129087824 */ /* 0x000fe200078e0a36 */
[----:B------:R-:W-:Y:S01]  /*6420*/  MUFU.TANH R9, R9 ;  /* 0x0000000900097308 */ /* 0x000fe20000002400 */
[----:B------:R-:W-:Y:S02]  /*6430*/  IABS R7, R7 ;  /* 0x0000000700077213 */ /* 0x000fe40000000000 */
[----:B------:R-:W-:-:S02]  /*6440*/  IABS R3, R6 ;  /* 0x0000000600037213 */ /* 0x000fc40000000000 */
[----:B------:R-:W-:Y:S01]  /*6450*/  IABS R8, R8 ;  /* 0x0000000800087213 */ /* 0x000fe20000000000 */
[----:B-1----:R-:W-:Y:S02]  /*6460*/  FMUL.FTZ R4, R76, UR7 ;  /* 0x000000074c047c20 */ /* 0x002fe40008410000 */
[----:B------:R-:W-:Y:S02]  /*6470*/  IMAD.MOV.U32 R6, RZ, RZ, R3 ;  /* 0x000000ffff067224 */ /* 0x000fe400078e0003 */
[----:B------:R1:W3:Y:S03]  /*6480*/  MUFU.TANH R26, R4 ;  /* 0x00000004001a7308 */ /* 0x0002e60000002400 */
[----:B------:R-:W-:-:S05]  /*6490*/  I2FP.F32.S32 R6, R6 ;  /* 0x0000000600067245 */ /* 0x000fca0000201400 */
[----:B--2---:R-:W-:-:S05]  /*64a0*/  FFMA.FTZ R6, R6, -UR6, R34 ;  /* 0x8000000606067c23 */ /* 0x004fca0008010022 */
[----:B------:R-:W-:Y:S01]  /*64b0*/  FSEL R77, R6, -INF , !P0 ;  /* 0xff800000064d7808 */ /* 0x000fe20004000000 */
[----:B------:R-:W-:Y:S01]  /*64c0*/  IMAD.IADD R6, R234, 0x1, -R52 ;  /* 0x00000001ea067824 */ /* 0x000fe200078e0a34 */
[----:B-1----:R-:W-:Y:S01]  /*64d0*/  IABS R4, R2 ;  /* 0x0000000200047213 */ /* 0x002fe20000000000 */
[----:B------:R-:W-:-:S04]  /*64e0*/  IMAD.MOV.U32 R2, RZ, RZ, R5 ;  /* 0x000000ffff027224 */ /* 0x000fc800078e0005 */
[----:B------:R-:W-:Y:S01]  /*64f0*/  IMAD.MOV.U32 R5, RZ, RZ, R4 ;  /* 0x000000ffff057224 */ /* 0x000fe200078e0004 */
[----:B------:R-:W-:Y:S01]  /*6500*/  I2FP.F32.S32 R3, R2 ;  /* 0x0000000200037245 */ /* 0x000fe20000201400 */
[----:B------:R-:W-:-:S03]  /*6510*/  IMAD.MOV.U32 R4, RZ, RZ, R8 ;  /* 0x000000ffff047224 */ /* 0x000fc600078e0008 */
[----:B------:R-:W-:Y:S01]  /*6520*/  I2FP.F32.S32 R2, R5 ;  /* 0x0000000500027245 */ /* 0x000fe20000201400 */
[----:B------:R-:W-:Y:S01]  /*6530*/  FFMA.FTZ R8, R3, -UR6, R39 ;  /* 0x8000000603087c23 */ /* 0x000fe20008010027 */
[----:B------:R-:W-:Y:S01]  /*6540*/  I2FP.F32.S32 R5, R7 ;  /* 0x0000000700057245 */ /* 0x000fe20000201400 */
[----:B------:R-:W-:Y:S01]  /*6550*/  FMUL.FTZ R39, R103, UR7 ;  /* 0x0000000767277c20 */ /* 0x000fe20008410000 */
[----:B------:R-:W-:Y:S01]  /*6560*/  I2FP.F32.S32 R3, R4 ;  /* 0x0000000400037245 */ /* 0x000fe20000201400 */
[----:B------:R-:W-:Y:S01]  /*6570*/  FFMA.FTZ R7, R2, -UR6, R38 ;  /* 0x8000000602077c23 */ /* 0x000fe20008010026 */
[----:B------:R-:W-:Y:S02]  /*6580*/  VIADD R2, R234, -UR23 ;  /* 0x80000017ea027c36 */ /* 0x000fe40008000000 */
[----:B---3--:R-:W-:Y:S01]  /*6590*/  FFMA.FTZ R5, R5, -UR6, R26 ;  /* 0x8000000605057c23 */ /* 0x008fe2000801001a */
[----:B------:R-:W-:Y:S01]  /*65a0*/  FSEL R73, R8, -INF , !P2 ;  /* 0xff80000008497808 */ /* 0x000fe20005000000 */
[----:B------:R-:W-:Y:S01]  /*65b0*/  FFMA.FTZ R3, R3, -UR6, R9 ;  /* 0x8000000603037c23 */ /* 0x000fe20008010009 */
[----:B------:R-:W-:Y:S01]  /*65c0*/  FSEL R76, R7, -INF , !P1 ;  /* 0xff800000074c7808 */ /* 0x000fe20004800000 */
[----:B------:R-:W-:Y:S01]  /*65d0*/  IMAD.U32 R4, RZ, RZ, UR30 ;  /* 0x0000001eff047e24 */ /* 0x000fe2000f8e00ff */
[----:B------:R-:W-:Y:S01]  /*65e0*/  ISETP.GT.AND P2, PT, R2, R0, PT ;  /* 0x000000000200720c */ /* 0x000fe20003f44270 */
[----:B------:R1:W2:Y:S01]  /*65f0*/  MUFU.TANH R9, R44 ;  /* 0x0000002c00097308 */ /* 0x0002a20000002400 */
[----:B------:R-:W-:Y:S01]  /*6600*/  FSEL R82, R5, -INF , !P5 ;  /* 0xff80000005527808 */ /* 0x000fe20006800000 */
[----:B------:R-:W-:Y:S01]  /*6610*/  FMUL.FTZ R7, R117, UR7 ;  /* 0x0000000775077c20 */ /* 0x000fe20008410000 */
        /* <DEDUP_REMOVED lines=8> */
[----:B------:R-:W-:Y:S01]  /*66a0*/  FSEL R34, R35, -INF , !P1 ;  /* 0xff80000023227808 */ /* 0x000fe20004800000 */
[----:B------:R-:W-:Y:S01]  /*66b0*/  FMUL.FTZ R35, R102, UR7 ;  /* 0x0000000766237c20 */ /* 0x000fe20008410000 */
[----:B------:R-:W-:-:S02]  /*66c0*/  FSEL R32, R32, -INF , !P0 ;  /* 0xff80000020207808 */ /* 0x000fc40004000000 */
[----:B------:R-:W-:Y:S02]  /*66d0*/  FSEL R29, R29, -INF , !P5 ;  /* 0xff8000001d1d7808 */ /* 0x000fe40006800000 */
[----:B------:R-:W-:Y:S02]  /*66e0*/  FSEL R28, R28, -INF , !P6 ;  /* 0xff8000001c1c7808 */ /* 0x000fe40007000000 */
[----:B------:R-:W-:Y:S02]  /*66f0*/  FSEL R37, R27, -INF , !P2 ;  /* 0xff8000001b257808 */ /* 0x000fe40005000000 */
[C---:B------:R-:W-:Y:S02]  /*6700*/  ISETP.GT.AND P1, PT, R2.reuse, R19, PT ;  /* 0x000000130200720c */ /* 0x040fe40003f24270 */
[C---:B------:R-:W-:Y:S02]  /*6710*/  ISETP.GT.AND P0, PT, R2.reuse, R20, PT ;  /* 0x000000140200720c */ /* 0x040fe40003f04270 */
[----:B------:R-:W-:-:S02]  /*6720*/  ISETP.GT.AND P5, PT, R2, R21, PT ;  /* 0x000000150200720c */ /* 0x000fc40003fa4270 */
[C---:B------:R-:W-:Y:S02]  /*6730*/  ISETP.GT.AND P6, PT, R2.reuse, R22, PT ;  /* 0x000000160200720c */ /* 0x040fe40003fc4270 */
[----:B------:R-:W-:Y:S02]  /*6740*/  ISETP.GT.AND P2, PT, R2, R23, PT ;  /* 0x000000170200720c */ /* 0x000fe40003f44270 */
[----:B-1----:R-:W-:Y:S02]  /*6750*/  FSEL R44, R24, -INF , !P1 ;  /* 0xff800000182c7808 */ /* 0x002fe40004800000 */
[----:B------:R-:W-:Y:S02]  /*6760*/  FSEL R47, R13, -INF , !P0 ;  /* 0xff8000000d2f7808 */ /* 0x000fe40004000000 */
[----:B------:R-:W-:Y:S01]  /*6770*/  FSEL R60, R12, -INF , !P5 ;  /* 0xff8000000c3c7808 */ /* 0x000fe20006800000 */
[----:B------:R-:W1:Y:S01]  /*6780*/  MUFU.TANH R13, R45 ;  /* 0x0000002d000d7308 */ /* 0x000e620000002400 */
[----:B------:R-:W-:-:S02]  /*6790*/  FSEL R64, R11, -INF , !P6 ;  /* 0xff8000000b407808 */ /* 0x000fc40007000000 */
[----:B------:R-:W-:Y:S02]  /*67a0*/  FSEL R66, R10, -INF , !P2 ;  /* 0xff8000000a427808 */ /* 0x000fe40005000000 */
[C---:B------:R-:W-:Y:S02]  /*67b0*/  ISETP.GT.AND P1, PT, R2.reuse, R25, PT ;  /* 0x000000190200720c */ /* 0x040fe40003f24270 */
[C---:B------:R-:W-:Y:S01]  /*67c0*/  ISETP.GT.AND P0, PT, R2.reuse, R30, PT ;  /* 0x0000001e0200720c */ /* 0x040fe20003f04270 */
[----:B------:R-:W3:Y:S01]  /*67d0*/  MUFU.TANH R12, R46 ;  /* 0x0000002e000c7308 */ /* 0x000ee20000002400 */
[C---:B------:R-:W-:Y:S02]  /*67e0*/  ISETP.GT.AND P5, PT, R2.reuse, R31, PT ;  /* 0x0000001f0200720c */ /* 0x040fe40003fa4270 */
[C---:B------:R-:W-:Y:S02]  /*67f0*/  ISETP.GT.AND P6, PT, R2.reuse, R36, PT ;  /* 0x000000240200720c */ /* 0x040fe40003fc4270 */
[----:B------:R-:W-:Y:S01]  /*6800*/  ISETP.GT.AND P2, PT, R2, R33, PT ;  /* 0x000000210200720c */ /* 0x000fe20003f44270 */
[----:B------:R-:W-:Y:S01]  /*6810*/  IMAD.IADD R2, R234, 0x1, -R43 ;  /* 0x00000001ea027824 */ /* 0x000fe200078e0a2b */
[C-C-:B------:R-:W-:Y:S01]  /*6820*/  VIADDMNMX R236, R3.reuse, 0x1, R4.reuse, PT ;  /* 0x0000000103ec7846 */ /* 0x140fe20003800104 */
[----:B------:R-:W-:Y:S01]  /*6830*/  MUFU.TANH R10, R7 ;  /* 0x00000007000a7308 */ /* 0x000fe20000002400 */
[----:B------:R-:W-:-:S02]  /*6840*/  VIADDMNMX R237, R3, 0x9, R4, PT ;  /* 0x0000000903ed7846 */ /* 0x000fc40003800104 */
[C-C-:B------:R-:W-:Y:S02]  /*6850*/  VIADDMNMX R235, R3.reuse, 0x41, R4.reuse, PT ;  /* 0x0000004103eb7846 */ /* 0x140fe40003800104 */
[----:B------:R-:W-:Y:S01]  /*6860*/  VIADDMNMX R239, R3, 0x49, R4, PT ;  /* 0x0000004903ef7846 */ /* 0x000fe20003800104 */
[----:B------:R-:W-:Y:S01]  /*6870*/  FMUL.FTZ R3, R116, UR7 ;  /* 0x0000000774037c20 */ /* 0x000fe20008410000 */
[C---:B------:R-:W-:Y:S01]  /*6880*/  IMAD.IADD R4, R234.reuse, 0x1, -R51 ;  /* 0x00000001ea047824 */ /* 0x040fe200078e0a33 */
[----:B------:R-:W-:Y:S02]  /*6890*/  IABS R8, R2 ;  /* 0x0000000200087213 */ /* 0x000fe40000000000 */
[----:B------:R4:W5:Y:S02]  /*68a0*/  MUFU.TANH R11, R3 ;  /* 0x00000003000b7308 */ /* 0x0009640000002400 */
[----:B------:R-:W-:Y:S01]  /*68b0*/  IABS R2, R4 ;  /* 0x0000000400027213 */ /* 0x000fe20000000000 */
[----:B------:R-:W-:-:S05]  /*68c0*/  IMAD.IADD R4, R234, 0x1, -R54 ;  /* 0x00000001ea047824 */ /* 0x000fca00078e0a36 */
[----:B------:R-:W-:Y:S01]  /*68d0*/  IABS R4, R4 ;  /* 0x0000000400047213 */ /* 0x000fe20000000000 */
[----:B----4-:R-:W-:-:S05]  /*68e0*/  IMAD.IADD R3, R234, 0x1, -R53 ;  /* 0x00000001ea037824 */ /* 0x010fca00078e0a35 */
[----:B------:R-:W-:Y:S01]  /*68f0*/  IABS R5, R3 ;  /* 0x0000000300057213 */ /* 0x000fe20000000000 */
[----:B------:R-:W-:Y:S01]  /*6900*/  IMAD.MOV.U32 R3, RZ, RZ, R2 ;  /* 0x000000ffff037224 */ /* 0x000fe200078e0002 */
[----:B------:R-:W-:Y:S02]  /*6910*/  IABS R2, R6 ;  /* 0x0000000600027213 */ /* 0x000fe40000000000 */
[----:B------:R-:W-:Y:S02]  /*6920*/  I2FP.F32.S32 R6, R5 ;  /* 0x0000000500067245 */ /* 0x000fe40000201400 */
[----:B------:R-:W-:Y:S01]  /*6930*/  I2FP.F32.S32 R7, R3 ;  /* 0x0000000300077245 */ /* 0x000fe20000201400 */
[----:B------:R-:W-:Y:S02]  /*6940*/  IMAD.MOV.U32 R3, RZ, RZ, R2 ;  /* 0x000000ffff037224 */ /* 0x000fe400078e0002 */
[----:B------:R-:W-:Y:S01]  /*6950*/  IMAD.MOV.U32 R2, RZ, RZ, R4 ;  /* 0x000000ffff027224 */ /* 0x000fe200078e0004 */
[----:B------:R-:W-:Y:S01]  /*6960*/  I2FP.F32.S32 R4, R8 ;  /* 0x0000000800047245 */ /* 0x000fe20000201400 */
[----:B--2---:R-:W-:Y:S01]  /*6970*/  FFMA.FTZ R9, R7, -UR6, R9 ;  /* 0x8000000607097c23 */ /* 0x004fe20008010009 */
[----:B------:R-:W-:Y:S01]  /*6980*/  I2FP.F32.S32 R5, R3 ;  /* 0x0000000300057245 */ /* 0x000fe20000201400 */
[----:B-1----:R-:W-:Y:S01]  /*6990*/  FFMA.FTZ R7, R6, -UR6, R13 ;  /* 0x8000000606077c23 */ /* 0x002fe2000801000d */
[----:B------:R-:W-:Y:S01]  /*69a0*/  I2FP.F32.S32 R3, R2 ;  /* 0x0000000200037245 */ /* 0x000fe20000201400 */
[----:B------:R-:W-:Y:S01]  /*69b0*/  VIADD R2, R234, 0x48 ;  /* 0x00000048ea027836 */ /* 0x000fe20000000000 */
[----:B------:R-:W-:Y:S01]  /*69c0*/  FSEL R9, R9, -INF , !P1 ;  /* 0xff80000009097808 */ /* 0x000fe20004800000 */
[----:B---3--:R-:W-:Y:S01]  /*69d0*/  FFMA.FTZ R6, R5, -UR6, R12 ;  /* 0x8000000605067c23 */ /* 0x008fe2000801000c */
[----:B-----5:R-:W-:Y:S01]  /*69e0*/  FFMA.FTZ R5, R4, -UR6, R11 ;  /* 0x8000000604057c23 */ /* 0x020fe2000801000b */
[----:B------:R-:W-:Y:S01]  /*69f0*/  FFMA.FTZ R4, R3, -UR6, R10 ;  /* 0x8000000603047c23 */ /* 0x000fe2000801000a */
[----:B------:R-:W1:Y:S01]  /*6a00*/  MUFU.TANH R11, R35 ;  /* 0x00000023000b7308 */ /* 0x000e620000002400 */
[----:B------:R-:W-:-:S02]  /*6a10*/  IMAD.IADD R3, R2, 0x1, -R42 ;  /* 0x0000000102037824 */ /* 0x000fc400078e0a2a */
[C---:B------:R-:W-:Y:S01]  /*6a20*/  IMAD.IADD R27, R2.reuse, 0x1, -R57 ;  /* 0x00000001021b7824 */ /* 0x040fe200078e0a39 */
[----:B------:R-:W-:Y:S01]  /*6a30*/  FSEL R61, R5, -INF , !P6 ;  /* 0xff800000053d7808 */ /* 0x000fe20007000000 */
[C---:B------:R-:W-:Y:S01]  /*6a40*/  IMAD.IADD R8, R2.reuse, 0x1, -R137 ;  /* 0x0000000102087824 */ /* 0x040fe200078e0a89 */
[----:B------:R-:W-:Y:S01]  /*6a50*/  IABS R3, R3 ;  /* 0x0000000300037213 */ /* 0x000fe20000000000 */
[----:B------:R-:W-:Y:S01]  /*6a60*/  IMAD.IADD R57, R2, 0x1, -R62 ;  /* 0x0000000102397824 */ /* 0x000fe200078e0a3e */
[----:B------:R-:W-:Y:S01]  /*6a70*/  FSEL R62, R6, -INF , !P5 ;  /* 0xff800000063e7808 */ /* 0x000fe20006800000 */
[C---:B------:R-:W-:Y:S01]  /*6a80*/  IMAD.IADD R12, R2.reuse, 0x1, -R67 ;  /* 0x00000001020c7824 */ /* 0x040fe200078e0a43 */
[----:B------:R2:W3:Y:S01]  /*6a90*/  MUFU.TANH R6, R39 ;  /* 0x0000002700067308 */ /* 0x0004e20000002400 */
[C---:B------:R-:W-:Y:S01]  /*6aa0*/  IMAD.IADD R10, R2.reuse, 0x1, -R65 ;  /* 0x00000001020a7824 */ /* 0x040fe200078e0a41 */
[----:B------:R-:W-:Y:S01]  /*6ab0*/  I2FP.F32.S32 R3, R3 ;  /* 0x0000000300037245 */ /* 0x000fe20000201400 */
[C---:B------:R-:W-:Y:S01]  /*6ac0*/  IMAD.IADD R13, R2.reuse, 0x1, -R134 ;  /* 0x00000001020d7824 */ /* 0x040fe200078e0a86 */
[----:B------:R-:W-:Y:S01]  /*6ad0*/  IABS R8, R8 ;  /* 0x0000000800087213 */ /* 0x000fe20000000000 */
[----:B------:R-:W-:Y:S01]  /*6ae0*/  IMAD.IADD R24, R2, 0x1, -R133 ;  /* 0x0000000102187824 */ /* 0x000fe200078e0a85 */
        /* <DEDUP_REMOVED lines=10> */
[----:B------:R-:W-:Y:S01]  /*6b90*/  ISETP.GE.AND P2, PT, R0, R239, PT ;  /* 0x000000ef0000720c */ /* 0x000fe20003f46270 */
[----:B------:R-:W-:-:S02]  /*6ba0*/  IMAD.IADD R68, R2, 0x1, -R52 ;  /* 0x0000000102447824 */ /* 0x000fc400078e0a34 */
[----:B------:R-:W-:Y:S01]  /*6bb0*/  FMUL.FTZ R5, R106, UR7 ;  /* 0x000000076a057c20 */ /* 0x000fe20008410000 */
[C---:B------:R-:W-:Y:S01]  /*6bc0*/  IMAD.IADD R70, R2.reuse, 0x1, -R43 ;  /* 0x0000000102467824 */ /* 0x040fe200078e0a2b */
[----:B------:R-:W-:Y:S01]  /*6bd0*/  IABS R4, R10 ;  /* 0x0000000a00047213 */ /* 0x000fe20000000000 */
[C---:B------:R-:W-:Y:S01]  /*6be0*/  IMAD.IADD R72, R2.reuse, 0x1, -R54 ;  /* 0x0000000102487824 */ /* 0x040fe200078e0a36 */
[----:B------:R4:W5:Y:S01]  /*6bf0*/  MUFU.TANH R7, R5 ;  /* 0x0000000500077308 */ /* 0x0009620000002400 */
[----:B------:R-:W-:Y:S01]  /*6c00*/  VIADD R2, R2, -UR23 ;  /* 0x8000001702027c36 */ /* 0x000fe20008000000 */
[----:B------:R-:W-:Y:S02]  /*6c10*/  FSEL R43, R26, -INF , !P0 ;  /* 0xff8000001a2b7808 */ /* 0x000fe40004000000 */
[----:B------:R-:W-:Y:S02]  /*6c20*/  FSEL R51, R100, -INF , !P5 ;  /* 0xff80000064337808 */ /* 0x000fe40006800000 */
[C---:B------:R-:W-:Y:S01]  /*6c30*/  ISETP.GT.AND P1, PT, R2.reuse, R0, PT ;  /* 0x000000000200720c */ /* 0x040fe20003f24270 */
[----:B-1----:R-:W-:Y:S01]  /*6c40*/  FFMA.FTZ R0, R3, -UR6, R11 ;  /* 0x8000000603007c23 */ /* 0x002fe2000801000b */
[----:B------:R-:W-:Y:S01]  /*6c50*/  IMAD.MOV.U32 R3, RZ, RZ, R8 ;  /* 0x000000ffff037224 */ /* 0x000fe200078e0008 */
[----:B------:R-:W-:Y:S01]  /*6c60*/  ISETP.GT.AND P0, PT, R2, R14, PT ;  /* 0x0000000e0200720c */ /* 0x000fe20003f04270 */
[----:B------:R-:W-:Y:S01]  /*6c70*/  FMUL.FTZ R8, R127, UR7 ;  /* 0x000000077f087c20 */ /* 0x000fe20008410000 */
[----:B------:R-:W-:-:S02]  /*6c80*/  ISETP.GE.AND P5, PT, R14, R236, PT ;  /* 0x000000ec0e00720c */ /* 0x000fc40003fa6270 */
[----:B------:R-:W-:Y:S02]  /*6c90*/  I2FP.F32.S32 R3, R3 ;  /* 0x0000000300037245 */ /* 0x000fe40000201400 */
[----:B------:R-:W-:Y:S02]  /*6ca0*/  FSEL R0, R0, -INF , !P1 ;  /* 0xff80000000007808 */ /* 0x000fe40004800000 */
[----:B--2---:R-:W-:Y:S01]  /*6cb0*/  FSEL R39, R34, -INF , !P5 ;  /* 0xff80000022277808 */ /* 0x004fe20006800000 */
[----:B----4-:R-:W-:Y:S01]  /*6cc0*/  FMUL.FTZ R5, R107, UR7 ;  /* 0x000000076b057c20 */ /* 0x010fe20008410000 */
[----:B------:R-:W-:Y:S01]  /*6cd0*/  FSEL R59, R0, -INF , !P2 ;  /* 0xff800000003b7808 */ /* 0x000fe20005000000 */
[----:B---3--:R-:W-:Y:S01]  /*6ce0*/  FFMA.FTZ R0, R3, -UR6, R6 ;  /* 0x8000000603007c23 */ /* 0x008fe20008010006 */
[----:B------:R-:W-:Y:S01]  /*6cf0*/  IMAD.MOV.U32 R3, RZ, RZ, R4 ;  /* 0x000000ffff037224 */ /* 0x000fe200078e0004 */
[----:B------:R1:W2:Y:S01]  /*6d00*/  MUFU.TANH R6, R5 ;  /* 0x0000000500067308 */ /* 0x0002a20000002400 */
[----:B------:R-:W-:-:S02]  /*6d10*/  ISETP.GE.AND P2, PT, R14, R239, PT ;  /* 0x000000ef0e00720c */ /* 0x000fc40003f46270 */
[----:B------:R-:W-:Y:S02]  /*6d20*/  FSEL R0, R0, -INF , !P0 ;  /* 0xff80000000007808 */ /* 0x000fe40004000000 */
[----:B------:R-:W-:Y:S02]  /*6d30*/  I2FP.F32.S32 R3, R3 ;  /* 0x0000000300037245 */ /* 0x000fe40000201400 */
[----:B------:R-:W-:Y:S02]  /*6d40*/  IABS R4, R12 ;  /* 0x0000000c00047213 */ /* 0x000fe40000000000 */
[----:B------:R-:W-:Y:S01]  /*6d50*/  FSEL R58, R0, -INF , !P2 ;  /* 0xff800000003a7808 */ /* 0x000fe20005000000 */
[----:B-----5:R-:W-:Y:S01]  /*6d60*/  FFMA.FTZ R0, R3, -UR6, R7 ;  /* 0x8000000603007c23 */ /* 0x020fe20008010007 */
[----:B------:R-:W-:Y:S01]  /*6d70*/  ISETP.GT.AND P5, PT, R2, R15, PT ;  /* 0x0000000f0200720c */ /* 0x000fe20003fa4270 */
[----:B------:R-:W-:Y:S01]  /*6d80*/  IMAD.MOV.U32 R3, RZ, RZ, R4 ;  /* 0x000000ffff037224 */ /* 0x000fe200078e0004 */
[----:B------:R-:W-:-:S02]  /*6d90*/  ISETP.GE.AND P1, PT, R14, R237, PT ;  /* 0x000000ed0e00720c */ /* 0x000fc40003f26270 */
[----:B------:R-:W-:Y:S02]  /*6da0*/  FSEL R55, R50, -INF , !P6 ;  /* 0xff80000032377808 */ /* 0x000fe40007000000 */
[----:B------:R-:W-:Y:S01]  /*6db0*/  ISETP.GE.AND P6, PT, R14, R235, PT ;  /* 0x000000eb0e00720c */ /* 0x000fe20003fc6270 */
[----:B-1----:R-:W-:Y:S01]  /*6dc0*/  FMUL.FTZ R5, R110, UR7 ;  /* 0x000000076e057c20 */ /* 0x002fe20008410000 */
[----:B------:R-:W-:Y:S02]  /*6dd0*/  ISETP.GE.AND P2, PT, R15, R239, PT ;  /* 0x000000ef0f00720c */ /* 0x000fe40003f46270 */
[----:B------:R-:W-:Y:S01]  /*6de0*/  I2FP.F32.S32 R3, R3 ;  /* 0x0000000300037245 */ /* 0x000fe20000201400 */
[----:B------:R1:W3:Y:S01]  /*6df0*/  MUFU.TANH R7, R5 ;  /* 0x0000000500077308 */ /* 0x0002e20000002400 */
[----:B------:R-:W-:Y:S02]  /*6e00*/  FSEL R0, R0, -INF , !P5 ;  /* 0xff80000000007808 */ /* 0x000fe40006800000 */
[----:B------:R-:W-:-:S02]  /*6e10*/  FSEL R46, R132, -INF , !P1 ;  /* 0xff800000842e7808 */ /* 0x000fc40004800000 */
[----:B------:R-:W-:Y:S01]  /*6e20*/  IABS R4, R13 ;  /* 0x0000000d00047213 */ /* 0x000fe20000000000 */
[----:B------:R-:W-:Y:S01]  /*6e30*/  FMUL.FTZ R13, R122, UR7 ;  /* 0x000000077a0d7c20 */ /* 0x000fe20008410000 */
[----:B------:R-:W-:Y:S02]  /*6e40*/  ISETP.GE.AND P1, PT, R15, R236, PT ;  /* 0x000000ec0f00720c */ /* 0x000fe40003f26270 */
[----:B------:R-:W-:Y:S02]  /*6e50*/  FSEL R53, R56, -INF , !P6 ;  /* 0xff80000038357808 */ /* 0x000fe40007000000 */
[----:B------:R-:W-:Y:S01]  /*6e60*/  FSEL R56, R0, -INF , !P2 ;  /* 0xff80000000387808 */ /* 0x000fe20005000000 */
[----:B--2---:R-:W-:Y:S01]  /*6e70*/  FFMA.FTZ R0, R3, -UR6, R6 ;  /* 0x8000000603007c23 */ /* 0x004fe20008010006 */
[----:B------:R-:W-:Y:S01]  /*6e80*/  FSEL R35, R32, -INF , !P1 ;  /* 0xff80000020237808 */ /* 0x000fe20004800000 */
[----:B------:R-:W-:Y:S01]  /*6e90*/  IMAD.MOV.U32 R3, RZ, RZ, R4 ;  /* 0x000000ffff037224 */ /* 0x000fe200078e0004 */
[----:B------:R-:W-:-:S02]  /*6ea0*/  ISETP.GT.AND P1, PT, R2, R16, PT ;  /* 0x000000100200720c */ /* 0x000fc40003f24270 */
[----:B------:R-:W-:Y:S01]  /*6eb0*/  ISETP.GE.AND P0, PT, R15, R237, PT ;  /* 0x000000ed0f00720c */ /* 0x000fe20003f06270 */
[----:B-1----:R-:W-:Y:S01]  /*6ec0*/  FMUL.FTZ R5, R111, UR7 ;  /* 0x000000076f057c20 */ /* 0x002fe20008410000 */
[----:B------:R-:W-:Y:S02]  /*6ed0*/  ISETP.GE.AND P2, PT, R16, R239, PT ;  /* 0x000000ef1000720c */ /* 0x000fe40003f46270 */
[----:B------:R-:W-:Y:S01]  /*6ee0*/  I2FP.F32.S32 R3, R3 ;  /* 0x0000000300037245 */ /* 0x000fe20000201400 */
[----:B------:R1:W2:Y:S01]  /*6ef0*/  MUFU.TANH R6, R5 ;  /* 0x0000000500067308 */ /* 0x0002a20000002400 */
[----:B------:R-:W-:Y:S02]  /*6f00*/  FSEL R0, R0, -INF , !P1 ;  /* 0xff80000000007808 */ /* 0x000fe40004800000 */
[----:B------:R-:W-:Y:S02]  /*6f10*/  FSEL R42, R135, -INF , !P0 ;  /* 0xff800000872a7808 */ /* 0x000fe40004000000 */
[----:B------:R-:W-:-:S02]  /*6f20*/  IABS R4, R24 ;  /* 0x0000001800047213 */ /* 0x000fc40000000000 */
[----:B------:R-:W-:Y:S02]  /*6f30*/  ISETP.GE.AND P0, PT, R16, R236, PT ;  /* 0x000000ec1000720c */ /* 0x000fe40003f06270 */
[----:B------:R-:W-:Y:S01]  /*6f40*/  FSEL R54, R0, -INF , !P2 ;  /* 0xff80000000367808 */ /* 0x000fe20005000000 */
[----:B---3--:R-:W-:Y:S01]  /*6f50*/  FFMA.FTZ R0, R3, -UR6, R7 ;  /* 0x8000000603007c23 */ /* 0x008fe20008010007 */
[----:B------:R-:W-:Y:S01]  /*6f60*/  FSEL R32, R29, -INF , !P0 ;  /* 0xff8000001d207808 */ /* 0x000fe20004000000 */
[----:B------:R-:W-:Y:S01]  /*6f70*/  IMAD.MOV.U32 R3, RZ, RZ, R4 ;  /* 0x000000ffff037224 */ /* 0x000fe200078e0004 */
[----:B------:R-:W-:Y:S02]  /*6f80*/  ISETP.GT.AND P0, PT, R2, R17, PT ;  /* 0x000000110200720c */ /* 0x000fe40003f04270 */
[----:B------:R-:W-:Y:S02]  /*6f90*/  ISETP.GE.AND P5, PT, R16, R237, PT ;  /* 0x000000ed1000720c */ /* 0x000fe40003fa6270 */
[----:B------:R-:W-:Y:S01]  /*6fa0*/  ISETP.GE.AND P6, PT, R15, R235, PT ;  /* 0x000000eb0f00720c */ /* 0x000fe20003fc6270 */
[----:B-1----:R-:W-:Y:S01]  /*6fb0*/  FMUL.FTZ R5, R114, UR7 ;  /* 0x0000000772057c20 */ /* 0x002fe20008410000 */
[----:B------:R-:W-:-:S02]  /*6fc0*/  ISETP.GE.AND P2, PT, R17, R239, PT ;  /* 0x000000ef1100720c */ /* 0x000fc40003f46270 */
[----:B------:R-:W-:Y:S01]  /*6fd0*/  I2FP.F32.S32 R3, R3 ;  /* 0x0000000300037245 */ /* 0x000fe20000201400 */
[----:B------:R1:W3:Y:S01]  /*6fe0*/  MUFU.TANH R7, R5 ;  /* 0x0000000500077308 */ /* 0x0002e20000002400 */
[----:B------:R-:W-:Y:S02]  /*6ff0*/  FSEL R0, R0, -INF , !P0 ;  /* 0xff80000000007808 */ /* 0x000fe40004000000 */
[----:B------:R-:W-:Y:S02]  /*7000*/  FSEL R40, R101, -INF , !P5 ;  /* 0xff80000065287808 */ /* 0x000fe40006800000 */
[----:B------:R-:W-:Y:S02]  /*7010*/  IABS R4, R27 ;  /* 0x0000001b00047213 */ /* 0x000fe40000000000 */
[----:B------:R-:W-:Y:S02]  /*7020*/  ISETP.GE.AND P5, PT, R17, R236, PT ;  /* 0x000000ec1100720c */ /* 0x000fe40003fa6270 */
[----:B------:R-:W-:-:S02]  /*7030*/  FSEL R50, R75, -INF , !P6 ;  /* 0xff8000004b327808 */ /* 0x000fc40007000000 */
[----:B------:R-:W-:Y:S01]  /*7040*/  FSEL R52, R0, -INF , !P2 ;  /* 0xff80000000347808 */ /* 0x000fe20005000000 */
[----:B--2---:R-:W-:Y:S01]  /*7050*/  FFMA.FTZ R0, R3, -UR6, R6 ;  /* 0x8000000603007c23 */ /* 0x004fe20008010006 */
[----:B------:R-:W-:Y:S01]  /*7060*/  ISETP.GE.AND P6, PT, R16, R235, PT ;  /* 0x000000eb1000720c */ /* 0x000fe20003fc6270 */
[----:B------:R-:W-:Y:S01]  /*7070*/  IMAD.MOV.U32 R3, RZ, RZ, R4 ;  /* 0x000000ffff037224 */ /* 0x000fe200078e0004 */
[----:B------:R-:W-:Y:S01]  /*7080*/  FSEL R28, R28, -INF , !P5 ;  /* 0xff8000001c1c7808 */ /* 0x000fe20006800000 */
[----:B------:R-:W-:Y:S01]  /*7090*/  FMUL.FTZ R16, R123, UR7 ;  /* 0x000000077b107c20 */ /* 0x000fe20008410000 */
[----:B------:R-:W-:Y:S01]  /*70a0*/  ISETP.GT.AND P5, PT, R2, R18, PT ;  /* 0x000000120200720c */ /* 0x000fe20003fa4270 */
[----:B-1----:R-:W-:Y:S01]  /*70b0*/  FMUL.FTZ R5, R115, UR7 ;  /* 0x0000000773057c20 */ /* 0x002fe20008410000 */
[C---:B------:R-:W-:Y:S02]  /*70c0*/  ISETP.GE.AND P1, PT, R17.reuse, R237, PT ;  /* 0x000000ed1100720c */ /* 0x040fe40003f26270 */
[----:B------:R-:W-:Y:S01]  /*70d0*/  FSEL R49, R80, -INF , !P6 ;  /* 0xff80000050317808 */ /* 0x000fe20007000000 */
[----:B------:R1:W2:Y:S01]  /*70e0*/  MUFU.TANH R6, R5 ;  /* 0x0000000500067308 */ /* 0x0002a20000002400 */
[----:B------:R-:W-:Y:S01]  /*70f0*/  ISETP.GE.AND P6, PT, R17, R235, PT ;  /* 0x000000eb1100720c */ /* 0x000fe20003fc6270 */
[----:B------:R-:W-:Y:S01]  /*7100*/  FMUL.FTZ R17, R78, UR7 ;  /* 0x000000074e117c20 */ /* 0x000fe20008410000 */
[----:B------:R-:W-:-:S02]  /*7110*/  ISETP.GE.AND P2, PT, R18, R239, PT ;  /* 0x000000ef1200720c */ /* 0x000fc40003f46270 */
[----:B------:R-:W-:Y:S02]  /*7120*/  I2FP.F32.S32 R3, R3 ;  /* 0x0000000300037245 */ /* 0x000fe40000201400 */
[----:B------:R-:W-:Y:S02]  /*7130*/  FSEL R0, R0, -INF , !P5 ;  /* 0xff80000000007808 */ /* 0x000fe40006800000 */
[----:B------:R-:W-:Y:S02]  /*7140*/  FSEL R34, R136, -INF , !P1 ;  /* 0xff80000088227808 */ /* 0x000fe40004800000 */
[----:B------:R-:W-:Y:S02]  /*7150*/  IABS R4, R38 ;  /* 0x0000002600047213 */ /* 0x000fe40000000000 */
[----:B------:R-:W-:Y:S02]  /*7160*/  ISETP.GE.AND P1, PT, R18, R236, PT ;  /* 0x000000ec1200720c */ /* 0x000fe40003f26270 */
[----:B------:R-:W-:-:S02]  /*7170*/  FSEL R45, R48, -INF , !P6 ;  /* 0xff800000302d7808 */ /* 0x000fc40007000000 */
[----:B------:R-:W-:Y:S01]  /*7180*/  FSEL R48, R0, -INF , !P2 ;  /* 0xff80000000307808 */ /* 0x000fe20005000000 */
[----:B-1----:R-:W-:Y:S01]  /*7190*/  FMUL.FTZ R5, R98, UR7 ;  /* 0x0000000762057c20 */ /* 0x002fe20008410000 */
[----:B------:R-:W-:Y:S01]  /*71a0*/  ISETP.GE.AND P0, PT, R18, R237, PT ;  /* 0x000000ed1200720c */ /* 0x000fe20003f06270 */
[----:B---3--:R-:W-:Y:S01]  /*71b0*/  FFMA.FTZ R0, R3, -UR6, R7 ;  /* 0x8000000603007c23 */ /* 0x008fe20008010007 */
[----:B------:R-:W-:Y:S01]  /*71c0*/  FSEL R26, R37, -INF , !P1 ;  /* 0xff800000251a7808 */ /* 0x000fe20004800000 */
[----:B------:R-:W-:Y:S01]  /*71d0*/  IMAD.MOV.U32 R3, RZ, RZ, R4 ;  /* 0x000000ffff037224 */ /* 0x000fe200078e0004 */
[----:B------:R-:W-:Y:S01]  /*71e0*/  ISETP.GT.AND P1, PT, R2, R19, PT ;  /* 0x000000130200720c */ /* 0x000fe20003f24270 */
[----:B------:R-:W1:Y:S01]  /*71f0*/  MUFU.TANH R5, R5 ;  /* 0x0000000500057308 */ /* 0x000e620000002400 */
[----:B------:R-:W-:Y:S01]  /*7200*/  FSEL R29, R138, -INF , !P0 ;  /* 0xff8000008a1d7808 */ /* 0x000fe20004000000 */
[----:B------:R-:W-:Y:S01]  /*7210*/  FMUL.FTZ R7, R99, UR7 ;  /* 0x0000000763077c20 */ /* 0x000fe20008410000 */
[----:B------:R-:W-:-:S02]  /*7220*/  ISETP.GE.AND P0, PT, R19, R236, PT ;  /* 0x000000ec1300720c */ /* 0x000fc40003f06270 */
[----:B------:R-:W-:Y:S02]  /*7230*/  ISETP.GE.AND P2, PT, R19, R239, PT ;  /* 0x000000ef1300720c */ /* 0x000fe40003f46270 */
[----:B------:R-:W-:Y:S01]  /*7240*/  I2FP.F32.S32 R3, R3 ;  /* 0x0000000300037245 */ /* 0x000fe20000201400 */
[----:B------:R-:W3:Y:S01]  /*7250*/  MUFU.TANH R7, R7 ;  /* 0x0000000700077308 */ /* 0x000ee20000002400 */
[----:B------:R-:W-:Y:S02]  /*7260*/  FSEL R0, R0, -INF , !P1 ;  /* 0xff80000000007808 */ /* 0x000fe40004800000 */
[----:B------:R-:W-:Y:S02]  /*7270*/  IABS R4, R57 ;  /* 0x0000003900047213 */ /* 0x000fe40000000000 */
[----:B------:R-:W-:Y:S02]  /*7280*/  FSEL R24, R44, -INF , !P0 ;  /* 0xff8000002c187808 */ /* 0x000fe40004000000 */
[----:B------:R-:W-:Y:S01]  /*7290*/  FSEL R44, R0, -INF , !P2 ;  /* 0xff800000002c7808 */ /* 0x000fe20005000000 */
[----:B--2---:R-:W-:Y:S01]  /*72a0*/  FFMA.FTZ R0, R3, -UR6, R6 ;  /* 0x8000000603007c23 */ /* 0x004fe20008010006 */
[----:B------:R-:W-:Y:S01]  /*72b0*/  ISETP.GE.AND P5, PT, R19, R237, PT ;  /* 0x000000ed1300720c */ /* 0x000fe20003fa6270 */
[----:B------:R-:W-:Y:S01]  /*72c0*/  IMAD.MOV.U32 R3, RZ, RZ, R4 ;  /* 0x000000ffff037224 */ /* 0x000fe200078e0004 */
[----:B------:R-:W-:-:S02]  /*72d0*/  ISETP.GT.AND P0, PT, R2, R20, PT ;  /* 0x000000140200720c */ /* 0x000fc40003f04270 */
[----:B------:R-:W-:Y:S01]  /*72e0*/  ISETP.GE.AND P6, PT, R18, R235, PT ;  /* 0x000000eb1200720c */ /* 0x000fe20003fc6270 */
[----:B------:R-:W-:Y:S01]  /*72f0*/  FMUL.FTZ R18, R79, UR7 ;  /* 0x000000074f127c20 */ /* 0x000fe20008410000 */
[----:B------:R-:W-:Y:S02]  /*7300*/  FSEL R27, R104, -INF , !P5 ;  /* 0xff800000681b7808 */ /* 0x000fe40006800000 */
[C---:B------:R-:W-:Y:S02]  /*7310*/  ISETP.GE.AND P5, PT, R20.reuse, R236, PT ;  /* 0x000000ec1400720c */ /* 0x040fe40003fa6270 */
[----:B------:R-:W-:Y:S02]  /*7320*/  ISETP.GE.AND P2, PT, R20, R239, PT ;  /* 0x000000ef1400720c */ /* 0x000fe40003f46270 */
[----:B------:R-:W-:Y:S02]  /*7330*/  I2FP.F32.S32 R3, R3 ;  /* 0x0000000300037245 */ /* 0x000fe40000201400 */
[----:B------:R-:W-:-:S02]  /*7340*/  FSEL R0, R0, -INF , !P0 ;  /* 0xff80000000007808 */ /* 0x000fc40004000000 */
[----:B------:R-:W-:Y:S02]  /*7350*/  FSEL R41, R81, -INF , !P6 ;  /* 0xff80000051297808 */ /* 0x000fe40007000000 */
[----:B------:R-:W-:Y:S02]  /*7360*/  IABS R4, R67 ;  /* 0x0000004300047213 */ /* 0x000fe40000000000 */
[----:B------:R-:W-:Y:S02]  /*7370*/  ISETP.GE.AND P6, PT, R19, R235, PT ;  /* 0x000000eb1300720c */ /* 0x000fe40003fc6270 */
[----:B------:R-:W-:Y:S02]  /*7380*/  FSEL R19, R47, -INF , !P5 ;  /* 0xff8000002f137808 */ /* 0x000fe40006800000 */
[----:B------:R-:W-:Y:S01]  /*7390*/  FSEL R47, R0, -INF , !P2 ;  /* 0xff800000002f7808 */ /* 0x000fe20005000000 */
[----:B-1----:R-:W-:Y:S01]  /*73a0*/  FFMA.FTZ R0, R3, -UR6, R5 ;  /* 0x8000000603007c23 */ /* 0x002fe20008010005 */
[----:B------:R-:W-:Y:S01]  /*73b0*/  IMAD.MOV.U32 R3, RZ, RZ, R4 ;  /* 0x000000ffff037224 */ /* 0x000fe200078e0004 */
[----:B------:R-:W-:-:S02]  /*73c0*/  ISETP.GE.AND P1, PT, R20, R237, PT ;  /* 0x000000ed1400720c */ /* 0x000fc40003f26270 */
[----:B------:R-:W-:Y:S02]  /*73d0*/  ISETP.GT.AND P5, PT, R2, R21, PT ;  /* 0x000000150200720c */ /* 0x000fe40003fa4270 */
[----:B------:R-:W-:Y:S01]  /*73e0*/  I2FP.F32.S32 R4, R3 ;  /* 0x0000000300047245 */ /* 0x000fe20000201400 */
[----:B------:R-:W-:Y:S01]  /*73f0*/  FMUL.FTZ R3, R126, UR7 ;  /* 0x000000077e037c20 */ /* 0x000fe20008410000 */
[----:B------:R-:W-:Y:S02]  /*7400*/  FSEL R38, R83, -INF , !P6 ;  /* 0xff80000053267808 */ /* 0x000fe40007000000 */
[----:B------:R-:W-:Y:S01]  /*7410*/  ISETP.GE.AND P6, PT, R20, R235, PT ;  /* 0x000000eb1400720c */ /* 0x000fe20003fc6270 */
[----:B------:R1:W2:Y:S01]  /*7420*/  MUFU.TANH R6, R3 ;  /* 0x0000000300067308 */ /* 0x0002a20000002400 */
[----:B------:R-:W-:Y:S02]  /*7430*/  FSEL R20, R139, -INF , !P1 ;  /* 0xff8000008b147808 */ /* 0x000fe40004800000 */
[----:B------:R-:W-:-:S02]  /*7440*/  ISETP.GE.AND P2, PT, R21, R239, PT ;  /* 0x000000ef1500720c */ /* 0x000fc40003f46270 */
[----:B------:R-:W-:Y:S02]  /*7450*/  IABS R5, R69 ;  /* 0x0000004500057213 */ /* 0x000fe40000000000 */
[----:B------:R-:W-:Y:S02]  /*7460*/  FSEL R0, R0, -INF , !P5 ;  /* 0xff80000000007808 */ /* 0x000fe40006800000 */
[C---:B------:R-:W-:Y:S02]  /*7470*/  ISETP.GE.AND P1, PT, R21.reuse, R236, PT ;  /* 0x000000ec1500720c */ /* 0x040fe40003f26270 */
[----:B------:R-:W-:Y:S01]  /*7480*/  FSEL R115, R0, -INF , !P2 ;  /* 0xff80000000737808 */ /* 0x000fe20005000000 */
[----:B---3--:R-:W-:Y:S01]  /*7490*/  FFMA.FTZ R0, R4, -UR6, R7 ;  /* 0x8000000604007c23 */ /* 0x008fe20008010007 */
[----:B------:R-:W-:Y:S01]  /*74a0*/  FSEL R107, R60, -INF , !P1 ;  /* 0xff8000003c6b7808 */ /* 0x000fe20004800000 */
[----:B------:R-:W3:Y:S01]  /*74b0*/  MUFU.TANH R4, R8 ;  /* 0x0000000800047308 */ /* 0x000ee20000002400 */
[----:B------:R-:W-:-:S02]  /*74c0*/  ISETP.GE.AND P0, PT, R21, R237, PT ;  /* 0x000000ed1500720c */ /* 0x000fc40003f06270 */
[----:B------:R-:W-:Y:S01]  /*74d0*/  ISETP.GT.AND P1, PT, R2, R22, PT ;  /* 0x000000160200720c */ /* 0x000fe20003f24270 */
[----:B-1----:R-:W-:Y:S01]  /*74e0*/  IMAD.MOV.U32 R3, RZ, RZ, R5 ;  /* 0x000000ffff037224 */ /* 0x002fe200078e0005 */
[----:B------:R-:W-:Y:S02]  /*74f0*/  FSEL R110, R140, -INF , !P0 ;  /* 0xff8000008c6e7808 */ /* 0x000fe40004000000 */
[----:B------:R-:W-:Y:S02]  /*7500*/  ISETP.GE.AND P2, PT, R22, R239, PT ;  /* 0x000000ef1600720c */ /* 0x000fe40003f46270 */
[----:B------:R-:W-:Y:S02]  /*7510*/  I2FP.F32.S32 R3, R3 ;  /* 0x0000000300037245 */ /* 0x000fe40000201400 */
[----:B------:R-:W-:Y:S02]  /*7520*/  FSEL R0, R0, -INF , !P1 ;  /* 0xff80000000007808 */ /* 0x000fe40004800000 */
[----:B------:R-:W-:-:S02]  /*7530*/  ISETP.GE.AND P0, PT, R22, R236, PT ;  /* 0x000000ec1600720c */ /* 0x000fc40003f06270 */
[----:B------:R-:W-:Y:S01]  /*7540*/  FSEL R114, R0, -INF , !P2 ;  /* 0xff80000000727808 */ /* 0x000fe20005000000 */
[----:B--2---:R-:W-:Y:S01]  /*7550*/  FFMA.FTZ R0, R3, -UR6, R6 ;  /* 0x8000000603007c23 */ /* 0x004fe20008010006 */
[----:B------:R-:W-:Y:S02]  /*7560*/  FSEL R105, R64, -INF , !P0 ;  /* 0xff80000040697808 */ /* 0x000fe40004000000 */
[----:B------:R-:W-:Y:S02]  /*7570*/  ISETP.GT.AND P0, PT, R2, R23, PT ;  /* 0x000000170200720c */ /* 0x000fe40003f04270 */
[----:B------:R-:W-:Y:S02]  /*7580*/  FSEL R37, R86, -INF , !P6 ;  /* 0xff80000056257808 */ /* 0x000fe40007000000 */
[----:B------:R-:W-:Y:S02]  /*7590*/  ISETP.GE.AND P2, PT, R23, R239, PT ;  /* 0x000000ef1700720c */ /* 0x000fe40003f46270 */
[----:B------:R-:W-:-:S02]  /*75a0*/  FSEL R0, R0, -INF , !P0 ;  /* 0xff80000000007808 */ /* 0x000fc40004000000 */
[-C--:B------:R-:W-:Y:S02]  /*75b0*/  ISETP.GE.AND P6, PT, R21, R235.reuse, PT ;  /* 0x000000eb1500720c */ /* 0x080fe40003fc6270 */
[----:B------:R-:W-:Y:S02]  /*75c0*/  ISETP.GE.AND P5, PT, R22, R235, PT ;  /* 0x000000eb1600720c */ /* 0x000fe40003fa6270 */
[----:B------:R-:W-:Y:S02]  /*75d0*/  IABS R3, R71 ;  /* 0x0000004700037213 */ /* 0x000fe40000000000 */
[----:B------:R-:W-:Y:S02]  /*75e0*/  FSEL R113, R0, -INF , !P2 ;  /* 0xff80000000717808 */ /* 0x000fe40005000000 */
[----:B------:R-:W-:Y:S02]  /*75f0*/  FSEL R112, R87, -INF , !P6 ;  /* 0xff80000057707808 */ /* 0x000fe40007000000 */
[----:B------:R-:W-:-:S02]  /*7600*/  FSEL R111, R89, -INF , !P5 ;  /* 0xff800000596f7808 */ /* 0x000fc40006800000 */
[----:B------:R-:W-:Y:S02]  /*7610*/  I2FP.F32.S32 R0, R3 ;  /* 0x0000000300007245 */ /* 0x000fe40000201400 */
[----:B------:R-:W-:Y:S02]  /*7620*/  ISETP.GE.AND P6, PT, R22, R237, PT ;  /* 0x000000ed1600720c */ /* 0x000fe40003fc6270 */
[C---:B------:R-:W-:Y:S01]  /*7630*/  ISETP.GE.AND P5, PT, R23.reuse, R235, PT ;  /* 0x000000eb1700720c */ /* 0x040fe20003fa6270 */
[----:B---3--:R-:W-:Y:S01]  /*7640*/  FFMA.FTZ R3, R0, -UR6, R4 ;  /* 0x8000000600037c23 */ /* 0x008fe20008010004 */
[----:B------:R-:W-:Y:S02]  /*7650*/  ISETP.GE.AND P1, PT, R23, R237, PT ;  /* 0x000000ed1700720c */ /* 0x000fe40003f26270 */
[----:B------:R-:W-:Y:S02]  /*7660*/  FSEL R108, R141, -INF , !P6 ;  /* 0xff8000008d6c7808 */ /* 0x000fe40007000000 */
[----:B------:R-:W-:-:S02]  /*7670*/  FSEL R109, R90, -INF , !P5 ;  /* 0xff8000005a6d7808 */ /* 0x000fc40006800000 */
[----:B------:R-:W-:Y:S02]  /*7680*/  ISETP.GE.AND P6, PT, R23, R236, PT ;  /* 0x000000ec1700720c */ /* 0x000fe40003fc6270 */
[----:B------:R-:W-:Y:S02]  /*7690*/  FSEL R104, R142, -INF , !P1 ;  /* 0xff8000008e687808 */ /* 0x000fe40004800000 */
[C---:B------:R-:W-:Y:S02]  /*76a0*/  ISETP.GE.AND P5, PT, R25.reuse, R235, PT ;  /* 0x000000eb1900720c */ /* 0x040fe40003fa6270 */
[C---:B------:R-:W-:Y:S02]  /*76b0*/  ISETP.GE.AND P2, PT, R25.reuse, R239, PT ;  /* 0x000000ef1900720c */ /* 0x040fe40003f46270 */
[----:B------:R-:W-:Y:S02]  /*76c0*/  IABS R0, R74 ;  /* 0x0000004a00007213 */ /* 0x000fe40000000000 */
[----:B------:R-:W-:-:S02]  /*76d0*/  ISETP.GE.AND P1, PT, R25, R236, PT ;  /* 0x000000ec1900720c */ /* 0x000fc40003f26270 */
[----:B------:R-:W-:Y:S01]  /*76e0*/  ISETP.GE.AND P0, PT, R25, R237, PT ;  /* 0x000000ed1900720c */ /* 0x000fe20003f06270 */
[----:B------:R-:W-:Y:S01]  /*76f0*/  IMAD.MOV.U32 R12, RZ, RZ, R0 ;  /* 0x000000ffff0c7224 */ /* 0x000fe200078e0000 */
[----:B------:R-:W-:Y:S02]  /*7700*/  FSEL R102, R66, -INF , !P6 ;  /* 0xff80000042667808 */ /* 0x000fe40007000000 */
[----:B------:R-:W-:Y:S02]  /*7710*/  P2R R14, PR, RZ, 0x20 ;  /* 0x00000020ff0e7803 */ /* 0x000fe40000000000 */
[----:B------:R-:W-:Y:S02]  /*7720*/  P2R R15, PR, RZ, 0x4 ;  /* 0x00000004ff0f7803 */ /* 0x000fe40000000000 */
[----:B------:R-:W-:Y:S02]  /*7730*/  ISETP.GT.AND P6, PT, R2, R25, PT ;  /* 0x000000190200720c */ /* 0x000fe40003fc4270 */
[----:B------:R-:W-:-:S02]  /*7740*/  FSEL R100, R9, -INF , !P1 ;  /* 0xff80000009647808 */ /* 0x000fc40004800000 */
[C---:B------:R-:W-:Y:S02]  /*7750*/  ISETP.GT.AND P5, PT, R2.reuse, R30, PT ;  /* 0x0000001e0200720c */ /* 0x040fe40003fa4270 */
[----:B------:R-:W-:Y:S02]  /*7760*/  FSEL R103, R91, -INF , !P0 ;  /* 0xff8000005b677808 */ /* 0x000fe40004000000 */
[----:B------:R-:W-:Y:S01]  /*7770*/  ISETP.GT.AND P2, PT, R2, R31, PT ;  /* 0x0000001f0200720c */ /* 0x000fe20003f44270 */
        /* <DEDUP_REMOVED lines=72> */
.L_x_999:
[----:B------:R-:W-:Y:S01]  /*7c00*/  FMNMX3.FTZ R0, R43, R39, R35, !PT ;  /* 0x000000272b007276 */ /* 0x000fe20007810023 */
[----:B-1----:R-:W1:Y:S01]  /*7c10*/  MUFU.TANH R5, R13 ;  /* 0x0000000d00057308 */ /* 0x002e620000002400 */
[----:B------:R-:W-:Y:S01]  /*7c20*/  FSEL R3, R3, -INF , !P6 ;  /* 0xff80000003037808 */ /* 0x000fe20007000000 */
[----:B------:R-:W2:Y:S01]  /*7c30*/  LDCU UR4, c[0x0][0x45c] ;  /* 0x00008b80ff0477ac */ /* 0x000ea20008000800 */
[----:B------:R-:W-:Y:S02]  /*7c40*/  FMNMX3.FTZ R0, R0, R32, R28, !PT ;  /* 0x0000002000007276 */ /* 0x000fe4000781001c */
[----:B------:R-:W-:Y:S01]  /*7c50*/  ISETP.NE.AND P6, PT, R15, RZ, PT ;  /* 0x000000ff0f00720c */ /* 0x000fe20003fc5270 */
[----:B------:R-:W-:Y:S01]  /*7c60*/  UISETP.GT.U32.AND UP0, UPT, UR15, UR19, UPT ;  /* 0x000000130f00728c */ /* 0x000fe2000bf04070 */
[----:B------:R-:W-:Y:S01]  /*7c70*/  FMNMX3.FTZ R0, R0, R26, R24, !PT ;  /* 0x0000001a00007276 */ /* 0x000fe20007810018 */
[----:B------:R-:W-:Y:S01]  /*7c80*/  MUFU.TANH R7, R17 ;  /* 0x0000001100077308 */ /* 0x000fe20000002400 */
[----:B------:R-:W-:-:S02]  /*7c90*/  ISETP.GE.AND P1, PT, R30, R236, PT ;  /* 0x000000ec1e00720c */ /* 0x000fc40003f26270 */
[----:B------:R-:W-:Y:S02]  /*7ca0*/  FMNMX3.FTZ R0, R0, R19, R107, !PT ;  /* 0x0000001300007276 */ /* 0x000fe4000781006b */
[----:B------:R-:W-:Y:S02]  /*7cb0*/  FSEL R106, R3, -INF , !P6 ;  /* 0xff800000036a7808 */ /* 0x000fe40007000000 */
[----:B------:R-:W-:Y:S02]  /*7cc0*/  FSEL R125, R63, -INF , !P1 ;  /* 0xff8000003f7d7808 */ /* 0x000fe40004800000 */
[----:B------:R-:W-:Y:S02]  /*7cd0*/  FMNMX3.FTZ R0, R0, R105, R102, !PT ;  /* 0x0000006900007276 */ /* 0x000fe40007810066 */
[----:B------:R-:W-:Y:S02]  /*7ce0*/  ISETP.NE.AND P0, PT, R14, RZ, PT ;  /* 0x000000ff0e00720c */ /* 0x000fe40003f05270 */
[----:B------:R-:W-:-:S02]  /*7cf0*/  ISETP.GE.AND P6, PT, R31, R236, PT ;  /* 0x000000ec1f00720c */ /* 0x000fc40003fc6270 */
[----:B------:R-:W-:Y:S02]  /*7d00*/  ISETP.GE.AND P1, PT, R36, R236, PT ;  /* 0x000000ec2400720c */ /* 0x000fe40003f26270 */
[----:B------:R-:W-:Y:S02]  /*7d10*/  FMNMX3.FTZ R3, R0, R100, R125, !PT ;  /* 0x0000006400037276 */ /* 0x000fe4000781007d */
[----:B------:R-:W-:Y:S02]  /*7d20*/  FSEL R101, R73, -INF , !P0 ;  /* 0xff80000049657808 */ /* 0x000fe40004000000 */
[----:B------:R-:W-:Y:S02]  /*7d30*/  FSEL R124, R62, -INF , !P6 ;  /* 0xff8000003e7c7808 */ /* 0x000fe40007000000 */
[----:B------:R-:W-:Y:S02]  /*7d40*/  IABS R0, R68 ;  /* 0x0000004400007213 */ /* 0x000fe40000000000 */
[----:B------:R-:W-:-:S02]  /*7d50*/  ISETP.GT.AND P0, PT, R2, R36, PT ;  /* 0x000000240200720c */ /* 0x000fc40003f04270 */
[----:B------:R-:W-:Y:S01]  /*7d60*/  ISETP.GT.AND P6, PT, R2, R33, PT ;  /* 0x000000210200720c */ /* 0x000fe20003fc4270 */
[----:B------:R-:W-:Y:S01]  /*7d70*/  IMAD.MOV.U32 R6, RZ, RZ, R0 ;  /* 0x000000ffff067224 */ /* 0x000fe200078e0000 */
[----:B------:R-:W-:Y:S02]  /*7d80*/  FSEL R119, R61, -INF , !P1 ;  /* 0xff8000003d777808 */ /* 0x000fe40004800000 */
[----:B------:R-:W-:Y:S02]  /*7d90*/  FMNMX3.FTZ R2, R51, R46, R42, !PT ;  /* 0x0000002e33027276 */ /* 0x000fe4000781002a */
[----:B------:R-:W-:Y:S02]  /*7da0*/  ISETP.GE.AND P1, PT, R33, R236, PT ;  /* 0x000000ec2100720c */ /* 0x000fe40003f26270 */
[----:B------:R-:W-:Y:S02]  /*7db0*/  FMNMX3.FTZ R0, R2, R40, R34, !PT ;  /* 0x0000002802007276 */ /* 0x000fe40007810022 */
[----:B------:R-:W-:-:S02]  /*7dc0*/  I2FP.F32.S32 R4, R12 ;  /* 0x0000000c00047245 */ /* 0x000fc40000201400 */
[----:B------:R-:W-:Y:S02]  /*7dd0*/  FSEL R118, R65, -INF , !P1 ;  /* 0xff80000041767808 */ /* 0x000fe40004800000 */
[----:B------:R-:W-:Y:S01]  /*7de0*/  ISETP.GE.AND P1, PT, R30, R237, PT ;  /* 0x000000ed1e00720c */ /* 0x000fe20003f26270 */
[----:B-1----:R-:W-:Y:S01]  /*7df0*/  FFMA.FTZ R4, R4, -UR6, R5 ;  /* 0x8000000604047c23 */ /* 0x002fe20008010005 */
[----:B------:R-:W-:Y:S01]  /*7e00*/  FMNMX3.FTZ R0, R0, R29, R27, !PT ;  /* 0x0000001d00007276 */ /* 0x000fe2000781001b */
[----:B------:R-:W1:Y:S01]  /*7e10*/  MUFU.TANH R5, R16 ;  /* 0x0000001000057308 */ /* 0x000e620000002400 */
[----:B------:R-:W-:Y:S02]  /*7e20*/  FSEL R117, R94, -INF , !P1 ;  /* 0xff8000005e757808 */ /* 0x000fe40004800000 */
[----:B------:R-:W-:Y:S02]  /*7e30*/  ISETP.GE.AND P1, PT, R30, R235, PT ;  /* 0x000000eb1e00720c */ /* 0x000fe40003f26270 */
[----:B------:R-:W-:-:S02]  /*7e40*/  FMNMX3.FTZ R0, R0, R20, R110, !PT ;  /* 0x0000001400007276 */ /* 0x000fc4000781006e */
[----:B------:R-:W-:Y:S02]  /*7e50*/  FMNMX3.FTZ R3, R3, R124, R119, !PT ;  /* 0x0000007c03037276 */ /* 0x000fe40007810077 */
[----:B------:R-:W-:Y:S02]  /*7e60*/  FSEL R127, R76, -INF , !P1 ;  /* 0xff8000004c7f7808 */ /* 0x000fe40004800000 */
[----:B------:R-:W-:Y:S02]  /*7e70*/  FSEL R11, R4, -INF , !P5 ;  /* 0xff800000040b7808 */ /* 0x000fe40006800000 */
[-C--:B------:R-:W-:Y:S02]  /*7e80*/  ISETP.GE.AND P1, PT, R31, R237.reuse, PT ;  /* 0x000000ed1f00720c */ /* 0x080fe40003f26270 */
[----:B------:R-:W-:Y:S02]  /*7e90*/  ISETP.GE.AND P5, PT, R36, R237, PT ;  /* 0x000000ed2400720c */ /* 0x000fe40003fa6270 */
[----:B------:R-:W-:-:S02]  /*7ea0*/  FMNMX3.FTZ R0, R0, R108, R104, !PT ;  /* 0x0000006c00007276 */ /* 0x000fc40007810068 */
[----:B------:R-:W-:Y:S02]  /*7eb0*/  FMNMX.FTZ R3, R118, R3, !PT ;  /* 0x0000000376037209 */ /* 0x000fe40007810000 */
[----:B------:R-:W-:Y:S02]  /*7ec0*/  FSEL R116, R96, -INF , !P1 ;  /* 0xff80000060747808 */ /* 0x000fe40004800000 */
[----:B------:R-:W-:Y:S01]  /*7ed0*/  FSEL R123, R95, -INF , !P5 ;  /* 0xff8000005f7b7808 */ /* 0x000fe20006800000 */
[----:B------:R-:W3:Y:S01]  /*7ee0*/  SHFL.BFLY PT, R136, R3, 0x2, 0x1f ;  /* 0x0c401f0003887f89 */ /* 0x000ee200000e0000 */
[----:B------:R-:W-:Y:S02]  /*7ef0*/  FMNMX3.FTZ R0, R0, R103, R117, !PT ;  /* 0x0000006700007276 */ /* 0x000fe40007810075 */
[----:B------:R-:W-:Y:S02]  /*7f00*/  ISETP.GE.AND P1, PT, R33, R237, PT ;  /* 0x000000ed2100720c */ /* 0x000fe40003f26270 */
[----:B------:R-:W-:-:S02]  /*7f10*/  FMNMX3.FTZ R2, R0, R116, R123, !PT ;  /* 0x0000007400027276 */ /* 0x000fc4000781007b */
[----:B------:R-:W-:Y:S02]  /*7f20*/  FMNMX3.FTZ R0, R55, R53, R50, !PT ;  /* 0x0000003537007276 */ /* 0x000fe40007810032 */
[----:B------:R-:W-:Y:S02]  /*7f30*/  I2FP.F32.S32 R6, R6 ;  /* 0x0000000600067245 */ /* 0x000fe40000201400 */
[----:B------:R-:W-:Y:S02]  /*7f40*/  FMNMX3.FTZ R0, R0, R49, R45, !PT ;  /* 0x0000003100007276 */ /* 0x000fe4000781002d */
[----:B------:R-:W-:Y:S02]  /*7f50*/  FSEL R122, R97, -INF , !P1 ;  /* 0xff800000617a7808 */ /* 0x000fe40004800000 */
[----:B------:R-:W-:Y:S02]  /*7f60*/  FMNMX3.FTZ R0, R0, R41, R38, !PT ;  /* 0x0000002900007276 */ /* 0x000fe40007810026 */
[----:B------:R-:W-:Y:S01]  /*7f70*/  FMNMX.FTZ R4, R122, R2, !PT ;  /* 0x000000027a047209 */ /* 0x000fe20007810000 */
[----:B-1----:R-:W-:Y:S01]  /*7f80*/  FFMA.FTZ R2, R6, -UR6, R5 ;  /* 0x8000000606027c23 */ /* 0x002fe20008010005 */
[----:B------:R-:W-:Y:S01]  /*7f90*/  FMNMX3.FTZ R0, R0, R37, R112, !PT ;  /* 0x0000002500007276 */ /* 0x000fe20007810070 */
[----:B------:R-:W1:Y:S01]  /*7fa0*/  MUFU.TANH R5, R18 ;  /* 0x0000001200057308 */ /* 0x000e620000002400 */
[----:B------:R-:W-:Y:S01]  /*7fb0*/  ISETP.GE.AND P5, PT, R31, R235, PT ;  /* 0x000000eb1f00720c */ /* 0x000fe20003fa6270 */
[----:B------:R-:W4:Y:S01]  /*7fc0*/  SHFL.BFLY PT, R135, R4, 0x2, 0x1f ;  /* 0x0c401f0004877f89 */ /* 0x000f2200000e0000 */
[----:B------:R-:W-:-:S02]  /*7fd0*/  FSEL R9, R2, -INF , !P2 ;  /* 0xff80000002097808 */ /* 0x000fc40005000000 */
[----:B------:R-:W-:Y:S02]  /*7fe0*/  ISETP.GE.AND P2, PT, R36, R235, PT ;  /* 0x000000eb2400720c */ /* 0x000fe40003f46270 */
[----:B------:R-:W-:Y:S02]  /*7ff0*/  FMNMX3.FTZ R0, R0, R111, R109, !PT ;  /* 0x0000006f00007276 */ /* 0x000fe4000781006d */
[----:B------:R-:W-:Y:S02]  /*8000*/  IABS R2, R72 ;  /* 0x0000004800027213 */ /* 0x000fe40000000000 */
[----:B------:R-:W-:Y:S02]  /*8010*/  FSEL R126, R77, -INF , !P5 ;  /* 0xff8000004d7e7808 */ /* 0x000fe40006800000 */
[----:B------:R-:W-:Y:S01]  /*8020*/  FSEL R121, R82, -INF , !P2 ;  /* 0xff80000052797808 */ /* 0x000fe20005000000 */
[----:B------:R-:W-:Y:S01]  /*8030*/  IMAD.MOV.U32 R10, RZ, RZ, R2 ;  /* 0x000000ffff0a7224 */ /* 0x000fe200078e0002 */
[----:B------:R-:W-:-:S02]  /*8040*/  FMNMX3.FTZ R0, R0, R101, R127, !PT ;  /* 0x0000006500007276 */ /* 0x000fc4000781007f */
[----:B---3--:R-:W-:Y:S02]  /*8050*/  FMNMX.FTZ R136, R3, R136, !PT ;  /* 0x0000008803887209 */ /* 0x008fe40007810000 */
[----:B------:R-:W-:Y:S02]  /*8060*/  FMNMX3.FTZ R2, R0, R126, R121, !PT ;  /* 0x0000007e00027276 */ /* 0x000fe40007810079 */
[----:B------:R-:W-:Y:S01]  /*8070*/  ISETP.GE.AND P2, PT, R33, R235, PT ;  /* 0x000000eb2100720c */ /* 0x000fe20003f46270 */
[----:B------:R-:W3:Y:S01]  /*8080*/  SHFL.BFLY PT, R6, R136, 0x1, 0x1f ;  /* 0x0c201f0088067f89 */ /* 0x000ee200000e0000 */
[----:B------:R-:W-:Y:S02]  /*8090*/  FMNMX3.FTZ R0, R59, R58, R56, !PT ;  /* 0x0000003a3b007276 */ /* 0x000fe40007810038 */
[----:B------:R-:W-:Y:S02]  /*80a0*/  IABS R3, R70 ;  /* 0x0000004600037213 */ /* 0x000fe40000000000 */
[----:B------:R-:W-:-:S02]  /*80b0*/  FSEL R120, R84, -INF , !P2 ;  /* 0xff80000054787808 */ /* 0x000fc40005000000 */
[----:B------:R-:W-:Y:S02]  /*80c0*/  FMNMX3.FTZ R0, R0, R54, R52, !PT ;  /* 0x0000003600007276 */ /* 0x000fe40007810034 */
[----:B------:R-:W-:Y:S02]  /*80d0*/  I2FP.F32.S32 R8, R3 ;  /* 0x0000000300087245 */ /* 0x000fe40000201400 */
[----:B------:R-:W-:Y:S02]  /*80e0*/  FMNMX.FTZ R3, R120, R2, !PT ;  /* 0x0000000278037209 */ /* 0x000fe40007810000 */
[----:B------:R-:W-:Y:S01]  /*80f0*/  FMNMX3.FTZ R0, R0, R48, R44, !PT ;  /* 0x0000003000007276 */ /* 0x000fe2000781002c */
[----:B------:R-:W-:Y:S01]  /*8100*/  FFMA.FTZ R2, R8, -UR6, R7 ;  /* 0x8000000608027c23 */ /* 0x000fe20008010007 */
[----:B------:R-:W-:Y:S01]  /*8110*/  I2FP.F32.S32 R10, R10 ;  /* 0x0000000a000a7245 */ /* 0x000fe20000201400 */
[----:B------:R-:W5:Y:S01]  /*8120*/  SHFL.BFLY PT, R137, R3, 0x2, 0x1f ;  /* 0x0c401f0003897f89 */ /* 0x000f6200000e0000 */
[----:B------:R-:W-:-:S02]  /*8130*/  ISETP.GE.AND P5, PT, R30, R239, PT ;  /* 0x000000ef1e00720c */ /* 0x000fc40003fa6270 */
[----:B------:R-:W-:Y:S02]  /*8140*/  FMNMX3.FTZ R0, R0, R47, R115, !PT ;  /* 0x0000002f00007276 */ /* 0x000fe40007810073 */
[----:B----4-:R-:W-:Y:S01]  /*8150*/  FMNMX.FTZ R135, R4, R135, !PT ;  /* 0x0000008704877209 */ /* 0x010fe20007810000 */
[----:B-1----:R-:W-:Y:S01]  /*8160*/  FFMA.FTZ R4, R10, -UR6, R5 ;  /* 0x800000060a047c23 */ /* 0x002fe20008010005 */
[-C--:B------:R-:W-:Y:S02]  /*8170*/  ISETP.GE.AND P1, PT, R31, R239.reuse, PT ;  /* 0x000000ef1f00720c */ /* 0x080fe40003f26270 */
[----:B------:R-:W-:Y:S01]  /*8180*/  ISETP.GE.AND P2, PT, R36, R239, PT ;  /* 0x000000ef2400720c */ /* 0x000fe20003f46270 */
[----:B------:R-:W1:Y:S01]  /*8190*/  SHFL.BFLY PT, R5, R135, 0x1, 0x1f ;  /* 0x0c201f0087057f89 */ /* 0x000e6200000e0000 */
        /* <DEDUP_REMOVED lines=10> */
[----:B---3--:R-:W-:Y:S02]  /*8240*/  FMNMX.FTZ R136, R136, R6, !PT ;  /* 0x0000000688887209 */ /* 0x008fe40007810000 */
[----:B------:R-:W-:Y:S02]  /*8250*/  FMNMX.FTZ R0, R129, R0, !PT ;  /* 0x0000000081007209 */ /* 0x000fe40007810000 */
[C---:B------:R-:W-:Y:S01]  /*8260*/  FSETP.NEU.FTZ.AND P1, PT, R136.reuse, -INF , PT ;  /* 0xff8000008800780b */ /* 0x040fe20003f3d000 */
[----:B--2---:R-:W-:Y:S01]  /*8270*/  FMUL.FTZ R4, R136, UR4 ;  /* 0x0000000488047c20 */ /* 0x004fe20008410000 */
[----:B-----5:R-:W-:Y:S01]  /*8280*/  FMNMX.FTZ R137, R3, R137, !PT ;  /* 0x0000008903897209 */ /* 0x020fe20007810000 */
[----:B------:R-:W2:Y:S01]  /*8290*/  SHFL.BFLY PT, R7, R0, 0x2, 0x1f ;  /* 0x0c401f0000077f89 */ /* 0x000ea200000e0000 */
[----:B-1----:R-:W-:-:S02]  /*82a0*/  FMNMX.FTZ R135, R135, R5, !PT ;  /* 0x0000000587877209 */ /* 0x002fc40007810000 */
[----:B------:R-:W-:Y:S01]  /*82b0*/  FSEL R4, R4, RZ, P1 ;  /* 0x000000ff04047208 */ /* 0x000fe20000800000 */
[----:B------:R-:W1:Y:S01]  /*82c0*/  SHFL.BFLY PT, R8, R137, 0x1, 0x1f ;  /* 0x0c201f0089087f89 */ /* 0x000e6200000e0000 */
[----:B------:R-:W-:-:S03]  /*82d0*/  FSETP.NEU.FTZ.AND P0, PT, R135, -INF , PT ;  /* 0xff8000008700780b */ /* 0x000fc60003f1d000 */
[--C-:B------:R-:W-:Y:S01]  /*82e0*/  FFMA.FTZ R2, R43, UR4, -R4.reuse ;  /* 0x000000042b027c23 */ /* 0x100fe20008010804 */
[--C-:B------:R-:W-:Y:S01]  /*82f0*/  FFMA.FTZ R3, R39, UR4, -R4.reuse ;  /* 0x0000000427037c23 */ /* 0x100fe20008010804 */
[--C-:B------:R-:W-:Y:S02]  /*8300*/  FFMA.FTZ R5, R32, UR4, -R4.reuse ;  /* 0x0000000420057c23 */ /* 0x100fe40008010804 */
[----:B------:R3:W-:Y:S04]  /*8310*/  MUFU.EX2 R191, R2 ;  /* 0x0000000200bf7308 */ /* 0x0007e80000000800 */
[----:B------:R4:W5:Y:S04]  /*8320*/  MUFU.EX2 R190, R3 ;  /* 0x0000000300be7308 */ /* 0x0009680000000800 */
[----:B------:R5:W-:Y:S01]  /*8330*/  MUFU.EX2 R204, R5 ;  /* 0x0000000500cc7308 */ /* 0x000be20000000800 */
[----:B--2---:R-:W-:Y:S01]  /*8340*/  FMNMX.FTZ R0, R0, R7, !PT ;  /* 0x0000000700007209 */ /* 0x004fe20007810000 */
[----:B---3--:R-:W-:Y:S01]  /*8350*/  FFMA.FTZ R2, R35, UR4, -R4 ;  /* 0x0000000423027c23 */ /* 0x008fe20008010804 */
[----:B-1----:R-:W-:-:S03]  /*8360*/  FMNMX.FTZ R137, R137, R8, !PT ;  /* 0x0000000889897209 */ /* 0x002fc60007810000 */
[----:B------:R-:W1:Y:S01]  /*8370*/  SHFL.BFLY PT, R134, R0, 0x1, 0x1f ;  /* 0x0c201f0000867f89 */ /* 0x000e6200000e0000 */
[----:B------:R2:W3:Y:S01]  /*8380*/  MUFU.EX2 R207, R2 ;  /* 0x0000000200cf7308 */ /* 0x0004e20000000800 */
[----:B----4-:R-:W-:Y:S01]  /*8390*/  FMUL.FTZ R3, R135, UR4 ;  /* 0x0000000487037c20 */ /* 0x010fe20008410000 */
[----:B-----5:R-:W-:-:S04]  /*83a0*/  FFMA.FTZ R5, R26, UR4, -R4 ;  /* 0x000000041a057c23 */ /* 0x020fc80008010804 */
[----:B------:R-:W-:Y:S01]  /*83b0*/  FSEL R3, R3, RZ, P0 ;  /* 0x000000ff03037208 */ /* 0x000fe20000000000 */
[----:B------:R4:W-:Y:S01]  /*83c0*/  MUFU.EX2 R200, R5 ;  /* 0x0000000500c87308 */ /* 0x0009e20000000800 */
[----:B------:R-:W-:-:S03]  /*83d0*/  FSETP.NEU.FTZ.AND P0, PT, R137, -INF , PT ;  /* 0xff8000008900780b */ /* 0x000fc60003f1d000 */
[----:B------:R-:W-:Y:S01]  /*83e0*/  FFMA.FTZ R6, R46, UR4, -R3 ;  /* 0x000000042e067c23 */ /* 0x000fe20008010803 */
[----:B--2---:R-:W-:-:S03]  /*83f0*/  FFMA.FTZ R2, R28, UR4, -R4 ;  /* 0x000000041c027c23 */ /* 0x004fc60008010804 */
[----:B------:R2:W-:Y:S01]  /*8400*/  MUFU.EX2 R188, R6 ;  /* 0x0000000600bc7308 */ /* 0x0005e20000000800 */
[----:B------:R-:W-:Y:S02]  /*8410*/  F2FP.F16.F32.PACK_AB R28, R190, R191 ;  /* 0x000000bfbe1c723e */ /* 0x000fe400000000ff */
[----:B---3--:R-:W-:Y:S01]  /*8420*/  F2FP.F16.F32.PACK_AB R30, R204, R207 ;  /* 0x000000cfcc1e723e */ /* 0x008fe200000000ff */
[----:B------:R3:W-:Y:S01]  /*8430*/  MUFU.EX2 R193, R2 ;  /* 0x0000000200c17308 */ /* 0x0007e20000000800 */
[----:B----4-:R-:W-:Y:S01]  /*8440*/  FFMA.FTZ R5, R19, UR4, -R4 ;  /* 0x0000000413057c23 */ /* 0x010fe20008010804 */
[----:B-1----:R-:W-:-:S03]  /*8450*/  FMNMX.FTZ R134, R0, R134, !PT ;  /* 0x0000008600867209 */ /* 0x002fc60007810000 */
[----:B------:R1:W-:Y:S02]  /*8460*/  MUFU.EX2 R148, R5 ;  /* 0x0000000500947308 */ /* 0x0003e40000000800 */
[----:B------:R-:W-:Y:S01]  /*8470*/  FMUL.FTZ R0, R134, UR4 ;  /* 0x0000000486007c20 */ /* 0x000fe20008410000 */
[----:B--2---:R-:W-:Y:S01]  /*8480*/  FFMA.FTZ R6, R34, UR4, -R3 ;  /* 0x0000000422067c23 */ /* 0x004fe20008010803 */
[----:B---3--:R-:W-:-:S03]  /*8490*/  FFMA.FTZ R2, R24, UR4, -R4 ;  /* 0x0000000418027c23 */ /* 0x008fc60008010804 */
[----:B------:R2:W-:Y:S04]  /*84a0*/  MUFU.EX2 R194, R6 ;  /* 0x0000000600c27308 */ /* 0x0005e80000000800 */
[----:B------:R3:W4:Y:S01]  /*84b0*/  MUFU.EX2 R203, R2 ;  /* 0x0000000200cb7308 */ /* 0x0007220000000800 */
[----:B-1----:R-:W-:-:S04]  /*84c0*/  FFMA.FTZ R5, R42, UR4, -R3 ;  /* 0x000000042a057c23 */ /* 0x002fc80008010803 */
[----:B------:R1:W-:Y:S01]  /*84d0*/  MUFU.EX2 R206, R5 ;  /* 0x0000000500ce7308 */ /* 0x0003e20000000800 */
[--C-:B--2---:R-:W-:Y:S01]  /*84e0*/  FFMA.FTZ R6, R27, UR4, -R3.reuse ;  /* 0x000000041b067c23 */ /* 0x104fe20008010803 */
[----:B---3--:R-:W-:-:S03]  /*84f0*/  FFMA.FTZ R2, R51, UR4, -R3 ;  /* 0x0000000433027c23 */ /* 0x008fc60008010803 */
[----:B------:R2:W-:Y:S01]  /*8500*/  MUFU.EX2 R150, R6 ;  /* 0x0000000600967308 */ /* 0x0005e20000000800 */
[----:B----4-:R-:W-:-:S03]  /*8510*/  F2FP.F16.F32.PACK_AB R22, R148, R203 ;  /* 0x000000cb9416723e */ /* 0x010fc600000000ff */
[----:B------:R3:W4:Y:S01]  /*8520*/  MUFU.EX2 R189, R2 ;  /* 0x0000000200bd7308 */ /* 0x0007220000000800 */
[----:B-1----:R-:W-:-:S04]  /*8530*/  FFMA.FTZ R5, R29, UR4, -R3 ;  /* 0x000000041d057c23 */ /* 0x002fc80008010803 */
[----:B------:R1:W5:Y:S01]  /*8540*/  MUFU.EX2 R201, R5 ;  /* 0x0000000500c97308 */ /* 0x0003620000000800 */
[----:B--2---:R-:W-:Y:S02]  /*8550*/  LOP3.LUT R6, R218, 0x200, R151, 0xf8, !PT ;  /* 0x00000200da067812 */ /* 0x004fe400078ef897 */
[----:B------:R-:W-:Y:S01]  /*8560*/  SEL R151, R149, 0xffffffe0, !P3 ;  /* 0xffffffe095977807 */ /* 0x000fe20005800000 */
[--C-:B---3--:R-:W-:Y:S01]  /*8570*/  FFMA.FTZ R2, R40, UR4, -R3.reuse ;  /* 0x0000000428027c23 */ /* 0x108fe20008010803 */
[----:B------:R-:W-:Y:S02]  /*8580*/  LEA R6, R6, UR5, 0x1 ;  /* 0x0000000506067c11 */ /* 0x000fe4000f8e08ff */
[----:B----4-:R-:W-:Y:S01]  /*8590*/  F2FP.F16.F32.PACK_AB R29, R188, R189 ;  /* 0x000000bdbc1d723e */ /* 0x010fe200000000ff */
[----:B------:R2:W3:Y:S01]  /*85a0*/  MUFU.EX2 R205, R2 ;  /* 0x0000000200cd7308 */ /* 0x0004e20000000800 */
[----:B-1----:R-:W-:Y:S01]  /*85b0*/  FFMA.FTZ R5, R20, UR4, -R3 ;  /* 0x0000000414057c23 */ /* 0x002fe20008010803 */
[----:B------:R-:W-:Y:S01]  /*85c0*/  F2FP.F16.F32.PACK_AB R20, R200, R193 ;  /* 0x000000c1c814723e */ /* 0x000fe200000000ff */
[----:B------:R-:W-:Y:S01]  /*85d0*/  LDSM.16.MT88.4 R156, [R6+0xd800] ;  /* 0x00d80000069c783b */ /* 0x000fe20000004200 */
[----:B-----5:R-:W-:Y:S01]  /*85e0*/  F2FP.F16.F32.PACK_AB R21, R201, R194 ;  /* 0x000000c2c915723e */ /* 0x020fe200000000ff */
[----:B------:R1:W4:Y:S02]  /*85f0*/  MUFU.EX2 R196, R5 ;  /* 0x0000000500c47308 */ /* 0x0003240000000800 */
[----:B------:R-:W-:Y:S01]  /*8600*/  STL [R1+0x40], R151 ;  /* 0x0000409701007387 */ /* 0x000fe20000100800 */
[----:B--2---:R-:W-:Y:S01]  /*8610*/  FMUL.FTZ R2, R137, UR4 ;  /* 0x0000000489027c20 */ /* 0x004fe20008410000 */
[----:B---3--:R-:W-:-:S04]  /*8620*/  F2FP.F16.F32.PACK_AB R31, R205, R206 ;  /* 0x000000cecd1f723e */ /* 0x008fc800000000ff */
[----:B------:R-:W-:Y:S02]  /*8630*/  FSEL R2, R2, RZ, P0 ;  /* 0x000000ff02027208 */ /* 0x000fe40000000000 */
[----:B-1----:R-:W-:Y:S02]  /*8640*/  IADD3 R5, PT, PT, R151, R6, RZ ;  /* 0x0000000697057210 */ /* 0x002fe40007ffe0ff */
[----:B------:R-:W-:Y:S01]  /*8650*/  FSETP.NEU.FTZ.AND P0, PT, R134, -INF , PT ;  /* 0xff8000008600780b */ /* 0x000fe20003f1d000 */
[--C-:B------:R-:W-:Y:S01]  /*8660*/  FFMA.FTZ R8, R55, UR4, -R2.reuse ;  /* 0x0000000437087c23 */ /* 0x100fe20008010802 */
[--C-:B------:R-:W-:Y:S01]  /*8670*/  FFMA.FTZ R7, R53, UR4, -R2.reuse ;  /* 0x0000000435077c23 */ /* 0x100fe20008010802 */
[----:B------:R-:W1:Y:S01]  /*8680*/  LDSM.16.MT88.4 R32, [R5+0xc000] ;  /* 0x00c000000520783b */ /* 0x000e620000004200 */
[----:B------:R-:W-:Y:S01]  /*8690*/  FSEL R0, R0, RZ, P0 ;  /* 0x000000ff00007208 */ /* 0x000fe20000000000 */
[----:B------:R2:W-:Y:S01]  /*86a0*/  MUFU.EX2 R187, R8 ;  /* 0x0000000800bb7308 */ /* 0x0005e20000000800 */
[--C-:B------:R-:W-:Y:S01]  /*86b0*/  FFMA.FTZ R9, R50, UR4, -R2.reuse ;  /* 0x0000000432097c23 */ /* 0x100fe20008010802 */
[----:B----4-:R-:W-:Y:S01]  /*86c0*/  F2FP.F16.F32.PACK_AB R23, R196, R150 ;  /* 0x00000096c417723e */ /* 0x010fe200000000ff */
[----:B------:R-:W-:Y:S01]  /*86d0*/  LDSM.16.MT88.4 R172, [R5+0xd800] ;  /* 0x00d8000005ac783b */ /* 0x000fe20000004200 */
[----:B------:R3:W4:Y:S04]  /*86e0*/  MUFU.EX2 R186, R7 ;  /* 0x0000000700ba7308 */ /* 0x0007280000000800 */
[----:B------:R5:W-:Y:S01]  /*86f0*/  MUFU.EX2 R251, R9 ;  /* 0x0000000900fb7308 */ /* 0x000be20000000800 */
[----:B--2---:R-:W-:-:S04]  /*8700*/  FFMA.FTZ R8, R49, UR4, -R2 ;  /* 0x0000000431087c23 */ /* 0x004fc80008010802 */
[----:B------:R2:W2:Y:S01]  /*8710*/  MUFU.EX2 R192, R8 ;  /* 0x0000000800c07308 */ /* 0x0004a20000000800 */
[----:B---3--:R-:W-:Y:S01]  /*8720*/  FFMA.FTZ R7, R45, UR4, -R2 ;  /* 0x000000042d077c23 */ /* 0x008fe20008010802 */
[----:B----4-:R-:W-:Y:S01]  /*8730*/  F2FP.F16.F32.PACK_AB R24, R186, R187 ;  /* 0x000000bbba18723e */ /* 0x010fe200000000ff */
[----:B-----5:R-:W-:Y:S02]  /*8740*/  FFMA.FTZ R9, R44, UR4, -R0 ;  /* 0x000000042c097c23 */ /* 0x020fe40008010800 */
[----:B------:R3:W-:Y:S04]  /*8750*/  MUFU.EX2 R195, R7 ;  /* 0x0000000700c37308 */ /* 0x0007e80000000800 */
[----:B------:R-:W-:Y:S01]  /*8760*/  MUFU.EX2 R250, R9 ;  /* 0x0000000900fa7308 */ /* 0x000fe20000000800 */
[--C-:B--2---:R-:W-:Y:S01]  /*8770*/  FFMA.FTZ R8, R41, UR4, -R2.reuse ;  /* 0x0000000429087c23 */ /* 0x104fe20008010802 */
[----:B------:R-:W-:Y:S01]  /*8780*/  F2FP.F16.F32.PACK_AB R26, R192, R251 ;  /* 0x000000fbc01a723e */ /* 0x000fe200000000ff */
[----:B------:R-:W2:Y:S02]  /*8790*/  LDSM.16.MT88.4 R40, [R5+0xc800] ;  /* 0x00c800000528783b */ /* 0x000ea40000004200 */
[----:B------:R4:W5:Y:S01]  /*87a0*/  MUFU.EX2 R202, R8 ;  /* 0x0000000800ca7308 */ /* 0x0009620000000800 */
[----:B---3--:R-:W-:-:S04]  /*87b0*/  FFMA.FTZ R7, R38, UR4, -R2 ;  /* 0x0000000426077c23 */ /* 0x008fc80008010802 */
[----:B------:R3:W-:Y:S01]  /*87c0*/  MUFU.EX2 R149, R7 ;  /* 0x0000000700957308 */ /* 0x0007e20000000800 */
[----:B----4-:R-:W-:Y:S01]  /*87d0*/  FFMA.FTZ R8, R37, UR4, -R2 ;  /* 0x0000000425087c23 */ /* 0x010fe20008010802 */
[----:B-----5:R-:W-:Y:S01]  /*87e0*/  F2FP.F16.F32.PACK_AB R16, R202, R195 ;  /* 0x000000c3ca10723e */ /* 0x020fe200000000ff */
[----:B-1----:R-:W-:Y:S02]  /*87f0*/  HMMA.16816.F32 R36, R28, R32, RZ ;  /* 0x000000201c24723c */ /* 0x002fe400000018ff */
[----:B------:R1:W4:Y:S01]  /*8800*/  MUFU.EX2 R197, R8 ;  /* 0x0000000800c57308 */ /* 0x0003220000000800 */
[----:B---3--:R-:W-:-:S04]  /*8810*/  FFMA.FTZ R7, R59, UR4, -R0 ;  /* 0x000000043b077c23 */ /* 0x008fc80008010800 */
[----:B------:R3:W-:Y:S01]  /*8820*/  MUFU.EX2 R185, R7 ;  /* 0x0000000700b97308 */ /* 0x0007e20000000800 */
[----:B-1----:R-:W-:Y:S01]  /*8830*/  FFMA.FTZ R8, R58, UR4, -R0 ;  /* 0x000000043a087c23 */ /* 0x002fe20008010800 */
[----:B----4-:R-:W-:-:S03]  /*8840*/  F2FP.F16.F32.PACK_AB R18, R197, R149 ;  /* 0x00000095c512723e */ /* 0x010fc600000000ff */
[----:B------:R1:W4:Y:S01]  /*8850*/  MUFU.EX2 R184, R8 ;  /* 0x0000000800b87308 */ /* 0x0003220000000800 */
[----:B---3--:R-:W-:-:S07]  /*8860*/  FFMA.FTZ R7, R56, UR4, -R0 ;  /* 0x0000000438077c23 */ /* 0x008fce0008010800 */
[----:B--2---:R-:W-:Y:S01]  /*8870*/  HMMA.16816.F32 R160, R20, R40, R36 ;  /* 0x0000002814a0723c */ /* 0x004fe20000001824 */
[----:B------:R-:W-:Y:S01]  /*8880*/  LDSM.16.MT88.4 R36, [R6+0xe000] ;  /* 0x00e000000624783b */ /* 0x000fe20000004200 */
[----:B------:R2:W-:Y:S01]  /*8890*/  MUFU.EX2 R246, R7 ;  /* 0x0000000700f67308 */ /* 0x0005e20000000800 */
[----:B-1----:R-:W-:Y:S01]  /*88a0*/  FFMA.FTZ R8, R54, UR4, -R0 ;  /* 0x0000000436087c23 */ /* 0x002fe20008010800 */
[----:B----4-:R-:W-:-:S03]  /*88b0*/  F2FP.F16.F32.PACK_AB R25, R184, R185 ;  /* 0x000000b9b819723e */ /* 0x010fc600000000ff */
[----:B------:R-:W1:Y:S01]  /*88c0*/  MUFU.EX2 R247, R8 ;  /* 0x0000000800f77308 */ /* 0x000e620000000800 */
[----:B--2---:R-:W-:-:S04]  /*88d0*/  FFMA.FTZ R7, R52, UR4, -R0 ;  /* 0x0000000434077c23 */ /* 0x004fc80008010800 */
[----:B------:R2:W-:Y:S01]  /*88e0*/  MUFU.EX2 R248, R7 ;  /* 0x0000000700f87308 */ /* 0x0005e20000000800 */
[----:B-1----:R-:W-:Y:S01]  /*88f0*/  F2FP.F16.F32.PACK_AB R27, R247, R246 ;  /* 0x000000f6f71b723e */ /* 0x002fe200000000ff */
[--C-:B------:R-:W-:Y:S02]  /*8900*/  FFMA.FTZ R8, R48, UR4, -R0.reuse ;  /* 0x0000000430087c23 */ /* 0x100fe40008010800 */
[----:B------:R-:W-:Y:S01]  /*8910*/  HMMA.16816.F32 R48, R28, R34, RZ ;  /* 0x000000221c30723c */ /* 0x000fe200000018ff */
[----:B--2---:R-:W-:Y:S01]  /*8920*/  FFMA.FTZ R7, R47, UR4, -R0 ;  /* 0x000000042f077c23 */ /* 0x004fe20008010800 */
[----:B------:R1:W2:Y:S01]  /*8930*/  MUFU.EX2 R249, R8 ;  /* 0x0000000800f97308 */ /* 0x0002a20000000800 */
[----:B------:R-:W3:Y:S03]  /*8940*/  LDSM.16.MT88.4 R44, [R5+0xe000] ;  /* 0x00e00000052c783b */ /* 0x000ee60000004200 */
[----:B------:R-:W4:Y:S02]  /*8950*/  MUFU.EX2 R252, R7 ;  /* 0x0000000700fc7308 */ /* 0x000f240000000800 */
[C---:B------:R-:W-:Y:S08]  /*8960*/  HMMA.16816.F32 R12, R24.reuse, R32, RZ ;  /* 0x00000020180c723c */ /* 0x040ff000000018ff */
[----:B------:R-:W-:Y:S01]  /*8970*/  HMMA.16816.F32 R52, R24, R34, RZ ;  /* 0x000000221834723c */ /* 0x000fe200000018ff */
[----:B-1----:R-:W1:Y:S01]  /*8980*/  LDSM.16.MT88.4 R8, [R6+0xc000] ;  /* 0x00c000000608783b */ /* 0x002e620000004200 */
[----:B--2---:R-:W-:-:S02]  /*8990*/  F2FP.F16.F32.PACK_AB R17, R249, R248 ;  /* 0x000000f8f911723e */ /* 0x004fc400000000ff */
[----:B----4-:R-:W-:Y:S01]  /*89a0*/  F2FP.F16.F32.PACK_AB R19, R252, R250 ;  /* 0x000000fafc13723e */ /* 0x010fe200000000ff */
[----:B------:R-:W-:Y:S01]  /*89b0*/  LDSM.16.MT88.4 R32, [R6+0xc800] ;  /* 0x00c800000620783b */ /* 0x000fe20000004200 */
[--C-:B------:R-:W-:Y:S02]  /*89c0*/  FFMA.FTZ R7, R105, UR4, -R4.reuse ;  /* 0x0000000469077c23 */ /* 0x100fe40008010804 */
[----:B------:R-:W-:Y:S02]  /*89d0*/  HMMA.16816.F32 R96, R20, R42, R48 ;  /* 0x0000002a1460723c */ /* 0x000fe40000001830 */
[----:B------:R2:W-:Y:S06]  /*89e0*/  MUFU.EX2 R243, R7 ;  /* 0x0000000700f37308 */ /* 0x0005ec0000000800 */
[C---:B------:R-:W-:Y:S01]  /*89f0*/  HMMA.16816.F32 R164, R16.reuse, R40, R12 ;  /* 0x0000002810a4723c */ /* 0x040fe2000000180c */
[----:B------:R-:W4:Y:S07]  /*8a00*/  LDSM.16.MT88.4 R12, [R5+0xe800] ;  /* 0x00e80000050c783b */ /* 0x000f2e0000004200 */
[----:B------:R-:W-:Y:S01]  /*8a10*/  HMMA.16816.F32 R168, R16, R42, R52 ;  /* 0x0000002a10a8723c */ /* 0x000fe20000001834 */
[----:B--2---:R-:W-:-:S04]  /*8a20*/  FFMA.FTZ R7, R100, UR4, -R4 ;  /* 0x0000000464077c23 */ /* 0x004fc80008010804 */
[----:B------:R2:W-:Y:S03]  /*8a30*/  MUFU.EX2 R245, R7 ;  /* 0x0000000700f57308 */ /* 0x0005e60000000800 */
[-C--:B---3--:R-:W-:Y:S08]  /*8a40*/  HMMA.16816.F32 R68, R28, R44.reuse, RZ ;  /* 0x0000002c1c44723c */ /* 0x088ff000000018ff */
[----:B------:R-:W-:Y:S01]  /*8a50*/  HMMA.16816.F32 R64, R24, R44, RZ ;  /* 0x0000002c1840723c */ /* 0x000fe200000018ff */
[----:B--2---:R-:W-:-:S04]  /*8a60*/  FFMA.FTZ R7, R108, UR4, -R3 ;  /* 0x000000046c077c23 */ /* 0x004fc80008010803 */
[----:B------:R2:W-:Y:S03]  /*8a70*/  MUFU.EX2 R232, R7 ;  /* 0x0000000700e87308 */ /* 0x0005e60000000800 */
[-C--:B------:R-:W-:Y:S08]  /*8a80*/  HMMA.16816.F32 R60, R24, R46.reuse, RZ ;  /* 0x0000002e183c723c */ /* 0x080ff000000018ff */
[----:B------:R-:W-:Y:S01]  /*8a90*/  HMMA.16816.F32 R52, R28, R46, RZ ;  /* 0x0000002e1c34723c */ /* 0x000fe200000018ff */
[----:B--2---:R-:W-:-:S07]  /*8aa0*/  FFMA.FTZ R7, R103, UR4, -R3 ;  /* 0x0000000467077c23 */ /* 0x004fce0008010803 */
[-C--:B-1----:R-:W-:Y:S01]  /*8ab0*/  HMMA.16816.F32 R56, R28, R8.reuse, RZ ;  /* 0x000000081c38723c */ /* 0x082fe200000018ff */
[----:B------:R1:W-:Y:S07]  /*8ac0*/  MUFU.EX2 R241, R7 ;  /* 0x0000000700f17308 */ /* 0x0003ee0000000800 */
[----:B------:R-:W-:Y:S01]  /*8ad0*/  HMMA.16816.F32 R48, R24, R8, RZ ;  /* 0x000000081830723c */ /* 0x000fe200000018ff */
[----:B-1----:R-:W-:-:S07]  /*8ae0*/  FFMA.FTZ R7, R111, UR4, -R2 ;  /* 0x000000046f077c23 */ /* 0x002fce0008010802 */
[-C--:B------:R-:W-:Y:S01]  /*8af0*/  HMMA.16816.F32 R44, R24, R10.reuse, RZ ;  /* 0x0000000a182c723c */ /* 0x080fe200000018ff */
[----:B------:R1:W-:Y:S07]  /*8b00*/  MUFU.EX2 R223, R7 ;  /* 0x0000000700df7308 */ /* 0x0003ee0000000800 */
[----:B------:R-:W-:Y:S01]  /*8b10*/  HMMA.16816.F32 R40, R28, R10, RZ ;  /* 0x0000000a1c28723c */ /* 0x000fe200000018ff */
[----:B------:R-:W2:Y:S07]  /*8b20*/  LDSM.16.MT88.4 R8, [R6+0xe800] ;  /* 0x00e800000608783b */ /* 0x000eae0000004200 */
[----:B----4-:R-:W-:Y:S01]  /*8b30*/  HMMA.16816.F32 R84, R20, R12, R68 ;  /* 0x0000000c1454723c */ /* 0x010fe20000001844 */
[----:B-1----:R-:W-:-:S04]  /*8b40*/  FFMA.FTZ R7, R101, UR4, -R2 ;  /* 0x0000000465077c23 */ /* 0x002fc80008010802 */
[----:B------:R1:W-:Y:S03]  /*8b50*/  MUFU.EX2 R217, R7 ;  /* 0x0000000700d97308 */ /* 0x0003e60000000800 */
        /* <DEDUP_REMOVED lines=10> */
[----:B-1----:R-:W-:-:S07]  /*8c00*/  FFMA.FTZ R7, R106, UR4, -R0 ;  /* 0x000000046a077c23 */ /* 0x002fce0008010800 */
[----:B------:R-:W-:Y:S01]  /*8c10*/  HMMA.16816.F32 R64, R20, R34, R40 ;  /* 0x000000221440723c */ /* 0x000fe20000001828 */
[----:B------:R1:W-:Y:S01]  /*8c20*/  MUFU.EX2 R216, R7 ;  /* 0x0000000700d87308 */ /* 0x0003e20000000800 */
[----:B------:R-:W-:Y:S01]  /*8c30*/  LDSM.16.MT88.4 R40, [R5+0xd000] ;  /* 0x00d000000528783b */ /* 0x000fe20000004200 */
[----:B---3--:R-:W-:-:S05]  /*8c40*/  FFMA.FTZ R12, R110, UR4, -R3 ;  /* 0x000000046e0c7c23 */ /* 0x008fca0008010803 */
        /* <DEDUP_REMOVED lines=8> */
[----:B------:R3:W4:Y:S06]  /*8cd0*/  MUFU.EX2 R240, R12 ;  /* 0x0000000c00f07308 */ /* 0x00072c0000000800 */
[----:B------:R-:W-:Y:S01]  /*8ce0*/  HMMA.16816.F32 R52, R24, R38, RZ ;  /* 0x000000261834723c */ /* 0x000fe200000018ff */
[----:B-1----:R-:W-:-:S04]  /*8cf0*/  FFMA.FTZ R7, R119, UR4, -R4 ;  /* 0x0000000477077c23 */ /* 0x002fc80008010804 */
[----:B------:R1:W-:Y:S03]  /*8d00*/  MUFU.EX2 R212, R7 ;  /* 0x0000000700d47308 */ /* 0x0003e60000000800 */
[----:B------:R-:W-:Y:S01]  /*8d10*/  HMMA.16816.F32 R48, R28, R38, RZ ;  /* 0x000000261c30723c */ /* 0x000fe200000018ff */
[----:B------:R-:W5:Y:S01]  /*8d20*/  LDSM.16.MT88.4 R36, [R5+0xf000] ;  /* 0x00f000000524783b */ /* 0x000f620000004200 */
[----:B---3--:R-:W-:-:S04]  /*8d30*/  FFMA.FTZ R12, R112, UR4, -R2 ;  /* 0x00000004700c7c23 */ /* 0x008fc80008010802 */
[----:B------:R3:W-:Y:S02]  /*8d40*/  MUFU.EX2 R222, R12 ;  /* 0x0000000c00de7308 */ /* 0x0007e40000000800 */
[----:B------:R-:W-:Y:S01]  /*8d50*/  HMMA.16816.F32 R92, R16, R14, R60 ;  /* 0x0000000e105c723c */ /* 0x000fe2000000183c */
[----:B------:R-:W-:Y:S02]  /*8d60*/  F2FP.F16.F32.PACK_AB R14, R245, R244 ;  /* 0x000000f4f50e723e */ /* 0x000fe400000000ff */
[----:B----4-:R-:W-:Y:S01]  /*8d70*/  F2FP.F16.F32.PACK_AB R15, R241, R240 ;  /* 0x000000f0f10f723e */ /* 0x010fe200000000ff */
[----:B-1----:R-:W-:-:S04]  /*8d80*/  FFMA.FTZ R7, R116, UR4, -R3 ;  /* 0x0000000474077c23 */ /* 0x002fc80008010803 */
[----:B--2---:R-:W-:Y:S01]  /*8d90*/  HMMA.16816.F32 R60, R20, R8, R32 ;  /* 0x00000008143c723c */ /* 0x004fe20000001820 */
[----:B------:R1:W-:Y:S01]  /*8da0*/  MUFU.EX2 R208, R7 ;  /* 0x0000000700d07308 */ /* 0x0003e20000000800 */
[----:B------:R-:W-:Y:S01]  /*8db0*/  LDSM.16.MT88.4 R32, [R6+0xf000] ;  /* 0x00f000000620783b */ /* 0x000fe20000004200 */
[----:B---3--:R-:W-:-:S05]  /*8dc0*/  FFMA.FTZ R12, R109, UR4, -R2 ;  /* 0x000000046d0c7c23 */ /* 0x008fca0008010802 */
[C---:B------:R-:W-:Y:S01]  /*8dd0*/  HMMA.16816.F32 R56, R16.reuse, R8, R44 ;  /* 0x000000081038723c */ /* 0x040fe2000000182c */
[----:B------:R-:W-:Y:S01]  /*8de0*/  FFMA.FTZ R8, R115, UR4, -R0 ;  /* 0x0000000473087c23 */ /* 0x000fe20008010800 */
[----:B------:R2:W3:Y:S01]  /*8df0*/  MUFU.EX2 R230, R12 ;  /* 0x0000000c00e67308 */ /* 0x0004e20000000800 */
[----:B------:R-:W4:Y:S03]  /*8e00*/  LDSM.16.MT88.4 R44, [R6+0xd000] ;  /* 0x00d00000062c783b */ /* 0x000f260000004200 */
[----:B------:R5:W5:Y:S01]  /*8e10*/  MUFU.EX2 R221, R8 ;  /* 0x0000000800dd7308 */ /* 0x000b620000000800 */
[----:B-1----:R-:W-:Y:S01]  /*8e20*/  FFMA.FTZ R7, R122, UR4, -R3 ;  /* 0x000000047a077c23 */ /* 0x002fe20008010803 */
[-C--:B------:R-:W-:Y:S01]  /*8e30*/  HMMA.16816.F32 R52, R16, R10.reuse, R52 ;  /* 0x0000000a1034723c */ /* 0x080fe20000001834 */
[----:B------:R-:W-:Y:S02]  /*8e40*/  MOV R122, R148 ;  /* 0x00000094007a7202 */ /* 0x000fe40000000f00 */
[----:B------:R1:W-:Y:S05]  /*8e50*/  MUFU.EX2 R210, R7 ;  /* 0x0000000700d27308 */ /* 0x0003ea0000000800 */
[----:B------:R-:W-:Y:S01]  /*8e60*/  HMMA.16816.F32 R48, R20, R10, R48 ;  /* 0x0000000a1430723c */ /* 0x000fe20000001830 */
[----:B--2---:R-:W-:-:S02]  /*8e70*/  F2FP.F16.F32.PACK_AB R12, R243, R242 ;  /* 0x000000f2f30c723e */ /* 0x004fc400000000ff */
[----:B---3--:R-:W-:Y:S01]  /*8e80*/  F2FP.F16.F32.PACK_AB R10, R217, R230 ;  /* 0x000000e6d90a723e */ /* 0x008fe200000000ff */
[----:B-----5:R-:W-:Y:S01]  /*8e90*/  FFMA.FTZ R8, R113, UR4, -R0 ;  /* 0x0000000471087c23 */ /* 0x020fe20008010800 */
[----:B------:R-:W-:-:S03]  /*8ea0*/  F2FP.F16.F32.PACK_AB R9, R219, R221 ;  /* 0x000000dddb09723e */ /* 0x000fc600000000ff */
[----:B------:R2:W3:Y:S01]  /*8eb0*/  MUFU.EX2 R220, R8 ;  /* 0x0000000800dc7308 */ /* 0x0004e20000000800 */
[----:B------:R-:W-:Y:S01]  /*8ec0*/  HMMA.16816.F32 R84, R12, R36, R84 ;  /* 0x000000240c54723c */ /* 0x000fe20000001854 */
[----:B-1----:R-:W-:-:S04]  /*8ed0*/  FFMA.FTZ R7, R126, UR4, -R2 ;  /* 0x000000047e077c23 */ /* 0x002fc80008010802 */
        /* <DEDUP_REMOVED lines=10> */
[----:B------:R-:W-:Y:S01]  /*8f80*/  HMMA.16816.F32 R92, R8, R38, R92 ;  /* 0x00000026085c723c */ /* 0x000fe2000000185c */
[----:B------:R2:W-:Y:S07]  /*8f90*/  MUFU.EX2 R214, R4 ;  /* 0x0000000400d67308 */ /* 0x0005ee0000000800 */
[----:B----4-:R-:W-:Y:S01]  /*8fa0*/  HMMA.16816.F32 R144, R12, R44, R76 ;  /* 0x0000002c0c90723c */ /* 0x010fe2000000184c */
[--C-:B-1----:R-:W-:Y:S01]  /*8fb0*/  FFMA.FTZ R36, R117, UR4, -R3.reuse ;  /* 0x0000000475247c23 */ /* 0x102fe20008010803 */
[----:B--2---:R-:W-:Y:S01]  /*8fc0*/  FFMA.FTZ R4, R123, UR4, -R3 ;  /* 0x000000047b047c23 */ /* 0x004fe20008010803 */
[----:B------:R-:W-:-:S02]  /*8fd0*/  FFMA.FTZ R3, R127, UR4, -R2 ;  /* 0x000000047f037c23 */ /* 0x000fc40008010802 */
[----:B------:R-:W-:Y:S03]  /*8fe0*/  MUFU.EX2 R211, R36 ;  /* 0x0000002400d37308 */ /* 0x000fe60000000800 */
[C---:B------:R-:W-:Y:S01]  /*8ff0*/  HMMA.16816.F32 R164, R8.reuse, R40, R164 ;  /* 0x0000002808a4723c */ /* 0x040fe200000018a4 */
[----:B------:R-:W-:Y:S01]  /*9000*/  IMAD.MOV.U32 R123, RZ, RZ, R149 ;  /* 0x000000ffff7b7224 */ /* 0x000fe200078e0095 */
[----:B------:R1:W2:Y:S04]  /*9010*/  MUFU.EX2 R142, R3 ;  /* 0x00000003008e7308 */ /* 0x0002a80000000800 */
[----:B------:R3:W4:Y:S02]  /*9020*/  MUFU.EX2 R209, R4 ;  /* 0x0000000400d17308 */ /* 0x0007240000000800 */
[----:B------:R-:W-:Y:S08]  /*9030*/  HMMA.16816.F32 R168, R8, R42, R168 ;  /* 0x0000002a08a8723c */ /* 0x000ff000000018a8 */
[----:B------:R-:W-:Y:S01]  /*9040*/  HMMA.16816.F32 R112, R12, R32, R60 ;  /* 0x000000200c70723c */ /* 0x000fe2000000183c */
[----:B-1----:R-:W-:Y:S01]  /*9050*/  FFMA.FTZ R3, R120, UR4, -R2 ;  /* 0x0000000478037c23 */ /* 0x002fe20008010802 */
[----:B--2---:R-:W-:-:S03]  /*9060*/  F2FP.F16.F32.PACK_AB R124, R143, R142 ;  /* 0x0000008e8f7c723e */ /* 0x004fc600000000ff */
[----:B------:R1:W-:Y:S01]  /*9070*/  MUFU.EX2 R141, R3 ;  /* 0x00000003008d7308 */ /* 0x0003e20000000800 */
[----:B---3--:R-:W-:Y:S01]  /*9080*/  FFMA.FTZ R4, R121, UR4, -R2 ;  /* 0x0000000479047c23 */ /* 0x008fe20008010802 */
[--C-:B------:R-:W-:Y:S01]  /*9090*/  FFMA.FTZ R2, R130, UR4, -R0.reuse ;  /* 0x0000000482027c23 */ /* 0x100fe20008010800 */
[C---:B------:R-:W-:Y:S01]  /*90a0*/  HMMA.16816.F32 R108, R8.reuse, R32, R56 ;  /* 0x00000020086c723c */ /* 0x040fe20000001838 */
[----:B------:R-:W-:Y:S01]  /*90b0*/  F2FP.F16.F32.PACK_AB R130, R214, R212 ;  /* 0x000000d4d682723e */ /* 0x000fe200000000ff */
[----:B------:R-:W2:Y:S04]  /*90c0*/  MUFU.EX2 R140, R4 ;  /* 0x00000004008c7308 */ /* 0x000ea80000000800 */
[----:B------:R3:W-:Y:S02]  /*90d0*/  MUFU.EX2 R138, R2 ;  /* 0x00000002008a7308 */ /* 0x0007e40000000800 */
[----:B------:R-:W-:Y:S01]  /*90e0*/  HMMA.16816.F32 R76, R8, R34, R52 ;  /* 0x00000022084c723c */ /* 0x000fe20000001834 */
[----:B-1----:R-:W-:Y:S01]  /*90f0*/  FFMA.FTZ R3, R131, UR4, -R0 ;  /* 0x0000000483037c23 */ /* 0x002fe20008010800 */
[----:B----4-:R-:W-:-:S03]  /*9100*/  F2FP.F16.F32.PACK_AB R131, R210, R209 ;  /* 0x000000d1d283723e */ /* 0x010fc600000000ff */
[----:B------:R1:W4:Y:S03]  /*9110*/  MUFU.EX2 R133, R3 ;  /* 0x0000000300857308 */ /* 0x0003260000000800 */
[C---:B------:R-:W-:Y:S01]  /*9120*/  HMMA.16816.F32 R100, R12.reuse, R34, R48 ;  /* 0x000000220c64723c */ /* 0x040fe20000001830 */
        /* <DEDUP_REMOVED lines=8> */
[----:B------:R-:W-:Y:S01]  /*91b0*/  LDSM.16.MT88.4 R96, [R5+0xf800] ;  /* 0x00f800000560783b */ /* 0x000fe20000004200 */
[----:B------:R2:W3:Y:S01]  /*91c0*/  MUFU.EX2 R132, R0 ;  /* 0x0000000000847308 */ /* 0x0004e20000000800 */
[----:B-1----:R-:W-:Y:S01]  /*91d0*/  IMAD.MOV.U32 R3, RZ, RZ, 0x40 ;  /* 0x00000040ff037424 */ /* 0x002fe200078e00ff */
[----:B----4-:R-:W-:-:S03]  /*91e0*/  F2FP.F16.F32.PACK_AB R125, R133, R138 ;  /* 0x0000008a857d723e */ /* 0x010fc600000000ff */
[----:B------:R-:W-:Y:S01]  /*91f0*/  HMMA.16816.F32 R116, R12, R46, R64 ;  /* 0x0000002e0c74723c */ /* 0x000fe20000001840 */
[----:B------:R-:W-:Y:S02]  /*9200*/  SEL R152, R3, 0xffffffc0, !P4 ;  /* 0xffffffc003987807 */ /* 0x000fe40006000000 */
[----:B------:R-:W-:-:S03]  /*9210*/  MOV R3, R150 ;  /* 0x0000009600037202 */ /* 0x000fc60000000f00 */
[----:B------:R-:W-:Y:S02]  /*9220*/  STL [R1+0x44], R152 ;  /* 0x0000449801007387 */ /* 0x000fe40000100800 */
[----:B------:R-:W-:Y:S01]  /*9230*/  HMMA.16816.F32 R160, R128, R172, R160 ;  /* 0x000000ac80a0723c */ /* 0x000fe200000018a0 */
[----:B--2---:R-:W-:Y:S02]  /*9240*/  IADD3 R0, PT, PT, R152, R6, RZ ;  /* 0x0000000698007210 */ /* 0x004fe40007ffe0ff */
[----:B---3--:R-:W-:-:S03]  /*9250*/  F2FP.F16.F32.PACK_AB R127, R132, R139 ;  /* 0x0000008b847f723e */ /* 0x008fc600000000ff */
[----:B------:R-:W1:Y:S01]  /*9260*/  LDSM.16.MT88.4 R36, [R0+0xc000] ;  /* 0x00c000000024783b */ /* 0x000e620000004200 */
[----:B------:R-:W-:Y:S01]  /*9270*/  IMAD.IADD R2, R151, 0x1, R0 ;  /* 0x0000000197027824 */ /* 0x000fe200078e0200 */
[----:B------:R-:W-:Y:S02]  /*9280*/  HMMA.16816.F32 R68, R8, R46, R68 ;  /* 0x0000002e0844723c */ /* 0x000fe40000001844 */
[----:B------:R-:W2:Y:S04]  /*9290*/  LDSM.16.MT88.4 R32, [R0+0xc800] ;  /* 0x00c800000020783b */ /* 0x000ea80000004200 */
[----:B------:R-:W3:Y:S02]  /*92a0*/  LDSM.16.MT88.4 R48, [R2+0xe000] ;  /* 0x00e000000230783b */ /* 0x000ee40000004200 */
[C---:B------:R-:W-:Y:S02]  /*92b0*/  HMMA.16816.F32 R164, R124.reuse, R172, R164 ;  /* 0x000000ac7ca4723c */ /* 0x040fe400000018a4 */
[----:B------:R-:W4:Y:S04]  /*92c0*/  LDSM.16.MT88.4 R56, [R2+0xc000] ;  /* 0x00c000000238783b */ /* 0x000f280000004200 */
[----:B------:R-:W5:Y:S02]  /*92d0*/  LDSM.16.MT88.4 R52, [R0+0xe000] ;  /* 0x00e000000034783b */ /* 0x000f640000004200 */
[-C--:B------:R-:W-:Y:S02]  /*92e0*/  HMMA.16816.F32 R168, R124, R174.reuse, R168 ;  /* 0x000000ae7ca8723c */ /* 0x080fe400000018a8 */
[----:B------:R-:W-:Y:S06]  /*92f0*/  LDSM.16.MT88.4 R4, [R2+0xc800] ;  /* 0x00c800000204783b */ /* 0x000fec0000004200 */
[----:B------:R-:W-:Y:S01]  /*9300*/  HMMA.16816.F32 R172, R128, R174, R40 ;  /* 0x000000ae80ac723c */ /* 0x000fe20000001828 */
[----:B------:R-:W5:Y:S07]  /*9310*/  LDSM.16.MT88.4 R40, [R2+0xe800] ;  /* 0x00e800000228783b */ /* 0x000f6e0000004200 */
        /* <DEDUP_REMOVED lines=29> */
[----:B------:R-:W-:Y:S01]  /*94f0*/  IMAD.MOV.U32 R49, RZ, RZ, R197 ;  /* 0x000000ffff317224 */ /* 0x000fe200078e00c5 */
[----:B------:R-:W-:-:S06]  /*9500*/  MOV R48, R196 ;  /* 0x000000c400307202 */ /* 0x000fcc0000000f00 */
        /* <DEDUP_REMOVED lines=20> */
[----:B------:R-:W-:Y:S01]  /*9650*/  MOV R51, R201 ;  /* 0x000000c900337202 */ /* 0x000fe20000000f00 */
[----:B------:R-:W-:-:S06]  /*9660*/  IMAD.MOV.U32 R50, RZ, RZ, R200 ;  /* 0x000000ffff327224 */ /* 0x000fcc00078e00c8 */
[-C--:B------:R-:W-:Y:S08]  /*9670*/  HMMA.16816.F32 R100, R16, R34.reuse, R100 ;  /* 0x000000221064723c */ /* 0x080ff00000001864 */
[----:B------:R-:W-:Y:S01]  /*9680*/  HMMA.16816.F32 R36, R20, R34, R36 ;  /* 0x000000221424723c */ /* 0x000fe20000001824 */
[----:B------:R-:W-:Y:S01]  /*9690*/  MOV R35, R203 ;  /* 0x000000cb00237202 */ /* 0x000fe20000000f00 */
[----:B------:R-:W-:-:S06]  /*96a0*/  IMAD.MOV.U32 R34, RZ, RZ, R202 ;  /* 0x000000ffff227224 */ /* 0x000fcc00078e00ca */
[C---:B------:R-:W-:Y:S08]  /*96b0*/  HMMA.16816.F32 R52, R20.reuse, R46, R52 ;  /* 0x0000002e1434723c */ /* 0x040ff00000001834 */
[----:B------:R-:W-:Y:S01]  /*96c0*/  HMMA.16816.F32 R28, R20, R42, R28 ;  /* 0x0000002a141c723c */ /* 0x000fe2000000181c */
[----:B------:R-:W2:Y:S07]  /*96d0*/  LDSM.16.MT88.4 R20, [R2+0xd000] ;  /* 0x00d000000214783b */ /* 0x000eae0000004200 */
[----:B------:R-:W-:Y:S01]  /*96e0*/  HMMA.16816.F32 R60, R16, R46, R60 ;  /* 0x0000002e103c723c */ /* 0x000fe2000000183c */
[----:B------:R-:W-:Y:S01]  /*96f0*/  MOV R47, R195 ;  /* 0x000000c3002f7202 */ /* 0x000fe20000000f00 */
[----:B------:R-:W-:-:S06]  /*9700*/  IMAD.MOV.U32 R46, RZ, RZ, R194 ;  /* 0x000000ffff2e7224 */ /* 0x000fcc00078e00c2 */
[----:B------:R-:W-:Y:S01]  /*9710*/  HMMA.16816.F32 R24, R16, R42, R24 ;  /* 0x0000002a1018723c */ /* 0x000fe20000001818 */
[----:B------:R-:W3:Y:S01]  /*9720*/  LDSM.16.MT88.4 R16, [R0+0xf000] ;  /* 0x00f000000010783b */ /* 0x000ee20000004200 */
[----:B------:R-:W-:Y:S01]  /*9730*/  MOV R43, R193 ;  /* 0x000000c1002b7202 */ /* 0x000fe20000000f00 */
[----:B------:R-:W-:-:S05]  /*9740*/  IMAD.MOV.U32 R42, RZ, RZ, R192 ;  /* 0x000000ffff2a7224 */ /* 0x000fca00078e00c0 */
        /* <DEDUP_REMOVED lines=8> */
[----:B------:R-:W-:Y:S01]  /*97d0*/  MOV R67, R205 ;  /* 0x000000cd00437202 */ /* 0x000fe20000000f00 */
[----:B------:R-:W-:-:S02]  /*97e0*/  IMAD.MOV.U32 R66, RZ, RZ, R204 ;  /* 0x000000ffff427224 */ /* 0x000fc400078e00cc */
[----:B------:R-:W2:Y:S01]  /*97f0*/  LDSM.16.MT88.4 R204, [R2+0xd800] ;  /* 0x00d8000002cc783b */ /* 0x000ea20000004200 */
[----:B------:R-:W-:Y:S01]  /*9800*/  FADD.FTZ R3, R64, R3 ;  /* 0x0000000340037221 */ /* 0x000fe20000010000 */
[----:B------:R-:W-:Y:S03]  /*9810*/  HMMA.16816.F32 R192, R8, R20, R108 ;  /* 0x0000001408c0723c */ /* 0x000fe6000000186c */
[----:B------:R-:W-:-:S04]  /*9820*/  FADD.FTZ R3, R66, R3 ;  /* 0x0000000342037221 */ /* 0x000fc80000010000 */
[----:B------:R-:W-:Y:S01]  /*9830*/  FADD.FTZ R3, R43, R3 ;  /* 0x000000032b037221 */ /* 0x000fe20000010000 */
[----:B---3--:R-:W-:Y:S03]  /*9840*/  HMMA.16816.F32 R104, R8, R16, R104 ;  /* 0x000000100868723c */ /* 0x008fe60000001868 */
[----:B------:R-:W-:-:S05]  /*9850*/  FADD.FTZ R3, R50, R3 ;  /* 0x0000000332037221 */ /* 0x000fca0000010000 */
        /* <DEDUP_REMOVED lines=390> */
[----:B------:R-:W4:Y:S04]  /*b0c0*/  LDSM.16.M88.4 R12, [R0+0xb800] ;  /* 0x00b80000000c783b */ /* 0x000f280000000200 */
[----:B------:R-:W5:Y:S03]  /*b0d0*/  LDSM.16.M88.4 R8, [R2+0x4000] ;  /* 0x004000000208783b */ /* 0x000f660000000200 */
[C---:B-1----:R-:W-:Y:S08]  /*b0e0*/  HMMA.16816.F32 R216, R4.reuse, R20, R216 ;  /* 0x0000001404d8723c */ /* 0x042ff000000018d8 */
[C---:B--2---:R-:W-:Y:S08]  /*b0f0*/  HMMA.16816.F32 R244, R4.reuse, R24, R208 ;  /* 0x0000001804f4723c */ /* 0x044ff000000018d0 */
[C---:B---3--:R-:W-:Y:S08]  /*b100*/  HMMA.16816.F32 R208, R4.reuse, R18, R64 ;  /* 0x0000001204d0723c */ /* 0x048ff00000001840 */
[C---:B------:R-:W-:Y:S08]  /*b110*/  HMMA.16816.F32 R212, R4.reuse, R16, R140 ;  /* 0x0000001004d4723c */ /* 0x040ff0000000188c */
[----:B----4-:R-:W-:Y:S08]  /*b120*/  HMMA.16816.F32 R64, R4, R14, R52 ;  /* 0x0000000e0440723c */ /* 0x010ff00000001834 */
[C---:B-----5:R-:W-:Y:S08]  /*b130*/  HMMA.16816.F32 R52, R8.reuse, R26, R48 ;  /* 0x0000001a0834723c */ /* 0x060ff00000001830 */
[C---:B------:R-:W-:Y:S08]  /*b140*/  HMMA.16816.F32 R48, R8.reuse, R20, R44 ;  /* 0x000000140830723c */ /* 0x040ff0000000182c */
[C---:B------:R-:W-:Y:S08]  /*b150*/  HMMA.16816.F32 R44, R8.reuse, R22, R40 ;  /* 0x00000016082c723c */ /* 0x040ff00000001828 */
[----:B------:R-:W-:Y:S08]  /*b160*/  HMMA.16816.F32 R40, R8, R16, R36 ;  /* 0x000000100828723c */ /* 0x000ff00000001824 */
[----:B------:R-:W-:Y:S08]  /*b170*/  HMMA.16816.F32 R140, R4, R12, R60 ;  /* 0x0000000c048c723c */ /* 0x000ff0000000183c */
[----:B------:R-:W-:Y:S01]  /*b180*/  HMMA.16816.F32 R36, R8, R18, R32 ;  /* 0x000000120824723c */ /* 0x000fe20000001820 */
[----:B------:R-:W-:Y:S07]  /*b190*/  LDSM.16.M88.4 R16, [R225+0xb000] ;  /* 0x00b00000e110783b */ /* 0x000fee0000000200 */
[C---:B------:R-:W-:Y:S08]  /*b1a0*/  HMMA.16816.F32 R220, R4.reuse, R26, R220 ;  /* 0x0000001a04dc723c */ /* 0x040ff000000018dc */
[----:B------:R-:W-:Y:S01]  /*b1b0*/  HMMA.16816.F32 R240, R4, R22, R240 ;  /* 0x0000001604f0723c */ /* 0x000fe200000018f0 */
[----:B------:R-:W1:Y:S04]  /*b1c0*/  LDSM.16.M88.4 R4, [R232+0x6000] ;  /* 0x00600000e804783b */ /* 0x000e680000000200 */
[----:B------:R-:W-:Y:S03]  /*b1d0*/  LDSM.16.M88.4 R20, [R225+0xa800] ;  /* 0x00a80000e114783b */ /* 0x000fe60000000200 */
[C---:B------:R-:W-:Y:S01]  /*b1e0*/  HMMA.16816.F32 R60, R8.reuse, R24, R248 ;  /* 0x00000018083c723c */ /* 0x040fe200000018f8 */
[----:B------:R-:W2:Y:S07]  /*b1f0*/  LDSM.16.M88.4 R24, [R225+0xa000] ;  /* 0x00a00000e118783b */ /* 0x000eae0000000200 */
[C---:B------:R-:W-:Y:S08]  /*b200*/  HMMA.16816.F32 R32, R8.reuse, R12, R56 ;  /* 0x0000000c0820723c */ /* 0x040ff00000001838 */
[----:B------:R-:W-:Y:S01]  /*b210*/  HMMA.16816.F32 R28, R8, R14, R28 ;  /* 0x0000000e081c723c */ /* 0x000fe2000000181c */
[----:B------:R-:W3:Y:S04]  /*b220*/  LDSM.16.M88.4 R12, [R225+0xb800] ;  /* 0x00b80000e10c783b */ /* 0x000ee80000000200 */
[----:B------:R-:W4:Y:S03]  /*b230*/  LDSM.16.M88.4 R8, [R232+0x4000] ;  /* 0x00400000e808783b */ /* 0x000f260000000200 */
[C---:B-1----:R-:W-:Y:S08]  /*b240*/  HMMA.16816.F32 R212, R4.reuse, R16, R212 ;  /* 0x0000001004d4723c */ /* 0x042ff000000018d4 */
[C---:B--2---:R-:W-:Y:S08]  /*b250*/  HMMA.16816.F32 R244, R4.reuse, R24, R244 ;  /* 0x0000001804f4723c */ /* 0x044ff000000018f4 */
[C---:B------:R-:W-:Y:S08]  /*b260*/  HMMA.16816.F32 R220, R4.reuse, R26, R220 ;  /* 0x0000001a04dc723c */ /* 0x040ff000000018dc */
[C---:B------:R-:W-:Y:S08]  /*b270*/  HMMA.16816.F32 R216, R4.reuse, R20, R216 ;  /* 0x0000001404d8723c */ /* 0x040ff000000018d8 */
[C---:B------:R-:W-:Y:S08]  /*b280*/  HMMA.16816.F32 R240, R4.reuse, R22, R240 ;  /* 0x0000001604f0723c */ /* 0x040ff000000018f0 */
[C---:B------:R-:W-:Y:S08]  /*b290*/  HMMA.16816.F32 R208, R4.reuse, R18, R208 ;  /* 0x0000001204d0723c */ /* 0x040ff000000018d0 */
[C---:B---3--:R-:W-:Y:S08]  /*b2a0*/  HMMA.16816.F32 R140, R4.reuse, R12, R140 ;  /* 0x0000000c048c723c */ /* 0x048ff0000000188c */
        /* <DEDUP_REMOVED lines=13> */
[----:B------:R4:W5:Y:S04]  /*b380*/  LDSM.16.M88.4 R8, [R3+0x6000] ;  /* 0x006000000308783b */ /* 0x0009680000000200 */
[----:B------:R-:W5:Y:S01]  /*b390*/  LDSM.16.M88.4 R16, [R226+0xa800] ;  /* 0x00a80000e210783b */ /* 0x000f620000000200 */
[----:B------:R-:W-:-:S04]  /*b3a0*/  DEPBAR.LE SB0, 0x0 ;  /* 0x000080000000791a */ /* 0x000fc80000000000 */
[----:B-1----:R-:W-:Y:S01]  /*b3b0*/  HMMA.16816.F32 R248, R4, R24, R32 ;  /* 0x0000001804f8723c */ /* 0x002fe20000001820 */
[----:B------:R-:W-:-:S07]  /*b3c0*/  VIADD R35, R234, 0x40 ;  /* 0x00000040ea237836 */ /* 0x000fce0000000000 */
[----:B--2---:R-:W-:Y:S01]  /*b3d0*/  HMMA.16816.F32 R44, R4, R20, R60 ;  /* 0x00000014042c723c */ /* 0x004fe2000000183c */
[----:B----4-:R-:W-:-:S07]  /*b3e0*/  IMAD.U32 R3, RZ, RZ, UR22 ;  /* 0x00000016ff037e24 */ /* 0x010fce000f8e00ff */
[C---:B---3--:R-:W-:Y:S01]  /*b3f0*/  HMMA.16816.F32 R60, R4.reuse, R12, R40 ;  /* 0x0000000c043c723c */ /* 0x048fe20000001828 */
[----:B------:R-:W-:Y:S02]  /*b400*/  IMAD R3, R3, 0x40, R252 ;  /* 0x0000004003037824 */ /* 0x000fe400078e02fc */
[----:B------:R-:W-:Y:S02]  /*b410*/  IMAD.MOV.U32 R33, RZ, RZ, R251 ;  /* 0x000000ffff217224 */ /* 0x000fe400078e00fb */
[----:B------:R-:W-:Y:S02]  /*b420*/  IMAD.MOV.U32 R32, RZ, RZ, R248 ;  /* 0x000000ffff207224 */ /* 0x000fe400078e00f8 */
[----:B------:R-:W-:Y:S01]  /*b430*/  IMAD.MOV.U32 R138, RZ, RZ, R250 ;  /* 0x000000ffff8a7224 */ /* 0x000fe200078e00fa */
[----:B------:R-:W-:Y:S01]  /*b440*/  HMMA.16816.F32 R56, R4, R22, R56 ;  /* 0x000000160438723c */ /* 0x000fe20000001838 */
[----:B------:R-:W-:-:S07]  /*b450*/  IMAD.MOV.U32 R42, RZ, RZ, R249 ;  /* 0x000000ffff2a7224 */ /* 0x000fce00078e00f9 */
[----:B------:R-:W-:Y:S08]  /*b460*/  HMMA.16816.F32 R248, R4, R26, R28 ;  /* 0x0000001a04f8723c */ /* 0x000ff0000000181c */
[----:B-----5:R-:W-:Y:S08]  /*b470*/  HMMA.16816.F32 R28, R8, R20, R244 ;  /* 0x00000014081c723c */ /* 0x020ff000000018f4 */
[----:B------:R-:W-:Y:S03]  /*b480*/  HMMA.16816.F32 R52, R4, R16, R52 ;  /* 0x000000100434723c */ /* 0x000fe60000001834 */
[----:B------:R-:W-:Y:S01]  /*b490*/  FMUL.FTZ R0, R248, UR7 ;  /* 0x00000007f8007c20 */ /* 0x000fe20008410000 */
[----:B------:R-:W-:-:S04]  /*b4a0*/  FMUL.FTZ R2, R250, UR7 ;  /* 0x00000007fa027c20 */ /* 0x000fc80008410000 */
[----:B------:R-:W-:Y:S08]  /*b4b0*/  HMMA.16816.F32 R48, R4, R18, R48 ;  /* 0x000000120430723c */ /* 0x000ff00000001830 */
[C---:B------:R-:W-:Y:S08]  /*b4c0*/  HMMA.16816.F32 R20, R8.reuse, R22, R220 ;  /* 0x000000160814723c */ /* 0x040ff000000018dc */
[C---:B------:R-:W-:Y:S08]  /*b4d0*/  HMMA.16816.F32 R216, R8.reuse, R16, R216 ;  /* 0x0000001008d8723c */ /* 0x040ff000000018d8 */
[----:B------:R-:W-:Y:S08]  /*b4e0*/  HMMA.16816.F32 R240, R8, R18, R240 ;  /* 0x0000001208f0723c */ /* 0x000ff000000018f0 */
[----:B------:R-:W-:Y:S01]  /*b4f0*/  HMMA.16816.F32 R36, R4, R14, R36 ;  /* 0x0000000e0424723c */ /* 0x000fe20000001824 */
[----:B------:R1:W2:Y:S07]  /*b500*/  MUFU.TANH R4, R0 ;  /* 0x0000000000047308 */ /* 0x0002ae0000002400 */
[C---:B------:R-:W-:Y:S08]  /*b510*/  HMMA.16816.F32 R16, R8.reuse, R12, R212 ;  /* 0x0000000c0810723c */ /* 0x040ff000000018d4 */
[----:B------:R-:W-:Y:S01]  /*b520*/  HMMA.16816.F32 R220, R8, R14, R208 ;  /* 0x0000000e08dc723c */ /* 0x000fe200000018d0 */
[----:B------:R-:W-:-:S07]  /*b530*/  VIADD R208, R234, 0x48 ;  /* 0x00000048ead07836 */ /* 0x000fce0000000000 */
[C---:B------:R-:W-:Y:S08]  /*b540*/  HMMA.16816.F32 R12, R8.reuse, R26, R64 ;  /* 0x0000001a080c723c */ /* 0x040ff00000001840 */
[----:B------:R-:W-:Y:S11]  /*b550*/  HMMA.16816.F32 R8, R8, R24, R140 ;  /* 0x000000180808723c */ /* 0x000ff6000000188c */
[----:B------:R-:W-:-:S02]  /*b560*/  IMAD.MOV.U32 R5, RZ, RZ, R12 ;  /* 0x000000ffff057224 */ /* 0x000fc400078e000c */
[----:B------:R-:W-:Y:S02]  /*b570*/  VIADD R12, R3, UR21 ;  /* 0x00000015030c7c36 */ /* 0x000fe40008000000 */
[----:B------:R-:W-:Y:S01]  /*b580*/  FMUL.FTZ R5, R5, UR7 ;  /* 0x0000000705057c20 */ /* 0x000fe20008410000 */
[----:B------:R-:W-:Y:S02]  /*b590*/  IMAD.MOV.U32 R133, RZ, RZ, R15 ;  /* 0x000000ffff857224 */ /* 0x000fe400078e000f */
[----:B------:R-:W-:Y:S01]  /*b5a0*/  VIADD R6, R12, 0xffffffb8 ;  /* 0xffffffb80c067836 */ /* 0x000fe20000000000 */
[----:B------:R3:W4:Y:S01]  /*b5b0*/  MUFU.TANH R7, R5 ;  /* 0x0000000500077308 */ /* 0x0007220000002400 */
[----:B------:R-:W-:Y:S02]  /*b5c0*/  IMAD.MOV.U32 R64, RZ, RZ, R11 ;  /* 0x000000ffff407224 */ /* 0x000fe400078e000b */
[C---:B-1----:R-:W-:Y:S02]  /*b5d0*/  IMAD.IADD R0, R234.reuse, 0x1, -R6 ;  /* 0x00000001ea007824 */ /* 0x042fe400078e0a06 */
[----:B------:R-:W-:-:S02]  /*b5e0*/  VIADD R11, R234, 0x8 ;  /* 0x00000008ea0b7836 */ /* 0x000fc40000000000 */
[----:B------:R-:W-:Y:S01]  /*b5f0*/  IMAD.MOV.U32 R26, RZ, RZ, R8 ;  /* 0x000000ffff1a7224 */ /* 0x000fe200078e0008 */
[----:B------:R-:W-:Y:S01]  /*b600*/  IABS R0, R0 ;  /* 0x0000000000007213 */ /* 0x000fe20000000000 */
[----:B------:R1:W5:Y:S01]  /*b610*/  MUFU.TANH R8, R2 ;  /* 0x0000000200087308 */ /* 0x0003620000002400 */
[----:B------:R-:W-:Y:S02]  /*b620*/  IMAD.MOV.U32 R25, RZ, RZ, R10 ;  /* 0x000000ffff197224 */ /* 0x000fe400078e000a */
[----:B------:R-:W-:Y:S01]  /*b630*/  FMUL.FTZ R26, R26, UR7 ;  /* 0x000000071a1a7c20 */ /* 0x000fe20008410000 */
[----:B------:R-:W-:Y:S01]  /*b640*/  I2FP.F32.S32 R0, R0 ;  /* 0x0000000000007245 */ /* 0x000fe20000201400 */
[----:B------:R-:W-:Y:S02]  /*b650*/  IMAD.MOV.U32 R65, RZ, RZ, R9 ;  /* 0x000000ffff417224 */ /* 0x000fe400078e0009 */
[----:B------:R-:W-:Y:S02]  /*b660*/  IMAD.MOV.U32 R66, RZ, RZ, R14 ;  /* 0x000000ffff427224 */ /* 0x000fe400078e000e */
[----:B--2---:R-:W-:Y:S01]  /*b670*/  FFMA.FTZ R140, R0, -UR6, R4 ;  /* 0x80000006008c7c23 */ /* 0x004fe20008010004 */
[----:B---3--:R-:W-:Y:S01]  /*b680*/  IMAD.IADD R5, R35, 0x1, -R6 ;  /* 0x0000000123057824 */ /* 0x008fe200078e0a06 */
[----:B------:R-:W-:Y:S01]  /*b690*/  MUFU.TANH R26, R26 ;  /* 0x0000001a001a7308 */ /* 0x000fe20000002400 */
[----:B------:R-:W-:-:S02]  /*b6a0*/  VIADD R0, R12, 0xffffff80 ;  /* 0xffffff800c007836 */ /* 0x000fc40000000000 */
[----:B------:R-:W-:Y:S01]  /*b6b0*/  IMAD.MOV.U32 R40, RZ, RZ, R13 ;  /* 0x000000ffff287224 */ /* 0x000fe200078e000d */
[----:B------:R-:W-:Y:S01]  /*b6c0*/  IABS R5, R5 ;  /* 0x0000000500057213 */ /* 0x000fe20000000000 */
[----:B-1----:R-:W-:Y:S02]  /*b6d0*/  IMAD.IADD R2, R11, 0x1, -R6 ;  /* 0x000000010b027824 */ /* 0x002fe400078e0a06 */
[----:B------:R-:W-:Y:S01]  /*b6e0*/  FMUL.FTZ R6, R44, UR7 ;  /* 0x000000072c067c20 */ /* 0x000fe20008410000 */
[----:B------:R-:W-:Y:S02]  /*b6f0*/  I2FP.F32.S32 R5, R5 ;  /* 0x0000000500057245 */ /* 0x000fe40000201400 */
[----:B------:R-:W-:Y:S01]  /*b700*/  IABS R2, R2 ;  /* 0x0000000200027213 */ /* 0x000fe20000000000 */
[----:B------:R1:W2:Y:S02]  /*b710*/  MUFU.TANH R10, R6 ;  /* 0x00000006000a7308 */ /* 0x0002a40000002400 */
[----:B----4-:R-:W-:Y:S01]  /*b720*/  FFMA.FTZ R24, R5, -UR6, R7 ;  /* 0x8000000605187c23 */ /* 0x010fe20008010007 */
[--C-:B------:R-:W-:Y:S01]  /*b730*/  IMAD.IADD R5, R35, 0x1, -R0.reuse ;  /* 0x0000000123057824 */ /* 0x100fe200078e0a00 */
[----:B------:R-:W-:Y:S01]  /*b740*/  I2FP.F32.S32 R4, R2 ;  /* 0x0000000200047245 */ /* 0x000fe20000201400 */
[----:B------:R-:W-:-:S03]  /*b750*/  IMAD.IADD R2, R234, 0x1, -R0 ;  /* 0x00000001ea027824 */ /* 0x000fc600078e0a00 */
[----:B------:R-:W-:Y:S01]  /*b760*/  IABS R5, R5 ;  /* 0x0000000500057213 */ /* 0x000fe20000000000 */
[----:B-----5:R-:W-:Y:S01]  /*b770*/  FFMA.FTZ R132, R4, -UR6, R8 ;  /* 0x8000000604847c23 */ /* 0x020fe20008010008 */
[----:B------:R-:W-:Y:S01]  /*b780*/  IABS R2, R2 ;  /* 0x0000000200027213 */ /* 0x000fe20000000000 */
[----:B------:R-:W-:-:S03]  /*b790*/  IMAD.IADD R4, R11, 0x1, -R0 ;  /* 0x000000010b047824 */ /* 0x000fc600078e0a00 */
[----:B------:R-:W-:Y:S02]  /*b7a0*/  I2FP.F32.S32 R2, R2 ;  /* 0x0000000200027245 */ /* 0x000fe40000201400 */
[----:B------:R-:W-:Y:S01]  /*b7b0*/  IABS R4, R4 ;  /* 0x0000000400047213 */ /* 0x000fe20000000000 */
[----:B-1----:R-:W-:Y:S02]  /*b7c0*/  FMUL.FTZ R6, R46, UR7 ;  /* 0x000000072e067c20 */ /* 0x002fe40008410000 */
[----:B--2---:R-:W-:Y:S01]  /*b7d0*/  FFMA.FTZ R250, R2, -UR6, R10 ;  /* 0x8000000602fa7c23 */ /* 0x004fe2000801000a */
[----:B------:R-:W-:Y:S02]  /*b7e0*/  IMAD.MOV.U32 R2, RZ, RZ, R5 ;  /* 0x000000ffff027224 */ /* 0x000fe400078e0005 */
[----:B------:R-:W-:Y:S01]  /*b7f0*/  FMUL.FTZ R5, R30, UR7 ;  /* 0x000000071e057c20 */ /* 0x000fe20008410000 */
[----:B------:R1:W2:Y:S01]  /*b800*/  MUFU.TANH R9, R6 ;  /* 0x0000000600097308 */ /* 0x0002a20000002400 */
[----:B------:R-:W-:Y:S01]  /*b810*/  I2FP.F32.S32 R4, R4 ;  /* 0x0000000400047245 */ /* 0x000fe20000201400 */
[----:B------:R-:W-:Y:S01]  /*b820*/  IMAD.MOV.U32 R46, RZ, RZ, R33 ;  /* 0x000000ffff2e7224 */ /* 0x000fe200078e0021 */
[----:B------:R-:W-:-:S05]  /*b830*/  I2FP.F32.S32 R2, R2 ;  /* 0x0000000200027245 */ /* 0x000fca0000201400 */
[----:B------:R3:W4:Y:S01]  /*b840*/  MUFU.TANH R7, R5 ;  /* 0x0000000500077308 */ /* 0x0007220000002400 */
[----:B-1----:R-:W-:Y:S01]  /*b850*/  FMUL.FTZ R6, R28, UR7 ;  /* 0x000000071c067c20 */ /* 0x002fe20008410000 */
[----:B--2---:R-:W-:Y:S01]  /*b860*/  FFMA.FTZ R15, R4, -UR6, R9 ;  /* 0x80000006040f7c23 */ /* 0x004fe20008010009 */
[----:B------:R-:W-:-:S05]  /*b870*/  IMAD.IADD R4, R208, 0x1, -R0 ;  /* 0x00000001d0047824 */ /* 0x000fca00078e0a00 */
[----:B------:R-:W1:Y:S01]  /*b880*/  MUFU.TANH R6, R6 ;  /* 0x0000000600067308 */ /* 0x000e620000002400 */
[----:B------:R-:W-:Y:S01]  /*b890*/  IABS R4, R4 ;  /* 0x0000000400047213 */ /* 0x000fe20000000000 */
[----:B---3--:R-:W-:-:S03]  /*b8a0*/  FMUL.FTZ R5, R45, UR7 ;  /* 0x000000072d057c20 */ /* 0x008fc60008410000 */
[----:B------:R-:W-:-:S03]  /*b8b0*/  I2FP.F32.S32 R4, R4 ;  /* 0x0000000400047245 */ /* 0x000fc60000201400 */
[----:B------:R-:W2:Y:S02]  /*b8c0*/  MUFU.TANH R5, R5 ;  /* 0x0000000500057308 */ /* 0x000ea40000002400 */
[----:B----4-:R-:W-:Y:S01]  /*b8d0*/  FFMA.FTZ R252, R4, -UR6, R7 ;  /* 0x8000000604fc7c23 */ /* 0x010fe20008010007 */
[----:B------:R-:W-:-:S06]  /*b8e0*/  FMUL.FTZ R7, R31, UR7 ;  /* 0x000000071f077c20 */ /* 0x000fcc0008410000 */
[----:B------:R-:W-:Y:S01]  /*b8f0*/  MUFU.TANH R7, R7 ;  /* 0x0000000700077308 */ /* 0x000fe20000002400 */
[----:B-1----:R-:W-:Y:S01]  /*b900*/  FFMA.FTZ R246, R2, -UR6, R6 ;  /* 0x8000000602f67c23 */ /* 0x002fe20008010006 */
[----:B------:R-:W-:Y:S02]  /*b910*/  VIADD R2, R12, 0xffffff81 ;  /* 0xffffff810c027836 */ /* 0x000fe40000000000 */
[----:B------:R-:W-:Y:S02]  /*b920*/  FMUL.FTZ R6, R47, UR7 ;  /* 0x000000072f067c20 */ /* 0x000fe40008410000 */
[----:B------:R-:W-:Y:S02]  /*b930*/  IMAD.IADD R0, R234, 0x1, -R2 ;  /* 0x00000001ea007824 */ /* 0x000fe400078e0a02 */
[----:B------:R1:W3:Y:S03]  /*b940*/  MUFU.TANH R8, R6 ;  /* 0x0000000600087308 */ /* 0x0002e60000002400 */
[----:B------:R-:W-:-:S04]  /*b950*/  IABS R0, R0 ;  /* 0x0000000000007213 */ /* 0x000fc80000000000 */
[----:B------:R-:W-:-:S05]  /*b960*/  I2FP.F32.S32 R0, R0 ;  /* 0x0000000000007245 */ /* 0x000fca0000201400 */
[----:B--2---:R-:W-:Y:S01]  /*b970*/  FFMA.FTZ R247, R0, -UR6, R5 ;  /* 0x8000000600f77c23 */ /* 0x004fe20008010005 */
[--C-:B------:R-:W-:Y:S02]  /*b980*/  IMAD.IADD R0, R11, 0x1, -R2.reuse ;  /* 0x000000010b007824 */ /* 0x100fe400078e0a02 */
[----:B------:R-:W-:Y:S02]  /*b990*/  IMAD.IADD R5, R35, 0x1, -R2 ;  /* 0x0000000123057824 */ /* 0x000fe400078e0a02 */
[----:B-1----:R-:W-:Y:S01]  /*b9a0*/  FMUL.FTZ R6, R29, UR7 ;  /* 0x000000071d067c20 */ /* 0x002fe20008410000 */
[----:B------:R-:W-:Y:S02]  /*b9b0*/  IABS R0, R0 ;  /* 0x0000000000007213 */ /* 0x000fe40000000000 */
[----:B------:R-:W-:Y:S02]  /*b9c0*/  IABS R5, R5 ;  /* 0x0000000500057213 */ /* 0x000fe40000000000 */
[----:B------:R-:W-:Y:S01]  /*b9d0*/  I2FP.F32.S32 R4, R0 ;  /* 0x0000000000047245 */ /* 0x000fe20000201400 */
[----:B------:R-:W1:Y:S01]  /*b9e0*/  MUFU.TANH R6, R6 ;  /* 0x0000000600067308 */ /* 0x000e620000002400 */
[----:B------:R-:W-:Y:S01]  /*b9f0*/  I2FP.F32.S32 R0, R5 ;  /* 0x0000000500007245 */ /* 0x000fe20000201400 */
[----:B------:R-:W-:Y:S01]  /*ba00*/  FMUL.FTZ R5, R56, UR7 ;  /* 0x0000000738057c20 */ /* 0x000fe20008410000 */
[----:B------:R-:W-:-:S02]  /*ba10*/  IMAD.MOV.U32 R56, RZ, RZ, R32 ;  /* 0x000000ffff387224 */ /* 0x000fc400078e0020 */
[----:B---3--:R-:W-:Y:S01]  /*ba20*/  FFMA.FTZ R14, R4, -UR6, R8 ;  /* 0x80000006040e7c23 */ /* 0x008fe20008010008 */
[----:B------:R-:W-:Y:S02]  /*ba30*/  IMAD.IADD R4, R208, 0x1, -R2 ;  /* 0x00000001d0047824 */ /* 0x000fe400078e0a02 */
[----:B------:R-:W2:Y:S03]  /*ba40*/  MUFU.TANH R5, R5 ;  /* 0x0000000500057308 */ /* 0x000ea60000002400 */
[----:B------:R-:W-:-:S04]  /*ba50*/  IABS R4, R4 ;  /* 0x0000000400047213 */ /* 0x000fc80000000000 */
[----:B------:R-:W-:Y:S01]  /*ba60*/  I2FP.F32.S32 R4, R4 ;  /* 0x0000000400047245 */ /* 0x000fe20000201400 */
[----:B-1----:R-:W-:Y:S01]  /*ba70*/  FFMA.FTZ R139, R0, -UR6, R6 ;  /* 0x80000006008b7c23 */ /* 0x002fe20008010006 */
[----:B------:R-:W-:Y:S02]  /*ba80*/  VIADD R0, R12, 0xffffff88 ;  /* 0xffffff880c007836 */ /* 0x000fe40000000000 */
[----:B------:R-:W-:Y:S01]  /*ba90*/  FMUL.FTZ R6, R58, UR7 ;  /* 0x000000073a067c20 */ /* 0x000fe20008410000 */
[----:B------:R-:W-:Y:S01]  /*baa0*/  FFMA.FTZ R248, R4, -UR6, R7 ;  /* 0x8000000604f87c23 */ /* 0x000fe20008010007 */
[----:B------:R-:W-:Y:S01]  /*bab0*/  FMUL.FTZ R7, R22, UR7 ;  /* 0x0000000716077c20 */ /* 0x000fe20008410000 */
[----:B------:R-:W-:Y:S01]  /*bac0*/  IMAD.IADD R2, R234, 0x1, -R0 ;  /* 0x00000001ea027824 */ /* 0x000fe200078e0a00 */
[----:B------:R1:W3:Y:S04]  /*bad0*/  MUFU.TANH R8, R6 ;  /* 0x0000000600087308 */ /* 0x0002e80000002400 */
[----:B------:R-:W-:-:S04]  /*bae0*/  IABS R2, R2 ;  /* 0x0000000200027213 */ /* 0x000fc80000000000 */
[----:B------:R-:W-:Y:S01]  /*baf0*/  I2FP.F32.S32 R2, R2 ;  /* 0x0000000200027245 */ /* 0x000fe20000201400 */
[----:B------:R-:W-:Y:S04]  /*bb00*/  MUFU.TANH R7, R7 ;  /* 0x0000000700077308 */ /* 0x000fe80000002400 */
[----:B--2---:R-:W-:Y:S01]  /*bb10*/  FFMA.FTZ R244, R2, -UR6, R5 ;  /* 0x8000000602f47c23 */ /* 0x004fe20008010005 */
[--C-:B------:R-:W-:Y:S02]  /*bb20*/  IMAD.IADD R2, R11, 0x1, -R0.reuse ;  /* 0x000000010b027824 */ /* 0x100fe400078e0a00 */
[----:B------:R-:W-:Y:S02]  /*bb30*/  IMAD.IADD R5, R35, 0x1, -R0 ;  /* 0x0000000123057824 */ /* 0x000fe400078e0a00 */
[----:B-1----:R-:W-:Y:S01]  /*bb40*/  FMUL.FTZ R6, R20, UR7 ;  /* 0x0000000714067c20 */ /* 0x002fe20008410000 */
[----:B------:R-:W-:Y:S01]  /*bb50*/  IABS R2, R2 ;  /* 0x0000000200027213 */ /* 0x000fe20000000000 */
[----:B------:R-:W-:Y:S01]  /*bb60*/  VIADD R20, R3, 0xffffff80 ;  /* 0xffffff8003147836 */ /* 0x000fe20000000000 */
[----:B------:R-:W-:-:S02]  /*bb70*/  IABS R5, R5 ;  /* 0x0000000500057213 */ /* 0x000fc40000000000 */
[----:B------:R-:W-:Y:S01]  /*bb80*/  I2FP.F32.S32 R4, R2 ;  /* 0x0000000200047245 */ /* 0x000fe20000201400 */
[----:B------:R-:W1:Y:S01]  /*bb90*/  MUFU.TANH R6, R6 ;  /* 0x0000000600067308 */ /* 0x000e620000002400 */
[----:B------:R-:W-:Y:S01]  /*bba0*/  I2FP.F32.S32 R2, R5 ;  /* 0x0000000500027245 */ /* 0x000fe20000201400 */
[----:B------:R-:W-:Y:S02]  /*bbb0*/  FMUL.FTZ R5, R57, UR7 ;  /* 0x0000000739057c20 */ /* 0x000fe40008410000 */
[----:B---3--:R-:W-:Y:S01]  /*bbc0*/  FFMA.FTZ R43, R4, -UR6, R8 ;  /* 0x80000006042b7c23 */ /* 0x008fe20008010008 */
[----:B------:R-:W-:-:S03]  /*bbd0*/  IMAD.IADD R4, R208, 0x1, -R0 ;  /* 0x00000001d0047824 */ /* 0x000fc600078e0a00 */
[----:B------:R-:W2:Y:S02]  /*bbe0*/  MUFU.TANH R5, R5 ;  /* 0x0000000500057308 */ /* 0x000ea40000002400 */
        /* <DEDUP_REMOVED lines=22> */
[----:B------:R-:W-:Y:S01]  /*bd50*/  FMUL.FTZ R5, R52, UR7 ;  /* 0x0000000734057c20 */ /* 0x000fe20008410000 */
[----:B------:R-:W-:Y:S02]  /*bd60*/  IMAD.MOV.U32 R52, RZ, RZ, R40 ;  /* 0x000000ffff347224 */ /* 0x000fe400078e0028 */
        /* <DEDUP_REMOVED lines=19> */
[----:B------:R-:W-:-:S02]  /*bea0*/  IABS R2, R2 ;  /* 0x0000000200027213 */ /* 0x000fc40000000000 */
[----:B------:R-:W-:Y:S02]  /*beb0*/  IABS R5, R5 ;  /* 0x0000000500057213 */ /* 0x000fe40000000000 */
        /* <DEDUP_REMOVED lines=15> */
[----:B------:R1:W3:Y:S01]  /*bfb0*/  MUFU.TANH R8, R6 ;  /* 0x0000000600087308 */ /* 0x0002e20000002400 */
[----:B------:R-:W-:-:S03]  /*bfc0*/  IMAD.MOV.U32 R219, RZ, RZ, R133 ;  /* 0x000000ffffdb7224 */ /* 0x000fc600078e0085 */
        /* <DEDUP_REMOVED lines=8> */
[----:B------:R-:W-:Y:S01]  /*c050*/  IMAD.MOV.U32 R217, RZ, RZ, R64 ;  /* 0x000000ffffd97224 */ /* 0x000fe200078e0040 */
        /* <DEDUP_REMOVED lines=70> */
[----:B------:R-:W-:-:S03]  /*c4c0*/  VIADD R18, R3, 0xffffff81 ;  /* 0xffffff8103127836 */ /* 0x000fc60000000000 */
        /* <DEDUP_REMOVED lines=92> */
[----:B------:R-:W-:Y:S02]  /*ca90*/  IMAD.IADD R4, R208, 0x1, -R2 ;  /* 0x00000001d0047824 */ /* 0x000fe400078e0a02 */
[----:B------:R-:W-:Y:S01]  /*caa0*/  VIADD R8, R3, 0xffffffa8 ;  /* 0xffffffa803087836 */ /* 0x000fe20000000000 */
[----:B------:R-:W2:Y:S02]  /*cab0*/  MUFU.TANH R5, R5 ;  /* 0x0000000500057308 */ /* 0x000ea40000002400 */
[----:B------:R-:W-:-:S04]  /*cac0*/  IABS R4, R4 ;  /* 0x0000000400047213 */ /* 0x000fc80000000000 */
[----:B------:R-:W-:Y:S01]  /*cad0*/  I2FP.F32.S32 R4, R4 ;  /* 0x0000000400047245 */ /* 0x000fe20000201400 */
[----:B-1----:R-:W-:Y:S01]  /*cae0*/  FFMA.FTZ R28, R0, -UR6, R6 ;  /* 0x80000006001c7c23 */ /* 0x002fe20008010006 */
[----:B------:R-:W-:Y:S02]  /*caf0*/  VIADD R0, R12, 0xffffffb0 ;  /* 0xffffffb00c007836 */ /* 0x000fe40000000000 */
[----:B------:R-:W-:Y:S01]  /*cb00*/  FMUL.FTZ R6, R138, UR7 ;  /* 0x000000078a067c20 */ /* 0x000fe20008410000 */
[----:B------:R-:W-:Y:S01]  /*cb10*/  FFMA.FTZ R138, R4, -UR6, R7 ;  /* 0x80000006048a7c23 */ /* 0x000fe20008010007 */
[----:B------:R-:W-:Y:S02]  /*cb20*/  VIADD R7, R3, 0xffffffa9 ;  /* 0xffffffa903077836 */ /* 0x000fe40000000000 */
[--C-:B------:R-:W-:Y:S02]  /*cb30*/  IMAD.IADD R2, R234, 0x1, -R0.reuse ;  /* 0x00000001ea027824 */ /* 0x100fe400078e0a00 */
[----:B------:R-:W1:Y:S01]  /*cb40*/  MUFU.TANH R6, R6 ;  /* 0x0000000600067308 */ /* 0x000e620000002400 */
[----:B------:R-:W-:-:S02]  /*cb50*/  IMAD.IADD R4, R11, 0x1, -R0 ;  /* 0x000000010b047824 */ /* 0x000fc400078e0a00 */
[----:B------:R-:W-:-:S03]  /*cb60*/  IABS R2, R2 ;  /* 0x0000000200027213 */ /* 0x000fc60000000000 */
[----:B------:R-:W-:Y:S02]  /*cb70*/  IABS R4, R4 ;  /* 0x0000000400047213 */ /* 0x000fe40000000000 */
[----:B------:R-:W-:Y:S02]  /*cb80*/  I2FP.F32.S32 R2, R2 ;  /* 0x0000000200027245 */ /* 0x000fe40000201400 */
[----:B------:R-:W-:-:S03]  /*cb90*/  I2FP.F32.S32 R4, R4 ;  /* 0x0000000400047245 */ /* 0x000fc60000201400 */
[----:B--2---:R-:W-:Y:S01]  /*cba0*/  FFMA.FTZ R39, R2, -UR6, R5 ;  /* 0x8000000602277c23 */ /* 0x004fe20008010005 */
[----:B------:R-:W-:Y:S02]  /*cbb0*/  IMAD.IADD R2, R35, 0x1, -R0 ;  /* 0x0000000123027824 */ /* 0x000fe400078e0a00 */
[----:B------:R-:W-:-:S03]  /*cbc0*/  FMUL.FTZ R5, R42, UR7 ;  /* 0x000000072a057c20 */ /* 0x000fc60008410000 */
[----:B------:R-:W-:Y:S01]  /*cbd0*/  IABS R2, R2 ;  /* 0x0000000200027213 */ /* 0x000fe20000000000 */
[----:B------:R2:W3:Y:S03]  /*cbe0*/  MUFU.TANH R42, R5 ;  /* 0x00000005002a7308 */ /* 0x0004e60000002400 */
[----:B------:R-:W-:-:S05]  /*cbf0*/  I2FP.F32.S32 R2, R2 ;  /* 0x0000000200027245 */ /* 0x000fca0000201400 */
[----:B------:R-:W-:Y:S01]  /*cc00*/  FFMA.FTZ R26, R2, -UR6, R26 ;  /* 0x80000006021a7c23 */ /* 0x000fe2000801001a */
[----:B------:R-:W-:Y:S02]  /*cc10*/  IMAD.IADD R2, R208, 0x1, -R0 ;  /* 0x00000001d0027824 */ /* 0x000fe400078e0a00 */
[----:B------:R-:W-:-:S03]  /*cc20*/  IMAD.IADD R0, R234, 0x1, -R21 ;  /* 0x00000001ea007824 */ /* 0x000fc600078e0a15 */
[----:B------:R-:W-:Y:S02]  /*cc30*/  IABS R2, R2 ;  /* 0x0000000200027213 */ /* 0x000fe40000000000 */
[----:B------:R-:W-:Y:S01]  /*cc40*/  IABS R0, R0 ;  /* 0x0000000000007213 */ /* 0x000fe20000000000 */
[----:B--2---:R-:W-:Y:S01]  /*cc50*/  FMUL.FTZ R5, R25, UR7 ;  /* 0x0000000719057c20 */ /* 0x004fe20008410000 */
[----:B-1----:R-:W-:Y:S01]  /*cc60*/  FFMA.FTZ R25, R4, -UR6, R6 ;  /* 0x8000000604197c23 */ /* 0x002fe20008010006 */
[----:B------:R-:W-:Y:S01]  /*cc70*/  I2FP.F32.S32 R2, R2 ;  /* 0x0000000200027245 */ /* 0x000fe20000201400 */
[----:B------:R-:W-:Y:S01]  /*cc80*/  VIADD R6, R3, 0xffffffb0 ;  /* 0xffffffb003067836 */ /* 0x000fe20000000000 */
[----:B------:R-:W1:Y:S01]  /*cc90*/  MUFU.TANH R4, R5 ;  /* 0x0000000500047308 */ /* 0x000e620000002400 */
[----:B------:R-:W-:-:S05]  /*cca0*/  I2FP.F32.S32 R0, R0 ;  /* 0x0000000000007245 */ /* 0x000fca0000201400 */
[----:B---3--:R-:W-:Y:S01]  /*ccb0*/  FFMA.FTZ R42, R0, -UR6, R42 ;  /* 0x80000006002a7c23 */ /* 0x008fe2000801002a */
[----:B------:R-:W-:-:S05]  /*ccc0*/  IMAD.IADD R0, R35, 0x1, -R21 ;  /* 0x0000000123007824 */ /* 0x000fca00078e0a15 */
[----:B------:R-:W-:-:S04]  /*ccd0*/  IABS R0, R0 ;  /* 0x0000000000007213 */ /* 0x000fc80000000000 */
[----:B------:R-:W-:Y:S01]  /*cce0*/  I2FP.F32.S32 R0, R0 ;  /* 0x0000000000007245 */ /* 0x000fe20000201400 */
[----:B-1----:R-:W-:Y:S01]  /*ccf0*/  FFMA.FTZ R133, R2, -UR6, R4 ;  /* 0x8000000602857c23 */ /* 0x002fe20008010004 */
[----:B------:R-:W-:Y:S01]  /*cd00*/  FMUL.FTZ R2, R251, UR7 ;  /* 0x00000007fb027c20 */ /* 0x000fe20008410000 */
[----:B------:R-:W-:Y:S02]  /*cd10*/  VIADD R4, R12, 0xffffffb9 ;  /* 0xffffffb90c047836 */ /* 0x000fe40000000000 */
[----:B------:R-:W-:Y:S01]  /*cd20*/  FMUL.FTZ R5, R46, UR7 ;  /* 0x000000072e057c20 */ /* 0x000fe20008410000 */
[----:B------:R1:W2:Y:S08]  /*cd30*/  MUFU.TANH R22, R2 ;  /* 0x0000000200167308 */ /* 0x0002b00000002400 */
[----:B------:R3:W-:Y:S01]  /*cd40*/  MUFU.TANH R23, R5 ;  /* 0x0000000500177308 */ /* 0x0007e20000002400 */
[----:B-1----:R-:W-:-:S05]  /*cd50*/  IMAD.IADD R2, R11, 0x1, -R4 ;  /* 0x000000010b027824 */ /* 0x002fca00078e0a04 */
[----:B------:R-:W-:Y:S01]  /*cd60*/  IABS R2, R2 ;  /* 0x0000000200027213 */ /* 0x000fe20000000000 */
[----:B---3--:R-:W-:-:S03]  /*cd70*/  FMUL.FTZ R5, R65, UR7 ;  /* 0x0000000741057c20 */ /* 0x008fc60008410000 */
[----:B------:R-:W-:Y:S01]  /*cd80*/  I2FP.F32.S32 R2, R2 ;  /* 0x0000000200027245 */ /* 0x000fe20000201400 */
[----:B------:R1:W3:Y:S04]  /*cd90*/  MUFU.TANH R24, R5 ;  /* 0x0000000500187308 */ /* 0x0002e80000002400 */
[----:B--2---:R-:W-:Y:S01]  /*cda0*/  FFMA.FTZ R22, R2, -UR6, R22 ;  /* 0x8000000602167c23 */ /* 0x004fe20008010016 */
[----:B------:R-:W-:Y:S01]  /*cdb0*/  VIADD R2, R11, -UR23 ;  /* 0x800000170b027c36 */ /* 0x000fe20008000000 */
[----:B------:R-:W-:Y:S04]  /*cdc0*/  BAR.SYNC.DEFER_BLOCKING 0x0 ;  /* 0x0000000000007b1d */ /* 0x000fe80000010000 */
[----:B------:R-:W-:-:S02]  /*cdd0*/  ISETP.GT.AND P6, PT, R2, R20, PT ;  /* 0x000000140200720c */ /* 0x000fc40003fc4270 */
[----:B------:R-:W-:Y:S02]  /*cde0*/  ISETP.GT.AND P0, PT, R2, R18, PT ;  /* 0x000000120200720c */ /* 0x000fe40003f04270 */
[----:B------:R-:W-:Y:S01]  /*cdf0*/  FSEL R36, R15, -INF , !P6 ;  /* 0xff8000000f247808 */ /* 0x000fe20007000000 */
[C---:B------:R-:W-:Y:S01]  /*ce00*/  VIADD R15, R3.reuse, 0xffffff90 ;  /* 0xffffff90030f7836 */ /* 0x040fe20000000000 */
[----:B------:R-:W-:Y:S01]  /*ce10*/  FSEL R40, R14, -INF , !P0 ;  /* 0xff8000000e287808 */ /* 0x000fe20004000000 */
[----:B------:R-:W-:Y:S01]  /*ce20*/  VIADD R14, R3, 0xffffff91 ;  /* 0xffffff91030e7836 */ /* 0x000fe20000000000 */
[C---:B------:R-:W-:Y:S02]  /*ce30*/  ISETP.GT.AND P5, PT, R2.reuse, R17, PT ;  /* 0x000000110200720c */ /* 0x040fe40003fa4270 */
[C---:B------:R-:W-:Y:S01]  /*ce40*/  ISETP.GT.AND P6, PT, R2.reuse, R16, PT ;  /* 0x000000100200720c */ /* 0x040fe20003fc4270 */
[----:B-1----:R-:W-:Y:S01]  /*ce50*/  IMAD.IADD R5, R11, 0x1, -R21 ;  /* 0x000000010b057824 */ /* 0x002fe200078e0a15 */
[----:B------:R-:W-:Y:S01]  /*ce60*/  ISETP.GT.AND P0, PT, R2, R15, PT ;  /* 0x0000000f0200720c */ /* 0x000fe20003f04270 */
[----:B------:R-:W-:Y:S01]  /*ce70*/  VIADD R11, R3, 0xffffff99 ;  /* 0xffffff99030b7836 */ /* 0x000fe20000000000 */
[----:B------:R-:W-:Y:S01]  /*ce80*/  FSEL R43, R43, -INF , !P5 ;  /* 0xff8000002b2b7808 */ /* 0x000fe20006800000 */
[----:B---3--:R-:W-:Y:S01]  /*ce90*/  FFMA.FTZ R24, R0, -UR6, R24 ;  /* 0x8000000600187c23 */ /* 0x008fe20008010018 */
[----:B------:R-:W-:Y:S01]  /*cea0*/  FSEL R46, R13, -INF , !P6 ;  /* 0xff8000000d2e7808 */ /* 0x000fe20007000000 */
[C---:B------:R-:W-:Y:S01]  /*ceb0*/  VIADD R13, R3.reuse, 0xffffff98 ;  /* 0xffffff98030d7836 */ /* 0x040fe20000000000 */
[----:B------:R-:W-:Y:S01]  /*cec0*/  FSEL R56, R10, -INF , !P0 ;  /* 0xff8000000a387808 */ /* 0x000fe20004000000 */
[C---:B------:R-:W-:Y:S01]  /*ced0*/  VIADD R10, R3.reuse, 0xffffffa0 ;  /* 0xffffffa0030a7836 */ /* 0x040fe20000000000 */
[----:B------:R-:W-:Y:S01]  /*cee0*/  ISETP.GT.AND P5, PT, R2, R14, PT ;  /* 0x0000000e0200720c */ /* 0x000fe20003fa4270 */
[----:B------:R-:W-:Y:S01]  /*cef0*/  VIADD R0, R3, 0xffffffb9 ;  /* 0xffffffb903007836 */ /* 0x000fe20000000000 */
[----:B------:R-:W-:-:S02]  /*cf00*/  IABS R5, R5 ;  /* 0x0000000500057213 */ /* 0x000fc40000000000 */
[----:B------:R-:W-:Y:S01]  /*cf10*/  FSEL R57, R9, -INF , !P5 ;  /* 0xff80000009397808 */ /* 0x000fe20006800000 */
[----:B------:R-:W-:Y:S01]  /*cf20*/  VIADD R9, R3, 0xffffffa1 ;  /* 0xffffffa103097836 */ /* 0x000fe20000000000 */
[C---:B------:R-:W-:Y:S02]  /*cf30*/  ISETP.GT.AND P6, PT, R2.reuse, R13, PT ;  /* 0x0000000d0200720c */ /* 0x040fe40003fc4270 */
[C---:B------:R-:W-:Y:S02]  /*cf40*/  ISETP.GT.AND P5, PT, R2.reuse, R10, PT ;  /* 0x0000000a0200720c */ /* 0x040fe40003fa4270 */
[----:B------:R-:W-:Y:S02]  /*cf50*/  I2FP.F32.S32 R5, R5 ;  /* 0x0000000500057245 */ /* 0x000fe40000201400 */
[----:B------:R-:W-:Y:S02]  /*cf60*/  FSEL R59, R41, -INF , !P6 ;  /* 0xff800000293b7808 */ /* 0x000fe40007000000 */
[----:B------:R-:W-:Y:S01]  /*cf70*/  FSEL R61, R31, -INF , !P5 ;  /* 0xff8000001f3d7808 */ /* 0x000fe20006800000 */
[----:B------:R-:W-:Y:S01]  /*cf80*/  FFMA.FTZ R23, R5, -UR6, R23 ;  /* 0x8000000605177c23 */ /* 0x000fe20008010017 */
[C---:B------:R-:W-:Y:S01]  /*cf90*/  ISETP.GT.AND P0, PT, R2.reuse, R11, PT ;  /* 0x0000000b0200720c */ /* 0x040fe20003f04270 */
[----:B------:R-:W-:Y:S01]  /*cfa0*/  VIADD R5, R3, 0xffffffb1 ;  /* 0xffffffb103057836 */ /* 0x000fe20000000000 */
[----:B------:R-:W-:-:S02]  /*cfb0*/  ISETP.GT.AND P6, PT, R2, R9, PT ;  /* 0x000000090200720c */ /* 0x000fc40003fc4270 */
[C---:B------:R-:W-:Y:S02]  /*cfc0*/  ISETP.GT.AND P5, PT, R2.reuse, R7, PT ;  /* 0x000000070200720c */ /* 0x040fe40003fa4270 */
[----:B------:R-:W-:Y:S02]  /*cfd0*/  FSEL R60, R33, -INF , !P0 ;  /* 0xff800000213c7808 */ /* 0x000fe40004000000 */
[----:B------:R-:W-:Y:S02]  /*cfe0*/  FSEL R65, R29, -INF , !P6 ;  /* 0xff8000001d417808 */ /* 0x000fe40007000000 */
[----:B------:R-:W-:Y:S01]  /*cff0*/  FSEL R63, R19, -INF , !P5 ;  /* 0xff800000133f7808 */ /* 0x000fe20006800000 */
[----:B------:R-:W-:Y:S01]  /*d000*/  VIADD R19, R3, 0xffffffb8 ;  /* 0xffffffb803137836 */ /* 0x000fe20000000000 */
[C---:B------:R-:W-:Y:S02]  /*d010*/  ISETP.GT.AND P0, PT, R2.reuse, R8, PT ;  /* 0x000000080200720c */ /* 0x040fe40003f04270 */
[----:B------:R-:W-:-:S02]  /*d020*/  ISETP.GT.AND P6, PT, R2, R6, PT ;  /* 0x000000060200720c */ /* 0x000fc40003fc4270 */
[----:B------:R-:W-:Y:S02]  /*d030*/  FSEL R64, R27, -INF , !P0 ;  /* 0xff8000001b407808 */ /* 0x000fe40004000000 */
[----:B------:R-:W-:Y:S02]  /*d040*/  FSEL R62, R25, -INF , !P6 ;  /* 0xff800000193e7808 */ /* 0x000fe40007000000 */
[C---:B------:R-:W-:Y:S02]  /*d050*/  ISETP.GT.AND P0, PT, R2.reuse, R5, PT ;  /* 0x000000050200720c */ /* 0x040fe40003f04270 */
[C---:B------:R-:W-:Y:S02]  /*d060*/  ISETP.GT.AND P5, PT, R2.reuse, R19, PT ;  /* 0x000000130200720c */ /* 0x040fe40003fa4270 */
[----:B------:R-:W-:Y:S01]  /*d070*/  ISETP.GT.AND P6, PT, R2, R0, PT ;  /* 0x000000000200720c */ /* 0x000fe20003fc4270 */
[----:B------:R-:W-:Y:S01]  /*d080*/  VIADD R2, R35, -UR23 ;  /* 0x8000001723027c36 */ /* 0x000fe20008000000 */
[----:B------:R-:W-:Y:S01]  /*d090*/  FSEL R66, R23, -INF , !P0 ;  /* 0xff80000017427808 */ /* 0x000fe20004000000 */
[----:B------:R-:W-:Y:S01]  /*d0a0*/  FMUL.FTZ R23, R52, UR7 ;  /* 0x0000000734177c20 */ /* 0x000fe20008410000 */
[----:B------:R-:W-:Y:S01]  /*d0b0*/  FSEL R132, R132, -INF , !P5 ;  /* 0xff80000084847808 */ /* 0x000fe20006800000 */
[----:B------:R-:W-:Y:S01]  /*d0c0*/  FMUL.FTZ R52, R249, UR7 ;  /* 0x00000007f9347c20 */ /* 0x000fe20008410000 */
[----:B------:R-:W-:-:S02]  /*d0d0*/  ISETP.GT.AND P0, PT, R2, R20, PT ;  /* 0x000000140200720c */ /* 0x000fc40003f04270 */
[----:B------:R-:W-:Y:S01]  /*d0e0*/  FSEL R140, R22, -INF , !P6 ;  /* 0xff800000168c7808 */ /* 0x000fe20007000000 */
[----:B------:R-:W1:Y:S01]  /*d0f0*/  MUFU.TANH R23, R23 ;  /* 0x0000001700177308 */ /* 0x000e620000002400 */
[----:B------:R-:W-:Y:S01]  /*d100*/  FSEL R27, R246, -INF , !P0 ;  /* 0xff800000f61b7808 */ /* 0x000fe20004000000 */
[----:B------:R-:W-:Y:S01]  /*d110*/  IMAD.IADD R22, R35, 0x1, -R4 ;  /* 0x0000000123167824 */ /* 0x000fe200078e0a04 */
[C---:B------:R-:W-:Y:S02]  /*d120*/  ISETP.GT.AND P5, PT, R2.reuse, R18, PT ;  /* 0x000000120200720c */ /* 0x040fe40003fa4270 */
[C---:B------:R-:W-:Y:S02]  /*d130*/  ISETP.GT.AND P6, PT, R2.reuse, R17, PT ;  /* 0x000000110200720c */ /* 0x040fe40003fc4270 */
[----:B------:R-:W-:Y:S01]  /*d140*/  ISETP.GT.AND P0, PT, R2, R16, PT ;  /* 0x000000100200720c */ /* 0x000fe20003f04270 */
[----:B------:R-:W2:Y:S01]  /*d150*/  MUFU.TANH R52, R52 ;  /* 0x0000003400347308 */ /* 0x000ea20000002400 */
[----:B------:R-:W-:-:S02]  /*d160*/  FSEL R29, R139, -INF , !P5 ;  /* 0xff8000008b1d7808 */ /* 0x000fc40006800000 */
[----:B------:R-:W-:Y:S02]  /*d170*/  FSEL R31, R67, -INF , !P6 ;  /* 0xff800000431f7808 */ /* 0x000fe40007000000 */
[----:B------:R-:W-:Y:S02]  /*d180*/  FSEL R41, R58, -INF , !P0 ;  /* 0xff8000003a297808 */ /* 0x000fe40004000000 */
[C---:B------:R-:W-:Y:S02]  /*d190*/  ISETP.GT.AND P5, PT, R2.reuse, R15, PT ;  /* 0x0000000f0200720c */ /* 0x040fe40003fa4270 */
[C---:B------:R-:W-:Y:S02]  /*d1a0*/  ISETP.GT.AND P6, PT, R2.reuse, R14, PT ;  /* 0x0000000e0200720c */ /* 0x040fe40003fc4270 */
[----:B------:R-:W-:Y:S02]  /*d1b0*/  ISETP.GT.AND P0, PT, R2, R13, PT ;  /* 0x0000000d0200720c */ /* 0x000fe40003f04270 */
        /* <DEDUP_REMOVED lines=15> */
[----:B------:R-:W-:Y:S02]  /*d2b0*/  IABS R22, R22 ;  /* 0x0000001600167213 */ /* 0x000fe40000000000 */
[C---:B------:R-:W-:Y:S02]  /*d2c0*/  ISETP.GT.AND P5, PT, R2.reuse, R5, PT ;  /* 0x000000050200720c */ /* 0x040fe40003fa4270 */
[C---:B------:R-:W-:Y:S02]  /*d2d0*/  ISETP.GT.AND P6, PT, R2.reuse, R19, PT ;  /* 0x000000130200720c */ /* 0x040fe40003fc4270 */
[----:B------:R-:W-:Y:S01]  /*d2e0*/  ISETP.GT.AND P0, PT, R2, R0, PT ;  /* 0x000000000200720c */ /* 0x000fe20003f04270 */
[----:B------:R-:W-:Y:S01]  /*d2f0*/  VIADD R2, R234, -UR23 ;  /* 0x80000017ea027c36 */ /* 0x000fe20008000000 */
[----:B------:R-:W-:-:S02]  /*d300*/  I2FP.F32.S32 R22, R22 ;  /* 0x0000001600167245 */ /* 0x000fc40000201400 */
[----:B------:R-:W-:Y:S01]  /*d310*/  FSEL R67, R241, -INF , !P6 ;  /* 0xff800000f1437808 */ /* 0x000fe20007000000 */
[----:B------:R-:W-:Y:S01]  /*d320*/  IMAD.MOV.U32 R241, RZ, RZ, R217 ;  /* 0x000000fffff17224 */ /* 0x000fe200078e00d9 */
[----:B------:R-:W-:Y:S01]  /*d330*/  ISETP.GT.AND P6, PT, R2, R18, PT ;  /* 0x000000120200720c */ /* 0x000fe20003fc4270 */
[----:B-1----:R-:W-:Y:S01]  /*d340*/  FFMA.FTZ R22, R22, -UR6, R23 ;  /* 0x8000000616167c23 */ /* 0x002fe20008010017 */
[----:B------:R-:W-:Y:S01]  /*d350*/  FSEL R58, R24, -INF , !P5 ;  /* 0xff800000183a7808 */ /* 0x000fe20006800000 */
[----:B------:R-:W-:Y:S01]  /*d360*/  IMAD.MOV.U32 R243, RZ, RZ, R241 ;  /* 0x000000fffff37224 */ /* 0x000fe200078e00f1 */
[----:B------:R-:W-:Y:S02]  /*d370*/  FSEL R24, R247, -INF , !P6 ;  /* 0xff800000f7187808 */ /* 0x000fe40007000000 */
[C---:B------:R-:W-:Y:S02]  /*d380*/  ISETP.GT.AND P5, PT, R2.reuse, R20, PT ;  /* 0x000000140200720c */ /* 0x040fe40003fa4270 */
[----:B------:R-:W-:-:S02]  /*d390*/  ISETP.GT.AND P6, PT, R2, R15, PT ;  /* 0x0000000f0200720c */ /* 0x000fc40003fc4270 */
[----:B------:R-:W-:Y:S01]  /*d3a0*/  FSEL R139, R22, -INF , !P0 ;  /* 0xff800000168b7808 */ /* 0x000fe20004000000 */
[----:B------:R-:W-:Y:S01]  /*d3b0*/  IMAD.IADD R22, R234, 0x1, -R4 ;  /* 0x00000001ea167824 */ /* 0x000fe200078e0a04 */
[----:B------:R-:W-:Y:S02]  /*d3c0*/  ISETP.GT.AND P0, PT, R2, R17, PT ;  /* 0x000000110200720c */ /* 0x000fe40003f04270 */
[----:B------:R-:W-:Y:S02]  /*d3d0*/  FSEL R23, R250, -INF , !P5 ;  /* 0xff800000fa177808 */ /* 0x000fe40006800000 */
[----:B------:R-:W-:Y:S02]  /*d3e0*/  FSEL R28, R215, -INF , !P6 ;  /* 0xff800000d71c7808 */ /* 0x000fe40007000000 */
[C---:B------:R-:W-:Y:S02]  /*d3f0*/  ISETP.GT.AND P5, PT, R2.reuse, R16, PT ;  /* 0x000000100200720c */ /* 0x040fe40003fa4270 */
[----:B------:R-:W-:-:S02]  /*d400*/  ISETP.GT.AND P6, PT, R2, R11, PT ;  /* 0x0000000b0200720c */ /* 0x000fc40003fc4270 */
[----:B------:R-:W-:Y:S02]  /*d410*/  FSEL R25, R244, -INF , !P0 ;  /* 0xff800000f4197808 */ /* 0x000fe40004000000 */
[----:B------:R-:W-:Y:S02]  /*d420*/  ISETP.GT.AND P0, PT, R2, R14, PT ;  /* 0x0000000e0200720c */ /* 0x000fe40003f04270 */
[----:B------:R-:W-:Y:S01]  /*d430*/  FSEL R26, R227, -INF , !P5 ;  /* 0xff800000e31a7808 */ /* 0x000fe20006800000 */
[----:B------:R-:W-:Y:S01]  /*d440*/  IMAD.MOV.U32 R227, RZ, RZ, R240 ;  /* 0x000000ffffe37224 */ /* 0x000fe200078e00f0 */
        /* <DEDUP_REMOVED lines=9> */
[----:B------:R-:W-:Y:S02]  /*d4e0*/  IABS R22, R22 ;  /* 0x0000001600167213 */ /* 0x000fe40000000000 */
[----:B------:R-:W-:Y:S02]  /*d4f0*/  FSEL R35, R143, -INF , !P0 ;  /* 0xff8000008f237808 */ /* 0x000fe40004000000 */
[----:B------:R-:W-:Y:S02]  /*d500*/  ISETP.GT.AND P0, PT, R2, R7, PT ;  /* 0x000000070200720c */ /* 0x000fe40003f04270 */
[----:B------:R-:W-:Y:S02]  /*d510*/  FSEL R34, R53, -INF , !P5 ;  /* 0xff80000035227808 */ /* 0x000fe40006800000 */
[----:B------:R-:W-:Y:S02]  /*d520*/  FSEL R42, R42, -INF , !P6 ;  /* 0xff8000002a2a7808 */ /* 0x000fe40007000000 */
[----:B------:R-:W-:-:S02]  /*d530*/  ISETP.GT.AND P5, PT, R2, R6, PT ;  /* 0x000000060200720c */ /* 0x000fc40003fa4270 */
[----:B------:R-:W-:Y:S02]  /*d540*/  I2FP.F32.S32 R22, R22 ;  /* 0x0000001600167245 */ /* 0x000fe40000201400 */
[----:B------:R-:W-:Y:S02]  /*d550*/  ISETP.GE.AND P6, PT, R20, R236, PT ;  /* 0x000000ec1400720c */ /* 0x000fe40003fc6270 */
[----:B------:R-:W-:Y:S01]  /*d560*/  FSEL R37, R37, -INF , !P0 ;  /* 0xff80000025257808 */ /* 0x000fe20004000000 */
[----:B--2---:R-:W-:Y:S01]  /*d570*/  FFMA.FTZ R22, R22, -UR6, R52 ;  /* 0x8000000616167c23 */ /* 0x004fe20008010034 */
[----:B------:R-:W-:Y:S02]  /*d580*/  ISETP.GT.AND P0, PT, R2, R19, PT ;  /* 0x000000130200720c */ /* 0x000fe40003f04270 */
[----:B------:R-:W-:Y:S02]  /*d590*/  FSEL R39, R39, -INF , !P5 ;  /* 0xff80000027277808 */ /* 0x000fe40006800000 */
[----:B------:R-:W-:-:S02]  /*d5a0*/  FSEL R23, R23, -INF , !P6 ;  /* 0xff80000017177808 */ /* 0x000fc40007000000 */
[----:B------:R-:W-:Y:S01]  /*d5b0*/  ISETP.GT.AND P5, PT, R2, R0, PT ;  /* 0x000000000200720c */ /* 0x000fe20003fa4270 */
[----:B------:R-:W-:Y:S01]  /*d5c0*/  VIADD R2, R208, -UR23 ;  /* 0x80000017d0027c36 */ /* 0x000fe20008000000 */
[----:B------:R-:W-:Y:S02]  /*d5d0*/  ISETP.GE.AND P6, PT, R20, R235, PT ;  /* 0x000000eb1400720c */ /* 0x000fe40003fc6270 */
[----:B------:R-:W-:Y:S01]  /*d5e0*/  FSEL R53, R242, -INF , !P0 ;  /* 0xff800000f2357808 */ /* 0x000fe20004000000 */
[----:B------:R-:W-:Y:S01]  /*d5f0*/  IMAD.MOV.U32 R242, RZ, RZ, R219 ;  /* 0x000000fffff27224 */ /* 0x000fe200078e00db */
        /* <DEDUP_REMOVED lines=9> */
[C---:B------:R-:W-:Y:S02]  /*d690*/  ISETP.GE.AND P6, PT, R18.reuse, R235, PT ;  /* 0x000000eb1200720c */ /* 0x040fe40003fc6270 */
[----:B------:R-:W-:Y:S02]  /*d6a0*/  ISETP.GE.AND P5, PT, R18, R237, PT ;  /* 0x000000ed1200720c */ /* 0x000fe40003fa6270 */
[----:B------:R-:W-:Y:S02]  /*d6b0*/  FSEL R20, R20, -INF , !P0 ;  /* 0xff80000014147808 */ /* 0x000fe40004000000 */
[----:B------:R-:W-:Y:S02]  /*d6c0*/  FSEL R29, R29, -INF , !P6 ;  /* 0xff8000001d1d7808 */ /* 0x000fe40007000000 */
[----:B------:R-:W-:Y:S02]  /*d6d0*/  ISETP.GT.AND P0, PT, R2, R18, PT ;  /* 0x000000120200720c */ /* 0x000fe40003f04270 */
[----:B------:R-:W-:-:S02]  /*d6e0*/  ISETP.GE.AND P6, PT, R17, R236, PT ;  /* 0x000000ec1100720c */ /* 0x000fc40003fc6270 */
[----:B------:R-:W-:Y:S02]  /*d6f0*/  FSEL R40, R40, -INF , !P5 ;  /* 0xff80000028287808 */ /* 0x000fe40006800000 */
[----:B------:R-:W-:Y:S02]  /*d700*/  ISETP.GE.AND P5, PT, R18, R239, PT ;  /* 0x000000ef1200720c */ /* 0x000fe40003fa6270 */
[----:B------:R-:W-:Y:S02]  /*d710*/  FSEL R18, R248, -INF , !P0 ;  /* 0xff800000f8127808 */ /* 0x000fe40004000000 */
[----:B------:R-:W-:Y:S02]  /*d720*/  FSEL R25, R25, -INF , !P6 ;  /* 0xff80000019197808 */ /* 0x000fe40007000000 */
[C---:B------:R-:W-:Y:S02]  /*d730*/  ISETP.GE.AND P6, PT, R17.reuse, R235, PT ;  /* 0x000000eb1100720c */ /* 0x040fe40003fc6270 */
[----:B------:R-:W-:-:S02]  /*d740*/  ISETP.GE.AND P0, PT, R17, R237, PT ;  /* 0x000000ed1100720c */ /* 0x000fc40003f06270 */
        /* <DEDUP_REMOVED lines=14> */
[----:B------:R-:W-:Y:S02]  /*d830*/  ISETP.GE.AND P6, PT, R15, R236, PT ;  /* 0x000000ec0f00720c */ /* 0x000fe40003fc6270 */
[----:B------:R-:W-:Y:S02]  /*d840*/  ISETP.GE.AND P5, PT, R16, R239, PT ;  /* 0x000000ef1000720c */ /* 0x000fe40003fa6270 */
[----:B------:R-:W-:Y:S02]  /*d850*/  FSEL R16, R238, -INF , !P0 ;  /* 0xff800000ee107808 */ /* 0x000fe40004000000 */
[----:B------:R-:W-:-:S02]  /*d860*/  FSEL R215, R28, -INF , !P6 ;  /* 0xff8000001cd77808 */ /* 0x000fc40007000000 */
[C---:B------:R-:W-:Y:S02]  /*d870*/  ISETP.GE.AND P0, PT, R15.reuse, R237, PT ;  /* 0x000000ed0f00720c */ /* 0x040fe40003f06270 */
[----:B------:R-:W-:Y:S02]  /*d880*/  ISETP.GE.AND P6, PT, R15, R235, PT ;  /* 0x000000eb0f00720c */ /* 0x000fe40003fc6270 */
[----:B------:R-:W-:Y:S02]  /*d890*/  FSEL R46, R16, -INF , !P5 ;  /* 0xff800000102e7808 */ /* 0x000fe40006800000 */
[----:B------:R-:W-:Y:S02]  /*d8a0*/  ISETP.GT.AND P5, PT, R2, R15, PT ;  /* 0x0000000f0200720c */ /* 0x000fe40003fa4270 */
[----:B------:R-:W-:Y:S02]  /*d8b0*/  FSEL R217, R56, -INF , !P0 ;  /* 0xff80000038d97808 */ /* 0x000fe40004000000 */
[----:B------:R-:W-:-:S02]  /*d8c0*/  FSEL R221, R44, -INF , !P6 ;  /* 0xff8000002cdd7808 */ /* 0x000fc40007000000 */
[----:B------:R-:W-:Y:S02]  /*d8d0*/  ISETP.GE.AND P0, PT, R15, R239, PT ;  /* 0x000000ef0f00720c */ /* 0x000fe40003f06270 */
[----:B------:R-:W-:Y:S02]  /*d8e0*/  ISETP.GE.AND P6, PT, R14, R236, PT ;  /* 0x000000ec0e00720c */ /* 0x000fe40003fc6270 */
[----:B------:R-:W-:Y:S02]  /*d8f0*/  FSEL R15, R218, -INF , !P5 ;  /* 0xff800000da0f7808 */ /* 0x000fe40006800000 */
        /* <DEDUP_REMOVED lines=24> */
[C---:B------:R-:W-:Y:S02]  /*da80*/  ISETP.GE.AND P6, PT, R11.reuse, R235, PT ;  /* 0x000000eb0b00720c */ /* 0x040fe40003fc6270 */
[----:B------:R-:W-:Y:S02]  /*da90*/  FSEL R30, R60, -INF , !P5 ;  /* 0xff8000003c1e7808 */ /* 0x000fe40006800000 */
[----:B------:R-:W-:-:S02]  /*daa0*/  ISETP.GE.AND P5, PT, R11, R239, PT ;  /* 0x000000ef0b00720c */ /* 0x000fc40003fa6270 */
[----:B------:R-:W-:Y:S02]  /*dab0*/  FSEL R11, R211, -INF , !P0 ;  /* 0xff800000d30b7808 */ /* 0x000fe40004000000 */
[----:B------:R-:W-:Y:S02]  /*dac0*/  FSEL R211, R47, -INF , !P6 ;  /* 0xff8000002fd37808 */ /* 0x000fe40007000000 */
[C---:B------:R-:W-:Y:S02]  /*dad0*/  ISETP.GE.AND P6, PT, R10.reuse, R236, PT ;  /* 0x000000ec0a00720c */ /* 0x040fe40003fc6270 */
[----:B------:R-:W-:Y:S02]  /*dae0*/  ISETP.GE.AND P0, PT, R10, R237, PT ;  /* 0x000000ed0a00720c */ /* 0x000fe40003f06270 */
[----:B------:R-:W-:Y:S01]  /*daf0*/  FSEL R213, R11, -INF , !P5 ;  /* 0xff8000000bd57808 */ /* 0x000fe20006800000 */
[----:B------:R-:W-:Y:S01]  /*db00*/  FMUL.FTZ R11, R242, UR7 ;  /* 0x00000007f20b7c20 */ /* 0x000fe20008410000 */
[----:B------:R-:W-:-:S02]  /*db10*/  ISETP.GT.AND P5, PT, R2, R10, PT ;  /* 0x0000000a0200720c */ /* 0x000fc40003fa4270 */
[----:B------:R-:W-:Y:S02]  /*db20*/  FSEL R249, R35, -INF , !P6 ;  /* 0xff80000023f97808 */ /* 0x000fe40007000000 */
[C---:B------:R-:W-:Y:S01]  /*db30*/  ISETP.GE.AND P6, PT, R10.reuse, R235, PT ;  /* 0x000000eb0a00720c */ /* 0x040fe20003fc6270 */
[----:B------:R-:W-:Y:S01]  /*db40*/  MUFU.TANH R11, R11 ;  /* 0x0000000b000b7308 */ /* 0x000fe20000002400 */
[----:B------:R-:W-:Y:S02]  /*db50*/  FSEL R44, R61, -INF , !P0 ;  /* 0xff8000003d2c7808 */ /* 0x000fe40004000000 */
[----:B------:R-:W-:Y:S02]  /*db60*/  ISETP.GE.AND P0, PT, R10, R239, PT ;  /* 0x000000ef0a00720c */ /* 0x000fe40003f06270 */
[----:B------:R-:W-:Y:S02]  /*db70*/  FSEL R10, R209, -INF , !P5 ;  /* 0xff800000d10a7808 */ /* 0x000fe40006800000 */
[----:B------:R-:W-:-:S02]  /*db80*/  FSEL R51, R51, -INF , !P6 ;  /* 0xff80000033337808 */ /* 0x000fc40007000000 */
[C---:B------:R-:W-:Y:S02]  /*db90*/  ISETP.GE.AND P6, PT, R9.reuse, R236, PT ;  /* 0x000000ec0900720c */ /* 0x040fe40003fc6270 */
[C---:B------:R-:W-:Y:S02]  /*dba0*/  ISETP.GE.AND P5, PT, R9.reuse, R237, PT ;  /* 0x000000ed0900720c */ /* 0x040fe40003fa6270 */
[----:B------:R-:W-:Y:S02]  /*dbb0*/  FSEL R10, R10, -INF , !P0 ;  /* 0xff8000000a0a7808 */ /* 0x000fe40004000000 */
[----:B------:R-:W-:Y:S02]  /*dbc0*/  ISETP.GT.AND P0, PT, R2, R9, PT ;  /* 0x000000090200720c */ /* 0x000fe40003f04270 */
[----:B------:R-:W-:Y:S01]  /*dbd0*/  FSEL R244, R34, -INF , !P6 ;  /* 0xff80000022f47808 */ /* 0x000fe20007000000 */
[----:B------:R-:W-:Y:S01]  /*dbe0*/  STL [R1+0x14], R10 ;  /* 0x0000140a01007387 */ /* 0x000fe20000100800 */
        /* <DEDUP_REMOVED lines=9> */
[----:B------:R-:W-:Y:S01]  /*dc80*/  FSEL R241, R38, -INF , !P6 ;  /* 0xff80000026f17808 */ /* 0x000fe20007000000 */
[----:B------:R-:W-:Y:S01]  /*dc90*/  STL [R1+0x8], R9 ;  /* 0x0000080901007387 */ /* 0x000fe20000100800 */
[----:B------:R-:W-:Y:S02]  /*dca0*/  FSEL R247, R64, -INF , !P0 ;  /* 0xff80000040f77808 */ /* 0x000fe40004000000 */
[C---:B------:R-:W-:Y:S02]  /*dcb0*/  ISETP.GE.AND P6, PT, R8.reuse, R235, PT ;  /* 0x000000eb0800720c */ /* 0x040fe40003fc6270 */
[----:B------:R-:W-:-:S02]  /*dcc0*/  ISETP.GE.AND P0, PT, R8, R239, PT ;  /* 0x000000ef0800720c */ /* 0x000fc40003f06270 */
[----:B------:R-:W-:Y:S02]  /*dcd0*/  FSEL R8, R141, -INF , !P5 ;  /* 0xff8000008d087808 */ /* 0x000fe40006800000 */
[----:B------:R-:W-:Y:S02]  /*dce0*/  ISETP.GE.AND P5, PT, R7, R236, PT ;  /* 0x000000ec0700720c */ /* 0x000fe40003fa6270 */
[----:B------:R-:W-:Y:S02]  /*dcf0*/  FSEL R45, R55, -INF , !P6 ;  /* 0xff800000372d7808 */ /* 0x000fe40007000000 */
[----:B------:R-:W-:Y:S02]  /*dd00*/  ISETP.GE.AND P6, PT, R7, R237, PT ;  /* 0x000000ed0700720c */ /* 0x000fe40003fc6270 */
[----:B------:R-:W-:Y:S02]  /*dd10*/  FSEL R8, R8, -INF , !P0 ;  /* 0xff80000008087808 */ /* 0x000fe40004000000 */
[----:B------:R-:W-:-:S02]  /*dd20*/  FSEL R240, R37, -INF , !P5 ;  /* 0xff80000025f07808 */ /* 0x000fc40006800000 */
[----:B------:R-:W-:Y:S01]  /*dd30*/  ISETP.GT.AND P0, PT, R2, R7, PT ;  /* 0x000000070200720c */ /* 0x000fe20003f04270 */
[----:B------:R1:W-:Y:S01]  /*dd40*/  STL [R1+0x4], R8 ;  /* 0x0000040801007387 */ /* 0x0003e20000100800 */
[----:B------:R-:W-:Y:S02]  /*dd50*/  ISETP.GE.AND P5, PT, R7, R235, PT ;  /* 0x000000eb0700720c */ /* 0x000fe40003fa6270 */
[----:B------:R-:W-:Y:S02]  /*dd60*/  FSEL R245, R63, -INF , !P6 ;  /* 0xff8000003ff57808 */ /* 0x000fe40007000000 */
[----:B------:R-:W-:Y:S02]  /*dd70*/  ISETP.GE.AND P6, PT, R7, R239, PT ;  /* 0x000000ef0700720c */ /* 0x000fe40003fc6270 */
[----:B------:R-:W-:Y:S02]  /*dd80*/  FSEL R7, R138, -INF , !P0 ;  /* 0xff8000008a077808 */ /* 0x000fe40004000000 */
[----:B------:R-:W-:-:S02]  /*dd90*/  FSEL R246, R49, -INF , !P5 ;  /* 0xff80000031f67808 */ /* 0x000fc40006800000 */
[C---:B------:R-:W-:Y:S02]  /*dda0*/  ISETP.GE.AND P5, PT, R6.reuse, R236, PT ;  /* 0x000000ec0600720c */ /* 0x040fe40003fa6270 */
[----:B------:R-:W-:Y:S02]  /*ddb0*/  ISETP.GE.AND P0, PT, R6, R237, PT ;  /* 0x000000ed0600720c */ /* 0x000fe40003f06270 */
[----:B------:R-:W-:Y:S01]  /*ddc0*/  FSEL R250, R7, -INF , !P6 ;  /* 0xff80000007fa7808 */ /* 0x000fe20007000000 */
[----:B------:R-:W-:Y:S01]  /*ddd0*/  IMAD.IADD R7, R208, 0x1, -R21 ;  /* 0x00000001d0077824 */ /* 0x000fe200078e0a15 */
[----:B------:R-:W-:Y:S02]  /*dde0*/  FSEL R238, R39, -INF , !P5 ;  /* 0xff80000027ee7808 */ /* 0x000fe40006800000 */
[----:B------:R-:W-:Y:S02]  /*ddf0*/  ISETP.GT.AND P5, PT, R2, R6, PT ;  /* 0x000000060200720c */ /* 0x000fe40003fa4270 */
[----:B------:R-:W-:-:S02]  /*de00*/  FSEL R248, R62, -INF , !P0 ;  /* 0xff8000003ef87808 */ /* 0x000fc40004000000 */
[C---:B------:R-:W-:Y:S01]  /*de10*/  ISETP.GE.AND P6, PT, R6.reuse, R235, PT ;  /* 0x000000eb0600720c */ /* 0x040fe20003fc6270 */
[----:B-1----:R-:W-:Y:S01]  /*de20*/  FMUL.FTZ R8, R243, UR7 ;  /* 0x00000007f3087c20 */ /* 0x002fe20008410000 */
[----:B------:R-:W-:Y:S02]  /*de30*/  ISETP.GE.AND P0, PT, R6, R239, PT ;  /* 0x000000ef0600720c */ /* 0x000fe40003f06270 */
[----:B------:R-:W-:Y:S02]  /*de40*/  FSEL R6, R133, -INF , !P5 ;  /* 0xff80000085067808 */ /* 0x000fe40006800000 */
[----:B------:R-:W-:Y:S01]  /*de50*/  IABS R7, R7 ;  /* 0x0000000700077213 */ /* 0x000fe20000000000 */
[----:B------:R-:W1:Y:S01]  /*de60*/  MUFU.TANH R8, R8 ;  /* 0x0000000800087308 */ /* 0x000e620000002400 */
[----:B------:R-:W-:Y:S02]  /*de70*/  FSEL R252, R54, -INF , !P6 ;  /* 0xff80000036fc7808 */ /* 0x000fe40007000000 */
[----:B------:R-:W-:-:S02]  /*de80*/  ISETP.GE.AND P6, PT, R5, R236, PT ;  /* 0x000000ec0500720c */ /* 0x000fc40003fc6270 */
[C---:B------:R-:W-:Y:S02]  /*de90*/  ISETP.GE.AND P5, PT, R5.reuse, R237, PT ;  /* 0x000000ed0500720c */ /* 0x040fe40003fa6270 */
[----:B------:R-:W-:Y:S01]  /*dea0*/  FSEL R59, R6, -INF , !P0 ;  /* 0xff800000063b7808 */ /* 0x000fe20004000000 */
[----:B------:R-:W-:Y:S01]  /*deb0*/  IMAD.MOV.U32 R6, RZ, RZ, R7 ;  /* 0x000000ffff067224 */ /* 0x000fe200078e0007 */
[----:B------:R-:W-:Y:S01]  /*dec0*/  FSEL R209, R42, -INF , !P6 ;  /* 0xff8000002ad17808 */ /* 0x000fe20007000000 */
[----:B------:R-:W-:Y:S01]  /*ded0*/  IMAD.IADD R7, R208, 0x1, -R223 ;  /* 0x00000001d0077824 */ /* 0x000fe200078e0adf */
[----:B------:R-:W-:Y:S02]  /*dee0*/  FSEL R243, R66, -INF , !P5 ;  /* 0xff80000042f37808 */ /* 0x000fe40006800000 */
[----:B------:R-:W-:Y:S02]  /*def0*/  ISETP.GE.AND P0, PT, R5, R235, PT ;  /* 0x000000eb0500720c */ /* 0x000fe40003f06270 */
[----:B------:R-:W-:-:S02]  /*df00*/  ISETP.GT.AND P6, PT, R2, R5, PT ;  /* 0x000000050200720c */ /* 0x000fc40003fc4270 */
[----:B------:R-:W-:Y:S02]  /*df10*/  ISETP.GE.AND P5, PT, R5, R239, PT ;  /* 0x000000ef0500720c */ /* 0x000fe40003fa6270 */
[----:B------:R-:W-:Y:S01]  /*df20*/  I2FP.F32.S32 R5, R6 ;  /* 0x0000000600057245 */ /* 0x000fe20000201400 */
[----:B------:R-:W-:Y:S01]  /*df30*/  FMUL.FTZ R6, R227, UR7 ;  /* 0x00000007e3067c20 */ /* 0x000fe20008410000 */
[----:B------:R-:W-:Y:S02]  /*df40*/  FSEL R242, R58, -INF , !P0 ;  /* 0xff8000003af27808 */ /* 0x000fe40004000000 */
[----:B------:R-:W-:Y:S01]  /*df50*/  ISETP.GE.AND P0, PT, R19, R236, PT ;  /* 0x000000ec1300720c */ /* 0x000fe20003f06270 */
[----:B-1----:R-:W-:Y:S02]  /*df60*/  FFMA.FTZ R5, R5, -UR6, R8 ;  /* 0x8000000605057c23 */ /* 0x002fe40008010008 */
[----:B------:R1:W2:Y:S01]  /*df70*/  MUFU.TANH R8, R6 ;  /* 0x0000000600087308 */ /* 0x0002a20000002400 */
[----:B------:R-:W-:-:S02]  /*df80*/  FSEL R142, R53, -INF , !P0 ;  /* 0xff800000358e7808 */ /* 0x000fc40004000000 */
[----:B------:R-:W-:Y:S01]  /*df90*/  ISETP.GT.AND P0, PT, R2, R19, PT ;  /* 0x000000130200720c */ /* 0x000fe20003f04270 */
[----:B-1----:R-:W-:Y:S01]  /*dfa0*/  IMAD.IADD R6, R208, 0x1, -R4 ;  /* 0x00000001d0067824 */ /* 0x002fe200078e0a04 */
[----:B------:R-:W-:Y:S02]  /*dfb0*/  FSEL R4, R5, -INF , !P6 ;  /* 0xff80000005047808 */ /* 0x000fe40007000000 */
[C---:B------:R-:W-:Y:S02]  /*dfc0*/  ISETP.GE.AND P6, PT, R19.reuse, R237, PT ;  /* 0x000000ed1300720c */ /* 0x040fe40003fc6270 */
[----:B------:R-:W-:Y:S02]  /*dfd0*/  FSEL R13, R4, -INF , !P5 ;  /* 0xff800000040d7808 */ /* 0x000fe40006800000 */
[----:B------:R-:W-:Y:S02]  /*dfe0*/  IABS R4, R7 ;  /* 0x0000000700047213 */ /* 0x000fe40000000000 */
[----:B------:R-:W-:-:S02]  /*dff0*/  ISETP.GE.AND P5, PT, R19, R235, PT ;  /* 0x000000eb1300720c */ /* 0x000fc40003fa6270 */
[----:B------:R-:W-:Y:S02]  /*e000*/  I2FP.F32.S32 R4, R4 ;  /* 0x0000000400047245 */ /* 0x000fe40000201400 */
[----:B------:R-:W-:Y:S02]  /*e010*/  IABS R5, R6 ;  /* 0x0000000600057213 */ /* 0x000fe40000000000 */
[----:B------:R-:W-:Y:S02]  /*e020*/  FSEL R223, R67, -INF , !P5 ;  /* 0xff80000043df7808 */ /* 0x000fe40006800000 */
[----:B------:R-:W-:Y:S01]  /*e030*/  ISETP.GT.AND P5, PT, R2, R0, PT ;  /* 0x000000000200720c */ /* 0x000fe20003fa4270 */
[----:B--2---:R-:W-:Y:S01]  /*e040*/  FFMA.FTZ R2, R4, -UR6, R8 ;  /* 0x8000000604027c23 */ /* 0x004fe20008010008 */
[----:B------:R-:W-:Y:S02]  /*e050*/  I2FP.F32.S32 R5, R5 ;  /* 0x0000000500057245 */ /* 0x000fe40000201400 */
[----:B------:R-:W-:-:S02]  /*e060*/  FSEL R208, R132, -INF , !P6 ;  /* 0xff80000084d07808 */ /* 0x000fc40007000000 */
[----:B------:R-:W-:Y:S01]  /*e070*/  ISETP.GE.AND P6, PT, R19, R239, PT ;  /* 0x000000ef1300720c */ /* 0x000fe20003fc6270 */
[----:B------:R-:W-:Y:S01]  /*e080*/  FFMA.FTZ R11, R5, -UR6, R11 ;  /* 0x80000006050b7c23 */ /* 0x000fe2000801000b */
        /* <DEDUP_REMOVED lines=8> */
[----:B------:R-:W-:Y:S01]  /*e110*/  UIMAD UR5, UR5, UR11, UR13 ;  /* 0x0000000b050572a4 */ /* 0x000fe2000f8e020d */
[----:B------:R-:W-:Y:S01]  /*e120*/  @!P1 IMAD.WIDE.U32 R4, R2, UR10, RZ ;  /* 0x0000000a02049c25 */ /* 0x000fe2000f8e00ff */
[----:B------:R-:W-:-:S03]  /*e130*/  ULEA UR4, UP0, UR12, UR32, 0x6 ;  /* 0x000000200c047291 */ /* 0x000fc6000f8030ff */
[----:B------:R-:W-:Y:S02]  /*e140*/  IMAD.U32 R6, RZ, RZ, UR12 ;  /* 0x0000000cff067e24 */ /* 0x000fe4000f8e00ff */
[----:B------:R-:W-:Y:S02]  /*e150*/  IMAD.U32 R8, RZ, RZ, UR12 ;  /* 0x0000000cff087e24 */ /* 0x000fe4000f8e00ff */
[----:B------:R-:W-:Y:S01]  /*e160*/  IMAD.U32 R7, RZ, RZ, UR5 ;  /* 0x00000005ff077e24 */ /* 0x000fe2000f8e00ff */
[----:B------:R-:W-:Y:S01]  /*e170*/  ULEA.HI.X UR5, UR12, UR31, UR5, 0x6, UP0 ;  /* 0x0000001f0c057291 */ /* 0x000fe200080f3405 */
[----:B------:R-:W-:Y:S02]  /*e180*/  @!P1 IMAD R2, R2, UR11, R5 ;  /* 0x0000000b02029c24 */ /* 0x000fe4000f8e0205 */
[----:B------:R-:W-:Y:S01]  /*e190*/  IMAD.U32 R5, RZ, RZ, UR4 ;  /* 0x00000004ff057e24 */ /* 0x000fe2000f8e00ff */
[----:B--2---:R-:W-:-:S04]  /*e1a0*/  @!P2 LEA R6, P0, R6, R16, 0x7 ;  /* 0x000000100606a211 */ /* 0x004fc800078038ff */
[----:B---3--:R-:W-:Y:S02]  /*e1b0*/  @!P2 LEA.HI.X R7, R8, R227, R7, 0x7, P0 ;  /* 0x000000e30807a211 */ /* 0x008fe400000f3c07 */
[----:B------:R-:W-:-:S03]  /*e1c0*/  @!P1 LEA R8, P0, R4, R16, 0x7 ;  /* 0x0000001004089211 */ /* 0x000fc600078038ff */
[----:B------:R-:W-:Y:S01]  /*e1d0*/  @!PT LDS RZ, [RZ] ;  /* 0x00000000fffff984 */ /* 0x000fe20000000800 */
[----:B------:R-:W-:Y:S01]  /*e1e0*/  @!PT LDS RZ, [RZ] ;  /* 0x00000000fffff984 */ /* 0x000fe20000000800 */
[----:B------:R-:W-:Y:S01]  /*e1f0*/  @!PT LDS RZ, [RZ] ;  /* 0x00000000fffff984 */ /* 0x000fe20000000800 */
[----:B------:R1:W-:Y:S01]  /*e200*/  @!P2 LDGSTS.E.BYPASS.LTC128B.128 [R233+0x8000], desc[UR28][R6.64] ;  /* 0x0800000006e9afae */ /* 0x0003e2000b981a1c */
[-C--:B------:R-:W-:Y:S01]  /*e210*/  @!P1 LEA.HI.X R9, R4, R227.reuse, R2, 0x7, P0 ;  /* 0x000000e304099211 */ /* 0x080fe200000f3c02 */
[----:B------:R-:W-:Y:S02]  /*e220*/  IMAD.U32 R4, RZ, RZ, UR4 ;  /* 0x00000004ff047e24 */ /* 0x000fe4000f8e00ff */
[----:B------:R-:W-:Y:S01]  /*e230*/  IMAD.U32 R2, RZ, RZ, UR5 ;  /* 0x00000005ff027e24 */ /* 0x000fe2000f8e00ff */
[----:B------:R2:W-:Y:S02]  /*e240*/  @P2 STS.128 [R233+0x8000], RZ ;  /* 0x008000ffe9002388 */ /* 0x0005e40000000c00 */
[----:B------:R-:W-:Y:S02]  /*e250*/  @!P2 LEA R4, P0, R4, R16, 0x1 ;  /* 0x000000100404a211 */ /* 0x000fe400078008ff */
[----:B------:R-:W-:Y:S01]  /*e260*/  @!PT LDS RZ, [RZ] ;  /* 0x00000000fffff984 */ /* 0x000fe20000000800 */
[----:B------:R-:W-:Y:S01]  /*e270*/  @!PT LDS RZ, [RZ] ;  /* 0x00000000fffff984 */ /* 0x000fe20000000800 */
[----:B------:R-:W-:Y:S01]  /*e280*/  @!PT LDS RZ, [RZ] ;  /* 0x00000000fffff984 */ /* 0x000fe20000000800 */
[----:B------:R3:W-:Y:S02]  /*e290*/  @!P1 LDGSTS.E.BYPASS.LTC128B.128 [R233+0xa000], desc[UR28][R8.64+0x80] ;  /* 0x0a00008008e99fae */ /* 0x0007e4000b981a1c */
[----:B------:R-:W-:Y:S01]  /*e2a0*/  @!P2 LEA.HI.X R5, R5, R227, R2, 0x1, P0 ;  /* 0x000000e30505a211 */ /* 0x000fe200000f0c02 */
[----:B------:R-:W-:Y:S01]  /*e2b0*/  IMAD.U32 R2, RZ, RZ, UR32 ;  /* 0x00000020ff027e24 */ /* 0x000fe2000f8e00ff */
[----:B------:R2:W-:Y:S04]  /*e2c0*/  @P1 STS.128 [R233+0xa000], RZ ;  /* 0x00a000ffe9001388 */ /* 0x0005e80000000c00 */
[----:B------:R-:W-:Y:S01]  /*e2d0*/  @!PT LDS RZ, [RZ] ;  /* 0x00000000fffff984 */ /* 0x000fe20000000800 */
[----:B------:R-:W-:Y:S01]  /*e2e0*/  @!PT LDS RZ, [RZ] ;  /* 0x00000000fffff984 */ /* 0x000fe20000000800 */
[----:B------:R-:W-:Y:S01]  /*e2f0*/  @!PT LDS RZ, [RZ] ;  /* 0x00000000fffff984 */ /* 0x000fe20000000800 */
[----:B------:R4:W-:Y:S04]  /*e300*/  @!P2 LDGSTS.E.BYPASS.LTC128B.128 [R233+0x8800], desc[UR28][R4.64] ;  /* 0x0880000004e9afae */ /* 0x0009e8000b981a1c */
[----:B------:R2:W-:Y:S01]  /*e310*/  @P2 STS.128 [R233+0x8800], RZ ;  /* 0x008800ffe9002388 */ /* 0x0005e20000000c00 */
[----:B-1----:R-:W-:-:S02]  /*e320*/  IMAD.U32 R6, RZ, RZ, UR4 ;  /* 0x00000004ff067e24 */ /* 0x002fc4000f8e00ff */
[----:B------:R-:W-:-:S03]  /*e330*/  IMAD.U32 R7, RZ, RZ, UR5 ;  /* 0x00000005ff077e24 */ /* 0x000fc6000f8e00ff */
[----:B------:R-:W-:Y:S01]  /*e340*/  @!P1 LEA R6, P0, R6, R16, 0x1 ;  /* 0x0000001006069211 */ /* 0x000fe200078008ff */
[----:B---3--:R-:W-:-:S05]  /*e350*/  IMAD.U32 R8, RZ, RZ, UR4 ;  /* 0x00000004ff087e24 */ /* 0x008fca000f8e00ff */
[----:B------:R-:W-:Y:S01]  /*e360*/  @!P1 LEA.HI.X R7, R8, R227, R7, 0x1, P0 ;  /* 0x000000e308079211 */ /* 0x000fe200000f0c07 */
[----:B------:R-:W-:Y:S01]  /*e370*/  IMAD.U32 R8, RZ, RZ, UR31 ;  /* 0x0000001fff087e24 */ /* 0x000fe2000f8e00ff */
[----:B------:R-:W-:-:S03]  /*e380*/  @!P2 IADD3 R2, P0, PT, R2, UR4, RZ ;  /* 0x000000040202ac10 */ /* 0x000fc6000ff1e0ff */
[----:B------:R-:W-:Y:S01]  /*e390*/  @!PT LDS RZ, [RZ] ;  /* 0x00000000fffff984 */ /* 0x000fe20000000800 */
[----:B------:R-:W-:Y:S01]  /*e3a0*/  @!PT LDS RZ, [RZ] ;  /* 0x00000000fffff984 */ /* 0x000fe20000000800 */
[----:B------:R-:W-:Y:S01]  /*e3b0*/  @!PT LDS RZ, [RZ] ;  /* 0x00000000fffff984 */ /* 0x000fe20000000800 */
[----:B------:R1:W-:Y:S01]  /*e3c0*/  @!P1 LDGSTS.E.BYPASS.LTC128B.128 [R233+0xa800], desc[UR28][R6.64+0x80] ;  /* 0x0a80008006e99fae */ /* 0x0003e2000b981a1c */
[----:B----4-:R-:W-:Y:S01]  /*e3d0*/  @!P2 IADD3.X R5, PT, PT, R8, UR5, RZ, P0, !PT ;  /* 0x000000050805ac10 */ /* 0x010fe200087fe4ff */
[----:B------:R-:W-:Y:S01]  /*e3e0*/  IMAD.U32 R8, RZ, RZ, UR32 ;  /* 0x00000020ff087e24 */ /* 0x000fe2000f8e00ff */
[C---:B------:R-:W-:Y:S01]  /*e3f0*/  @!P2 LEA R4, P0, R2.reuse, R16, 0x1 ;  /* 0x000000100204a211 */ /* 0x040fe200078008ff */
[----:B------:R2:W-:Y:S03]  /*e400*/  @P1 STS.128 [R233+0xa800], RZ ;  /* 0x00a800ffe9001388 */ /* 0x0005e60000000c00 */
[----:B------:R-:W-:Y:S02]  /*e410*/  @!P2 LEA.HI.X R5, R2, R227, R5, 0x1, P0 ;  /* 0x000000e30205a211 */ /* 0x000fe400000f0c05 */
[----:B------:R-:W-:Y:S01]  /*e420*/  @!P1 IADD3 R2, P0, PT, R8, UR4, RZ ;  /* 0x0000000408029c10 */ /* 0x000fe2000ff1e0ff */
[----:B------:R-:W-:-:S02]  /*e430*/  IMAD.U32 R8, RZ, RZ, UR31 ;  /* 0x0000001fff087e24 */ /* 0x000fc4000f8e00ff */
[----:B------:R-:W-:Y:S01]  /*e440*/  @!PT LDS RZ, [RZ] ;  /* 0x00000000fffff984 */ /* 0x000fe20000000800 */
[----:B------:R-:W-:Y:S01]  /*e450*/  @!PT LDS RZ, [RZ] ;  /* 0x00000000fffff984 */ /* 0x000fe20000000800 */
[----:B------:R-:W-:Y:S01]  /*e460*/  @!PT LDS RZ, [RZ] ;  /* 0x00000000fffff984 */ /* 0x000fe20000000800 */
[----:B------:R3:W-:Y:S04]  /*e470*/  @!P2 LDGSTS.E.BYPASS.LTC128B.128 [R233+0x9000], desc[UR28][R4.64] ;  /* 0x0900000004e9afae */ /* 0x0007e8000b981a1c */
[----:B------:R2:W-:Y:S01]  /*e480*/  @P2 STS.128 [R233+0x9000], RZ ;  /* 0x009000ffe9002388 */ /* 0x0005e20000000c00 */
[----:B-1----:R-:W-:Y:S02]  /*e490*/  @!P1 IADD3.X R6, PT, PT, R8, UR5, RZ, P0, !PT ;  /* 0x0000000508069c10 */ /* 0x002fe400087fe4ff */
[----:B------:R-:W-:-:S04]  /*e4a0*/  @!P1 LEA R8, P0, R2, R16, 0x1 ;  /* 0x0000001002089211 */ /* 0x000fc800078008ff */
[----:B------:R-:W-:Y:S01]  /*e4b0*/  @!P1 LEA.HI.X R9, R2, R227, R6, 0x1, P0 ;  /* 0x000000e302099211 */ /* 0x000fe200000f0c06 */
[----:B------:R-:W-:-:S04]  /*e4c0*/  IMAD.U32 R2, RZ, RZ, UR10 ;  /* 0x0000000aff027e24 */ /* 0x000fc8000f8e00ff */
[----:B------:R-:W-:Y:S01]  /*e4d0*/  @!PT LDS RZ, [RZ] ;  /* 0x00000000fffff984 */ /* 0x000fe20000000800 */
[----:B------:R-:W-:Y:S01]  /*e4e0*/  @!PT LDS RZ, [RZ] ;  /* 0x00000000fffff984 */ /* 0x000fe20000000800 */
[----:B------:R-:W-:Y:S01]  /*e4f0*/  @!PT LDS RZ, [RZ] ;  /* 0x00000000fffff984 */ /* 0x000fe20000000800 */
[----:B------:R2:W-:Y:S01]  /*e500*/  @!P1 LDGSTS.E.BYPASS.LTC128B.128 [R233+0xb000], desc[UR28][R8.64+0x80] ;  /* 0x0b00008008e99fae */ /* 0x0005e2000b981a1c */
[----:B---3--:R-:W-:Y:S01]  /*e510*/  IMAD.U32 R5, RZ, RZ, UR10 ;  /* 0x0000000aff057e24 */ /* 0x008fe2000f8e00ff */
[----:B------:R-:W-:Y:S01]  /*e520*/  @!P2 LEA R2, P0, R2, UR4, 0x5 ;  /* 0x000000040202ac11 */ /* 0x000fe2000f8028ff */
[----:B------:R-:W-:Y:S01]  /*e530*/  IMAD.U32 R4, RZ, RZ, UR11 ;  /* 0x0000000bff047e24 */ /* 0x000fe2000f8e00ff */
[----:B------:R2:W-:Y:S04]  /*e540*/  @P1 STS.128 [R233+0xb000], RZ ;  /* 0x00b000ffe9001388 */ /* 0x0005e80000000c00 */
[----:B------:R-:W-:Y:S01]  /*e550*/  @!P2 LEA.HI.X R5, R5, UR5, R4, 0x5, P0 ;  /* 0x000000050505ac11 */ /* 0x000fe200080f2c04 */
[----:B------:R-:W-:Y:S01]  /*e560*/  IMAD.U32 R4, RZ, RZ, UR10 ;  /* 0x0000000aff047e24 */ /* 0x000fe2000f8e00ff */
[----:B------:R-:W-:-:S04]  /*e570*/  @!P2 LEA R6, P0, R2, R16, 0x1 ;  /* 0x000000100206a211 */ /* 0x000fc800078008ff */
[----:B------:R-:W-:Y:S01]  /*e580*/  @!P2 LEA.HI.X R7, R2, R227, R5, 0x1, P0 ;  /* 0x000000e30207a211 */ /* 0x000fe200000f0c05 */
[----:B------:R-:W-:Y:S01]  /*e590*/  IMAD.U32 R5, RZ, RZ, UR10 ;  /* 0x0000000aff057e24 */ /* 0x000fe2000f8e00ff */
[----:B------:R-:W-:Y:S01]  /*e5a0*/  @!P1 LEA R2, P0, R4, UR4, 0x5 ;  /* 0x0000000404029c11 */ /* 0x000fe2000f8028ff */
[----:B------:R-:W-:Y:S02]  /*e5b0*/  IMAD.U32 R4, RZ, RZ, UR11 ;  /* 0x0000000bff047e24 */ /* 0x000fe4000f8e00ff */
[----:B------:R-:W-:Y:S01]  /*e5c0*/  @!PT LDS RZ, [RZ] ;  /* 0x00000000fffff984 */ /* 0x000fe20000000800 */
[----:B------:R-:W-:Y:S01]  /*e5d0*/  @!PT LDS RZ, [RZ] ;  /* 0x00000000fffff984 */ /* 0x000fe20000000800 */
[----:B------:R-:W-:Y:S01]  /*e5e0*/  @!PT LDS RZ, [RZ] ;  /* 0x00000000fffff984 */ /* 0x000fe20000000800 */
[----:B------:R2:W-:Y:S03]  /*e5f0*/  @!P2 LDGSTS.E.BYPASS.LTC128B.128 [R233+0x9800], desc[UR28][R6.64] ;  /* 0x0980000006e9afae */ /* 0x0005e6000b981a1c */
[----:B------:R-:W-:Y:S01]  /*e600*/  @!P1 LEA.HI.X R5, R5, UR5, R4, 0x5, P0 ;  /* 0x0000000505059c11 */ /* 0x000fe200080f2c04 */
[----:B------:R2:W-:Y:S01]  /*e610*/  @P2 STS.128 [R233+0x9800], RZ ;  /* 0x009800ffe9002388 */ /* 0x0005e20000000c00 */
        /* <DEDUP_REMOVED lines=8> */
.L_x_1001:
[----:B------:R-:W-:Y:S01]  /*e6a0*/  STL [R1+0xd8], R226 ;  /* 0x0000d8e201007387 */ /* 0x000fe20000100800 */
[----:B------:R-:W-:Y:S01]  /*e6b0*/  ISETP.GE.AND P0, PT, R0, R236, PT ;  /* 0x000000ec0000720c */ /* 0x000fe20003f06270 */
[----:B------:R-:W1:Y:S01]  /*e6c0*/  LDCU UR4, c[0x0][0x45c] ;  /* 0x00008b80ff0477ac */ /* 0x000e620008000800 */
[----:B------:R-:W-:Y:S01]  /*e6d0*/  MOV R64, R51 ;  /* 0x0000003300407202 */ /* 0x000fe20000000f00 */
[----:B------:R3:W-:Y:S04]  /*e6e0*/  STL [R1+0xd4], R225 ;  /* 0x0000d4e101007387 */ /* 0x0007e80000100800 */
[----:B---3--:R-:W3:Y:S04]  /*e6f0*/  LDL.LU R225, [R1+0x14] ;  /* 0x0000140001e17983 */ /* 0x008ee80000300800 */
[----:B------:R4:W-:Y:S04]  /*e700*/  STL [R1+0xd0], R12 ;  /* 0x0000d00c01007387 */ /* 0x0009e80000100800 */
[----:B----4-:R-:W3:Y:S04]  /*e710*/  LDL.LU R12, [R1+0x8] ;  /* 0x00000800010c7983 */ /* 0x010ee80000300800 */
[----:B------:R4:W-:Y:S04]  /*e720*/  STL [R1+0xcc], R3 ;  /* 0x0000cc0301007387 */ /* 0x0009e80000100800 */
[----:B----4-:R-:W4:Y:S01]  /*e730*/  LDL.LU R3, [R1+0x4] ;  /* 0x0000040001037983 */ /* 0x010f220000300800 */
[----:B------:R-:W-:Y:S01]  /*e740*/  FMNMX3.FTZ R2, R136, R23, R24, !PT ;  /* 0x0000001788027276 */ /* 0x000fe20007810018 */
[----:B------:R-:W1:Y:S01]  /*e750*/  S2UR UR5, SR_CgaCtaId ;  /* 0x00000000000579c3 */ /* 0x000e620000008800 */
[----:B------:R-:W-:Y:S01]  /*e760*/  FSEL R138, R10, -INF , !P6 ;  /* 0xff8000000a8a7808 */ /* 0x000fe20007000000 */
[----:B------:R-:W-:Y:S01]  /*e770*/  UMOV UR7, 0x400 ;  /* 0x0000040000077882 */ /* 0x000fe20000000000 */
[----:B--2---:R-:W-:-:S02]  /*e780*/  FSEL R7, R11, -INF , !P5 ;  /* 0xff8000000b077808 */ /* 0x004fc40006800000 */
[----:B------:R-:W-:Y:S02]  /*e790*/  FSEL R34, R22, -INF , !P0 ;  /* 0xff80000016227808 */ /* 0x000fe40004000000 */
[C---:B------:R-:W-:Y:S02]  /*e7a0*/  ISETP.GE.AND P6, PT, R0.reuse, R237, PT ;  /* 0x000000ed0000720c */ /* 0x040fe40003fc6270 */
[C---:B------:R-:W-:Y:S02]  /*e7b0*/  ISETP.GE.AND P5, PT, R0.reuse, R235, PT ;  /* 0x000000eb0000720c */ /* 0x040fe40003fa6270 */
[----:B------:R-:W-:Y:S02]  /*e7c0*/  ISETP.GE.AND P0, PT, R0, R239, PT ;  /* 0x000000ef0000720c */ /* 0x000fe40003f06270 */
[----:B------:R-:W-:Y:S02]  /*e7d0*/  FMNMX3.FTZ R4, R135, R36, R40, !PT ;  /* 0x0000002487047276 */ /* 0x000fe40007810028 */
[----:B------:R-:W-:-:S02]  /*e7e0*/  FMNMX3.FTZ R0, R2, R25, R26, !PT ;  /* 0x0000001902007276 */ /* 0x000fc4000781001a */
[----:B------:R-:W-:Y:S02]  /*e7f0*/  FMNMX3.FTZ R2, R137, R27, R29, !PT ;  /* 0x0000001b89027276 */ /* 0x000fe4000781001d */
[----:B------:R-:W-:Y:S02]  /*e800*/  FMNMX3.FTZ R4, R4, R43, R17, !PT ;  /* 0x0000002b04047276 */ /* 0x000fe40007810011 */
[----:B------:R-:W-:Y:S02]  /*e810*/  FMNMX3.FTZ R5, R0, R215, R212, !PT ;  /* 0x000000d700057276 */ /* 0x000fe400078100d4 */
[----:B------:R-:W-:Y:S01]  /*e820*/  FMNMX3.FTZ R0, R134, R20, R18, !PT ;  /* 0x0000001486007276 */ /* 0x000fe20007810012 */
[----:B-1----:R-:W-:Y:S01]  /*e830*/  ULEA UR5, UR5, UR7, 0x18 ;  /* 0x0000000705057291 */ /* 0x002fe2000f8ec0ff */
        /* <DEDUP_REMOVED lines=16> */
[----:B------:R-:W-:Y:S02]  /*e940*/  FSEL R140, R140, -INF , !P6 ;  /* 0xff8000008c8c7808 */ /* 0x000fe40007000000 */
[----:B------:R-:W-:Y:S02]  /*e950*/  FSEL R141, R139, -INF , !P5 ;  /* 0xff8000008b8d7808 */ /* 0x000fe40006800000 */
[----:B------:R-:W-:Y:S02]  /*e960*/  FMNMX3.FTZ R5, R4, R248, R243, !PT ;  /* 0x000000f804057276 */ /* 0x000fe400078100f3 */
[----:B------:R-:W-:-:S02]  /*e970*/  MOV R139, R13 ;  /* 0x0000000d008b7202 */ /* 0x000fc40000000f00 */
[----:B------:R-:W-:Y:S02]  /*e980*/  FMNMX3.FTZ R4, R6, R142, R34, !PT ;  /* 0x0000008e06047276 */ /* 0x000fe40007810022 */
[----:B------:R-:W-:Y:S02]  /*e990*/  FMNMX3.FTZ R6, R2, R252, R242, !PT ;  /* 0x000000fc02067276 */ /* 0x000fe400078100f2 */
[----:B------:R-:W-:Y:S01]  /*e9a0*/  FMNMX3.FTZ R2, R5, R208, R140, !PT ;  /* 0x000000d005027276 */ /* 0x000fe2000781008c */
[----:B------:R-:W1:Y:S01]  /*e9b0*/  SHFL.BFLY PT, R10, R4, 0x2, 0x1f ;  /* 0x0c401f00040a7f89 */ /* 0x000e6200000e0000 */
[----:B------:R-:W-:Y:S02]  /*e9c0*/  FSEL R51, R7, -INF , !P0 ;  /* 0xff80000007337808 */ /* 0x000fe40004000000 */
[----:B------:R-:W-:Y:S01]  /*e9d0*/  SHF.L.U32 R13, R229, 0x6, RZ ;  /* 0x00000006e50d7819 */ /* 0x000fe200000006ff */
[----:B------:R-:W2:Y:S01]  /*e9e0*/  SHFL.BFLY PT, R8, R2, 0x2, 0x1f ;  /* 0x0c401f0002087f89 */ /* 0x000ea200000e0000 */
[----:B------:R-:W-:-:S02]  /*e9f0*/  SHF.R.U32.HI R227, RZ, 0x1, R229 ;  /* 0x00000001ffe37819 */ /* 0x000fc400000116e5 */
[----:B---3--:R-:W-:-:S04]  /*ea00*/  FMNMX3.FTZ R0, R0, R225, R12, !PT ;  /* 0x000000e100007276 */ /* 0x008fc8000781000c */
[----:B----4-:R-:W-:-:S04]  /*ea10*/  FMNMX3.FTZ R0, R0, R3, R250, !PT ;  /* 0x0000000300007276 */ /* 0x010fc800078100fa */
[----:B------:R-:W-:Y:S02]  /*ea20*/  FMNMX3.FTZ R5, R0, R59, R139, !PT ;  /* 0x0000003b00057276 */ /* 0x000fe4000781008b */
[----:B------:R-:W-:Y:S02]  /*ea30*/  FMNMX3.FTZ R0, R6, R223, R141, !PT ;  /* 0x000000df06007276 */ /* 0x000fe4000781008d */
[----:B------:R-:W-:Y:S02]  /*ea40*/  FMNMX3.FTZ R5, R5, R138, R51, !PT ;  /* 0x0000008a05057276 */ /* 0x000fe40007810033 */
[----:B-1----:R-:W-:Y:S01]  /*ea50*/  FMNMX.FTZ R6, R4, R10, !PT ;  /* 0x0000000a04067209 */ /* 0x002fe20007810000 */
[----:B------:R-:W1:Y:S01]  /*ea60*/  SHFL.BFLY PT, R7, R0, 0x2, 0x1f ;  /* 0x0c401f0000077f89 */ /* 0x000e6200000e0000 */
[----:B--2---:R-:W-:-:S03]  /*ea70*/  FMNMX.FTZ R4, R2, R8, !PT ;  /* 0x0000000802047209 */ /* 0x004fc60007810000 */
[----:B------:R-:W2:Y:S04]  /*ea80*/  SHFL.BFLY PT, R9, R5, 0x2, 0x1f ;  /* 0x0c401f0005097f89 */ /* 0x000ea800000e0000 */
[----:B------:R-:W3:Y:S04]  /*ea90*/  SHFL.BFLY PT, R11, R6, 0x1, 0x1f ;  /* 0x0c201f00060b7f89 */ /* 0x000ee800000e0000 */
[----:B------:R-:W4:Y:S01]  /*eaa0*/  SHFL.BFLY PT, R10, R4, 0x1, 0x1f ;  /* 0x0c201f00040a7f89 */ /* 0x000f2200000e0000 */
[----:B-1----:R-:W-:Y:S02]  /*eab0*/  FMNMX.FTZ R0, R0, R7, !PT ;  /* 0x0000000700007209 */ /* 0x002fe40007810000 */
[----:B------:R-:W-:-:S02]  /*eac0*/  LOP3.LUT R7, R224, 0x1c0, R13, 0xf8, !PT ;  /* 0x000001c0e0077812 */ /* 0x000fc400078ef80d */
[----:B--2---:R-:W-:Y:S01]  /*ead0*/  FMNMX.FTZ R2, R5, R9, !PT ;  /* 0x0000000905027209 */ /* 0x004fe20007810000 */
[----:B------:R-:W1:Y:S01]  /*eae0*/  SHFL.BFLY PT, R8, R0, 0x1, 0x1f ;  /* 0x0c201f0000087f89 */ /* 0x000e6200000e0000 */
[----:B------:R-:W-:Y:S02]  /*eaf0*/  LOP3.LUT R5, R227, 0x8, RZ, 0xc0, !PT ;  /* 0x00000008e3057812 */ /* 0x000fe400078ec0ff */
[----:B---3--:R-:W-:Y:S01]  /*eb00*/  FMNMX.FTZ R67, R6, R11, !PT ;  /* 0x0000000b06437209 */ /* 0x008fe20007810000 */
[----:B------:R-:W2:Y:S01]  /*eb10*/  SHFL.BFLY PT, R9, R2, 0x1, 0x1f ;  /* 0x0c201f0002097f89 */ /* 0x000ea200000e0000 */
[----:B------:R-:W-:Y:S02]  /*eb20*/  LOP3.LUT R5, R7, R5, RZ, 0x3c, !PT ;  /* 0x0000000507057212 */ /* 0x000fe400078e3cff */
[----:B----4-:R-:W-:Y:S01]  /*eb30*/  FMNMX.FTZ R66, R4, R10, !PT ;  /* 0x0000000a04427209 */ /* 0x010fe20007810000 */
[----:B------:R-:W-:Y:S01]  /*eb40*/  STL [R1+0x64], R67 ;  /* 0x0000644301007387 */ /* 0x000fe20000100800 */
[----:B------:R-:W-:Y:S01]  /*eb50*/  LOP3.LUT R16, R5, 0x200, R13, 0xf8, !PT ;  /* 0x0000020005107812 */ /* 0x000fe200078ef80d */
[C---:B------:R-:W-:Y:S01]  /*eb60*/  FMUL.FTZ R13, R67.reuse, UR4 ;  /* 0x00000004430d7c20 */ /* 0x040fe20008410000 */
[----:B------:R-:W-:Y:S01]  /*eb70*/  FSETP.NEU.FTZ.AND P0, PT, R67, -INF , PT ;  /* 0xff8000004300780b */ /* 0x000fe20003f1d000 */
[----:B------:R-:W-:Y:S01]  /*eb80*/  FMUL.FTZ R14, R66, UR4 ;  /* 0x00000004420e7c20 */ /* 0x000fe20008410000 */
[----:B------:R-:W-:Y:S01]  /*eb90*/  LEA R33, R16, UR5, 0x1 ;  /* 0x0000000510217c11 */ /* 0x000fe2000f8e08ff */
[----:B------:R-:W-:Y:S01]  /*eba0*/  STL [R1+0xc8], R16 ;  /* 0x0000c81001007387 */ /* 0x000fe20000100800 */
[----:B------:R-:W-:-:S03]  /*ebb0*/  FSEL R13, R13, RZ, P0 ;  /* 0x000000ff0d0d7208 */ /* 0x000fc60000000000 */
[----:B------:R-:W-:Y:S01]  /*ebc0*/  STL [R1+0x60], R66 ;  /* 0x0000604201007387 */ /* 0x000fe20000100800 */
[----:B-1----:R-:W-:Y:S02]  /*ebd0*/  FMNMX.FTZ R65, R0, R8, !PT ;  /* 0x0000000800417209 */ /* 0x002fe40007810000 */
[----:B------:R-:W-:Y:S02]  /*ebe0*/  FSEL R0, R67, RZ, P0 ;  /* 0x000000ff43007208 */ /* 0x000fe40000000000 */
[----:B--2---:R-:W-:Y:S01]  /*ebf0*/  FMNMX.FTZ R58, R2, R9, !PT ;  /* 0x00000009023a7209 */ /* 0x004fe20007810000 */
[----:B------:R-:W-:Y:S01]  /*ec00*/  STL [R1+0x6c], R65 ;  /* 0x00006c4101007387 */ /* 0x000fe20000100800 */
[--C-:B------:R-:W-:Y:S01]  /*ec10*/  FFMA.FTZ R2, R23, UR4, -R13.reuse ;  /* 0x0000000417027c23 */ /* 0x100fe2000801080d */
[----:B------:R-:W-:Y:S01]  /*ec20*/  FADD.FTZ R7, R136, -R0 ;  /* 0x8000000088077221 */ /* 0x000fe20000010000 */
[----:B------:R-:W-:Y:S01]  /*ec30*/  FFMA.FTZ R0, R24, UR4, -R13 ;  /* 0x0000000418007c23 */ /* 0x000fe2000801080d */
[----:B------:R-:W-:Y:S01]  /*ec40*/  STL [R1+0x68], R58 ;  /* 0x0000683a01007387 */ /* 0x000fe20000100800 */
[----:B------:R-:W-:Y:S01]  /*ec50*/  FSETP.NEU.FTZ.AND P0, PT, R66, -INF , PT ;  /* 0xff8000004200780b */ /* 0x000fe20003f1d000 */
[----:B------:R1:W-:Y:S01]  /*ec60*/  MUFU.EX2 R226, R2 ;  /* 0x0000000200e27308 */ /* 0x0003e20000000800 */
[C---:B------:R-:W-:Y:S01]  /*ec70*/  FMUL.FTZ R15, R65.reuse, UR4 ;  /* 0x00000004410f7c20 */ /* 0x040fe20008410000 */
[----:B------:R-:W2:Y:S01]  /*ec80*/  LDL.LU R133, [R1+0x44] ;  /* 0x0000440001857983 */ /* 0x000ea20000300800 */
[----:B------:R-:W-:Y:S01]  /*ec90*/  FSEL R14, R14, RZ, P0 ;  /* 0x000000ff0e0e7208 */ /* 0x000fe20000000000 */
[----:B------:R3:W-:Y:S01]  /*eca0*/  MUFU.EX2 R62, R0 ;  /* 0x00000000003e7308 */ /* 0x0007e20000000800 */
[----:B------:R-:W-:Y:S01]  /*ecb0*/  FSETP.NEU.FTZ.AND P5, PT, R65, -INF , PT ;  /* 0xff8000004100780b */ /* 0x000fe20003fbd000 */
[----:B------:R-:W-:Y:S01]  /*ecc0*/  FMUL.FTZ R32, R58, UR4 ;  /* 0x000000043a207c20 */ /* 0x000fe20008410000 */
[----:B------:R-:W-:Y:S01]  /*ecd0*/  FMUL.FTZ R7, R7, UR4 ;  /* 0x0000000407077c20 */ /* 0x000fe20008410000 */
[----:B------:R-:W-:Y:S01]  /*ece0*/  FFMA.FTZ R4, R40, UR4, -R14 ;  /* 0x0000000428047c23 */ /* 0x000fe2000801080e */
[----:B------:R-:W-:-:S02]  /*ecf0*/  FSEL R15, R15, RZ, P5 ;  /* 0x000000ff0f0f7208 */ /* 0x000fc40002800000 */
[----:B------:R-:W4:Y:S01]  /*ed00*/  MUFU.EX2 R22, R7 ;  /* 0x0000000700167308 */ /* 0x000f220000000800 */
[----:B-1----:R-:W-:-:S03]  /*ed10*/  FFMA.FTZ R2, R25, UR4, -R13 ;  /* 0x0000000419027c23 */ /* 0x002fc6000801080d */
[----:B------:R1:W-:Y:S01]  /*ed20*/  MUFU.EX2 R61, R4 ;  /* 0x00000004003d7308 */ /* 0x0003e20000000800 */
[----:B---3--:R-:W-:-:S03]  /*ed30*/  FFMA.FTZ R0, R26, UR4, -R13 ;  /* 0x000000041a007c23 */ /* 0x008fc6000801080d */
[----:B------:R3:W-:Y:S04]  /*ed40*/  MUFU.EX2 R56, R2 ;  /* 0x0000000200387308 */ /* 0x0007e80000000800 */
[----:B------:R4:W-:Y:S01]  /*ed50*/  MUFU.EX2 R11, R0 ;  /* 0x00000000000b7308 */ /* 0x0009e20000000800 */
[--C-:B-1----:R-:W-:Y:S01]  /*ed60*/  FFMA.FTZ R4, R17, UR4, -R14.reuse ;  /* 0x0000000411047c23 */ /* 0x102fe2000801080e */
[----:B---3--:R-:W-:-:S03]  /*ed70*/  FFMA.FTZ R2, R36, UR4, -R14 ;  /* 0x0000000424027c23 */ /* 0x008fc6000801080e */
[----:B------:R1:W-:Y:S01]  /*ed80*/  MUFU.EX2 R21, R4 ;  /* 0x0000000400157308 */ /* 0x0003e20000000800 */
[----:B----4-:R-:W-:-:S03]  /*ed90*/  FFMA.FTZ R0, R43, UR4, -R14 ;  /* 0x000000042b007c23 */ /* 0x010fc6000801080e */
[----:B------:R3:W4:Y:S04]  /*eda0*/  MUFU.EX2 R229, R2 ;  /* 0x0000000200e57308 */ /* 0x0007280000000800 */
[----:B------:R4:W-:Y:S01]  /*edb0*/  MUFU.EX2 R49, R0 ;  /* 0x0000000000317308 */ /* 0x0009e20000000800 */
[----:B-1----:R-:W-:Y:S01]  /*edc0*/  FFMA.FTZ R4, R31, UR4, -R15 ;  /* 0x000000041f047c23 */ /* 0x002fe2000801080f */
[----:B---3--:R-:W-:-:S03]  /*edd0*/  FSEL R2, R66, RZ, P0 ;  /* 0x000000ff42027208 */ /* 0x008fc60000000000 */
[----:B------:R1:W-:Y:S01]  /*ede0*/  MUFU.EX2 R50, R4 ;  /* 0x0000000400327308 */ /* 0x0003e20000000800 */
[----:B------:R-:W-:Y:S01]  /*edf0*/  FSETP.NEU.FTZ.AND P0, PT, R58, -INF , PT ;  /* 0xff8000003a00780b */ /* 0x000fe20003f1d000 */
[--C-:B----4-:R-:W-:Y:S01]  /*ee00*/  FFMA.FTZ R0, R27, UR4, -R15.reuse ;  /* 0x000000041b007c23 */ /* 0x110fe2000801080f */
[----:B------:R-:W-:Y:S02]  /*ee10*/  FADD.FTZ R6, R135, -R2 ;  /* 0x8000000287067221 */ /* 0x000fe40000010000 */
[----:B------:R-:W-:Y:S01]  /*ee20*/  FSEL R32, R32, RZ, P0 ;  /* 0x000000ff20207208 */ /* 0x000fe20000000000 */
[--C-:B------:R-:W-:Y:S01]  /*ee30*/  FFMA.FTZ R2, R29, UR4, -R15.reuse ;  /* 0x000000041d027c23 */ /* 0x100fe2000801080f */
[----:B------:R3:W-:Y:S01]  /*ee40*/  MUFU.EX2 R35, R0 ;  /* 0x0000000000237308 */ /* 0x0007e20000000800 */
[----:B------:R-:W-:Y:S01]  /*ee50*/  FMUL.FTZ R6, R6, UR4 ;  /* 0x0000000406067c20 */ /* 0x000fe20008410000 */
[-C--:B------:R-:W-:Y:S01]  /*ee60*/  FMUL.FTZ R144, R144, R22.reuse ;  /* 0x0000001690907220 */ /* 0x080fe20000410000 */
[----:B------:R-:W-:Y:S01]  /*ee70*/  FMUL.FTZ R145, R145, R22 ;  /* 0x0000001691917220 */ /* 0x000fe20000410000 */
[----:B------:R4:W4:Y:S01]  /*ee80*/  MUFU.EX2 R60, R2 ;  /* 0x00000002003c7308 */ /* 0x0009220000000800 */
[----:B------:R-:W-:Y:S01]  /*ee90*/  F2FP.F16.F32.PACK_AB R8, R62, R226 ;  /* 0x000000e23e08723e */ /* 0x000fe200000000ff */
[----:B-1----:R-:W-:Y:S01]  /*eea0*/  FFMA.FTZ R4, R20, UR4, -R32 ;  /* 0x0000000414047c23 */ /* 0x002fe20008010820 */
[----:B------:R-:W-:Y:S01]  /*eeb0*/  F2FP.F16.F32.PACK_AB R9, R61, R229 ;  /* 0x000000e53d09723e */ /* 0x000fe200000000ff */
[-C--:B------:R-:W-:Y:S01]  /*eec0*/  FMUL.FTZ R156, R156, R22.reuse ;  /* 0x000000169c9c7220 */ /* 0x080fe20000410000 */
[-C--:B------:R-:W-:Y:S01]  /*eed0*/  FMUL.FTZ R157, R157, R22.reuse ;  /* 0x000000169d9d7220 */ /* 0x080fe20000410000 */
[----:B------:R1:W-:Y:S01]  /*eee0*/  MUFU.EX2 R135, R4 ;  /* 0x0000000400877308 */ /* 0x0003e20000000800 */
[-C--:B------:R-:W-:Y:S01]  /*eef0*/  FMUL.FTZ R160, R160, R22.reuse ;  /* 0x00000016a0a07220 */ /* 0x080fe20000410000 */
[-C--:B------:R-:W-:Y:S01]  /*ef00*/  FMUL.FTZ R161, R161, R22.reuse ;  /* 0x00000016a1a17220 */ /* 0x080fe20000410000 */
[----:B---3--:R-:W-:Y:S01]  /*ef10*/  FFMA.FTZ R0, R41, UR4, -R15 ;  /* 0x0000000429007c23 */ /* 0x008fe2000801080f */
[-C--:B------:R-:W-:Y:S01]  /*ef20*/  FMUL.FTZ R172, R172, R22.reuse ;  /* 0x00000016acac7220 */ /* 0x080fe20000410000 */
[----:B------:R-:W-:Y:S01]  /*ef30*/  FMUL.FTZ R173, R173, R22 ;  /* 0x00000016adad7220 */ /* 0x000fe20000410000 */
[----:B------:R-:W-:Y:S01]  /*ef40*/  MOV R29, R44 ;  /* 0x0000002c001d7202 */ /* 0x000fe20000000f00 */
[----:B------:R3:W-:Y:S01]  /*ef50*/  MUFU.EX2 R136, R0 ;  /* 0x0000000000887308 */ /* 0x0007e20000000800 */
[----:B----4-:R-:W-:-:S05]  /*ef60*/  FSEL R2, R65, RZ, P5 ;  /* 0x000000ff41027208 */ /* 0x010fca0002800000 */
[----:B------:R-:W-:Y:S01]  /*ef70*/  FADD.FTZ R5, R137, -R2 ;  /* 0x8000000289057221 */ /* 0x000fe20000010000 */
[----:B-1----:R-:W-:Y:S02]  /*ef80*/  F2FP.F16.F32.PACK_AB R4, R60, R35 ;  /* 0x000000233c04723e */ /* 0x002fe400000000ff */
[----:B------:R-:W-:Y:S01]  /*ef90*/  MOV R137, R45 ;  /* 0x0000002d00897202 */ /* 0x000fe20000000f00 */
[----:B------:R-:W-:Y:S01]  /*efa0*/  FMUL.FTZ R5, R5, UR4 ;  /* 0x0000000405057c20 */ /* 0x000fe20008410000 */
[----:B---3--:R-:W-:-:S03]  /*efb0*/  FFMA.FTZ R0, R18, UR4, -R32 ;  /* 0x0000000412007c23 */ /* 0x008fc60008010820 */
[----:B------:R-:W-:Y:S01]  /*efc0*/  MUFU.EX2 R20, R5 ;  /* 0x0000000500147308 */ /* 0x000fe20000000800 */
[----:B------:R-:W1:Y:S03]  /*efd0*/  LDSM.16.MT88.4 R16, [R33+0xc000] ;  /* 0x00c000002110783b */ /* 0x000e660000004200 */
[----:B------:R3:W4:Y:S02]  /*efe0*/  MUFU.EX2 R48, R0 ;  /* 0x0000000000307308 */ /* 0x0007240000000800 */
[----:B---3--:R-:W-:-:S05]  /*eff0*/  FSEL R0, R58, RZ, P0 ;  /* 0x000000ff3a007208 */ /* 0x008fca0000000000 */
[----:B------:R-:W-:Y:S01]  /*f000*/  FADD.FTZ R2, R134, -R0 ;  /* 0x8000000086027221 */ /* 0x000fe20000010000 */
[--C-:B------:R-:W-:Y:S01]  /*f010*/  FFMA.FTZ R0, R52, UR4, -R32.reuse ;  /* 0x0000000434007c23 */ /* 0x100fe20008010820 */
[----:B------:R-:W-:Y:S02]  /*f020*/  MOV R134, R21 ;  /* 0x0000001500867202 */ /* 0x000fe40000000f00 */
[----:B------:R-:W-:Y:S01]  /*f030*/  FMUL.FTZ R2, R2, UR4 ;  /* 0x0000000402027c20 */ /* 0x000fe20008410000 */
[----:B------:R3:W-:Y:S04]  /*f040*/  MUFU.EX2 R63, R0 ;  /* 0x00000000003f7308 */ /* 0x0007e80000000800 */
[----:B------:R-:W1:Y:S04]  /*f050*/  MUFU.EX2 R23, R2 ;  /* 0x0000000200177308 */ /* 0x000e680000000800 */
[----:B------:R1:W-:Y:S01]  /*f060*/  MUFU.EX2 R21, R6 ;  /* 0x0000000600157308 */ /* 0x0003e20000000800 */
[----:B---3--:R-:W-:-:S04]  /*f070*/  FFMA.FTZ R0, R46, UR4, -R32 ;  /* 0x000000042e007c23 */ /* 0x008fc80008010820 */
[----:B------:R-:W3:Y:S01]  /*f080*/  MUFU.EX2 R31, R0 ;  /* 0x00000000001f7308 */ /* 0x000ee20000000800 */
[----:B----4-:R-:W-:Y:S01]  /*f090*/  F2FP.F16.F32.PACK_AB R5, R48, R135 ;  /* 0x000000873005723e */ /* 0x010fe200000000ff */
[-C--:B------:R-:W-:Y:S01]  /*f0a0*/  FMUL.FTZ R152, R152, R20.reuse ;  /* 0x0000001498987220 */ /* 0x080fe20000410000 */
[----:B------:R-:W-:Y:S01]  /*f0b0*/  FMUL.FTZ R153, R153, R20 ;  /* 0x0000001499997220 */ /* 0x000fe20000410000 */
[----:B-1----:R-:W-:Y:S01]  /*f0c0*/  F2FP.F16.F32.PACK_AB R6, R136, R50 ;  /* 0x000000328806723e */ /* 0x002fe200000000ff */
[-C--:B------:R-:W-:Y:S01]  /*f0d0*/  FMUL.FTZ R154, R154, R23.reuse ;  /* 0x000000179a9a7220 */ /* 0x080fe20000410000 */
[----:B------:R-:W-:Y:S01]  /*f0e0*/  FMUL.FTZ R155, R155, R23 ;  /* 0x000000179b9b7220 */ /* 0x000fe20000410000 */
[----:B------:R-:W-:Y:S02]  /*f0f0*/  MOV R2, R11 ;  /* 0x0000000b00027202 */ /* 0x000fe40000000f00 */
[----:B---3--:R-:W-:Y:S02]  /*f100*/  F2FP.F16.F32.PACK_AB R7, R31, R63 ;  /* 0x0000003f1f07723e */ /* 0x008fe400000000ff */
[----:B------:R-:W-:Y:S01]  /*f110*/  MOV R0, 0x20 ;  /* 0x0000002000007802 */ /* 0x000fe20000000f00 */
[-C--:B------:R-:W-:Y:S01]  /*f120*/  FMUL.FTZ R146, R146, R21.reuse ;  /* 0x0000001592927220 */ /* 0x080fe20000410000 */
[----:B------:R-:W-:-:S03]  /*f130*/  FMUL.FTZ R147, R147, R21 ;  /* 0x0000001593937220 */ /* 0x000fc60000410000 */
[----:B------:R-:W-:Y:S01]  /*f140*/  HMMA.16816.F32 R36, R4, R18, R152 ;  /* 0x000000120424723c */ /* 0x000fe20000001898 */
[----:B------:R-:W-:Y:S01]  /*f150*/  MOV R155, R33 ;  /* 0x00000021009b7202 */ /* 0x000fe20000000f00 */
[-C--:B------:R-:W-:Y:S01]  /*f160*/  FMUL.FTZ R148, R148, R20.reuse ;  /* 0x0000001494947220 */ /* 0x080fe20000410000 */
[----:B------:R-:W-:Y:S01]  /*f170*/  SEL R33, R0, 0xffffffe0, !P3 ;  /* 0xffffffe000217807 */ /* 0x000fe20005800000 */
[----:B------:R-:W-:Y:S01]  /*f180*/  FMUL.FTZ R149, R149, R20 ;  /* 0x0000001495957220 */ /* 0x000fe20000410000 */
[----:B------:R-:W-:Y:S01]  /*f190*/  F2FP.F16.F32.PACK_AB R10, R2, R56 ;  /* 0x00000038020a723e */ /* 0x000fe200000000ff */
[----:B------:R-:W-:Y:S01]  /*f1a0*/  FMUL.FTZ R150, R150, R23 ;  /* 0x0000001796967220 */ /* 0x000fe20000410000 */
[----:B------:R-:W-:Y:S01]  /*f1b0*/  F2FP.F16.F32.PACK_AB R11, R134, R49 ;  /* 0x00000031860b723e */ /* 0x000fe200000000ff */
[----:B------:R-:W-:Y:S01]  /*f1c0*/  FMUL.FTZ R151, R151, R23 ;  /* 0x0000001797977220 */ /* 0x000fe20000410000 */
[-C--:B------:R-:W-:Y:S01]  /*f1d0*/  FMUL.FTZ R158, R158, R21.reuse ;  /* 0x000000159e9e7220 */ /* 0x080fe20000410000 */
[----:B------:R-:W-:Y:S01]  /*f1e0*/  FMUL.FTZ R159, R159, R21 ;  /* 0x000000159f9f7220 */ /* 0x000fe20000410000 */
[----:B------:R-:W-:-:S03]  /*f1f0*/  IADD3 R132, PT, PT, R33, R155, RZ ;  /* 0x0000009b21847210 */ /* 0x000fc60007ffe0ff */
[-C--:B------:R-:W-:Y:S08]  /*f200*/  HMMA.16816.F32 R144, R8, R16.reuse, R144 ;  /* 0x000000100890723c */ /* 0x080ff00000001890 */
[----:B------:R-:W-:Y:S08]  /*f210*/  HMMA.16816.F32 R40, R4, R16, R148 ;  /* 0x000000100428723c */ /* 0x000ff00000001894 */
[C---:B------:R-:W-:Y:S01]  /*f220*/  HMMA.16816.F32 R24, R8.reuse, R18, R156 ;  /* 0x000000120818723c */ /* 0x040fe2000000189c */
[----:B------:R-:W1:Y:S01]  /*f230*/  LDSM.16.MT88.4 R16, [R132+0xc000] ;  /* 0x00c000008410783b */ /* 0x000e620000004200 */
        /* <DEDUP_REMOVED lines=12> */
[-C--:B-1----:R-:W-:Y:S08]  /*f300*/  HMMA.16816.F32 R44, R8, R16.reuse, R160 ;  /* 0x00000010082c723c */ /* 0x082ff000000018a0 */
[C---:B------:R-:W-:Y:S08]  /*f310*/  HMMA.16816.F32 R164, R4.reuse, R16, R164 ;  /* 0x0000001004a4723c */ /* 0x040ff000000018a4 */
[-C--:B------:R-:W-:Y:S08]  /*f320*/  HMMA.16816.F32 R168, R4, R18.reuse, R168 ;  /* 0x0000001204a8723c */ /* 0x080ff000000018a8 */
[----:B------:R-:W-:Y:S01]  /*f330*/  HMMA.16816.F32 R52, R8, R18, R172 ;  /* 0x000000120834723c */ /* 0x000fe200000018ac */
[-C--:B------:R-:W-:Y:S01]  /*f340*/  FMUL.FTZ R180, R180, R22.reuse ;  /* 0x00000016b4b47220 */ /* 0x080fe20000410000 */
[----:B------:R-:W-:Y:S01]  /*f350*/  FMUL.FTZ R181, R181, R22 ;  /* 0x00000016b5b57220 */ /* 0x000fe20000410000 */
[-C--:B------:R-:W-:Y:S01]  /*f360*/  FMUL.FTZ R182, R182, R21.reuse ;  /* 0x00000015b6b67220 */ /* 0x080fe20000410000 */
[----:B------:R-:W-:Y:S01]  /*f370*/  FMUL.FTZ R183, R183, R21 ;  /* 0x00000015b7b77220 */ /* 0x000fe20000410000 */
[-C--:B------:R-:W-:Y:S01]  /*f380*/  FMUL.FTZ R176, R176, R20.reuse ;  /* 0x00000014b0b07220 */ /* 0x080fe20000410000 */
[-C--:B------:R-:W-:Y:S01]  /*f390*/  FMUL.FTZ R177, R177, R20.reuse ;  /* 0x00000014b1b17220 */ /* 0x080fe20000410000 */
[-C--:B------:R-:W-:Y:S01]  /*f3a0*/  FMUL.FTZ R178, R178, R23.reuse ;  /* 0x00000017b2b27220 */ /* 0x080fe20000410000 */
[----:B------:R-:W-:Y:S01]  /*f3b0*/  FMUL.FTZ R179, R179, R23 ;  /* 0x00000017b3b37220 */ /* 0x000fe20000410000 */
[----:B------:R-:W-:Y:S01]  /*f3c0*/  FMUL.FTZ R184, R184, R20 ;  /* 0x00000014b8b87220 */ /* 0x000fe20000410000 */
[----:B--2---:R-:W-:-:S05]  /*f3d0*/  IADD3 R133, PT, PT, R133, R155, RZ ;  /* 0x0000009b85857210 */ /* 0x004fca0007ffe0ff */
[----:B------:R-:W1:Y:S01]  /*f3e0*/  LDSM.16.MT88.4 R16, [R133+0xc000] ;  /* 0x00c000008510783b */ /* 0x000e620000004200 */
        /* <DEDUP_REMOVED lines=50> */
[----:B------:R-:W-:Y:S01]  /*f710*/  MOV R153, R64 ;  /* 0x0000004000997202 */ /* 0x000fe20000000f00 */
[----:B-1----:R-:W-:Y:S01]  /*f720*/  HMMA.16816.F32 R192, R4, R16, R192 ;  /* 0x0000001004c0723c */ /* 0x002fe200000018c0 */
[----:B------:R-:W-:-:S02]  /*f730*/  MOV R154, R59 ;  /* 0x0000003b009a7202 */ /* 0x000fc40000000f00 */
[----:B------:R-:W-:Y:S02]  /*f740*/  MOV R152, R58 ;  /* 0x0000003a00987202 */ /* 0x000fe40000000f00 */
[----:B------:R-:W-:Y:S02]  /*f750*/  MOV R156, R57 ;  /* 0x00000039009c7202 */ /* 0x000fe40000000f00 */
[----:B------:R-:W-:Y:S01]  /*f760*/  MOV R151, R56 ;  /* 0x0000003800977202 */ /* 0x000fe20000000f00 */
[----:B------:R-:W-:Y:S08]  /*f770*/  HMMA.16816.F32 R200, R4, R18, R200 ;  /* 0x0000001204c8723c */ /* 0x000ff000000018c8 */
[C---:B------:R-:W-:Y:S08]  /*f780*/  HMMA.16816.F32 R56, R8.reuse, R16, R196 ;  /* 0x000000100838723c */ /* 0x040ff000000018c4 */
        /* <DEDUP_REMOVED lines=19> */
[----:B------:R-:W-:-:S03]  /*f8c0*/  MOV R215, R151 ;  /* 0x0000009700d77202 */ /* 0x000fc60000000f00 */
[----:B------:R2:W-:Y:S01]  /*f8d0*/  MUFU.EX2 R198, R0 ;  /* 0x0000000000c67308 */ /* 0x0005e20000000800 */
[----:B------:R-:W-:Y:S01]  /*f8e0*/  MOV R151, R2 ;  /* 0x0000000200977202 */ /* 0x000fe20000000f00 */
[--C-:B------:R-:W-:Y:S01]  /*f8f0*/  FFMA.FTZ R2, R212, UR4, -R13.reuse ;  /* 0x00000004d4027c23 */ /* 0x100fe2000801080d */
[-C--:B-1----:R-:W-:Y:S08]  /*f900*/  HMMA.16816.F32 R68, R8, R16.reuse, R68 ;  /* 0x000000100844723c */ /* 0x082ff00000001844 */
[C---:B------:R-:W-:Y:S08]  /*f910*/  HMMA.16816.F32 R72, R4.reuse, R16, R72 ;  /* 0x000000100448723c */ /* 0x040ff00000001848 */
[-C--:B------:R-:W-:Y:S08]  /*f920*/  HMMA.16816.F32 R76, R4, R18.reuse, R76 ;  /* 0x00000012044c723c */ /* 0x080ff0000000184c */
[----:B------:R-:W-:Y:S01]  /*f930*/  HMMA.16816.F32 R80, R8, R18, R80 ;  /* 0x000000120850723c */ /* 0x000fe20000001850 */
[----:B------:R-:W1:Y:S01]  /*f940*/  LDSM.16.MT88.4 R16, [R132+0xe000] ;  /* 0x00e000008410783b */ /* 0x000e620000004200 */
[--C-:B--2---:R-:W-:Y:S01]  /*f950*/  FFMA.FTZ R0, R143, UR4, -R13.reuse ;  /* 0x000000048f007c23 */ /* 0x104fe2000801080d */
[----:B------:R2:W3:Y:S04]  /*f960*/  MUFU.EX2 R204, R2 ;  /* 0x0000000200cc7308 */ /* 0x0004e80000000800 */
[----:B------:R4:W-:Y:S01]  /*f970*/  MUFU.EX2 R172, R0 ;  /* 0x0000000000ac7308 */ /* 0x0009e20000000800 */
[----:B--2---:R-:W-:Y:S01]  /*f980*/  FFMA.FTZ R2, R28, UR4, -R13 ;  /* 0x000000041c027c23 */ /* 0x004fe2000801080d */
[----:B----4-:R-:W-:-:S03]  /*f990*/  FFMA.FTZ R0, R217, UR4, -R14 ;  /* 0x00000004d9007c23 */ /* 0x010fc6000801080e */
[----:B------:R2:W-:Y:S04]  /*f9a0*/  MUFU.EX2 R207, R2 ;  /* 0x0000000200cf7308 */ /* 0x0005e80000000800 */
[----:B------:R4:W-:Y:S01]  /*f9b0*/  MUFU.EX2 R197, R0 ;  /* 0x0000000000c57308 */ /* 0x0009e20000000800 */
[-C--:B------:R-:W-:Y:S01]  /*f9c0*/  FMUL.FTZ R84, R84, R22.reuse ;  /* 0x0000001654547220 */ /* 0x080fe20000410000 */
[----:B------:R-:W-:Y:S01]  /*f9d0*/  FMUL.FTZ R85, R85, R22 ;  /* 0x0000001655557220 */ /* 0x000fe20000410000 */
[--C-:B--2---:R-:W-:Y:S02]  /*f9e0*/  FFMA.FTZ R2, R214, UR4, -R14.reuse ;  /* 0x00000004d6027c23 */ /* 0x104fe4000801080e */
[----:B------:R-:W2:Y:S01]  /*f9f0*/  LDL.LU R214, [R1+0xb0] ;  /* 0x0000b00001d67983 */ /* 0x000ea20000300800 */
[----:B----4-:R-:W-:-:S03]  /*fa00*/  FFMA.FTZ R0, R210, UR4, -R14 ;  /* 0x00000004d2007c23 */ /* 0x010fc6000801080e */
[----:B------:R-:W4:Y:S01]  /*fa10*/  LDL.LU R210, [R1+0xac] ;  /* 0x0000ac0001d27983 */ /* 0x000f220000300800 */
[----:B------:R3:W-:Y:S01]  /*fa20*/  MUFU.EX2 R191, R0 ;  /* 0x0000000000bf7308 */ /* 0x0007e20000000800 */
[-C--:B------:R-:W-:Y:S01]  /*fa30*/  FMUL.FTZ R86, R86, R21.reuse ;  /* 0x0000001556567220 */ /* 0x080fe20000410000 */
[----:B------:R-:W-:Y:S01]  /*fa40*/  FMUL.FTZ R87, R87, R21 ;  /* 0x0000001557577220 */ /* 0x000fe20000410000 */
[-C--:B------:R-:W-:Y:S01]  /*fa50*/  FMUL.FTZ R88, R88, R20.reuse ;  /* 0x0000001458587220 */ /* 0x080fe20000410000 */
[-C--:B------:R-:W-:Y:S01]  /*fa60*/  FMUL.FTZ R89, R89, R20.reuse ;  /* 0x0000001459597220 */ /* 0x080fe20000410000 */
[-C--:B------:R-:W-:Y:S01]  /*fa70*/  FMUL.FTZ R90, R90, R23.reuse ;  /* 0x000000175a5a7220 */ /* 0x080fe20000410000 */
[----:B------:R-:W-:Y:S01]  /*fa80*/  FMUL.FTZ R91, R91, R23 ;  /* 0x000000175b5b7220 */ /* 0x000fe20000410000 */
[-C--:B------:R-:W-:Y:S01]  /*fa90*/  FMUL.FTZ R92, R92, R20.reuse ;  /* 0x000000145c5c7220 */ /* 0x080fe20000410000 */
[----:B------:R-:W-:Y:S01]  /*faa0*/  FMUL.FTZ R93, R93, R20 ;  /* 0x000000145d5d7220 */ /* 0x000fe20000410000 */
[----:B---3--:R-:W-:-:S02]  /*fab0*/  FFMA.FTZ R0, R221, UR4, -R15 ;  /* 0x00000004dd007c23 */ /* 0x008fc4000801080f */
[----:B------:R-:W3:Y:S01]  /*fac0*/  LDL.LU R221, [R1+0xa8] ;  /* 0x0000a80001dd7983 */ /* 0x000ee20000300800 */
        /* <DEDUP_REMOVED lines=49> */
[----:B------:R-:W-:Y:S02]  /*fde0*/  MOV R156, R152 ;  /* 0x00000098009c7202 */ /* 0x000fe40000000f00 */
[----:B------:R1:W1:Y:S04]  /*fdf0*/  MUFU.EX2 R152, R2 ;  /* 0x0000000200987308 */ /* 0x0002680000000800 */
[----:B------:R1:W-:Y:S01]  /*fe00*/  MUFU.EX2 R196, R0 ;  /* 0x0000000000c47308 */ /* 0x0003e20000000800 */
[----:B------:R-:W-:Y:S01]  /*fe10*/  MOV R143, R153 ;  /* 0x00000099008f7202 */ /* 0x000fe20000000f00 */
[----:B-1----:R-:W-:Y:S01]  /*fe20*/  FFMA.FTZ R2, R30, UR4, -R14 ;  /* 0x000000041e027c23 */ /* 0x002fe2000801080e */
[----:B------:R-:W-:Y:S03]  /*fe30*/  HMMA.16816.F32 R120, R4, R16, R120 ;  /* 0x000000100478723c */ /* 0x000fe60000001878 */
[----:B------:R1:W1:Y:S01]  /*fe40*/  MUFU.EX2 R190, R2 ;  /* 0x0000000200be7308 */ /* 0x0002620000000800 */
[----:B------:R-:W-:-:S04]  /*fe50*/  FFMA.FTZ R0, R216, UR4, -R15 ;  /* 0x00000004d8007c23 */ /* 0x000fc8000801080f */
[----:B------:R-:W-:Y:S08]  /*fe60*/  HMMA.16816.F32 R124, R4, R18, R124 ;  /* 0x00000012047c723c */ /* 0x000ff0000000187c */
[----:B------:R-:W-:Y:S01]  /*fe70*/  HMMA.16816.F32 R116, R8, R16, R116 ;  /* 0x000000100874723c */ /* 0x000fe20000001874 */
[----:B-1----:R-:W-:-:S07]  /*fe80*/  FFMA.FTZ R2, R219, UR4, -R15 ;  /* 0x00000004db027c23 */ /* 0x002fce000801080f */
[----:B------:R-:W-:Y:S01]  /*fe90*/  HMMA.16816.F32 R128, R8, R18, R128 ;  /* 0x000000120880723c */ /* 0x000fe20000001880 */
[----:B------:R-:W1:Y:S01]  /*fea0*/  LDSM.16.MT88.4 R16, [R155+0xc800] ;  /* 0x00c800009b10783b */ /* 0x000e620000004200 */
[----:B------:R1:W1:Y:S04]  /*feb0*/  MUFU.EX2 R153, R2 ;  /* 0x0000000200997308 */ /* 0x0002680000000800 */
[----:B------:R1:W-:Y:S01]  /*fec0*/  MUFU.EX2 R199, R0 ;  /* 0x0000000000c77308 */ /* 0x0003e20000000800 */
[--C-:B------:R-:W-:Y:S01]  /*fed0*/  FFMA.FTZ R4, R220, UR4, -R32.reuse ;  /* 0x00000004dc047c23 */ /* 0x100fe20008010820 */
[----:B-1----:R-:W-:Y:S01]  /*fee0*/  FFMA.FTZ R2, R211, UR4, -R15 ;  /* 0x00000004d3027c23 */ /* 0x002fe2000801080f */
[----:B------:R-:W-:-:S03]  /*fef0*/  FFMA.FTZ R0, R222, UR4, -R32 ;  /* 0x00000004de007c23 */ /* 0x000fc60008010820 */
[----:B------:R1:W1:Y:S04]  /*ff00*/  MUFU.EX2 R189, R2 ;  /* 0x0000000200bd7308 */ /* 0x0002680000000800 */
[----:B------:R1:W-:Y:S04]  /*ff10*/  MUFU.EX2 R205, R0 ;  /* 0x0000000000cd7308 */ /* 0x0003e80000000800 */
[----:B------:R1:W1:Y:S02]  /*ff20*/  MUFU.EX2 R160, R4 ;  /* 0x0000000400a07308 */ /* 0x0002640000000800 */
[--C-:B-1----:R-:W-:Y:S01]  /*ff30*/  FFMA.FTZ R2, R218, UR4, -R32.reuse ;  /* 0x00000004da027c23 */ /* 0x102fe20008010820 */
[----:B------:R-:W-:-:S03]  /*ff40*/  FFMA.FTZ R0, R213, UR4, -R32 ;  /* 0x00000004d5007c23 */ /* 0x000fc60008010820 */
[----:B------:R-:W-:Y:S04]  /*ff50*/  MUFU.EX2 R206, R2 ;  /* 0x0000000200ce7308 */ /* 0x000fe80000000800 */
[----:B------:R-:W1:Y:S01]  /*ff60*/  MUFU.EX2 R188, R0 ;  /* 0x0000000000bc7308 */ /* 0x000e620000000800 */
[----:B------:R-:W-:Y:S02]  /*ff70*/  F2FP.F16.F32.PACK_AB R8, R204, R198 ;  /* 0x000000c6cc08723e */ /* 0x000fe400000000ff */
[----:B------:R-:W-:Y:S02]  /*ff80*/  F2FP.F16.F32.PACK_AB R9, R152, R197 ;  /* 0x000000c59809723e */ /* 0x000fe400000000ff */
[----:B------:R-:W-:Y:S02]  /*ff90*/  F2FP.F16.F32.PACK_AB R10, R207, R172 ;  /* 0x000000accf0a723e */ /* 0x000fe400000000ff */
[----:B------:R-:W-:-:S02]  /*ffa0*/  F2FP.F16.F32.PACK_AB R11, R190, R191 ;  /* 0x000000bfbe0b723e */ /* 0x000fc400000000ff */
[----:B------:R-:W-:Y:S02]  /*ffb0*/  F2FP.F16.F32.PACK_AB R4, R153, R196 ;  /* 0x000000c49904723e */ /* 0x000fe400000000ff */
[----:B------:R-:W-:Y:S02]  /*ffc0*/  F2FP.F16.F32.PACK_AB R6, R189, R199 ;  /* 0x000000c7bd06723e */ /* 0x000fe400000000ff */
[----:B------:R-:W-:Y:S02]  /*ffd0*/  F2FP.F16.F32.PACK_AB R5, R160, R205 ;  /* 0x000000cda005723e */ /* 0x000fe400000000ff */
[----:B-1----:R-:W-:Y:S01]  /*ffe0*/  F2FP.F16.F32.PACK_AB R7, R188, R206 ;  /* 0x000000cebc07723e */ /* 0x002fe200000000ff */
[----:B------:R-:W-:Y:S01]  /*fff0*/  HMMA.16816.F32 R24, R8, R18, R24 ;  /* 0x000000120818723c */ /* 0x000fe20000001818 */
[----:B------:R-:W-:Y:S02]  /*10000*/  MOV R173, R31 ;  /* 0x0000001f00ad7202 */ /* 0x000fe40000000f00 */
[----:B------:R-:W-:-:S05]  /*10010*/  MOV R217, R29 ;  /* 0x0000001d00d97202 */ /* 0x000fca0000000f00 */
[-C--:B------:R-:W-:Y:S08]  /*10020*/  HMMA.16816.F32 R28, R8, R16.reuse, R144 ;  /* 0x00000010081c723c */ /* 0x080ff00000001890 */
[C---:B------:R-:W-:Y:S08]  /*10030*/  HMMA.16816.F32 R40, R4.reuse, R16, R40 ;  /* 0x000000100428723c */ /* 0x040ff00000001828 */
[----:B------:R-:W-:Y:S01]  /*10040*/  HMMA.16816.F32 R36, R4, R18, R36 ;  /* 0x000000120424723c */ /* 0x000fe20000001824 */
        /* <DEDUP_REMOVED lines=21> */
[----:B------:R-:W-:Y:S01]  /*101a0*/  MOV R219, R217 ;  /* 0x000000d900db7202 */ /* 0x000fe20000000f00 */
[-C--:B-1----:R-:W-:Y:S01]  /*101b0*/  HMMA.16816.F32 R136, R8, R16.reuse, R68 ;  /* 0x000000100888723c */ /* 0x082fe20000001844 */
[----:B---3--:R-:W-:Y:S02]  /*101c0*/  FFMA.FTZ R69, R221, R22, R226 ;  /* 0x00000016dd457223 */ /* 0x008fe400000100e2 */
[----:B------:R1:W5:Y:S04]  /*101d0*/  LDL.LU R226, [R1+0xd8] ;  /* 0x0000d80001e27983 */ /* 0x0003680000300800 */
[----:B------:R-:W3:Y:S01]  /*101e0*/  LDL.LU R217, [R1+0xb4] ;  /* 0x0000b40001d97983 */ /* 0x000ee20000300800 */
[C---:B------:R-:W-:Y:S08]  /*101f0*/  HMMA.16816.F32 R72, R4.reuse, R16, R72 ;  /* 0x000000100448723c */ /* 0x040ff00000001848 */
[-C--:B------:R-:W-:Y:S08]  /*10200*/  HMMA.16816.F32 R76, R4, R18.reuse, R76 ;  /* 0x00000012044c723c */ /* 0x080ff0000000184c */
[C---:B------:R-:W-:Y:S01]  /*10210*/  HMMA.16816.F32 R80, R8.reuse, R18, R80 ;  /* 0x000000120850723c */ /* 0x040fe20000001850 */
[----:B------:R-:W2:Y:S07]  /*10220*/  LDSM.16.MT88.4 R16, [R132+0xe800] ;  /* 0x00e800008410783b */ /* 0x000eae0000004200 */
[-C--:B--2---:R-:W-:Y:S08]  /*10230*/  HMMA.16816.F32 R84, R8, R16.reuse, R84 ;  /* 0x000000100854723c */ /* 0x084ff00000001854 */
[C---:B------:R-:W-:Y:S08]  /*10240*/  HMMA.16816.F32 R88, R4.reuse, R16, R88 ;  /* 0x000000100458723c */ /* 0x040ff00000001858 */
[-C--:B------:R-:W-:Y:S08]  /*10250*/  HMMA.16816.F32 R92, R4, R18.reuse, R92 ;  /* 0x00000012045c723c */ /* 0x080ff0000000185c */
[----:B------:R-:W-:Y:S01]  /*10260*/  HMMA.16816.F32 R96, R8, R18, R96 ;  /* 0x000000120860723c */ /* 0x000fe20000001860 */
[----:B------:R-:W2:Y:S01]  /*10270*/  LDSM.16.MT88.4 R16, [R133+0xe800] ;  /* 0x00e800008510783b */ /* 0x000ea20000004200 */
[--C-:B------:R-:W-:Y:S01]  /*10280*/  FFMA.FTZ R0, R249, UR4, -R13.reuse ;  /* 0x00000004f9007c23 */ /* 0x100fe2000801080d */
[----:B------:R-:W-:-:S03]  /*10290*/  FFMA.FTZ R2, R244, UR4, -R13 ;  /* 0x00000004f4027c23 */ /* 0x000fc6000801080d */
[----:B------:R1:W-:Y:S01]  /*102a0*/  MUFU.EX2 R221, R0 ;  /* 0x0000000000dd7308 */ /* 0x0003e20000000800 */
[----:B----4-:R-:W-:Y:S01]  /*102b0*/  FFMA.FTZ R68, R210, R21, R229 ;  /* 0x00000015d2447223 */ /* 0x010fe200000100e5 */
[----:B------:R-:W-:Y:S02]  /*102c0*/  FFMA.FTZ R35, R214, R20, R35 ;  /* 0x00000014d6237223 */ /* 0x000fe40000010023 */
[----:B------:R4:W4:Y:S01]  /*102d0*/  MUFU.EX2 R222, R2 ;  /* 0x0000000200de7308 */ /* 0x0009220000000800 */
[-C--:B--2---:R-:W-:Y:S08]  /*102e0*/  HMMA.16816.F32 R100, R8, R16.reuse, R100 ;  /* 0x000000100864723c */ /* 0x084ff00000001864 */
[C---:B------:R-:W-:Y:S08]  /*102f0*/  HMMA.16816.F32 R104, R4.reuse, R16, R104 ;  /* 0x000000100468723c */ /* 0x040ff00000001868 */
[-C--:B------:R-:W-:Y:S08]  /*10300*/  HMMA.16816.F32 R108, R4, R18.reuse, R108 ;  /* 0x00000012046c723c */ /* 0x080ff0000000186c */
[----:B------:R-:W-:Y:S01]  /*10310*/  HMMA.16816.F32 R112, R8, R18, R112 ;  /* 0x000000120870723c */ /* 0x000fe20000001870 */
[----:B------:R-:W2:Y:S01]  /*10320*/  LDSM.16.MT88.4 R16, [R33+0xe800] ;  /* 0x00e800002110783b */ /* 0x000ea20000004200 */
[--C-:B-1----:R-:W-:Y:S01]  /*10330*/  FFMA.FTZ R0, R241, UR4, -R13.reuse ;  /* 0x00000004f1007c23 */ /* 0x102fe2000801080d */
[----:B----4-:R-:W-:Y:S01]  /*10340*/  FFMA.FTZ R2, R240, UR4, -R13 ;  /* 0x00000004f0027c23 */ /* 0x010fe2000801080d */
[----:B------:R-:W-:-:S02]  /*10350*/  MOV R210, R143 ;  /* 0x0000008f00d27202 */ /* 0x000fc40000000f00 */
[----:B------:R1:W-:Y:S01]  /*10360*/  MUFU.EX2 R240, R0 ;  /* 0x0000000000f07308 */ /* 0x0003e20000000800 */
[----:B------:R-:W-:Y:S02]  /*10370*/  MOV R214, R212 ;  /* 0x000000d400d67202 */ /* 0x000fe40000000f00 */
[----:B------:R-:W-:Y:S02]  /*10380*/  MOV R143, R215 ;  /* 0x000000d7008f7202 */ /* 0x000fe40000000f00 */
[----:B------:R-:W-:Y:S02]  /*10390*/  MOV R212, R180 ;  /* 0x000000b400d47202 */ /* 0x000fe40000000f00 */
[----:B------:R-:W-:Y:S02]  /*103a0*/  MOV R215, R181 ;  /* 0x000000b500d77202 */ /* 0x000fe40000000f00 */
[----:B------:R-:W-:Y:S02]  /*103b0*/  MOV R180, R182 ;  /* 0x000000b600b47202 */ /* 0x000fe40000000f00 */
[----:B------:R-:W-:Y:S01]  /*103c0*/  MOV R181, R183 ;  /* 0x000000b700b57202 */ /* 0x000fe20000000f00 */
[----:B-1----:R-:W-:Y:S01]  /*103d0*/  FFMA.FTZ R0, R219, UR4, -R14 ;  /* 0x00000004db007c23 */ /* 0x002fe2000801080e */
[----:B------:R-:W-:Y:S01]  /*103e0*/  FFMA.FTZ R183, R238, UR4, -R13 ;  /* 0x00000004eeb77c23 */ /* 0x000fe2000801080d */
[----:B------:R-:W-:Y:S01]  /*103f0*/  MOV R216, R214 ;  /* 0x000000d600d87202 */ /* 0x000fe20000000f00 */
[----:B------:R1:W4:Y:S01]  /*10400*/  MUFU.EX2 R238, R2 ;  /* 0x0000000200ee7308 */ /* 0x0003220000000800 */
[----:B------:R-:W-:-:S02]  /*10410*/  MOV R211, R210 ;  /* 0x000000d200d37202 */ /* 0x000fc40000000f00 */
[----:B------:R-:W-:Y:S01]  /*10420*/  MOV R214, R212 ;  /* 0x000000d400d67202 */ /* 0x000fe20000000f00 */
[----:B------:R4:W-:Y:S01]  /*10430*/  MUFU.EX2 R218, R0 ;  /* 0x0000000000da7308 */ /* 0x0009e20000000800 */
[----:B------:R-:W-:Y:S01]  /*10440*/  MOV R212, R180 ;  /* 0x000000b400d47202 */ /* 0x000fe20000000f00 */
[----:B------:R-:W-:Y:S01]  /*10450*/  FFMA.FTZ R180, R34, UR4, -R13 ;  /* 0x0000000422b47c23 */ /* 0x000fe2000801080d */
[----:B------:R-:W-:Y:S01]  /*10460*/  MOV R210, R143 ;  /* 0x0000008f00d27202 */ /* 0x000fe20000000f00 */
[--C-:B-1----:R-:W-:Y:S01]  /*10470*/  FFMA.FTZ R2, R251, UR4, -R14.reuse ;  /* 0x00000004fb027c23 */ /* 0x102fe2000801080e */
[----:B----4-:R-:W-:Y:S01]  /*10480*/  FFMA.FTZ R0, R247, UR4, -R14 ;  /* 0x00000004f7007c23 */ /* 0x010fe2000801080e */
[----:B--2---:R-:W-:Y:S03]  /*10490*/  HMMA.16816.F32 R120, R4, R16, R120 ;  /* 0x000000100478723c */ /* 0x004fe60000001878 */
[----:B------:R1:W-:Y:S01]  /*104a0*/  MUFU.EX2 R219, R0 ;  /* 0x0000000000db7308 */ /* 0x0003e20000000800 */
[----:B------:R-:W-:-:S04]  /*104b0*/  MOV R143, R215 ;  /* 0x000000d7008f7202 */ /* 0x000fc80000000f00 */
[----:B------:R-:W-:Y:S01]  /*104c0*/  HMMA.16816.F32 R124, R4, R18, R124 ;  /* 0x00000012047c723c */ /* 0x000fe2000000187c */
[----:B------:R-:W-:-:S07]  /*104d0*/  MOV R215, R181 ;  /* 0x000000b500d77202 */ /* 0x000fce0000000f00 */
[----:B------:R-:W-:Y:S01]  /*104e0*/  HMMA.16816.F32 R116, R8, R16, R116 ;  /* 0x000000100874723c */ /* 0x000fe20000001874 */
[----:B-1----:R-:W-:Y:S01]  /*104f0*/  FFMA.FTZ R0, R211, UR4, -R15 ;  /* 0x00000004d3007c23 */ /* 0x002fe2000801080f */
[----:B------:R-:W-:-:S06]  /*10500*/  MOV R147, R210 ;  /* 0x000000d200937202 */ /* 0x000fcc0000000f00 */
[----:B------:R-:W-:Y:S01]  /*10510*/  HMMA.16816.F32 R128, R8, R18, R128 ;  /* 0x000000120880723c */ /* 0x000fe20000001880 */
[----:B------:R-:W1:Y:S01]  /*10520*/  LDSM.16.MT88.4 R16, [R155+0xd000] ;  /* 0x00d000009b10783b */ /* 0x000e620000004200 */
[----:B------:R2:W-:Y:S01]  /*10530*/  MUFU.EX2 R213, R0 ;  /* 0x0000000000d57308 */ /* 0x0005e20000000800 */
[----:B------:R-:W-:Y:S02]  /*10540*/  MOV R210, R143 ;  /* 0x0000008f00d27202 */ /* 0x000fe40000000f00 */
[----:B------:R-:W-:Y:S02]  /*10550*/  MOV R143, R212 ;  /* 0x000000d4008f7202 */ /* 0x000fe40000000f00 */
[----:B------:R-:W-:Y:S01]  /*10560*/  MOV R212, R215 ;  /* 0x000000d700d47202 */ /* 0x000fe20000000f00 */
[----:B------:R-:W-:Y:S01]  /*10570*/  FFMA.FTZ R182, R209, UR4, -R13 ;  /* 0x00000004d1b67c23 */ /* 0x000fe2000801080d */
[----:B--2---:R-:W-:-:S04]  /*10580*/  FFMA.FTZ R0, R214, UR4, -R15 ;  /* 0x00000004d6007c23 */ /* 0x004fc8000801080f */
[----:B------:R2:W-:Y:S01]  /*10590*/  MUFU.EX2 R215, R0 ;  /* 0x0000000000d77308 */ /* 0x0005e20000000800 */
[----:B------:R-:W-:-:S04]  /*105a0*/  FFMA.FTZ R4, R12, UR4, -R32 ;  /* 0x000000040c047c23 */ /* 0x000fc80008010820 */
[----:B------:R-:W-:Y:S01]  /*105b0*/  MUFU.EX2 R211, R4 ;  /* 0x0000000400d37308 */ /* 0x000fe20000000800 */
[----:B--2---:R-:W-:Y:S01]  /*105c0*/  FFMA.FTZ R0, R225, UR4, -R32 ;  /* 0x00000004e1007c23 */ /* 0x004fe20008010820 */
[----:B------:R-:W-:Y:S01]  /*105d0*/  F2FP.F16.F32.PACK_AB R8, R222, R221 ;  /* 0x000000ddde08723e */ /* 0x000fe200000000ff */
[----:B------:R-:W-:Y:S01]  /*105e0*/  FFMA.FTZ R181, R142, UR4, -R13 ;  /* 0x000000048eb57c23 */ /* 0x000fe2000801080d */
[----:B------:R-:W-:Y:S01]  /*105f0*/  F2FP.F16.F32.PACK_AB R10, R238, R240 ;  /* 0x000000f0ee0a723e */ /* 0x000fe200000000ff */
[----:B------:R2:W4:Y:S01]  /*10600*/  MUFU.EX2 R209, R0 ;  /* 0x0000000000d17308 */ /* 0x0005220000000800 */
[--C-:B------:R-:W-:Y:S01]  /*10610*/  FFMA.FTZ R71, R208, UR4, -R14.reuse ;  /* 0x00000004d0477c23 */ /* 0x100fe2000801080e */
[----:B------:R-:W-:Y:S01]  /*10620*/  FFMA.FTZ R70, R140, UR4, -R14 ;  /* 0x000000048c467c23 */ /* 0x000fe2000801080e */
[----:B------:R-:W-:Y:S01]  /*10630*/  MOV R244, R153 ;  /* 0x0000009900f47202 */ /* 0x000fe20000000f00 */
[----:B------:R1:W5:Y:S01]  /*10640*/  LDL.LU R225, [R1+0xd4] ;  /* 0x0000d40001e17983 */ /* 0x0003620000300800 */
[----:B--2---:R-:W-:Y:S01]  /*10650*/  FFMA.FTZ R0, R250, UR4, -R32 ;  /* 0x00000004fa007c23 */ /* 0x004fe20008010820 */
[----:B------:R-:W-:Y:S01]  /*10660*/  MOV R250, R210 ;  /* 0x000000d200fa7202 */ /* 0x000fe20000000f00 */
[----:B---3--:R-:W-:Y:S01]  /*10670*/  FFMA.FTZ R34, R217, R23, R135 ;  /* 0x00000017d9227223 */ /* 0x008fe20000010087 */
[----:B----4-:R-:W-:Y:S01]  /*10680*/  F2FP.F16.F32.PACK_AB R5, R211, R209 ;  /* 0x000000d1d305723e */ /* 0x010fe200000000ff */
[----:B------:R2:W3:Y:S01]  /*10690*/  MUFU.EX2 R217, R2 ;  /* 0x0000000200d97308 */ /* 0x0004e20000000800 */
[----:B------:R-:W-:Y:S01]  /*106a0*/  FFMA.FTZ R13, R223, UR4, -R15 ;  /* 0x00000004df0d7c23 */ /* 0x000fe2000801080f */
[----:B------:R-:W-:Y:S01]  /*106b0*/  MOV R208, R154 ;  /* 0x0000009a00d07202 */ /* 0x000fe20000000f00 */
[----:B------:R-:W4:Y:S01]  /*106c0*/  LDSM.16.MT88.4 R20, [R133+0xd000] ;  /* 0x00d000008514783b */ /* 0x000f220000004200 */
[----:B------:R-:W-:-:S02]  /*106d0*/  MOV R249, R152 ;  /* 0x0000009800f97202 */ /* 0x000fc40000000f00 */
[----:B------:R-:W-:Y:S01]  /*106e0*/  MOV R247, R191 ;  /* 0x000000bf00f77202 */ /* 0x000fe20000000f00 */
[----:B------:R1:W5:Y:S01]  /*106f0*/  LDL.LU R12, [R1+0xd0] ;  /* 0x0000d000010c7983 */ /* 0x0003620000300800 */
[----:B--2---:R-:W-:-:S04]  /*10700*/  FFMA.FTZ R2, R245, UR4, -R14 ;  /* 0x00000004f5027c23 */ /* 0x004fc8000801080e */
[----:B------:R2:W1:Y:S01]  /*10710*/  MUFU.EX2 R220, R2 ;  /* 0x0000000200dc7308 */ /* 0x0004620000000800 */
[----:B------:R-:W-:Y:S01]  /*10720*/  MOV R245, R212 ;  /* 0x000000d400f57202 */ /* 0x000fe20000000f00 */
[----:B--2---:R-:W-:-:S04]  /*10730*/  FFMA.FTZ R2, R216, UR4, -R15 ;  /* 0x00000004d8027c23 */ /* 0x004fc8000801080f */
[----:B------:R2:W4:Y:S04]  /*10740*/  MUFU.EX2 R214, R2 ;  /* 0x0000000200d67308 */ /* 0x0005280000000800 */
[----:B------:R-:W-:Y:S01]  /*10750*/  MUFU.EX2 R210, R0 ;  /* 0x0000000000d27308 */ /* 0x000fe20000000800 */
[----:B--2---:R-:W-:-:S04]  /*10760*/  FFMA.FTZ R2, R246, UR4, -R15 ;  /* 0x00000004f6027c23 */ /* 0x004fc8000801080f */
[----:B------:R2:W4:Y:S02]  /*10770*/  MUFU.EX2 R216, R2 ;  /* 0x0000000200d87308 */ /* 0x0005240000000800 */
[----:B--2---:R-:W-:Y:S01]  /*10780*/  FFMA.FTZ R2, R3, UR4, -R32 ;  /* 0x0000000403027c23 */ /* 0x004fe20008010820 */
[----:B---3--:R-:W-:Y:S02]  /*10790*/  F2FP.F16.F32.PACK_AB R9, R217, R218 ;  /* 0x000000dad909723e */ /* 0x008fe400000000ff */
[----:B-1----:R-:W-:Y:S01]  /*107a0*/  F2FP.F16.F32.PACK_AB R11, R220, R219 ;  /* 0x000000dbdc0b723e */ /* 0x002fe200000000ff */
[----:B------:R-:W1:Y:S01]  /*107b0*/  MUFU.EX2 R212, R2 ;  /* 0x0000000200d47308 */ /* 0x000e620000000800 */
[----:B----4-:R-:W-:Y:S01]  /*107c0*/  F2FP.F16.F32.PACK_AB R4, R214, R213 ;  /* 0x000000d5d604723e */ /* 0x010fe200000000ff */
[----:B------:R-:W-:Y:S01]  /*107d0*/  FFMA.FTZ R135, R248, UR4, -R14 ;  /* 0x00000004f8877c23 */ /* 0x000fe2000801080e */
[----:B------:R-:W-:Y:S01]  /*107e0*/  F2FP.F16.F32.PACK_AB R6, R216, R215 ;  /* 0x000000d7d806723e */ /* 0x000fe200000000ff */
[----:B------:R-:W-:Y:S01]  /*107f0*/  FFMA.FTZ R0, R242, UR4, -R15 ;  /* 0x00000004f2007c23 */ /* 0x000fe2000801080f */
[----:B------:R-:W-:Y:S01]  /*10800*/  MOV R248, R147 ;  /* 0x0000009300f87202 */ /* 0x000fe20000000f00 */
[----:B------:R2:W5:Y:S01]  /*10810*/  LDL.LU R3, [R1+0xcc] ;  /* 0x0000cc0001037983 */ /* 0x0005620000300800 */
[----:B------:R-:W-:-:S02]  /*10820*/  MOV R246, R143 ;  /* 0x0000008f00f67202 */ /* 0x000fc40000000f00 */
[----:B-1----:R-:W-:Y:S01]  /*10830*/  F2FP.F16.F32.PACK_AB R7, R210, R212 ;  /* 0x000000d4d207723e */ /* 0x002fe200000000ff */
[--C-:B------:R-:W-:Y:S01]  /*10840*/  FFMA.FTZ R2, R252, UR4, -R15.reuse ;  /* 0x00000004fc027c23 */ /* 0x100fe2000801080f */
[----:B------:R-:W-:Y:S01]  /*10850*/  MOV R252, R155 ;  /* 0x0000009b00fc7202 */ /* 0x000fe20000000f00 */
[----:B------:R-:W-:Y:S01]  /*10860*/  FFMA.FTZ R15, R141, UR4, -R15 ;  /* 0x000000048d0f7c23 */ /* 0x000fe2000801080f */
[----:B------:R-:W-:Y:S01]  /*10870*/  HMMA.16816.F32 R144, R8, R16, R28 ;  /* 0x000000100890723c */ /* 0x000fe2000000181c */
[----:B------:R-:W-:-:S07]  /*10880*/  MOV R191, R134 ;  /* 0x0000008600bf7202 */ /* 0x000fce0000000f00 */
[C---:B------:R-:W-:Y:S08]  /*10890*/  HMMA.16816.F32 R40, R4.reuse, R16, R40 ;  /* 0x000000100428723c */ /* 0x040ff00000001828 */
[-C--:B------:R-:W-:Y:S08]  /*108a0*/  HMMA.16816.F32 R152, R4, R18.reuse, R36 ;  /* 0x000000120498723c */ /* 0x080ff00000001824 */
[C---:B------:R-:W-:Y:S01]  /*108b0*/  HMMA.16816.F32 R140, R8.reuse, R18, R24 ;  /* 0x00000012088c723c */ /* 0x040fe20000001818 */
[----:B------:R-:W1:Y:S04]  /*108c0*/  LDSM.16.MT88.4 R24, [R132+0xd000] ;  /* 0x00d000008418783b */ /* 0x000e680000004200 */
[----:B------:R-:W3:Y:S01]  /*108d0*/  LDSM.16.MT88.4 R16, [R33+0xd000] ;  /* 0x00d000002110783b */ /* 0x000ee20000004200 */
[----:B------:R-:W-:Y:S01]  /*108e0*/  MOV R251, R172 ;  /* 0x000000ac00fb7202 */ /* 0x000fe20000000f00 */
[----:B------:R-:W-:Y:S01]  /*108f0*/  FFMA.FTZ R134, R243, UR4, -R14 ;  /* 0x00000004f3867c23 */ /* 0x000fe2000801080e */
[----:B------:R-:W-:Y:S01]  /*10900*/  MOV R172, R161 ;  /* 0x000000a100ac7202 */ /* 0x000fe20000000f00 */
[----:B------:R-:W-:Y:S01]  /*10910*/  HMMA.16816.F32 R48, R8, R20, R48 ;  /* 0x000000140830723c */ /* 0x000fe20000001830 */
[----:B------:R-:W-:Y:S01]  /*10920*/  MOV R241, R160 ;  /* 0x000000a000f17202 */ /* 0x000fe20000000f00 */
[----:B------:R-:W-:Y:S01]  /*10930*/  LDSM.16.MT88.4 R28, [R33+0xf000] ;  /* 0x00f00000211c783b */ /* 0x000fe20000004200 */
[----:B------:R-:W-:-:S02]  /*10940*/  MOV R243, R162 ;  /* 0x000000a200f37202 */ /* 0x000fc40000000f00 */
[----:B------:R-:W-:-:S03]  /*10950*/  MOV R14, R163 ;  /* 0x000000a3000e7202 */ /* 0x000fc60000000f00 */
        /* <DEDUP_REMOVED lines=15> */
[C---:B-1----:R-:W-:Y:S08]  /*10a50*/  HMMA.16816.F32 R72, R4.reuse, R24, R72 ;  /* 0x000000180448723c */ /* 0x042ff00000001848 */
[C---:B------:R-:W-:Y:S08]  /*10a60*/  HMMA.16816.F32 R76, R4.reuse, R26, R76 ;  /* 0x0000001a044c723c */ /* 0x040ff0000000184c */
[C---:B------:R-:W-:Y:S08]  /*10a70*/  HMMA.16816.F32 R92, R4.reuse, R22, R92 ;  /* 0x00000016045c723c */ /* 0x040ff0000000185c */
[C---:B------:R-:W-:Y:S08]  /*10a80*/  HMMA.16816.F32 R120, R4.reuse, R28, R120 ;  /* 0x0000001c0478723c */ /* 0x040ff00000001878 */
[C---:B---3--:R-:W-:Y:S08]  /*10a90*/  HMMA.16816.F32 R104, R4.reuse, R16, R104 ;  /* 0x000000100468723c */ /* 0x048ff00000001868 */
[C---:B------:R-:W-:Y:S08]  /*10aa0*/  HMMA.16816.F32 R108, R4.reuse, R18, R108 ;  /* 0x00000012046c723c */ /* 0x040ff0000000186c */
[----:B------:R-:W-:Y:S01]  /*10ab0*/  HMMA.16816.F32 R36, R4, R30, R124 ;  /* 0x0000001e0424723c */ /* 0x000fe2000000187c */
[----:B------:R-:W-:Y:S01]  /*10ac0*/  FFMA.FTZ R5, R208, UR4, -R32 ;  /* 0x00000004d0057c23 */ /* 0x000fe20008010820 */
[----:B------:R-:W-:Y:S01]  /*10ad0*/  FADD.FTZ R7, R172, R69 ;  /* 0x00000045ac077221 */ /* 0x000fe20000010000 */
[----:B------:R-:W-:-:S05]  /*10ae0*/  MOV R172, R174 ;  /* 0x000000ae00ac7202 */ /* 0x000fca0000000f00 */
[----:B------:R-:W-:Y:S01]  /*10af0*/  HMMA.16816.F32 R44, R8, R24, R136 ;  /* 0x00000018082c723c */ /* 0x000fe20000001888 */
[----:B------:R1:W-:Y:S01]  /*10b00*/  MUFU.EX2 R139, R0 ;  /* 0x00000000008b7308 */ /* 0x0003e20000000800 */
[----:B------:R-:W-:Y:S01]  /*10b10*/  MOV R174, R156 ;  /* 0x0000009c00ae7202 */ /* 0x000fe20000000f00 */
[----:B------:R-:W-:-:S05]  /*10b20*/  FADD.FTZ R6, R158, R68 ;  /* 0x000000449e067221 */ /* 0x000fca0000010000 */
[----:B------:R-:W-:Y:S01]  /*10b30*/  HMMA.16816.F32 R24, R8, R26, R80 ;  /* 0x0000001a0818723c */ /* 0x000fe20000001850 */
[----:B------:R-:W-:Y:S01]  /*10b40*/  MOV R83, R252 ;  /* 0x000000fc00537202 */ /* 0x000fe20000000f00 */
[----:B------:R3:W-:Y:S01]  /*10b50*/  MUFU.EX2 R137, R5 ;  /* 0x0000000500897308 */ /* 0x0007e20000000800 */
[----:B-1----:R-:W-:Y:S01]  /*10b60*/  FFMA.FTZ R0, R191, UR4, -R32 ;  /* 0x00000004bf007c23 */ /* 0x002fe20008010820 */
[----:B------:R-:W-:Y:S02]  /*10b70*/  MOV R191, R173 ;  /* 0x000000ad00bf7202 */ /* 0x000fe40000000f00 */
[----:B------:R-:W-:Y:S02]  /*10b80*/  MOV R173, R175 ;  /* 0x000000af00ad7202 */ /* 0x000fe40000000f00 */
[----:B------:R-:W-:Y:S01]  /*10b90*/  MOV R175, R157 ;  /* 0x0000009d00af7202 */ /* 0x000fe20000000f00 */
[----:B------:R1:W4:Y:S01]  /*10ba0*/  MUFU.EX2 R138, R2 ;  /* 0x00000002008a7308 */ /* 0x0003220000000800 */
[----:B---3--:R-:W-:-:S02]  /*10bb0*/  FADD.FTZ R5, R159, R35 ;  /* 0x000000239f057221 */ /* 0x008fc40000010000 */
[----:B------:R-:W3:Y:S01]  /*10bc0*/  LDSM.16.MT88.4 R156, [R83+0xd800] ;  /* 0x00d80000539c783b */ /* 0x000ee20000004200 */
[--C-:B------:R-:W-:Y:S01]  /*10bd0*/  FFMA.FTZ R4, R14, UR4, -R32.reuse ;  /* 0x000000040e047c23 */ /* 0x100fe20008010820 */
[----:B------:R-:W-:Y:S01]  /*10be0*/  MOV R68, R248 ;  /* 0x000000f800447202 */ /* 0x000fe20000000f00 */
[----:B------:R-:W-:Y:S01]  /*10bf0*/  HMMA.16816.F32 R84, R8, R20, R84 ;  /* 0x000000140854723c */ /* 0x000fe20000001854 */
[----:B------:R-:W-:Y:S01]  /*10c00*/  MOV R69, R246 ;  /* 0x000000f600457202 */ /* 0x000fe20000000f00 */
[----:B-1----:R-:W-:Y:S01]  /*10c10*/  FFMA.FTZ R2, R243, UR4, -R32 ;  /* 0x00000004f3027c23 */ /* 0x002fe20008010820 */
[----:B------:R-:W-:-:S05]  /*10c20*/  MOV R32, R245 ;  /* 0x000000f500207202 */ /* 0x000fca0000000f00 */
[C---:B------:R-:W-:Y:S01]  /*10c30*/  HMMA.16816.F32 R100, R8.reuse, R16, R100 ;  /* 0x000000100864723c */ /* 0x040fe20000001864 */
[----:B------:R-:W-:Y:S02]  /*10c40*/  MOV R243, R247 ;  /* 0x000000f700f37202 */ /* 0x000fe40000000f00 */
[----:B------:R-:W-:Y:S02]  /*10c50*/  MOV R252, R251 ;  /* 0x000000fb00fc7202 */ /* 0x000fe40000000f00 */
[----:B------:R-:W-:Y:S01]  /*10c60*/  MOV R242, R241 ;  /* 0x000000f100f27202 */ /* 0x000fe20000000f00 */
[----:B------:R-:W-:Y:S02]  /*10c70*/  LDSM.16.MT88.4 R80, [R83+0xf800] ;  /* 0x00f800005350783b */ /* 0x000fe40000004200 */
[----:B------:R-:W-:Y:S01]  /*10c80*/  HMMA.16816.F32 R116, R8, R28, R116 ;  /* 0x0000001c0874723c */ /* 0x000fe20000001874 */
[----:B------:R-:W-:Y:S02]  /*10c90*/  MOV R223, R244 ;  /* 0x000000f400df7202 */ /* 0x000fe40000000f00 */
[----:B------:R-:W-:Y:S01]  /*10ca0*/  MOV R124, R249 ;  /* 0x000000f9007c7202 */ /* 0x000fe20000000f00 */
[----:B------:R1:W-:Y:S01]  /*10cb0*/  MUFU.EX2 R136, R4 ;  /* 0x0000000400887308 */ /* 0x0003e20000000800 */
[----:B------:R-:W-:-:S03]  /*10cc0*/  MOV R125, R204 ;  /* 0x000000cc007d7202 */ /* 0x000fc60000000f00 */
[----:B------:R-:W-:Y:S01]  /*10cd0*/  HMMA.16816.F32 R20, R8, R22, R96 ;  /* 0x000000160814723c */ /* 0x000fe20000001860 */
[----:B------:R-:W-:Y:S01]  /*10ce0*/  MOV R126, R205 ;  /* 0x000000cd007e7202 */ /* 0x000fe20000000f00 */
[----:B------:R-:W-:Y:S01]  /*10cf0*/  LDSM.16.MT88.4 R96, [R132+0xf800] ;  /* 0x00f800008460783b */ /* 0x000fe20000004200 */
[----:B------:R-:W-:Y:S02]  /*10d00*/  MOV R248, R207 ;  /* 0x000000cf00f87202 */ /* 0x000fe40000000f00 */
[----:B------:R-:W-:-:S03]  /*10d10*/  MOV R246, R190 ;  /* 0x000000be00f67202 */ /* 0x000fc60000000f00 */
[----:B------:R-:W-:Y:S01]  /*10d20*/  HMMA.16816.F32 R16, R8, R18, R112 ;  /* 0x000000120810723c */ /* 0x000fe20000001870 */
[----:B------:R-:W-:Y:S01]  /*10d30*/  MOV R245, R189 ;  /* 0x000000bd00f57202 */ /* 0x000fe20000000f00 */
[----:B------:R-:W-:Y:S01]  /*10d40*/  LDSM.16.MT88.4 R112, [R133+0xf800] ;  /* 0x00f800008570783b */ /* 0x000fe20000004200 */
[----:B------:R-:W-:Y:S02]  /*10d50*/  MOV R247, R188 ;  /* 0x000000bc00f77202 */ /* 0x000fe40000000f00 */
[----:B------:R-:W-:-:S03]  /*10d60*/  MOV R249, R191 ;  /* 0x000000bf00f97202 */ /* 0x000fc60000000f00 */
[----:B------:R-:W-:Y:S01]  /*10d70*/  HMMA.16816.F32 R28, R8, R30, R128 ;  /* 0x0000001e081c723c */ /* 0x000fe20000001880 */
[----:B------:R-:W-:Y:S01]  /*10d80*/  FADD.FTZ R11, R250, R34 ;  /* 0x00000022fa0b7221 */ /* 0x000fe20000010000 */
[----:B------:R-:W-:Y:S01]  /*10d90*/  MOV R250, R206 ;  /* 0x000000ce00fa7202 */ /* 0x000fe20000000f00 */
[----:B------:R-:W-:Y:S01]  /*10da0*/  LDSM.16.MT88.4 R188, [R133+0xd800] ;  /* 0x00d8000085bc783b */ /* 0x000fe20000004200 */
[----:B------:R-:W-:Y:S01]  /*10db0*/  MOV R244, R172 ;  /* 0x000000ac00f47202 */ /* 0x000fe20000000f00 */
[----:B------:R-:W-:Y:S01]  /*10dc0*/  FADD.FTZ R10, R68, R7 ;  /* 0x00000007440a7221 */ /* 0x000fe20000010000 */
[----:B------:R-:W-:Y:S01]  /*10dd0*/  MOV R241, R173 ;  /* 0x000000ad00f17202 */ /* 0x000fe20000000f00 */
[----:B------:R-:W-:Y:S01]  /*10de0*/  LDSM.16.MT88.4 R204, [R33+0xd800] ;  /* 0x00d8000021cc783b */ /* 0x000fe20000004200 */
[----:B------:R-:W-:Y:S01]  /*10df0*/  MOV R251, R174 ;  /* 0x000000ae00fb7202 */ /* 0x000fe20000000f00 */
[----:B------:R-:W-:Y:S01]  /*10e00*/  FADD.FTZ R9, R69, R6 ;  /* 0x0000000645097221 */ /* 0x000fe20000010000 */
[----:B------:R-:W-:Y:S01]  /*10e10*/  MOV R127, R175 ;  /* 0x000000af007f7202 */ /* 0x000fe20000000f00 */
[----:B------:R-:W-:Y:S01]  /*10e20*/  FADD.FTZ R8, R32, R5 ;  /* 0x0000000520087221 */ /* 0x000fe20000010000 */
[----:B------:R-:W2:Y:S04]  /*10e30*/  LDSM.16.MT88.4 R172, [R132+0xd800] ;  /* 0x00d8000084ac783b */ /* 0x000ea80000004200 */
[----:B-1----:R1:W2:Y:S01]  /*10e40*/  LDSM.16.MT88.4 R4, [R33+0xf800] ;  /* 0x00f800002104783b */ /* 0x0022a20000004200 */
[----:B------:R-:W-:Y:S04]  /*10e50*/  MUFU.EX2 R208, R13 ;  /* 0x0000000d00d07308 */ /* 0x000fe80000000800 */
[----:B------:R-:W3:Y:S04]  /*10e60*/  MUFU.EX2 R15, R15 ;  /* 0x0000000f000f7308 */ /* 0x000ee80000000800 */
[----:B------:R-:W-:Y:S04]  /*10e70*/  MUFU.EX2 R14, R2 ;  /* 0x00000002000e7308 */ /* 0x000fe80000000800 */
[----:B------:R-:W3:Y:S04]  /*10e80*/  MUFU.EX2 R13, R0 ;  /* 0x00000000000d7308 */ /* 0x000ee80000000800 */
[----:B------:R-:W-:Y:S04]  /*10e90*/  MUFU.EX2 R32, R183 ;  /* 0x000000b700207308 */ /* 0x000fe80000000800 */
[----:B------:R-:W2:Y:S04]  /*10ea0*/  MUFU.EX2 R34, R182 ;  /* 0x000000b600227308 */ /* 0x000ea80000000800 */
[----:B------:R-:W-:Y:S04]  /*10eb0*/  MUFU.EX2 R35, R181 ;  /* 0x000000b500237308 */ /* 0x000fe80000000800 */
[----:B------:R-:W-:Y:S04]  /*10ec0*/  MUFU.EX2 R2, R180 ;  /* 0x000000b400027308 */ /* 0x000fe80000000800 */
[----:B------:R-:W-:Y:S04]  /*10ed0*/  MUFU.EX2 R135, R135 ;  /* 0x0000008700877308 */ /* 0x000fe80000000800 */
[----:B------:R-:W2:Y:S04]  /*10ee0*/  MUFU.EX2 R134, R134 ;  /* 0x0000008600867308 */ /* 0x000ea80000000800 */
[----:B-1----:R-:W-:Y:S04]  /*10ef0*/  MUFU.EX2 R33, R71 ;  /* 0x0000004700217308 */ /* 0x002fe80000000800 */
[----:B------:R-:W1:Y:S01]  /*10f00*/  MUFU.EX2 R0, R70 ;  /* 0x0000004600007308 */ /* 0x000e620000000800 */
[----:B------:R-:W-:-:S02]  /*10f10*/  MOV R69, R124 ;  /* 0x0000007c00457202 */ /* 0x000fc40000000f00 */
[----:B------:R-:W-:Y:S02]  /*10f20*/  MOV R68, R125 ;  /* 0x0000007d00447202 */ /* 0x000fe40000000f00 */
[----:B------:R-:W-:Y:S02]  /*10f30*/  MOV R131, R126 ;  /* 0x0000007e00837202 */ /* 0x000fe40000000f00 */
[----:B------:R-:W-:Y:S02]  /*10f40*/  MOV R130, R127 ;  /* 0x0000007f00827202 */ /* 0x000fe40000000f00 */
[----:B------:R-:W-:Y:S02]  /*10f50*/  MOV R133, R150 ;  /* 0x0000009600857202 */ /* 0x000fe40000000f00 */
[----:B----4-:R-:W-:Y:S02]  /*10f60*/  F2FP.F16.F32.PACK_AB R124, R139, R138 ;  /* 0x0000008a8b7c723e */ /* 0x010fe400000000ff */
[----:B---3--:R-:W-:-:S02]  /*10f70*/  F2FP.F16.F32.PACK_AB R126, R15, R208 ;  /* 0x000000d00f7e723e */ /* 0x008fc400000000ff */
[----:B------:R-:W-:Y:S02]  /*10f80*/  F2FP.F16.F32.PACK_AB R125, R136, R137 ;  /* 0x00000089887d723e */ /* 0x000fe400000000ff */
[----:B------:R-:W-:Y:S01]  /*10f90*/  F2FP.F16.F32.PACK_AB R127, R13, R14 ;  /* 0x0000000e0d7f723e */ /* 0x000fe200000000ff */
[----:B------:R-:W-:Y:S01]  /*10fa0*/  FADD.FTZ R11, R133, R11 ;  /* 0x0000000b850b7221 */ /* 0x000fe20000010000 */
[----:B------:R-:W-:Y:S02]  /*10fb0*/  MOV R129, R148 ;  /* 0x0000009400817202 */ /* 0x000fe40000000f00 */
[----:B------:R-:W-:Y:S02]  /*10fc0*/  MOV R128, R149 ;  /* 0x0000009500807202 */ /* 0x000fe40000000f00 */
[----:B------:R-:W-:Y:S01]  /*10fd0*/  MOV R132, R151 ;  /* 0x0000009700847202 */ /* 0x000fe20000000f00 */
[----:B------:R-:W-:Y:S01]  /*10fe0*/  FADD.FTZ R8, R129, R8 ;  /* 0x0000000881087221 */ /* 0x000fe20000010000 */
[----:B------:R-:W-:Y:S01]  /*10ff0*/  HMMA.16816.F32 R148, R124, R156, R40 ;  /* 0x0000009c7c94723c */ /* 0x000fe20000001828 */
[----:B------:R-:W-:Y:S01]  /*11000*/  FADD.FTZ R9, R128, R9 ;  /* 0x0000000980097221 */ /* 0x000fe20000010000 */
[----:B------:R-:W-:Y:S01]  /*11010*/  FADD.FTZ R11, R130, R11 ;  /* 0x0000000b820b7221 */ /* 0x000fe20000010000 */
[----:B------:R-:W-:Y:S01]  /*11020*/  MOV R42, R131 ;  /* 0x00000083002a7202 */ /* 0x000fe20000000f00 */
[----:B------:R-:W-:Y:S01]  /*11030*/  FADD.FTZ R10, R132, R10 ;  /* 0x0000000a840a7221 */ /* 0x000fe20000010000 */
[----:B--2---:R-:W-:-:S02]  /*11040*/  F2FP.F16.F32.PACK_AB R128, R34, R32 ;  /* 0x000000202280723e */ /* 0x004fc400000000ff */
[----:B------:R-:W-:Y:S02]  /*11050*/  F2FP.F16.F32.PACK_AB R129, R134, R135 ;  /* 0x000000878681723e */ /* 0x000fe400000000ff */
[----:B------:R-:W-:Y:S02]  /*11060*/  F2FP.F16.F32.PACK_AB R130, R2, R35 ;  /* 0x000000230282723e */ /* 0x000fe400000000ff */
[----:B-1----:R-:W-:Y:S02]  /*11070*/  F2FP.F16.F32.PACK_AB R131, R0, R33 ;  /* 0x000000210083723e */ /* 0x002fe400000000ff */
[----:B------:R-:W-:Y:S02]  /*11080*/  MOV R132, R223 ;  /* 0x000000df00847202 */ /* 0x000fe40000000f00 */
[----:B------:R-:W-:Y:S02]  /*11090*/  MOV R223, R242 ;  /* 0x000000f200df7202 */ /* 0x000fe40000000f00 */
[----:B------:R-:W-:Y:S01]  /*110a0*/  MOV R242, R252 ;  /* 0x000000fc00f27202 */ /* 0x000fe20000000f00 */
[----:B------:R-:W-:Y:S01]  /*110b0*/  FADD.FTZ R10, R198, R10 ;  /* 0x0000000ac60a7221 */ /* 0x000fe20000010000 */
[----:B------:R-:W-:Y:S01]  /*110c0*/  MOV R252, R243 ;  /* 0x000000f300fc7202 */ /* 0x000fe20000000f00 */
[----:B------:R-:W-:Y:S01]  /*110d0*/  FADD.FTZ R9, R197, R9 ;  /* 0x00000009c5097221 */ /* 0x000fe20000010000 */
[----:B------:R-:W-:Y:S01]  /*110e0*/  MOV R43, R68 ;  /* 0x00000044002b7202 */ /* 0x000fe20000000f00 */
[----:B------:R-:W-:Y:S01]  /*110f0*/  FADD.FTZ R8, R196, R8 ;  /* 0x00000008c4087221 */ /* 0x000fe20000010000 */
[----:B------:R-:W-:Y:S01]  /*11100*/  MOV R133, R69 ;  /* 0x0000004500857202 */ /* 0x000fe20000000f00 */
[----:B------:R-:W-:Y:S01]  /*11110*/  HMMA.16816.F32 R152, R124, R158, R152 ;  /* 0x0000009e7c98723c */ /* 0x000fe20000001898 */
[----:B------:R-:W-:-:S07]  /*11120*/  MOV R243, R199 ;  /* 0x000000c700f37202 */ /* 0x000fce0000000f00 */
        /* <DEDUP_REMOVED lines=29> */
[----:B------:R-:W-:-:S06]  /*11300*/  FADD.FTZ R4, R132, R8 ;  /* 0x0000000884047221 */ /* 0x000fcc0000010000 */
[-C--:B------:R-:W-:Y:S08]  /*11310*/  HMMA.16816.F32 R124, R124, R6.reuse, R36 ;  /* 0x000000067c7c723c */ /* 0x080ff00000001824 */
        /* <DEDUP_REMOVED lines=49> */
[----:B------:R-:W-:-:S04]  /*11630*/  UIADD3 UR4, UPT, UPT, UR22, -0x2, URZ ;  /* 0xfffffffe16047890 */ /* 0x000fc8000fffe0ff */
[----:B------:R-:W-:Y:S01]  /*11640*/  UISETP.GT.U32.AND UP0, UPT, UR4, UR19, UPT ;  /* 0x000000130400728c */ /* 0x000fe2000bf04070 */
[----:B------:R-:W-:Y:S02]  /*11650*/  MOV R134, R251 ;  /* 0x000000fb00867202 */ /* 0x000fe40000000f00 */
        /* <DEDUP_REMOVED lines=28> */
[----:B------:R-:W-:-:S05]  /*11820*/  IMAD.U32 R15, RZ, RZ, UR8 ;  /* 0x00000008ff0f7e24 */ /* 0x000fca000f8e00ff */
[----:B------:R-:W1:Y:S01]  /*11830*/  LDCU UR8, c[0x0][0x504] ;  /* 0x0000a080ff0877ac */ /* 0x000e620008000800 */
[----:B------:R-:W-:Y:S01]  /*11840*/  BAR.SYNC.DEFER_BLOCKING 0x0 ;  /* 0x0000000000007b1d */ /* 0x000fe20000010000 */
[CC--:B----4-:R-:W-:Y:S02]  /*11850*/  LEA R10, P0, R4.reuse, R241.reuse, 0x7 ;  /* 0x000000f1040a7211 */ /* 0x0d0fe400078038ff */
[CC--:B------:R-:W-:Y:S02]  /*11860*/  LEA R8, P6, R9.reuse, R241.reuse, 0x1 ;  /* 0x000000f109087211 */ /* 0x0c0fe400078c08ff */
[-C--:B--2---:R-:W-:Y:S01]  /*11870*/  LEA.HI.X R11, R4, R244.reuse, R5, 0x7, P0 ;  /* 0x000000f4040b7211 */ /* 0x084fe200000f3c05 */
[----:B------:R-:W-:Y:S01]  /*11880*/  IMAD.U32 R5, RZ, RZ, UR15 ;  /* 0x0000000fff057e24 */ /* 0x000fe2000f8e00ff */
[-C--:B------:R-:W-:Y:S02]  /*11890*/  LEA R6, P5, R14, R241.reuse, 0x1 ;  /* 0x000000f10e067211 */ /* 0x080fe400078a08ff */
[----:B------:R-:W-:Y:S01]  /*118a0*/  LEA.HI.X R9, R9, R244, R7, 0x1, P6 ;  /* 0x000000f409097211 */ /* 0x000fe200030f0c07 */
[----:B------:R-:W-:Y:S01]  /*118b0*/  @!PT LDS RZ, [RZ] ;  /* 0x00000000fffff984 */ /* 0x000fe20000000800 */
[----:B------:R-:W-:Y:S01]  /*118c0*/  @!PT LDS RZ, [RZ] ;  /* 0x00000000fffff984 */ /* 0x000fe20000000800 */
[----:B------:R-:W-:Y:S01]  /*118d0*/  @!PT LDS RZ, [RZ] ;  /* 0x00000000fffff984 */ /* 0x000fe20000000800 */
[----:B------:R-:W-:Y:S01]  /*118e0*/  @!P2 LDGSTS.E.BYPASS.LTC128B.128 [R233+0xc000], desc[UR28][R10.64] ;  /* 0x0c0000000ae9afae */ /* 0x000fe2000b981a1c */
[----:B------:R-:W-:-:S02]  /*118f0*/  LEA R4, P0, R13, R241, 0x1 ;  /* 0x000000f10d047211 */ /* 0x000fc400078008ff */
[-C--:B------:R-:W-:Y:S01]  /*11900*/  LEA.HI.X R7, R14, R244.reuse, R5, 0x1, P5 ;  /* 0x000000f40e077211 */ /* 0x080fe200028f0c05 */
[----:B------:R-:W-:Y:S01]  /*11910*/  @P2 STS.128 [R233+0xc000], RZ ;  /* 0x00c000ffe9002388 */ /* 0x000fe20000000c00 */
[----:B------:R-:W-:Y:S01]  /*11920*/  LEA.HI.X R5, R13, R244, R15, 0x1, P0 ;  /* 0x000000f40d057211 */ /* 0x000fe200000f0c0f */
[----:B------:R-:W-:Y:S02]  /*11930*/  IMAD.MOV.U32 R14, RZ, RZ, 0x20 ;  /* 0x00000020ff0e7424 */ /* 0x000fe400078e00ff */
[----:B------:R-:W-:Y:S01]  /*11940*/  @!PT LDS RZ, [RZ] ;  /* 0x00000000fffff984 */ /* 0x000fe20000000800 */
[----:B------:R-:W-:Y:S01]  /*11950*/  @!PT LDS RZ, [RZ] ;  /* 0x00000000fffff984 */ /* 0x000fe20000000800 */
[----:B------:R-:W-:Y:S01]  /*11960*/  @!PT LDS RZ, [RZ] ;  /* 0x00000000fffff984 */ /* 0x000fe20000000800 */
[----:B------:R-:W-:Y:S03]  /*11970*/  @!P1 LDGSTS.E.BYPASS.LTC128B.128 [R233+0xe000], desc[UR28][R10.64+0x80] ;  /* 0x0e0000800ae99fae */ /* 0x000fe6000b981a1c */
[----:B------:R-:W-:Y:S01]  /*11980*/  SEL R13, R14, 0xffffffe0, !P3 ;  /* 0xffffffe00e0d7807 */ /* 0x000fe20005800000 */
[----:B------:R-:W-:Y:S01]  /*11990*/  @P1 STS.128 [R233+0xe000], RZ ;  /* 0x00e000ffe9001388 */ /* 0x000fe20000000c00 */
[----:B---3--:R-:W-:-:S03]  /*119a0*/  IMAD.IADD R14, R249, 0x1, R230 ;  /* 0x00000001f90e7824 */ /* 0x008fc600078e02e6 */
        /* <DEDUP_REMOVED lines=32> */
[----:B--2---:R-:W2:Y:S04]  /*11bb0*/  LDSM.16.M88.4 R8, [R230+0x2000] ;  /* 0x00200000e608783b */ /* 0x004ea80000000200 */
[----:B------:R-:W4:Y:S04]  /*11bc0*/  LDSM.16.M88.4 R36, [R231+0x8800] ;  /* 0x00880000e724783b */ /* 0x000f280000000200 */
[----:B------:R-:W4:Y:S04]  /*11bd0*/  LDSM.16.M88.4 R32, [R231+0x9000] ;  /* 0x00900000e720783b */ /* 0x000f280000000200 */
[----:B------:R-:W4:Y:S04]  /*11be0*/  LDSM.16.M88.4 R28, [R231+0x9800] ;  /* 0x00980000e71c783b */ /* 0x000f280000000200 */
[----:B---3--:R-:W-:Y:S04]  /*11bf0*/  LDSM.16.M88.4 R4, [R14+0x2000] ;  /* 0x002000000e04783b */ /* 0x008fe80000000200 */
[----:B------:R-:W3:Y:S04]  /*11c00*/  LDSM.16.M88.4 R44, [R13+0x9800] ;  /* 0x009800000d2c783b */ /* 0x000ee80000000200 */
[----:B------:R-:W3:Y:S04]  /*11c10*/  LDSM.16.M88.4 R20, [R13+0x8800] ;  /* 0x008800000d14783b */ /* 0x000ee80000000200 */
[----:B------:R-:W3:Y:S04]  /*11c20*/  LDSM.16.M88.4 R24, [R13+0x8000] ;  /* 0x008000000d18783b */ /* 0x000ee80000000200 */
[----:B------:R-:W3:Y:S04]  /*11c30*/  LDSM.16.M88.4 R48, [R13+0x9000] ;  /* 0x009000000d30783b */ /* 0x000ee80000000200 */
[----:B------:R-:W3:Y:S01]  /*11c40*/  LDSM.16.M88.4 R16, [R230] ;  /* 0x00000000e610783b */ /* 0x000ee20000000200 */
[C---:B--2---:R-:W-:Y:S01]  /*11c50*/  HMMA.16816.F32 R140, R8.reuse, R40, RZ ;  /* 0x00000028088c723c */ /* 0x044fe200000018ff */
[----:B-1----:R-:W-:Y:S01]  /*11c60*/  UIADD3 UR8, UPT, UPT, UR21, UR8, URZ ;  /* 0x0000000815087290 */ /* 0x002fe2000fffe0ff */
[----:B------:R-:W-:Y:S01]  /*11c70*/  LOP3.LUT R0, R0, 0xffdfffff, RZ, 0xc0, !PT ;  /* 0xffdfffff00007812 */ /* 0x000fe200078ec0ff */
[----:B------:R-:W0:Y:S05]  /*11c80*/  LDGDEPBAR ;  /* 0x00000000000079af */ /* 0x000e2a0000000000 */
[C---:B----4-:R-:W-:Y:S08]  /*11c90*/  HMMA.16816.F32 R132, R8.reuse, R36, RZ ;  /* 0x000000240884723c */ /* 0x050ff000000018ff */
[C---:B------:R-:W-:Y:S08]  /*11ca0*/  HMMA.16816.F32 R60, R8.reuse, R32, RZ ;  /* 0x00000020083c723c */ /* 0x040ff000000018ff */
[C---:B------:R-:W-:Y:S08]  /*11cb0*/  HMMA.16816.F32 R52, R8.reuse, R28, RZ ;  /* 0x0000001c0834723c */ /* 0x040ff000000018ff */
[C---:B------:R-:W-:Y:S08]  /*11cc0*/  HMMA.16816.F32 R136, R8.reuse, R42, RZ ;  /* 0x0000002a0888723c */ /* 0x040ff000000018ff */
[C---:B------:R-:W-:Y:S08]  /*11cd0*/  HMMA.16816.F32 R64, R8.reuse, R38, RZ ;  /* 0x000000260840723c */ /* 0x040ff000000018ff */
[C---:B------:R-:W-:Y:S08]  /*11ce0*/  HMMA.16816.F32 R56, R8.reuse, R34, RZ ;  /* 0x000000220838723c */ /* 0x040ff000000018ff */
[----:B------:R-:W-:-:S15]  /*11cf0*/  HMMA.16816.F32 R8, R8, R30, RZ ;  /* 0x0000001e0808723c */ /* 0x000fde00000018ff */
[----:B------:R-:W-:-:S05]  /*11d00*/  NOP ;  /* 0x0000000000007918 */ /* 0x000fca0000000000 */
[C---:B---3--:R-:W-:Y:S01]  /*11d10*/  HMMA.16816.F32 R244, R4.reuse, R46, R8 ;  /* 0x0000002e04f4723c */ /* 0x048fe20000001808 */
[----:B------:R-:W1:Y:S07]  /*11d20*/  LDSM.16.M88.4 R8, [R14] ;  /* 0x000000000e08783b */ /* 0x000e6e0000000200 */
        /* <DEDUP_REMOVED lines=11> */
[----:B------:R-:W-:Y:S01]  /*11de0*/  HMMA.16816.F32 R4, R16, R28, RZ ;  /* 0x0000001c1004723c */ /* 0x000fe200000018ff */
[----:B------:R-:W-:-:S02]  /*11df0*/  IMAD.MOV.U32 R142, RZ, RZ, R212 ;  /* 0x000000ffff8e7224 */ /* 0x000fc400078e00d4 */
[----:B------:R-:W-:Y:S02]  /*11e00*/  IMAD.MOV.U32 R141, RZ, RZ, R213 ;  /* 0x000000ffff8d7224 */ /* 0x000fe400078e00d5 */
[----:B------:R-:W-:-:S03]  /*11e10*/  IMAD.MOV.U32 R140, RZ, RZ, R214 ;  /* 0x000000ffff8c7224 */ /* 0x000fc600078e00d6 */
[----:B------:R-:W-:Y:S08]  /*11e20*/  HMMA.16816.F32 R56, R16, R42, RZ ;  /* 0x0000002a1038723c */ /* 0x000ff000000018ff */
[----:B------:R-:W-:Y:S01]  /*11e30*/  HMMA.16816.F32 R136, R8, R20, R52 ;  /* 0x000000140888723c */ /* 0x000fe20000001834 */
[----:B------:R-:W-:Y:S02]  /*11e40*/  IMAD.MOV.U32 R52, RZ, RZ, R142 ;  /* 0x000000ffff347224 */ /* 0x000fe400078e008e */
[----:B------:R-:W-:-:S02]  /*11e50*/  IMAD.MOV.U32 R53, RZ, RZ, R141 ;  /* 0x000000ffff357224 */ /* 0x000fc400078e008d */
[----:B------:R-:W-:-:S03]  /*11e60*/  IMAD.MOV.U32 R54, RZ, RZ, R140 ;  /* 0x000000ffff367224 */ /* 0x000fc600078e008c */
[C---:B------:R-:W-:Y:S08]  /*11e70*/  HMMA.16816.F32 R40, R16.reuse, R32, RZ ;  /* 0x000000201028723c */ /* 0x040ff000000018ff */
[C---:B------:R-:W-:Y:S08]  /*11e80*/  HMMA.16816.F32 R32, R16.reuse, R34, RZ ;  /* 0x000000221020723c */ /* 0x040ff000000018ff */
[----:B------:R-:W-:Y:S01]  /*11e90*/  HMMA.16816.F32 R28, R16, R30, RZ ;  /* 0x0000001e101c723c */ /* 0x000fe200000018ff */
[----:B-----5:R-:W-:Y:S07]  /*11ea0*/  LDSM.16.M88.4 R16, [R225+0x8000] ;  /* 0x00800000e110783b */ /* 0x020fee0000000200 */
[C---:B------:R-:W-:Y:S01]  /*11eb0*/  HMMA.16816.F32 R140, R8.reuse, R44, R4 ;  /* 0x0000002c088c723c */ /* 0x040fe20000001804 */
[----:B------:R-:W1:Y:S07]  /*11ec0*/  LDSM.16.M88.4 R4, [R232+0x2000] ;  /* 0x00200000e804783b */ /* 0x000e6e0000000200 */
[C---:B------:R-:W-:Y:S01]  /*11ed0*/  HMMA.16816.F32 R60, R8.reuse, R22, R36 ;  /* 0x00000016083c723c */ /* 0x040fe20000001824 */
[----:B------:R-:W2:Y:S07]  /*11ee0*/  LDSM.16.M88.4 R20, [R232] ;  /* 0x00000000e814783b */ /* 0x000eae0000000200 */
[----:B------:R-:W-:Y:S01]  /*11ef0*/  HMMA.16816.F32 R24, R8, R26, R56 ;  /* 0x0000001a0818723c */ /* 0x000fe20000001838 */
[----:B------:R-:W-:-:S07]  /*11f00*/  IMAD.MOV.U32 R15, RZ, RZ, R215 ;  /* 0x000000ffff0f7224 */ /* 0x000fce00078e00d7 */
[C---:B------:R-:W-:Y:S08]  /*11f10*/  HMMA.16816.F32 R212, R8.reuse, R48, R40 ;  /* 0x0000003008d4723c */ /* 0x040ff00000001828 */
[C---:B------:R-:W-:Y:S08]  /*11f20*/  HMMA.16816.F32 R48, R8.reuse, R50, R32 ;  /* 0x000000320830723c */ /* 0x040ff00000001820 */
[----:B------:R-:W-:Y:S01]  /*11f30*/  HMMA.16816.F32 R44, R8, R46, R28 ;  /* 0x0000002e082c723c */ /* 0x000fe2000000181c */
[----:B------:R-:W3:Y:S07]  /*11f40*/  LDSM.16.M88.4 R8, [R225+0x9000] ;  /* 0x00900000e108783b */ /* 0x000eee0000000200 */
[-C--:B-1----:R-:W-:Y:S08]  /*11f50*/  HMMA.16816.F32 R40, R4, R16.reuse, R208 ;  /* 0x000000100428723c */ /* 0x082ff000000018d0 */
[----:B--2---:R-:W-:Y:S08]  /*11f60*/  HMMA.16816.F32 R36, R20, R16, R64 ;  /* 0x000000101424723c */ /* 0x004ff00000001840 */
[-C--:B------:R-:W-:Y:S08]  /*11f70*/  HMMA.16816.F32 R32, R4, R18.reuse, R132 ;  /* 0x000000120420723c */ /* 0x080ff00000001884 */
[----:B------:R-:W-:Y:S01]  /*11f80*/  HMMA.16816.F32 R28, R20, R18, R24 ;  /* 0x00000012141c723c */ /* 0x000fe20000001818 */
[----:B------:R-:W1:Y:S04]  /*11f90*/  LDSM.16.M88.4 R16, [R225+0x8800] ;  /* 0x00880000e110783b */ /* 0x000e680000000200 */
[----:B------:R-:W2:Y:S01]  /*11fa0*/  LDSM.16.M88.4 R24, [R225+0x9800] ;  /* 0x00980000e118783b */ /* 0x000ea20000000200 */
[----:B------:R-:W-:-:S02]  /*11fb0*/  IMAD.MOV.U32 R55, RZ, RZ, R15 ;  /* 0x000000ffff377224 */ /* 0x000fc400078e000f */
[C---:B---3--:R-:W-:Y:S08]  /*11fc0*/  HMMA.16816.F32 R132, R4.reuse, R10, R216 ;  /* 0x0000000a0484723c */ /* 0x048ff000000018d8 */
[-C--:B------:R-:W-:Y:S08]  /*11fd0*/  HMMA.16816.F32 R64, R4, R8.reuse, R240 ;  /* 0x000000080440723c */ /* 0x080ff000000018f0 */
[C---:B------:R-:W-:Y:S08]  /*11fe0*/  HMMA.16816.F32 R212, R20.reuse, R8, R212 ;  /* 0x0000000814d4723c */ /* 0x040ff000000018d4 */
[----:B------:R-:W-:Y:S01]  /*11ff0*/  HMMA.16816.F32 R208, R20, R10, R48 ;  /* 0x0000000a14d0723c */ /* 0x000fe20000001830 */
[----:B------:R-:W-:Y:S07]  /*12000*/  LDSM.16.M88.4 R8, [R226+0x8000] ;  /* 0x00800000e208783b */ /* 0x000fee0000000200 */
[-C--:B-1----:R-:W-:Y:S08]  /*12010*/  HMMA.16816.F32 R56, R4, R16.reuse, R52 ;  /* 0x000000100438723c */ /* 0x082ff00000001834 */
[----:B------:R-:W-:Y:S08]  /*12020*/  HMMA.16816.F32 R216, R20, R16, R136 ;  /* 0x0000001014d8723c */ /* 0x000ff00000001888 */
[C---:B--2---:R-:W-:Y:S08]  /*12030*/  HMMA.16816.F32 R248, R4.reuse, R24, R248 ;  /* 0x0000001804f8723c */ /* 0x044ff000000018f8 */
[C---:B------:R-:W-:Y:S08]  /*12040*/  HMMA.16816.F32 R52, R4.reuse, R18, R220 ;  /* 0x000000120434723c */ /* 0x040ff000000018dc */
[----:B------:R-:W-:Y:S01]  /*12050*/  HMMA.16816.F32 R244, R4, R26, R244 ;  /* 0x0000001a04f4723c */ /* 0x000fe200000018f4 */
[----:B------:R-:W1:Y:S07]  /*12060*/  LDSM.16.M88.4 R4, [R252+0x2000] ;  /* 0x00200000fc04783b */ /* 0x000e6e0000000200 */
[----:B------:R-:W-:Y:S01]  /*12070*/  HMMA.16816.F32 R136, R20, R18, R60 ;  /* 0x000000121488723c */ /* 0x000fe2000000183c */
[----:B------:R-:W2:Y:S01]  /*12080*/  LDSM.16.M88.4 R16, [R252] ;  /* 0x00000000fc10783b */ /* 0x000ea20000000200 */
[----:B------:R-:W-:-:S02]  /*12090*/  IMAD.MOV.U32 R51, RZ, RZ, R208 ;  /* 0x000000ffff337224 */ /* 0x000fc400078e00d0 */
[----:B------:R-:W-:-:S04]  /*120a0*/  IMAD.MOV.U32 R50, RZ, RZ, R209 ;  /* 0x000000ffff327224 */ /* 0x000fc800078e00d1 */
[----:B------:R-:W-:Y:S01]  /*120b0*/  HMMA.16816.F32 R140, R20, R24, R140 ;  /* 0x00000018148c723c */ /* 0x000fe2000000188c */
[----:B------:R-:W-:Y:S02]  /*120c0*/  IMAD.MOV.U32 R49, RZ, RZ, R210 ;  /* 0x000000ffff317224 */ /* 0x000fe400078e00d2 */
[----:B------:R-:W-:-:S05]  /*120d0*/  IMAD.MOV.U32 R48, RZ, RZ, R211 ;  /* 0x000000ffff307224 */ /* 0x000fca00078e00d3 */
[----:B------:R-:W-:Y:S08]  /*120e0*/  HMMA.16816.F32 R240, R20, R26, R44 ;  /* 0x0000001a14f0723c */ /* 0x000ff0000000182c */
[-C--:B-1----:R-:W-:Y:S08]  /*120f0*/  HMMA.16816.F32 R220, R4, R8.reuse, R40 ;  /* 0x0000000804dc723c */ /* 0x082ff00000001828 */
[----:B--2---:R-:W-:Y:S08]  /*12100*/  HMMA.16816.F32 R208, R16, R8, R36 ;  /* 0x0000000810d0723c */ /* 0x004ff00000001824 */
[-C--:B------:R-:W-:Y:S08]  /*12110*/  HMMA.16816.F32 R20, R4, R10.reuse, R32 ;  /* 0x0000000a0414723c */ /* 0x080ff00000001820 */
[----:B------:R-:W-:Y:S01]  /*12120*/  HMMA.16816.F32 R8, R16, R10, R28 ;  /* 0x0000000a1008723c */ /* 0x000fe2000000181c */
[----:B------:R-:W-:-:S02]  /*12130*/  IMAD.MOV.U32 R15, RZ, RZ, R143 ;  /* 0x000000ffff0f7224 */ /* 0x000fc400078e008f */
[----:B------:R-:W-:Y:S02]  /*12140*/  IMAD.MOV.U32 R25, RZ, RZ, R141 ;  /* 0x000000ffff197224 */ /* 0x000fe400078e008d */
        /* <DEDUP_REMOVED lines=8> */
[----:B------:R-:W-:Y:S01]  /*121d0*/  LDSM.16.M88.4 R20, [R226+0x9000] ;  /* 0x00900000e214783b */ /* 0x000fe20000000200 */
[----:B------:R-:W-:Y:S02]  /*121e0*/  IMAD.MOV.U32 R28, RZ, RZ, R9 ;  /* 0x000000ffff1c7224 */ /* 0x000fe400078e0009 */
[----:B------:R-:W-:Y:S02]  /*121f0*/  IMAD.MOV.U32 R238, RZ, RZ, R10 ;  /* 0x000000ffffee7224 */ /* 0x000fe400078e000a */
[----:B------:R-:W-:-:S02]  /*12200*/  IMAD.MOV.U32 R15, RZ, RZ, R11 ;  /* 0x000000ffff0f7224 */ /* 0x000fc400078e000b */
[----:B------:R-:W1:Y:S01]  /*12210*/  LDSM.16.M88.4 R8, [R226+0x8800] ;  /* 0x00880000e208783b */ /* 0x000e620000000200 */
[----:B------:R-:W-:-:S03]  /*12220*/  IMAD.MOV.U32 R46, RZ, RZ, R24 ;  /* 0x000000ffff2e7224 */ /* 0x000fc600078e0018 */
[----:B------:R-:W2:Y:S01]  /*12230*/  LDSM.16.M88.4 R24, [R226+0x9800] ;  /* 0x00980000e218783b */ /* 0x000ea20000000200 */
[----:B------:R-:W-:-:S04]  /*12240*/  IMAD.MOV.U32 R60, RZ, RZ, R140 ;  /* 0x000000ffff3c7224 */ /* 0x000fc800078e008c */
[----:B------:R-:W-:Y:S01]  /*12250*/  IMAD.MOV.U32 R44, RZ, RZ, R60 ;  /* 0x000000ffff2c7224 */ /* 0x000fe200078e003c */
[C---:B-1----:R-:W-:Y:S08]  /*12260*/  HMMA.16816.F32 R140, R4.reuse, R8, R56 ;  /* 0x00000008048c723c */ /* 0x042ff00000001838 */
        /* <DEDUP_REMOVED lines=13> */
[----:B------:R-:W-:Y:S02]  /*12340*/  IMAD.MOV.U32 R217, RZ, RZ, R34 ;  /* 0x000000ffffd97224 */ /* 0x000fe400078e0022 */
[----:B------:R-:W-:Y:S02]  /*12350*/  IMAD.MOV.U32 R218, RZ, RZ, R33 ;  /* 0x000000ffffda7224 */ /* 0x000fe400078e0021 */
[----:B------:R-:W-:Y:S01]  /*12360*/  IMAD.MOV.U32 R219, RZ, RZ, R32 ;  /* 0x000000ffffdb7224 */ /* 0x000fe200078e0020 */
[C---:B--2---:R-:W-:Y:S08]  /*12370*/  HMMA.16816.F32 R48, R4.reuse, R24, R248 ;  /* 0x000000180430723c */ /* 0x044ff000000018f8 */
[----:B------:R-:W-:Y:S01]  /*12380*/  HMMA.16816.F32 R44, R4, R26, R244 ;  /* 0x0000001a042c723c */ /* 0x000fe200000018f4 */
[----:B------:R-:W-:Y:S07]  /*12390*/  LDSM.16.M88.4 R4, [R230+0x6000] ;  /* 0x00600000e604783b */ /* 0x000fee0000000200 */
[C---:B------:R-:W-:Y:S01]  /*123a0*/  HMMA.16816.F32 R36, R16.reuse, R10, R136 ;  /* 0x0000000a1024723c */ /* 0x040fe20000001888 */
[----:B------:R1:W-:Y:S07]  /*123b0*/  LDSM.16.M88.4 R8, [R230+0x4000] ;  /* 0x00400000e608783b */ /* 0x0003ee0000000200 */
[----:B------:R-:W-:Y:S01]  /*123c0*/  HMMA.16816.F32 R32, R16, R20, R212 ;  /* 0x000000141020723c */ /* 0x000fe200000018d4 */
[----:B------:R-:W-:-:S07]  /*123d0*/  IMAD.MOV.U32 R215, RZ, RZ, R29 ;  /* 0x000000ffffd77224 */ /* 0x000fce00078e001d */
[----:B------:R-:W-:Y:S01]  /*123e0*/  HMMA.16816.F32 R132, R16, R22, R132 ;  /* 0x000000161084723c */ /* 0x000fe20000001884 */
[----:B------:R-:W-:Y:S01]  /*123f0*/  LDSM.16.M88.4 R20, [R231+0xb000] ;  /* 0x00b00000e714783b */ /* 0x000fe20000000200 */
[----:B-1----:R-:W-:-:S03]  /*12400*/  IMAD.MOV.U32 R230, RZ, RZ, R28 ;  /* 0x000000ffffe67224 */ /* 0x002fc600078e001c */
[----:B------:R-:W1:Y:S03]  /*12410*/  LDSM.16.M88.4 R28, [R231+0xa000] ;  /* 0x00a00000e71c783b */ /* 0x000e660000000200 */
[C---:B------:R-:W-:Y:S08]  /*12420*/  HMMA.16816.F32 R136, R16.reuse, R24, R64 ;  /* 0x000000181088723c */ /* 0x040ff00000001840 */
[----:B------:R-:W-:Y:S01]  /*12430*/  HMMA.16816.F32 R64, R16, R26, R240 ;  /* 0x0000001a1040723c */ /* 0x000fe200000018f0 */
[----:B------:R-:W2:Y:S04]  /*12440*/  LDSM.16.M88.4 R24, [R231+0xa800] ;  /* 0x00a80000e718783b */ /* 0x000ea80000000200 */
[----:B------:R-:W3:Y:S03]  /*12450*/  LDSM.16.M88.4 R16, [R231+0xb800] ;  /* 0x00b80000e710783b */ /* 0x000ee60000000200 */
[----:B-1----:R-:W-:Y:S01]  /*12460*/  HMMA.16816.F32 R248, R8, R28, R208 ;  /* 0x0000001c08f8723c */ /* 0x002fe200000018d0 */
[----:B------:R-:W-:-:S07]  /*12470*/  IMAD.MOV.U32 R211, RZ, RZ, R215 ;  /* 0x000000ffffd37224 */ /* 0x000fce00078e00d7 */
[C---:B------:R-:W-:Y:S01]  /*12480*/  HMMA.16816.F32 R212, R4.reuse, R20, R56 ;  /* 0x0000001404d4723c */ /* 0x040fe20000001838 */
[----:B------:R-:W-:Y:S02]  /*12490*/  IMAD.MOV.U32 R56, RZ, RZ, R211 ;  /* 0x000000ffff387224 */ /* 0x000fe400078e00d3 */
[----:B------:R-:W-:Y:S02]  /*124a0*/  IMAD.MOV.U32 R57, RZ, RZ, R230 ;  /* 0x000000ffff397224 */ /* 0x000fe400078e00e6 */
[----:B------:R-:W-:Y:S02]  /*124b0*/  IMAD.MOV.U32 R58, RZ, RZ, R238 ;  /* 0x000000ffff3a7224 */ /* 0x000fe400078e00ee */
[----:B------:R-:W-:Y:S01]  /*124c0*/  IMAD.MOV.U32 R59, RZ, RZ, R15 ;  /* 0x000000ffff3b7224 */ /* 0x000fe200078e000f */
[C---:B------:R-:W-:Y:S08]  /*124d0*/  HMMA.16816.F32 R244, R4.reuse, R28, R220 ;  /* 0x0000001c04f4723c */ /* 0x040ff000000018dc */
[C---:B------:R-:W-:Y:S08]  /*124e0*/  HMMA.16816.F32 R240, R4.reuse, R30, R216 ;  /* 0x0000001e04f0723c */ /* 0x040ff000000018d8 */
[C---:B--2---:R-:W-:Y:S08]  /*124f0*/  HMMA.16816.F32 R220, R4.reuse, R24, R140 ;  /* 0x0000001804dc723c */ /* 0x044ff0000000188c */
[C---:B------:R-:W-:Y:S08]  /*12500*/  HMMA.16816.F32 R216, R4.reuse, R26, R60 ;  /* 0x0000001a04d8723c */ /* 0x040ff0000000183c */
[C---:B---3--:R-:W-:Y:S08]  /*12510*/  HMMA.16816.F32 R140, R4.reuse, R16, R48 ;  /* 0x00000010048c723c */ /* 0x048ff00000001830 */
[C---:B------:R-:W-:Y:S08]  /*12520*/  HMMA.16816.F32 R60, R4.reuse, R18, R44 ;  /* 0x00000012043c723c */ /* 0x040ff0000000182c */
[----:B------:R-:W-:Y:S01]  /*12530*/  HMMA.16816.F32 R208, R4, R22, R52 ;  /* 0x0000001604d0723c */ /* 0x000fe20000001834 */
[----:B------:R-:W-:Y:S07]  /*12540*/  LDSM.16.M88.4 R4, [R14+0x6000] ;  /* 0x006000000e04783b */ /* 0x000fee0000000200 */
[C---:B------:R-:W-:Y:S08]  /*12550*/  HMMA.16816.F32 R48, R8.reuse, R26, R36 ;  /* 0x0000001a0830723c */ /* 0x040ff00000001824 */
[C---:B------:R-:W-:Y:S08]  /*12560*/  HMMA.16816.F32 R44, R8.reuse, R20, R32 ;  /* 0x00000014082c723c */ /* 0x040ff00000001820 */
[C---:B------:R-:W-:Y:S01]  /*12570*/  HMMA.16816.F32 R52, R8.reuse, R24, R40 ;  /* 0x000000180834723c */ /* 0x040fe20000001828 */
[----:B------:R-:W1:Y:S07]  /*12580*/  LDSM.16.M88.4 R24, [R13+0xa800] ;  /* 0x00a800000d18783b */ /* 0x000e6e0000000200 */
[C---:B------:R-:W-:Y:S08]  /*12590*/  HMMA.16816.F32 R36, R8.reuse, R16, R136 ;  /* 0x000000100824723c */ /* 0x040ff00000001888 */
[C---:B------:R-:W-:Y:S01]  /*125a0*/  HMMA.16816.F32 R32, R8.reuse, R18, R64 ;  /* 0x000000120820723c */ /* 0x040fe20000001840 */
[----:B------:R-:W2:Y:S07]  /*125b0*/  LDSM.16.M88.4 R16, [R13+0xb800] ;  /* 0x00b800000d10783b */ /* 0x000eae0000000200 */
[C---:B------:R-:W-:Y:S01]  /*125c0*/  HMMA.16816.F32 R56, R8.reuse, R30, R56 ;  /* 0x0000001e0838723c */ /* 0x040fe20000001838 */
[----:B------:R-:W3:Y:S07]  /*125d0*/  LDSM.16.M88.4 R28, [R13+0xa000] ;  /* 0x00a000000d1c783b */ /* 0x000eee0000000200 */
[----:B------:R-:W-:Y:S01]  /*125e0*/  HMMA.16816.F32 R40, R8, R22, R132 ;  /* 0x000000160828723c */ /* 0x000fe20000001884 */
[----:B------:R-:W4:Y:S04]  /*125f0*/  LDSM.16.M88.4 R20, [R13+0xb000] ;  /* 0x00b000000d14783b */ /* 0x000f280000000200 */
[----:B------:R-:W4:Y:S03]  /*12600*/  LDSM.16.M88.4 R8, [R14+0x4000] ;  /* 0x004000000e08783b */ /* 0x000f260000000200 */
[C---:B-1----:R-:W-:Y:S08]  /*12610*/  HMMA.16816.F32 R220, R4.reuse, R24, R220 ;  /* 0x0000001804dc723c */ /* 0x042ff000000018dc */
[C---:B------:R-:W-:Y:S08]  /*12620*/  HMMA.16816.F32 R216, R4.reuse, R26, R216 ;  /* 0x0000001a04d8723c */ /* 0x040ff000000018d8 */
[C---:B--2---:R-:W-:Y:S08]  /*12630*/  HMMA.16816.F32 R64, R4.reuse, R18, R60 ;  /* 0x000000120440723c */ /* 0x044ff0000000183c */
        /* <DEDUP_REMOVED lines=20> */
[C---:B------:R-:W-:Y:S08]  /*12780*/  HMMA.16816.F32 R240, R4.reuse, R30, R240 ;  /* 0x0000001e04f0723c */ /* 0x040ff000000018f0 */
[C---:B--2---:R-:W-:Y:S08]  /*12790*/  HMMA.16816.F32 R220, R4.reuse, R24, R220 ;  /* 0x0000001804dc723c */ /* 0x044ff000000018dc */
        /* <DEDUP_REMOVED lines=8> */
[----:B------:R-:W1:Y:S07]  /*12820*/  LDSM.16.M88.4 R16, [R226+0xa800] ;  /* 0x00a80000e210783b */ /* 0x000e6e0000000200 */
[C---:B------:R-:W-:Y:S08]  /*12830*/  HMMA.16816.F32 R52, R8.reuse, R24, R52 ;  /* 0x000000180834723c */ /* 0x040ff00000001834 */
[----:B------:R-:W-:Y:S01]  /*12840*/  HMMA.16816.F32 R48, R8, R26, R48 ;  /* 0x0000001a0830723c */ /* 0x000fe20000001830 */
[----:B------:R-:W2:Y:S07]  /*12850*/  LDSM.16.M88.4 R24, [R226+0xb000] ;  /* 0x00b00000e218783b */ /* 0x000eae0000000200 */
[----:B-1----:R-:W-:-:S15]  /*12860*/  HMMA.16816.F32 R132, R4, R16, R220 ;  /* 0x000000100484723c */ /* 0x002fde00000018dc */
[----:B------:R-:W-:-:S04]  /*12870*/  NOP ;  /* 0x0000000000007918 */ /* 0x000fc80000000000 */
[----:B------:R-:W-:Y:S01]  /*12880*/  IMAD.MOV.U32 R221, RZ, RZ, R132 ;  /* 0x000000ffffdd7224 */ /* 0x000fe200078e0084 */
[----:B------:R1:W-:Y:S01]  /*12890*/  STL.64 [R1+0x10], R134 ;  /* 0x0000108601007387 */ /* 0x0003e20000100a00 */
[----:B------:R-:W-:Y:S01]  /*128a0*/  IMAD.MOV.U32 R220, RZ, RZ, R133 ;  /* 0x000000ffffdc7224 */ /* 0x000fe200078e0085 */
[----:B------:R-:W-:Y:S08]  /*128b0*/  HMMA.16816.F32 R60, R8, R28, R60 ;  /* 0x0000001c083c723c */ /* 0x000ff0000000183c */
[----:B-1----:R-:W-:Y:S08]  /*128c0*/  HMMA.16816.F32 R132, R4, R18, R216 ;  /* 0x000000120484723c */ /* 0x002ff000000018d8 */
[C---:B------:R-:W-:Y:S01]  /*128d0*/  HMMA.16816.F32 R56, R8.reuse, R30, R56 ;  /* 0x0000001e0838723c */ /* 0x040fe20000001838 */
[----:B------:R-:W-:Y:S07]  /*128e0*/  LDSM.16.M88.4 R28, [R226+0xb800] ;  /* 0x00b80000e21c783b */ /* 0x000fee0000000200 */
[----:B------:R-:W-:Y:S03]  /*128f0*/  HMMA.16816.F32 R44, R8, R20, R44 ;  /* 0x00000014082c723c */ /* 0x000fe6000000182c */
[----:B------:R-:W-:Y:S01]  /*12900*/  IMAD.MOV.U32 R217, RZ, RZ, R132 ;  /* 0x000000ffffd97224 */ /* 0x000fe200078e0084 */
[----:B------:R2:W-:Y:S01]  /*12910*/  STL.64 [R1+0x20], R134 ;  /* 0x0000208601007387 */ /* 0x0005e20000100a00 */
[----:B------:R-:W-:-:S03]  /*12920*/  IMAD.MOV.U32 R216, RZ, RZ, R133 ;  /* 0x000000ffffd87224 */ /* 0x000fc600078e0085 */
[----:B------:R-:W-:Y:S01]  /*12930*/  HMMA.16816.F32 R40, R8, R22, R40 ;  /* 0x000000160828723c */ /* 0x000fe20000001828 */
[----:B------:R-:W1:Y:S04]  /*12940*/  LDSM.16.M88.4 R20, [R226+0xa000] ;  /* 0x00a00000e214783b */ /* 0x000e680000000200 */
[----:B------:R-:W3:Y:S01]  /*12950*/  LDSM.16.M88.4 R8, [R252+0x4000] ;  /* 0x00400000fc08783b */ /* 0x000ee20000000200 */
[----:B------:R-:W-:Y:S01]  /*12960*/  LOP3.LUT R2, R2, 0xfffffeff, RZ, 0xc0, !PT ;  /* 0xfffffeff02027812 */ /* 0x000fe200078ec0ff */
[----:B------:R-:W-:-:S04]  /*12970*/  DEPBAR.LE SB0, 0x0 ;  /* 0x000080000000791a */ /* 0x000fc80000000000 */
[----:B--2---:R-:W-:-:S15]  /*12980*/  HMMA.16816.F32 R132, R4, R24, R212 ;  /* 0x000000180484723c */ /* 0x004fde00000018d4 */
[----:B------:R-:W-:-:S04]  /*12990*/  NOP ;  /* 0x0000000000007918 */ /* 0x000fc80000000000 */
[----:B------:R-:W-:Y:S01]  /*129a0*/  IMAD.MOV.U32 R213, RZ, RZ, R132 ;  /* 0x000000ffffd57224 */ /* 0x000fe200078e0084 */
[----:B------:R2:W-:Y:S01]  /*129b0*/  STL.64 [R1+0x28], R134 ;  /* 0x0000288601007387 */ /* 0x0005e20000100a00 */
[----:B------:R-:W-:Y:S01]  /*129c0*/  IMAD.MOV.U32 R212, RZ, RZ, R133 ;  /* 0x000000ffffd47224 */ /* 0x000fe200078e0085 */
[C---:B-1----:R-:W-:Y:S08]  /*129d0*/  HMMA.16816.F32 R244, R4.reuse, R20, R244 ;  /* 0x0000001404f4723c */ /* 0x042ff000000018f4 */
[C---:B--2---:R-:W-:Y:S08]  /*129e0*/  HMMA.16816.F32 R132, R4.reuse, R26, R208 ;  /* 0x0000001a0484723c */ /* 0x044ff000000018d0 */
[----:B------:R-:W-:Y:S11]  /*129f0*/  HMMA.16816.F32 R248, R4, R22, R240 ;  /* 0x0000001604f8723c */ /* 0x000ff600000018f0 */
[----:B------:R-:W-:Y:S01]  /*12a00*/  IMAD.MOV.U32 R210, RZ, RZ, R132 ;  /* 0x000000ffffd27224 */ /* 0x000fe200078e0084 */
[----:B------:R1:W-:Y:S01]  /*12a10*/  STL.64 [R1+0x38], R134 ;  /* 0x0000388601007387 */ /* 0x0003e20000100a00 */
[----:B------:R-:W-:-:S02]  /*12a20*/  IMAD.MOV.U32 R208, RZ, RZ, R133 ;  /* 0x000000ffffd07224 */ /* 0x000fc400078e0085 */
[C---:B-1----:R-:W-:Y:S08]  /*12a30*/  HMMA.16816.F32 R132, R4.reuse, R28, R140 ;  /* 0x0000001c0484723c */ /* 0x042ff0000000188c */
[----:B------:R-:W-:Y:S08]  /*12a40*/  HMMA.16816.F32 R4, R4, R30, R64 ;  /* 0x0000001e0404723c */ /* 0x000ff00000001840 */
[----:B---3--:R-:W-:Y:S01]  /*12a50*/  HMMA.16816.F32 R64, R8, R24, R44 ;  /* 0x000000180840723c */ /* 0x008fe2000000182c */
[----:B------:R-:W-:-:S10]  /*12a60*/  VIADD R44, R12, 0xffffff41 ;  /* 0xffffff410c2c7836 */ /* 0x000fd40000000000 */
[----:B------:R-:W-:Y:S02]  /*12a70*/  IMAD.MOV.U32 R142, RZ, RZ, R4 ;  /* 0x000000ffff8e7224 */ /* 0x000fe400078e0004 */
[----:B------:R-:W-:Y:S01]  /*12a80*/  FMUL.FTZ R4, R244, UR7 ;  /* 0x00000007f4047c20 */ /* 0x000fe20008410000 */
[----:B------:R-:W-:Y:S02]  /*12a90*/  IMAD.MOV.U32 R141, RZ, RZ, R5 ;  /* 0x000000ffff8d7224 */ /* 0x000fe400078e0005 */
[----:B------:R-:W-:Y:S01]  /*12aa0*/  FMUL.FTZ R5, R245, UR7 ;  /* 0x00000007f5057c20 */ /* 0x000fe20008410000 */
[----:B------:R1:W-:Y:S01]  /*12ab0*/  MUFU.TANH R15, R4 ;  /* 0x00000004000f7308 */ /* 0x0003e20000002400 */
[----:B------:R-:W-:Y:S07]  /*12ac0*/  HMMA.16816.F32 R60, R8, R20, R60 ;  /* 0x00000014083c723c */ /* 0x000fee000000183c */
[----:B------:R2:W3:Y:S01]  /*12ad0*/  MUFU.TANH R13, R5 ;  /* 0x00000005000d7308 */ /* 0x0004e20000002400 */
[----:B------:R-:W-:-:S02]  /*12ae0*/  VIADD R20, R12, 0xffffff40 ;  /* 0xffffff400c147836 */ /* 0x000fc40000000000 */
[----:B-1----:R-:W-:Y:S01]  /*12af0*/  VIADD R4, R234, 0x40 ;  /* 0x00000040ea047836 */ /* 0x002fe20000000000 */
[----:B------:R-:W-:Y:S03]  /*12b00*/  STL.64 [R1+0x50], R134 ;  /* 0x0000508601007387 */ /* 0x000fe60000100a00 */
[----:B--2---:R-:W-:Y:S01]  /*12b10*/  IMAD.IADD R5, R4, 0x1, -R44 ;  /* 0x0000000104057824 */ /* 0x004fe200078e0a2c */
[----:B------:R1:W-:Y:S04]  /*12b20*/  STL.64 [R1+0x58], R6 ;  /* 0x0000580601007387 */ /* 0x0003e80000100a00 */
[----:B------:R-:W-:Y:S01]  /*12b30*/  IABS R5, R5 ;  /* 0x0000000500057213 */ /* 0x000fe20000000000 */
[----:B------:R-:W-:Y:S03]  /*12b40*/  HMMA.16816.F32 R52, R8, R16, R52 ;  /* 0x000000100834723c */ /* 0x000fe60000001834 */
[----:B------:R-:W-:Y:S01]  /*12b50*/  I2FP.F32.S32 R5, R5 ;  /* 0x0000000500057245 */ /* 0x000fe20000201400 */
[----:B------:R-:W-:-:S02]  /*12b60*/  IMAD.MOV.U32 R211, RZ, RZ, R132 ;  /* 0x000000ffffd37224 */ /* 0x000fc400078e0084 */
[----:B------:R-:W-:Y:S02]  /*12b70*/  IMAD.MOV.U32 R209, RZ, RZ, R133 ;  /* 0x000000ffffd17224 */ /* 0x000fe400078e0085 */
[C---:B------:R-:W-:Y:S01]  /*12b80*/  HMMA.16816.F32 R136, R8.reuse, R28, R36 ;  /* 0x0000001c0888723c */ /* 0x040fe20000001824 */
[----:B---3--:R-:W-:Y:S01]  /*12b90*/  FFMA.FTZ R38, R5, -UR6, R13 ;  /* 0x8000000605267c23 */ /* 0x008fe2000801000d */
[----:B------:R-:W-:Y:S01]  /*12ba0*/  FMUL.FTZ R5, R221, UR7 ;  /* 0x00000007dd057c20 */ /* 0x000fe20008410000 */
[----:B------:R-:W-:Y:S02]  /*12bb0*/  VIADD R36, R12, 0xffffff50 ;  /* 0xffffff500c247836 */ /* 0x000fe40000000000 */
[----:B-1----:R-:W-:Y:S02]  /*12bc0*/  IMAD.IADD R6, R4, 0x1, -R20 ;  /* 0x0000000104067824 */ /* 0x002fe400078e0a14 */
[----:B------:R-:W-:Y:S01]  /*12bd0*/  FMUL.FTZ R7, R248, UR7 ;  /* 0x00000007f8077c20 */ /* 0x000fe20008410000 */
[C---:B------:R-:W-:Y:S02]  /*12be0*/  HMMA.16816.F32 R56, R8.reuse, R22, R56 ;  /* 0x000000160838723c */ /* 0x040fe40000001838 */
[----:B------:R-:W-:Y:S01]  /*12bf0*/  IABS R6, R6 ;  /* 0x0000000600067213 */ /* 0x000fe20000000000 */
[----:B------:R1:W2:Y:S05]  /*12c00*/  MUFU.TANH R16, R7 ;  /* 0x0000000700107308 */ /* 0x0002aa0000002400 */
[C---:B------:R-:W-:Y:S01]  /*12c10*/  HMMA.16816.F32 R48, R8.reuse, R18, R48 ;  /* 0x000000120830723c */ /* 0x040fe20000001830 */
[----:B------:R-:W-:Y:S01]  /*12c20*/  I2FP.F32.S32 R6, R6 ;  /* 0x0000000600067245 */ /* 0x000fe20000201400 */
[----:B------:R-:W-:Y:S01]  /*12c30*/  VIADD R37, R12, 0xffffff51 ;  /* 0xffffff510c257836 */ /* 0x000fe20000000000 */
[----:B------:R3:W-:Y:S05]  /*12c40*/  MUFU.TANH R13, R5 ;  /* 0x00000005000d7308 */ /* 0x0007ea0000002400 */
[----:B------:R-:W-:Y:S01]  /*12c50*/  HMMA.16816.F32 R40, R8, R26, R40 ;  /* 0x0000001a0828723c */ /* 0x000fe20000001828 */
[----:B-1----:R-:W-:-:S07]  /*12c60*/  FMUL.FTZ R7, R249, UR7 ;  /* 0x00000007f9077c20 */ /* 0x002fce0008410000 */
[----:B------:R-:W-:Y:S01]  /*12c70*/  HMMA.16816.F32 R132, R8, R30, R32 ;  /* 0x0000001e0884723c */ /* 0x000fe20000001820 */
[----:B------:R-:W-:Y:S01]  /*12c80*/  FMUL.FTZ R8, R220, UR7 ;  /* 0x00000007dc087c20 */ /* 0x000fe20008410000 */
[C---:B------:R-:W-:Y:S01]  /*12c90*/  VIADD R34, R12.reuse, 0xffffff48 ;  /* 0xffffff480c227836 */ /* 0x040fe20000000000 */
[----:B------:R1:W4:Y:S01]  /*12ca0*/  MUFU.TANH R14, R7 ;  /* 0x00000007000e7308 */ /* 0x0003220000002400 */
[----:B------:R-:W-:Y:S02]  /*12cb0*/  VIADD R35, R12, 0xffffff49 ;  /* 0xffffff490c237836 */ /* 0x000fe40000000000 */
[----:B------:R-:W-:Y:S01]  /*12cc0*/  FFMA.FTZ R39, R6, -UR6, R15 ;  /* 0x8000000606277c23 */ /* 0x000fe2000801000f */
[C---:B---3--:R-:W-:Y:S02]  /*12cd0*/  IMAD.IADD R5, R4.reuse, 0x1, -R34 ;  /* 0x0000000104057824 */ /* 0x048fe400078e0a22 */
[C---:B------:R-:W-:Y:S02]  /*12ce0*/  IMAD.IADD R6, R4.reuse, 0x1, -R36 ;  /* 0x0000000104067824 */ /* 0x040fe400078e0a24 */
[----:B------:R3:W4:Y:S01]  /*12cf0*/  MUFU.TANH R11, R8 ;  /* 0x00000008000b7308 */ /* 0x0007220000002400 */
[----:B------:R-:W-:Y:S01]  /*12d00*/  IMAD.IADD R9, R4, 0x1, -R37 ;  /* 0x0000000104097824 */ /* 0x000fe200078e0a25 */
[----:B------:R-:W-:-:S02]  /*12d10*/  IABS R5, R5 ;  /* 0x0000000500057213 */ /* 0x000fc40000000000 */
[----:B------:R-:W-:Y:S01]  /*12d20*/  IABS R6, R6 ;  /* 0x0000000600067213 */ /* 0x000fe20000000000 */
[----:B-1----:R-:W-:Y:S01]  /*12d30*/  IMAD.IADD R7, R4, 0x1, -R35 ;  /* 0x0000000104077824 */ /* 0x002fe200078e0a23 */
[----:B------:R-:W-:-:S04]  /*12d40*/  IABS R9, R9 ;  /* 0x0000000900097213 */ /* 0x000fc80000000000 */
[----:B------:R-:W-:Y:S01]  /*12d50*/  IABS R7, R7 ;  /* 0x0000000700077213 */ /* 0x000fe20000000000 */
[----:B---3--:R-:W-:-:S03]  /*12d60*/  FMUL.FTZ R8, R217, UR7 ;  /* 0x00000007d9087c20 */ /* 0x008fc60008410000 */
[----:B------:R-:W-:Y:S01]  /*12d70*/  I2FP.F32.S32 R7, R7 ;  /* 0x0000000700077245 */ /* 0x000fe20000201400 */
[----:B------:R1:W3:Y:S01]  /*12d80*/  MUFU.TANH R15, R8 ;  /* 0x00000008000f7308 */ /* 0x0002e20000002400 */
[----:B------:R-:W-:Y:S01]  /*12d90*/  I2FP.F32.S32 R6, R6 ;  /* 0x0000000600067245 */ /* 0x000fe20000201400 */
[----:B------:R-:W-:Y:S01]  /*12da0*/  FMUL.FTZ R10, R216, UR7 ;  /* 0x00000007d80a7c20 */ /* 0x000fe20008410000 */
[C---:B------:R-:W-:Y:S02]  /*12db0*/  VIADD R33, R12.reuse, 0xffffff58 ;  /* 0xffffff580c217836 */ /* 0x040fe40000000000 */
[----:B------:R-:W-:-:S03]  /*12dc0*/  VIADD R32, R12, 0xffffff59 ;  /* 0xffffff590c207836 */ /* 0x000fc60000000000 */
[----:B------:R-:W3:Y:S01]  /*12dd0*/  MUFU.TANH R10, R10 ;  /* 0x0000000a000a7308 */ /* 0x000ee20000002400 */
[----:B-1----:R-:W-:Y:S02]  /*12de0*/  I2FP.F32.S32 R8, R5 ;  /* 0x0000000500087245 */ /* 0x002fe40000201400 */
[----:B------:R-:W-:-:S03]  /*12df0*/  I2FP.F32.S32 R5, R9 ;  /* 0x0000000900057245 */ /* 0x000fc60000201400 */
[----:B--2---:R-:W-:Y:S01]  /*12e00*/  FFMA.FTZ R9, R8, -UR6, R16 ;  /* 0x8000000608097c23 */ /* 0x004fe20008010010 */
[----:B----4-:R-:W-:Y:S01]  /*12e10*/  FFMA.FTZ R8, R7, -UR6, R14 ;  /* 0x8000000607087c23 */ /* 0x010fe2000801000e */
[----:B------:R-:W-:Y:S01]  /*12e20*/  FFMA.FTZ R7, R6, -UR6, R13 ;  /* 0x8000000606077c23 */ /* 0x000fe2000801000d */
[----:B------:R-:W-:Y:S02]  /*12e30*/  FFMA.FTZ R6, R5, -UR6, R11 ;  /* 0x8000000605067c23 */ /* 0x000fe4000801000b */
[----:B------:R1:W-:Y:S01]  /*12e40*/  STL [R1+0x4c], R9 ;  /* 0x00004c0901007387 */ /* 0x0003e20000100800 */
[----:B------:R-:W-:-:S03]  /*12e50*/  FMUL.FTZ R5, R213, UR7 ;  /* 0x00000007d5057c20 */ /* 0x000fc60008410000 */
[----:B------:R2:W-:Y:S04]  /*12e60*/  STL [R1+0x48], R8 ;  /* 0x0000480801007387 */ /* 0x0005e80000100800 */
[----:B------:R4:W-:Y:S04]  /*12e70*/  STL [R1+0x44], R7 ;  /* 0x0000440701007387 */ /* 0x0009e80000100800 */
[----:B------:R3:W-:Y:S01]  /*12e80*/  STL [R1+0x40], R6 ;  /* 0x0000400601007387 */ /* 0x0007e20000100800 */
[----:B------:R-:W-:Y:S02]  /*12e90*/  VIADD R31, R12, 0xffffff60 ;  /* 0xffffff600c1f7836 */ /* 0x000fe40000000000 */
[----:B-1----:R-:W-:Y:S01]  /*12ea0*/  FMUL.FTZ R9, R212, UR7 ;  /* 0x00000007d4097c20 */ /* 0x002fe20008410000 */
[----:B--2---:R1:W2:Y:S01]  /*12eb0*/  MUFU.TANH R8, R5 ;  /* 0x0000000500087308 */ /* 0x0042a20000002400 */
[----:B----4-:R-:W-:-:S02]  /*12ec0*/  IMAD.IADD R7, R4, 0x1, -R33 ;  /* 0x0000000104077824 */ /* 0x010fc400078e0a21 */
[----:B---3--:R-:W-:-:S03]  /*12ed0*/  IMAD.IADD R6, R4, 0x1, -R32 ;  /* 0x0000000104067824 */ /* 0x008fc600078e0a20 */
[----:B------:R-:W-:Y:S02]  /*12ee0*/  IABS R7, R7 ;  /* 0x0000000700077213 */ /* 0x000fe40000000000 */
[----:B------:R-:W-:Y:S01]  /*12ef0*/  IABS R6, R6 ;  /* 0x0000000600067213 */ /* 0x000fe20000000000 */
[----:B------:R3:W-:Y:S01]  /*12f00*/  MUFU.TANH R11, R9 ;  /* 0x00000009000b7308 */ /* 0x0007e20000002400 */
[----:B------:R-:W-:Y:S01]  /*12f10*/  I2FP.F32.S32 R7, R7 ;  /* 0x0000000700077245 */ /* 0x000fe20000201400 */
[----:B-1----:R-:W-:Y:S01]  /*12f20*/  IMAD.IADD R5, R4, 0x1, -R31 ;  /* 0x0000000104057824 */ /* 0x002fe200078e0a1f */
[----:B------:R-:W-:-:S03]  /*12f30*/  I2FP.F32.S32 R6, R6 ;  /* 0x0000000600067245 */ /* 0x000fc60000201400 */
[----:B------:R-:W-:Y:S01]  /*12f40*/  FFMA.FTZ R7, R7, -UR6, R15 ;  /* 0x8000000607077c23 */ /* 0x000fe2000801000f */
[----:B------:R-:W-:Y:S01]  /*12f50*/  IABS R5, R5 ;  /* 0x0000000500057213 */ /* 0x000fe20000000000 */
[----:B------:R-:W-:Y:S01]  /*12f60*/  FFMA.FTZ R6, R6, -UR6, R10 ;  /* 0x8000000606067c23 */ /* 0x000fe2000801000a */
[----:B------:R-:W-:Y:S02]  /*12f70*/  VIADD R29, R12, 0xffffff68 ;  /* 0xffffff680c1d7836 */ /* 0x000fe40000000000 */
[----:B---3--:R-:W-:Y:S01]  /*12f80*/  FMUL.FTZ R9, R210, UR7 ;  /* 0x00000007d2097c20 */ /* 0x008fe20008410000 */
[----:B------:R-:W-:Y:S01]  /*12f90*/  I2FP.F32.S32 R5, R5 ;  /* 0x0000000500057245 */ /* 0x000fe20000201400 */
[----:B------:R-:W-:Y:S04]  /*12fa0*/  STL [R1+0x1c], R7 ;  /* 0x00001c0701007387 */ /* 0x000fe80000100800 */
[----:B------:R-:W1:Y:S01]  /*12fb0*/  MUFU.TANH R9, R9 ;  /* 0x0000000900097308 */ /* 0x000e620000002400 */
[----:B------:R3:W-:Y:S01]  /*12fc0*/  STL [R1+0x18], R6 ;  /* 0x0000180601007387 */ /* 0x0007e20000100800 */
[----:B--2---:R-:W-:Y:S01]  /*12fd0*/  FFMA.FTZ R140, R5, -UR6, R8 ;  /* 0x80000006058c7c23 */ /* 0x004fe20008010008 */
[----:B------:R-:W-:Y:S01]  /*12fe0*/  FMUL.FTZ R5, R208, UR7 ;  /* 0x00000007d0057c20 */ /* 0x000fe20008410000 */
[----:B------:R-:W-:-:S04]  /*12ff0*/  VIADD R28, R12, 0xffffff69 ;  /* 0xffffff690c1c7836 */ /* 0x000fc80000000000 */
[----:B------:R2:W4:Y:S01]  /*13000*/  MUFU.TANH R8, R5 ;  /* 0x0000000500087308 */ /* 0x0005220000002400 */
[----:B------:R-:W-:Y:S02]  /*13010*/  VIADD R30, R12, 0xffffff61 ;  /* 0xffffff610c1e7836 */ /* 0x000fe40000000000 */
[----:B---3--:R-:W-:-:S05]  /*13020*/  IMAD.IADD R6, R4, 0x1, -R29 ;  /* 0x0000000104067824 */ /* 0x008fca00078e0a1d */
[----:B------:R-:W-:Y:S01]  /*13030*/  IABS R6, R6 ;  /* 0x0000000600067213 */ /* 0x000fe20000000000 */
[----:B--2---:R-:W-:-:S03]  /*13040*/  IMAD.IADD R5, R4, 0x1, -R28 ;  /* 0x0000000104057824 */ /* 0x004fc600078e0a1c */
[----:B------:R-:W-:Y:S02]  /*13050*/  I2FP.F32.S32 R6, R6 ;  /* 0x0000000600067245 */ /* 0x000fe40000201400 */
[----:B------:R-:W-:-:S03]  /*13060*/  IABS R5, R5 ;  /* 0x0000000500057213 */ /* 0x000fc60000000000 */
[----:B-1----:R-:W-:Y:S01]  /*13070*/  FFMA.FTZ R208, R6, -UR6, R9 ;  /* 0x8000000606d07c23 */ /* 0x002fe20008010009 */
[----:B------:R-:W-:Y:S01]  /*13080*/  FMUL.FTZ R6, R211, UR7 ;  /* 0x00000007d3067c20 */ /* 0x000fe20008410000 */
[----:B------:R-:W-:Y:S01]  /*13090*/  I2FP.F32.S32 R5, R5 ;  /* 0x0000000500057245 */ /* 0x000fe20000201400 */
[----:B------:R-:W-:Y:S02]  /*130a0*/  IMAD.IADD R7, R4, 0x1, -R30 ;  /* 0x0000000104077824 */ /* 0x000fe400078e0a1e */
[----:B------:R-:W-:Y:S02]  /*130b0*/  VIADD R27, R12, 0xffffff70 ;  /* 0xffffff700c1b7836 */ /* 0x000fe40000000000 */
[----:B------:R-:W1:Y:S01]  /*130c0*/  MUFU.TANH R6, R6 ;  /* 0x0000000600067308 */ /* 0x000e620000002400 */
[----:B----4-:R-:W-:Y:S01]  /*130d0*/  FFMA.FTZ R210, R5, -UR6, R8 ;  /* 0x8000000605d27c23 */ /* 0x010fe20008010008 */
[----:B------:R-:W-:Y:S01]  /*130e0*/  IABS R7, R7 ;  /* 0x0000000700077213 */ /* 0x000fe20000000000 */
[----:B------:R-:W-:-:S03]  /*130f0*/  IMAD.IADD R5, R4, 0x1, -R27 ;  /* 0x0000000104057824 */ /* 0x000fc600078e0a1b */
[----:B------:R-:W-:Y:S02]  /*13100*/  I2FP.F32.S32 R7, R7 ;  /* 0x0000000700077245 */ /* 0x000fe40000201400 */
[----:B------:R-:W-:-:S03]  /*13110*/  IABS R5, R5 ;  /* 0x0000000500057213 */ /* 0x000fc60000000000 */
[----:B------:R-:W-:Y:S01]  /*13120*/  FFMA.FTZ R143, R7, -UR6, R11 ;  /* 0x80000006078f7c23 */ /* 0x000fe2000801000b */
[----:B------:R-:W-:Y:S01]  /*13130*/  I2FP.F32.S32 R5, R5 ;  /* 0x0000000500057245 */ /* 0x000fe20000201400 */
[----:B------:R-:W-:Y:S01]  /*13140*/  FMUL.FTZ R7, R209, UR7 ;  /* 0x00000007d1077c20 */ /* 0x000fe20008410000 */
[----:B------:R-:W-:-:S03]  /*13150*/  VIADD R25, R12, 0xffffff71 ;  /* 0xffffff710c197836 */ /* 0x000fc60000000000 */
[----:B------:R2:W3:Y:S01]  /*13160*/  MUFU.TANH R10, R7 ;  /* 0x00000007000a7308 */ /* 0x0004e20000002400 */
[----:B-1----:R-:W-:Y:S01]  /*13170*/  FFMA.FTZ R211, R5, -UR6, R6 ;  /* 0x8000000605d37c23 */ /* 0x002fe20008010006 */
[----:B------:R-:W-:Y:S01]  /*13180*/  FMUL.FTZ R5, R141, UR7 ;  /* 0x000000078d057c20 */ /* 0x000fe20008410000 */
[C---:B------:R-:W-:Y:S02]  /*13190*/  VIADD R26, R12.reuse, 0xffffff78 ;  /* 0xffffff780c1a7836 */ /* 0x040fe40000000000 */
[----:B------:R-:W-:Y:S02]  /*131a0*/  VIADD R24, R12, 0xffffff79 ;  /* 0xffffff790c187836 */ /* 0x000fe40000000000 */
[----:B------:R-:W-:Y:S01]  /*131b0*/  IMAD.IADD R6, R4, 0x1, -R26 ;  /* 0x0000000104067824 */ /* 0x000fe200078e0a1a */
[----:B------:R1:W-:Y:S01]  /*131c0*/  MUFU.TANH R8, R5 ;  /* 0x0000000500087308 */ /* 0x0003e20000002400 */
[----:B------:R-:W-:Y:S02]  /*131d0*/  VIADD R23, R3, 0xffffff40 ;  /* 0xffffff4003177836 */ /* 0x000fe40000000000 */
[----:B--2---:R-:W-:-:S05]  /*131e0*/  FMUL.FTZ R7, R142, UR7 ;  /* 0x000000078e077c20 */ /* 0x004fca0008410000 */
[----:B------:R2:W4:Y:S01]  /*131f0*/  MUFU.TANH R9, R7 ;  /* 0x0000000700097308 */ /* 0x0005220000002400 */
[C---:B-1----:R-:W-:Y:S02]  /*13200*/  IMAD.IADD R5, R4.reuse, 0x1, -R24 ;  /* 0x0000000104057824 */ /* 0x042fe400078e0a18 */
[----:B------:R-:W-:Y:S02]  /*13210*/  VIADD R22, R3, 0xffffff41 ;  /* 0xffffff4103167836 */ /* 0x000fe40000000000 */
[C---:B--2---:R-:W-:Y:S02]  /*13220*/  IMAD.IADD R7, R4.reuse, 0x1, -R25 ;  /* 0x0000000104077824 */ /* 0x044fe400078e0a19 */
[----:B------:R-:W-:-:S05]  /*13230*/  VIADD R4, R4, -UR8 ;  /* 0x8000000804047c36 */ /* 0x000fca0008000000 */
[C---:B------:R-:W-:Y:S02]  /*13240*/  ISETP.GT.AND P6, PT, R4.reuse, R23, PT ;  /* 0x000000170400720c */ /* 0x040fe40003fc4270 */
[----:B------:R-:W-:Y:S01]  /*13250*/  ISETP.GT.AND P0, PT, R4, R22, PT ;  /* 0x000000160400720c */ /* 0x000fe20003f04270 */
[C---:B------:R-:W-:Y:S02]  /*13260*/  VIADD R21, R3.reuse, 0xffffff48 ;  /* 0xffffff4803157836 */ /* 0x040fe40000000000 */
[----:B------:R-:W-:-:S03]  /*13270*/  VIADD R17, R3, 0xffffff49 ;  /* 0xffffff4903117836 */ /* 0x000fc60000000000 */
[----:B------:R-:W-:-:S05]  /*13280*/  ISETP.GT.AND P5, PT, R4, R21, PT ;  /* 0x000000150400720c */ /* 0x000fca0003fa4270 */
        /* <DEDUP_REMOVED lines=24> */
[----:B------:R-:W-:Y:S02]  /*13410*/  IABS R7, R7 ;  /* 0x0000000700077213 */ /* 0x000fe40000000000 */
[----:B------:R-:W-:Y:S01]  /*13420*/  LOP3.LUT R0, R0, 0xffffefff, RZ, 0xc0, !PT ;  /* 0xffffefff00007812 */ /* 0x000fe200078ec0ff */
[----:B------:R-:W-:Y:S01]  /*13430*/  VIADD R11, R3, 0xffffff61 ;  /* 0xffffff61030b7836 */ /* 0x000fe20000000000 */
[----:B------:R-:W-:Y:S02]  /*13440*/  I2FP.F32.S32 R7, R7 ;  /* 0x0000000700077245 */ /* 0x000fe40000201400 */
[----:B------:R-:W-:-:S02]  /*13450*/  @P6 LOP3.LUT R0, R0, 0x1000, RZ, 0xfc, !PT ;  /* 0x0000100000006812 */ /* 0x000fc400078efcff */
[----:B------:R-:W-:Y:S01]  /*13460*/  ISETP.GT.AND P0, PT, R4, R11, PT ;  /* 0x0000000b0400720c */ /* 0x000fe20003f04270 */
[----:B---3--:R-:W-:Y:S01]  /*13470*/  FFMA.FTZ R212, R7, -UR6, R10 ;  /* 0x8000000607d47c23 */ /* 0x008fe2000801000a */
[----:B------:R-:W-:Y:S02]  /*13480*/  IABS R6, R6 ;  /* 0x0000000600067213 */ /* 0x000fe40000000000 */
[----:B------:R-:W-:Y:S01]  /*13490*/  LOP3.LUT R0, R0, 0xfffff7ff, RZ, 0xc0, !PT ;  /* 0xfffff7ff00007812 */ /* 0x000fe200078ec0ff */
[----:B------:R-:W-:Y:S01]  /*134a0*/  VIADD R10, R3, 0xffffff68 ;  /* 0xffffff68030a7836 */ /* 0x000fe20000000000 */
[----:B------:R-:W-:Y:S02]  /*134b0*/  I2FP.F32.S32 R6, R6 ;  /* 0x0000000600067245 */ /* 0x000fe40000201400 */
[----:B------:R-:W-:Y:S02]  /*134c0*/  @P5 LOP3.LUT R0, R0, 0x800, RZ, 0xfc, !PT ;  /* 0x0000080000005812 */ /* 0x000fe400078efcff */
[----:B------:R-:W-:Y:S01]  /*134d0*/  ISETP.GT.AND P6, PT, R4, R10, PT ;  /* 0x0000000a0400720c */ /* 0x000fe20003fc4270 */
[----:B----4-:R-:W-:Y:S01]  /*134e0*/  FFMA.FTZ R214, R6, -UR6, R9 ;  /* 0x8000000606d67c23 */ /* 0x010fe20008010009 */
[----:B------:R-:W-:-:S02]  /*134f0*/  IABS R5, R5 ;  /* 0x0000000500057213 */ /* 0x000fc40000000000 */
[----:B------:R-:W-:Y:S01]  /*13500*/  LOP3.LUT R0, R0, 0xfffffbff, RZ, 0xc0, !PT ;  /* 0xfffffbff00007812 */ /* 0x000fe200078ec0ff */
[----:B------:R-:W-:Y:S01]  /*13510*/  VIADD R9, R3, 0xffffff69 ;  /* 0xffffff6903097836 */ /* 0x000fe20000000000 */
[----:B------:R-:W-:Y:S02]  /*13520*/  I2FP.F32.S32 R5, R5 ;  /* 0x0000000500057245 */ /* 0x000fe40000201400 */
[----:B------:R-:W-:Y:S02]  /*13530*/  @P0 LOP3.LUT R0, R0, 0x400, RZ, 0xfc, !PT ;  /* 0x0000040000000812 */ /* 0x000fe400078efcff */
[----:B------:R-:W-:Y:S01]  /*13540*/  ISETP.GT.AND P5, PT, R4, R9, PT ;  /* 0x000000090400720c */ /* 0x000fe20003fa4270 */
[----:B------:R-:W-:Y:S01]  /*13550*/  FFMA.FTZ R225, R5, -UR6, R8 ;  /* 0x8000000605e17c23 */ /* 0x000fe20008010008 */
[----:B------:R-:W-:Y:S01]  /*13560*/  LOP3.LUT R0, R0, 0xfffffdff, RZ, 0xc0, !PT ;  /* 0xfffffdff00007812 */ /* 0x000fe200078ec0ff */
[----:B------:R-:W-:-:S03]  /*13570*/  VIADD R8, R3, 0xffffff70 ;  /* 0xffffff7003087836 */ /* 0x000fc60000000000 */
[----:B------:R-:W-:Y:S02]  /*13580*/  @P6 LOP3.LUT R0, R0, 0x200, RZ, 0xfc, !PT ;  /* 0x0000020000006812 */ /* 0x000fe400078efcff */
[----:B------:R-:W-:Y:S02]  /*13590*/  ISETP.GT.AND P0, PT, R4, R8, PT ;  /* 0x000000080400720c */ /* 0x000fe40003f04270 */
[----:B------:R-:W-:Y:S01]  /*135a0*/  LOP3.LUT R0, R0, 0xfffffeff, RZ, 0xc0, !PT ;  /* 0xfffffeff00007812 */ /* 0x000fe200078ec0ff */
[----:B------:R-:W-:-:S03]  /*135b0*/  FMUL.FTZ R18, R62, UR7 ;  /* 0x000000073e127c20 */ /* 0x000fc60008410000 */
[----:B------:R-:W-:Y:S01]  /*135c0*/  @P5 LOP3.LUT R0, R0, 0x100, RZ, 0xfc, !PT ;  /* 0x0000010000005812 */ /* 0x000fe200078efcff */
[C---:B------:R-:W-:Y:S02]  /*135d0*/  VIADD R6, R3.reuse, 0xffffff78 ;  /* 0xffffff7803067836 */ /* 0x040fe40000000000 */
[C---:B------:R-:W-:Y:S01]  /*135e0*/  VIADD R7, R3.reuse, 0xffffff71 ;  /* 0xffffff7103077836 */ /* 0x040fe20000000000 */
[----:B------:R-:W-:Y:S01]  /*135f0*/  LOP3.LUT R0, R0, 0xffffff7f, RZ, 0xc0, !PT ;  /* 0xffffff7f00007812 */ /* 0x000fe200078ec0ff */
[----:B------:R-:W-:Y:S01]  /*13600*/  VIADD R5, R3, 0xffffff79 ;  /* 0xffffff7903057836 */ /* 0x000fe20000000000 */
[----:B------:R-:W1:Y:S01]  /*13610*/  MUFU.TANH R18, R18 ;  /* 0x0000001200127308 */ /* 0x000e620000002400 */
[----:B------:R-:W-:Y:S01]  /*13620*/  VIADD R3, R234, 0x8 ;  /* 0x00000008ea037836 */ /* 0x000fe20000000000 */
[----:B------:R-:W-:Y:S01]  /*13630*/  @P0 LOP3.LUT R0, R0, 0x80, RZ, 0xfc, !PT ;  /* 0x0000008000000812 */ /* 0x000fe200078efcff */
[----:B------:R-:W-:Y:S01]  /*13640*/  BAR.SYNC.DEFER_BLOCKING 0x0 ;  /* 0x0000000000007b1d */ /* 0x000fe20000010000 */
[----:B------:R-:W-:-:S02]  /*13650*/  ISETP.GT.AND P6, PT, R4, R6, PT ;  /* 0x000000060400720c */ /* 0x000fc40003fc4270 */
[C---:B------:R-:W-:Y:S02]  /*13660*/  ISETP.GT.AND P5, PT, R4.reuse, R7, PT ;  /* 0x000000070400720c */ /* 0x040fe40003fa4270 */
[----:B------:R-:W-:Y:S01]  /*13670*/  ISETP.GT.AND P0, PT, R4, R5, PT ;  /* 0x000000050400720c */ /* 0x000fe20003f04270 */
[----:B------:R-:W-:-:S05]  /*13680*/  IMAD.IADD R4, R3, 0x1, -R20 ;  /* 0x0000000103047824 */ /* 0x000fca00078e0a14 */
[----:B------:R-:W-:Y:S01]  /*13690*/  IABS R4, R4 ;  /* 0x0000000400047213 */ /* 0x000fe20000000000 */
[----:B------:R-:W-:-:S03]  /*136a0*/  FMUL.FTZ R19, R63, UR7 ;  /* 0x000000073f137c20 */ /* 0x000fc60008410000 */
[----:B------:R-:W-:-:S05]  /*136b0*/  I2FP.F32.S32 R4, R4 ;  /* 0x0000000400047245 */ /* 0x000fca0000201400 */
[----:B-1----:R-:W-:Y:S02]  /*136c0*/  FFMA.FTZ R45, R4, -UR6, R18 ;  /* 0x80000006042d7c23 */ /* 0x002fe40008010012 */
[----:B------:R1:W2:Y:S01]  /*136d0*/  MUFU.TANH R18, R19 ;  /* 0x0000001300127308 */ /* 0x0002a20000002400 */
[----:B------:R-:W-:-:S05]  /*136e0*/  IMAD.IADD R4, R3, 0x1, -R44 ;  /* 0x0000000103047824 */ /* 0x000fca00078e0a2c */
[----:B------:R-:W-:-:S04]  /*136f0*/  IABS R4, R4 ;  /* 0x0000000400047213 */ /* 0x000fc80000000000 */
[----:B------:R-:W-:Y:S01]  /*13700*/  I2FP.F32.S32 R4, R4 ;  /* 0x0000000400047245 */ /* 0x000fe20000201400 */
[----:B-1----:R-:W-:-:S04]  /*13710*/  FMUL.FTZ R19, R58, UR7 ;  /* 0x000000073a137c20 */ /* 0x002fc80008410000 */
[----:B--2---:R-:W-:Y:S02]  /*13720*/  FFMA.FTZ R58, R4, -UR6, R18 ;  /* 0x80000006043a7c23 */ /* 0x004fe40008010012 */
        /* <DEDUP_REMOVED lines=10> */
[----:B------:R2:W-:Y:S01]  /*137d0*/  STL [R1+0xc], R45 ;  /* 0x00000c2d01007387 */ /* 0x0005e20000100800 */
[----:B-1----:R-:W-:-:S03]  /*137e0*/  FMUL.FTZ R19, R54, UR7 ;  /* 0x0000000736137c20 */ /* 0x002fc60008410000 */
        /* <DEDUP_REMOVED lines=113> */
[----:B------:R2:W-:Y:S01]  /*13f00*/  STL [R1], R46 ;  /* 0x0000002e01007387 */ /* 0x0005e20000100800 */
        /* <DEDUP_REMOVED lines=55> */
[----:B--2---:R-:W-:Y:S01]  /*14280*/  FFMA.FTZ R137, R4, -UR6, R18 ;  /* 0x8000000604897c23 */ /* 0x004fe20008010012 */
[----:B------:R-:W-:Y:S01]  /*14290*/  VIADD R18, R234, 0x48 ;  /* 0x00000048ea127836 */ /* 0x000fe20000000000 */
[----:B------:R-:W1:Y:S03]  /*142a0*/  MUFU.TANH R19, R19 ;  /* 0x0000001300137308 */ /* 0x000e660000002400 */
        /* <DEDUP_REMOVED lines=11> */
[----:B------:R-:W1:Y:S01]  /*14360*/  MUFU.TANH R19, R20 ;  /* 0x0000001400137308 */ /* 0x000e620000002400 */
[----:B------:R-:W-:Y:S01]  /*14370*/  LOP3.LUT R0, R0, 0xffffffdf, RZ, 0xc0, !PT ;  /* 0xffffffdf00007812 */ /* 0x000fe200078ec0ff */
[----:B------:R-:W-:-:S03]  /*14380*/  IMAD.IADD R4, R18, 0x1, -R34 ;  /* 0x0000000112047824 */ /* 0x000fc600078e0a22 */
[----:B------:R-:W-:Y:S02]  /*14390*/  @P6 LOP3.LUT R0, R0, 0x20, RZ, 0xfc, !PT ;  /* 0x0000002000006812 */ /* 0x000fe400078efcff */
[----:B------:R-:W-:Y:S02]  /*143a0*/  IABS R4, R4 ;  /* 0x0000000400047213 */ /* 0x000fe40000000000 */
[----:B------:R-:W-:Y:S02]  /*143b0*/  LOP3.LUT R0, R0, 0xffffffbf, RZ, 0xc0, !PT ;  /* 0xffffffbf00007812 */ /* 0x000fe400078ec0ff */
[----:B------:R-:W-:Y:S02]  /*143c0*/  I2FP.F32.S32 R4, R4 ;  /* 0x0000000400047245 */ /* 0x000fe40000201400 */
[----:B------:R-:W-:-:S04]  /*143d0*/  @P5 LOP3.LUT R0, R0, 0x40, RZ, 0xfc, !PT ;  /* 0x0000004000005812 */ /* 0x000fc800078efcff */
[----:B------:R-:W-:Y:S01]  /*143e0*/  LOP3.LUT R0, R0, 0xffffffef, RZ, 0xc0, !PT ;  /* 0xffffffef00007812 */ /* 0x000fe200078ec0ff */
[----:B-1----:R-:W-:Y:S01]  /*143f0*/  FFMA.FTZ R217, R4, -UR6, R19 ;  /* 0x8000000604d97c23 */ /* 0x002fe20008010013 */
[----:B------:R-:W-:Y:S02]  /*14400*/  VIADD R4, R3, -UR8 ;  /* 0x8000000803047c36 */ /* 0x000fe40008000000 */
[----:B------:R-:W-:-:S03]  /*14410*/  @P0 LOP3.LUT R0, R0, 0x10, RZ, 0xfc, !PT ;  /* 0x0000001000000812 */ /* 0x000fc600078efcff */
[C---:B------:R-:W-:Y:S02]  /*14420*/  ISETP.GT.AND P0, PT, R4.reuse, R23, PT ;  /* 0x000000170400720c */ /* 0x040fe40003f04270 */
[C---:B------:R-:W-:Y:S02]  /*14430*/  ISETP.GT.AND P6, PT, R4.reuse, R22, PT ;  /* 0x000000160400720c */ /* 0x040fe40003fc4270 */
[----:B------:R-:W-:-:S09]  /*14440*/  ISETP.GT.AND P5, PT, R4, R21, PT ;  /* 0x000000150400720c */ /* 0x000fd20003fa4270 */
        /* <DEDUP_REMOVED lines=12> */
[C---:B------:R-:W-:Y:S02]  /*14510*/  ISETP.GT.AND P6, PT, R4.reuse, R13, PT ;  /* 0x0000000d0400720c */ /* 0x040fe40003fc4270 */
[----:B------:R-:W-:Y:S02]  /*14520*/  ISETP.GT.AND P0, PT, R4, R14, PT ;  /* 0x0000000e0400720c */ /* 0x000fe40003f04270 */
[----:B------:R-:W-:Y:S02]  /*14530*/  LOP3.LUT R2, R2, 0xfffffffd, RZ, 0xc0, !PT ;  /* 0xfffffffd02027812 */ /* 0x000fe400078ec0ff */
[----:B------:R-:W-:Y:S02]  /*14540*/  LOP3.LUT R0, R0, 0x7fffffff, RZ, 0xc0, !PT ;  /* 0x7fffffff00007812 */ /* 0x000fe400078ec0ff */
[----:B------:R-:W-:-:S02]  /*14550*/  @P5 LOP3.LUT R2, R2, 0x2, RZ, 0xfc, !PT ;  /* 0x0000000202025812 */ /* 0x000fc400078efcff */
[----:B------:R-:W-:Y:S02]  /*14560*/  ISETP.GT.AND P5, PT, R4, R12, PT ;  /* 0x0000000c0400720c */ /* 0x000fe40003fa4270 */
[----:B------:R-:W-:Y:S02]  /*14570*/  LOP3.LUT R2, R2, 0xfffffffe, RZ, 0xc0, !PT ;  /* 0xfffffffe02027812 */ /* 0x000fe400078ec0ff */
[----:B------:R-:W-:Y:S02]  /*14580*/  @P6 LOP3.LUT R0, R0, 0x80000000, RZ, 0xfc, !PT ;  /* 0x8000000000006812 */ /* 0x000fe400078efcff */
        /* <DEDUP_REMOVED lines=225> */
.L_x_1002:
[----:B------:R-:W-:Y:S01]  /*153a0*/  STL [R1+0xdc], R234 ;  /* 0x0000dcea01007387 */ /* 0x000fe20000100800 */
[----:B------:R-:W-:-:S03]  /*153b0*/  IMAD.MOV.U32 R60, RZ, RZ, R51 ;  /* 0x000000ffff3c7224 */ /* 0x000fc600078e0033 */
[----:B------:R-:W-:Y:S04]  /*153c0*/  STL [R1+0xd8], R233 ;  /* 0x0000d8e901007387 */ /* 0x000fe80000100800 */
[----:B------:R1:W-:Y:S04]  /*153d0*/  STL [R1+0xd4], R228 ;  /* 0x0000d4e401007387 */ /* 0x0003e80000100800 */
[----:B-1----:R-:W3:Y:S04]  /*153e0*/  LDL.LU R228, [R1+0x20] ;  /* 0x0000200001e47983 */ /* 0x002ee80000300800 */
[----:B--2---:R-:W2:Y:S04]  /*153f0*/  LDL.LU R233, [R1+0x24] ;  /* 0x0000240001e97983 */ /* 0x004ea80000300800 */
[----:B------:R-:W4:Y:S04]  /*15400*/  LDL.LU R52, [R1] ;  /* 0x0000000001347983 */ /* 0x000f280000300800 */
[----:B------:R-:W4:Y:S04]  /*15410*/  LDL.LU R229, [R1+0x3c] ;  /* 0x00003c0001e57983 */ /* 0x000f280000300800 */
[----:B------:R-:W4:Y:S01]  /*15420*/  LDL.LU R234, [R1+0x38] ;  /* 0x0000380001ea7983 */ /* 0x000f220000300800 */
[----:B------:R-:W-:-:S03]  /*15430*/  IMAD.MOV.U32 R49, RZ, RZ, R54 ;  /* 0x000000ffff317224 */ /* 0x000fc600078e0036 */
[----:B------:R-:W4:Y:S04]  /*15440*/  LDL.LU R247, [R1+0x54] ;  /* 0x0000540001f77983 */ /* 0x000f280000300800 */
[----:B------:R-:W4:Y:S01]  /*15450*/  LDL.LU R250, [R1+0x50] ;  /* 0x0000500001fa7983 */ /* 0x000f220000300800 */
[----:B------:R-:W-:-:S03]  /*15460*/  IMAD.MOV.U32 R43, RZ, RZ, R59 ;  /* 0x000000ffff2b7224 */ /* 0x000fc600078e003b */
[----:B------:R-:W4:Y:S04]  /*15470*/  LDL.LU R139, [R1+0x2c] ;  /* 0x00002c00018b7983 */ /* 0x000f280000300800 */
[----:B------:R-:W4:Y:S01]  /*15480*/  LDL.LU R132, [R1+0x28] ;  /* 0x0000280001847983 */ /* 0x000f220000300800 */
[----:B------:R-:W-:-:S03]  /*15490*/  MOV R41, R58 ;  /* 0x0000003a00297202 */ /* 0x000fc60000000f00 */
[----:B------:R-:W4:Y:S04]  /*154a0*/  LDL.LU R40, [R1+0xc] ;  /* 0x00000c0001287983 */ /* 0x000f280000300800 */
[----:B------:R-:W4:Y:S04]  /*154b0*/  LDL.LU R135, [R1+0x14] ;  /* 0x0000140001877983 */ /* 0x000f280000300800 */
[----:B------:R-:W4:Y:S04]  /*154c0*/  LDL.LU R44, [R1+0x10] ;  /* 0x00001000012c7983 */ /* 0x000f280000300800 */
[----:B------:R-:W4:Y:S04]  /*154d0*/  LDL.LU R138, [R1+0x18] ;  /* 0x00001800018a7983 */ /* 0x000f280000300800 */
[----:B------:R-:W4:Y:S04]  /*154e0*/  LDL.LU R136, [R1+0x1c] ;  /* 0x00001c0001887983 */ /* 0x000f280000300800 */
[----:B------:R-:W4:Y:S04]  /*154f0*/  LDL.LU R134, [R1+0x40] ;  /* 0x0000400001867983 */ /* 0x000f280000300800 */
[----:B------:R-:W4:Y:S04]  /*15500*/  LDL.LU R67, [R1+0x44] ;  /* 0x0000440001437983 */ /* 0x000f280000300800 */
[----:B------:R-:W4:Y:S04]  /*15510*/  LDL.LU R65, [R1+0x48] ;  /* 0x0000480001417983 */ /* 0x000f280000300800 */
[----:B------:R-:W4:Y:S01]  /*15520*/  LDL.LU R61, [R1+0x4c] ;  /* 0x00004c00013d7983 */ /* 0x000f220000300800 */
[----:B------:R-:W-:Y:S01]  /*15530*/  LOP3.LUT P2, RZ, R0, 0x8000000, RZ, 0xc0, !PT ;  /* 0x0800000000ff7812 */ /* 0x000fe2000784c0ff */
[----:B------:R-:W-:Y:S01]  /*15540*/  IMAD.MOV.U32 R51, RZ, RZ, R38 ;  /* 0x000000ffff337224 */ /* 0x000fe200078e0026 */
[----:B------:R-:W-:Y:S01]  /*15550*/  P2R R54, PR, RZ, 0x40 ;  /* 0x00000040ff367803 */ /* 0x000fe20000000000 */
[----:B------:R-:W-:Y:S01]  /*15560*/  IMAD.MOV.U32 R48, RZ, RZ, R39 ;  /* 0x000000ffff307224 */ /* 0x000fe200078e0027 */
[----:B------:R-:W-:Y:S01]  /*15570*/  P2R R4, PR, RZ, 0x4 ;  /* 0x00000004ff047803 */ /* 0x000fe20000000000 */
[----:B------:R-:W-:Y:S01]  /*15580*/  STL [R1+0xd0], R227 ;  /* 0x0000d0e301007387 */ /* 0x000fe20000100800 */
[----:B------:R-:W-:-:S02]  /*15590*/  LOP3.LUT P2, RZ, R2, 0x1, RZ, 0xc0, !PT ;  /* 0x0000000102ff7812 */ /* 0x000fc4000784c0ff */
[----:B------:R-:W-:Y:S01]  /*155a0*/  LOP3.LUT P6, RZ, R0, 0x20000000, RZ, 0xc0, !PT ;  /* 0x2000000000ff7812 */ /* 0x000fe200078cc0ff */
[----:B------:R3:W-:Y:S01]  /*155b0*/  STL [R1+0xcc], R224 ;  /* 0x0000cce001007387 */ /* 0x0007e20000100800 */
[----:B------:R-:W-:Y:S02]  /*155c0*/  P2R R18, PR, RZ, 0x4 ;  /* 0x00000004ff127803 */ /* 0x000fe40000000000 */
[C---:B------:R-:W-:Y:S02]  /*155d0*/  LOP3.LUT P2, RZ, R2.reuse, 0x2, RZ, 0xc0, !PT ;  /* 0x0000000202ff7812 */ /* 0x040fe4000784c0ff */
[----:B------:R-:W-:Y:S02]  /*155e0*/  P2R R53, PR, RZ, 0x20 ;  /* 0x00000020ff357803 */ /* 0x000fe40000000000 */
[----:B------:R-:W-:Y:S02]  /*155f0*/  P2R R19, PR, RZ, 0x4 ;  /* 0x00000004ff137803 */ /* 0x000fe40000000000 */
[----:B------:R-:W-:-:S02]  /*15600*/  LOP3.LUT P2, RZ, R2, 0x4, RZ, 0xc0, !PT ;  /* 0x0000000402ff7812 */ /* 0x000fc4000784c0ff */
[----:B------:R-:W-:Y:S02]  /*15610*/  LOP3.LUT P5, RZ, R0, 0x10000000, RZ, 0xc0, !PT ;  /* 0x1000000000ff7812 */ /* 0x000fe400078ac0ff */
[----:B------:R-:W-:Y:S02]  /*15620*/  P2R R20, PR, RZ, 0x4 ;  /* 0x00000004ff147803 */ /* 0x000fe40000000000 */
[----:B------:R-:W-:Y:S02]  /*15630*/  LOP3.LUT P2, RZ, R2, 0x8, RZ, 0xc0, !PT ;  /* 0x0000000802ff7812 */ /* 0x000fe4000784c0ff */
[----:B------:R-:W-:Y:S02]  /*15640*/  LOP3.LUT P0, RZ, R0, 0x2000000, RZ, 0xc0, !PT ;  /* 0x0200000000ff7812 */ /* 0x000fe4000780c0ff */
[----:B------:R-:W-:Y:S02]  /*15650*/  P2R R21, PR, RZ, 0x4 ;  /* 0x00000004ff157803 */ /* 0x000fe40000000000 */
[----:B------:R-:W-:-:S02]  /*15660*/  LOP3.LUT P2, RZ, R2, 0x10, RZ, 0xc0, !PT ;  /* 0x0000001002ff7812 */ /* 0x000fc4000784c0ff */
[----:B------:R-:W-:Y:S02]  /*15670*/  FSEL R142, R142, -INF , !P0 ;  /* 0xff8000008e8e7808 */ /* 0x000fe40004000000 */
[----:B------:R-:W-:Y:S02]  /*15680*/  P2R R22, PR, RZ, 0x4 ;  /* 0x00000004ff167803 */ /* 0x000fe40000000000 */
[----:B------:R-:W-:Y:S02]  /*15690*/  LOP3.LUT P2, RZ, R2, 0x40, RZ, 0xc0, !PT ;  /* 0x0000004002ff7812 */ /* 0x000fe4000784c0ff */
[----:B------:R-:W-:Y:S02]  /*156a0*/  LOP3.LUT P0, RZ, R0, 0x800000, RZ, 0xc0, !PT ;  /* 0x0080000000ff7812 */ /* 0x000fe4000780c0ff */
[----:B------:R-:W-:Y:S02]  /*156b0*/  P2R R23, PR, RZ, 0x4 ;  /* 0x00000004ff177803 */ /* 0x000fe40000000000 */
[----:B------:R-:W-:-:S02]  /*156c0*/  LOP3.LUT P2, RZ, R2, 0x100, RZ, 0xc0, !PT ;  /* 0x0000010002ff7812 */ /* 0x000fc4000784c0ff */
[----:B------:R-:W-:Y:S02]  /*156d0*/  P2R R58, PR, RZ, 0x8 ;  /* 0x00000008ff3a7803 */ /* 0x000fe40000000000 */
        /* <DEDUP_REMOVED lines=8> */
[C---:B------:R-:W-:Y:S02]  /*15760*/  LOP3.LUT P3, RZ, R0.reuse, 0x40000000, RZ, 0xc0, !PT ;  /* 0x4000000000ff7812 */ /* 0x040fe4000786c0ff */
        /* <DEDUP_REMOVED lines=8> */
[----:B------:R-:W-:Y:S02]  /*157f0*/  FSEL R62, R62, -INF , !P3 ;  /* 0xff8000003e3e7808 */ /* 0x000fe40005800000 */
[----:B------:R-:W-:Y:S02]  /*15800*/  P2R R30, PR, RZ, 0x4 ;  /* 0x00000004ff1e7803 */ /* 0x000fe40000000000 */
[C---:B------:R-:W-:Y:S02]  /*15810*/  LOP3.LUT P2, RZ, R0.reuse, 0x400, RZ, 0xc0, !PT ;  /* 0x0000040000ff7812 */ /* 0x040fe4000784c0ff */
[----:B------:R-:W-:Y:S02]  /*15820*/  FSEL R141, R141, -INF , !P1 ;  /* 0xff8000008d8d7808 */ /* 0x000fe40004800000 */
[----:B------:R-:W-:Y:S02]  /*15830*/  P2R R31, PR, RZ, 0x4 ;  /* 0x00000004ff1f7803 */ /* 0x000fe40000000000 */
[----:B------:R-:W-:-:S02]  /*15840*/  LOP3.LUT P2, RZ, R0, 0x800, RZ, 0xc0, !PT ;  /* 0x0000080000ff7812 */ /* 0x000fc4000784c0ff */
[----:B------:R-:W-:Y:S02]  /*15850*/  LOP3.LUT P1, RZ, R2, 0x8000000, RZ, 0xc0, !PT ;  /* 0x0800000002ff7812 */ /* 0x000fe4000782c0ff */
[----:B------:R-:W-:Y:S02]  /*15860*/  P2R R32, PR, RZ, 0x4 ;  /* 0x00000004ff207803 */ /* 0x000fe40000000000 */
[C---:B------:R-:W-:Y:S02]  /*15870*/  LOP3.LUT P2, RZ, R0.reuse, 0x1000, RZ, 0xc0, !PT ;  /* 0x0000100000ff7812 */ /* 0x040fe4000784c0ff */
[C---:B------:R-:W-:Y:S02]  /*15880*/  LOP3.LUT P3, RZ, R0.reuse, 0x100000, RZ, 0xc0, !PT ;  /* 0x0010000000ff7812 */ /* 0x040fe4000786c0ff */
[----:B------:R-:W-:Y:S02]  /*15890*/  P2R R33, PR, RZ, 0x4 ;  /* 0x00000004ff217803 */ /* 0x000fe40000000000 */
[----:B------:R-:W-:-:S02]  /*158a0*/  LOP3.LUT P2, RZ, R0, 0x2000, RZ, 0xc0, !PT ;  /* 0x0000200000ff7812 */ /* 0x000fc4000784c0ff */
[C---:B------:R-:W-:Y:S02]  /*158b0*/  LOP3.LUT P4, RZ, R0.reuse, 0x2, RZ, 0xc0, !PT ;  /* 0x0000000200ff7812 */ /* 0x040fe4000788c0ff */
        /* <DEDUP_REMOVED lines=15> */
[----:B------:R-:W-:Y:S01]  /*159b0*/  ISETP.NE.AND P2, PT, R38, RZ, PT ;  /* 0x000000ff2600720c */ /* 0x000fe20003f45270 */
[----:B---3--:R-:W-:Y:S01]  /*159c0*/  IMAD.MOV.U32 R224, RZ, RZ, R228 ;  /* 0x000000ffffe07224 */ /* 0x008fe200078e00e4 */
[----:B--2---:R-:W-:Y:S01]  /*159d0*/  MOV R227, R233 ;  /* 0x000000e900e37202 */ /* 0x004fe20000000f00 */
[----:B----4-:R-:W-:Y:S02]  /*159e0*/  IMAD.MOV.U32 R233, RZ, RZ, R139 ;  /* 0x000000ffffe97224 */ /* 0x010fe400078e008b */
[----:B------:R-:W-:Y:S01]  /*159f0*/  IMAD.MOV.U32 R228, RZ, RZ, R132 ;  /* 0x000000ffffe47224 */ /* 0x000fe200078e0084 */
[----:B------:R-:W-:Y:S02]  /*15a00*/  FSEL R132, R252, -INF , !P6 ;  /* 0xff800000fc847808 */ /* 0x000fe40007000000 */
[----:B------:R-:W-:Y:S01]  /*15a10*/  LOP3.LUT P6, RZ, R2, 0x80, RZ, 0xc0, !PT ;  /* 0x0000008002ff7812 */ /* 0x000fe200078cc0ff */
[----:B------:R-:W-:Y:S01]  /*15a20*/  IMAD.MOV.U32 R252, RZ, RZ, R135 ;  /* 0x000000fffffc7224 */ /* 0x000fe200078e0087 */
[----:B------:R-:W-:-:S02]  /*15a30*/  FSEL R135, R249, -INF , !P5 ;  /* 0xff800000f9877808 */ /* 0x000fc40006800000 */
[----:B------:R-:W-:Y:S02]  /*15a40*/  LOP3.LUT P5, RZ, R2, 0x4000000, RZ, 0xc0, !PT ;  /* 0x0400000002ff7812 */ /* 0x000fe400078ac0ff */
[----:B------:R-:W-:Y:S02]  /*15a50*/  MOV R249, R44 ;  /* 0x0000002c00f97202 */ /* 0x000fe40000000f00 */
[----:B------:R-:W-:Y:S02]  /*15a60*/  P2R R38, PR, RZ, 0x20 ;  /* 0x00000020ff267803 */ /* 0x000fe40000000000 */
[----:B------:R-:W-:Y:S02]  /*15a70*/  LOP3.LUT P5, RZ, R0, 0x8, RZ, 0xc0, !PT ;  /* 0x0000000800ff7812 */ /* 0x000fe400078ac0ff */
[----:B------:R-:W-:Y:S02]  /*15a80*/  FSEL R61, R61, -INF , !P2 ;  /* 0xff8000003d3d7808 */ /* 0x000fe40005000000 */
[----:B------:R-:W-:-:S02]  /*15a90*/  ISETP.NE.AND P2, PT, R37, RZ, PT ;  /* 0x000000ff2500720c */ /* 0x000fc40003f45270 */
[----:B------:R-:W-:Y:S02]  /*15aa0*/  P2R R37, PR, RZ, 0x20 ;  /* 0x00000020ff257803 */ /* 0x000fe40000000000 */
[----:B------:R-:W-:Y:S02]  /*15ab0*/  FSEL R65, R65, -INF , !P2 ;  /* 0xff80000041417808 */ /* 0x000fe40005000000 */
[----:B------:R-:W-:Y:S02]  /*15ac0*/  ISETP.NE.AND P2, PT, R36, RZ, PT ;  /* 0x000000ff2400720c */ /* 0x000fe40003f45270 */
        /* <DEDUP_REMOVED lines=48> */
[----:B------:R-:W-:Y:S02]  /*15dd0*/  ISETP.NE.AND P2, PT, R4, RZ, PT ;  /* 0x000000ff0400720c */ /* 0x000fe40003f45270 */
        /* <DEDUP_REMOVED lines=23> */
[----:B------:R-:W-:Y:S02]  /*15f50*/  ISETP.NE.AND P2, PT, R30, RZ, PT ;  /* 0x000000ff1e00720c */ /* 0x000fe40003f45270 */
[----:B------:R-:W-:Y:S02]  /*15f60*/  P2R R25, PR, RZ, 0x20 ;  /* 0x00000020ff197803 */ /* 0x000fe40000000000 */
[----:B------:R-:W-:Y:S02]  /*15f70*/  LOP3.LUT P5, RZ, R2, 0x40000, RZ, 0xc0, !PT ;  /* 0x0004000002ff7812 */ /* 0x000fe400078ac0ff */
[----:B------:R-:W-:Y:S02]  /*15f80*/  FSEL R39, R243, -INF , !P2 ;  /* 0xff800000f3277808 */ /* 0x000fe40005000000 */
[----:B------:R-:W-:-:S02]  /*15f90*/  P2R R26, PR, RZ, 0x20 ;  /* 0x00000020ff1a7803 */ /* 0x000fc40000000000 */
[C---:B------:R-:W-:Y:S02]  /*15fa0*/  LOP3.LUT P5, RZ, R2.reuse, 0x80000, RZ, 0xc0, !PT ;  /* 0x0008000002ff7812 */ /* 0x040fe400078ac0ff */
[----:B------:R-:W-:Y:S02]  /*15fb0*/  ISETP.NE.AND P2, PT, R29, RZ, PT ;  /* 0x000000ff1d00720c */ /* 0x000fe40003f45270 */
[----:B------:R-:W-:Y:S02]  /*15fc0*/  P2R R27, PR, RZ, 0x20 ;  /* 0x00000020ff1b7803 */ /* 0x000fe40000000000 */
[----:B------:R-:W-:Y:S02]  /*15fd0*/  LOP3.LUT P5, RZ, R2, 0x100000, RZ, 0xc0, !PT ;  /* 0x0010000002ff7812 */ /* 0x000fe400078ac0ff */
[----:B------:R-:W-:Y:S02]  /*15fe0*/  FSEL R209, R248, -INF , !P0 ;  /* 0xff800000f8d17808 */ /* 0x000fe40004000000 */
[----:B------:R-:W-:-:S02]  /*15ff0*/  P2R R28, PR, RZ, 0x20 ;  /* 0x00000020ff1c7803 */ /* 0x000fc40000000000 */
[----:B------:R-:W-:Y:S02]  /*16000*/  LOP3.LUT P5, RZ, R2, 0x200000, RZ, 0xc0, !PT ;  /* 0x0020000002ff7812 */ /* 0x000fe400078ac0ff */
[----:B------:R-:W-:Y:S02]  /*16010*/  FSEL R42, R42, -INF , !P2 ;  /* 0xff8000002a2a7808 */ /* 0x000fe40005000000 */
[----:B------:R-:W-:Y:S02]  /*16020*/  FSEL R44, R240, -INF , !P5 ;  /* 0xff800000f02c7808 */ /* 0x000fe40006800000 */
[----:B------:R-:W-:Y:S02]  /*16030*/  ISETP.NE.AND P5, PT, R28, RZ, PT ;  /* 0x000000ff1c00720c */ /* 0x000fe40003fa5270 */
[----:B------:R-:W-:Y:S02]  /*16040*/  ISETP.NE.AND P0, PT, R31, RZ, PT ;  /* 0x000000ff1f00720c */ /* 0x000fe40003f05270 */
[----:B------:R-:W-:-:S02]  /*16050*/  FSEL R28, R232, -INF , !P5 ;  /* 0xff800000e81c7808 */ /* 0x000fc40006800000 */
[----:B------:R-:W-:Y:S02]  /*16060*/  ISETP.NE.AND P5, PT, R27, RZ, PT ;  /* 0x000000ff1b00720c */ /* 0x000fe40003fa5270 */
[----:B------:R-:W-:Y:S02]  /*16070*/  LOP3.LUT P2, RZ, R0, 0x40000, RZ, 0xc0, !PT ;  /* 0x0004000000ff7812 */ /* 0x000fe4000784c0ff */
[----:B------:R-:W-:Y:S02]  /*16080*/  FSEL R46, R46, -INF , !P5 ;  /* 0xff8000002e2e7808 */ /* 0x000fe40006800000 */
[----:B------:R-:W-:Y:S02]  /*16090*/  ISETP.NE.AND P5, PT, R26, RZ, PT ;  /* 0x000000ff1a00720c */ /* 0x000fe40003fa5270 */
[----:B------:R-:W-:Y:S02]  /*160a0*/  FSEL R218, R218, -INF , !P0 ;  /* 0xff800000dada7808 */ /* 0x000fe40004000000 */
[----:B------:R-:W-:-:S02]  /*160b0*/  FSEL R47, R47, -INF , !P5 ;  /* 0xff8000002f2f7808 */ /* 0x000fc40006800000 */
[----:B------:R-:W-:Y:S02]  /*160c0*/  ISETP.NE.AND P5, PT, R25, RZ, PT ;  /* 0x000000ff1900720c */ /* 0x000fe40003fa5270 */
[----:B------:R-:W-:Y:S02]  /*160d0*/  FSEL R31, R245, -INF , !P1 ;  /* 0xff800000f51f7808 */ /* 0x000fe40004800000 */
[----:B------:R-:W-:Y:S02]  /*160e0*/  FSEL R50, R50, -INF , !P5 ;  /* 0xff80000032327808 */ /* 0x000fe40006800000 */
[----:B------:R-:W-:Y:S02]  /*160f0*/  ISETP.NE.AND P5, PT, R24, RZ, PT ;  /* 0x000000ff1800720c */ /* 0x000fe40003fa5270 */
[----:B------:R-:W-:Y:S02]  /*16100*/  LOP3.LUT P0, RZ, R2, 0x1000000, RZ, 0xc0, !PT ;  /* 0x0100000002ff7812 */ /* 0x000fe4000780c0ff */
        /* <DEDUP_REMOVED lines=8> */
[----:B------:R-:W-:Y:S02]  /*16190*/  ISETP.GE.AND P2, PT, R17, R239, PT ;  /* 0x000000ef1100720c */ /* 0x000fe40003f46270 */
[----:B------:R-:W-:Y:S02]  /*161a0*/  FSEL R66, R66, -INF , !P5 ;  /* 0xff80000042427808 */ /* 0x000fe40006800000 */
[----:B------:R-:W-:Y:S02]  /*161b0*/  ISETP.NE.AND P5, PT, R20, RZ, PT ;  /* 0x000000ff1400720c */ /* 0x000fe40003fa5270 */
[----:B------:R-:W-:Y:S02]  /*161c0*/  FSEL R20, R41, -INF , !P6 ;  /* 0xff80000029147808 */ /* 0x000fe40007000000 */
[----:B------:R-:W-:-:S02]  /*161d0*/  FSEL R64, R64, -INF , !P5 ;  /* 0xff80000040407808 */ /* 0x000fc40006800000 */
[----:B------:R-:W-:Y:S02]  /*161e0*/  ISETP.NE.AND P5, PT, R19, RZ, PT ;  /* 0x000000ff1300720c */ /* 0x000fe40003fa5270 */
[----:B------:R-:W-:Y:S02]  /*161f0*/  ISETP.NE.AND P6, PT, R54, RZ, PT ;  /* 0x000000ff3600720c */ /* 0x000fe40003fc5270 */
        /* <DEDUP_REMOVED lines=8> */
[----:B------:R-:W-:Y:S02]  /*16280*/  ISETP.GE.AND P0, PT, R17, R236, PT ;  /* 0x000000ec1100720c */ /* 0x000fe40003f06270 */
        /* <DEDUP_REMOVED lines=11> */
[----:B------:R-:W-:Y:S02]  /*16340*/  ISETP.NE.AND P4, PT, R59, RZ, PT ;  /* 0x000000ff3b00720c */ /* 0x000fe40003f85270 */
[----:B------:R-:W-:Y:S01]  /*16350*/  FSEL R29, R0, -INF , !P5 ;  /* 0xff800000001d7808 */ /* 0x000fe20006800000 */
[----:B------:R-:W-:Y:S01]  /*16360*/  FMUL.FTZ R0, R251, UR7 ;  /* 0x00000007fb007c20 */ /* 0x000fe20008410000 */
[----:B------:R-:W-:-:S02]  /*16370*/  ISETP.NE.AND P5, PT, R38, RZ, PT ;  /* 0x000000ff2600720c */ /* 0x000fc40003fa5270 */
[----:B------:R-:W-:Y:S01]  /*16380*/  ISETP.NE.AND P3, PT, R58, RZ, PT ;  /* 0x000000ff3a00720c */ /* 0x000fe20003f65270 */
[----:B------:R1:W2:Y:S01]  /*16390*/  MUFU.TANH R22, R0 ;  /* 0x0000000000167308 */ /* 0x0002a20000002400 */
[----:B------:R-:W-:Y:S02]  /*163a0*/  FSEL R4, R34, -INF , !P5 ;  /* 0xff80000022047808 */ /* 0x000fe40006800000 */
[----:B------:R-:W-:-:S04]  /*163b0*/  ISETP.NE.AND P5, PT, R53, RZ, PT ;  /* 0x000000ff3500720c */ /* 0x000fc80003fa5270 */
[----:B------:R-:W-:Y:S02]  /*163c0*/  FSEL R2, R217, -INF , !P5 ;  /* 0xff800000d9027808 */ /* 0x000fe40006800000 */
[----:B------:R-:W-:Y:S02]  /*163d0*/  ISETP.GE.AND P5, PT, R17, R235, PT ;  /* 0x000000eb1100720c */ /* 0x000fe40003fa6270 */
[----:B------:R-:W-:Y:S02]  /*163e0*/  FSEL R31, R2, -INF , !P6 ;  /* 0xff800000021f7808 */ /* 0x000fe40007000000 */
[----:B------:R-:W-:Y:S02]  /*163f0*/  ISETP.GT.AND P6, PT, R3, R17, PT ;  /* 0x000000110300720c */ /* 0x000fe40003fc4270 */
[----:B------:R-:W-:Y:S02]  /*16400*/  FSEL R17, R42, -INF , !P0 ;  /* 0xff8000002a117808 */ /* 0x000fe40004000000 */
[----:B------:R-:W-:-:S02]  /*16410*/  FSEL R26, R65, -INF , !P5 ;  /* 0xff800000411a7808 */ /* 0x000fc40006800000 */
[----:B-1----:R-:W-:Y:S02]  /*16420*/  IABS R0, R216 ;  /* 0x000000d800007213 */ /* 0x002fe40000000000 */
[C---:B------:R-:W-:Y:S02]  /*16430*/  ISETP.GE.AND P0, PT, R16.reuse, R236, PT ;  /* 0x000000ec1000720c */ /* 0x040fe40003f06270 */
[----:B------:R-:W-:Y:S01]  /*16440*/  I2FP.F32.S32 R2, R0 ;  /* 0x0000000000027245 */ /* 0x000fe20000201400 */
[----:B------:R-:W-:Y:S01]  /*16450*/  FMUL.FTZ R0, R249, UR7 ;  /* 0x00000007f9007c20 */ /* 0x000fe20008410000 */
[----:B------:R-:W-:Y:S02]  /*16460*/  ISETP.GE.AND P5, PT, R16, R239, PT ;  /* 0x000000ef1000720c */ /* 0x000fe40003fa6270 */
[----:B------:R-:W-:Y:S01]  /*16470*/  FSEL R61, R44, -INF , !P0 ;  /* 0xff8000002c3d7808 */ /* 0x000fe20004000000 */
[----:B--2---:R-:W-:Y:S01]  /*16480*/  FFMA.FTZ R2, R2, -UR6, R22 ;  /* 0x8000000602027c23 */ /* 0x004fe20008010016 */
[----:B------:R1:W2:Y:S01]  /*16490*/  MUFU.TANH R32, R0 ;  /* 0x0000000000207308 */ /* 0x0002a20000002400 */
        /* <DEDUP_REMOVED lines=8> */
[C---:B------:R-:W-:Y:S02]  /*16520*/  ISETP.GE.AND P0, PT, R15.reuse, R236, PT ;  /* 0x000000ec0f00720c */ /* 0x040fe40003f06270 */
[----:B-1----:R-:W-:Y:S02]  /*16530*/  IABS R0, R219 ;  /* 0x000000db00007213 */ /* 0x002fe40000000000 */
[C---:B------:R-:W-:Y:S02]  /*16540*/  ISETP.GE.AND P1, PT, R15.reuse, R237, PT ;  /* 0x000000ed0f00720c */ /* 0x040fe40003f26270 */
[----:B------:R-:W-:Y:S01]  /*16550*/  I2FP.F32.S32 R2, R0 ;  /* 0x0000000000027245 */ /* 0x000fe20000201400 */
[----:B------:R-:W-:Y:S01]  /*16560*/  FMUL.FTZ R0, R252, UR7 ;  /* 0x00000007fc007c20 */ /* 0x000fe20008410000 */
[----:B------:R-:W-:-:S02]  /*16570*/  ISETP.GE.AND P6, PT, R15, R235, PT ;  /* 0x000000eb0f00720c */ /* 0x000fc40003fc6270 */
[----:B------:R-:W-:Y:S01]  /*16580*/  FSEL R48, R28, -INF , !P0 ;  /* 0xff8000001c307808 */ /* 0x000fe20004000000 */
[----:B------:R1:W3:Y:S01]  /*16590*/  MUFU.TANH R16, R0 ;  /* 0x0000000000107308 */ /* 0x0002e20000002400 */
[----:B--2---:R-:W-:Y:S01]  /*165a0*/  FFMA.FTZ R2, R2, -UR6, R32 ;  /* 0x8000000602027c23 */ /* 0x004fe20008010020 */
[----:B------:R-:W-:Y:S02]  /*165b0*/  FSEL R65, R52, -INF , !P1 ;  /* 0xff80000034417808 */ /* 0x000fe40004800000 */
[----:B------:R-:W-:Y:S02]  /*165c0*/  FSEL R67, R134, -INF , !P6 ;  /* 0xff80000086437808 */ /* 0x000fe40007000000 */
[----:B------:R-:W-:Y:S02]  /*165d0*/  FSEL R2, R2, -INF , !P2 ;  /* 0xff80000002027808 */ /* 0x000fe40005000000 */
[----:B------:R-:W-:Y:S02]  /*165e0*/  ISETP.GE.AND P2, PT, R15, R239, PT ;  /* 0x000000ef0f00720c */ /* 0x000fe40003f46270 */
[----:B------:R-:W-:-:S02]  /*165f0*/  FSEL R40, R2, -INF , !P5 ;  /* 0xff80000002287808 */ /* 0x000fc40006800000 */
[----:B------:R-:W-:Y:S02]  /*16600*/  ISETP.GT.AND P5, PT, R3, R15, PT ;  /* 0x0000000f0300720c */ /* 0x000fe40003fa4270 */
[C---:B------:R-:W-:Y:S02]  /*16610*/  ISETP.GE.AND P0, PT, R14.reuse, R236, PT ;  /* 0x000000ec0e00720c */ /* 0x040fe40003f06270 */
[C---:B------:R-:W-:Y:S02]  /*16620*/  ISETP.GE.AND P1, PT, R14.reuse, R237, PT ;  /* 0x000000ed0e00720c */ /* 0x040fe40003f26270 */
[----:B-1----:R-:W-:Y:S02]  /*16630*/  IABS R0, R220 ;  /* 0x000000dc00007213 */ /* 0x002fe40000000000 */
[----:B------:R-:W-:Y:S02]  /*16640*/  ISETP.GE.AND P6, PT, R14, R235, PT ;  /* 0x000000eb0e00720c */ /* 0x000fe40003fc6270 */
[----:B------:R-:W-:Y:S01]  /*16650*/  I2FP.F32.S32 R2, R0 ;  /* 0x0000000000027245 */ /* 0x000fe20000201400 */
[----:B------:R-:W-:Y:S01]  /*16660*/  FMUL.FTZ R0, R224, UR7 ;  /* 0x00000007e0007c20 */ /* 0x000fe20008410000 */
[----:B------:R-:W-:-:S02]  /*16670*/  FSEL R46, R46, -INF , !P0 ;  /* 0xff8000002e2e7808 */ /* 0x000fc40004000000 */
[----:B------:R-:W-:Y:S01]  /*16680*/  FSEL R49, R55, -INF , !P1 ;  /* 0xff80000037317808 */ /* 0x000fe20004800000 */
[----:B---3--:R-:W-:Y:S01]  /*16690*/  FFMA.FTZ R2, R2, -UR6, R16 ;  /* 0x8000000602027c23 */ /* 0x008fe20008010010 */
[----:B------:R1:W2:Y:S01]  /*166a0*/  MUFU.TANH R15, R0 ;  /* 0x00000000000f7308 */ /* 0x0002a20000002400 */
[----:B------:R-:W-:Y:S02]  /*166b0*/  FSEL R51, R136, -INF , !P6 ;  /* 0xff80000088337808 */ /* 0x000fe40007000000 */
[----:B------:R-:W-:Y:S02]  /*166c0*/  ISETP.GE.AND P0, PT, R13, R236, PT ;  /* 0x000000ec0d00720c */ /* 0x000fe40003f06270 */
[----:B------:R-:W-:Y:S02]  /*166d0*/  FSEL R2, R2, -INF , !P5 ;  /* 0xff80000002027808 */ /* 0x000fe40006800000 */
[----:B------:R-:W-:Y:S02]  /*166e0*/  ISETP.GE.AND P5, PT, R14, R239, PT ;  /* 0x000000ef0e00720c */ /* 0x000fe40003fa6270 */
[----:B------:R-:W-:-:S02]  /*166f0*/  FSEL R33, R2, -INF , !P2 ;  /* 0xff80000002217808 */ /* 0x000fc40005000000 */
[----:B------:R-:W-:Y:S02]  /*16700*/  ISETP.GT.AND P2, PT, R3, R14, PT ;  /* 0x0000000e0300720c */ /* 0x000fe40003f44270 */
[C---:B------:R-:W-:Y:S02]  /*16710*/  ISETP.GE.AND P1, PT, R13.reuse, R237, PT ;  /* 0x000000ed0d00720c */ /* 0x040fe40003f26270 */
[----:B------:R-:W-:Y:S02]  /*16720*/  ISETP.GE.AND P6, PT, R13, R235, PT ;  /* 0x000000eb0d00720c */ /* 0x000fe40003fc6270 */
[----:B------:R-:W-:Y:S02]  /*16730*/  FSEL R44, R60, -INF , !P1 ;  /* 0xff8000003c2c7808 */ /* 0x000fe40004800000 */
[----:B-1----:R-:W-:Y:S02]  /*16740*/  IABS R0, R221 ;  /* 0x000000dd00007213 */ /* 0x002fe40000000000 */
[----:B------:R-:W-:-:S02]  /*16750*/  FSEL R47, R47, -INF , !P0 ;  /* 0xff8000002f2f7808 */ /* 0x000fc40004000000 */
[----:B------:R-:W-:Y:S01]  /*16760*/  I2FP.F32.S32 R2, R0 ;  /* 0x0000000000027245 */ /* 0x000fe20000201400 */
[----:B------:R-:W-:Y:S01]  /*16770*/  FMUL.FTZ R0, R227, UR7 ;  /* 0x00000007e3007c20 */ /* 0x000fe20008410000 */
[----:B------:R-:W-:Y:S02]  /*16780*/  FSEL R45, R138, -INF , !P6 ;  /* 0xff8000008a2d7808 */ /* 0x000fe40007000000 */
[----:B------:R-:W-:Y:S01]  /*16790*/  ISETP.GE.AND P0, PT, R12, R236, PT ;  /* 0x000000ec0c00720c */ /* 0x000fe20003f06270 */
[----:B------:R1:W3:Y:S01]  /*167a0*/  MUFU.TANH R14, R0 ;  /* 0x00000000000e7308 */ /* 0x0002e20000002400 */
[----:B--2---:R-:W-:Y:S01]  /*167b0*/  FFMA.FTZ R2, R2, -UR6, R15 ;  /* 0x8000000602027c23 */ /* 0x004fe2000801000f */
[C---:B------:R-:W-:Y:S02]  /*167c0*/  ISETP.GE.AND P1, PT, R12.reuse, R237, PT ;  /* 0x000000ed0c00720c */ /* 0x040fe40003f26270 */
[----:B------:R-:W-:Y:S02]  /*167d0*/  ISETP.GE.AND P6, PT, R12, R235, PT ;  /* 0x000000eb0c00720c */ /* 0x000fe40003fc6270 */
[----:B------:R-:W-:-:S02]  /*167e0*/  FSEL R2, R2, -INF , !P2 ;  /* 0xff80000002027808 */ /* 0x000fc40005000000 */
[----:B------:R-:W-:Y:S02]  /*167f0*/  ISETP.GE.AND P2, PT, R13, R239, PT ;  /* 0x000000ef0d00720c */ /* 0x000fe40003f46270 */
[----:B------:R-:W-:Y:S02]  /*16800*/  FSEL R41, R2, -INF , !P5 ;  /* 0xff80000002297808 */ /* 0x000fe40006800000 */
[----:B------:R-:W-:Y:S02]  /*16810*/  ISETP.GT.AND P5, PT, R3, R13, PT ;  /* 0x0000000d0300720c */ /* 0x000fe40003fa4270 */
[----:B------:R-:W-:Y:S02]  /*16820*/  FSEL R50, R50, -INF , !P0 ;  /* 0xff80000032327808 */ /* 0x000fe40004000000 */
[----:B------:R-:W-:Y:S02]  /*16830*/  FSEL R53, R62, -INF , !P1 ;  /* 0xff8000003e357808 */ /* 0x000fe40004800000 */
[----:B-1----:R-:W-:-:S02]  /*16840*/  IABS R0, R222 ;  /* 0x000000de00007213 */ /* 0x002fc40000000000 */
[----:B------:R-:W-:Y:S02]  /*16850*/  FSEL R252, R140, -INF , !P6 ;  /* 0xff8000008cfc7808 */ /* 0x000fe40007000000 */
[----:B------:R-:W-:Y:S01]  /*16860*/  I2FP.F32.S32 R2, R0 ;  /* 0x0000000000027245 */ /* 0x000fe20000201400 */
[----:B------:R-:W-:Y:S01]  /*16870*/  FMUL.FTZ R0, R228, UR7 ;  /* 0x00000007e4007c20 */ /* 0x000fe20008410000 */
[C---:B------:R-:W-:Y:S02]  /*16880*/  ISETP.GE.AND P0, PT, R11.reuse, R236, PT ;  /* 0x000000ec0b00720c */ /* 0x040fe40003f06270 */
[C---:B------:R-:W-:Y:S01]  /*16890*/  ISETP.GE.AND P1, PT, R11.reuse, R237, PT ;  /* 0x000000ed0b00720c */ /* 0x040fe20003f26270 */
[----:B---3--:R-:W-:Y:S01]  /*168a0*/  FFMA.FTZ R2, R2, -UR6, R14 ;  /* 0x8000000602027c23 */ /* 0x008fe2000801000e */
[----:B------:R1:W2:Y:S01]  /*168b0*/  MUFU.TANH R13, R0 ;  /* 0x00000000000d7308 */ /* 0x0002a20000002400 */
[----:B------:R-:W-:Y:S02]  /*168c0*/  ISETP.GE.AND P6, PT, R11, R235, PT ;  /* 0x000000eb0b00720c */ /* 0x000fe40003fc6270 */
[----:B------:R-:W-:-:S02]  /*168d0*/  FSEL R28, R57, -INF , !P0 ;  /* 0xff800000391c7808 */ /* 0x000fc40004000000 */
[----:B------:R-:W-:Y:S02]  /*168e0*/  FSEL R2, R2, -INF , !P5 ;  /* 0xff80000002027808 */ /* 0x000fe40006800000 */
[----:B------:R-:W-:Y:S01]  /*168f0*/  ISETP.GE.AND P5, PT, R12, R239, PT ;  /* 0x000000ef0c00720c */ /* 0x000fe20003fa6270 */
[----:B------:R-:W-:Y:S01]  /*16900*/  STL [R1+0x30], R28 ;  /* 0x0000301c01007387 */ /* 0x000fe20000100800 */
[----:B------:R-:W-:Y:S02]  /*16910*/  FSEL R60, R2, -INF , !P2 ;  /* 0xff800000023c7808 */ /* 0x000fe40005000000 */
[----:B------:R-:W-:Y:S02]  /*16920*/  ISETP.GT.AND P2, PT, R3, R12, PT ;  /* 0x0000000c0300720c */ /* 0x000fe40003f44270 */
[----:B------:R-:W-:Y:S02]  /*16930*/  FSEL R55, R132, -INF , !P1 ;  /* 0xff80000084377808 */ /* 0x000fe40004800000 */
[----:B------:R-:W-:-:S02]  /*16940*/  FSEL R16, R143, -INF , !P6 ;  /* 0xff8000008f107808 */ /* 0x000fc40007000000 */
[C---:B------:R-:W-:Y:S02]  /*16950*/  ISETP.GE.AND P0, PT, R10.reuse, R236, PT ;  /* 0x000000ec0a00720c */ /* 0x040fe40003f06270 */
[----:B-1----:R-:W-:Y:S02]  /*16960*/  IABS R0, R223 ;  /* 0x000000df00007213 */ /* 0x002fe40000000000 */
[C---:B------:R-:W-:Y:S02]  /*16970*/  ISETP.GE.AND P1, PT, R10.reuse, R237, PT ;  /* 0x000000ed0a00720c */ /* 0x040fe40003f26270 */
[----:B------:R-:W-:Y:S01]  /*16980*/  I2FP.F32.S32 R2, R0 ;  /* 0x0000000000027245 */ /* 0x000fe20000201400 */
[----:B------:R-:W-:Y:S01]  /*16990*/  FMUL.FTZ R0, R233, UR7 ;  /* 0x00000007e9007c20 */ /* 0x000fe20008410000 */
[----:B------:R-:W-:Y:S02]  /*169a0*/  ISETP.GE.AND P6, PT, R10, R235, PT ;  /* 0x000000eb0a00720c */ /* 0x000fe40003fc6270 */
[----:B------:R-:W-:Y:S01]  /*169b0*/  FSEL R15, R56, -INF , !P0 ;  /* 0xff800000380f7808 */ /* 0x000fe20004000000 */
[----:B------:R1:W3:Y:S01]  /*169c0*/  MUFU.TANH R14, R0 ;  /* 0x00000000000e7308 */ /* 0x0002e20000002400 */
[----:B--2---:R-:W-:Y:S01]  /*169d0*/  FFMA.FTZ R2, R2, -UR6, R13 ;  /* 0x8000000602027c23 */ /* 0x004fe2000801000d */
[----:B------:R-:W-:-:S02]  /*169e0*/  FSEL R58, R135, -INF , !P1 ;  /* 0xff800000873a7808 */ /* 0x000fc40004800000 */
[----:B------:R-:W-:Y:S02]  /*169f0*/  FSEL R208, R208, -INF , !P6 ;  /* 0xff800000d0d07808 */ /* 0x000fe40007000000 */
[----:B------:R-:W-:Y:S02]  /*16a00*/  FSEL R2, R2, -INF , !P2 ;  /* 0xff80000002027808 */ /* 0x000fe40005000000 */
[----:B------:R-:W-:Y:S02]  /*16a10*/  ISETP.GE.AND P2, PT, R11, R239, PT ;  /* 0x000000ef0b00720c */ /* 0x000fe40003f46270 */
[----:B------:R-:W-:Y:S02]  /*16a20*/  FSEL R59, R2, -INF , !P5 ;  /* 0xff800000023b7808 */ /* 0x000fe40006800000 */
[----:B------:R-:W-:Y:S01]  /*16a30*/  ISETP.GT.AND P5, PT, R3, R11, PT ;  /* 0x0000000b0300720c */ /* 0x000fe20003fa4270 */
[----:B------:R-:W-:Y:S01]  /*16a40*/  FMUL.FTZ R11, R229, UR7 ;  /* 0x00000007e50b7c20 */ /* 0x000fe20008410000 */
[C---:B------:R-:W-:Y:S01]  /*16a50*/  ISETP.GE.AND P0, PT, R9.reuse, R236, PT ;  /* 0x000000ec0900720c */ /* 0x040fe20003f06270 */
[----:B------:R-:W2:Y:S01]  /*16a60*/  LDL.LU R229, [R1+0x58] ;  /* 0x0000580001e57983 */ /* 0x000ea20000300800 */
[----:B------:R-:W-:-:S02]  /*16a70*/  ISETP.GE.AND P1, PT, R9, R237, PT ;  /* 0x000000ed0900720c */ /* 0x000fc40003f26270 */
[----:B-1----:R-:W-:Y:S02]  /*16a80*/  IABS R0, R226 ;  /* 0x000000e200007213 */ /* 0x002fe40000000000 */
[----:B------:R-:W-:-:S03]  /*16a90*/  ISETP.GE.AND P6, PT, R9, R235, PT ;  /* 0x000000eb0900720c */ /* 0x000fc60003fc6270 */
[----:B------:R-:W-:Y:S02]  /*16aa0*/  IMAD.MOV.U32 R12, RZ, RZ, R0 ;  /* 0x000000ffff0c7224 */ /* 0x000fe400078e0000 */
[----:B------:R-:W-:-:S04]  /*16ab0*/  FMUL.FTZ R0, R234, UR7 ;  /* 0x00000007ea007c20 */ /* 0x000fc80008410000 */
[----:B------:R1:W4:Y:S01]  /*16ac0*/  MUFU.TANH R13, R0 ;  /* 0x00000000000d7308 */ /* 0x0003220000002400 */
[----:B------:R-:W-:-:S05]  /*16ad0*/  I2FP.F32.S32 R12, R12 ;  /* 0x0000000c000c7245 */ /* 0x000fca0000201400 */
[----:B---3--:R-:W-:Y:S02]  /*16ae0*/  FFMA.FTZ R2, R12, -UR6, R14 ;  /* 0x800000060c027c23 */ /* 0x008fe4000801000e */
[----:B------:R-:W3:Y:S03]  /*16af0*/  MUFU.TANH R12, R11 ;  /* 0x0000000b000c7308 */ /* 0x000ee60000002400 */
[----:B------:R-:W-:Y:S02]  /*16b00*/  FSEL R2, R2, -INF , !P5 ;  /* 0xff80000002027808 */ /* 0x000fe40006800000 */
[----:B------:R-:W-:Y:S02]  /*16b10*/  ISETP.GE.AND P5, PT, R10, R239, PT ;  /* 0x000000ef0a00720c */ /* 0x000fe40003fa6270 */
[----:B------:R-:W-:Y:S02]  /*16b20*/  FSEL R216, R2, -INF , !P2 ;  /* 0xff80000002d87808 */ /* 0x000fe40005000000 */
[----:B------:R-:W-:-:S02]  /*16b30*/  ISETP.GT.AND P2, PT, R3, R10, PT ;  /* 0x0000000a0300720c */ /* 0x000fc40003f44270 */
[----:B-1----:R-:W-:-:S04]  /*16b40*/  IABS R0, R230 ;  /* 0x000000e600007213 */ /* 0x002fc80000000000 */
[----:B------:R-:W-:-:S05]  /*16b50*/  I2FP.F32.S32 R0, R0 ;  /* 0x0000000000007245 */ /* 0x000fca0000201400 */
[----:B----4-:R-:W-:Y:S01]  /*16b60*/  FFMA.FTZ R2, R0, -UR6, R13 ;  /* 0x8000000600027c23 */ /* 0x010fe2000801000d */
[----:B------:R-:W-:-:S04]  /*16b70*/  IABS R0, R231 ;  /* 0x000000e700007213 */ /* 0x000fc80000000000 */
[----:B------:R-:W-:Y:S01]  /*16b80*/  FSEL R2, R2, -INF , !P2 ;  /* 0xff80000002027808 */ /* 0x000fe20005000000 */
[----:B------:R-:W-:Y:S01]  /*16b90*/  IMAD.MOV.U32 R10, RZ, RZ, R0 ;  /* 0x000000ffff0a7224 */ /* 0x000fe200078e0000 */
[----:B------:R-:W-:Y:S01]  /*16ba0*/  ISETP.GE.AND P2, PT, R9, R239, PT ;  /* 0x000000ef0900720c */ /* 0x000fe20003f46270 */
[----:B------:R-:W-:Y:S01]  /*16bb0*/  FMUL.FTZ R0, R250, UR7 ;  /* 0x00000007fa007c20 */ /* 0x000fe20008410000 */
[----:B------:R-:W-:Y:S02]  /*16bc0*/  FSEL R42, R2, -INF , !P5 ;  /* 0xff800000022a7808 */ /* 0x000fe40006800000 */
[----:B------:R-:W-:Y:S01]  /*16bd0*/  ISETP.GT.AND P5, PT, R3, R9, PT ;  /* 0x000000090300720c */ /* 0x000fe20003fa4270 */
[----:B------:R-:W-:Y:S01]  /*16be0*/  FMUL.FTZ R9, R247, UR7 ;  /* 0x00000007f7097c20 */ /* 0x000fe20008410000 */
[----:B------:R1:W4:Y:S01]  /*16bf0*/  MUFU.TANH R11, R0 ;  /* 0x00000000000b7308 */ /* 0x0003220000002400 */
[----:B------:R-:W2:Y:S01]  /*16c00*/  LDL.LU R247, [R1+0x5c] ;  /* 0x00005c0001f77983 */ /* 0x000ea20000300800 */
[----:B------:R-:W-:-:S02]  /*16c10*/  I2FP.F32.S32 R10, R10 ;  /* 0x0000000a000a7245 */ /* 0x000fc40000201400 */
[----:B------:R-:W-:Y:S01]  /*16c20*/  FSEL R139, R139, -INF , !P1 ;  /* 0xff8000008b8b7808 */ /* 0x000fe20004800000 */
[----:B------:R-:W2:Y:S02]  /*16c30*/  LDL.LU R248, [R1+0x64] ;  /* 0x0000640001f87983 */ /* 0x000ea40000300800 */
[----:B---3--:R-:W-:Y:S01]  /*16c40*/  FFMA.FTZ R2, R10, -UR6, R12 ;  /* 0x800000060a027c23 */ /* 0x008fe2000801000c */
[----:B------:R-:W3:Y:S01]  /*16c50*/  MUFU.TANH R9, R9 ;  /* 0x0000000900097308 */ /* 0x000ee20000002400 */
[----:B------:R-:W-:Y:S01]  /*16c60*/  ISETP.GE.AND P1, PT, R8, R237, PT ;  /* 0x000000ed0800720c */ /* 0x000fe20003f26270 */
[----:B------:R-:W2:Y:S01]  /*16c70*/  LDL.LU R249, [R1+0x60] ;  /* 0x0000600001f97983 */ /* 0x000ea20000300800 */
[----:B------:R-:W-:Y:S02]  /*16c80*/  FSEL R138, R63, -INF , !P0 ;  /* 0xff8000003f8a7808 */ /* 0x000fe40004000000 */
[----:B------:R-:W-:Y:S01]  /*16c90*/  FSEL R2, R2, -INF , !P5 ;  /* 0xff80000002027808 */ /* 0x000fe20006800000 */
[----:B------:R-:W2:Y:S01]  /*16ca0*/  LDL.LU R250, [R1+0x6c] ;  /* 0x00006c0001fa7983 */ /* 0x000ea20000300800 */
[----:B-1----:R-:W-:Y:S01]  /*16cb0*/  IABS R0, R238 ;  /* 0x000000ee00007213 */ /* 0x002fe20000000000 */
[----:B------:R-:W-:Y:S01]  /*16cc0*/  IMAD.MOV.U32 R238, RZ, RZ, R15 ;  /* 0x000000ffffee7224 */ /* 0x000fe200078e000f */
[----:B------:R-:W-:-:S02]  /*16cd0*/  ISETP.GE.AND P0, PT, R8, R236, PT ;  /* 0x000000ec0800720c */ /* 0x000fc40003f06270 */
[----:B------:R-:W-:Y:S02]  /*16ce0*/  I2FP.F32.S32 R10, R0 ;  /* 0x00000000000a7245 */ /* 0x000fe40000201400 */
[----:B------:R-:W-:Y:S02]  /*16cf0*/  IABS R0, R241 ;  /* 0x000000f100007213 */ /* 0x000fe40000000000 */
[----:B------:R-:W-:Y:S01]  /*16d00*/  FSEL R43, R2, -INF , !P2 ;  /* 0xff800000022b7808 */ /* 0x000fe20005000000 */
[----:B----4-:R-:W-:Y:S01]  /*16d10*/  FFMA.FTZ R2, R10, -UR6, R11 ;  /* 0x800000060a027c23 */ /* 0x010fe2000801000b */
[----:B------:R-:W-:Y:S02]  /*16d20*/  FSEL R230, R141, -INF , !P1 ;  /* 0xff8000008de67808 */ /* 0x000fe40004800000 */
[----:B------:R-:W-:Y:S02]  /*16d30*/  ISETP.GE.AND P1, PT, R7, R237, PT ;  /* 0x000000ed0700720c */ /* 0x000fe40003f26270 */
[----:B------:R-:W-:-:S02]  /*16d40*/  ISETP.GT.AND P2, PT, R3, R8, PT ;  /* 0x000000080300720c */ /* 0x000fc40003f44270 */
[----:B------:R-:W-:Y:S02]  /*16d50*/  FSEL R13, R66, -INF , !P0 ;  /* 0xff800000420d7808 */ /* 0x000fe40004000000 */
[----:B------:R-:W-:Y:S02]  /*16d60*/  I2FP.F32.S32 R0, R0 ;  /* 0x0000000000007245 */ /* 0x000fe40000201400 */
[-C--:B------:R-:W-:Y:S02]  /*16d70*/  ISETP.GE.AND P0, PT, R7, R236.reuse, PT ;  /* 0x000000ec0700720c */ /* 0x080fe40003f06270 */
[----:B------:R-:W-:Y:S02]  /*16d80*/  FSEL R32, R142, -INF , !P1 ;  /* 0xff8000008e207808 */ /* 0x000fe40004800000 */
[----:B------:R-:W-:Y:S01]  /*16d90*/  FSEL R12, R2, -INF , !P2 ;  /* 0xff800000020c7808 */ /* 0x000fe20005000000 */
[----:B---3--:R-:W-:Y:S01]  /*16da0*/  FFMA.FTZ R2, R0, -UR6, R9 ;  /* 0x8000000600027c23 */ /* 0x008fe20008010009 */
[----:B------:R-:W-:-:S02]  /*16db0*/  ISETP.GE.AND P1, PT, R6, R236, PT ;  /* 0x000000ec0600720c */ /* 0x000fc40003f26270 */
[----:B------:R-:W-:Y:S02]  /*16dc0*/  FSEL R14, R64, -INF , !P0 ;  /* 0xff800000400e7808 */ /* 0x000fe40004000000 */
[----:B------:R-:W-:Y:S02]  /*16dd0*/  FSEL R15, R210, -INF , !P6 ;  /* 0xff800000d20f7808 */ /* 0x000fe40007000000 */
[----:B------:R-:W-:Y:S02]  /*16de0*/  ISETP.GT.AND P0, PT, R3, R7, PT ;  /* 0x000000070300720c */ /* 0x000fe40003f04270 */
[C---:B------:R-:W-:Y:S02]  /*16df0*/  ISETP.GE.AND P6, PT, R8.reuse, R235, PT ;  /* 0x000000eb0800720c */ /* 0x040fe40003fc6270 */
[----:B------:R-:W-:Y:S02]  /*16e00*/  ISETP.GE.AND P5, PT, R8, R239, PT ;  /* 0x000000ef0800720c */ /* 0x000fe40003fa6270 */
[----:B------:R-:W-:Y:S01]  /*16e10*/  FSEL R8, R133, -INF , !P1 ;  /* 0xff80000085087808 */ /* 0x000fe20004800000 */
[----:B------:R-:W-:Y:S01]  /*16e20*/  STL [R1+0x7c], R13 ;  /* 0x00007c0d01007387 */ /* 0x000fe20000100800 */
[----:B------:R-:W-:-:S02]  /*16e30*/  FSEL R11, R2, -INF , !P0 ;  /* 0xff800000020b7808 */ /* 0x000fc40004000000 */
[----:B------:R-:W-:Y:S01]  /*16e40*/  ISETP.GE.AND P0, PT, R6, R235, PT ;  /* 0x000000eb0600720c */ /* 0x000fe20003f06270 */
[----:B------:R-:W-:Y:S04]  /*16e50*/  STL [R1+0x74], R14 ;  /* 0x0000740e01007387 */ /* 0x000fe80000100800 */
[----:B------:R2:W-:Y:S01]  /*16e60*/  STL [R1+0x70], R8 ;  /* 0x0000700801007387 */ /* 0x0005e20000100800 */
[----:B------:R-:W-:Y:S02]  /*16e70*/  FSEL R232, R214, -INF , !P0 ;  /* 0xff800000d6e87808 */ /* 0x000fe40004000000 */
[----:B------:R-:W-:Y:S01]  /*16e80*/  ISETP.GE.AND P0, PT, R5, R236, PT ;  /* 0x000000ec0500720c */ /* 0x000fe20003f06270 */
[----:B--2---:R-:W-:Y:S02]  /*16e90*/  FMUL.FTZ R8, R247, UR7 ;  /* 0x00000007f7087c20 */ /* 0x004fe40008410000 */
[----:B------:R-:W2:Y:S04]  /*16ea0*/  LDL.LU R247, [R1+0x68] ;  /* 0x0000680001f77983 */ /* 0x000ea80000300800 */
[----:B------:R1:W-:Y:S04]  /*16eb0*/  STL [R1+0xe0], R236 ;  /* 0x0000e0ec01007387 */ /* 0x0003e80000100800 */
[----:B-1----:R-:W3:Y:S01]  /*16ec0*/  LDL.LU R236, [R1+0x70] ;  /* 0x0000700001ec7983 */ /* 0x002ee20000300800 */
[----:B------:R-:W-:-:S03]  /*16ed0*/  FSEL R234, R137, -INF , !P0 ;  /* 0xff80000089ea7808 */ /* 0x000fc60004000000 */
[----:B------:R1:W-:Y:S01]  /*16ee0*/  STL [R1+0xf4], R138 ;  /* 0x0000f48a01007387 */ /* 0x0003e20000100800 */
[----:B------:R-:W-:-:S03]  /*16ef0*/  FSEL R226, R211, -INF , !P6 ;  /* 0xff800000d3e27808 */ /* 0x000fc60007000000 */
[----:B------:R-:W-:Y:S01]  /*16f00*/  STL [R1+0xe4], R237 ;  /* 0x0000e4ed01007387 */ /* 0x000fe20000100800 */
[C---:B------:R-:W-:Y:S02]  /*16f10*/  ISETP.GE.AND P6, PT, R7.reuse, R235, PT ;  /* 0x000000eb0700720c */ /* 0x040fe40003fc6270 */
[----:B------:R-:W-:Y:S01]  /*16f20*/  ISETP.GE.AND P2, PT, R7, R239, PT ;  /* 0x000000ef0700720c */ /* 0x000fe20003f46270 */
[----:B------:R-:W-:Y:S01]  /*16f30*/  FMUL.FTZ R7, R229, UR7 ;  /* 0x00000007e5077c20 */ /* 0x000fe20008410000 */
[----:B------:R-:W-:Y:S01]  /*16f40*/  FMNMX3.FTZ R0, R248, R18, R4, !PT ;  /* 0x00000012f8007276 */ /* 0x000fe20007810004 */
[----:B------:R-:W-:Y:S01]  /*16f50*/  IMAD.MOV.U32 R66, RZ, RZ, R16 ;  /* 0x000000ffff427224 */ /* 0x000fe200078e0010 */
[----:B------:R-:W-:Y:S01]  /*16f60*/  IABS R2, R242 ;  /* 0x000000f200027213 */ /* 0x000fe20000000000 */
[----:B------:R-:W-:Y:S01]  /*16f70*/  IMAD.MOV.U32 R64, RZ, RZ, R15 ;  /* 0x000000ffff407224 */ /* 0x000fe200078e000f */
[----:B------:R-:W-:Y:S01]  /*16f80*/  FMNMX3.FTZ R0, R0, R19, R17, !PT ;  /* 0x0000001300007276 */ /* 0x000fe20007810011 */
[----:B------:R-:W4:Y:S03]  /*16f90*/  LDCU UR7, c[0x0][0x45c] ;  /* 0x00008b80ff0777ac */ /* 0x000f260008000800 */
[----:B------:R-:W-:-:S02]  /*16fa0*/  FMNMX3.FTZ R0, R0, R61, R48, !PT ;  /* 0x0000003d00007276 */ /* 0x000fc40007810030 */
[----:B------:R-:W-:Y:S02]  /*16fb0*/  FSEL R231, R212, -INF , !P6 ;  /* 0xff800000d4e77808 */ /* 0x000fe40007000000 */
[----:B------:R-:W-:Y:S02]  /*16fc0*/  FMNMX3.FTZ R0, R0, R46, R47, !PT ;  /* 0x0000002e00007276 */ /* 0x000fe4000781002f */
[----:B------:R-:W-:Y:S02]  /*16fd0*/  ISETP.GE.AND P6, PT, R6, R237, PT ;  /* 0x000000ed0600720c */ /* 0x000fe40003fc6270 */
[----:B------:R-:W-:Y:S02]  /*16fe0*/  I2FP.F32.S32 R9, R2 ;  /* 0x0000000200097245 */ /* 0x000fe40000201400 */
[----:B------:R-:W-:Y:S02]  /*16ff0*/  FMNMX3.FTZ R2, R0, R50, R28, !PT ;  /* 0x0000003200027276 */ /* 0x000fe4000781001c */
[----:B------:R-:W-:-:S02]  /*17000*/  FMNMX3.FTZ R0, R249, R21, R20, !PT ;  /* 0x00000015f9007276 */ /* 0x000fc40007810014 */
[----:B------:R-:W-:Y:S02]  /*17010*/  FSEL R227, R209, -INF , !P6 ;  /* 0xff800000d1e37808 */ /* 0x000fe40007000000 */
[----:B------:R-:W-:Y:S02]  /*17020*/  ISETP.GE.AND P1, PT, R6, R239, PT ;  /* 0x000000ef0600720c */ /* 0x000fe40003f26270 */
[----:B------:R-:W-:Y:S02]  /*17030*/  ISETP.GT.AND P6, PT, R3, R6, PT ;  /* 0x000000060300720c */ /* 0x000fe40003fc4270 */
[----:B------:R-:W-:Y:S02]  /*17040*/  FMNMX3.FTZ R6, R2, R238, R138, !PT ;  /* 0x000000ee02067276 */ /* 0x000fe4000781008a */
[----:B------:R-:W-:Y:S01]  /*17050*/  FMNMX3.FTZ R2, R0, R23, R22, !PT ;  /* 0x0000001700027276 */ /* 0x000fe20007810016 */
[----:B------:R-:W1:Y:S01]  /*17060*/  MUFU.TANH R7, R7 ;  /* 0x0000000700077308 */ /* 0x000e620000002400 */
[----:B------:R-:W-:-:S02]  /*17070*/  FMNMX3.FTZ R0, R250, R24, R25, !PT ;  /* 0x00000018fa007276 */ /* 0x000fc40007810019 */
[----:B------:R-:W-:Y:S02]  /*17080*/  FMNMX3.FTZ R6, R6, R13, R14, !PT ;  /* 0x0000000d06067276 */ /* 0x000fe4000781000e */
[----:B------:R-:W-:Y:S02]  /*17090*/  FMNMX3.FTZ R2, R2, R213, R65, !PT ;  /* 0x000000d502027276 */ /* 0x000fe40007810041 */
[----:B------:R-:W-:Y:S02]  /*170a0*/  FMNMX3.FTZ R0, R0, R27, R26, !PT ;  /* 0x0000001b00007276 */ /* 0x000fe4000781001a */
[----:B------:R-:W-:Y:S02]  /*170b0*/  ISETP.GE.AND P0, PT, R5, R237, PT ;  /* 0x000000ed0500720c */ /* 0x000fe40003f06270 */
[----:B------:R-:W-:Y:S01]  /*170c0*/  FMNMX3.FTZ R0, R0, R215, R67, !PT ;  /* 0x000000d700007276 */ /* 0x000fe20007810043 */
[----:B------:R-:W4:Y:S01]  /*170d0*/  MUFU.TANH R13, R8 ;  /* 0x00000008000d7308 */ /* 0x000f220000002400 */
[----:B------:R-:W-:-:S02]  /*170e0*/  FSEL R141, R218, -INF , !P0 ;  /* 0xff800000da8d7808 */ /* 0x000fc40004000000 */
[----:B------:R-:W-:Y:S02]  /*170f0*/  ISETP.GE.AND P0, PT, R5, R235, PT ;  /* 0x000000eb0500720c */ /* 0x000fe40003f06270 */
[----:B------:R-:W-:Y:S02]  /*17100*/  MOV R214, R32 ;  /* 0x0000002000d67202 */ /* 0x000fe40000000f00 */
[----:B------:R-:W-:Y:S01]  /*17110*/  FSEL R233, R225, -INF , !P0 ;  /* 0xff800000e1e97808 */ /* 0x000fe20004000000 */
[----:B------:R-:W-:Y:S02]  /*17120*/  IMAD.MOV.U32 R225, RZ, RZ, R33 ;  /* 0x000000ffffe17224 */ /* 0x000fe400078e0021 */
[----:B-1----:R-:W-:Y:S01]  /*17130*/  FFMA.FTZ R9, R9, -UR6, R7 ;  /* 0x8000000609097c23 */ /* 0x002fe20008010007 */
[----:B------:R-:W-:-:S04]  /*17140*/  IABS R7, R246 ;  /* 0x000000f600077213 */ /* 0x000fc80000000000 */
[----:B------:R-:W-:Y:S02]  /*17150*/  I2FP.F32.S32 R10, R7 ;  /* 0x00000007000a7245 */ /* 0x000fe40000201400 */
[----:B------:R-:W-:-:S03]  /*17160*/  ISETP.GT.AND P0, PT, R3, R5, PT ;  /* 0x000000050300720c */ /* 0x000fc60003f04270 */
[----:B----4-:R-:W-:Y:S01]  /*17170*/  FFMA.FTZ R3, R10, -UR6, R13 ;  /* 0x800000060a037c23 */ /* 0x010fe2000801000d */
[----:B------:R-:W-:Y:S01]  /*17180*/  FSEL R9, R9, -INF , !P6 ;  /* 0xff80000009097808 */ /* 0x000fe20007000000 */
[----:B---3--:R-:W-:Y:S04]  /*17190*/  STL [R1+0xec], R236 ;  /* 0x0000ecec01007387 */ /* 0x008fe80000100800 */
[----:B------:R-:W-:Y:S04]  /*171a0*/  STL [R1+0xe8], R234 ;  /* 0x0000e8ea01007387 */ /* 0x000fe80000100800 */
[----:B------:R1:W-:Y:S04]  /*171b0*/  STL [R1+0xf0], R235 ;  /* 0x0000f0eb01007387 */ /* 0x0003e80000100800 */
[----:B------:R-:W-:Y:S04]  /*171c0*/  STL [R1+0xf8], R139 ;  /* 0x0000f88b01007387 */ /* 0x000fe80000100800 */
[----:B------:R-:W3:Y:S01]  /*171d0*/  LDL.LU R229, [R1+0xc8] ;  /* 0x0000c80001e57983 */ /* 0x000ee20000300800 */
[----:B------:R-:W-:-:S02]  /*171e0*/  FMNMX3.FTZ R136, R6, R236, R234, !PT ;  /* 0x000000ec06887276 */ /* 0x000fc400078100ea */
[----:B------:R-:W-:-:S04]  /*171f0*/  FMNMX3.FTZ R6, R2, R49, R44, !PT ;  /* 0x0000003102067276 */ /* 0x000fc8000781002c */
[----:B------:R-:W-:Y:S02]  /*17200*/  FMNMX3.FTZ R6, R6, R53, R55, !PT ;  /* 0x0000003506067276 */ /* 0x000fe40007810037 */
[----:B------:R-:W-:Y:S02]  /*17210*/  FMNMX3.FTZ R2, R0, R51, R45, !PT ;  /* 0x0000003300027276 */ /* 0x000fe4000781002d */
[----:B------:R-:W-:Y:S02]  /*17220*/  FMNMX3.FTZ R6, R6, R58, R139, !PT ;  /* 0x0000003a06067276 */ /* 0x000fe4000781008b */
[----:B--2---:R-:W-:Y:S02]  /*17230*/  FMNMX3.FTZ R0, R247, R29, R30, !PT ;  /* 0x0000001df7007276 */ /* 0x004fe4000781001e */
[----:B------:R-:W-:Y:S02]  /*17240*/  FMNMX3.FTZ R6, R6, R230, R214, !PT ;  /* 0x000000e606067276 */ /* 0x000fe400078100d6 */
[----:B------:R-:W-:-:S02]  /*17250*/  FMNMX3.FTZ R0, R0, R31, R35, !PT ;  /* 0x0000001f00007276 */ /* 0x000fc40007810023 */
[----:B------:R-:W-:Y:S01]  /*17260*/  FMNMX3.FTZ R2, R2, R252, R66, !PT ;  /* 0x000000fc02027276 */ /* 0x000fe20007810042 */
[----:B------:R-:W2:Y:S01]  /*17270*/  SHFL.BFLY PT, R8, R136, 0x2, 0x1f ;  /* 0x0c401f0088087f89 */ /* 0x000ea200000e0000 */
[----:B------:R-:W-:Y:S02]  /*17280*/  FMNMX3.FTZ R135, R6, R227, R141, !PT ;  /* 0x000000e306877276 */ /* 0x000fe4000781008d */
[----:B------:R-:W-:Y:S02]  /*17290*/  FMNMX3.FTZ R0, R0, R40, R225, !PT ;  /* 0x0000002800007276 */ /* 0x000fe400078100e1 */
[----:B------:R-:W-:Y:S01]  /*172a0*/  FMNMX3.FTZ R2, R2, R208, R64, !PT ;  /* 0x000000d002027276 */ /* 0x000fe20007810040 */
[----:B------:R-:W4:Y:S01]  /*172b0*/  SHFL.BFLY PT, R7, R135, 0x2, 0x1f ;  /* 0x0c401f0087077f89 */ /* 0x000f2200000e0000 */
[----:B------:R-:W-:Y:S02]  /*172c0*/  FMNMX3.FTZ R0, R0, R41, R60, !PT ;  /* 0x0000002900007276 */ /* 0x000fe4000781003c */
[----:B------:R-:W-:-:S02]  /*172d0*/  FMNMX3.FTZ R2, R2, R226, R231, !PT ;  /* 0x000000e202027276 */ /* 0x000fc400078100e7 */
[----:B------:R-:W-:Y:S02]  /*172e0*/  FMNMX3.FTZ R0, R0, R59, R216, !PT ;  /* 0x0000003b00007276 */ /* 0x000fe400078100d8 */
[----:B------:R-:W-:Y:S02]  /*172f0*/  FMNMX3.FTZ R2, R2, R232, R233, !PT ;  /* 0x000000e802027276 */ /* 0x000fe400078100e9 */
[----:B------:R-:W-:Y:S02]  /*17300*/  ISETP.GE.AND P6, PT, R5, R239, PT ;  /* 0x000000ef0500720c */ /* 0x000fe40003fc6270 */
[----:B------:R-:W-:Y:S02]  /*17310*/  FSEL R3, R3, -INF , !P0 ;  /* 0xff80000003037808 */ /* 0x000fe40004000000 */
[----:B------:R-:W-:Y:S02]  /*17320*/  FSEL R138, R12, -INF , !P5 ;  /* 0xff8000000c8a7808 */ /* 0x000fe40006800000 */
[----:B-1----:R-:W-:-:S02]  /*17330*/  FSEL R235, R11, -INF , !P2 ;  /* 0xff8000000beb7808 */ /* 0x002fc40005000000 */
[----:B------:R-:W-:Y:S01]  /*17340*/  FMNMX3.FTZ R0, R0, R42, R43, !PT ;  /* 0x0000002a00007276 */ /* 0x000fe2000781002b */
[----:B------:R-:W1:Y:S01]  /*17350*/  SHFL.BFLY PT, R6, R2, 0x2, 0x1f ;  /* 0x0c401f0002067f89 */ /* 0x000e6200000e0000 */
[----:B------:R-:W-:Y:S02]  /*17360*/  FSEL R142, R9, -INF , !P1 ;  /* 0xff800000098e7808 */ /* 0x000fe40004800000 */
[----:B------:R-:W-:Y:S02]  /*17370*/  FSEL R16, R3, -INF , !P6 ;  /* 0xff80000003107808 */ /* 0x000fe40007000000 */
[----:B------:R-:W-:-:S04]  /*17380*/  FMNMX3.FTZ R0, R0, R138, R235, !PT ;  /* 0x0000008a00007276 */ /* 0x000fc800078100eb */
[----:B------:R-:W-:Y:S02]  /*17390*/  FMNMX3.FTZ R0, R0, R142, R16, !PT ;  /* 0x0000008e00007276 */ /* 0x000fe40007810010 */
[----:B--2---:R-:W-:-:S03]  /*173a0*/  FMNMX.FTZ R136, R136, R8, !PT ;  /* 0x0000000888887209 */ /* 0x004fc60007810000 */
[----:B------:R-:W2:Y:S01]  /*173b0*/  SHFL.BFLY PT, R3, R0, 0x2, 0x1f ;  /* 0x0c401f0000037f89 */ /* 0x000ea200000e0000 */
[----:B----4-:R-:W-:-:S03]  /*173c0*/  FMNMX.FTZ R135, R135, R7, !PT ;  /* 0x0000000787877209 */ /* 0x010fc60007810000 */
[----:B------:R-:W4:Y:S04]  /*173d0*/  SHFL.BFLY PT, R5, R136, 0x1, 0x1f ;  /* 0x0c201f0088057f89 */ /* 0x000f2800000e0000 */
[----:B------:R-:W4:Y:S01]  /*173e0*/  SHFL.BFLY PT, R7, R135, 0x1, 0x1f ;  /* 0x0c201f0087077f89 */ /* 0x000f2200000e0000 */
[----:B-1----:R-:W-:-:S05]  /*173f0*/  FMNMX.FTZ R2, R2, R6, !PT ;  /* 0x0000000602027209 */ /* 0x002fca0007810000 */
[----:B------:R-:W1:Y:S01]  /*17400*/  SHFL.BFLY PT, R137, R2, 0x1, 0x1f ;  /* 0x0c201f0002897f89 */ /* 0x000e6200000e0000 */
[----:B--2---:R-:W-:Y:S02]  /*17410*/  FMNMX.FTZ R0, R0, R3, !PT ;  /* 0x0000000300007209 */ /* 0x004fe40007810000 */
[----:B----4-:R-:W-:-:S03]  /*17420*/  FMNMX.FTZ R136, R136, R5, !PT ;  /* 0x0000000588887209 */ /* 0x010fc60007810000 */
[----:B------:R-:W2:Y:S01]  /*17430*/  SHFL.BFLY PT, R134, R0, 0x1, 0x1f ;  /* 0x0c201f0000867f89 */ /* 0x000ea200000e0000 */
[----:B------:R-:W-:Y:S01]  /*17440*/  FMNMX.FTZ R135, R135, R7, !PT ;  /* 0x0000000787877209 */ /* 0x000fe20007810000 */
[C---:B------:R-:W-:Y:S01]  /*17450*/  FMUL.FTZ R33, R136.reuse, UR7 ;  /* 0x0000000788217c20 */ /* 0x040fe20008410000 */
[----:B------:R-:W-:Y:S02]  /*17460*/  FSETP.NEU.FTZ.AND P5, PT, R136, -INF , PT ;  /* 0xff8000008800780b */ /* 0x000fe40003fbd000 */
[C---:B------:R-:W-:Y:S01]  /*17470*/  FSETP.NEU.FTZ.AND P2, PT, R135.reuse, -INF , PT ;  /* 0xff8000008700780b */ /* 0x040fe20003f5d000 */
[----:B------:R-:W-:Y:S01]  /*17480*/  FMUL.FTZ R34, R135, UR7 ;  /* 0x0000000787227c20 */ /* 0x000fe20008410000 */
[----:B------:R-:W-:Y:S02]  /*17490*/  FSEL R33, R33, RZ, P5 ;  /* 0x000000ff21217208 */ /* 0x000fe40002800000 */
[----:B-1----:R-:W-:Y:S02]  /*174a0*/  FMNMX.FTZ R137, R2, R137, !PT ;  /* 0x0000008902897209 */ /* 0x002fe40007810000 */
[----:B------:R-:W-:Y:S01]  /*174b0*/  FSEL R34, R34, RZ, P2 ;  /* 0x000000ff22227208 */ /* 0x000fe20001000000 */
[----:B------:R-:W-:Y:S01]  /*174c0*/  FFMA.FTZ R2, R19, UR7, -R33 ;  /* 0x0000000713027c23 */ /* 0x000fe20008010821 */
[C---:B------:R-:W-:Y:S01]  /*174d0*/  FSETP.NEU.FTZ.AND P1, PT, R137.reuse, -INF , PT ;  /* 0xff8000008900780b */ /* 0x040fe20003f3d000 */
[----:B------:R-:W-:-:S02]  /*174e0*/  FMUL.FTZ R28, R137, UR7 ;  /* 0x00000007891c7c20 */ /* 0x000fc40008410000 */
[----:B------:R1:W-:Y:S03]  /*174f0*/  MUFU.EX2 R62, R2 ;  /* 0x00000002003e7308 */ /* 0x0003e60000000800 */
[----:B------:R-:W-:Y:S02]  /*17500*/  FSEL R28, R28, RZ, P1 ;  /* 0x000000ff1c1c7208 */ /* 0x000fe40000800000 */
[----:B--2---:R-:W-:Y:S01]  /*17510*/  FMNMX.FTZ R134, R0, R134, !PT ;  /* 0x0000008600867209 */ /* 0x004fe20007810000 */
[----:B-1----:R-:W-:-:S04]  /*17520*/  FFMA.FTZ R2, R21, UR7, -R34 ;  /* 0x0000000715027c23 */ /* 0x002fc80008010822 */
[----:B------:R1:W-:Y:S01]  /*17530*/  MUFU.EX2 R237, R2 ;  /* 0x0000000200ed7308 */ /* 0x0003e20000000800 */
[--C-:B------:R-:W-:Y:S01]  /*17540*/  FFMA.FTZ R0, R22, UR7, -R34.reuse ;  /* 0x0000000716007c23 */ /* 0x100fe20008010822 */
[C---:B------:R-:W-:Y:S01]  /*17550*/  FMUL.FTZ R32, R134.reuse, UR7 ;  /* 0x0000000786207c20 */ /* 0x040fe20008410000 */
[----:B------:R-:W-:Y:S01]  /*17560*/  FSETP.NEU.FTZ.AND P0, PT, R134, -INF , PT ;  /* 0xff8000008600780b */ /* 0x000fe20003f1d000 */
[----:B------:R-:W-:Y:S01]  /*17570*/  FFMA.FTZ R3, R17, UR7, -R33 ;  /* 0x0000000711037c23 */ /* 0x000fe20008010821 */
[----:B------:R2:W-:Y:S01]  /*17580*/  MUFU.EX2 R36, R0 ;  /* 0x0000000000247308 */ /* 0x0005e20000000800 */
[----:B-1----:R-:W-:-:S04]  /*17590*/  FFMA.FTZ R2, R23, UR7, -R34 ;  /* 0x0000000717027c23 */ /* 0x002fc80008010822 */
[----:B------:R1:W-:Y:S01]  /*175a0*/  MUFU.EX2 R63, R2 ;  /* 0x00000002003f7308 */ /* 0x0003e20000000800 */
[--C-:B--2---:R-:W-:Y:S01]  /*175b0*/  FFMA.FTZ R0, R25, UR7, -R28.reuse ;  /* 0x0000000719007c23 */ /* 0x104fe2000801081c */
[----:B------:R-:W-:Y:S02]  /*175c0*/  FSEL R32, R32, RZ, P0 ;  /* 0x000000ff20207208 */ /* 0x000fe40000000000 */
[----:B------:R2:W-:Y:S01]  /*175d0*/  MUFU.EX2 R52, R3 ;  /* 0x0000000300347308 */ /* 0x0005e20000000800 */
[----:B-1----:R-:W-:-:S04]  /*175e0*/  FFMA.FTZ R2, R24, UR7, -R28 ;  /* 0x0000000718027c23 */ /* 0x002fc8000801081c */
[----:B------:R1:W-:Y:S01]  /*175f0*/  MUFU.EX2 R224, R2 ;  /* 0x0000000200e07308 */ /* 0x0003e20000000800 */
[----:B--2---:R-:W-:Y:S01]  /*17600*/  FFMA.FTZ R3, R20, UR7, -R34 ;  /* 0x0000000714037c23 */ /* 0x004fe20008010822 */
[----:B------:R-:W-:Y:S02]  /*17610*/  FFMA.FTZ R4, R4, UR7, -R33 ;  /* 0x0000000704047c23 */ /* 0x000fe40008010821 */
[----:B------:R2:W-:Y:S01]  /*17620*/  MUFU.EX2 R140, R0 ;  /* 0x00000000008c7308 */ /* 0x0005e20000000800 */
[----:B-1----:R-:W-:-:S04]  /*17630*/  FFMA.FTZ R2, R27, UR7, -R28 ;  /* 0x000000071b027c23 */ /* 0x002fc8000801081c */
[----:B------:R1:W-:Y:S01]  /*17640*/  MUFU.EX2 R20, R2 ;  /* 0x0000000200147308 */ /* 0x0003e20000000800 */
[----:B--2---:R-:W-:-:S03]  /*17650*/  FFMA.FTZ R0, R26, UR7, -R28 ;  /* 0x000000071a007c23 */ /* 0x004fc6000801081c */
[----:B------:R2:W-:Y:S04]  /*17660*/  MUFU.EX2 R228, R4 ;  /* 0x0000000400e47308 */ /* 0x0005e80000000800 */
[----:B------:R4:W4:Y:S01]  /*17670*/  MUFU.EX2 R7, R0 ;  /* 0x0000000000077308 */ /* 0x0009220000000800 */
[--C-:B-1----:R-:W-:Y:S01]  /*17680*/  FFMA.FTZ R2, R29, UR7, -R32.reuse ;  /* 0x000000071d027c23 */ /* 0x102fe20008010820 */
[--C-:B--2---:R-:W-:Y:S01]  /*17690*/  FFMA.FTZ R4, R30, UR7, -R32.reuse ;  /* 0x000000071e047c23 */ /* 0x104fe20008010820 */
[----:B----4-:R-:W-:-:S03]  /*176a0*/  FFMA.FTZ R0, R31, UR7, -R32 ;  /* 0x000000071f007c23 */ /* 0x010fc60008010820 */
[----:B------:R1:W-:Y:S04]  /*176b0*/  MUFU.EX2 R17, R4 ;  /* 0x0000000400117308 */ /* 0x0003e80000000800 */
[----:B------:R-:W-:Y:S01]  /*176c0*/  MUFU.EX2 R236, R0 ;  /* 0x0000000000ec7308 */ /* 0x000fe20000000800 */
[----:B-1----:R-:W-:-:S03]  /*176d0*/  FSEL R4, R134, RZ, P0 ;  /* 0x000000ff86047208 */ /* 0x002fc60000000000 */
[----:B------:R1:W-:Y:S01]  /*176e0*/  MUFU.EX2 R139, R3 ;  /* 0x00000003008b7308 */ /* 0x0003e20000000800 */
[----:B------:R-:W-:Y:S02]  /*176f0*/  FSEL R5, R135, RZ, P2 ;  /* 0x000000ff87057208 */ /* 0x000fe40001000000 */
[----:B------:R-:W-:Y:S02]  /*17700*/  MOV R30, R7 ;  /* 0x00000007001e7202 */ /* 0x000fe40000000f00 */
[----:B-1----:R-:W-:-:S05]  /*17710*/  FSEL R3, R136, RZ, P5 ;  /* 0x000000ff88037208 */ /* 0x002fca0002800000 */
[----:B------:R-:W-:-:S04]  /*17720*/  FADD.FTZ R6, R248, -R3 ;  /* 0x80000003f8067221 */ /* 0x000fc80000010000 */
[----:B------:R-:W-:Y:S01]  /*17730*/  FMUL.FTZ R6, R6, UR7 ;  /* 0x0000000706067c20 */ /* 0x000fe20008410000 */
[----:B------:R-:W-:-:S03]  /*17740*/  FADD.FTZ R3, R249, -R5 ;  /* 0x80000005f9037221 */ /* 0x000fc60000010000 */
[----:B------:R1:W-:Y:S01]  /*17750*/  MUFU.EX2 R37, R6 ;  /* 0x0000000600257308 */ /* 0x0003e20000000800 */
[----:B------:R-:W-:-:S04]  /*17760*/  FFMA.FTZ R18, R18, UR7, -R33 ;  /* 0x0000000712127c23 */ /* 0x000fc80008010821 */
[----:B------:R-:W-:Y:S01]  /*17770*/  MUFU.EX2 R234, R18 ;  /* 0x0000001200ea7308 */ /* 0x000fe20000000800 */
[----:B-1----:R-:W-:Y:S02]  /*17780*/  F2FP.F16.F32.PACK_AB R6, R30, R20 ;  /* 0x000000141e06723e */ /* 0x002fe400000000ff */
[----:B---3--:R-:W-:Y:S02]  /*17790*/  LEA R54, R229, UR5, 0x1 ;  /* 0x00000005e5367c11 */ /* 0x008fe4000f8e08ff */
[----:B------:R1:W-:Y:S03]  /*177a0*/  MUFU.EX2 R229, R2 ;  /* 0x0000000200e57308 */ /* 0x0003e60000000800 */
[----:B------:R-:W2:Y:S01]  /*177b0*/  LDSM.16.MT88.4 R12, [R54+0xc000] ;  /* 0x00c00000360c783b */ /* 0x000ea20000004200 */
[----:B-1----:R-:W-:-:S05]  /*177c0*/  FSEL R2, R137, RZ, P1 ;  /* 0x000000ff89027208 */ /* 0x002fca0000800000 */
[----:B------:R-:W-:Y:S01]  /*177d0*/  FADD.FTZ R0, R250, -R2 ;  /* 0x80000002fa007221 */ /* 0x000fe20000010000 */
[----:B------:R-:W-:-:S03]  /*177e0*/  FADD.FTZ R2, R247, -R4 ;  /* 0x80000004f7027221 */ /* 0x000fc60000010000 */
[----:B------:R-:W-:Y:S01]  /*177f0*/  FMUL.FTZ R0, R0, UR7 ;  /* 0x0000000700007c20 */ /* 0x000fe20008410000 */
[----:B------:R-:W-:-:S03]  /*17800*/  FMUL.FTZ R2, R2, UR7 ;  /* 0x0000000702027c20 */ /* 0x000fc60008410000 */
[----:B------:R1:W3:Y:S04]  /*17810*/  MUFU.EX2 R39, R0 ;  /* 0x0000000000277308 */ /* 0x0002e80000000800 */
[----:B------:R-:W4:Y:S01]  /*17820*/  MUFU.EX2 R38, R2 ;  /* 0x0000000200267308 */ /* 0x000f220000000800 */
[----:B-1----:R-:W-:-:S04]  /*17830*/  FFMA.FTZ R0, R35, UR7, -R32 ;  /* 0x0000000723007c23 */ /* 0x002fc80008010820 */
[----:B------:R-:W1:Y:S01]  /*17840*/  MUFU.EX2 R29, R0 ;  /* 0x00000000001d7308 */ /* 0x000e620000000800 */
[----:B------:R-:W-:Y:S02]  /*17850*/  IMAD.MOV.U32 R247, RZ, RZ, 0x20 ;  /* 0x00000020fff77424 */ /* 0x000fe400078e00ff */
[-C--:B---3--:R-:W-:Y:S01]  /*17860*/  FMUL.FTZ R148, R148, R39.reuse ;  /* 0x0000002794947220 */ /* 0x088fe20000410000 */
[----:B------:R-:W-:Y:S01]  /*17870*/  FMUL.FTZ R149, R149, R39 ;  /* 0x0000002795957220 */ /* 0x000fe20000410000 */
[-C--:B----4-:R-:W-:Y:S01]  /*17880*/  FMUL.FTZ R150, R150, R38.reuse ;  /* 0x0000002696967220 */ /* 0x090fe20000410000 */
[----:B------:R-:W-:Y:S01]  /*17890*/  FMUL.FTZ R151, R151, R38 ;  /* 0x0000002697977220 */ /* 0x000fe20000410000 */
[----:B------:R-:W-:Y:S02]  /*178a0*/  SEL R2, R247, 0xffffffe0, !P3 ;  /* 0xffffffe0f7027807 */ /* 0x000fe40005800000 */
[----:B------:R-:W-:Y:S02]  /*178b0*/  F2FP.F16.F32.PACK_AB R4, R140, R224 ;  /* 0x000000e08c04723e */ /* 0x000fe400000000ff */
[----:B------:R-:W-:-:S02]  /*178c0*/  F2FP.F16.F32.PACK_AB R5, R17, R229 ;  /* 0x000000e51105723e */ /* 0x000fc400000000ff */
[----:B-1----:R-:W-:Y:S01]  /*178d0*/  F2FP.F16.F32.PACK_AB R7, R29, R236 ;  /* 0x000000ec1d07723e */ /* 0x002fe200000000ff */
[----:B------:R-:W-:-:S06]  /*178e0*/  IMAD.IADD R132, R2, 0x1, R54 ;  /* 0x0000000102847824 */ /* 0x000fcc00078e0236 */
[----:B--2---:R-:W-:Y:S01]  /*178f0*/  HMMA.16816.F32 R24, R4, R12, R148 ;  /* 0x0000000c0418723c */ /* 0x004fe20000001894 */
[----:B------:R-:W-:Y:S02]  /*17900*/  IMAD.MOV.U32 R150, RZ, RZ, R17 ;  /* 0x000000ffff967224 */ /* 0x000fe400078e0011 */
[----:B------:R-:W-:Y:S02]  /*17910*/  IMAD.MOV.U32 R148, RZ, RZ, R16 ;  /* 0x000000ffff947224 */ /* 0x000fe400078e0010 */
[----:B------:R-:W1:Y:S01]  /*17920*/  LDSM.16.MT88.4 R16, [R132+0xc000] ;  /* 0x00c000008410783b */ /* 0x000e620000004200 */
[----:B------:R-:W-:Y:S01]  /*17930*/  FMUL.FTZ R3, R3, UR7 ;  /* 0x0000000703037c20 */ /* 0x000fe20008410000 */
[----:B------:R-:W-:-:S03]  /*17940*/  IMAD.MOV.U32 R31, RZ, RZ, R36 ;  /* 0x000000ffff1f7224 */ /* 0x000fc600078e0024 */
[----:B------:R-:W2:Y:S01]  /*17950*/  MUFU.EX2 R36, R3 ;  /* 0x0000000300247308 */ /* 0x000ea20000000800 */
[----:B------:R-:W-:Y:S01]  /*17960*/  F2FP.F16.F32.PACK_AB R8, R228, R234 ;  /* 0x000000eae408723e */ /* 0x000fe200000000ff */
[----:B------:R-:W-:Y:S01]  /*17970*/  FMUL.FTZ R160, R160, R37 ;  /* 0x00000025a0a07220 */ /* 0x000fe20000410000 */
[----:B------:R-:W-:Y:S01]  /*17980*/  F2FP.F16.F32.PACK_AB R9, R139, R237 ;  /* 0x000000ed8b09723e */ /* 0x000fe200000000ff */
[----:B------:R-:W-:Y:S01]  /*17990*/  FMUL.FTZ R161, R161, R37 ;  /* 0x00000025a1a17220 */ /* 0x000fe20000410000 */
[----:B------:R-:W-:Y:S02]  /*179a0*/  F2FP.F16.F32.PACK_AB R10, R52, R62 ;  /* 0x0000003e340a723e */ /* 0x000fe400000000ff */
[----:B------:R-:W-:Y:S01]  /*179b0*/  F2FP.F16.F32.PACK_AB R11, R31, R63 ;  /* 0x0000003f1f0b723e */ /* 0x000fe200000000ff */
[-C--:B--2---:R-:W-:Y:S01]  /*179c0*/  FMUL.FTZ R162, R162, R36.reuse ;  /* 0x00000024a2a27220 */ /* 0x084fe20000410000 */
        /* <DEDUP_REMOVED lines=11> */
[----:B-1----:R-:W-:Y:S01]  /*17a80*/  HMMA.16816.F32 R244, R8, R16, R160 ;  /* 0x0000001008f4723c */ /* 0x002fe200000018a0 */
[----:B------:R-:W-:-:S04]  /*17a90*/  IMAD.MOV.U32 R160, RZ, RZ, R54 ;  /* 0x000000ffffa07224 */ /* 0x000fc800078e0036 */
[C---:B------:R-:W-:Y:S01]  /*17aa0*/  VIADD R0, R160.reuse, 0xc000 ;  /* 0x0000c000a0007836 */ /* 0x040fe20000000000 */
        /* <DEDUP_REMOVED lines=17> */
[----:B------:R-:W-:Y:S01]  /*17bc0*/  HMMA.16816.F32 R248, R8, R12, R144 ;  /* 0x0000000c08f8723c */ /* 0x000fe20000001890 */
[----:B------:R-:W-:Y:S01]  /*17bd0*/  MOV R146, R208 ;  /* 0x000000d000927202 */ /* 0x000fe20000000f00 */
[----:B------:R-:W-:-:S02]  /*17be0*/  IMAD.MOV.U32 R145, RZ, RZ, R59 ;  /* 0x000000ffff917224 */ /* 0x000fc400078e003b */
[----:B------:R-:W-:Y:S02]  /*17bf0*/  IMAD.MOV.U32 R151, RZ, RZ, R58 ;  /* 0x000000ffff977224 */ /* 0x000fe400078e003a */
[----:B------:R-:W-:Y:S02]  /*17c00*/  IMAD.MOV.U32 R147, RZ, RZ, R216 ;  /* 0x000000ffff937224 */ /* 0x000fe400078e00d8 */
[C---:B------:R-:W-:Y:S08]  /*17c10*/  HMMA.16816.F32 R220, R4.reuse, R16, R164 ;  /* 0x0000001004dc723c */ /* 0x040ff000000018a4 */
[-C--:B------:R-:W-:Y:S08]  /*17c20*/  HMMA.16816.F32 R208, R4, R18.reuse, R168 ;  /* 0x0000001204d0723c */ /* 0x080ff000000018a8 */
[----:B------:R-:W-:Y:S01]  /*17c30*/  HMMA.16816.F32 R56, R8, R18, R172 ;  /* 0x000000120838723c */ /* 0x000fe200000018ac */
[----:B------:R-:W1:Y:S07]  /*17c40*/  LDSM.16.MT88.4 R16, [R133] ;  /* 0x000000008510783b */ /* 0x000e6e0000004200 */
[-C--:B------:R-:W-:Y:S08]  /*17c50*/  HMMA.16816.F32 R240, R4, R14.reuse, R152 ;  /* 0x0000000e04f0723c */ /* 0x080ff00000001898 */
[C---:B------:R-:W-:Y:S01]  /*17c60*/  HMMA.16816.F32 R216, R8.reuse, R14, R156 ;  /* 0x0000000e08d8723c */ /* 0x040fe2000000189c */
[----:B------:R-:W2:Y:S01]  /*17c70*/  LDSM.16.MT88.4 R12, [R35] ;  /* 0x00000000230c783b */ /* 0x000ea20000004200 */
        /* <DEDUP_REMOVED lines=33> */
[----:B------:R-:W-:Y:S01]  /*17e90*/  MOV R149, R55 ;  /* 0x0000003700957202 */ /* 0x000fe20000000f00 */
[----:B------:R-:W-:Y:S01]  /*17ea0*/  IMAD.MOV.U32 R162, RZ, RZ, R53 ;  /* 0x000000ffffa27224 */ /* 0x000fe200078e0035 */
[----:B------:R-:W-:Y:S01]  /*17eb0*/  MOV R212, R25 ;  /* 0x0000001900d47202 */ /* 0x000fe20000000f00 */
[----:B------:R-:W-:-:S04]  /*17ec0*/  IMAD.MOV.U32 R161, RZ, RZ, R52 ;  /* 0x000000ffffa17224 */ /* 0x000fc800078e0034 */
[C---:B------:R-:W-:Y:S01]  /*17ed0*/  HMMA.16816.F32 R192, R4.reuse, R16, R192 ;  /* 0x0000001004c0723c */ /* 0x040fe200000018c0 */
[----:B------:R-:W-:Y:S02]  /*17ee0*/  IMAD.MOV.U32 R144, RZ, RZ, R27 ;  /* 0x000000ffff907224 */ /* 0x000fe400078e001b */
[----:B------:R-:W-:Y:S02]  /*17ef0*/  IMAD.MOV.U32 R143, RZ, RZ, R26 ;  /* 0x000000ffff8f7224 */ /* 0x000fe400078e001a */
[----:B------:R-:W-:Y:S02]  /*17f00*/  IMAD.MOV.U32 R3, RZ, RZ, R24 ;  /* 0x000000ffff037224 */ /* 0x000fe400078e0018 */
[----:B------:R-:W-:Y:S01]  /*17f10*/  LDSM.16.MT88.4 R24, [R133+0x2000] ;  /* 0x002000008518783b */ /* 0x000fe20000004200 */
        /* <DEDUP_REMOVED lines=8> */
[----:B------:R-:W-:-:S03]  /*17fa0*/  MOV R163, R20 ;  /* 0x0000001400a37202 */ /* 0x000fc60000000f00 */
[----:B------:R-:W3:Y:S01]  /*17fb0*/  LDSM.16.MT88.4 R20, [R35+0x2000] ;  /* 0x002000002314783b */ /* 0x000ee20000004200 */
        /* <DEDUP_REMOVED lines=22> */
[----:B------:R-:W-:Y:S01]  /*18120*/  FMUL.FTZ R125, R125, R39 ;  /* 0x000000277d7d7220 */ /* 0x000fe20000410000 */
[-C--:B------:R-:W-:Y:S01]  /*18130*/  FMUL.FTZ R126, R126, R38.reuse ;  /* 0x000000267e7e7220 */ /* 0x080fe20000410000 */
[----:B------:R-:W-:Y:S01]  /*18140*/  FMUL.FTZ R127, R127, R38 ;  /* 0x000000267f7f7220 */ /* 0x000fe20000410000 */
[----:B-1----:R-:W-:Y:S01]  /*18150*/  HMMA.16816.F32 R156, R4, R16, R88 ;  /* 0x00000010049c723c */ /* 0x002fe20000001858 */
[----:B------:R1:W-:Y:S01]  /*18160*/  MUFU.EX2 R89, R0 ;  /* 0x0000000000597308 */ /* 0x0003e20000000800 */
[----:B------:R-:W-:Y:S01]  /*18170*/  IMAD.MOV.U32 R91, RZ, RZ, R145 ;  /* 0x000000ffff5b7224 */ /* 0x000fe200078e0091 */
[----:B------:R-:W-:Y:S01]  /*18180*/  MOV R90, R146 ;  /* 0x00000092005a7202 */ /* 0x000fe20000000f00 */
[----:B------:R-:W-:-:S02]  /*18190*/  IMAD.MOV.U32 R88, RZ, RZ, R147 ;  /* 0x000000ffff587224 */ /* 0x000fc400078e0093 */
[--C-:B------:R-:W-:Y:S02]  /*181a0*/  FFMA.FTZ R2, R48, UR7, -R33.reuse ;  /* 0x0000000730027c23 */ /* 0x100fe40008010821 */
[----:B------:R-:W-:Y:S01]  /*181b0*/  HMMA.16816.F32 R152, R4, R18, R92 ;  /* 0x000000120498723c */ /* 0x000fe2000000185c */
[----:B------:R-:W-:Y:S01]  /*181c0*/  IMAD.MOV.U32 R92, RZ, RZ, R144 ;  /* 0x000000ffff5c7224 */ /* 0x000fe200078e0090 */
[----:B------:R4:W-:Y:S01]  /*181d0*/  MUFU.EX2 R181, R2 ;  /* 0x0000000200b57308 */ /* 0x0009e20000000800 */
[----:B-1----:R-:W-:-:S05]  /*181e0*/  FFMA.FTZ R0, R46, UR7, -R33 ;  /* 0x000000072e007c23 */ /* 0x002fca0008010821 */
[----:B--2---:R-:W-:Y:S01]  /*181f0*/  HMMA.16816.F32 R168, R4, R12, R72 ;  /* 0x0000000c04a8723c */ /* 0x004fe20000001848 */
[----:B------:R-:W-:Y:S02]  /*18200*/  IMAD.MOV.U32 R73, RZ, RZ, R142 ;  /* 0x000000ffff497224 */ /* 0x000fe400078e008e */
[-C--:B------:R-:W-:Y:S01]  /*18210*/  FMUL.FTZ R104, R104, R39.reuse ;  /* 0x0000002768687220 */ /* 0x080fe20000410000 */
[----:B------:R-:W-:-:S04]  /*18220*/  FMUL.FTZ R105, R105, R39 ;  /* 0x0000002769697220 */ /* 0x000fc80000410000 */
[----:B------:R-:W-:Y:S01]  /*18230*/  HMMA.16816.F32 R164, R4, R14, R76 ;  /* 0x0000000e04a4723c */ /* 0x000fe2000000184c */
[----:B------:R-:W-:Y:S02]  /*18240*/  IMAD.MOV.U32 R78, RZ, RZ, R141 ;  /* 0x000000ffff4e7224 */ /* 0x000fe400078e008d */
[----:B------:R-:W-:Y:S02]  /*18250*/  IMAD.MOV.U32 R79, RZ, RZ, R140 ;  /* 0x000000ffff4f7224 */ /* 0x000fe400078e008c */
[----:B----4-:R-:W-:-:S03]  /*18260*/  FFMA.FTZ R2, R47, UR7, -R33 ;  /* 0x000000072f027c23 */ /* 0x010fc60008010821 */
[C---:B------:R-:W-:Y:S01]  /*18270*/  HMMA.16816.F32 R144, R4.reuse, R24, R120 ;  /* 0x000000180490723c */ /* 0x040fe20000001878 */
[----:B------:R-:W-:Y:S02]  /*18280*/  IMAD.MOV.U32 R123, RZ, RZ, R143 ;  /* 0x000000ffff7b7224 */ /* 0x000fe400078e008f */
[-C--:B------:R-:W-:Y:S01]  /*18290*/  FMUL.FTZ R106, R106, R38.reuse ;  /* 0x000000266a6a7220 */ /* 0x080fe20000410000 */
[-C--:B------:R-:W-:Y:S01]  /*182a0*/  FMUL.FTZ R107, R107, R38.reuse ;  /* 0x000000266b6b7220 */ /* 0x080fe20000410000 */
[-C--:B------:R-:W-:Y:S01]  /*182b0*/  FMUL.FTZ R108, R108, R39.reuse ;  /* 0x000000276c6c7220 */ /* 0x080fe20000410000 */
[----:B------:R-:W-:Y:S02]  /*182c0*/  FMUL.FTZ R109, R109, R39 ;  /* 0x000000276d6d7220 */ /* 0x000fe40000410000 */
[----:B------:R-:W-:Y:S01]  /*182d0*/  HMMA.16816.F32 R140, R4, R26, R124 ;  /* 0x0000001a048c723c */ /* 0x000fe2000000187c */
[----:B------:R1:W-:Y:S01]  /*182e0*/  MUFU.EX2 R126, R0 ;  /* 0x00000000007e7308 */ /* 0x0003e20000000800 */
        /* <DEDUP_REMOVED lines=11> */
[----:B-1----:R-:W-:Y:S01]  /*183a0*/  FFMA.FTZ R0, R213, UR7, -R34 ;  /* 0x00000007d5007c23 */ /* 0x002fe20008010822 */
[----:B------:R1:W-:Y:S01]  /*183b0*/  MUFU.EX2 R139, R2 ;  /* 0x00000002008b7308 */ /* 0x0003e20000000800 */
[----:B------:R-:W-:-:S03]  /*183c0*/  IMAD.MOV.U32 R94, RZ, RZ, R160 ;  /* 0x000000ffff5e7224 */ /* 0x000fc600078e00a0 */
[----:B------:R2:W-:Y:S01]  /*183d0*/  MUFU.EX2 R175, R0 ;  /* 0x0000000000af7308 */ /* 0x0005e20000000800 */
[----:B------:R-:W-:Y:S01]  /*183e0*/  MOV R172, R161 ;  /* 0x000000a100ac7202 */ /* 0x000fe20000000f00 */
[----:B------:R-:W-:Y:S01]  /*183f0*/  IMAD.MOV.U32 R183, RZ, RZ, R162 ;  /* 0x000000ffffb77224 */ /* 0x000fe200078e00a2 */
[----:B------:R-:W-:Y:S01]  /*18400*/  MOV R182, R149 ;  /* 0x0000009500b67202 */ /* 0x000fe20000000f00 */
[----:B------:R-:W-:Y:S02]  /*18410*/  IMAD.MOV.U32 R174, RZ, RZ, R163 ;  /* 0x000000ffffae7224 */ /* 0x000fe400078e00a3 */
[----:B------:R-:W-:Y:S01]  /*18420*/  IMAD.MOV.U32 R173, RZ, RZ, R148 ;  /* 0x000000ffffad7224 */ /* 0x000fe200078e0094 */
[----:B---3--:R-:W-:Y:S01]  /*18430*/  HMMA.16816.F32 R160, R4, R20, R104 ;  /* 0x0000001404a0723c */ /* 0x008fe20000001868 */
[----:B------:R-:W-:Y:S02]  /*18440*/  IMAD.MOV.U32 R74, RZ, RZ, R150 ;  /* 0x000000ffff4a7224 */ /* 0x000fe400078e0096 */
[----:B-1----:R-:W-:Y:S01]  /*18450*/  FFMA.FTZ R2, R65, UR7, -R34 ;  /* 0x0000000741027c23 */ /* 0x002fe20008010822 */
[----:B------:R-:W-:-:S02]  /*18460*/  IMAD.MOV.U32 R76, RZ, RZ, R151 ;  /* 0x000000ffff4c7224 */ /* 0x000fc400078e0097 */
[----:B--2---:R-:W-:Y:S02]  /*18470*/  FFMA.FTZ R0, R49, UR7, -R34 ;  /* 0x0000000731007c23 */ /* 0x004fe40008010822 */
[----:B------:R-:W-:Y:S01]  /*18480*/  HMMA.16816.F32 R148, R4, R22, R108 ;  /* 0x000000160494723c */ /* 0x000fe2000000186c */
[----:B------:R-:W-:Y:S01]  /*18490*/  IMAD.MOV.U32 R122, RZ, RZ, R212 ;  /* 0x000000ffff7a7224 */ /* 0x000fe200078e00d4 */
[----:B------:R1:W-:Y:S04]  /*184a0*/  MUFU.EX2 R75, R2 ;  /* 0x00000002004b7308 */ /* 0x0003e80000000800 */
[----:B------:R2:W-:Y:S02]  /*184b0*/  MUFU.EX2 R212, R0 ;  /* 0x0000000000d47308 */ /* 0x0005e40000000800 */
[----:B------:R-:W-:Y:S01]  /*184c0*/  HMMA.16816.F32 R108, R8, R12, R68 ;  /* 0x0000000c086c723c */ /* 0x000fe20000001844 */
[----:B------:R-:W-:-:S02]  /*184d0*/  MOV R77, R230 ;  /* 0x000000e6004d7202 */ /* 0x000fc40000000f00 */
[----:B------:R-:W-:-:S05]  /*184e0*/  MOV R121, R3 ;  /* 0x0000000300797202 */ /* 0x000fca0000000f00 */
[----:B------:R-:W-:Y:S01]  /*184f0*/  HMMA.16816.F32 R104, R8, R14, R80 ;  /* 0x0000000e0868723c */ /* 0x000fe20000001850 */
[----:B------:R-:W3:Y:S01]  /*18500*/  LDSM.16.MT88.4 R12, [R94+0xc800] ;  /* 0x00c800005e0c783b */ /* 0x000ee20000004200 */
[----:B-1----:R-:W-:Y:S01]  /*18510*/  FFMA.FTZ R2, R44, UR7, -R34 ;  /* 0x000000072c027c23 */ /* 0x002fe20008010822 */
[----:B--2---:R-:W-:Y:S01]  /*18520*/  FFMA.FTZ R0, R215, UR7, -R28 ;  /* 0x00000007d7007c23 */ /* 0x004fe2000801081c */
[----:B------:R-:W-:Y:S02]  /*18530*/  MOV R3, R40 ;  /* 0x0000002800037202 */ /* 0x000fe40000000f00 */
[----:B------:R1:W-:Y:S04]  /*18540*/  MUFU.EX2 R213, R2 ;  /* 0x0000000200d57308 */ /* 0x0003e80000000800 */
[----:B------:R2:W-:Y:S01]  /*18550*/  MUFU.EX2 R230, R0 ;  /* 0x0000000000e67308 */ /* 0x0005e20000000800 */
[----:B------:R-:W-:-:S02]  /*18560*/  IMAD.MOV.U32 R95, RZ, RZ, R252 ;  /* 0x000000ffff5f7224 */ /* 0x000fc400078e00fc */
[----:B------:R-:W-:Y:S02]  /*18570*/  IMAD.MOV.U32 R93, RZ, RZ, R232 ;  /* 0x000000ffff5d7224 */ /* 0x000fe400078e00e8 */
[--C-:B-1----:R-:W-:Y:S01]  /*18580*/  FFMA.FTZ R2, R67, UR7, -R28.reuse ;  /* 0x0000000743027c23 */ /* 0x102fe2000801081c */
[----:B--2---:R-:W-:-:S03]  /*18590*/  FFMA.FTZ R0, R51, UR7, -R28 ;  /* 0x0000000733007c23 */ /* 0x004fc6000801081c */
[----:B------:R1:W2:Y:S01]  /*185a0*/  MUFU.EX2 R232, R2 ;  /* 0x0000000200e87308 */ /* 0x0002a20000000800 */
[----:B------:R-:W-:-:S03]  /*185b0*/  IMAD.MOV.U32 R125, RZ, RZ, R41 ;  /* 0x000000ffff7d7224 */ /* 0x000fc600078e0029 */
[----:B------:R4:W-:Y:S01]  /*185c0*/  MUFU.EX2 R252, R0 ;  /* 0x0000000000fc7308 */ /* 0x0009e20000000800 */
[----:B------:R-:W-:Y:S02]  /*185d0*/  IMAD.MOV.U32 R68, RZ, RZ, R121 ;  /* 0x000000ffff447224 */ /* 0x000fe400078e0079 */
[----:B------:R-:W-:Y:S02]  /*185e0*/  IMAD.MOV.U32 R69, RZ, RZ, R122 ;  /* 0x000000ffff457224 */ /* 0x000fe400078e007a */
[----:B-1----:R-:W-:Y:S01]  /*185f0*/  FFMA.FTZ R2, R45, UR7, -R28 ;  /* 0x000000072d027c23 */ /* 0x002fe2000801081c */
[--C-:B----4-:R-:W-:Y:S01]  /*18600*/  FFMA.FTZ R0, R3, UR7, -R32.reuse ;  /* 0x0000000703007c23 */ /* 0x110fe20008010820 */
[----:B------:R-:W-:Y:S02]  /*18610*/  FFMA.FTZ R3, R225, UR7, -R32 ;  /* 0x00000007e1037c23 */ /* 0x000fe40008010820 */
[----:B------:R1:W-:Y:S01]  /*18620*/  MUFU.EX2 R180, R2 ;  /* 0x0000000200b47308 */ /* 0x0003e20000000800 */
[----:B------:R-:W-:-:S03]  /*18630*/  IMAD.MOV.U32 R71, RZ, RZ, R92 ;  /* 0x000000ffff477224 */ /* 0x000fc600078e005c */
[----:B------:R4:W-:Y:S01]  /*18640*/  MUFU.EX2 R225, R0 ;  /* 0x0000000000e17308 */ /* 0x0009e20000000800 */
[----:B------:R-:W-:Y:S02]  /*18650*/  IMAD.MOV.U32 R121, RZ, RZ, R93 ;  /* 0x000000ffff797224 */ /* 0x000fe400078e005d */
[----:B------:R-:W-:Y:S02]  /*18660*/  IMAD.MOV.U32 R122, RZ, RZ, R95 ;  /* 0x000000ffff7a7224 */ /* 0x000fe400078e005f */
[----:B------:R-:W-:Y:S02]  /*18670*/  IMAD.MOV.U32 R92, RZ, RZ, R90 ;  /* 0x000000ffff5c7224 */ /* 0x000fe400078e005a */
[----:B------:R-:W-:Y:S02]  /*18680*/  IMAD.MOV.U32 R93, RZ, RZ, R91 ;  /* 0x000000ffff5d7224 */ /* 0x000fe400078e005b */
[----:B-1----:R-:W-:Y:S01]  /*18690*/  FFMA.FTZ R2, R125, UR7, -R32 ;  /* 0x000000077d027c23 */ /* 0x002fe20008010820 */
[----:B------:R-:W-:-:S02]  /*186a0*/  IMAD.MOV.U32 R95, RZ, RZ, R76 ;  /* 0x000000ffff5f7224 */ /* 0x000fc400078e004c */
[----:B----4-:R-:W-:Y:S01]  /*186b0*/  FFMA.FTZ R0, R60, UR7, -R32 ;  /* 0x000000073c007c23 */ /* 0x010fe20008010820 */
[----:B------:R-:W-:Y:S02]  /*186c0*/  IMAD.MOV.U32 R76, RZ, RZ, R238 ;  /* 0x000000ffff4c7224 */ /* 0x000fe400078e00ee */
[----:B------:R-:W-:Y:S01]  /*186d0*/  IMAD.MOV.U32 R90, RZ, RZ, R231 ;  /* 0x000000ffff5a7224 */ /* 0x000fe200078e00e7 */
[----:B------:R-:W-:Y:S01]  /*186e0*/  MUFU.EX2 R238, R0 ;  /* 0x0000000000ee7308 */ /* 0x000fe20000000800 */
[----:B------:R-:W-:-:S03]  /*186f0*/  IMAD.MOV.U32 R91, RZ, RZ, R226 ;  /* 0x000000ffff5b7224 */ /* 0x000fc600078e00e2 */
[----:B------:R-:W1:Y:S04]  /*18700*/  MUFU.EX2 R226, R3 ;  /* 0x0000000300e27308 */ /* 0x000e680000000800 */
[----:B------:R-:W4:Y:S01]  /*18710*/  MUFU.EX2 R231, R2 ;  /* 0x0000000200e77308 */ /* 0x000f220000000800 */
        /* <DEDUP_REMOVED lines=25> */
[----:B------:R-:W-:Y:S01]  /*188b0*/  HMMA.16816.F32 R100, R8, R20, R100 ;  /* 0x000000140864723c */ /* 0x000fe20000001864 */
[----:B------:R-:W-:Y:S01]  /*188c0*/  IMAD.MOV.U32 R127, RZ, RZ, R42 ;  /* 0x000000ffff7f7224 */ /* 0x000fe200078e002a */
[----:B------:R-:W-:-:S02]  /*188d0*/  MOV R70, R123 ;  /* 0x0000007b00467202 */ /* 0x000fc40000000f00 */
[----:B--2---:R-:W-:Y:S02]  /*188e0*/  F2FP.F16.F32.PACK_AB R4, R232, R230 ;  /* 0x000000e6e804723e */ /* 0x004fe400000000ff */
[----:B-1----:R-:W-:Y:S02]  /*188f0*/  F2FP.F16.F32.PACK_AB R5, R226, R225 ;  /* 0x000000e1e205723e */ /* 0x002fe400000000ff */
[----:B------:R-:W-:Y:S01]  /*18900*/  HMMA.16816.F32 R112, R8, R22, R112 ;  /* 0x000000160870723c */ /* 0x000fe20000001870 */
[----:B------:R-:W1:Y:S01]  /*18910*/  LDSM.16.MT88.4 R20, [R132+0xc800] ;  /* 0x00c800008414783b */ /* 0x000e620000004200 */
[----:B------:R-:W-:Y:S02]  /*18920*/  F2FP.F16.F32.PACK_AB R6, R180, R252 ;  /* 0x000000fcb406723e */ /* 0x000fe400000000ff */
[----:B----4-:R-:W-:-:S04]  /*18930*/  F2FP.F16.F32.PACK_AB R7, R238, R231 ;  /* 0x000000e7ee07723e */ /* 0x010fc800000000ff */
[----:B------:R-:W-:Y:S01]  /*18940*/  HMMA.16816.F32 R40, R8, R16, R84 ;  /* 0x000000100828723c */ /* 0x000fe20000001854 */
[----:B------:R-:W-:-:S07]  /*18950*/  MOV R123, R88 ;  /* 0x00000058007b7202 */ /* 0x000fce0000000f00 */
[C---:B------:R-:W-:Y:S01]  /*18960*/  HMMA.16816.F32 R96, R8.reuse, R18, R96 ;  /* 0x000000120860723c */ /* 0x040fe20000001860 */
[----:B------:R-:W-:Y:S01]  /*18970*/  MOV R88, R74 ;  /* 0x0000004a00587202 */ /* 0x000fe20000000f00 */
[----:B------:R-:W2:Y:S06]  /*18980*/  LDSM.16.MT88.4 R16, [R35+0x800] ;  /* 0x000800002310783b */ /* 0x000eac0000004200 */
[----:B------:R-:W-:Y:S01]  /*18990*/  HMMA.16816.F32 R116, R8, R24, R116 ;  /* 0x000000180874723c */ /* 0x000fe20000001874 */
[----:B------:R-:W-:-:S07]  /*189a0*/  MOV R74, R50 ;  /* 0x00000032004a7202 */ /* 0x000fce0000000f00 */
[----:B------:R-:W-:Y:S01]  /*189b0*/  HMMA.16816.F32 R128, R8, R26, R128 ;  /* 0x0000001a0880723c */ /* 0x000fe20000001880 */
[----:B------:R-:W-:Y:S01]  /*189c0*/  F2FP.F16.F32.PACK_AB R8, R181, R89 ;  /* 0x00000059b508723e */ /* 0x000fe200000000ff */
[----:B------:R-:W-:Y:S01]  /*189d0*/  IMAD.MOV.U32 R125, RZ, RZ, R120 ;  /* 0x000000ffff7d7224 */ /* 0x000fe200078e0078 */
[----:B------:R-:W-:Y:S02]  /*189e0*/  F2FP.F16.F32.PACK_AB R9, R75, R175 ;  /* 0x000000af4b09723e */ /* 0x000fe400000000ff */
[----:B------:R-:W-:Y:S02]  /*189f0*/  F2FP.F16.F32.PACK_AB R10, R139, R126 ;  /* 0x0000007e8b0a723e */ /* 0x000fe400000000ff */
[----:B------:R-:W-:Y:S01]  /*18a00*/  F2FP.F16.F32.PACK_AB R11, R213, R212 ;  /* 0x000000d4d50b723e */ /* 0x000fe200000000ff */
[C---:B---3--:R-:W-:Y:S08]  /*18a10*/  HMMA.16816.F32 R48, R4.reuse, R12, R68 ;  /* 0x0000000c0430723c */ /* 0x048ff00000001844 */
[----:B------:R-:W-:Y:S01]  /*18a20*/  HMMA.16816.F32 R84, R4, R14, R240 ;  /* 0x0000000e0454723c */ /* 0x000fe200000018f0 */
[----:B------:R-:W-:Y:S01]  /*18a30*/  MOV R0, R74 ;  /* 0x0000004a00007202 */ /* 0x000fe20000000f00 */
[----:B------:R-:W-:Y:S06]  /*18a40*/  LDSM.16.MT88.4 R24, [R133+0x2800] ;  /* 0x002800008518783b */ /* 0x000fec0000004200 */
[C---:B------:R-:W-:Y:S08]  /*18a50*/  HMMA.16816.F32 R44, R8.reuse, R12, R248 ;  /* 0x0000000c082c723c */ /* 0x040ff000000018f8 */
[----:B------:R-:W-:Y:S01]  /*18a60*/  HMMA.16816.F32 R80, R8, R14, R216 ;  /* 0x0000000e0850723c */ /* 0x000fe200000018d8 */
[----:B------:R-:W3:Y:S01]  /*18a70*/  LDSM.16.MT88.4 R12, [R133+0x800] ;  /* 0x00080000850c783b */ /* 0x000ee20000004200 */
        /* <DEDUP_REMOVED lines=8> */
[----:B------:R-:W-:Y:S02]  /*18b00*/  IMAD.MOV.U32 R93, RZ, RZ, R88 ;  /* 0x000000ffff5d7224 */ /* 0x000fe400078e0058 */
[----:B------:R-:W-:-:S02]  /*18b10*/  IMAD.MOV.U32 R216, RZ, RZ, R91 ;  /* 0x000000ffffd87224 */ /* 0x000fc400078e005b */
[----:B------:R-:W-:Y:S02]  /*18b20*/  IMAD.MOV.U32 R95, RZ, RZ, R76 ;  /* 0x000000ffff5f7224 */ /* 0x000fe400078e004c */
[----:B------:R-:W-:Y:S02]  /*18b30*/  IMAD.MOV.U32 R88, RZ, RZ, R77 ;  /* 0x000000ffff587224 */ /* 0x000fe400078e004d */
[----:B------:R-:W-:Y:S02]  /*18b40*/  IMAD.MOV.U32 R91, RZ, RZ, R79 ;  /* 0x000000ffff5b7224 */ /* 0x000fe400078e004f */
[----:B-1----:R-:W-:Y:S01]  /*18b50*/  HMMA.16816.F32 R76, R8, R20, R244 ;  /* 0x00000014084c723c */ /* 0x002fe200000018f4 */
[----:B------:R-:W-:Y:S02]  /*18b60*/  IMAD.MOV.U32 R245, RZ, RZ, R64 ;  /* 0x000000fffff57224 */ /* 0x000fe400078e0040 */
[----:B------:R-:W-:-:S05]  /*18b70*/  IMAD.MOV.U32 R244, RZ, RZ, R66 ;  /* 0x000000fffff47224 */ /* 0x000fca00078e0042 */
[C---:B------:R-:W-:Y:S01]  /*18b80*/  HMMA.16816.F32 R64, R4.reuse, R20, R220 ;  /* 0x000000140440723c */ /* 0x040fe200000018dc */
[----:B------:R-:W-:Y:S01]  /*18b90*/  MOV R221, R182 ;  /* 0x000000b600dd7202 */ /* 0x000fe20000000f00 */
[----:B------:R-:W-:Y:S01]  /*18ba0*/  IMAD.MOV.U32 R220, RZ, RZ, R183 ;  /* 0x000000ffffdc7224 */ /* 0x000fe200078e00b7 */
[----:B------:R-:W-:Y:S01]  /*18bb0*/  MOV R183, R62 ;  /* 0x0000003e00b77202 */ /* 0x000fe20000000f00 */
[----:B------:R-:W-:Y:S02]  /*18bc0*/  IMAD.MOV.U32 R182, RZ, RZ, R63 ;  /* 0x000000ffffb67224 */ /* 0x000fe400078e003f */
[----:B------:R-:W-:Y:S02]  /*18bd0*/  IMAD.MOV.U32 R219, RZ, RZ, R72 ;  /* 0x000000ffffdb7224 */ /* 0x000fe400078e0048 */
[----:B------:R-:W-:Y:S01]  /*18be0*/  HMMA.16816.F32 R60, R4, R22, R208 ;  /* 0x00000016043c723c */ /* 0x000fe200000018d0 */
[----:B------:R-:W-:Y:S02]  /*18bf0*/  IMAD.MOV.U32 R210, RZ, RZ, R94 ;  /* 0x000000ffffd27224 */ /* 0x000fe400078e005e */
[----:B------:R-:W-:-:S02]  /*18c00*/  IMAD.MOV.U32 R240, RZ, RZ, R73 ;  /* 0x000000fffff07224 */ /* 0x000fc400078e0049 */
[----:B------:R-:W-:-:S03]  /*18c10*/  IMAD.MOV.U32 R249, RZ, RZ, R75 ;  /* 0x000000fffff97224 */ /* 0x000fc600078e004b */
[-C--:B--2---:R-:W-:Y:S08]  /*18c20*/  HMMA.16816.F32 R52, R8, R16.reuse, R52 ;  /* 0x000000100834723c */ /* 0x084ff00000001834 */
        /* <DEDUP_REMOVED lines=9> */
[----:B------:R-:W-:Y:S01]  /*18cc0*/  HMMA.16816.F32 R56, R8, R22, R56 ;  /* 0x000000160838723c */ /* 0x000fe20000001838 */
[----:B------:R-:W3:Y:S01]  /*18cd0*/  LDSM.16.MT88.4 R20, [R210+0xe800] ;  /* 0x00e80000d214783b */ /* 0x000ee20000004200 */
[----:B------:R-:W-:Y:S01]  /*18ce0*/  MOV R223, R120 ;  /* 0x0000007800df7202 */ /* 0x000fe20000000f00 */
[----:B------:R-:W-:Y:S01]  /*18cf0*/  IMAD.MOV.U32 R3, RZ, RZ, R121 ;  /* 0x000000ffff037224 */ /* 0x000fe200078e0079 */
[----:B------:R-:W-:Y:S01]  /*18d00*/  MOV R215, R123 ;  /* 0x0000007b00d77202 */ /* 0x000fe20000000f00 */
[----:B------:R-:W-:-:S02]  /*18d10*/  IMAD.MOV.U32 R217, RZ, RZ, R122 ;  /* 0x000000ffffd97224 */ /* 0x000fc400078e007a */
[----:B------:R-:W-:Y:S01]  /*18d20*/  IMAD.MOV.U32 R211, RZ, RZ, R95 ;  /* 0x000000ffffd37224 */ /* 0x000fe200078e005f */
[----:B-1----:R-:W-:Y:S01]  /*18d30*/  HMMA.16816.F32 R120, R4, R16, R156 ;  /* 0x000000100478723c */ /* 0x002fe2000000189c */
[----:B------:R-:W-:Y:S01]  /*18d40*/  IMAD.MOV.U32 R222, RZ, RZ, R92 ;  /* 0x000000ffffde7224 */ /* 0x000fe200078e005c */
[----:B------:R-:W-:Y:S01]  /*18d50*/  MOV R246, R127 ;  /* 0x0000007f00f67202 */ /* 0x000fe20000000f00 */
[----:B------:R-:W-:Y:S01]  /*18d60*/  IMAD.MOV.U32 R247, RZ, RZ, R125 ;  /* 0x000000fffff77224 */ /* 0x000fe200078e007d */
[----:B------:R-:W-:Y:S01]  /*18d70*/  MOV R242, R91 ;  /* 0x0000005b00f27202 */ /* 0x000fe20000000f00 */
[----:B------:R-:W-:-:S03]  /*18d80*/  IMAD.MOV.U32 R243, RZ, RZ, R90 ;  /* 0x000000fffff37224 */ /* 0x000fc600078e005a */
[----:B--2---:R-:W-:Y:S08]  /*18d90*/  HMMA.16816.F32 R156, R4, R14, R148 ;  /* 0x0000000e049c723c */ /* 0x004ff00000001894 */
[----:B---3--:R-:W-:Y:S01]  /*18da0*/  HMMA.16816.F32 R148, R8, R20, R108 ;  /* 0x000000140894723c */ /* 0x008fe2000000186c */
[----:B------:R-:W-:Y:S01]  /*18db0*/  IMAD.MOV.U32 R110, RZ, RZ, R210 ;  /* 0x000000ffff6e7224 */ /* 0x000fe200078e00d2 */
[----:B------:R-:W-:Y:S01]  /*18dc0*/  MOV R210, R211 ;  /* 0x000000d300d27202 */ /* 0x000fe20000000f00 */
[----:B------:R-:W-:-:S02]  /*18dd0*/  IMAD.MOV.U32 R211, RZ, RZ, R220 ;  /* 0x000000ffffd37224 */ /* 0x000fc400078e00dc */
[----:B------:R-:W-:Y:S01]  /*18de0*/  IMAD.MOV.U32 R220, RZ, RZ, R221 ;  /* 0x000000ffffdc7224 */ /* 0x000fe200078e00dd */
[----:B------:R-:W-:Y:S01]  /*18df0*/  MOV R221, R222 ;  /* 0x000000de00dd7202 */ /* 0x000fe20000000f00 */
[----:B------:R-:W-:Y:S02]  /*18e00*/  IMAD.MOV.U32 R222, RZ, RZ, R223 ;  /* 0x000000ffffde7224 */ /* 0x000fe400078e00df */
[----:B------:R-:W-:Y:S01]  /*18e10*/  IMAD.MOV.U32 R223, RZ, RZ, R244 ;  /* 0x000000ffffdf7224 */ /* 0x000fe200078e00f4 */
[----:B------:R-:W-:Y:S01]  /*18e20*/  MOV R244, R245 ;  /* 0x000000f500f47202 */ /* 0x000fe20000000f00 */
[----:B------:R-:W-:Y:S02]  /*18e30*/  IMAD.MOV.U32 R209, RZ, RZ, R210 ;  /* 0x000000ffffd17224 */ /* 0x000fe400078e00d2 */
        /* <DEDUP_REMOVED lines=9> */
[----:B------:R-:W-:Y:S02]  /*18ed0*/  IMAD.MOV.U32 R218, RZ, RZ, R241 ;  /* 0x000000ffffda7224 */ /* 0x000fe400078e00f1 */
[----:B------:R-:W-:-:S02]  /*18ee0*/  IMAD.MOV.U32 R223, RZ, RZ, R244 ;  /* 0x000000ffffdf7224 */ /* 0x000fc400078e00f4 */
[----:B------:R-:W-:Y:S01]  /*18ef0*/  IMAD.MOV.U32 R244, RZ, RZ, R245 ;  /* 0x000000fffff47224 */ /* 0x000fe200078e00f5 */
        /* <DEDUP_REMOVED lines=11> */
[----:B------:R-:W-:Y:S01]  /*18fb0*/  IMAD.MOV.U32 R211, RZ, RZ, R221 ;  /* 0x000000ffffd37224 */ /* 0x000fe200078e00dd */
[----:B------:R-:W-:Y:S01]  /*18fc0*/  MOV R221, R223 ;  /* 0x000000df00dd7202 */ /* 0x000fe20000000f00 */
[----:B------:R-:W-:Y:S01]  /*18fd0*/  IMAD.MOV.U32 R243, RZ, RZ, R248 ;  /* 0x000000fffff37224 */ /* 0x000fe200078e00f8 */
[----:B------:R-:W-:Y:S01]  /*18fe0*/  MOV R241, R139 ;  /* 0x0000008b00f17202 */ /* 0x000fe20000000f00 */
[----:B------:R-:W-:Y:S01]  /*18ff0*/  IMAD.MOV.U32 R223, RZ, RZ, R245 ;  /* 0x000000ffffdf7224 */ /* 0x000fe200078e00f5 */
[----:B------:R-:W2:Y:S01]  /*19000*/  LDL.LU R139, [R1+0xf8] ;  /* 0x0000f800018b7983 */ /* 0x000ea20000300800 */
[----:B------:R-:W-:Y:S02]  /*19010*/  IMAD.MOV.U32 R248, RZ, RZ, R2 ;  /* 0x000000fffff87224 */ /* 0x000fe400078e0002 */
[----:B------:R-:W-:Y:S01]  /*19020*/  IMAD.MOV.U32 R245, RZ, RZ, R247 ;  /* 0x000000fffff57224 */ /* 0x000fe200078e00f7 */
[----:B------:R-:W3:Y:S01]  /*19030*/  LDL.LU R2, [R1+0x30] ;  /* 0x0000300001027983 */ /* 0x000ee20000300800 */
[----:B------:R-:W-:Y:S01]  /*19040*/  MOV R247, R218 ;  /* 0x000000da00f77202 */ /* 0x000fe20000000f00 */
[----:B------:R-:W-:Y:S01]  /*19050*/  IMAD.MOV.U32 R218, RZ, RZ, R242 ;  /* 0x000000ffffda7224 */ /* 0x000fe200078e00f2 */
[----:B------:R-:W-:Y:S01]  /*19060*/  MOV R242, R243 ;  /* 0x000000f300f27202 */ /* 0x000fe20000000f00 */
[----:B------:R-:W-:-:S02]  /*19070*/  IMAD.MOV.U32 R243, RZ, RZ, R248 ;  /* 0x000000fffff37224 */ /* 0x000fc400078e00f8 */
[----:B------:R-:W-:Y:S02]  /*19080*/  IMAD.MOV.U32 R248, RZ, RZ, R138 ;  /* 0x000000fffff87224 */ /* 0x000fe400078e008a */
[----:B------:R-:W4:Y:S01]  /*19090*/  LDL.LU R138, [R1+0xf4] ;  /* 0x0000f400018a7983 */ /* 0x000f220000300800 */
[----:B------:R-:W-:Y:S01]  /*190a0*/  IMAD.MOV.U32 R208, RZ, RZ, R210 ;  /* 0x000000ffffd07224 */ /* 0x000fe200078e00d2 */
[----:B------:R-:W-:Y:S01]  /*190b0*/  MOV R210, R220 ;  /* 0x000000dc00d27202 */ /* 0x000fe20000000f00 */
[----:B------:R-:W-:Y:S02]  /*190c0*/  IMAD.MOV.U32 R220, RZ, RZ, R222 ;  /* 0x000000ffffdc7224 */ /* 0x000fe400078e00de */
[----:B------:R-:W-:Y:S01]  /*190d0*/  FFMA.FTZ R0, R0, UR7, -R33 ;  /* 0x0000000700007c23 */ /* 0x000fe20008010821 */
[----:B------:R-:W-:Y:S01]  /*190e0*/  IMAD.MOV.U32 R222, RZ, RZ, R244 ;  /* 0x000000ffffde7224 */ /* 0x000fe200078e00f4 */
[----:B------:R-:W-:Y:S01]  /*190f0*/  MOV R244, R246 ;  /* 0x000000f600f47202 */ /* 0x000fe20000000f00 */
[----:B------:R-:W-:-:S02]  /*19100*/  IMAD.MOV.U32 R246, RZ, RZ, R216 ;  /* 0x000000fffff67224 */ /* 0x000fc400078e00d8 */
[----:B------:R-:W-:Y:S01]  /*19110*/  IMAD.MOV.U32 R216, RZ, RZ, R219 ;  /* 0x000000ffffd87224 */ /* 0x000fe200078e00db */
[----:B------:R-:W-:Y:S01]  /*19120*/  MOV R190, R208 ;  /* 0x000000d000be7202 */ /* 0x000fe20000000f00 */
[----:B------:R1:W-:Y:S01]  /*19130*/  MUFU.EX2 R219, R0 ;  /* 0x0000000000db7308 */ /* 0x0003e20000000800 */
[----:B------:R-:W-:Y:S02]  /*19140*/  IMAD.MOV.U32 R208, RZ, RZ, R210 ;  /* 0x000000ffffd07224 */ /* 0x000fe400078e00d2 */
[----:B------:R-:W-:Y:S02]  /*19150*/  IMAD.MOV.U32 R210, RZ, RZ, R220 ;  /* 0x000000ffffd27224 */ /* 0x000fe400078e00dc */
[----:B-1----:R-:W-:Y:S01]  /*19160*/  FFMA.FTZ R0, R191, UR7, -R33 ;  /* 0x00000007bf007c23 */ /* 0x002fe20008010821 */
[----:B------:R-:W-:Y:S01]  /*19170*/  IMAD.MOV.U32 R191, RZ, RZ, R209 ;  /* 0x000000ffffbf7224 */ /* 0x000fe200078e00d1 */
[----:B------:R-:W-:Y:S01]  /*19180*/  MOV R209, R211 ;  /* 0x000000d300d17202 */ /* 0x000fe20000000f00 */
[----:B------:R-:W-:-:S02]  /*19190*/  IMAD.MOV.U32 R211, RZ, RZ, R221 ;  /* 0x000000ffffd37224 */ /* 0x000fc400078e00dd */
[----:B------:R1:W-:Y:S01]  /*191a0*/  MUFU.EX2 R221, R0 ;  /* 0x0000000000dd7308 */ /* 0x0003e20000000800 */
[----:B------:R-:W-:Y:S01]  /*191b0*/  MOV R189, R191 ;  /* 0x000000bf00bd7202 */ /* 0x000fe20000000f00 */
[----:B------:R-:W-:Y:S02]  /*191c0*/  IMAD.MOV.U32 R191, RZ, RZ, R209 ;  /* 0x000000ffffbf7224 */ /* 0x000fe400078e00d1 */
[----:B------:R-:W-:Y:S01]  /*191d0*/  IMAD.MOV.U32 R209, RZ, RZ, R211 ;  /* 0x000000ffffd17224 */ /* 0x000fe200078e00d3 */
[----:B------:R-:W-:Y:S01]  /*191e0*/  MOV R211, R223 ;  /* 0x000000df00d37202 */ /* 0x000fe20000000f00 */
[----:B------:R-:W-:Y:S02]  /*191f0*/  IMAD.MOV.U32 R223, RZ, RZ, R245 ;  /* 0x000000ffffdf7224 */ /* 0x000fe400078e00f5 */
[----:B------:R-:W-:Y:S02]  /*19200*/  IMAD.MOV.U32 R245, RZ, RZ, R218 ;  /* 0x000000fffff57224 */ /* 0x000fe400078e00da */
[----:B-1----:R-:W-:Y:S01]  /*19210*/  FFMA.FTZ R0, R190, UR7, -R34 ;  /* 0x00000007be007c23 */ /* 0x002fe20008010822 */
        /* <DEDUP_REMOVED lines=22> */
[C---:B------:R-:W-:Y:S08]  /*19380*/  HMMA.16816.F32 R92, R4.reuse, R22, R164 ;  /* 0x00000016045c723c */ /* 0x040ff000000018a4 */
[C---:B------:R-:W-:Y:S08]  /*19390*/  HMMA.16816.F32 R164, R4.reuse, R24, R144 ;  /* 0x0000001804a4723c */ /* 0x040ff00000001890 */
[----:B------:R-:W-:Y:S08]  /*193a0*/  HMMA.16816.F32 R88, R4, R20, R168 ;  /* 0x000000140458723c */ /* 0x000ff000000018a8 */
[----:B------:R-:W-:Y:S01]  /*193b0*/  HMMA.16816.F32 R144, R8, R22, R104 ;  /* 0x000000160890723c */ /* 0x000fe20000001868 */
[----:B------:R-:W1:Y:S01]  /*193c0*/  LDSM.16.MT88.4 R20, [R110+0xd000] ;  /* 0x00d000006e14783b */ /* 0x000e620000004200 */
[----:B------:R-:W-:-:S06]  /*193d0*/  IMAD.MOV.U32 R251, RZ, RZ, R126 ;  /* 0x000000fffffb7224 */ /* 0x000fcc00078e007e */
[C---:B------:R-:W-:Y:S08]  /*193e0*/  HMMA.16816.F32 R124, R4.reuse, R18, R152 ;  /* 0x00000012047c723c */ /* 0x040ff00000001898 */
[----:B------:R-:W-:Y:S08]  /*193f0*/  HMMA.16816.F32 R152, R4, R26, R140 ;  /* 0x0000001a0498723c */ /* 0x000ff0000000188c */
[C---:B------:R-:W-:Y:S08]  /*19400*/  HMMA.16816.F32 R140, R8.reuse, R16, R40 ;  /* 0x00000010088c723c */ /* 0x040ff00000001828 */
[C---:B------:R-:W-:Y:S01]  /*19410*/  HMMA.16816.F32 R96, R8.reuse, R18, R96 ;  /* 0x000000120860723c */ /* 0x040fe20000001860 */
[----:B------:R-:W1:Y:S07]  /*19420*/  LDSM.16.MT88.4 R16, [R132+0xd000] ;  /* 0x00d000008410783b */ /* 0x000e6e0000004200 */
[C---:B------:R-:W-:Y:S08]  /*19430*/  HMMA.16816.F32 R100, R8.reuse, R12, R100 ;  /* 0x0000000c0864723c */ /* 0x040ff00000001864 */
[C---:B------:R-:W-:Y:S08]  /*19440*/  HMMA.16816.F32 R112, R8.reuse, R14, R112 ;  /* 0x0000000e0870723c */ /* 0x040ff00000001870 */
[C---:B------:R-:W-:Y:S08]  /*19450*/  HMMA.16816.F32 R116, R8.reuse, R24, R116 ;  /* 0x000000180874723c */ /* 0x040ff00000001874 */
[----:B------:R-:W-:Y:S01]  /*19460*/  HMMA.16816.F32 R128, R8, R26, R128 ;  /* 0x0000001a0880723c */ /* 0x000fe20000001880 */
[----:B------:R-:W-:-:S07]  /*19470*/  FFMA.FTZ R3, R3, UR7, -R32 ;  /* 0x0000000703037c23 */ /* 0x000fce0008010820 */
[----:B------:R-:W-:Y:S01]  /*19480*/  HMMA.16816.F32 R160, R4, R12, R160 ;  /* 0x0000000c04a0723c */ /* 0x000fe200000018a0 */
[----:B------:R-:W1:Y:S01]  /*19490*/  LDSM.16.MT88.4 R12, [R35+0x1000] ;  /* 0x00100000230c783b */ /* 0x000e620000004200 */
[----:B------:R-:W-:Y:S01]  /*194a0*/  MOV R198, R245 ;  /* 0x000000f500c67202 */ /* 0x000fe20000000f00 */
[----:B------:R-:W-:Y:S02]  /*194b0*/  IMAD.MOV.U32 R181, RZ, RZ, R182 ;  /* 0x000000ffffb57224 */ /* 0x000fe400078e00b6 */
[----:B------:R-:W-:Y:S01]  /*194c0*/  IMAD.MOV.U32 R182, RZ, RZ, R183 ;  /* 0x000000ffffb67224 */ /* 0x000fe200078e00b7 */
[----:B------:R-:W-:Y:S02]  /*194d0*/  MOV R183, R235 ;  /* 0x000000eb00b77202 */ /* 0x000fe40000000f00 */
[----:B------:R1:W5:Y:S01]  /*194e0*/  LDL.LU R235, [R1+0xf0] ;  /* 0x0000f00001eb7983 */ /* 0x0003620000300800 */
[----:B---3--:R-:W-:-:S04]  /*194f0*/  FFMA.FTZ R2, R2, UR7, -R33 ;  /* 0x0000000702027c23 */ /* 0x008fc80008010821 */
[----:B------:R4:W3:Y:S02]  /*19500*/  MUFU.EX2 R220, R2 ;  /* 0x0000000200dc7308 */ /* 0x0008e40000000800 */
[----:B----4-:R-:W-:-:S04]  /*19510*/  FFMA.FTZ R2, R138, UR7, -R33 ;  /* 0x000000078a027c23 */ /* 0x010fc80008010821 */
[----:B------:R4:W-:Y:S02]  /*19520*/  MUFU.EX2 R218, R2 ;  /* 0x0000000200da7308 */ /* 0x0009e40000000800 */
[----:B----4-:R-:W-:Y:S01]  /*19530*/  FFMA.FTZ R2, R189, UR7, -R34 ;  /* 0x00000007bd027c23 */ /* 0x010fe20008010822 */
[----:B------:R-:W-:Y:S02]  /*19540*/  IMAD.MOV.U32 R189, RZ, RZ, R191 ;  /* 0x000000ffffbd7224 */ /* 0x000fe400078e00bf */
[----:B------:R-:W-:Y:S01]  /*19550*/  IMAD.MOV.U32 R191, RZ, RZ, R209 ;  /* 0x000000ffffbf7224 */ /* 0x000fe200078e00d1 */
[----:B------:R-:W-:Y:S02]  /*19560*/  MOV R209, R211 ;  /* 0x000000d300d17202 */ /* 0x000fe40000000f00 */
[----:B------:R4:W-:Y:S01]  /*19570*/  MUFU.EX2 R211, R0 ;  /* 0x0000000000d37308 */ /* 0x0009e20000000800 */
[----:B------:R-:W-:Y:S01]  /*19580*/  IMAD.MOV.U32 R199, RZ, RZ, R189 ;  /* 0x000000ffffc77224 */ /* 0x000fe200078e00bd */
[----:B------:R-:W-:Y:S01]  /*19590*/  MOV R189, R191 ;  /* 0x000000bf00bd7202 */ /* 0x000fe20000000f00 */
[----:B------:R-:W-:-:S02]  /*195a0*/  IMAD.MOV.U32 R191, RZ, RZ, R209 ;  /* 0x000000ffffbf7224 */ /* 0x000fc400078e00d1 */
[----:B------:R-:W-:Y:S02]  /*195b0*/  IMAD.MOV.U32 R209, RZ, RZ, R222 ;  /* 0x000000ffffd17224 */ /* 0x000fe400078e00de */
[----:B------:R-:W-:Y:S02]  /*195c0*/  IMAD.MOV.U32 R222, RZ, RZ, R216 ;  /* 0x000000ffffde7224 */ /* 0x000fe400078e00d8 */
[----:B----4-:R-:W-:Y:S01]  /*195d0*/  FFMA.FTZ R0, R188, UR7, -R34 ;  /* 0x00000007bc007c23 */ /* 0x010fe20008010822 */
[----:B------:R-:W-:Y:S02]  /*195e0*/  IMAD.MOV.U32 R188, RZ, RZ, R190 ;  /* 0x000000ffffbc7224 */ /* 0x000fe400078e00be */
[----:B------:R-:W-:Y:S01]  /*195f0*/  IMAD.MOV.U32 R190, RZ, RZ, R208 ;  /* 0x000000ffffbe7224 */ /* 0x000fe200078e00d0 */
[----:B------:R-:W-:Y:S01]  /*19600*/  MOV R208, R210 ;  /* 0x000000d200d07202 */ /* 0x000fe20000000f00 */
[----:B------:R-:W-:Y:S01]  /*19610*/  IMAD.MOV.U32 R210, RZ, RZ, R223 ;  /* 0x000000ffffd27224 */ /* 0x000fe200078e00df */
[----:B------:R-:W-:Y:S01]  /*19620*/  MOV R223, R244 ;  /* 0x000000f400df7202 */ /* 0x000fe20000000f00 */
[----:B------:R-:W-:Y:S01]  /*19630*/  IMAD.MOV.U32 R244, RZ, RZ, R243 ;  /* 0x000000fffff47224 */ /* 0x000fe200078e00f3 */
[----:B------:R4:W-:Y:S01]  /*19640*/  MUFU.EX2 R216, R0 ;  /* 0x0000000000d87308 */ /* 0x0009e20000000800 */
[----:B------:R-:W-:Y:S01]  /*19650*/  MOV R243, R248 ;  /* 0x000000f800f37202 */ /* 0x000fe20000000f00 */
[----:B------:R-:W-:-:S02]  /*19660*/  IMAD.MOV.U32 R248, RZ, RZ, R249 ;  /* 0x000000fffff87224 */ /* 0x000fc400078e00f9 */
[----:B------:R-:W-:Y:S01]  /*19670*/  IMAD.MOV.U32 R249, RZ, RZ, R250 ;  /* 0x000000fffff97224 */ /* 0x000fe200078e00fa */
[----:B------:R-:W-:Y:S02]  /*19680*/  MOV R250, R214 ;  /* 0x000000d600fa7202 */ /* 0x000fe40000000f00 */
[----:B------:R2:W1:Y:S01]  /*19690*/  MUFU.EX2 R214, R2 ;  /* 0x0000000200d67308 */ /* 0x0004620000000800 */
[----:B----4-:R-:W-:Y:S01]  /*196a0*/  FFMA.FTZ R0, R199, UR7, -R28 ;  /* 0x00000007c7007c23 */ /* 0x010fe2000801081c */
[----:B------:R-:W-:Y:S02]  /*196b0*/  IMAD.MOV.U32 R199, RZ, RZ, R188 ;  /* 0x000000ffffc77224 */ /* 0x000fe400078e00bc */
[----:B------:R-:W-:Y:S01]  /*196c0*/  IMAD.MOV.U32 R188, RZ, RZ, R189 ;  /* 0x000000ffffbc7224 */ /* 0x000fe200078e00bd */
[----:B------:R-:W-:Y:S01]  /*196d0*/  MOV R189, R190 ;  /* 0x000000be00bd7202 */ /* 0x000fe20000000f00 */
[----:B------:R-:W-:Y:S02]  /*196e0*/  IMAD.MOV.U32 R190, RZ, RZ, R191 ;  /* 0x000000ffffbe7224 */ /* 0x000fe400078e00bf */
[----:B--2---:R-:W-:Y:S01]  /*196f0*/  FFMA.FTZ R2, R139, UR7, -R34 ;  /* 0x000000078b027c23 */ /* 0x004fe20008010822 */
[----:B------:R-:W-:Y:S01]  /*19700*/  IMAD.MOV.U32 R191, RZ, RZ, R208 ;  /* 0x000000ffffbf7224 */ /* 0x000fe200078e00d0 */
[----:B------:R-:W-:Y:S01]  /*19710*/  MOV R208, R209 ;  /* 0x000000d100d07202 */ /* 0x000fe20000000f00 */
[----:B------:R-:W-:-:S02]  /*19720*/  IMAD.MOV.U32 R209, RZ, RZ, R210 ;  /* 0x000000ffffd17224 */ /* 0x000fc400078e00d2 */
[----:B------:R-:W-:Y:S02]  /*19730*/  IMAD.MOV.U32 R210, RZ, RZ, R217 ;  /* 0x000000ffffd27224 */ /* 0x000fe400078e00d9 */
[----:B------:R2:W4:Y:S02]  /*19740*/  MUFU.EX2 R217, R2 ;  /* 0x0000000200d97308 */ /* 0x0005240000000800 */
[----:B--2---:R-:W-:Y:S01]  /*19750*/  FFMA.FTZ R2, R199, UR7, -R28 ;  /* 0x00000007c7027c23 */ /* 0x004fe2000801081c */
[----:B------:R-:W-:Y:S01]  /*19760*/  MOV R199, R188 ;  /* 0x000000bc00c77202 */ /* 0x000fe20000000f00 */
[----:B------:R-:W-:Y:S02]  /*19770*/  IMAD.MOV.U32 R188, RZ, RZ, R189 ;  /* 0x000000ffffbc7224 */ /* 0x000fe400078e00bd */
[----:B------:R-:W-:Y:S01]  /*19780*/  IMAD.MOV.U32 R189, RZ, RZ, R190 ;  /* 0x000000ffffbd7224 */ /* 0x000fe200078e00be */
[----:B------:R-:W-:Y:S01]  /*19790*/  MOV R190, R191 ;  /* 0x000000bf00be7202 */ /* 0x000fe20000000f00 */
[----:B------:R-:W-:-:S02]  /*197a0*/  IMAD.MOV.U32 R191, RZ, RZ, R208 ;  /* 0x000000ffffbf7224 */ /* 0x000fc400078e00d0 */
[----:B------:R2:W-:Y:S02]  /*197b0*/  MUFU.EX2 R208, R0 ;  /* 0x0000000000d07308 */ /* 0x0005e40000000800 */
[--C-:B--2---:R-:W-:Y:S02]  /*197c0*/  FFMA.FTZ R0, R210, UR7, -R28.reuse ;  /* 0x00000007d2007c23 */ /* 0x104fe4000801081c */
[----:B------:R2:W-:Y:S02]  /*197d0*/  MUFU.EX2 R210, R2 ;  /* 0x0000000200d27308 */ /* 0x0005e40000000800 */
[----:B--2---:R-:W-:Y:S01]  /*197e0*/  FFMA.FTZ R2, R199, UR7, -R28 ;  /* 0x00000007c7027c23 */ /* 0x004fe2000801081c */
        /* <DEDUP_REMOVED lines=12> */
[----:B------:R2:W-:Y:S01]  /*198b0*/  MUFU.EX2 R213, R0 ;  /* 0x0000000000d57308 */ /* 0x0005e20000000800 */
[----:B---3--:R-:W-:Y:S02]  /*198c0*/  F2FP.F16.F32.PACK_AB R8, R220, R219 ;  /* 0x000000dbdc08723e */ /* 0x008fe400000000ff */
[----:B-1----:R-:W-:-:S02]  /*198d0*/  F2FP.F16.F32.PACK_AB R9, R214, R211 ;  /* 0x000000d3d609723e */ /* 0x002fc400000000ff */
[----:B------:R-:W-:Y:S02]  /*198e0*/  F2FP.F16.F32.PACK_AB R10, R218, R221 ;  /* 0x000000ddda0a723e */ /* 0x000fe400000000ff */
[----:B----4-:R-:W-:Y:S01]  /*198f0*/  F2FP.F16.F32.PACK_AB R11, R217, R216 ;  /* 0x000000d8d90b723e */ /* 0x010fe200000000ff */
[--C-:B--2---:R-:W-:Y:S02]  /*19900*/  FFMA.FTZ R0, R215, UR7, -R32.reuse ;  /* 0x00000007d7007c23 */ /* 0x104fe40008010820 */
[----:B------:R1:W-:Y:S04]  /*19910*/  MUFU.EX2 R215, R2 ;  /* 0x0000000200d77308 */ /* 0x0003e80000000800 */
[----:B------:R-:W-:Y:S01]  /*19920*/  HMMA.16816.F32 R4, R8, R20, R44 ;  /* 0x000000140804723c */ /* 0x000fe2000000182c */
[----:B------:R2:W-:Y:S01]  /*19930*/  MUFU.EX2 R138, R0 ;  /* 0x00000000008a7308 */ /* 0x0005e20000000800 */
[----:B-1----:R-:W-:Y:S01]  /*19940*/  FFMA.FTZ R2, R199, UR7, -R32 ;  /* 0x00000007c7027c23 */ /* 0x002fe20008010820 */
[----:B------:R-:W-:-:S02]  /*19950*/  IMAD.MOV.U32 R199, RZ, RZ, R189 ;  /* 0x000000ffffc77224 */ /* 0x000fc400078e00bd */
[----:B------:R-:W-:Y:S01]  /*19960*/  IMAD.MOV.U32 R189, RZ, RZ, R191 ;  /* 0x000000ffffbd7224 */ /* 0x000fe200078e00bf */
[----:B------:R-:W-:Y:S01]  /*19970*/  MOV R191, R222 ;  /* 0x000000de00bf7202 */ /* 0x000fe20000000f00 */
[----:B------:R-:W-:Y:S02]  /*19980*/  IMAD.MOV.U32 R222, RZ, RZ, R244 ;  /* 0x000000ffffde7224 */ /* 0x000fe400078e00f4 */
[----:B--2---:R-:W-:Y:S01]  /*19990*/  FFMA.FTZ R0, R188, UR7, -R32 ;  /* 0x00000007bc007c23 */ /* 0x004fe20008010820 */
[----:B------:R-:W-:Y:S01]  /*199a0*/  IMAD.MOV.U32 R244, RZ, RZ, R248 ;  /* 0x000000fffff47224 */ /* 0x000fe200078e00f8 */
[----:B------:R-:W-:Y:S01]  /*199b0*/  MOV R188, R190 ;  /* 0x000000be00bc7202 */ /* 0x000fe20000000f00 */
[----:B------:R-:W-:Y:S01]  /*199c0*/  IMAD.MOV.U32 R190, RZ, RZ, R209 ;  /* 0x000000ffffbe7224 */ /* 0x000fe200078e00d1 */
[----:B------:R-:W-:Y:S01]  /*199d0*/  MOV R248, R249 ;  /* 0x000000f900f87202 */ /* 0x000fe20000000f00 */
[----:B------:R-:W-:Y:S02]  /*199e0*/  IMAD.MOV.U32 R249, RZ, RZ, R250 ;  /* 0x000000fffff97224 */ /* 0x000fe400078e00fa */
[----:B------:R-:W-:Y:S01]  /*199f0*/  IMAD.MOV.U32 R250, RZ, RZ, R251 ;  /* 0x000000fffffa7224 */ /* 0x000fe200078e00fb */
[----:B------:R-:W-:Y:S01]  /*19a00*/  MOV R251, R212 ;  /* 0x000000d400fb7202 */ /* 0x000fe20000000f00 */
[----:B------:R-:W-:Y:S01]  /*19a10*/  IMAD.MOV.U32 R197, RZ, RZ, R190 ;  /* 0x000000ffffc57224 */ /* 0x000fe200078e00be */
[----:B------:R1:W-:Y:S01]  /*19a20*/  MUFU.EX2 R212, R0 ;  /* 0x0000000000d47308 */ /* 0x0003e20000000800 */
[----:B------:R-:W-:Y:S01]  /*19a30*/  MOV R196, R191 ;  /* 0x000000bf00c47202 */ /* 0x000fe20000000f00 */
[----:B------:R-:W-:-:S02]  /*19a40*/  IMAD.MOV.U32 R190, RZ, RZ, R241 ;  /* 0x000000ffffbe7224 */ /* 0x000fc400078e00f1 */
[--C-:B------:R-:W-:Y:S01]  /*19a50*/  FFMA.FTZ R40, R199, UR7, -R28.reuse ;  /* 0x00000007c7287c23 */ /* 0x100fe2000801081c */
[----:B------:R2:W3:Y:S01]  /*19a60*/  MUFU.EX2 R139, R3 ;  /* 0x00000003008b7308 */ /* 0x0004e20000000800 */
[----:B------:R-:W-:Y:S02]  /*19a70*/  IMAD.MOV.U32 R191, RZ, RZ, R31 ;  /* 0x000000ffffbf7224 */ /* 0x000fe400078e001f */
[----:B------:R-:W-:Y:S01]  /*19a80*/  IMAD.MOV.U32 R241, RZ, RZ, R29 ;  /* 0x000000fffff17224 */ /* 0x000fe200078e001d */
[----:B------:R4:W3:Y:S01]  /*19a90*/  MUFU.EX2 R209, R2 ;  /* 0x0000000200d17308 */ /* 0x0008e20000000800 */
[--C-:B-1----:R-:W-:Y:S01]  /*19aa0*/  FFMA.FTZ R0, R189, UR7, -R28.reuse ;  /* 0x00000007bd007c23 */ /* 0x102fe2000801081c */
[----:B------:R-:W-:Y:S02]  /*19ab0*/  MOV R189, R240 ;  /* 0x000000f000bd7202 */ /* 0x000fe40000000f00 */
[----:B------:R-:W-:Y:S01]  /*19ac0*/  MOV R240, R30 ;  /* 0x0000001e00f07202 */ /* 0x000fe20000000f00 */
[--C-:B--2---:R-:W-:Y:S01]  /*19ad0*/  FFMA.FTZ R3, R188, UR7, -R28.reuse ;  /* 0x00000007bc037c23 */ /* 0x104fe2000801081c */
[----:B----4-:R-:W-:-:S02]  /*19ae0*/  FFMA.FTZ R2, R233, UR7, -R28 ;  /* 0x00000007e9027c23 */ /* 0x010fc4000801081c */
[----:B------:R-:W1:Y:S01]  /*19af0*/  LDSM.16.MT88.4 R28, [R133+0x1000] ;  /* 0x00100000851c783b */ /* 0x000e620000004200 */
[----:B------:R-:W-:Y:S01]  /*19b00*/  IMAD.MOV.U32 R26, RZ, RZ, R7 ;  /* 0x000000ffff1a7224 */ /* 0x000fe200078e0007 */
[----:B------:R-:W-:Y:S01]  /*19b10*/  MOV R24, R6 ;  /* 0x0000000600187202 */ /* 0x000fe20000000f00 */
[----:B------:R-:W-:Y:S01]  /*19b20*/  IMAD.MOV.U32 R25, RZ, RZ, R5 ;  /* 0x000000ffff197224 */ /* 0x000fe200078e0005 */
[----:B---3--:R-:W-:Y:S01]  /*19b30*/  F2FP.F16.F32.PACK_AB R5, R139, R138 ;  /* 0x0000008a8b05723e */ /* 0x008fe200000000ff */
[----:B------:R-:W-:Y:S01]  /*19b40*/  IMAD.MOV.U32 R233, RZ, RZ, R4 ;  /* 0x000000ffffe97224 */ /* 0x000fe200078e0004 */
[----:B------:R-:W-:Y:S02]  /*19b50*/  F2FP.F16.F32.PACK_AB R4, R210, R208 ;  /* 0x000000d0d204723e */ /* 0x000fe400000000ff */
[----:B------:R-:W-:Y:S02]  /*19b60*/  F2FP.F16.F32.PACK_AB R6, R215, R213 ;  /* 0x000000d5d706723e */ /* 0x000fe400000000ff */
[----:B------:R-:W-:Y:S01]  /*19b70*/  F2FP.F16.F32.PACK_AB R7, R212, R209 ;  /* 0x000000d1d407723e */ /* 0x000fe200000000ff */
[----:B------:R-:W-:-:S02]  /*19b80*/  IMAD.MOV.U32 R111, RZ, RZ, R222 ;  /* 0x000000ffff6f7224 */ /* 0x000fc400078e00de */
[----:B------:R-:W-:Y:S02]  /*19b90*/  IMAD.MOV.U32 R222, RZ, RZ, R244 ;  /* 0x000000ffffde7224 */ /* 0x000fe400078e00f4 */
[----:B------:R-:W-:Y:S02]  /*19ba0*/  IMAD.MOV.U32 R199, RZ, RZ, R246 ;  /* 0x000000ffffc77224 */ /* 0x000fe400078e00f6 */
[----:B------:R-:W-:Y:S01]  /*19bb0*/  IMAD.MOV.U32 R188, RZ, RZ, R247 ;  /* 0x000000ffffbc7224 */ /* 0x000fe200078e00f7 */
[C---:B------:R-:W-:Y:S08]  /*19bc0*/  HMMA.16816.F32 R168, R4.reuse, R20, R48 ;  /* 0x0000001404a8723c */ /* 0x040ff00000001830 */
[-C--:B------:R-:W-:Y:S08]  /*19bd0*/  HMMA.16816.F32 R84, R4, R22.reuse, R84 ;  /* 0x000000160454723c */ /* 0x080ff00000001854 */
[C---:B------:R-:W-:Y:S08]  /*19be0*/  HMMA.16816.F32 R244, R8.reuse, R22, R80 ;  /* 0x0000001608f4723c */ /* 0x040ff00000001850 */
[----:B------:R-:W-:Y:S01]  /*19bf0*/  HMMA.16816.F32 R20, R8, R16, R76 ;  /* 0x000000100814723c */ /* 0x000fe2000000184c */
[----:B------:R-:W-:Y:S01]  /*19c00*/  IMAD.MOV.U32 R42, RZ, RZ, R111 ;  /* 0x000000ffff2a7224 */ /* 0x000fe200078e006f */
[----:B------:R-:W-:Y:S01]  /*19c10*/  MOV R49, R181 ;  /* 0x000000b500317202 */ /* 0x000fe20000000f00 */
[----:B------:R-:W-:-:S02]  /*19c20*/  IMAD.MOV.U32 R50, RZ, RZ, R223 ;  /* 0x000000ffff327224 */ /* 0x000fc400078e00df */
[----:B------:R-:W-:Y:S02]  /*19c30*/  IMAD.MOV.U32 R223, RZ, RZ, R180 ;  /* 0x000000ffffdf7224 */ /* 0x000fe400078e00b4 */
[----:B------:R-:W-:Y:S02]  /*19c40*/  IMAD.MOV.U32 R48, RZ, RZ, R182 ;  /* 0x000000ffff307224 */ /* 0x000fe400078e00b6 */
[----:B------:R-:W-:Y:S02]  /*19c50*/  IMAD.MOV.U32 R111, RZ, RZ, R183 ;  /* 0x000000ffff6f7224 */ /* 0x000fe400078e00b7 */
[----:B------:R-:W-:Y:S01]  /*19c60*/  HMMA.16816.F32 R180, R8, R18, R56 ;  /* 0x0000001208b4723c */ /* 0x000fe20000001838 */
[----:B------:R-:W-:Y:S01]  /*19c70*/  IMAD.MOV.U32 R83, RZ, RZ, R110 ;  /* 0x000000ffff537224 */ /* 0x000fe200078e006e */
[----:B------:R-:W-:Y:S01]  /*19c80*/  MOV R59, R222 ;  /* 0x000000de003b7202 */ /* 0x000fe20000000f00 */
[----:B------:R-:W-:Y:S01]  /*19c90*/  IMAD.MOV.U32 R58, RZ, RZ, R248 ;  /* 0x000000ffff3a7224 */ /* 0x000fe200078e00f8 */
[----:B------:R-:W-:Y:S01]  /*19ca0*/  MOV R57, R250 ;  /* 0x000000fa00397202 */ /* 0x000fe20000000f00 */
[----:B------:R-:W-:-:S02]  /*19cb0*/  IMAD.MOV.U32 R222, RZ, RZ, R249 ;  /* 0x000000ffffde7224 */ /* 0x000fc400078e00f9 */
[----:B------:R-:W-:Y:S02]  /*19cc0*/  IMAD.MOV.U32 R56, RZ, RZ, R251 ;  /* 0x000000ffff387224 */ /* 0x000fe400078e00fb */
        /* <DEDUP_REMOVED lines=12> */
[----:B------:R-:W2:Y:S01]  /*19d90*/  LDSM.16.MT88.4 R20, [R83+0xf000] ;  /* 0x00f000005314783b */ /* 0x000ea20000004200 */
[----:B------:R-:W-:Y:S01]  /*19da0*/  IMAD.MOV.U32 R43, RZ, RZ, R243 ;  /* 0x000000ffff2b7224 */ /* 0x000fe200078e00f3 */
[----:B------:R-:W-:Y:S01]  /*19db0*/  MOV R110, R197 ;  /* 0x000000c5006e7202 */ /* 0x000fe20000000f00 */
[----:B------:R-:W-:Y:S01]  /*19dc0*/  IMAD.MOV.U32 R51, RZ, RZ, R196 ;  /* 0x000000ffff337224 */ /* 0x000fe200078e00c4 */
[----:B------:R-:W-:-:S02]  /*19dd0*/  MOV R54, R199 ;  /* 0x000000c700367202 */ /* 0x000fc40000000f00 */
[----:B------:R-:W-:Y:S01]  /*19de0*/  HMMA.16816.F32 R60, R4, R18, R60 ;  /* 0x00000012043c723c */ /* 0x000fe2000000183c */
[----:B------:R-:W3:Y:S01]  /*19df0*/  LDSM.16.MT88.4 R16, [R132+0xf000] ;  /* 0x00f000008410783b */ /* 0x000ee20000004200 */
[----:B------:R-:W-:-:S06]  /*19e00*/  IMAD.MOV.U32 R55, RZ, RZ, R198 ;  /* 0x000000ffff377224 */ /* 0x000fcc00078e00c6 */
[----:B-1----:R-:W-:Y:S01]  /*19e10*/  HMMA.16816.F32 R240, R8, R28, R68 ;  /* 0x0000001c08f0723c */ /* 0x002fe20000001844 */
[----:B------:R-:W-:Y:S01]  /*19e20*/  MOV R69, R26 ;  /* 0x0000001a00457202 */ /* 0x000fe20000000f00 */
[----:B------:R-:W-:Y:S02]  /*19e30*/  IMAD.MOV.U32 R70, RZ, RZ, R25 ;  /* 0x000000ffff467224 */ /* 0x000fe400078e0019 */
[----:B------:R-:W-:Y:S02]  /*19e40*/  IMAD.MOV.U32 R71, RZ, RZ, R24 ;  /* 0x000000ffff477224 */ /* 0x000fe400078e0018 */
[----:B------:R-:W1:Y:S02]  /*19e50*/  LDSM.16.MT88.4 R24, [R133+0x3000] ;  /* 0x003000008518783b */ /* 0x000e640000004200 */
[C---:B------:R-:W-:Y:S08]  /*19e60*/  HMMA.16816.F32 R176, R4.reuse, R12, R176 ;  /* 0x0000000c04b0723c */ /* 0x040ff000000018b0 */
[-C--:B------:R-:W-:Y:S08]  /*19e70*/  HMMA.16816.F32 R184, R4, R14.reuse, R184 ;  /* 0x0000000e04b8723c */ /* 0x080ff000000018b8 */
[----:B------:R-:W-:Y:S01]  /*19e80*/  HMMA.16816.F32 R196, R8, R14, R72 ;  /* 0x0000000e08c4723c */ /* 0x000fe20000001848 */
[----:B------:R-:W4:Y:S01]  /*19e90*/  LDSM.16.MT88.4 R12, [R35+0x3000] ;  /* 0x00300000230c783b */ /* 0x000f220000004200 */
[----:B------:R-:W-:Y:S01]  /*19ea0*/  MOV R173, R236 ;  /* 0x000000ec00ad7202 */ /* 0x000fe20000000f00 */
[----:B------:R-:W-:-:S02]  /*19eb0*/  IMAD.MOV.U32 R68, RZ, RZ, R110 ;  /* 0x000000ffff447224 */ /* 0x000fc400078e006e */
[----:B------:R-:W4:Y:S03]  /*19ec0*/  LDL.LU R236, [R1+0xec] ;  /* 0x0000ec0001ec7983 */ /* 0x000f260000300800 */
[C---:B--2---:R-:W-:Y:S08]  /*19ed0*/  HMMA.16816.F32 R72, R4.reuse, R20, R88 ;  /* 0x000000140448723c */ /* 0x044ff00000001858 */
[C---:B---3--:R-:W-:Y:S08]  /*19ee0*/  HMMA.16816.F32 R88, R4.reuse, R16, R120 ;  /* 0x000000100458723c */ /* 0x048ff00000001878 */
[----:B------:R-:W-:Y:S01]  /*19ef0*/  HMMA.16816.F32 R192, R4, R28, R192 ;  /* 0x0000001c04c0723c */ /* 0x000fe200000018c0 */
[----:B------:R-:W-:-:S07]  /*19f00*/  MOV R29, R111 ;  /* 0x0000006f001d7202 */ /* 0x000fce0000000f00 */
[----:B-1----:R-:W-:Y:S01]  /*19f10*/  HMMA.16816.F32 R120, R4, R24, R164 ;  /* 0x000000180478723c */ /* 0x002fe200000018a4 */
[----:B------:R-:W-:-:S07]  /*19f20*/  IMAD.MOV.U32 R164, RZ, RZ, R47 ;  /* 0x000000ffffa47224 */ /* 0x000fce00078e002f */
[C---:B------:R-:W-:Y:S08]  /*19f30*/  HMMA.16816.F32 R76, R4.reuse, R22, R92 ;  /* 0x00000016044c723c */ /* 0x040ff0000000185c */
[C---:B------:R-:W-:Y:S08]  /*19f40*/  HMMA.16816.F32 R200, R4.reuse, R30, R200 ;  /* 0x0000001e04c8723c */ /* 0x040ff000000018c8 */
[C---:B------:R-:W-:Y:S08]  /*19f50*/  HMMA.16816.F32 R92, R4.reuse, R18, R124 ;  /* 0x00000012045c723c */ /* 0x040ff0000000187c */
[C---:B----4-:R-:W-:Y:S08]  /*19f60*/  HMMA.16816.F32 R104, R4.reuse, R12, R160 ;  /* 0x0000000c0468723c */ /* 0x050ff000000018a0 */
[C---:B------:R-:W-:Y:S08]  /*19f70*/  HMMA.16816.F32 R108, R4.reuse, R14, R156 ;  /* 0x0000000e046c723c */ /* 0x040ff0000000189c */
[----:B------:R-:W-:Y:S01]  /*19f80*/  HMMA.16816.F32 R44, R4, R26, R152 ;  /* 0x0000001a042c723c */ /* 0x000fe20000001898 */
[----:B------:R-:W2:Y:S01]  /*19f90*/  LDL.LU R6, [R1+0xa8] ;  /* 0x0000a80001067983 */ /* 0x000ea20000300800 */
[----:B------:R-:W-:Y:S01]  /*19fa0*/  IMAD.MOV.U32 R124, RZ, RZ, R52 ;  /* 0x000000ffff7c7224 */ /* 0x000fe200078e0034 */
[----:B------:R-:W-:Y:S01]  /*19fb0*/  MOV R166, R54 ;  /* 0x0000003600a67202 */ /* 0x000fe20000000f00 */
[----:B------:R-:W-:-:S02]  /*19fc0*/  IMAD.MOV.U32 R165, RZ, RZ, R53 ;  /* 0x000000ffffa57224 */ /* 0x000fc400078e0035 */
[----:B------:R-:W-:Y:S02]  /*19fd0*/  IMAD.MOV.U32 R167, RZ, RZ, R55 ;  /* 0x000000ffffa77224 */ /* 0x000fe400078e0037 */
[C---:B------:R-:W-:Y:S08]  /*19fe0*/  HMMA.16816.F32 R52, R8.reuse, R14, R112 ;  /* 0x0000000e0834723c */ /* 0x040ff00000001870 */
[C---:B------:R-:W-:Y:S08]  /*19ff0*/  HMMA.16816.F32 R140, R8.reuse, R16, R140 ;  /* 0x00000010088c723c */ /* 0x040ff0000000188c */
[----:B------:R-:W-:Y:S01]  /*1a000*/  HMMA.16816.F32 R100, R8, R12, R100 ;  /* 0x0000000c0864723c */ /* 0x000fe20000001864 */
[----:B------:R-:W-:Y:S01]  /*1a010*/  MOV R154, R68 ;  /* 0x00000044009a7202 */ /* 0x000fe20000000f00 */
[----:B------:R-:W-:Y:S01]  /*1a020*/  IMAD.MOV.U32 R127, RZ, RZ, R69 ;  /* 0x000000ffff7f7224 */ /* 0x000fe200078e0045 */
[----:B------:R-:W-:Y:S01]  /*1a030*/  MOV R126, R71 ;  /* 0x00000047007e7202 */ /* 0x000fe20000000f00 */
[----:B------:R-:W-:-:S04]  /*1a040*/  IMAD.MOV.U32 R125, RZ, RZ, R70 ;  /* 0x000000ffff7d7224 */ /* 0x000fc800078e0046 */
[C---:B------:R-:W-:Y:S01]  /*1a050*/  HMMA.16816.F32 R116, R8.reuse, R24, R116 ;  /* 0x000000180874723c */ /* 0x040fe20000001874 */
[----:B--2---:R-:W-:Y:S01]  /*1a060*/  FFMA.FTZ R14, R6, R37, R234 ;  /* 0x00000025060e7223 */ /* 0x004fe200000100ea */
[----:B------:R-:W-:Y:S01]  /*1a070*/  MOV R160, R48 ;  /* 0x0000003000a07202 */ /* 0x000fe20000000f00 */
[----:B------:R-:W2:Y:S04]  /*1a080*/  LDL.LU R234, [R1+0xe8] ;  /* 0x0000e80001ea7983 */ /* 0x000ea80000300800 */
[----:B------:R-:W3:Y:S01]  /*1a090*/  LDL.LU R17, [R1+0xac] ;  /* 0x0000ac0001117983 */ /* 0x000ee20000300800 */
[----:B------:R1:W-:Y:S01]  /*1a0a0*/  MUFU.EX2 R24, R0 ;  /* 0x0000000000187308 */ /* 0x0003e20000000800 */
[----:B------:R-:W-:Y:S01]  /*1a0b0*/  HMMA.16816.F32 R68, R8, R20, R148 ;  /* 0x000000140844723c */ /* 0x000fe20000001894 */
[----:B------:R-:W-:Y:S01]  /*1a0c0*/  IMAD.MOV.U32 R161, RZ, RZ, R49 ;  /* 0x000000ffffa17224 */ /* 0x000fe200078e0031 */
[----:B------:R-:W-:Y:S01]  /*1a0d0*/  MOV R163, R51 ;  /* 0x0000003300a37202 */ /* 0x000fe20000000f00 */
[----:B------:R-:W-:Y:S01]  /*1a0e0*/  IMAD.MOV.U32 R162, RZ, RZ, R50 ;  /* 0x000000ffffa27224 */ /* 0x000fe200078e0032 */
[----:B------:R-:W-:Y:S01]  /*1a0f0*/  MOV R157, R57 ;  /* 0x00000039009d7202 */ /* 0x000fe20000000f00 */
[----:B------:R-:W-:-:S02]  /*1a100*/  IMAD.MOV.U32 R155, RZ, RZ, R29 ;  /* 0x000000ffff9b7224 */ /* 0x000fc400078e001d */
[----:B------:R-:W-:Y:S02]  /*1a110*/  IMAD.MOV.U32 R156, RZ, RZ, R56 ;  /* 0x000000ffff9c7224 */ /* 0x000fe400078e0038 */
[----:B------:R-:W-:Y:S02]  /*1a120*/  IMAD.MOV.U32 R158, RZ, RZ, R58 ;  /* 0x000000ffff9e7224 */ /* 0x000fe400078e003a */
[----:B------:R-:W-:Y:S01]  /*1a130*/  IMAD.MOV.U32 R159, RZ, RZ, R59 ;  /* 0x000000ffff9f7224 */ /* 0x000fe200078e003b */
[----:B------:R-:W-:Y:S01]  /*1a140*/  MOV R153, R167 ;  /* 0x000000a700997202 */ /* 0x000fe20000000f00 */
[----:B------:R-:W-:Y:S01]  /*1a150*/  IMAD.MOV.U32 R7, RZ, RZ, R165 ;  /* 0x000000ffff077224 */ /* 0x000fe200078e00a5 */
[----:B------:R-:W-:Y:S01]  /*1a160*/  LDSM.16.MT88.4 R112, [R35+0x3800] ;  /* 0x003800002370783b */ /* 0x000fe20000004200 */
[----:B---3--:R-:W-:-:S03]  /*1a170*/  FFMA.FTZ R12, R17, R36, R237 ;  /* 0x00000024110c7223 */ /* 0x008fc600000100ed */
[----:B------:R3:W5:Y:S04]  /*1a180*/  LDL.LU R237, [R1+0xe4] ;  /* 0x0000e40001ed7983 */ /* 0x0007680000300800 */
[----:B------:R-:W4:Y:S01]  /*1a190*/  LDL.LU R17, [R1+0x7c] ;  /* 0x00007c0001117983 */ /* 0x000f220000300800 */
[----:B-1----:R-:W-:-:S04]  /*1a1a0*/  FFMA.FTZ R0, R154, UR7, -R32 ;  /* 0x000000079a007c23 */ /* 0x002fc80008010820 */
[----:B------:R1:W-:Y:S01]  /*1a1b0*/  MUFU.EX2 R21, R0 ;  /* 0x0000000000157308 */ /* 0x0003e20000000800 */
[C---:B------:R-:W-:Y:S01]  /*1a1c0*/  HMMA.16816.F32 R48, R8.reuse, R18, R96 ;  /* 0x000000120830723c */ /* 0x040fe20000001860 */
[----:B------:R-:W-:Y:S02]  /*1a1d0*/  IMAD.MOV.U32 R152, RZ, RZ, R166 ;  /* 0x000000ffff987224 */ /* 0x000fe400078e00a6 */
[----:B------:R2:W-:Y:S05]  /*1a1e0*/  MUFU.EX2 R25, R2 ;  /* 0x0000000200197308 */ /* 0x0005ea0000000800 */
[----:B------:R-:W-:Y:S01]  /*1a1f0*/  HMMA.16816.F32 R56, R8, R30, R204 ;  /* 0x0000001e0838723c */ /* 0x000fe200000018cc */
[----:B-1----:R-:W-:Y:S01]  /*1a200*/  FFMA.FTZ R0, R43, UR7, -R32 ;  /* 0x000000072b007c23 */ /* 0x002fe20008010820 */
[----:B------:R-:W-:Y:S01]  /*1a210*/  IMAD.MOV.U32 R154, RZ, RZ, R156 ;  /* 0x000000ffff9a7224 */ /* 0x000fe200078e009c */
[----:B------:R-:W-:-:S05]  /*1a220*/  MOV R167, R161 ;  /* 0x000000a100a77202 */ /* 0x000fca0000000f00 */
[----:B------:R-:W-:Y:S01]  /*1a230*/  HMMA.16816.F32 R28, R8, R22, R144 ;  /* 0x00000016081c723c */ /* 0x000fe20000001890 */
[----:B------:R4:W-:Y:S01]  /*1a240*/  MUFU.EX2 R19, R0 ;  /* 0x0000000000137308 */ /* 0x0009e20000000800 */
[----:B--2---:R-:W-:Y:S01]  /*1a250*/  FFMA.FTZ R2, R164, UR7, -R32 ;  /* 0x00000007a4027c23 */ /* 0x004fe20008010820 */
[----:B------:R-:W-:Y:S01]  /*1a260*/  IMAD.MOV.U32 R165, RZ, RZ, R159 ;  /* 0x000000ffffa57224 */ /* 0x000fe200078e009f */
[----:B------:R-:W-:Y:S01]  /*1a270*/  MOV R151, R189 ;  /* 0x000000bd00977202 */ /* 0x000fe20000000f00 */
[----:B------:R-:W-:Y:S01]  /*1a280*/  IMAD.MOV.U32 R166, RZ, RZ, R160 ;  /* 0x000000ffffa67224 */ /* 0x000fe200078e00a0 */
[----:B------:R-:W-:Y:S01]  /*1a290*/  LDSM.16.MT88.4 R96, [R132+0xf800] ;  /* 0x00f800008460783b */ /* 0x000fe20000004200 */
[----:B------:R-:W-:Y:S02]  /*1a2a0*/  IMAD.MOV.U32 R150, RZ, RZ, R188 ;  /* 0x000000ffff967224 */ /* 0x000fe400078e00bc */
[----:B------:R-:W-:Y:S01]  /*1a2b0*/  IMAD.MOV.U32 R4, RZ, RZ, R190 ;  /* 0x000000ffff047224 */ /* 0x000fe200078e00be */
[----:B------:R-:W-:Y:S01]  /*1a2c0*/  LDSM.16.MT88.4 R204, [R133+0x1800] ;  /* 0x0018000085cc783b */ /* 0x000fe20000004200 */
[----:B----4-:R-:W-:-:S03]  /*1a2d0*/  FFMA.FTZ R0, R17, UR7, -R33 ;  /* 0x0000000711007c23 */ /* 0x010fc60008010821 */
[----:B------:R-:W2:Y:S01]  /*1a2e0*/  LDL.LU R17, [R1+0x74] ;  /* 0x0000740001117983 */ /* 0x000ea20000300800 */
[----:B------:R1:W-:Y:S01]  /*1a2f0*/  MUFU.EX2 R23, R3 ;  /* 0x0000000300177308 */ /* 0x0003e20000000800 */
[----:B------:R-:W-:Y:S01]  /*1a300*/  MOV R164, R158 ;  /* 0x0000009e00a47202 */ /* 0x000fe20000000f00 */
[----:B------:R-:W-:Y:S01]  /*1a310*/  IMAD.MOV.U32 R146, RZ, RZ, R153 ;  /* 0x000000ffff927224 */ /* 0x000fe200078e0099 */
[----:B------:R-:W-:Y:S01]  /*1a320*/  MOV R145, R152 ;  /* 0x0000009800917202 */ /* 0x000fe20000000f00 */
[----:B------:R-:W-:Y:S01]  /*1a330*/  IMAD.MOV.U32 R5, RZ, RZ, R154 ;  /* 0x000000ffff057224 */ /* 0x000fe200078e009a */
[----:B------:R-:W-:Y:S01]  /*1a340*/  MOV R152, R172 ;  /* 0x000000ac00987202 */ /* 0x000fe20000000f00 */
[----:B------:R-:W-:Y:S02]  /*1a350*/  IMAD.MOV.U32 R153, RZ, RZ, R173 ;  /* 0x000000ffff997224 */ /* 0x000fe400078e00ad */
[----:B-1----:R-:W-:Y:S01]  /*1a360*/  FFMA.FTZ R3, R155, UR7, -R32 ;  /* 0x000000079b037c23 */ /* 0x002fe20008010820 */
[----:B------:R-:W-:-:S02]  /*1a370*/  IMAD.MOV.U32 R155, RZ, RZ, R157 ;  /* 0x000000ffff9b7224 */ /* 0x000fc400078e009d */
[----:B------:R-:W1:Y:S01]  /*1a380*/  LDSM.16.MT88.4 R156, [R83+0xd800] ;  /* 0x00d80000539c783b */ /* 0x000e620000004200 */
[----:B------:R-:W-:Y:S02]  /*1a390*/  IMAD.MOV.U32 R154, RZ, RZ, R174 ;  /* 0x000000ffff9a7224 */ /* 0x000fe400078e00ae */
[----:B------:R-:W-:Y:S02]  /*1a3a0*/  MOV R147, R155 ;  /* 0x0000009b00937202 */ /* 0x000fe40000000f00 */
[----:B------:R-:W-:Y:S02]  /*1a3b0*/  MOV R155, R175 ;  /* 0x000000af009b7202 */ /* 0x000fe40000000f00 */
[----:B------:R4:W3:Y:S01]  /*1a3c0*/  LDSM.16.MT88.4 R172, [R132+0xd800] ;  /* 0x00d8000084ac783b */ /* 0x0008e20000004200 */
[----:B------:R4:W4:Y:S01]  /*1a3d0*/  MUFU.EX2 R22, R40 ;  /* 0x0000002800167308 */ /* 0x0009220000000800 */
[----:B------:R-:W-:Y:S02]  /*1a3e0*/  IMAD.MOV.U32 R161, RZ, RZ, R163 ;  /* 0x000000ffffa17224 */ /* 0x000fe400078e00a3 */
[----:B------:R-:W-:Y:S01]  /*1a3f0*/  IMAD.MOV.U32 R144, RZ, RZ, R7 ;  /* 0x000000ffff907224 */ /* 0x000fe200078e0007 */
[----:B------:R4:W1:Y:S04]  /*1a400*/  MUFU.EX2 R18, R3 ;  /* 0x0000000300127308 */ /* 0x0008680000000800 */
[----:B------:R2:W1:Y:S01]  /*1a410*/  MUFU.EX2 R20, R2 ;  /* 0x0000000200147308 */ /* 0x0004620000000800 */
[----:B------:R-:W-:-:S02]  /*1a420*/  IMAD.MOV.U32 R148, RZ, RZ, R161 ;  /* 0x000000ffff947224 */ /* 0x000fc400078e00a1 */
[----:B------:R-:W-:Y:S01]  /*1a430*/  IMAD.MOV.U32 R160, RZ, RZ, R162 ;  /* 0x000000ffffa07224 */ /* 0x000fe200078e00a2 */
[----:B------:R-:W-:Y:S01]  /*1a440*/  MOV R162, R42 ;  /* 0x0000002a00a27202 */ /* 0x000fe20000000f00 */
[----:B------:R-:W-:Y:S02]  /*1a450*/  IMAD.MOV.U32 R163, RZ, RZ, R41 ;  /* 0x000000ffffa37224 */ /* 0x000fe400078e0029 */
[----:B----4-:R-:W-:Y:S01]  /*1a460*/  HMMA.16816.F32 R40, R8, R26, R128 ;  /* 0x0000001a0828723c */ /* 0x010fe20000001880 */
[----:B------:R-:W-:Y:S01]  /*1a470*/  MOV R149, R162 ;  /* 0x000000a200957202 */ /* 0x000fe20000000f00 */
[----:B------:R-:W-:Y:S01]  /*1a480*/  IMAD.MOV.U32 R32, RZ, RZ, R124 ;  /* 0x000000ffff207224 */ /* 0x000fe200078e007c */
[----:B------:R-:W-:Y:S01]  /*1a490*/  F2FP.F16.F32.PACK_AB R124, R23, R22 ;  /* 0x00000016177c723e */ /* 0x000fe200000000ff */
[----:B------:R-:W-:Y:S02]  /*1a4a0*/  IMAD.MOV.U32 R6, RZ, RZ, R191 ;  /* 0x000000ffff067224 */ /* 0x000fe400078e00bf */
[----:B------:R-:W-:Y:S01]  /*1a4b0*/  FFMA.FTZ R3, R234, UR7, -R33 ;  /* 0x00000007ea037c23 */ /* 0x000fe20008010821 */
[----:B------:R4:W-:Y:S01]  /*1a4c0*/  LDSM.16.MT88.4 R188, [R35+0x1800] ;  /* 0x0018000023bc783b */ /* 0x0009e20000004200 */
[----:B------:R-:W-:-:S02]  /*1a4d0*/  IMAD.MOV.U32 R132, RZ, RZ, R152 ;  /* 0x000000ffff847224 */ /* 0x000fc400078e0098 */
[----:B------:R-:W-:Y:S01]  /*1a4e0*/  IMAD.MOV.U32 R36, RZ, RZ, R155 ;  /* 0x000000ffff247224 */ /* 0x000fe200078e009b */
[----:B------:R-:W-:Y:S01]  /*1a4f0*/  MOV R37, R6 ;  /* 0x0000000600257202 */ /* 0x000fe20000000f00 */
[----:B------:R-:W-:Y:S01]  /*1a500*/  IMAD.MOV.U32 R7, RZ, RZ, R160 ;  /* 0x000000ffff077224 */ /* 0x000fe200078e00a0 */
[----:B------:R3:W3:Y:S01]  /*1a510*/  LDSM.16.MT88.4 R8, [R133+0x3800] ;  /* 0x003800008508783b */ /* 0x0006e20000004200 */
[----:B----4-:R-:W-:Y:S02]  /*1a520*/  IMAD.MOV.U32 R35, RZ, RZ, R153 ;  /* 0x000000ffff237224 */ /* 0x010fe400078e0099 */
[----:B--2---:R-:W-:Y:S01]  /*1a530*/  FFMA.FTZ R2, R17, UR7, -R33 ;  /* 0x0000000711027c23 */ /* 0x004fe20008010821 */
[----:B------:R-:W-:Y:S02]  /*1a540*/  IMAD.MOV.U32 R17, RZ, RZ, R144 ;  /* 0x000000ffff117224 */ /* 0x000fe400078e0090 */
[----:B------:R-:W-:Y:S01]  /*1a550*/  IMAD.MOV.U32 R144, RZ, RZ, R145 ;  /* 0x000000ffff907224 */ /* 0x000fe200078e0091 */
[----:B------:R-:W-:Y:S01]  /*1a560*/  MOV R145, R146 ;  /* 0x0000009200917202 */ /* 0x000fe20000000f00 */
[----:B------:R-:W-:-:S02]  /*1a570*/  IMAD.MOV.U32 R146, RZ, RZ, R147 ;  /* 0x000000ffff927224 */ /* 0x000fc400078e0093 */
[----:B------:R-:W-:Y:S02]  /*1a580*/  IMAD.MOV.U32 R147, RZ, RZ, R148 ;  /* 0x000000ffff937224 */ /* 0x000fe400078e0094 */
[----:B------:R-:W-:Y:S01]  /*1a590*/  IMAD.MOV.U32 R131, RZ, RZ, R145 ;  /* 0x000000ffff837224 */ /* 0x000fe200078e0091 */
[----:B------:R-:W-:Y:S01]  /*1a5a0*/  MOV R15, R146 ;  /* 0x00000092000f7202 */ /* 0x000fe20000000f00 */
[----:B------:R-:W-:Y:S01]  /*1a5b0*/  IMAD.MOV.U32 R130, RZ, RZ, R147 ;  /* 0x000000ffff827224 */ /* 0x000fe200078e0093 */
[----:B------:R-:W-:Y:S01]  /*1a5c0*/  MOV R145, R125 ;  /* 0x0000007d00917202 */ /* 0x000fe20000000f00 */
[----:B------:R-:W-:Y:S01]  /*1a5d0*/  IMAD.MOV.U32 R146, RZ, RZ, R126 ;  /* 0x000000ffff927224 */ /* 0x000fe200078e007e */
[----:B-1----:R-:W-:Y:S01]  /*1a5e0*/  F2FP.F16.F32.PACK_AB R125, R18, R21 ;  /* 0x00000015127d723e */ /* 0x002fe200000000ff */
[----:B------:R-:W-:Y:S01]  /*1a5f0*/  IMAD.MOV.U32 R147, RZ, RZ, R127 ;  /* 0x000000ffff937224 */ /* 0x000fe200078e007f */
[----:B------:R-:W-:Y:S02]  /*1a600*/  F2FP.F16.F32.PACK_AB R126, R25, R24 ;  /* 0x00000018197e723e */ /* 0x000fe400000000ff */
[----:B------:R-:W-:-:S02]  /*1a610*/  F2FP.F16.F32.PACK_AB R127, R19, R20 ;  /* 0x00000014137f723e */ /* 0x000fc400000000ff */
[----:B------:R-:W-:Y:S01]  /*1a620*/  MOV R148, R149 ;  /* 0x0000009500947202 */ /* 0x000fe20000000f00 */
[----:B------:R-:W-:Y:S02]  /*1a630*/  IMAD.MOV.U32 R149, RZ, RZ, R150 ;  /* 0x000000ffff957224 */ /* 0x000fe400078e0096 */
[----:B------:R-:W-:Y:S01]  /*1a640*/  IMAD.MOV.U32 R150, RZ, RZ, R151 ;  /* 0x000000ffff967224 */ /* 0x000fe200078e0097 */
[----:B------:R-:W-:Y:S01]  /*1a650*/  MOV R151, R4 ;  /* 0x0000000400977202 */ /* 0x000fe20000000f00 */
[----:B------:R-:W-:Y:S01]  /*1a660*/  FFMA.FTZ R4, R236, UR7, -R33 ;  /* 0x00000007ec047c23 */ /* 0x000fe20008010821 */
        /* <DEDUP_REMOVED lines=8> */
[----:B------:R4:W5:Y:S02]  /*1a6f0*/  LDL.LU R236, [R1+0xe0] ;  /* 0x0000e00001ec7983 */ /* 0x0009640000300800 */
[----:B---3--:R-:W-:Y:S01]  /*1a700*/  HMMA.16816.F32 R164, R124, R172, R64 ;  /* 0x000000ac7ca4723c */ /* 0x008fe20000001840 */
[----:B------:R-:W-:Y:S01]  /*1a710*/  MOV R66, R84 ;  /* 0x0000005400427202 */ /* 0x000fe20000000f00 */
[----:B------:R-:W-:-:S02]  /*1a720*/  IMAD.MOV.U32 R84, RZ, RZ, R85 ;  /* 0x000000ffff547224 */ /* 0x000fc400078e0055 */
[----:B------:R-:W-:Y:S02]  /*1a730*/  IMAD.MOV.U32 R26, RZ, RZ, R151 ;  /* 0x000000ffff1a7224 */ /* 0x000fe400078e0097 */
[----:B------:R-:W-:Y:S01]  /*1a740*/  IMAD.MOV.U32 R129, RZ, RZ, R148 ;  /* 0x000000ffff817224 */ /* 0x000fe200078e0094 */
[----:B------:R1:W-:Y:S01]  /*1a750*/  MUFU.EX2 R13, R4 ;  /* 0x00000004000d7308 */ /* 0x0003e20000000800 */
[----:B------:R-:W-:Y:S01]  /*1a760*/  IMAD.MOV.U32 R85, RZ, RZ, R86 ;  /* 0x000000ffff557224 */ /* 0x000fe200078e0056 */
[----:B------:R-:W-:Y:S01]  /*1a770*/  MOV R86, R87 ;  /* 0x0000005700567202 */ /* 0x000fe20000000f00 */
[----:B------:R-:W-:Y:S01]  /*1a780*/  IMAD.MOV.U32 R87, RZ, RZ, R33 ;  /* 0x000000ffff577224 */ /* 0x000fe200078e0021 */
[----:B------:R4:W5:Y:S01]  /*1a790*/  LDL.LU R234, [R1+0xdc] ;  /* 0x0000dc0001ea7983 */ /* 0x0009620000300800 */
[----:B------:R-:W-:Y:S01]  /*1a7a0*/  IMAD.MOV.U32 R33, RZ, RZ, R35 ;  /* 0x000000ffff217224 */ /* 0x000fe200078e0023 */
[----:B------:R-:W-:Y:S01]  /*1a7b0*/  MOV R35, R132 ;  /* 0x0000008400237202 */ /* 0x000fe20000000f00 */
[----:B------:R-:W-:-:S02]  /*1a7c0*/  IMAD.MOV.U32 R132, RZ, RZ, R37 ;  /* 0x000000ffff847224 */ /* 0x000fc400078e0025 */
[----:B------:R-:W-:Y:S02]  /*1a7d0*/  IMAD.MOV.U32 R67, RZ, RZ, R7 ;  /* 0x000000ffff437224 */ /* 0x000fe400078e0007 */
[----:B------:R-:W-:Y:S01]  /*1a7e0*/  IMAD.MOV.U32 R37, RZ, RZ, R26 ;  /* 0x000000ffff257224 */ /* 0x000fe200078e001a */
[----:B------:R-:W-:Y:S01]  /*1a7f0*/  MOV R26, R27 ;  /* 0x0000001b001a7202 */ /* 0x000fe20000000f00 */
[----:B------:R-:W-:Y:S02]  /*1a800*/  IMAD.MOV.U32 R27, RZ, RZ, R128 ;  /* 0x000000ffff1b7224 */ /* 0x000fe400078e0080 */
[----:B-1----:R-:W-:Y:S01]  /*1a810*/  FFMA.FTZ R4, R67, UR7, -R34 ;  /* 0x0000000743047c23 */ /* 0x002fe20008010822 */
[----:B------:R-:W-:Y:S01]  /*1a820*/  IMAD.MOV.U32 R16, RZ, RZ, R144 ;  /* 0x000000ffff107224 */ /* 0x000fe200078e0090 */
[----:B------:R-:W-:Y:S01]  /*1a830*/  MOV R144, R233 ;  /* 0x000000e900907202 */ /* 0x000fe20000000f00 */
[----:B------:R-:W-:Y:S01]  /*1a840*/  IMAD.MOV.U32 R128, RZ, RZ, R129 ;  /* 0x000000ffff807224 */ /* 0x000fe200078e0081 */
[----:B------:R-:W-:Y:S01]  /*1a850*/  MOV R129, R130 ;  /* 0x0000008200817202 */ /* 0x000fe20000000f00 */
[----:B------:R4:W5:Y:S01]  /*1a860*/  LDL.LU R233, [R1+0xd8] ;  /* 0x0000d80001e97983 */ /* 0x0009620000300800 */
[----:B------:R1:W-:Y:S01]  /*1a870*/  MUFU.EX2 R6, R2 ;  /* 0x0000000200067308 */ /* 0x0003e20000000800 */
[----:B------:R-:W-:Y:S01]  /*1a880*/  IMAD.MOV.U32 R67, RZ, RZ, R131 ;  /* 0x000000ffff437224 */ /* 0x000fe200078e0083 */
[----:B------:R-:W-:Y:S01]  /*1a890*/  MOV R130, R228 ;  /* 0x000000e400827202 */ /* 0x000fe20000000f00 */
[----:B------:R-:W-:Y:S01]  /*1a8a0*/  IMAD.MOV.U32 R131, RZ, RZ, R17 ;  /* 0x000000ffff837224 */ /* 0x000fe200078e0011 */
[----:B------:R4:W5:Y:S01]  /*1a8b0*/  LDL.LU R228, [R1+0xd4] ;  /* 0x0000d40001e47983 */ /* 0x0009620000300800 */
[----:B------:R2:W-:Y:S01]  /*1a8c0*/  MUFU.EX2 R17, R3 ;  /* 0x0000000300117308 */ /* 0x0005e20000000800 */
[----:B-1----:R-:W-:-:S02]  /*1a8d0*/  FFMA.FTZ R2, R227, UR7, -R34 ;  /* 0x00000007e3027c23 */ /* 0x002fc40008010822 */
[----:B------:R4:W5:Y:S01]  /*1a8e0*/  LDL.LU R227, [R1+0xd0] ;  /* 0x0000d00001e37983 */ /* 0x0009620000300800 */
[----:B--2---:R-:W-:-:S03]  /*1a8f0*/  FFMA.FTZ R3, R66, UR7, -R34 ;  /* 0x0000000742037c23 */ /* 0x004fc60008010822 */
[----:B------:R-:W2:Y:S01]  /*1a900*/  LDL.LU R65, [R1+0xb0] ;  /* 0x0000b00001417983 */ /* 0x000ea20000300800 */
[----:B------:R-:W-:Y:S01]  /*1a910*/  IMAD.MOV.U32 R66, RZ, RZ, R84 ;  /* 0x000000ffff427224 */ /* 0x000fe200078e0054 */
[----:B------:R-:W-:Y:S01]  /*1a920*/  MOV R84, R86 ;  /* 0x0000005600547202 */ /* 0x000fe20000000f00 */
[----:B------:R-:W-:Y:S02]  /*1a930*/  IMAD.MOV.U32 R86, RZ, RZ, R33 ;  /* 0x000000ffff567224 */ /* 0x000fe400078e0021 */
[----:B------:R-:W-:Y:S01]  /*1a940*/  IMAD.MOV.U32 R33, RZ, RZ, R132 ;  /* 0x000000ffff217224 */ /* 0x000fe200078e0084 */
[----:B------:R-:W-:Y:S01]  /*1a950*/  MOV R132, R26 ;  /* 0x0000001a00847202 */ /* 0x000fe20000000f00 */
[----:B------:R-:W-:Y:S02]  /*1a960*/  IMAD.MOV.U32 R26, RZ, RZ, R128 ;  /* 0x000000ffff1a7224 */ /* 0x000fe400078e0080 */
[----:B------:R-:W-:Y:S02]  /*1a970*/  IMAD.MOV.U32 R128, RZ, RZ, R15 ;  /* 0x000000ffff807224 */ /* 0x000fe400078e000f */
[----:B------:R-:W3:Y:S01]  /*1a980*/  LDL.LU R15, [R1+0xb4] ;  /* 0x0000b400010f7983 */ /* 0x000ee20000300800 */
[----:B------:R-:W-:Y:S01]  /*1a990*/  IMAD.MOV.U32 R161, RZ, RZ, R163 ;  /* 0x000000ffffa17224 */ /* 0x000fe200078e00a3 */
[----:B------:R-:W-:Y:S01]  /*1a9a0*/  MOV R163, R81 ;  /* 0x0000005100a37202 */ /* 0x000fe20000000f00 */
[----:B------:R-:W-:Y:S01]  /*1a9b0*/  IMAD.MOV.U32 R162, RZ, RZ, R82 ;  /* 0x000000ffffa27224 */ /* 0x000fe200078e0052 */
[----:B------:R1:W4:Y:S01]  /*1a9c0*/  MUFU.EX2 R7, R0 ;  /* 0x0000000000077308 */ /* 0x0003220000000800 */
[----:B------:R-:W-:-:S02]  /*1a9d0*/  IMAD.MOV.U32 R160, RZ, RZ, R80 ;  /* 0x000000ffffa07224 */ /* 0x000fc400078e0050 */
[----:B------:R-:W4:Y:S01]  /*1a9e0*/  LDSM.16.MT88.4 R80, [R83+0xf800] ;  /* 0x00f800005350783b */ /* 0x000f220000004200 */
[----:B-1----:R-:W-:Y:S01]  /*1a9f0*/  FFMA.FTZ R0, R67, UR7, -R34 ;  /* 0x0000000743007c23 */ /* 0x002fe20008010822 */
[----:B------:R-:W-:Y:S02]  /*1aa00*/  IMAD.MOV.U32 R67, RZ, RZ, R85 ;  /* 0x000000ffff437224 */ /* 0x000fe400078e0055 */
[----:B------:R-:W-:Y:S01]  /*1aa10*/  IMAD.MOV.U32 R85, RZ, RZ, R87 ;  /* 0x000000ffff557224 */ /* 0x000fe200078e0057 */
[----:B------:R-:W-:Y:S01]  /*1aa20*/  MOV R87, R35 ;  /* 0x0000002300577202 */ /* 0x000fe20000000f00 */
[----:B------:R-:W-:Y:S02]  /*1aa30*/  IMAD.MOV.U32 R35, RZ, RZ, R37 ;  /* 0x000000ffff237224 */ /* 0x000fe400078e0025 */
[----:B------:R-:W-:Y:S01]  /*1aa40*/  IMAD.MOV.U32 R37, RZ, RZ, R27 ;  /* 0x000000ffff257224 */ /* 0x000fe200078e001b */
[----:B------:R-:W-:Y:S01]  /*1aa50*/  MOV R27, R129 ;  /* 0x00000081001b7202 */ /* 0x000fe20000000f00 */
[----:B------:R-:W-:-:S02]  /*1aa60*/  IMAD.MOV.U32 R129, RZ, RZ, R5 ;  /* 0x000000ffff817224 */ /* 0x000fc400078e0005 */
[----:B------:R-:W-:Y:S04]  /*1aa70*/  MUFU.EX2 R5, R4 ;  /* 0x0000000400057308 */ /* 0x000fe80000000800 */
[----:B------:R-:W-:Y:S04]  /*1aa80*/  MUFU.EX2 R4, R3 ;  /* 0x0000000300047308 */ /* 0x000fe80000000800 */
[----:B------:R-:W-:Y:S04]  /*1aa90*/  MUFU.EX2 R3, R2 ;  /* 0x0000000200037308 */ /* 0x000fe80000000800 */
[----:B------:R-:W1:Y:S01]  /*1aaa0*/  MUFU.EX2 R2, R0 ;  /* 0x0000000000027308 */ /* 0x000e620000000800 */
[----:B------:R-:W-:Y:S01]  /*1aab0*/  HMMA.16816.F32 R148, R124, R156, R168 ;  /* 0x0000009c7c94723c */ /* 0x000fe200000018a8 */
[----:B------:R-:W-:-:S02]  /*1aac0*/  IMAD.MOV.U32 R64, RZ, RZ, R67 ;  /* 0x000000ffff407224 */ /* 0x000fc400078e0043 */
[----:B------:R-:W-:Y:S02]  /*1aad0*/  IMAD.MOV.U32 R67, RZ, RZ, R86 ;  /* 0x000000ffff437224 */ /* 0x000fe400078e0056 */
[----:B------:R-:W-:-:S03]  /*1aae0*/  IMAD.MOV.U32 R86, RZ, RZ, R35 ;  /* 0x000000ffff567224 */ /* 0x000fc600078e0023 */
[----:B------:R-:W-:Y:S01]  /*1aaf0*/  HMMA.16816.F32 R168, R124, R174, R60 ;  /* 0x000000ae7ca8723c */ /* 0x000fe2000000183c */
[----:B------:R-:W-:Y:S02]  /*1ab00*/  MOV R63, R66 ;  /* 0x00000042003f7202 */ /* 0x000fe40000000f00 */
[----:B------:R-:W-:Y:S01]  /*1ab10*/  MOV R66, R85 ;  /* 0x0000005500427202 */ /* 0x000fe20000000f00 */
[----:B------:R-:W-:Y:S01]  /*1ab20*/  IMAD.MOV.U32 R35, RZ, RZ, R26 ;  /* 0x000000ffff237224 */ /* 0x000fe200078e001a */
[----:B------:R-:W-:Y:S01]  /*1ab30*/  MOV R85, R33 ;  /* 0x0000002100557202 */ /* 0x000fe20000000f00 */
[----:B------:R-:W-:Y:S01]  /*1ab40*/  FADD.FTZ R14, R130, R14 ;  /* 0x0000000e820e7221 */ /* 0x000fe20000010000 */
[----:B------:R-:W-:Y:S01]  /*1ab50*/  MOV R33, R37 ;  /* 0x0000002500217202 */ /* 0x000fe20000000f00 */
[----:B------:R-:W-:Y:S01]  /*1ab60*/  FADD.FTZ R26, R131, R12 ;  /* 0x0000000c831a7221 */ /* 0x000fe20000010000 */
[----:B------:R-:W-:Y:S02]  /*1ab70*/  MOV R37, R128 ;  /* 0x0000008000257202 */ /* 0x000fe40000000f00 */
[----:B----4-:R-:W-:-:S02]  /*1ab80*/  F2FP.F16.F32.PACK_AB R128, R6, R7 ;  /* 0x000000070680723e */ /* 0x010fc400000000ff */
[----:B------:R-:W-:Y:S02]  /*1ab90*/  F2FP.F16.F32.PACK_AB R130, R17, R13 ;  /* 0x0000000d1182723e */ /* 0x000fe400000000ff */
[----:B-1----:R-:W-:Y:S01]  /*1aba0*/  F2FP.F16.F32.PACK_AB R131, R2, R3 ;  /* 0x000000030283723e */ /* 0x002fe200000000ff */
[----:B------:R-:W-:Y:S01]  /*1abb0*/  IMAD.MOV.U32 R133, RZ, RZ, R63 ;  /* 0x000000ffff857224 */ /* 0x000fe200078e003f */
[----:B------:R-:W-:Y:S01]  /*1abc0*/  MOV R60, R64 ;  /* 0x00000040003c7202 */ /* 0x000fe20000000f00 */
[----:B------:R-:W-:Y:S01]  /*1abd0*/  IMAD.MOV.U32 R62, RZ, RZ, R66 ;  /* 0x000000ffff3e7224 */ /* 0x000fe200078e0042 */
[----:B------:R-:W-:Y:S01]  /*1abe0*/  MOV R63, R67 ;  /* 0x00000043003f7202 */ /* 0x000fe20000000f00 */
[----:B------:R-:W-:Y:S01]  /*1abf0*/  HMMA.16816.F32 R120, R124, R8, R120 ;  /* 0x000000087c78723c */ /* 0x000fe20000001878 */
[----:B------:R-:W-:Y:S01]  /*1ac00*/  MOV R66, R86 ;  /* 0x0000005600427202 */ /* 0x000fe20000000f00 */
[----:B------:R-:W-:-:S06]  /*1ac10*/  FADD.FTZ R12, R60, R14 ;  /* 0x0000000e3c0c7221 */ /* 0x000fcc0000010000 */
        /* <DEDUP_REMOVED lines=11> */
[----:B------:R-:W-:-:S11]  /*1acd0*/  UISETP.GT.U32.AND UP0, UPT, UR4, UR19, UPT ;  /* 0x000000130400728c */ /* 0x000fd6000bf04070 */
[----:B------:R-:W-:Y:S01]  /*1ace0*/  @UP0 UIADD3 UR22, UPT, UPT, UR22, -0x4, URZ ;  /* 0xfffffffc16160890 */ /* 0x000fe2000fffe0ff */
[----:B--2---:R-:W-:Y:S01]  /*1acf0*/  FFMA.FTZ R0, R65, R39, R224 ;  /* 0x0000002741007223 */ /* 0x004fe200000100e0 */
[----:B------:R-:W-:Y:S01]  /*1ad00*/  IMAD.MOV.U32 R65, RZ, RZ, R84 ;  /* 0x000000ffff417224 */ /* 0x000fe200078e0054 */
[----:B------:R4:W5:Y:S01]  /*1ad10*/  LDL.LU R224, [R1+0xcc] ;  /* 0x0000cc0001e07983 */ /* 0x0009620000300800 */
[----:B------:R-:W-:Y:S02]  /*1ad20*/  IMAD.MOV.U32 R84, RZ, RZ, R87 ;  /* 0x000000ffff547224 */ /* 0x000fe400078e0057 */
[----:B------:R-:W-:Y:S02]  /*1ad30*/  IMAD.MOV.U32 R87, RZ, RZ, R132 ;  /* 0x000000ffff577224 */ /* 0x000fe400078e0084 */
[----:B------:R-:W-:Y:S02]  /*1ad40*/  IMAD.MOV.U32 R132, RZ, RZ, R27 ;  /* 0x000000ffff847224 */ /* 0x000fe400078e001b */
[----:B------:R-:W-:Y:S01]  /*1ad50*/  IMAD.MOV.U32 R27, RZ, RZ, R129 ;  /* 0x000000ffff1b7224 */ /* 0x000fe200078e0081 */
[----:B------:R-:W-:Y:S01]  /*1ad60*/  F2FP.F16.F32.PACK_AB R129, R4, R5 ;  /* 0x000000050481723e */ /* 0x000fe200000000ff */
[----:B---3--:R-:W-:Y:S01]  /*1ad70*/  FFMA.FTZ R15, R15, R38, R229 ;  /* 0x000000260f0f7223 */ /* 0x008fe200000100e5 */
[----:B------:R-:W-:-:S02]  /*1ad80*/  IMAD.MOV.U32 R61, RZ, RZ, R65 ;  /* 0x000000ffff3d7224 */ /* 0x000fc400078e0041 */
[----:B------:R-:W-:Y:S01]  /*1ad90*/  FADD.FTZ R16, R16, R0 ;  /* 0x0000000010107221 */ /* 0x000fe20000010000 */
[----:B------:R-:W-:Y:S02]  /*1ada0*/  IMAD.MOV.U32 R64, RZ, RZ, R84 ;  /* 0x000000ffff407224 */ /* 0x000fe400078e0054 */
[----:B------:R-:W-:Y:S01]  /*1adb0*/  FADD.FTZ R0, R133, R15 ;  /* 0x0000000f85007221 */ /* 0x000fe20000010000 */
[----:B------:R-:W-:Y:S01]  /*1adc0*/  IMAD.MOV.U32 R65, RZ, RZ, R85 ;  /* 0x000000ffff417224 */ /* 0x000fe200078e0055 */
[C---:B------:R-:W-:Y:S01]  /*1add0*/  HMMA.16816.F32 R116, R128.reuse, R8, R116 ;  /* 0x000000088074723c */ /* 0x040fe20000001874 */
[----:B------:R-:W-:Y:S01]  /*1ade0*/  FADD.FTZ R9, R61, R26 ;  /* 0x0000001a3d097221 */ /* 0x000fe20000010000 */
[----:B------:R-:W-:Y:S01]  /*1adf0*/  FADD.FTZ R8, R62, R16 ;  /* 0x000000103e087221 */ /* 0x000fe20000010000 */
[----:B------:R-:W-:Y:S02]  /*1ae00*/  IMAD.MOV.U32 R67, RZ, RZ, R87 ;  /* 0x000000ffff437224 */ /* 0x000fe400078e0057 */
[----:B------:R-:W-:Y:S01]  /*1ae10*/  FADD.FTZ R0, R63, R0 ;  /* 0x000000003f007221 */ /* 0x000fe20000010000 */
[----:B------:R-:W-:Y:S01]  /*1ae20*/  FADD.FTZ R16, R64, R12 ;  /* 0x0000000c40107221 */ /* 0x000fe20000010000 */
[----:B------:R-:W-:Y:S01]  /*1ae30*/  FADD.FTZ R15, R65, R9 ;  /* 0x00000009410f7221 */ /* 0x000fe20000010000 */
[----:B------:R-:W-:Y:S01]  /*1ae40*/  HMMA.16816.F32 R160, R128, R172, R160 ;  /* 0x000000ac80a0723c */ /* 0x000fe200000018a0 */
[----:B------:R-:W-:Y:S01]  /*1ae50*/  FADD.FTZ R14, R66, R8 ;  /* 0x00000008420e7221 */ /* 0x000fe20000010000 */
[----:B------:R-:W-:Y:S01]  /*1ae60*/  FADD.FTZ R12, R67, R0 ;  /* 0x00000000430c7221 */ /* 0x000fe20000010000 */
[----:B------:R-:W-:Y:S01]  /*1ae70*/  FADD.FTZ R9, R33, R16 ;  /* 0x0000001021097221 */ /* 0x000fe20000010000 */
[----:B------:R-:W-:-:S04]  /*1ae80*/  FADD.FTZ R8, R36, R15 ;  /* 0x0000000f24087221 */ /* 0x000fc80000010000 */
        /* <DEDUP_REMOVED lines=63> */
[----:B------:R-:W3:Y:S03]  /*1b280*/  S2R R229, SR_TID.X ;  /* 0x0000000000e57919 */ /* 0x000ee60000002100 */
[----:B------:R4:W-:Y:S01]  /*1b290*/  STL [R1+0xb4], R0 ;  /* 0x0000b40001007387 */ /* 0x0009e20000100800 */
[----:B------:R-:W-:Y:S05]  /*1b2a0*/  BRA.U UP0, `(.L_x_1003) ;  /* 0x0000000100047547 */ /* 0x000fea000b800000 */
.L_x_1000:
[----:B------:R-:W-:-:S12]  /*1b2b0*/  UIADD3 UR22, UPT, UPT, UR4, -0x1, URZ ;  /* 0xffffffff04167890 */ /* 0x000fd8000fffe0ff */
.L_x_1003:
[----:B------:R-:W-:-:S09]  /*1b2c0*/  UISETP.GE.AND UP0, UPT, UR22, UR19, UPT ;  /* 0x000000131600728c */ /* 0x000fd2000bf06270 */
[----:B------:R-:W-:Y:S05]  /*1b2d0*/  BRA.U !UP0, `(.L_x_1004) ;  /* 0x0000007508347547 */ /* 0x000fea000b800000 */
[----:B-1--4-:R-:W1:Y:S01]  /*1b2e0*/  LDC.64 R4, c[0x0][0x3c0] ;  /* 0x0000f000ff047b82 */ /* 0x012e620000000a00 */
[----:B--23--:R-:W2:Y:S01]  /*1b2f0*/  S2R R229, SR_TID.X ;  /* 0x0000000000e57919 */ /* 0x00cea20000002100 */
        /* <DEDUP_REMOVED lines=11> */
[----:B------:R-:W1:Y:S01]  /*1b3b0*/  LDCU UR10, c[0x0][0x440] ;  /* 0x00008800ff0a77ac */ /* 0x000e620008000800 */
[----:B------:R-:W1:Y:S01]  /*1b3c0*/  LDCU UR4, c[0x0][0x45c] ;  /* 0x00008b80ff0477ac */ /* 0x000e620008000800 */
[----:B---3--:R-:W-:Y:S01]  /*1b3d0*/  ISETP.GE.AND P5, PT, R224, UR7, PT ;  /* 0x00000007e0007c0c */ /* 0x008fe2000bfa6270 */
[----:B------:R-:W-:Y:S01]  /*1b3e0*/  UMOV UR7, 0x400 ;  /* 0x0000040000077882 */ /* 0x000fe20000000000 */
[----:B------:R-:W3:Y:S01]  /*1b3f0*/  LDCU UR9, c[0x0][0x50c] ;  /* 0x0000a180ff0977ac */ /* 0x000ee20008000800 */
[----:B-1----:R-:W-:Y:S01]  /*1b400*/  IMAD.MOV.U32 R2, RZ, RZ, R5 ;  /* 0x000000ffff027224 */ /* 0x002fe200078e0005 */
[----:B------:R1:W-:Y:S01]  /*1b410*/  STL.64 [R1+0x90], R4 ;  /* 0x0000900401007387 */ /* 0x0003e20000100a00 */
[----:B------:R-:W-:Y:S01]  /*1b420*/  IMAD.MOV.U32 R0, RZ, RZ, R4 ;  /* 0x000000ffff007224 */ /* 0x000fe200078e0004 */
[----:B------:R-:W1:Y:S04]  /*1b430*/  LDCU UR8, c[0x0][0x504] ;  /* 0x0000a080ff0877ac */ /* 0x000e680008000800 */
        /* <DEDUP_REMOVED lines=10> */
.L_x_1007:
[----:B------:R-:W2:Y:S01]  /*1b4e0*/  LDL R243, [R1+0x88] ;  /* 0x0000880001f37983 */ /* 0x000ea20000100800 */
[----:B------:R-:W1:Y:S01]  /*1b4f0*/  LDC.64 R8, c[0x0][0x3b8] ;  /* 0x0000ee00ff087b82 */ /* 0x000e620000000a00 */
[----:B------:R-:W-:Y:S01]  /*1b500*/  UIADD3 UR7, UPT, UPT, UR22, -0x1, URZ ;  /* 0xffffffff16077890 */ /* 0x000fe2000fffe0ff */
[----:B------:R-:W-:Y:S01]  /*1b510*/  LOP3.LUT R136, R244, 0x1f8, RZ, 0xc0, !PT ;  /* 0x000001f8f4887812 */ /* 0x000fe200078ec0ff */
[----:B------:R-:W3:Y:S01]  /*1b520*/  LDL R242, [R1+0x84] ;  /* 0x0000840001f27983 */ /* 0x000ee20000100800 */
[----:B------:R-:W-:Y:S02]  /*1b530*/  IMAD.U32 R135, RZ, RZ, UR22 ;  /* 0x00000016ff877e24 */ /* 0x000fe4000f8e00ff */
[----:B------:R-:W-:Y:S02]  /*1b540*/  LOP3.LUT R138, R136, 0x38, R229, 0x78, !PT ;  /* 0x00000038888a7812 */ /* 0x000fe400078e78e5 */
[----:B------:R-:W-:Y:S02]  /*1b550*/  @!P1 VIADD R135, R135, 0xffffffff ;  /* 0xffffffff87879836 */ /* 0x000fe40000000000 */
[----:B------:R-:W-:Y:S04]  /*1b560*/  LOP3.LUT R233, R138, 0x1e00, R244, 0xf8, !PT ;  /* 0x00001e008ae97812 */ /* 0x000fe800078ef8f4 */
[----:B------:R-:W-:Y:S01]  /*1b570*/  LEA R233, R233, UR5, 0x1 ;  /* 0x00000005e9e97c11 */ /* 0x000fe2000f8e08ff */
[----:B-1----:R-:W-:Y:S04]  /*1b580*/  IMAD.WIDE.U32 R10, R8, UR7, RZ ;  /* 0x00000007080a7c25 */ /* 0x002fe8000f8e00ff */
[----:B------:R-:W-:Y:S02]  /*1b590*/  IMAD R11, R9, UR7, R11 ;  /* 0x00000007090b7c24 */ /* 0x000fe4000f8e020b */
[C---:B------:R-:W-:Y:S04]  /*1b5a0*/  @!P1 IMAD.WIDE.U32 R136, R135.reuse, R8, RZ ;  /* 0x0000000887889225 */ /* 0x040fe800078e00ff */
[----:B------:R-:W-:Y:S01]  /*1b5b0*/  @!P1 IMAD R137, R135, R9, R137 ;  /* 0x0000000987899224 */ /* 0x000fe200078e0289 */
[CC--:B--2---:R-:W-:Y:S04]  /*1b5c0*/  @!P5 LEA R143, P0, R10.reuse, R243.reuse, 0x7 ;  /* 0x000000f30a8fd211 */ /* 0x0c4fe800078038ff */
[-CC-:B---3--:R-:W-:Y:S02]  /*1b5d0*/  @!P5 LEA.HI.X R142, R10, R242.reuse, R11.reuse, 0x7, P0 ;  /* 0x000000f20a8ed211 */ /* 0x188fe400000f3c0b */
[----:B------:R-:W-:Y:S02]  /*1b5e0*/  @!P1 LEA R138, P0, R136, R243, 0x7 ;  /* 0x000000f3888a9211 */ /* 0x000fe400078038ff */
[C---:B------:R-:W-:Y:S01]  /*1b5f0*/  SHF.L.U64.HI R11, R10.reuse, 0x6, R11 ;  /* 0x000000060a0b7819 */ /* 0x040fe2000001020b */
[----:B------:R-:W-:Y:S01]  /*1b600*/  IMAD.SHL.U32 R10, R10, 0x40, RZ ;  /* 0x000000400a0a7824 */ /* 0x000fe200078e00ff */
        /* <DEDUP_REMOVED lines=25> */
[C---:B---3--:R-:W-:Y:S01]  /*1b7a0*/  @!P5 LEA R138, P2, R8.reuse, R10, 0x4 ;  /* 0x0000000a088ad211 */ /* 0x048fe200078420ff */
[----:B------:R-:W-:Y:S01]  /*1b7b0*/  @!PT LDS RZ, [RZ] ;  /* 0x00000000fffff984 */ /* 0x000fe20000000800 */
[----:B------:R-:W-:Y:S01]  /*1b7c0*/  @!PT LDS RZ, [RZ] ;  /* 0x00000000fffff984 */ /* 0x000fe20000000800 */
[----:B------:R-:W-:Y:S01]  /*1b7d0*/  @!PT LDS RZ, [RZ] ;  /* 0x00000000fffff984 */ /* 0x000fe20000000800 */
[----:B------:R1:W-:Y:S03]  /*1b7e0*/  @!P1 LDGSTS.E.BYPASS.LTC128B.128 [R233+0xa800], desc[UR28][R136.64+0x80] ;  /* 0x0a80008088e99fae */ /* 0x0003e6000b981a1c */
[----:B------:R-:W-:Y:S01]  /*1b7f0*/  @!P5 LEA.HI.X R139, R8, R11, R9, 0x4, P2 ;  /* 0x0000000b088bd211 */ /* 0x000fe200010f2409 */
[----:B------:R2:W-:Y:S01]  /*1b800*/  @P1 STS.128 [R233+0xa800], RZ ;  /* 0x00a800ffe9001388 */ /* 0x0005e20000000c00 */
[C---:B----4-:R-:W-:Y:S04]  /*1b810*/  @!P5 LEA R142, P2, R138.reuse, R243, 0x1 ;  /* 0x000000f38a8ed211 */ /* 0x050fe800078408ff */
[-C--:B------:R-:W-:Y:S02]  /*1b820*/  @!P5 LEA.HI.X R138, R138, R242.reuse, R139, 0x1, P2 ;  /* 0x000000f28a8ad211 */ /* 0x080fe400010f0c8b */
[C---:B-1----:R-:W-:Y:S02]  /*1b830*/  @!P1 LEA.HI.X R137, R8.reuse, R11, R9, 0x4, P0 ;  /* 0x0000000b08899211 */ /* 0x042fe400000f2409 */
[C---:B------:R-:W-:Y:S04]  /*1b840*/  @!P1 LEA R136, P0, R135.reuse, R243, 0x1 ;  /* 0x000000f387889211 */ /* 0x040fe800078008ff */
[----:B------:R-:W-:Y:S02]  /*1b850*/  @!P1 LEA.HI.X R137, R135, R242, R137, 0x1, P0 ;  /* 0x000000f287899211 */ /* 0x000fe400000f0c89 */
[CC--:B------:R-:W-:Y:S02]  /*1b860*/  @!P5 LEA R135, P2, R8.reuse, R10.reuse, 0x5 ;  /* 0x0000000a0887d211 */ /* 0x0c0fe400078428ff */
[C---:B------:R-:W-:Y:S02]  /*1b870*/  @!P1 LEA R10, P0, R8.reuse, R10, 0x5 ;  /* 0x0000000a080a9211 */ /* 0x040fe400078028ff */
[CCC-:B------:R-:W-:Y:S02]  /*1b880*/  @!P5 LEA.HI.X R143, R8.reuse, R11.reuse, R9.reuse, 0x5, P2 ;  /* 0x0000000b088fd211 */ /* 0x1c0fe400010f2c09 */
[----:B------:R-:W-:Y:S01]  /*1b890*/  @!P1 LEA.HI.X R139, R8, R11, R9, 0x5, P0 ;  /* 0x0000000b088b9211 */ /* 0x000fe200000f2c09 */
[----:B------:R-:W-:Y:S02]  /*1b8a0*/  @!P5 IMAD.MOV.U32 R8, RZ, RZ, R142 ;  /* 0x000000ffff08d224 */ /* 0x000fe400078e008e */
[----:B------:R-:W-:Y:S01]  /*1b8b0*/  @!P5 IMAD.MOV.U32 R9, RZ, RZ, R138 ;  /* 0x000000ffff09d224 */ /* 0x000fe200078e008a */
[CC--:B------:R-:W-:Y:S04]  /*1b8c0*/  @!P5 LEA R138, P2, R135.reuse, R243.reuse, 0x1 ;  /* 0x000000f3878ad211 */ /* 0x0c0fe800078408ff */
[----:B------:R-:W-:Y:S01]  /*1b8d0*/  @!PT LDS RZ, [RZ] ;  /* 0x00000000fffff984 */ /* 0x000fe20000000800 */
[----:B------:R-:W-:Y:S01]  /*1b8e0*/  @!PT LDS RZ, [RZ] ;  /* 0x00000000fffff984 */ /* 0x000fe20000000800 */
[----:B------:R-:W-:Y:S01]  /*1b8f0*/  @!PT LDS RZ, [RZ] ;  /* 0x00000000fffff984 */ /* 0x000fe20000000800 */
[----:B------:R1:W-:Y:S01]  /*1b900*/  @!P5 LDGSTS.E.BYPASS.LTC128B.128 [R233+0x9000], desc[UR28][R8.64] ;  /* 0x0900000008e9dfae */ /* 0x0003e2000b981a1c */
[-C--:B------:R-:W-:Y:S03]  /*1b910*/  @!P5 LEA.HI.X R11, R135, R242.reuse, R143, 0x1, P2 ;  /* 0x000000f2870bd211 */ /* 0x080fe600010f0c8f */
[----:B------:R2:W-:Y:S04]  /*1b920*/  @P5 STS.128 [R233+0x9000], RZ ;  /* 0x009000ffe9005388 */ /* 0x0005e80000000c00 */
[----:B------:R-:W-:Y:S01]  /*1b930*/  @!PT LDS RZ, [RZ] ;  /* 0x00000000fffff984 */ /* 0x000fe20000000800 */
[----:B------:R-:W-:Y:S01]  /*1b940*/  @!PT LDS RZ, [RZ] ;  /* 0x00000000fffff984 */ /* 0x000fe20000000800 */
[----:B------:R-:W-:Y:S01]  /*1b950*/  @!PT LDS RZ, [RZ] ;  /* 0x00000000fffff984 */ /* 0x000fe20000000800 */
[----:B------:R2:W-:Y:S04]  /*1b960*/  @!P1 LDGSTS.E.BYPASS.LTC128B.128 [R233+0xb000], desc[UR28][R136.64+0x80] ;  /* 0x0b00008088e99fae */ /* 0x0005e8000b981a1c */
[----:B------:R2:W-:Y:S01]  /*1b970*/  @P1 STS.128 [R233+0xb000], RZ ;  /* 0x00b000ffe9001388 */ /* 0x0005e20000000c00 */
[C---:B-1----:R-:W-:Y:S04]  /*1b980*/  @!P1 LEA R8, P0, R10.reuse, R243, 0x1 ;  /* 0x000000f30a089211 */ /* 0x042fe800078008ff */
[----:B------:R-:W-:Y:S01]  /*1b990*/  @!P1 LEA.HI.X R9, R10, R242, R139, 0x1, P0 ;  /* 0x000000f20a099211 */ /* 0x000fe200000f0c8b */
        /* <DEDUP_REMOVED lines=13> */
.L_x_1005:
[----:B------:R-:W3:Y:S01]  /*1ba70*/  LDL R13, [R1+0x90] ;  /* 0x00009000010d7983 */ /* 0x000ee20000100800 */
[----:B------:R-:W-:Y:S05]  /*1ba80*/  DEPBAR.LE SB0, 0x0 ;  /* 0x000080000000791a */ /* 0x000fea0000000000 */
[----:B--2---:R-:W2:Y:S01]  /*1ba90*/  LDL R14, [R1+0x94] ;  /* 0x00009400010e7983 */ /* 0x004ea20000100800 */
[C---:B------:R-:W-:Y:S01]  /*1baa0*/  IMAD.SHL.U32 R244, R229.reuse, 0x8, RZ ;  /* 0x00000008e5f47824 */ /* 0x040fe200078e00ff */
[----:B-----5:R-:W-:Y:S01]  /*1bab0*/  SHF.R.U32.HI R227, RZ, 0x1, R229 ;  /* 0x00000001ffe37819 */ /* 0x020fe200000116e5 */
[C---:B------:R-:W-:Y:S03]  /*1bac0*/  IMAD.SHL.U32 R242, R229.reuse, 0x2, RZ ;  /* 0x00000002e5f27824 */ /* 0x040fe600078e00ff */
[----:B------:R-:W4:Y:S01]  /*1bad0*/  LDL R10, [R1+0x9c] ;  /* 0x00009c00010a7983 */ /* 0x000f220000100800 */
[----:B------:R-:W-:Y:S01]  /*1bae0*/  LOP3.LUT P4, RZ, R229, 0x4, RZ, 0xc0, !PT ;  /* 0x00000004e5ff7812 */ /* 0x000fe2000788c0ff */
[----:B-1----:R-:W-:Y:S01]  /*1baf0*/  UIADD3 UR7, UPT, UPT, UR21, UR8, URZ ;  /* 0x0000000815077290 */ /* 0x002fe2000fffe0ff */
[----:B------:R-:W-:Y:S03]  /*1bb00*/  LOP3.LUT R224, R244, 0x38, RZ, 0xc0, !PT ;  /* 0x00000038f4e07812 */ /* 0x000fe600078ec0ff */
[----:B------:R-:W5:Y:S01]  /*1bb10*/  LDL R15, [R1+0x98] ;  /* 0x00009800010f7983 */ /* 0x000f620000100800 */
[----:B------:R-:W-:Y:S01]  /*1bb20*/  SEL R220, R232, 0xffffffc0, !P4 ;  /* 0xffffffc0e8dc7807 */ /* 0x000fe20006000000 */
[----:B------:R-:W-:Y:S01]  /*1bb30*/  UISETP.GT.AND UP0, UPT, UR22, UR19, UPT ;  /* 0x000000131600728c */ /* 0x000fe2000bf04270 */
[----:B------:R-:W-:Y:S03]  /*1bb40*/  LOP3.LUT R12, R224, 0x40, RZ, 0xfc, !PT ;  /* 0x00000040e00c7812 */ /* 0x000fe600078efcff */
[----:B------:R-:W5:Y:S06]  /*1bb50*/  LDL R9, [R1+0xc0] ;  /* 0x0000c00001097983 */ /* 0x000f6c0000100800 */
[----:B------:R-:W5:Y:S01]  /*1bb60*/  LDL R8, [R1+0xc4] ;  /* 0x0000c40001087983 */ /* 0x000f620000100800 */
[----:B------:R-:W-:Y:S06]  /*1bb70*/  BAR.SYNC.DEFER_BLOCKING 0x0 ;  /* 0x0000000000007b1d */ /* 0x000fec0000010000 */
[----:B------:R-:W-:Y:S06]  /*1bb80*/  STL [R1+0xa4], R244 ;  /* 0x0000a4f401007387 */ /* 0x000fec0000100800 */
[----:B------:R1:W-:Y:S06]  /*1bb90*/  STL [R1+0xa0], R12 ;  /* 0x0000a00c01007387 */ /* 0x0003ec0000100800 */
[----:B------:R-:W-:Y:S01]  /*1bba0*/  STL [R1+0xbc], R242 ;  /* 0x0000bcf201007387 */ /* 0x000fe20000100800 */
[C---:B---3--:R-:W-:Y:S04]  /*1bbb0*/  IMAD.WIDE.U32 R6, R13.reuse, UR22, RZ ;  /* 0x000000160d067c25 */ /* 0x048fe8000f8e00ff */
[----:B--2---:R-:W-:Y:S01]  /*1bbc0*/  IMAD R2, R14, UR22, R7 ;  /* 0x000000160e027c24 */ /* 0x004fe2000f8e0207 */
[C---:B----4-:R-:W-:Y:S04]  /*1bbd0*/  LEA R4, P1, R6.reuse, R10, 0x7 ;  /* 0x0000000a06047211 */ /* 0x050fe800078238ff */
[--C-:B-----5:R-:W-:Y:S02]  /*1bbe0*/  LEA.HI.X R5, R6, R15, R2.reuse, 0x7, P1 ;  /* 0x0000000f06057211 */ /* 0x120fe400008f3c02 */
[----:B------:R-:W-:Y:S02]  /*1bbf0*/  ISETP.GE.AND P1, PT, R12, UR10, PT ;  /* 0x0000000a0c007c0c */ /* 0x000fe4000bf26270 */
[CC--:B------:R-:W-:Y:S01]  /*1bc00*/  LEA R0, P0, R6.reuse, R9.reuse, 0x6 ;  /* 0x0000000906007211 */ /* 0x0c0fe200078030ff */
[----:B------:R-:W-:Y:S01]  /*1bc10*/  @!PT LDS RZ, [RZ] ;  /* 0x00000000fffff984 */ /* 0x000fe20000000800 */
[----:B------:R-:W-:Y:S01]  /*1bc20*/  @!PT LDS RZ, [RZ] ;  /* 0x00000000fffff984 */ /* 0x000fe20000000800 */
[----:B------:R-:W-:Y:S01]  /*1bc30*/  @!PT LDS RZ, [RZ] ;  /* 0x00000000fffff984 */ /* 0x000fe20000000800 */
[----:B------:R-:W-:Y:S03]  /*1bc40*/  @!P5 LDGSTS.E.BYPASS.LTC128B.128 [R233+0xc000], desc[UR28][R4.64] ;  /* 0x0c00000004e9dfae */ /* 0x000fe6000b981a1c */
[----:B------:R-:W-:Y:S03]  /*1bc50*/  LEA.HI.X R2, R6, R8, R2, 0x6, P0 ;  /* 0x0000000806027211 */ /* 0x000fe600000f3402 */
[----:B------:R-:W-:Y:S01]  /*1bc60*/  @P5 STS.128 [R233+0xc000], RZ ;  /* 0x00c000ffe9005388 */ /* 0x000fe20000000c00 */
[----:B------:R-:W-:Y:S02]  /*1bc70*/  ISETP.GE.AND P5, PT, R224, UR10, PT ;  /* 0x0000000ae0007c0c */ /* 0x000fe4000bfa6270 */
[C---:B------:R-:W-:Y:S02]  /*1bc80*/  LEA R6, P3, R0.reuse, R10, 0x1 ;  /* 0x0000000a00067211 */ /* 0x040fe400078608ff */
[C---:B------:R-:W-:Y:S01]  /*1bc90*/  IADD3 R9, P2, PT, R0.reuse, R9, RZ ;  /* 0x0000000900097210 */ /* 0x040fe20007f5e0ff */
[----:B------:R-:W-:Y:S01]  /*1bca0*/  @!PT LDS RZ, [RZ] ;  /* 0x00000000fffff984 */ /* 0x000fe20000000800 */
[----:B------:R-:W-:Y:S01]  /*1bcb0*/  @!PT LDS RZ, [RZ] ;  /* 0x00000000fffff984 */ /* 0x000fe20000000800 */
[----:B------:R-:W-:Y:S01]  /*1bcc0*/  @!PT LDS RZ, [RZ] ;  /* 0x00000000fffff984 */ /* 0x000fe20000000800 */
[----:B------:R2:W-:Y:S01]  /*1bcd0*/  @!P1 LDGSTS.E.BYPASS.LTC128B.128 [R233+0xe000], desc[UR28][R4.64+0x80] ;  /* 0x0e00008004e99fae */ /* 0x0005e2000b981a1c */
[-C--:B------:R-:W-:Y:S02]  /*1bce0*/  LEA.HI.X R7, R0, R15.reuse, R2, 0x1, P3 ;  /* 0x0000000f00077211 */ /* 0x080fe400018f0c02 */
[----:B------:R-:W-:Y:S03]  /*1bcf0*/  LEA R11, P0, R13, R0, 0x5 ;  /* 0x000000000d0b7211 */ /* 0x000fe600078028ff */
[----:B------:R-:W-:Y:S01]  /*1bd00*/  @P1 STS.128 [R233+0xe000], RZ ;  /* 0x00e000ffe9001388 */ /* 0x000fe20000000c00 */
[----:B-1----:R-:W-:Y:S01]  /*1bd10*/  IMAD.X R12, R2, 0x1, R8, P2 ;  /* 0x00000001020c7824 */ /* 0x002fe200010e0608 */
[----:B------:R-:W-:Y:S04]  /*1bd20*/  LEA R8, P2, R9, R10, 0x1 ;  /* 0x0000000a09087211 */ /* 0x000fe800078408ff */
[----:B------:R-:W-:Y:S01]  /*1bd30*/  @!PT LDS RZ, [RZ] ;  /* 0x00000000fffff984 */ /* 0x000fe20000000800 */
[----:B------:R-:W-:Y:S01]  /*1bd40*/  @!PT LDS RZ, [RZ] ;  /* 0x00000000fffff984 */ /* 0x000fe20000000800 */
[----:B------:R-:W-:Y:S01]  /*1bd50*/  @!PT LDS RZ, [RZ] ;  /* 0x00000000fffff984 */ /* 0x000fe20000000800 */
[----:B------:R-:W-:Y:S01]  /*1bd60*/  @!P5 LDGSTS.E.BYPASS.LTC128B.128 [R233+0xc800], desc[UR28][R6.64] ;  /* 0x0c80000006e9dfae */ /* 0x000fe2000b981a1c */
[----:B------:R-:W-:Y:S01]  /*1bd70*/  LEA.HI.X R13, R13, R2, R14, 0x5, P0 ;  /* 0x000000020d0d7211 */ /* 0x000fe200000f2c0e */
[----:B------:R-:W-:Y:S01]  /*1bd80*/  IMAD.SHL.U32 R14, R229, 0x20, RZ ;  /* 0x00000020e50e7824 */ /* 0x000fe200078e00ff */
[-C--:B------:R-:W-:Y:S03]  /*1bd90*/  LEA.HI.X R9, R9, R15.reuse, R12, 0x1, P2 ;  /* 0x0000000f09097211 */ /* 0x080fe600010f0c0c */
[----:B------:R-:W-:Y:S01]  /*1bda0*/  @P5 STS.128 [R233+0xc800], RZ ;  /* 0x00c800ffe9005388 */ /* 0x000fe20000000c00 */
[C---:B------:R-:W-:Y:S02]  /*1bdb0*/  LEA R10, P0, R11.reuse, R10, 0x1 ;  /* 0x0000000a0b0a7211 */ /* 0x040fe400078008ff */
[----:B------:R-:W-:Y:S03]  /*1bdc0*/  LOP3.LUT R228, R14, 0x7c00, RZ, 0xc0, !PT ;  /* 0x00007c000ee47812 */ /* 0x000fe600078ec0ff */
[----:B------:R-:W-:Y:S01]  /*1bdd0*/  @!PT LDS RZ, [RZ] ;  /* 0x00000000fffff984 */ /* 0x000fe20000000800 */
[----:B------:R-:W-:Y:S01]  /*1bde0*/  @!PT LDS RZ, [RZ] ;  /* 0x00000000fffff984 */ /* 0x000fe20000000800 */
[----:B------:R-:W-:Y:S01]  /*1bdf0*/  @!PT LDS RZ, [RZ] ;  /* 0x00000000fffff984 */ /* 0x000fe20000000800 */
[----:B------:R1:W-:Y:S01]  /*1be00*/  @!P1 LDGSTS.E.BYPASS.LTC128B.128 [R233+0xe800], desc[UR28][R6.64+0x80] ;  /* 0x0e80008006e99fae */ /* 0x0003e2000b981a1c */
[----:B------:R-:W-:Y:S02]  /*1be10*/  LEA.HI.X R11, R11, R15, R13, 0x1, P0 ;  /* 0x0000000f0b0b7211 */ /* 0x000fe400000f0c0d */
[----:B------:R-:W-:Y:S03]  /*1be20*/  LOP3.LUT R2, R227, 0x8, RZ, 0xc0, !PT ;  /* 0x00000008e3027812 */ /* 0x000fe600078ec0ff */
[----:B------:R-:W-:Y:S01]  /*1be30*/  @P1 STS.128 [R233+0xe800], RZ ;  /* 0x00e800ffe9001388 */ /* 0x000fe20000000c00 */
[--C-:B------:R-:W-:Y:S05]  /*1be40*/  LOP3.LUT R0, R224, 0x1c0, R230.reuse, 0xf8, !PT ;  /* 0x000001c0e0007812 */ /* 0x100fea00078ef8e6 */
[----:B------:R-:W-:Y:S01]  /*1be50*/  @!PT LDS RZ, [RZ] ;  /* 0x00000000fffff984 */ /* 0x000fe20000000800 */
[----:B------:R-:W-:Y:S01]  /*1be60*/  @!PT LDS RZ, [RZ] ;  /* 0x00000000fffff984 */ /* 0x000fe20000000800 */
[----:B------:R-:W-:Y:S01]  /*1be70*/  @!PT LDS RZ, [RZ] ;  /* 0x00000000fffff984 */ /* 0x000fe20000000800 */
[----:B------:R-:W-:Y:S01]  /*1be80*/  @!P5 LDGSTS.E.BYPASS.LTC128B.128 [R233+0xd000], desc[UR28][R8.64] ;  /* 0x0d00000008e9dfae */ /* 0x000fe2000b981a1c */
[----:B------:R-:W-:Y:S02]  /*1be90*/  LOP3.LUT R226, R0, R2, RZ, 0x3c, !PT ;  /* 0x0000000200e27212 */ /* 0x000fe400078e3cff */
[----:B--2---:R-:W-:Y:S03]  /*1bea0*/  LOP3.LUT R4, R228, 0x200, R230, 0xf8, !PT ;  /* 0x00000200e4047812 */ /* 0x004fe600078ef8e6 */
[----:B------:R-:W-:Y:S01]  /*1beb0*/  @P5 STS.128 [R233+0xd000], RZ ;  /* 0x00d000ffe9005388 */ /* 0x000fe20000000c00 */
[----:B------:R-:W-:Y:S02]  /*1bec0*/  LOP3.LUT R0, R0, 0x8, R229, 0x78, !PT ;  /* 0x0000000800007812 */ /* 0x000fe400078e78e5 */
[----:B------:R-:W-:Y:S03]  /*1bed0*/  LOP3.LUT R2, R4, R226, RZ, 0xfc, !PT ;  /* 0x000000e204027212 */ /* 0x000fe600078efcff */
[----:B------:R-:W-:Y:S01]  /*1bee0*/  @!PT LDS RZ, [RZ] ;  /* 0x00000000fffff984 */ /* 0x000fe20000000800 */
[----:B------:R-:W-:Y:S01]  /*1bef0*/  @!PT LDS RZ, [RZ] ;  /* 0x00000000fffff984 */ /* 0x000fe20000000800 */
[----:B------:R-:W-:Y:S01]  /*1bf00*/  @!PT LDS RZ, [RZ] ;  /* 0x00000000fffff984 */ /* 0x000fe20000000800 */
[----:B------:R-:W-:Y:S01]  /*1bf10*/  @!P1 LDGSTS.E.BYPASS.LTC128B.128 [R233+0xf000], desc[UR28][R8.64+0x80] ;  /* 0x0f00008008e99fae */ /* 0x000fe2000b981a1c */
[----:B------:R-:W-:Y:S01]  /*1bf20*/  IMAD R0, R0, 0x2, R231 ;  /* 0x0000000200007824 */ /* 0x000fe200078e02e7 */
[----:B------:R-:W-:Y:S04]  /*1bf30*/  LEA R134, R2, UR5, 0x1 ;  /* 0x0000000502867c11 */ /* 0x000fe8000f8e08ff */
[----:B------:R-:W-:Y:S01]  /*1bf40*/  @P1 STS.128 [R233+0xf000], RZ ;  /* 0x00f000ffe9001388 */ /* 0x000fe20000000c00 */
[----:B------:R-:W-:Y:S05]  /*1bf50*/  VIADD R2, R0, UR5 ;  /* 0x0000000500027c36 */ /* 0x000fea0008000000 */
[----:B------:R-:W-:Y:S01]  /*1bf60*/  @!PT LDS RZ, [RZ] ;  /* 0x00000000fffff984 */ /* 0x000fe20000000800 */
[----:B------:R-:W-:Y:S01]  /*1bf70*/  @!PT LDS RZ, [RZ] ;  /* 0x00000000fffff984 */ /* 0x000fe20000000800 */
[----:B------:R-:W-:Y:S01]  /*1bf80*/  @!PT LDS RZ, [RZ] ;  /* 0x00000000fffff984 */ /* 0x000fe20000000800 */
[----:B------:R-:W-:Y:S01]  /*1bf90*/  @!P5 LDGSTS.E.BYPASS.LTC128B.128 [R233+0xd800], desc[UR28][R10.64] ;  /* 0x0d8000000ae9dfae */ /* 0x000fe2000b981a1c */
[C-C-:B------:R-:W-:Y:S02]  /*1bfa0*/  IMAD.IADD R143, R225.reuse, 0x1, R134.reuse ;  /* 0x00000001e18f7824 */ /* 0x140fe400078e0286 */
[----:B------:R-:W-:Y:S03]  /*1bfb0*/  IMAD.IADD R133, R2, 0x1, R225 ;  /* 0x0000000102857824 */ /* 0x000fe600078e02e1 */
[----:B------:R-:W-:Y:S01]  /*1bfc0*/  @P5 STS.128 [R233+0xd800], RZ ;  /* 0x00d800ffe9005388 */ /* 0x000fe20000000c00 */
[----:B------:R-:W-:Y:S02]  /*1bfd0*/  IMAD.IADD R135, R220, 0x1, R134 ;  /* 0x00000001dc877824 */ /* 0x000fe400078e0286 */
[----:B------:R-:W-:Y:S03]  /*1bfe0*/  IMAD.IADD R220, R2, 0x1, R220 ;  /* 0x0000000102dc7824 */ /* 0x000fe600078e02dc */
[----:B------:R-:W-:Y:S01]  /*1bff0*/  @!PT LDS RZ, [RZ] ;  /* 0x00000000fffff984 */ /* 0x000fe20000000800 */
[----:B------:R-:W-:Y:S01]  /*1c000*/  @!PT LDS RZ, [RZ] ;  /* 0x00000000fffff984 */ /* 0x000fe20000000800 */
[----:B------:R-:W-:Y:S01]  /*1c010*/  @!PT LDS RZ, [RZ] ;  /* 0x00000000fffff984 */ /* 0x000fe20000000800 */
[----:B------:R2:W-:Y:S01]  /*1c020*/  @!P1 LDGSTS.E.BYPASS.LTC128B.128 [R233+0xf800], desc[UR28][R10.64+0x80] ;  /* 0x0f8000800ae99fae */ /* 0x0005e2000b981a1c */
[C---:B------:R-:W-:Y:S05]  /*1c030*/  IMAD.IADD R142, R225.reuse, 0x1, R135 ;  /* 0x00000001e18e7824 */ /* 0x040fea00078e0287 */
[----:B------:R-:W-:Y:S01]  /*1c040*/  @P1 STS.128 [R233+0xf800], RZ ;  /* 0x00f800ffe9001388 */ /* 0x000fe20000000c00 */
[----:B------:R-:W-:Y:S05]  /*1c050*/  IADD3 R2, PT, PT, R225, R220, RZ ;  /* 0x000000dce1027210 */ /* 0x000fea0007ffe0ff */
        /* <DEDUP_REMOVED lines=11> */
[C---:B--2---:R-:W-:Y:S08]  /*1c110*/  HMMA.16816.F32 R8, R60.reuse, R16, RZ ;  /* 0x000000103c08723c */ /* 0x044ff000000018ff */
        /* <DEDUP_REMOVED lines=124> */
[----:B-1----:R-:W-:Y:S04]  /*1c8e0*/  IADD3 R133, PT, PT, R0, 0x38, RZ ;  /* 0x0000003800857810 */ /* 0x002fe80007ffe0ff */
        /* <DEDUP_REMOVED lines=28> */
[-C--:B-1----:R-:W-:Y:S11]  /*1cab0*/  HMMA.16816.F32 R4, R212, R216.reuse, R4 ;  /* 0x000000d8d404723c */ /* 0x082ff60000001804 */
[----:B------:R-:W-:Y:S08]  /*1cac0*/  @!UPT UIADD3 URZ, UPT, UPT, URZ, URZ, URZ ;  /* 0x000000fffffff290 */ /* 0x000ff0000fffe0ff */
[----:B------:R-:W-:Y:S01]  /*1cad0*/  FMUL.FTZ R6, R6, UR9 ;  /* 0x0000000906067c20 */ /* 0x000fe20008410000 */
[----:B------:R-:W-:Y:S01]  /*1cae0*/  FMUL.FTZ R5, R5, UR9 ;  /* 0x0000000905057c20 */ /* 0x000fe20008410000 */
[----:B------:R-:W-:Y:S01]  /*1caf0*/  FMUL.FTZ R7, R7, UR9 ;  /* 0x0000000907077c20 */ /* 0x000fe20008410000 */
[C---:B--2---:R-:W-:Y:S03]  /*1cb00*/  HMMA.16816.F32 R8, R136.reuse, R216, R8 ;  /* 0x000000d88808723c */ /* 0x044fe60000001808 */
[----:B------:R-:W-:Y:S05]  /*1cb10*/  MUFU.TANH R135, R7 ;  /* 0x0000000700877308 */ /* 0x000fea0000002400 */
[-C--:B------:R-:W-:Y:S08]  /*1cb20*/  HMMA.16816.F32 R12, R136, R218.reuse, R12 ;  /* 0x000000da880c723c */ /* 0x080ff0000000180c */
[C---:B------:R-:W-:Y:S01]  /*1cb30*/  HMMA.16816.F32 R16, R212.reuse, R218, R16 ;  /* 0x000000dad410723c */ /* 0x040fe20000001810 */
[----:B------:R-:W-:Y:S03]  /*1cb40*/  MUFU.TANH R219, R5 ;  /* 0x0000000500db7308 */ /* 0x000fe60000002400 */
[----:B------:R-:W-:Y:S01]  /*1cb50*/  FMUL.FTZ R10, R10, UR9 ;  /* 0x000000090a0a7c20 */ /* 0x000fe20008410000 */
[----:B------:R-:W-:Y:S01]  /*1cb60*/  FMUL.FTZ R8, R8, UR9 ;  /* 0x0000000908087c20 */ /* 0x000fe20008410000 */
[----:B------:R-:W-:Y:S01]  /*1cb70*/  FMUL.FTZ R9, R9, UR9 ;  /* 0x0000000909097c20 */ /* 0x000fe20008410000 */
[----:B------:R-:W-:Y:S01]  /*1cb80*/  FMUL.FTZ R11, R11, UR9 ;  /* 0x000000090b0b7c20 */ /* 0x000fe20008410000 */
[-C--:B---3--:R-:W-:Y:S03]  /*1cb90*/  HMMA.16816.F32 R20, R212, R208.reuse, R20 ;  /* 0x000000d0d414723c */ /* 0x088fe60000001814 */
[----:B------:R-:W-:Y:S05]  /*1cba0*/  MUFU.TANH R217, R10 ;  /* 0x0000000a00d97308 */ /* 0x000fea0000002400 */
[C---:B------:R-:W-:Y:S05]  /*1cbb0*/  HMMA.16816.F32 R24, R136.reuse, R208, R24 ;  /* 0x000000d08818723c */ /* 0x040fea0000001818 */
[----:B------:R-:W-:Y:S03]  /*1cbc0*/  MUFU.TANH R8, R8 ;  /* 0x0000000800087308 */ /* 0x000fe60000002400 */
[-C--:B------:R-:W-:Y:S07]  /*1cbd0*/  HMMA.16816.F32 R28, R136, R210.reuse, R28 ;  /* 0x000000d2881c723c */ /* 0x080fee000000181c */
[----:B------:R-:W-:Y:S01]  /*1cbe0*/  MUFU.TANH R216, R9 ;  /* 0x0000000900d87308 */ /* 0x000fe20000002400 */
[C---:B------:R-:W-:Y:S01]  /*1cbf0*/  HMMA.16816.F32 R32, R212.reuse, R210, R32 ;  /* 0x000000d2d420723c */ /* 0x040fe20000001820 */
[----:B------:R1:W2:Y:S01]  /*1cc00*/  LDSM.16.M88.4 R208, [R2+0xb800] ;  /* 0x00b8000002d0783b */ /* 0x0002a20000000200 */
[----:B------:R-:W-:Y:S07]  /*1cc10*/  DEPBAR.LE SB0, 0x0 ;  /* 0x000080000000791a */ /* 0x000fee0000000000 */
[----:B------:R-:W-:Y:S01]  /*1cc20*/  MUFU.TANH R218, R11 ;  /* 0x0000000b00da7308 */ /* 0x000fe20000002400 */
[----:B------:R-:W-:Y:S01]  /*1cc30*/  BAR.SYNC.DEFER_BLOCKING 0x0 ;  /* 0x0000000000007b1d */ /* 0x000fe20000010000 */
[-C--:B----4-:R-:W-:Y:S08]  /*1cc40*/  HMMA.16816.F32 R36, R212, R220.reuse, R36 ;  /* 0x000000dcd424723c */ /* 0x090ff00000001824 */
[C---:B------:R-:W-:Y:S04]  /*1cc50*/  HMMA.16816.F32 R40, R136.reuse, R220, R40 ;  /* 0x000000dc8828723c */ /* 0x040fe80000001828 */
[----:B------:R-:W-:Y:S01]  /*1cc60*/  FMUL.FTZ R221, R4, UR9 ;  /* 0x0000000904dd7c20 */ /* 0x000fe20008410000 */
[----:B------:R-:W-:Y:S03]  /*1cc70*/  VIADD R4, R0, UR21 ;  /* 0x0000001500047c36 */ /* 0x000fe60008000000 */
[-C--:B------:R-:W-:Y:S03]  /*1cc80*/  HMMA.16816.F32 R44, R136, R222.reuse, R44 ;  /* 0x000000de882c723c */ /* 0x080fe6000000182c */
[----:B-1----:R-:W-:Y:S05]  /*1cc90*/  IMAD.IADD R2, R234, 0x1, -R4 ;  /* 0x00000001ea027824 */ /* 0x002fea00078e0a04 */
[C---:B------:R-:W-:Y:S01]  /*1cca0*/  HMMA.16816.F32 R48, R212.reuse, R222, R48 ;  /* 0x000000ded430723c */ /* 0x040fe20000001830 */
[----:B------:R1:W-:Y:S03]  /*1ccb0*/  MUFU.TANH R220, R6 ;  /* 0x0000000600dc7308 */ /* 0x0003e60000002400 */
[----:B------:R-:W-:Y:S04]  /*1ccc0*/  IABS R2, R2 ;  /* 0x0000000200027213 */ /* 0x000fe80000000000 */
[-C--:B--2---:R-:W-:Y:S03]  /*1ccd0*/  HMMA.16816.F32 R52, R212, R208.reuse, R52 ;  /* 0x000000d0d434723c */ /* 0x084fe60000001834 */
[----:B------:R-:W2:Y:S01]  /*1cce0*/  MUFU.TANH R221, R221 ;  /* 0x000000dd00dd7308 */ /* 0x000ea20000002400 */
[----:B------:R-:W-:Y:S05]  /*1ccf0*/  IMAD.MOV.U32 R134, RZ, RZ, R2 ;  /* 0x000000ffff867224 */ /* 0x000fea00078e0002 */
[----:B------:R-:W-:Y:S01]  /*1cd00*/  I2FP.F32.S32 R134, R134 ;  /* 0x0000008600867245 */ /* 0x000fe20000201400 */
[C---:B------:R-:W-:Y:S04]  /*1cd10*/  HMMA.16816.F32 R56, R136.reuse, R208, R56 ;  /* 0x000000d08838723c */ /* 0x040fe80000001838 */
[----:B-1----:R-:W-:Y:S04]  /*1cd20*/  IMAD.IADD R6, R240, 0x1, -R4 ;  /* 0x00000001f0067824 */ /* 0x002fe800078e0a04 */
[-C--:B------:R-:W-:Y:S03]  /*1cd30*/  HMMA.16816.F32 R60, R136, R210.reuse, R60 ;  /* 0x000000d2883c723c */ /* 0x080fe6000000183c */
[----:B------:R-:W-:Y:S01]  /*1cd40*/  IABS R2, R6 ;  /* 0x0000000600027213 */ /* 0x000fe20000000000 */
[----:B--2---:R-:W-:Y:S04]  /*1cd50*/  FFMA.FTZ R221, R134, -UR6, R221 ;  /* 0x8000000686dd7c23 */ /* 0x004fe800080100dd */
[----:B------:R-:W-:Y:S01]  /*1cd60*/  IMAD.MOV.U32 R6, RZ, RZ, R2 ;  /* 0x000000ffff067224 */ /* 0x000fe200078e0002 */
[----:B------:R-:W-:Y:S04]  /*1cd70*/  HMMA.16816.F32 R64, R212, R210, R64 ;  /* 0x000000d2d440723c */ /* 0x000fe80000001840 */
[----:B------:R-:W-:Y:S01]  /*1cd80*/  I2FP.F32.S32 R6, R6 ;  /* 0x0000000600067245 */ /* 0x000fe20000201400 */
[----:B------:R-:W-:Y:S04]  /*1cd90*/  VIADD R2, R133, UR21 ;  /* 0x0000001585027c36 */ /* 0x000fe80008000000 */
[----:B------:R-:W-:Y:S02]  /*1cda0*/  VIADD R134, R2, 0xffffffc9 ;  /* 0xffffffc902867836 */ /* 0x000fe40000000000 */
[----:B------:R-:W-:Y:S01]  /*1cdb0*/  FFMA.FTZ R220, R6, -UR6, R220 ;  /* 0x8000000606dc7c23 */ /* 0x000fe200080100dc */
[----:B------:R-:W-:Y:S02]  /*1cdc0*/  IMAD.IADD R6, R241, 0x1, -R4 ;  /* 0x00000001f1067824 */ /* 0x000fe400078e0a04 */
[--C-:B------:R-:W-:Y:S02]  /*1cdd0*/  IMAD.IADD R5, R234, 0x1, -R134.reuse ;  /* 0x00000001ea057824 */ /* 0x100fe400078e0a86 */
[----:B------:R-:W-:Y:S01]  /*1cde0*/  IMAD.IADD R7, R238, 0x1, -R134 ;  /* 0x00000001ee077824 */ /* 0x000fe200078e0a86 */
[----:B------:R-:W-:Y:S02]  /*1cdf0*/  IABS R6, R6 ;  /* 0x0000000600067213 */ /* 0x000fe40000000000 */
[----:B------:R-:W-:Y:S02]  /*1ce00*/  IABS R5, R5 ;  /* 0x0000000500057213 */ /* 0x000fe40000000000 */
[----:B------:R-:W-:Y:S02]  /*1ce10*/  I2FP.F32.S32 R6, R6 ;  /* 0x0000000600067245 */ /* 0x000fe40000201400 */
[----:B------:R-:W-:Y:S03]  /*1ce20*/  I2FP.F32.S32 R5, R5 ;  /* 0x0000000500057245 */ /* 0x000fe60000201400 */
[----:B------:R-:W-:Y:S01]  /*1ce30*/  FFMA.FTZ R217, R6, -UR6, R217 ;  /* 0x8000000606d97c23 */ /* 0x000fe200080100d9 */
[----:B------:R-:W-:Y:S02]  /*1ce40*/  VIADD R6, R234, -UR7 ;  /* 0x80000007ea067c36 */ /* 0x000fe40008000000 */
[----:B------:R-:W-:Y:S01]  /*1ce50*/  FFMA.FTZ R219, R5, -UR6, R219 ;  /* 0x8000000605db7c23 */ /* 0x000fe200080100db */
[----:B------:R-:W-:Y:S01]  /*1ce60*/  IMAD.IADD R5, R238, 0x1, -R4 ;  /* 0x00000001ee057824 */ /* 0x000fe200078e0a04 */
[----:B------:R-:W-:Y:S02]  /*1ce70*/  IADD3 R4, PT, PT, R240, -R134, RZ ;  /* 0x80000086f0047210 */ /* 0x000fe40007ffe0ff */
[----:B------:R-:W-:Y:S02]  /*1ce80*/  ISETP.GT.AND P6, PT, R6, R0, PT ;  /* 0x000000000600720c */ /* 0x000fe40003fc4270 */
[----:B------:R-:W-:Y:S02]  /*1ce90*/  IABS R209, R5 ;  /* 0x0000000500d17213 */ /* 0x000fe40000000000 */
[----:B------:R-:W-:Y:S02]  /*1cea0*/  IABS R5, R4 ;  /* 0x0000000400057213 */ /* 0x000fe40000000000 */
[----:B------:R-:W-:Y:S01]  /*1ceb0*/  IABS R4, R7 ;  /* 0x0000000700047213 */ /* 0x000fe20000000000 */
[----:B------:R-:W-:Y:S01]  /*1cec0*/  VIADD R7, R240, -UR7 ;  /* 0x80000007f0077c36 */ /* 0x000fe20008000000 */
[----:B------:R-:W-:Y:S02]  /*1ced0*/  I2FP.F32.S32 R5, R5 ;  /* 0x0000000500057245 */ /* 0x000fe40000201400 */
[----:B------:R-:W-:Y:S02]  /*1cee0*/  I2FP.F32.S32 R4, R4 ;  /* 0x0000000400047245 */ /* 0x000fe40000201400 */
[----:B------:R-:W-:Y:S01]  /*1cef0*/  I2FP.F32.S32 R209, R209 ;  /* 0x000000d100d17245 */ /* 0x000fe20000201400 */
[----:B------:R-:W-:Y:S01]  /*1cf00*/  FFMA.FTZ R208, R5, -UR6, R135 ;  /* 0x8000000605d07c23 */ /* 0x000fe20008010087 */
[----:B------:R-:W-:Y:S02]  /*1cf10*/  VIADD R5, R238, -UR7 ;  /* 0x80000007ee057c36 */ /* 0x000fe40008000000 */
[----:B------:R-:W-:Y:S01]  /*1cf20*/  FFMA.FTZ R216, R4, -UR6, R216 ;  /* 0x8000000604d87c23 */ /* 0x000fe200080100d8 */
[----:B------:R-:W-:Y:S01]  /*1cf30*/  ISETP.GT.AND P3, PT, R7, R0, PT ;  /* 0x000000000700720c */ /* 0x000fe20003f64270 */
[----:B------:R-:W-:Y:S02]  /*1cf40*/  VIADD R4, R241, -UR7 ;  /* 0x80000007f1047c36 */ /* 0x000fe40008000000 */
[----:B------:R-:W-:Y:S01]  /*1cf50*/  FFMA.FTZ R209, R209, -UR6, R8 ;  /* 0x80000006d1d17c23 */ /* 0x000fe20008010008 */
[----:B------:R-:W-:Y:S09]  /*1cf60*/  BRA.U.ANY UP0, `(.L_x_1007) ;  /* 0xffffffe5005c7547 */ /* 0x000ff2000b93ffff */
.L_x_1006:
[----:B------:R-:W-:Y:S01]  /*1cf70*/  FSEL R143, R221, -INF , !P6 ;  /* 0xff800000dd8f7808 */ /* 0x000fe20007000000 */
[----:B------:R-:W-:Y:S01]  /*1cf80*/  FMUL.FTZ R12, R12, UR9 ;  /* 0x000000090c0c7c20 */ /* 0x000fe20008410000 */
[-C--:B------:R-:W-:Y:S01]  /*1cf90*/  ISETP.GT.AND P1, PT, R5, R0.reuse, PT ;  /* 0x000000000500720c */ /* 0x080fe20003f24270 */
[----:B--2---:R-:W-:Y:S01]  /*1cfa0*/  VIADD R8, R0, 0x1 ;  /* 0x0000000100087836 */ /* 0x004fe20000000000 */
[----:B------:R-:W-:Y:S01]  /*1cfb0*/  ISETP.GT.AND P0, PT, R4, R0, PT ;  /* 0x000000000400720c */ /* 0x000fe20003f04270 */
[----:B------:R1:W-:Y:S01]  /*1cfc0*/  MUFU.TANH R212, R12 ;  /* 0x0000000c00d47308 */ /* 0x0003e20000002400 */
[----:B------:R-:W-:Y:S01]  /*1cfd0*/  FSEL R139, R220, -INF , !P3 ;  /* 0xff800000dc8b7808 */ /* 0x000fe20005800000 */
[----:B------:R-:W-:Y:S01]  /*1cfe0*/  STL [R1+0xf4], R128 ;  /* 0x0000f48001007387 */ /* 0x000fe20000100800 */
[-C--:B------:R-:W-:Y:S01]  /*1cff0*/  ISETP.GT.AND P6, PT, R7, R8.reuse, PT ;  /* 0x000000080700720c */ /* 0x080fe20003fc4270 */
[----:B------:R-:W-:Y:S01]  /*1d000*/  FMUL.FTZ R54, R54, UR9 ;  /* 0x0000000936367c20 */ /* 0x000fe20008410000 */
[-C--:B------:R-:W-:Y:S01]  /*1d010*/  ISETP.GT.AND P2, PT, R6, R8.reuse, PT ;  /* 0x000000080600720c */ /* 0x080fe20003f44270 */
[----:B------:R-:W-:Y:S01]  /*1d020*/  FMUL.FTZ R14, R14, UR9 ;  /* 0x000000090e0e7c20 */ /* 0x000fe20008410000 */
[----:B------:R-:W-:Y:S01]  /*1d030*/  FSEL R136, R208, -INF , !P6 ;  /* 0xff800000d0887808 */ /* 0x000fe20007000000 */
[----:B------:R-:W-:Y:S01]  /*1d040*/  STL [R1+0xf0], R129 ;  /* 0x0000f08101007387 */ /* 0x000fe20000100800 */
[----:B------:R-:W-:Y:S01]  /*1d050*/  FSEL R142, R219, -INF , !P2 ;  /* 0xff800000db8e7808 */ /* 0x000fe20005000000 */
[----:B------:R2:W-:Y:S01]  /*1d060*/  MUFU.TANH R208, R14 ;  /* 0x0000000e00d07308 */ /* 0x0005e20000002400 */
[-C--:B------:R-:W-:Y:S01]  /*1d070*/  ISETP.GT.AND P2, PT, R5, R8.reuse, PT ;  /* 0x000000080500720c */ /* 0x080fe20003f44270 */
[----:B------:R-:W-:Y:S01]  /*1d080*/  FMUL.FTZ R13, R13, UR9 ;  /* 0x000000090d0d7c20 */ /* 0x000fe20008410000 */
[----:B------:R-:W-:Y:S01]  /*1d090*/  FSEL R138, R209, -INF , !P1 ;  /* 0xff800000d18a7808 */ /* 0x000fe20004800000 */
[----:B------:R-:W-:Y:S01]  /*1d0a0*/  STL [R1+0xec], R130 ;  /* 0x0000ec8201007387 */ /* 0x000fe20000100800 */
[----:B------:R-:W-:Y:S01]  /*1d0b0*/  FSEL R137, R216, -INF , !P2 ;  /* 0xff800000d8897808 */ /* 0x000fe20005000000 */
[----:B------:R-:W-:Y:S01]  /*1d0c0*/  FMUL.FTZ R52, R52, UR9 ;  /* 0x0000000934347c20 */ /* 0x000fe20008410000 */
[----:B------:R-:W-:Y:S01]  /*1d0d0*/  FSEL R135, R217, -INF , !P0 ;  /* 0xff800000d9877808 */ /* 0x000fe20004000000 */
[----:B------:R3:W-:Y:S01]  /*1d0e0*/  STL [R1+0xe8], R131 ;  /* 0x0000e88301007387 */ /* 0x0007e20000100800 */
[----:B------:R-:W-:Y:S01]  /*1d0f0*/  IADD3 R9, PT, PT, R2, -0x30, RZ ;  /* 0xffffffd002097810 */ /* 0x000fe20007ffe0ff */
[----:B------:R4:W3:Y:S01]  /*1d100*/  MUFU.TANH R210, R13 ;  /* 0x0000000d00d27308 */ /* 0x0008e20000002400 */
[----:B------:R-:W-:Y:S01]  /*1d110*/  ISETP.GT.AND P3, PT, R4, R8, PT ;  /* 0x000000080400720c */ /* 0x000fe20003f64270 */
[----:B------:R-:W-:Y:S01]  /*1d120*/  STL [R1+0xd8], R233 ;  /* 0x0000d8e901007387 */ /* 0x000fe20000100800 */
[----:B------:R-:W-:Y:S01]  /*1d130*/  ISETP.GE.AND P6, PT, R8, R236, PT ;  /* 0x000000ec0800720c */ /* 0x000fe20003fc6270 */
[--C-:B-1----:R-:W-:Y:S01]  /*1d140*/  IMAD.IADD R12, R238, 0x1, -R9.reuse ;  /* 0x00000001ee0c7824 */ /* 0x102fe200078e0a09 */
[C---:B------:R-:W-:Y:S01]  /*1d150*/  ISETP.GE.AND P1, PT, R8.reuse, R237, PT ;  /* 0x000000ed0800720c */ /* 0x040fe20003f26270 */
[----:B------:R1:W-:Y:S01]  /*1d160*/  STL [R1+0xd4], R228 ;  /* 0x0000d4e401007387 */ /* 0x0003e20000100800 */
[----:B------:R-:W-:Y:S01]  /*1d170*/  ISETP.GE.AND P2, PT, R8, R235, PT ;  /* 0x000000eb0800720c */ /* 0x000fe20003f46270 */
[----:B------:R-:W-:Y:S01]  /*1d180*/  FMUL.FTZ R66, R66, UR9 ;  /* 0x0000000942427c20 */ /* 0x000fe20008410000 */
[----:B------:R-:W-:Y:S01]  /*1d190*/  ISETP.GE.AND P0, PT, R8, R239, PT ;  /* 0x000000ef0800720c */ /* 0x000fe20003f06270 */
[----:B------:R-:W-:Y:S01]  /*1d1a0*/  VIADD R8, R2, 0xffffffd1 ;  /* 0xffffffd102087836 */ /* 0x000fe20000000000 */
[----:B------:R-:W-:Y:S01]  /*1d1b0*/  IABS R12, R12 ;  /* 0x0000000c000c7213 */ /* 0x000fe20000000000 */
[----:B------:R-:W-:Y:S01]  /*1d1c0*/  FMUL.FTZ R18, R18, UR9 ;  /* 0x0000000912127c20 */ /* 0x000fe20008410000 */
[----:B------:R-:W-:Y:S01]  /*1d1d0*/  FSEL R229, R136, -INF , !P1 ;  /* 0xff80000088e57808 */ /* 0x000fe20004800000 */
[----:B------:R-:W-:Y:S01]  /*1d1e0*/  FMUL.FTZ R17, R17, UR9 ;  /* 0x0000000911117c20 */ /* 0x000fe20008410000 */
[----:B------:R-:W-:Y:S01]  /*1d1f0*/  IADD3 R11, PT, PT, R238, -R8, RZ ;  /* 0x80000008ee0b7210 */ /* 0x000fe20007ffe0ff */
[----:B------:R-:W-:Y:S01]  /*1d200*/  MUFU.TANH R209, R18 ;  /* 0x0000001200d17308 */ /* 0x000fe20000002400 */
[----:B------:R-:W-:Y:S01]  /*1d210*/  FSEL R232, R142, -INF , !P6 ;  /* 0xff8000008ee87808 */ /* 0x000fe20007000000 */
[----:B------:R1:W-:Y:S01]  /*1d220*/  STL [R1+0xd0], R227 ;  /* 0x0000d0e301007387 */ /* 0x0003e20000100800 */
[----:B------:R-:W-:Y:S01]  /*1d230*/  IABS R11, R11 ;  /* 0x0000000b000b7213 */ /* 0x000fe20000000000 */
[--C-:B--2---:R-:W-:Y:S01]  /*1d240*/  IMAD.IADD R14, R241, 0x1, -R9.reuse ;  /* 0x00000001f10e7824 */ /* 0x104fe200078e0a09 */
[----:B------:R-:W-:Y:S01]  /*1d250*/  FSEL R217, R137, -INF , !P2 ;  /* 0xff80000089d97808 */ /* 0x000fe20005000000 */
[----:B------:R-:W-:Y:S01]  /*1d260*/  FMUL.FTZ R10, R15, UR9 ;  /* 0x000000090f0a7c20 */ /* 0x000fe20008410000 */
[----:B------:R-:W-:Y:S03]  /*1d270*/  I2FP.F32.S32 R15, R12 ;  /* 0x0000000c000f7245 */ /* 0x000fe60000201400 */
[----:B------:R2:W-:Y:S01]  /*1d280*/  MUFU.TANH R211, R17 ;  /* 0x0000001100d37308 */ /* 0x0005e20000002400 */
[----:B------:R-:W-:Y:S01]  /*1d290*/  I2FP.F32.S32 R12, R11 ;  /* 0x0000000b000c7245 */ /* 0x000fe20000201400 */
[----:B------:R-:W-:Y:S01]  /*1d2a0*/  STL [R1+0xcc], R224 ;  /* 0x0000cce001007387 */ /* 0x000fe20000100800 */
[----:B------:R-:W-:Y:S01]  /*1d2b0*/  IABS R14, R14 ;  /* 0x0000000e000e7213 */ /* 0x000fe20000000000 */
[----:B----4-:R-:W-:Y:S01]  /*1d2c0*/  FMUL.FTZ R13, R16, UR9 ;  /* 0x00000009100d7c20 */ /* 0x010fe20008410000 */
[----:B------:R-:W-:Y:S01]  /*1d2d0*/  FMUL.FTZ R16, R19, UR9 ;  /* 0x0000000913107c20 */ /* 0x000fe20008410000 */
[----:B------:R-:W-:Y:S01]  /*1d2e0*/  STL [R1+0xdc], R238 ;  /* 0x0000dcee01007387 */ /* 0x000fe20000100800 */
[----:B------:R-:W-:Y:S01]  /*1d2f0*/  I2FP.F32.S32 R11, R14 ;  /* 0x0000000e000b7245 */ /* 0x000fe20000201400 */
[----:B------:R-:W-:Y:S01]  /*1d300*/  IMAD.IADD R134, R241, 0x1, -R134 ;  /* 0x00000001f1867824 */ /* 0x000fe200078e0a86 */
[----:B------:R-:W-:Y:S01]  /*1d310*/  IADD3 R14, PT, PT, R234, -R9, RZ ;  /* 0x80000009ea0e7210 */ /* 0x000fe20007ffe0ff */
[----:B------:R-:W4:Y:S01]  /*1d320*/  MUFU.TANH R10, R10 ;  /* 0x0000000a000a7308 */ /* 0x000f220000002400 */
[----:B------:R-:W-:Y:S01]  /*1d330*/  IMAD.IADD R9, R240, 0x1, -R9 ;  /* 0x00000001f0097824 */ /* 0x000fe200078e0a09 */
[----:B------:R-:W-:Y:S01]  /*1d340*/  STL [R1+0xe0], R234 ;  /* 0x0000e0ea01007387 */ /* 0x000fe20000100800 */
[----:B------:R-:W-:Y:S01]  /*1d350*/  IABS R134, R134 ;  /* 0x0000008600867213 */ /* 0x000fe20000000000 */
[----:B------:R-:W-:Y:S01]  /*1d360*/  FMUL.FTZ R67, R67, UR9 ;  /* 0x0000000943437c20 */ /* 0x000fe20008410000 */
[----:B------:R-:W-:Y:S01]  /*1d370*/  IABS R14, R14 ;  /* 0x0000000e000e7213 */ /* 0x000fe20000000000 */
[----:B------:R-:W-:Y:S01]  /*1d380*/  FMUL.FTZ R20, R20, UR9 ;  /* 0x0000000914147c20 */ /* 0x000fe20008410000 */
[----:B------:R-:W-:Y:S03]  /*1d390*/  I2FP.F32.S32 R134, R134 ;  /* 0x0000008600867245 */ /* 0x000fe60000201400 */
[----:B------:R-:W4:Y:S01]  /*1d3a0*/  MUFU.TANH R13, R13 ;  /* 0x0000000d000d7308 */ /* 0x000f220000002400 */
[----:B------:R-:W-:Y:S01]  /*1d3b0*/  FMUL.FTZ R22, R22, UR9 ;  /* 0x0000000916167c20 */ /* 0x000fe20008410000 */
[----:B------:R-:W-:Y:S01]  /*1d3c0*/  FMUL.FTZ R21, R21, UR9 ;  /* 0x0000000915157c20 */ /* 0x000fe20008410000 */
[----:B------:R-:W-:Y:S01]  /*1d3d0*/  FMUL.FTZ R23, R23, UR9 ;  /* 0x0000000917177c20 */ /* 0x000fe20008410000 */
[----:B------:R-:W-:Y:S01]  /*1d3e0*/  FFMA.FTZ R134, R134, -UR6, R218 ;  /* 0x8000000686867c23 */ /* 0x000fe200080100da */
[----:B------:R-:W-:Y:S01]  /*1d3f0*/  FMUL.FTZ R28, R28, UR9 ;  /* 0x000000091c1c7c20 */ /* 0x000fe20008410000 */
[----:B------:R-:W-:Y:S01]  /*1d400*/  FMUL.FTZ R24, R24, UR9 ;  /* 0x0000000918187c20 */ /* 0x000fe20008410000 */
[----:B------:R-:W-:Y:S03]  /*1d410*/  FMUL.FTZ R25, R25, UR9 ;  /* 0x0000000919197c20 */ /* 0x000fe60008410000 */
[----:B------:R-:W4:Y:S01]  /*1d420*/  MUFU.TANH R16, R16 ;  /* 0x0000001000107308 */ /* 0x000f220000002400 */
[----:B------:R-:W-:Y:S01]  /*1d430*/  FSEL R134, R134, -INF , !P3 ;  /* 0xff80000086867808 */ /* 0x000fe20005800000 */
[----:B------:R-:W-:Y:S01]  /*1d440*/  FMUL.FTZ R26, R26, UR9 ;  /* 0x000000091a1a7c20 */ /* 0x000fe20008410000 */
[----:B------:R-:W-:Y:S01]  /*1d450*/  ISETP.GE.AND P3, PT, R0, R236, PT ;  /* 0x000000ec0000720c */ /* 0x000fe20003f66270 */
[----:B------:R-:W-:Y:S01]  /*1d460*/  FMUL.FTZ R29, R29, UR9 ;  /* 0x000000091d1d7c20 */ /* 0x000fe20008410000 */
[----:B---3--:R-:W-:Y:S01]  /*1d470*/  FSEL R131, R134, -INF , !P0 ;  /* 0xff80000086837808 */ /* 0x008fe20004000000 */
[----:B------:R-:W-:Y:S01]  /*1d480*/  FMUL.FTZ R30, R30, UR9 ;  /* 0x000000091e1e7c20 */ /* 0x000fe20008410000 */
[----:B-1----:R-:W-:Y:S03]  /*1d490*/  FSEL R228, R143, -INF , !P3 ;  /* 0xff8000008fe47808 */ /* 0x002fe60005800000 */
[----:B------:R1:W3:Y:S01]  /*1d4a0*/  MUFU.TANH R136, R20 ;  /* 0x0000001400887308 */ /* 0x0002e20000002400 */
[----:B------:R-:W-:Y:S01]  /*1d4b0*/  ISETP.GE.AND P3, PT, R0, R237, PT ;  /* 0x000000ed0000720c */ /* 0x000fe20003f66270 */
[----:B------:R-:W-:Y:S01]  /*1d4c0*/  FMUL.FTZ R27, R27, UR9 ;  /* 0x000000091b1b7c20 */ /* 0x000fe20008410000 */
[----:B------:R-:W-:Y:S01]  /*1d4d0*/  FMUL.FTZ R31, R31, UR9 ;  /* 0x000000091f1f7c20 */ /* 0x000fe20008410000 */
[----:B------:R-:W-:Y:S01]  /*1d4e0*/  FMUL.FTZ R34, R34, UR9 ;  /* 0x0000000922227c20 */ /* 0x000fe20008410000 */
[----:B------:R-:W-:Y:S01]  /*1d4f0*/  FSEL R231, R139, -INF , !P3 ;  /* 0xff8000008be77808 */ /* 0x000fe20005800000 */
[----:B------:R-:W-:Y:S01]  /*1d500*/  FMUL.FTZ R32, R32, UR9 ;  /* 0x0000000920207c20 */ /* 0x000fe20008410000 */
[----:B------:R-:W-:Y:S03]  /*1d510*/  FMUL.FTZ R33, R33, UR9 ;  /* 0x0000000921217c20 */ /* 0x000fe60008410000 */
[----:B------:R-:W-:Y:S01]  /*1d520*/  MUFU.TANH R21, R21 ;  /* 0x0000001500157308 */ /* 0x000fe20000002400 */
[----:B------:R-:W-:Y:S01]  /*1d530*/  FMUL.FTZ R35, R35, UR9 ;  /* 0x0000000923237c20 */ /* 0x000fe20008410000 */
[----:B------:R-:W-:Y:S01]  /*1d540*/  FMUL.FTZ R39, R39, UR9 ;  /* 0x0000000927277c20 */ /* 0x000fe20008410000 */
[----:B------:R-:W-:Y:S01]  /*1d550*/  FMUL.FTZ R37, R37, UR9 ;  /* 0x0000000925257c20 */ /* 0x000fe20008410000 */
[----:B------:R-:W-:Y:S01]  /*1d560*/  FMUL.FTZ R38, R38, UR9 ;  /* 0x0000000926267c20 */ /* 0x000fe20008410000 */
        /* <DEDUP_REMOVED lines=28> */
[----:B------:R-:W-:Y:S01]  /*1d730*/  STL [R1+0xe4], R240 ;  /* 0x0000e4f001007387 */ /* 0x000fe20000100800 */
[----:B------:R-:W-:Y:S02]  /*1d740*/  UISETP.GT.AND UP0, UPT, UR22, UR19, UPT ;  /* 0x000000131600728c */ /* 0x000fe4000bf04270 */
[----:B------:R-:W-:Y:S06]  /*1d750*/  UIADD3 UR22, UPT, UPT, UR22, -0x1, URZ ;  /* 0xffffffff16167890 */ /* 0x000fec000fffe0ff */
[----:B------:R-:W-:Y:S10]  /*1d760*/  MUFU.TANH R137, R39 ;  /* 0x0000002700897308 */ /* 0x000ff40000002400 */
[----:B------:R-:W-:Y:S10]  /*1d770*/  MUFU.TANH R40, R40 ;  /* 0x0000002800287308 */ /* 0x000ff40000002400 */
[----:B------:R-:W-:Y:S10]  /*1d780*/  MUFU.TANH R45, R45 ;  /* 0x0000002d002d7308 */ /* 0x000ff40000002400 */
[----:B------:R-:W-:Y:S01]  /*1d790*/  MUFU.TANH R39, R50 ;  /* 0x0000003200277308 */ /* 0x000fe20000002400 */
[----:B------:R-:W-:Y:S01]  /*1d7a0*/  FFMA.FTZ R19, R12, -UR6, R210 ;  /* 0x800000060c137c23 */ /* 0x000fe200080100d2 */
[----:B------:R-:W-:Y:S02]  /*1d7b0*/  IMAD.IADD R12, R241, 0x1, -R8 ;  /* 0x00000001f10c7824 */ /* 0x000fe400078e0a08 */
[----:B--2---:R-:W-:Y:S01]  /*1d7c0*/  FFMA.FTZ R17, R11, -UR6, R208 ;  /* 0x800000060b117c23 */ /* 0x004fe200080100d0 */
[----:B------:R-:W-:Y:S01]  /*1d7d0*/  IMAD.IADD R11, R234, 0x1, -R8 ;  /* 0x00000001ea0b7824 */ /* 0x000fe200078e0a08 */
[----:B------:R-:W-:Y:S01]  /*1d7e0*/  IABS R208, R9 ;  /* 0x0000000900d07213 */ /* 0x000fe20000000000 */
[----:B------:R-:W-:Y:S01]  /*1d7f0*/  FFMA.FTZ R15, R15, -UR6, R212 ;  /* 0x800000060f0f7c23 */ /* 0x000fe200080100d4 */
[----:B------:R-:W-:Y:S02]  /*1d800*/  IABS R18, R12 ;  /* 0x0000000c00127213 */ /* 0x000fe40000000000 */
[----:B------:R-:W-:Y:S02]  /*1d810*/  IADD3 R8, PT, PT, R240, -R8, RZ ;  /* 0x80000008f0087210 */ /* 0x000fe40007ffe0ff */
[----:B------:R-:W-:Y:S01]  /*1d820*/  IABS R12, R11 ;  /* 0x0000000b000c7213 */ /* 0x000fe20000000000 */
[----:B------:R-:W-:Y:S02]  /*1d830*/  IMAD.MOV.U32 R9, RZ, RZ, R18 ;  /* 0x000000ffff097224 */ /* 0x000fe400078e0012 */
[----:B------:R-:W-:Y:S01]  /*1d840*/  IMAD.MOV.U32 R11, RZ, RZ, R14 ;  /* 0x000000ffff0b7224 */ /* 0x000fe200078e000e */
[----:B------:R-:W-:Y:S02]  /*1d850*/  IABS R14, R8 ;  /* 0x00000008000e7213 */ /* 0x000fe40000000000 */
[----:B------:R-:W-:Y:S02]  /*1d860*/  I2FP.F32.S32 R8, R9 ;  /* 0x0000000900087245 */ /* 0x000fe40000201400 */
[----:B------:R-:W-:Y:S02]  /*1d870*/  I2FP.F32.S32 R9, R11 ;  /* 0x0000000b00097245 */ /* 0x000fe40000201400 */
[----:B------:R-:W-:Y:S01]  /*1d880*/  MOV R11, R208 ;  /* 0x000000d0000b7202 */ /* 0x000fe20000000f00 */
[----:B----4-:R-:W-:Y:S01]  /*1d890*/  FFMA.FTZ R10, R8, -UR6, R10 ;  /* 0x80000006080a7c23 */ /* 0x010fe2000801000a */
[----:B------:R-:W-:Y:S01]  /*1d8a0*/  I2FP.F32.S32 R8, R14 ;  /* 0x0000000e00087245 */ /* 0x000fe20000201400 */
[----:B------:R-:W-:Y:S01]  /*1d8b0*/  FFMA.FTZ R13, R9, -UR6, R13 ;  /* 0x80000006090d7c23 */ /* 0x000fe2000801000d */
[----:B------:R-:W-:Y:S01]  /*1d8c0*/  VIADD R9, R0, 0x8 ;  /* 0x0000000800097836 */ /* 0x000fe20000000000 */
[----:B------:R-:W-:Y:S02]  /*1d8d0*/  I2FP.F32.S32 R12, R12 ;  /* 0x0000000c000c7245 */ /* 0x000fe40000201400 */
[----:B------:R-:W-:Y:S01]  /*1d8e0*/  FFMA.FTZ R16, R8, -UR6, R16 ;  /* 0x8000000608107c23 */ /* 0x000fe20008010010 */
[----:B------:R-:W-:Y:S01]  /*1d8f0*/  VIADD R8, R0, 0x9 ;  /* 0x0000000900087836 */ /* 0x000fe20000000000 */
[CC--:B------:R-:W-:Y:S01]  /*1d900*/  ISETP.GT.AND P6, PT, R5.reuse, R9.reuse, PT ;  /* 0x000000090500720c */ /* 0x0c0fe20003fc4270 */
[----:B------:R-:W-:Y:S01]  /*1d910*/  FFMA.FTZ R12, R12, -UR6, R211 ;  /* 0x800000060c0c7c23 */ /* 0x000fe200080100d3 */
[C---:B------:R-:W-:Y:S02]  /*1d920*/  ISETP.GT.AND P1, PT, R4.reuse, R9, PT ;  /* 0x000000090400720c */ /* 0x040fe40003f24270 */
[-C--:B------:R-:W-:Y:S02]  /*1d930*/  ISETP.GT.AND P3, PT, R5, R8.reuse, PT ;  /* 0x000000080500720c */ /* 0x080fe40003f64270 */
[----:B------:R-:W-:Y:S02]  /*1d940*/  FSEL R15, R15, -INF , !P6 ;  /* 0xff8000000f0f7808 */ /* 0x000fe40007000000 */
[----:B------:R-:W-:Y:S02]  /*1d950*/  FSEL R17, R17, -INF , !P1 ;  /* 0xff80000011117808 */ /* 0x000fe40004800000 */
[----:B------:R-:W-:Y:S02]  /*1d960*/  I2FP.F32.S32 R11, R11 ;  /* 0x0000000b000b7245 */ /* 0x000fe40000201400 */
[----:B------:R-:W-:Y:S02]  /*1d970*/  FSEL R14, R19, -INF , !P3 ;  /* 0xff800000130e7808 */ /* 0x000fe40005800000 */
[-C--:B------:R-:W-:Y:S01]  /*1d980*/  ISETP.GT.AND P6, PT, R4, R8.reuse, PT ;  /* 0x000000080400720c */ /* 0x080fe20003fc4270 */
[----:B------:R-:W-:Y:S01]  /*1d990*/  FFMA.FTZ R11, R11, -UR6, R209 ;  /* 0x800000060b0b7c23 */ /* 0x000fe200080100d1 */
[C---:B------:R-:W-:Y:S02]  /*1d9a0*/  ISETP.GE.AND P1, PT, R0.reuse, R239, PT ;  /* 0x000000ef0000720c */ /* 0x040fe40003f26270 */
[----:B------:R-:W-:Y:S02]  /*1d9b0*/  ISETP.GE.AND P3, PT, R0, R235, PT ;  /* 0x000000eb0000720c */ /* 0x000fe40003f66270 */
[----:B------:R-:W-:Y:S02]  /*1d9c0*/  FSEL R227, R135, -INF , !P1 ;  /* 0xff80000087e37808 */ /* 0x000fe40004800000 */
[----:B------:R-:W-:Y:S02]  /*1d9d0*/  FSEL R18, R10, -INF , !P6 ;  /* 0xff8000000a127808 */ /* 0x000fe40007000000 */
[----:B------:R-:W-:Y:S02]  /*1d9e0*/  FSEL R213, R138, -INF , !P3 ;  /* 0xff8000008ad57808 */ /* 0x000fe40005800000 */
[CC--:B------:R-:W-:Y:S01]  /*1d9f0*/  ISETP.GT.AND P3, PT, R6.reuse, R8.reuse, PT ;  /* 0x000000080600720c */ /* 0x0c0fe20003f64270 */
[----:B------:R-:W-:Y:S01]  /*1da00*/  MUFU.TANH R138, R35 ;  /* 0x00000023008a7308 */ /* 0x000fe20000002400 */
[C---:B------:R-:W-:Y:S02]  /*1da10*/  ISETP.GT.AND P1, PT, R7.reuse, R8, PT ;  /* 0x000000080700720c */ /* 0x040fe40003f24270 */
[-C--:B------:R-:W-:Y:S02]  /*1da20*/  ISETP.GT.AND P6, PT, R6, R9.reuse, PT ;  /* 0x000000090600720c */ /* 0x080fe40003fc4270 */
[----:B------:R-:W-:Y:S02]  /*1da30*/  ISETP.GT.AND P2, PT, R7, R9, PT ;  /* 0x000000090700720c */ /* 0x000fe40003f44270 */
[----:B------:R-:W-:Y:S03]  /*1da40*/  FSEL R135, R13, -INF , !P6 ;  /* 0xff8000000d877808 */ /* 0x000fe60007000000 */
[----:B------:R-:W-:Y:S01]  /*1da50*/  MUFU.TANH R35, R52 ;  /* 0x0000003400237308 */ /* 0x000fe20000002400 */
[----:B------:R-:W-:Y:S02]  /*1da60*/  FSEL R134, R12, -INF , !P3 ;  /* 0xff8000000c867808 */ /* 0x000fe40005800000 */
[----:B-1----:R-:W-:Y:S02]  /*1da70*/  FSEL R20, R11, -INF , !P2 ;  /* 0xff8000000b147808 */ /* 0x002fe40005000000 */
[----:B------:R-:W-:Y:S02]  /*1da80*/  FSEL R19, R16, -INF , !P1 ;  /* 0xff80000010137808 */ /* 0x000fe40004800000 */
[C---:B------:R-:W-:Y:S03]  /*1da90*/  ISETP.GE.AND P0, PT, R9.reuse, R235, PT ;  /* 0x000000eb0900720c */ /* 0x040fe60003f06270 */
[----:B------:R-:W1:Y:S01]  /*1daa0*/  MUFU.TANH R16, R22 ;  /* 0x0000001600107308 */ /* 0x000e620000002400 */
[C---:B------:R-:W-:Y:S02]  /*1dab0*/  ISETP.GE.AND P6, PT, R9.reuse, R239, PT ;  /* 0x000000ef0900720c */ /* 0x040fe40003fc6270 */
[CC--:B------:R-:W-:Y:S02]  /*1dac0*/  ISETP.GE.AND P3, PT, R9.reuse, R236.reuse, PT ;  /* 0x000000ec0900720c */ /* 0x0c0fe40003f66270 */
[----:B------:R-:W-:Y:S01]  /*1dad0*/  ISETP.GE.AND P2, PT, R9, R237, PT ;  /* 0x000000ed0900720c */ /* 0x000fe20003f46270 */
[----:B------:R-:W-:Y:S01]  /*1dae0*/  VIADD R9, R2, 0xffffffd9 ;  /* 0xffffffd902097836 */ /* 0x000fe20000000000 */
[----:B------:R-:W-:Y:S03]  /*1daf0*/  ISETP.GE.AND P1, PT, R8, R235, PT ;  /* 0x000000eb0800720c */ /* 0x000fe60003f26270 */
[----:B------:R-:W-:Y:S01]  /*1db00*/  MUFU.TANH R22, R28 ;  /* 0x0000001c00167308 */ /* 0x000fe20000002400 */
[----:B------:R-:W-:Y:S02]  /*1db10*/  IADD3 R10, PT, PT, R2, -0x28, RZ ;  /* 0xffffffd8020a7810 */ /* 0x000fe40007ffe0ff */
[----:B------:R-:W-:Y:S01]  /*1db20*/  FSEL R212, R15, -INF , !P0 ;  /* 0xff8000000fd47808 */ /* 0x000fe20004000000 */
[C-C-:B------:R-:W-:Y:S01]  /*1db30*/  IMAD.IADD R15, R240.reuse, 0x1, -R9.reuse ;  /* 0x00000001f00f7824 */ /* 0x140fe200078e0a09 */
[----:B------:R-:W-:Y:S01]  /*1db40*/  FSEL R220, R17, -INF , !P6 ;  /* 0xff80000011dc7808 */ /* 0x000fe20007000000 */
[--C-:B------:R-:W-:Y:S01]  /*1db50*/  IMAD.IADD R13, R240, 0x1, -R10.reuse ;  /* 0x00000001f00d7824 */ /* 0x100fe200078e0a0a */
[----:B------:R-:W-:Y:S01]  /*1db60*/  FSEL R215, R14, -INF , !P1 ;  /* 0xff8000000ed77808 */ /* 0x000fe20004800000 */
[----:B------:R-:W-:Y:S01]  /*1db70*/  IMAD.IADD R11, R234, 0x1, -R10 ;  /* 0x00000001ea0b7824 */ /* 0x000fe200078e0a0a */
[C---:B------:R-:W-:Y:S01]  /*1db80*/  ISETP.GE.AND P0, PT, R8.reuse, R239, PT ;  /* 0x000000ef0800720c */ /* 0x040fe20003f06270 */
[----:B------:R-:W2:Y:S01]  /*1db90*/  MUFU.TANH R17, R23 ;  /* 0x0000001700117308 */ /* 0x000ea20000002400 */
[C---:B------:R-:W-:Y:S02]  /*1dba0*/  ISETP.GE.AND P1, PT, R8.reuse, R236, PT ;  /* 0x000000ec0800720c */ /* 0x040fe40003f26270 */
[----:B------:R-:W-:Y:S02]  /*1dbb0*/  ISETP.GE.AND P6, PT, R8, R237, PT ;  /* 0x000000ed0800720c */ /* 0x000fe40003fc6270 */
[----:B------:R-:W-:Y:S02]  /*1dbc0*/  IADD3 R8, PT, PT, R234, -R9, RZ ;  /* 0x80000009ea087210 */ /* 0x000fe40007ffe0ff */
[----:B------:R-:W-:Y:S03]  /*1dbd0*/  IABS R14, R11 ;  /* 0x0000000b000e7213 */ /* 0x000fe60000000000 */
[----:B------:R-:W-:Y:S01]  /*1dbe0*/  MUFU.TANH R23, R33 ;  /* 0x0000002100177308 */ /* 0x000fe20000002400 */
[----:B------:R-:W-:Y:S02]  /*1dbf0*/  IABS R12, R8 ;  /* 0x00000008000c7213 */ /* 0x000fe40000000000 */
[----:B------:R-:W-:Y:S01]  /*1dc00*/  IABS R8, R13 ;  /* 0x0000000d00087213 */ /* 0x000fe20000000000 */
[--C-:B------:R-:W-:Y:S01]  /*1dc10*/  IMAD.IADD R13, R238, 0x1, -R9.reuse ;  /* 0x00000001ee0d7824 */ /* 0x100fe200078e0a09 */
[----:B------:R-:W-:Y:S01]  /*1dc20*/  I2FP.F32.S32 R14, R14 ;  /* 0x0000000e000e7245 */ /* 0x000fe20000201400 */
[----:B------:R-:W-:Y:S01]  /*1dc30*/  IMAD.IADD R9, R241, 0x1, -R9 ;  /* 0x00000001f1097824 */ /* 0x000fe200078e0a09 */
[----:B------:R-:W-:Y:S03]  /*1dc40*/  I2FP.F32.S32 R8, R8 ;  /* 0x0000000800087245 */ /* 0x000fe60000201400 */
[----:B------:R-:W-:Y:S01]  /*1dc50*/  MUFU.TANH R33, R54 ;  /* 0x0000003600217308 */ /* 0x000fe20000002400 */
[----:B------:R-:W-:Y:S01]  /*1dc60*/  FSEL R216, R18, -INF , !P0 ;  /* 0xff80000012d87808 */ /* 0x000fe20004000000 */
[----:B---3--:R-:W-:Y:S01]  /*1dc70*/  FFMA.FTZ R14, R14, -UR6, R136 ;  /* 0x800000060e0e7c23 */ /* 0x008fe20008010088 */
[----:B------:R-:W-:Y:S01]  /*1dc80*/  I2FP.F32.S32 R12, R12 ;  /* 0x0000000c000c7245 */ /* 0x000fe20000201400 */
[----:B-1----:R-:W-:Y:S01]  /*1dc90*/  FFMA.FTZ R16, R8, -UR6, R16 ;  /* 0x8000000608107c23 */ /* 0x002fe20008010010 */
[C---:B------:R-:W-:Y:S02]  /*1dca0*/  IADD3 R8, PT, PT, R0.reuse, 0x10, RZ ;  /* 0x0000001000087810 */ /* 0x040fe40007ffe0ff */
[----:B------:R-:W-:Y:S03]  /*1dcb0*/  IADD3 R18, PT, PT, R0, 0x11, RZ ;  /* 0x0000001100127810 */ /* 0x000fe60007ffe0ff */
[----:B------:R-:W-:Y:S01]  /*1dcc0*/  MUFU.TANH R136, R38 ;  /* 0x0000002600887308 */ /* 0x000fe20000002400 */
[----:B------:R-:W-:Y:S02]  /*1dcd0*/  ISETP.GT.AND P0, PT, R6, R8, PT ;  /* 0x000000080600720c */ /* 0x000fe40003f04270 */
[----:B------:R-:W-:Y:S01]  /*1dce0*/  IABS R11, R15 ;  /* 0x0000000f000b7213 */ /* 0x000fe20000000000 */
[----:B------:R-:W-:Y:S01]  /*1dcf0*/  FFMA.FTZ R15, R12, -UR6, R21 ;  /* 0x800000060c0f7c23 */ /* 0x000fe20008010015 */
[----:B------:R-:W-:Y:S02]  /*1dd00*/  FSEL R211, R14, -INF , !P0 ;  /* 0xff8000000ed37808 */ /* 0x000fe40004000000 */
[----:B------:R-:W-:Y:S03]  /*1dd10*/  ISETP.GT.AND P0, PT, R6, R18, PT ;  /* 0x000000120600720c */ /* 0x000fe60003f04270 */
[----:B------:R-:W-:Y:S01]  /*1dd20*/  MUFU.TANH R21, R32 ;  /* 0x0000002000157308 */ /* 0x000fe20000002400 */
[----:B------:R-:W-:Y:S02]  /*1dd30*/  I2FP.F32.S32 R11, R11 ;  /* 0x0000000b000b7245 */ /* 0x000fe40000201400 */
[----:B------:R-:W-:Y:S02]  /*1dd40*/  FSEL R142, R15, -INF , !P0 ;  /* 0xff8000000f8e7808 */ /* 0x000fe40004000000 */
[----:B------:R-:W-:Y:S01]  /*1dd50*/  ISETP.GT.AND P0, PT, R7, R8, PT ;  /* 0x000000080700720c */ /* 0x000fe20003f04270 */
[----:B--2---:R-:W-:Y:S01]  /*1dd60*/  FFMA.FTZ R17, R11, -UR6, R17 ;  /* 0x800000060b117c23 */ /* 0x004fe20008010011 */
[--C-:B------:R-:W-:Y:S03]  /*1dd70*/  IMAD.IADD R11, R238, 0x1, -R10.reuse ;  /* 0x00000001ee0b7824 */ /* 0x100fe600078e0a0a */
[----:B------:R1:W2:Y:S01]  /*1dd80*/  MUFU.TANH R15, R29 ;  /* 0x0000001d000f7308 */ /* 0x0002a20000002400 */
[----:B------:R-:W-:Y:S01]  /*1dd90*/  FSEL R139, R16, -INF , !P0 ;  /* 0xff800000108b7808 */ /* 0x000fe20004000000 */
[----:B------:R-:W-:Y:S01]  /*1dda0*/  IMAD.IADD R10, R241, 0x1, -R10 ;  /* 0x00000001f10a7824 */ /* 0x000fe200078e0a0a */
[----:B------:R-:W-:Y:S02]  /*1ddb0*/  ISETP.GT.AND P0, PT, R7, R18, PT ;  /* 0x000000120700720c */ /* 0x000fe40003f04270 */
[----:B------:R-:W-:Y:S02]  /*1ddc0*/  IABS R12, R11 ;  /* 0x0000000b000c7213 */ /* 0x000fe40000000000 */
[----:B------:R-:W-:Y:S03]  /*1ddd0*/  FSEL R28, R17, -INF , !P0 ;  /* 0xff800000111c7808 */ /* 0x000fe60004000000 */
[----:B------:R-:W-:Y:S01]  /*1dde0*/  MUFU.TANH R16, R31 ;  /* 0x0000001f00107308 */ /* 0x000fe20000002400 */
[----:B------:R-:W-:Y:S02]  /*1ddf0*/  IABS R11, R13 ;  /* 0x0000000d000b7213 */ /* 0x000fe40000000000 */
[----:B------:R-:W-:Y:S02]  /*1de00*/  IABS R13, R10 ;  /* 0x0000000a000d7213 */ /* 0x000fe40000000000 */
[----:B------:R-:W-:Y:S02]  /*1de10*/  I2FP.F32.S32 R11, R11 ;  /* 0x0000000b000b7245 */ /* 0x000fe40000201400 */
[----:B------:R-:W-:Y:S03]  /*1de20*/  IABS R10, R9 ;  /* 0x00000009000a7213 */ /* 0x000fe60000000000 */
[----:B------:R3:W4:Y:S01]  /*1de30*/  MUFU.TANH R17, R30 ;  /* 0x0000001e00117308 */ /* 0x0007220000002400 */
[----:B------:R-:W-:Y:S01]  /*1de40*/  I2FP.F32.S32 R12, R12 ;  /* 0x0000000c000c7245 */ /* 0x000fe20000201400 */
[----:B------:R-:W-:Y:S01]  /*1de50*/  FFMA.FTZ R11, R11, -UR6, R25 ;  /* 0x800000060b0b7c23 */ /* 0x000fe20008010019 */
[----:B------:R-:W-:Y:S02]  /*1de60*/  MOV R9, R13 ;  /* 0x0000000d00097202 */ /* 0x000fe40000000f00 */
[----:B------:R-:W-:Y:S01]  /*1de70*/  FSEL R143, R135, -INF , !P3 ;  /* 0xff800000878f7808 */ /* 0x000fe20005800000 */
[----:B------:R-:W-:Y:S01]  /*1de80*/  FFMA.FTZ R12, R12, -UR6, R24 ;  /* 0x800000060c0c7c23 */ /* 0x000fe20008010018 */
[----:B------:R-:W-:Y:S03]  /*1de90*/  I2FP.F32.S32 R9, R9 ;  /* 0x0000000900097245 */ /* 0x000fe60000201400 */
[----:B------:R-:W-:Y:S01]  /*1dea0*/  MUFU.TANH R25, R43 ;  /* 0x0000002b00197308 */ /* 0x000fe20000002400 */
[C---:B------:R-:W-:Y:S02]  /*1deb0*/  ISETP.GT.AND P0, PT, R5.reuse, R8, PT ;  /* 0x000000080500720c */ /* 0x040fe40003f04270 */
[----:B------:R-:W-:Y:S02]  /*1dec0*/  ISETP.GT.AND P3, PT, R5, R18, PT ;  /* 0x000000120500720c */ /* 0x000fe40003f64270 */
[----:B------:R-:W-:Y:S01]  /*1ded0*/  FSEL R209, R19, -INF , !P6 ;  /* 0xff80000013d17808 */ /* 0x000fe20007000000 */
[----:B------:R-:W-:Y:S01]  /*1dee0*/  FFMA.FTZ R19, R9, -UR6, R26 ;  /* 0x8000000609137c23 */ /* 0x000fe2000801001a */
[----:B------:R-:W-:Y:S01]  /*1def0*/  FSEL R208, R134, -INF , !P1 ;  /* 0xff80000086d07808 */ /* 0x000fe20004800000 */
[----:B------:R-:W-:Y:S01]  /*1df00*/  VIADD R9, R2, 0xffffffe0 ;  /* 0xffffffe002097836 */ /* 0x000fe20000000000 */
[----:B------:R-:W-:Y:S01]  /*1df10*/  FSEL R210, R20, -INF , !P2 ;  /* 0xff80000014d27808 */ /* 0x000fe20005000000 */
[----:B------:R-:W4:Y:S01]  /*1df20*/  MUFU.TANH R26, R34 ;  /* 0x00000022001a7308 */ /* 0x000f220000002400 */
[----:B-1----:R-:W-:Y:S02]  /*1df30*/  FSEL R29, R11, -INF , !P3 ;  /* 0xff8000000b1d7808 */ /* 0x002fe40005800000 */
[----:B---3--:R-:W-:Y:S01]  /*1df40*/  FSEL R30, R12, -INF , !P0 ;  /* 0xff8000000c1e7808 */ /* 0x008fe20004000000 */
[----:B------:R-:W-:Y:S01]  /*1df50*/  IMAD.IADD R12, R241, 0x1, -R9 ;  /* 0x00000001f10c7824 */ /* 0x000fe200078e0a09 */
[----:B------:R-:W-:Y:S02]  /*1df60*/  I2FP.F32.S32 R10, R10 ;  /* 0x0000000a000a7245 */ /* 0x000fe40000201400 */
[----:B------:R-:W-:Y:S03]  /*1df70*/  ISETP.GT.AND P1, PT, R4, R8, PT ;  /* 0x000000080400720c */ /* 0x000fe60003f24270 */
[----:B------:R-:W1:Y:S01]  /*1df80*/  MUFU.TANH R134, R37 ;  /* 0x0000002500867308 */ /* 0x000e620000002400 */
[----:B------:R-:W-:Y:S01]  /*1df90*/  ISETP.GE.AND P3, PT, R8, R239, PT ;  /* 0x000000ef0800720c */ /* 0x000fe20003f66270 */
[----:B------:R-:W-:Y:S01]  /*1dfa0*/  FFMA.FTZ R27, R10, -UR6, R27 ;  /* 0x800000060a1b7c23 */ /* 0x000fe2000801001b */
[C---:B------:R-:W-:Y:S02]  /*1dfb0*/  ISETP.GE.AND P2, PT, R8.reuse, R236, PT ;  /* 0x000000ec0800720c */ /* 0x040fe40003f46270 */
[C---:B------:R-:W-:Y:S02]  /*1dfc0*/  ISETP.GE.AND P6, PT, R8.reuse, R237, PT ;  /* 0x000000ed0800720c */ /* 0x040fe40003fc6270 */
[----:B------:R-:W-:Y:S01]  /*1dfd0*/  ISETP.GE.AND P0, PT, R8, R235, PT ;  /* 0x000000eb0800720c */ /* 0x000fe20003f06270 */
[----:B------:R-:W-:Y:S01]  /*1dfe0*/  VIADD R8, R2, 0xffffffe1 ;  /* 0xffffffe102087836 */ /* 0x000fe20000000000 */
[C---:B------:R-:W-:Y:S01]  /*1dff0*/  IADD3 R11, PT, PT, R238.reuse, -R9, RZ ;  /* 0x80000009ee0b7210 */ /* 0x040fe20007ffe0ff */
[----:B------:R-:W-:Y:S01]  /*1e000*/  MUFU.TANH R31, R41 ;  /* 0x00000029001f7308 */ /* 0x000fe20000002400 */
[----:B------:R-:W-:Y:S01]  /*1e010*/  FSEL R19, R19, -INF , !P1 ;  /* 0xff80000013137808 */ /* 0x000fe20004800000 */
[----:B------:R-:W-:Y:S01]  /*1e020*/  IMAD.IADD R10, R238, 0x1, -R8 ;  /* 0x00000001ee0a7824 */ /* 0x000fe200078e0a08 */
[----:B------:R-:W-:Y:S02]  /*1e030*/  IADD3 R14, PT, PT, R241, -R8, RZ ;  /* 0x80000008f10e7210 */ /* 0x000fe40007ffe0ff */
[----:B------:R-:W-:Y:S02]  /*1e040*/  IABS R13, R11 ;  /* 0x0000000b000d7213 */ /* 0x000fe40000000000 */
[----:B------:R-:W-:Y:S03]  /*1e050*/  IABS R11, R10 ;  /* 0x0000000a000b7213 */ /* 0x000fe60000000000 */
[----:B------:R-:W-:Y:S01]  /*1e060*/  MUFU.TANH R41, R42 ;  /* 0x0000002a00297308 */ /* 0x000fe20000002400 */
[----:B------:R-:W-:Y:S02]  /*1e070*/  IABS R10, R12 ;  /* 0x0000000c000a7213 */ /* 0x000fe40000000000 */
[----:B------:R-:W-:Y:S02]  /*1e080*/  IABS R12, R14 ;  /* 0x0000000e000c7213 */ /* 0x000fe40000000000 */
[----:B------:R-:W-:Y:S02]  /*1e090*/  I2FP.F32.S32 R14, R13 ;  /* 0x0000000d000e7245 */ /* 0x000fe40000201400 */
[----:B------:R-:W-:Y:S03]  /*1e0a0*/  I2FP.F32.S32 R13, R11 ;  /* 0x0000000b000d7245 */ /* 0x000fe60000201400 */
[----:B------:R-:W3:Y:S01]  /*1e0b0*/  MUFU.TANH R135, R36 ;  /* 0x0000002400877308 */ /* 0x000ee20000002400 */
[----:B------:R-:W-:Y:S01]  /*1e0c0*/  I2FP.F32.S32 R11, R10 ;  /* 0x0000000a000b7245 */ /* 0x000fe20000201400 */
[----:B------:R-:W-:Y:S01]  /*1e0d0*/  FFMA.FTZ R22, R14, -UR6, R22 ;  /* 0x800000060e167c23 */ /* 0x000fe20008010016 */
[----:B------:R-:W-:Y:S01]  /*1e0e0*/  I2FP.F32.S32 R10, R12 ;  /* 0x0000000c000a7245 */ /* 0x000fe20000201400 */
[----:B--2---:R-:W-:Y:S01]  /*1e0f0*/  FFMA.FTZ R20, R13, -UR6, R15 ;  /* 0x800000060d147c23 */ /* 0x004fe2000801000f */
[----:B------:R-:W-:Y:S01]  /*1e100*/  ISETP.GT.AND P1, PT, R4, R18, PT ;  /* 0x000000120400720c */ /* 0x000fe20003f24270 */
[----:B----4-:R-:W-:Y:S01]  /*1e110*/  FFMA.FTZ R17, R11, -UR6, R17 ;  /* 0x800000060b117c23 */ /* 0x010fe20008010011 */
[--C-:B------:R-:W-:Y:S02]  /*1e120*/  IMAD.IADD R11, R234, 0x1, -R9.reuse ;  /* 0x00000001ea0b7824 */ /* 0x100fe400078e0a09 */
[----:B------:R-:W-:Y:S01]  /*1e130*/  FFMA.FTZ R16, R10, -UR6, R16 ;  /* 0x800000060a107c23 */ /* 0x000fe20008010010 */
[----:B------:R-:W-:Y:S01]  /*1e140*/  IMAD.IADD R9, R240, 0x1, -R9 ;  /* 0x00000001f0097824 */ /* 0x000fe200078e0a09 */
[----:B------:R-:W-:Y:S01]  /*1e150*/  IADD3 R10, PT, PT, R234, -R8, RZ ;  /* 0x80000008ea0a7210 */ /* 0x000fe20007ffe0ff */
[----:B------:R-:W-:Y:S01]  /*1e160*/  IMAD.IADD R8, R240, 0x1, -R8 ;  /* 0x00000001f0087824 */ /* 0x000fe200078e0a08 */
[----:B------:R-:W-:Y:S01]  /*1e170*/  IABS R14, R11 ;  /* 0x0000000b000e7213 */ /* 0x000fe20000000000 */
[----:B------:R-:W2:Y:S01]  /*1e180*/  MUFU.TANH R24, R44 ;  /* 0x0000002c00187308 */ /* 0x000ea20000002400 */
[----:B------:R-:W-:Y:S02]  /*1e190*/  IABS R12, R9 ;  /* 0x00000009000c7213 */ /* 0x000fe40000000000 */
[----:B------:R-:W-:Y:S02]  /*1e1a0*/  IABS R11, R8 ;  /* 0x00000008000b7213 */ /* 0x000fe40000000000 */
[----:B------:R-:W-:Y:S01]  /*1e1b0*/  IABS R13, R10 ;  /* 0x0000000a000d7213 */ /* 0x000fe20000000000 */
[----:B------:R-:W-:Y:S01]  /*1e1c0*/  IMAD.MOV.U32 R8, RZ, RZ, R12 ;  /* 0x000000ffff087224 */ /* 0x000fe200078e000c */
[----:B------:R-:W-:Y:S01]  /*1e1d0*/  FSEL R242, R211, -INF , !P2 ;  /* 0xff800000d3f27808 */ /* 0x000fe20005000000 */
[----:B------:R-:W-:Y:S01]  /*1e1e0*/  IMAD.MOV.U32 R10, RZ, RZ, R14 ;  /* 0x000000ffff0a7224 */ /* 0x000fe200078e000e */
[----:B------:R-:W-:Y:S01]  /*1e1f0*/  MOV R9, R13 ;  /* 0x0000000d00097202 */ /* 0x000fe20000000f00 */
[----:B------:R-:W4:Y:S01]  /*1e200*/  MUFU.TANH R44, R46 ;  /* 0x0000002e002c7308 */ /* 0x000f220000002400 */
[----:B------:R-:W-:Y:S02]  /*1e210*/  I2FP.F32.S32 R8, R8 ;  /* 0x0000000800087245 */ /* 0x000fe40000201400 */
[----:B------:R-:W-:Y:S02]  /*1e220*/  I2FP.F32.S32 R10, R10 ;  /* 0x0000000a000a7245 */ /* 0x000fe40000201400 */
[----:B------:R-:W-:Y:S01]  /*1e230*/  I2FP.F32.S32 R9, R9 ;  /* 0x0000000900097245 */ /* 0x000fe20000201400 */
[----:B------:R-:W-:Y:S01]  /*1e240*/  FFMA.FTZ R26, R8, -UR6, R26 ;  /* 0x80000006081a7c23 */ /* 0x000fe2000801001a */
[----:B------:R-:W-:Y:S01]  /*1e250*/  IADD3 R8, PT, PT, R2, -0x17, RZ ;  /* 0xffffffe902087810 */ /* 0x000fe20007ffe0ff */
[----:B------:R-:W-:Y:S01]  /*1e260*/  FFMA.FTZ R21, R10, -UR6, R21 ;  /* 0x800000060a157c23 */ /* 0x000fe20008010015 */
[----:B------:R-:W-:Y:S01]  /*1e270*/  I2FP.F32.S32 R10, R11 ;  /* 0x0000000b000a7245 */ /* 0x000fe20000201400 */
[----:B------:R-:W-:Y:S01]  /*1e280*/  FFMA.FTZ R23, R9, -UR6, R23 ;  /* 0x8000000609177c23 */ /* 0x000fe20008010017 */
[----:B------:R-:W-:Y:S01]  /*1e290*/  VIADD R9, R2, 0xffffffe8 ;  /* 0xffffffe802097836 */ /* 0x000fe20000000000 */
[----:B------:R-:W4:Y:S01]  /*1e2a0*/  MUFU.TANH R38, R49 ;  /* 0x0000003100267308 */ /* 0x000f220000002400 */
[----:B------:R-:W-:Y:S02]  /*1e2b0*/  IMAD.IADD R12, R240, 0x1, -R8 ;  /* 0x00000001f00c7824 */ /* 0x000fe400078e0a08 */
[----:B------:R-:W-:Y:S01]  /*1e2c0*/  FFMA.FTZ R138, R10, -UR6, R138 ;  /* 0x800000060a8a7c23 */ /* 0x000fe2000801008a */
[----:B------:R-:W-:Y:S01]  /*1e2d0*/  IMAD.IADD R10, R234, 0x1, -R8 ;  /* 0x00000001ea0a7824 */ /* 0x000fe200078e0a08 */
[----:B------:R-:W-:Y:S01]  /*1e2e0*/  IADD3 R13, PT, PT, R240, -R9, RZ ;  /* 0x80000009f00d7210 */ /* 0x000fe20007ffe0ff */
[----:B------:R-:W-:Y:S01]  /*1e2f0*/  IMAD.IADD R11, R234, 0x1, -R9 ;  /* 0x00000001ea0b7824 */ /* 0x000fe200078e0a09 */
[----:B------:R-:W-:Y:S02]  /*1e300*/  IABS R12, R12 ;  /* 0x0000000c000c7213 */ /* 0x000fe40000000000 */
[----:B------:R-:W-:Y:S01]  /*1e310*/  IABS R10, R10 ;  /* 0x0000000a000a7213 */ /* 0x000fe20000000000 */
[----:B------:R-:W-:Y:S01]  /*1e320*/  MUFU.TANH R37, R47 ;  /* 0x0000002f00257308 */ /* 0x000fe20000002400 */
[----:B------:R-:W-:Y:S02]  /*1e330*/  MOV R14, R12 ;  /* 0x0000000c000e7202 */ /* 0x000fe40000000f00 */
[----:B------:R-:W-:Y:S02]  /*1e340*/  IABS R13, R13 ;  /* 0x0000000d000d7213 */ /* 0x000fe40000000000 */
[----:B------:R-:W-:Y:S02]  /*1e350*/  I2FP.F32.S32 R12, R10 ;  /* 0x0000000a000c7245 */ /* 0x000fe40000201400 */
[----:B------:R-:W-:Y:S01]  /*1e360*/  I2FP.F32.S32 R10, R14 ;  /* 0x0000000e000a7245 */ /* 0x000fe20000201400 */
[----:B------:R-:W-:Y:S01]  /*1e370*/  IMAD.MOV.U32 R15, RZ, RZ, R13 ;  /* 0x000000ffff0f7224 */ /* 0x000fe200078e000d */
[----:B------:R-:W-:Y:S01]  /*1e380*/  IABS R11, R11 ;  /* 0x0000000b000b7213 */ /* 0x000fe20000000000 */
[----:B-1----:R-:W-:Y:S01]  /*1e390*/  FFMA.FTZ R134, R12, -UR6, R134 ;  /* 0x800000060c867c23 */ /* 0x002fe20008010086 */
[----:B------:R-:W-:Y:S01]  /*1e3a0*/  MUFU.TANH R36, R51 ;  /* 0x0000003300247308 */ /* 0x000fe20000002400 */
[----:B------:R-:W-:Y:S01]  /*1e3b0*/  FFMA.FTZ R137, R10, -UR6, R137 ;  /* 0x800000060a897c23 */ /* 0x000fe20008010089 */
[C---:B------:R-:W-:Y:S01]  /*1e3c0*/  IMAD.IADD R10, R238.reuse, 0x1, -R9 ;  /* 0x00000001ee0a7824 */ /* 0x040fe200078e0a09 */
[----:B------:R-:W-:Y:S02]  /*1e3d0*/  I2FP.F32.S32 R13, R11 ;  /* 0x0000000b000d7245 */ /* 0x000fe40000201400 */
[----:B------:R-:W-:Y:S02]  /*1e3e0*/  I2FP.F32.S32 R11, R15 ;  /* 0x0000000f000b7245 */ /* 0x000fe40000201400 */
[----:B------:R-:W-:Y:S01]  /*1e3f0*/  IADD3 R9, PT, PT, R241, -R9, RZ ;  /* 0x80000009f1097210 */ /* 0x000fe20007ffe0ff */
[----:B---3--:R-:W-:Y:S01]  /*1e400*/  FFMA.FTZ R135, R13, -UR6, R135 ;  /* 0x800000060d877c23 */ /* 0x008fe20008010087 */
[----:B------:R-:W-:Y:S01]  /*1e410*/  IABS R12, R10 ;  /* 0x0000000a000c7213 */ /* 0x000fe20000000000 */
[----:B------:R-:W-:Y:S01]  /*1e420*/  FFMA.FTZ R136, R11, -UR6, R136 ;  /* 0x800000060b887c23 */ /* 0x000fe20008010088 */
[--C-:B------:R-:W-:Y:S01]  /*1e430*/  IMAD.IADD R11, R238, 0x1, -R8.reuse ;  /* 0x00000001ee0b7824 */ /* 0x100fe200078e0a08 */
[----:B------:R-:W-:Y:S01]  /*1e440*/  IABS R10, R9 ;  /* 0x00000009000a7213 */ /* 0x000fe20000000000 */
[----:B------:R-:W-:Y:S01]  /*1e450*/  IMAD.IADD R8, R241, 0x1, -R8 ;  /* 0x00000001f1087824 */ /* 0x000fe200078e0a08 */
[----:B------:R-:W-:Y:S01]  /*1e460*/  FSEL R15, R27, -INF , !P1 ;  /* 0xff8000001b0f7808 */ /* 0x000fe20004800000 */
[----:B------:R-:W-:Y:S01]  /*1e470*/  IMAD.MOV.U32 R9, RZ, RZ, R12 ;  /* 0x000000ffff097224 */ /* 0x000fe200078e000c */
[----:B------:R-:W-:Y:S01]  /*1e480*/  IABS R11, R11 ;  /* 0x0000000b000b7213 */ /* 0x000fe20000000000 */
[----:B------:R-:W-:Y:S01]  /*1e490*/  MUFU.TANH R32, R55 ;  /* 0x0000003700207308 */ /* 0x000fe20000002400 */
[----:B------:R-:W-:Y:S02]  /*1e4a0*/  IABS R12, R8 ;  /* 0x00000008000c7213 */ /* 0x000fe40000000000 */
[----:B------:R-:W-:Y:S02]  /*1e4b0*/  I2FP.F32.S32 R8, R9 ;  /* 0x0000000900087245 */ /* 0x000fe40000201400 */
[----:B------:R-:W-:Y:S02]  /*1e4c0*/  I2FP.F32.S32 R11, R11 ;  /* 0x0000000b000b7245 */ /* 0x000fe40000201400 */
[----:B------:R-:W-:Y:S01]  /*1e4d0*/  MOV R9, R12 ;  /* 0x0000000c00097202 */ /* 0x000fe20000000f00 */
[----:B------:R-:W-:Y:S01]  /*1e4e0*/  FFMA.FTZ R43, R8, -UR6, R40 ;  /* 0x80000006082b7c23 */ /* 0x000fe20008010028 */
[----:B------:R-:W-:Y:S01]  /*1e4f0*/  I2FP.F32.S32 R10, R10 ;  /* 0x0000000a000a7245 */ /* 0x000fe20000201400 */
[C---:B------:R-:W-:Y:S01]  /*1e500*/  VIADD R8, R2.reuse, 0xfffffff0 ;  /* 0xfffffff002087836 */ /* 0x040fe20000000000 */
[----:B------:R-:W-:Y:S01]  /*1e510*/  I2FP.F32.S32 R9, R9 ;  /* 0x0000000900097245 */ /* 0x000fe20000201400 */
[----:B------:R-:W-:Y:S01]  /*1e520*/  FFMA.FTZ R42, R11, -UR6, R31 ;  /* 0x800000060b2a7c23 */ /* 0x000fe2000801001f */
[----:B------:R-:W-:Y:S02]  /*1e530*/  VIADD R11, R2, 0xfffffff1 ;  /* 0xfffffff1020b7836 */ /* 0x000fe40000000000 */
[----:B------:R-:W-:Y:S01]  /*1e540*/  FFMA.FTZ R41, R10, -UR6, R41 ;  /* 0x800000060a297c23 */ /* 0x000fe20008010029 */
[C---:B------:R-:W-:Y:S01]  /*1e550*/  IADD3 R10, PT, PT, R238.reuse, -R8, RZ ;  /* 0x80000008ee0a7210 */ /* 0x040fe20007ffe0ff */
[----:B------:R-:W-:Y:S01]  /*1e560*/  FFMA.FTZ R25, R9, -UR6, R25 ;  /* 0x8000000609197c23 */ /* 0x000fe20008010019 */
[----:B------:R-:W-:Y:S01]  /*1e570*/  IMAD.IADD R9, R238, 0x1, -R11 ;  /* 0x00000001ee097824 */ /* 0x000fe200078e0a0b */
[----:B------:R-:W1:Y:S01]  /*1e580*/  MUFU.TANH R40, R48 ;  /* 0x0000003000287308 */ /* 0x000e620000002400 */
[----:B------:R-:W-:Y:S01]  /*1e590*/  IMAD.IADD R12, R241, 0x1, -R8 ;  /* 0x00000001f10c7824 */ /* 0x000fe200078e0a08 */
[----:B------:R-:W-:Y:S02]  /*1e5a0*/  IABS R10, R10 ;  /* 0x0000000a000a7213 */ /* 0x000fe40000000000 */
[----:B------:R-:W-:Y:S02]  /*1e5b0*/  IABS R9, R9 ;  /* 0x0000000900097213 */ /* 0x000fe40000000000 */
[----:B------:R-:W-:Y:S02]  /*1e5c0*/  IABS R12, R12 ;  /* 0x0000000c000c7213 */ /* 0x000fe40000000000 */
[----:B------:R-:W-:Y:S02]  /*1e5d0*/  I2FP.F32.S32 R13, R10 ;  /* 0x0000000a000d7245 */ /* 0x000fe40000201400 */
[----:B------:R-:W-:Y:S01]  /*1e5e0*/  MUFU.TANH R31, R56 ;  /* 0x00000038001f7308 */ /* 0x000fe20000002400 */
[----:B------:R-:W-:Y:S02]  /*1e5f0*/  I2FP.F32.S32 R10, R9 ;  /* 0x00000009000a7245 */ /* 0x000fe40000201400 */
[----:B------:R-:W-:Y:S01]  /*1e600*/  I2FP.F32.S32 R9, R12 ;  /* 0x0000000c00097245 */ /* 0x000fe20000201400 */
[----:B--2---:R-:W-:Y:S01]  /*1e610*/  FFMA.FTZ R24, R13, -UR6, R24 ;  /* 0x800000060d187c23 */ /* 0x004fe20008010018 */
[----:B------:R-:W-:Y:S02]  /*1e620*/  IMAD.IADD R13, R234, 0x1, -R8 ;  /* 0x00000001ea0d7824 */ /* 0x000fe400078e0a08 */
[----:B------:R-:W-:Y:S01]  /*1e630*/  FFMA.FTZ R45, R10, -UR6, R45 ;  /* 0x800000060a2d7c23 */ /* 0x000fe2000801002d */
[--C-:B------:R-:W-:Y:S02]  /*1e640*/  IMAD.IADD R12, R234, 0x1, -R11.reuse ;  /* 0x00000001ea0c7824 */ /* 0x100fe400078e0a0b */
[----:B----4-:R-:W-:Y:S01]  /*1e650*/  FFMA.FTZ R44, R9, -UR6, R44 ;  /* 0x80000006092c7c23 */ /* 0x010fe2000801002c */
[----:B------:R-:W-:Y:S01]  /*1e660*/  IADD3 R9, PT, PT, R241, -R11, RZ ;  /* 0x8000000bf1097210 */ /* 0x000fe20007ffe0ff */
[C---:B------:R-:W-:Y:S01]  /*1e670*/  IMAD.IADD R11, R240.reuse, 0x1, -R11 ;  /* 0x00000001f00b7824 */ /* 0x040fe200078e0a0b */
[----:B------:R-:W-:Y:S01]  /*1e680*/  IADD3 R10, PT, PT, R240, -R8, RZ ;  /* 0x80000008f00a7210 */ /* 0x000fe20007ffe0ff */
[----:B------:R-:W2:Y:S01]  /*1e690*/  MUFU.TANH R34, R53 ;  /* 0x0000003500227308 */ /* 0x000ea20000002400 */
[----:B------:R-:W-:Y:S02]  /*1e6a0*/  IABS R13, R13 ;  /* 0x0000000d000d7213 */ /* 0x000fe40000000000 */
[----:B------:R-:W-:Y:S02]  /*1e6b0*/  IABS R8, R9 ;  /* 0x0000000900087213 */ /* 0x000fe40000000000 */
[----:B------:R-:W-:Y:S02]  /*1e6c0*/  IABS R9, R12 ;  /* 0x0000000c00097213 */ /* 0x000fe40000000000 */
[----:B------:R-:W-:Y:S01]  /*1e6d0*/  IABS R12, R10 ;  /* 0x0000000a000c7213 */ /* 0x000fe20000000000 */
[----:B------:R-:W-:Y:S01]  /*1e6e0*/  IMAD.MOV.U32 R10, RZ, RZ, R13 ;  /* 0x000000ffff0a7224 */ /* 0x000fe200078e000d */
[----:B------:R-:W-:Y:S01]  /*1e6f0*/  I2FP.F32.S32 R9, R9 ;  /* 0x0000000900097245 */ /* 0x000fe20000201400 */
[----:B------:R-:W-:Y:S01]  /*1e700*/  MUFU.TANH R27, R58 ;  /* 0x0000003a001b7308 */ /* 0x000fe20000002400 */
[----:B------:R-:W-:Y:S02]  /*1e710*/  I2FP.F32.S32 R12, R12 ;  /* 0x0000000c000c7245 */ /* 0x000fe40000201400 */
[----:B------:R-:W-:Y:S01]  /*1e720*/  I2FP.F32.S32 R10, R10 ;  /* 0x0000000a000a7245 */ /* 0x000fe20000201400 */
[----:B------:R-:W-:Y:S01]  /*1e730*/  FFMA.FTZ R38, R9, -UR6, R38 ;  /* 0x8000000609267c23 */ /* 0x000fe20008010026 */
[----:B------:R-:W-:Y:S01]  /*1e740*/  I2FP.F32.S32 R8, R8 ;  /* 0x0000000800087245 */ /* 0x000fe20000201400 */
[----:B------:R-:W-:Y:S01]  /*1e750*/  FFMA.FTZ R39, R12, -UR6, R39 ;  /* 0x800000060c277c23 */ /* 0x000fe20008010027 */
[----:B------:R-:W-:Y:S01]  /*1e760*/  IADD3 R9, PT, PT, R2, -0x7, RZ ;  /* 0xfffffff902097810 */ /* 0x000fe20007ffe0ff */
[----:B-1----:R-:W-:Y:S01]  /*1e770*/  FFMA.FTZ R40, R10, -UR6, R40 ;  /* 0x800000060a287c23 */ /* 0x002fe20008010028 */
[----:B------:R-:W-:Y:S02]  /*1e780*/  VIADD R10, R2, 0xfffffff8 ;  /* 0xfffffff8020a7836 */ /* 0x000fe40000000000 */
[----:B------:R-:W-:Y:S01]  /*1e790*/  FFMA.FTZ R37, R8, -UR6, R37 ;  /* 0x8000000608257c23 */ /* 0x000fe20008010025 */
[C---:B------:R-:W-:Y:S01]  /*1e7a0*/  IADD3 R8, PT, PT, R234.reuse, -R9, RZ ;  /* 0x80000009ea087210 */ /* 0x040fe20007ffe0ff */
[--C-:B------:R-:W-:Y:S01]  /*1e7b0*/  IMAD.IADD R13, R234, 0x1, -R10.reuse ;  /* 0x00000001ea0d7824 */ /* 0x100fe200078e0a0a */
[----:B------:R-:W-:Y:S01]  /*1e7c0*/  IABS R14, R11 ;  /* 0x0000000b000e7213 */ /* 0x000fe20000000000 */
[C---:B------:R-:W-:Y:S01]  /*1e7d0*/  IMAD.IADD R12, R240.reuse, 0x1, -R10 ;  /* 0x00000001f00c7824 */ /* 0x040fe200078e0a0a */
[----:B------:R-:W-:Y:S02]  /*1e7e0*/  IABS R8, R8 ;  /* 0x0000000800087213 */ /* 0x000fe40000000000 */
[----:B------:R-:W-:Y:S02]  /*1e7f0*/  IABS R11, R13 ;  /* 0x0000000d000b7213 */ /* 0x000fe40000000000 */
[----:B------:R-:W-:Y:S02]  /*1e800*/  IABS R12, R12 ;  /* 0x0000000c000c7213 */ /* 0x000fe40000000000 */
[----:B------:R-:W-:Y:S02]  /*1e810*/  I2FP.F32.S32 R13, R11 ;  /* 0x0000000b000d7245 */ /* 0x000fe40000201400 */
[----:B------:R-:W-:Y:S02]  /*1e820*/  I2FP.F32.S32 R11, R8 ;  /* 0x00000008000b7245 */ /* 0x000fe40000201400 */
[----:B------:R-:W-:Y:S01]  /*1e830*/  I2FP.F32.S32 R8, R12 ;  /* 0x0000000c00087245 */ /* 0x000fe20000201400 */
[----:B------:R-:W-:Y:S01]  /*1e840*/  IMAD.IADD R12, R240, 0x1, -R9 ;  /* 0x00000001f00c7824 */ /* 0x000fe200078e0a09 */
[----:B------:R-:W-:Y:S01]  /*1e850*/  I2FP.F32.S32 R14, R14 ;  /* 0x0000000e000e7245 */ /* 0x000fe20000201400 */
[----:B------:R-:W-:Y:S01]  /*1e860*/  FFMA.FTZ R35, R13, -UR6, R35 ;  /* 0x800000060d237c23 */ /* 0x000fe20008010023 */
[----:B------:R-:W-:Y:S01]  /*1e870*/  ISETP.GE.AND P1, PT, R18, R236, PT ;  /* 0x000000ec1200720c */ /* 0x000fe20003f26270 */
[----:B------:R-:W-:Y:S01]  /*1e880*/  FFMA.FTZ R33, R8, -UR6, R33 ;  /* 0x8000000608217c23 */ /* 0x000fe20008010021 */
[----:B------:R-:W-:Y:S02]  /*1e890*/  VIADD R8, R0, 0x18 ;  /* 0x0000001800087836 */ /* 0x000fe40000000000 */
[----:B------:R-:W-:Y:S01]  /*1e8a0*/  FFMA.FTZ R36, R14, -UR6, R36 ;  /* 0x800000060e247c23 */ /* 0x000fe20008010024 */
[----:B------:R-:W-:Y:S01]  /*1e8b0*/  FSEL R222, R142, -INF , !P1 ;  /* 0xff8000008ede7808 */ /* 0x000fe20004800000 */
[----:B------:R-:W-:Y:S01]  /*1e8c0*/  IMAD.IADD R14, R238, 0x1, -R10 ;  /* 0x00000001ee0e7824 */ /* 0x000fe200078e0a0a */
[----:B------:R-:W-:Y:S01]  /*1e8d0*/  IABS R13, R12 ;  /* 0x0000000c000d7213 */ /* 0x000fe20000000000 */
[----:B--2---:R-:W-:Y:S01]  /*1e8e0*/  FFMA.FTZ R34, R11, -UR6, R34 ;  /* 0x800000060b227c23 */ /* 0x004fe20008010022 */
[----:B------:R-:W-:Y:S02]  /*1e8f0*/  ISETP.GT.AND P1, PT, R5, R8, PT ;  /* 0x000000080500720c */ /* 0x000fe40003f24270 */
[----:B------:R-:W-:Y:S02]  /*1e900*/  IABS R12, R14 ;  /* 0x0000000e000c7213 */ /* 0x000fe40000000000 */
[----:B------:R-:W-:Y:S02]  /*1e910*/  FSEL R22, R22, -INF , !P1 ;  /* 0xff80000016167808 */ /* 0x000fe40004800000 */
[----:B------:R-:W-:Y:S02]  /*1e920*/  ISETP.GE.AND P1, PT, R18, R235, PT ;  /* 0x000000eb1200720c */ /* 0x000fe40003f26270 */
[----:B------:R-:W-:Y:S02]  /*1e930*/  I2FP.F32.S32 R13, R13 ;  /* 0x0000000d000d7245 */ /* 0x000fe40000201400 */
[----:B------:R-:W-:Y:S02]  /*1e940*/  FSEL R128, R29, -INF , !P1 ;  /* 0xff8000001d807808 */ /* 0x000fe40004800000 */
[----:B------:R-:W-:Y:S01]  /*1e950*/  I2FP.F32.S32 R12, R12 ;  /* 0x0000000c000c7245 */ /* 0x000fe20000201400 */
[----:B------:R-:W1:Y:S01]  /*1e960*/  MUFU.TANH R29, R59 ;  /* 0x0000003b001d7308 */ /* 0x000e620000002400 */
[----:B------:R-:W-:Y:S01]  /*1e970*/  FFMA.FTZ R32, R13, -UR6, R32 ;  /* 0x800000060d207c23 */ /* 0x000fe20008010020 */
[C---:B------:R-:W-:Y:S01]  /*1e980*/  IADD3 R14, PT, PT, R238.reuse, -R2, RZ ;  /* 0x80000002ee0e7210 */ /* 0x040fe20007ffe0ff */
[----:B------:R-:W-:Y:S01]  /*1e990*/  IMAD.IADD R13, R238, 0x1, -R9 ;  /* 0x00000001ee0d7824 */ /* 0x000fe200078e0a09 */
[----:B------:R-:W-:Y:S01]  /*1e9a0*/  ISETP.GE.AND P2, PT, R18, R237, PT ;  /* 0x000000ed1200720c */ /* 0x000fe20003f46270 */
[----:B------:R-:W-:Y:S01]  /*1e9b0*/  FFMA.FTZ R31, R12, -UR6, R31 ;  /* 0x800000060c1f7c23 */ /* 0x000fe2000801001f */
[C---:B------:R-:W-:Y:S01]  /*1e9c0*/  IMAD.IADD R12, R241.reuse, 0x1, -R10 ;  /* 0x00000001f10c7824 */ /* 0x040fe200078e0a0a */
[----:B------:R-:W-:Y:S02]  /*1e9d0*/  IADD3 R10, PT, PT, R241, -R9, RZ ;  /* 0x80000009f10a7210 */ /* 0x000fe40007ffe0ff */
[----:B------:R-:W-:Y:S02]  /*1e9e0*/  IADD3 R11, PT, PT, R0, 0x19, RZ ;  /* 0x00000019000b7810 */ /* 0x000fe40007ffe0ff */
[----:B------:R-:W-:Y:S02]  /*1e9f0*/  FSEL R214, R28, -INF , !P2 ;  /* 0xff8000001cd67808 */ /* 0x000fe40005000000 */
[----:B------:R-:W-:Y:S01]  /*1ea00*/  IABS R9, R14 ;  /* 0x0000000e00097213 */ /* 0x000fe20000000000 */
[----:B------:R-:W2:Y:S01]  /*1ea10*/  MUFU.TANH R28, R57 ;  /* 0x00000039001c7308 */ /* 0x000ea20000002400 */
[----:B------:R-:W-:Y:S02]  /*1ea20*/  ISETP.GT.AND P2, PT, R4, R8, PT ;  /* 0x000000080400720c */ /* 0x000fe40003f44270 */
[----:B------:R-:W-:Y:S02]  /*1ea30*/  IABS R14, R13 ;  /* 0x0000000d000e7213 */ /* 0x000fe40000000000 */
[----:B------:R-:W-:Y:S02]  /*1ea40*/  FSEL R46, R30, -INF , !P0 ;  /* 0xff8000001e2e7808 */ /* 0x000fe40004000000 */
[----:B------:R-:W-:Y:S03]  /*1ea50*/  FSEL R223, R139, -INF , !P6 ;  /* 0xff8000008bdf7808 */ /* 0x000fe60007000000 */
[----:B------:R3:W4:Y:S01]  /*1ea60*/  MUFU.TANH R30, R60 ;  /* 0x0000003c001e7308 */ /* 0x0007220000002400 */
[----:B------:R-:W-:Y:S01]  /*1ea70*/  IABS R13, R10 ;  /* 0x0000000a000d7213 */ /* 0x000fe20000000000 */
[----:B------:R-:W-:Y:S01]  /*1ea80*/  IMAD.MOV.U32 R10, RZ, RZ, R14 ;  /* 0x000000ffff0a7224 */ /* 0x000fe200078e000e */
[-C--:B------:R-:W-:Y:S02]  /*1ea90*/  ISETP.GT.AND P6, PT, R5, R11.reuse, PT ;  /* 0x0000000b0500720c */ /* 0x080fe40003fc4270 */
[-C--:B------:R-:W-:Y:S02]  /*1eaa0*/  ISETP.GT.AND P0, PT, R6, R11.reuse, PT ;  /* 0x0000000b0600720c */ /* 0x080fe40003f04270 */
[----:B------:R-:W-:Y:S03]  /*1eab0*/  IABS R12, R12 ;  /* 0x0000000c000c7213 */ /* 0x000fe60000000000 */
[----:B------:R-:W-:Y:S01]  /*1eac0*/  MUFU.TANH R139, R62 ;  /* 0x0000003e008b7308 */ /* 0x000fe20000002400 */
[----:B------:R-:W-:Y:S02]  /*1ead0*/  ISETP.GT.AND P1, PT, R7, R8, PT ;  /* 0x000000080700720c */ /* 0x000fe40003f24270 */
[----:B------:R-:W-:Y:S02]  /*1eae0*/  FSEL R17, R17, -INF , !P2 ;  /* 0xff80000011117808 */ /* 0x000fe40005000000 */
[----:B------:R-:W-:Y:S02]  /*1eaf0*/  FSEL R54, R19, -INF , !P3 ;  /* 0xff80000013367808 */ /* 0x000fe40005800000 */
[----:B------:R-:W-:Y:S02]  /*1eb00*/  ISETP.GT.AND P2, PT, R4, R11, PT ;  /* 0x0000000b0400720c */ /* 0x000fe40003f44270 */
[----:B------:R-:W-:Y:S01]  /*1eb10*/  I2FP.F32.S32 R13, R13 ;  /* 0x0000000d000d7245 */ /* 0x000fe20000201400 */
[----:B---3--:R-:W-:Y:S01]  /*1eb20*/  IMAD.MOV.U32 R60, RZ, RZ, R242 ;  /* 0x000000ffff3c7224 */ /* 0x008fe200078e00f2 */
[----:B------:R-:W-:Y:S02]  /*1eb30*/  FSEL R20, R20, -INF , !P6 ;  /* 0xff80000014147808 */ /* 0x000fe40007000000 */
[----:B------:R-:W-:Y:S01]  /*1eb40*/  I2FP.F32.S32 R12, R12 ;  /* 0x0000000c000c7245 */ /* 0x000fe20000201400 */
[----:B-1----:R-:W-:Y:S01]  /*1eb50*/  FFMA.FTZ R29, R13, -UR6, R29 ;  /* 0x800000060d1d7c23 */ /* 0x002fe2000801001d */
[----:B------:R-:W-:Y:S01]  /*1eb60*/  FSEL R19, R23, -INF , !P0 ;  /* 0xff80000017137808 */ /* 0x000fe20004000000 */
[----:B------:R-:W-:Y:S01]  /*1eb70*/  VIADD R13, R2, 0x1 ;  /* 0x00000001020d7836 */ /* 0x000fe20000000000 */
[----:B------:R-:W-:Y:S01]  /*1eb80*/  FSEL R23, R26, -INF , !P1 ;  /* 0xff8000001a177808 */ /* 0x000fe20004800000 */
[----:B------:R-:W-:Y:S01]  /*1eb90*/  FFMA.FTZ R27, R12, -UR6, R27 ;  /* 0x800000060c1b7c23 */ /* 0x000fe2000801001b */
[----:B------:R-:W-:Y:S01]  /*1eba0*/  ISETP.GE.AND P6, PT, R18, R239, PT ;  /* 0x000000ef1200720c */ /* 0x000fe20003fc6270 */
[----:B------:R1:W3:Y:S01]  /*1ebb0*/  MUFU.TANH R26, R61 ;  /* 0x0000003d001a7308 */ /* 0x0002e20000002400 */
[----:B------:R-:W-:Y:S01]  /*1ebc0*/  ISETP.GT.AND P1, PT, R7, R11, PT ;  /* 0x0000000b0700720c */ /* 0x000fe20003f24270 */
[----:B------:R-:W-:Y:S01]  /*1ebd0*/  VIADD R12, R0, 0x21 ;  /* 0x00000021000c7836 */ /* 0x000fe20000000000 */
[----:B------:R-:W-:Y:S02]  /*1ebe0*/  FSEL R16, R16, -INF , !P2 ;  /* 0xff80000010107808 */ /* 0x000fe40005000000 */
[----:B------:R-:W-:Y:S02]  /*1ebf0*/  ISETP.GT.AND P2, PT, R6, R8, PT ;  /* 0x000000080600720c */ /* 0x000fe40003f44270 */
[----:B------:R-:W-:Y:S02]  /*1ec00*/  FSEL R56, R15, -INF , !P6 ;  /* 0xff8000000f387808 */ /* 0x000fe40007000000 */
[C---:B------:R-:W-:Y:S02]  /*1ec10*/  ISETP.GE.AND P3, PT, R8.reuse, R235, PT ;  /* 0x000000eb0800720c */ /* 0x040fe40003f66270 */
[----:B------:R-:W-:Y:S02]  /*1ec20*/  ISETP.GE.AND P6, PT, R8, R239, PT ;  /* 0x000000ef0800720c */ /* 0x000fe40003fc6270 */
[----:B------:R-:W-:Y:S02]  /*1ec30*/  FSEL R18, R138, -INF , !P1 ;  /* 0xff8000008a127808 */ /* 0x000fe40004800000 */
[----:B------:R-:W-:Y:S02]  /*1ec40*/  ISETP.GE.AND P1, PT, R11, R235, PT ;  /* 0x000000eb0b00720c */ /* 0x000fe40003f26270 */
[----:B------:R-:W-:Y:S01]  /*1ec50*/  FSEL R21, R21, -INF , !P2 ;  /* 0xff80000015157808 */ /* 0x000fe20005000000 */
[----:B-1----:R-:W-:Y:S01]  /*1ec60*/  IMAD.MOV.U32 R61, RZ, RZ, R223 ;  /* 0x000000ffff3d7224 */ /* 0x002fe200078e00df */
[----:B------:R-:W-:Y:S02]  /*1ec70*/  IADD3 R14, PT, PT, R0, 0x20, RZ ;  /* 0x00000020000e7810 */ /* 0x000fe40007ffe0ff */
[----:B------:R-:W-:Y:S02]  /*1ec80*/  FSEL R48, R22, -INF , !P3 ;  /* 0xff80000016307808 */ /* 0x000fe40005800000 */
[C---:B------:R-:W-:Y:S02]  /*1ec90*/  ISETP.GE.AND P2, PT, R8.reuse, R236, PT ;  /* 0x000000ec0800720c */ /* 0x040fe40003f46270 */
[----:B------:R-:W-:Y:S02]  /*1eca0*/  ISETP.GE.AND P0, PT, R8, R237, PT ;  /* 0x000000ed0800720c */ /* 0x000fe40003f06270 */
[----:B------:R-:W-:Y:S02]  /*1ecb0*/  IADD3 R8, PT, PT, R238, -R13, RZ ;  /* 0x8000000dee087210 */ /* 0x000fe40007ffe0ff */
[----:B------:R-:W-:Y:S02]  /*1ecc0*/  ISETP.GE.AND P3, PT, R11, R239, PT ;  /* 0x000000ef0b00720c */ /* 0x000fe40003f66270 */
[----:B------:R-:W-:Y:S02]  /*1ecd0*/  FSEL R49, R17, -INF , !P6 ;  /* 0xff80000011317808 */ /* 0x000fe40007000000 */
[----:B------:R-:W-:Y:S02]  /*1ece0*/  FSEL R52, R20, -INF , !P1 ;  /* 0xff80000014347808 */ /* 0x000fe40004800000 */
[C---:B------:R-:W-:Y:S02]  /*1ecf0*/  ISETP.GT.AND P6, PT, R6.reuse, R12, PT ;  /* 0x0000000c0600720c */ /* 0x040fe40003fc4270 */
[----:B------:R-:W-:Y:S02]  /*1ed00*/  ISETP.GT.AND P1, PT, R6, R14, PT ;  /* 0x0000000e0600720c */ /* 0x000fe40003f24270 */
[----:B------:R-:W-:Y:S02]  /*1ed10*/  FSEL R55, R16, -INF , !P3 ;  /* 0xff80000010377808 */ /* 0x000fe40005800000 */
[----:B------:R-:W-:Y:S02]  /*1ed20*/  IABS R8, R8 ;  /* 0x0000000800087213 */ /* 0x000fe40000000000 */
[----:B------:R-:W-:Y:S02]  /*1ed30*/  FSEL R16, R134, -INF , !P6 ;  /* 0xff80000086107808 */ /* 0x000fe40007000000 */
[----:B------:R-:W-:Y:S02]  /*1ed40*/  FSEL R17, R135, -INF , !P1 ;  /* 0xff80000087117808 */ /* 0x000fe40004800000 */
[----:B------:R-:W-:Y:S02]  /*1ed50*/  ISETP.GT.AND P6, PT, R7, R14, PT ;  /* 0x0000000e0700720c */ /* 0x000fe40003fc4270 */
[----:B------:R-:W-:Y:S02]  /*1ed60*/  I2FP.F32.S32 R10, R10 ;  /* 0x0000000a000a7245 */ /* 0x000fe40000201400 */
[----:B------:R-:W-:Y:S02]  /*1ed70*/  ISETP.GE.AND P1, PT, R11, R237, PT ;  /* 0x000000ed0b00720c */ /* 0x000fe40003f26270 */
[----:B------:R-:W-:Y:S01]  /*1ed80*/  I2FP.F32.S32 R9, R9 ;  /* 0x0000000900097245 */ /* 0x000fe20000201400 */
[----:B--2---:R-:W-:Y:S01]  /*1ed90*/  FFMA.FTZ R28, R10, -UR6, R28 ;  /* 0x800000060a1c7c23 */ /* 0x004fe2000801001c */
[----:B------:R-:W-:Y:S02]  /*1eda0*/  I2FP.F32.S32 R8, R8 ;  /* 0x0000000800087245 */ /* 0x000fe40000201400 */
[----:B------:R-:W-:Y:S01]  /*1edb0*/  FSEL R15, R136, -INF , !P6 ;  /* 0xff800000880f7808 */ /* 0x000fe20007000000 */
[----:B----4-:R-:W-:Y:S01]  /*1edc0*/  FFMA.FTZ R30, R9, -UR6, R30 ;  /* 0x80000006091e7c23 */ /* 0x010fe2000801001e */
[----:B------:R-:W-:Y:S01]  /*1edd0*/  ISETP.GT.AND P6, PT, R7, R12, PT ;  /* 0x0000000c0700720c */ /* 0x000fe20003fc4270 */
[----:B---3--:R-:W-:Y:S01]  /*1ede0*/  FFMA.FTZ R26, R8, -UR6, R26 ;  /* 0x80000006081a7c23 */ /* 0x008fe2000801001a */
[-C--:B------:R-:W-:Y:S01]  /*1edf0*/  ISETP.GE.AND P3, PT, R11, R236.reuse, PT ;  /* 0x000000ec0b00720c */ /* 0x080fe20003f66270 */
[----:B------:R-:W-:Y:S01]  /*1ee00*/  VIADD R11, R0, 0x28 ;  /* 0x00000028000b7836 */ /* 0x000fe20000000000 */
[----:B------:R-:W-:Y:S01]  /*1ee10*/  FSEL R57, R18, -INF , !P1 ;  /* 0xff80000012397808 */ /* 0x000fe20004800000 */
[----:B------:R-:W-:Y:S01]  /*1ee20*/  VIADD R9, R0, 0x30 ;  /* 0x0000003000097836 */ /* 0x000fe20000000000 */
[----:B------:R-:W-:Y:S01]  /*1ee30*/  ISETP.GE.AND P1, PT, R14, R236, PT ;  /* 0x000000ec0e00720c */ /* 0x000fe20003f26270 */
[C---:B------:R-:W-:Y:S01]  /*1ee40*/  VIADD R8, R0.reuse, 0x31 ;  /* 0x0000003100087836 */ /* 0x040fe20000000000 */
[C---:B------:R-:W-:Y:S02]  /*1ee50*/  IADD3 R10, PT, PT, R0.reuse, 0x29, RZ ;  /* 0x00000029000a7810 */ /* 0x040fe40007ffe0ff */
[----:B------:R-:W-:Y:S02]  /*1ee60*/  IADD3 R20, PT, PT, R0, 0x39, RZ ;  /* 0x0000003900147810 */ /* 0x000fe40007ffe0ff */
[----:B------:R-:W-:Y:S02]  /*1ee70*/  FSEL R53, R19, -INF , !P3 ;  /* 0xff80000013357808 */ /* 0x000fe40005800000 */
[----:B------:R-:W-:Y:S02]  /*1ee80*/  FSEL R0, R137, -INF , !P6 ;  /* 0xff80000089007808 */ /* 0x000fe40007000000 */
[-C--:B------:R-:W-:Y:S02]  /*1ee90*/  ISETP.GT.AND P6, PT, R5, R14.reuse, PT ;  /* 0x0000000e0500720c */ /* 0x080fe40003fc4270 */
[----:B------:R-:W-:Y:S02]  /*1eea0*/  ISETP.GT.AND P3, PT, R4, R14, PT ;  /* 0x0000000e0400720c */ /* 0x000fe40003f64270 */
[----:B------:R-:W-:Y:S02]  /*1eeb0*/  FSEL R51, R17, -INF , !P1 ;  /* 0xff80000011337808 */ /* 0x000fe40004800000 */
[----:B------:R-:W-:Y:S02]  /*1eec0*/  ISETP.GT.AND P1, PT, R5, R10, PT ;  /* 0x0000000a0500720c */ /* 0x000fe40003f24270 */
[----:B------:R-:W-:Y:S02]  /*1eed0*/  FSEL R21, R21, -INF , !P2 ;  /* 0xff80000015157808 */ /* 0x000fe40005000000 */
[----:B------:R-:W-:Y:S02]  /*1eee0*/  ISETP.GT.AND P2, PT, R5, R12, PT ;  /* 0x0000000c0500720c */ /* 0x000fe40003f44270 */
[----:B------:R-:W-:Y:S02]  /*1eef0*/  FSEL R47, R23, -INF , !P0 ;  /* 0xff800000172f7808 */ /* 0x000fe40004000000 */
[----:B------:R-:W-:Y:S01]  /*1ef00*/  FSEL R23, R43, -INF , !P6 ;  /* 0xff8000002b177808 */ /* 0x000fe20007000000 */
[----:B------:R-:W-:Y:S01]  /*1ef10*/  IMAD.MOV.U32 R43, RZ, RZ, R21 ;  /* 0x000000ffff2b7224 */ /* 0x000fe200078e0015 */
[----:B------:R-:W-:Y:S02]  /*1ef20*/  FSEL R19, R41, -INF , !P3 ;  /* 0xff80000029137808 */ /* 0x000fe40005800000 */
[C---:B------:R-:W-:Y:S02]  /*1ef30*/  ISETP.GE.AND P6, PT, R12.reuse, R236, PT ;  /* 0x000000ec0c00720c */ /* 0x040fe40003fc6270 */
[----:B------:R-:W-:Y:S02]  /*1ef40*/  ISETP.GE.AND P3, PT, R12, R237, PT ;  /* 0x000000ed0c00720c */ /* 0x000fe40003f66270 */
[----:B------:R-:W-:Y:S02]  /*1ef50*/  FSEL R17, R45, -INF , !P1 ;  /* 0xff8000002d117808 */ /* 0x000fe40004800000 */
[----:B------:R-:W-:Y:S02]  /*1ef60*/  ISETP.GT.AND P1, PT, R4, R11, PT ;  /* 0x0000000b0400720c */ /* 0x000fe40003f24270 */
[----:B------:R-:W-:Y:S01]  /*1ef70*/  FSEL R22, R42, -INF , !P2 ;  /* 0xff8000002a167808 */ /* 0x000fe20005000000 */
[----:B------:R-:W-:Y:S01]  /*1ef80*/  IMAD.MOV.U32 R42, RZ, RZ, R49 ;  /* 0x000000ffff2a7224 */ /* 0x000fe200078e0031 */
[----:B------:R-:W-:Y:S02]  /*1ef90*/  FSEL R50, R16, -INF , !P6 ;  /* 0xff80000010327808 */ /* 0x000fe40007000000 */
[----:B------:R-:W-:Y:S01]  /*1efa0*/  FSEL R49, R0, -INF , !P3 ;  /* 0xff80000000317808 */ /* 0x000fe20005800000 */
[--C-:B------:R-:W-:Y:S01]  /*1efb0*/  IMAD.IADD R0, R241, 0x1, -R2.reuse ;  /* 0x00000001f1007824 */ /* 0x100fe200078e0a02 */
[----:B------:R-:W-:Y:S02]  /*1efc0*/  ISETP.GE.AND P2, PT, R14, R237, PT ;  /* 0x000000ed0e00720c */ /* 0x000fe40003f46270 */
[----:B------:R-:W-:Y:S02]  /*1efd0*/  FSEL R16, R44, -INF , !P1 ;  /* 0xff8000002c107808 */ /* 0x000fe40004800000 */
[C---:B------:R-:W-:Y:S02]  /*1efe0*/  ISETP.GT.AND P1, PT, R4.reuse, R10, PT ;  /* 0x0000000a0400720c */ /* 0x040fe40003f24270 */
[----:B------:R-:W-:Y:S02]  /*1eff0*/  FSEL R130, R15, -INF , !P2 ;  /* 0xff8000000f827808 */ /* 0x000fe40005000000 */
[----:B------:R-:W-:Y:S02]  /*1f000*/  ISETP.GT.AND P0, PT, R4, R12, PT ;  /* 0x0000000c0400720c */ /* 0x000fe40003f04270 */
[----:B------:R-:W-:Y:S01]  /*1f010*/  FSEL R15, R37, -INF , !P1 ;  /* 0xff800000250f7808 */ /* 0x000fe20004800000 */
[----:B------:R-:W-:Y:S01]  /*1f020*/  IMAD.MOV.U32 R37, RZ, RZ, R49 ;  /* 0x000000ffff257224 */ /* 0x000fe200078e0031 */
[----:B------:R-:W-:Y:S02]  /*1f030*/  IABS R0, R0 ;  /* 0x0000000000007213 */ /* 0x000fe40000000000 */
[-C--:B------:R-:W-:Y:S02]  /*1f040*/  ISETP.GE.AND P1, PT, R14, R235.reuse, PT ;  /* 0x000000eb0e00720c */ /* 0x080fe40003f26270 */
[----:B------:R-:W-:Y:S02]  /*1f050*/  FSEL R18, R25, -INF , !P0 ;  /* 0xff80000019127808 */ /* 0x000fe40004000000 */
[----:B------:R-:W-:Y:S01]  /*1f060*/  I2FP.F32.S32 R0, R0 ;  /* 0x0000000000007245 */ /* 0x000fe20000201400 */
[----:B------:R-:W1:Y:S01]  /*1f070*/  MUFU.TANH R25, R64 ;  /* 0x0000004000197308 */ /* 0x000e620000002400 */
[----:B------:R-:W-:Y:S02]  /*1f080*/  FSEL R249, R23, -INF , !P1 ;  /* 0xff80000017f97808 */ /* 0x000fe40004800000 */
[----:B------:R-:W-:Y:S01]  /*1f090*/  ISETP.GE.AND P1, PT, R12, R235, PT ;  /* 0x000000eb0c00720c */ /* 0x000fe20003f26270 */
[----:B------:R-:W-:Y:S01]  /*1f0a0*/  FFMA.FTZ R139, R0, -UR6, R139 ;  /* 0x80000006008b7c23 */ /* 0x000fe2000801008b */
[----:B------:R-:W-:Y:S01]  /*1f0b0*/  IMAD.IADD R0, R234, 0x1, -R2 ;  /* 0x00000001ea007824 */ /* 0x000fe200078e0a02 */
[----:B------:R-:W-:Y:S02]  /*1f0c0*/  ISETP.GT.AND P0, PT, R5, R11, PT ;  /* 0x0000000b0500720c */ /* 0x000fe40003f04270 */
[----:B------:R-:W-:Y:S02]  /*1f0d0*/  FSEL R129, R22, -INF , !P1 ;  /* 0xff80000016817808 */ /* 0x000fe40004800000 */
[-C--:B------:R-:W-:Y:S02]  /*1f0e0*/  ISETP.GE.AND P1, PT, R14, R239.reuse, PT ;  /* 0x000000ef0e00720c */ /* 0x080fe40003f26270 */
[----:B------:R-:W-:Y:S02]  /*1f0f0*/  IABS R0, R0 ;  /* 0x0000000000007213 */ /* 0x000fe40000000000 */
[----:B------:R-:W-:Y:S01]  /*1f100*/  FSEL R45, R19, -INF , !P1 ;  /* 0xff800000132d7808 */ /* 0x000fe20004800000 */
[----:B------:R-:W-:Y:S01]  /*1f110*/  IMAD.MOV.U32 R19, RZ, RZ, R214 ;  /* 0x000000ffff137224 */ /* 0x000fe200078e00d6 */
[----:B------:R-:W-:Y:S02]  /*1f120*/  ISETP.GE.AND P1, PT, R12, R239, PT ;  /* 0x000000ef0c00720c */ /* 0x000fe40003f26270 */
[----:B------:R-:W-:Y:S02]  /*1f130*/  FSEL R21, R24, -INF , !P0 ;  /* 0xff80000018157808 */ /* 0x000fe40004000000 */
[----:B------:R-:W-:Y:S01]  /*1f140*/  I2FP.F32.S32 R0, R0 ;  /* 0x0000000000007245 */ /* 0x000fe20000201400 */
[----:B------:R-:W2:Y:S01]  /*1f150*/  MUFU.TANH R24, R65 ;  /* 0x0000004100187308 */ /* 0x000ea20000002400 */
[----:B------:R-:W-:Y:S02]  /*1f160*/  FSEL R44, R18, -INF , !P1 ;  /* 0xff800000122c7808 */ /* 0x000fe40004800000 */
[-C--:B------:R-:W-:Y:S01]  /*1f170*/  ISETP.GT.AND P1, PT, R6, R11.reuse, PT ;  /* 0x0000000b0600720c */ /* 0x080fe20003f24270 */
[----:B-1----:R-:W-:Y:S01]  /*1f180*/  FFMA.FTZ R25, R0, -UR6, R25 ;  /* 0x8000000600197c23 */ /* 0x002fe20008010019 */
[----:B------:R-:W-:Y:S01]  /*1f190*/  IMAD.IADD R0, R234, 0x1, -R13 ;  /* 0x00000001ea007824 */ /* 0x000fe200078e0a0d */
[----:B------:R-:W-:Y:S02]  /*1f1a0*/  ISETP.GT.AND P0, PT, R5, R20, PT ;  /* 0x000000140500720c */ /* 0x000fe40003f04270 */
[----:B------:R-:W-:Y:S02]  /*1f1b0*/  FSEL R14, R40, -INF , !P1 ;  /* 0xff800000280e7808 */ /* 0x000fe40004800000 */
[----:B------:R-:W-:Y:S02]  /*1f1c0*/  ISETP.GT.AND P1, PT, R6, R10, PT ;  /* 0x0000000a0600720c */ /* 0x000fe40003f24270 */
[----:B------:R-:W-:Y:S02]  /*1f1d0*/  IABS R0, R0 ;  /* 0x0000000000007213 */ /* 0x000fe40000000000 */
[----:B------:R-:W-:Y:S02]  /*1f1e0*/  FSEL R12, R38, -INF , !P1 ;  /* 0xff800000260c7808 */ /* 0x000fe40004800000 */
[----:B------:R-:W-:Y:S02]  /*1f1f0*/  ISETP.GT.AND P1, PT, R7, R11, PT ;  /* 0x0000000b0700720c */ /* 0x000fe40003f24270 */
[C---:B------:R-:W-:Y:S02]  /*1f200*/  ISETP.GT.AND P6, PT, R5.reuse, R9, PT ;  /* 0x000000090500720c */ /* 0x040fe40003fc4270 */
[C---:B------:R-:W-:Y:S02]  /*1f210*/  ISETP.GT.AND P2, PT, R5.reuse, R8, PT ;  /* 0x000000080500720c */ /* 0x040fe40003f44270 */
[----:B------:R-:W-:Y:S02]  /*1f220*/  ISETP.GT.AND P3, PT, R5, R133, PT ;  /* 0x000000850500720c */ /* 0x000fe40003f64270 */
[----:B------:R-:W-:Y:S02]  /*1f230*/  I2FP.F32.S32 R0, R0 ;  /* 0x0000000000007245 */ /* 0x000fe40000201400 */
[----:B------:R-:W-:Y:S02]  /*1f240*/  FSEL R5, R39, -INF , !P1 ;  /* 0xff80000027057808 */ /* 0x000fe40004800000 */
[----:B------:R-:W-:Y:S01]  /*1f250*/  ISETP.GT.AND P1, PT, R7, R10, PT ;  /* 0x0000000a0700720c */ /* 0x000fe20003f24270 */
[----:B--2---:R-:W-:Y:S01]  /*1f260*/  FFMA.FTZ R24, R0, -UR6, R24 ;  /* 0x8000000600187c23 */ /* 0x004fe20008010018 */
[----:B------:R-:W-:Y:S02]  /*1f270*/  IADD3 R2, PT, PT, R240, -R2, RZ ;  /* 0x80000002f0027210 */ /* 0x000fe40007ffe0ff */
[----:B------:R-:W-:Y:S02]  /*1f280*/  FSEL R0, R36, -INF , !P1 ;  /* 0xff80000024007808 */ /* 0x000fe40004800000 */
[----:B------:R-:W-:Y:S02]  /*1f290*/  ISETP.GE.AND P1, PT, R11, R235, PT ;  /* 0x000000eb0b00720c */ /* 0x000fe40003f26270 */
[----:B------:R-:W-:Y:S02]  /*1f2a0*/  MOV R62, R57 ;  /* 0x00000039003e7202 */ /* 0x000fe40000000f00 */
[----:B------:R-:W-:Y:S02]  /*1f2b0*/  FSEL R247, R21, -INF , !P1 ;  /* 0xff80000015f77808 */ /* 0x000fe40004800000 */
[----:B------:R-:W-:Y:S02]  /*1f2c0*/  ISETP.GE.AND P1, PT, R10, R235, PT ;  /* 0x000000eb0a00720c */ /* 0x000fe40003f26270 */
[----:B------:R-:W-:Y:S02]  /*1f2d0*/  FSEL R28, R28, -INF , !P2 ;  /* 0xff8000001c1c7808 */ /* 0x000fe40005000000 */
[----:B------:R-:W-:Y:S02]  /*1f2e0*/  FSEL R248, R17, -INF , !P1 ;  /* 0xff80000011f87808 */ /* 0x000fe40004800000 */
[----:B------:R-:W-:Y:S02]  /*1f2f0*/  ISETP.GE.AND P1, PT, R11, R239, PT ;  /* 0x000000ef0b00720c */ /* 0x000fe40003f26270 */
[----:B------:R-:W-:Y:S02]  /*1f300*/  ISETP.GT.AND P2, PT, R4, R9, PT ;  /* 0x000000090400720c */ /* 0x000fe40003f44270 */
[----:B------:R-:W-:Y:S02]  /*1f310*/  FSEL R64, R16, -INF , !P1 ;  /* 0xff80000010407808 */ /* 0x000fe40004800000 */
[----:B------:R-:W-:Y:S02]  /*1f320*/  ISETP.GE.AND P1, PT, R10, R239, PT ;  /* 0x000000ef0a00720c */ /* 0x000fe40003f26270 */
[----:B------:R-:W-:Y:S02]  /*1f330*/  MOV R65, R55 ;  /* 0x0000003700417202 */ /* 0x000fe40000000f00 */
[----:B------:R-:W-:Y:S02]  /*1f340*/  FSEL R252, R15, -INF , !P1 ;  /* 0xff8000000ffc7808 */ /* 0x000fe40004800000 */
[CC--:B------:R-:W-:Y:S04]  /*1f350*/  ISETP.GT.AND P1, PT, R6.reuse, R9.reuse, PT ;  /* 0x000000090600720c */ /* 0x0c0fe80003f24270 */
[----:B------:R-:W-:Y:S01]  /*1f360*/  FSEL R18, R35, -INF , !P1 ;  /* 0xff80000023127808 */ /* 0x000fe20004800000 */
[----:B------:R-:W-:Y:S01]  /*1f370*/  IMAD.MOV.U32 R35, RZ, RZ, R53 ;  /* 0x000000ffff237224 */ /* 0x000fe200078e0035 */
[-C--:B------:R-:W-:Y:S04]  /*1f380*/  ISETP.GT.AND P1, PT, R6, R8.reuse, PT ;  /* 0x000000080600720c */ /* 0x080fe80003f24270 */
[----:B------:R-:W-:Y:S02]  /*1f390*/  FSEL R17, R34, -INF , !P1 ;  /* 0xff80000022117808 */ /* 0x000fe40004800000 */
[----:B------:R-:W-:Y:S04]  /*1f3a0*/  ISETP.GT.AND P1, PT, R7, R9, PT ;  /* 0x000000090700720c */ /* 0x000fe80003f24270 */
[----:B------:R-:W-:Y:S02]  /*1f3b0*/  FSEL R16, R33, -INF , !P1 ;  /* 0xff80000021107808 */ /* 0x000fe40004800000 */
[----:B------:R-:W-:Y:S02]  /*1f3c0*/  ISETP.GT.AND P1, PT, R7, R8, PT ;  /* 0x000000080700720c */ /* 0x000fe40003f24270 */
[----:B------:R-:W-:Y:S02]  /*1f3d0*/  MOV R33, R222 ;  /* 0x000000de00217202 */ /* 0x000fe40000000f00 */
[----:B------:R-:W-:Y:S02]  /*1f3e0*/  FSEL R15, R32, -INF , !P1 ;  /* 0xff800000200f7808 */ /* 0x000fe40004800000 */
[CC--:B------:R-:W-:Y:S04]  /*1f3f0*/  ISETP.GE.AND P1, PT, R11.reuse, R236.reuse, PT ;  /* 0x000000ec0b00720c */ /* 0x0c0fe80003f26270 */
[----:B------:R-:W-:Y:S02]  /*1f400*/  FSEL R251, R14, -INF , !P1 ;  /* 0xff8000000efb7808 */ /* 0x000fe40004800000 */
[----:B------:R-:W-:Y:S01]  /*1f410*/  ISETP.GE.AND P1, PT, R10, R236, PT ;  /* 0x000000ec0a00720c */ /* 0x000fe20003f26270 */
[----:B------:R-:W1:Y:S03]  /*1f420*/  MUFU.TANH R14, R66 ;  /* 0x00000042000e7308 */ /* 0x000e660000002400 */
[----:B------:R-:W-:Y:S02]  /*1f430*/  FSEL R250, R12, -INF , !P1 ;  /* 0xff8000000cfa7808 */ /* 0x000fe40004800000 */
[-C--:B------:R-:W-:Y:S02]  /*1f440*/  ISETP.GE.AND P1, PT, R11, R237.reuse, PT ;  /* 0x000000ed0b00720c */ /* 0x080fe40003f26270 */
[----:B------:R-:W-:Y:S03]  /*1f450*/  FSEL R11, R31, -INF , !P6 ;  /* 0xff8000001f0b7808 */ /* 0x000fe60007000000 */
[----:B------:R-:W2:Y:S01]  /*1f460*/  MUFU.TANH R12, R67 ;  /* 0x00000043000c7308 */ /* 0x000ea20000002400 */
[----:B------:R-:W-:Y:S02]  /*1f470*/  FSEL R36, R5, -INF , !P1 ;  /* 0xff80000005247808 */ /* 0x000fe40004800000 */
[----:B------:R-:W-:Y:S02]  /*1f480*/  ISETP.GE.AND P1, PT, R10, R237, PT ;  /* 0x000000ed0a00720c */ /* 0x000fe40003f26270 */
[----:B------:R-:W-:Y:S02]  /*1f490*/  ISETP.GT.AND P6, PT, R6, R20, PT ;  /* 0x000000140600720c */ /* 0x000fe40003fc4270 */
[----:B------:R-:W-:Y:S02]  /*1f4a0*/  FSEL R57, R0, -INF , !P1 ;  /* 0xff80000000397808 */ /* 0x000fe40004800000 */
[----:B------:R-:W-:Y:S02]  /*1f4b0*/  IABS R0, R2 ;  /* 0x0000000200007213 */ /* 0x000fe40000000000 */
[-C--:B------:R-:W-:Y:S02]  /*1f4c0*/  ISETP.GT.AND P1, PT, R6, R133.reuse, PT ;  /* 0x000000850600720c */ /* 0x080fe40003f24270 */
[----:B------:R-:W-:Y:S02]  /*1f4d0*/  I2FP.F32.S32 R0, R0 ;  /* 0x0000000000007245 */ /* 0x000fe40000201400 */
[----:B------:R-:W-:Y:S02]  /*1f4e0*/  FSEL R6, R27, -INF , !P2 ;  /* 0xff8000001b067808 */ /* 0x000fe40005000000 */
[----:B------:R-:W-:Y:S01]  /*1f4f0*/  ISETP.GT.AND P2, PT, R4, R8, PT ;  /* 0x000000080400720c */ /* 0x000fe20003f44270 */
[----:B-1----:R-:W-:Y:S01]  /*1f500*/  FFMA.FTZ R14, R0, -UR6, R14 ;  /* 0x80000006000e7c23 */ /* 0x002fe2000801000e */
[--C-:B------:R-:W-:Y:S01]  /*1f510*/  IMAD.IADD R0, R240, 0x1, -R13.reuse ;  /* 0x00000001f0007824 */ /* 0x100fe200078e0a0d */
[----:B------:R-:W-:Y:S01]  /*1f520*/  FSEL R2, R26, -INF , !P0 ;  /* 0xff8000001a027808 */ /* 0x000fe20004000000 */
[----:B------:R-:W-:Y:S01]  /*1f530*/  IMAD.IADD R13, R241, 0x1, -R13 ;  /* 0x00000001f10d7824 */ /* 0x000fe200078e0a0d */
[----:B------:R-:W-:Y:S02]  /*1f540*/  FSEL R5, R29, -INF , !P2 ;  /* 0xff8000001d057808 */ /* 0x000fe40005000000 */
[----:B------:R-:W-:Y:S02]  /*1f550*/  IABS R0, R0 ;  /* 0x0000000000007213 */ /* 0x000fe40000000000 */
[----:B------:R-:W-:Y:S02]  /*1f560*/  ISETP.GE.AND P2, PT, R9, R236, PT ;  /* 0x000000ec0900720c */ /* 0x000fe40003f46270 */
[----:B------:R-:W-:Y:S02]  /*1f570*/  I2FP.F32.S32 R0, R0 ;  /* 0x0000000000007245 */ /* 0x000fe40000201400 */
[----:B------:R-:W-:Y:S02]  /*1f580*/  FSEL R245, R18, -INF , !P2 ;  /* 0xff80000012f57808 */ /* 0x000fe40005000000 */
[----:B------:R-:W-:Y:S01]  /*1f590*/  ISETP.GE.AND P2, PT, R8, R236, PT ;  /* 0x000000ec0800720c */ /* 0x000fe20003f46270 */
[----:B--2---:R-:W-:Y:S01]  /*1f5a0*/  FFMA.FTZ R12, R0, -UR6, R12 ;  /* 0x80000006000c7c23 */ /* 0x004fe2000801000c */
[----:B------:R-:W-:Y:S01]  /*1f5b0*/  FMUL.FTZ R0, R63, UR9 ;  /* 0x000000093f007c20 */ /* 0x000fe20008410000 */
[----:B------:R-:W-:Y:S02]  /*1f5c0*/  ISETP.GT.AND P0, PT, R4, R133, PT ;  /* 0x000000850400720c */ /* 0x000fe40003f04270 */
[----:B------:R-:W-:Y:S02]  /*1f5d0*/  FSEL R246, R17, -INF , !P2 ;  /* 0xff80000011f67808 */ /* 0x000fe40005000000 */
[-C--:B------:R-:W-:Y:S01]  /*1f5e0*/  ISETP.GE.AND P2, PT, R9, R237.reuse, PT ;  /* 0x000000ed0900720c */ /* 0x080fe20003f46270 */
[----:B------:R-:W1:Y:S01]  /*1f5f0*/  MUFU.TANH R0, R0 ;  /* 0x0000000000007308 */ /* 0x000e620000002400 */
[----:B------:R-:W-:Y:S02]  /*1f600*/  FSEL R10, R30, -INF , !P3 ;  /* 0xff8000001e0a7808 */ /* 0x000fe40005800000 */
[----:B------:R-:W-:Y:S02]  /*1f610*/  FSEL R58, R16, -INF , !P2 ;  /* 0xff800000103a7808 */ /* 0x000fe40005000000 */
[C---:B------:R-:W-:Y:S02]  /*1f620*/  ISETP.GE.AND P2, PT, R8.reuse, R237, PT ;  /* 0x000000ed0800720c */ /* 0x040fe40003f46270 */
[-C--:B------:R-:W-:Y:S02]  /*1f630*/  ISETP.GT.AND P3, PT, R7, R20.reuse, PT ;  /* 0x000000140700720c */ /* 0x080fe40003f64270 */
[----:B------:R-:W-:Y:S02]  /*1f640*/  FSEL R59, R15, -INF , !P2 ;  /* 0xff8000000f3b7808 */ /* 0x000fe40005000000 */
[----:B------:R-:W-:Y:S02]  /*1f650*/  ISETP.GT.AND P2, PT, R7, R133, PT ;  /* 0x000000850700720c */ /* 0x000fe40003f44270 */
[----:B------:R-:W-:Y:S02]  /*1f660*/  FSEL R139, R139, -INF , !P0 ;  /* 0xff8000008b8b7808 */ /* 0x000fe40004000000 */
[----:B------:R-:W-:Y:S02]  /*1f670*/  IABS R7, R13 ;  /* 0x0000000d00077213 */ /* 0x000fe40000000000 */
[----:B------:R-:W-:Y:S02]  /*1f680*/  ISETP.GE.AND P0, PT, R9, R235, PT ;  /* 0x000000eb0900720c */ /* 0x000fe40003f06270 */
[----:B------:R-:W-:Y:S02]  /*1f690*/  I2FP.F32.S32 R7, R7 ;  /* 0x0000000700077245 */ /* 0x000fe40000201400 */
[----:B------:R-:W-:Y:S02]  /*1f6a0*/  FSEL R243, R11, -INF , !P0 ;  /* 0xff8000000bf37808 */ /* 0x000fe40004000000 */
[----:B------:R-:W-:Y:S01]  /*1f6b0*/  ISETP.GE.AND P0, PT, R8, R235, PT ;  /* 0x000000eb0800720c */ /* 0x000fe20003f06270 */
[----:B-1----:R-:W-:Y:S01]  /*1f6c0*/  FFMA.FTZ R0, R7, -UR6, R0 ;  /* 0x8000000607007c23 */ /* 0x002fe20008010000 */
[----:B------:R-:W-:Y:S02]  /*1f6d0*/  FSEL R7, R24, -INF , !P6 ;  /* 0xff80000018077808 */ /* 0x000fe40007000000 */
[----:B------:R-:W-:Y:S02]  /*1f6e0*/  FSEL R223, R28, -INF , !P0 ;  /* 0xff8000001cdf7808 */ /* 0x000fe40004000000 */
[----:B------:R-:W-:Y:S02]  /*1f6f0*/  ISETP.GT.AND P0, PT, R4, R20, PT ;  /* 0x000000140400720c */ /* 0x000fe40003f04270 */
[----:B------:R-:W-:Y:S02]  /*1f700*/  FSEL R14, R14, -INF , !P2 ;  /* 0xff8000000e0e7808 */ /* 0x000fe40005000000 */
[----:B------:R-:W-:Y:S02]  /*1f710*/  FSEL R138, R0, -INF , !P0 ;  /* 0xff800000008a7808 */ /* 0x000fe40004000000 */
[----:B------:R-:W-:Y:S02]  /*1f720*/  ISETP.GE.AND P0, PT, R9, R239, PT ;  /* 0x000000ef0900720c */ /* 0x000fe40003f06270 */
[----:B------:R-:W-:Y:S02]  /*1f730*/  FMNMX3.FTZ R0, R140, R213, R217, !PT ;  /* 0x000000d58c007276 */ /* 0x000fe400078100d9 */
        /* <DEDUP_REMOVED lines=21> */
[----:B------:R-:W-:Y:S02]  /*1f890*/  ISETP.GE.AND P0, PT, R133, R239, PT ;  /* 0x000000ef8500720c */ /* 0x000fe40003f06270 */
[----:B------:R-:W-:Y:S01]  /*1f8a0*/  FMNMX3.FTZ R2, R2, R61, R19, !PT ;  /* 0x0000003d02027276 */ /* 0x000fe20007810013 */
[----:B------:R-:W1:Y:S01]  /*1f8b0*/  SHFL.BFLY PT, R8, R4, 0x2, 0x1f ;  /* 0x0c401f0004087f89 */ /* 0x000e6200000e0000 */
[----:B------:R-:W-:Y:S02]  /*1f8c0*/  FMNMX3.FTZ R0, R0, R45, R44, !PT ;  /* 0x0000002d00007276 */ /* 0x000fe4000781002c */
[----:B------:R-:W-:Y:S02]  /*1f8d0*/  FSEL R139, R139, -INF , !P0 ;  /* 0xff8000008b8b7808 */ /* 0x000fe40004000000 */
[----:B------:R-:W-:Y:S02]  /*1f8e0*/  FMNMX3.FTZ R2, R2, R47, R62, !PT ;  /* 0x0000002f02027276 */ /* 0x000fe4000781003e */
[----:B------:R-:W-:Y:S02]  /*1f8f0*/  ISETP.GE.AND P0, PT, R20, R239, PT ;  /* 0x000000ef1400720c */ /* 0x000fe40003f06270 */
[----:B------:R-:W-:Y:S02]  /*1f900*/  FMNMX3.FTZ R0, R0, R64, R252, !PT ;  /* 0x0000004000007276 */ /* 0x000fe400078100fc */
[----:B------:R-:W-:Y:S02]  /*1f910*/  FMNMX3.FTZ R2, R2, R130, R37, !PT ;  /* 0x0000008202027276 */ /* 0x000fe40007810025 */
[----:B------:R-:W-:Y:S02]  /*1f920*/  FSEL R138, R138, -INF , !P0 ;  /* 0xff8000008a8a7808 */ /* 0x000fe40004000000 */
[----:B------:R-:W-:Y:S02]  /*1f930*/  FMNMX3.FTZ R0, R0, R244, R242, !PT ;  /* 0x000000f400007276 */ /* 0x000fe400078100f2 */
[----:B------:R-:W-:Y:S02]  /*1f940*/  FMNMX3.FTZ R2, R2, R36, R57, !PT ;  /* 0x0000002402027276 */ /* 0x000fe40007810039 */
[----:B------:R-:W-:Y:S02]  /*1f950*/  FMNMX3.FTZ R0, R0, R139, R138, !PT ;  /* 0x0000008b00007276 */ /* 0x000fe4000781008a */
[----:B------:R-:W-:Y:S02]  /*1f960*/  FMNMX3.FTZ R135, R2, R58, R59, !PT ;  /* 0x0000003a02877276 */ /* 0x000fe4000781003b */
[----:B------:R-:W-:Y:S01]  /*1f970*/  FMNMX3.FTZ R6, R6, R143, R208, !PT ;  /* 0x0000008f06067276 */ /* 0x000fe200078100d0 */
[----:B------:R-:W2:Y:S01]  /*1f980*/  SHFL.BFLY PT, R2, R0, 0x2, 0x1f ;  /* 0x0c401f0000027f89 */ /* 0x000ea200000e0000 */
[----:B-1----:R-:W-:Y:S02]  /*1f990*/  FMNMX.FTZ R4, R4, R8, !PT ;  /* 0x0000000804047209 */ /* 0x002fe40007810000 */
[----:B------:R-:W-:Y:S02]  /*1f9a0*/  FSEL R9, R25, -INF , !P1 ;  /* 0xff80000019097808 */ /* 0x000fe40004800000 */
[----:B------:R-:W-:Y:S03]  /*1f9b0*/  ISETP.GE.AND P1, PT, R133, R236, PT ;  /* 0x000000ec8500720c */ /* 0x000fe60003f26270 */
[----:B------:R-:W1:Y:S01]  /*1f9c0*/  SHFL.BFLY PT, R137, R4, 0x1, 0x1f ;  /* 0x0c201f0004897f89 */ /* 0x000e6200000e0000 */
[----:B------:R-:W-:Y:S02]  /*1f9d0*/  FMNMX3.FTZ R5, R6, R60, R33, !PT ;  /* 0x0000003c06057276 */ /* 0x000fe40007810021 */
[----:B------:R-:W-:Y:S02]  /*1f9e0*/  FSEL R219, R9, -INF , !P1 ;  /* 0xff80000009db7808 */ /* 0x000fe40004800000 */
[----:B------:R-:W-:Y:S02]  /*1f9f0*/  FMNMX3.FTZ R5, R5, R43, R35, !PT ;  /* 0x0000002b05057276 */ /* 0x000fe40007810023 */
[----:B------:R-:W-:Y:S02]  /*1fa00*/  ISETP.GE.AND P0, PT, R20, R236, PT ;  /* 0x000000ec1400720c */ /* 0x000fe40003f06270 */
[----:B------:R-:W-:Y:S02]  /*1fa10*/  FMNMX3.FTZ R5, R5, R51, R50, !PT ;  /* 0x0000003305057276 */ /* 0x000fe40007810032 */
[----:B------:R-:W-:Y:S02]  /*1fa20*/  FSEL R218, R7, -INF , !P0 ;  /* 0xff80000007da7808 */ /* 0x000fe40004000000 */
[----:B------:R-:W-:Y:S02]  /*1fa30*/  FMNMX3.FTZ R5, R5, R251, R250, !PT ;  /* 0x000000fb05057276 */ /* 0x000fe400078100fa */
[----:B------:R-:W-:Y:S02]  /*1fa40*/  FSEL R6, R12, -INF , !P3 ;  /* 0xff8000000c067808 */ /* 0x000fe40005800000 */
[----:B------:R-:W-:Y:S02]  /*1fa50*/  FMNMX3.FTZ R5, R5, R245, R246, !PT ;  /* 0x000000f505057276 */ /* 0x000fe400078100f6 */
[----:B--2---:R-:W-:Y:S02]  /*1fa60*/  FMNMX.FTZ R0, R0, R2, !PT ;  /* 0x0000000200007209 */ /* 0x004fe40007810000 */
[----:B------:R-:W-:Y:S02]  /*1fa70*/  FMNMX3.FTZ R5, R5, R219, R218, !PT ;  /* 0x000000db05057276 */ /* 0x000fe400078100da */
[----:B------:R-:W-:Y:S01]  /*1fa80*/  ISETP.GE.AND P2, PT, R20, R237, PT ;  /* 0x000000ed1400720c */ /* 0x000fe20003f46270 */
[----:B------:R-:W2:Y:S01]  /*1fa90*/  SHFL.BFLY PT, R2, R0, 0x1, 0x1f ;  /* 0x0c201f0000027f89 */ /* 0x000ea200000e0000 */
[----:B-1----:R-:W-:Y:S02]  /*1faa0*/  FMNMX.FTZ R137, R4, R137, !PT ;  /* 0x0000008904897209 */ /* 0x002fe40007810000 */
[----:B------:R-:W-:Y:S05]  /*1fab0*/  ISETP.GE.AND P6, PT, R133, R237, PT ;  /* 0x000000ed8500720c */ /* 0x000fea0003fc6270 */
[----:B------:R-:W1:Y:S01]  /*1fac0*/  SHFL.BFLY PT, R7, R5, 0x2, 0x1f ;  /* 0x0c401f0005077f89 */ /* 0x000e6200000e0000 */
[C---:B------:R-:W-:Y:S01]  /*1fad0*/  FSETP.NEU.FTZ.AND P1, PT, R137.reuse, -INF , PT ;  /* 0xff8000008900780b */ /* 0x040fe20003f3d000 */
[----:B------:R-:W-:Y:S01]  /*1fae0*/  FMUL.FTZ R214, R137, UR4 ;  /* 0x0000000489d67c20 */ /* 0x000fe20008410000 */
[----:B------:R-:W-:Y:S02]  /*1faf0*/  FSEL R55, R6, -INF , !P2 ;  /* 0xff80000006377808 */ /* 0x000fe40005000000 */
[----:B------:R-:W-:Y:S02]  /*1fb00*/  FSEL R34, R14, -INF , !P6 ;  /* 0xff8000000e227808 */ /* 0x000fe40007000000 */
[----:B------:R-:W-:Y:S02]  /*1fb10*/  FSEL R214, R214, RZ, P1 ;  /* 0x000000ffd6d67208 */ /* 0x000fe40000800000 */
[----:B------:R-:W-:Y:S03]  /*1fb20*/  FMNMX3.FTZ R135, R135, R34, R55, !PT ;  /* 0x0000002287877276 */ /* 0x000fe60007810037 */
[--C-:B------:R-:W-:Y:S01]  /*1fb30*/  FFMA.FTZ R4, R212, UR4, -R214.reuse ;  /* 0x00000004d4047c23 */ /* 0x100fe200080108d6 */
[--C-:B------:R-:W-:Y:S01]  /*1fb40*/  FFMA.FTZ R223, R223, UR4, -R214.reuse ;  /* 0x00000004dfdf7c23 */ /* 0x100fe200080108d6 */
[----:B------:R-:W3:Y:S01]  /*1fb50*/  SHFL.BFLY PT, R6, R135, 0x2, 0x1f ;  /* 0x0c401f0087067f89 */ /* 0x000ee200000e0000 */
[--C-:B------:R-:W-:Y:S01]  /*1fb60*/  FFMA.FTZ R222, R222, UR4, -R214.reuse ;  /* 0x00000004dede7c23 */ /* 0x100fe200080108d6 */
[----:B------:R-:W-:Y:S01]  /*1fb70*/  MUFU.EX2 R233, R4 ;  /* 0x0000000400e97308 */ /* 0x000fe20000000800 */
[----:B--2---:R-:W-:Y:S01]  /*1fb80*/  FMNMX.FTZ R134, R0, R2, !PT ;  /* 0x0000000200867209 */ /* 0x004fe20007810000 */
[--C-:B------:R-:W-:Y:S01]  /*1fb90*/  FFMA.FTZ R2, R213, UR4, -R214.reuse ;  /* 0x00000004d5027c23 */ /* 0x100fe200080108d6 */
[--C-:B------:R-:W-:Y:S01]  /*1fba0*/  FFMA.FTZ R0, R217, UR4, -R214.reuse ;  /* 0x00000004d9007c23 */ /* 0x100fe200080108d6 */
[----:B-1----:R-:W-:Y:S06]  /*1fbb0*/  FMNMX.FTZ R5, R5, R7, !PT ;  /* 0x0000000705057209 */ /* 0x002fec0007810000 */
[----:B------:R1:W-:Y:S01]  /*1fbc0*/  MUFU.EX2 R53, R2 ;  /* 0x0000000200357308 */ /* 0x0003e20000000800 */
[C---:B------:R-:W-:Y:S01]  /*1fbd0*/  FMUL.FTZ R213, R134.reuse, UR4 ;  /* 0x0000000486d57c20 */ /* 0x040fe20008410000 */
[----:B------:R-:W-:Y:S01]  /*1fbe0*/  FSETP.NEU.FTZ.AND P0, PT, R134, -INF , PT ;  /* 0xff8000008600780b */ /* 0x000fe20003f1d000 */
[----:B------:R-:W2:Y:S07]  /*1fbf0*/  SHFL.BFLY PT, R136, R5, 0x1, 0x1f ;  /* 0x0c201f0005887f89 */ /* 0x000eae00000e0000 */
[----:B------:R4:W-:Y:S01]  /*1fc00*/  MUFU.EX2 R49, R0 ;  /* 0x0000000000317308 */ /* 0x0009e20000000800 */
[----:B------:R-:W-:Y:S02]  /*1fc10*/  FSEL R213, R213, RZ, P0 ;  /* 0x000000ffd5d57208 */ /* 0x000fe40000000000 */
[----:B---3--:R-:W-:Y:S01]  /*1fc20*/  FMNMX.FTZ R135, R135, R6, !PT ;  /* 0x0000000687877209 */ /* 0x008fe20007810000 */
[----:B-1----:R-:W-:Y:S04]  /*1fc30*/  FFMA.FTZ R2, R215, UR4, -R214 ;  /* 0x00000004d7027c23 */ /* 0x002fe800080108d6 */
[----:B------:R-:W1:Y:S01]  /*1fc40*/  SHFL.BFLY PT, R6, R135, 0x1, 0x1f ;  /* 0x0c201f0087067f89 */ /* 0x000e6200000e0000 */
[----:B----4-:R-:W-:Y:S01]  /*1fc50*/  FFMA.FTZ R0, R227, UR4, -R213 ;  /* 0x00000004e3007c23 */ /* 0x010fe200080108d5 */
[----:B------:R-:W3:Y:S01]  /*1fc60*/  MUFU.EX2 R2, R2 ;  /* 0x0000000200027308 */ /* 0x000ee20000000800 */
[----:B--2---:R-:W-:Y:S04]  /*1fc70*/  FMNMX.FTZ R136, R5, R136, !PT ;  /* 0x0000008805887209 */ /* 0x004fe80007810000 */
[C---:B------:R-:W-:Y:S01]  /*1fc80*/  FSETP.NEU.FTZ.AND P3, PT, R136.reuse, -INF , PT ;  /* 0xff8000008800780b */ /* 0x040fe20003f7d000 */
[----:B------:R-:W-:Y:S01]  /*1fc90*/  FMUL.FTZ R215, R136, UR4 ;  /* 0x0000000488d77c20 */ /* 0x000fe20008410000 */
[----:B---3--:R2:W-:Y:S04]  /*1fca0*/  STL [R1+0x80], R2 ;  /* 0x0000800201007387 */ /* 0x0085e80000100800 */
[----:B------:R-:W-:Y:S02]  /*1fcb0*/  FSEL R215, R215, RZ, P3 ;  /* 0x000000ffd7d77208 */ /* 0x000fe40001800000 */
[----:B-1----:R-:W-:Y:S04]  /*1fcc0*/  FMNMX.FTZ R135, R135, R6, !PT ;  /* 0x0000000687877209 */ /* 0x002fe80007810000 */
[C---:B------:R-:W-:Y:S01]  /*1fcd0*/  FSETP.NEU.FTZ.AND P2, PT, R135.reuse, -INF , PT ;  /* 0xff8000008700780b */ /* 0x040fe20003f5d000 */
[----:B------:R-:W-:Y:S05]  /*1fce0*/  FMUL.FTZ R217, R135, UR4 ;  /* 0x0000000487d97c20 */ /* 0x000fea0008410000 */
[----:B------:R-:W-:Y:S05]  /*1fcf0*/  FSEL R217, R217, RZ, P2 ;  /* 0x000000ffd9d97208 */ /* 0x000fea0001000000 */
[--C-:B------:R-:W-:Y:S01]  /*1fd00*/  FFMA.FTZ R4, R231, UR4, -R217.reuse ;  /* 0x00000004e7047c23 */ /* 0x100fe200080108d9 */
[----:B------:R-:W-:Y:S01]  /*1fd10*/  FFMA.FTZ R5, R210, UR4, -R217 ;  /* 0x00000004d2057c23 */ /* 0x000fe200080108d9 */
[--C-:B--2---:R-:W-:Y:S02]  /*1fd20*/  FFMA.FTZ R2, R131, UR4, -R213.reuse ;  /* 0x0000000483027c23 */ /* 0x104fe400080108d5 */
[----:B------:R1:W-:Y:S10]  /*1fd30*/  MUFU.EX2 R131, R0 ;  /* 0x0000000000837308 */ /* 0x0003f40000000800 */
[----:B------:R2:W3:Y:S10]  /*1fd40*/  MUFU.EX2 R240, R2 ;  /* 0x0000000200f07308 */ /* 0x0004f40000000800 */
[----:B------:R4:W-:Y:S10]  /*1fd50*/  MUFU.EX2 R41, R4 ;  /* 0x0000000400297308 */ /* 0x0009f40000000800 */
[----:B------:R-:W-:Y:S01]  /*1fd60*/  MUFU.EX2 R224, R5 ;  /* 0x0000000500e07308 */ /* 0x000fe20000000800 */
[----:B-1----:R-:W-:Y:S01]  /*1fd70*/  FFMA.FTZ R0, R220, UR4, -R213 ;  /* 0x00000004dc007c23 */ /* 0x002fe200080108d5 */
[--C-:B--2---:R-:W-:Y:S08]  /*1fd80*/  FFMA.FTZ R2, R228, UR4, -R215.reuse ;  /* 0x00000004e4027c23 */ /* 0x104ff000080108d7 */
[----:B------:R1:W-:Y:S01]  /*1fd90*/  MUFU.EX2 R228, R0 ;  /* 0x0000000000e47308 */ /* 0x0003e20000000800 */
[--C-:B----4-:R-:W-:Y:S01]  /*1fda0*/  FFMA.FTZ R4, R208, UR4, -R215.reuse ;  /* 0x00000004d0047c23 */ /* 0x110fe200080108d7 */
[----:B------:R-:W-:Y:S08]  /*1fdb0*/  F2FP.F16.F32.PACK_AB R208, R49, R53 ;  /* 0x0000003531d0723e */ /* 0x000ff000000000ff */
[----:B------:R2:W-:Y:S10]  /*1fdc0*/  MUFU.EX2 R40, R2 ;  /* 0x0000000200287308 */ /* 0x0005f40000000800 */
[----:B------:R4:W-:Y:S01]  /*1fdd0*/  MUFU.EX2 R231, R4 ;  /* 0x0000000400e77308 */ /* 0x0009e20000000800 */
[----:B-1----:R-:W-:Y:S09]  /*1fde0*/  FFMA.FTZ R0, R232, UR4, -R215 ;  /* 0x00000004e8007c23 */ /* 0x002ff200080108d7 */
[----:B------:R1:W-:Y:S01]  /*1fdf0*/  MUFU.EX2 R234, R0 ;  /* 0x0000000000ea7308 */ /* 0x0003e20000000800 */
[----:B--2---:R-:W-:Y:S01]  /*1fe00*/  FFMA.FTZ R2, R229, UR4, -R217 ;  /* 0x00000004e5027c23 */ /* 0x004fe200080108d9 */
[----:B----4-:R-:W-:Y:S08]  /*1fe10*/  FSEL R4, R137, RZ, P1 ;  /* 0x000000ff89047208 */ /* 0x010ff00000800000 */
[----:B------:R2:W-:Y:S01]  /*1fe20*/  MUFU.EX2 R238, R2 ;  /* 0x0000000200ee7308 */ /* 0x0005e20000000800 */
[----:B-1----:R-:W-:Y:S01]  /*1fe30*/  LOP3.LUT R0, R226, 0x200, R230, 0xf8, !PT ;  /* 0x00000200e2007812 */ /* 0x002fe200078ef8e6 */
[----:B------:R-:W-:Y:S01]  /*1fe40*/  IMAD.MOV.U32 R226, RZ, RZ, R34 ;  /* 0x000000ffffe27224 */ /* 0x000fe200078e0022 */
[----:B------:R-:W4:Y:S02]  /*1fe50*/  LDL.LU R230, [R1+0x80] ;  /* 0x0000800001e67983 */ /* 0x000f240000300800 */
[----:B------:R-:W-:Y:S01]  /*1fe60*/  LEA R212, R0, UR5, 0x1 ;  /* 0x0000000500d47c11 */ /* 0x000fe2000f8e08ff */
[----:B------:R-:W-:Y:S01]  /*1fe70*/  FFMA.FTZ R0, R143, UR4, -R215 ;  /* 0x000000048f007c23 */ /* 0x000fe200080108d7 */
[----:B--2---:R-:W-:Y:S01]  /*1fe80*/  FSEL R2, R136, RZ, P3 ;  /* 0x000000ff88027208 */ /* 0x004fe20001800000 */
[----:B------:R-:W-:Y:S01]  /*1fe90*/  FFMA.FTZ R226, R226, UR4, -R217 ;  /* 0x00000004e2e27c23 */ /* 0x000fe200080108d9 */
[----:B------:R-:W-:Y:S01]  /*1fea0*/  IADD3 R220, PT, PT, R212, 0xc040, RZ ;  /* 0x0000c040d4dc7810 */ /* 0x000fe20007ffe0ff */
[----:B------:R1:W2:Y:S01]  /*1feb0*/  MUFU.EX2 R227, R0 ;  /* 0x0000000000e37308 */ /* 0x0002a20000000800 */
[----:B------:R-:W2:Y:S01]  /*1fec0*/  LDSM.16.MT88.4 R20, [R212+0xc000] ;  /* 0x00c00000d414783b */ /* 0x000ea20000004200 */
[----:B------:R-:W-:Y:S01]  /*1fed0*/  FADD.FTZ R2, -R2, R3 ;  /* 0x0000000302027221 */ /* 0x000fe20000010100 */
[----:B------:R-:W-:Y:S01]  /*1fee0*/  FFMA.FTZ R3, R209, UR4, -R217 ;  /* 0x00000004d1037c23 */ /* 0x000fe200080108d9 */
[----:B---3--:R-:W-:Y:S06]  /*1fef0*/  F2FP.F16.F32.PACK_AB R209, R240, R131 ;  /* 0x00000083f0d1723e */ /* 0x008fec00000000ff */
[----:B------:R-:W-:Y:S01]  /*1ff00*/  MUFU.EX2 R226, R226 ;  /* 0x000000e200e27308 */ /* 0x000fe20000000800 */
[----:B------:R-:W-:Y:S09]  /*1ff10*/  FMUL.FTZ R2, R2, UR4 ;  /* 0x0000000402027c20 */ /* 0x000ff20008410000 */
[----:B------:R3:W3:Y:S10]  /*1ff20*/  MUFU.EX2 R229, R3 ;  /* 0x0000000300e57308 */ /* 0x0006f40000000800 */
[----:B------:R3:W3:Y:S01]  /*1ff30*/  MUFU.EX2 R133, R2 ;  /* 0x0000000200857308 */ /* 0x0006e20000000800 */
[----:B-1----:R-:W-:Y:S02]  /*1ff40*/  FSEL R0, R135, RZ, P2 ;  /* 0x000000ff87007208 */ /* 0x002fe40001000000 */
[----:B--2---:R-:W-:Y:S03]  /*1ff50*/  F2FP.F16.F32.PACK_AB R142, R231, R227 ;  /* 0x000000e3e78e723e */ /* 0x004fe600000000ff */
[----:B------:R-:W-:Y:S04]  /*1ff60*/  FADD.FTZ R0, -R0, R132 ;  /* 0x0000008400007221 */ /* 0x000fe80000010100 */
[----:B------:R-:W-:Y:S01]  /*1ff70*/  FMUL.FTZ R0, R0, UR4 ;  /* 0x0000000400007c20 */ /* 0x000fe20008410000 */
[----:B---3--:R-:W-:Y:S02]  /*1ff80*/  FSEL R3, R134, RZ, P0 ;  /* 0x000000ff86037208 */ /* 0x008fe40000000000 */
[----:B------:R-:W-:Y:S01]  /*1ff90*/  F2FP.F16.F32.PACK_AB R143, R229, R224 ;  /* 0x000000e0e58f723e */ /* 0x000fe200000000ff */
[----:B------:R1:W2:Y:S01]  /*1ffa0*/  MUFU.EX2 R132, R0 ;  /* 0x0000000000847308 */ /* 0x0002a20000000800 */
[----:B------:R-:W-:Y:S01]  /*1ffb0*/  FADD.FTZ R2, -R4, R140 ;  /* 0x0000008c04027221 */ /* 0x000fe20000010100 */
[----:B------:R-:W-:Y:S01]  /*1ffc0*/  FFMA.FTZ R4, R216, UR4, -R213 ;  /* 0x00000004d8047c23 */ /* 0x000fe200080108d5 */
[----:B------:R-:W-:Y:S01]  /*1ffd0*/  IADD3 R216, PT, PT, R225, R212, RZ ;  /* 0x000000d4e1d87210 */ /* 0x000fe20007ffe0ff */
[C---:B------:R-:W-:Y:S01]  /*1ffe0*/  FMUL.FTZ R5, R133.reuse, R145 ;  /* 0x0000009185057220 */ /* 0x040fe20000410000 */
[----:B------:R-:W-:Y:S05]  /*1fff0*/  FMUL.FTZ R2, R2, UR4 ;  /* 0x0000000402027c20 */ /* 0x000fea0008410000 */
[----:B------:R3:W3:Y:S01]  /*20000*/  MUFU.EX2 R232, R4 ;  /* 0x0000000400e87308 */ /* 0x0006e20000000800 */
[----:B------:R-:W-:Y:S01]  /*20010*/  F2FP.F16.F32.PACK_AB R140, R234, R40 ;  /* 0x00000028ea8c723e */ /* 0x000fe200000000ff */
[C---:B------:R-:W-:Y:S01]  /*20020*/  FMUL.FTZ R17, R133.reuse, R157 ;  /* 0x0000009d85117220 */ /* 0x040fe20000410000 */
[----:B------:R-:W-:Y:S02]  /*20030*/  IMAD.MOV.U32 R157, RZ, RZ, R19 ;  /* 0x000000ffff9d7224 */ /* 0x000fe400078e0013 */
[C---:B------:R-:W-:Y:S05]  /*20040*/  FMUL.FTZ R16, R133.reuse, R156 ;  /* 0x0000009c85107220 */ /* 0x040fea0000410000 */
[----:B------:R-:W3:Y:S01]  /*20050*/  MUFU.EX2 R2, R2 ;  /* 0x0000000200027308 */ /* 0x000ee20000000800 */
[----:B------:R-:W-:Y:S01]  /*20060*/  FMUL.FTZ R32, R133, R172 ;  /* 0x000000ac85207220 */ /* 0x000fe20000410000 */
[----:B------:R-:W-:Y:S02]  /*20070*/  IMAD.MOV.U32 R172, RZ, RZ, R49 ;  /* 0x000000ffffac7224 */ /* 0x000fe400078e0031 */
[----:B-1----:R-:W-:Y:S01]  /*20080*/  FADD.FTZ R0, -R3, R141 ;  /* 0x0000008d03007221 */ /* 0x002fe20000010100 */
[----:B------:R-:W-:Y:S01]  /*20090*/  F2FP.F16.F32.PACK_AB R141, R238, R41 ;  /* 0x00000029ee8d723e */ /* 0x000fe200000000ff */
[C---:B--2---:R-:W-:Y:S01]  /*200a0*/  FMUL.FTZ R6, R132.reuse, R146 ;  /* 0x0000009284067220 */ /* 0x044fe20000410000 */
[----:B------:R-:W-:Y:S01]  /*200b0*/  FMUL.FTZ R7, R132, R147 ;  /* 0x0000009384077220 */ /* 0x000fe20000410000 */
[----:B------:R-:W-:Y:S01]  /*200c0*/  FMUL.FTZ R0, R0, UR4 ;  /* 0x0000000400007c20 */ /* 0x000fe20008410000 */
[----:B------:R-:W-:Y:S02]  /*200d0*/  VIADD R3, R212, 0xc000 ;  /* 0x0000c000d4037836 */ /* 0x000fe40000000000 */
[----:B---3--:R-:W-:Y:S01]  /*200e0*/  FMUL.FTZ R4, R133, R144 ;  /* 0x0000009085047220 */ /* 0x008fe20000410000 */
[----:B------:R-:W-:Y:S01]  /*200f0*/  F2FP.F16.F32.PACK_AB R211, R232, R228 ;  /* 0x000000e4e8d3723e */ /* 0x000fe200000000ff */
[C---:B------:R-:W-:Y:S01]  /*20100*/  FMUL.FTZ R66, R132.reuse, R206 ;  /* 0x000000ce84427220 */ /* 0x040fe20000410000 */
[----:B------:R-:W-:Y:S01]  /*20110*/  @P4 VIADD R220, R3, 0xffffffc0 ;  /* 0xffffffc003dc4836 */ /* 0x000fe20000000000 */
[----:B------:R-:W1:Y:S01]  /*20120*/  MUFU.EX2 R0, R0 ;  /* 0x0000000000007308 */ /* 0x000e620000000800 */
[----:B------:R-:W-:Y:S01]  /*20130*/  FMUL.FTZ R67, R132, R207 ;  /* 0x000000cf84437220 */ /* 0x000fe20000410000 */
[C---:B------:R-:W-:Y:S01]  /*20140*/  FMUL.FTZ R8, R2.reuse, R148 ;  /* 0x0000009402087220 */ /* 0x040fe20000410000 */
[-C--:B------:R-:W-:Y:S05]  /*20150*/  HMMA.16816.F32 R4, R140, R20.reuse, R4 ;  /* 0x000000148c04723c */ /* 0x080fea0000001804 */
[C---:B------:R-:W-:Y:S01]  /*20160*/  FMUL.FTZ R9, R2.reuse, R149 ;  /* 0x0000009502097220 */ /* 0x040fe20000410000 */
[C---:B------:R-:W-:Y:S01]  /*20170*/  FMUL.FTZ R12, R2.reuse, R152 ;  /* 0x00000098020c7220 */ /* 0x040fe20000410000 */
[----:B------:R-:W-:Y:S01]  /*20180*/  FMUL.FTZ R13, R2, R153 ;  /* 0x00000099020d7220 */ /* 0x000fe20000410000 */
[C---:B------:R-:W-:Y:S01]  /*20190*/  FMUL.FTZ R18, R132.reuse, R158 ;  /* 0x0000009e84127220 */ /* 0x040fe20000410000 */
[----:B------:R-:W-:Y:S01]  /*201a0*/  FMUL.FTZ R19, R132, R159 ;  /* 0x0000009f84137220 */ /* 0x000fe20000410000 */
[----:B------:R-:W-:Y:S01]  /*201b0*/  MOV R159, R35 ;  /* 0x00000023009f7202 */ /* 0x000fe20000000f00 */
[C---:B-1----:R-:W-:Y:S01]  /*201c0*/  FMUL.FTZ R10, R0.reuse, R150 ;  /* 0x00000096000a7220 */ /* 0x042fe20000410000 */
[C---:B------:R-:W-:Y:S01]  /*201d0*/  FMUL.FTZ R11, R0.reuse, R151 ;  /* 0x00000097000b7220 */ /* 0x040fe20000410000 */
        /* <DEDUP_REMOVED lines=8> */
[----:B------:R-:W-:Y:S01]  /*20260*/  IMAD.MOV.U32 R164, RZ, RZ, R55 ;  /* 0x000000ffffa47224 */ /* 0x000fe200078e0037 */
[----:B------:R-:W-:Y:S01]  /*20270*/  MOV R148, R54 ;  /* 0x0000003600947202 */ /* 0x000fe20000000f00 */
[----:B------:R-:W-:Y:S02]  /*20280*/  IMAD.MOV.U32 R165, RZ, RZ, R53 ;  /* 0x000000ffffa57224 */ /* 0x000fe400078e0035 */
[C---:B------:R-:W-:Y:S01]  /*20290*/  FMUL.FTZ R26, R0.reuse, R166 ;  /* 0x000000a6001a7220 */ /* 0x040fe20000410000 */
[----:B------:R-:W-:Y:S02]  /*202a0*/  IMAD.MOV.U32 R175, RZ, RZ, R52 ;  /* 0x000000ffffaf7224 */ /* 0x000fe400078e0034 */
[----:B------:R-:W-:Y:S01]  /*202b0*/  FMUL.FTZ R27, R0, R167 ;  /* 0x000000a7001b7220 */ /* 0x000fe20000410000 */
[----:B------:R-:W2:Y:S01]  /*202c0*/  LDSM.16.MT88.4 R52, [R220] ;  /* 0x00000000dc34783b */ /* 0x000ea20000004200 */
[C---:B------:R-:W-:Y:S01]  /*202d0*/  FMUL.FTZ R28, R2.reuse, R168 ;  /* 0x000000a8021c7220 */ /* 0x040fe20000410000 */
[----:B------:R-:W-:Y:S01]  /*202e0*/  FMUL.FTZ R29, R2, R169 ;  /* 0x000000a9021d7220 */ /* 0x000fe20000410000 */
[C---:B------:R-:W-:Y:S01]  /*202f0*/  FMUL.FTZ R30, R0.reuse, R170 ;  /* 0x000000aa001e7220 */ /* 0x040fe20000410000 */
[----:B------:R-:W-:Y:S01]  /*20300*/  FMUL.FTZ R31, R0, R171 ;  /* 0x000000ab001f7220 */ /* 0x000fe20000410000 */
[----:B------:R-:W-:Y:S01]  /*20310*/  FMUL.FTZ R34, R132, R174 ;  /* 0x000000ae84227220 */ /* 0x000fe20000410000 */
[----:B------:R-:W-:Y:S01]  /*20320*/  IMAD.IADD R3, R225, 0x1, R220 ;  /* 0x00000001e1037824 */ /* 0x000fe200078e02dc */
[----:B------:R-:W-:Y:S01]  /*20330*/  MOV R166, R42 ;  /* 0x0000002a00a67202 */ /* 0x000fe20000000f00 */
[----:B------:R-:W-:Y:S01]  /*20340*/  IMAD.MOV.U32 R170, RZ, RZ, R40 ;  /* 0x000000ffffaa7224 */ /* 0x000fe200078e0028 */
[----:B------:R-:W-:Y:S01]  /*20350*/  MOV R171, R41 ;  /* 0x0000002900ab7202 */ /* 0x000fe20000000f00 */
[----:B------:R-:W-:Y:S01]  /*20360*/  IMAD.MOV.U32 R167, RZ, RZ, R43 ;  /* 0x000000ffffa77224 */ /* 0x000fe200078e002b */
[----:B------:R-:W3:Y:S01]  /*20370*/  LDSM.16.MT88.4 R144, [R3] ;  /* 0x000000000390783b */ /* 0x000ee20000004200 */
        /* <DEDUP_REMOVED lines=86> */
[----:B------:R-:W-:Y:S01]  /*208e0*/  MOV R178, R176 ;  /* 0x000000b000b27202 */ /* 0x000fe20000000f00 */
[----:B------:R-:W-:Y:S02]  /*208f0*/  IMAD.MOV.U32 R176, RZ, RZ, R174 ;  /* 0x000000ffffb07224 */ /* 0x000fe400078e00ae */
[C---:B------:R-:W-:Y:S01]  /*20900*/  FMUL.FTZ R124, R2.reuse, R124 ;  /* 0x0000007c027c7220 */ /* 0x040fe20000410000 */
[----:B------:R-:W-:Y:S01]  /*20910*/  IMAD.MOV.U32 R174, RZ, RZ, R168 ;  /* 0x000000ffffae7224 */ /* 0x000fe200078e00a8 */
[----:B------:R-:W-:Y:S01]  /*20920*/  MOV R168, R166 ;  /* 0x000000a600a87202 */ /* 0x000fe20000000f00 */
[----:B------:R-:W-:Y:S01]  /*20930*/  FMUL.FTZ R125, R2, R125 ;  /* 0x0000007d027d7220 */ /* 0x000fe20000410000 */
[C---:B------:R-:W-:Y:S01]  /*20940*/  FMUL.FTZ R126, R0.reuse, R126 ;  /* 0x0000007e007e7220 */ /* 0x040fe20000410000 */
[----:B------:R-:W-:Y:S01]  /*20950*/  FMUL.FTZ R127, R0, R127 ;  /* 0x0000007f007f7220 */ /* 0x000fe20000410000 */
[--C-:B------:R-:W-:Y:S01]  /*20960*/  FFMA.FTZ R148, R148, UR4, -R213.reuse ;  /* 0x0000000494947c23 */ /* 0x100fe200080108d5 */
[----:B------:R-:W-:Y:S01]  /*20970*/  FFMA.FTZ R153, R153, UR4, -R213 ;  /* 0x0000000499997c23 */ /* 0x000fe200080108d5 */
[----:B------:R-:W-:Y:S01]  /*20980*/  FFMA.FTZ R152, R152, UR4, -R215 ;  /* 0x0000000498987c23 */ /* 0x000fe200080108d7 */
[----:B----4-:R-:W-:Y:S07]  /*20990*/  F2FP.F16.F32.PACK_AB R210, R230, R233 ;  /* 0x000000e9e6d2723e */ /* 0x010fee00000000ff */
[C---:B------:R-:W-:Y:S04]  /*209a0*/  HMMA.16816.F32 R8, R208.reuse, R20, R8 ;  /* 0x00000014d008723c */ /* 0x040fe80000001808 */
[C---:B------:R-:W-:Y:S01]  /*209b0*/  FMUL.FTZ R20, R133.reuse, R160 ;  /* 0x000000a085147220 */ /* 0x040fe20000410000 */
[C---:B------:R-:W-:Y:S01]  /*209c0*/  FMUL.FTZ R21, R133.reuse, R161 ;  /* 0x000000a185157220 */ /* 0x040fe20000410000 */
[----:B------:R-:W-:Y:S01]  /*209d0*/  MOV R160, R65 ;  /* 0x0000004100a07202 */ /* 0x000fe20000000f00 */
[C---:B------:R-:W-:Y:S01]  /*209e0*/  FMUL.FTZ R65, R133.reuse, R205 ;  /* 0x000000cd85417220 */ /* 0x040fe20000410000 */
[-C--:B------:R-:W-:Y:S03]  /*209f0*/  HMMA.16816.F32 R12, R208, R22.reuse, R12 ;  /* 0x00000016d00c723c */ /* 0x080fe6000000180c */
[----:B------:R-:W-:Y:S02]  /*20a00*/  IMAD.MOV.U32 R161, RZ, RZ, R64 ;  /* 0x000000ffffa17224 */ /* 0x000fe400078e0040 */
[----:B------:R-:W-:Y:S02]  /*20a10*/  FMUL.FTZ R64, R133, R204 ;  /* 0x000000cc85407220 */ /* 0x000fe40000410000 */
[----:B------:R-:W-:Y:S01]  /*20a20*/  FFMA.FTZ R161, R161, UR4, -R213 ;  /* 0x00000004a1a17c23 */ /* 0x000fe200080108d5 */
[C---:B------:R-:W-:Y:S04]  /*20a30*/  HMMA.16816.F32 R16, R140.reuse, R22, R16 ;  /* 0x000000168c10723c */ /* 0x040fe80000001810 */
[C---:B------:R-:W-:Y:S01]  /*20a40*/  FMUL.FTZ R22, R132.reuse, R162 ;  /* 0x000000a284167220 */ /* 0x040fe20000410000 */
[C---:B------:R-:W-:Y:S01]  /*20a50*/  FMUL.FTZ R23, R132.reuse, R163 ;  /* 0x000000a384177220 */ /* 0x040fe20000410000 */
[----:B------:R-:W-:Y:S02]  /*20a60*/  IMAD.MOV.U32 R163, RZ, RZ, R33 ;  /* 0x000000ffffa37224 */ /* 0x000fe400078e0021 */
[C---:B------:R-:W-:Y:S01]  /*20a70*/  FMUL.FTZ R33, R133.reuse, R173 ;  /* 0x000000ad85217220 */ /* 0x040fe20000410000 */
[----:B------:R-:W-:Y:S01]  /*20a80*/  MOV R173, R51 ;  /* 0x0000003300ad7202 */ /* 0x000fe20000000f00 */
[----:B------:R-:W-:Y:S01]  /*20a90*/  FMUL.FTZ R51, R132, R191 ;  /* 0x000000bf84337220 */ /* 0x000fe20000410000 */
[----:B------:R-:W-:Y:S02]  /*20aa0*/  IMAD.MOV.U32 R162, RZ, RZ, R62 ;  /* 0x000000ffffa27224 */ /* 0x000fe400078e003e */
[----:B------:R-:W-:Y:S01]  /*20ab0*/  FMUL.FTZ R62, R0, R202 ;  /* 0x000000ca003e7220 */ /* 0x000fe20000410000 */
[-C--:B-1----:R-:W-:Y:S08]  /*20ac0*/  HMMA.16816.F32 R20, R140, R36.reuse, R20 ;  /* 0x000000248c14723c */ /* 0x082ff00000001814 */
[C---:B------:R-:W-:Y:S04]  /*20ad0*/  HMMA.16816.F32 R24, R208.reuse, R36, R24 ;  /* 0x00000024d018723c */ /* 0x040fe80000001818 */
[C---:B------:R-:W-:Y:S01]  /*20ae0*/  FMUL.FTZ R36, R133.reuse, R180 ;  /* 0x000000b485247220 */ /* 0x040fe20000410000 */
[----:B------:R-:W-:Y:S01]  /*20af0*/  FMUL.FTZ R37, R133, R181 ;  /* 0x000000b585257220 */ /* 0x000fe20000410000 */
[----:B------:R-:W-:Y:S02]  /*20b00*/  IMAD.MOV.U32 R181, RZ, RZ, R159 ;  /* 0x000000ffffb57224 */ /* 0x000fe400078e009f */
[----:B------:R-:W-:Y:S01]  /*20b10*/  FFMA.FTZ R159, R249, UR4, -R214 ;  /* 0x00000004f99f7c23 */ /* 0x000fe200080108d6 */
[-C--:B------:R-:W-:Y:S03]  /*20b20*/  HMMA.16816.F32 R28, R208, R38.reuse, R28 ;  /* 0x00000026d01c723c */ /* 0x080fe6000000181c */
[----:B------:R-:W-:Y:S05]  /*20b30*/  FFMA.FTZ R249, R242, UR4, -R213 ;  /* 0x00000004f2f97c23 */ /* 0x000fea00080108d5 */
[C---:B------:R-:W-:Y:S01]  /*20b40*/  HMMA.16816.F32 R32, R140.reuse, R38, R32 ;  /* 0x000000268c20723c */ /* 0x040fe20000001820 */
[----:B------:R-:W-:Y:S03]  /*20b50*/  MUFU.EX2 R249, R249 ;  /* 0x000000f900f97308 */ /* 0x000fe60000000800 */
[C---:B------:R-:W-:Y:S01]  /*20b60*/  FMUL.FTZ R38, R132.reuse, R182 ;  /* 0x000000b684267220 */ /* 0x040fe20000410000 */
[C---:B------:R-:W-:Y:S07]  /*20b70*/  FMUL.FTZ R39, R132.reuse, R183 ;  /* 0x000000b784277220 */ /* 0x040fee0000410000 */
        /* <DEDUP_REMOVED lines=33> */
[----:B------:R-:W-:Y:S01]  /*20d90*/  IMAD.MOV.U32 R177, RZ, RZ, R175 ;  /* 0x000000ffffb17224 */ /* 0x000fe200078e00af */
[----:B------:R-:W-:Y:S01]  /*20da0*/  MOV R175, R169 ;  /* 0x000000a900af7202 */ /* 0x000fe20000000f00 */
[----:B------:R-:W-:Y:S01]  /*20db0*/  IMAD.MOV.U32 R169, RZ, RZ, R167 ;  /* 0x000000ffffa97224 */ /* 0x000fe200078e00a7 */
[-C--:B------:R-:W-:Y:S01]  /*20dc0*/  HMMA.16816.F32 R124, R208, R146.reuse, R124 ;  /* 0x00000092d07c723c */ /* 0x080fe2000000187c */
[----:B------:R1:W-:Y:S02]  /*20dd0*/  MUFU.EX2 R166, R145 ;  /* 0x0000009100a67308 */ /* 0x0003e40000000800 */
[----:B------:R-:W-:Y:S02]  /*20de0*/  IMAD.MOV.U32 R167, RZ, RZ, R163 ;  /* 0x000000ffffa77224 */ /* 0x000fe400078e00a3 */
[--C-:B------:R-:W-:Y:S01]  /*20df0*/  FFMA.FTZ R144, R128, UR4, -R214.reuse ;  /* 0x0000000480907c23 */ /* 0x100fe200080108d6 */
[----:B------:R-:W-:Y:S01]  /*20e00*/  IMAD.MOV.U32 R179, RZ, RZ, R177 ;  /* 0x000000ffffb37224 */ /* 0x000fe200078e00b1 */
[----:B------:R-:W-:Y:S01]  /*20e10*/  MOV R177, R175 ;  /* 0x000000af00b17202 */ /* 0x000fe20000000f00 */
[----:B------:R-:W-:Y:S01]  /*20e20*/  IMAD.MOV.U32 R175, RZ, RZ, R167 ;  /* 0x000000ffffaf7224 */ /* 0x000fe200078e00a7 */
[----:B------:R-:W2:Y:S02]  /*20e30*/  LDL.LU R128, [R1+0xf4] ;  /* 0x0000f40001807983 */ /* 0x000ea40000300800 */
[----:B------:R3:W-:Y:S01]  /*20e40*/  MUFU.EX2 R167, R144 ;  /* 0x0000009000a77308 */ /* 0x0007e20000000800 */
[----:B------:R-:W-:Y:S01]  /*20e50*/  IMAD.MOV.U32 R163, RZ, RZ, R157 ;  /* 0x000000ffffa37224 */ /* 0x000fe200078e009d */
[----:B------:R-:W-:Y:S02]  /*20e60*/  MOV R157, R129 ;  /* 0x00000081009d7202 */ /* 0x000fe40000000f00 */
[----:B------:R-:W4:Y:S01]  /*20e70*/  LDL.LU R129, [R1+0xf0] ;  /* 0x0000f00001817983 */ /* 0x000f220000300800 */
[----:B-1----:R-:W-:Y:S01]  /*20e80*/  FFMA.FTZ R145, R178, UR4, -R214 ;  /* 0x00000004b2917c23 */ /* 0x002fe200080108d6 */
[----:B------:R-:W-:Y:S02]  /*20e90*/  IMAD.MOV.U32 R178, RZ, RZ, R176 ;  /* 0x000000ffffb27224 */ /* 0x000fe400078e00b0 */
[----:B------:R-:W-:Y:S01]  /*20ea0*/  FFMA.FTZ R157, R157, UR4, -R214 ;  /* 0x000000049d9d7c23 */ /* 0x000fe200080108d6 */
[----:B------:R-:W-:Y:S01]  /*20eb0*/  IMAD.MOV.U32 R176, RZ, RZ, R174 ;  /* 0x000000ffffb07224 */ /* 0x000fe200078e00ae */
[----:B------:R-:W-:Y:S01]  /*20ec0*/  MOV R174, R149 ;  /* 0x0000009500ae7202 */ /* 0x000fe20000000f00 */
[----:B------:R-:W-:Y:S01]  /*20ed0*/  IMAD.MOV.U32 R149, RZ, RZ, R130 ;  /* 0x000000ffff957224 */ /* 0x000fe200078e0082 */
[----:B------:R-:W-:Y:S01]  /*20ee0*/  MUFU.EX2 R200, R157 ;  /* 0x0000009d00c87308 */ /* 0x000fe20000000800 */
[----:B------:R-:W4:Y:S01]  /*20ef0*/  LDL.LU R130, [R1+0xec] ;  /* 0x0000ec0001827983 */ /* 0x000f220000300800 */
[----:B---3--:R-:W-:Y:S01]  /*20f00*/  FFMA.FTZ R144, R179, UR4, -R214 ;  /* 0x00000004b3907c23 */ /* 0x008fe200080108d6 */
[----:B------:R-:W-:Y:S01]  /*20f10*/  MOV R179, R177 ;  /* 0x000000b100b37202 */ /* 0x000fe20000000f00 */
[----:B------:R-:W-:Y:S02]  /*20f20*/  IMAD.MOV.U32 R177, RZ, RZ, R175 ;  /* 0x000000ffffb17224 */ /* 0x000fe400078e00af */
[----:B------:R-:W-:Y:S01]  /*20f30*/  IMAD.MOV.U32 R175, RZ, RZ, R174 ;  /* 0x000000ffffaf7224 */ /* 0x000fe200078e00ae */
[----:B------:R-:W-:Y:S01]  /*20f40*/  MOV R174, R173 ;  /* 0x000000ad00ae7202 */ /* 0x000fe20000000f00 */
[----:B------:R-:W-:Y:S02]  /*20f50*/  IMAD.MOV.U32 R173, RZ, RZ, R171 ;  /* 0x000000ffffad7224 */ /* 0x000fe400078e00ab */
[----:B------:R-:W-:Y:S01]  /*20f60*/  MUFU.EX2 R192, R144 ;  /* 0x0000009000c07308 */ /* 0x000fe20000000800 */
[----:B------:R-:W-:Y:S01]  /*20f70*/  IMAD.MOV.U32 R171, RZ, RZ, R170 ;  /* 0x000000ffffab7224 */ /* 0x000fe200078e00aa */
[----:B------:R-:W-:Y:S01]  /*20f80*/  MOV R170, R131 ;  /* 0x0000008300aa7202 */ /* 0x000fe20000000f00 */
[----:B------:R-:W-:Y:S01]  /*20f90*/  IMAD.MOV.U32 R180, RZ, RZ, R178 ;  /* 0x000000ffffb47224 */ /* 0x000fe200078e00b2 */
[----:B------:R-:W3:Y:S06]  /*20fa0*/  LDL.LU R131, [R1+0xe8] ;  /* 0x0000e80001837983 */ /* 0x000eec0000300800 */
[----:B------:R1:W1:Y:S01]  /*20fb0*/  MUFU.EX2 R178, R145 ;  /* 0x0000009100b27308 */ /* 0x0002620000000800 */
[----:B------:R-:W-:Y:S01]  /*20fc0*/  IMAD.MOV.U32 R202, RZ, RZ, R149 ;  /* 0x000000ffffca7224 */ /* 0x000fe200078e0095 */
[----:B------:R-:W3:Y:S04]  /*20fd0*/  LDL.LU R190, [R1+0xb0] ;  /* 0x0000b00001be7983 */ /* 0x000ee80000300800 */
[----:B------:R-:W3:Y:S01]  /*20fe0*/  LDL.LU R185, [R1+0xb4] ;  /* 0x0000b40001b97983 */ /* 0x000ee20000300800 */
[----:B-1----:R-:W-:Y:S01]  /*20ff0*/  FFMA.FTZ R145, R180, UR4, -R213 ;  /* 0x00000004b4917c23 */ /* 0x002fe200080108d5 */
[----:B------:R-:W-:Y:S01]  /*21000*/  IMAD.MOV.U32 R180, RZ, RZ, R179 ;  /* 0x000000ffffb47224 */ /* 0x000fe200078e00b3 */
[----:B------:R-:W-:Y:S01]  /*21010*/  F2FP.F16.F32.PACK_AB R150, R192, R178 ;  /* 0x000000b2c096723e */ /* 0x000fe200000000ff */
[----:B------:R-:W-:Y:S01]  /*21020*/  IMAD.MOV.U32 R179, RZ, RZ, R177 ;  /* 0x000000ffffb37224 */ /* 0x000fe200078e00b1 */
[----:B------:R-:W-:Y:S01]  /*21030*/  MOV R177, R175 ;  /* 0x000000af00b17202 */ /* 0x000fe20000000f00 */
[----:B------:R-:W-:Y:S01]  /*21040*/  FFMA.FTZ R144, R180, UR4, -R215 ;  /* 0x00000004b4907c23 */ /* 0x000fe200080108d7 */
[----:B------:R-:W-:Y:S01]  /*21050*/  MOV R180, R176 ;  /* 0x000000b000b47202 */ /* 0x000fe20000000f00 */
[----:B------:R-:W-:Y:S01]  /*21060*/  IMAD.MOV.U32 R175, RZ, RZ, R174 ;  /* 0x000000ffffaf7224 */ /* 0x000fe200078e00ae */
[----:B------:R1:W-:Y:S01]  /*21070*/  MUFU.EX2 R176, R145 ;  /* 0x0000009100b07308 */ /* 0x0003e20000000800 */
[----:B------:R-:W-:Y:S01]  /*21080*/  IMAD.MOV.U32 R174, RZ, RZ, R173 ;  /* 0x000000ffffae7224 */ /* 0x000fe200078e00ad */
[----:B------:R-:W-:Y:S01]  /*21090*/  MOV R173, R171 ;  /* 0x000000ab00ad7202 */ /* 0x000fe20000000f00 */
[----:B------:R-:W-:Y:S02]  /*210a0*/  IMAD.MOV.U32 R171, RZ, RZ, R170 ;  /* 0x000000ffffab7224 */ /* 0x000fe400078e00aa */
[----:B------:R-:W-:Y:S05]  /*210b0*/  IMAD.MOV.U32 R170, RZ, RZ, R165 ;  /* 0x000000ffffaa7224 */ /* 0x000fea00078e00a5 */
[----:B------:R1:W1:Y:S02]  /*210c0*/  MUFU.EX2 R165, R148 ;  /* 0x0000009400a57308 */ /* 0x0002640000000800 */
[----:B-1----:R-:W-:Y:S01]  /*210d0*/  FFMA.FTZ R145, R179, UR4, -R215 ;  /* 0x00000004b3917c23 */ /* 0x002fe200080108d7 */
[----:B------:R-:W-:Y:S02]  /*210e0*/  IMAD.MOV.U32 R179, RZ, RZ, R177 ;  /* 0x000000ffffb37224 */ /* 0x000fe400078e00b1 */
[----:B------:R-:W-:Y:S01]  /*210f0*/  IMAD.MOV.U32 R177, RZ, RZ, R175 ;  /* 0x000000ffffb17224 */ /* 0x000fe200078e00af */
[----:B------:R-:W-:Y:S01]  /*21100*/  MOV R175, R173 ;  /* 0x000000ad00af7202 */ /* 0x000fe20000000f00 */
[----:B------:R-:W-:Y:S03]  /*21110*/  IMAD.MOV.U32 R184, RZ, RZ, R179 ;  /* 0x000000ffffb87224 */ /* 0x000fe600078e00b3 */
[----:B------:R-:W-:Y:S01]  /*21120*/  MUFU.EX2 R182, R145 ;  /* 0x0000009100b67308 */ /* 0x000fe20000000800 */
[----:B------:R-:W-:Y:S01]  /*21130*/  IMAD.MOV.U32 R173, RZ, RZ, R171 ;  /* 0x000000ffffad7224 */ /* 0x000fe200078e00ab */
[----:B------:R-:W-:Y:S01]  /*21140*/  MOV R183, R177 ;  /* 0x000000b100b77202 */ /* 0x000fe20000000f00 */
[----:B------:R-:W-:Y:S01]  /*21150*/  IMAD.MOV.U32 R171, RZ, RZ, R170 ;  /* 0x000000ffffab7224 */ /* 0x000fe200078e00aa */
[----:B------:R-:W-:Y:S01]  /*21160*/  MOV R170, R164 ;  /* 0x000000a400aa7202 */ /* 0x000fe20000000f00 */
[----:B------:R-:W-:Y:S05]  /*21170*/  IMAD.MOV.U32 R177, RZ, RZ, R173 ;  /* 0x000000ffffb17224 */ /* 0x000fea00078e00ad */
[----:B------:R1:W-:Y:S01]  /*21180*/  MUFU.EX2 R164, R144 ;  /* 0x0000009000a47308 */ /* 0x0003e20000000800 */
[----:B------:R-:W-:Y:S01]  /*21190*/  F2FP.F16.F32.PACK_AB R148, R167, R166 ;  /* 0x000000a6a794723e */ /* 0x000fe200000000ff */
[----:B------:R-:W-:Y:S01]  /*211a0*/  IMAD.MOV.U32 R173, RZ, RZ, R170 ;  /* 0x000000ffffad7224 */ /* 0x000fe200078e00aa */
[----:B------:R-:W-:Y:S01]  /*211b0*/  F2FP.F16.F32.PACK_AB R149, R176, R165 ;  /* 0x000000a5b095723e */ /* 0x000fe200000000ff */
[----:B------:R-:W-:Y:S02]  /*211c0*/  IMAD.MOV.U32 R170, RZ, RZ, R168 ;  /* 0x000000ffffaa7224 */ /* 0x000fe400078e00a8 */
[----:B------:R-:W-:Y:S01]  /*211d0*/  IMAD.MOV.U32 R168, RZ, RZ, R162 ;  /* 0x000000ffffa87224 */ /* 0x000fe200078e00a2 */
[----:B------:R-:W-:Y:S01]  /*211e0*/  MOV R162, R160 ;  /* 0x000000a000a27202 */ /* 0x000fe20000000f00 */
        /* <DEDUP_REMOVED lines=12> */
[----:B---3--:R-:W-:Y:S07]  /*212b0*/  FMUL.FTZ R131, R132, R131 ;  /* 0x0000008384837220 */ /* 0x008fee0000410000 */
        /* <DEDUP_REMOVED lines=8> */
[----:B------:R-:W-:Y:S01]  /*21340*/  IMAD.MOV.U32 R184, RZ, RZ, R183 ;  /* 0x000000ffffb87224 */ /* 0x000fe200078e00b7 */
[----:B------:R-:W-:Y:S07]  /*21350*/  MOV R183, R180 ;  /* 0x000000b400b77202 */ /* 0x000fee0000000f00 */
        /* <DEDUP_REMOVED lines=8> */
[----:B------:R-:W4:Y:S01]  /*213e0*/  MUFU.EX2 R195, R142 ;  /* 0x0000008e00c37308 */ /* 0x000f220000000800 */
[----:B------:R-:W-:Y:S02]  /*213f0*/  IMAD.MOV.U32 R191, RZ, RZ, R175 ;  /* 0x000000ffffbf7224 */ /* 0x000fe400078e00af */
[----:B--2---:R-:W-:Y:S01]  /*21400*/  FFMA.FTZ R141, R169, UR4, -R215 ;  /* 0x00000004a98d7c23 */ /* 0x004fe200080108d7 */
[----:B------:R-:W2:Y:S01]  /*21410*/  LDL.LU R175, [R1+0xa8] ;  /* 0x0000a80001af7983 */ /* 0x000ea20000300800 */
[----:B------:R-:W-:Y:S01]  /*21420*/  FFMA.FTZ R0, R0, R185, R189 ;  /* 0x000000b900007223 */ /* 0x000fe200000100bd */
[----:B------:R-:W-:Y:S01]  /*21430*/  MOV R204, R171 ;  /* 0x000000ab00cc7202 */ /* 0x000fe20000000f00 */
[----:B---3--:R-:W-:Y:S01]  /*21440*/  FFMA.FTZ R140, R181, UR4, -R215 ;  /* 0x00000004b58c7c23 */ /* 0x008fe200080108d7 */
[----:B------:R-:W3:Y:S02]  /*21450*/  LDL.LU R173, [R1+0xac] ;  /* 0x0000ac0001ad7983 */ /* 0x000ee40000300800 */
[----:B------:R1:W-:Y:S01]  /*21460*/  MUFU.EX2 R181, R141 ;  /* 0x0000008d00b57308 */ /* 0x0003e20000000800 */
[----:B------:R-:W-:Y:S01]  /*21470*/  FFMA.FTZ R2, R2, R190, R191 ;  /* 0x000000be02027223 */ /* 0x000fe200000100bf */
[----:B------:R-:W-:Y:S01]  /*21480*/  FADD.FTZ R0, R240, R0 ;  /* 0x00000000f0007221 */ /* 0x000fe20000010000 */
[----:B------:R-:W-:Y:S07]  /*21490*/  FFMA.FTZ R169, R243, UR4, -R214 ;  /* 0x00000004f3a97c23 */ /* 0x000fee00080108d6 */
[----:B------:R1:W1:Y:S01]  /*214a0*/  MUFU.EX2 R194, R140 ;  /* 0x0000008c00c27308 */ /* 0x0002620000000800 */
[----:B------:R2:W5:Y:S01]  /*214b0*/  LDL.LU R240, [R1+0xe4] ;  /* 0x0000e40001f07983 */ /* 0x0005620000300800 */
[----:B----4-:R-:W-:Y:S01]  /*214c0*/  F2FP.F16.F32.PACK_AB R143, R195, R187 ;  /* 0x000000bbc38f723e */ /* 0x010fe200000000ff */
[----:B------:R-:W-:Y:S07]  /*214d0*/  FADD.FTZ R0, R228, R0 ;  /* 0x00000000e4007221 */ /* 0x000fee0000010000 */
[----:B------:R-:W-:Y:S01]  /*214e0*/  MUFU.EX2 R171, R153 ;  /* 0x0000009900ab7308 */ /* 0x000fe20000000800 */
[----:B------:R-:W-:Y:S01]  /*214f0*/  FFMA.FTZ R244, R245, UR4, -R215 ;  /* 0x00000004f5f47c23 */ /* 0x000fe200080108d7 */
[----:B------:R-:W-:Y:S01]  /*21500*/  MOV R158, R156 ;  /* 0x0000009c009e7202 */ /* 0x000fe20000000f00 */
[--C-:B------:R-:W-:Y:S01]  /*21510*/  FFMA.FTZ R156, R247, UR4, -R214.reuse ;  /* 0x00000004f79c7c23 */ /* 0x100fe200080108d6 */
[----:B------:R-:W-:Y:S01]  /*21520*/  FFMA.FTZ R214, R221, UR4, -R214 ;  /* 0x00000004ddd67c23 */ /* 0x000fe200080108d6 */
[----:B------:R-:W-:Y:S02]  /*21530*/  IMAD.MOV.U32 R183, RZ, RZ, R155 ;  /* 0x000000ffffb77224 */ /* 0x000fe400078e009b */
[--C-:B-1----:R-:W-:Y:S01]  /*21540*/  FFMA.FTZ R141, R170, UR4, -R213.reuse ;  /* 0x00000004aa8d7c23 */ /* 0x102fe200080108d5 */
[----:B------:R-:W-:Y:S01]  /*21550*/  FFMA.FTZ R170, R139, UR4, -R213 ;  /* 0x000000048baa7c23 */ /* 0x000fe200080108d5 */
[----:B------:R-:W-:Y:S01]  /*21560*/  FFMA.FTZ R155, R251, UR4, -R215 ;  /* 0x00000004fb9b7c23 */ /* 0x000fe200080108d7 */
[----:B------:R-:W-:Y:S02]  /*21570*/  IMAD.MOV.U32 R205, RZ, RZ, R158 ;  /* 0x000000ffffcd7224 */ /* 0x000fe400078e009e */
[--C-:B------:R-:W-:Y:S01]  /*21580*/  FFMA.FTZ R140, R162, UR4, -R213.reuse ;  /* 0x00000004a28c7c23 */ /* 0x100fe200080108d5 */
[----:B------:R1:W-:Y:S01]  /*21590*/  MUFU.EX2 R177, R141 ;  /* 0x0000008d00b17308 */ /* 0x0003e20000000800 */
[----:B------:R-:W-:Y:S01]  /*215a0*/  F2FP.F16.F32.PACK_AB R142, R194, R181 ;  /* 0x000000b5c28e723e */ /* 0x000fe200000000ff */
[--C-:B------:R-:W-:Y:S01]  /*215b0*/  FFMA.FTZ R162, R252, UR4, -R213.reuse ;  /* 0x00000004fca27c23 */ /* 0x100fe200080108d5 */
[----:B------:R-:W-:Y:S07]  /*215c0*/  FFMA.FTZ R213, R138, UR4, -R213 ;  /* 0x000000048ad57c23 */ /* 0x000fee00080108d5 */
[----:B------:R4:W4:Y:S01]  /*215d0*/  MUFU.EX2 R193, R140 ;  /* 0x0000008c00c17308 */ /* 0x0009220000000800 */
[--C-:B------:R-:W-:Y:S01]  /*215e0*/  FFMA.FTZ R138, R184, UR4, -R215.reuse ;  /* 0x00000004b88a7c23 */ /* 0x100fe200080108d7 */
[----:B------:R-:W-:Y:S01]  /*215f0*/  MOV R184, R151 ;  /* 0x0000009700b87202 */ /* 0x000fe20000000f00 */
[----:B------:R-:W-:Y:S07]  /*21600*/  FFMA.FTZ R158, R250, UR4, -R215 ;  /* 0x00000004fa9e7c23 */ /* 0x000fee00080108d7 */
        /* <DEDUP_REMOVED lines=110> */
[----:B--2---:R-:W-:Y:S05]  /*21cf0*/  MOV R161, R144 ;  /* 0x0000009000a17202 */ /* 0x004fea0000000f00 */
        /* <DEDUP_REMOVED lines=69> */
[----:B------:R-:W-:Y:S01]  /*22150*/  FADD.FTZ R8, R8, R133 ;  /* 0x0000008508087221 */ /* 0x000fe20000010000 */
[C---:B------:R-:W-:Y:S04]  /*22160*/  HMMA.16816.F32 R156, R140.reuse, R158, R16 ;  /* 0x0000009e8c9c723c */ /* 0x040fe80000001810 */
[----:B------:R-:W-:Y:S01]  /*22170*/  MOV R18, R162 ;  /* 0x000000a200127202 */ /* 0x000fe20000000f00 */
[----:B------:R-:W-:Y:S01]  /*22180*/  IMAD.MOV.U32 R17, RZ, RZ, R161 ;  /* 0x000000ffff117224 */ /* 0x000fe200078e00a1 */
[----:B------:R-:W-:Y:S01]  /*22190*/  MOV R16, R160 ;  /* 0x000000a000107202 */ /* 0x000fe20000000f00 */
[----:B------:R-:W-:Y:S01]  /*221a0*/  FADD.FTZ R11, R11, R8 ;  /* 0x000000080b0b7221 */ /* 0x000fe20000010000 */
[-C--:B------:R-:W-:Y:S03]  /*221b0*/  HMMA.16816.F32 R160, R140, R172.reuse, R20 ;  /* 0x000000ac8ca0723c */ /* 0x080fe60000001814 */
[----:B------:R-:W-:Y:S01]  /*221c0*/  IMAD.MOV.U32 R23, RZ, RZ, R169 ;  /* 0x000000ffff177224 */ /* 0x000fe200078e00a9 */
[----:B------:R-:W-:Y:S01]  /*221d0*/  MOV R19, R186 ;  /* 0x000000ba00137202 */ /* 0x000fe20000000f00 */
[----:B------:R-:W-:Y:S01]  /*221e0*/  IMAD.MOV.U32 R21, RZ, RZ, R202 ;  /* 0x000000ffff157224 */ /* 0x000fe200078e00ca */
[----:B------:R-:W-:Y:S02]  /*221f0*/  MOV R22, R203 ;  /* 0x000000cb00167202 */ /* 0x000fe40000000f00 */
[C---:B------:R-:W-:Y:S04]  /*22200*/  HMMA.16816.F32 R164, R208.reuse, R172, R24 ;  /* 0x000000acd0a4723c */ /* 0x040fe80000001818 */
[----:B------:R-:W-:Y:S01]  /*22210*/  IMAD.MOV.U32 R24, RZ, RZ, R171 ;  /* 0x000000ffff187224 */ /* 0x000fe200078e00ab */
[----:B------:R-:W-:Y:S01]  /*22220*/  MOV R26, R199 ;  /* 0x000000c7001a7202 */ /* 0x000fe20000000f00 */
[----:B------:R-:W-:Y:S01]  /*22230*/  IMAD.MOV.U32 R27, RZ, RZ, R200 ;  /* 0x000000ffff1b7224 */ /* 0x000fe200078e00c8 */
[----:B------:R-:W-:Y:S01]  /*22240*/  MOV R20, R201 ;  /* 0x000000c900147202 */ /* 0x000fe20000000f00 */
        /* <DEDUP_REMOVED lines=11> */
[----:B------:R-:W-:Y:S01]  /*22300*/  MOV R39, R176 ;  /* 0x000000b000277202 */ /* 0x000fe20000000f00 */
[----:B------:R-:W-:Y:S02]  /*22310*/  IMAD.MOV.U32 R33, RZ, RZ, R179 ;  /* 0x000000ffff217224 */ /* 0x000fe400078e00b3 */
[----:B------:R-:W-:Y:S02]  /*22320*/  FADD.FTZ R2, R34, R2 ;  /* 0x0000000222027221 */ /* 0x000fe40000010000 */
[C---:B------:R-:W-:Y:S04]  /*22330*/  HMMA.16816.F32 R176, R208.reuse, R188, R40 ;  /* 0x000000bcd0b0723c */ /* 0x040fe80000001828 */
[----:B------:R-:W-:Y:S01]  /*22340*/  FADD.FTZ R9, R9, R2 ;  /* 0x0000000209097221 */ /* 0x000fe20000010000 */
[----:B------:R-:W-:Y:S01]  /*22350*/  FADD.FTZ R0, R39, R0 ;  /* 0x0000000027007221 */ /* 0x000fe20000010000 */
[----:B--2---:R-:W-:Y:S02]  /*22360*/  FADD.FTZ R3, R33, R32 ;  /* 0x0000002021037221 */ /* 0x004fe40000010000 */
        /* <DEDUP_REMOVED lines=28> */
[----:B------:R-:W-:Y:S02]  /*22530*/  FADD.FTZ R8, R244, R3 ;  /* 0x00000003f4087221 */ /* 0x000fe40000010000 */
[-C--:B-1----:R-:W-:Y:S03]  /*22540*/  HMMA.16816.F32 R68, R140, R212.reuse, R68 ;  /* 0x000000d48c44723c */ /* 0x082fe60000001844 */
[----:B------:R-:W-:Y:S01]  /*22550*/  FADD.FTZ R2, R251, R2 ;  /* 0x00000002fb027221 */ /* 0x000fe20000010000 */
[----:B------:R-:W-:Y:S01]  /*22560*/  FADD.FTZ R0, R249, R0 ;  /* 0x00000000f9007221 */ /* 0x000fe20000010000 */
[----:B------:R-:W-:Y:S03]  /*22570*/  FADD.FTZ R8, R250, R8 ;  /* 0x00000008fa087221 */ /* 0x000fe60000010000 */
        /* <DEDUP_REMOVED lines=33> */
[----:B-1----:R-:W-:Y:S01]  /*22790*/  MOV R3, R136 ;  /* 0x0000008800037202 */ /* 0x002fe20000000f00 */
[----:B----4-:R-:W-:Y:S06]  /*227a0*/  BRA.U UP0, `(.L_x_1005) ;  /* 0xffffff9100b07547 */ /* 0x010fec000b83ffff */
.L_x_1004:
[----:B-1--4-:R-:W4:Y:S01]  /*227b0*/  LDL.LU R4, [R1+0xa8] ;  /* 0x0000a80001047983 */ /* 0x012f220000300800 */
[----:B------:R-:W-:Y:S01]  /*227c0*/  MOV R67, 0x10 ;  /* 0x0000001000437802 */ /* 0x000fe20000000f00 */
[----:B------:R-:W-:Y:S02]  /*227d0*/  UISETP.NE.AND UP3, UPT, UR20, -0x1, UPT ;  /* 0xffffffff1400788c */ /* 0x000fe4000bf65270 */
[----:B------:R-:W4:Y:S01]  /*227e0*/  LDL.LU R10, [R1+0xac] ;  /* 0x0000ac00010a7983 */ /* 0x000f220000300800 */
[----:B------:R-:W1:Y:S01]  /*227f0*/  S2UR UR12, SR_CTAID.Y ;  /* 0x00000000000c79c3 */ /* 0x000e620000002600 */
[----:B------:R-:W2:Y:S02]  /*22800*/  LDCU.U8 UR4, c[0x0][0x549] ;  /* 0x0000a920ff0477ac */ /* 0x000ea40008000000 */
[----:B------:R-:W4:Y:S01]  /*22810*/  LDL.LU R9, [R1+0xb0] ;  /* 0x0000b00001097983 */ /* 0x000f220000300800 */
[----:B------:R-:W1:Y:S03]  /*22820*/  LDCU UR10, c[0x0][0x434] ;  /* 0x00008680ff0a77ac */ /* 0x000e660008000800 */
[----:B------:R-:W4:Y:S01]  /*22830*/  LDL.LU R5, [R1+0xb4] ;  /* 0x0000b40001057983 */ /* 0x000f220000300800 */
[----:B------:R-:W-:Y:S01]  /*22840*/  SEL R67, R67, 0xfffffff0, !P4 ;  /* 0xfffffff043437807 */ /* 0x000fe20006000000 */
[----:B------:R-:W1:Y:S02]  /*22850*/  @!UP3 LDCU.64 UR8, c[0x0][0x400] ;  /* 0x00008000ff08b7ac */ /* 0x000e640008000a00 */
[----:B------:R-:W4:Y:S01]  /*22860*/  LDL.LU R8, [R1+0xbc] ;  /* 0x0000bc0001087983 */ /* 0x000f220000300800 */
[----:B------:R-:W1:Y:S03]  /*22870*/  @UP3 LDCU.64 UR6, c[0x0][0x408] ;  /* 0x00008100ff0637ac */ /* 0x000e660008000a00 */
[----:B------:R-:W4:Y:S01]  /*22880*/  LDL.LU R6, [R1+0xb8] ;  /* 0x0000b80001067983 */ /* 0x000f220000300800 */
[----:B------:R-:W1:Y:S03]  /*22890*/  LDCU.U8 UR11, c[0x0][0x548] ;  /* 0x0000a900ff0b77ac */ /* 0x000e660008000000 */
[----:B------:R-:W4:Y:S01]  /*228a0*/  LDL.LU R7, [R1+0xa4] ;  /* 0x0000a40001077983 */ /* 0x000f220000300800 */
[----:B--23--:R-:W-:Y:S01]  /*228b0*/  LOP3.LUT P4, RZ, R229, 0x8, RZ, 0xc0, !PT ;  /* 0x00000008e5ff7812 */ /* 0x00cfe2000788c0ff */
        /* <DEDUP_REMOVED lines=8> */
[----:B------:R-:W3:Y:S01]  /*22940*/  S2UR UR6, SR_CTAID.Z ;  /* 0x00000000000679c3 */ /* 0x000ee20000002700 */
        /* <DEDUP_REMOVED lines=8> */
[----:B----4-:R-:W2:Y:S04]  /*229d0*/  SHFL.BFLY PT, R2, R4, 0x2, 0x1f ;  /* 0x0c401f0004027f89 */ /* 0x010ea800000e0000 */
[----:B------:R-:W4:Y:S04]  /*229e0*/  SHFL.BFLY PT, R0, R10, 0x2, 0x1f ;  /* 0x0c401f000a007f89 */ /* 0x000f2800000e0000 */
[----:B-----5:R-:W1:Y:S01]  /*229f0*/  SHFL.BFLY PT, R3, R5, 0x2, 0x1f ;  /* 0x0c401f0005037f89 */ /* 0x020e6200000e0000 */
[----:B--2---:R-:W-:Y:S01]  /*22a00*/  FADD.FTZ R2, R2, R4 ;  /* 0x0000000402027221 */ /* 0x004fe20000010000 */
[----:B------:R-:W-:-:S02]  /*22a10*/  MOV R142, R7 ;  /* 0x00000007008e7202 */ /* 0x000fc40000000f00 */
[----:B------:R-:W2:Y:S01]  /*22a20*/  SHFL.BFLY PT, R4, R9, 0x2, 0x1f ;  /* 0x0c401f0009047f89 */ /* 0x000ea200000e0000 */
[----:B----4-:R-:W-:-:S03]  /*22a30*/  FADD.FTZ R0, R0, R10 ;  /* 0x0000000a00007221 */ /* 0x010fc60000010000 */
[----:B------:R-:W4:Y:S04]  /*22a40*/  SHFL.BFLY PT, R133, R2, 0x1, 0x1f ;  /* 0x0c201f0002857f89 */ /* 0x000f2800000e0000 */
[----:B------:R-:W3:Y:S01]  /*22a50*/  SHFL.BFLY PT, R138, R0, 0x1, 0x1f ;  /* 0x0c201f00008a7f89 */ /* 0x000ee200000e0000 */
[----:B-1----:R-:W-:-:S05]  /*22a60*/  FADD.FTZ R3, R3, R5 ;  /* 0x0000000503037221 */ /* 0x002fca0000010000 */
[----:B------:R-:W1:Y:S01]  /*22a70*/  SHFL.BFLY PT, R139, R3, 0x1, 0x1f ;  /* 0x0c201f00038b7f89 */ /* 0x000e6200000e0000 */
[----:B--2---:R-:W-:Y:S01]  /*22a80*/  FADD.FTZ R4, R4, R9 ;  /* 0x0000000904047221 */ /* 0x004fe20000010000 */
[----:B----4-:R-:W-:-:S04]  /*22a90*/  FADD.FTZ R133, R2, R133 ;  /* 0x0000008502857221 */ /* 0x010fc80000010000 */
[----:B------:R-:W2:Y:S01]  /*22aa0*/  SHFL.BFLY PT, R132, R4, 0x1, 0x1f ;  /* 0x0c201f0004847f89 */ /* 0x000ea200000e0000 */
[----:B------:R-:W4:Y:S01]  /*22ab0*/  MUFU.RCP R2, R133 ;  /* 0x0000008500027308 */ /* 0x000f220000001000 */
[----:B---3--:R-:W-:Y:S01]  /*22ac0*/  FADD.FTZ R138, R0, R138 ;  /* 0x0000008a008a7221 */ /* 0x008fe20000010000 */
        /* <DEDUP_REMOVED lines=10> */
[----:B----4-:R-:W-:Y:S02]  /*22b70*/  FSEL R2, R2, 1, P3 ;  /* 0x3f80000002027808 */ /* 0x010fe40001800000 */
        /* <DEDUP_REMOVED lines=290> */
.L_x_1008:
        /* <DEDUP_REMOVED lines=70> */
.L_x_1010:
[----:B------:R-:W-:Y:S05]  /*24200*/  BSYNC.RECONVERGENT B0 ;  /* 0x0000000000007941 */ /* 0x000fea0003800200 */
.L_x_1009:
        /* <DEDUP_REMOVED lines=42> */
.L_x_1012:
[----:B------:R-:W-:Y:S05]  /*244b0*/  BSYNC.RECONVERGENT B0 ;  /* 0x0000000000007941 */ /* 0x000fea0003800200 */
.L_x_1011:
        /* <DEDUP_REMOVED lines=23> */
.L_x_1014:
[----:B------:R-:W-:Y:S05]  /*24630*/  BSYNC.RECONVERGENT B0 ;  /* 0x0000000000007941 */ /* 0x000fea0003800200 */
.L_x_1013:
        /* <DEDUP_REMOVED lines=22> */
.L_x_1016:
[----:B------:R-:W-:Y:S05]  /*247a0*/  BSYNC.RECONVERGENT B0 ;  /* 0x0000000000007941 */ /* 0x000fea0003800200 */
.L_x_1015:
        /* <DEDUP_REMOVED lines=21> */
.L_x_1018:
[----:B------:R-:W-:Y:S05]  /*24900*/  BSYNC.RECONVERGENT B0 ;  /* 0x0000000000007941 */ /* 0x000fea0003800200 */
.L_x_1017:
        /* <DEDUP_REMOVED lines=21> */
.L_x_1020:
[----:B------:R-:W-:Y:S05]  /*24a60*/  BSYNC.RECONVERGENT B0 ;  /* 0x0000000000007941 */ /* 0x000fea0003800200 */
.L_x_1019:
        /* <DEDUP_REMOVED lines=21> */
.L_x_1022:
[----:B------:R-:W-:Y:S05]  /*24bc0*/  BSYNC.RECONVERGENT B0 ;  /* 0x0000000000007941 */ /* 0x000fea0003800200 */
.L_x_1021:
        /* <DEDUP_REMOVED lines=21> */
.L_x_1024:
[----:B------:R-:W-:Y:S05]  /*24d20*/  BSYNC.RECONVERGENT B0 ;  /* 0x0000000000007941 */ /* 0x000fea0003800200 */
.L_x_1023:
        /* <DEDUP_REMOVED lines=21> */
.L_x_1025:
        /* <DEDUP_REMOVED lines=16> */
.L_x_2852:


//--------------------- .text._ZN5flash16flash_fwd_kernelI23Flash_fwd_kernel_traitsILi128ELi128ELi32ELi4ELb0ELb0EN7cutlass6half_tE19Flash_kernel_traitsILi128ELi128ELi32ELi4ES3_EELb0ELb0ELb0ELb0ELb0ELb1ELb0ELb0EEEvNS_16Flash_fwd_paramsE --------------------------
	.section	.text._ZN5flash16flash_fwd_kernelI23Flash_fwd_kernel_traitsILi128ELi128ELi32ELi4ELb0ELb0EN7cutlass6half_tE19Flash_kernel_traitsILi128ELi128ELi32ELi4ES3_EELb0ELb0ELb0ELb0ELb0ELb1ELb0ELb0EEEvNS_16Flash_fwd_paramsE,"ax",@progbits
	.align	128
        .global         _ZN5flash16flash_fwd_kernelI23Flash_fwd_kernel_traitsILi128ELi128ELi32ELi4ELb0ELb0EN7cutlass6half_tE19Flash_kernel_traitsILi128ELi128ELi32ELi4ES3_EELb0ELb0ELb0ELb0ELb0ELb1ELb0ELb0EEEvNS_16Flash_fwd_paramsE
        .type           _ZN5flash16flash_fwd_kernelI23Flash_fwd_kernel_traitsILi128ELi128ELi32ELi4ELb0ELb0EN7cutlass6half_tE19Flash_kernel_traitsILi128ELi128ELi32ELi4ES3_EELb0ELb0ELb0ELb0ELb0ELb1ELb0ELb0EEEvNS_16Flash_fwd_paramsE,@function
        .size           _ZN5flash16flash_fwd_kernelI23Flash_fwd_kernel_traitsILi128ELi128ELi32ELi4ELb0ELb0EN7cutlass6half_tE19Flash_kernel_traitsILi128ELi128ELi32ELi4ES3_EELb0ELb0ELb0ELb0ELb0ELb1ELb0ELb0EEEvNS_16Flash_fwd_paramsE,(.L_x_2853 - _ZN5flash16flash_fwd_kernelI23Flash_fwd_kernel_traitsILi128ELi128ELi32ELi4ELb0ELb0EN7cutlass6half_tE19Flash_kernel_traitsILi128ELi128ELi32ELi4ES3_EELb0ELb0ELb0ELb0ELb0ELb1ELb0ELb0EEEvNS_16Flash_fwd_paramsE)
        .other          _ZN5flash16flash_fwd_kernelI23Flash_fwd_kernel_traitsILi128ELi128ELi32ELi4ELb0ELb0EN7cutlass6half_tE19Flash_kernel_traitsILi128ELi128ELi32ELi4ES3_EELb0ELb0ELb0ELb0ELb0ELb1ELb0ELb0EEEvNS_16Flash_fwd_paramsE,@"STO_CUDA_ENTRY STV_DEFAULT"
_ZN5flash16flash_fwd_kernelI23Flash_fwd_kernel_traitsILi128ELi128ELi32ELi4ELb0ELb0EN7cutlass6half_tE19Flash_kernel_traitsILi128ELi128ELi32ELi4ES3_EELb0ELb0ELb0ELb0ELb0ELb1ELb0ELb0EEEvNS_16Flash_fwd_paramsE:
.text._ZN5flash16flash_fwd_kernelI23Flash_fwd_kernel_traitsILi128ELi128ELi32ELi4ELb0ELb0EN7cutlass6half_tE19Flash_kernel_traitsILi128ELi128ELi32ELi4ES3_EELb0ELb0ELb0ELb0ELb0ELb1ELb0ELb0EEEvNS_16Flash_fwd_paramsE:
[----:B------:R-:W-:Y:S01]  /*0000*/  LDC R1, c[0x0][0x37c] ;  /* 0x0000df00ff017b82 */ /* 0x000fe20000000800 */
[----:B------:R-:W1:Y:S01]  /*0010*/  S2R R232, SR_CTAID.Y ;  /* 0x0000000000e87919 */ /* 0x000e620000002600 */
[----:B------:R-:W2:Y:S06]  /*0020*/  LDCU.64 UR6, c[0x0][0x470] ;  /* 0x00008e00ff0677ac */ /* 0x000eac0008000a00 */
[----:B------:R-:W3:Y:S01]  /*0030*/  LDC.64 R14, c[0x0][0x460] ;  /* 0x00011800ff0e7b82 */ /* 0x000ee20000000a00 */
[----:B------:R-:W-:Y:S01]  /*0040*/  IMAD.MOV.U32 R231, RZ, RZ, -0x1 ;  /* 0xffffffffffe77424 */ /* 0x000fe200078e00ff */
[----:B------:R-:W4:Y:S01]  /*0050*/  LDCU.64 UR4, c[0x0][0x478] ;  /* 0x00008f00ff0477ac */ /* 0x000f220008000a00 */
[----:B------:R-:W1:Y:S05]  /*0060*/  LDCU.64 UR8, c[0x0][0x460] ;  /* 0x00008c00ff0877ac */ /* 0x000e6a0008000a00 */
[----:B------:R-:W3:Y:S01]  /*0070*/  LDC.64 R4, c[0x0][0x468] ;  /* 0x00011a00ff047b82 */ /* 0x000ee20000000a00 */
[----:B------:R-:W3:Y:S01]  /*0080*/  LDCU.64 UR16, c[0x0][0x358] ;  /* 0x00006b00ff1077ac */ /* 0x000ee20008000a00 */
[----:B--2---:R-:W-:-:S02]  /*0090*/  ISETP.NE.U32.AND P0, PT, RZ, UR6, PT ;  /* 0x00000006ff007c0c */ /* 0x004fc4000bf05070 */
[----:B----4-:R-:W-:Y:S02]  /*00a0*/  ISETP.NE.U32.AND P4, PT, RZ, UR4, PT ;  /* 0x00000004ff007c0c */ /* 0x010fe4000bf85070 */
[----:B------:R-:W-:Y:S02]  /*00b0*/  ISETP.NE.AND.EX P1, PT, RZ, UR7, PT, P0 ;  /* 0x00000007ff007c0c */ /* 0x000fe4000bf25300 */
[----:B-1----:R-:W-:Y:S02]  /*00c0*/  ISETP.NE.U32.AND P3, PT, RZ, UR8, PT ;  /* 0x00000008ff007c0c */ /* 0x002fe4000bf65070 */
[----:B------:R-:W-:Y:S02]  /*00d0*/  ISETP.NE.U32.AND P2, PT, RZ, UR8, PT ;  /* 0x00000008ff007c0c */ /* 0x000fe4000bf45070 */
[----:B------:R-:W-:Y:S01]  /*00e0*/  ISETP.NE.AND.EX P0, PT, RZ, UR5, PT, P4 ;  /* 0x00000005ff007c0c */ /* 0x000fe2000bf05340 */
[C---:B------:R-:W-:Y:S01]  /*00f0*/  IMAD.SHL.U32 R11, R232.reuse, 0x4, RZ ;  /* 0x00000004e80b7824 */ /* 0x040fe200078e00ff */
[----:B------:R-:W-:Y:S01]  /*0100*/  ISETP.NE.AND.EX P5, PT, RZ, UR9, PT, P3 ;  /* 0x00000009ff007c0c */ /* 0x000fe2000bfa5330 */
[----:B---3--:R-:W-:Y:S01]  /*0110*/  IMAD.WIDE.U32 R14, R232, 0x4, R14 ;  /* 0x00000004e80e7825 */ /* 0x008fe200078e000e */
[----:B------:R-:W-:-:S02]  /*0120*/  ISETP.NE.AND.EX P4, PT, RZ, UR9, PT, P2 ;  /* 0x00000009ff007c0c */ /* 0x000fc4000bf85320 */
[----:B------:R-:W-:Y:S02]  /*0130*/  SHF.R.U32.HI R2, RZ, 0x1e, R232 ;  /* 0x0000001eff027819 */ /* 0x000fe400000116e8 */
[----:B------:R-:W-:Y:S01]  /*0140*/  @P1 IADD3 R12, P3, PT, R11, UR6, RZ ;  /* 0x000000060b0c1c10 */ /* 0x000fe2000ff7e0ff */
[----:B------:R-:W-:-:S04]  /*0150*/  IMAD.MOV.U32 R0, RZ, RZ, RZ ;  /* 0x000000ffff007224 */ /* 0x000fc800078e00ff */
[----:B------:R-:W-:Y:S02]  /*0160*/  @P0 IADD3 R6, P2, PT, R11, UR4, RZ ;  /* 0x000000040b060c10 */ /* 0x000fe4000ff5e0ff */
[----:B------:R-:W2:Y:S01]  /*0170*/  @P5 LDG.E R231, desc[UR16][R14.64] ;  /* 0x000000100ee75981 */ /* 0x000ea2000c1e1900 */
[----:B------:R-:W-:-:S03]  /*0180*/  @P1 IADD3.X R13, PT, PT, R2, UR7, RZ, P3, !PT ;  /* 0x00000007020d1c10 */ /* 0x000fc60009ffe4ff */
[----:B------:R1:W2:Y:S01]  /*0190*/  @P4 LDG.E R8, desc[UR16][R14.64+0x4] ;  /* 0x000004100e084981 */ /* 0x0002a2000c1e1900 */
[----:B------:R-:W-:Y:S01]  /*01a0*/  @P0 IADD3.X R7, PT, PT, R2, UR5, RZ, P2, !PT ;  /* 0x0000000502070c10 */ /* 0x000fe200097fe4ff */
[----:B------:R-:W3:Y:S02]  /*01b0*/  LDCU.U8 UR4, c[0x0][0x532] ;  /* 0x0000a640ff0477ac */ /* 0x000ee40008000000 */
[----:B------:R-:W4:Y:S04]  /*01c0*/  @P1 LDG.E R0, desc[UR16][R12.64] ;  /* 0x000000100c001981 */ /* 0x000f28000c1e1900 */
[----:B------:R-:W4:Y:S01]  /*01d0*/  @P0 LDG.E R7, desc[UR16][R6.64] ;  /* 0x0000001006070981 */ /* 0x000f22000c1e1900 */
[----:B------:R-:W-:Y:S01]  /*01e0*/  ISETP.EQ.U32.AND P1, PT, R4, RZ, PT ;  /* 0x000000ff0400720c */ /* 0x000fe20003f22070 */
[----:B------:R-:W-:Y:S01]  /*01f0*/  IMAD.MOV.U32 R9, RZ, RZ, -0x1 ;  /* 0xffffffffff097424 */ /* 0x000fe200078e00ff */
[----:B---3--:R-:W-:-:S04]  /*0200*/  ISETP.NE.AND P5, PT, RZ, UR4, PT ;  /* 0x00000004ff007c0c */ /* 0x008fc8000bfa5270 */
[----:B------:R-:W-:Y:S02]  /*0210*/  ISETP.EQ.OR.EX P2, PT, R5, RZ, !P5, P1 ;  /* 0x000000ff0500720c */ /* 0x000fe40006f42710 */
[----:B------:R-:W-:-:S05]  /*0220*/  IADD3 R10, P1, PT, R11, R4, RZ ;  /* 0x000000040b0a7210 */ /* 0x000fca0007f3e0ff */
[----:B------:R-:W-:Y:S02]  /*0230*/  IMAD.X R11, R2, 0x1, R5, P1 ;  /* 0x00000001020b7824 */ /* 0x000fe400008e0605 */
[----:B------:R-:W3:Y:S01]  /*0240*/  @!P0 LDC.64 R2, c[0x0][0x488] ;  /* 0x00012200ff028b82 */ /* 0x000ee20000000a00 */
[----:B------:R-:W-:-:S03]  /*0250*/  ISETP.NE.U32.AND P1, PT, R4, RZ, PT ;  /* 0x000000ff0400720c */ /* 0x000fc60003f25070 */
[----:B------:R2:W5:Y:S01]  /*0260*/  @!P2 LDG.E R9, desc[UR16][R10.64] ;  /* 0x000000100a09a981 */ /* 0x000562000c1e1900 */
[----:B------:R-:W-:-:S03]  /*0270*/  ISETP.NE.AND.EX P2, PT, R5, RZ, PT, P1 ;  /* 0x000000ff0500720c */ /* 0x000fc60003f45310 */
[----:B------:R-:W3:Y:S01]  /*0280*/  S2UR UR14, SR_CTAID.X ;  /* 0x00000000000e79c3 */ /* 0x000ee20000002500 */
[----:B-1----:R-:W1:Y:S01]  /*0290*/  S2R R15, SR_CTAID.Z ;  /* 0x00000000000f7919 */ /* 0x002e620000002700 */
[----:B------:R-:W1:Y:S06]  /*02a0*/  S2R R91, SR_TID.X ;  /* 0x00000000005b7919 */ /* 0x000e6c0000002100 */
[----:B------:R-:W1:Y:S08]  /*02b0*/  @!P4 LDC R225, c[0x0][0x434] ;  /* 0x00010d00ffe1cb82 */ /* 0x000e700000000800 */
[----:B------:R-:W1:Y:S01]  /*02c0*/  @!P0 LDC R6, c[0x0][0x43c] ;  /* 0x00010f00ff068b82 */ /* 0x000e620000000800 */
[----:B---3--:R-:W-:-:S04]  /*02d0*/  @!P0 ISETP.NE.U32.AND P1, PT, R2, RZ, PT ;  /* 0x000000ff0200820c */ /* 0x008fc80003f25070 */
[----:B------:R-:W-:-:S03]  /*02e0*/  @!P0 ISETP.NE.AND.EX P1, PT, R3, RZ, PT, P1 ;  /* 0x000000ff0300820c */ /* 0x000fc60003f25310 */
[----:B------:R-:W3:Y:S01]  /*02f0*/  @!P2 LDC R2, c[0x0][0x438] ;  /* 0x00010e00ff02ab82 */ /* 0x000ee20000000800 */
[----:B------:R-:W-:Y:S01]  /*0300*/  USHF.L.U32 UR15, UR14, 0x7, URZ ;  /* 0x000000070e0f7899 */ /* 0x000fe200080006ff */
[----:B-1----:R-:W-:Y:S01]  /*0310*/  @!P0 SEL R3, R6, RZ, P1 ;  /* 0x000000ff06038207 */ /* 0x002fe20000800000 */
[----:B--2---:R-:W-:-:S05]  /*0320*/  @P4 IMAD.IADD R225, R8, 0x1, -R231 ;  /* 0x0000000108e14824 */ /* 0x004fca00078e0ae7 */
[----:B------:R-:W-:Y:S01]  /*0330*/  ISETP.GT.AND P3, PT, R225, UR15, PT ;  /* 0x0000000fe1007c0c */ /* 0x000fe2000bf64270 */
[----:B----4-:R-:W-:Y:S01]  /*0340*/  @P0 IMAD.IADD R92, R7, 0x1, -R0 ;  /* 0x00000001075c0824 */ /* 0x010fe200078e0a00 */
[----:B---3--:R-:W-:Y:S11]  /*0350*/  @!P2 BRA `(.L_x_1026) ;  /* 0x00000000000ca947 */ /* 0x008ff60003800000 */
[----:B------:R-:W2:Y:S02]  /*0360*/  @P5 LDG.E R2, desc[UR16][R10.64+0x4] ;  /* 0x000004100a025981 */ /* 0x000ea4000c1e1900 */
[----:B--2--5:R-:W-:-:S06]  /*0370*/  @P5 IADD3 R2, PT, PT, R2, -R9, RZ ;  /* 0x8000000902025210 */ /* 0x024fcc0007ffe0ff */
[----:B------:R1:W5:Y:S02]  /*0380*/  @!P5 LDG.E R2, desc[UR16][R10.64] ;  /* 0x000000100a02d981 */ /* 0x000364000c1e1900 */
.L_x_1026:
[----:B-----5:R-:W-:Y:S01]  /*0390*/  @!P0 IADD3 R92, PT, PT, R3, R2, -R0 ;  /* 0x00000002035c8210 */ /* 0x020fe20007ffe800 */
[----:B------:R-:W-:Y:S06]  /*03a0*/  @!P3 EXIT ;  /* 0x000000000000b94d */ /* 0x000fec0003800000 */
[C---:B------:R-:W-:Y:S01]  /*03b0*/  ISETP.GT.AND P0, PT, R92.reuse, RZ, PT ;  /* 0x000000ff5c00720c */ /* 0x040fe20003f04270 */
[----:B------:R-:W-:-:S05]  /*03c0*/  VIADD R3, R92, 0x1f ;  /* 0x0000001f5c037836 */ /* 0x000fca0000000000 */
[----:B------:R-:W-:-:S04]  /*03d0*/  SHF.R.S32.HI R2, RZ, 0x1f, R3 ;  /* 0x0000001fff027819 */ /* 0x000fc80000011403 */
[----:B------:R-:W-:-:S03]  /*03e0*/  LEA.HI R2, R2, R3, RZ, 0x5 ;  /* 0x0000000302027211 */ /* 0x000fc600078f28ff */
[----:B------:R-:W-:Y:S05]  /*03f0*/  @P0 BRA `(.L_x_1027) ;  /* 0x0000001000b40947 */ /* 0x000fea0003800000 */
[----:B------:R-:W2:Y:S01]  /*0400*/  LDC.U8 R0, c[0x0][0x549] ;  /* 0x00015240ff007b82 */ /* 0x000ea20000000000 */
[----:B------:R-:W-:-:S07]  /*0410*/  ISETP.NE.AND P0, PT, R231, -0x1, PT ;  /* 0xffffffffe700780c */ /* 0x000fce0003f05270 */
[----:B------:R-:W3:Y:S08]  /*0420*/  LDC.U8 R8, c[0x0][0x548] ;  /* 0x00015200ff087b82 */ /* 0x000ef00000000000 */
[----:B------:R-:W4:Y:S01]  /*0430*/  LDC R9, c[0x0][0x434] ;  /* 0x00010d00ff097b82 */ /* 0x000f220000000800 */
[----:B--2---:R-:W-:-:S07]  /*0440*/  ISETP.NE.AND P1, PT, R0, RZ, PT ;  /* 0x000000ff0000720c */ /* 0x004fce0003f25270 */
[----:B------:R-:W2:Y:S01]  /*0450*/  @!P0 LDC.64 R6, c[0x0][0x400] ;  /* 0x00010000ff068b82 */ /* 0x000ea20000000a00 */
[----:B---3--:R-:W-:-:S07]  /*0460*/  ISETP.NE.AND P2, PT, R8, RZ, !P1 ;  /* 0x000000ff0800720c */ /* 0x008fce0004f45270 */
[----:B------:R-:W3:Y:S08]  /*0470*/  @P0 LDC.64 R4, c[0x0][0x408] ;  /* 0x00010200ff040b82 */ /* 0x000ef00000000a00 */
[----:B------:R-:W1:Y:S08]  /*0480*/  @P1 LDC.64 R2, c[0x0][0x430] ;  /* 0x00010c00ff021b82 */ /* 0x000e700000000a00 */
[----:B------:R-:W2:Y:S01]  /*0490*/  @P1 LDC R0, c[0x0][0x430] ;  /* 0x00010c00ff001b82 */ /* 0x000ea20000000800 */
[----:B-1----:R-:W-:-:S02]  /*04a0*/  @P1 IMAD R10, R2, R3, RZ ;  /* 0x00000003020a1224 */ /* 0x002fc400078e02ff */
[----:B------:R-:W-:Y:S01]  /*04b0*/  @P1 IMAD.MOV.U32 R2, RZ, RZ, 0x1 ;  /* 0x00000001ff021424 */ /* 0x000fe200078e00ff */
[----:B---34-:R-:W-:Y:S06]  /*04c0*/  @P1 BRA `(.L_x_1028) ;  /* 0x0000000000281947 */ /* 0x018fec0003800000 */
[----:B------:R-:W-:Y:S02]  /*04d0*/  ISETP.NE.AND P1, PT, R8, RZ, PT ;  /* 0x000000ff0800720c */ /* 0x000fe40003f25270 */
[----:B------:R-:W1:Y:S11]  /*04e0*/  LDC R8, c[0x0][0x3e0] ;  /* 0x0000f800ff087b82 */ /* 0x000e760000000800 */
[----:B------:R-:W3:Y:S01]  /*04f0*/  @P1 LDC R10, c[0x0][0x454] ;  /* 0x00011500ff0a1b82 */ /* 0x000ee20000000800 */
[----:B--2---:R-:W-:-:S02]  /*0500*/  @P1 MOV R0, 0x1 ;  /* 0x0000000100001802 */ /* 0x004fc40000000f00 */
[----:B------:R-:W-:-:S05]  /*0510*/  @!P1 MOV R0, 0x1 ;  /* 0x0000000100009802 */ /* 0x000fca0000000f00 */
[----:B------:R-:W1:Y:S08]  /*0520*/  @P1 LDC R11, c[0x0][0x454] ;  /* 0x00011500ff0b1b82 */ /* 0x000e700000000800 */
[----:B------:R-:W2:Y:S08]  /*0530*/  @!P1 LDC R3, c[0x0][0x434] ;  /* 0x00010d00ff039b82 */ /* 0x000eb00000000800 */
[----:B------:R-:W4:Y:S01]  /*0540*/  @!P1 LDC R10, c[0x0][0x434] ;  /* 0x00010d00ff0a9b82 */ /* 0x000f220000000800 */
[----:B-1----:R-:W-:-:S02]  /*0550*/  @P1 IMAD R2, R11, R8, RZ ;  /* 0x000000080b021224 */ /* 0x002fc400078e02ff */
[----:B--23--:R-:W-:-:S07]  /*0560*/  @!P1 IMAD R2, R3, R8, RZ ;  /* 0x0000000803029224 */ /* 0x00cfce00078e02ff */
.L_x_1028:
[C---:B--2---:R-:W-:Y:S01]  /*0570*/  @!P0 IMAD.WIDE.U32 R22, R232.reuse, R6, RZ ;  /* 0x00000006e8168225 */ /* 0x044fe200078e00ff */
[----:B------:R-:W-:Y:S01]  /*0580*/  ISETP.NE.AND P1, PT, R231, -0x1, PT ;  /* 0xffffffffe700780c */ /* 0x000fe20003f25270 */
[----:B------:R-:W1:Y:S01]  /*0590*/  LDCU.64 UR4, c[0x0][0x410] ;  /* 0x00008200ff0477ac */ /* 0x000e620008000a00 */
[----:B------:R-:W-:Y:S01]  /*05a0*/  SHF.R.U32.HI R19, RZ, 0x3, R91 ;  /* 0x00000003ff137819 */ /* 0x000fe2000001165b */
[C---:B------:R-:W-:Y:S01]  /*05b0*/  IMAD R6, R232.reuse, R9, RZ ;  /* 0x00000009e8067224 */ /* 0x040fe200078e02ff */
[----:B------:R-:W-:Y:S01]  /*05c0*/  BSSY.RECONVERGENT B0, `(.L_x_1029) ;  /* 0x0000034000007945 */ /* 0x000fe20003800200 */
[----:B----4-:R-:W-:Y:S02]  /*05d0*/  IMAD R9, R15, R10, RZ ;  /* 0x0000000a0f097224 */ /* 0x010fe400078e02ff */
[----:B------:R-:W-:Y:S01]  /*05e0*/  @!P0 IMAD R7, R232, R7, R23 ;  /* 0x00000007e8078224 */ /* 0x000fe200078e0217 */
[----:B------:R-:W-:Y:S01]  /*05f0*/  SEL R3, R6, R231, !P1 ;  /* 0x000000e706037207 */ /* 0x000fe20004800000 */
[----:B------:R-:W-:-:S02]  /*0600*/  @!P2 IMAD R9, R232, R2, R9 ;  /* 0x00000002e809a224 */ /* 0x000fc400078e0209 */
[----:B------:R-:W-:Y:S01]  /*0610*/  @P0 IMAD.WIDE.U32 R10, R231, R4, RZ ;  /* 0x00000004e70a0225 */ /* 0x000fe200078e00ff */
[----:B------:R-:W-:Y:S02]  /*0620*/  SHF.R.S32.HI R2, RZ, 0x1f, R3 ;  /* 0x0000001fff027819 */ /* 0x000fe40000011403 */
[----:B------:R-:W-:Y:S01]  /*0630*/  SEL R4, R3, RZ, P2 ;  /* 0x000000ff03047207 */ /* 0x000fe20001000000 */
[----:B------:R-:W-:Y:S01]  /*0640*/  IMAD R6, R0, UR15, RZ ;  /* 0x0000000f00067c24 */ /* 0x000fe2000f8e02ff */
[----:B------:R-:W-:Y:S01]  /*0650*/  SEL R2, R2, RZ, P2 ;  /* 0x000000ff02027207 */ /* 0x000fe20001000000 */
[----:B------:R-:W-:Y:S02]  /*0660*/  IMAD.SHL.U32 R23, R91, 0x8, RZ ;  /* 0x000000085b177824 */ /* 0x000fe400078e00ff */
[----:B------:R-:W-:Y:S01]  /*0670*/  @P0 IMAD.MOV.U32 R22, RZ, RZ, R10 ;  /* 0x000000ffff160224 */ /* 0x000fe200078e000a */
[----:B------:R-:W-:Y:S01]  /*0680*/  IADD3 R4, P2, P1, R6, R4, R9 ;  /* 0x0000000406047210 */ /* 0x000fe2000795e009 */
[----:B------:R-:W-:Y:S01]  /*0690*/  @P0 IMAD R7, R231, R5, R11 ;  /* 0x00000005e7070224 */ /* 0x000fe200078e020b */
[----:B------:R-:W-:Y:S01]  /*06a0*/  SHF.R.S32.HI R3, RZ, 0x1f, R6 ;  /* 0x0000001fff037819 */ /* 0x000fe20000011406 */
[----:B------:R-:W-:Y:S01]  /*06b0*/  VIADD R21, R19, 0x60 ;  /* 0x0000006013157836 */ /* 0x000fe20000000000 */
[----:B------:R-:W-:Y:S01]  /*06c0*/  LOP3.LUT R23, R23, 0x38, RZ, 0xc0, !PT ;  /* 0x0000003817177812 */ /* 0x000fe200078ec0ff */
[C---:B------:R-:W-:Y:S01]  /*06d0*/  VIADD R17, R19.reuse, 0x10 ;  /* 0x0000001013117836 */ /* 0x040fe20000000000 */
[----:B------:R-:W-:Y:S01]  /*06e0*/  SHF.R.S32.HI R6, RZ, 0x1f, R9 ;  /* 0x0000001fff067819 */ /* 0x000fe20000011409 */
[----:B------:R-:W-:Y:S01]  /*06f0*/  VIADD R13, R19, 0x20 ;  /* 0x00000020130d7836 */ /* 0x000fe20000000000 */
[----:B------:R-:W-:Y:S01]  /*0700*/  IADD3 R22, P0, PT, R23, R22, RZ ;  /* 0x0000001617167210 */ /* 0x000fe20007f1e0ff */
[----:B------:R-:W-:Y:S01]  /*0710*/  VIADD R11, R19, 0x30 ;  /* 0x00000030130b7836 */ /* 0x000fe20000000000 */
[----:B------:R-:W-:Y:S01]  /*0720*/  IADD3.X R5, PT, PT, R3, R2, R6, P2, P1 ;  /* 0x0000000203057210 */ /* 0x000fe200017e2406 */
[----:B------:R-:W-:Y:S01]  /*0730*/  VIADD R6, R225, -UR15 ;  /* 0x8000000fe1067c36 */ /* 0x000fe20008000000 */
[----:B------:R-:W-:Y:S01]  /*0740*/  UIMAD.WIDE.U32 UR14, UR14, 0x80, URZ ;  /* 0x000000800e0e78a5 */ /* 0x000fe2000f8e00ff */
[----:B------:R-:W-:-:S02]  /*0750*/  IMAD.X R23, RZ, RZ, R7, P0 ;  /* 0x000000ffff177224 */ /* 0x000fc400000e0607 */
[C---:B------:R-:W-:Y:S01]  /*0760*/  VIADD R9, R19.reuse, 0x40 ;  /* 0x0000004013097836 */ /* 0x040fe20000000000 */
[-C--:B------:R-:W-:Y:S01]  /*0770*/  ISETP.GE.AND P0, PT, R19, R6.reuse, PT ;  /* 0x000000061300720c */ /* 0x080fe20003f06270 */
[----:B-1----:R-:W-:Y:S01]  /*0780*/  IMAD.WIDE.U32 R22, R15, UR4, R22 ;  /* 0x000000040f167c25 */ /* 0x002fe2000f8e0016 */
[-C--:B------:R-:W-:Y:S02]  /*0790*/  ISETP.GE.AND P1, PT, R21, R6.reuse, PT ;  /* 0x000000061500720c */ /* 0x080fe40003f26270 */
[-C--:B------:R-:W-:Y:S01]  /*07a0*/  ISETP.GE.AND P2, PT, R17, R6.reuse, PT ;  /* 0x000000061100720c */ /* 0x080fe20003f46270 */
[----:B------:R-:W-:Y:S01]  /*07b0*/  VIADD R7, R19, 0x50 ;  /* 0x0000005013077836 */ /* 0x000fe20000000000 */
[-C--:B------:R-:W-:Y:S01]  /*07c0*/  ISETP.GE.AND P3, PT, R13, R6.reuse, PT ;  /* 0x000000060d00720c */ /* 0x080fe20003f66270 */
[----:B------:R-:W-:Y:S01]  /*07d0*/  IMAD R27, R15, UR5, R23 ;  /* 0x000000050f1b7c24 */ /* 0x000fe2000f8e0217 */
[-C--:B------:R-:W-:Y:S01]  /*07e0*/  ISETP.GE.AND P4, PT, R11, R6.reuse, PT ;  /* 0x000000060b00720c */ /* 0x080fe20003f86270 */
[----:B------:R-:W-:Y:S01]  /*07f0*/  VIADD R25, R19, 0x70 ;  /* 0x0000007013197836 */ /* 0x000fe20000000000 */
[----:B------:R-:W-:-:S02]  /*0800*/  ISETP.GE.AND P5, PT, R9, R6, PT ;  /* 0x000000060900720c */ /* 0x000fc40003fa6270 */
[----:B------:R-:W-:Y:S02]  /*0810*/  ISETP.GE.AND P6, PT, R7, R6, PT ;  /* 0x000000060700720c */ /* 0x000fe40003fc6270 */
[----:B------:R-:W-:Y:S02]  /*0820*/  P2R R10, PR, RZ, 0x2 ;  /* 0x00000002ff0a7803 */ /* 0x000fe40000000000 */
[----:B------:R-:W-:Y:S01]  /*0830*/  LOP3.LUT R15, R19, UR14, RZ, 0xfc, !PT ;  /* 0x0000000e130f7c12 */ /* 0x000fe2000f8efcff */
[----:B------:R-:W-:Y:S08]  /*0840*/  @P0 BRA `(.L_x_1030) ;  /* 0x00000000002c0947 */ /* 0x000ff00003800000 */
        /* <DEDUP_REMOVED lines=11> */
.L_x_1030:
[----:B------:R-:W-:Y:S05]  /*0900*/  BSYNC.RECONVERGENT B0 ;  /* 0x0000000000007941 */ /* 0x000fea0003800200 */
.L_x_1029:
[----:B------:R-:W-:Y:S04]  /*0910*/  BSSY.RECONVERGENT B0, `(.L_x_1031) ;  /* 0x0000010000007945 */ /* 0x000fe80003800200 */
        /* <DEDUP_REMOVED lines=15> */
.L_x_1032:
[----:B------:R-:W-:Y:S05]  /*0a10*/  BSYNC.RECONVERGENT B0 ;  /* 0x0000000000007941 */ /* 0x000fea0003800200 */
.L_x_1031:
[----:B------:R-:W-:Y:S04]  /*0a20*/  BSSY.RECONVERGENT B0, `(.L_x_1033) ;  /* 0x0000010000007945 */ /* 0x000fe80003800200 */
[----:B------:R-:W-:Y:S05]  /*0a30*/  @P3 BRA `(.L_x_1034) ;  /* 0x0000000000383947 */ /* 0x000fea0003800000 */
[----:B------:R-:W3:Y:S01]  /*0a40*/  LDCU.64 UR6, c[0x0][0x408] ;  /* 0x00008100ff0677ac */ /* 0x000ee20008000a00 */
[----:B-1----:R-:W-:Y:S01]  /*0a50*/  IADD3 R3, P0, PT, R15, 0x20, RZ ;  /* 0x000000200f037810 */ /* 0x002fe20007f1e0ff */
[----:B------:R-:W-:Y:S01]  /*0a60*/  IMAD.MOV.U32 R28, RZ, RZ, R22 ;  /* 0x000000ffff1c7224 */ /* 0x000fe200078e0016 */
[----:B------:R-:W-:Y:S01]  /*0a70*/  MOV R29, R27 ;  /* 0x0000001b001d7202 */ /* 0x000fe20000000f00 */
[----:B------:R-:W2:Y:S02]  /*0a80*/  LDCU.64 UR4, c[0x0][0x3f0] ;  /* 0x00007e00ff0477ac */ /* 0x000ea40008000a00 */
[----:B------:R-:W-:-:S04]  /*0a90*/  IMAD.X R2, RZ, RZ, UR15, P0 ;  /* 0x0000000fff027e24 */ /* 0x000fc800080e06ff */
[----:B---3--:R-:W-:Y:S02]  /*0aa0*/  IMAD R2, R2, UR6, RZ ;  /* 0x0000000602027c24 */ /* 0x008fe4000f8e02ff */
[----:B------:R-:W-:-:S04]  /*0ab0*/  IMAD.WIDE.U32 R28, R3, UR6, R28 ;  /* 0x00000006031c7c25 */ /* 0x000fc8000f8e001c */
[----:B------:R-:W-:Y:S01]  /*0ac0*/  IMAD R2, R3, UR7, R2 ;  /* 0x0000000703027c24 */ /* 0x000fe2000f8e0202 */
[----:B--2---:R-:W-:-:S04]  /*0ad0*/  LEA R30, P0, R28, UR4, 0x1 ;  /* 0x000000041c1e7c11 */ /* 0x004fc8000f8008ff */
[----:B------:R-:W-:-:S04]  /*0ae0*/  IADD3 R3, PT, PT, R29, R2, RZ ;  /* 0x000000021d037210 */ /* 0x000fc80007ffe0ff */
[----:B------:R-:W-:-:S05]  /*0af0*/  LEA.HI.X R31, R28, UR5, R3, 0x1, P0 ;  /* 0x000000051c1f7c11 */ /* 0x000fca00080f0c03 */
[----:B------:R3:W-:Y:S04]  /*0b00*/  STG.E.128 desc[UR16][R30.64], RZ ;  /* 0x000000ff1e007986 */ /* 0x0007e8000c101d10 */
[----:B------:R3:W-:Y:S02]  /*0b10*/  STG.E.128 desc[UR16][R30.64+0x80], RZ ;  /* 0x000080ff1e007986 */ /* 0x0007e4000c101d10 */
.L_x_1034:
[----:B------:R-:W-:Y:S05]  /*0b20*/  BSYNC.RECONVERGENT B0 ;  /* 0x0000000000007941 */ /* 0x000fea0003800200 */
.L_x_1033:
[----:B------:R-:W-:Y:S04]  /*0b30*/  BSSY.RECONVERGENT B0, `(.L_x_1035) ;  /* 0x0000010000007945 */ /* 0x000fe80003800200 */
[----:B------:R-:W-:Y:S05]  /*0b40*/  @P4 BRA `(.L_x_1036) ;  /* 0x0000000000384947 */ /* 0x000fea0003800000 */
[----:B------:R-:W4:Y:S01]  /*0b50*/  LDCU.64 UR6, c[0x0][0x408] ;  /* 0x00008100ff0677ac */ /* 0x000f220008000a00 */
[----:B-1----:R-:W-:Y:S01]  /*0b60*/  IADD3 R3, P0, PT, R15, 0x30, RZ ;  /* 0x000000300f037810 */ /* 0x002fe20007f1e0ff */
[----:B------:R-:W-:Y:S01]  /*0b70*/  IMAD.MOV.U32 R28, RZ, RZ, R22 ;  /* 0x000000ffff1c7224 */ /* 0x000fe200078e0016 */
[----:B------:R-:W-:Y:S01]  /*0b80*/  MOV R29, R27 ;  /* 0x0000001b001d7202 */ /* 0x000fe20000000f00 */
[----:B------:R-:W2:Y:S02]  /*0b90*/  LDCU.64 UR4, c[0x0][0x3f0] ;  /* 0x00007e00ff0477ac */ /* 0x000ea40008000a00 */
[----:B------:R-:W-:-:S04]  /*0ba0*/  IMAD.X R2, RZ, RZ, UR15, P0 ;  /* 0x0000000fff027e24 */ /* 0x000fc800080e06ff */
[----:B----4-:R-:W-:Y:S02]  /*0bb0*/  IMAD R2, R2, UR6, RZ ;  /* 0x0000000602027c24 */ /* 0x010fe4000f8e02ff */
[----:B------:R-:W-:-:S04]  /*0bc0*/  IMAD.WIDE.U32 R28, R3, UR6, R28 ;  /* 0x00000006031c7c25 */ /* 0x000fc8000f8e001c */
[----:B------:R-:W-:Y:S01]  /*0bd0*/  IMAD R2, R3, UR7, R2 ;  /* 0x0000000703027c24 */ /* 0x000fe2000f8e0202 */
[----:B--23--:R-:W-:-:S04]  /*0be0*/  LEA R30, P0, R28, UR4, 0x1 ;  /* 0x000000041c1e7c11 */ /* 0x00cfc8000f8008ff */
[----:B------:R-:W-:-:S04]  /*0bf0*/  IADD3 R3, PT, PT, R29, R2, RZ ;  /* 0x000000021d037210 */ /* 0x000fc80007ffe0ff */
[----:B------:R-:W-:-:S05]  /*0c00*/  LEA.HI.X R31, R28, UR5, R3, 0x1, P0 ;  /* 0x000000051c1f7c11 */ /* 0x000fca00080f0c03 */
[----:B------:R4:W-:Y:S04]  /*0c10*/  STG.E.128 desc[UR16][R30.64], RZ ;  /* 0x000000ff1e007986 */ /* 0x0009e8000c101d10 */
[----:B------:R4:W-:Y:S02]  /*0c20*/  STG.E.128 desc[UR16][R30.64+0x80], RZ ;  /* 0x000080ff1e007986 */ /* 0x0009e4000c101d10 */
.L_x_1036:
[----:B------:R-:W-:Y:S05]  /*0c30*/  BSYNC.RECONVERGENT B0 ;  /* 0x0000000000007941 */ /* 0x000fea0003800200 */
.L_x_1035:
[----:B------:R-:W-:Y:S04]  /*0c40*/  BSSY.RECONVERGENT B0, `(.L_x_1037) ;  /* 0x0000010000007945 */ /* 0x000fe80003800200 */
[----:B------:R-:W-:Y:S05]  /*0c50*/  @P5 BRA `(.L_x_1038) ;  /* 0x0000000000385947 */ /* 0x000fea0003800000 */
[----:B------:R-:W5:Y:S01]  /*0c60*/  LDCU.64 UR6, c[0x0][0x408] ;  /* 0x00008100ff0677ac */ /* 0x000f620008000a00 */
[----:B-1----:R-:W-:Y:S01]  /*0c70*/  IADD3 R3, P0, PT, R15, 0x40, RZ ;  /* 0x000000400f037810 */ /* 0x002fe20007f1e0ff */
[----:B------:R-:W-:Y:S01]  /*0c80*/  IMAD.MOV.U32 R28, RZ, RZ, R22 ;  /* 0x000000ffff1c7224 */ /* 0x000fe200078e0016 */
[----:B------:R-:W-:Y:S01]  /*0c90*/  MOV R29, R27 ;  /* 0x0000001b001d7202 */ /* 0x000fe20000000f00 */
[----:B------:R-:W2:Y:S02]  /*0ca0*/  LDCU.64 UR4, c[0x0][0x3f0] ;  /* 0x00007e00ff0477ac */ /* 0x000ea40008000a00 */
[----:B------:R-:W-:-:S04]  /*0cb0*/  IMAD.X R2, RZ, RZ, UR15, P0 ;  /* 0x0000000fff027e24 */ /* 0x000fc800080e06ff */
[----:B-----5:R-:W-:Y:S02]  /*0cc0*/  IMAD R2, R2, UR6, RZ ;  /* 0x0000000602027c24 */ /* 0x020fe4000f8e02ff */
[----:B------:R-:W-:-:S04]  /*0cd0*/  IMAD.WIDE.U32 R28, R3, UR6, R28 ;  /* 0x00000006031c7c25 */ /* 0x000fc8000f8e001c */
[----:B------:R-:W-:Y:S01]  /*0ce0*/  IMAD R2, R3, UR7, R2 ;  /* 0x0000000703027c24 */ /* 0x000fe2000f8e0202 */
[----:B--234-:R-:W-:-:S04]  /*0cf0*/  LEA R30, P0, R28, UR4, 0x1 ;  /* 0x000000041c1e7c11 */ /* 0x01cfc8000f8008ff */
[----:B------:R-:W-:-:S04]  /*0d00*/  IADD3 R3, PT, PT, R29, R2, RZ ;  /* 0x000000021d037210 */ /* 0x000fc80007ffe0ff */
[----:B------:R-:W-:-:S05]  /*0d10*/  LEA.HI.X R31, R28, UR5, R3, 0x1, P0 ;  /* 0x000000051c1f7c11 */ /* 0x000fca00080f0c03 */
[----:B------:R1:W-:Y:S04]  /*0d20*/  STG.E.128 desc[UR16][R30.64], RZ ;  /* 0x000000ff1e007986 */ /* 0x0003e8000c101d10 */
[----:B------:R1:W-:Y:S02]  /*0d30*/  STG.E.128 desc[UR16][R30.64+0x80], RZ ;  /* 0x000080ff1e007986 */ /* 0x0003e4000c101d10 */
.L_x_1038:
[----:B------:R-:W-:Y:S05]  /*0d40*/  BSYNC.RECONVERGENT B0 ;  /* 0x0000000000007941 */ /* 0x000fea0003800200 */
.L_x_1037:
        /* <DEDUP_REMOVED lines=16> */
.L_x_1040:
[----:B------:R-:W-:Y:S05]  /*0e50*/  BSYNC.RECONVERGENT B0 ;  /* 0x0000000000007941 */ /* 0x000fea0003800200 */
.L_x_1039:
        /* <DEDUP_REMOVED lines=16> */
.L_x_1042:
[----:B------:R-:W-:Y:S05]  /*0f60*/  BSYNC.RECONVERGENT B0 ;  /* 0x0000000000007941 */ /* 0x000fea0003800200 */
.L_x_1041:
[----:B------:R-:W-:Y:S01]  /*0f70*/  ISETP.GE.AND P1, PT, R25, R6, PT ;  /* 0x000000061900720c */ /* 0x000fe20003f26270 */
[----:B------:R-:W-:-:S12]  /*0f80*/  BSSY.RECONVERGENT B0, `(.L_x_1043) ;  /* 0x000000f000007945 */ /* 0x000fd80003800200 */
[----:B------:R-:W-:Y:S05]  /*0f90*/  @P1 BRA `(.L_x_1044) ;  /* 0x0000000000341947 */ /* 0x000fea0003800000 */
[----:B------:R-:W5:Y:S01]  /*0fa0*/  LDCU.64 UR6, c[0x0][0x408] ;  /* 0x00008100ff0677ac */ /* 0x000f620008000a00 */
[----:B------:R-:W-:Y:S02]  /*0fb0*/  IADD3 R15, P0, PT, R15, 0x70, RZ ;  /* 0x000000700f0f7810 */ /* 0x000fe40007f1e0ff */
[----:B------:R-:W-:Y:S01]  /*0fc0*/  MOV R23, R27 ;  /* 0x0000001b00177202 */ /* 0x000fe20000000f00 */
[----:B------:R-:W2:Y:S01]  /*0fd0*/  LDCU.64 UR4, c[0x0][0x3f0] ;  /* 0x00007e00ff0477ac */ /* 0x000ea20008000a00 */
[----:B-1----:R-:W-:-:S05]  /*0fe0*/  IADD3.X R2, PT, PT, RZ, UR15, RZ, P0, !PT ;  /* 0x0000000fff027c10 */ /* 0x002fca00087fe4ff */
[----:B-----5:R-:W-:Y:S02]  /*0ff0*/  IMAD R2, R2, UR6, RZ ;  /* 0x0000000602027c24 */ /* 0x020fe4000f8e02ff */
[----:B------:R-:W-:-:S04]  /*1000*/  IMAD.WIDE.U32 R22, R15, UR6, R22 ;  /* 0x000000060f167c25 */ /* 0x000fc8000f8e0016 */
[----:B------:R-:W-:Y:S01]  /*1010*/  IMAD R15, R15, UR7, R2 ;  /* 0x000000070f0f7c24 */ /* 0x000fe2000f8e0202 */
[----:B--2---:R-:W-:-:S04]  /*1020*/  LEA R2, P0, R22, UR4, 0x1 ;  /* 0x0000000416027c11 */ /* 0x004fc8000f8008ff */
[----:B------:R-:W-:-:S04]  /*1030*/  IADD3 R15, PT, PT, R23, R15, RZ ;  /* 0x0000000f170f7210 */ /* 0x000fc80007ffe0ff */
[----:B------:R-:W-:-:S05]  /*1040*/  LEA.HI.X R3, R22, UR5, R15, 0x1, P0 ;  /* 0x0000000516037c11 */ /* 0x000fca00080f0c0f */
[----:B------:R1:W-:Y:S04]  /*1050*/  STG.E.128 desc[UR16][R2.64], RZ ;  /* 0x000000ff02007986 */ /* 0x0003e8000c101d10 */
[----:B------:R1:W-:Y:S02]  /*1060*/  STG.E.128 desc[UR16][R2.64+0x80], RZ ;  /* 0x000080ff02007986 */ /* 0x0003e4000c101d10 */
.L_x_1044:
[----:B------:R-:W-:Y:S05]  /*1070*/  BSYNC.RECONVERGENT B0 ;  /* 0x0000000000007941 */ /* 0x000fea0003800200 */
.L_x_1043:
[----:B------:R-:W-:Y:S01]  /*1080*/  LOP3.LUT P0, R91, R91, 0x7, RZ, 0xc0, !PT ;  /* 0x000000075b5b7812 */ /* 0x000fe2000780c0ff */
[----:B------:R-:W-:Y:S01]  /*1090*/  BSSY.RECONVERGENT B0, `(.L_x_1045) ;  /* 0x0000016000007945 */ /* 0x000fe20003800200 */
[----:B-1----:R-:W-:Y:S02]  /*10a0*/  P2R R2, PR, RZ, 0x2 ;  /* 0x00000002ff027803 */ /* 0x002fe40000000000 */
[----:B------:R-:W-:Y:S02]  /*10b0*/  ISETP.GE.OR P0, PT, R19, R6, P0 ;  /* 0x000000061300720c */ /* 0x000fe40000706670 */
[----:B------:R-:W-:Y:S02]  /*10c0*/  ISETP.NE.AND P1, PT, R10, RZ, PT ;  /* 0x000000ff0a00720c */ /* 0x000fe40003f25270 */
[C---:B------:R-:W-:Y:S02]  /*10d0*/  ISETP.NE.OR P2, PT, R91.reuse, RZ, P2 ;  /* 0x000000ff5b00720c */ /* 0x040fe40001745670 */
[----:B------:R-:W-:-:S02]  /*10e0*/  ISETP.NE.OR P1, PT, R91, RZ, P1 ;  /* 0x000000ff5b00720c */ /* 0x000fc40000f25670 */
[C---:B------:R-:W-:Y:S02]  /*10f0*/  ISETP.NE.OR P3, PT, R91.reuse, RZ, P3 ;  /* 0x000000ff5b00720c */ /* 0x040fe40001f65670 */
[----:B------:R-:W-:Y:S02]  /*1100*/  P2R R3, PR, RZ, 0x2 ;  /* 0x00000002ff037803 */ /* 0x000fe40000000000 */
[----:B------:R-:W-:Y:S02]  /*1110*/  ISETP.NE.AND P1, PT, R2, RZ, PT ;  /* 0x000000ff0200720c */ /* 0x000fe40003f25270 */
[C---:B------:R-:W-:Y:S02]  /*1120*/  ISETP.NE.OR P4, PT, R91.reuse, RZ, P4 ;  /* 0x000000ff5b00720c */ /* 0x040fe40002785670 */
[C---:B------:R-:W-:Y:S02]  /*1130*/  ISETP.NE.OR P5, PT, R91.reuse, RZ, P5 ;  /* 0x000000ff5b00720c */ /* 0x040fe40002fa5670 */
[----:B------:R-:W-:-:S02]  /*1140*/  ISETP.NE.OR P6, PT, R91, RZ, P6 ;  /* 0x000000ff5b00720c */ /* 0x000fc400037c5670 */
[----:B------:R-:W-:Y:S01]  /*1150*/  ISETP.NE.OR P1, PT, R91, RZ, P1 ;  /* 0x000000ff5b00720c */ /* 0x000fe20000f25670 */
[----:B------:R-:W-:-:S12]  /*1160*/  @P0 BRA `(.L_x_1046) ;  /* 0x0000000000200947 */ /* 0x000fd80003800000 */
[----:B------:R-:W1:Y:S01]  /*1170*/  LDCU.64 UR4, c[0x0][0x420] ;  /* 0x00008400ff0477ac */ /* 0x000e620008000a00 */
[----:B------:R-:W-:Y:S02]  /*1180*/  IMAD R2, R19, R0, RZ ;  /* 0x0000000013027224 */ /* 0x000fe400078e02ff */
[----:B------:R-:W-:-:S03]  /*1190*/  IMAD.MOV.U32 R19, RZ, RZ, 0x7f800000 ;  /* 0x7f800000ff137424 */ /* 0x000fc600078e00ff */
[----:B------:R-:W-:-:S04]  /*11a0*/  IADD3 R15, P0, PT, R2, R4, RZ ;  /* 0x00000004020f7210 */ /* 0x000fc80007f1e0ff */
[----:B------:R-:W-:Y:S02]  /*11b0*/  LEA.HI.X.SX32 R2, R2, R5, 0x1, P0 ;  /* 0x0000000502027211 */ /* 0x000fe400000f0eff */
[----:B-1----:R-:W-:-:S04]  /*11c0*/  LEA R14, P0, R15, UR4, 0x2 ;  /* 0x000000040f0e7c11 */ /* 0x002fc8000f8010ff */
[----:B------:R-:W-:-:S05]  /*11d0*/  LEA.HI.X R15, R15, UR5, R2, 0x2, P0 ;  /* 0x000000050f0f7c11 */ /* 0x000fca00080f1402 */
[----:B------:R1:W-:Y:S04]  /*11e0*/  STG.E desc[UR16][R14.64], R19 ;  /* 0x000000130e007986 */ /* 0x0003e8000c101910 */
.L_x_1046:
[----:B------:R-:W-:Y:S05]  /*11f0*/  BSYNC.RECONVERGENT B0 ;  /* 0x0000000000007941 */ /* 0x000fea0003800200 */
.L_x_1045:
[----:B------:R-:W-:Y:S04]  /*1200*/  BSSY.RECONVERGENT B0, `(.L_x_1047) ;  /* 0x000000a000007945 */ /* 0x000fe80003800200 */
[----:B------:R-:W-:Y:S05]  /*1210*/  @P2 BRA `(.L_x_1048) ;  /* 0x0000000000202947 */ /* 0x000fea0003800000 */
[----:B------:R-:W5:Y:S01]  /*1220*/  LDCU.64 UR4, c[0x0][0x420] ;  /* 0x00008400ff0477ac */ /* 0x000f620008000a00 */
[----:B------:R-:W-:Y:S02]  /*1230*/  IMAD R2, R17, R0, RZ ;  /* 0x0000000011027224 */ /* 0x000fe400078e02ff */
[----:B------:R-:W-:-:S03]  /*1240*/  IMAD.MOV.U32 R17, RZ, RZ, 0x7f800000 ;  /* 0x7f800000ff117424 */ /* 0x000fc600078e00ff */
[----:B-1----:R-:W-:-:S04]  /*1250*/  IADD3 R15, P0, PT, R2, R4, RZ ;  /* 0x00000004020f7210 */ /* 0x002fc80007f1e0ff */
[----:B------:R-:W-:Y:S02]  /*1260*/  LEA.HI.X.SX32 R2, R2, R5, 0x1, P0 ;  /* 0x0000000502027211 */ /* 0x000fe400000f0eff */
[----:B-----5:R-:W-:-:S04]  /*1270*/  LEA R14, P0, R15, UR4, 0x2 ;  /* 0x000000040f0e7c11 */ /* 0x020fc8000f8010ff */
[----:B------:R-:W-:-:S05]  /*1280*/  LEA.HI.X R15, R15, UR5, R2, 0x2, P0 ;  /* 0x000000050f0f7c11 */ /* 0x000fca00080f1402 */
[----:B------:R1:W-:Y:S04]  /*1290*/  STG.E desc[UR16][R14.64], R17 ;  /* 0x000000110e007986 */ /* 0x0003e8000c101910 */
.L_x_1048:
[----:B------:R-:W-:Y:S05]  /*12a0*/  BSYNC.RECONVERGENT B0 ;  /* 0x0000000000007941 */ /* 0x000fea0003800200 */
.L_x_1047:
[----:B------:R-:W-:Y:S04]  /*12b0*/  BSSY.RECONVERGENT B0, `(.L_x_1049) ;  /* 0x000000a000007945 */ /* 0x000fe80003800200 */
[----:B------:R-:W-:Y:S05]  /*12c0*/  @P3 BRA `(.L_x_1050) ;  /* 0x0000000000203947 */ /* 0x000fea0003800000 */
[----:B------:R-:W5:Y:S01]  /*12d0*/  LDCU.64 UR4, c[0x0][0x420] ;  /* 0x00008400ff0477ac */ /* 0x000f620008000a00 */
[----:B------:R-:W-:Y:S02]  /*12e0*/  IMAD R2, R13, R0, RZ ;  /* 0x000000000d027224 */ /* 0x000fe400078e02ff */
[----:B-1----:R-:W-:-:S03]  /*12f0*/  IMAD.MOV.U32 R15, RZ, RZ, 0x7f800000 ;  /* 0x7f800000ff0f7424 */ /* 0x002fc600078e00ff */
[----:B------:R-:W-:-:S04]  /*1300*/  IADD3 R13, P0, PT, R2, R4, RZ ;  /* 0x00000004020d7210 */ /* 0x000fc80007f1e0ff */
[----:B------:R-:W-:Y:S02]  /*1310*/  LEA.HI.X.SX32 R2, R2, R5, 0x1, P0 ;  /* 0x0000000502027211 */ /* 0x000fe400000f0eff */
[----:B-----5:R-:W-:-:S04]  /*1320*/  LEA R12, P0, R13, UR4, 0x2 ;  /* 0x000000040d0c7c11 */ /* 0x020fc8000f8010ff */
[----:B------:R-:W-:-:S05]  /*1330*/  LEA.HI.X R13, R13, UR5, R2, 0x2, P0 ;  /* 0x000000050d0d7c11 */ /* 0x000fca00080f1402 */
[----:B------:R1:W-:Y:S04]  /*1340*/  STG.E desc[UR16][R12.64], R15 ;  /* 0x0000000f0c007986 */ /* 0x0003e8000c101910 */
.L_x_1050:
[----:B------:R-:W-:Y:S05]  /*1350*/  BSYNC.RECONVERGENT B0 ;  /* 0x0000000000007941 */ /* 0x000fea0003800200 */
.L_x_1049:
        /* <DEDUP_REMOVED lines=10> */
.L_x_1052:
[----:B------:R-:W-:Y:S05]  /*1400*/  BSYNC.RECONVERGENT B0 ;  /* 0x0000000000007941 */ /* 0x000fea0003800200 */
.L_x_1051:
        /* <DEDUP_REMOVED lines=10> */
.L_x_1054:
[----:B------:R-:W-:Y:S05]  /*14b0*/  BSYNC.RECONVERGENT B0 ;  /* 0x0000000000007941 */ /* 0x000fea0003800200 */
.L_x_1053:
        /* <DEDUP_REMOVED lines=10> */
.L_x_1056:
[----:B------:R-:W-:Y:S05]  /*1560*/  BSYNC.RECONVERGENT B0 ;  /* 0x0000000000007941 */ /* 0x000fea0003800200 */
.L_x_1055:
[----:B------:R-:W-:Y:S01]  /*1570*/  ISETP.NE.AND P0, PT, R3, RZ, PT ;  /* 0x000000ff0300720c */ /* 0x000fe20003f05270 */
[----:B------:R-:W-:-:S12]  /*1580*/  BSSY.RECONVERGENT B0, `(.L_x_1057) ;  /* 0x000000a000007945 */ /* 0x000fd80003800200 */
[----:B------:R-:W-:Y:S05]  /*1590*/  @P0 BRA `(.L_x_1058) ;  /* 0x0000000000200947 */ /* 0x000fea0003800000 */
        /* <DEDUP_REMOVED lines=8> */
.L_x_1058:
[----:B------:R-:W-:Y:S05]  /*1620*/  BSYNC.RECONVERGENT B0 ;  /* 0x0000000000007941 */ /* 0x000fea0003800200 */
.L_x_1057:
[----:B------:R-:W-:Y:S05]  /*1630*/  @P1 EXIT ;  /* 0x000000000000194d */ /* 0x000fea0003800000 */
[----:B------:R-:W5:Y:S01]  /*1640*/  LDCU.64 UR4, c[0x0][0x420] ;  /* 0x00008400ff0477ac */ /* 0x000f620008000a00 */
[----:B------:R-:W-:-:S05]  /*1650*/  IMAD R0, R25, R0, RZ ;  /* 0x0000000019007224 */ /* 0x000fca00078e02ff */
[----:B------:R-:W-:-:S04]  /*1660*/  IADD3 R4, P0, PT, R0, R4, RZ ;  /* 0x0000000400047210 */ /* 0x000fc80007f1e0ff */
[----:B------:R-:W-:Y:S02]  /*1670*/  LEA.HI.X.SX32 R5, R0, R5, 0x1, P0 ;  /* 0x0000000500057211 */ /* 0x000fe400000f0eff */
[----:B-----5:R-:W-:-:S04]  /*1680*/  LEA R2, P0, R4, UR4, 0x2 ;  /* 0x0000000404027c11 */ /* 0x020fc8000f8010ff */
[----:B-1----:R-:W-:Y:S01]  /*1690*/  LEA.HI.X R3, R4, UR5, R5, 0x2, P0 ;  /* 0x0000000504037c11 */ /* 0x002fe200080f1405 */
[----:B------:R-:W-:-:S05]  /*16a0*/  IMAD.MOV.U32 R5, RZ, RZ, 0x7f800000 ;  /* 0x7f800000ff057424 */ /* 0x000fca00078e00ff */
[----:B------:R-:W-:Y:S01]  /*16b0*/  STG.E desc[UR16][R2.64], R5 ;  /* 0x0000000502007986 */ /* 0x000fe2000c101910 */
[----:B------:R-:W-:Y:S05]  /*16c0*/  EXIT ;  /* 0x000000000000794d */ /* 0x000fea0003800000 */
.L_x_1027:
[----:B------:R-:W-:Y:S02]  /*16d0*/  ISETP.NE.AND P0, PT, R231, -0x1, PT ;  /* 0xffffffffe700780c */ /* 0x000fe40003f05270 */
[----:B------:R-:W-:-:S11]  /*16e0*/  ISETP.NE.AND P2, PT, R9, -0x1, PT ;  /* 0xffffffff0900780c */ /* 0x000fd60003f45270 */
[----:B------:R-:W2:Y:S08]  /*16f0*/  @!P0 LDC.64 R6, c[0x0][0x398] ;  /* 0x0000e600ff068b82 */ /* 0x000eb00000000a00 */
[----:B------:R-:W1:Y:S01]  /*1700*/  @P0 LDC.64 R4, c[0x0][0x3b0] ;  /* 0x0000ec00ff040b82 */ /* 0x000e620000000a00 */
[----:B--2---:R-:W-:-:S04]  /*1710*/  @!P0 IMAD.WIDE.U32 R20, R232, R6, RZ ;  /* 0x00000006e8148225 */ /* 0x004fc800078e00ff */
[----:B-1----:R-:W-:-:S04]  /*1720*/  @P0 IMAD.WIDE.U32 R10, R231, R4, RZ ;  /* 0x00000004e70a0225 */ /* 0x002fc800078e00ff */
[----:B------:R-:W-:Y:S01]  /*1730*/  @!P0 IMAD R4, R232, R7, R21 ;  /* 0x00000007e8048224 */ /* 0x000fe200078e0215 */
[----:B------:R-:W-:Y:S01]  /*1740*/  @P0 MOV R20, R10 ;  /* 0x0000000a00140202 */ /* 0x000fe20000000f00 */
[----:B------:R-:W-:Y:S01]  /*1750*/  @P0 IMAD R4, R231, R5, R11 ;  /* 0x00000005e7040224 */ /* 0x000fe200078e020b */
[----:B------:R-:W-:Y:S06]  /*1760*/  @P2 BRA `(.L_x_1059) ;  /* 0x0000000000282947 */ /* 0x000fec0003800000 */
[----:B------:R-:W1:Y:S01]  /*1770*/  LDCU.64 UR6, c[0x0][0x3b8] ;  /* 0x00007700ff0677ac */ /* 0x000e620008000a00 */
[----:B------:R-:W-:Y:S01]  /*1780*/  SHF.R.S32.HI R3, RZ, 0x1f, R0 ;  /* 0x0000001fff037819 */ /* 0x000fe20000011400 */
[----:B------:R-:W2:Y:S04]  /*1790*/  LDCU.64 UR4, c[0x0][0x3a0] ;  /* 0x00007400ff0477ac */ /* 0x000ea80008000a00 */
[----:B-1----:R-:W-:Y:S02]  /*17a0*/  IMAD R3, R3, UR6, RZ ;  /* 0x0000000603037c24 */ /* 0x002fe4000f8e02ff */
[----:B------:R-:W-:-:S04]  /*17b0*/  IMAD.WIDE.U32 R6, R0, UR6, RZ ;  /* 0x0000000600067c25 */ /* 0x000fc8000f8e00ff */
[----:B------:R-:W-:-:S05]  /*17c0*/  IMAD R3, R0, UR7, R3 ;  /* 0x0000000700037c24 */ /* 0x000fca000f8e0203 */
[----:B------:R-:W-:-:S03]  /*17d0*/  IADD3 R7, PT, PT, R7, R3, RZ ;  /* 0x0000000307077210 */ /* 0x000fc60007ffe0ff */
[----:B--2---:R-:W-:-:S04]  /*17e0*/  IMAD.WIDE.U32 R28, R232, UR4, R6 ;  /* 0x00000004e81c7c25 */ /* 0x004fc8000f8e0006 */
[----:B------:R-:W-:Y:S01]  /*17f0*/  IMAD R5, R232, UR5, R29 ;  /* 0x00000005e8057c24 */ /* 0x000fe2000f8e021d */
[----:B------:R-:W-:Y:S06]  /*1800*/  BRA `(.L_x_1060) ;  /* 0x0000000000147947 */ /* 0x000fec0003800000 */
.L_x_1059:
[----:B------:R-:W1:Y:S01]  /*1810*/  LDCU.64 UR6, c[0x0][0x3b8] ;  /* 0x00007700ff0677ac */ /* 0x000e620008000a00 */
[----:B------:R-:W-:-:S05]  /*1820*/  IADD3 R28, PT, PT, R0, R9, RZ ;  /* 0x00000009001c7210 */ /* 0x000fca0007ffe0ff */
[C---:B-1----:R-:W-:Y:S02]  /*1830*/  IMAD R5, R28.reuse, UR7, RZ ;  /* 0x000000071c057c24 */ /* 0x042fe4000f8e02ff */
[----:B------:R-:W-:-:S05]  /*1840*/  IMAD.WIDE.U32 R28, R28, UR6, RZ ;  /* 0x000000061c1c7c25 */ /* 0x000fca000f8e00ff */
[----:B------:R-:W-:Y:S02]  /*1850*/  IADD3 R5, PT, PT, R29, R5, RZ ;  /* 0x000000051d057210 */ /* 0x000fe40007ffe0ff */
.L_x_1060:
[----:B------:R-:W1:Y:S01]  /*1860*/  LDC R6, c[0x0][0x3e8] ;  /* 0x0000fa00ff067b82 */ /* 0x000e620000000800 */
[----:B------:R-:W-:Y:S02]  /*1870*/  MOV R10, RZ ;  /* 0x000000ff000a7202 */ /* 0x000fe40000000f00 */
[----:B-1----:R-:W-:-:S04]  /*1880*/  IABS R8, R6 ;  /* 0x0000000600087213 */ /* 0x002fc80000000000 */
[----:B------:R-:W1:Y:S08]  /*1890*/  I2F.RP R12, R8 ;  /* 0x00000008000c7306 */ /* 0x000e700000209400 */
[----:B-1----:R-:W1:Y:S02]  /*18a0*/  MUFU.RCP R11, R12 ;  /* 0x0000000c000b7308 */ /* 0x002e640000001000 */
[----:B-1----:R-:W-:-:S06]  /*18b0*/  VIADD R11, R11, 0xffffffe ;  /* 0x0ffffffe0b0b7836 */ /* 0x002fcc0000000000 */
[----:B------:R-:W1:Y:S02]  /*18c0*/  F2I.FTZ.U32.TRUNC.NTZ R11, R11 ;  /* 0x0000000b000b7305 */ /* 0x000e64000021f000 */
[----:B-1----:R-:W-:-:S04]  /*18d0*/  IMAD.MOV R3, RZ, RZ, -R11 ;  /* 0x000000ffff037224 */ /* 0x002fc800078e0a0b */
[----:B------:R-:W-:Y:S01]  /*18e0*/  IMAD R7, R3, R8, RZ ;  /* 0x0000000803077224 */ /* 0x000fe200078e02ff */
[----:B------:R-:W-:-:S03]  /*18f0*/  IABS R3, R15 ;  /* 0x0000000f00037213 */ /* 0x000fc60000000000 */
        /* <DEDUP_REMOVED lines=29> */
.L_x_1061:
[----:B------:R-:W1:Y:S01]  /*1ad0*/  LDC.64 R6, c[0x0][0x3c0] ;  /* 0x0000f000ff067b82 */ /* 0x000e620000000a00 */
[----:B------:R-:W-:-:S05]  /*1ae0*/  IADD3 R0, PT, PT, R0, R9, RZ ;  /* 0x0000000900007210 */ /* 0x000fca0007ffe0ff */
[C---:B-1----:R-:W-:Y:S02]  /*1af0*/  IMAD R17, R0.reuse, R7, RZ ;  /* 0x0000000700117224 */ /* 0x042fe400078e02ff */
[----:B------:R-:W-:-:S05]  /*1b00*/  IMAD.WIDE.U32 R22, R0, R6, RZ ;  /* 0x0000000600167225 */ /* 0x000fca00078e00ff */
[----:B------:R-:W-:-:S07]  /*1b10*/  IADD3 R17, PT, PT, R23, R17, RZ ;  /* 0x0000001117117210 */ /* 0x000fce0007ffe0ff */
.L_x_1062:
[----:B------:R-:W-:Y:S01]  /*1b20*/  SHF.R.U32.HI R88, RZ, 0x3, R91 ;  /* 0x00000003ff587819 */ /* 0x000fe2000001165b */
[----:B------:R-:W-:Y:S01]  /*1b30*/  VIADD R225, R225, -UR15 ;  /* 0x8000000fe1e17c36 */ /* 0x000fe20008000000 */
[----:B------:R-:W1:Y:S01]  /*1b40*/  LDCU.64 UR4, c[0x0][0x3c8] ;  /* 0x00007900ff0477ac */ /* 0x000e620008000a00 */
[C---:B------:R-:W-:Y:S01]  /*1b50*/  IMAD.SHL.U32 R0, R91.reuse, 0x8, RZ ;  /* 0x000000085b007824 */ /* 0x040fe200078e00ff */
[----:B------:R-:W-:Y:S01]  /*1b60*/  SHF.R.S32.HI R18, RZ, 0x1f, R3 ;  /* 0x0000001fff127819 */ /* 0x000fe20000011403 */
[C---:B------:R-:W-:Y:S01]  /*1b70*/  VIADD R16, R88.reuse, 0x10 ;  /* 0x0000001058107836 */ /* 0x040fe20000000000 */
[CC--:B------:R-:W-:Y:S01]  /*1b80*/  ISETP.GE.AND P1, PT, R88.reuse, R225.reuse, PT ;  /* 0x000000e15800720c */ /* 0x0c0fe20003f26270 */
[----:B------:R-:W-:Y:S01]  /*1b90*/  VIADD R8, R88, 0x30 ;  /* 0x0000003058087836 */ /* 0x000fe20000000000 */
[----:B------:R-:W-:Y:S01]  /*1ba0*/  LOP3.LUT R19, R0, 0x38, RZ, 0xc0, !PT ;  /* 0x0000003800137812 */ /* 0x000fe200078ec0ff */
[----:B------:R-:W-:Y:S01]  /*1bb0*/  VIADD R10, R88, 0x20 ;  /* 0x00000020580a7836 */ /* 0x000fe20000000000 */
[-C--:B------:R-:W-:Y:S01]  /*1bc0*/  ISETP.GE.AND P0, PT, R16, R225.reuse, PT ;  /* 0x000000e11000720c */ /* 0x080fe20003f06270 */
[----:B------:R-:W2:Y:S01]  /*1bd0*/  LDCU.128 UR8, c[0x0][0x3d0] ;  /* 0x00007a00ff0877ac */ /* 0x000ea20008000c00 */
[-C--:B------:R-:W-:Y:S01]  /*1be0*/  ISETP.GE.AND P3, PT, R8, R225.reuse, PT ;  /* 0x000000e10800720c */ /* 0x080fe20003f66270 */
[----:B------:R-:W-:Y:S01]  /*1bf0*/  IMAD.SHL.U32 R223, R91, 0x40, RZ ;  /* 0x000000405bdf7824 */ /* 0x000fe200078e00ff */
[-C--:B------:R-:W-:Y:S01]  /*1c00*/  ISETP.GE.AND P4, PT, R10, R225.reuse, PT ;  /* 0x000000e10a00720c */ /* 0x080fe20003f86270 */
[----:B------:R-:W-:Y:S01]  /*1c10*/  USHF.L.U32 UR18, UR14, 0x7, URZ ;  /* 0x000000070e127899 */ /* 0x000fe200080006ff */
[C---:B------:R-:W-:Y:S01]  /*1c20*/  IADD3 R28, P2, PT, R19.reuse, R28, RZ ;  /* 0x0000001c131c7210 */ /* 0x040fe20007f5e0ff */
[----:B------:R-:W-:Y:S01]  /*1c30*/  VIADD R10, R88, 0x40 ;  /* 0x00000040580a7836 */ /* 0x000fe20000000000 */
[----:B------:R-:W-:Y:S01]  /*1c40*/  IADD3 R20, P5, PT, R19, R20, RZ ;  /* 0x0000001413147210 */ /* 0x000fe20007fbe0ff */
[----:B------:R-:W3:Y:S01]  /*1c50*/  @!P1 LDC.64 R12, c[0x0][0x3b0] ;  /* 0x0000ec00ff0c9b82 */ /* 0x000ee20000000a00 */
[----:B------:R-:W4:Y:S01]  /*1c60*/  LDCU.64 UR12, c[0x0][0x388] ;  /* 0x00007100ff0c77ac */ /* 0x000f220008000a00 */
[----:B------:R-:W-:Y:S01]  /*1c70*/  IMAD.X R29, RZ, RZ, R5, P2 ;  /* 0x000000ffff1d7224 */ /* 0x000fe200010e0605 */
[----:B------:R-:W-:Y:S01]  /*1c80*/  ISETP.GE.AND P2, PT, R10, R225, PT ;  /* 0x000000e10a00720c */ /* 0x000fe20003f46270 */
[----:B------:R-:W-:Y:S01]  /*1c90*/  IMAD.X R21, RZ, RZ, R4, P5 ;  /* 0x000000ffff157224 */ /* 0x000fe200028e0604 */
[C---:B------:R-:W-:Y:S01]  /*1ca0*/  LOP3.LUT R230, R88.reuse, UR18, RZ, 0xfc, !PT ;  /* 0x0000001258e67c12 */ /* 0x040fe2000f8efcff */
[----:B------:R-:W-:Y:S01]  /*1cb0*/  USHF.R.U32.HI UR14, URZ, 0x19, UR14 ;  /* 0x00000019ff0e7899 */ /* 0x000fe2000801160e */
[----:B------:R-:W-:Y:S01]  /*1cc0*/  IMAD.WIDE.U32 R28, R88, UR6, R28 ;  /* 0x00000006581c7c25 */ /* 0x000fe2000f8e001c */
[----:B------:R-:W5:Y:S01]  /*1cd0*/  @!P0 LDC.64 R8, c[0x0][0x3b0] ;  /* 0x0000ec00ff088b82 */ /* 0x000f620000000a00 */
[----:B------:R-:W-:-:S02]  /*1ce0*/  @!P0 IADD3 R26, P5, PT, R230, 0x10, RZ ;  /* 0x00000010e61a8810 */ /* 0x000fc40007fbe0ff */
[C---:B-1----:R-:W-:Y:S01]  /*1cf0*/  IMAD.WIDE.U32 R20, R15.reuse, UR4, R20 ;  /* 0x000000040f147c25 */ /* 0x042fe2000f8e0014 */
[----:B------:R-:W-:Y:S01]  /*1d00*/  UMOV UR4, 0x400 ;  /* 0x0000040000047882 */ /* 0x000fe20000000000 */
[----:B------:R-:W-:Y:S02]  /*1d10*/  LEA.HI.SX32 R89, R2, 0xffffffff, 0x1b ;  /* 0xffffffff02597811 */ /* 0x000fe400078fdaff */
[----:B------:R-:W-:Y:S01]  /*1d20*/  IMAD R21, R15, UR5, R21 ;  /* 0x000000050f157c24 */ /* 0x000fe2000f8e0215 */
[----:B------:R-:W1:Y:S01]  /*1d30*/  @!P1 LDC.64 R10, c[0x0][0x380] ;  /* 0x0000e000ff0a9b82 */ /* 0x000e620000000a00 */
[----:B--2---:R-:W-:Y:S02]  /*1d40*/  IMAD R14, R18, UR8, RZ ;  /* 0x00000008120e7c24 */ /* 0x004fe4000f8e02ff */
[----:B------:R-:W-:Y:S02]  /*1d50*/  @!P0 IMAD.X R25, RZ, RZ, UR14, P5 ;  /* 0x0000000eff198e24 */ /* 0x000fe4000a8e06ff */
[----:B------:R-:W-:-:S02]  /*1d60*/  IMAD R29, R88, UR7, R29 ;  /* 0x00000007581d7c24 */ /* 0x000fc4000f8e021d */
[C---:B------:R-:W-:Y:S01]  /*1d70*/  IMAD R23, R3.reuse, UR9, R14 ;  /* 0x0000000903177c24 */ /* 0x040fe2000f8e020e */
[----:B------:R-:W2:Y:S01]  /*1d80*/  @!P0 LDC.64 R4, c[0x0][0x380] ;  /* 0x0000e000ff048b82 */ /* 0x000ea20000000a00 */
[----:B---3--:R-:W-:Y:S01]  /*1d90*/  @!P1 IMAD R15, R12, UR14, RZ ;  /* 0x0000000e0c0f9c24 */ /* 0x008fe2000f8e02ff */
[----:B------:R-:W-:Y:S01]  /*1da0*/  USHF.L.U32 UR9, UR6, 0x4, URZ ;  /* 0x0000000406097899 */ /* 0x000fe200080006ff */
[----:B------:R-:W-:Y:S01]  /*1db0*/  IMAD.WIDE.U32 R28, R3, UR8, R28 ;  /* 0x00000008031c7c25 */ /* 0x000fe2000f8e001c */
[----:B------:R-:W-:-:S03]  /*1dc0*/  USHF.L.U32 UR8, UR6, 0x5, URZ ;  /* 0x0000000506087899 */ /* 0x000fc600080006ff */
[----:B------:R-:W-:Y:S01]  /*1dd0*/  @!P1 IMAD R15, R230, R13, R15 ;  /* 0x0000000de60f9224 */ /* 0x000fe200078e020f */
[----:B------:R-:W3:Y:S01]  /*1de0*/  S2UR UR5, SR_CgaCtaId ;  /* 0x00000000000579c3 */ /* 0x000ee20000008800 */
[-C--:B-----5:R-:W-:Y:S01]  /*1df0*/  @!P0 IMAD R14, R25, R8.reuse, RZ ;  /* 0x00000008190e8224 */ /* 0x0a0fe200078e02ff */
[----:B----4-:R-:W-:Y:S01]  /*1e00*/  LEA R229, P5, R28, UR12, 0x1 ;  /* 0x0000000c1ce57c11 */ /* 0x010fe2000f8a08ff */
[----:B------:R-:W-:Y:S01]  /*1e10*/  IMAD.IADD R228, R29, 0x1, R23 ;  /* 0x000000011de47824 */ /* 0x000fe200078e0217 */
[----:B------:R-:W-:Y:S01]  /*1e20*/  USHF.L.U64.HI UR12, UR6, 0x4, UR7 ;  /* 0x00000004060c7899 */ /* 0x000fe20008010207 */
[C---:B------:R-:W-:Y:S02]  /*1e30*/  @!P0 IMAD R13, R26.reuse, R9, R14 ;  /* 0x000000091a0d8224 */ /* 0x040fe400078e020e */
[----:B------:R-:W-:Y:S01]  /*1e40*/  @!P0 IMAD.WIDE.U32 R26, R26, R8, R20 ;  /* 0x000000081a1a8225 */ /* 0x000fe200078e0014 */
[----:B------:R-:W-:Y:S01]  /*1e50*/  LEA.HI.X R228, R28, UR13, R228, 0x1, P5 ;  /* 0x0000000d1ce47c11 */ /* 0x000fe2000a8f0ce4 */
[----:B------:R-:W4:Y:S02]  /*1e60*/  @!P4 LDC.64 R8, c[0x0][0x3b0] ;  /* 0x0000ec00ff08cb82 */ /* 0x000f240000000a00 */
[----:B------:R-:W-:-:S04]  /*1e70*/  @!P1 IMAD.WIDE.U32 R24, R230, R12, R20 ;  /* 0x0000000ce6189225 */ /* 0x000fc800078e0014 */
[----:B------:R-:W-:Y:S01]  /*1e80*/  @!P1 IMAD.IADD R12, R25, 0x1, R15 ;  /* 0x00000001190c9824 */ /* 0x000fe200078e020f */
[----:B-1----:R-:W-:Y:S01]  /*1e90*/  @!P1 LEA R28, P6, R24, R10, 0x1 ;  /* 0x0000000a181c9211 */ /* 0x002fe200078c08ff */
[----:B------:R-:W-:Y:S01]  /*1ea0*/  @!P0 IMAD.IADD R14, R27, 0x1, R13 ;  /* 0x000000011b0e8824 */ /* 0x000fe200078e020d */
[----:B------:R-:W-:Y:S01]  /*1eb0*/  LOP3.LUT R10, R0, 0x1f8, RZ, 0xc0, !PT ;  /* 0x000001f8000a7812 */ /* 0x000fe200078ec0ff */
[----:B------:R-:W-:Y:S01]  /*1ec0*/  IMAD R18, R18, UR10, RZ ;  /* 0x0000000a12127c24 */ /* 0x000fe2000f8e02ff */
[----:B--2---:R-:W-:Y:S01]  /*1ed0*/  @!P0 LEA R30, P5, R26, R4, 0x1 ;  /* 0x000000041a1e8211 */ /* 0x004fe200078a08ff */
[----:B------:R-:W-:Y:S01]  /*1ee0*/  VIADD R4, R88, 0x50 ;  /* 0x0000005058047836 */ /* 0x000fe20000000000 */
[----:B------:R-:W-:Y:S01]  /*1ef0*/  @!P1 LEA.HI.X R29, R24, R11, R12, 0x1, P6 ;  /* 0x0000000b181d9211 */ /* 0x000fe200030f0c0c */
[----:B------:R-:W-:Y:S01]  /*1f00*/  VIADD R24, R88, 0x70 ;  /* 0x0000007058187836 */ /* 0x000fe20000000000 */
[----:B------:R-:W-:Y:S01]  /*1f10*/  LOP3.LUT R11, R10, 0x38, R91, 0x78, !PT ;  /* 0x000000380a0b7812 */ /* 0x000fe200078e785b */
[----:B---3--:R-:W-:Y:S01]  /*1f20*/  ULEA UR5, UR5, UR4, 0x18 ;  /* 0x0000000405057291 */ /* 0x008fe2000f8ec0ff */
[----:B------:R-:W-:Y:S01]  /*1f30*/  @!P0 LEA.HI.X R31, R26, R5, R14, 0x1, P5 ;  /* 0x000000051a1f8211 */ /* 0x000fe200028f0c0e */
[----:B------:R-:W1:Y:S01]  /*1f40*/  @!P3 LDC.64 R12, c[0x0][0x3b0] ;  /* 0x0000ec00ff0cbb82 */ /* 0x000e620000000a00 */
[----:B------:R-:W-:Y:S01]  /*1f50*/  LOP3.LUT R11, R11, 0x1e00, R0, 0xf8, !PT ;  /* 0x00001e000b0b7812 */ /* 0x000fe200078ef800 */
[----:B------:R-:W-:Y:S01]  /*1f60*/  @!P4 IMAD.MOV.U32 R10, RZ, RZ, R20 ;  /* 0x000000ffff0ac224 */ /* 0x000fe200078e0014 */
[----:B------:R-:W-:Y:S01]  /*1f70*/  @!P4 IADD3 R32, P6, PT, R230, 0x20, RZ ;  /* 0x00000020e620c810 */ /* 0x000fe20007fde0ff */
[----:B------:R-:W-:Y:S01]  /*1f80*/  VIADD R26, R88, 0x60 ;  /* 0x00000060581a7836 */ /* 0x000fe20000000000 */
[----:B------:R-:W-:Y:S01]  /*1f90*/  ISETP.GE.AND P5, PT, R4, R225, PT ;  /* 0x000000e10400720c */ /* 0x000fe20003fa6270 */
[----:B------:R-:W-:Y:S01]  /*1fa0*/  USHF.L.U64.HI UR4, UR6, 0x5, UR7 ;  /* 0x0000000506047899 */ /* 0x000fe20008010207 */
[----:B------:R-:W-:Y:S01]  /*1fb0*/  LEA R233, R11, UR5, 0x1 ;  /* 0x000000050be97c11 */ /* 0x000fe2000f8e08ff */
[----:B------:R-:W2:Y:S01]  /*1fc0*/  @!P4 LDC.64 R14, c[0x0][0x380] ;  /* 0x0000e000ff0ecb82 */ /* 0x000ea20000000a00 */
[----:B------:R-:W-:Y:S01]  /*1fd0*/  @!P4 IMAD.X R11, RZ, RZ, UR14, P6 ;  /* 0x0000000eff0bce24 */ /* 0x000fe2000b0e06ff */
[----:B------:R-:W3:Y:S01]  /*1fe0*/  LDCU.64 UR6, c[0x0][0x390] ;  /* 0x00007200ff0677ac */ /* 0x000ee20008000a00 */
[----:B------:R-:W-:Y:S01]  /*1ff0*/  IMAD R18, R3, UR11, R18 ;  /* 0x0000000b03127c24 */ /* 0x000fe2000f8e0212 */
[----:B------:R-:W-:Y:S01]  /*2000*/  @!PT LDS RZ, [RZ] ;  /* 0x00000000fffff984 */ /* 0x000fe20000000800 */
[----:B------:R-:W-:Y:S01]  /*2010*/  @!PT LDS RZ, [RZ] ;  /* 0x00000000fffff984 */ /* 0x000fe20000000800 */
[----:B------:R-:W-:Y:S01]  /*2020*/  @!PT LDS RZ, [RZ] ;  /* 0x00000000fffff984 */ /* 0x000fe20000000800 */
[----:B------:R-:W-:Y:S01]  /*2030*/  @!P1 LDGSTS.E.BYPASS.LTC128B.128 [R233], desc[UR16][R28.64] ;  /* 0x000000001ce99fae */ /* 0x000fe2000b981a10 */
[----:B----4-:R-:W-:-:S02]  /*2040*/  @!P4 IMAD R11, R11, R8, RZ ;  /* 0x000000080b0bc224 */ /* 0x010fc400078e02ff */
[----:B------:R-:W-:Y:S01]  /*2050*/  IMAD.SHL.U32 R224, R91, 0x20, RZ ;  /* 0x000000205be07824 */ /* 0x000fe200078e00ff */
[----:B------:R-:W4:Y:S01]  /*2060*/  @!P2 LDC.64 R4, c[0x0][0x3b0] ;  /* 0x0000ec00ff04ab82 */ /* 0x000f220000000a00 */
[----:B------:R-:W-:Y:S01]  /*2070*/  @!P4 IMAD R23, R32, R9, R11 ;  /* 0x000000092017c224 */ /* 0x000fe200078e020b */
[----:B------:R5:W-:Y:S01]  /*2080*/  @!P1 LDGSTS.E.BYPASS.LTC128B.128 [R233+0x4000], desc[UR16][R28.64+0x80] ;  /* 0x040000801ce99fae */ /* 0x000be2000b981a10 */
[----:B------:R-:W-:Y:S01]  /*2090*/  @!P4 IMAD.MOV.U32 R11, RZ, RZ, R21 ;  /* 0x000000ffff0bc224 */ /* 0x000fe200078e0015 */
[----:B------:R-:W-:Y:S02]  /*20a0*/  @!P3 IADD3 R27, P1, PT, R230, 0x30, RZ ;  /* 0x00000030e61bb810 */ /* 0x000fe40007f3e0ff */
[----:B------:R-:W-:Y:S01]  /*20b0*/  @!P0 LDGSTS.E.BYPASS.LTC128B.128 [R233+0x800], desc[UR16][R30.64] ;  /* 0x008000001ee98fae */ /* 0x000fe2000b981a10 */
[----:B------:R-:W-:Y:S01]  /*20c0*/  @!P4 IMAD.WIDE.U32 R32, R32, R8, R10 ;  /* 0x000000082020c225 */ /* 0x000fe200078e000a */
[----:B------:R-:W-:Y:S01]  /*20d0*/  LOP3.LUT R224, R224, 0x7c00, RZ, 0xc0, !PT ;  /* 0x00007c00e0e07812 */ /* 0x000fe200078ec0ff */
[----:B------:R-:W3:Y:S01]  /*20e0*/  @!P3 LDC.64 R10, c[0x0][0x380] ;  /* 0x0000e000ff0abb82 */ /* 0x000ee20000000a00 */
[----:B------:R5:W-:Y:S01]  /*20f0*/  @!P0 LDGSTS.E.BYPASS.LTC128B.128 [R233+0x4800], desc[UR16][R30.64+0x80] ;  /* 0x048000801ee98fae */ /* 0x000be2000b981a10 */
[----:B------:R-:W-:Y:S01]  /*2100*/  @!P3 IMAD.X R25, RZ, RZ, UR14, P1 ;  /* 0x0000000eff19be24 */ /* 0x000fe200088e06ff */
[----:B------:R-:W-:-:S02]  /*2110*/  ISETP.GE.AND P1, PT, R26, R225, PT ;  /* 0x000000e11a00720c */ /* 0x000fc40003f26270 */
[----:B--2---:R-:W-:-:S03]  /*2120*/  @!P4 LEA R34, P6, R32, R14, 0x1 ;  /* 0x0000000e2022c211 */ /* 0x004fc600078c08ff */
[----:B------:R-:W2:Y:S01]  /*2130*/  @!P2 LDC.64 R8, c[0x0][0x380] ;  /* 0x0000e000ff08ab82 */ /* 0x000ea20000000a00 */
[----:B-1----:R-:W-:Y:S02]  /*2140*/  @!P3 IMAD R14, R25, R12, RZ ;  /* 0x0000000c190eb224 */ /* 0x002fe400078e02ff */
[----:B------:R-:W-:Y:S02]  /*2150*/  @!P3 IMAD.MOV.U32 R25, RZ, RZ, R21 ;  /* 0x000000ffff19b224 */ /* 0x000fe400078e0015 */
[----:B------:R-:W-:Y:S01]  /*2160*/  @!P3 IMAD R13, R27, R13, R14 ;  /* 0x0000000d1b0db224 */ /* 0x000fe200078e020e */
[----:B-----5:R-:W-:Y:S01]  /*2170*/  @!P2 IADD3 R28, P0, PT, R230, 0x40, RZ ;  /* 0x00000040e61ca810 */ /* 0x020fe20007f1e0ff */
[----:B------:R-:W-:-:S04]  /*2180*/  @!P4 IMAD.IADD R30, R33, 0x1, R23 ;  /* 0x00000001211ec824 */ /* 0x000fc800078e0217 */
[----:B------:R-:W-:Y:S01]  /*2190*/  @!P2 IMAD.X R23, RZ, RZ, UR14, P0 ;  /* 0x0000000eff17ae24 */ /* 0x000fe200080e06ff */
[----:B------:R-:W-:Y:S01]  /*21a0*/  ISETP.GE.AND P0, PT, R24, R225, PT ;  /* 0x000000e11800720c */ /* 0x000fe20003f06270 */
[----:B------:R-:W-:Y:S01]  /*21b0*/  @!P2 IMAD.MOV.U32 R31, RZ, RZ, R21 ;  /* 0x000000ffff1fa224 */ /* 0x000fe200078e0015 */
[----:B------:R-:W-:Y:S01]  /*21c0*/  @!P4 LEA.HI.X R35, R32, R15, R30, 0x1, P6 ;  /* 0x0000000f2023c211 */ /* 0x000fe200030f0c1e */
[-C--:B----4-:R-:W-:Y:S01]  /*21d0*/  @!P2 IMAD R23, R23, R4.reuse, RZ ;  /* 0x000000041717a224 */ /* 0x090fe200078e02ff */
[----:B------:R-:W1:Y:S01]  /*21e0*/  @!P1 LDC.64 R14, c[0x0][0x3b0] ;  /* 0x0000ec00ff0e9b82 */ /* 0x000e620000000a00 */
[----:B------:R-:W-:Y:S02]  /*21f0*/  @!P2 IMAD.MOV.U32 R30, RZ, RZ, R20 ;  /* 0x000000ffff1ea224 */ /* 0x000fe400078e0014 */
[C---:B------:R-:W-:Y:S01]  /*2200*/  @!P2 IMAD R23, R28.reuse, R5, R23 ;  /* 0x000000051c17a224 */ /* 0x040fe200078e0217 */
[----:B------:R-:W-:Y:S01]  /*2210*/  @!P4 LDGSTS.E.BYPASS.LTC128B.128 [R233+0x1000], desc[UR16][R34.64] ;  /* 0x0100000022e9cfae */ /* 0x000fe2000b981a10 */
[----:B------:R-:W-:-:S03]  /*2220*/  @!P2 IMAD.WIDE.U32 R30, R28, R4, R30 ;  /* 0x000000041c1ea225 */ /* 0x000fc600078e001e */
[----:B------:R-:W4:Y:S01]  /*2230*/  @!P5 LDC.64 R4, c[0x0][0x3b0] ;  /* 0x0000ec00ff04db82 */ /* 0x000f220000000a00 */
[----:B------:R-:W-:Y:S01]  /*2240*/  @!P3 IMAD.MOV.U32 R24, RZ, RZ, R20 ;  /* 0x000000ffff18b224 */ /* 0x000fe200078e0014 */
[----:B------:R-:W-:Y:S01]  /*2250*/  @!P4 LDGSTS.E.BYPASS.LTC128B.128 [R233+0x5000], desc[UR16][R34.64+0x80] ;  /* 0x0500008022e9cfae */ /* 0x000fe2000b981a10 */
[----:B--2---:R-:W-:Y:S02]  /*2260*/  @!P2 LEA R28, P4, R30, R8, 0x1 ;  /* 0x000000081e1ca211 */ /* 0x004fe400078808ff */
[----:B------:R-:W-:-:S04]  /*2270*/  @!P3 IMAD.WIDE.U32 R24, R27, R12, R24 ;  /* 0x0000000c1b18b225 */ /* 0x000fc800078e0018 */
[----:B------:R-:W-:Y:S01]  /*2280*/  @!P3 IMAD.IADD R13, R25, 0x1, R13 ;  /* 0x00000001190db824 */ /* 0x000fe200078e020d */
[----:B---3--:R-:W-:Y:S01]  /*2290*/  @!P3 LEA R26, P6, R24, R10, 0x1 ;  /* 0x0000000a181ab211 */ /* 0x008fe200078c08ff */
[----:B------:R-:W-:-:S03]  /*22a0*/  @!P2 IMAD.IADD R10, R31, 0x1, R23 ;  /* 0x000000011f0aa824 */ /* 0x000fc600078e0217 */
[----:B------:R-:W-:Y:S02]  /*22b0*/  @!P3 LEA.HI.X R27, R24, R11, R13, 0x1, P6 ;  /* 0x0000000b181bb211 */ /* 0x000fe400030f0c0d */
[----:B------:R-:W-:Y:S01]  /*22c0*/  @!P5 IADD3 R24, P6, PT, R230, 0x50, RZ ;  /* 0x00000050e618d810 */ /* 0x000fe20007fde0ff */
[----:B------:R-:W2:Y:S01]  /*22d0*/  @!P5 LDC.64 R12, c[0x0][0x380] ;  /* 0x0000e000ff0cdb82 */ /* 0x000ea20000000a00 */
[----:B------:R-:W-:Y:S01]  /*22e0*/  @!P2 LEA.HI.X R29, R30, R9, R10, 0x1, P4 ;  /* 0x000000091e1da211 */ /* 0x000fe200020f0c0a */
[----:B------:R-:W-:Y:S01]  /*22f0*/  @!P3 LDGSTS.E.BYPASS.LTC128B.128 [R233+0x1800], desc[UR16][R26.64] ;  /* 0x018000001ae9bfae */ /* 0x000fe2000b981a10 */
[----:B------:R-:W-:Y:S01]  /*2300*/  @!P1 IADD3 R23, P4, PT, R230, 0x60, RZ ;  /* 0x00000060e6179810 */ /* 0x000fe20007f9e0ff */
[----:B------:R-:W-:Y:S01]  /*2310*/  @!P5 IMAD.X R25, RZ, RZ, UR14, P6 ;  /* 0x0000000eff19de24 */ /* 0x000fe2000b0e06ff */
[----:B------:R-:W-:Y:S01]  /*2320*/  IADD3 R30, P6, PT, R19, R22, RZ ;  /* 0x00000016131e7210 */ /* 0x000fe20007fde0ff */
[----:B------:R3:W-:Y:S02]  /*2330*/  @!P3 LDGSTS.E.BYPASS.LTC128B.128 [R233+0x5800], desc[UR16][R26.64+0x80] ;  /* 0x058000801ae9bfae */ /* 0x0007e4000b981a10 */
[----:B------:R-:W5:Y:S01]  /*2340*/  @!P1 LDC.64 R10, c[0x0][0x380] ;  /* 0x0000e000ff0a9b82 */ /* 0x000f620000000a00 */
[----:B----4-:R-:W-:Y:S01]  /*2350*/  @!P5 IMAD R22, R25, R4, RZ ;  /* 0x000000041916d224 */ /* 0x010fe200078e02ff */
[----:B------:R-:W-:Y:S01]  /*2360*/  @!P2 LDGSTS.E.BYPASS.LTC128B.128 [R233+0x2000], desc[UR16][R28.64] ;  /* 0x020000001ce9afae */ /* 0x000fe2000b981a10 */
[----:B------:R-:W-:-:S02]  /*2370*/  @!P1 IMAD.X R19, RZ, RZ, UR14, P4 ;  /* 0x0000000eff139e24 */ /* 0x000fc4000a0e06ff */
[C---:B------:R-:W-:Y:S01]  /*2380*/  @!P5 IMAD R22, R24.reuse, R5, R22 ;  /* 0x000000051816d224 */ /* 0x040fe200078e0216 */
[----:B------:R5:W-:Y:S01]  /*2390*/  @!P2 LDGSTS.E.BYPASS.LTC128B.128 [R233+0x6000], desc[UR16][R28.64+0x80] ;  /* 0x060000801ce9afae */ /* 0x000be2000b981a10 */
[----:B------:R-:W-:Y:S01]  /*23a0*/  @!P5 IMAD.WIDE.U32 R24, R24, R4, R20 ;  /* 0x000000041818d225 */ /* 0x000fe200078e0014 */
[----:B------:R-:W4:Y:S03]  /*23b0*/  @!P0 LDC.64 R8, c[0x0][0x3b0] ;  /* 0x0000ec00ff088b82 */ /* 0x000f260000000a00 */
[----:B-1----:R-:W-:Y:S01]  /*23c0*/  @!P1 IMAD R32, R19, R14, RZ ;  /* 0x0000000e13209224 */ /* 0x002fe200078e02ff */
[----:B------:R-:W-:Y:S01]  /*23d0*/  @!P0 IADD3 R19, P2, PT, R230, 0x70, RZ ;  /* 0x00000070e6138810 */ /* 0x000fe20007f5e0ff */
[----:B------:R-:W-:Y:S02]  /*23e0*/  @!P5 IMAD.IADD R22, R25, 0x1, R22 ;  /* 0x000000011916d824 */ /* 0x000fe400078e0216 */
[----:B------:R-:W-:Y:S01]  /*23f0*/  @!P1 IMAD R15, R23, R15, R32 ;  /* 0x0000000f170f9224 */ /* 0x000fe200078e0220 */
[----:B------:R-:W1:Y:S01]  /*2400*/  @!P0 LDC.64 R4, c[0x0][0x380] ;  /* 0x0000e000ff048b82 */ /* 0x000e620000000a00 */
[----:B------:R-:W-:-:S02]  /*2410*/  IMAD.X R31, RZ, RZ, R17, P6 ;  /* 0x000000ffff1f7224 */ /* 0x000fc400030e0611 */
[----:B------:R-:W-:-:S04]  /*2420*/  IMAD.WIDE.U32 R30, R88, R6, R30 ;  /* 0x00000006581e7225 */ /* 0x000fc800078e001e */
[----:B---3--:R-:W-:Y:S02]  /*2430*/  @!P1 IMAD.MOV.U32 R26, RZ, RZ, R20 ;  /* 0x000000ffff1a9224 */ /* 0x008fe400078e0014 */
[----:B------:R-:W-:Y:S02]  /*2440*/  @!P1 IMAD.MOV.U32 R27, RZ, RZ, R21 ;  /* 0x000000ffff1b9224 */ /* 0x000fe400078e0015 */
[----:B------:R-:W-:Y:S01]  /*2450*/  @!P1 IMAD.WIDE.U32 R26, R23, R14, R26 ;  /* 0x0000000e171a9225 */ /* 0x000fe200078e001a */
[----:B--2---:R-:W-:-:S03]  /*2460*/  @!P5 LEA R14, P3, R24, R12, 0x1 ;  /* 0x0000000c180ed211 */ /* 0x004fc600078608ff */
[----:B------:R-:W-:Y:S01]  /*2470*/  @!P0 IMAD.X R23, RZ, RZ, UR14, P2 ;  /* 0x0000000eff178e24 */ /* 0x000fe200090e06ff */
[----:B-----5:R-:W-:Y:S01]  /*2480*/  @!P1 LEA R28, P2, R26, R10, 0x1 ;  /* 0x0000000a1a1c9211 */ /* 0x020fe200078408ff */
[----:B------:R-:W-:Y:S01]  /*2490*/  @!P1 IMAD.IADD R12, R27, 0x1, R15 ;  /* 0x000000011b0c9824 */ /* 0x000fe200078e020f */
[----:B------:R-:W-:Y:S01]  /*24a0*/  @!P5 LEA.HI.X R15, R24, R13, R22, 0x1, P3 ;  /* 0x0000000d180fd211 */ /* 0x000fe200018f0c16 */
[-C--:B----4-:R-:W-:Y:S02]  /*24b0*/  @!P0 IMAD R10, R23, R8.reuse, RZ ;  /* 0x00000008170a8224 */ /* 0x090fe400078e02ff */
[----:B------:R-:W-:Y:S01]  /*24c0*/  @!P0 IMAD.WIDE.U32 R20, R19, R8, R20 ;  /* 0x0000000813148225 */ /* 0x000fe200078e0014 */
[----:B------:R-:W-:Y:S01]  /*24d0*/  @!P1 LEA.HI.X R29, R26, R11, R12, 0x1, P2 ;  /* 0x0000000b1a1d9211 */ /* 0x000fe200010f0c0c */
[----:B------:R-:W-:Y:S01]  /*24e0*/  @!P5 LDGSTS.E.BYPASS.LTC128B.128 [R233+0x2800], desc[UR16][R14.64] ;  /* 0x028000000ee9dfae */ /* 0x000fe2000b981a10 */
[----:B------:R-:W-:Y:S01]  /*24f0*/  SHF.L.U64.HI R12, R6, 0x5, R7 ;  /* 0x00000005060c7819 */ /* 0x000fe20000010207 */
[----:B------:R-:W-:-:S02]  /*2500*/  IMAD R11, R89, -0x20, R92 ;  /* 0xffffffe0590b7824 */ /* 0x000fc400078e025c */
[----:B------:R-:W-:Y:S01]  /*2510*/  @!P0 IMAD R9, R19, R9, R10 ;  /* 0x0000000913098224 */ /* 0x000fe200078e020a */
[----:B-1----:R-:W-:Y:S01]  /*2520*/  @!P0 LEA R10, P6, R20, R4, 0x1 ;  /* 0x00000004140a8211 */ /* 0x002fe200078c08ff */
[----:B------:R-:W-:Y:S01]  /*2530*/  @!P5 LDGSTS.E.BYPASS.LTC128B.128 [R233+0x6800], desc[UR16][R14.64+0x80] ;  /* 0x068000800ee9dfae */ /* 0x000fe2000b981a10 */
[-C--:B------:R-:W-:Y:S01]  /*2540*/  ISETP.GE.AND P2, PT, R88, R11.reuse, PT ;  /* 0x0000000b5800720c */ /* 0x080fe20003f46270 */
[----:B------:R-:W-:Y:S01]  /*2550*/  @!P0 IMAD.IADD R8, R21, 0x1, R9 ;  /* 0x0000000115088824 */ /* 0x000fe200078e0209 */
[----:B------:R-:W-:Y:S01]  /*2560*/  SHF.R.S32.HI R4, RZ, 0x1f, R89 ;  /* 0x0000001fff047819 */ /* 0x000fe20000011459 */
[C---:B------:R-:W-:Y:S01]  /*2570*/  IMAD R9, R89.reuse, UR4, RZ ;  /* 0x0000000459097c24 */ /* 0x040fe2000f8e02ff */
[CC--:B------:R-:W-:Y:S01]  /*2580*/  ISETP.GE.AND P4, PT, R16.reuse, R11.reuse, PT ;  /* 0x0000000b1000720c */ /* 0x0c0fe20003f86270 */
[----:B------:R-:W-:Y:S01]  /*2590*/  @!P1 LDGSTS.E.BYPASS.LTC128B.128 [R233+0x3000], desc[UR16][R28.64] ;  /* 0x030000001ce99fae */ /* 0x000fe2000b981a10 */
[----:B------:R-:W-:Y:S01]  /*25a0*/  ISETP.GE.AND P3, PT, R16, R11, PT ;  /* 0x0000000b1000720c */ /* 0x000fe20003f66270 */
[----:B------:R-:W-:Y:S01]  /*25b0*/  IMAD R9, R4, UR8, R9 ;  /* 0x0000000804097c24 */ /* 0x000fe2000f8e0209 */
[----:B------:R-:W-:Y:S01]  /*25c0*/  @!P0 LEA.HI.X R11, R20, R5, R8, 0x1, P6 ;  /* 0x00000005140b8211 */ /* 0x000fe200030f0c08 */
[----:B------:R-:W-:Y:S01]  /*25d0*/  IMAD.WIDE.U32 R20, R89, UR8, RZ ;  /* 0x0000000859147c25 */ /* 0x000fe2000f8e00ff */
[----:B------:R-:W-:Y:S01]  /*25e0*/  @!P1 LDGSTS.E.BYPASS.LTC128B.128 [R233+0x7000], desc[UR16][R28.64+0x80] ;  /* 0x070000801ce99fae */ /* 0x000fe2000b981a10 */
[----:B------:R-:W-:-:S02]  /*25f0*/  LOP3.LUT P5, RZ, R91, 0x4, RZ, 0xc0, !PT ;  /* 0x000000045bff7812 */ /* 0x000fc400078ac0ff */
[----:B------:R-:W-:Y:S01]  /*2600*/  IMAD.IADD R9, R21, 0x1, R9 ;  /* 0x0000000115097824 */ /* 0x000fe200078e0209 */
[----:B------:R-:W-:Y:S01]  /*2610*/  @!P2 LEA R16, P6, R20, R229, 0x1 ;  /* 0x000000e51410a211 */ /* 0x000fe200078c08ff */
[----:B------:R-:W-:Y:S01]  /*2620*/  @!P0 LDGSTS.E.BYPASS.LTC128B.128 [R233+0x3800], desc[UR16][R10.64] ;  /* 0x038000000ae98fae */ /* 0x000fe2000b981a10 */
[----:B------:R-:W-:Y:S02]  /*2630*/  IMAD.SHL.U32 R5, R6, 0x20, RZ ;  /* 0x0000002006057824 */ /* 0x000fe400078e00ff */
[C---:B------:R-:W-:Y:S01]  /*2640*/  @!P2 LEA.HI.X R17, R20.reuse, R228, R9, 0x1, P6 ;  /* 0x000000e41411a211 */ /* 0x040fe200030f0c09 */
[----:B------:R1:W-:Y:S01]  /*2650*/  @!P0 LDGSTS.E.BYPASS.LTC128B.128 [R233+0x7800], desc[UR16][R10.64+0x80] ;  /* 0x078000800ae98fae */ /* 0x0003e2000b981a10 */
[----:B------:R-:W-:Y:S01]  /*2660*/  @!P4 IADD3 R8, P6, PT, R20, UR9, RZ ;  /* 0x000000091408cc10 */ /* 0x000fe2000ffde0ff */
[----:B------:R-:W-:Y:S02]  /*2670*/  IMAD R12, R12, R89, RZ ;  /* 0x000000590c0c7224 */ /* 0x000fe400078e02ff */
[----:B------:R-:W-:Y:S01]  /*2680*/  @!P2 LDGSTS.E.BYPASS.LTC128B.128 [R233+0x8000], desc[UR16][R16.64] ;  /* 0x0800000010e9afae */ /* 0x000fe2000b981a10 */
[----:B------:R-:W-:Y:S01]  /*2690*/  @!P4 IADD3.X R9, PT, PT, R9, UR12, RZ, P6, !PT ;  /* 0x0000000c0909cc10 */ /* 0x000fe2000b7fe4ff */
[----:B------:R-:W-:Y:S01]  /*26a0*/  IMAD R4, R4, R5, R12 ;  /* 0x0000000504047224 */ /* 0x000fe200078e020c */
[----:B------:R-:W-:Y:S01]  /*26b0*/  @!P4 LEA R20, P6, R8, R229, 0x1 ;  /* 0x000000e50814c211 */ /* 0x000fe200078c08ff */
[----:B------:R-:W-:Y:S01]  /*26c0*/  @!P2 LDGSTS.E.BYPASS.LTC128B.128 [R233+0x9000], desc[UR16][R16.64+0x80] ;  /* 0x0900008010e9afae */ /* 0x000fe2000b981a10 */
[----:B------:R-:W-:-:S02]  /*26d0*/  IMAD R13, R88, R7, R31 ;  /* 0x00000007580d7224 */ /* 0x000fc400078e021f */
[----:B------:R-:W-:Y:S01]  /*26e0*/  @!P4 LEA.HI.X R21, R8, R228, R9, 0x1, P6 ;  /* 0x000000e40815c211 */ /* 0x000fe200030f0c09 */
[----:B------:R-:W-:Y:S01]  /*26f0*/  IMAD.MOV.U32 R12, RZ, RZ, R30 ;  /* 0x000000ffff0c7224 */ /* 0x000fe200078e001e */
[----:B------:R-:W-:Y:S01]  /*2700*/  LOP3.LUT P6, RZ, R91, 0x2, RZ, 0xc0, !PT ;  /* 0x000000025bff7812 */ /* 0x000fe200078cc0ff */
[----:B------:R-:W-:Y:S02]  /*2710*/  IMAD.WIDE.U32 R8, R5, R89, RZ ;  /* 0x0000005905087225 */ /* 0x000fe400078e00ff */
[----:B------:R-:W-:Y:S02]  /*2720*/  @!P4 LDGSTS.E.BYPASS.LTC128B.128 [R233+0x8800], desc[UR16][R20.64] ;  /* 0x0880000014e9cfae */ /* 0x000fe4000b981a10 */
[----:B------:R-:W-:Y:S01]  /*2730*/  IMAD.WIDE.U32 R12, R3, UR10, R12 ;  /* 0x0000000a030c7c25 */ /* 0x000fe2000f8e000c */
[----:B------:R-:W-:Y:S01]  /*2740*/  LOP3.LUT R3, R223, 0x1c0, RZ, 0xc0, !PT ;  /* 0x000001c0df037812 */ /* 0x000fe200078ec0ff */
[----:B------:R-:W-:Y:S02]  /*2750*/  @!P4 LDGSTS.E.BYPASS.LTC128B.128 [R233+0x9800], desc[UR16][R20.64+0x80] ;  /* 0x0980008014e9cfae */ /* 0x000fe4000b981a10 */
[----:B------:R-:W-:Y:S01]  /*2760*/  IMAD.IADD R5, R13, 0x1, R18 ;  /* 0x000000010d057824 */ /* 0x000fe200078e0212 */
[C---:B------:R-:W-:Y:S01]  /*2770*/  LEA R227, P0, R12.reuse, UR6, 0x1 ;  /* 0x000000060ce37c11 */ /* 0x040fe2000f8008ff */
[----:B------:R-:W0:Y:S01]  /*2780*/  LDGDEPBAR ;  /* 0x00000000000079af */ /* 0x000e220000000000 */
[----:B------:R-:W-:Y:S01]  /*2790*/  LOP3.LUT R0, R3, 0x38, R0, 0xf8, !PT ;  /* 0x0000003803007812 */ /* 0x000fe200078ef800 */
[----:B-1----:R-:W-:Y:S01]  /*27a0*/  IMAD.IADD R11, R9, 0x1, R4 ;  /* 0x00000001090b7824 */ /* 0x002fe200078e0204 */
[----:B------:R-:W-:-:S02]  /*27b0*/  LEA.HI.X R226, R12, UR7, R5, 0x1, P0 ;  /* 0x000000070ce27c11 */ /* 0x000fc400080f0c05 */
[----:B------:R-:W-:Y:S02]  /*27c0*/  @!P2 LEA R4, P1, R8, R227, 0x1 ;  /* 0x000000e30804a211 */ /* 0x000fe400078208ff */
[----:B------:R-:W-:Y:S02]  /*27d0*/  SHF.R.U32.HI R13, RZ, 0x1, R91 ;  /* 0x00000001ff0d7819 */ /* 0x000fe4000001165b */
[----:B------:R-:W-:Y:S02]  /*27e0*/  @!P3 LEA R3, P0, R6, R8, 0x4 ;  /* 0x000000080603b211 */ /* 0x000fe400078020ff */
[----:B------:R-:W-:Y:S02]  /*27f0*/  @!P2 LEA.HI.X R5, R8, R226, R11, 0x1, P1 ;  /* 0x000000e20805a211 */ /* 0x000fe400008f0c0b */
[----:B------:R-:W-:Y:S02]  /*2800*/  LOP3.LUT R9, R223, 0x200, RZ, 0xc0, !PT ;  /* 0x00000200df097812 */ /* 0x000fe400078ec0ff */
[----:B------:R-:W-:-:S02]  /*2810*/  LOP3.LUT R90, R0, 0x8, R13, 0x78, !PT ;  /* 0x00000008005a7812 */ /* 0x000fc400078e780d */
[----:B------:R-:W-:Y:S02]  /*2820*/  @!P3 LEA.HI.X R8, R6, R11, R7, 0x4, P0 ;  /* 0x0000000b0608b211 */ /* 0x000fe400000f2407 */
[----:B------:R-:W-:Y:S02]  /*2830*/  @!P3 LEA R10, P0, R3, R227, 0x1 ;  /* 0x000000e3030ab211 */ /* 0x000fe400078008ff */
[----:B------:R-:W-:Y:S01]  /*2840*/  LOP3.LUT R223, R223, 0x400, RZ, 0xc0, !PT ;  /* 0x00000400dfdf7812 */ /* 0x000fe200078ec0ff */
[----:B------:R-:W-:-:S04]  /*2850*/  DEPBAR.LE SB0, 0x0 ;  /* 0x000080000000791a */ /* 0x000fc80000000000 */
[----:B------:R-:W-:Y:S01]  /*2860*/  BAR.SYNC.DEFER_BLOCKING 0x0 ;  /* 0x0000000000007b1d */ /* 0x000fe20000010000 */
[----:B------:R-:W-:Y:S01]  /*2870*/  LOP3.LUT R0, R0, 0x8, R91, 0x78, !PT ;  /* 0x0000000800007812 */ /* 0x000fe200078e785b */
[----:B------:R-:W-:Y:S01]  /*2880*/  IMAD.SHL.U32 R91, R91, 0x2, RZ ;  /* 0x000000025b5b7824 */ /* 0x000fe200078e00ff */
[----:B------:R-:W-:Y:S02]  /*2890*/  IADD3 R224, PT, PT, R90, R9, R224 ;  /* 0x000000095ae07210 */ /* 0x000fe40007ffe0e0 */
[----:B------:R-:W-:Y:S01]  /*28a0*/  @!P3 LEA.HI.X R11, R3, R226, R8, 0x1, P0 ;  /* 0x000000e2030bb211 */ /* 0x000fe200000f0c08 */
[----:B------:R-:W-:Y:S01]  /*28b0*/  IMAD R223, R0, 0x2, R223 ;  /* 0x0000000200df7824 */ /* 0x000fe200078e02df */
[----:B------:R-:W-:Y:S01]  /*28c0*/  LEA R224, R224, UR5, 0x1 ;  /* 0x00000005e0e07c11 */ /* 0x000fe2000f8e08ff */
[----:B------:R-:W-:-:S05]  /*28d0*/  IMAD.MOV.U32 R3, RZ, RZ, 0x10 ;  /* 0x00000010ff037424 */ /* 0x000fca00078e00ff */
[----:B------:R-:W-:-:S05]  /*28e0*/  SEL R3, R3, 0xfffffff0, !P6 ;  /* 0xfffffff003037807 */ /* 0x000fca0007000000 */
[----:B------:R-:W-:Y:S01]  /*28f0*/  IMAD R222, R3, 0x2, R224 ;  /* 0x0000000203de7824 */ /* 0x000fe200078e02e0 */
        /* <DEDUP_REMOVED lines=13> */
[----:B------:R2:W-:Y:S01]  /*29d0*/  @!P3 LDGSTS.E.BYPASS.LTC128B.128 [R233+0xb800], desc[UR16][R10.64+0x80] ;  /* 0x0b8000800ae9bfae */ /* 0x0005e2000b981a10 */
[----:B-1----:R-:W-:-:S03]  /*29e0*/  VIADD R4, R223, UR5 ;  /* 0x00000005df047c36 */ /* 0x002fc60008000000 */
[----:B------:R-:W-:Y:S01]  /*29f0*/  LDSM.16.M88.4 R72, [R224] ;  /* 0x00000000e048783b */ /* 0x000fe20000000200 */
[----:B------:R-:W-:Y:S02]  /*2a00*/  IMAD.MOV.U32 R5, RZ, RZ, 0x20 ;  /* 0x00000020ff057424 */ /* 0x000fe400078e00ff */
[----:B------:R-:W-:Y:S01]  /*2a10*/  IMAD R218, R3, 0x2, R4 ;  /* 0x0000000203da7824 */ /* 0x000fe200078e0204 */
[----:B------:R-:W1:Y:S02]  /*2a20*/  LDSM.16.M88.4 R80, [R223+UR5+0x8000] ;  /* 0x00800005df50783b */ /* 0x000e640008000200 */
[----:B------:R-:W-:Y:S02]  /*2a30*/  SEL R5, R5, 0xffffffe0, !P5 ;  /* 0xffffffe005057807 */ /* 0x000fe40006800000 */
[----:B------:R-:W3:Y:S03]  /*2a40*/  LDSM.16.M88.4 R16, [R224+0x2000] ;  /* 0x00200000e010783b */ /* 0x000ee60000000200 */
[C---:B------:R-:W-:Y:S01]  /*2a50*/  IMAD R0, R5.reuse, 0x2, R224 ;  /* 0x0000000205007824 */ /* 0x040fe200078e02e0 */
[----:B------:R-:W4:Y:S01]  /*2a60*/  LDSM.16.M88.4 R28, [R223+UR5+0x8800] ;  /* 0x00880005df1c783b */ /* 0x000f220008000200 */
[----:B------:R-:W-:-:S02]  /*2a70*/  IMAD R94, R5, 0x2, R4 ;  /* 0x00000002055e7824 */ /* 0x000fc400078e0204 */
[C---:B------:R-:W-:Y:S01]  /*2a80*/  IMAD R221, R3.reuse, 0x2, R0 ;  /* 0x0000000203dd7824 */ /* 0x040fe200078e0200 */
[----:B------:R-:W-:Y:S01]  /*2a90*/  LDSM.16.M88.4 R12, [R218+0x8000] ;  /* 0x00800000da0c783b */ /* 0x000fe20000000200 */
[----:B------:R-:W-:-:S03]  /*2aa0*/  IMAD R93, R3, 0x2, R94 ;  /* 0x00000002035d7824 */ /* 0x000fc600078e025e */
[----:B------:R-:W5:Y:S04]  /*2ab0*/  LDSM.16.M88.4 R24, [R222+0x2000] ;  /* 0x00200000de18783b */ /* 0x000f680000000200 */
[----:B------:R-:W5:Y:S04]  /*2ac0*/  LDSM.16.M88.4 R44, [R218+0x8800] ;  /* 0x00880000da2c783b */ /* 0x000f680000000200 */
[----:B------:R-:W5:Y:S04]  /*2ad0*/  LDSM.16.M88.4 R40, [R222] ;  /* 0x00000000de28783b */ /* 0x000f680000000200 */
[----:B------:R-:W-:Y:S04]  /*2ae0*/  LDSM.16.M88.4 R36, [R0+0x2000] ;  /* 0x002000000024783b */ /* 0x000fe80000000200 */
[----:B--2---:R-:W2:Y:S04]  /*2af0*/  LDSM.16.M88.4 R8, [R94+0x8000] ;  /* 0x008000005e08783b */ /* 0x004ea80000000200 */
[----:B------:R-:W2:Y:S01]  /*2b00*/  LDSM.16.M88.4 R48, [R0] ;  /* 0x000000000030783b */ /* 0x000ea20000000200 */
[-C--:B-1----:R-:W-:Y:S03]  /*2b10*/  HMMA.16816.F32 R60, R72, R80.reuse, RZ ;  /* 0x00000050483c723c */ /* 0x082fe600000018ff */
[----:B------:R-:W1:Y:S04]  /*2b20*/  LDSM.16.M88.4 R64, [R94+0x8800] ;  /* 0x008800005e40783b */ /* 0x000e680000000200 */
[----:B------:R-:W-:Y:S01]  /*2b30*/  LDSM.16.M88.4 R32, [R221+0x2000] ;  /* 0x00200000dd20783b */ /* 0x000fe20000000200 */
[C---:B---3--:R-:W-:Y:S03]  /*2b40*/  HMMA.16816.F32 R56, R16.reuse, R80, RZ ;  /* 0x000000501038723c */ /* 0x048fe600000018ff */
[----:B------:R-:W-:Y:S04]  /*2b50*/  LDSM.16.M88.4 R84, [R218+0x9000] ;  /* 0x00900000da54783b */ /* 0x000fe80000000200 */
[----:B------:R-:W-:Y:S01]  /*2b60*/  LDSM.16.M88.4 R68, [R0+0x4000] ;  /* 0x004000000044783b */ /* 0x000fe20000000200 */
[C---:B------:R-:W-:Y:S03]  /*2b70*/  HMMA.16816.F32 R52, R16.reuse, R82, RZ ;  /* 0x000000521034723c */ /* 0x040fe600000018ff */
[----:B------:R-:W0:Y:S05]  /*2b80*/  LDGDEPBAR ;  /* 0x00000000000079af */ /* 0x000e2a0000000000 */
[----:B----4-:R-:W-:Y:S08]  /*2b90*/  HMMA.16816.F32 R20, R16, R28, RZ ;  /* 0x0000001c1014723c */ /* 0x010ff000000018ff */
[----:B------:R-:W-:Y:S08]  /*2ba0*/  HMMA.16816.F32 R80, R72, R82, RZ ;  /* 0x000000524850723c */ /* 0x000ff000000018ff */
[----:B------:R-:W-:Y:S08]  /*2bb0*/  HMMA.16816.F32 R16, R16, R30, RZ ;  /* 0x0000001e1010723c */ /* 0x000ff000000018ff */
[C---:B------:R-:W-:Y:S08]  /*2bc0*/  HMMA.16816.F32 R76, R72.reuse, R28, RZ ;  /* 0x0000001c484c723c */ /* 0x040ff000000018ff */
[----:B------:R-:W-:Y:S01]  /*2bd0*/  HMMA.16816.F32 R72, R72, R30, RZ ;  /* 0x0000001e4848723c */ /* 0x000fe200000018ff */
[----:B------:R-:W3:Y:S07]  /*2be0*/  LDSM.16.M88.4 R28, [R93+0x8000] ;  /* 0x008000005d1c783b */ /* 0x000eee0000000200 */
[C---:B-----5:R-:W-:Y:S08]  /*2bf0*/  HMMA.16816.F32 R56, R24.reuse, R12, R56 ;  /* 0x0000000c1838723c */ /* 0x060ff00000001838 */
[C---:B------:R-:W-:Y:S08]  /*2c00*/  HMMA.16816.F32 R20, R24.reuse, R44, R20 ;  /* 0x0000002c1814723c */ /* 0x040ff00000001814 */
[C---:B------:R-:W-:Y:S08]  /*2c10*/  HMMA.16816.F32 R52, R24.reuse, R14, R52 ;  /* 0x0000000e1834723c */ /* 0x040ff00000001834 */
[----:B------:R-:W-:Y:S01]  /*2c20*/  HMMA.16816.F32 R16, R24, R46, R16 ;  /* 0x0000002e1810723c */ /* 0x000fe20000001810 */
[----:B------:R-:W4:Y:S07]  /*2c30*/  LDSM.16.M88.4 R24, [R93+0x8800] ;  /* 0x008800005d18783b */ /* 0x000f2e0000000200 */
[C---:B------:R-:W-:Y:S08]  /*2c40*/  HMMA.16816.F32 R60, R40.reuse, R12, R60 ;  /* 0x0000000c283c723c */ /* 0x040ff0000000183c */
[C---:B------:R-:W-:Y:S01]  /*2c50*/  HMMA.16816.F32 R80, R40.reuse, R14, R80 ;  /* 0x0000000e2850723c */ /* 0x040fe20000001850 */
[----:B------:R-:W5:Y:S07]  /*2c60*/  LDSM.16.M88.4 R12, [R221] ;  /* 0x00000000dd0c783b */ /* 0x000f6e0000000200 */
[C---:B------:R-:W-:Y:S08]  /*2c70*/  HMMA.16816.F32 R76, R40.reuse, R44, R76 ;  /* 0x0000002c284c723c */ /* 0x040ff0000000184c */
[----:B------:R-:W-:Y:S01]  /*2c80*/  HMMA.16816.F32 R72, R40, R46, R72 ;  /* 0x0000002e2848723c */ /* 0x000fe20000001848 */
[----:B------:R-:W-:Y:S04]  /*2c90*/  LDSM.16.M88.4 R44, [R223+UR5+0x9000] ;  /* 0x00900005df2c783b */ /* 0x000fe80008000200 */
[----:B------:R-:W-:Y:S03]  /*2ca0*/  LDSM.16.M88.4 R40, [R223+UR5+0x9800] ;  /* 0x00980005df28783b */ /* 0x000fe60008000200 */
[C---:B--2---:R-:W-:Y:S08]  /*2cb0*/  HMMA.16816.F32 R56, R36.reuse, R8, R56 ;  /* 0x000000082438723c */ /* 0x044ff00000001838 */
[----:B------:R-:W-:Y:S08]  /*2cc0*/  HMMA.16816.F32 R52, R36, R10, R52 ;  /* 0x0000000a2434723c */ /* 0x000ff00000001834 */
[C---:B------:R-:W-:Y:S08]  /*2cd0*/  HMMA.16816.F32 R60, R48.reuse, R8, R60 ;  /* 0x00000008303c723c */ /* 0x040ff0000000183c */
[----:B------:R-:W-:Y:S01]  /*2ce0*/  HMMA.16816.F32 R80, R48, R10, R80 ;  /* 0x0000000a3050723c */ /* 0x000fe20000001850 */
[----:B------:R-:W2:Y:S07]  /*2cf0*/  LDSM.16.M88.4 R8, [R224+0x6000] ;  /* 0x00600000e008783b */ /* 0x000eae0000000200 */
[C---:B-1----:R-:W-:Y:S08]  /*2d00*/  HMMA.16816.F32 R20, R36.reuse, R64, R20 ;  /* 0x000000402414723c */ /* 0x042ff00000001814 */
[----:B------:R-:W-:Y:S01]  /*2d10*/  HMMA.16816.F32 R16, R36, R66, R16 ;  /* 0x000000422410723c */ /* 0x000fe20000001810 */
        /* <DEDUP_REMOVED lines=8> */
[----:B------:R-:W-:Y:S01]  /*2da0*/  HMMA.16816.F32 R16, R32, R26, R16 ;  /* 0x0000001a2010723c */ /* 0x000fe20000001810 */
[----:B------:R-:W-:Y:S07]  /*2db0*/  LDSM.16.M88.4 R32, [R222+0x4000] ;  /* 0x00400000de20783b */ /* 0x000fee0000000200 */
[C---:B-----5:R-:W-:Y:S08]  /*2dc0*/  HMMA.16816.F32 R60, R12.reuse, R28, R60 ;  /* 0x0000001c0c3c723c */ /* 0x060ff0000000183c */
[C---:B------:R-:W-:Y:S01]  /*2dd0*/  HMMA.16816.F32 R80, R12.reuse, R30, R80 ;  /* 0x0000001e0c50723c */ /* 0x040fe20000001850 */
[----:B------:R-:W3:Y:S07]  /*2de0*/  LDSM.16.M88.4 R28, [R222+0x6000] ;  /* 0x00600000de1c783b */ /* 0x000eee0000000200 */
[C---:B------:R-:W-:Y:S08]  /*2df0*/  HMMA.16816.F32 R76, R12.reuse, R24, R76 ;  /* 0x000000180c4c723c */ /* 0x040ff0000000184c */
[----:B------:R-:W-:Y:S01]  /*2e00*/  HMMA.16816.F32 R72, R12, R26, R72 ;  /* 0x0000001a0c48723c */ /* 0x000fe20000001848 */
[----:B------:R-:W4:Y:S04]  /*2e10*/  LDSM.16.M88.4 R24, [R218+0x9800] ;  /* 0x00980000da18783b */ /* 0x000f280000000200 */
[----:B------:R5:W-:Y:S03]  /*2e20*/  LDSM.16.M88.4 R12, [R0+0x6000] ;  /* 0x00600000000c783b */ /* 0x000be60000000200 */
[C---:B--2---:R-:W-:Y:S08]  /*2e30*/  HMMA.16816.F32 R56, R8.reuse, R44, R56 ;  /* 0x0000002c0838723c */ /* 0x044ff00000001838 */
[C---:B------:R-:W-:Y:S08]  /*2e40*/  HMMA.16816.F32 R52, R8.reuse, R46, R52 ;  /* 0x0000002e0834723c */ /* 0x040ff00000001834 */
[----:B------:R-:W-:Y:S01]  /*2e50*/  HMMA.16816.F32 R20, R8, R40, R20 ;  /* 0x000000280814723c */ /* 0x000fe20000001814 */
[----:B-----5:R-:W-:-:S07]  /*2e60*/  LOP3.LUT R0, R91, 0x6, RZ, 0xc0, !PT ;  /* 0x000000065b007812 */ /* 0x020fce00078ec0ff */
[----:B------:R-:W-:Y:S01]  /*2e70*/  HMMA.16816.F32 R16, R8, R42, R16 ;  /* 0x0000002a0810723c */ /* 0x000fe20000001810 */
[----:B------:R-:W2:Y:S01]  /*2e80*/  LDSM.16.M88.4 R8, [R94+0x9000] ;  /* 0x009000005e08783b */ /* 0x000ea20000000200 */
[----:B------:R-:W-:-:S05]  /*2e90*/  IMAD R89, R89, 0x20, R0 ;  /* 0x0000002059597824 */ /* 0x000fca00078e0200 */
[----:B------:R-:W-:Y:S01]  /*2ea0*/  ISETP.GE.AND P3, PT, R89, R92, PT ;  /* 0x0000005c5900720c */ /* 0x000fe20003f66270 */
[C---:B-1----:R-:W-:Y:S08]  /*2eb0*/  HMMA.16816.F32 R80, R36.reuse, R46, R80 ;  /* 0x0000002e2450723c */ /* 0x042ff00000001850 */
[C---:B------:R-:W-:Y:S01]  /*2ec0*/  HMMA.16816.F32 R60, R36.reuse, R44, R60 ;  /* 0x0000002c243c723c */ /* 0x040fe2000000183c */
[----:B------:R-:W-:Y:S07]  /*2ed0*/  LDSM.16.M88.4 R44, [R221+0x6000] ;  /* 0x00600000dd2c783b */ /* 0x000fee0000000200 */
[C---:B------:R-:W-:Y:S08]  /*2ee0*/  HMMA.16816.F32 R76, R36.reuse, R40, R76 ;  /* 0x00000028244c723c */ /* 0x040ff0000000184c */
[----:B------:R-:W-:Y:S01]  /*2ef0*/  HMMA.16816.F32 R72, R36, R42, R72 ;  /* 0x0000002a2448723c */ /* 0x000fe20000001848 */
[----:B------:R-:W1:Y:S04]  /*2f00*/  LDSM.16.M88.4 R40, [R93+0x9000] ;  /* 0x009000005d28783b */ /* 0x000e680000000200 */
[----:B------:R-:W5:Y:S01]  /*2f10*/  LDSM.16.M88.4 R36, [R93+0x9800] ;  /* 0x009800005d24783b */ /* 0x000f620000000200 */
[----:B------:R-:W-:-:S04]  /*2f20*/  DEPBAR.LE SB0, 0x0 ;  /* 0x000080000000791a */ /* 0x000fc80000000000 */
[-C--:B---3--:R-:W-:Y:S08]  /*2f30*/  HMMA.16816.F32 R52, R28, R86.reuse, R52 ;  /* 0x000000561c34723c */ /* 0x088ff00000001834 */
[----:B------:R-:W-:Y:S08]  /*2f40*/  HMMA.16816.F32 R80, R32, R86, R80 ;  /* 0x000000562050723c */ /* 0x000ff00000001850 */
[-C--:B------:R-:W-:Y:S08]  /*2f50*/  HMMA.16816.F32 R56, R28, R84.reuse, R56 ;  /* 0x000000541c38723c */ /* 0x080ff00000001838 */
[----:B------:R-:W-:Y:S08]  /*2f60*/  HMMA.16816.F32 R60, R32, R84, R60 ;  /* 0x00000054203c723c */ /* 0x000ff0000000183c */
[----:B----4-:R-:W-:Y:S08]  /*2f70*/  HMMA.16816.F32 R20, R28, R24, R20 ;  /* 0x000000181c14723c */ /* 0x010ff00000001814 */
[-C--:B--2---:R-:W-:Y:S08]  /*2f80*/  HMMA.16816.F32 R52, R12, R10.reuse, R52 ;  /* 0x0000000a0c34723c */ /* 0x084ff00000001834 */
[----:B------:R-:W-:Y:S01]  /*2f90*/  HMMA.16816.F32 R80, R68, R10, R80 ;  /* 0x0000000a4450723c */ /* 0x000fe20000001850 */
[----:B------:R-:W-:-:S05]  /*2fa0*/  VIADD R11, R89, 0x9 ;  /* 0x00000009590b7836 */ /* 0x000fca0000000000 */
[----:B------:R-:W-:Y:S01]  /*2fb0*/  ISETP.GE.AND P0, PT, R11, R92, PT ;  /* 0x0000005c0b00720c */ /* 0x000fe20003f06270 */
[C---:B------:R-:W-:Y:S01]  /*2fc0*/  VIADD R11, R89.reuse, 0x11 ;  /* 0x00000011590b7836 */ /* 0x040fe20000000000 */
[-C--:B------:R-:W-:Y:S08]  /*2fd0*/  HMMA.16816.F32 R56, R12, R8.reuse, R56 ;  /* 0x000000080c38723c */ /* 0x080ff00000001838 */
[----:B------:R-:W-:Y:S01]  /*2fe0*/  HMMA.16816.F32 R60, R68, R8, R60 ;  /* 0x00000008443c723c */ /* 0x000fe2000000183c */
[----:B------:R-:W-:-:S05]  /*2ff0*/  VIADD R9, R89, 0x10 ;  /* 0x0000001059097836 */ /* 0x000fca0000000000 */
[----:B------:R-:W-:Y:S02]  /*3000*/  ISETP.GE.AND P4, PT, R9, R92, PT ;  /* 0x0000005c0900720c */ /* 0x000fe40003f86270 */
[----:B------:R-:W-:Y:S08]  /*3010*/  HMMA.16816.F32 R16, R28, R26, R16 ;  /* 0x0000001a1c10723c */ /* 0x000ff00000001810 */
[C---:B------:R-:W-:Y:S08]  /*3020*/  HMMA.16816.F32 R76, R32.reuse, R24, R76 ;  /* 0x00000018204c723c */ /* 0x040ff0000000184c */
[----:B------:R-:W-:Y:S08]  /*3030*/  HMMA.16816.F32 R72, R32, R26, R72 ;  /* 0x0000001a2048723c */ /* 0x000ff00000001848 */
[----:B------:R-:W-:Y:S08]  /*3040*/  HMMA.16816.F32 R20, R12, R64, R20 ;  /* 0x000000400c14723c */ /* 0x000ff00000001814 */
[-C--:B-1----:R-:W-:Y:S08]  /*3050*/  HMMA.16816.F32 R52, R44, R42.reuse, R52 ;  /* 0x0000002a2c34723c */ /* 0x082ff00000001834 */
[----:B------:R-:W-:Y:S08]  /*3060*/  HMMA.16816.F32 R80, R48, R42, R80 ;  /* 0x0000002a3050723c */ /* 0x000ff00000001850 */
[----:B------:R-:W-:Y:S03]  /*3070*/  HMMA.16816.F32 R56, R44, R40, R56 ;  /* 0x000000282c38723c */ /* 0x000fe60000001838 */
[----:B------:R-:W-:-:S02]  /*3080*/  FSEL R55, R55, -INF , !P0 ;  /* 0xff80000037377808 */ /* 0x000fc40004000000 */
[----:B------:R-:W-:-:S03]  /*3090*/  FSEL R10, R53, -INF , !P0 ;  /* 0xff800000350a7808 */ /* 0x000fc60004000000 */
[----:B------:R-:W-:Y:S03]  /*30a0*/  HMMA.16816.F32 R60, R48, R40, R60 ;  /* 0x00000028303c723c */ /* 0x000fe6000000183c */
[----:B------:R-:W-:Y:S02]  /*30b0*/  FSEL R29, R83, -INF , !P0 ;  /* 0xff800000531d7808 */ /* 0x000fe40004000000 */
[----:B------:R-:W-:Y:S02]  /*30c0*/  FSEL R26, R81, -INF , !P0 ;  /* 0xff800000511a7808 */ /* 0x000fe40004000000 */
[----:B------:R-:W-:Y:S01]  /*30d0*/  ISETP.GE.U32.AND P0, PT, R92, 0x21, PT ;  /* 0x000000215c00780c */ /* 0x000fe20003f06070 */
[----:B------:R-:W-:Y:S01]  /*30e0*/  HMMA.16816.F32 R16, R12, R66, R16 ;  /* 0x000000420c10723c */ /* 0x000fe20000001810 */
[C---:B------:R-:W-:Y:S02]  /*30f0*/  VIADD R15, R89.reuse, 0x1 ;  /* 0x00000001590f7836 */ /* 0x040fe40000000000 */
[----:B------:R-:W-:Y:S01]  /*3100*/  VIADD R13, R89, 0x8 ;  /* 0x00000008590d7836 */ /* 0x000fe20000000000 */
[----:B------:R-:W-:-:S02]  /*3110*/  FSEL R9, R58, -INF , !P3 ;  /* 0xff8000003a097808 */ /* 0x000fc40005800000 */
[----:B------:R-:W-:Y:S02]  /*3120*/  FSEL R56, R56, -INF , !P3 ;  /* 0xff80000038387808 */ /* 0x000fe40005800000 */
[C---:B------:R-:W-:Y:S01]  /*3130*/  HMMA.16816.F32 R76, R68.reuse, R64, R76 ;  /* 0x00000040444c723c */ /* 0x040fe2000000184c */
[-C--:B------:R-:W-:Y:S02]  /*3140*/  ISETP.GE.AND P2, PT, R15, R92.reuse, PT ;  /* 0x0000005c0f00720c */ /* 0x080fe40003f46270 */
[----:B------:R-:W-:Y:S02]  /*3150*/  FSEL R25, R62, -INF , !P3 ;  /* 0xff8000003e197808 */ /* 0x000fe40005800000 */
[----:B------:R-:W-:Y:S02]  /*3160*/  FSEL R60, R60, -INF , !P3 ;  /* 0xff8000003c3c7808 */ /* 0x000fe40005800000 */
[-C--:B------:R-:W-:Y:S01]  /*3170*/  ISETP.GE.AND P3, PT, R11, R92.reuse, PT ;  /* 0x0000005c0b00720c */ /* 0x080fe20003f66270 */
[----:B------:R-:W-:Y:S01]  /*3180*/  HMMA.16816.F32 R72, R68, R66, R72 ;  /* 0x000000424448723c */ /* 0x000fe20000001848 */
[----:B------:R-:W-:Y:S01]  /*3190*/  VIADD R11, R89, 0x18 ;  /* 0x00000018590b7836 */ /* 0x000fe20000000000 */
[----:B------:R-:W-:Y:S01]  /*31a0*/  ISETP.GE.AND P1, PT, R13, R92, PT ;  /* 0x0000005c0d00720c */ /* 0x000fe20003f26270 */
[----:B------:R-:W-:Y:S01]  /*31b0*/  VIADD R89, R89, 0x19 ;  /* 0x0000001959597836 */ /* 0x000fe20000000000 */
[----:B------:R-:W-:-:S02]  /*31c0*/  FSEL R59, R59, -INF , !P2 ;  /* 0xff8000003b3b7808 */ /* 0x000fc40005000000 */
[----:B------:R-:W-:Y:S02]  /*31d0*/  FSEL R8, R57, -INF , !P2 ;  /* 0xff80000039087808 */ /* 0x000fe40005000000 */
[C---:B-----5:R-:W-:Y:S01]  /*31e0*/  HMMA.16816.F32 R20, R44.reuse, R36, R20 ;  /* 0x000000242c14723c */ /* 0x060fe20000001814 */
[----:B------:R-:W-:Y:S02]  /*31f0*/  FSEL R63, R63, -INF , !P2 ;  /* 0xff8000003f3f7808 */ /* 0x000fe40005000000 */
[----:B------:R-:W-:Y:S02]  /*3200*/  FSEL R24, R61, -INF , !P2 ;  /* 0xff8000003d187808 */ /* 0x000fe40005000000 */
[----:B------:R-:W-:Y:S02]  /*3210*/  ISETP.GE.AND P2, PT, R11, R92, PT ;  /* 0x0000005c0b00720c */ /* 0x000fe40003f46270 */
[----:B------:R-:W-:Y:S01]  /*3220*/  FSEL R11, R54, -INF , !P1 ;  /* 0xff800000360b7808 */ /* 0x000fe20004800000 */
[----:B------:R-:W-:Y:S01]  /*3230*/  HMMA.16816.F32 R16, R44, R38, R16 ;  /* 0x000000262c10723c */ /* 0x000fe20000001810 */
[----:B------:R-:W-:-:S02]  /*3240*/  FSEL R52, R52, -INF , !P1 ;  /* 0xff80000034347808 */ /* 0x000fc40004800000 */
[----:B------:R-:W-:Y:S02]  /*3250*/  FSEL R27, R82, -INF , !P1 ;  /* 0xff800000521b7808 */ /* 0x000fe40004800000 */
[----:B------:R-:W-:Y:S01]  /*3260*/  FSEL R28, R80, -INF , !P1 ;  /* 0xff800000501c7808 */ /* 0x000fe20004800000 */
[----:B------:R-:W-:Y:S01]  /*3270*/  BAR.SYNC.DEFER_BLOCKING 0x0 ;  /* 0x0000000000007b1d */ /* 0x000fe20000010000 */
[----:B------:R-:W-:Y:S01]  /*3280*/  ISETP.GE.AND P1, PT, R89, R92, PT ;  /* 0x0000005c5900720c */ /* 0x000fe20003f26270 */
[----:B------:R-:W-:Y:S01]  /*3290*/  HMMA.16816.F32 R76, R48, R36, R76 ;  /* 0x00000024304c723c */ /* 0x000fe2000000184c */
[----:B------:R-:W-:Y:S02]  /*32a0*/  P2R R30, PR, RZ, 0x1 ;  /* 0x00000001ff1e7803 */ /* 0x000fe40000000000 */
[----:B------:R-:W-:Y:S02]  /*32b0*/  FSEL R100, R22, -INF , !P4 ;  /* 0xff80000016647808 */ /* 0x000fe40006000000 */
[----:B------:R-:W-:-:S02]  /*32c0*/  FSEL R12, R20, -INF , !P4 ;  /* 0xff800000140c7808 */ /* 0x000fc40006000000 */
[----:B------:R-:W-:Y:S01]  /*32d0*/  FSEL R101, R23, -INF , !P3 ;  /* 0xff80000017657808 */ /* 0x000fe20005800000 */
[----:B------:R-:W-:Y:S01]  /*32e0*/  HMMA.16816.F32 R72, R48, R38, R72 ;  /* 0x000000263048723c */ /* 0x000fe20000001848 */
[----:B------:R-:W-:-:S04]  /*32f0*/  NOP ;  /* 0x0000000000007918 */ /* 0x000fc80000000000 */
[----:B------:R-:W-:-:S15]  /*3300*/  @!P0 BRA `(.L_x_1063) ;  /* 0x0000000000488947 */ /* 0x000fde0003800000 */
[----:B------:R-:W-:-:S05]  /*3310*/  LEA.HI.SX32 R22, R2, 0xfffffffe, 0x1b ;  /* 0xfffffffe02167811 */ /* 0x000fca00078fdaff */
[C---:B------:R-:W-:Y:S02]  /*3320*/  IMAD R13, R22.reuse, UR4, RZ ;  /* 0x00000004160d7c24 */ /* 0x040fe4000f8e02ff */
[----:B------:R-:W-:-:S04]  /*3330*/  IMAD.WIDE.U32 R22, R22, UR8, RZ ;  /* 0x0000000816167c25 */ /* 0x000fc8000f8e00ff */
[----:B------:R-:W-:Y:S01]  /*3340*/  IMAD.IADD R13, R23, 0x1, R13 ;  /* 0x00000001170d7824 */ /* 0x000fe200078e020d */
[----:B------:R-:W-:-:S04]  /*3350*/  LEA R14, P0, R22, R229, 0x1 ;  /* 0x000000e5160e7211 */ /* 0x000fc800078008ff */
[C---:B------:R-:W-:Y:S02]  /*3360*/  LEA.HI.X R15, R22.reuse, R228, R13, 0x1, P0 ;  /* 0x000000e4160f7211 */ /* 0x040fe400000f0c0d */
[----:B------:R-:W-:-:S03]  /*3370*/  IADD3 R0, P0, PT, R22, UR9, RZ ;  /* 0x0000000916007c10 */ /* 0x000fc6000ff1e0ff */
[----:B------:R-:W-:Y:S01]  /*3380*/  @!PT LDS RZ, [RZ] ;  /* 0x00000000fffff984 */ /* 0x000fe20000000800 */
[----:B------:R-:W-:Y:S01]  /*3390*/  @!PT LDS RZ, [RZ] ;  /* 0x00000000fffff984 */ /* 0x000fe20000000800 */
[----:B------:R-:W-:Y:S01]  /*33a0*/  @!PT LDS RZ, [RZ] ;  /* 0x00000000fffff984 */ /* 0x000fe20000000800 */
[----:B------:R1:W-:Y:S01]  /*33b0*/  LDGSTS.E.BYPASS.LTC128B.128 [R233+0x8000], desc[UR16][R14.64] ;  /* 0x080000000ee97fae */ /* 0x0003e2000b981a10 */
[----:B------:R-:W-:Y:S02]  /*33c0*/  IADD3.X R13, PT, PT, R13, UR12, RZ, P0, !PT ;  /* 0x0000000c0d0d7c10 */ /* 0x000fe400087fe4ff */
[C---:B------:R-:W-:Y:S01]  /*33d0*/  LEA R22, P0, R0.reuse, R229, 0x1 ;  /* 0x000000e500167211 */ /* 0x040fe200078008ff */
[----:B------:R1:W-:Y:S03]  /*33e0*/  LDGSTS.E.BYPASS.LTC128B.128 [R233+0x9000], desc[UR16][R14.64+0x80] ;  /* 0x090000800ee97fae */ /* 0x0003e6000b981a10 */
[----:B------:R-:W-:-:S05]  /*33f0*/  LEA.HI.X R23, R0, R228, R13, 0x1, P0 ;  /* 0x000000e400177211 */ /* 0x000fca00000f0c0d */
[----:B------:R1:W-:Y:S04]  /*3400*/  LDGSTS.E.BYPASS.LTC128B.128 [R233+0x8800], desc[UR16][R22.64] ;  /* 0x0880000016e97fae */ /* 0x0003e8000b981a10 */
[----:B------:R1:W-:Y:S04]  /*3410*/  LDGSTS.E.BYPASS.LTC128B.128 [R233+0x9800], desc[UR16][R22.64+0x80] ;  /* 0x0980008016e97fae */ /* 0x0003e8000b981a10 */
[----:B------:R-:W0:Y:S02]  /*3420*/  LDGDEPBAR ;  /* 0x00000000000079af */ /* 0x000e240000000000 */
.L_x_1063:
[----:B-1----:R-:W-:Y:S01]  /*3430*/  FMNMX3.FTZ R15, R56, R8, R52, !PT ;  /* 0x00000008380f7276 */ /* 0x002fe20007810034 */
[----:B------:R-:W1:Y:S01]  /*3440*/  LDCU UR4, c[0x0][0x45c] ;  /* 0x00008b80ff0477ac */ /* 0x000e620008000800 */
[----:B------:R-:W-:Y:S02]  /*3450*/  FSEL R14, R16, -INF , !P2 ;  /* 0xff800000100e7808 */ /* 0x000fe40005000000 */
[----:B------:R-:W-:Y:S02]  /*3460*/  FSEL R13, R21, -INF , !P3 ;  /* 0xff800000150d7808 */ /* 0x000fe40005800000 */
[----:B------:R-:W-:Y:S02]  /*3470*/  FMNMX3.FTZ R16, R15, R10, R12, !PT ;  /* 0x0000000a0f107276 */ /* 0x000fe4000781000c */
[----:B------:R-:W-:Y:S02]  /*3480*/  FMNMX3.FTZ R0, R9, R59, R11, !PT ;  /* 0x0000003b09007276 */ /* 0x000fe4000781000b */
[----:B------:R-:W-:-:S02]  /*3490*/  FSEL R15, R17, -INF , !P1 ;  /* 0xff800000110f7808 */ /* 0x000fc40004800000 */
[----:B------:R-:W-:Y:S02]  /*34a0*/  FMNMX3.FTZ R16, R16, R13, R14, !PT ;  /* 0x0000000d10107276 */ /* 0x000fe4000781000e */
[----:B------:R-:W-:Y:S02]  /*34b0*/  FSEL R116, R18, -INF , !P2 ;  /* 0xff80000012747808 */ /* 0x000fe40005000000 */
[----:B------:R-:W-:Y:S02]  /*34c0*/  FMNMX3.FTZ R0, R0, R55, R100, !PT ;  /* 0x0000003700007276 */ /* 0x000fe40007810064 */
[----:B------:R-:W-:Y:S02]  /*34d0*/  FMNMX.FTZ R18, R15, R16, !PT ;  /* 0x000000100f127209 */ /* 0x000fe40007810000 */
[----:B------:R-:W-:Y:S01]  /*34e0*/  FSEL R117, R19, -INF , !P1 ;  /* 0xff80000013757808 */ /* 0x000fe20004800000 */
[----:B------:R-:W-:Y:S01]  /*34f0*/  IMAD.SHL.U32 R19, R88, 0x200, RZ ;  /* 0x0000020058137824 */ /* 0x000fe200078e00ff */
[----:B------:R-:W-:Y:S01]  /*3500*/  FMNMX3.FTZ R0, R0, R101, R116, !PT ;  /* 0x0000006500007276 */ /* 0x000fe20007810074 */
[----:B------:R-:W2:Y:S01]  /*3510*/  SHFL.BFLY PT, R17, R18, 0x2, 0x1f ;  /* 0x0c401f0012117f89 */ /* 0x000ea200000e0000 */
[----:B------:R-:W-:-:S02]  /*3520*/  FSEL R206, R76, -INF , !P4 ;  /* 0xff8000004cce7808 */ /* 0x000fc40006000000 */
[----:B------:R-:W-:Y:S02]  /*3530*/  FMNMX.FTZ R21, R117, R0, !PT ;  /* 0x0000000075157209 */ /* 0x000fe40007810000 */
[----:B------:R-:W-:Y:S02]  /*3540*/  LOP3.LUT R0, R90, 0x200, R19, 0xf8, !PT ;  /* 0x000002005a007812 */ /* 0x000fe400078ef813 */
[----:B------:R-:W-:Y:S01]  /*3550*/  FSEL R198, R77, -INF , !P3 ;  /* 0xff8000004dc67808 */ /* 0x000fe20005800000 */
[----:B------:R-:W3:Y:S01]  /*3560*/  SHFL.BFLY PT, R16, R21, 0x2, 0x1f ;  /* 0x0c401f0015107f89 */ /* 0x000ee200000e0000 */
[----:B------:R-:W-:Y:S02]  /*3570*/  LEA R220, R0, UR5, 0x1 ;  /* 0x0000000500dc7c11 */ /* 0x000fe4000f8e08ff */
[----:B------:R-:W-:Y:S02]  /*3580*/  FSEL R202, R72, -INF , !P2 ;  /* 0xff80000048ca7808 */ /* 0x000fe40005000000 */
[----:B------:R-:W-:Y:S01]  /*3590*/  FSEL R203, R78, -INF , !P4 ;  /* 0xff8000004ecb7808 */ /* 0x000fe20006000000 */
[----:B------:R-:W-:Y:S01]  /*35a0*/  IMAD R0, R5, 0x2, R220 ;  /* 0x0000000205007824 */ /* 0x000fe200078e02dc */
[----:B------:R-:W-:Y:S01]  /*35b0*/  FSEL R200, R73, -INF , !P1 ;  /* 0xff80000049c87808 */ /* 0x000fe20004800000 */
[----:B------:R-:W-:Y:S01]  /*35c0*/  LDSM.16.MT88.4 R148, [R220+0xa000] ;  /* 0x00a00000dc94783b */ /* 0x000fe20000004200 */
[----:B------:R-:W-:Y:S01]  /*35d0*/  FSEL R197, R79, -INF , !P3 ;  /* 0xff8000004fc57808 */ /* 0x000fe20005800000 */
[----:B------:R-:W-:Y:S01]  /*35e0*/  IMAD R216, R3, 0x2, R0 ;  /* 0x0000000203d87824 */ /* 0x000fe200078e0200 */
[----:B------:R-:W-:Y:S01]  /*35f0*/  FSEL R201, R74, -INF , !P2 ;  /* 0xff8000004ac97808 */ /* 0x000fe20005000000 */
[----:B------:R-:W-:Y:S01]  /*3600*/  LDSM.16.MT88.4 R64, [R0+0xa000] ;  /* 0x00a000000040783b */ /* 0x000fe20000004200 */
[----:B------:R-:W-:-:S02]  /*3610*/  FSEL R199, R75, -INF , !P1 ;  /* 0xff8000004bc77808 */ /* 0x000fc40004800000 */
[----:B------:R-:W-:Y:S01]  /*3620*/  LEA R217, R3, R220, 0x1 ;  /* 0x000000dc03d97211 */ /* 0x000fe200078e08ff */
[----:B------:R-:W-:Y:S01]  /*3630*/  LDSM.16.MT88.4 R80, [R216+0xa000] ;  /* 0x00a00000d850783b */ /* 0x000fe20000004200 */
[----:B--2---:R-:W-:Y:S02]  /*3640*/  FMNMX.FTZ R17, R18, R17, !PT ;  /* 0x0000001112117209 */ /* 0x004fe40007810000 */
[----:B------:R-:W-:Y:S01]  /*3650*/  ISETP.NE.AND P4, PT, R30, RZ, PT ;  /* 0x000000ff1e00720c */ /* 0x000fe20003f85270 */
[----:B------:R-:W-:Y:S01]  /*3660*/  LDSM.16.MT88.4 R48, [R217+0xa000] ;  /* 0x00a00000d930783b */ /* 0x000fe20000004200 */
[----:B---3--:R-:W-:-:S03]  /*3670*/  FMNMX.FTZ R16, R21, R16, !PT ;  /* 0x0000001015107209 */ /* 0x008fc60007810000 */
[----:B------:R-:W2:Y:S04]  /*3680*/  SHFL.BFLY PT, R166, R17, 0x1, 0x1f ;  /* 0x0c201f0011a67f89 */ /* 0x000ea800000e0000 */
[----:B------:R-:W3:Y:S04]  /*3690*/  SHFL.BFLY PT, R165, R16, 0x1, 0x1f ;  /* 0x0c201f0010a57f89 */ /* 0x000ee800000e0000 */
[----:B------:R-:W-:Y:S04]  /*36a0*/  LDSM.16.MT88.4 R96, [R220+0xb000] ;  /* 0x00b00000dc60783b */ /* 0x000fe80000004200 */
[----:B------:R-:W-:Y:S04]  /*36b0*/  LDSM.16.MT88.4 R112, [R217+0xb000] ;  /* 0x00b00000d970783b */ /* 0x000fe80000004200 */
[----:B------:R4:W-:Y:S04]  /*36c0*/  LDSM.16.MT88.4 R128, [R0+0xb000] ;  /* 0x00b000000080783b */ /* 0x0009e80000004200 */
[----:B------:R-:W-:Y:S01]  /*36d0*/  LDSM.16.MT88.4 R176, [R220+0xa800] ;  /* 0x00a80000dcb0783b */ /* 0x000fe20000004200 */
[----:B--2---:R-:W-:-:S02]  /*36e0*/  FMNMX.FTZ R166, R17, R166, !PT ;  /* 0x000000a611a67209 */ /* 0x004fc40007810000 */
[----:B------:R-:W-:Y:S02]  /*36f0*/  FMNMX3.FTZ R17, R60, R24, R28, !PT ;  /* 0x000000183c117276 */ /* 0x000fe4000781001c */
[----:B---3--:R-:W-:Y:S01]  /*3700*/  FMNMX.FTZ R165, R16, R165, !PT ;  /* 0x000000a510a57209 */ /* 0x008fe20007810000 */
[----:B-1----:R-:W-:Y:S01]  /*3710*/  FMUL.FTZ R239, R166, UR4 ;  /* 0x00000004a6ef7c20 */ /* 0x002fe20008410000 */
[----:B------:R-:W-:Y:S02]  /*3720*/  FMNMX3.FTZ R5, R17, R26, R206, !PT ;  /* 0x0000001a11057276 */ /* 0x000fe400078100ce */
[----:B------:R-:W-:Y:S01]  /*3730*/  FMNMX3.FTZ R16, R25, R63, R27, !PT ;  /* 0x0000003f19107276 */ /* 0x000fe2000781001b */
[----:B------:R-:W-:Y:S01]  /*3740*/  FMUL.FTZ R118, R165, UR4 ;  /* 0x00000004a5767c20 */ /* 0x000fe20008410000 */
[----:B------:R-:W-:Y:S02]  /*3750*/  FMNMX3.FTZ R5, R5, R198, R202, !PT ;  /* 0x000000c605057276 */ /* 0x000fe400078100ca */
[----:B------:R-:W-:-:S02]  /*3760*/  FMNMX3.FTZ R16, R16, R29, R203, !PT ;  /* 0x0000001d10107276 */ /* 0x000fc400078100cb */
[----:B------:R-:W-:Y:S02]  /*3770*/  FMNMX.FTZ R5, R200, R5, !PT ;  /* 0x00000005c8057209 */ /* 0x000fe40007810000 */
[----:B------:R-:W-:Y:S02]  /*3780*/  FMNMX3.FTZ R16, R16, R197, R201, !PT ;  /* 0x000000c510107276 */ /* 0x000fe400078100c9 */
[----:B------:R-:W-:Y:S01]  /*3790*/  FSETP.NEU.FTZ.AND P0, PT, R166, -INF , PT ;  /* 0xff800000a600780b */ /* 0x000fe20003f1d000 */
[----:B------:R-:W1:Y:S01]  /*37a0*/  SHFL.BFLY PT, R18, R5, 0x2, 0x1f ;  /* 0x0c401f0005127f89 */ /* 0x000e6200000e0000 */
[----:B------:R-:W-:Y:S02]  /*37b0*/  FMNMX.FTZ R16, R199, R16, !PT ;  /* 0x00000010c7107209 */ /* 0x000fe40007810000 */
[----:B------:R-:W-:Y:S02]  /*37c0*/  FSEL R239, R239, RZ, P0 ;  /* 0x000000ffefef7208 */ /* 0x000fe40000000000 */
[----:B------:R-:W-:Y:S01]  /*37d0*/  FSETP.NEU.FTZ.AND P0, PT, R165, -INF , PT ;  /* 0xff800000a500780b */ /* 0x000fe20003f1d000 */
[----:B------:R-:W2:Y:S01]  /*37e0*/  SHFL.BFLY PT, R17, R16, 0x2, 0x1f ;  /* 0x0c401f0010117f89 */ /* 0x000ea200000e0000 */
[----:B----4-:R-:W-:Y:S01]  /*37f0*/  IADD3 R0, PT, PT, R220, 0xa040, RZ ;  /* 0x0000a040dc007810 */ /* 0x010fe20007ffe0ff */
[--C-:B------:R-:W-:Y:S01]  /*3800*/  FFMA.FTZ R182, R8, UR4, -R239.reuse ;  /* 0x0000000408b67c23 */ /* 0x100fe200080108ef */
[----:B------:R-:W-:Y:S01]  /*3810*/  FSEL R118, R118, RZ, P0 ;  /* 0x000000ff76767208 */ /* 0x000fe20000000000 */
[--C-:B------:R-:W-:Y:S01]  /*3820*/  FFMA.FTZ R164, R10, UR4, -R239.reuse ;  /* 0x000000040aa47c23 */ /* 0x100fe200080108ef */
[--C-:B------:R-:W-:Y:S01]  /*3830*/  FFMA.FTZ R183, R56, UR4, -R239.reuse ;  /* 0x0000000438b77c23 */ /* 0x100fe200080108ef */
[--C-:B------:R-:W-:Y:S01]  /*3840*/  FFMA.FTZ R181, R52, UR4, -R239.reuse ;  /* 0x0000000434b57c23 */ /* 0x100fe200080108ef */
[--C-:B------:R-:W-:Y:S01]  /*3850*/  FFMA.FTZ R192, R12, UR4, -R239.reuse ;  /* 0x000000040cc07c23 */ /* 0x100fe200080108ef */
[--C-:B------:R-:W-:Y:S01]  /*3860*/  FFMA.FTZ R180, R9, UR4, -R118.reuse ;  /* 0x0000000409b47c23 */ /* 0x100fe20008010876 */
[--C-:B------:R-:W-:Y:S01]  /*3870*/  FFMA.FTZ R184, R11, UR4, -R118.reuse ;  /* 0x000000040bb87c23 */ /* 0x100fe20008010876 */
[--C-:B------:R-:W-:Y:S01]  /*3880*/  FFMA.FTZ R185, R59, UR4, -R118.reuse ;  /* 0x000000043bb97c23 */ /* 0x100fe20008010876 */
[----:B------:R-:W-:Y:S01]  /*3890*/  LDSM.16.MT88.4 R8, [R216+0xb000] ;  /* 0x00b00000d808783b */ /* 0x000fe20000004200 */
[--C-:B------:R-:W-:Y:S01]  /*38a0*/  FFMA.FTZ R169, R55, UR4, -R118.reuse ;  /* 0x0000000437a97c23 */ /* 0x100fe20008010876 */
[----:B------:R-:W-:Y:S01]  /*38b0*/  MUFU.EX2 R183, R183 ;  /* 0x000000b700b77308 */ /* 0x000fe20000000800 */
[--C-:B------:R-:W-:Y:S01]  /*38c0*/  FFMA.FTZ R119, R13, UR4, -R239.reuse ;  /* 0x000000040d777c23 */ /* 0x100fe200080108ef */
[--C-:B------:R-:W-:Y:S01]  /*38d0*/  FFMA.FTZ R194, R14, UR4, -R239.reuse ;  /* 0x000000040ec27c23 */ /* 0x100fe200080108ef */
[----:B------:R-:W-:Y:S01]  /*38e0*/  FFMA.FTZ R239, R15, UR4, -R239 ;  /* 0x000000040fef7c23 */ /* 0x000fe200080108ef */
[----:B------:R-:W3:Y:S01]  /*38f0*/  MUFU.EX2 R182, R182 ;  /* 0x000000b600b67308 */ /* 0x000ee20000000800 */
[----:B-1----:R-:W-:Y:S01]  /*3900*/  FMNMX.FTZ R5, R5, R18, !PT ;  /* 0x0000001205057209 */ /* 0x002fe20007810000 */
[--C-:B------:R-:W-:Y:S01]  /*3910*/  FFMA.FTZ R193, R101, UR4, -R118.reuse ;  /* 0x0000000465c17c23 */ /* 0x100fe20008010876 */
[--C-:B------:R-:W-:Y:S01]  /*3920*/  FFMA.FTZ R196, R116, UR4, -R118.reuse ;  /* 0x0000000474c47c23 */ /* 0x100fe20008010876 */
[----:B------:R-:W-:Y:S01]  /*3930*/  MUFU.EX2 R181, R181 ;  /* 0x000000b500b57308 */ /* 0x000fe20000000800 */
[----:B------:R-:W-:Y:S01]  /*3940*/  FFMA.FTZ R237, R117, UR4, -R118 ;  /* 0x0000000475ed7c23 */ /* 0x000fe20008010876 */
[----:B------:R-:W1:Y:S01]  /*3950*/  SHFL.BFLY PT, R168, R5, 0x1, 0x1f ;  /* 0x0c201f0005a87f89 */ /* 0x000e6200000e0000 */
[----:B--2---:R-:W-:Y:S01]  /*3960*/  FMNMX.FTZ R16, R16, R17, !PT ;  /* 0x0000001110107209 */ /* 0x004fe20007810000 */
[----:B------:R-:W2:Y:S04]  /*3970*/  MUFU.EX2 R164, R164 ;  /* 0x000000a400a47308 */ /* 0x000ea80000000800 */
[----:B------:R-:W4:Y:S01]  /*3980*/  SHFL.BFLY PT, R167, R16, 0x1, 0x1f ;  /* 0x0c201f0010a77f89 */ /* 0x000f2200000e0000 */
[----:B------:R-:W-:Y:S01]  /*3990*/  MUFU.EX2 R180, R180 ;  /* 0x000000b400b47308 */ /* 0x000fe20000000800 */
[----:B---3--:R-:W-:Y:S01]  /*39a0*/  F2FP.F16.F32.PACK_AB R140, R182, R183 ;  /* 0x000000b7b68c723e */ /* 0x008fe200000000ff */
[----:B------:R-:W-:-:S02]  /*39b0*/  FADD.FTZ R182, R183, R182 ;  /* 0x000000b6b7b67221 */ /* 0x000fc40000010000 */
[----:B------:R-:W3:Y:S04]  /*39c0*/  MUFU.EX2 R185, R185 ;  /* 0x000000b900b97308 */ /* 0x000ee80000000800 */
[----:B------:R-:W-:Y:S01]  /*39d0*/  MUFU.EX2 R184, R184 ;  /* 0x000000b800b87308 */ /* 0x000fe20000000800 */
[C---:B--2---:R-:W-:Y:S01]  /*39e0*/  F2FP.F16.F32.PACK_AB R142, R164.reuse, R181 ;  /* 0x000000b5a48e723e */ /* 0x044fe200000000ff */
[----:B------:R-:W-:Y:S02]  /*39f0*/  FADD.FTZ R181, R181, R182 ;  /* 0x000000b6b5b57221 */ /* 0x000fe40000010000 */
[----:B------:R-:W2:Y:S02]  /*3a00*/  MUFU.EX2 R169, R169 ;  /* 0x000000a900a97308 */ /* 0x000ea40000000800 */
[----:B------:R-:W-:-:S02]  /*3a10*/  FADD.FTZ R181, R164, R181 ;  /* 0x000000b5a4b57221 */ /* 0x000fc40000010000 */
[----:B------:R-:W-:Y:S01]  /*3a20*/  MUFU.EX2 R192, R192 ;  /* 0x000000c000c07308 */ /* 0x000fe20000000800 */
[----:B-1----:R-:W-:Y:S01]  /*3a30*/  FMNMX.FTZ R168, R5, R168, !PT ;  /* 0x000000a805a87209 */ /* 0x002fe20007810000 */
[----:B------:R-:W-:Y:S01]  /*3a40*/  VIADD R5, R220, 0xa020 ;  /* 0x0000a020dc057836 */ /* 0x000fe20000000000 */
[----:B---3--:R-:W-:Y:S01]  /*3a50*/  F2FP.F16.F32.PACK_AB R141, R185, R180 ;  /* 0x000000b4b98d723e */ /* 0x008fe200000000ff */
[----:B------:R-:W-:Y:S01]  /*3a60*/  MUFU.EX2 R194, R194 ;  /* 0x000000c200c27308 */ /* 0x000fe20000000800 */
[C---:B------:R-:W-:Y:S01]  /*3a70*/  FSETP.NEU.FTZ.AND P0, PT, R168.reuse, -INF , PT ;  /* 0xff800000a800780b */ /* 0x040fe20003f1d000 */
[----:B------:R-:W-:Y:S01]  /*3a80*/  FMUL.FTZ R205, R168, UR4 ;  /* 0x00000004a8cd7c20 */ /* 0x000fe20008410000 */
[----:B----4-:R-:W-:Y:S01]  /*3a90*/  FMNMX.FTZ R167, R16, R167, !PT ;  /* 0x000000a710a77209 */ /* 0x010fe20007810000 */
[----:B------:R-:W-:Y:S01]  /*3aa0*/  MUFU.EX2 R239, R239 ;  /* 0x000000ef00ef7308 */ /* 0x000fe20000000800 */
[----:B------:R-:W-:Y:S01]  /*3ab0*/  IADD3 R16, PT, PT, R220, 0xa000, RZ ;  /* 0x0000a000dc107810 */ /* 0x000fe20007ffe0ff */
[----:B------:R-:W-:Y:S01]  /*3ac0*/  FADD.FTZ R185, R180, R185 ;  /* 0x000000b9b4b97221 */ /* 0x000fe20000010000 */
[----:B------:R-:W-:Y:S01]  /*3ad0*/  FSEL R205, R205, RZ, P0 ;  /* 0x000000ffcdcd7208 */ /* 0x000fe20000000000 */
[C---:B------:R-:W-:Y:S01]  /*3ae0*/  FMUL.FTZ R204, R167.reuse, UR4 ;  /* 0x00000004a7cc7c20 */ /* 0x040fe20008410000 */
[----:B------:R-:W-:Y:S01]  /*3af0*/  FSETP.NEU.FTZ.AND P0, PT, R167, -INF , PT ;  /* 0xff800000a700780b */ /* 0x000fe20003f1d000 */
[C---:B------:R-:W-:Y:S01]  /*3b00*/  @P6 VIADD R5, R16.reuse, 0xffffffe0 ;  /* 0xffffffe010056836 */ /* 0x040fe20000000000 */
[----:B------:R-:W-:Y:S01]  /*3b10*/  @P5 IADD3 R0, PT, PT, R16, -0x40, RZ ;  /* 0xffffffc010005810 */ /* 0x000fe20007ffe0ff */
[--C-:B------:R-:W-:Y:S01]  /*3b20*/  FFMA.FTZ R190, R24, UR4, -R205.reuse ;  /* 0x0000000418be7c23 */ /* 0x100fe200080108cd */
[----:B------:R-:W-:Y:S01]  /*3b30*/  FSEL R204, R204, RZ, P0 ;  /* 0x000000ffcccc7208 */ /* 0x000fe20000000000 */
[--C-:B------:R-:W-:Y:S01]  /*3b40*/  FFMA.FTZ R188, R28, UR4, -R205.reuse ;  /* 0x000000041cbc7c23 */ /* 0x100fe200080108cd */
[----:B------:R-:W-:Y:S01]  /*3b50*/  LEA R213, R3, R0, 0x1 ;  /* 0x0000000003d57211 */ /* 0x000fe200078e08ff */
[--C-:B------:R-:W-:Y:S01]  /*3b60*/  FFMA.FTZ R171, R26, UR4, -R205.reuse ;  /* 0x000000041aab7c23 */ /* 0x100fe200080108cd */
[----:B------:R-:W-:Y:S01]  /*3b70*/  LDSM.16.MT88.4 R32, [R0+0x800] ;  /* 0x000800000020783b */ /* 0x000fe20000004200 */
[--C-:B------:R-:W-:Y:S01]  /*3b80*/  FFMA.FTZ R189, R25, UR4, -R204.reuse ;  /* 0x0000000419bd7c23 */ /* 0x100fe200080108cc */
[--C-:B------:R-:W-:Y:S01]  /*3b90*/  FFMA.FTZ R187, R27, UR4, -R204.reuse ;  /* 0x000000041bbb7c23 */ /* 0x100fe200080108cc */
[--C-:B------:R-:W-:Y:S01]  /*3ba0*/  FFMA.FTZ R170, R29, UR4, -R204.reuse ;  /* 0x000000041daa7c23 */ /* 0x100fe200080108cc */
[----:B------:R1:W-:Y:S01]  /*3bb0*/  LDSM.16.MT88.4 R16, [R0+0x1800] ;  /* 0x001800000010783b */ /* 0x0003e20000004200 */
[--C-:B------:R-:W-:Y:S01]  /*3bc0*/  FFMA.FTZ R191, R60, UR4, -R205.reuse ;  /* 0x000000043cbf7c23 */ /* 0x100fe200080108cd */
[--C-:B------:R-:W-:Y:S01]  /*3bd0*/  FFMA.FTZ R186, R63, UR4, -R204.reuse ;  /* 0x000000043fba7c23 */ /* 0x100fe200080108cc */
[----:B------:R-:W-:Y:S01]  /*3be0*/  MUFU.EX2 R190, R190 ;  /* 0x000000be00be7308 */ /* 0x000fe20000000800 */
[----:B------:R-:W3:Y:S01]  /*3bf0*/  LDSM.16.MT88.4 R172, [R5+0x800] ;  /* 0x0008000005ac783b */ /* 0x000ee20000004200 */
[----:B--2---:R-:W-:Y:S01]  /*3c00*/  F2FP.F16.F32.PACK_AB R143, R169, R184 ;  /* 0x000000b8a98f723e */ /* 0x004fe200000000ff */
[--C-:B------:R-:W-:Y:S01]  /*3c10*/  FFMA.FTZ R207, R206, UR4, -R205.reuse ;  /* 0x00000004cecf7c23 */ /* 0x100fe200080108cd */
[----:B------:R-:W2:Y:S01]  /*3c20*/  MUFU.EX2 R191, R191 ;  /* 0x000000bf00bf7308 */ /* 0x000ea20000000800 */
[----:B------:R-:W4:Y:S01]  /*3c30*/  LDSM.16.MT88.4 R28, [R213+0x800] ;  /* 0x00080000d51c783b */ /* 0x000f220000004200 */
[--C-:B------:R-:W-:Y:S01]  /*3c40*/  FFMA.FTZ R206, R202, UR4, -R205.reuse ;  /* 0x00000004cace7c23 */ /* 0x100fe200080108cd */
[--C-:B------:R-:W-:Y:S01]  /*3c50*/  FFMA.FTZ R195, R198, UR4, -R205.reuse ;  /* 0x00000004c6c37c23 */ /* 0x100fe200080108cd */
[----:B------:R-:W-:Y:S01]  /*3c60*/  MUFU.EX2 R188, R188 ;  /* 0x000000bc00bc7308 */ /* 0x000fe20000000800 */
[----:B------:R-:W5:Y:S01]  /*3c70*/  LDSM.16.MT88.4 R24, [R220+0xb800] ;  /* 0x00b80000dc18783b */ /* 0x000f620000004200 */
[C---:B------:R-:W-:Y:S01]  /*3c80*/  HMMA.16816.F32 R156, R140.reuse, R148, RZ ;  /* 0x000000948c9c723c */ /* 0x040fe200000018ff */
[--C-:B------:R-:W-:Y:S01]  /*3c90*/  FFMA.FTZ R202, R197, UR4, -R204.reuse ;  /* 0x00000004c5ca7c23 */ /* 0x100fe200080108cc */
[----:B------:R-:W1:Y:S01]  /*3ca0*/  MUFU.EX2 R171, R171 ;  /* 0x000000ab00ab7308 */ /* 0x000e620000000800 */
[----:B------:R-:W5:Y:S01]  /*3cb0*/  LDSM.16.MT88.4 R20, [R5+0x1800] ;  /* 0x001800000514783b */ /* 0x000f620000004200 */
[----:B------:R-:W-:Y:S01]  /*3cc0*/  FFMA.FTZ R203, R203, UR4, -R204 ;  /* 0x00000004cbcb7c23 */ /* 0x000fe200080108cc */
[----:B------:R-:W-:Y:S01]  /*3cd0*/  FFMA.FTZ R241, R200, UR4, -R205 ;  /* 0x00000004c8f17c23 */ /* 0x000fe200080108cd */
[----:B------:R-:W-:Y:S01]  /*3ce0*/  MUFU.EX2 R189, R189 ;  /* 0x000000bd00bd7308 */ /* 0x000fe20000000800 */
[----:B------:R-:W5:Y:S01]  /*3cf0*/  LDSM.16.MT88.4 R12, [R213+0x1800] ;  /* 0x00180000d50c783b */ /* 0x000f620000004200 */
[C---:B------:R-:W-:Y:S01]  /*3d00*/  HMMA.16816.F32 R40, R140.reuse, R48, RZ ;  /* 0x000000308c28723c */ /* 0x040fe200000018ff */
[----:B--2---:R-:W-:Y:S01]  /*3d10*/  F2FP.F16.F32.PACK_AB R136, R190, R191 ;  /* 0x000000bfbe88723e */ /* 0x004fe200000000ff */
[----:B------:R-:W2:Y:S01]  /*3d20*/  MUFU.EX2 R186, R186 ;  /* 0x000000ba00ba7308 */ /* 0x000ea20000000800 */
[----:B-1----:R-:W-:Y:S01]  /*3d30*/  FFMA.FTZ R0, R100, UR4, -R118 ;  /* 0x0000000464007c23 */ /* 0x002fe20008010876 */
[--C-:B------:R-:W-:Y:S01]  /*3d40*/  FFMA.FTZ R238, R199, UR4, -R204.reuse ;  /* 0x00000004c7ee7c23 */ /* 0x100fe200080108cc */
[----:B------:R-:W-:Y:S01]  /*3d50*/  FFMA.FTZ R201, R201, UR4, -R204 ;  /* 0x00000004c9c97c23 */ /* 0x000fe200080108cc */
[----:B------:R-:W-:Y:S01]  /*3d60*/  MUFU.EX2 R187, R187 ;  /* 0x000000bb00bb7308 */ /* 0x000fe20000000800 */
[----:B------:R-:W-:Y:S01]  /*3d70*/  FADD.FTZ R191, R191, R190 ;  /* 0x000000bebfbf7221 */ /* 0x000fe20000010000 */
[----:B------:R-:W-:Y:S01]  /*3d80*/  HMMA.16816.F32 R56, R140, R64, RZ ;  /* 0x000000408c38723c */ /* 0x000fe200000018ff */
[----:B------:R-:W-:Y:S01]  /*3d90*/  F2FP.F16.F32.PACK_AB R138, R171, R188 ;  /* 0x000000bcab8a723e */ /* 0x000fe200000000ff */
[----:B------:R-:W1:Y:S01]  /*3da0*/  MUFU.EX2 R170, R170 ;  /* 0x000000aa00aa7308 */ /* 0x000e620000000800 */
[----:B------:R-:W-:Y:S01]  /*3db0*/  FADD.FTZ R188, R188, R191 ;  /* 0x000000bfbcbc7221 */ /* 0x000fe20000010000 */
[----:B------:R-:W-:-:S02]  /*3dc0*/  FADD.FTZ R184, R184, R185 ;  /* 0x000000b9b8b87221 */ /* 0x000fc40000010000 */
[----:B------:R3:W4:Y:S01]  /*3dd0*/  MUFU.EX2 R3, R119 ;  /* 0x0000007700037308 */ /* 0x0007220000000800 */
[----:B------:R-:W-:Y:S01]  /*3de0*/  FADD.FTZ R171, R171, R188 ;  /* 0x000000bcabab7221 */ /* 0x000fe20000010000 */
[C---:B------:R-:W-:Y:S01]  /*3df0*/  HMMA.16816.F32 R72, R140.reuse, R80, RZ ;  /* 0x000000508c48723c */ /* 0x040fe200000018ff */
[----:B--2---:R-:W-:Y:S01]  /*3e00*/  F2FP.F16.F32.PACK_AB R137, R186, R189 ;  /* 0x000000bdba89723e */ /* 0x004fe200000000ff */
[----:B------:R-:W-:Y:S01]  /*3e10*/  MUFU.EX2 R0, R0 ;  /* 0x0000000000007308 */ /* 0x000fe20000000800 */
[----:B------:R-:W-:Y:S01]  /*3e20*/  FADD.FTZ R186, R189, R186 ;  /* 0x000000babdba7221 */ /* 0x000fe20000010000 */
[----:B------:R-:W-:Y:S02]  /*3e30*/  FADD.FTZ R169, R169, R184 ;  /* 0x000000b8a9a97221 */ /* 0x000fe40000010000 */
[----:B------:R-:W2:Y:S02]  /*3e40*/  MUFU.EX2 R193, R193 ;  /* 0x000000c100c17308 */ /* 0x000ea40000000800 */
[----:B------:R-:W-:Y:S01]  /*3e50*/  HMMA.16816.F32 R88, R140, R96, RZ ;  /* 0x000000608c58723c */ /* 0x000fe200000018ff */
[----:B-1----:R-:W-:Y:S01]  /*3e60*/  F2FP.F16.F32.PACK_AB R139, R170, R187 ;  /* 0x000000bbaa8b723e */ /* 0x002fe200000000ff */
[----:B------:R-:W-:Y:S01]  /*3e70*/  MUFU.EX2 R196, R196 ;  /* 0x000000c400c47308 */ /* 0x000fe20000000800 */
[----:B------:R-:W-:-:S03]  /*3e80*/  FADD.FTZ R187, R187, R186 ;  /* 0x000000babbbb7221 */ /* 0x000fc60000010000 */
[----:B------:R-:W1:Y:S01]  /*3e90*/  MUFU.EX2 R237, R237 ;  /* 0x000000ed00ed7308 */ /* 0x000e620000000800 */
[----:B------:R-:W-:Y:S01]  /*3ea0*/  FADD.FTZ R170, R170, R187 ;  /* 0x000000bbaaaa7221 */ /* 0x000fe20000010000 */
[C---:B------:R-:W-:Y:S02]  /*3eb0*/  HMMA.16816.F32 R104, R140.reuse, R112, RZ ;  /* 0x000000708c68723c */ /* 0x040fe400000018ff */
[----:B------:R-:W-:Y:S04]  /*3ec0*/  MUFU.EX2 R198, R207 ;  /* 0x000000cf00c67308 */ /* 0x000fe80000000800 */
[----:B------:R-:W5:Y:S02]  /*3ed0*/  MUFU.EX2 R195, R195 ;  /* 0x000000c300c37308 */ /* 0x000f640000000800 */
        /* <DEDUP_REMOVED lines=9> */
[C---:B------:R-:W-:Y:S08]  /*3f70*/  HMMA.16816.F32 R44, R140.reuse, R50, RZ ;  /* 0x000000328c2c723c */ /* 0x040ff000000018ff */
[C---:B------:R-:W-:Y:S08]  /*3f80*/  HMMA.16816.F32 R60, R140.reuse, R66, RZ ;  /* 0x000000428c3c723c */ /* 0x040ff000000018ff */
[C---:B------:R-:W-:Y:S08]  /*3f90*/  HMMA.16816.F32 R76, R140.reuse, R82, RZ ;  /* 0x000000528c4c723c */ /* 0x040ff000000018ff */
[C---:B------:R-:W-:Y:S08]  /*3fa0*/  HMMA.16816.F32 R92, R140.reuse, R98, RZ ;  /* 0x000000628c5c723c */ /* 0x040ff000000018ff */
[C---:B------:R-:W-:Y:S08]  /*3fb0*/  HMMA.16816.F32 R108, R140.reuse, R114, RZ ;  /* 0x000000728c6c723c */ /* 0x040ff000000018ff */
[C---:B------:R-:W-:Y:S08]  /*3fc0*/  HMMA.16816.F32 R124, R140.reuse, R130, RZ ;  /* 0x000000828c7c723c */ /* 0x040ff000000018ff */
[----:B------:R-:W-:Y:S08]  /*3fd0*/  HMMA.16816.F32 R140, R140, R10, RZ ;  /* 0x0000000a8c8c723c */ /* 0x000ff000000018ff */
[C---:B------:R-:W-:Y:S08]  /*3fe0*/  HMMA.16816.F32 R160, R136.reuse, R148, RZ ;  /* 0x0000009488a0723c */ /* 0x040ff000000018ff */
[C---:B------:R-:W-:Y:S08]  /*3ff0*/  HMMA.16816.F32 R36, R136.reuse, R48, RZ ;  /* 0x000000308824723c */ /* 0x040ff000000018ff */
[C---:B------:R-:W-:Y:S08]  /*4000*/  HMMA.16816.F32 R52, R136.reuse, R64, RZ ;  /* 0x000000408834723c */ /* 0x040ff000000018ff */
[C---:B------:R-:W-:Y:S08]  /*4010*/  HMMA.16816.F32 R68, R136.reuse, R80, RZ ;  /* 0x000000508844723c */ /* 0x040ff000000018ff */
[C---:B------:R-:W-:Y:S08]  /*4020*/  HMMA.16816.F32 R84, R136.reuse, R96, RZ ;  /* 0x000000608854723c */ /* 0x040ff000000018ff */
[C---:B------:R-:W-:Y:S08]  /*4030*/  HMMA.16816.F32 R100, R136.reuse, R112, RZ ;  /* 0x000000708864723c */ /* 0x040ff000000018ff */
[C---:B---3--:R-:W-:Y:S08]  /*4040*/  HMMA.16816.F32 R116, R136.reuse, R128, RZ ;  /* 0x000000808874723c */ /* 0x048ff000000018ff */
        /* <DEDUP_REMOVED lines=8> */
[----:B----4-:R-:W-:Y:S01]  /*40d0*/  F2FP.F16.F32.PACK_AB R8, R3, R192 ;  /* 0x000000c00308723e */ /* 0x010fe200000000ff */
[----:B------:R-:W-:Y:S01]  /*40e0*/  FADD.FTZ R192, R192, R181 ;  /* 0x000000b5c0c07221 */ /* 0x000fe20000010000 */
[----:B--2---:R-:W-:Y:S01]  /*40f0*/  F2FP.F16.F32.PACK_AB R9, R193, R0 ;  /* 0x00000000c109723e */ /* 0x004fe200000000ff */
[----:B------:R-:W-:-:S02]  /*4100*/  FADD.FTZ R0, R0, R169 ;  /* 0x000000a900007221 */ /* 0x000fc40000010000 */
[----:B------:R-:W-:Y:S02]  /*4110*/  FADD.FTZ R3, R3, R192 ;  /* 0x000000c003037221 */ /* 0x000fe40000010000 */
[----:B------:R-:W-:Y:S01]  /*4120*/  HMMA.16816.F32 R136, R136, R10, RZ ;  /* 0x0000000a8888723c */ /* 0x000fe200000018ff */
[----:B------:R-:W-:Y:S01]  /*4130*/  F2FP.F16.F32.PACK_AB R10, R239, R194 ;  /* 0x000000c2ef0a723e */ /* 0x000fe200000000ff */
[----:B------:R-:W-:Y:S01]  /*4140*/  FADD.FTZ R193, R193, R0 ;  /* 0x00000000c1c17221 */ /* 0x000fe20000010000 */
[----:B-1----:R-:W-:Y:S01]  /*4150*/  F2FP.F16.F32.PACK_AB R11, R237, R196 ;  /* 0x000000c4ed0b723e */ /* 0x002fe200000000ff */
[----:B------:R-:W-:Y:S02]  /*4160*/  FADD.FTZ R194, R194, R3 ;  /* 0x00000003c2c27221 */ /* 0x000fe40000010000 */
[----:B------:R-:W-:Y:S02]  /*4170*/  FADD.FTZ R196, R196, R193 ;  /* 0x000000c1c4c47221 */ /* 0x000fe40000010000 */
[----:B------:R-:W-:-:S02]  /*4180*/  FADD.FTZ R239, R239, R194 ;  /* 0x000000c2efef7221 */ /* 0x000fc40000010000 */
[----:B------:R-:W-:Y:S01]  /*4190*/  HMMA.16816.F32 R156, R8, R176, R156 ;  /* 0x000000b0089c723c */ /* 0x000fe2000000189c */
[----:B------:R-:W-:-:S07]  /*41a0*/  FADD.FTZ R237, R237, R196 ;  /* 0x000000c4eded7221 */ /* 0x000fce0000010000 */
        /* <DEDUP_REMOVED lines=15> */
[----:B------:R-:W-:Y:S01]  /*42a0*/  F2FP.F16.F32.PACK_AB R8, R195, R198 ;  /* 0x000000c6c308723e */ /* 0x000fe200000000ff */
[----:B------:R-:W-:Y:S01]  /*42b0*/  FADD.FTZ R198, R198, R171 ;  /* 0x000000abc6c67221 */ /* 0x000fe20000010000 */
[----:B------:R-:W-:Y:S01]  /*42c0*/  F2FP.F16.F32.PACK_AB R9, R202, R197 ;  /* 0x000000c5ca09723e */ /* 0x000fe200000000ff */
[----:B------:R-:W-:Y:S01]  /*42d0*/  FADD.FTZ R197, R197, R170 ;  /* 0x000000aac5c57221 */ /* 0x000fe20000010000 */
[----:B------:R-:W-:Y:S01]  /*42e0*/  F2FP.F16.F32.PACK_AB R10, R241, R200 ;  /* 0x000000c8f10a723e */ /* 0x000fe200000000ff */
[----:B------:R-:W-:Y:S01]  /*42f0*/  FADD.FTZ R195, R195, R198 ;  /* 0x000000c6c3c37221 */ /* 0x000fe20000010000 */
[----:B------:R-:W-:Y:S01]  /*4300*/  F2FP.F16.F32.PACK_AB R11, R238, R199 ;  /* 0x000000c7ee0b723e */ /* 0x000fe200000000ff */
[----:B------:R-:W-:-:S02]  /*4310*/  FADD.FTZ R202, R202, R197 ;  /* 0x000000c5caca7221 */ /* 0x000fc40000010000 */
[----:B------:R-:W-:Y:S02]  /*4320*/  FADD.FTZ R200, R200, R195 ;  /* 0x000000c3c8c87221 */ /* 0x000fe40000010000 */
[----:B------:R-:W-:Y:S02]  /*4330*/  FADD.FTZ R199, R199, R202 ;  /* 0x000000cac7c77221 */ /* 0x000fe40000010000 */
[----:B------:R-:W-:Y:S01]  /*4340*/  HMMA.16816.F32 R160, R8, R176, R160 ;  /* 0x000000b008a0723c */ /* 0x000fe200000018a0 */
        /* <DEDUP_REMOVED lines=18> */
[----:B------:R-:W-:-:S15]  /*4470*/  @!P4 BRA `(.L_x_1064) ;  /* 0x00000020008cc947 */ /* 0x000fde0003800000 */
[----:B------:R-:W-:Y:S01]  /*4480*/  MOV R219, 0x40 ;  /* 0x0000004000db7802 */ /* 0x000fe20000000f00 */
[----:B------:R-:W-:Y:S01]  /*4490*/  IMAD.SHL.U32 R235, R6, 0x10, RZ ;  /* 0x0000001006eb7824 */ /* 0x000fe200078e00ff */
[----:B------:R-:W-:Y:S01]  /*44a0*/  LEA.HI.SX32 R236, R2, 0xfffffffe, 0x1b ;  /* 0xfffffffe02ec7811 */ /* 0x000fe200078fdaff */
[----:B------:R-:W-:Y:S01]  /*44b0*/  IMAD.MOV.U32 R2, RZ, RZ, R165 ;  /* 0x000000ffff027224 */ /* 0x000fe200078e00a5 */
[----:B------:R-:W-:Y:S01]  /*44c0*/  SEL R219, R219, 0xffffffc0, !P5 ;  /* 0xffffffc0dbdb7807 */ /* 0x000fe20006800000 */
[----:B------:R-:W-:Y:S01]  /*44d0*/  IMAD.MOV.U32 R169, RZ, RZ, R166 ;  /* 0x000000ffffa97224 */ /* 0x000fe200078e00a6 */
[----:B------:R-:W-:Y:S01]  /*44e0*/  SHF.L.U64.HI R234, R6, 0x4, R7 ;  /* 0x0000000406ea7819 */ /* 0x000fe20000010207 */
[----:B------:R-:W-:Y:S01]  /*44f0*/  IMAD.MOV.U32 R3, RZ, RZ, R168 ;  /* 0x000000ffff037224 */ /* 0x000fe200078e00a8 */
[----:B------:R-:W-:Y:S01]  /*4500*/  IADD3 R215, PT, PT, R4, R219, RZ ;  /* 0x000000db04d77210 */ /* 0x000fe20007ffe0ff */
[C---:B------:R-:W-:Y:S01]  /*4510*/  VIADD R212, R5.reuse, 0x1800 ;  /* 0x0000180005d47836 */ /* 0x040fe20000000000 */
[----:B------:R-:W-:Y:S01]  /*4520*/  MOV R0, R167 ;  /* 0x000000a700007202 */ /* 0x000fe20000000f00 */
[----:B------:R-:W-:Y:S01]  /*4530*/  VIADD R242, R220, 0xa040 ;  /* 0x0000a040dcf27836 */ /* 0x000fe20000000000 */
[----:B------:R-:W-:Y:S01]  /*4540*/  IADD3 R214, PT, PT, R5, 0x800, RZ ;  /* 0x0000080005d67810 */ /* 0x000fe20007ffe0ff */
[----:B------:R-:W-:Y:S01]  /*4550*/  IMAD.IADD R219, R224, 0x1, R219 ;  /* 0x00000001e0db7824 */ /* 0x000fe200078e02db */
[----:B------:R-:W-:Y:S01]  /*4560*/  IADD3 R240, PT, PT, R220, 0xa000, RZ ;  /* 0x0000a000dcf07810 */ /* 0x000fe20007ffe0ff */
[C---:B------:R-:W-:Y:S01]  /*4570*/  VIADD R244, R215.reuse, 0x8020 ;  /* 0x00008020d7f47836 */ /* 0x040fe20000000000 */
[----:B------:R-:W-:Y:S01]  /*4580*/  IADD3 R243, PT, PT, R215, 0x8000, RZ ;  /* 0x00008000d7f37810 */ /* 0x000fe20007ffe0ff */
[----:B------:R-:W1:Y:S01]  /*4590*/  LDCU UR4, c[0x0][0x45c] ;  /* 0x00008b80ff0477ac */ /* 0x000e620008000800 */
[----:B------:R-:W2:Y:S01]  /*45a0*/  LDCU.64 UR6, c[0x0][0x3c0] ;  /* 0x00007800ff0677ac */ /* 0x000ea20008000a00 */
[----:B------:R-:W-:Y:S05]  /*45b0*/  BRA `(.L_x_1065) ;  /* 0x0000000000547947 */ /* 0x000fea0003800000 */
.L_x_1067:
[----:B------:R-:W1:Y:S01]  /*45c0*/  LDC.64 R164, c[0x0][0x3b8] ;  /* 0x0000ee00ffa47b82 */ /* 0x000e620000000a00 */
[----:B------:R-:W-:Y:S04]  /*45d0*/  VIADD R173, R236, 0xffffffff ;  /* 0xffffffffecad7836 */ /* 0x000fe80000000000 */
[C---:B-1----:R-:W-:Y:S04]  /*45e0*/  IMAD.WIDE.U32 R166, R173.reuse, R164, RZ ;  /* 0x000000a4ada67225 */ /* 0x042fe800078e00ff */
[----:B------:R-:W-:Y:S01]  /*45f0*/  IMAD R167, R173, R165, R167 ;  /* 0x000000a5ada77224 */ /* 0x000fe200078e02a7 */
[C---:B------:R-:W-:Y:S01]  /*4600*/  LEA R172, P1, R166.reuse, R229, 0x6 ;  /* 0x000000e5a6ac7211 */ /* 0x040fe200078230ff */
[C---:B------:R-:W-:Y:S03]  /*4610*/  IMAD.SHL.U32 R175, R166.reuse, 0x20, RZ ;  /* 0x00000020a6af7824 */ /* 0x040fe600078e00ff */
[--C-:B------:R-:W-:Y:S02]  /*4620*/  SHF.L.U64.HI R168, R166, 0x5, R167.reuse ;  /* 0x00000005a6a87819 */ /* 0x100fe400000102a7 */
[----:B------:R-:W-:Y:S02]  /*4630*/  LEA R170, P0, R164, R175, 0x4 ;  /* 0x000000afa4aa7211 */ /* 0x000fe400078020ff */
[----:B------:R-:W-:Y:S02]  /*4640*/  LEA.HI.X R173, R166, R228, R167, 0x6, P1 ;  /* 0x000000e4a6ad7211 */ /* 0x000fe400008f34a7 */
[----:B------:R-:W-:Y:S02]  /*4650*/  LEA.HI.X R165, R164, R168, R165, 0x4, P0 ;  /* 0x000000a8a4a57211 */ /* 0x000fe400000f24a5 */
[C---:B------:R-:W-:Y:S01]  /*4660*/  LEA R176, P0, R170.reuse, R229, 0x1 ;  /* 0x000000e5aab07211 */ /* 0x040fe200078008ff */
[----:B------:R-:W-:Y:S01]  /*4670*/  @!PT LDS RZ, [RZ] ;  /* 0x00000000fffff984 */ /* 0x000fe20000000800 */
[----:B------:R-:W-:Y:S01]  /*4680*/  @!PT LDS RZ, [RZ] ;  /* 0x00000000fffff984 */ /* 0x000fe20000000800 */
[----:B------:R-:W-:Y:S01]  /*4690*/  @!PT LDS RZ, [RZ] ;  /* 0x00000000fffff984 */ /* 0x000fe20000000800 */
[----:B------:R1:W-:Y:S03]  /*46a0*/  LDGSTS.E.BYPASS.LTC128B.128 [R233+0x8000], desc[UR16][R172.64] ;  /* 0x08000000ace97fae */ /* 0x0003e6000b981a10 */
[----:B------:R-:W-:Y:S01]  /*46b0*/  LEA.HI.X R177, R170, R228, R165, 0x1, P0 ;  /* 0x000000e4aab17211 */ /* 0x000fe200000f0ca5 */
[----:B------:R1:W-:Y:S04]  /*46c0*/  LDGSTS.E.BYPASS.LTC128B.128 [R233+0x9000], desc[UR16][R172.64+0x80] ;  /* 0x09000080ace97fae */ /* 0x0003e8000b981a10 */
[----:B------:R1:W-:Y:S04]  /*46d0*/  LDGSTS.E.BYPASS.LTC128B.128 [R233+0x8800], desc[UR16][R176.64] ;  /* 0x08800000b0e97fae */ /* 0x0003e8000b981a10 */
[----:B------:R1:W-:Y:S04]  /*46e0*/  LDGSTS.E.BYPASS.LTC128B.128 [R233+0x9800], desc[UR16][R176.64+0x80] ;  /* 0x09800080b0e97fae */ /* 0x0003e8000b981a10 */
[----:B------:R-:W0:Y:S01]  /*46f0*/  LDGDEPBAR ;  /* 0x00000000000079af */ /* 0x000e220000000000 */
[----:B------:R-:W-:Y:S05]  /*4700*/  BRA `(.L_x_1066) ;  /* 0x0000000800207947 */ /* 0x000fea0003800000 */
.L_x_1065:
[----:B------:R-:W-:Y:S04]  /*4710*/  DEPBAR.LE SB0, 0x0 ;  /* 0x000080000000791a */ /* 0x000fe80000000000 */
[----:B------:R-:W-:Y:S01]  /*4720*/  BAR.SYNC.DEFER_BLOCKING 0x0 ;  /* 0x0000000000007b1d */ /* 0x000fe20000010000 */
[C---:B--2---:R-:W-:Y:S04]  /*4730*/  IMAD.WIDE.U32 R170, R236.reuse, UR6, RZ ;  /* 0x00000006ecaa7c25 */ /* 0x044fe8000f8e00ff */
[----:B------:R-:W-:Y:S01]  /*4740*/  IMAD R171, R236, UR7, R171 ;  /* 0x00000007ecab7c24 */ /* 0x000fe2000f8e02ab */
[C---:B------:R-:W-:Y:S01]  /*4750*/  LEA R250, P1, R170.reuse, R227, 0x6 ;  /* 0x000000e3aafa7211 */ /* 0x040fe200078230ff */
[----:B------:R-:W-:Y:S01]  /*4760*/  IMAD.MOV.U32 R168, RZ, RZ, R244 ;  /* 0x000000ffffa87224 */ /* 0x000fe200078e00f4 */
[C---:B------:R-:W-:Y:S01]  /*4770*/  LEA R246, P0, R170.reuse, R235, 0x5 ;  /* 0x000000ebaaf67211 */ /* 0x040fe200078028ff */
[----:B------:R-:W-:Y:S01]  /*4780*/  @P6 VIADD R168, R243, 0xffffffe0 ;  /* 0xffffffe0f3a86836 */ /* 0x000fe20000000000 */
[C-C-:B------:R-:W-:Y:S02]  /*4790*/  LEA.HI.X R251, R170.reuse, R226, R171.reuse, 0x6, P1 ;  /* 0x000000e2aafb7211 */ /* 0x140fe400008f34ab */
[----:B------:R-:W-:Y:S02]  /*47a0*/  LEA.HI.X R245, R170, R234, R171, 0x5, P0 ;  /* 0x000000eaaaf57211 */ /* 0x000fe400000f2cab */
[C---:B------:R-:W-:Y:S04]  /*47b0*/  LEA R248, P0, R246.reuse, R227, 0x1 ;  /* 0x000000e3f6f87211 */ /* 0x040fe800078008ff */
[----:B------:R-:W-:Y:S02]  /*47c0*/  LEA.HI.X R249, R246, R226, R245, 0x1, P0 ;  /* 0x000000e2f6f97211 */ /* 0x000fe400000f0cf5 */
[----:B------:R-:W-:Y:S01]  /*47d0*/  ISETP.NE.AND P0, PT, R236, RZ, PT ;  /* 0x000000ffec00720c */ /* 0x000fe20003f05270 */
[----:B------:R-:W-:Y:S01]  /*47e0*/  @!PT LDS RZ, [RZ] ;  /* 0x00000000fffff984 */ /* 0x000fe20000000800 */
[----:B------:R-:W-:Y:S01]  /*47f0*/  @!PT LDS RZ, [RZ] ;  /* 0x00000000fffff984 */ /* 0x000fe20000000800 */
[----:B------:R-:W-:Y:S01]  /*4800*/  @!PT LDS RZ, [RZ] ;  /* 0x00000000fffff984 */ /* 0x000fe20000000800 */
[----:B------:R2:W-:Y:S06]  /*4810*/  LDGSTS.E.BYPASS.LTC128B.128 [R233+0xa000], desc[UR16][R250.64] ;  /* 0x0a000000fae97fae */ /* 0x0005ec000b981a10 */
[----:B------:R2:W-:Y:S06]  /*4820*/  LDGSTS.E.BYPASS.LTC128B.128 [R233+0xb000], desc[UR16][R250.64+0x80] ;  /* 0x0b000080fae97fae */ /* 0x0005ec000b981a10 */
[----:B------:R2:W-:Y:S06]  /*4830*/  LDGSTS.E.BYPASS.LTC128B.128 [R233+0xa800], desc[UR16][R248.64] ;  /* 0x0a800000f8e97fae */ /* 0x0005ec000b981a10 */
[----:B------:R2:W-:Y:S06]  /*4840*/  LDGSTS.E.BYPASS.LTC128B.128 [R233+0xb800], desc[UR16][R248.64+0x80] ;  /* 0x0b800080f8e97fae */ /* 0x0005ec000b981a10 */
[----:B------:R-:W-:Y:S06]  /*4850*/  LDSM.16.M88.4 R164, [R224] ;  /* 0x00000000e0a4783b */ /* 0x000fec0000000200 */
[----:B------:R-:W3:Y:S06]  /*4860*/  LDSM.16.M88.4 R172, [R223+UR5+0x8000] ;  /* 0x00800005dfac783b */ /* 0x000eec0008000200 */
[----:B------:R-:W4:Y:S06]  /*4870*/  LDSM.16.M88.4 R176, [R224+0x2000] ;  /* 0x00200000e0b0783b */ /* 0x000f2c0000000200 */
[----:B------:R-:W5:Y:S06]  /*4880*/  LDSM.16.M88.4 R180, [R223+UR5+0x8800] ;  /* 0x00880005dfb4783b */ /* 0x000f6c0008000200 */
[----:B------:R-:W0:Y:S06]  /*4890*/  LDGDEPBAR ;  /* 0x00000000000079af */ /* 0x000e2c0000000000 */
[----:B------:R-:W-:Y:S06]  /*48a0*/  LDSM.16.M88.4 R184, [R222] ;  /* 0x00000000deb8783b */ /* 0x000fec0000000200 */
[----:B------:R-:W1:Y:S06]  /*48b0*/  LDSM.16.M88.4 R188, [R218+0x8000] ;  /* 0x00800000dabc783b */ /* 0x000e6c0000000200 */
[----:B------:R-:W2:Y:S01]  /*48c0*/  LDSM.16.M88.4 R192, [R222+0x2000] ;  /* 0x00200000dec0783b */ /* 0x000ea20000000200 */
[-C--:B---3--:R-:W-:Y:S05]  /*48d0*/  HMMA.16816.F32 R4, R164, R172.reuse, RZ ;  /* 0x000000aca404723c */ /* 0x088fea00000018ff */
[----:B------:R-:W3:Y:S06]  /*48e0*/  LDSM.16.M88.4 R196, [R218+0x8800] ;  /* 0x00880000dac4783b */ /* 0x000eec0000000200 */
[----:B------:R-:W-:Y:S01]  /*48f0*/  LDSM.16.M88.4 R200, [R219] ;  /* 0x00000000dbc8783b */ /* 0x000fe20000000200 */
[C---:B----4-:R-:W-:Y:S05]  /*4900*/  HMMA.16816.F32 R8, R176.reuse, R172, RZ ;  /* 0x000000acb008723c */ /* 0x050fea00000018ff */
[----:B------:R-:W4:Y:S03]  /*4910*/  LDSM.16.M88.4 R204, [R215+0x8000] ;  /* 0x00800000d7cc783b */ /* 0x000f260000000200 */
[-C--:B------:R-:W-:Y:S03]  /*4920*/  HMMA.16816.F32 R12, R176, R174.reuse, RZ ;  /* 0x000000aeb00c723c */ /* 0x080fe600000018ff */
[----:B------:R-:W-:Y:S05]  /*4930*/  LDSM.16.M88.4 R208, [R221+0x2000] ;  /* 0x00200000ddd0783b */ /* 0x000fea0000000200 */
[C---:B------:R-:W-:Y:S01]  /*4940*/  HMMA.16816.F32 R16, R164.reuse, R174, RZ ;  /* 0x000000aea410723c */ /* 0x040fe200000018ff */
[----:B------:R-:W4:Y:S07]  /*4950*/  LDSM.16.M88.4 R172, [R219+0x2000] ;  /* 0x00200000dbac783b */ /* 0x000f2e0000000200 */
[-C--:B-----5:R-:W-:Y:S08]  /*4960*/  HMMA.16816.F32 R20, R164, R180.reuse, RZ ;  /* 0x000000b4a414723c */ /* 0x0a0ff000000018ff */
[C---:B------:R-:W-:Y:S08]  /*4970*/  HMMA.16816.F32 R24, R176.reuse, R180, RZ ;  /* 0x000000b4b018723c */ /* 0x040ff000000018ff */
[-C--:B------:R-:W-:Y:S01]  /*4980*/  HMMA.16816.F32 R28, R176, R182.reuse, RZ ;  /* 0x000000b6b01c723c */ /* 0x080fe200000018ff */
[----:B------:R-:W-:Y:S07]  /*4990*/  LDSM.16.M88.4 R176, [R221] ;  /* 0x00000000ddb0783b */ /* 0x000fee0000000200 */
[----:B------:R-:W-:Y:S01]  /*49a0*/  HMMA.16816.F32 R32, R164, R182, RZ ;  /* 0x000000b6a420723c */ /* 0x000fe200000018ff */
[----:B------:R-:W5:Y:S06]  /*49b0*/  LDSM.16.M88.4 R164, [R215+0x8800] ;  /* 0x00880000d7a4783b */ /* 0x000f6c0000000200 */
[----:B------:R-:W5:Y:S01]  /*49c0*/  LDSM.16.M88.4 R180, [R168] ;  /* 0x00000000a8b4783b */ /* 0x000f620000000200 */
[-C--:B-1----:R-:W-:Y:S08]  /*49d0*/  HMMA.16816.F32 R4, R184, R188.reuse, R4 ;  /* 0x000000bcb804723c */ /* 0x082ff00000001804 */
[C---:B--2---:R-:W-:Y:S08]  /*49e0*/  HMMA.16816.F32 R8, R192.reuse, R188, R8 ;  /* 0x000000bcc008723c */ /* 0x044ff00000001808 */
[-C--:B------:R-:W-:Y:S08]  /*49f0*/  HMMA.16816.F32 R12, R192, R190.reuse, R12 ;  /* 0x000000bec00c723c */ /* 0x080ff0000000180c */
[C---:B------:R-:W-:Y:S01]  /*4a00*/  HMMA.16816.F32 R16, R184.reuse, R190, R16 ;  /* 0x000000beb810723c */ /* 0x040fe20000001810 */
[----:B------:R-:W-:Y:S07]  /*4a10*/  LDSM.16.M88.4 R188, [R224+0x4000] ;  /* 0x00400000e0bc783b */ /* 0x000fee0000000200 */
[-C--:B---3--:R-:W-:Y:S08]  /*4a20*/  HMMA.16816.F32 R20, R184, R196.reuse, R20 ;  /* 0x000000c4b814723c */ /* 0x088ff00000001814 */
[C---:B------:R-:W-:Y:S08]  /*4a30*/  HMMA.16816.F32 R24, R192.reuse, R196, R24 ;  /* 0x000000c4c018723c */ /* 0x040ff00000001818 */
[-C--:B------:R-:W-:Y:S01]  /*4a40*/  HMMA.16816.F32 R28, R192, R198.reuse, R28 ;  /* 0x000000c6c01c723c */ /* 0x080fe2000000181c */
[----:B------:R-:W-:Y:S07]  /*4a50*/  LDSM.16.M88.4 R192, [R223+UR5+0x9000] ;  /* 0x00900005dfc0783b */ /* 0x000fee0008000200 */
[----:B------:R-:W-:Y:S01]  /*4a60*/  HMMA.16816.F32 R32, R184, R198, R32 ;  /* 0x000000c6b820723c */ /* 0x000fe20000001820 */
[----:B------:R-:W1:Y:S06]  /*4a70*/  LDSM.16.M88.4 R184, [R168+0x800] ;  /* 0x00080000a8b8783b */ /* 0x000e6c0000000200 */
[----:B------:R-:W2:Y:S01]  /*4a80*/  LDSM.16.M88.4 R196, [R224+0x6000] ;  /* 0x00600000e0c4783b */ /* 0x000ea20000000200 */
[-C--:B----4-:R-:W-:Y:S08]  /*4a90*/  HMMA.16816.F32 R4, R200, R204.reuse, R4 ;  /* 0x000000ccc804723c */ /* 0x090ff00000001804 */
[C---:B------:R-:W-:Y:S08]  /*4aa0*/  HMMA.16816.F32 R8, R172.reuse, R204, R8 ;  /* 0x000000ccac08723c */ /* 0x040ff00000001808 */
[-C--:B------:R-:W-:Y:S08]  /*4ab0*/  HMMA.16816.F32 R12, R172, R206.reuse, R12 ;  /* 0x000000ceac0c723c */ /* 0x080ff0000000180c */
[C---:B------:R-:W-:Y:S01]  /*4ac0*/  HMMA.16816.F32 R16, R200.reuse, R206, R16 ;  /* 0x000000cec810723c */ /* 0x040fe20000001810 */
[----:B------:R-:W-:Y:S07]  /*4ad0*/  LDSM.16.M88.4 R204, [R222+0x6000] ;  /* 0x00600000decc783b */ /* 0x000fee0000000200 */
[-C--:B-----5:R-:W-:Y:S08]  /*4ae0*/  HMMA.16816.F32 R20, R200, R164.reuse, R20 ;  /* 0x000000a4c814723c */ /* 0x0a0ff00000001814 */
[C---:B------:R-:W-:Y:S08]  /*4af0*/  HMMA.16816.F32 R24, R172.reuse, R164, R24 ;  /* 0x000000a4ac18723c */ /* 0x040ff00000001818 */
[-C--:B------:R-:W-:Y:S01]  /*4b00*/  HMMA.16816.F32 R28, R172, R166.reuse, R28 ;  /* 0x000000a6ac1c723c */ /* 0x080fe2000000181c */
[----:B------:R-:W-:Y:S07]  /*4b10*/  LDSM.16.M88.4 R172, [R222+0x4000] ;  /* 0x00400000deac783b */ /* 0x000fee0000000200 */
[----:B------:R-:W-:Y:S01]  /*4b20*/  HMMA.16816.F32 R32, R200, R166, R32 ;  /* 0x000000a6c820723c */ /* 0x000fe20000001820 */
[----:B------:R-:W3:Y:S06]  /*4b30*/  LDSM.16.M88.4 R164, [R223+UR5+0x9800] ;  /* 0x00980005dfa4783b */ /* 0x000eec0008000200 */
[----:B------:R-:W4:Y:S01]  /*4b40*/  LDSM.16.M88.4 R200, [R218+0x9000] ;  /* 0x00900000dac8783b */ /* 0x000f220000000200 */
[-C--:B------:R-:W-:Y:S08]  /*4b50*/  HMMA.16816.F32 R4, R176, R180.reuse, R4 ;  /* 0x000000b4b004723c */ /* 0x080ff00000001804 */
[C---:B------:R-:W-:Y:S08]  /*4b60*/  HMMA.16816.F32 R8, R208.reuse, R180, R8 ;  /* 0x000000b4d008723c */ /* 0x040ff00000001808 */
[-C--:B------:R-:W-:Y:S08]  /*4b70*/  HMMA.16816.F32 R12, R208, R182.reuse, R12 ;  /* 0x000000b6d00c723c */ /* 0x080ff0000000180c */
[C---:B------:R-:W-:Y:S01]  /*4b80*/  HMMA.16816.F32 R16, R176.reuse, R182, R16 ;  /* 0x000000b6b010723c */ /* 0x040fe20000001810 */
[----:B------:R-:W-:Y:S07]  /*4b90*/  LDSM.16.M88.4 R180, [R215+0x9000] ;  /* 0x00900000d7b4783b */ /* 0x000fee0000000200 */
[-C--:B-1----:R-:W-:Y:S08]  /*4ba0*/  HMMA.16816.F32 R20, R176, R184.reuse, R20 ;  /* 0x000000b8b014723c */ /* 0x082ff00000001814 */
[C---:B------:R-:W-:Y:S08]  /*4bb0*/  HMMA.16816.F32 R24, R208.reuse, R184, R24 ;  /* 0x000000b8d018723c */ /* 0x040ff00000001818 */
[-C--:B------:R-:W-:Y:S08]  /*4bc0*/  HMMA.16816.F32 R28, R208, R186.reuse, R28 ;  /* 0x000000bad01c723c */ /* 0x080ff0000000181c */
[----:B------:R-:W-:Y:S01]  /*4bd0*/  HMMA.16816.F32 R32, R176, R186, R32 ;  /* 0x000000bab020723c */ /* 0x000fe20000001820 */
[----:B------:R-:W1:Y:S06]  /*4be0*/  LDSM.16.M88.4 R176, [R218+0x9800] ;  /* 0x00980000dab0783b */ /* 0x000e6c0000000200 */
[----:B------:R-:W-:Y:S01]  /*4bf0*/  LDSM.16.M88.4 R184, [R219+0x6000] ;  /* 0x00600000dbb8783b */ /* 0x000fe20000000200 */
[-C--:B------:R-:W-:Y:S08]  /*4c00*/  HMMA.16816.F32 R4, R188, R192.reuse, R4 ;  /* 0x000000c0bc04723c */ /* 0x080ff00000001804 */
[C---:B--2---:R-:W-:Y:S08]  /*4c10*/  HMMA.16816.F32 R8, R196.reuse, R192, R8 ;  /* 0x000000c0c408723c */ /* 0x044ff00000001808 */
[-C--:B------:R-:W-:Y:S08]  /*4c20*/  HMMA.16816.F32 R12, R196, R194.reuse, R12 ;  /* 0x000000c2c40c723c */ /* 0x080ff0000000180c */
[C---:B------:R-:W-:Y:S01]  /*4c30*/  HMMA.16816.F32 R16, R188.reuse, R194, R16 ;  /* 0x000000c2bc10723c */ /* 0x040fe20000001810 */
[----:B------:R-:W-:Y:S07]  /*4c40*/  LDSM.16.M88.4 R192, [R221+0x4000] ;  /* 0x00400000ddc0783b */ /* 0x000fee0000000200 */
[-C--:B---3--:R-:W-:Y:S08]  /*4c50*/  HMMA.16816.F32 R20, R188, R164.reuse, R20 ;  /* 0x000000a4bc14723c */ /* 0x088ff00000001814 */
[C---:B------:R-:W-:Y:S08]  /*4c60*/  HMMA.16816.F32 R24, R196.reuse, R164, R24 ;  /* 0x000000a4c418723c */ /* 0x040ff00000001818 */
[-C--:B------:R-:W-:Y:S01]  /*4c70*/  HMMA.16816.F32 R28, R196, R166.reuse, R28 ;  /* 0x000000a6c41c723c */ /* 0x080fe2000000181c */
[----:B------:R-:W-:Y:S07]  /*4c80*/  LDSM.16.M88.4 R196, [R168+0x1000] ;  /* 0x00100000a8c4783b */ /* 0x000fee0000000200 */
[----:B------:R-:W-:Y:S01]  /*4c90*/  HMMA.16816.F32 R32, R188, R166, R32 ;  /* 0x000000a6bc20723c */ /* 0x000fe20000001820 */
[----:B------:R-:W2:Y:S06]  /*4ca0*/  LDSM.16.M88.4 R164, [R219+0x4000] ;  /* 0x00400000dba4783b */ /* 0x000eac0000000200 */
[----:B------:R-:W3:Y:S01]  /*4cb0*/  LDSM.16.M88.4 R188, [R215+0x9800] ;  /* 0x00980000d7bc783b */ /* 0x000ee20000000200 */
[-C--:B----4-:R-:W-:Y:S08]  /*4cc0*/  HMMA.16816.F32 R4, R172, R200.reuse, R4 ;  /* 0x000000c8ac04723c */ /* 0x090ff00000001804 */
[C---:B------:R-:W-:Y:S08]  /*4cd0*/  HMMA.16816.F32 R8, R204.reuse, R200, R8 ;  /* 0x000000c8cc08723c */ /* 0x040ff00000001808 */
[-C--:B------:R-:W-:Y:S08]  /*4ce0*/  HMMA.16816.F32 R12, R204, R202.reuse, R12 ;  /* 0x000000cacc0c723c */ /* 0x080ff0000000180c */
[C---:B------:R-:W-:Y:S01]  /*4cf0*/  HMMA.16816.F32 R16, R172.reuse, R202, R16 ;  /* 0x000000caac10723c */ /* 0x040fe20000001810 */
[----:B------:R-:W4:Y:S07]  /*4d00*/  LDSM.16.M88.4 R200, [R221+0x6000] ;  /* 0x00600000ddc8783b */ /* 0x000f2e0000000200 */
[-C--:B-1----:R-:W-:Y:S08]  /*4d10*/  HMMA.16816.F32 R20, R172, R176.reuse, R20 ;  /* 0x000000b0ac14723c */ /* 0x082ff00000001814 */
[C---:B------:R-:W-:Y:S08]  /*4d20*/  HMMA.16816.F32 R24, R204.reuse, R176, R24 ;  /* 0x000000b0cc18723c */ /* 0x040ff00000001818 */
[-C--:B------:R-:W-:Y:S08]  /*4d30*/  HMMA.16816.F32 R28, R204, R178.reuse, R28 ;  /* 0x000000b2cc1c723c */ /* 0x080ff0000000181c */
[----:B------:R-:W-:Y:S01]  /*4d40*/  HMMA.16816.F32 R32, R172, R178, R32 ;  /* 0x000000b2ac20723c */ /* 0x000fe20000001820 */
[----:B------:R-:W1:Y:S01]  /*4d50*/  LDSM.16.M88.4 R172, [R168+0x1800] ;  /* 0x00180000a8ac783b */ /* 0x000e620000000200 */
[----:B------:R-:W-:Y:S04]  /*4d60*/  DEPBAR.LE SB0, 0x0 ;  /* 0x000080000000791a */ /* 0x000fe80000000000 */
[----:B------:R-:W-:Y:S02]  /*4d70*/  BAR.SYNC.DEFER_BLOCKING 0x0 ;  /* 0x0000000000007b1d */ /* 0x000fe40000010000 */
[-C--:B--2---:R-:W-:Y:S08]  /*4d80*/  HMMA.16816.F32 R4, R164, R180.reuse, R4 ;  /* 0x000000b4a404723c */ /* 0x084ff00000001804 */
        /* <DEDUP_REMOVED lines=8> */
[C---:B----4-:R-:W-:Y:S08]  /*4e10*/  HMMA.16816.F32 R8, R200.reuse, R196, R8 ;  /* 0x000000c4c808723c */ /* 0x050ff00000001808 */
[-C--:B------:R-:W-:Y:S03]  /*4e20*/  HMMA.16816.F32 R12, R200, R198.reuse, R12 ;  /* 0x000000c6c80c723c */ /* 0x080fe6000000180c */
[----:B------:R-:W-:Y:S02]  /*4e30*/  FMNMX3.FTZ R247, R3, R4, R5, !PT ;  /* 0x0000000403f77276 */ /* 0x000fe40007810005 */
[----:B------:R-:W-:Y:S03]  /*4e40*/  FMNMX3.FTZ R246, R0, R6, R7, !PT ;  /* 0x0000000600f67276 */ /* 0x000fe60007810007 */
[C---:B------:R-:W-:Y:S04]  /*4e50*/  HMMA.16816.F32 R16, R192.reuse, R198, R16 ;  /* 0x000000c6c010723c */ /* 0x040fe80000001810 */
[----:B------:R-:W-:Y:S02]  /*4e60*/  FMNMX3.FTZ R245, R169, R8, R9, !PT ;  /* 0x00000008a9f57276 */ /* 0x000fe40007810009 */
[----:B------:R-:W-:Y:S02]  /*4e70*/  FMNMX3.FTZ R171, R2, R10, R11, !PT ;  /* 0x0000000a02ab7276 */ /* 0x000fe4000781000b */
[-C--:B-1----:R-:W-:Y:S03]  /*4e80*/  HMMA.16816.F32 R20, R192, R172.reuse, R20 ;  /* 0x000000acc014723c */ /* 0x082fe60000001814 */
        /* <DEDUP_REMOVED lines=15> */
[----:B------:R-:W-:Y:S06]  /*4f80*/  @P0 BRA `(.L_x_1067) ;  /* 0xfffffff4008c0947 */ /* 0x000fec000383ffff */
.L_x_1066:
[----:B------:R-:W2:Y:S08]  /*4f90*/  SHFL.BFLY PT, R168, R247, 0x2, 0x1f ;  /* 0x0c401f00f7a87f89 */ /* 0x000eb000000e0000 */
[----:B------:R-:W3:Y:S08]  /*4fa0*/  SHFL.BFLY PT, R165, R246, 0x2, 0x1f ;  /* 0x0c401f00f6a57f89 */ /* 0x000ef000000e0000 */
[----:B------:R-:W4:Y:S08]  /*4fb0*/  SHFL.BFLY PT, R166, R245, 0x2, 0x1f ;  /* 0x0c401f00f5a67f89 */ /* 0x000f3000000e0000 */
[----:B------:R-:W5:Y:S08]  /*4fc0*/  SHFL.BFLY PT, R164, R171, 0x2, 0x1f ;  /* 0x0c401f00aba47f89 */ /* 0x000f7000000e0000 */
[----:B-1----:R-:W-:Y:S01]  /*4fd0*/  LDSM.16.MT88.4 R176, [R217+0xa000] ;  /* 0x00a00000d9b0783b */ /* 0x002fe20000004200 */
[----:B--2---:R-:W-:Y:S02]  /*4fe0*/  FMNMX.FTZ R174, R247, R168, !PT ;  /* 0x000000a8f7ae7209 */ /* 0x004fe40007810000 */
[----:B---3--:R-:W-:Y:S05]  /*4ff0*/  FMNMX.FTZ R173, R246, R165, !PT ;  /* 0x000000a5f6ad7209 */ /* 0x008fea0007810000 */
[----:B------:R-:W1:Y:S01]  /*5000*/  SHFL.BFLY PT, R167, R174, 0x1, 0x1f ;  /* 0x0c201f00aea77f89 */ /* 0x000e6200000e0000 */
[----:B----4-:R-:W-:Y:S02]  /*5010*/  FMNMX.FTZ R172, R245, R166, !PT ;  /* 0x000000a6f5ac7209 */ /* 0x010fe40007810000 */
[----:B-----5:R-:W-:Y:S05]  /*5020*/  FMNMX.FTZ R170, R171, R164, !PT ;  /* 0x000000a4abaa7209 */ /* 0x020fea0007810000 */
[----:B------:R-:W2:Y:S08]  /*5030*/  SHFL.BFLY PT, R175, R172, 0x1, 0x1f ;  /* 0x0c201f00acaf7f89 */ /* 0x000eb000000e0000 */
[----:B------:R-:W3:Y:S08]  /*5040*/  SHFL.BFLY PT, R164, R173, 0x1, 0x1f ;  /* 0x0c201f00ada47f89 */ /* 0x000ef000000e0000 */
[----:B------:R-:W4:Y:S01]  /*5050*/  SHFL.BFLY PT, R165, R170, 0x1, 0x1f ;  /* 0x0c201f00aaa57f89 */ /* 0x000f2200000e0000 */
[----:B-1----:R-:W-:Y:S04]  /*5060*/  FMNMX.FTZ R168, R174, R167, !PT ;  /* 0x000000a7aea87209 */ /* 0x002fe80007810000 */
[C---:B------:R-:W-:Y:S01]  /*5070*/  FSETP.NEU.FTZ.AND P1, PT, R168.reuse, -INF , PT ;  /* 0xff800000a800780b */ /* 0x040fe20003f3d000 */
[C---:B------:R-:W-:Y:S01]  /*5080*/  FMUL.FTZ R182, R168.reuse, UR4 ;  /* 0x00000004a8b67c20 */ /* 0x040fe20008410000 */
[----:B------:R-:W-:Y:S01]  /*5090*/  FADD.FTZ R3, -R168, R3 ;  /* 0x00000003a8037221 */ /* 0x000fe20000010100 */
[----:B--2---:R-:W-:Y:S03]  /*50a0*/  FMNMX.FTZ R166, R172, R175, !PT ;  /* 0x000000afaca67209 */ /* 0x004fe60007810000 */
[----:B------:R-:W-:Y:S02]  /*50b0*/  FSEL R182, R182, RZ, P1 ;  /* 0x000000ffb6b67208 */ /* 0x000fe40000800000 */
[----:B---3--:R-:W-:Y:S01]  /*50c0*/  FMNMX.FTZ R167, R173, R164, !PT ;  /* 0x000000a4ada77209 */ /* 0x008fe20007810000 */
[C---:B------:R-:W-:Y:S01]  /*50d0*/  FMUL.FTZ R181, R166.reuse, UR4 ;  /* 0x00000004a6b57c20 */ /* 0x040fe20008410000 */
[----:B------:R-:W1:Y:S01]  /*50e0*/  LDSM.16.MT88.4 R172, [R220+0xa000] ;  /* 0x00a00000dcac783b */ /* 0x000e620000004200 */
[----:B------:R-:W-:Y:S01]  /*50f0*/  FSETP.NEU.FTZ.AND P1, PT, R166, -INF , PT ;  /* 0xff800000a600780b */ /* 0x000fe20003f3d000 */
[----:B------:R-:W-:Y:S01]  /*5100*/  FFMA.FTZ R171, R4, UR4, -R182 ;  /* 0x0000000404ab7c23 */ /* 0x000fe200080108b6 */
[C---:B------:R-:W-:Y:S01]  /*5110*/  FMUL.FTZ R183, R167.reuse, UR4 ;  /* 0x00000004a7b77c20 */ /* 0x040fe20008410000 */
[C---:B------:R-:W-:Y:S01]  /*5120*/  FSETP.NEU.FTZ.AND P0, PT, R167.reuse, -INF , PT ;  /* 0xff800000a700780b */ /* 0x040fe20003f1d000 */
[----:B------:R-:W-:Y:S01]  /*5130*/  FADD.FTZ R164, -R167, R0 ;  /* 0x00000000a7a47221 */ /* 0x000fe20000010100 */
[----:B----4-:R-:W-:Y:S01]  /*5140*/  FMNMX.FTZ R165, R170, R165, !PT ;  /* 0x000000a5aaa57209 */ /* 0x010fe20007810000 */
[----:B------:R-:W-:Y:S01]  /*5150*/  FADD.FTZ R0, -R166, R169 ;  /* 0x000000a9a6007221 */ /* 0x000fe20000010100 */
[----:B------:R-:W-:Y:S01]  /*5160*/  FSEL R183, R183, RZ, P0 ;  /* 0x000000ffb7b77208 */ /* 0x000fe20000000000 */
[----:B------:R-:W-:Y:S01]  /*5170*/  FMUL.FTZ R169, R3, UR4 ;  /* 0x0000000403a97c20 */ /* 0x000fe20008410000 */
[----:B------:R-:W-:Y:S01]  /*5180*/  FMUL.FTZ R3, R164, UR4 ;  /* 0x00000004a4037c20 */ /* 0x000fe20008410000 */
[C---:B------:R-:W-:Y:S01]  /*5190*/  FMUL.FTZ R180, R165.reuse, UR4 ;  /* 0x00000004a5b47c20 */ /* 0x040fe20008410000 */
[C---:B------:R-:W-:Y:S01]  /*51a0*/  FADD.FTZ R2, -R165.reuse, R2 ;  /* 0x00000002a5027221 */ /* 0x040fe20000010100 */
[----:B------:R-:W-:Y:S01]  /*51b0*/  FSETP.NEU.FTZ.AND P0, PT, R165, -INF , PT ;  /* 0xff800000a500780b */ /* 0x000fe20003f1d000 */
[--C-:B------:R-:W-:Y:S01]  /*51c0*/  FFMA.FTZ R188, R5, UR4, -R182.reuse ;  /* 0x0000000405bc7c23 */ /* 0x100fe200080108b6 */
[--C-:B------:R-:W-:Y:S01]  /*51d0*/  FFMA.FTZ R190, R6, UR4, -R183.reuse ;  /* 0x0000000406be7c23 */ /* 0x100fe200080108b7 */
[--C-:B------:R-:W-:Y:S01]  /*51e0*/  FFMA.FTZ R189, R7, UR4, -R183.reuse ;  /* 0x0000000407bd7c23 */ /* 0x100fe200080108b7 */
[--C-:B------:R-:W-:Y:S01]  /*51f0*/  FFMA.FTZ R191, R17, UR4, -R182.reuse ;  /* 0x0000000411bf7c23 */ /* 0x100fe200080108b6 */
[--C-:B------:R-:W-:Y:S01]  /*5200*/  FFMA.FTZ R192, R18, UR4, -R183.reuse ;  /* 0x0000000412c07c23 */ /* 0x100fe200080108b7 */
[----:B------:R-:W-:Y:S01]  /*5210*/  FFMA.FTZ R193, R19, UR4, -R183 ;  /* 0x0000000413c17c23 */ /* 0x000fe200080108b7 */
[----:B------:R-:W-:Y:S01]  /*5220*/  FMUL.FTZ R170, R0, UR4 ;  /* 0x0000000400aa7c20 */ /* 0x000fe20008410000 */
[--C-:B------:R-:W-:Y:S01]  /*5230*/  FFMA.FTZ R16, R16, UR4, -R182.reuse ;  /* 0x0000000410107c23 */ /* 0x100fe200080108b6 */
[----:B------:R-:W-:Y:S01]  /*5240*/  FSEL R181, R181, RZ, P1 ;  /* 0x000000ffb5b57208 */ /* 0x000fe20000800000 */
[----:B------:R-:W-:Y:S01]  /*5250*/  FMUL.FTZ R0, R2, UR4 ;  /* 0x0000000402007c20 */ /* 0x000fe20008410000 */
[----:B------:R-:W-:Y:S01]  /*5260*/  FSEL R180, R180, RZ, P0 ;  /* 0x000000ffb4b47208 */ /* 0x000fe20000000000 */
[----:B------:R-:W2:Y:S01]  /*5270*/  MUFU.EX2 R164, R169 ;  /* 0x000000a900a47308 */ /* 0x000ea20000000800 */
[----:B------:R-:W-:Y:S01]  /*5280*/  FFMA.FTZ R202, R20, UR4, -R182 ;  /* 0x0000000414ca7c23 */ /* 0x000fe200080108b6 */
[--C-:B------:R-:W-:Y:S01]  /*5290*/  FFMA.FTZ R195, R8, UR4, -R181.reuse ;  /* 0x0000000408c37c23 */ /* 0x100fe200080108b5 */
[--C-:B------:R-:W-:Y:S07]  /*52a0*/  FFMA.FTZ R194, R9, UR4, -R181.reuse ;  /* 0x0000000409c27c23 */ /* 0x100fee00080108b5 */
[----:B------:R-:W3:Y:S01]  /*52b0*/  MUFU.EX2 R3, R3 ;  /* 0x0000000300037308 */ /* 0x000ee20000000800 */
[--C-:B------:R-:W-:Y:S01]  /*52c0*/  FFMA.FTZ R197, R10, UR4, -R180.reuse ;  /* 0x000000040ac57c23 */ /* 0x100fe200080108b4 */
[--C-:B------:R-:W-:Y:S01]  /*52d0*/  FFMA.FTZ R196, R11, UR4, -R180.reuse ;  /* 0x000000040bc47c23 */ /* 0x100fe200080108b4 */
[--C-:B------:R-:W-:Y:S07]  /*52e0*/  FFMA.FTZ R198, R12, UR4, -R181.reuse ;  /* 0x000000040cc67c23 */ /* 0x100fee00080108b5 */
[----:B------:R-:W4:Y:S01]  /*52f0*/  MUFU.EX2 R2, R170 ;  /* 0x000000aa00027308 */ /* 0x000f220000000800 */
[--C-:B------:R-:W-:Y:S01]  /*5300*/  FFMA.FTZ R199, R13, UR4, -R181.reuse ;  /* 0x000000040dc77c23 */ /* 0x100fe200080108b5 */
[--C-:B------:R-:W-:Y:S01]  /*5310*/  FFMA.FTZ R201, R14, UR4, -R180.reuse ;  /* 0x000000040ec97c23 */ /* 0x100fe200080108b4 */
[--C-:B------:R-:W-:Y:S07]  /*5320*/  FFMA.FTZ R200, R15, UR4, -R180.reuse ;  /* 0x000000040fc87c23 */ /* 0x100fee00080108b4 */
[----:B------:R5:W-:Y:S01]  /*5330*/  MUFU.EX2 R170, R16 ;  /* 0x0000001000aa7308 */ /* 0x000be20000000800 */
[----:B------:R-:W-:Y:S01]  /*5340*/  FFMA.FTZ R248, R28, UR4, -R181 ;  /* 0x000000041cf87c23 */ /* 0x000fe200080108b5 */
[C---:B--2---:R-:W-:Y:S01]  /*5350*/  FMUL.FTZ R4, R164.reuse, R160 ;  /* 0x000000a0a4047220 */ /* 0x044fe20000410000 */
[C---:B------:R-:W-:Y:S07]  /*5360*/  FMUL.FTZ R5, R164.reuse, R161 ;  /* 0x000000a1a4057220 */ /* 0x040fee0000410000 */
[----:B------:R-:W-:Y:S01]  /*5370*/  MUFU.EX2 R171, R171 ;  /* 0x000000ab00ab7308 */ /* 0x000fe20000000800 */
[----:B------:R-:W-:Y:S01]  /*5380*/  FMUL.FTZ R17, R164, R149 ;  /* 0x00000095a4117220 */ /* 0x000fe20000410000 */
[C---:B---3--:R-:W-:Y:S01]  /*5390*/  FMUL.FTZ R6, R3.reuse, R162 ;  /* 0x000000a203067220 */ /* 0x048fe20000410000 */
[C---:B------:R-:W-:Y:S07]  /*53a0*/  FMUL.FTZ R7, R3.reuse, R163 ;  /* 0x000000a303077220 */ /* 0x040fee0000410000 */
[----:B------:R-:W2:Y:S01]  /*53b0*/  MUFU.EX2 R188, R188 ;  /* 0x000000bc00bc7308 */ /* 0x000ea20000000800 */
[C---:B------:R-:W-:Y:S01]  /*53c0*/  FMUL.FTZ R18, R3.reuse, R150 ;  /* 0x0000009603127220 */ /* 0x040fe20000410000 */
[C---:B----4-:R-:W-:Y:S01]  /*53d0*/  FMUL.FTZ R8, R2.reuse, R156 ;  /* 0x0000009c02087220 */ /* 0x050fe20000410000 */
[C---:B------:R-:W-:Y:S07]  /*53e0*/  FMUL.FTZ R9, R2.reuse, R157 ;  /* 0x0000009d02097220 */ /* 0x040fee0000410000 */
[----:B------:R-:W-:Y:S01]  /*53f0*/  MUFU.EX2 R190, R190 ;  /* 0x000000be00be7308 */ /* 0x000fe20000000800 */
[C---:B------:R-:W-:Y:S01]  /*5400*/  FMUL.FTZ R12, R2.reuse, R152 ;  /* 0x00000098020c7220 */ /* 0x040fe20000410000 */
[----:B------:R-:W-:Y:S01]  /*5410*/  FMUL.FTZ R13, R2, R153 ;  /* 0x00000099020d7220 */ /* 0x000fe20000410000 */
[C---:B-----5:R-:W-:Y:S07]  /*5420*/  FMUL.FTZ R16, R164.reuse, R148 ;  /* 0x00000094a4107220 */ /* 0x060fee0000410000 */
[----:B------:R-:W3:Y:S01]  /*5430*/  MUFU.EX2 R189, R189 ;  /* 0x000000bd00bd7308 */ /* 0x000ee20000000800 */
[C---:B------:R-:W-:Y:S01]  /*5440*/  FMUL.FTZ R19, R3.reuse, R151 ;  /* 0x0000009703137220 */ /* 0x040fe20000410000 */
[----:B------:R-:W-:Y:S01]  /*5450*/  FMUL.FTZ R20, R164, R144 ;  /* 0x00000090a4147220 */ /* 0x000fe20000410000 */
[----:B------:R-:W-:Y:S07]  /*5460*/  FFMA.FTZ R250, R30, UR4, -R180 ;  /* 0x000000041efa7c23 */ /* 0x000fee00080108b4 */
[----:B------:R-:W4:Y:S01]  /*5470*/  MUFU.EX2 R191, R191 ;  /* 0x000000bf00bf7308 */ /* 0x000f220000000800 */
[----:B------:R-:W-:Y:S01]  /*5480*/  MOV R169, R242 ;  /* 0x000000f200a97202 */ /* 0x000fe20000000f00 */
[----:B------:R-:W-:Y:S01]  /*5490*/  FMUL.FTZ R36, R164, R36 ;  /* 0x00000024a4247220 */ /* 0x000fe20000410000 */
[----:B--2---:R-:W-:Y:S07]  /*54a0*/  F2FP.F16.F32.PACK_AB R160, R188, R171 ;  /* 0x000000abbca0723e */ /* 0x004fee00000000ff */
[----:B------:R-:W-:Y:S01]  /*54b0*/  MUFU.EX2 R192, R192 ;  /* 0x000000c000c07308 */ /* 0x000fe20000000800 */
[----:B------:R-:W-:Y:S01]  /*54c0*/  @P5 IADD3 R169, PT, PT, R240, -0x40, RZ ;  /* 0xffffffc0f0a95810 */ /* 0x000fe20007ffe0ff */
[----:B------:R-:W-:Y:S01]  /*54d0*/  FMUL.FTZ R37, R164, R37 ;  /* 0x00000025a4257220 */ /* 0x000fe20000410000 */
[C---:B------:R-:W-:Y:S07]  /*54e0*/  FMUL.FTZ R38, R3.reuse, R38 ;  /* 0x0000002603267220 */ /* 0x040fee0000410000 */
[----:B------:R-:W2:Y:S01]  /*54f0*/  MUFU.EX2 R193, R193 ;  /* 0x000000c100c17308 */ /* 0x000ea20000000800 */
[----:B------:R-:W-:Y:S01]  /*5500*/  FMUL.FTZ R39, R3, R39 ;  /* 0x0000002703277220 */ /* 0x000fe20000410000 */
[----:B---3--:R-:W-:Y:S01]  /*5510*/  F2FP.F16.F32.PACK_AB R161, R189, R190 ;  /* 0x000000bebda1723e */ /* 0x008fe200000000ff */
[----:B------:R-:W3:Y:S07]  /*5520*/  LDSM.16.MT88.4 R148, [R169] ;  /* 0x00000000a994783b */ /* 0x000eee0000004200 */
[----:B------:R-:W5:Y:S01]  /*5530*/  MUFU.EX2 R0, R0 ;  /* 0x0000000000007308 */ /* 0x000f620000000800 */
[C---:B------:R-:W-:Y:S01]  /*5540*/  FMUL.FTZ R40, R2.reuse, R40 ;  /* 0x0000002802287220 */ /* 0x040fe20000410000 */
[----:B----4-:R-:W-:Y:S01]  /*5550*/  F2FP.F16.F32.PACK_AB R162, R191, R170 ;  /* 0x000000aabfa2723e */ /* 0x010fe200000000ff */
[C---:B------:R-:W-:Y:S07]  /*5560*/  FMUL.FTZ R41, R2.reuse, R41 ;  /* 0x0000002902297220 */ /* 0x040fee0000410000 */
[----:B------:R-:W-:Y:S01]  /*5570*/  MUFU.EX2 R195, R195 ;  /* 0x000000c300c37308 */ /* 0x000fe20000000800 */
[C---:B------:R-:W-:Y:S01]  /*5580*/  FMUL.FTZ R44, R2.reuse, R44 ;  /* 0x0000002c022c7220 */ /* 0x040fe20000410000 */
[----:B------:R-:W-:Y:S01]  /*5590*/  FMUL.FTZ R45, R2, R45 ;  /* 0x0000002d022d7220 */ /* 0x000fe20000410000 */
[----:B------:R-:W-:Y:S07]  /*55a0*/  LDSM.16.MT88.4 R184, [R169+0x1800] ;  /* 0x00180000a9b8783b */ /* 0x000fee0000004200 */
[----:B------:R-:W4:Y:S01]  /*55b0*/  MUFU.EX2 R194, R194 ;  /* 0x000000c200c27308 */ /* 0x000f220000000800 */
[C---:B------:R-:W-:Y:S01]  /*55c0*/  FMUL.FTZ R48, R164.reuse, R48 ;  /* 0x00000030a4307220 */ /* 0x040fe20000410000 */
[----:B--2---:R-:W-:Y:S01]  /*55d0*/  F2FP.F16.F32.PACK_AB R163, R193, R192 ;  /* 0x000000c0c1a3723e */ /* 0x004fe200000000ff */
[----:B------:R-:W-:Y:S07]  /*55e0*/  FMUL.FTZ R49, R164, R49 ;  /* 0x00000031a4317220 */ /* 0x000fee0000410000 */
[----:B------:R-:W-:Y:S01]  /*55f0*/  MUFU.EX2 R197, R197 ;  /* 0x000000c500c57308 */ /* 0x000fe20000000800 */
[C---:B------:R-:W-:Y:S01]  /*5600*/  FMUL.FTZ R50, R3.reuse, R50 ;  /* 0x0000003203327220 */ /* 0x040fe20000410000 */
[C---:B-----5:R-:W-:Y:S01]  /*5610*/  FMUL.FTZ R14, R0.reuse, R154 ;  /* 0x0000009a000e7220 */ /* 0x060fe20000410000 */
[C---:B------:R-:W-:Y:S07]  /*5620*/  FMUL.FTZ R15, R0.reuse, R155 ;  /* 0x0000009b000f7220 */ /* 0x040fee0000410000 */
[----:B------:R-:W2:Y:S01]  /*5630*/  MUFU.EX2 R196, R196 ;  /* 0x000000c400c47308 */ /* 0x000ea20000000800 */
[-C--:B-1----:R-:W-:Y:S01]  /*5640*/  HMMA.16816.F32 R4, R160, R172.reuse, R4 ;  /* 0x000000aca004723c */ /* 0x082fe20000001804 */
[----:B------:R-:W1:Y:S08]  /*5650*/  LDSM.16.MT88.4 R152, [R216+0xa000] ;  /* 0x00a00000d898783b */ /* 0x000e700000004200 */
[----:B------:R-:W-:Y:S01]  /*5660*/  MUFU.EX2 R198, R198 ;  /* 0x000000c600c67308 */ /* 0x000fe20000000800 */
[C---:B------:R-:W-:Y:S01]  /*5670*/  FMUL.FTZ R10, R0.reuse, R158 ;  /* 0x0000009e000a7220 */ /* 0x040fe20000410000 */
[----:B------:R-:W-:Y:S08]  /*5680*/  FMUL.FTZ R11, R0, R159 ;  /* 0x0000009f000b7220 */ /* 0x000ff00000410000 */
[----:B------:R-:W5:Y:S01]  /*5690*/  MUFU.EX2 R199, R199 ;  /* 0x000000c700c77308 */ /* 0x000f620000000800 */
[----:B----4-:R-:W-:Y:S01]  /*56a0*/  F2FP.F16.F32.PACK_AB R156, R194, R195 ;  /* 0x000000c3c29c723e */ /* 0x010fe200000000ff */
[C---:B------:R-:W-:Y:S01]  /*56b0*/  FMUL.FTZ R42, R0.reuse, R42 ;  /* 0x0000002a002a7220 */ /* 0x040fe20000410000 */
[C---:B------:R-:W-:Y:S07]  /*56c0*/  FMUL.FTZ R43, R0.reuse, R43 ;  /* 0x0000002b002b7220 */ /* 0x040fee0000410000 */
[----:B------:R-:W-:Y:S01]  /*56d0*/  MUFU.EX2 R201, R201 ;  /* 0x000000c900c97308 */ /* 0x000fe20000000800 */
[----:B------:R-:W-:Y:S01]  /*56e0*/  FMUL.FTZ R46, R0, R46 ;  /* 0x0000002e002e7220 */ /* 0x000fe20000410000 */
[----:B--2---:R-:W-:Y:S01]  /*56f0*/  F2FP.F16.F32.PACK_AB R157, R196, R197 ;  /* 0x000000c5c49d723e */ /* 0x004fe200000000ff */
[----:B------:R-:W-:Y:S07]  /*5700*/  FMUL.FTZ R47, R0, R47 ;  /* 0x0000002f002f7220 */ /* 0x000fee0000410000 */
[----:B------:R-:W2:Y:S01]  /*5710*/  MUFU.EX2 R200, R200 ;  /* 0x000000c800c87308 */ /* 0x000ea20000000800 */
[C---:B------:R-:W-:Y:S01]  /*5720*/  FMUL.FTZ R51, R3.reuse, R51 ;  /* 0x0000003303337220 */ /* 0x040fe20000410000 */
[C---:B------:R-:W-:Y:S01]  /*5730*/  FMUL.FTZ R52, R164.reuse, R52 ;  /* 0x00000034a4347220 */ /* 0x040fe20000410000 */
[----:B------:R-:W-:Y:S01]  /*5740*/  FMUL.FTZ R53, R164, R53 ;  /* 0x00000035a4357220 */ /* 0x000fe20000410000 */
[C---:B------:R-:W-:Y:S01]  /*5750*/  FMUL.FTZ R54, R3.reuse, R54 ;  /* 0x0000003603367220 */ /* 0x040fe20000410000 */
[----:B------:R-:W-:Y:S01]  /*5760*/  FMUL.FTZ R55, R3, R55 ;  /* 0x0000003703377220 */ /* 0x000fe20000410000 */
[----:B-----5:R-:W-:Y:S01]  /*5770*/  F2FP.F16.F32.PACK_AB R158, R199, R198 ;  /* 0x000000c6c79e723e */ /* 0x020fe200000000ff */
[C---:B------:R-:W-:Y:S01]  /*5780*/  FMUL.FTZ R56, R2.reuse, R56 ;  /* 0x0000003802387220 */ /* 0x040fe20000410000 */
[----:B------:R-:W-:Y:S01]  /*5790*/  FMUL.FTZ R57, R2, R57 ;  /* 0x0000003902397220 */ /* 0x000fe20000410000 */
[C---:B------:R-:W-:Y:S01]  /*57a0*/  FMUL.FTZ R58, R0.reuse, R58 ;  /* 0x0000003a003a7220 */ /* 0x040fe20000410000 */
[----:B------:R-:W-:Y:S01]  /*57b0*/  FMUL.FTZ R59, R0, R59 ;  /* 0x0000003b003b7220 */ /* 0x000fe20000410000 */
[C---:B------:R-:W-:Y:S01]  /*57c0*/  FMUL.FTZ R60, R2.reuse, R60 ;  /* 0x0000003c023c7220 */ /* 0x040fe20000410000 */
[----:B------:R-:W-:Y:S01]  /*57d0*/  FMUL.FTZ R61, R2, R61 ;  /* 0x0000003d023d7220 */ /* 0x000fe20000410000 */
[----:B------:R-:W-:Y:S01]  /*57e0*/  FMUL.FTZ R62, R0, R62 ;  /* 0x0000003e003e7220 */ /* 0x000fe20000410000 */
[----:B--2---:R-:W-:Y:S01]  /*57f0*/  F2FP.F16.F32.PACK_AB R159, R200, R201 ;  /* 0x000000c9c89f723e */ /* 0x004fe200000000ff */
[----:B------:R-:W-:Y:S01]  /*5800*/  FMUL.FTZ R63, R0, R63 ;  /* 0x0000003f003f7220 */ /* 0x000fe20000410000 */
[C---:B------:R-:W-:Y:S01]  /*5810*/  FMUL.FTZ R64, R164.reuse, R64 ;  /* 0x00000040a4407220 */ /* 0x040fe20000410000 */
[C---:B------:R-:W-:Y:S01]  /*5820*/  FMUL.FTZ R65, R164.reuse, R65 ;  /* 0x00000041a4417220 */ /* 0x040fe20000410000 */
[C---:B------:R-:W-:Y:S01]  /*5830*/  FMUL.FTZ R66, R3.reuse, R66 ;  /* 0x0000004203427220 */ /* 0x040fe20000410000 */
[C---:B------:R-:W-:Y:S01]  /*5840*/  FMUL.FTZ R67, R3.reuse, R67 ;  /* 0x0000004303437220 */ /* 0x040fe20000410000 */
[C---:B------:R-:W-:Y:S01]  /*5850*/  FMUL.FTZ R68, R164.reuse, R68 ;  /* 0x00000044a4447220 */ /* 0x040fe20000410000 */
[C---:B------:R-:W-:Y:S01]  /*5860*/  HMMA.16816.F32 R8, R156.reuse, R172, R8 ;  /* 0x000000ac9c08723c */ /* 0x040fe20000001808 */
[----:B------:R-:W-:Y:S03]  /*5870*/  MUFU.EX2 R202, R202 ;  /* 0x000000ca00ca7308 */ /* 0x000fe60000000800 */
[----:B------:R-:W-:Y:S01]  /*5880*/  FMUL.FTZ R69, R164, R69 ;  /* 0x00000045a4457220 */ /* 0x000fe20000410000 */
[C---:B------:R-:W-:Y:S01]  /*5890*/  FMUL.FTZ R70, R3.reuse, R70 ;  /* 0x0000004603467220 */ /* 0x040fe20000410000 */
[C---:B------:R-:W-:Y:S01]  /*58a0*/  FMUL.FTZ R71, R3.reuse, R71 ;  /* 0x0000004703477220 */ /* 0x040fe20000410000 */
[C---:B------:R-:W-:Y:S01]  /*58b0*/  FMUL.FTZ R72, R2.reuse, R72 ;  /* 0x0000004802487220 */ /* 0x040fe20000410000 */
[-C--:B------:R-:W-:Y:S03]  /*58c0*/  HMMA.16816.F32 R12, R156, R174.reuse, R12 ;  /* 0x000000ae9c0c723c */ /* 0x080fe6000000180c */
[----:B------:R-:W-:Y:S01]  /*58d0*/  MUFU.EX2 R248, R248 ;  /* 0x000000f800f87308 */ /* 0x000fe20000000800 */
[----:B------:R-:W-:Y:S01]  /*58e0*/  FMUL.FTZ R73, R2, R73 ;  /* 0x0000004902497220 */ /* 0x000fe20000410000 */
[C---:B------:R-:W-:Y:S01]  /*58f0*/  FMUL.FTZ R74, R0.reuse, R74 ;  /* 0x0000004a004a7220 */ /* 0x040fe20000410000 */
[----:B------:R-:W-:Y:S01]  /*5900*/  FMUL.FTZ R75, R0, R75 ;  /* 0x0000004b004b7220 */ /* 0x000fe20000410000 */
[C---:B------:R-:W-:Y:S01]  /*5910*/  FMUL.FTZ R76, R2.reuse, R76 ;  /* 0x0000004c024c7220 */ /* 0x040fe20000410000 */
[----:B------:R-:W-:Y:S01]  /*5920*/  FMUL.FTZ R77, R2, R77 ;  /* 0x0000004d024d7220 */ /* 0x000fe20000410000 */
[C---:B------:R-:W-:Y:S01]  /*5930*/  HMMA.16816.F32 R16, R160.reuse, R174, R16 ;  /* 0x000000aea010723c */ /* 0x040fe20000001810 */
[----:B------:R-:W-:Y:S03]  /*5940*/  LDSM.16.MT88.4 R172, [R213+0x800] ;  /* 0x00080000d5ac783b */ /* 0x000fe60000004200 */
[----:B------:R-:W-:Y:S01]  /*5950*/  MUFU.EX2 R250, R250 ;  /* 0x000000fa00fa7308 */ /* 0x000fe20000000800 */
[C---:B------:R-:W-:Y:S01]  /*5960*/  FMUL.FTZ R78, R0.reuse, R78 ;  /* 0x0000004e004e7220 */ /* 0x040fe20000410000 */
[----:B------:R-:W-:Y:S01]  /*5970*/  FMUL.FTZ R79, R0, R79 ;  /* 0x0000004f004f7220 */ /* 0x000fe20000410000 */
[C---:B------:R-:W-:Y:S01]  /*5980*/  FMUL.FTZ R80, R164.reuse, R80 ;  /* 0x00000050a4507220 */ /* 0x040fe20000410000 */
[C---:B------:R-:W-:Y:S01]  /*5990*/  FMUL.FTZ R81, R164.reuse, R81 ;  /* 0x00000051a4517220 */ /* 0x040fe20000410000 */
[-C--:B------:R-:W-:Y:S03]  /*59a0*/  HMMA.16816.F32 R36, R160, R176.reuse, R36 ;  /* 0x000000b0a024723c */ /* 0x080fe60000001824 */
[C---:B------:R-:W-:Y:S01]  /*59b0*/  FMUL.FTZ R82, R3.reuse, R82 ;  /* 0x0000005203527220 */ /* 0x040fe20000410000 */
[C---:B------:R-:W-:Y:S01]  /*59c0*/  FMUL.FTZ R83, R3.reuse, R83 ;  /* 0x0000005303537220 */ /* 0x040fe20000410000 */
[C---:B------:R-:W-:Y:S01]  /*59d0*/  FMUL.FTZ R84, R164.reuse, R84 ;  /* 0x00000054a4547220 */ /* 0x040fe20000410000 */
[----:B------:R-:W-:Y:S01]  /*59e0*/  FMUL.FTZ R85, R164, R85 ;  /* 0x00000055a4557220 */ /* 0x000fe20000410000 */
        /* <DEDUP_REMOVED lines=13> */
[----:B------:R-:W-:Y:S03]  /*5ac0*/  LDSM.16.MT88.4 R176, [R220+0xb800] ;  /* 0x00b80000dcb0783b */ /* 0x000fe60000004200 */
[C---:B------:R-:W-:Y:S01]  /*5ad0*/  FMUL.FTZ R96, R164.reuse, R96 ;  /* 0x00000060a4607220 */ /* 0x040fe20000410000 */
[C---:B------:R-:W-:Y:S01]  /*5ae0*/  FMUL.FTZ R97, R164.reuse, R97 ;  /* 0x00000061a4617220 */ /* 0x040fe20000410000 */
[C---:B------:R-:W-:Y:S01]  /*5af0*/  FMUL.FTZ R98, R3.reuse, R98 ;  /* 0x0000006203627220 */ /* 0x040fe20000410000 */
[C---:B------:R-:W-:Y:S01]  /*5b00*/  FMUL.FTZ R99, R3.reuse, R99 ;  /* 0x0000006303637220 */ /* 0x040fe20000410000 */
[-C--:B---3--:R-:W-:Y:S03]  /*5b10*/  HMMA.16816.F32 R52, R160, R148.reuse, R52 ;  /* 0x00000094a034723c */ /* 0x088fe60000001834 */
        /* <DEDUP_REMOVED lines=38> */
[----:B------:R-:W-:Y:S01]  /*5d80*/  FMUL.FTZ R131, R3, R131 ;  /* 0x0000008303837220 */ /* 0x000fe20000410000 */
[C---:B------:R-:W-:Y:S01]  /*5d90*/  HMMA.16816.F32 R80, R160.reuse, R154, R80 ;  /* 0x0000009aa050723c */ /* 0x040fe20000001850 */
[----:B------:R-:W1:Y:S03]  /*5da0*/  LDSM.16.MT88.4 R152, [R217+0xb000] ;  /* 0x00b00000d998783b */ /* 0x000e660000004200 */
[--C-:B------:R-:W-:Y:S01]  /*5db0*/  FFMA.FTZ R203, R21, UR4, -R182.reuse ;  /* 0x0000000415cb7c23 */ /* 0x100fe200080108b6 */
[----:B------:R-:W-:Y:S01]  /*5dc0*/  FMUL.FTZ R21, R164, R145 ;  /* 0x00000091a4157220 */ /* 0x000fe20000410000 */
[--C-:B------:R-:W-:Y:S01]  /*5dd0*/  FFMA.FTZ R205, R22, UR4, -R183.reuse ;  /* 0x0000000416cd7c23 */ /* 0x100fe200080108b7 */
[----:B------:R-:W-:Y:S01]  /*5de0*/  FMUL.FTZ R22, R3, R146 ;  /* 0x0000009203167220 */ /* 0x000fe20000410000 */
[--C-:B------:R-:W-:Y:S01]  /*5df0*/  FFMA.FTZ R204, R23, UR4, -R183.reuse ;  /* 0x0000000417cc7c23 */ /* 0x100fe200080108b7 */
[-C--:B--2---:R-:W-:Y:S01]  /*5e00*/  HMMA.16816.F32 R84, R160, R148.reuse, R84 ;  /* 0x00000094a054723c */ /* 0x084fe20000001854 */
[----:B------:R-:W2:Y:S02]  /*5e10*/  MUFU.EX2 R203, R203 ;  /* 0x000000cb00cb7308 */ /* 0x000ea40000000800 */
[----:B------:R-:W-:Y:S01]  /*5e20*/  FMUL.FTZ R23, R3, R147 ;  /* 0x0000009303177220 */ /* 0x000fe20000410000 */
[--C-:B------:R-:W-:Y:S01]  /*5e30*/  FFMA.FTZ R206, R32, UR4, -R182.reuse ;  /* 0x0000000420ce7c23 */ /* 0x100fe200080108b6 */
[----:B------:R-:W-:Y:S01]  /*5e40*/  LDSM.16.MT88.4 R144, [R214] ;  /* 0x00000000d690783b */ /* 0x000fe20000004200 */
[----:B------:R-:W-:Y:S01]  /*5e50*/  FFMA.FTZ R182, R33, UR4, -R182 ;  /* 0x0000000421b67c23 */ /* 0x000fe200080108b6 */
[--C-:B------:R-:W-:Y:S01]  /*5e60*/  FFMA.FTZ R208, R34, UR4, -R183.reuse ;  /* 0x0000000422d07c23 */ /* 0x100fe200080108b7 */
[C---:B------:R-:W-:Y:S03]  /*5e70*/  HMMA.16816.F32 R88, R156.reuse, R148, R88 ;  /* 0x000000949c58723c */ /* 0x040fe60000001858 */
[----:B------:R-:W-:Y:S01]  /*5e80*/  MUFU.EX2 R205, R205 ;  /* 0x000000cd00cd7308 */ /* 0x000fe20000000800 */
[----:B------:R-:W-:Y:S09]  /*5e90*/  FFMA.FTZ R183, R35, UR4, -R183 ;  /* 0x0000000423b77c23 */ /* 0x000ff200080108b7 */
[----:B------:R-:W-:Y:S01]  /*5ea0*/  MUFU.EX2 R207, R182 ;  /* 0x000000b600cf7308 */ /* 0x000fe20000000800 */
[--C-:B------:R-:W-:Y:S01]  /*5eb0*/  FFMA.FTZ R211, R24, UR4, -R181.reuse ;  /* 0x0000000418d37c23 */ /* 0x100fe200080108b5 */
[--C-:B------:R-:W-:Y:S01]  /*5ec0*/  FFMA.FTZ R210, R25, UR4, -R181.reuse ;  /* 0x0000000419d27c23 */ /* 0x100fe200080108b5 */
[-C--:B------:R-:W-:Y:S07]  /*5ed0*/  HMMA.16816.F32 R92, R156, R150.reuse, R92 ;  /* 0x000000969c5c723c */ /* 0x080fee000000185c */
[----:B------:R-:W-:Y:S01]  /*5ee0*/  MUFU.EX2 R209, R183 ;  /* 0x000000b700d17308 */ /* 0x000fe20000000800 */
[----:B------:R-:W-:Y:S01]  /*5ef0*/  FFMA.FTZ R181, R29, UR4, -R181 ;  /* 0x000000041db57c23 */ /* 0x000fe200080108b5 */
[--C-:B------:R-:W-:Y:S01]  /*5f00*/  FFMA.FTZ R245, R26, UR4, -R180.reuse ;  /* 0x000000041af57c23 */ /* 0x100fe200080108b4 */
[--C-:B------:R-:W-:Y:S01]  /*5f10*/  FFMA.FTZ R246, R27, UR4, -R180.reuse ;  /* 0x000000041bf67c23 */ /* 0x100fe200080108b4 */
[----:B------:R-:W-:Y:S06]  /*5f20*/  FFMA.FTZ R180, R31, UR4, -R180 ;  /* 0x000000041fb47c23 */ /* 0x000fec00080108b4 */
[----:B------:R-:W-:Y:S01]  /*5f30*/  MUFU.EX2 R247, R181 ;  /* 0x000000b500f77308 */ /* 0x000fe20000000800 */
[C---:B------:R-:W-:Y:S01]  /*5f40*/  HMMA.16816.F32 R96, R160.reuse, R150, R96 ;  /* 0x00000096a060723c */ /* 0x040fe20000001860 */
[----:B------:R-:W3:Y:S08]  /*5f50*/  LDSM.16.MT88.4 R148, [R169+0x1000] ;  /* 0x00100000a994783b */ /* 0x000ef00000004200 */
[----:B------:R4:W-:Y:S01]  /*5f60*/  MUFU.EX2 R249, R180 ;  /* 0x000000b400f97308 */ /* 0x0009e20000000800 */
[C---:B------:R-:W-:Y:S01]  /*5f70*/  FMUL.FTZ R24, R164.reuse, R136 ;  /* 0x00000088a4187220 */ /* 0x040fe20000410000 */
[----:B--2---:R-:W-:Y:S01]  /*5f80*/  F2FP.F16.F32.PACK_AB R136, R203, R202 ;  /* 0x000000cacb88723e */ /* 0x004fe200000000ff */
[----:B------:R-:W-:Y:S07]  /*5f90*/  FMUL.FTZ R25, R164, R137 ;  /* 0x00000089a4197220 */ /* 0x000fee0000410000 */
[----:B------:R-:W2:Y:S01]  /*5fa0*/  MUFU.EX2 R204, R204 ;  /* 0x000000cc00cc7308 */ /* 0x000ea20000000800 */
[-C--:B-1----:R-:W-:Y:S01]  /*5fb0*/  HMMA.16816.F32 R100, R160, R152.reuse, R100 ;  /* 0x00000098a064723c */ /* 0x082fe20000001864 */
[----:B------:R-:W-:Y:S08]  /*5fc0*/  LDSM.16.MT88.4 R28, [R169+0x800] ;  /* 0x00080000a91c783b */ /* 0x000ff00000004200 */
[----:B------:R-:W1:Y:S01]  /*5fd0*/  MUFU.EX2 R206, R206 ;  /* 0x000000ce00ce7308 */ /* 0x000e620000000800 */
[C---:B------:R-:W-:Y:S01]  /*5fe0*/  FMUL.FTZ R26, R3.reuse, R138 ;  /* 0x0000008a031a7220 */ /* 0x040fe20000410000 */
[----:B------:R-:W-:Y:S01]  /*5ff0*/  FMUL.FTZ R27, R3, R139 ;  /* 0x0000008b031b7220 */ /* 0x000fe20000410000 */
[C---:B------:R-:W-:Y:S07]  /*6000*/  FMUL.FTZ R32, R2.reuse, R140 ;  /* 0x0000008c02207220 */ /* 0x040fee0000410000 */
[----:B------:R-:W5:Y:S01]  /*6010*/  MUFU.EX2 R208, R208 ;  /* 0x000000d000d07308 */ /* 0x000f620000000800 */
[C---:B------:R-:W-:Y:S01]  /*6020*/  HMMA.16816.F32 R104, R156.reuse, R152, R104 ;  /* 0x000000989c68723c */ /* 0x040fe20000001868 */
[----:B----4-:R-:W-:Y:S08]  /*6030*/  LDSM.16.MT88.4 R180, [R212] ;  /* 0x00000000d4b4783b */ /* 0x010ff00000004200 */
[----:B------:R-:W-:Y:S01]  /*6040*/  MUFU.EX2 R211, R211 ;  /* 0x000000d300d37308 */ /* 0x000fe20000000800 */
[----:B------:R-:W-:Y:S01]  /*6050*/  FMUL.FTZ R33, R2, R141 ;  /* 0x0000008d02217220 */ /* 0x000fe20000410000 */
[----:B--2---:R-:W-:Y:S01]  /*6060*/  F2FP.F16.F32.PACK_AB R137, R204, R205 ;  /* 0x000000cdcc89723e */ /* 0x004fe200000000ff */
[C---:B------:R-:W-:Y:S01]  /*6070*/  FMUL.FTZ R34, R0.reuse, R142 ;  /* 0x0000008e00227220 */ /* 0x040fe20000410000 */
[----:B------:R-:W-:Y:S01]  /*6080*/  FMUL.FTZ R35, R0, R143 ;  /* 0x0000008f00237220 */ /* 0x000fe20000410000 */
[-C--:B------:R-:W-:Y:S05]  /*6090*/  HMMA.16816.F32 R108, R156, R154.reuse, R108 ;  /* 0x0000009a9c6c723c */ /* 0x080fea000000186c */
[----:B------:R-:W2:Y:S01]  /*60a0*/  MUFU.EX2 R210, R210 ;  /* 0x000000d200d27308 */ /* 0x000ea20000000800 */
[----:B-1----:R-:W-:Y:S01]  /*60b0*/  F2FP.F16.F32.PACK_AB R138, R207, R206 ;  /* 0x000000cecf8a723e */ /* 0x002fe200000000ff */
[C---:B------:R-:W-:Y:S01]  /*60c0*/  FMUL.FTZ R132, R2.reuse, R132 ;  /* 0x0000008402847220 */ /* 0x040fe20000410000 */
[----:B-----5:R-:W-:Y:S01]  /*60d0*/  F2FP.F16.F32.PACK_AB R139, R209, R208 ;  /* 0x000000d0d18b723e */ /* 0x020fe200000000ff */
[----:B------:R-:W-:Y:S01]  /*60e0*/  FMUL.FTZ R133, R2, R133 ;  /* 0x0000008502857220 */ /* 0x000fe20000410000 */
[C---:B------:R-:W-:Y:S01]  /*60f0*/  FMUL.FTZ R134, R0.reuse, R134 ;  /* 0x0000008600867220 */ /* 0x040fe20000410000 */
[C---:B------:R-:W-:Y:S01]  /*6100*/  HMMA.16816.F32 R112, R160.reuse, R154, R112 ;  /* 0x0000009aa070723c */ /* 0x040fe20000001870 */
[----:B------:R-:W1:Y:S03]  /*6110*/  LDSM.16.MT88.4 R152, [R216+0xb000] ;  /* 0x00b00000d898783b */ /* 0x000e660000004200 */
[----:B------:R-:W-:Y:S01]  /*6120*/  MUFU.EX2 R245, R245 ;  /* 0x000000f500f57308 */ /* 0x000fe20000000800 */
[----:B------:R-:W-:Y:S01]  /*6130*/  FMUL.FTZ R135, R0, R135 ;  /* 0x0000008700877220 */ /* 0x000fe20000410000 */
[----:B------:R-:W-:Y:S01]  /*6140*/  F2FP.F16.F32.PACK_AB R142, R247, R248 ;  /* 0x000000f8f78e723e */ /* 0x000fe200000000ff */
[----:B------:R-:W-:Y:S07]  /*6150*/  FFMA.FTZ R171, R164, R241, R171 ;  /* 0x000000f1a4ab7223 */ /* 0x000fee00000100ab */
[----:B------:R-:W4:Y:S01]  /*6160*/  MUFU.EX2 R246, R246 ;  /* 0x000000f600f67308 */ /* 0x000f220000000800 */
[----:B--2---:R-:W-:Y:S01]  /*6170*/  F2FP.F16.F32.PACK_AB R140, R210, R211 ;  /* 0x000000d3d28c723e */ /* 0x004fe200000000ff */
[-C--:B---3--:R-:W-:Y:S03]  /*6180*/  HMMA.16816.F32 R116, R160, R148.reuse, R116 ;  /* 0x00000094a074723c */ /* 0x088fe60000001874 */
[----:B------:R-:W-:Y:S01]  /*6190*/  F2FP.F16.F32.PACK_AB R143, R249, R250 ;  /* 0x000000faf98f723e */ /* 0x000fe200000000ff */
[----:B------:R-:W-:Y:S01]  /*61a0*/  FFMA.FTZ R190, R3, R238, R190 ;  /* 0x000000ee03be7223 */ /* 0x000fe200000100be */
[----:B------:R-:W-:Y:S01]  /*61b0*/  FFMA.FTZ R195, R2, R239, R195 ;  /* 0x000000ef02c37223 */ /* 0x000fe200000100c3 */
[----:B------:R-:W-:Y:S01]  /*61c0*/  FFMA.FTZ R197, R0, R237, R197 ;  /* 0x000000ed00c57223 */ /* 0x000fe200000100c5 */
[----:B------:R-:W-:Y:S01]  /*61d0*/  FADD.FTZ R171, R188, R171 ;  /* 0x000000abbcab7221 */ /* 0x000fe20000010000 */
[C---:B------:R-:W-:Y:S04]  /*61e0*/  HMMA.16816.F32 R120, R156.reuse, R148, R120 ;  /* 0x000000949c78723c */ /* 0x040fe80000001878 */
[----:B----4-:R-:W-:Y:S01]  /*61f0*/  F2FP.F16.F32.PACK_AB R141, R246, R245 ;  /* 0x000000f5f68d723e */ /* 0x010fe200000000ff */
        /* <DEDUP_REMOVED lines=9> */
[C---:B------:R-:W-:Y:S01]  /*6290*/  HMMA.16816.F32 R128, R160.reuse, R150, R128 ;  /* 0x00000096a080723c */ /* 0x040fe20000001880 */
[----:B------:R-:W2:Y:S03]  /*62a0*/  LDSM.16.MT88.4 R148, [R220+0xa800] ;  /* 0x00a80000dc94783b */ /* 0x000ea60000004200 */
[----:B------:R-:W-:Y:S01]  /*62b0*/  FADD.FTZ R192, R193, R192 ;  /* 0x000000c0c1c07221 */ /* 0x000fe20000010000 */
[----:B------:R-:W-:Y:S01]  /*62c0*/  FADD.FTZ R198, R199, R198 ;  /* 0x000000c6c7c67221 */ /* 0x000fe20000010000 */
[----:B------:R-:W-:Y:S01]  /*62d0*/  FADD.FTZ R200, R200, R201 ;  /* 0x000000c9c8c87221 */ /* 0x000fe20000010000 */
[----:B------:R-:W-:Y:S01]  /*62e0*/  ISETP.GT.AND P0, PT, R236, RZ, PT ;  /* 0x000000ffec00720c */ /* 0x000fe20003f04270 */
        /* <DEDUP_REMOVED lines=16> */
[----:B------:R-:W-:Y:S01]  /*63f0*/  IADD3 R236, PT, PT, R236, -0x1, RZ ;  /* 0xffffffffecec7810 */ /* 0x000fe20007ffe0ff */
[----:B------:R-:W-:Y:S04]  /*6400*/  HMMA.16816.F32 R24, R160, R154, R24 ;  /* 0x0000009aa018723c */ /* 0x000fe80000001818 */
[----:B------:R-:W-:Y:S01]  /*6410*/  FADD.FTZ R238, R209, R208 ;  /* 0x000000d0d1ee7221 */ /* 0x000fe20000010000 */
[----:B------:R-:W-:Y:S01]  /*6420*/  FADD.FTZ R239, R247, R248 ;  /* 0x000000f8f7ef7221 */ /* 0x000fe20000010000 */
[----:B------:R-:W-:Y:S01]  /*6430*/  FADD.FTZ R237, R249, R250 ;  /* 0x000000faf9ed7221 */ /* 0x000fe20000010000 */
[----:B------:R-:W-:Y:S01]  /*6440*/  MOV R2, R165 ;  /* 0x000000a500027202 */ /* 0x000fe20000000f00 */
[-C--:B--2---:R-:W-:Y:S01]  /*6450*/  HMMA.16816.F32 R160, R136, R148.reuse, R4 ;  /* 0x0000009488a0723c */ /* 0x084fe20000001804 */
[----:B------:R-:W1:Y:S04]  /*6460*/  LDSM.16.MT88.4 R4, [R213+0x1800] ;  /* 0x00180000d504783b */ /* 0x000e680000004200 */
[----:B------:R-:W-:Y:S02]  /*6470*/  MOV R169, R166 ;  /* 0x000000a600a97202 */ /* 0x000fe40000000f00 */
[----:B------:R-:W-:Y:S01]  /*6480*/  MOV R0, R167 ;  /* 0x000000a700007202 */ /* 0x000fe20000000f00 */
[C---:B------:R-:W-:Y:S04]  /*6490*/  HMMA.16816.F32 R156, R140.reuse, R148, R8 ;  /* 0x000000948c9c723c */ /* 0x040fe80000001808 */
[----:B------:R-:W-:Y:S04]  /*64a0*/  MOV R3, R168 ;  /* 0x000000a800037202 */ /* 0x000fe80000000f00 */
        /* <DEDUP_REMOVED lines=26> */
[-C--:B-1----:R-:W-:Y:S08]  /*6650*/  HMMA.16816.F32 R144, R136, R4.reuse, R20 ;  /* 0x000000048890723c */ /* 0x082ff00000001814 */
[C---:B------:R-:W-:Y:S08]  /*6660*/  HMMA.16816.F32 R132, R140.reuse, R4, R132 ;  /* 0x000000048c84723c */ /* 0x040ff00000001884 */
[-C--:B------:R-:W-:Y:S08]  /*6670*/  HMMA.16816.F32 R140, R140, R6.reuse, R32 ;  /* 0x000000068c8c723c */ /* 0x080ff00000001820 */
[----:B------:R-:W-:Y:S01]  /*6680*/  HMMA.16816.F32 R136, R136, R6, R24 ;  /* 0x000000068888723c */ /* 0x000fe20000001818 */
[----:B------:R-:W-:Y:S08]  /*6690*/  @!UPT UIADD3 URZ, UPT, UPT, URZ, URZ, URZ ;  /* 0x000000fffffff290 */ /* 0x000ff0000fffe0ff */
[----:B------:R-:W-:Y:S11]  /*66a0*/  @P0 BRA `(.L_x_1065) ;  /* 0xffffffe000180947 */ /* 0x000ff6000383ffff */
.L_x_1064:
[----:B------:R-:W1:Y:S01]  /*66b0*/  SHFL.BFLY PT, R4, R241, 0x2, 0x1f ;  /* 0x0c401f00f1047f89 */ /* 0x000e6200000e0000 */
[----:B------:R-:W2:Y:S01]  /*66c0*/  S2UR UR4, SR_CgaCtaId ;  /* 0x00000000000479c3 */ /* 0x000ea20000008800 */
[----:B------:R-:W-:Y:S02]  /*66d0*/  UMOV UR5, 0x400 ;  /* 0x0000040000057882 */ /* 0x000fe40000000000 */
[----:B------:R-:W3:Y:S04]  /*66e0*/  SHFL.BFLY PT, R3, R238, 0x2, 0x1f ;  /* 0x0c401f00ee037f89 */ /* 0x000ee800000e0000 */
[----:B------:R-:W4:Y:S04]  /*66f0*/  SHFL.BFLY PT, R2, R239, 0x2, 0x1f ;  /* 0x0c401f00ef027f89 */ /* 0x000f2800000e0000 */
[----:B------:R-:W5:Y:S01]  /*6700*/  SHFL.BFLY PT, R12, R237, 0x2, 0x1f ;  /* 0x0c401f00ed0c7f89 */ /* 0x000f6200000e0000 */
[----:B------:R-:W5:Y:S01]  /*6710*/  S2R R0, SR_TID.X ;  /* 0x0000000000007919 */ /* 0x000f620000002100 */
[----:B------:R-:W5:Y:S01]  /*6720*/  S2R R14, SR_CTAID.Z ;  /* 0x00000000000e7919 */ /* 0x000f620000002700 */
[----:B-1----:R-:W-:Y:S01]  /*6730*/  FADD.FTZ R4, R4, R241 ;  /* 0x000000f104047221 */ /* 0x002fe20000010000 */
[----:B--2---:R-:W-:Y:S01]  /*6740*/  ULEA UR4, UR4, UR5, 0x18 ;  /* 0x0000000504047291 */ /* 0x004fe2000f8ec0ff */
[----:B---3--:R-:W-:-:S03]  /*6750*/  FADD.FTZ R6, R3, R238 ;  /* 0x000000ee03067221 */ /* 0x008fc60000010000 */
[----:B------:R-:W1:Y:S01]  /*6760*/  SHFL.BFLY PT, R7, R4, 0x1, 0x1f ;  /* 0x0c201f0004077f89 */ /* 0x000e6200000e0000 */
[----:B----4-:R-:W-:-:S03]  /*6770*/  FADD.FTZ R2, R2, R239 ;  /* 0x000000ef02027221 */ /* 0x010fc60000010000 */
[----:B------:R-:W2:Y:S01]  /*6780*/  SHFL.BFLY PT, R5, R6, 0x1, 0x1f ;  /* 0x0c201f0006057f89 */ /* 0x000ea200000e0000 */
[----:B-----5:R-:W-:-:S03]  /*6790*/  FADD.FTZ R12, R12, R237 ;  /* 0x000000ed0c0c7221 */ /* 0x020fc60000010000 */
[----:B------:R-:W3:Y:S04]  /*67a0*/  SHFL.BFLY PT, R13, R2, 0x1, 0x1f ;  /* 0x0c201f00020d7f89 */ /* 0x000ee800000e0000 */
[----:B------:R-:W4:Y:S01]  /*67b0*/  SHFL.BFLY PT, R11, R12, 0x1, 0x1f ;  /* 0x0c201f000c0b7f89 */ /* 0x000f2200000e0000 */
[C---:B------:R-:W-:Y:S02]  /*67c0*/  SHF.L.U32 R9, R0.reuse, 0x4, RZ ;  /* 0x0000000400097819 */ /* 0x040fe400000006ff */
[----:B------:R-:W-:Y:S02]  /*67d0*/  LOP3.LUT P0, RZ, R0, 0x4, RZ, 0xc0, !PT ;  /* 0x0000000400ff7812 */ /* 0x000fe4000780c0ff */
[----:B------:R-:W-:Y:S01]  /*67e0*/  LOP3.LUT R9, R9, 0x1c0, RZ, 0xc0, !PT ;  /* 0x000001c009097812 */ /* 0x000fe200078ec0ff */
[----:B-1----:R-:W-:Y:S01]  /*67f0*/  FADD.FTZ R7, R4, R7 ;  /* 0x0000000704077221 */ /* 0x002fe20000010000 */
[----:B------:R-:W-:Y:S01]  /*6800*/  SHF.L.U32 R4, R0, 0x1, RZ ;  /* 0x0000000100047819 */ /* 0x000fe200000006ff */
[----:B--2---:R-:W-:Y:S01]  /*6810*/  FADD.FTZ R5, R6, R5 ;  /* 0x0000000506057221 */ /* 0x004fe20000010000 */
[----:B------:R-:W-:Y:S01]  /*6820*/  SHF.L.U32 R6, R0, 0x5, RZ ;  /* 0x0000000500067819 */ /* 0x000fe200000006ff */
[----:B------:R-:W1:Y:S01]  /*6830*/  MUFU.RCP R10, R7 ;  /* 0x00000007000a7308 */ /* 0x000e620000001000 */
[----:B------:R-:W-:Y:S01]  /*6840*/  LOP3.LUT R3, R4, 0x6, RZ, 0xc0, !PT ;  /* 0x0000000604037812 */ /* 0x000fe200078ec0ff */
[----:B---3--:R-:W-:Y:S01]  /*6850*/  FADD.FTZ R13, R2, R13 ;  /* 0x0000000d020d7221 */ /* 0x008fe20000010000 */
[----:B------:R-:W-:-:S02]  /*6860*/  LOP3.LUT R4, R9, 0x38, R4, 0xf8, !PT ;  /* 0x0000003809047812 */ /* 0x000fc400078ef804 */
[----:B------:R-:W-:Y:S01]  /*6870*/  LOP3.LUT R3, R3, 0x7c00, R6, 0xf8, !PT ;  /* 0x00007c0003037812 */ /* 0x000fe200078ef806 */
[----:B----4-:R-:W-:Y:S01]  /*6880*/  FADD.FTZ R2, R12, R11 ;  /* 0x0000000b0c027221 */ /* 0x010fe20000010000 */
[----:B------:R-:W-:Y:S01]  /*6890*/  FSETP.NE.FTZ.AND P2, PT, R13, RZ, PT ;  /* 0x000000ff0d00720b */ /* 0x000fe20003f55000 */
[----:B------:R-:W2:Y:S01]  /*68a0*/  MUFU.RCP R8, R5 ;  /* 0x0000000500087308 */ /* 0x000ea20000001000 */
[----:B------:R-:W-:Y:S02]  /*68b0*/  LOP3.LUT R3, R3, R4, RZ, 0xfc, !PT ;  /* 0x0000000403037212 */ /* 0x000fe400078efcff */
[----:B------:R-:W-:Y:S02]  /*68c0*/  FSETP.NE.FTZ.AND P1, PT, R2, RZ, PT ;  /* 0x000000ff0200720b */ /* 0x000fe40003f35000 */
[----:B------:R-:W-:Y:S02]  /*68d0*/  LEA R3, R3, UR4, 0x1 ;  /* 0x0000000403037c11 */ /* 0x000fe4000f8e08ff */
[----:B------:R-:W-:Y:S01]  /*68e0*/  FSETP.NE.FTZ.AND P4, PT, R7, RZ, PT ;  /* 0x000000ff0700720b */ /* 0x000fe20003f95000 */
[----:B------:R-:W3:Y:S01]  /*68f0*/  MUFU.RCP R4, R13 ;  /* 0x0000000d00047308 */ /* 0x000ee20000001000 */
[----:B------:R-:W-:-:S02]  /*6900*/  FSETP.NE.FTZ.AND P3, PT, R5, RZ, PT ;  /* 0x000000ff0500720b */ /* 0x000fc40003f75000 */
[----:B------:R-:W-:Y:S02]  /*6910*/  IADD3 R17, PT, PT, R3, 0x40, RZ ;  /* 0x0000004003117810 */ /* 0x000fe40007ffe0ff */
[----:B-1----:R-:W-:-:S03]  /*6920*/  FSEL R10, R10, 1, P4 ;  /* 0x3f8000000a0a7808 */ /* 0x002fc60002000000 */
[----:B------:R-:W1:Y:S01]  /*6930*/  MUFU.RCP R6, R2 ;  /* 0x0000000200067308 */ /* 0x000e620000001000 */
[----:B--2---:R-:W-:Y:S01]  /*6940*/  FSEL R8, R8, 1, P3 ;  /* 0x3f80000008087808 */ /* 0x004fe20001800000 */
[C---:B------:R-:W-:Y:S01]  /*6950*/  FMUL.FTZ R160, R10.reuse, R160 ;  /* 0x000000a00aa07220 */ /* 0x040fe20000410000 */
[C---:B------:R-:W-:Y:S01]  /*6960*/  FMUL.FTZ R161, R10.reuse, R161 ;  /* 0x000000a10aa17220 */ /* 0x040fe20000410000 */
[C---:B------:R-:W-:Y:S01]  /*6970*/  FMUL.FTZ R148, R10.reuse, R148 ;  /* 0x000000940a947220 */ /* 0x040fe20000410000 */
[----:B------:R-:W-:Y:S01]  /*6980*/  FMUL.FTZ R149, R10, R149 ;  /* 0x000000950a957220 */ /* 0x000fe20000410000 */
[C---:B------:R-:W-:Y:S01]  /*6990*/  FMUL.FTZ R162, R8.reuse, R162 ;  /* 0x000000a208a27220 */ /* 0x040fe20000410000 */
[C---:B------:R-:W-:Y:S01]  /*69a0*/  FMUL.FTZ R163, R8.reuse, R163 ;  /* 0x000000a308a37220 */ /* 0x040fe20000410000 */
[----:B------:R-:W-:Y:S01]  /*69b0*/  FMUL.FTZ R150, R8, R150 ;  /* 0x0000009608967220 */ /* 0x000fe20000410000 */
[----:B---3--:R-:W-:Y:S01]  /*69c0*/  FSEL R4, R4, 1, P2 ;  /* 0x3f80000004047808 */ /* 0x008fe20001000000 */
[----:B------:R-:W-:Y:S01]  /*69d0*/  FMUL.FTZ R151, R8, R151 ;  /* 0x0000009708977220 */ /* 0x000fe20000410000 */
[C---:B------:R-:W-:Y:S01]  /*69e0*/  FMUL.FTZ R36, R10.reuse, R36 ;  /* 0x000000240a247220 */ /* 0x040fe20000410000 */
[----:B------:R-:W-:Y:S01]  /*69f0*/  FMUL.FTZ R37, R10, R37 ;  /* 0x000000250a257220 */ /* 0x000fe20000410000 */
[----:B------:R-:W-:Y:S01]  /*6a00*/  FMUL.FTZ R38, R8, R38 ;  /* 0x0000002608267220 */ /* 0x000fe20000410000 */
[C---:B------:R-:W-:Y:S01]  /*6a10*/  FMUL.FTZ R156, R4.reuse, R156 ;  /* 0x0000009c049c7220 */ /* 0x040fe20000410000 */
[C---:B------:R-:W-:Y:S01]  /*6a20*/  FMUL.FTZ R157, R4.reuse, R157 ;  /* 0x0000009d049d7220 */ /* 0x040fe20000410000 */
[----:B------:R-:W-:Y:S01]  /*6a30*/  FMUL.FTZ R152, R4, R152 ;  /* 0x0000009804987220 */ /* 0x000fe20000410000 */
        /* <DEDUP_REMOVED lines=64> */
[----:B------:R-:W-:Y:S01]  /*6e40*/  FMUL.FTZ R39, R8, R39 ;  /* 0x0000002708277220 */ /* 0x000fe20000410000 */
[----:B------:R-:W-:Y:S01]  /*6e50*/  MOV R6, 0x20 ;  /* 0x0000002000067802 */ /* 0x000fe20000000f00 */
[----:B------:R-:W-:Y:S01]  /*6e60*/  FMUL.FTZ R48, R10, R48 ;  /* 0x000000300a307220 */ /* 0x000fe20000410000 */
[----:B------:R-:W-:Y:S01]  /*6e70*/  LOP3.LUT P0, RZ, R0, 0x8, RZ, 0xc0, !PT ;  /* 0x0000000800ff7812 */ /* 0x000fe2000780c0ff */
[----:B------:R-:W-:Y:S01]  /*6e80*/  FMUL.FTZ R49, R10, R49 ;  /* 0x000000310a317220 */ /* 0x000fe20000410000 */
[C---:B------:R-:W-:Y:S01]  /*6e90*/  IADD3 R9, PT, PT, R3.reuse, R4, RZ ;  /* 0x0000000403097210 */ /* 0x040fe20007ffe0ff */
[----:B------:R-:W-:Y:S01]  /*6ea0*/  FMUL.FTZ R50, R8, R50 ;  /* 0x0000003208327220 */ /* 0x000fe20000410000 */
[----:B------:R-:W-:Y:S01]  /*6eb0*/  SEL R6, R6, 0xffffffe0, !P0 ;  /* 0xffffffe006067807 */ /* 0x000fe20004000000 */
[----:B------:R-:W-:Y:S01]  /*6ec0*/  FMUL.FTZ R51, R8, R51 ;  /* 0x0000003308337220 */ /* 0x000fe20000410000 */
[----:B------:R-:W-:Y:S01]  /*6ed0*/  LOP3.LUT P0, RZ, R0, 0x10, RZ, 0xc0, !PT ;  /* 0x0000001000ff7812 */ /* 0x000fe2000780c0ff */
[C---:B------:R-:W-:Y:S01]  /*6ee0*/  FMUL.FTZ R52, R10.reuse, R52 ;  /* 0x000000340a347220 */ /* 0x040fe20000410000 */
[----:B------:R-:W-:Y:S01]  /*6ef0*/  IADD3 R11, PT, PT, R3, R6, RZ ;  /* 0x00000006030b7210 */ /* 0x000fe20007ffe0ff */
[----:B------:R-:W-:Y:S01]  /*6f00*/  FMUL.FTZ R53, R10, R53 ;  /* 0x000000350a357220 */ /* 0x000fe20000410000 */
[----:B------:R-:W-:Y:S01]  /*6f10*/  F2FP.F16.F32.PACK_AB R160, R161, R160 ;  /* 0x000000a0a1a0723e */ /* 0x000fe200000000ff */
[----:B------:R-:W-:Y:S01]  /*6f20*/  FMUL.FTZ R54, R8, R54 ;  /* 0x0000003608367220 */ /* 0x000fe20000410000 */
[----:B------:R-:W-:Y:S01]  /*6f30*/  IADD3 R15, PT, PT, R4, R11, RZ ;  /* 0x0000000b040f7210 */ /* 0x000fe20007ffe0ff */
[----:B------:R-:W-:Y:S01]  /*6f40*/  FMUL.FTZ R55, R8, R55 ;  /* 0x0000003708377220 */ /* 0x000fe20000410000 */
[----:B------:R-:W-:Y:S01]  /*6f50*/  F2FP.F16.F32.PACK_AB R162, R163, R162 ;  /* 0x000000a2a3a2723e */ /* 0x000fe200000000ff */
[C---:B------:R-:W-:Y:S01]  /*6f60*/  FMUL.FTZ R64, R10.reuse, R64 ;  /* 0x000000400a407220 */ /* 0x040fe20000410000 */
[----:B------:R-:W-:Y:S01]  /*6f70*/  F2FP.F16.F32.PACK_AB R148, R149, R148 ;  /* 0x000000949594723e */ /* 0x000fe200000000ff */
[----:B------:R-:W-:Y:S01]  /*6f80*/  FMUL.FTZ R65, R10, R65 ;  /* 0x000000410a417220 */ /* 0x000fe20000410000 */
[----:B------:R-:W-:Y:S01]  /*6f90*/  F2FP.F16.F32.PACK_AB R150, R151, R150 ;  /* 0x000000969796723e */ /* 0x000fe200000000ff */
[C---:B------:R-:W-:Y:S01]  /*6fa0*/  FMUL.FTZ R66, R8.reuse, R66 ;  /* 0x0000004208427220 */ /* 0x040fe20000410000 */
[----:B------:R-:W-:Y:S01]  /*6fb0*/  @P0 IADD3 R17, PT, PT, R3, -0x40, RZ ;  /* 0xffffffc003110810 */ /* 0x000fe20007ffe0ff */
[----:B------:R-:W-:Y:S01]  /*6fc0*/  FMUL.FTZ R67, R8, R67 ;  /* 0x0000004308437220 */ /* 0x000fe20000410000 */
[----:B------:R-:W-:Y:S01]  /*6fd0*/  F2FP.F16.F32.PACK_AB R156, R157, R156 ;  /* 0x0000009c9d9c723e */ /* 0x000fe200000000ff */
[----:B------:R-:W-:Y:S01]  /*6fe0*/  STS [R3], R160 ;  /* 0x000000a003007388 */ /* 0x000fe20000000800 */
[-C--:B------:R-:W-:Y:S01]  /*6ff0*/  IADD3 R21, PT, PT, R6, R17.reuse, RZ ;  /* 0x0000001106157210 */ /* 0x080fe20007ffe0ff */
[----:B------:R-:W-:Y:S01]  /*7000*/  FMUL.FTZ R68, R10, R68 ;  /* 0x000000440a447220 */ /* 0x000fe20000410000 */
[C---:B------:R-:W-:Y:S01]  /*7010*/  IADD3 R19, PT, PT, R4.reuse, R17, RZ ;  /* 0x0000001104137210 */ /* 0x040fe20007ffe0ff */
[----:B------:R-:W-:Y:S01]  /*7020*/  STS [R3+0x400], R162 ;  /* 0x000400a203007388 */ /* 0x000fe20000000800 */
[----:B------:R-:W-:Y:S01]  /*7030*/  IADD3 R23, PT, PT, R4, R21, RZ ;  /* 0x0000001504177210 */ /* 0x000fe20007ffe0ff */
[----:B------:R-:W-:Y:S01]  /*7040*/  FMUL.FTZ R69, R10, R69 ;  /* 0x000000450a457220 */ /* 0x000fe20000410000 */
[----:B------:R-:W1:Y:S01]  /*7050*/  LDC.U8 R4, c[0x0][0x549] ;  /* 0x00015240ff047b82 */ /* 0x000e620000000000 */
[----:B------:R-:W-:Y:S01]  /*7060*/  F2FP.F16.F32.PACK_AB R158, R159, R158 ;  /* 0x0000009e9f9e723e */ /* 0x000fe200000000ff */
[----:B------:R-:W-:Y:S01]  /*7070*/  STS [R9], R148 ;  /* 0x0000009409007388 */ /* 0x000fe20000000800 */
[----:B------:R-:W-:Y:S01]  /*7080*/  F2FP.F16.F32.PACK_AB R152, R153, R152 ;  /* 0x000000989998723e */ /* 0x000fe200000000ff */
[C---:B------:R-:W-:Y:S01]  /*7090*/  FMUL.FTZ R70, R8.reuse, R70 ;  /* 0x0000004608467220 */ /* 0x040fe20000410000 */
        /* <DEDUP_REMOVED lines=13> */
[C---:B------:R-:W-:Y:S01]  /*7170*/  FMUL.FTZ R82, R8.reuse, R82 ;  /* 0x0000005208527220 */ /* 0x040fe20000410000 */
        /* <DEDUP_REMOVED lines=12> */
[----:B------:R-:W-:Y:S01]  /*7240*/  F2FP.F16.F32.PACK_AB R56, R57, R56 ;  /* 0x000000383938723e */ /* 0x000fe200000000ff */
[C---:B------:R-:W-:Y:S01]  /*7250*/  FMUL.FTZ R86, R8.reuse, R86 ;  /* 0x0000005608567220 */ /* 0x040fe20000410000 */
[----:B------:R-:W-:Y:S01]  /*7260*/  F2FP.F16.F32.PACK_AB R58, R59, R58 ;  /* 0x0000003a3b3a723e */ /* 0x000fe200000000ff */
[----:B------:R-:W-:Y:S01]  /*7270*/  STS [R11+0x400], R38 ;  /* 0x000400260b007388 */ /* 0x000fe20000000800 */
[----:B------:R-:W-:Y:S01]  /*7280*/  FMUL.FTZ R87, R8, R87 ;  /* 0x0000005708577220 */ /* 0x000fe20000410000 */
[----:B------:R-:W-:Y:S01]  /*7290*/  F2FP.F16.F32.PACK_AB R60, R61, R60 ;  /* 0x0000003c3d3c723e */ /* 0x000fe200000000ff */
[C---:B------:R-:W-:Y:S01]  /*72a0*/  FMUL.FTZ R96, R10.reuse, R96 ;  /* 0x000000600a607220 */ /* 0x040fe20000410000 */
[----:B------:R-:W-:Y:S01]  /*72b0*/  STS [R15], R48 ;  /* 0x000000300f007388 */ /* 0x000fe20000000800 */
[----:B------:R-:W-:Y:S01]  /*72c0*/  F2FP.F16.F32.PACK_AB R62, R63, R62 ;  /* 0x0000003e3f3e723e */ /* 0x000fe200000000ff */
[----:B------:R-:W-:Y:S01]  /*72d0*/  FMUL.FTZ R97, R10, R97 ;  /* 0x000000610a617220 */ /* 0x000fe20000410000 */
[C---:B------:R-:W-:Y:S01]  /*72e0*/  FMUL.FTZ R98, R8.reuse, R98 ;  /* 0x0000006208627220 */ /* 0x040fe20000410000 */
[----:B------:R-:W-:Y:S01]  /*72f0*/  STS [R15+0x400], R50 ;  /* 0x000400320f007388 */ /* 0x000fe20000000800 */
[----:B------:R-:W-:Y:S01]  /*7300*/  FMUL.FTZ R99, R8, R99 ;  /* 0x0000006308637220 */ /* 0x000fe20000410000 */
        /* <DEDUP_REMOVED lines=25> */
[----:B------:R-:W-:Y:S01]  /*74a0*/  F2FP.F16.F32.PACK_AB R96, R97, R96 ;  /* 0x000000606160723e */ /* 0x000fe200000000ff */
[----:B------:R-:W-:Y:S01]  /*74b0*/  STS [R19], R64 ;  /* 0x0000004013007388 */ /* 0x000fe20000000800 */
[----:B------:R-:W-:Y:S01]  /*74c0*/  F2FP.F16.F32.PACK_AB R98, R99, R98 ;  /* 0x000000626362723e */ /* 0x000fe200000000ff */
        /* <DEDUP_REMOVED lines=8> */
[C---:B------:R-:W-:Y:S01]  /*7550*/  FMUL.FTZ R128, R10.reuse, R128 ;  /* 0x000000800a807220 */ /* 0x040fe20000410000 */
        /* <DEDUP_REMOVED lines=10> */
[----:B-1----:R-:W-:Y:S01]  /*7600*/  ISETP.NE.AND P6, PT, R4, RZ, PT ;  /* 0x000000ff0400720c */ /* 0x002fe20003fc5270 */
[----:B------:R-:W-:Y:S01]  /*7610*/  FMUL.FTZ R145, R10, R145 ;  /* 0x000000910a917220 */ /* 0x000fe20000410000 */
        /* <DEDUP_REMOVED lines=16> */
[----:B------:R-:W-:Y:S01]  /*7720*/  ISETP.NE.AND P0, PT, R231, -0x1, PT ;  /* 0xffffffffe700780c */ /* 0x000fe20003f05270 */
[----:B------:R-:W-:Y:S01]  /*7730*/  STS [R21+0x2000], R72 ;  /* 0x0020004815007388 */ /* 0x000fe20000000800 */
[C---:B------:R-:W-:Y:S01]  /*7740*/  FMUL.FTZ R138, R8.reuse, R138 ;  /* 0x0000008a088a7220 */ /* 0x040fe20000410000 */
[----:B------:R-:W-:Y:S01]  /*7750*/  FMUL.FTZ R139, R8, R139 ;  /* 0x0000008b088b7220 */ /* 0x000fe20000410000 */
[----:B------:R-:W-:Y:S01]  /*7760*/  F2FP.F16.F32.PACK_AB R128, R129, R128 ;  /* 0x000000808180723e */ /* 0x000fe200000000ff */
[----:B------:R-:W-:Y:S01]  /*7770*/  STS [R21+0x2400], R74 ;  /* 0x0024004a15007388 */ /* 0x000fe20000000800 */
[----:B------:R-:W-:Y:S01]  /*7780*/  F2FP.F16.F32.PACK_AB R130, R131, R130 ;  /* 0x000000828382723e */ /* 0x000fe200000000ff */
[----:B------:R-:W1:Y:S01]  /*7790*/  LDC.U8 R4, c[0x0][0x548] ;  /* 0x00015200ff047b82 */ /* 0x000e620000000000 */
[----:B------:R-:W-:Y:S01]  /*77a0*/  F2FP.F16.F32.PACK_AB R120, R121, R120 ;  /* 0x000000787978723e */ /* 0x000fe200000000ff */
[----:B------:R-:W-:Y:S01]  /*77b0*/  STS [R23+0x2000], R76 ;  /* 0x0020004c17007388 */ /* 0x000fe20000000800 */
[----:B------:R-:W-:Y:S01]  /*77c0*/  F2FP.F16.F32.PACK_AB R122, R123, R122 ;  /* 0x0000007a7b7a723e */ /* 0x000fe200000000ff */
[----:B------:R2:W3:Y:S01]  /*77d0*/  @P4 MUFU.LG2 R12, R7 ;  /* 0x00000007000c4308 */ /* 0x0004e20000000c00 */
[----:B------:R-:W-:Y:S01]  /*77e0*/  F2FP.F16.F32.PACK_AB R124, R125, R124 ;  /* 0x0000007c7d7c723e */ /* 0x000fe200000000ff */
[----:B------:R-:W-:Y:S01]  /*77f0*/  STS [R23+0x2400], R78 ;  /* 0x0024004e17007388 */ /* 0x000fe20000000800 */
[----:B------:R-:W-:Y:S01]  /*7800*/  F2FP.F16.F32.PACK_AB R126, R127, R126 ;  /* 0x0000007e7f7e723e */ /* 0x000fe200000000ff */
[----:B------:R-:W4:Y:S01]  /*7810*/  @P6 LDC R6, c[0x0][0x430] ;  /* 0x00010c00ff066b82 */ /* 0x000f220000000800 */
[----:B------:R-:W-:Y:S01]  /*7820*/  F2FP.F16.F32.PACK_AB R144, R145, R144 ;  /* 0x000000909190723e */ /* 0x000fe200000000ff */
[----:B------:R-:W-:Y:S01]  /*7830*/  STS [R3+0x4000], R84 ;  /* 0x0040005403007388 */ /* 0x000fe20000000800 */
[----:B------:R-:W-:Y:S01]  /*7840*/  F2FP.F16.F32.PACK_AB R146, R147, R146 ;  /* 0x000000929392723e */ /* 0x000fe200000000ff */
[----:B------:R2:W1:Y:S01]  /*7850*/  @P3 MUFU.LG2 R18, R5 ;  /* 0x0000000500123308 */ /* 0x0004620000000c00 */
[----:B------:R-:W-:Y:S01]  /*7860*/  F2FP.F16.F32.PACK_AB R136, R137, R136 ;  /* 0x000000888988723e */ /* 0x000fe200000000ff */
[----:B------:R-:W-:Y:S01]  /*7870*/  STS [R3+0x4400], R86 ;  /* 0x0044005603007388 */ /* 0x000fe20000000800 */
[----:B------:R-:W-:Y:S01]  /*7880*/  F2FP.F16.F32.PACK_AB R138, R139, R138 ;  /* 0x0000008a8b8a723e */ /* 0x000fe200000000ff */
[----:B------:R-:W2:Y:S01]  /*7890*/  @P4 LDC R25, c[0x0][0x458] ;  /* 0x00011600ff194b82 */ /* 0x000ea20000000800 */
        /* <DEDUP_REMOVED lines=8> */
[----:B-1----:R-:W-:Y:S01]  /*7920*/  ISETP.NE.AND P5, PT, R4, RZ, !P6 ;  /* 0x000000ff0400720c */ /* 0x002fe200077a5270 */
        /* <DEDUP_REMOVED lines=8> */
[----:B-1----:R-:W4:Y:S03]  /*79b0*/  LDC R3, c[0x0][0x434] ;  /* 0x00010d00ff037b82 */ /* 0x002f260000000800 */
[----:B------:R-:W-:Y:S04]  /*79c0*/  STS [R11+0x6000], R104 ;  /* 0x006000680b007388 */ /* 0x000fe80000000800 */
[----:B------:R1:W-:Y:S01]  /*79d0*/  STS [R11+0x6400], R106 ;  /* 0x0064006a0b007388 */ /* 0x0003e20000000800 */
[----:B-----5:R-:W2:Y:S03]  /*79e0*/  @P0 LDC.64 R8, c[0x0][0x408] ;  /* 0x00010200ff080b82 */ /* 0x020ea60000000a00 */
[----:B------:R-:W-:Y:S04]  /*79f0*/  STS [R15+0x6000], R108 ;  /* 0x0060006c0f007388 */ /* 0x000fe80000000800 */
[----:B------:R5:W-:Y:S04]  /*7a00*/  STS [R15+0x6400], R110 ;  /* 0x0064006e0f007388 */ /* 0x000be80000000800 */
[----:B------:R-:W-:Y:S04]  /*7a10*/  STS [R17+0x4000], R116 ;  /* 0x0040007411007388 */ /* 0x000fe80000000800 */
[----:B------:R-:W-:Y:S04]  /*7a20*/  STS [R17+0x4400], R118 ;  /* 0x0044007611007388 */ /* 0x000fe80000000800 */
[----:B------:R-:W-:Y:S04]  /*7a30*/  STS [R19+0x4000], R128 ;  /* 0x0040008013007388 */ /* 0x000fe80000000800 */
[----:B------:R-:W-:Y:S01]  /*7a40*/  STS [R19+0x4400], R130 ;  /* 0x0044008213007388 */ /* 0x000fe20000000800 */
[----:B-1----:R-:W1:Y:S03]  /*7a50*/  @!P0 LDC.64 R10, c[0x0][0x400] ;  /* 0x00010000ff0a8b82 */ /* 0x002e660000000a00 */
[----:B------:R-:W-:Y:S04]  /*7a60*/  STS [R17+0x6000], R120 ;  /* 0x0060007811007388 */ /* 0x000fe80000000800 */
[----:B------:R-:W-:Y:S01]  /*7a70*/  STS [R17+0x6400], R122 ;  /* 0x0064007a11007388 */ /* 0x000fe20000000800 */
[----:B-----5:R-:W1:Y:S03]  /*7a80*/  @P6 LDC R15, c[0x0][0x430] ;  /* 0x00010c00ff0f6b82 */ /* 0x020e660000000800 */
        /* <DEDUP_REMOVED lines=8> */
[----:B-----5:R-:W4:Y:S03]  /*7b10*/  LDC R19, c[0x0][0x434] ;  /* 0x00010d00ff137b82 */ /* 0x020f260000000800 */
[----:B------:R-:W-:Y:S04]  /*7b20*/  STS [R23+0x6000], R140 ;  /* 0x0060008c17007388 */ /* 0x000fe80000000800 */
[----:B------:R5:W-:Y:S01]  /*7b30*/  STS [R23+0x6400], R142 ;  /* 0x0064008e17007388 */ /* 0x000be20000000800 */
[----:B---3--:R-:W3:Y:S01]  /*7b40*/  @P2 LDC R21, c[0x0][0x458] ;  /* 0x00011600ff152b82 */ /* 0x008ee20000000800 */
[----:B----4-:R-:W-:Y:S01]  /*7b50*/  @P6 IMAD R19, R6, R3, RZ ;  /* 0x0000000306136224 */ /* 0x010fe200078e02ff */
[----:B-----5:R-:W-:Y:S01]  /*7b60*/  @P6 MOV R23, 0x1 ;  /* 0x0000000100176802 */ /* 0x020fe20000000f00 */
[----:B-12---:R-:W-:Y:S06]  /*7b70*/  @P6 BRA `(.L_x_1068) ;  /* 0x0000000000206947 */ /* 0x006fec0003800000 */
[----:B------:R-:W-:Y:S02]  /*7b80*/  ISETP.NE.AND P6, PT, R4, RZ, PT ;  /* 0x000000ff0400720c */ /* 0x000fe40003fc5270 */
[----:B------:R-:W1:Y:S11]  /*7b90*/  LDC R4, c[0x0][0x3e0] ;  /* 0x0000f800ff047b82 */ /* 0x000e760000000800 */
[----:B------:R-:W1:Y:S01]  /*7ba0*/  @P6 LDC R23, c[0x0][0x454] ;  /* 0x00011500ff176b82 */ /* 0x000e620000000800 */
[----:B------:R-:W-:-:S02]  /*7bb0*/  @P6 MOV R15, 0x1 ;  /* 0x00000001000f6802 */ /* 0x000fc40000000f00 */
[----:B------:R-:W-:-:S05]  /*7bc0*/  @!P6 MOV R15, 0x1 ;  /* 0x00000001000fe802 */ /* 0x000fca0000000f00 */
[----:B------:R-:W2:Y:S01]  /*7bd0*/  @P6 LDC R19, c[0x0][0x454] ;  /* 0x00011500ff136b82 */ /* 0x000ea20000000800 */
[-C--:B-1----:R-:W-:Y:S02]  /*7be0*/  @P6 IMAD R23, R23, R4.reuse, RZ ;  /* 0x0000000417176224 */ /* 0x082fe400078e02ff */
[----:B------:R-:W-:-:S07]  /*7bf0*/  @!P6 IMAD R23, R3, R4, RZ ;  /* 0x000000040317e224 */ /* 0x000fce00078e02ff */
.L_x_1068:
[----:B------:R-:W-:Y:S01]  /*7c00*/  BAR.SYNC.DEFER_BLOCKING 0x0 ;  /* 0x0000000000007b1d */ /* 0x000fe20000010000 */
[----:B------:R-:W-:Y:S01]  /*7c10*/  ISETP.NE.AND P6, PT, R231, -0x1, PT ;  /* 0xffffffffe700780c */ /* 0x000fe20003fc5270 */
[----:B------:R-:W-:-:S04]  /*7c20*/  @!P0 IMAD.WIDE.U32 R26, R232, R10, RZ ;  /* 0x0000000ae81a8225 */ /* 0x000fc800078e00ff */
[----:B------:R-:W-:Y:S01]  /*7c30*/  @P4 FMUL.FTZ R29, R12, 0.69314718246459960938 ;  /* 0x3f3172180c1d4820 */ /* 0x000fe20000410000 */
[----:B------:R-:W-:Y:S01]  /*7c40*/  MOV R17, 0x7f800000 ;  /* 0x7f80000000117802 */ /* 0x000fe20000000f00 */
[----:B------:R-:W-:Y:S01]  /*7c50*/  @P3 FMUL.FTZ R12, R18, 0.69314718246459960938 ;  /* 0x3f317218120c3820 */ /* 0x000fe20000410000 */
[----:B------:R-:W1:Y:S01]  /*7c60*/  @P1 LDC R10, c[0x0][0x458] ;  /* 0x00011600ff0a1b82 */ /* 0x000e620000000800 */
[----:B------:R-:W4:Y:S01]  /*7c70*/  @P1 MUFU.LG2 R2, R2 ;  /* 0x0000000200021308 */ /* 0x000f220000000c00 */
[----:B------:R-:W5:Y:S01]  /*7c80*/  S2R R13, SR_TID.X ;  /* 0x00000000000d7919 */ /* 0x000f620000002100 */
[----:B------:R-:W-:Y:S01]  /*7c90*/  @P4 FFMA.FTZ R17, R168, R25, R29 ;  /* 0x00000019a8114223 */ /* 0x000fe2000001001d */
[----:B------:R-:W-:Y:S01]  /*7ca0*/  @P0 IMAD.WIDE.U32 R24, R231, R8, RZ ;  /* 0x00000008e7180225 */ /* 0x000fe200078e00ff */
[----:B------:R-:W-:Y:S01]  /*7cb0*/  LOP3.LUT P4, RZ, R0, 0x3, RZ, 0xc0, !PT ;  /* 0x0000000300ff7812 */ /* 0x000fe2000788c0ff */
[----:B------:R-:W-:Y:S01]  /*7cc0*/  BSSY.RECONVERGENT B0, `(.L_x_1069) ;  /* 0x0000041000007945 */ /* 0x000fe20003800200 */
[----:B------:R-:W-:Y:S01]  /*7cd0*/  MOV R16, 0x7f800000 ;  /* 0x7f80000000107802 */ /* 0x000fe20000000f00 */
[----:B------:R-:W-:-:S02]  /*7ce0*/  @!P0 IMAD R18, R232, R11, R27 ;  /* 0x0000000be8128224 */ /* 0x000fc400078e021b */
[----:B------:R-:W-:Y:S01]  /*7cf0*/  @P2 FMUL.FTZ R11, R22, 0.69314718246459960938 ;  /* 0x3f317218160b2820 */ /* 0x000fe20000410000 */
[----:B------:R-:W-:Y:S02]  /*7d00*/  @P0 IMAD R18, R231, R9, R25 ;  /* 0x00000009e7120224 */ /* 0x000fe400078e0219 */
[----:B------:R-:W-:Y:S01]  /*7d10*/  @P3 FFMA.FTZ R16, R167, R20, R12 ;  /* 0x00000014a7103223 */ /* 0x000fe2000001000c */
[----:B--2---:R-:W-:Y:S01]  /*7d20*/  IMAD R8, R14, R19, RZ ;  /* 0x000000130e087224 */ /* 0x004fe200078e02ff */
[----:B------:R-:W-:Y:S01]  /*7d30*/  MOV R20, 0x7f800000 ;  /* 0x7f80000000147802 */ /* 0x000fe20000000f00 */
[----:B------:R-:W-:Y:S02]  /*7d40*/  @!P6 IMAD R231, R232, R3, RZ ;  /* 0x00000003e8e7e224 */ /* 0x000fe400078e02ff */
[----:B---3--:R-:W-:Y:S01]  /*7d50*/  @P2 FFMA.FTZ R20, R166, R21, R11 ;  /* 0x00000015a6142223 */ /* 0x008fe2000001000b */
[----:B------:R-:W-:Y:S01]  /*7d60*/  @!P5 IMAD R8, R232, R23, R8 ;  /* 0x00000017e808d224 */ /* 0x000fe200078e0208 */
[----:B------:R-:W-:Y:S01]  /*7d70*/  MOV R19, 0x7f800000 ;  /* 0x7f80000000137802 */ /* 0x000fe20000000f00 */
[----:B------:R2:W3:Y:S01]  /*7d80*/  LDS.128 R4, [R233+0x3800] ;  /* 0x00380000e9047984 */ /* 0x0004e20000000c00 */
[----:B------:R-:W-:Y:S01]  /*7d90*/  IMAD R3, R15, UR15, RZ ;  /* 0x0000000f0f037c24 */ /* 0x000fe2000f8e02ff */
[----:B------:R-:W-:Y:S01]  /*7da0*/  SHF.R.S32.HI R9, RZ, 0x1f, R231 ;  /* 0x0000001fff097819 */ /* 0x000fe200000114e7 */
[----:B----4-:R-:W-:Y:S01]  /*7db0*/  @P1 FMUL.FTZ R2, R2, 0.69314718246459960938 ;  /* 0x3f31721802021820 */ /* 0x010fe20000410000 */
[----:B------:R-:W-:-:S02]  /*7dc0*/  SEL R21, R231, RZ, P5 ;  /* 0x000000ffe7157207 */ /* 0x000fc40002800000 */
[----:B------:R-:W-:Y:S01]  /*7dd0*/  SEL R9, R9, RZ, P5 ;  /* 0x000000ff09097207 */ /* 0x000fe20002800000 */
[----:B-1----:R-:W-:Y:S01]  /*7de0*/  @P1 FFMA.FTZ R19, R165, R10, R2 ;  /* 0x0000000aa5131223 */ /* 0x002fe20000010002 */
[--C-:B------:R-:W-:Y:S02]  /*7df0*/  IADD3 R21, P3, P2, R3, R21, R8.reuse ;  /* 0x0000001503157210 */ /* 0x100fe40007a7e008 */
[----:B------:R-:W-:Y:S02]  /*7e00*/  SHF.R.S32.HI R12, RZ, 0x1f, R3 ;  /* 0x0000001fff0c7819 */ /* 0x000fe40000011403 */
[----:B------:R-:W-:Y:S02]  /*7e10*/  SHF.R.S32.HI R23, RZ, 0x1f, R8 ;  /* 0x0000001fff177819 */ /* 0x000fe40000011408 */
[----:B------:R-:W-:Y:S02]  /*7e20*/  @P0 MOV R26, R24 ;  /* 0x00000018001a0202 */ /* 0x000fe40000000f00 */
[----:B-----5:R-:W-:-:S02]  /*7e30*/  SHF.R.U32.HI R22, RZ, 0x3, R13 ;  /* 0x00000003ff167819 */ /* 0x020fc4000001160d */
[----:B------:R-:W-:Y:S01]  /*7e40*/  IADD3.X R23, PT, PT, R12, R9, R23, P3, P2 ;  /* 0x000000090c177210 */ /* 0x000fe20001fe4417 */
[----:B--2---:R-:W-:Y:S06]  /*7e50*/  @P4 BRA `(.L_x_1070) ;  /* 0x00000000009c4947 */ /* 0x004fec0003800000 */
[--C-:B------:R-:W-:Y:S02]  /*7e60*/  SHF.R.U32.HI R2, RZ, 0x1, R0.reuse ;  /* 0x00000001ff027819 */ /* 0x100fe40000011600 */
[----:B------:R-:W-:Y:S02]  /*7e70*/  SHF.R.U32.HI R34, RZ, 0x2, R0 ;  /* 0x00000002ff227819 */ /* 0x000fe40000011600 */
[----:B------:R-:W-:-:S04]  /*7e80*/  LOP3.LUT R3, R2, 0x30, RZ, 0xc0, !PT ;  /* 0x0000003002037812 */ /* 0x000fc800078ec0ff */
        /* <DEDUP_REMOVED lines=10> */
[----:B------:R-:W-:Y:S01]  /*7f30*/  @!P2 IMAD R30, R30, R15, RZ ;  /* 0x0000000f1e1ea224 */ /* 0x000fe200078e02ff */
[----:B------:R-:W-:Y:S01]  /*7f40*/  @!P3 IADD3 R24, P4, PT, R34, R21, RZ ;  /* 0x000000152218b210 */ /* 0x000fe20007f9e0ff */
[----:B------:R-:W2:Y:S01]  /*7f50*/  @!P2 LDC.64 R10, c[0x0][0x420] ;  /* 0x00010800ff0aab82 */ /* 0x000ea20000000a00 */
[-C--:B------:R-:W-:Y:S02]  /*7f60*/  @!P1 IMAD R28, R28, R15.reuse, RZ ;  /* 0x0000000f1c1c9224 */ /* 0x080fe400078e02ff */
[----:B------:R-:W-:Y:S01]  /*7f70*/  @!P0 IMAD R32, R32, R15, RZ ;  /* 0x0000000f20208224 */ /* 0x000fe200078e02ff */
[----:B------:R-:W-:Y:S02]  /*7f80*/  @!P2 IADD3 R25, P5, PT, R30, R21, RZ ;  /* 0x000000151e19a210 */ /* 0x000fe40007fbe0ff */
[----:B------:R-:W-:Y:S02]  /*7f90*/  @!P3 LEA.HI.X.SX32 R15, R34, R23, 0x1, P4 ;  /* 0x00000017220fb211 */ /* 0x000fe400020f0eff */
[----:B------:R-:W4:Y:S01]  /*7fa0*/  @!P1 LDC.64 R8, c[0x0][0x420] ;  /* 0x00010800ff089b82 */ /* 0x000f220000000a00 */
[----:B------:R-:W-:-:S02]  /*7fb0*/  @!P1 IADD3 R27, P4, PT, R28, R21, RZ ;  /* 0x000000151c1b9210 */ /* 0x000fc40007f9e0ff */
[-C--:B------:R-:W-:Y:S02]  /*7fc0*/  @!P2 LEA.HI.X.SX32 R30, R30, R23.reuse, 0x1, P5 ;  /* 0x000000171e1ea211 */ /* 0x080fe400028f0eff */
[----:B------:R-:W-:Y:S02]  /*7fd0*/  @!P1 LEA.HI.X.SX32 R28, R28, R23, 0x1, P4 ;  /* 0x000000171c1c9211 */ /* 0x000fe400020f0eff */
[----:B------:R-:W-:Y:S01]  /*7fe0*/  @!P0 IADD3 R21, P6, PT, R32, R21, RZ ;  /* 0x0000001520158210 */ /* 0x000fe20007fde0ff */
[----:B------:R-:W5:Y:S01]  /*7ff0*/  @!P0 LDC.64 R2, c[0x0][0x420] ;  /* 0x00010800ff028b82 */ /* 0x000f620000000a00 */
[----:B-1----:R-:W-:Y:S02]  /*8000*/  @!P3 LEA R12, P5, R24, R12, 0x2 ;  /* 0x0000000c180cb211 */ /* 0x002fe400078a10ff */
[----:B------:R-:W-:Y:S02]  /*8010*/  @!P0 LEA.HI.X.SX32 R32, R32, R23, 0x1, P6 ;  /* 0x0000001720208211 */ /* 0x000fe400030f0eff */
[----:B------:R-:W-:-:S02]  /*8020*/  @!P3 LEA.HI.X R13, R24, R13, R15, 0x2, P5 ;  /* 0x0000000d180db211 */ /* 0x000fc400028f140f */
[----:B--2---:R-:W-:-:S03]  /*8030*/  @!P2 LEA R10, P4, R25, R10, 0x2 ;  /* 0x0000000a190aa211 */ /* 0x004fc600078810ff */
[----:B------:R1:W-:Y:S01]  /*8040*/  @!P3 STG.E desc[UR16][R12.64], R17 ;  /* 0x000000110c00b986 */ /* 0x0003e2000c101910 */
[----:B------:R-:W-:Y:S02]  /*8050*/  @!P2 LEA.HI.X R11, R25, R11, R30, 0x2, P4 ;  /* 0x0000000b190ba211 */ /* 0x000fe400020f141e */
[----:B----4-:R-:W-:-:S03]  /*8060*/  @!P1 LEA R8, P5, R27, R8, 0x2 ;  /* 0x000000081b089211 */ /* 0x010fc600078a10ff */
[----:B------:R1:W-:Y:S01]  /*8070*/  @!P2 STG.E desc[UR16][R10.64], R16 ;  /* 0x000000100a00a986 */ /* 0x0003e2000c101910 */
[----:B------:R-:W-:Y:S02]  /*8080*/  @!P1 LEA.HI.X R9, R27, R9, R28, 0x2, P5 ;  /* 0x000000091b099211 */ /* 0x000fe400028f141c */
[----:B-----5:R-:W-:-:S03]  /*8090*/  @!P0 LEA R2, P4, R21, R2, 0x2 ;  /* 0x0000000215028211 */ /* 0x020fc600078810ff */
[----:B------:R1:W-:Y:S01]  /*80a0*/  @!P1 STG.E desc[UR16][R8.64], R20 ;  /* 0x0000001408009986 */ /* 0x0003e2000c101910 */
[----:B------:R-:W-:-:S05]  /*80b0*/  @!P0 LEA.HI.X R3, R21, R3, R32, 0x2, P4 ;  /* 0x0000000315038211 */ /* 0x000fca00020f1420 */
[----:B------:R1:W-:Y:S04]  /*80c0*/  @!P0 STG.E desc[UR16][R2.64], R19 ;  /* 0x0000001302008986 */ /* 0x0003e8000c101910 */
.L_x_1070:
[----:B------:R-:W-:Y:S05]  /*80d0*/  BSYNC.RECONVERGENT B0 ;  /* 0x0000000000007941 */ /* 0x000fea0003800200 */
.L_x_1069:
[----:B-1----:R-:W-:Y:S01]  /*80e0*/  IMAD.SHL.U32 R3, R0, 0x8, RZ ;  /* 0x0000000800037824 */ /* 0x002fe200078e00ff */
[----:B------:R-:W1:Y:S01]  /*80f0*/  LDCU.64 UR4, c[0x0][0x410] ;  /* 0x00008200ff0477ac */ /* 0x000e620008000a00 */
[C---:B------:R-:W-:Y:S01]  /*8100*/  VIADD R8, R22.reuse, 0x10 ;  /* 0x0000001016087836 */ /* 0x040fe20000000000 */
[----:B------:R-:W-:Y:S01]  /*8110*/  BSSY.RECONVERGENT B0, `(.L_x_1071) ;  /* 0x0000022000007945 */ /* 0x000fe20003800200 */
[C---:B------:R-:W-:Y:S01]  /*8120*/  VIADD R0, R22.reuse, 0x30 ;  /* 0x0000003016007836 */ /* 0x040fe20000000000 */
[----:B------:R-:W-:Y:S01]  /*8130*/  LOP3.LUT R3, R3, 0x38, RZ, 0xc0, !PT ;  /* 0x0000003803037812 */ /* 0x000fe200078ec0ff */
[----:B------:R-:W-:Y:S01]  /*8140*/  VIADD R2, R22, 0x20 ;  /* 0x0000002016027836 */ /* 0x000fe20000000000 */
[----:B------:R-:W-:Y:S02]  /*8150*/  ISETP.GE.AND P1, PT, R8, R225, PT ;  /* 0x000000e10800720c */ /* 0x000fe40003f26270 */
[----:B------:R-:W-:Y:S02]  /*8160*/  IADD3 R26, P0, PT, R3, R26, RZ ;  /* 0x0000001a031a7210 */ /* 0x000fe40007f1e0ff */
[----:B------:R-:W-:-:S02]  /*8170*/  IADD3 R8, PT, PT, R22, 0x40, RZ ;  /* 0x0000004016087810 */ /* 0x000fc40007ffe0ff */
[----:B------:R-:W-:Y:S02]  /*8180*/  IADD3.X R27, PT, PT, RZ, R18, RZ, P0, !PT ;  /* 0x00000012ff1b7210 */ /* 0x000fe400007fe4ff */
[-C--:B------:R-:W-:Y:S02]  /*8190*/  ISETP.GE.AND P4, PT, R8, R225.reuse, PT ;  /* 0x000000e10800720c */ /* 0x080fe40003f86270 */
[----:B------:R2:W4:Y:S01]  /*81a0*/  LDS.128 R8, [R233+0x4000] ;  /* 0x00400000e9087984 */ /* 0x0005220000000c00 */
[-C--:B------:R-:W-:Y:S01]  /*81b0*/  ISETP.GE.AND P0, PT, R22, R225.reuse, PT ;  /* 0x000000e11600720c */ /* 0x080fe20003f06270 */
[----:B-1----:R-:W-:Y:S01]  /*81c0*/  IMAD.WIDE.U32 R18, R14, UR4, R26 ;  /* 0x000000040e127c25 */ /* 0x002fe2000f8e001a */
[-C--:B------:R-:W-:Y:S02]  /*81d0*/  ISETP.GE.AND P3, PT, R0, R225.reuse, PT ;  /* 0x000000e10000720c */ /* 0x080fe40003f66270 */
[----:B------:R-:W-:Y:S01]  /*81e0*/  ISETP.GE.AND P2, PT, R2, R225, PT ;  /* 0x000000e10200720c */ /* 0x000fe20003f46270 */
[----:B------:R-:W-:-:S02]  /*81f0*/  IMAD R21, R14, UR5, R19 ;  /* 0x000000050e157c24 */ /* 0x000fc4000f8e0213 */
[----:B------:R2:W1:Y:S01]  /*8200*/  LDS.128 R12, [R233] ;  /* 0x00000000e90c7984 */ /* 0x0004620000000c00 */
[C---:B------:R-:W-:Y:S02]  /*8210*/  VIADD R0, R22.reuse, 0x60 ;  /* 0x0000006016007836 */ /* 0x040fe40000000000 */
[C---:B------:R-:W-:Y:S02]  /*8220*/  VIADD R2, R22.reuse, 0x50 ;  /* 0x0000005016027836 */ /* 0x040fe40000000000 */
[----:B------:R-:W-:Y:S01]  /*8230*/  VIADD R22, R22, 0x70 ;  /* 0x0000007016167836 */ /* 0x000fe20000000000 */
[-C--:B------:R-:W-:Y:S02]  /*8240*/  ISETP.GE.AND P6, PT, R0, R225.reuse, PT ;  /* 0x000000e10000720c */ /* 0x080fe40003fc6270 */
[----:B------:R-:W-:Y:S02]  /*8250*/  ISETP.GE.AND P5, PT, R2, R225, PT ;  /* 0x000000e10200720c */ /* 0x000fe40003fa6270 */
[----:B------:R-:W-:Y:S01]  /*8260*/  P2R R0, PR, RZ, 0x40 ;  /* 0x00000040ff007803 */ /* 0x000fe20000000000 */
[----:B------:R-:W-:Y:S10]  /*8270*/  @P0 BRA `(.L_x_1072) ;  /* 0x00000000002c0947 */ /* 0x000ff40003800000 */
[----:B------:R-:W5:Y:S01]  /*8280*/  LDC.64 R2, c[0x0][0x408] ;  /* 0x00010200ff027b82 */ /* 0x000f620000000a00 */
[----:B------:R-:W3:Y:S01]  /*8290*/  LDCU.64 UR4, c[0x0][0x3f0] ;  /* 0x00007e00ff0477ac */ /* 0x000ee20008000a00 */
[----:B------:R-:W-:Y:S01]  /*82a0*/  MOV R20, R18 ;  /* 0x0000001200147202 */ /* 0x000fe20000000f00 */
[----:B-----5:R-:W-:-:S04]  /*82b0*/  IMAD R16, R2, UR14, RZ ;  /* 0x0000000e02107c24 */ /* 0x020fc8000f8e02ff */
[----:B------:R-:W-:-:S04]  /*82c0*/  IMAD.WIDE.U32 R24, R230, R2, R20 ;  /* 0x00000002e6187225 */ /* 0x000fc800078e0014 */
[----:B------:R-:W-:Y:S01]  /*82d0*/  IMAD R3, R230, R3, R16 ;  /* 0x00000003e6037224 */ /* 0x000fe200078e0210 */
[----:B---3--:R-:W-:-:S04]  /*82e0*/  LEA R2, P0, R24, UR4, 0x1 ;  /* 0x0000000418027c11 */ /* 0x008fc8000f8008ff */
[----:B------:R-:W-:-:S04]  /*82f0*/  IADD3 R3, PT, PT, R25, R3, RZ ;  /* 0x0000000319037210 */ /* 0x000fc80007ffe0ff */
[----:B------:R-:W-:-:S05]  /*8300*/  LEA.HI.X R3, R24, UR5, R3, 0x1, P0 ;  /* 0x0000000518037c11 */ /* 0x000fca00080f0c03 */
[----:B-1----:R1:W-:Y:S04]  /*8310*/  STG.E.128 desc[UR16][R2.64], R12 ;  /* 0x0000000c02007986 */ /* 0x0023e8000c101d10 */
[----:B----4-:R1:W-:Y:S02]  /*8320*/  STG.E.128 desc[UR16][R2.64+0x80], R8 ;  /* 0x0000800802007986 */ /* 0x0103e4000c101d10 */
.L_x_1072:
[----:B------:R-:W-:Y:S05]  /*8330*/  BSYNC.RECONVERGENT B0 ;  /* 0x0000000000007941 */ /* 0x000fea0003800200 */
.L_x_1071:
[----:B-1----:R1:W1:Y:S01]  /*8340*/  LDS.128 R12, [R233+0x800] ;  /* 0x00080000e90c7984 */ /* 0x0022620000000c00 */
[----:B------:R-:W-:Y:S01]  /*8350*/  BSSY.RECONVERGENT B0, `(.L_x_1073) ;  /* 0x0000012000007945 */ /* 0x000fe20003800200 */
[----:B------:R-:W-:Y:S02]  /*8360*/  ISETP.GE.AND P6, PT, R22, R225, PT ;  /* 0x000000e11600720c */ /* 0x000fe40003fc6270 */
[----:B----4-:R4:W1:Y:S01]  /*8370*/  LDS.128 R8, [R233+0x4800] ;  /* 0x00480000e9087984 */ /* 0x0108620000000c00 */
[----:B------:R-:W-:Y:S10]  /*8380*/  @P1 BRA `(.L_x_1074) ;  /* 0x0000000000381947 */ /* 0x000ff40003800000 */
[----:B------:R-:W5:Y:S01]  /*8390*/  LDCU.64 UR6, c[0x0][0x408] ;  /* 0x00008100ff0677ac */ /* 0x000f620008000a00 */
[----:B------:R-:W-:Y:S01]  /*83a0*/  IADD3 R3, P0, PT, R230, 0x10, RZ ;  /* 0x00000010e6037810 */ /* 0x000fe20007f1e0ff */
[----:B------:R-:W-:Y:S01]  /*83b0*/  IMAD.MOV.U32 R16, RZ, RZ, R18 ;  /* 0x000000ffff107224 */ /* 0x000fe200078e0012 */
[----:B------:R-:W-:Y:S01]  /*83c0*/  MOV R17, R21 ;  /* 0x0000001500117202 */ /* 0x000fe20000000f00 */
[----:B------:R-:W2:Y:S02]  /*83d0*/  LDCU.64 UR4, c[0x0][0x3f0] ;  /* 0x00007e00ff0477ac */ /* 0x000ea40008000a00 */
[----:B------:R-:W-:-:S04]  /*83e0*/  IMAD.X R2, RZ, RZ, UR14, P0 ;  /* 0x0000000eff027e24 */ /* 0x000fc800080e06ff */
[----:B-----5:R-:W-:Y:S02]  /*83f0*/  IMAD R2, R2, UR6, RZ ;  /* 0x0000000602027c24 */ /* 0x020fe4000f8e02ff */
[----:B------:R-:W-:-:S04]  /*8400*/  IMAD.WIDE.U32 R16, R3, UR6, R16 ;  /* 0x0000000603107c25 */ /* 0x000fc8000f8e0010 */
[----:B------:R-:W-:Y:S01]  /*8410*/  IMAD R2, R3, UR7, R2 ;  /* 0x0000000703027c24 */ /* 0x000fe2000f8e0202 */
[----:B--2---:R-:W-:-:S04]  /*8420*/  LEA R22, P0, R16, UR4, 0x1 ;  /* 0x0000000410167c11 */ /* 0x004fc8000f8008ff */
[----:B------:R-:W-:-:S04]  /*8430*/  IADD3 R2, PT, PT, R17, R2, RZ ;  /* 0x0000000211027210 */ /* 0x000fc80007ffe0ff */
[----:B------:R-:W-:-:S05]  /*8440*/  LEA.HI.X R23, R16, UR5, R2, 0x1, P0 ;  /* 0x0000000510177c11 */ /* 0x000fca00080f0c02 */
[----:B-1----:R1:W-:Y:S04]  /*8450*/  STG.E.128 desc[UR16][R22.64], R12 ;  /* 0x0000000c16007986 */ /* 0x0023e8000c101d10 */
[----:B------:R1:W-:Y:S02]  /*8460*/  STG.E.128 desc[UR16][R22.64+0x80], R8 ;  /* 0x0000800816007986 */ /* 0x0003e4000c101d10 */
.L_x_1074:
[----:B------:R-:W-:Y:S05]  /*8470*/  BSYNC.RECONVERGENT B0 ;  /* 0x0000000000007941 */ /* 0x000fea0003800200 */
.L_x_1073:
[----:B-1----:R1:W1:Y:S01]  /*8480*/  LDS.128 R12, [R233+0x1000] ;  /* 0x00100000e90c7984 */ /* 0x0022620000000c00 */
[----:B------:R-:W-:Y:S03]  /*8490*/  BSSY.RECONVERGENT B0, `(.L_x_1075) ;  /* 0x0000011000007945 */ /* 0x000fe60003800200 */
[----:B------:R1:W1:Y:S01]  /*84a0*/  LDS.128 R8, [R233+0x5000] ;  /* 0x00500000e9087984 */ /* 0x0002620000000c00 */
[----:B------:R-:W-:Y:S05]  /*84b0*/  @P2 BRA `(.L_x_1076) ;  /* 0x0000000000382947 */ /* 0x000fea0003800000 */
        /* <DEDUP_REMOVED lines=14> */
.L_x_1076:
[----:B------:R-:W-:Y:S05]  /*85a0*/  BSYNC.RECONVERGENT B0 ;  /* 0x0000000000007941 */ /* 0x000fea0003800200 */
.L_x_1075:
        /* <DEDUP_REMOVED lines=18> */
.L_x_1078:
[----:B------:R-:W-:Y:S05]  /*86d0*/  BSYNC.RECONVERGENT B0 ;  /* 0x0000000000007941 */ /* 0x000fea0003800200 */
.L_x_1077:
        /* <DEDUP_REMOVED lines=18> */
.L_x_1080:
[----:B------:R-:W-:Y:S05]  /*8800*/  BSYNC.RECONVERGENT B0 ;  /* 0x0000000000007941 */ /* 0x000fea0003800200 */
.L_x_1079:
        /* <DEDUP_REMOVED lines=18> */
.L_x_1082:
[----:B------:R-:W-:Y:S05]  /*8930*/  BSYNC.RECONVERGENT B0 ;  /* 0x0000000000007941 */ /* 0x000fea0003800200 */
.L_x_1081:
[----:B-1----:R1:W1:Y:S01]  /*8940*/  LDS.128 R12, [R233+0x3000] ;  /* 0x00300000e90c7984 */ /* 0x0022620000000c00 */
[----:B------:R-:W-:Y:S01]  /*8950*/  ISETP.NE.AND P0, PT, R0, RZ, PT ;  /* 0x000000ff0000720c */ /* 0x000fe20003f05270 */
[----:B------:R-:W-:Y:S02]  /*8960*/  BSSY.RECONVERGENT B0, `(.L_x_1083) ;  /* 0x0000011000007945 */ /* 0x000fe40003800200 */
[----:B------:R1:W1:Y:S10]  /*8970*/  LDS.128 R8, [R233+0x7000] ;  /* 0x00700000e9087984 */ /* 0x0002740000000c00 */
        /* <DEDUP_REMOVED lines=15> */
.L_x_1084:
[----:B------:R-:W-:Y:S05]  /*8a70*/  BSYNC.RECONVERGENT B0 ;  /* 0x0000000000007941 */ /* 0x000fea0003800200 */
.L_x_1083:
[----:B-1----:R1:W1:Y:S01]  /*8a80*/  LDS.128 R8, [R233+0x7800] ;  /* 0x00780000e9087984 */ /* 0x0022620000000c00 */
[----:B------:R-:W-:Y:S05]  /*8a90*/  @P6 EXIT ;  /* 0x000000000000694d */ /* 0x000fea0003800000 */
        /* <DEDUP_REMOVED lines=12> */
[----:B---3--:R-:W-:Y:S04]  /*8b60*/  STG.E.128 desc[UR16][R2.64], R4 ;  /* 0x0000000402007986 */ /* 0x008fe8000c101d10 */
[----:B-1----:R-:W-:Y:S01]  /*8b70*/  STG.E.128 desc[UR16][R2.64+0x80], R8 ;  /* 0x0000800802007986 */ /* 0x002fe2000c101d10 */
[----:B------:R-:W-:Y:S05]  /*8b80*/  EXIT ;  /* 0x000000000000794d */ /* 0x000fea0003800000 */
.L_x_1085:
        /* <DEDUP_REMOVED lines=15> */
.L_x_2853:


//--------------------- .text._ZN5flash16flash_fwd_kernelI23Flash_fwd_kernel_traitsILi128ELi128ELi32ELi4ELb0ELb0EN7cutlass6half_tE19Flash_kernel_traitsILi128ELi128ELi32ELi4ES3_EELb0ELb0ELb0ELb0ELb1ELb1ELb0ELb0EEEvNS_16Flash_fwd_paramsE --------------------------
	.section	.text._ZN5flash16flash_fwd_kernelI23Flash_fwd_kernel_traitsILi128ELi128ELi32ELi4ELb0ELb0EN7cutlass6half_tE19Flash_kernel_traitsILi128ELi128ELi32ELi4ES3_EELb0ELb0ELb0ELb0ELb1ELb1ELb0ELb0EEEvNS_16Flash_fwd_paramsE,"ax",@progbits
	.align	128
        .global         _ZN5flash16flash_fwd_kernelI23Flash_fwd_kernel_traitsILi128ELi128ELi32ELi4ELb0ELb0EN7cutlass6half_tE19Flash_kernel_traitsILi128ELi128ELi32ELi4ES3_EELb0ELb0ELb0ELb0ELb1ELb1ELb0ELb0EEEvNS_16Flash_fwd_paramsE
        .type           _ZN5flash16flash_fwd_kernelI23Flash_fwd_kernel_traitsILi128ELi128ELi32ELi4ELb0ELb0EN7cutlass6half_tE19Flash_kernel_traitsILi128ELi128ELi32ELi4ES3_EELb0ELb0ELb0ELb0ELb1ELb1ELb0ELb0EEEvNS_16Flash_fwd_paramsE,@function
        .size           _ZN5flash16flash_fwd_kernelI23Flash_fwd_kernel_traitsILi128ELi128ELi32ELi4ELb0ELb0EN7cutlass6half_tE19Flash_kernel_traitsILi128ELi128ELi32ELi4ES3_EELb0ELb0ELb0ELb0ELb1ELb1ELb0ELb0EEEvNS_16Flash_fwd_paramsE,(.L_x_2854 - _ZN5flash16flash_fwd_kernelI23Flash_fwd_kernel_traitsILi128ELi128ELi32ELi4ELb0ELb0EN7cutlass6half_tE19Flash_kernel_traitsILi128ELi128ELi32ELi4ES3_EELb0ELb0ELb0ELb0ELb1ELb1ELb0ELb0EEEvNS_16Flash_fwd_paramsE)
        .other          _ZN5flash16flash_fwd_kernelI23Flash_fwd_kernel_traitsILi128ELi128ELi32ELi4ELb0ELb0EN7cutlass6half_tE19Flash_kernel_traitsILi128ELi128ELi32ELi4ES3_EELb0ELb0ELb0ELb0ELb1ELb1ELb0ELb0EEEvNS_16Flash_fwd_paramsE,@"STO_CUDA_ENTRY STV_DEFAULT"
_ZN5flash16flash_fwd_kernelI23Flash_fwd_kernel_traitsILi128ELi128ELi32ELi4ELb0ELb0EN7cutlass6half_tE19Flash_kernel_traitsILi128ELi128ELi32ELi4ES3_EELb0ELb0ELb0ELb0ELb1ELb1ELb0ELb0EEEvNS_16Flash_fwd_paramsE:
.text._ZN5flash16flash_fwd_kernelI23Flash_fwd_kernel_traitsILi128ELi128ELi32ELi4ELb0ELb0EN7cutlass6half_tE19Flash_kernel_traitsILi128ELi128ELi32ELi4ES3_EELb0ELb0ELb0ELb0ELb1ELb1ELb0ELb0EEEvNS_16Flash_fwd_paramsE:
[----:B------:R-:W-:Y:S08]  /*0000*/  LDC R1, c[0x0][0x37c] ;  /* 0x0000df00ff017b82 */ /* 0x000ff00000000800 */
[----:B------:R-:W1:Y:S01]  /*0010*/  LDC.64 R2, c[0x0][0x478] ;  /* 0x00011e00ff027b82 */ /* 0x000e620000000a00 */
[----:B------:R-:W2:Y:S01]  /*0020*/  S2R R17, SR_CTAID.Y ;  /* 0x0000000000117919 */ /* 0x000ea20000002600 */
[----:B------:R-:W3:Y:S01]  /*0030*/  LDCU.64 UR22, c[0x0][0x358] ;  /* 0x00006b00ff1677ac */ /* 0x000ee20008000a00 */
[----:B------:R-:W-:-:S05]  /*0040*/  IMAD.MOV.U32 R15, RZ, RZ, RZ ;  /* 0x000000ffff0f7224 */ /* 0x000fca00078e00ff */
[----:B------:R-:W4:Y:S08]  /*0050*/  LDC.64 R4, c[0x0][0x470] ;  /* 0x00011c00ff047b82 */ /* 0x000f300000000a00 */
[----:B------:R-:W3:Y:S01]  /*0060*/  S2UR UR21, SR_CTAID.X ;  /* 0x00000000001579c3 */ /* 0x000ee20000002500 */
[----:B-1----:R-:W-:-:S07]  /*0070*/  ISETP.NE.U32.AND P2, PT, R2, RZ, PT ;  /* 0x000000ff0200720c */ /* 0x002fce0003f45070 */
[----:B------:R-:W1:Y:S01]  /*0080*/  LDC R0, c[0x0][0x434] ;  /* 0x00010d00ff007b82 */ /* 0x000e620000000800 */
[----:B------:R-:W-:Y:S02]  /*0090*/  ISETP.NE.AND.EX P2, PT, R3, RZ, PT, P2 ;  /* 0x000000ff0300720c */ /* 0x000fe40003f45320 */
[----:B----4-:R-:W-:-:S04]  /*00a0*/  ISETP.NE.U32.AND P0, PT, R4, RZ, PT ;  /* 0x000000ff0400720c */ /* 0x010fc80003f05070 */
[----:B------:R-:W-:-:S07]  /*00b0*/  ISETP.NE.AND.EX P0, PT, R5, RZ, PT, P0 ;  /* 0x000000ff0500720c */ /* 0x000fce0003f05300 */
[----:B------:R-:W2:Y:S08]  /*00c0*/  @P2 LDC.64 R2, c[0x0][0x478] ;  /* 0x00011e00ff022b82 */ /* 0x000eb00000000a00 */
[----:B------:R-:W4:Y:S01]  /*00d0*/  @P0 LDC.64 R4, c[0x0][0x470] ;  /* 0x00011c00ff040b82 */ /* 0x000f220000000a00 */
[----:B--2---:R-:W-:-:S05]  /*00e0*/  @P2 IMAD.WIDE.U32 R2, R17, 0x4, R2 ;  /* 0x0000000411022825 */ /* 0x004fca00078e0002 */
[----:B---3--:R2:W5:Y:S01]  /*00f0*/  @P2 LDG.E R66, desc[UR22][R2.64] ;  /* 0x0000001602422981 */ /* 0x008562000c1e1900 */
[----:B------:R-:W-:Y:S01]  /*0100*/  USHF.L.U32 UR20, UR21, 0x7, URZ ;  /* 0x0000000715147899 */ /* 0x000fe200080006ff */
[----:B----4-:R-:W-:-:S05]  /*0110*/  @P0 IMAD.WIDE.U32 R4, R17, 0x4, R4 ;  /* 0x0000000411040825 */ /* 0x010fca00078e0004 */
[----:B------:R2:W5:Y:S01]  /*0120*/  @P0 LDG.E R15, desc[UR22][R4.64] ;  /* 0x00000016040f0981 */ /* 0x000562000c1e1900 */
[----:B-1----:R-:W-:-:S13]  /*0130*/  ISETP.LE.AND P0, PT, R0, UR20, PT ;  /* 0x0000001400007c0c */ /* 0x002fda000bf03270 */
[----:B------:R-:W-:Y:S05]  /*0140*/  @P0 EXIT ;  /* 0x000000000000094d */ /* 0x000fea0003800000 */
[----:B------:R-:W1:Y:S01]  /*0150*/  LDC R6, c[0x0][0x3e8] ;  /* 0x0000fa00ff067b82 */ /* 0x000e620000000800 */
[----:B------:R-:W3:Y:S01]  /*0160*/  S2R R9, SR_CTAID.Z ;  /* 0x0000000000097919 */ /* 0x000ee20000002700 */
[----:B------:R-:W4:Y:S01]  /*0170*/  LDCU.128 UR16, c[0x0][0x3c0] ;  /* 0x00007800ff1077ac */ /* 0x000f220008000c00 */
[--C-:B-----5:R-:W-:Y:S01]  /*0180*/  SHF.R.S32.HI R19, RZ, 0x1f, R15.reuse ;  /* 0x0000001fff137819 */ /* 0x120fe2000001140f */
[----:B------:R-:W-:Y:S01]  /*0190*/  @P2 IMAD.IADD R66, R66, 0x1, -R15 ;  /* 0x0000000142422824 */ /* 0x000fe200078e0a0f */
[----:B------:R-:W3:Y:S01]  /*01a0*/  S2R R0, SR_TID.X ;  /* 0x0000000000007919 */ /* 0x000ee20000002100 */
[----:B------:R-:W3:Y:S01]  /*01b0*/  LDCU.128 UR8, c[0x0][0x3a0] ;  /* 0x00007400ff0877ac */ /* 0x000ee20008000c00 */
[----:B------:R-:W-:Y:S01]  /*01c0*/  IMAD.MOV.U32 R31, RZ, RZ, RZ ;  /* 0x000000ffff1f7224 */ /* 0x000fe200078e00ff */
[----:B--2---:R-:W2:Y:S01]  /*01d0*/  @!P2 LDC.64 R4, c[0x0][0x488] ;  /* 0x00012200ff04ab82 */ /* 0x004ea20000000a00 */
[----:B------:R-:W3:Y:S01]  /*01e0*/  LDCU.128 UR4, c[0x0][0x3d0] ;  /* 0x00007a00ff0477ac */ /* 0x000ee20008000c00 */
[----:B------:R-:W3:Y:S06]  /*01f0*/  LDCU.128 UR12, c[0x0][0x390] ;  /* 0x00007200ff0c77ac */ /* 0x000eec0008000c00 */
[----:B------:R-:W3:Y:S01]  /*0200*/  LDC.64 R10, c[0x0][0x3b8] ;  /* 0x0000ee00ff0a7b82 */ /* 0x000ee20000000a00 */
[----:B-1----:R-:W-:-:S04]  /*0210*/  IABS R7, R6 ;  /* 0x0000000600077213 */ /* 0x002fc80000000000 */
[----:B------:R-:W1:Y:S01]  /*0220*/  I2F.RP R8, R7 ;  /* 0x0000000700087306 */ /* 0x000e620000209400 */
[----:B--2---:R-:W-:Y:S01]  /*0230*/  @!P2 ISETP.NE.U32.AND P0, PT, R4, RZ, PT ;  /* 0x000000ff0400a20c */ /* 0x004fe20003f05070 */
[----:B----4-:R-:W-:Y:S01]  /*0240*/  IMAD R4, R19, UR16, RZ ;  /* 0x0000001013047c24 */ /* 0x010fe2000f8e02ff */
[----:B---3--:R-:W-:Y:S02]  /*0250*/  IABS R12, R9 ;  /* 0x00000009000c7213 */ /* 0x008fe40000000000 */
[----:B------:R-:W-:Y:S01]  /*0260*/  @!P2 ISETP.NE.AND.EX P0, PT, R5, RZ, PT, P0 ;  /* 0x000000ff0500a20c */ /* 0x000fe20003f05300 */
[----:B------:R-:W-:Y:S01]  /*0270*/  IMAD.SHL.U32 R232, R0, 0x8, RZ ;  /* 0x0000000800e87824 */ /* 0x000fe200078e00ff */
[----:B------:R-:W-:Y:S01]  /*0280*/  SHF.R.U32.HI R233, RZ, 0x3, R0 ;  /* 0x00000003ffe97819 */ /* 0x000fe20000011600 */
[----:B------:R-:W-:Y:S01]  /*0290*/  IMAD R4, R15, UR17, R4 ;  /* 0x000000110f047c24 */ /* 0x000fe2000f8e0204 */
[--C-:B------:R-:W-:Y:S01]  /*02a0*/  SHF.L.U64.HI R228, R10, 0x5, R11.reuse ;  /* 0x000000050ae47819 */ /* 0x100fe2000001020b */
[----:B------:R-:W-:Y:S01]  /*02b0*/  IMAD.SHL.U32 R65, R0, 0x40, RZ ;  /* 0x0000004000417824 */ /* 0x000fe200078e00ff */
[----:B------:R-:W-:Y:S01]  /*02c0*/  LOP3.LUT R30, R232, 0x38, RZ, 0xc0, !PT ;  /* 0x00000038e81e7812 */ /* 0x000fe200078ec0ff */
[----:B-1----:R-:W1:Y:S01]  /*02d0*/  MUFU.RCP R3, R8 ;  /* 0x0000000800037308 */ /* 0x002e620000001000 */
[C---:B------:R-:W-:Y:S01]  /*02e0*/  SHF.L.U64.HI R230, R10.reuse, 0x4, R11 ;  /* 0x000000040ae67819 */ /* 0x040fe2000001020b */
[----:B------:R-:W-:Y:S01]  /*02f0*/  IMAD.SHL.U32 R229, R10, 0x20, RZ ;  /* 0x000000200ae57824 */ /* 0x000fe200078e00ff */
[----:B------:R-:W-:Y:S01]  /*0300*/  LOP3.LUT R5, R65, 0x1c0, RZ, 0xc0, !PT ;  /* 0x000001c041057812 */ /* 0x000fe200078ec0ff */
[----:B------:R-:W-:Y:S01]  /*0310*/  IMAD.WIDE.U32 R20, R15, R10, R30 ;  /* 0x0000000a0f147225 */ /* 0x000fe200078e001e */
[----:B------:R-:W-:-:S02]  /*0320*/  SHF.R.U32.HI R64, RZ, 0x1, R0 ;  /* 0x00000001ff407819 */ /* 0x000fc40000011600 */
[----:B------:R-:W-:Y:S01]  /*0330*/  LOP3.LUT R5, R5, 0x38, R232, 0xf8, !PT ;  /* 0x0000003805057812 */ /* 0x000fe200078ef8e8 */
[----:B------:R-:W-:Y:S01]  /*0340*/  IMAD.SHL.U32 R231, R10, 0x10, RZ ;  /* 0x000000100ae77824 */ /* 0x000fe200078e00ff */
[----:B------:R-:W-:Y:S01]  /*0350*/  LOP3.LUT R222, R65, 0x400, RZ, 0xc0, !PT ;  /* 0x0000040041de7812 */ /* 0x000fe200078ec0ff */
[----:B------:R-:W-:Y:S01]  /*0360*/  IMAD.SHL.U32 R223, R0, 0x20, RZ ;  /* 0x0000002000df7824 */ /* 0x000fe200078e00ff */
[----:B------:R-:W-:Y:S01]  /*0370*/  LOP3.LUT R64, R5, 0x8, R64, 0x78, !PT ;  /* 0x0000000805407812 */ /* 0x000fe200078e7840 */
[----:B-1----:R-:W-:-:S06]  /*0380*/  VIADD R3, R3, 0xffffffe ;  /* 0x0ffffffe03037836 */ /* 0x002fcc0000000000 */
[----:B------:R-:W1:Y:S02]  /*0390*/  F2I.FTZ.U32.TRUNC.NTZ R3, R3 ;  /* 0x0000000300037305 */ /* 0x000e64000021f000 */
[----:B-1----:R-:W-:-:S04]  /*03a0*/  IMAD.MOV R2, RZ, RZ, -R3 ;  /* 0x000000ffff027224 */ /* 0x002fc800078e0a03 */
[----:B------:R-:W-:Y:S02]  /*03b0*/  IMAD R13, R2, R7, RZ ;  /* 0x00000007020d7224 */ /* 0x000fe400078e02ff */
[----:B------:R-:W-:-:S04]  /*03c0*/  IMAD.MOV.U32 R2, RZ, RZ, RZ ;  /* 0x000000ffff027224 */ /* 0x000fc800078e00ff */
[----:B------:R-:W-:Y:S02]  /*03d0*/  IMAD.HI.U32 R13, R3, R13, R2 ;  /* 0x0000000d030d7227 */ /* 0x000fe400078e0002 */
[----:B------:R-:W1:Y:S04]  /*03e0*/  @!P2 LDC.64 R2, c[0x0][0x438] ;  /* 0x00010e00ff02ab82 */ /* 0x000e680000000a00 */
[----:B------:R-:W-:-:S04]  /*03f0*/  IMAD.HI.U32 R13, R13, R12, RZ ;  /* 0x0000000c0d0d7227 */ /* 0x000fc800078e00ff */
[----:B------:R-:W-:-:S04]  /*0400*/  IMAD.MOV R8, RZ, RZ, -R13 ;  /* 0x000000ffff087224 */ /* 0x000fc800078e0a0d */
[----:B------:R-:W-:Y:S02]  /*0410*/  IMAD R8, R7, R8, R12 ;  /* 0x0000000807087224 */ /* 0x000fe400078e020c */
[----:B------:R-:W-:Y:S02]  /*0420*/  IMAD R12, R19, R10, RZ ;  /* 0x0000000a130c7224 */ /* 0x000fe400078e02ff */
[----:B------:R-:W-:Y:S01]  /*0430*/  IMAD.WIDE.U32 R18, R15, UR16, R30 ;  /* 0x000000100f127c25 */ /* 0x000fe2000f8e001e */
[----:B------:R-:W-:-:S03]  /*0440*/  ISETP.GT.U32.AND P1, PT, R7, R8, PT ;  /* 0x000000080700720c */ /* 0x000fc60003f24070 */
[----:B------:R-:W-:Y:S02]  /*0450*/  IMAD R12, R15, R11, R12 ;  /* 0x0000000b0f0c7224 */ /* 0x000fe400078e020c */
[----:B------:R-:W-:Y:S01]  /*0460*/  IMAD.IADD R19, R19, 0x1, R4 ;  /* 0x0000000113137824 */ /* 0x000fe200078e0204 */
[----:B-1----:R-:W-:Y:S01]  /*0470*/  @!P2 SEL R3, R3, RZ, P0 ;  /* 0x000000ff0303a207 */ /* 0x002fe20000000000 */
[----:B------:R-:W-:Y:S02]  /*0480*/  IMAD.IADD R21, R21, 0x1, R12 ;  /* 0x0000000115157824 */ /* 0x000fe400078e020c */
[----:B------:R-:W-:Y:S01]  /*0490*/  IMAD.WIDE.U32 R18, R17, UR10, R18 ;  /* 0x0000000a11127c25 */ /* 0x000fe2000f8e0012 */
[----:B------:R-:W-:Y:S02]  /*04a0*/  @!P2 IADD3 R66, PT, PT, R3, R2, -R15 ;  /* 0x000000020342a210 */ /* 0x000fe40007ffe80f */
[----:B------:R-:W-:Y:S01]  /*04b0*/  LOP3.LUT R2, R9, R6, RZ, 0x3c, !PT ;  /* 0x0000000609027212 */ /* 0x000fe200078e3cff */
[----:B------:R-:W-:Y:S01]  /*04c0*/  @!P1 IMAD.IADD R8, R8, 0x1, -R7 ;  /* 0x0000000108089824 */ /* 0x000fe200078e0a07 */
[----:B------:R-:W-:Y:S01]  /*04d0*/  LOP3.LUT R3, R232, 0x1f8, RZ, 0xc0, !PT ;  /* 0x000001f8e8037812 */ /* 0x000fe200078ec0ff */
[----:B------:R-:W-:Y:S01]  /*04e0*/  @!P1 VIADD R13, R13, 0x1 ;  /* 0x000000010d0d9836 */ /* 0x000fe20000000000 */
[----:B------:R-:W-:Y:S01]  /*04f0*/  ISETP.GE.AND P0, PT, R2, RZ, PT ;  /* 0x000000ff0200720c */ /* 0x000fe20003f06270 */
[----:B------:R-:W-:Y:S01]  /*0500*/  IMAD.WIDE.U32 R14, R17, UR8, R20 ;  /* 0x00000008110e7c25 */ /* 0x000fe2000f8e0014 */
[----:B------:R-:W-:-:S02]  /*0510*/  ISETP.GE.U32.AND P2, PT, R8, R7, PT ;  /* 0x000000070800720c */ /* 0x000fc40003f46070 */
[----:B------:R-:W-:Y:S01]  /*0520*/  ISETP.NE.AND P1, PT, R6, RZ, PT ;  /* 0x000000ff0600720c */ /* 0x000fe20003f25270 */
[----:B------:R-:W-:Y:S01]  /*0530*/  IMAD R19, R17, UR11, R19 ;  /* 0x0000000b11137c24 */ /* 0x000fe2000f8e0213 */
[----:B------:R-:W-:Y:S01]  /*0540*/  LOP3.LUT R3, R3, 0x38, R0, 0x78, !PT ;  /* 0x0000003803037812 */ /* 0x000fe200078e7800 */
[----:B------:R-:W-:Y:S01]  /*0550*/  IMAD R15, R17, UR9, R15 ;  /* 0x00000009110f7c24 */ /* 0x000fe2000f8e020f */
[----:B------:R-:W1:Y:S01]  /*0560*/  LDCU.128 UR8, c[0x0][0x380] ;  /* 0x00007000ff0877ac */ /* 0x000e620008000c00 */
[----:B------:R-:W-:Y:S01]  /*0570*/  VIADD R7, R66, 0x1f ;  /* 0x0000001f42077836 */ /* 0x000fe20000000000 */
[----:B------:R-:W-:Y:S01]  /*0580*/  LOP3.LUT R232, R3, 0x1e00, R232, 0xf8, !PT ;  /* 0x00001e0003e87812 */ /* 0x000fe200078ef8e8 */
[----:B------:R-:W-:Y:S01]  /*0590*/  IMAD.WIDE.U32 R14, R233, R10, R14 ;  /* 0x0000000ae90e7225 */ /* 0x000fe200078e000e */
[----:B------:R-:W2:Y:S02]  /*05a0*/  LDC.64 R2, c[0x0][0x3b0] ;  /* 0x0000ec00ff027b82 */ /* 0x000ea40000000a00 */
[----:B------:R-:W-:Y:S01]  /*05b0*/  SHF.R.S32.HI R164, RZ, 0x1f, R7 ;  /* 0x0000001fffa47819 */ /* 0x000fe20000011407 */
[----:B------:R-:W-:-:S02]  /*05c0*/  @P2 VIADD R13, R13, 0x1 ;  /* 0x000000010d0d2836 */ /* 0x000fc40000000000 */
[----:B------:R-:W-:Y:S01]  /*05d0*/  IMAD R15, R233, R11, R15 ;  /* 0x0000000be90f7224 */ /* 0x000fe200078e020f */
[----:B------:R-:W-:Y:S01]  /*05e0*/  LEA.HI R164, R164, R7, RZ, 0x5 ;  /* 0x00000007a4a47211 */ /* 0x000fe200078f28ff */
[----:B------:R-:W-:Y:S01]  /*05f0*/  @!P0 IMAD.MOV R13, RZ, RZ, -R13 ;  /* 0x000000ffff0d8224 */ /* 0x000fe200078e0a0d */
[----:B------:R-:W-:Y:S01]  /*0600*/  @!P1 LOP3.LUT R13, RZ, R6, RZ, 0x33, !PT ;  /* 0x00000006ff0d9212 */ /* 0x000fe200078e33ff */
[C---:B------:R-:W-:Y:S01]  /*0610*/  IMAD.WIDE.U32 R30, R17.reuse, UR14, R30 ;  /* 0x0000000e111e7c25 */ /* 0x040fe2000f8e001e */
[----:B------:R-:W-:Y:S02]  /*0620*/  LEA.HI.SX32 R8, R164, 0xffffffff, 0x1b ;  /* 0xffffffffa4087811 */ /* 0x000fe400078fdaff */
[----:B------:R-:W-:Y:S01]  /*0630*/  SHF.R.S32.HI R4, RZ, 0x1f, R13 ;  /* 0x0000001fff047819 */ /* 0x000fe2000001140d */
[----:B------:R-:W-:Y:S01]  /*0640*/  IMAD R31, R17, UR15, R31 ;  /* 0x0000000f111f7c24 */ /* 0x000fe2000f8e021f */
[----:B------:R-:W-:Y:S01]  /*0650*/  SHF.R.S32.HI R10, RZ, 0x1f, R8 ;  /* 0x0000001fff0a7819 */ /* 0x000fe20000011408 */
[----:B------:R-:W-:-:S04]  /*0660*/  IMAD.WIDE.U32 R14, R13, UR4, R14 ;  /* 0x000000040d0e7c25 */ /* 0x000fc8000f8e000e */
[----:B------:R-:W-:Y:S01]  /*0670*/  IMAD R6, R4, UR4, RZ ;  /* 0x0000000404067c24 */ /* 0x000fe2000f8e02ff */
[----:B-1----:R-:W-:Y:S01]  /*0680*/  LEA R227, P0, R14, UR10, 0x1 ;  /* 0x0000000a0ee37c11 */ /* 0x002fe2000f8008ff */
[----:B------:R-:W-:Y:S01]  /*0690*/  IMAD.WIDE.U32 R16, R233, UR16, R18 ;  /* 0x00000010e9107c25 */ /* 0x000fe2000f8e0012 */
[----:B------:R-:W-:Y:S01]  /*06a0*/  UMOV UR4, 0x400 ;  /* 0x0000040000047882 */ /* 0x000fe20000000000 */
[C---:B--2---:R-:W-:Y:S02]  /*06b0*/  SHF.L.U64.HI R23, R2.reuse, 0x4, R3 ;  /* 0x0000000402177819 */ /* 0x044fe40000010203 */
[----:B------:R-:W-:Y:S01]  /*06c0*/  IMAD R7, R13, UR5, R6 ;  /* 0x000000050d077c24 */ /* 0x000fe2000f8e0206 */
[----:B------:R-:W1:Y:S01]  /*06d0*/  S2UR UR5, SR_CgaCtaId ;  /* 0x00000000000579c3 */ /* 0x000e620000008800 */
[----:B------:R-:W-:Y:S01]  /*06e0*/  IMAD R17, R233, UR17, R17 ;  /* 0x00000011e9117c24 */ /* 0x000fe2000f8e0211 */
[----:B------:R-:W-:Y:S01]  /*06f0*/  SHF.L.U64.HI R27, R2, 0x6, R3 ;  /* 0x00000006021b7819 */ /* 0x000fe20000010203 */
[----:B------:R-:W-:-:S02]  /*0700*/  IMAD.IADD R226, R15, 0x1, R7 ;  /* 0x000000010fe27824 */ /* 0x000fc400078e0207 */
[----:B------:R-:W-:Y:S02]  /*0710*/  IMAD R4, R4, UR6, RZ ;  /* 0x0000000604047c24 */ /* 0x000fe4000f8e02ff */
[C---:B------:R-:W-:Y:S01]  /*0720*/  IMAD.WIDE.U32 R6, R13.reuse, UR6, R16 ;  /* 0x000000060d067c25 */ /* 0x040fe2000f8e0010 */
[----:B------:R-:W-:Y:S01]  /*0730*/  LEA.HI.X R226, R14, UR11, R226, 0x1, P0 ;  /* 0x0000000b0ee27c11 */ /* 0x000fe200080f0ce2 */
[----:B------:R-:W-:Y:S01]  /*0740*/  UIMAD.WIDE.U32 UR10, UR21, 0x80, URZ ;  /* 0x00000080150a78a5 */ /* 0x000fe2000f8e00ff */
[----:B------:R-:W-:Y:S01]  /*0750*/  SHF.L.U64.HI R17, R2, 0x5, R3 ;  /* 0x0000000502117819 */ /* 0x000fe20000010203 */
[----:B------:R-:W-:Y:S02]  /*0760*/  IMAD R4, R13, UR7, R4 ;  /* 0x000000070d047c24 */ /* 0x000fe4000f8e0204 */
[-C--:B------:R-:W-:Y:S02]  /*0770*/  IMAD R13, R228, R8.reuse, RZ ;  /* 0x00000008e40d7224 */ /* 0x080fe400078e02ff */
[----:B------:R-:W-:Y:S01]  /*0780*/  IMAD.WIDE.U32 R14, R229, R8, RZ ;  /* 0x00000008e50e7225 */ /* 0x000fe200078e00ff */
[----:B------:R-:W-:-:S03]  /*0790*/  LOP3.LUT R233, R233, UR10, RZ, 0xfc, !PT ;  /* 0x0000000ae9e97c12 */ /* 0x000fc6000f8efcff */
[----:B------:R-:W-:Y:S01]  /*07a0*/  IMAD R13, R10, R229, R13 ;  /* 0x000000e50a0d7224 */ /* 0x000fe200078e020d */
[----:B------:R-:W-:Y:S01]  /*07b0*/  IADD3 R11, P0, PT, R231, R14, RZ ;  /* 0x0000000ee70b7210 */ /* 0x000fe20007f1e0ff */
[----:B------:R-:W-:Y:S01]  /*07c0*/  IMAD R12, R2, UR11, RZ ;  /* 0x0000000b020c7c24 */ /* 0x000fe2000f8e02ff */
[----:B------:R-:W-:Y:S01]  /*07d0*/  LEA R28, P1, R14, R227, 0x1 ;  /* 0x000000e30e1c7211 */ /* 0x000fe200078208ff */
[----:B------:R-:W-:Y:S01]  /*07e0*/  IMAD.IADD R13, R15, 0x1, R13 ;  /* 0x000000010f0d7824 */ /* 0x000fe200078e020d */
[----:B-1----:R-:W-:Y:S01]  /*07f0*/  ULEA UR5, UR5, UR4, 0x18 ;  /* 0x0000000405057291 */ /* 0x002fe2000f8ec0ff */
[----:B------:R-:W-:Y:S02]  /*0800*/  IMAD.SHL.U32 R22, R2, 0x10, RZ ;  /* 0x0000001002167824 */ /* 0x000fe400078e00ff */
[----:B------:R-:W-:Y:S01]  /*0810*/  IMAD R3, R233, R3, R12 ;  /* 0x00000003e9037224 */ /* 0x000fe200078e020c */
[----:B------:R-:W-:Y:S01]  /*0820*/  LEA.HI.X R29, R14, R226, R13, 0x1, P1 ;  /* 0x000000e20e1d7211 */ /* 0x000fe200008f0c0d */
[----:B------:R-:W-:Y:S01]  /*0830*/  IMAD.X R12, R13, 0x1, R230, P0 ;  /* 0x000000010d0c7824 */ /* 0x000fe200000e06e6 */
[----:B------:R-:W-:Y:S01]  /*0840*/  LEA R24, P0, R11, R227, 0x1 ;  /* 0x000000e30b187211 */ /* 0x000fe200078008ff */
[----:B------:R-:W-:Y:S01]  /*0850*/  IMAD.SHL.U32 R16, R2, 0x20, RZ ;  /* 0x0000002002107824 */ /* 0x000fe200078e00ff */
[----:B------:R-:W-:Y:S01]  /*0860*/  LEA R232, R232, UR5, 0x1 ;  /* 0x00000005e8e87c11 */ /* 0x000fe2000f8e08ff */
[----:B------:R-:W-:Y:S01]  /*0870*/  IMAD.WIDE.U32 R18, R233, R2, R22 ;  /* 0x00000002e9127225 */ /* 0x000fe200078e0016 */
[----:B------:R-:W-:-:S03]  /*0880*/  LEA.HI.X R25, R11, R226, R12, 0x1, P0 ;  /* 0x000000e20b197211 */ /* 0x000fc600000f0c0c */
[----:B------:R-:W-:-:S04]  /*0890*/  IMAD.WIDE.U32 R30, R9, UR18, R30 ;  /* 0x00000012091e7c25 */ /* 0x000fc8000f8e001e */
[----:B------:R-:W-:Y:S01]  /*08a0*/  IMAD.SHL.U32 R26, R2, 0x40, RZ ;  /* 0x00000040021a7824 */ /* 0x000fe200078e00ff */
[----:B------:R-:W-:Y:S01]  /*08b0*/  IADD3 R12, P2, PT, R30, R18, RZ ;  /* 0x000000121e0c7210 */ /* 0x000fe20007f5e0ff */
[----:B------:R-:W-:-:S04]  /*08c0*/  IMAD.WIDE.U32 R32, R233, R2, R16 ;  /* 0x00000002e9207225 */ /* 0x000fc800078e0010 */
[----:B------:R-:W-:Y:S01]  /*08d0*/  IMAD R31, R9, UR19, R31 ;  /* 0x00000013091f7c24 */ /* 0x000fe2000f8e021f */
[----:B------:R-:W-:Y:S01]  /*08e0*/  IADD3 R14, P0, PT, R30, R32, RZ ;  /* 0x000000201e0e7210 */ /* 0x000fe20007f1e0ff */
[----:B------:R-:W-:-:S03]  /*08f0*/  IMAD.WIDE.U32 R26, R233, R2, R26 ;  /* 0x00000002e91a7225 */ /* 0x000fc600078e001a */
[----:B------:R-:W-:Y:S01]  /*0900*/  IADD3.X R9, PT, PT, R31, R3, R19, P2, !PT ;  /* 0x000000031f097210 */ /* 0x000fe200017fe413 */
[C---:B------:R-:W-:Y:S01]  /*0910*/  IMAD.IADD R15, R3.reuse, 0x1, R27 ;  /* 0x00000001030f7824 */ /* 0x040fe200078e021b */
[-C--:B------:R-:W-:Y:S01]  /*0920*/  IADD3 R21, P1, PT, R16, R26.reuse, RZ ;  /* 0x0000001a10157210 */ /* 0x080fe20007f3e0ff */
[----:B------:R-:W-:Y:S01]  /*0930*/  IMAD.IADD R13, R3, 0x1, R33 ;  /* 0x00000001030d7824 */ /* 0x000fe200078e0221 */
[C---:B------:R-:W-:Y:S01]  /*0940*/  IADD3 R19, P3, P2, R30.reuse, R26, R22 ;  /* 0x0000001a1e137210 */ /* 0x040fe20007a7e016 */
[----:B------:R-:W-:Y:S01]  /*0950*/  IMAD.WIDE.U32 R34, R233, R2, R30 ;  /* 0x00000002e9227225 */ /* 0x000fe200078e001e */
[C-C-:B------:R-:W-:Y:S02]  /*0960*/  IADD3 R16, P6, P5, R30.reuse, R32, R22.reuse ;  /* 0x000000201e107210 */ /* 0x140fe40007dde016 */
[----:B------:R-:W-:Y:S01]  /*0970*/  IADD3 R18, P4, PT, R30, R26, RZ ;  /* 0x0000001a1e127210 */ /* 0x000fe20007f9e0ff */
[----:B------:R-:W-:Y:S01]  /*0980*/  IMAD.X R11, R13, 0x1, R31, P0 ;  /* 0x000000010d0b7824 */ /* 0x000fe200000e061f */
[----:B------:R-:W-:Y:S01]  /*0990*/  IADD3.X R26, PT, PT, R31, R15, R23, P3, P2 ;  /* 0x0000000f1f1a7210 */ /* 0x000fe20001fe4417 */
[----:B------:R-:W-:Y:S01]  /*09a0*/  IMAD.X R20, R15, 0x1, R17, P1 ;  /* 0x000000010f147824 */ /* 0x000fe200008e0611 */
[----:B------:R-:W-:Y:S01]  /*09b0*/  IADD3.X R13, PT, PT, R31, R13, R23, P6, P5 ;  /* 0x0000000d1f0d7210 */ /* 0x000fe200037ea417 */
[----:B------:R-:W-:Y:S01]  /*09c0*/  IMAD.IADD R3, R35, 0x1, R3 ;  /* 0x0000000123037824 */ /* 0x000fe200078e0203 */
[----:B------:R-:W-:Y:S01]  /*09d0*/  LEA R36, P2, R16, UR8, 0x1 ;  /* 0x0000000810247c11 */ /* 0x000fe2000f8408ff */
[----:B------:R-:W-:Y:S01]  /*09e0*/  IMAD.X R17, R15, 0x1, R31, P4 ;  /* 0x000000010f117824 */ /* 0x000fe200020e061f */
[----:B------:R-:W-:-:S02]  /*09f0*/  IADD3 R22, P1, P0, R30, R21, R22 ;  /* 0x000000151e167210 */ /* 0x000fc4000783e016 */
[----:B------:R-:W-:Y:S02]  /*0a00*/  LEA.HI.X R37, R16, UR9, R13, 0x1, P2 ;  /* 0x0000000910257c11 */ /* 0x000fe400090f0c0d */
[----:B------:R-:W-:Y:S02]  /*0a10*/  LEA R2, P2, R34, UR8, 0x1 ;  /* 0x0000000822027c11 */ /* 0x000fe4000f8408ff */
[----:B------:R-:W-:Y:S02]  /*0a20*/  IADD3.X R23, PT, PT, R31, R20, R23, P1, P0 ;  /* 0x000000141f177210 */ /* 0x000fe40000fe0417 */
[----:B------:R-:W-:Y:S02]  /*0a30*/  IADD3 R21, P5, PT, R21, R30, RZ ;  /* 0x0000001e15157210 */ /* 0x000fe40007fbe0ff */
[----:B------:R-:W-:Y:S02]  /*0a40*/  LEA R32, P1, R12, UR8, 0x1 ;  /* 0x000000080c207c11 */ /* 0x000fe4000f8208ff */
[----:B------:R-:W-:Y:S01]  /*0a50*/  LEA R30, P0, R14, UR8, 0x1 ;  /* 0x000000080e1e7c11 */ /* 0x000fe2000f8008ff */
[----:B------:R-:W-:Y:S01]  /*0a60*/  IMAD.X R20, R20, 0x1, R31, P5 ;  /* 0x0000000114147824 */ /* 0x000fe200028e061f */
[----:B------:R-:W-:-:S02]  /*0a70*/  LEA.HI.X R3, R34, UR9, R3, 0x1, P2 ;  /* 0x0000000922037c11 */ /* 0x000fc400090f0c03 */
[----:B------:R-:W-:Y:S01]  /*0a80*/  LEA.HI.X R33, R12, UR9, R9, 0x1, P1 ;  /* 0x000000090c217c11 */ /* 0x000fe200088f0c09 */
[----:B------:R-:W-:Y:S01]  /*0a90*/  IMAD R9, R10, UR16, RZ ;  /* 0x000000100a097c24 */ /* 0x000fe2000f8e02ff */
[----:B------:R-:W-:Y:S01]  /*0aa0*/  LEA R12, P1, R18, UR8, 0x1 ;  /* 0x00000008120c7c11 */ /* 0x000fe2000f8208ff */
[----:B------:R-:W-:Y:S01]  /*0ab0*/  @!PT LDS RZ, [RZ] ;  /* 0x00000000fffff984 */ /* 0x000fe20000000800 */
[----:B------:R-:W-:Y:S01]  /*0ac0*/  @!PT LDS RZ, [RZ] ;  /* 0x00000000fffff984 */ /* 0x000fe20000000800 */
[----:B------:R-:W-:Y:S01]  /*0ad0*/  @!PT LDS RZ, [RZ] ;  /* 0x00000000fffff984 */ /* 0x000fe20000000800 */
[----:B------:R-:W-:Y:S01]  /*0ae0*/  LDGSTS.E.BYPASS.LTC128B.128 [R232], desc[UR22][R2.64] ;  /* 0x0000000002e87fae */ /* 0x000fe2000b981a16 */
[----:B------:R-:W-:Y:S01]  /*0af0*/  LEA.HI.X R31, R14, UR9, R11, 0x1, P0 ;  /* 0x000000090e1f7c11 */ /* 0x000fe200080f0c0b */
[----:B------:R-:W-:Y:S01]  /*0b00*/  IMAD.WIDE.U32 R10, R8, UR16, RZ ;  /* 0x00000010080a7c25 */ /* 0x000fe2000f8e00ff */
[----:B------:R-:W-:Y:S01]  /*0b10*/  LEA R14, P0, R19, UR8, 0x1 ;  /* 0x00000008130e7c11 */ /* 0x000fe2000f8008ff */
[----:B------:R1:W-:Y:S01]  /*0b20*/  LDGSTS.E.BYPASS.LTC128B.128 [R232+0x4000], desc[UR22][R2.64+0x80] ;  /* 0x0400008002e87fae */ /* 0x0003e2000b981a16 */
[----:B------:R-:W-:Y:S01]  /*0b30*/  LEA.HI.X R13, R18, UR9, R17, 0x1, P1 ;  /* 0x00000009120d7c11 */ /* 0x000fe200088f0c11 */
[----:B------:R-:W-:Y:S01]  /*0b40*/  IMAD R9, R8, UR17, R9 ;  /* 0x0000001108097c24 */ /* 0x000fe2000f8e0209 */
[----:B------:R-:W-:Y:S01]  /*0b50*/  LEA R18, P1, R21, UR8, 0x1 ;  /* 0x0000000815127c11 */ /* 0x000fe2000f8208ff */
[----:B------:R-:W-:Y:S01]  /*0b60*/  LDGSTS.E.BYPASS.LTC128B.128 [R232+0x800], desc[UR22][R32.64] ;  /* 0x0080000020e87fae */ /* 0x000fe2000b981a16 */
[----:B------:R-:W-:Y:S01]  /*0b70*/  LEA.HI.X R15, R19, UR9, R26, 0x1, P0 ;  /* 0x00000009130f7c11 */ /* 0x000fe200080f0c1a */
[----:B------:R-:W-:Y:S01]  /*0b80*/  IMAD.IADD R9, R11, 0x1, R9 ;  /* 0x000000010b097824 */ /* 0x000fe200078e0209 */
[C---:B------:R-:W-:Y:S01]  /*0b90*/  LEA R16, P0, R22.reuse, UR8, 0x1 ;  /* 0x0000000816107c11 */ /* 0x040fe2000f8008ff */
[----:B------:R-:W-:Y:S01]  /*0ba0*/  LDGSTS.E.BYPASS.LTC128B.128 [R232+0x4800], desc[UR22][R32.64+0x80] ;  /* 0x0480008020e87fae */ /* 0x000fe2000b981a16 */
[----:B------:R-:W-:Y:S01]  /*0bb0*/  LEA.HI.X R19, R21, UR9, R20, 0x1, P1 ;  /* 0x0000000915137c11 */ /* 0x000fe200088f0c14 */
[----:B------:R-:W-:Y:S01]  /*0bc0*/  USHF.L.U64.HI UR8, UR16, 0x4, UR17 ;  /* 0x0000000410087899 */ /* 0x000fe20008010211 */
[----:B------:R-:W-:Y:S01]  /*0bd0*/  LEA.HI.X R17, R22, UR9, R23, 0x1, P0 ;  /* 0x0000000916117c11 */ /* 0x000fe200080f0c17 */
[----:B------:R-:W-:Y:S01]  /*0be0*/  LDGSTS.E.BYPASS.LTC128B.128 [R232+0x1000], desc[UR22][R30.64] ;  /* 0x010000001ee87fae */ /* 0x000fe2000b981a16 */
[----:B------:R-:W-:Y:S01]  /*0bf0*/  USHF.L.U32 UR16, UR16, 0x4, URZ ;  /* 0x0000000410107899 */ /* 0x000fe200080006ff */
[----:B------:R-:W-:-:S02]  /*0c00*/  LEA R225, P0, R6, UR12, 0x1 ;  /* 0x0000000c06e17c11 */ /* 0x000fc4000f8008ff */
[----:B------:R-:W-:Y:S01]  /*0c10*/  LDGSTS.E.BYPASS.LTC128B.128 [R232+0x5000], desc[UR22][R30.64+0x80] ;  /* 0x050000801ee87fae */ /* 0x000fe2000b981a16 */
[----:B------:R-:W-:-:S03]  /*0c20*/  ISETP.GE.AND P2, PT, R66, 0x21, PT ;  /* 0x000000214200780c */ /* 0x000fc60003f46270 */
[----:B------:R-:W-:Y:S04]  /*0c30*/  LDGSTS.E.BYPASS.LTC128B.128 [R232+0x1800], desc[UR22][R36.64] ;  /* 0x0180000024e87fae */ /* 0x000fe8000b981a16 */
[----:B------:R-:W-:Y:S01]  /*0c40*/  LDGSTS.E.BYPASS.LTC128B.128 [R232+0x5800], desc[UR22][R36.64+0x80] ;  /* 0x0580008024e87fae */ /* 0x000fe2000b981a16 */
[----:B-1----:R-:W-:-:S03]  /*0c50*/  IMAD.IADD R3, R7, 0x1, R4 ;  /* 0x0000000107037824 */ /* 0x002fc600078e0204 */
[----:B------:R-:W-:Y:S01]  /*0c60*/  LDGSTS.E.BYPASS.LTC128B.128 [R232+0x2000], desc[UR22][R12.64] ;  /* 0x020000000ce87fae */ /* 0x000fe2000b981a16 */
[----:B------:R-:W-:-:S03]  /*0c70*/  LOP3.LUT R4, R65, 0x200, RZ, 0xc0, !PT ;  /* 0x0000020041047812 */ /* 0x000fc600078ec0ff */
[----:B------:R1:W-:Y:S01]  /*0c80*/  LDGSTS.E.BYPASS.LTC128B.128 [R232+0x6000], desc[UR22][R12.64+0x80] ;  /* 0x060000800ce87fae */ /* 0x0003e2000b981a16 */
[----:B------:R-:W-:Y:S02]  /*0c90*/  LEA.HI.X R224, R6, UR13, R3, 0x1, P0 ;  /* 0x0000000d06e07c11 */ /* 0x000fe400080f0c03 */
[----:B------:R-:W-:Y:S01]  /*0ca0*/  LEA R2, P0, R10, UR16, 0x5 ;  /* 0x000000100a027c11 */ /* 0x000fe2000f8028ff */
[----:B------:R-:W-:Y:S01]  /*0cb0*/  LDGSTS.E.BYPASS.LTC128B.128 [R232+0x2800], desc[UR22][R14.64] ;  /* 0x028000000ee87fae */ /* 0x000fe2000b981a16 */
[----:B------:R-:W-:Y:S02]  /*0cc0*/  LOP3.LUT R223, R4, 0x7c00, R223, 0xf8, !PT ;  /* 0x00007c0004df7812 */ /* 0x000fe400078ef8df */
[----:B------:R-:W-:Y:S01]  /*0cd0*/  LEA.HI.X R7, R10, UR8, R9, 0x5, P0 ;  /* 0x000000080a077c11 */ /* 0x000fe200080f2c09 */
[----:B------:R-:W-:Y:S01]  /*0ce0*/  LDGSTS.E.BYPASS.LTC128B.128 [R232+0x6800], desc[UR22][R14.64+0x80] ;  /* 0x068000800ee87fae */ /* 0x000fe2000b981a16 */
[----:B------:R-:W-:Y:S02]  /*0cf0*/  LEA R4, P0, R2, R225, 0x1 ;  /* 0x000000e102047211 */ /* 0x000fe400078008ff */
[----:B------:R-:W-:Y:S01]  /*0d00*/  LOP3.LUT R3, R5, 0x8, R0, 0x78, !PT ;  /* 0x0000000805037812 */ /* 0x000fe200078e7800 */
[----:B------:R-:W-:Y:S01]  /*0d10*/  LDGSTS.E.BYPASS.LTC128B.128 [R232+0x3000], desc[UR22][R18.64] ;  /* 0x0300000012e87fae */ /* 0x000fe2000b981a16 */
[----:B------:R-:W-:-:S02]  /*0d20*/  LOP3.LUT R223, R223, R64, RZ, 0xfc, !PT ;  /* 0x00000040dfdf7212 */ /* 0x000fc400078efcff */
[----:B------:R-:W-:Y:S01]  /*0d30*/  LEA.HI.X R5, R2, R224, R7, 0x1, P0 ;  /* 0x000000e002057211 */ /* 0x000fe200000f0c07 */
[----:B------:R-:W-:Y:S01]  /*0d40*/  LDGSTS.E.BYPASS.LTC128B.128 [R232+0x7000], desc[UR22][R18.64+0x80] ;  /* 0x0700008012e87fae */ /* 0x000fe2000b981a16 */
[----:B------:R-:W-:Y:S01]  /*0d50*/  IMAD R222, R3, 0x2, R222 ;  /* 0x0000000203de7824 */ /* 0x000fe200078e02de */
[----:B------:R-:W-:Y:S01]  /*0d60*/  LEA R223, R223, UR5, 0x1 ;  /* 0x00000005dfdf7c11 */ /* 0x000fe2000f8e08ff */
[----:B------:R-:W-:Y:S01]  /*0d70*/  IMAD.MOV.U32 R3, RZ, RZ, 0x20 ;  /* 0x00000020ff037424 */ /* 0x000fe200078e00ff */
[----:B------:R-:W-:Y:S01]  /*0d80*/  LDGSTS.E.BYPASS.LTC128B.128 [R232+0x3800], desc[UR22][R16.64] ;  /* 0x0380000010e87fae */ /* 0x000fe2000b981a16 */
[----:B------:R-:W-:Y:S01]  /*0d90*/  LOP3.LUT P0, RZ, R0, 0x2, RZ, 0xc0, !PT ;  /* 0x0000000200ff7812 */ /* 0x000fe2000780c0ff */
[----:B------:R-:W-:Y:S02]  /*0da0*/  VIADD R2, R222, UR5 ;  /* 0x00000005de027c36 */ /* 0x000fe40008000000 */
[----:B------:R-:W-:Y:S01]  /*0db0*/  LDGSTS.E.BYPASS.LTC128B.128 [R232+0x7800], desc[UR22][R16.64+0x80] ;  /* 0x0780008010e87fae */ /* 0x000fe2000b981a16 */
[----:B------:R-:W-:-:S02]  /*0dc0*/  SEL R3, R3, 0xffffffe0, !P0 ;  /* 0xffffffe003037807 */ /* 0x000fc40004000000 */
[----:B-1----:R-:W-:Y:S01]  /*0dd0*/  LEA R12, P1, R10, R225, 0x6 ;  /* 0x000000e10a0c7211 */ /* 0x002fe200078230ff */
[----:B------:R-:W-:Y:S01]  /*0de0*/  LDGSTS.E.BYPASS.LTC128B.128 [R232+0x8000], desc[UR22][R28.64] ;  /* 0x080000001ce87fae */ /* 0x000fe2000b981a16 */
[----:B------:R-:W-:Y:S01]  /*0df0*/  LOP3.LUT P0, RZ, R0, 0x4, RZ, 0xc0, !PT ;  /* 0x0000000400ff7812 */ /* 0x000fe2000780c0ff */
[----:B------:R-:W-:Y:S01]  /*0e00*/  IMAD.IADD R217, R2, 0x1, R3 ;  /* 0x0000000102d97824 */ /* 0x000fe200078e0203 */
[----:B------:R-:W-:Y:S01]  /*0e10*/  LEA.HI.X R13, R10, R224, R9, 0x6, P1 ;  /* 0x000000e00a0d7211 */ /* 0x000fe200008f3409 */
[----:B------:R1:W-:Y:S01]  /*0e20*/  LDGSTS.E.BYPASS.LTC128B.128 [R232+0x9000], desc[UR22][R28.64+0x80] ;  /* 0x090000801ce87fae */ /* 0x0003e2000b981a16 */
[----:B------:R-:W-:Y:S02]  /*0e30*/  IMAD.IADD R221, R223, 0x1, R3 ;  /* 0x00000001dfdd7824 */ /* 0x000fe400078e0203 */
[----:B------:R-:W-:Y:S01]  /*0e40*/  IMAD.MOV.U32 R0, RZ, RZ, 0x40 ;  /* 0x00000040ff007424 */ /* 0x000fe200078e00ff */
[----:B------:R-:W-:Y:S04]  /*0e50*/  LDGSTS.E.BYPASS.LTC128B.128 [R232+0x8800], desc[UR22][R24.64] ;  /* 0x0880000018e87fae */ /* 0x000fe8000b981a16 */
[----:B------:R2:W-:Y:S01]  /*0e60*/  LDGSTS.E.BYPASS.LTC128B.128 [R232+0x9800], desc[UR22][R24.64+0x80] ;  /* 0x0980008018e87fae */ /* 0x0005e2000b981a16 */
[----:B------:R-:W-:-:S03]  /*0e70*/  SEL R0, R0, 0xffffffc0, !P0 ;  /* 0xffffffc000007807 */ /* 0x000fc60004000000 */
[----:B------:R-:W0:Y:S02]  /*0e80*/  LDGDEPBAR ;  /* 0x00000000000079af */ /* 0x000e240000000000 */
[--C-:B------:R-:W-:Y:S02]  /*0e90*/  IMAD.IADD R220, R223, 0x1, R0.reuse ;  /* 0x00000001dfdc7824 */ /* 0x100fe400078e0200 */
[----:B------:R-:W-:Y:S02]  /*0ea0*/  IMAD.IADD R216, R2, 0x1, R0 ;  /* 0x0000000102d87824 */ /* 0x000fe400078e0200 */
[C---:B------:R-:W-:Y:S02]  /*0eb0*/  IMAD.IADD R219, R3.reuse, 0x1, R220 ;  /* 0x0000000103db7824 */ /* 0x040fe400078e02dc */
[----:B------:R-:W-:Y:S01]  /*0ec0*/  IMAD.IADD R215, R3, 0x1, R216 ;  /* 0x0000000103d77824 */ /* 0x000fe200078e02d8 */
[----:B------:R-:W-:-:S04]  /*0ed0*/  DEPBAR.LE SB0, 0x0 ;  /* 0x000080000000791a */ /* 0x000fc80000000000 */
[----:B------:R-:W-:Y:S06]  /*0ee0*/  BAR.SYNC.DEFER_BLOCKING 0x0 ;  /* 0x0000000000007b1d */ /* 0x000fec0000010000 */
[----:B------:R-:W-:Y:S01]  /*0ef0*/  @!PT LDS RZ, [RZ] ;  /* 0x00000000fffff984 */ /* 0x000fe20000000800 */
[----:B------:R-:W-:Y:S01]  /*0f00*/  @!PT LDS RZ, [RZ] ;  /* 0x00000000fffff984 */ /* 0x000fe20000000800 */
[----:B------:R-:W-:Y:S01]  /*0f10*/  @!PT LDS RZ, [RZ] ;  /* 0x00000000fffff984 */ /* 0x000fe20000000800 */
[----:B------:R-:W-:Y:S04]  /*0f20*/  LDGSTS.E.BYPASS.LTC128B.128 [R232+0xa000], desc[UR22][R12.64] ;  /* 0x0a0000000ce87fae */ /* 0x000fe8000b981a16 */
[----:B------:R-:W-:Y:S04]  /*0f30*/  LDGSTS.E.BYPASS.LTC128B.128 [R232+0xb000], desc[UR22][R12.64+0x80] ;  /* 0x0b0000800ce87fae */ /* 0x000fe8000b981a16 */
[----:B------:R-:W-:Y:S04]  /*0f40*/  LDGSTS.E.BYPASS.LTC128B.128 [R232+0xa800], desc[UR22][R4.64] ;  /* 0x0a80000004e87fae */ /* 0x000fe8000b981a16 */
[----:B------:R3:W-:Y:S04]  /*0f50*/  LDGSTS.E.BYPASS.LTC128B.128 [R232+0xb800], desc[UR22][R4.64+0x80] ;  /* 0x0b80008004e87fae */ /* 0x0007e8000b981a16 */
[----:B------:R-:W-:Y:S04]  /*0f60*/  LDSM.16.M88.4 R8, [R222+UR5+0x8000] ;  /* 0x00800005de08783b */ /* 0x000fe80008000200 */
[----:B------:R-:W3:Y:S04]  /*0f70*/  LDSM.16.M88.4 R44, [R223+0x2000] ;  /* 0x00200000df2c783b */ /* 0x000ee80000000200 */
[----:B-1----:R-:W1:Y:S04]  /*0f80*/  LDSM.16.M88.4 R28, [R222+UR5+0x8800] ;  /* 0x00880005de1c783b */ /* 0x002e680008000200 */
[----:B------:R-:W4:Y:S04]  /*0f90*/  LDSM.16.M88.4 R176, [R223] ;  /* 0x00000000dfb0783b */ /* 0x000f280000000200 */
[----:B------:R-:W-:Y:S04]  /*0fa0*/  LDSM.16.M88.4 R40, [R217+0x8000] ;  /* 0x00800000d928783b */ /* 0x000fe80000000200 */
[----:B------:R-:W4:Y:S04]  /*0fb0*/  LDSM.16.M88.4 R116, [R221+0x2000] ;  /* 0x00200000dd74783b */ /* 0x000f280000000200 */
[----:B------:R-:W4:Y:S04]  /*0fc0*/  LDSM.16.M88.4 R36, [R217+0x8800] ;  /* 0x00880000d924783b */ /* 0x000f280000000200 */
[----:B------:R-:W4:Y:S04]  /*0fd0*/  LDSM.16.M88.4 R32, [R221] ;  /* 0x00000000dd20783b */ /* 0x000f280000000200 */
[----:B--2---:R-:W-:Y:S04]  /*0fe0*/  LDSM.16.M88.4 R24, [R220+0x2000] ;  /* 0x00200000dc18783b */ /* 0x004fe80000000200 */
[----:B------:R-:W2:Y:S04]  /*0ff0*/  LDSM.16.M88.4 R20, [R216+0x8000] ;  /* 0x00800000d814783b */ /* 0x000ea80000000200 */
[----:B------:R-:W2:Y:S01]  /*1000*/  LDSM.16.M88.4 R52, [R216+0x8800] ;  /* 0x00880000d834783b */ /* 0x000ea20000000200 */
[C---:B---3--:R-:W-:Y:S03]  /*1010*/  HMMA.16816.F32 R4, R44.reuse, R8, RZ ;  /* 0x000000082c04723c */ /* 0x048fe600000018ff */
[----:B------:R-:W-:Y:S04]  /*1020*/  LDSM.16.M88.4 R48, [R219+0x2000] ;  /* 0x00200000db30783b */ /* 0x000fe80000000200 */
[----:B------:R-:W-:Y:S01]  /*1030*/  LDSM.16.M88.4 R56, [R217+0x9000] ;  /* 0x00900000d938783b */ /* 0x000fe20000000200 */
[C---:B------:R-:W-:Y:S03]  /*1040*/  HMMA.16816.F32 R16, R44.reuse, R10, RZ ;  /* 0x0000000a2c10723c */ /* 0x040fe600000018ff */
[----:B------:R-:W0:Y:S05]  /*1050*/  LDGDEPBAR ;  /* 0x00000000000079af */ /* 0x000e2a0000000000 */
[C---:B-1----:R-:W-:Y:S08]  /*1060*/  HMMA.16816.F32 R100, R44.reuse, R28, RZ ;  /* 0x0000001c2c64723c */ /* 0x042ff000000018ff */
[----:B------:R-:W-:Y:S08]  /*1070*/  HMMA.16816.F32 R44, R44, R30, RZ ;  /* 0x0000001e2c2c723c */ /* 0x000ff000000018ff */
[C---:B----4-:R-:W-:Y:S08]  /*1080*/  HMMA.16816.F32 R12, R176.reuse, R8, RZ ;  /* 0x00000008b00c723c */ /* 0x050ff000000018ff */
[C---:B------:R-:W-:Y:S08]  /*1090*/  HMMA.16816.F32 R8, R176.reuse, R10, RZ ;  /* 0x0000000ab008723c */ /* 0x040ff000000018ff */
[C---:B------:R-:W-:Y:S08]  /*10a0*/  HMMA.16816.F32 R60, R176.reuse, R28, RZ ;  /* 0x0000001cb03c723c */ /* 0x040ff000000018ff */
[----:B------:R-:W-:Y:S01]  /*10b0*/  HMMA.16816.F32 R176, R176, R30, RZ ;  /* 0x0000001eb0b0723c */ /* 0x000fe200000018ff */
[----:B------:R-:W1:Y:S07]  /*10c0*/  LDSM.16.M88.4 R28, [R220] ;  /* 0x00000000dc1c783b */ /* 0x000e6e0000000200 */
[C---:B------:R-:W-:Y:S08]  /*10d0*/  HMMA.16816.F32 R4, R116.reuse, R40, R4 ;  /* 0x000000287404723c */ /* 0x040ff00000001804 */
[C---:B------:R-:W-:Y:S08]  /*10e0*/  HMMA.16816.F32 R100, R116.reuse, R36, R100 ;  /* 0x000000247464723c */ /* 0x040ff00000001864 */
[C---:B------:R-:W-:Y:S08]  /*10f0*/  HMMA.16816.F32 R16, R116.reuse, R42, R16 ;  /* 0x0000002a7410723c */ /* 0x040ff00000001810 */
[----:B------:R-:W-:Y:S01]  /*1100*/  HMMA.16816.F32 R116, R116, R38, R44 ;  /* 0x000000267474723c */ /* 0x000fe2000000182c */
[----:B------:R-:W3:Y:S07]  /*1110*/  LDSM.16.M88.4 R44, [R215+0x8000] ;  /* 0x00800000d72c783b */ /* 0x000eee0000000200 */
[C---:B------:R-:W-:Y:S08]  /*1120*/  HMMA.16816.F32 R12, R32.reuse, R40, R12 ;  /* 0x00000028200c723c */ /* 0x040ff0000000180c */
[----:B------:R-:W-:Y:S01]  /*1130*/  HMMA.16816.F32 R8, R32, R42, R8 ;  /* 0x0000002a2008723c */ /* 0x000fe20000001808 */
[----:B------:R-:W4:Y:S07]  /*1140*/  LDSM.16.M88.4 R40, [R215+0x8800] ;  /* 0x00880000d728783b */ /* 0x000f2e0000000200 */
[C---:B--2---:R-:W-:Y:S08]  /*1150*/  HMMA.16816.F32 R4, R24.reuse, R20, R4 ;  /* 0x000000141804723c */ /* 0x044ff00000001804 */
[C---:B------:R-:W-:Y:S08]  /*1160*/  HMMA.16816.F32 R100, R24.reuse, R52, R100 ;  /* 0x000000341864723c */ /* 0x040ff00000001864 */
[C---:B------:R-:W-:Y:S08]  /*1170*/  HMMA.16816.F32 R16, R24.reuse, R22, R16 ;  /* 0x000000161810723c */ /* 0x040ff00000001810 */
[----:B------:R-:W-:Y:S01]  /*1180*/  HMMA.16816.F32 R116, R24, R54, R116 ;  /* 0x000000361874723c */ /* 0x000fe20000001874 */
[----:B------:R-:W2:Y:S07]  /*1190*/  LDSM.16.M88.4 R24, [R219] ;  /* 0x00000000db18783b */ /* 0x000eae0000000200 */
[C---:B------:R-:W-:Y:S08]  /*11a0*/  HMMA.16816.F32 R60, R32.reuse, R36, R60 ;  /* 0x00000024203c723c */ /* 0x040ff0000000183c */
[----:B------:R-:W-:Y:S01]  /*11b0*/  HMMA.16816.F32 R176, R32, R38, R176 ;  /* 0x0000002620b0723c */ /* 0x000fe200000018b0 */
[----:B------:R-:W-:Y:S04]  /*11c0*/  LDSM.16.M88.4 R36, [R222+UR5+0x9000] ;  /* 0x00900005de24783b */ /* 0x000fe80008000200 */
[----:B------:R-:W-:Y:S03]  /*11d0*/  LDSM.16.M88.4 R32, [R222+UR5+0x9800] ;  /* 0x00980005de20783b */ /* 0x000fe60008000200 */
[C---:B-1----:R-:W-:Y:S08]  /*11e0*/  HMMA.16816.F32 R12, R28.reuse, R20, R12 ;  /* 0x000000141c0c723c */ /* 0x042ff0000000180c */
[C---:B------:R-:W-:Y:S01]  /*11f0*/  HMMA.16816.F32 R8, R28.reuse, R22, R8 ;  /* 0x000000161c08723c */ /* 0x040fe20000001808 */
[----:B------:R-:W1:Y:S07]  /*1200*/  LDSM.16.M88.4 R20, [R223+0x6000] ;  /* 0x00600000df14783b */ /* 0x000e6e0000000200 */
[C---:B------:R-:W-:Y:S08]  /*1210*/  HMMA.16816.F32 R60, R28.reuse, R52, R60 ;  /* 0x000000341c3c723c */ /* 0x040ff0000000183c */
[----:B------:R-:W-:Y:S01]  /*1220*/  HMMA.16816.F32 R176, R28, R54, R176 ;  /* 0x000000361cb0723c */ /* 0x000fe200000018b0 */
[----:B------:R-:W1:Y:S04]  /*1230*/  LDSM.16.M88.4 R28, [R223+0x4000] ;  /* 0x00400000df1c783b */ /* 0x000e680000000200 */
[----:B------:R-:W-:Y:S03]  /*1240*/  LDSM.16.M88.4 R52, [R217+0x9800] ;  /* 0x00980000d934783b */ /* 0x000fe60000000200 */
[C---:B---3--:R-:W-:Y:S08]  /*1250*/  HMMA.16816.F32 R4, R48.reuse, R44, R4 ;  /* 0x0000002c3004723c */ /* 0x048ff00000001804 */
[C---:B------:R-:W-:Y:S08]  /*1260*/  HMMA.16816.F32 R16, R48.reuse, R46, R16 ;  /* 0x0000002e3010723c */ /* 0x040ff00000001810 */
[C---:B----4-:R-:W-:Y:S08]  /*1270*/  HMMA.16816.F32 R100, R48.reuse, R40, R100 ;  /* 0x000000283064723c */ /* 0x050ff00000001864 */
[----:B------:R-:W-:Y:S01]  /*1280*/  HMMA.16816.F32 R116, R48, R42, R116 ;  /* 0x0000002a3074723c */ /* 0x000fe20000001874 */
[----:B------:R-:W-:Y:S07]  /*1290*/  LDSM.16.M88.4 R48, [R220+0x6000] ;  /* 0x00600000dc30783b */ /* 0x000fee0000000200 */
[C---:B--2---:R-:W-:Y:S08]  /*12a0*/  HMMA.16816.F32 R12, R24.reuse, R44, R12 ;  /* 0x0000002c180c723c */ /* 0x044ff0000000180c */
[C---:B------:R-:W-:Y:S01]  /*12b0*/  HMMA.16816.F32 R8, R24.reuse, R46, R8 ;  /* 0x0000002e1808723c */ /* 0x040fe20000001808 */
[----:B------:R-:W-:Y:S07]  /*12c0*/  LDSM.16.M88.4 R44, [R216+0x9000] ;  /* 0x00900000d82c783b */ /* 0x000fee0000000200 */
[C---:B------:R-:W-:Y:S08]  /*12d0*/  HMMA.16816.F32 R60, R24.reuse, R40, R60 ;  /* 0x00000028183c723c */ /* 0x040ff0000000183c */
[----:B------:R-:W-:Y:S01]  /*12e0*/  HMMA.16816.F32 R176, R24, R42, R176 ;  /* 0x0000002a18b0723c */ /* 0x000fe200000018b0 */
[----:B------:R-:W2:Y:S04]  /*12f0*/  LDSM.16.M88.4 R24, [R221+0x6000] ;  /* 0x00600000dd18783b */ /* 0x000ea80000000200 */
[----:B------:R-:W-:Y:S03]  /*1300*/  LDSM.16.M88.4 R40, [R216+0x9800] ;  /* 0x00980000d828783b */ /* 0x000fe60000000200 */
[C---:B-1----:R-:W-:Y:S08]  /*1310*/  HMMA.16816.F32 R4, R20.reuse, R36, R4 ;  /* 0x000000241404723c */ /* 0x042ff00000001804 */
[C---:B------:R-:W-:Y:S08]  /*1320*/  HMMA.16816.F32 R16, R20.reuse, R38, R16 ;  /* 0x000000261410723c */ /* 0x040ff00000001810 */
[C---:B------:R-:W-:Y:S08]  /*1330*/  HMMA.16816.F32 R100, R20.reuse, R32, R100 ;  /* 0x000000201464723c */ /* 0x040ff00000001864 */
[----:B------:R-:W-:Y:S01]  /*1340*/  HMMA.16816.F32 R116, R20, R34, R116 ;  /* 0x000000221474723c */ /* 0x000fe20000001874 */
[----:B------:R-:W1:Y:S07]  /*1350*/  LDSM.16.M88.4 R20, [R221+0x4000] ;  /* 0x00400000dd14783b */ /* 0x000e6e0000000200 */
[C---:B------:R-:W-:Y:S08]  /*1360*/  HMMA.16816.F32 R12, R28.reuse, R36, R12 ;  /* 0x000000241c0c723c */ /* 0x040ff0000000180c */
[C---:B------:R-:W-:Y:S01]  /*1370*/  HMMA.16816.F32 R8, R28.reuse, R38, R8 ;  /* 0x000000261c08723c */ /* 0x040fe20000001808 */
[----:B------:R-:W3:Y:S07]  /*1380*/  LDSM.16.M88.4 R36, [R220+0x4000] ;  /* 0x00400000dc24783b */ /* 0x000eee0000000200 */
[C---:B------:R-:W-:Y:S08]  /*1390*/  HMMA.16816.F32 R60, R28.reuse, R32, R60 ;  /* 0x000000201c3c723c */ /* 0x040ff0000000183c */
[----:B------:R-:W-:Y:S01]  /*13a0*/  HMMA.16816.F32 R176, R28, R34, R176 ;  /* 0x000000221cb0723c */ /* 0x000fe200000018b0 */
[----:B------:R-:W-:Y:S04]  /*13b0*/  LDSM.16.M88.4 R32, [R219+0x6000] ;  /* 0x00600000db20783b */ /* 0x000fe80000000200 */
[----:B------:R-:W4:Y:S03]  /*13c0*/  LDSM.16.M88.4 R28, [R215+0x9000] ;  /* 0x00900000d71c783b */ /* 0x000f260000000200 */
[C---:B--2---:R-:W-:Y:S08]  /*13d0*/  HMMA.16816.F32 R4, R24.reuse, R56, R4 ;  /* 0x000000381804723c */ /* 0x044ff00000001804 */
[C---:B------:R-:W-:Y:S08]  /*13e0*/  HMMA.16816.F32 R16, R24.reuse, R58, R16 ;  /* 0x0000003a1810723c */ /* 0x040ff00000001810 */
[C---:B------:R-:W-:Y:S08]  /*13f0*/  HMMA.16816.F32 R100, R24.reuse, R52, R100 ;  /* 0x000000341864723c */ /* 0x040ff00000001864 */
[----:B------:R-:W-:Y:S01]  /*1400*/  HMMA.16816.F32 R116, R24, R54, R116 ;  /* 0x000000361874723c */ /* 0x000fe20000001874 */
[----:B------:R-:W2:Y:S07]  /*1410*/  LDSM.16.M88.4 R24, [R215+0x9800] ;  /* 0x00980000d718783b */ /* 0x000eae0000000200 */
[C---:B-1----:R-:W-:Y:S08]  /*1420*/  HMMA.16816.F32 R12, R20.reuse, R56, R12 ;  /* 0x00000038140c723c */ /* 0x042ff0000000180c */
[C---:B------:R-:W-:Y:S08]  /*1430*/  HMMA.16816.F32 R8, R20.reuse, R58, R8 ;  /* 0x0000003a1408723c */ /* 0x040ff00000001808 */
[C---:B------:R-:W-:Y:S08]  /*1440*/  HMMA.16816.F32 R60, R20.reuse, R52, R60 ;  /* 0x00000034143c723c */ /* 0x040ff0000000183c */
[----:B------:R-:W-:Y:S01]  /*1450*/  HMMA.16816.F32 R176, R20, R54, R176 ;  /* 0x0000003614b0723c */ /* 0x000fe200000018b0 */
[----:B------:R-:W1:Y:S01]  /*1460*/  LDSM.16.M88.4 R20, [R219+0x4000] ;  /* 0x00400000db14783b */ /* 0x000e620000000200 */
[----:B------:R-:W-:-:S06]  /*1470*/  DEPBAR.LE SB0, 0x0 ;  /* 0x000080000000791a */ /* 0x000fcc0000000000 */
[C---:B------:R-:W-:Y:S08]  /*1480*/  HMMA.16816.F32 R4, R48.reuse, R44, R4 ;  /* 0x0000002c3004723c */ /* 0x040ff00000001804 */
[C---:B------:R-:W-:Y:S08]  /*1490*/  HMMA.16816.F32 R16, R48.reuse, R46, R16 ;  /* 0x0000002e3010723c */ /* 0x040ff00000001810 */
[C---:B------:R-:W-:Y:S08]  /*14a0*/  HMMA.16816.F32 R100, R48.reuse, R40, R100 ;  /* 0x000000283064723c */ /* 0x040ff00000001864 */
[----:B------:R-:W-:Y:S08]  /*14b0*/  HMMA.16816.F32 R116, R48, R42, R116 ;  /* 0x0000002a3074723c */ /* 0x000ff00000001874 */
[----:B---3--:R-:W-:Y:S08]  /*14c0*/  HMMA.16816.F32 R60, R36, R40, R60 ;  /* 0x00000028243c723c */ /* 0x008ff0000000183c */
[C---:B----4-:R-:W-:Y:S08]  /*14d0*/  HMMA.16816.F32 R4, R32.reuse, R28, R4 ;  /* 0x0000001c2004723c */ /* 0x050ff00000001804 */
[C---:B------:R-:W-:Y:S08]  /*14e0*/  HMMA.16816.F32 R16, R32.reuse, R30, R16 ;  /* 0x0000001e2010723c */ /* 0x040ff00000001810 */
[----:B--2---:R-:W-:Y:S08]  /*14f0*/  HMMA.16816.F32 R100, R32, R24, R100 ;  /* 0x000000182064723c */ /* 0x004ff00000001864 */
[----:B------:R-:W-:Y:S03]  /*1500*/  HMMA.16816.F32 R12, R36, R44, R12 ;  /* 0x0000002c240c723c */ /* 0x000fe6000000180c */
[----:B------:R-:W-:-:S05]  /*1510*/  FMNMX3.FTZ R2, R6, R7, R18, !PT ;  /* 0x0000000706027276 */ /* 0x000fca0007810012 */
[----:B------:R-:W-:Y:S03]  /*1520*/  HMMA.16816.F32 R8, R36, R46, R8 ;  /* 0x0000002e2408723c */ /* 0x000fe60000001808 */
[----:B------:R-:W-:-:S05]  /*1530*/  FMNMX3.FTZ R2, R2, R19, R102, !PT ;  /* 0x0000001302027276 */ /* 0x000fca0007810066 */
[----:B------:R-:W-:Y:S08]  /*1540*/  HMMA.16816.F32 R176, R36, R42, R176 ;  /* 0x0000002a24b0723c */ /* 0x000ff000000018b0 */
[----:B------:R-:W-:Y:S08]  /*1550*/  HMMA.16816.F32 R116, R32, R26, R116 ;  /* 0x0000001a2074723c */ /* 0x000ff00000001874 */
[----:B-1----:R-:W-:Y:S01]  /*1560*/  HMMA.16816.F32 R60, R20, R24, R60 ;  /* 0x00000018143c723c */ /* 0x002fe2000000183c */
[----:B------:R-:W-:-:S04]  /*1570*/  FMNMX3.FTZ R24, R4, R5, R16, !PT ;  /* 0x0000000504187276 */ /* 0x000fc80007810010 */
[----:B------:R-:W-:-:S03]  /*1580*/  FMNMX3.FTZ R24, R24, R17, R100, !PT ;  /* 0x0000001118187276 */ /* 0x000fc60007810064 */
[C---:B------:R-:W-:Y:S08]  /*1590*/  HMMA.16816.F32 R12, R20.reuse, R28, R12 ;  /* 0x0000001c140c723c */ /* 0x040ff0000000180c */
[C---:B------:R-:W-:Y:S08]  /*15a0*/  HMMA.16816.F32 R8, R20.reuse, R30, R8 ;  /* 0x0000001e1408723c */ /* 0x040ff00000001808 */
[----:B------:R-:W-:Y:S01]  /*15b0*/  HMMA.16816.F32 R176, R20, R26, R176 ;  /* 0x0000001a14b0723c */ /* 0x000fe200000018b0 */
[----:B------:R-:W-:-:S02]  /*15c0*/  FMNMX3.FTZ R22, R24, R101, R116, !PT ;  /* 0x0000006518167276 */ /* 0x000fc40007810074 */
[----:B------:R-:W-:Y:S02]  /*15d0*/  FMNMX3.FTZ R20, R2, R103, R118, !PT ;  /* 0x0000006702147276 */ /* 0x000fe40007810076 */
[----:B------:R-:W-:Y:S01]  /*15e0*/  FMNMX.FTZ R22, R117, R22, !PT ;  /* 0x0000001675167209 */ /* 0x000fe20007810000 */
[----:B------:R-:W-:Y:S06]  /*15f0*/  BAR.SYNC.DEFER_BLOCKING 0x0 ;  /* 0x0000000000007b1d */ /* 0x000fec0000010000 */
[----:B------:R-:W-:Y:S08]  /*1600*/  @!P2 BRA `(.L_x_1086) ;  /* 0x000000000048a947 */ /* 0x000ff00003800000 */
[----:B------:R-:W-:-:S05]  /*1610*/  LEA.HI.SX32 R24, R164, 0xfffffffe, 0x1b ;  /* 0xfffffffea4187811 */ /* 0x000fca00078fdaff */
[-C--:B------:R-:W-:Y:S02]  /*1620*/  IMAD R21, R228, R24.reuse, RZ ;  /* 0x00000018e4157224 */ /* 0x080fe400078e02ff */
[----:B------:R-:W-:-:S04]  /*1630*/  IMAD.WIDE.U32 R24, R229, R24, RZ ;  /* 0x00000018e5187225 */ /* 0x000fc800078e00ff */
[----:B------:R-:W-:Y:S01]  /*1640*/  IMAD.IADD R21, R25, 0x1, R21 ;  /* 0x0000000119157824 */ /* 0x000fe200078e0215 */
[----:B------:R-:W-:Y:S02]  /*1650*/  IADD3 R2, P0, PT, R231, R24, RZ ;  /* 0x00000018e7027210 */ /* 0x000fe40007f1e0ff */
[----:B------:R-:W-:-:S03]  /*1660*/  LEA R28, P1, R24, R227, 0x1 ;  /* 0x000000e3181c7211 */ /* 0x000fc600078208ff */
[----:B------:R-:W-:Y:S01]  /*1670*/  IMAD.X R23, R21, 0x1, R230, P0 ;  /* 0x0000000115177824 */ /* 0x000fe200000e06e6 */
[----:B------:R-:W-:Y:S02]  /*1680*/  LEA R26, P0, R2, R227, 0x1 ;  /* 0x000000e3021a7211 */ /* 0x000fe400078008ff */
[-C--:B------:R-:W-:Y:S02]  /*1690*/  LEA.HI.X R29, R24, R226.reuse, R21, 0x1, P1 ;  /* 0x000000e2181d7211 */ /* 0x080fe400008f0c15 */
[----:B------:R-:W-:-:S03]  /*16a0*/  LEA.HI.X R27, R2, R226, R23, 0x1, P0 ;  /* 0x000000e2021b7211 */ /* 0x000fc600000f0c17 */
[----:B------:R-:W-:Y:S01]  /*16b0*/  @!PT LDS RZ, [RZ] ;  /* 0x00000000fffff984 */ /* 0x000fe20000000800 */
[----:B------:R-:W-:Y:S01]  /*16c0*/  @!PT LDS RZ, [RZ] ;  /* 0x00000000fffff984 */ /* 0x000fe20000000800 */
[----:B------:R-:W-:Y:S01]  /*16d0*/  @!PT LDS RZ, [RZ] ;  /* 0x00000000fffff984 */ /* 0x000fe20000000800 */
[----:B------:R1:W-:Y:S04]  /*16e0*/  LDGSTS.E.BYPASS.LTC128B.128 [R232+0x8000], desc[UR22][R28.64] ;  /* 0x080000001ce87fae */ /* 0x0003e8000b981a16 */
[----:B------:R1:W-:Y:S04]  /*16f0*/  LDGSTS.E.BYPASS.LTC128B.128 [R232+0x9000], desc[UR22][R28.64+0x80] ;  /* 0x090000801ce87fae */ /* 0x0003e8000b981a16 */
[----:B------:R1:W-:Y:S04]  /*1700*/  LDGSTS.E.BYPASS.LTC128B.128 [R232+0x8800], desc[UR22][R26.64] ;  /* 0x088000001ae87fae */ /* 0x0003e8000b981a16 */
[----:B------:R1:W-:Y:S04]  /*1710*/  LDGSTS.E.BYPASS.LTC128B.128 [R232+0x9800], desc[UR22][R26.64+0x80] ;  /* 0x098000801ae87fae */ /* 0x0003e8000b981a16 */
[----:B------:R-:W0:Y:S02]  /*1720*/  LDGDEPBAR ;  /* 0x00000000000079af */ /* 0x000e240000000000 */
.L_x_1086:
[----:B-1----:R-:W-:Y:S01]  /*1730*/  FMNMX.FTZ R27, R119, R20, !PT ;  /* 0x00000014771b7209 */ /* 0x002fe20007810000 */
[----:B------:R-:W1:Y:S01]  /*1740*/  SHFL.BFLY PT, R25, R22, 0x2, 0x1f ;  /* 0x0c401f0016197f89 */ /* 0x000e6200000e0000 */
[----:B------:R-:W-:Y:S01]  /*1750*/  LOP3.LUT R2, R64, 0x200, R65, 0xf8, !PT ;  /* 0x0000020040027812 */ /* 0x000fe200078ef841 */
[----:B------:R-:W2:Y:S01]  /*1760*/  LDCU UR4, c[0x0][0x45c] ;  /* 0x00008b80ff0477ac */ /* 0x000ea20008000800 */
[----:B------:R-:W-:Y:S01]  /*1770*/  FMNMX3.FTZ R23, R12, R13, R8, !PT ;  /* 0x0000000d0c177276 */ /* 0x000fe20007810008 */
[----:B------:R-:W3:Y:S01]  /*1780*/  SHFL.BFLY PT, R20, R27, 0x2, 0x1f ;  /* 0x0c401f001b147f89 */ /* 0x000ee200000e0000 */
[----:B------:R-:W-:Y:S02]  /*1790*/  LEA R218, R2, UR5, 0x1 ;  /* 0x0000000502da7c11 */ /* 0x000fe4000f8e08ff */
[----:B------:R-:W-:Y:S02]  /*17a0*/  FMNMX3.FTZ R21, R14, R15, R10, !PT ;  /* 0x0000000f0e157276 */ /* 0x000fe4000781000a */
[----:B------:R-:W-:Y:S01]  /*17b0*/  IADD3 R213, PT, PT, R0, R218, RZ ;  /* 0x000000da00d57210 */ /* 0x000fe20007ffe0ff */
[----:B------:R-:W-:Y:S01]  /*17c0*/  LDSM.16.MT88.4 R148, [R218+0xa000] ;  /* 0x00a00000da94783b */ /* 0x000fe20000004200 */
[----:B------:R-:W-:-:S02]  /*17d0*/  FMNMX3.FTZ R2, R21, R11, R62, !PT ;  /* 0x0000000b15027276 */ /* 0x000fc4000781003e */
[C---:B------:R-:W-:Y:S01]  /*17e0*/  IADD3 R214, PT, PT, R3.reuse, R218, RZ ;  /* 0x000000da03d67210 */ /* 0x040fe20007ffe0ff */
[----:B------:R-:W-:Y:S01]  /*17f0*/  LDSM.16.MT88.4 R64, [R213+0xa000] ;  /* 0x00a00000d540783b */ /* 0x000fe20000004200 */
[----:B------:R-:W-:-:S03]  /*1800*/  IADD3 R212, PT, PT, R3, R213, RZ ;  /* 0x000000d503d47210 */ /* 0x000fc60007ffe0ff */
[----:B------:R-:W-:Y:S04]  /*1810*/  LDSM.16.MT88.4 R48, [R214+0xa000] ;  /* 0x00a00000d630783b */ /* 0x000fe80000004200 */
[----:B------:R-:W-:Y:S01]  /*1820*/  LDSM.16.MT88.4 R80, [R212+0xa000] ;  /* 0x00a00000d450783b */ /* 0x000fe20000004200 */
[----:B-1----:R-:W-:Y:S02]  /*1830*/  FMNMX.FTZ R25, R22, R25, !PT ;  /* 0x0000001916197209 */ /* 0x002fe40007810000 */
[----:B------:R-:W-:Y:S01]  /*1840*/  FMNMX3.FTZ R22, R23, R9, R60, !PT ;  /* 0x0000000917167276 */ /* 0x000fe2000781003c */
[----:B------:R-:W-:Y:S01]  /*1850*/  LDSM.16.MT88.4 R96, [R218+0xb000] ;  /* 0x00b00000da60783b */ /* 0x000fe20000004200 */
[----:B---3--:R-:W-:Y:S02]  /*1860*/  FMNMX.FTZ R20, R27, R20, !PT ;  /* 0x000000141b147209 */ /* 0x008fe40007810000 */
[----:B------:R-:W-:Y:S01]  /*1870*/  FMNMX3.FTZ R0, R22, R61, R176, !PT ;  /* 0x0000003d16007276 */ /* 0x000fe200078100b0 */
[----:B------:R-:W1:Y:S03]  /*1880*/  SHFL.BFLY PT, R166, R25, 0x1, 0x1f ;  /* 0x0c201f0019a67f89 */ /* 0x000e6600000e0000 */
[----:B------:R-:W-:Y:S01]  /*1890*/  FMNMX.FTZ R0, R177, R0, !PT ;  /* 0x00000000b1007209 */ /* 0x000fe20007810000 */
[----:B------:R-:W3:Y:S04]  /*18a0*/  SHFL.BFLY PT, R165, R20, 0x1, 0x1f ;  /* 0x0c201f0014a57f89 */ /* 0x000ee800000e0000 */
[----:B------:R-:W4:Y:S04]  /*18b0*/  SHFL.BFLY PT, R23, R0, 0x2, 0x1f ;  /* 0x0c401f0000177f89 */ /* 0x000f2800000e0000 */
[----:B------:R-:W-:Y:S04]  /*18c0*/  LDSM.16.MT88.4 R112, [R214+0xb000] ;  /* 0x00b00000d670783b */ /* 0x000fe80000004200 */
[----:B------:R-:W-:Y:S04]  /*18d0*/  LDSM.16.MT88.4 R128, [R213+0xb000] ;  /* 0x00b00000d580783b */ /* 0x000fe80000004200 */
[----:B------:R-:W-:Y:S01]  /*18e0*/  LDSM.16.MT88.4 R28, [R213+0xa800] ;  /* 0x00a80000d51c783b */ /* 0x000fe20000004200 */
[----:B-1----:R-:W-:-:S03]  /*18f0*/  FMNMX.FTZ R166, R25, R166, !PT ;  /* 0x000000a619a67209 */ /* 0x002fc60007810000 */
[----:B------:R-:W-:Y:S01]  /*1900*/  LDSM.16.MT88.4 R172, [R218+0xa800] ;  /* 0x00a80000daac783b */ /* 0x000fe20000004200 */
[----:B---3--:R-:W-:Y:S01]  /*1910*/  FMNMX.FTZ R165, R20, R165, !PT ;  /* 0x000000a514a57209 */ /* 0x008fe20007810000 */
[----:B--2---:R-:W-:Y:S01]  /*1920*/  FMUL.FTZ R237, R166, UR4 ;  /* 0x00000004a6ed7c20 */ /* 0x004fe20008410000 */
[----:B------:R-:W-:Y:S01]  /*1930*/  FMNMX3.FTZ R20, R2, R63, R178, !PT ;  /* 0x0000003f02147276 */ /* 0x000fe200078100b2 */
[----:B------:R-:W-:Y:S01]  /*1940*/  LDSM.16.MT88.4 R32, [R214+0xa800] ;  /* 0x00a80000d620783b */ /* 0x000fe20000004200 */
[----:B------:R-:W-:Y:S01]  /*1950*/  FSETP.NEU.FTZ.AND P0, PT, R166, -INF , PT ;  /* 0xff800000a600780b */ /* 0x000fe20003f1d000 */
[----:B------:R-:W-:Y:S01]  /*1960*/  FMUL.FTZ R144, R165, UR4 ;  /* 0x00000004a5907c20 */ /* 0x000fe20008410000 */
[----:B------:R-:W-:Y:S01]  /*1970*/  FMNMX.FTZ R20, R179, R20, !PT ;  /* 0x00000014b3147209 */ /* 0x000fe20007810000 */
[----:B------:R-:W-:Y:S01]  /*1980*/  LDSM.16.MT88.4 R24, [R212+0xa800] ;  /* 0x00a80000d418783b */ /* 0x000fe20000004200 */
[----:B------:R-:W-:Y:S02]  /*1990*/  FSEL R237, R237, RZ, P0 ;  /* 0x000000ffeded7208 */ /* 0x000fe40000000000 */
[----:B------:R-:W-:Y:S01]  /*19a0*/  FSETP.NEU.FTZ.AND P0, PT, R165, -INF , PT ;  /* 0xff800000a500780b */ /* 0x000fe20003f1d000 */
[----:B------:R-:W1:Y:S02]  /*19b0*/  SHFL.BFLY PT, R21, R20, 0x2, 0x1f ;  /* 0x0c401f0014157f89 */ /* 0x000e6400000e0000 */
[--C-:B------:R-:W-:Y:S01]  /*19c0*/  FFMA.FTZ R2, R17, UR4, -R237.reuse ;  /* 0x0000000411027c23 */ /* 0x100fe200080108ed */
[----:B----4-:R-:W-:Y:S01]  /*19d0*/  FMNMX.FTZ R17, R0, R23, !PT ;  /* 0x0000001700117209 */ /* 0x010fe20007810000 */
[--C-:B------:R-:W-:Y:S01]  /*19e0*/  FFMA.FTZ R171, R16, UR4, -R237.reuse ;  /* 0x0000000410ab7c23 */ /* 0x100fe200080108ed */
[----:B------:R-:W-:Y:S01]  /*19f0*/  FSEL R144, R144, RZ, P0 ;  /* 0x000000ff90907208 */ /* 0x000fe20000000000 */
[--C-:B------:R-:W-:Y:S01]  /*1a00*/  FFMA.FTZ R185, R4, UR4, -R237.reuse ;  /* 0x0000000404b97c23 */ /* 0x100fe200080108ed */
[--C-:B------:R-:W-:Y:S01]  /*1a10*/  FFMA.FTZ R184, R5, UR4, -R237.reuse ;  /* 0x0000000405b87c23 */ /* 0x100fe200080108ed */
[----:B------:R-:W2:Y:S01]  /*1a20*/  SHFL.BFLY PT, R168, R17, 0x1, 0x1f ;  /* 0x0c201f0011a87f89 */ /* 0x000ea200000e0000 */
[----:B------:R-:W-:Y:S01]  /*1a30*/  MUFU.EX2 R2, R2 ;  /* 0x0000000200027308 */ /* 0x000fe20000000800 */
        /* <DEDUP_REMOVED lines=8> */
[--C-:B------:R-:W-:Y:S01]  /*1ac0*/  FFMA.FTZ R196, R116, UR4, -R237.reuse ;  /* 0x0000000474c47c23 */ /* 0x100fe200080108ed */
[----:B------:R-:W3:Y:S01]  /*1ad0*/  MUFU.EX2 R184, R184 ;  /* 0x000000b800b87308 */ /* 0x000ee20000000800 */
[----:B------:R-:W-:Y:S01]  /*1ae0*/  FFMA.FTZ R237, R117, UR4, -R237 ;  /* 0x0000000475ed7c23 */ /* 0x000fe200080108ed */
[--C-:B------:R-:W-:Y:S01]  /*1af0*/  FFMA.FTZ R197, R102, UR4, -R144.reuse ;  /* 0x0000000466c57c23 */ /* 0x100fe20008010890 */
[--C-:B------:R-:W-:Y:S01]  /*1b00*/  FFMA.FTZ R198, R103, UR4, -R144.reuse ;  /* 0x0000000467c67c23 */ /* 0x100fe20008010890 */
[----:B------:R-:W4:Y:S01]  /*1b10*/  MUFU.EX2 R171, R171 ;  /* 0x000000ab00ab7308 */ /* 0x000f220000000800 */
[----:B-1----:R-:W-:Y:S01]  /*1b20*/  FMNMX.FTZ R16, R20, R21, !PT ;  /* 0x0000001514107209 */ /* 0x002fe20007810000 */
[--C-:B------:R-:W-:Y:S01]  /*1b30*/  FFMA.FTZ R200, R118, UR4, -R144.reuse ;  /* 0x0000000476c87c23 */ /* 0x100fe20008010890 */
[----:B------:R-:W-:Y:S01]  /*1b40*/  FFMA.FTZ R235, R119, UR4, -R144 ;  /* 0x0000000477eb7c23 */ /* 0x000fe20008010890 */
[----:B------:R-:W-:Y:S01]  /*1b50*/  MUFU.EX2 R170, R170 ;  /* 0x000000aa00aa7308 */ /* 0x000fe20000000800 */
[----:B------:R-:W-:Y:S03]  /*1b60*/  LDSM.16.MT88.4 R20, [R218+0xb800] ;  /* 0x00b80000da14783b */ /* 0x000fe60000004200 */
[----:B------:R-:W1:Y:S01]  /*1b70*/  MUFU.EX2 R169, R169 ;  /* 0x000000a900a97308 */ /* 0x000e620000000800 */
[----:B------:R-:W5:Y:S01]  /*1b80*/  SHFL.BFLY PT, R167, R16, 0x1, 0x1f ;  /* 0x0c201f0010a77f89 */ /* 0x000f6200000e0000 */
[----:B--2---:R-:W-:-:S02]  /*1b90*/  FMNMX.FTZ R168, R17, R168, !PT ;  /* 0x000000a811a87209 */ /* 0x004fc40007810000 */
[----:B------:R-:W-:Y:S01]  /*1ba0*/  MUFU.EX2 R3, R3 ;  /* 0x0000000300037308 */ /* 0x000fe20000000800 */
[----:B---3--:R-:W-:Y:S01]  /*1bb0*/  F2FP.F16.F32.PACK_AB R140, R184, R185 ;  /* 0x000000b9b88c723e */ /* 0x008fe200000000ff */
[----:B------:R-:W-:Y:S01]  /*1bc0*/  FADD.FTZ R184, R185, R184 ;  /* 0x000000b8b9b87221 */ /* 0x000fe20000010000 */
[C---:B------:R-:W-:Y:S01]  /*1bd0*/  FMUL.FTZ R201, R168.reuse, UR4 ;  /* 0x00000004a8c97c20 */ /* 0x040fe20008410000 */
[----:B------:R-:W-:Y:S01]  /*1be0*/  FSETP.NEU.FTZ.AND P0, PT, R168, -INF , PT ;  /* 0xff800000a800780b */ /* 0x000fe20003f1d000 */
[----:B------:R-:W2:Y:S01]  /*1bf0*/  MUFU.EX2 R0, R19 ;  /* 0x0000001300007308 */ /* 0x000ea20000000800 */
[----:B----4-:R-:W-:Y:S01]  /*1c00*/  F2FP.F16.F32.PACK_AB R142, R2, R171 ;  /* 0x000000ab028e723e */ /* 0x010fe200000000ff */
[----:B------:R-:W-:Y:S01]  /*1c10*/  FADD.FTZ R171, R171, R184 ;  /* 0x000000b8abab7221 */ /* 0x000fe20000010000 */
[----:B------:R-:W-:Y:S01]  /*1c20*/  FSEL R201, R201, RZ, P0 ;  /* 0x000000ffc9c97208 */ /* 0x000fe20000000000 */
[----:B------:R-:W-:Y:S01]  /*1c30*/  MUFU.EX2 R195, R195 ;  /* 0x000000c300c37308 */ /* 0x000fe20000000800 */
[----:B-1----:R-:W-:Y:S01]  /*1c40*/  F2FP.F16.F32.PACK_AB R141, R169, R170 ;  /* 0x000000aaa98d723e */ /* 0x002fe200000000ff */
[----:B------:R-:W-:Y:S01]  /*1c50*/  FADD.FTZ R170, R170, R169 ;  /* 0x000000a9aaaa7221 */ /* 0x000fe20000010000 */
[----:B------:R-:W-:Y:S01]  /*1c60*/  FADD.FTZ R2, R2, R171 ;  /* 0x000000ab02027221 */ /* 0x000fe20000010000 */
[--C-:B------:R-:W-:Y:S01]  /*1c70*/  FFMA.FTZ R190, R12, UR4, -R201.reuse ;  /* 0x000000040cbe7c23 */ /* 0x100fe200080108c9 */
[--C-:B------:R-:W-:Y:S01]  /*1c80*/  FFMA.FTZ R193, R13, UR4, -R201.reuse ;  /* 0x000000040dc17c23 */ /* 0x100fe200080108c9 */
[--C-:B------:R-:W-:Y:S01]  /*1c90*/  FFMA.FTZ R189, R8, UR4, -R201.reuse ;  /* 0x0000000408bd7c23 */ /* 0x100fe200080108c9 */
[--C-:B------:R-:W-:Y:S01]  /*1ca0*/  FFMA.FTZ R186, R9, UR4, -R201.reuse ;  /* 0x0000000409ba7c23 */ /* 0x100fe200080108c9 */
[----:B------:R-:W-:Y:S01]  /*1cb0*/  MUFU.EX2 R194, R194 ;  /* 0x000000c200c27308 */ /* 0x000fe20000000800 */
[--C-:B------:R-:W-:Y:S01]  /*1cc0*/  FFMA.FTZ R239, R177, UR4, -R201.reuse ;  /* 0x00000004b1ef7c23 */ /* 0x100fe200080108c9 */
[----:B--2---:R-:W-:Y:S01]  /*1cd0*/  F2FP.F16.F32.PACK_AB R143, R0, R3 ;  /* 0x00000003008f723e */ /* 0x004fe200000000ff */
[--C-:B------:R-:W-:Y:S01]  /*1ce0*/  FFMA.FTZ R202, R60, UR4, -R201.reuse ;  /* 0x000000043cca7c23 */ /* 0x100fe200080108c9 */
[----:B-----5:R-:W-:Y:S01]  /*1cf0*/  FMNMX.FTZ R167, R16, R167, !PT ;  /* 0x000000a710a77209 */ /* 0x020fe20007810000 */
[----:B------:R-:W-:Y:S01]  /*1d00*/  MUFU.EX2 R190, R190 ;  /* 0x000000be00be7308 */ /* 0x000fe20000000800 */
[----:B------:R-:W1:Y:S01]  /*1d10*/  LDSM.16.MT88.4 R16, [R214+0xb800] ;  /* 0x00b80000d610783b */ /* 0x000e620000004200 */
[--C-:B------:R-:W-:Y:S01]  /*1d20*/  FFMA.FTZ R203, R61, UR4, -R201.reuse ;  /* 0x000000043dcb7c23 */ /* 0x100fe200080108c9 */
[C---:B------:R-:W-:Y:S01]  /*1d30*/  FSETP.NEU.FTZ.AND P0, PT, R167.reuse, -INF , PT ;  /* 0xff800000a700780b */ /* 0x040fe20003f1d000 */
[----:B------:R-:W-:Y:S01]  /*1d40*/  FMUL.FTZ R199, R167, UR4 ;  /* 0x00000004a7c77c20 */ /* 0x000fe20008410000 */
[----:B------:R-:W2:Y:S01]  /*1d50*/  MUFU.EX2 R193, R193 ;  /* 0x000000c100c17308 */ /* 0x000ea20000000800 */
[----:B------:R-:W-:Y:S01]  /*1d60*/  HMMA.16816.F32 R180, R140, R66, RZ ;  /* 0x000000428cb4723c */ /* 0x000fe200000018ff */
[----:B------:R-:W-:Y:S01]  /*1d70*/  FFMA.FTZ R176, R176, UR4, -R201 ;  /* 0x00000004b0b07c23 */ /* 0x000fe200080108c9 */
[----:B------:R-:W-:Y:S01]  /*1d80*/  FADD.FTZ R3, R3, R170 ;  /* 0x000000aa03037221 */ /* 0x000fe20000010000 */
[----:B------:R-:W-:Y:S01]  /*1d90*/  FSEL R199, R199, RZ, P0 ;  /* 0x000000ffc7c77208 */ /* 0x000fe20000000000 */
[----:B------:R-:W-:Y:S02]  /*1da0*/  MUFU.EX2 R189, R189 ;  /* 0x000000bd00bd7308 */ /* 0x000fe40000000800 */
[----:B------:R-:W-:-:S02]  /*1db0*/  FADD.FTZ R0, R0, R3 ;  /* 0x0000000300007221 */ /* 0x000fc40000010000 */
[--C-:B------:R-:W-:Y:S01]  /*1dc0*/  FFMA.FTZ R188, R14, UR4, -R199.reuse ;  /* 0x000000040ebc7c23 */ /* 0x100fe200080108c7 */
[--C-:B------:R-:W-:Y:S01]  /*1dd0*/  FFMA.FTZ R191, R15, UR4, -R199.reuse ;  /* 0x000000040fbf7c23 */ /* 0x100fe200080108c7 */
[--C-:B------:R-:W-:Y:S01]  /*1de0*/  FFMA.FTZ R192, R10, UR4, -R199.reuse ;  /* 0x000000040ac07c23 */ /* 0x100fe200080108c7 */
[--C-:B------:R-:W-:Y:S01]  /*1df0*/  FFMA.FTZ R187, R11, UR4, -R199.reuse ;  /* 0x000000040bbb7c23 */ /* 0x100fe200080108c7 */
[----:B------:R-:W3:Y:S01]  /*1e00*/  MUFU.EX2 R186, R186 ;  /* 0x000000ba00ba7308 */ /* 0x000ee20000000800 */
[----:B------:R-:W4:Y:S01]  /*1e10*/  LDSM.16.MT88.4 R12, [R213+0xb800] ;  /* 0x00b80000d50c783b */ /* 0x000f220000004200 */
[----:B--2---:R-:W-:Y:S01]  /*1e20*/  F2FP.F16.F32.PACK_AB R136, R193, R190 ;  /* 0x000000bec188723e */ /* 0x004fe200000000ff */
[C---:B------:R-:W-:Y:S01]  /*1e30*/  HMMA.16816.F32 R156, R140.reuse, R148, RZ ;  /* 0x000000948c9c723c */ /* 0x040fe200000018ff */
[----:B------:R-:W-:Y:S01]  /*1e40*/  MUFU.EX2 R188, R188 ;  /* 0x000000bc00bc7308 */ /* 0x000fe20000000800 */
[----:B------:R-:W2:Y:S01]  /*1e50*/  LDSM.16.MT88.4 R8, [R212+0xb800] ;  /* 0x00b80000d408783b */ /* 0x000ea20000004200 */
[--C-:B------:R-:W-:Y:S01]  /*1e60*/  FFMA.FTZ R177, R62, UR4, -R199.reuse ;  /* 0x000000043eb17c23 */ /* 0x100fe200080108c7 */
[--C-:B------:R-:W-:Y:S01]  /*1e70*/  FFMA.FTZ R201, R63, UR4, -R199.reuse ;  /* 0x000000043fc97c23 */ /* 0x100fe200080108c7 */
[----:B------:R-:W5:Y:S01]  /*1e80*/  MUFU.EX2 R191, R191 ;  /* 0x000000bf00bf7308 */ /* 0x000f620000000800 */
[----:B------:R-:W-:Y:S01]  /*1e90*/  FFMA.FTZ R236, R179, UR4, -R199 ;  /* 0x00000004b3ec7c23 */ /* 0x000fe200080108c7 */
[----:B------:R-:W-:Y:S01]  /*1ea0*/  FADD.FTZ R190, R190, R193 ;  /* 0x000000c1bebe7221 */ /* 0x000fe20000010000 */
[----:B------:R-:W-:Y:S01]  /*1eb0*/  HMMA.16816.F32 R40, R140, R48, RZ ;  /* 0x000000308c28723c */ /* 0x000fe200000018ff */
[----:B------:R-:W-:Y:S01]  /*1ec0*/  MUFU.EX2 R192, R192 ;  /* 0x000000c000c07308 */ /* 0x000fe20000000800 */
[----:B---3--:R-:W-:Y:S01]  /*1ed0*/  F2FP.F16.F32.PACK_AB R138, R186, R189 ;  /* 0x000000bdba8a723e */ /* 0x008fe200000000ff */
[----:B------:R-:W-:-:S02]  /*1ee0*/  FADD.FTZ R189, R189, R190 ;  /* 0x000000bebdbd7221 */ /* 0x000fc40000010000 */
[----:B------:R-:W3:Y:S03]  /*1ef0*/  MUFU.EX2 R187, R187 ;  /* 0x000000bb00bb7308 */ /* 0x000ee60000000800 */
[C---:B------:R-:W-:Y:S01]  /*1f00*/  HMMA.16816.F32 R56, R140.reuse, R64, RZ ;  /* 0x000000408c38723c */ /* 0x040fe200000018ff */
[----:B------:R-:W-:Y:S01]  /*1f10*/  MUFU.EX2 R196, R196 ;  /* 0x000000c400c47308 */ /* 0x000fe20000000800 */
[----:B------:R-:W-:Y:S01]  /*1f20*/  FADD.FTZ R189, R186, R189 ;  /* 0x000000bdbabd7221 */ /* 0x000fe20000010000 */
[----:B-----5:R-:W-:Y:S01]  /*1f30*/  F2FP.F16.F32.PACK_AB R137, R191, R188 ;  /* 0x000000bcbf89723e */ /* 0x020fe200000000ff */
[----:B------:R-:W-:Y:S01]  /*1f40*/  FADD.FTZ R191, R188, R191 ;  /* 0x000000bfbcbf7221 */ /* 0x000fe20000010000 */
[----:B------:R-:W-:Y:S03]  /*1f50*/  MUFU.EX2 R237, R237 ;  /* 0x000000ed00ed7308 */ /* 0x000fe60000000800 */
[----:B------:R-:W-:Y:S01]  /*1f60*/  HMMA.16816.F32 R72, R140, R80, RZ ;  /* 0x000000508c48723c */ /* 0x000fe200000018ff */
[----:B------:R-:W-:Y:S01]  /*1f70*/  MUFU.EX2 R197, R197 ;  /* 0x000000c500c57308 */ /* 0x000fe20000000800 */
[----:B---3--:R-:W-:Y:S01]  /*1f80*/  F2FP.F16.F32.PACK_AB R139, R187, R192 ;  /* 0x000000c0bb8b723e */ /* 0x008fe200000000ff */
[----:B------:R-:W-:-:S02]  /*1f90*/  FADD.FTZ R192, R192, R191 ;  /* 0x000000bfc0c07221 */ /* 0x000fc40000010000 */
[----:B------:R-:W3:Y:S03]  /*1fa0*/  MUFU.EX2 R198, R198 ;  /* 0x000000c600c67308 */ /* 0x000ee60000000800 */
[----:B------:R-:W-:Y:S01]  /*1fb0*/  HMMA.16816.F32 R88, R140, R96, RZ ;  /* 0x000000608c58723c */ /* 0x000fe200000018ff */
[----:B------:R-:W-:Y:S01]  /*1fc0*/  MUFU.EX2 R200, R200 ;  /* 0x000000c800c87308 */ /* 0x000fe20000000800 */
[----:B------:R-:W-:-:S03]  /*1fd0*/  FADD.FTZ R192, R187, R192 ;  /* 0x000000c0bbc07221 */ /* 0x000fc60000010000 */
[----:B------:R-:W5:Y:S03]  /*1fe0*/  MUFU.EX2 R235, R235 ;  /* 0x000000eb00eb7308 */ /* 0x000f660000000800 */
[C---:B------:R-:W-:Y:S01]  /*1ff0*/  HMMA.16816.F32 R104, R140.reuse, R112, RZ ;  /* 0x000000708c68723c */ /* 0x040fe200000018ff */
[----:B------:R-:W-:Y:S04]  /*2000*/  MUFU.EX2 R202, R202 ;  /* 0x000000ca00ca7308 */ /* 0x000fe80000000800 */
[----:B------:R-:W2:Y:S03]  /*2010*/  MUFU.EX2 R203, R203 ;  /* 0x000000cb00cb7308 */ /* 0x000ea60000000800 */
[C---:B------:R-:W-:Y:S01]  /*2020*/  HMMA.16816.F32 R120, R140.reuse, R128, RZ ;  /* 0x000000808c78723c */ /* 0x040fe200000018ff */
[----:B------:R-:W-:Y:S04]  /*2030*/  MUFU.EX2 R177, R177 ;  /* 0x000000b100b17308 */ /* 0x000fe80000000800 */
[----:B------:R-:W-:Y:S03]  /*2040*/  MUFU.EX2 R176, R176 ;  /* 0x000000b000b07308 */ /* 0x000fe60000000800 */
[C---:B------:R-:W-:Y:S01]  /*2050*/  HMMA.16816.F32 R152, R140.reuse, R150, RZ ;  /* 0x000000968c98723c */ /* 0x040fe200000018ff */
[----:B------:R-:W-:Y:S04]  /*2060*/  MUFU.EX2 R239, R239 ;  /* 0x000000ef00ef7308 */ /* 0x000fe80000000800 */
[----:B------:R-:W-:Y:S03]  /*2070*/  MUFU.EX2 R236, R236 ;  /* 0x000000ec00ec7308 */ /* 0x000fe60000000800 */
        /* <DEDUP_REMOVED lines=11> */
[----:B------:R-:W-:Y:S08]  /*2130*/  HMMA.16816.F32 R116, R136, R128, RZ ;  /* 0x000000808874723c */ /* 0x000ff000000018ff */
[----:B------:R-:W-:Y:S08]  /*2140*/  HMMA.16816.F32 R132, R140, R4, RZ ;  /* 0x000000048c84723c */ /* 0x000ff000000018ff */
        /* <DEDUP_REMOVED lines=8> */
[----:B------:R-:W-:Y:S01]  /*21d0*/  F2FP.F16.F32.PACK_AB R4, R194, R195 ;  /* 0x000000c3c204723e */ /* 0x000fe200000000ff */
[----:B------:R-:W-:Y:S01]  /*21e0*/  FADD.FTZ R195, R195, R2 ;  /* 0x00000002c3c37221 */ /* 0x000fe20000010000 */
[----:B---3--:R-:W-:Y:S01]  /*21f0*/  F2FP.F16.F32.PACK_AB R5, R198, R197 ;  /* 0x000000c5c605723e */ /* 0x008fe200000000ff */
[----:B------:R-:W-:-:S02]  /*2200*/  FADD.FTZ R197, R197, R0 ;  /* 0x00000000c5c57221 */ /* 0x000fc40000010000 */
[----:B------:R-:W-:Y:S02]  /*2210*/  FADD.FTZ R195, R194, R195 ;  /* 0x000000c3c2c37221 */ /* 0x000fe40000010000 */
[----:B------:R-:W-:Y:S01]  /*2220*/  HMMA.16816.F32 R140, R140, R6, RZ ;  /* 0x000000068c8c723c */ /* 0x000fe200000018ff */
[----:B------:R-:W-:-:S07]  /*2230*/  FADD.FTZ R197, R198, R197 ;  /* 0x000000c5c6c57221 */ /* 0x000fce0000010000 */
[----:B------:R-:W-:Y:S01]  /*2240*/  HMMA.16816.F32 R136, R136, R6, RZ ;  /* 0x000000068888723c */ /* 0x000fe200000018ff */
[----:B------:R-:W-:Y:S01]  /*2250*/  F2FP.F16.F32.PACK_AB R6, R237, R196 ;  /* 0x000000c4ed06723e */ /* 0x000fe200000000ff */
[----:B------:R-:W-:Y:S01]  /*2260*/  FADD.FTZ R196, R196, R195 ;  /* 0x000000c3c4c47221 */ /* 0x000fe20000010000 */
[----:B-----5:R-:W-:Y:S01]  /*2270*/  F2FP.F16.F32.PACK_AB R7, R235, R200 ;  /* 0x000000c8eb07723e */ /* 0x020fe200000000ff */
[----:B------:R-:W-:Y:S02]  /*2280*/  FADD.FTZ R200, R200, R197 ;  /* 0x000000c5c8c87221 */ /* 0x000fe40000010000 */
[----:B------:R-:W-:Y:S02]  /*2290*/  FADD.FTZ R237, R237, R196 ;  /* 0x000000c4eded7221 */ /* 0x000fe40000010000 */
[----:B------:R-:W-:Y:S02]  /*22a0*/  FADD.FTZ R235, R235, R200 ;  /* 0x000000c8ebeb7221 */ /* 0x000fe40000010000 */
[----:B------:R-:W-:Y:S01]  /*22b0*/  HMMA.16816.F32 R60, R4, R30, R180 ;  /* 0x0000001e043c723c */ /* 0x000fe200000018b4 */
[----:B------:R-:W-:-:S02]  /*22c0*/  FFMA.FTZ R180, R178, UR4, -R199 ;  /* 0x00000004b2b47c23 */ /* 0x000fc400080108c7 */
[----:B------:R-:W3:Y:S04]  /*22d0*/  MUFU.EX2 R178, R201 ;  /* 0x000000c900b27308 */ /* 0x000ee80000000800 */
[----:B------:R-:W5:Y:S01]  /*22e0*/  MUFU.EX2 R179, R180 ;  /* 0x000000b400b37308 */ /* 0x000f620000000800 */
[C---:B------:R-:W-:Y:S08]  /*22f0*/  HMMA.16816.F32 R156, R4.reuse, R172, R156 ;  /* 0x000000ac049c723c */ /* 0x040ff0000000189c */
[C---:B------:R-:W-:Y:S08]  /*2300*/  HMMA.16816.F32 R40, R4.reuse, R32, R40 ;  /* 0x000000200428723c */ /* 0x040ff00000001828 */
[C---:B------:R-:W-:Y:S08]  /*2310*/  HMMA.16816.F32 R56, R4.reuse, R28, R56 ;  /* 0x0000001c0438723c */ /* 0x040ff00000001838 */
[C---:B------:R-:W-:Y:S08]  /*2320*/  HMMA.16816.F32 R72, R4.reuse, R24, R72 ;  /* 0x000000180448723c */ /* 0x040ff00000001848 */
[C---:B------:R-:W-:Y:S08]  /*2330*/  HMMA.16816.F32 R88, R4.reuse, R20, R88 ;  /* 0x000000140458723c */ /* 0x040ff00000001858 */
[C---:B-1----:R-:W-:Y:S08]  /*2340*/  HMMA.16816.F32 R104, R4.reuse, R16, R104 ;  /* 0x000000100468723c */ /* 0x042ff00000001868 */
[C---:B----4-:R-:W-:Y:S08]  /*2350*/  HMMA.16816.F32 R120, R4.reuse, R12, R120 ;  /* 0x0000000c0478723c */ /* 0x050ff00000001878 */
        /* <DEDUP_REMOVED lines=10> */
[----:B---3--:R-:W-:Y:S01]  /*2400*/  F2FP.F16.F32.PACK_AB R5, R178, R177 ;  /* 0x000000b1b205723e */ /* 0x008fe200000000ff */
[----:B------:R-:W-:Y:S01]  /*2410*/  FADD.FTZ R177, R177, R192 ;  /* 0x000000c0b1b17221 */ /* 0x000fe20000010000 */
[----:B------:R-:W-:Y:S01]  /*2420*/  F2FP.F16.F32.PACK_AB R6, R239, R176 ;  /* 0x000000b0ef06723e */ /* 0x000fe200000000ff */
[----:B------:R-:W-:Y:S01]  /*2430*/  FADD.FTZ R203, R203, R202 ;  /* 0x000000cacbcb7221 */ /* 0x000fe20000010000 */
[----:B-----5:R-:W-:Y:S01]  /*2440*/  F2FP.F16.F32.PACK_AB R7, R236, R179 ;  /* 0x000000b3ec07723e */ /* 0x020fe200000000ff */
        /* <DEDUP_REMOVED lines=23> */
[----:B------:R-:W-:Y:S01]  /*25c0*/  LEA.HI.SX32 R234, R164, 0xfffffffe, 0x1b ;  /* 0xfffffffea4ea7811 */ /* 0x000fe200078fdaff */
[----:B------:R-:W-:Y:S01]  /*25d0*/  IMAD.MOV.U32 R2, RZ, RZ, R165 ;  /* 0x000000ffff027224 */ /* 0x000fe200078e00a5 */
[----:B------:R-:W-:Y:S01]  /*25e0*/  MOV R0, R167 ;  /* 0x000000a700007202 */ /* 0x000fe20000000f00 */
[----:B------:R-:W-:Y:S01]  /*25f0*/  IMAD.MOV.U32 R169, RZ, RZ, R166 ;  /* 0x000000ffffa97224 */ /* 0x000fe200078e00a6 */
[----:B------:R-:W-:Y:S01]  /*2600*/  MOV R3, R168 ;  /* 0x000000a800037202 */ /* 0x000fe20000000f00 */
[----:B------:R-:W1:Y:S01]  /*2610*/  LDCU UR4, c[0x0][0x45c] ;  /* 0x00008b80ff0477ac */ /* 0x000e620008000800 */
[----:B------:R-:W2:Y:S01]  /*2620*/  LDCU.64 UR6, c[0x0][0x3c0] ;  /* 0x00007800ff0677ac */ /* 0x000ea20008000a00 */
[----:B------:R-:W-:Y:S05]  /*2630*/  BRA `(.L_x_1088) ;  /* 0x00000000004c7947 */ /* 0x000fea0003800000 */
.L_x_1090:
[----:B------:R-:W-:Y:S04]  /*2640*/  VIADD R166, R234, 0xffffffff ;  /* 0xffffffffeaa67836 */ /* 0x000fe80000000000 */
[-C--:B------:R-:W-:Y:S02]  /*2650*/  IMAD R165, R228, R166.reuse, RZ ;  /* 0x000000a6e4a57224 */ /* 0x080fe400078e02ff */
[----:B------:R-:W-:Y:S04]  /*2660*/  IMAD.WIDE.U32 R166, R229, R166, RZ ;  /* 0x000000a6e5a67225 */ /* 0x000fe800078e00ff */
[----:B------:R-:W-:Y:S01]  /*2670*/  IMAD.IADD R165, R167, 0x1, R165 ;  /* 0x00000001a7a57824 */ /* 0x000fe200078e02a5 */
[CC--:B------:R-:W-:Y:S02]  /*2680*/  LEA R174, P1, R166.reuse, R227.reuse, 0x1 ;  /* 0x000000e3a6ae7211 */ /* 0x0c0fe400078208ff */
[----:B------:R-:W-:Y:S02]  /*2690*/  IADD3 R164, P0, PT, R231, R166, RZ ;  /* 0x000000a6e7a47210 */ /* 0x000fe40007f1e0ff */
[-C--:B------:R-:W-:Y:S03]  /*26a0*/  LEA.HI.X R175, R166, R226.reuse, R165, 0x1, P1 ;  /* 0x000000e2a6af7211 */ /* 0x080fe600008f0ca5 */
[----:B------:R-:W-:Y:S01]  /*26b0*/  IMAD.X R167, R165, 0x1, R230, P0 ;  /* 0x00000001a5a77824 */ /* 0x000fe200000e06e6 */
        /* <DEDUP_REMOVED lines=11> */
.L_x_1088:
[----:B------:R-:W-:Y:S04]  /*2770*/  DEPBAR.LE SB0, 0x0 ;  /* 0x000080000000791a */ /* 0x000fe80000000000 */
[----:B------:R-:W-:Y:S01]  /*2780*/  BAR.SYNC.DEFER_BLOCKING 0x0 ;  /* 0x0000000000007b1d */ /* 0x000fe20000010000 */
[C---:B--2---:R-:W-:Y:S04]  /*2790*/  IMAD.WIDE.U32 R170, R234.reuse, UR6, RZ ;  /* 0x00000006eaaa7c25 */ /* 0x044fe8000f8e00ff */
[----:B------:R-:W-:Y:S01]  /*27a0*/  IMAD R171, R234, UR7, R171 ;  /* 0x00000007eaab7c24 */ /* 0x000fe2000f8e02ab */
[CC--:B------:R-:W-:Y:S02]  /*27b0*/  LEA R244, P1, R170.reuse, R225.reuse, 0x6 ;  /* 0x000000e1aaf47211 */ /* 0x0c0fe400078230ff */
[C---:B------:R-:W-:Y:S02]  /*27c0*/  LEA R168, P0, R170.reuse, UR16, 0x5 ;  /* 0x00000010aaa87c11 */ /* 0x040fe4000f8028ff */
[CCC-:B------:R-:W-:Y:S02]  /*27d0*/  LEA.HI.X R245, R170.reuse, R224.reuse, R171.reuse, 0x6, P1 ;  /* 0x000000e0aaf57211 */ /* 0x1c0fe400008f34ab */
[----:B------:R-:W-:Y:S02]  /*27e0*/  LEA.HI.X R241, R170, UR8, R171, 0x5, P0 ;  /* 0x00000008aaf17c11 */ /* 0x000fe400080f2cab */
[C---:B------:R-:W-:Y:S04]  /*27f0*/  LEA R242, P0, R168.reuse, R225, 0x1 ;  /* 0x000000e1a8f27211 */ /* 0x040fe800078008ff */
[----:B------:R-:W-:Y:S02]  /*2800*/  LEA.HI.X R243, R168, R224, R241, 0x1, P0 ;  /* 0x000000e0a8f37211 */ /* 0x000fe400000f0cf1 */
[----:B------:R-:W-:Y:S01]  /*2810*/  ISETP.NE.AND P0, PT, R234, RZ, PT ;  /* 0x000000ffea00720c */ /* 0x000fe20003f05270 */
[----:B------:R-:W-:Y:S01]  /*2820*/  @!PT LDS RZ, [RZ] ;  /* 0x00000000fffff984 */ /* 0x000fe20000000800 */
[----:B------:R-:W-:Y:S01]  /*2830*/  @!PT LDS RZ, [RZ] ;  /* 0x00000000fffff984 */ /* 0x000fe20000000800 */
[----:B------:R-:W-:Y:S01]  /*2840*/  @!PT LDS RZ, [RZ] ;  /* 0x00000000fffff984 */ /* 0x000fe20000000800 */
[----:B------:R2:W-:Y:S05]  /*2850*/  LDGSTS.E.BYPASS.LTC128B.128 [R232+0xa000], desc[UR22][R244.64] ;  /* 0x0a000000f4e87fae */ /* 0x0005ea000b981a16 */
[----:B------:R2:W-:Y:S05]  /*2860*/  LDGSTS.E.BYPASS.LTC128B.128 [R232+0xb000], desc[UR22][R244.64+0x80] ;  /* 0x0b000080f4e87fae */ /* 0x0005ea000b981a16 */
[----:B------:R2:W-:Y:S05]  /*2870*/  LDGSTS.E.BYPASS.LTC128B.128 [R232+0xa800], desc[UR22][R242.64] ;  /* 0x0a800000f2e87fae */ /* 0x0005ea000b981a16 */
[----:B------:R2:W-:Y:S05]  /*2880*/  LDGSTS.E.BYPASS.LTC128B.128 [R232+0xb800], desc[UR22][R242.64+0x80] ;  /* 0x0b800080f2e87fae */ /* 0x0005ea000b981a16 */
[----:B------:R-:W-:Y:S05]  /*2890*/  LDSM.16.M88.4 R164, [R223] ;  /* 0x00000000dfa4783b */ /* 0x000fea0000000200 */
[----:B------:R-:W3:Y:S05]  /*28a0*/  LDSM.16.M88.4 R172, [R222+UR5+0x8000] ;  /* 0x00800005deac783b */ /* 0x000eea0008000200 */
[----:B------:R-:W4:Y:S05]  /*28b0*/  LDSM.16.M88.4 R176, [R223+0x2000] ;  /* 0x00200000dfb0783b */ /* 0x000f2a0000000200 */
[----:B------:R-:W5:Y:S05]  /*28c0*/  LDSM.16.M88.4 R180, [R222+UR5+0x8800] ;  /* 0x00880005deb4783b */ /* 0x000f6a0008000200 */
[----:B------:R-:W0:Y:S05]  /*28d0*/  LDGDEPBAR ;  /* 0x00000000000079af */ /* 0x000e2a0000000000 */
[----:B------:R-:W-:Y:S05]  /*28e0*/  LDSM.16.M88.4 R184, [R221] ;  /* 0x00000000ddb8783b */ /* 0x000fea0000000200 */
[----:B------:R-:W1:Y:S05]  /*28f0*/  LDSM.16.M88.4 R188, [R217+0x8000] ;  /* 0x00800000d9bc783b */ /* 0x000e6a0000000200 */
[----:B------:R-:W2:Y:S05]  /*2900*/  LDSM.16.M88.4 R192, [R221+0x2000] ;  /* 0x00200000ddc0783b */ /* 0x000eaa0000000200 */
[----:B------:R-:W2:Y:S05]  /*2910*/  LDSM.16.M88.4 R196, [R217+0x8800] ;  /* 0x00880000d9c4783b */ /* 0x000eaa0000000200 */
[----:B------:R-:W-:Y:S01]  /*2920*/  LDSM.16.M88.4 R200, [R220] ;  /* 0x00000000dcc8783b */ /* 0x000fe20000000200 */
[-C--:B---3--:R-:W-:Y:S04]  /*2930*/  HMMA.16816.F32 R4, R164, R172.reuse, RZ ;  /* 0x000000aca404723c */ /* 0x088fe800000018ff */
[----:B------:R-:W3:Y:S04]  /*2940*/  LDSM.16.M88.4 R204, [R216+0x8000] ;  /* 0x00800000d8cc783b */ /* 0x000ee80000000200 */
[C---:B----4-:R-:W-:Y:S01]  /*2950*/  HMMA.16816.F32 R8, R176.reuse, R172, RZ ;  /* 0x000000acb008723c */ /* 0x050fe200000018ff */
[----:B------:R-:W4:Y:S07]  /*2960*/  LDSM.16.M88.4 R208, [R220+0x2000] ;  /* 0x00200000dcd0783b */ /* 0x000f2e0000000200 */
[-C--:B------:R-:W-:Y:S08]  /*2970*/  HMMA.16816.F32 R12, R176, R174.reuse, RZ ;  /* 0x000000aeb00c723c */ /* 0x080ff000000018ff */
[C---:B------:R-:W-:Y:S01]  /*2980*/  HMMA.16816.F32 R16, R164.reuse, R174, RZ ;  /* 0x000000aea410723c */ /* 0x040fe200000018ff */
[----:B------:R-:W-:Y:S07]  /*2990*/  LDSM.16.M88.4 R172, [R219] ;  /* 0x00000000dbac783b */ /* 0x000fee0000000200 */
[-C--:B-----5:R-:W-:Y:S08]  /*29a0*/  HMMA.16816.F32 R20, R164, R180.reuse, RZ ;  /* 0x000000b4a414723c */ /* 0x0a0ff000000018ff */
[C---:B------:R-:W-:Y:S08]  /*29b0*/  HMMA.16816.F32 R24, R176.reuse, R180, RZ ;  /* 0x000000b4b018723c */ /* 0x040ff000000018ff */
[-C--:B------:R-:W-:Y:S01]  /*29c0*/  HMMA.16816.F32 R28, R176, R182.reuse, RZ ;  /* 0x000000b6b01c723c */ /* 0x080fe200000018ff */
[----:B------:R-:W-:Y:S07]  /*29d0*/  LDSM.16.M88.4 R176, [R215+0x8000] ;  /* 0x00800000d7b0783b */ /* 0x000fee0000000200 */
[----:B------:R-:W-:Y:S01]  /*29e0*/  HMMA.16816.F32 R32, R164, R182, RZ ;  /* 0x000000b6a420723c */ /* 0x000fe200000018ff */
[----:B------:R-:W5:Y:S05]  /*29f0*/  LDSM.16.M88.4 R164, [R216+0x8800] ;  /* 0x00880000d8a4783b */ /* 0x000f6a0000000200 */
[----:B------:R-:W5:Y:S02]  /*2a00*/  LDSM.16.M88.4 R180, [R219+0x2000] ;  /* 0x00200000dbb4783b */ /* 0x000f640000000200 */
[-C--:B-1----:R-:W-:Y:S08]  /*2a10*/  HMMA.16816.F32 R4, R184, R188.reuse, R4 ;  /* 0x000000bcb804723c */ /* 0x082ff00000001804 */
[C---:B--2---:R-:W-:Y:S08]  /*2a20*/  HMMA.16816.F32 R8, R192.reuse, R188, R8 ;  /* 0x000000bcc008723c */ /* 0x044ff00000001808 */
[-C--:B------:R-:W-:Y:S08]  /*2a30*/  HMMA.16816.F32 R12, R192, R190.reuse, R12 ;  /* 0x000000bec00c723c */ /* 0x080ff0000000180c */
[C---:B------:R-:W-:Y:S01]  /*2a40*/  HMMA.16816.F32 R16, R184.reuse, R190, R16 ;  /* 0x000000beb810723c */ /* 0x040fe20000001810 */
[----:B------:R-:W-:Y:S07]  /*2a50*/  LDSM.16.M88.4 R188, [R223+0x4000] ;  /* 0x00400000dfbc783b */ /* 0x000fee0000000200 */
[-C--:B------:R-:W-:Y:S08]  /*2a60*/  HMMA.16816.F32 R20, R184, R196.reuse, R20 ;  /* 0x000000c4b814723c */ /* 0x080ff00000001814 */
[C---:B------:R-:W-:Y:S08]  /*2a70*/  HMMA.16816.F32 R24, R192.reuse, R196, R24 ;  /* 0x000000c4c018723c */ /* 0x040ff00000001818 */
[-C--:B------:R-:W-:Y:S01]  /*2a80*/  HMMA.16816.F32 R28, R192, R198.reuse, R28 ;  /* 0x000000c6c01c723c */ /* 0x080fe2000000181c */
[----:B------:R-:W-:Y:S07]  /*2a90*/  LDSM.16.M88.4 R192, [R222+UR5+0x9000] ;  /* 0x00900005dec0783b */ /* 0x000fee0008000200 */
[----:B------:R-:W-:Y:S01]  /*2aa0*/  HMMA.16816.F32 R32, R184, R198, R32 ;  /* 0x000000c6b820723c */ /* 0x000fe20000001820 */
[----:B------:R-:W1:Y:S05]  /*2ab0*/  LDSM.16.M88.4 R184, [R215+0x8800] ;  /* 0x00880000d7b8783b */ /* 0x000e6a0000000200 */
[----:B------:R-:W2:Y:S02]  /*2ac0*/  LDSM.16.M88.4 R196, [R223+0x6000] ;  /* 0x00600000dfc4783b */ /* 0x000ea40000000200 */
[-C--:B---3--:R-:W-:Y:S08]  /*2ad0*/  HMMA.16816.F32 R4, R200, R204.reuse, R4 ;  /* 0x000000ccc804723c */ /* 0x088ff00000001804 */
[C---:B----4-:R-:W-:Y:S08]  /*2ae0*/  HMMA.16816.F32 R8, R208.reuse, R204, R8 ;  /* 0x000000ccd008723c */ /* 0x050ff00000001808 */
        /* <DEDUP_REMOVED lines=8> */
[----:B------:R-:W3:Y:S05]  /*2b70*/  LDSM.16.M88.4 R164, [R222+UR5+0x9800] ;  /* 0x00980005dea4783b */ /* 0x000eea0008000200 */
[----:B------:R-:W4:Y:S02]  /*2b80*/  LDSM.16.M88.4 R200, [R221+0x4000] ;  /* 0x00400000ddc8783b */ /* 0x000f240000000200 */
        /* <DEDUP_REMOVED lines=8> */
[----:B------:R-:W-:Y:S07]  /*2c10*/  LDSM.16.M88.4 R180, [R220+0x6000] ;  /* 0x00600000dcb4783b */ /* 0x000fee0000000200 */
[----:B------:R-:W-:Y:S01]  /*2c20*/  HMMA.16816.F32 R32, R172, R186, R32 ;  /* 0x000000baac20723c */ /* 0x000fe20000001820 */
[----:B------:R-:W1:Y:S05]  /*2c30*/  LDSM.16.M88.4 R172, [R217+0x9800] ;  /* 0x00980000d9ac783b */ /* 0x000e6a0000000200 */
[----:B------:R-:W-:Y:S02]  /*2c40*/  LDSM.16.M88.4 R184, [R216+0x9800] ;  /* 0x00980000d8b8783b */ /* 0x000fe40000000200 */
        /* <DEDUP_REMOVED lines=10> */
[----:B------:R-:W2:Y:S05]  /*2cf0*/  LDSM.16.M88.4 R164, [R220+0x4000] ;  /* 0x00400000dca4783b */ /* 0x000eaa0000000200 */
[----:B------:R-:W3:Y:S02]  /*2d00*/  LDSM.16.M88.4 R188, [R219+0x4000] ;  /* 0x00400000dbbc783b */ /* 0x000ee40000000200 */
[-C--:B----4-:R-:W-:Y:S08]  /*2d10*/  HMMA.16816.F32 R4, R200, R204.reuse, R4 ;  /* 0x000000ccc804723c */ /* 0x090ff00000001804 */
[C---:B------:R-:W-:Y:S08]  /*2d20*/  HMMA.16816.F32 R8, R208.reuse, R204, R8 ;  /* 0x000000ccd008723c */ /* 0x040ff00000001808 */
[-C--:B------:R-:W-:Y:S08]  /*2d30*/  HMMA.16816.F32 R12, R208, R206.reuse, R12 ;  /* 0x000000ced00c723c */ /* 0x080ff0000000180c */
[C---:B------:R-:W-:Y:S08]  /*2d40*/  HMMA.16816.F32 R16, R200.reuse, R206, R16 ;  /* 0x000000cec810723c */ /* 0x040ff00000001810 */
        /* <DEDUP_REMOVED lines=11> */
[-C--:B------:R-:W-:Y:S08]  /*2e00*/  HMMA.16816.F32 R20, R164, R184.reuse, R20 ;  /* 0x000000b8a414723c */ /* 0x080ff00000001814 */
[C---:B------:R-:W-:Y:S08]  /*2e10*/  HMMA.16816.F32 R24, R180.reuse, R184, R24 ;  /* 0x000000b8b418723c */ /* 0x040ff00000001818 */
[-C--:B------:R-:W-:Y:S08]  /*2e20*/  HMMA.16816.F32 R28, R180, R186.reuse, R28 ;  /* 0x000000bab41c723c */ /* 0x080ff0000000181c */
[----:B------:R-:W-:Y:S08]  /*2e30*/  HMMA.16816.F32 R32, R164, R186, R32 ;  /* 0x000000baa420723c */ /* 0x000ff00000001820 */
[-C--:B---3--:R-:W-:Y:S08]  /*2e40*/  HMMA.16816.F32 R4, R188, R192.reuse, R4 ;  /* 0x000000c0bc04723c */ /* 0x088ff00000001804 */
[C---:B------:R-:W-:Y:S08]  /*2e50*/  HMMA.16816.F32 R8, R196.reuse, R192, R8 ;  /* 0x000000c0c408723c */ /* 0x040ff00000001808 */
        /* <DEDUP_REMOVED lines=23> */
.L_x_1089:
[----:B-1----:R-:W1:Y:S08]  /*2fd0*/  SHFL.BFLY PT, R175, R240, 0x2, 0x1f ;  /* 0x0c401f00f0af7f89 */ /* 0x002e7000000e0000 */
[----:B------:R-:W2:Y:S08]  /*2fe0*/  SHFL.BFLY PT, R167, R168, 0x2, 0x1f ;  /* 0x0c401f00a8a77f89 */ /* 0x000eb000000e0000 */
[----:B------:R-:W3:Y:S08]  /*2ff0*/  SHFL.BFLY PT, R165, R238, 0x2, 0x1f ;  /* 0x0c401f00eea57f89 */ /* 0x000ef000000e0000 */
[----:B------:R-:W4:Y:S08]  /*3000*/  SHFL.BFLY PT, R164, R171, 0x2, 0x1f ;  /* 0x0c401f00aba47f89 */ /* 0x000f3000000e0000 */
[----:B------:R-:W-:Y:S08]  /*3010*/  LDSM.16.MT88.4 R176, [R214+0xa000] ;  /* 0x00a00000d6b0783b */ /* 0x000ff00000004200 */
[----:B------:R-:W-:Y:S01]  /*3020*/  LDSM.16.MT88.4 R184, [R213+0xb800] ;  /* 0x00b80000d5b8783b */ /* 0x000fe20000004200 */
[----:B-1----:R-:W-:Y:S02]  /*3030*/  FMNMX.FTZ R174, R240, R175, !PT ;  /* 0x000000aff0ae7209 */ /* 0x002fe40007810000 */
[----:B--2---:R-:W-:Y:S02]  /*3040*/  FMNMX.FTZ R173, R168, R167, !PT ;  /* 0x000000a7a8ad7209 */ /* 0x004fe40007810000 */
[----:B---3--:R-:W-:Y:S03]  /*3050*/  FMNMX.FTZ R172, R238, R165, !PT ;  /* 0x000000a5eeac7209 */ /* 0x008fe60007810000 */
[----:B------:R-:W1:Y:S01]  /*3060*/  SHFL.BFLY PT, R167, R174, 0x1, 0x1f ;  /* 0x0c201f00aea77f89 */ /* 0x000e6200000e0000 */
[----:B----4-:R-:W-:Y:S07]  /*3070*/  FMNMX.FTZ R170, R171, R164, !PT ;  /* 0x000000a4abaa7209 */ /* 0x010fee0007810000 */
[----:B------:R-:W2:Y:S08]  /*3080*/  SHFL.BFLY PT, R175, R172, 0x1, 0x1f ;  /* 0x0c201f00acaf7f89 */ /* 0x000eb000000e0000 */
[----:B------:R-:W3:Y:S08]  /*3090*/  SHFL.BFLY PT, R164, R173, 0x1, 0x1f ;  /* 0x0c201f00ada47f89 */ /* 0x000ef000000e0000 */
[----:B------:R-:W4:Y:S01]  /*30a0*/  SHFL.BFLY PT, R165, R170, 0x1, 0x1f ;  /* 0x0c201f00aaa57f89 */ /* 0x000f2200000e0000 */
[----:B-1----:R-:W-:Y:S02]  /*30b0*/  FMNMX.FTZ R168, R174, R167, !PT ;  /* 0x000000a7aea87209 */ /* 0x002fe40007810000 */
[----:B--2---:R-:W-:Y:S03]  /*30c0*/  FMNMX.FTZ R166, R172, R175, !PT ;  /* 0x000000afaca67209 */ /* 0x004fe60007810000 */
[C---:B------:R-:W-:Y:S01]  /*30d0*/  FMUL.FTZ R182, R168.reuse, UR4 ;  /* 0x00000004a8b67c20 */ /* 0x040fe20008410000 */
[C---:B------:R-:W-:Y:S01]  /*30e0*/  FSETP.NEU.FTZ.AND P1, PT, R168.reuse, -INF , PT ;  /* 0xff800000a800780b */ /* 0x040fe20003f3d000 */
[----:B------:R-:W-:Y:S01]  /*30f0*/  FADD.FTZ R3, -R168, R3 ;  /* 0x00000003a8037221 */ /* 0x000fe20000010100 */
[----:B---3--:R-:W-:Y:S01]  /*3100*/  FMNMX.FTZ R167, R173, R164, !PT ;  /* 0x000000a4ada77209 */ /* 0x008fe20007810000 */
[----:B------:R-:W-:Y:S01]  /*3110*/  FMUL.FTZ R181, R166, UR4 ;  /* 0x00000004a6b57c20 */ /* 0x000fe20008410000 */
[----:B------:R-:W1:Y:S01]  /*3120*/  LDSM.16.MT88.4 R172, [R218+0xa000] ;  /* 0x00a00000daac783b */ /* 0x000e620000004200 */
[----:B------:R-:W-:Y:S02]  /*3130*/  FSEL R182, R182, RZ, P1 ;  /* 0x000000ffb6b67208 */ /* 0x000fe40000800000 */
        /* <DEDUP_REMOVED lines=9> */
[----:B------:R-:W-:Y:S01]  /*31d0*/  FADD.FTZ R2, -R165, R2 ;  /* 0x00000002a5027221 */ /* 0x000fe20000010100 */
        /* <DEDUP_REMOVED lines=8> */
[----:B------:R-:W-:Y:S01]  /*3260*/  FMUL.FTZ R170, R0, UR4 ;  /* 0x0000000400aa7c20 */ /* 0x000fe20008410000 */
[--C-:B------:R-:W-:Y:S01]  /*3270*/  FFMA.FTZ R4, R4, UR4, -R182.reuse ;  /* 0x0000000404047c23 */ /* 0x100fe200080108b6 */
        /* <DEDUP_REMOVED lines=20> */
[----:B------:R2:W-:Y:S01]  /*33c0*/  MUFU.EX2 R170, R16 ;  /* 0x0000001000aa7308 */ /* 0x0005e20000000800 */
[----:B------:R-:W-:Y:S01]  /*33d0*/  FMUL.FTZ R20, R164, R144 ;  /* 0x00000090a4147220 */ /* 0x000fe20000410000 */
[C---:B---3--:R-:W-:Y:S01]  /*33e0*/  FMUL.FTZ R6, R3.reuse, R162 ;  /* 0x000000a203067220 */ /* 0x048fe20000410000 */
[C---:B------:R-:W-:Y:S07]  /*33f0*/  FMUL.FTZ R7, R3.reuse, R163 ;  /* 0x000000a303077220 */ /* 0x040fee0000410000 */
[----:B------:R-:W3:Y:S01]  /*3400*/  MUFU.EX2 R188, R188 ;  /* 0x000000bc00bc7308 */ /* 0x000ee20000000800 */
[C---:B------:R-:W-:Y:S01]  /*3410*/  FMUL.FTZ R18, R3.reuse, R150 ;  /* 0x0000009603127220 */ /* 0x040fe20000410000 */
[C---:B----4-:R-:W-:Y:S01]  /*3420*/  FMUL.FTZ R8, R2.reuse, R156 ;  /* 0x0000009c02087220 */ /* 0x050fe20000410000 */
[C---:B------:R-:W-:Y:S07]  /*3430*/  FMUL.FTZ R9, R2.reuse, R157 ;  /* 0x0000009d02097220 */ /* 0x040fee0000410000 */
[----:B------:R-:W-:Y:S01]  /*3440*/  MUFU.EX2 R190, R190 ;  /* 0x000000be00be7308 */ /* 0x000fe20000000800 */
[----:B------:R-:W-:Y:S01]  /*3450*/  FMUL.FTZ R12, R2, R152 ;  /* 0x00000098020c7220 */ /* 0x000fe20000410000 */
[----:B-----5:R-:W-:Y:S01]  /*3460*/  FMUL.FTZ R4, R164, R160 ;  /* 0x000000a0a4047220 */ /* 0x020fe20000410000 */
[----:B------:R-:W-:Y:S07]  /*3470*/  FMUL.FTZ R13, R2, R153 ;  /* 0x00000099020d7220 */ /* 0x000fee0000410000 */
[----:B------:R-:W4:Y:S01]  /*3480*/  MUFU.EX2 R171, R171 ;  /* 0x000000ab00ab7308 */ /* 0x000f220000000800 */
[C---:B------:R-:W-:Y:S01]  /*3490*/  FMUL.FTZ R19, R3.reuse, R151 ;  /* 0x0000009703137220 */ /* 0x040fe20000410000 */
[----:B--2---:R-:W-:Y:S01]  /*34a0*/  FMUL.FTZ R16, R164, R148 ;  /* 0x00000094a4107220 */ /* 0x004fe20000410000 */
[----:B------:R-:W-:Y:S07]  /*34b0*/  FFMA.FTZ R243, R30, UR4, -R180 ;  /* 0x000000041ef37c23 */ /* 0x000fee00080108b4 */
[----:B------:R-:W2:Y:S01]  /*34c0*/  MUFU.EX2 R189, R189 ;  /* 0x000000bd00bd7308 */ /* 0x000ea20000000800 */
[----:B------:R-:W5:Y:S01]  /*34d0*/  LDSM.16.MT88.4 R148, [R213+0xa000] ;  /* 0x00a00000d594783b */ /* 0x000f620000004200 */
[----:B---3--:R-:W-:Y:S01]  /*34e0*/  F2FP.F16.F32.PACK_AB R160, R188, R169 ;  /* 0x000000a9bca0723e */ /* 0x008fe200000000ff */
[C---:B------:R-:W-:Y:S07]  /*34f0*/  FMUL.FTZ R36, R164.reuse, R36 ;  /* 0x00000024a4247220 */ /* 0x040fee0000410000 */
[----:B------:R-:W-:Y:S01]  /*3500*/  MUFU.EX2 R191, R191 ;  /* 0x000000bf00bf7308 */ /* 0x000fe20000000800 */
[----:B------:R-:W-:Y:S01]  /*3510*/  FMUL.FTZ R37, R164, R37 ;  /* 0x00000025a4257220 */ /* 0x000fe20000410000 */
[C---:B------:R-:W-:Y:S01]  /*3520*/  FMUL.FTZ R38, R3.reuse, R38 ;  /* 0x0000002603267220 */ /* 0x040fe20000410000 */
[----:B------:R-:W-:Y:S07]  /*3530*/  FMUL.FTZ R39, R3, R39 ;  /* 0x0000002703277220 */ /* 0x000fee0000410000 */
[----:B------:R-:W3:Y:S01]  /*3540*/  MUFU.EX2 R192, R192 ;  /* 0x000000c000c07308 */ /* 0x000ee20000000800 */
[C---:B------:R-:W-:Y:S01]  /*3550*/  FMUL.FTZ R40, R2.reuse, R40 ;  /* 0x0000002802287220 */ /* 0x040fe20000410000 */
[----:B----4-:R-:W-:Y:S01]  /*3560*/  F2FP.F16.F32.PACK_AB R161, R171, R190 ;  /* 0x000000beaba1723e */ /* 0x010fe200000000ff */
[C---:B------:R-:W-:Y:S07]  /*3570*/  FMUL.FTZ R41, R2.reuse, R41 ;  /* 0x0000002902297220 */ /* 0x040fee0000410000 */
[----:B------:R-:W4:Y:S01]  /*3580*/  MUFU.EX2 R0, R0 ;  /* 0x0000000000007308 */ /* 0x000f220000000800 */
[C---:B------:R-:W-:Y:S01]  /*3590*/  FMUL.FTZ R44, R2.reuse, R44 ;  /* 0x0000002c022c7220 */ /* 0x040fe20000410000 */
[----:B--2---:R-:W-:Y:S01]  /*35a0*/  F2FP.F16.F32.PACK_AB R162, R189, R170 ;  /* 0x000000aabda2723e */ /* 0x004fe200000000ff */
[----:B------:R-:W-:Y:S07]  /*35b0*/  FMUL.FTZ R45, R2, R45 ;  /* 0x0000002d022d7220 */ /* 0x000fee0000410000 */
[----:B------:R-:W-:Y:S01]  /*35c0*/  MUFU.EX2 R193, R193 ;  /* 0x000000c100c17308 */ /* 0x000fe20000000800 */
[C---:B------:R-:W-:Y:S01]  /*35d0*/  FMUL.FTZ R48, R164.reuse, R48 ;  /* 0x00000030a4307220 */ /* 0x040fe20000410000 */
[----:B------:R-:W-:Y:S01]  /*35e0*/  FMUL.FTZ R49, R164, R49 ;  /* 0x00000031a4317220 */ /* 0x000fe20000410000 */
[C---:B------:R-:W-:Y:S07]  /*35f0*/  FMUL.FTZ R50, R3.reuse, R50 ;  /* 0x0000003203327220 */ /* 0x040fee0000410000 */
[----:B------:R-:W2:Y:S01]  /*3600*/  MUFU.EX2 R194, R194 ;  /* 0x000000c200c27308 */ /* 0x000ea20000000800 */
[C---:B------:R-:W-:Y:S01]  /*3610*/  FMUL.FTZ R51, R3.reuse, R51 ;  /* 0x0000003303337220 */ /* 0x040fe20000410000 */
[----:B---3--:R-:W-:Y:S01]  /*3620*/  F2FP.F16.F32.PACK_AB R163, R192, R191 ;  /* 0x000000bfc0a3723e */ /* 0x008fe200000000ff */
[C---:B------:R-:W-:Y:S07]  /*3630*/  FMUL.FTZ R52, R164.reuse, R52 ;  /* 0x00000034a4347220 */ /* 0x040fee0000410000 */
[----:B------:R-:W-:Y:S01]  /*3640*/  MUFU.EX2 R195, R195 ;  /* 0x000000c300c37308 */ /* 0x000fe20000000800 */
[----:B------:R-:W-:Y:S01]  /*3650*/  FMUL.FTZ R53, R164, R53 ;  /* 0x00000035a4357220 */ /* 0x000fe20000410000 */
[C---:B----4-:R-:W-:Y:S01]  /*3660*/  FMUL.FTZ R14, R0.reuse, R154 ;  /* 0x0000009a000e7220 */ /* 0x050fe20000410000 */
[C---:B------:R-:W-:Y:S07]  /*3670*/  FMUL.FTZ R15, R0.reuse, R155 ;  /* 0x0000009b000f7220 */ /* 0x040fee0000410000 */
[----:B------:R-:W3:Y:S01]  /*3680*/  MUFU.EX2 R196, R196 ;  /* 0x000000c400c47308 */ /* 0x000ee20000000800 */
[-C--:B-1----:R-:W-:Y:S01]  /*3690*/  HMMA.16816.F32 R4, R160, R172.reuse, R4 ;  /* 0x000000aca004723c */ /* 0x082fe20000001804 */
[----:B------:R-:W1:Y:S08]  /*36a0*/  LDSM.16.MT88.4 R152, [R212+0xa000] ;  /* 0x00a00000d498783b */ /* 0x000e700000004200 */
[----:B------:R-:W-:Y:S01]  /*36b0*/  MUFU.EX2 R197, R197 ;  /* 0x000000c500c57308 */ /* 0x000fe20000000800 */
[C---:B------:R-:W-:Y:S01]  /*36c0*/  FMUL.FTZ R10, R0.reuse, R158 ;  /* 0x0000009e000a7220 */ /* 0x040fe20000410000 */
[----:B------:R-:W-:Y:S08]  /*36d0*/  FMUL.FTZ R11, R0, R159 ;  /* 0x0000009f000b7220 */ /* 0x000ff00000410000 */
[----:B------:R-:W4:Y:S01]  /*36e0*/  MUFU.EX2 R198, R198 ;  /* 0x000000c600c67308 */ /* 0x000f220000000800 */
[----:B--2---:R-:W-:Y:S01]  /*36f0*/  F2FP.F16.F32.PACK_AB R156, R194, R193 ;  /* 0x000000c1c29c723e */ /* 0x004fe200000000ff */
[C---:B------:R-:W-:Y:S01]  /*3700*/  FMUL.FTZ R42, R0.reuse, R42 ;  /* 0x0000002a002a7220 */ /* 0x040fe20000410000 */
[C---:B------:R-:W-:Y:S07]  /*3710*/  FMUL.FTZ R43, R0.reuse, R43 ;  /* 0x0000002b002b7220 */ /* 0x040fee0000410000 */
[----:B------:R-:W-:Y:S01]  /*3720*/  MUFU.EX2 R200, R200 ;  /* 0x000000c800c87308 */ /* 0x000fe20000000800 */
[----:B------:R-:W-:Y:S01]  /*3730*/  FMUL.FTZ R46, R0, R46 ;  /* 0x0000002e002e7220 */ /* 0x000fe20000410000 */
[----:B---3--:R-:W-:Y:S01]  /*3740*/  F2FP.F16.F32.PACK_AB R157, R196, R195 ;  /* 0x000000c3c49d723e */ /* 0x008fe200000000ff */
[----:B------:R-:W-:Y:S07]  /*3750*/  FMUL.FTZ R47, R0, R47 ;  /* 0x0000002f002f7220 */ /* 0x000fee0000410000 */
[----:B------:R-:W2:Y:S01]  /*3760*/  MUFU.EX2 R199, R199 ;  /* 0x000000c700c77308 */ /* 0x000ea20000000800 */
[C---:B------:R-:W-:Y:S01]  /*3770*/  FMUL.FTZ R54, R3.reuse, R54 ;  /* 0x0000003603367220 */ /* 0x040fe20000410000 */
[----:B------:R-:W-:Y:S01]  /*3780*/  FMUL.FTZ R55, R3, R55 ;  /* 0x0000003703377220 */ /* 0x000fe20000410000 */
[C---:B------:R-:W-:Y:S01]  /*3790*/  FMUL.FTZ R56, R2.reuse, R56 ;  /* 0x0000003802387220 */ /* 0x040fe20000410000 */
[----:B------:R-:W-:Y:S01]  /*37a0*/  FMUL.FTZ R57, R2, R57 ;  /* 0x0000003902397220 */ /* 0x000fe20000410000 */
[----:B------:R-:W-:Y:S01]  /*37b0*/  FMUL.FTZ R58, R0, R58 ;  /* 0x0000003a003a7220 */ /* 0x000fe20000410000 */
[----:B----4-:R-:W-:Y:S01]  /*37c0*/  F2FP.F16.F32.PACK_AB R158, R198, R197 ;  /* 0x000000c5c69e723e */ /* 0x010fe200000000ff */
[----:B------:R-:W-:Y:S01]  /*37d0*/  FMUL.FTZ R59, R0, R59 ;  /* 0x0000003b003b7220 */ /* 0x000fe20000410000 */
[C---:B------:R-:W-:Y:S01]  /*37e0*/  FMUL.FTZ R60, R2.reuse, R60 ;  /* 0x0000003c023c7220 */ /* 0x040fe20000410000 */
[----:B------:R-:W-:Y:S01]  /*37f0*/  FMUL.FTZ R61, R2, R61 ;  /* 0x0000003d023d7220 */ /* 0x000fe20000410000 */
[C---:B------:R-:W-:Y:S01]  /*3800*/  FMUL.FTZ R62, R0.reuse, R62 ;  /* 0x0000003e003e7220 */ /* 0x040fe20000410000 */
[----:B------:R-:W-:Y:S01]  /*3810*/  FMUL.FTZ R63, R0, R63 ;  /* 0x0000003f003f7220 */ /* 0x000fe20000410000 */
[C---:B------:R-:W-:Y:S01]  /*3820*/  FMUL.FTZ R64, R164.reuse, R64 ;  /* 0x00000040a4407220 */ /* 0x040fe20000410000 */
[C---:B------:R-:W-:Y:S01]  /*3830*/  FMUL.FTZ R65, R164.reuse, R65 ;  /* 0x00000041a4417220 */ /* 0x040fe20000410000 */
[----:B--2---:R-:W-:Y:S01]  /*3840*/  F2FP.F16.F32.PACK_AB R159, R199, R200 ;  /* 0x000000c8c79f723e */ /* 0x004fe200000000ff */
[C---:B------:R-:W-:Y:S01]  /*3850*/  FMUL.FTZ R66, R3.reuse, R66 ;  /* 0x0000004203427220 */ /* 0x040fe20000410000 */
[C---:B------:R-:W-:Y:S01]  /*3860*/  FMUL.FTZ R67, R3.reuse, R67 ;  /* 0x0000004303437220 */ /* 0x040fe20000410000 */
[C---:B------:R-:W-:Y:S01]  /*3870*/  FMUL.FTZ R68, R164.reuse, R68 ;  /* 0x00000044a4447220 */ /* 0x040fe20000410000 */
[----:B------:R-:W-:Y:S01]  /*3880*/  FMUL.FTZ R69, R164, R69 ;  /* 0x00000045a4457220 */ /* 0x000fe20000410000 */
[C---:B------:R-:W-:Y:S01]  /*3890*/  FMUL.FTZ R70, R3.reuse, R70 ;  /* 0x0000004603467220 */ /* 0x040fe20000410000 */
[C---:B------:R-:W-:Y:S01]  /*38a0*/  FMUL.FTZ R71, R3.reuse, R71 ;  /* 0x0000004703477220 */ /* 0x040fe20000410000 */
[C---:B------:R-:W-:Y:S01]  /*38b0*/  HMMA.16816.F32 R8, R156.reuse, R172, R8 ;  /* 0x000000ac9c08723c */ /* 0x040fe20000001808 */
[----:B------:R-:W-:Y:S03]  /*38c0*/  MUFU.EX2 R201, R201 ;  /* 0x000000c900c97308 */ /* 0x000fe60000000800 */
[C---:B------:R-:W-:Y:S01]  /*38d0*/  FMUL.FTZ R72, R2.reuse, R72 ;  /* 0x0000004802487220 */ /* 0x040fe20000410000 */
[----:B------:R-:W-:Y:S01]  /*38e0*/  FMUL.FTZ R73, R2, R73 ;  /* 0x0000004902497220 */ /* 0x000fe20000410000 */
[C---:B------:R-:W-:Y:S01]  /*38f0*/  FMUL.FTZ R74, R0.reuse, R74 ;  /* 0x0000004a004a7220 */ /* 0x040fe20000410000 */
[----:B------:R-:W-:Y:S01]  /*3900*/  FMUL.FTZ R75, R0, R75 ;  /* 0x0000004b004b7220 */ /* 0x000fe20000410000 */
[-C--:B------:R-:W-:Y:S03]  /*3910*/  HMMA.16816.F32 R12, R156, R174.reuse, R12 ;  /* 0x000000ae9c0c723c */ /* 0x080fe6000000180c */
[----:B------:R-:W-:Y:S01]  /*3920*/  MUFU.EX2 R241, R241 ;  /* 0x000000f100f17308 */ /* 0x000fe20000000800 */
[C---:B------:R-:W-:Y:S01]  /*3930*/  FMUL.FTZ R76, R2.reuse, R76 ;  /* 0x0000004c024c7220 */ /* 0x040fe20000410000 */
[----:B------:R-:W-:Y:S01]  /*3940*/  FMUL.FTZ R77, R2, R77 ;  /* 0x0000004d024d7220 */ /* 0x000fe20000410000 */
[C---:B------:R-:W-:Y:S01]  /*3950*/  FMUL.FTZ R78, R0.reuse, R78 ;  /* 0x0000004e004e7220 */ /* 0x040fe20000410000 */
[----:B------:R-:W-:Y:S01]  /*3960*/  FMUL.FTZ R79, R0, R79 ;  /* 0x0000004f004f7220 */ /* 0x000fe20000410000 */
[C---:B------:R-:W-:Y:S01]  /*3970*/  FMUL.FTZ R80, R164.reuse, R80 ;  /* 0x00000050a4507220 */ /* 0x040fe20000410000 */
[C---:B------:R-:W-:Y:S01]  /*3980*/  HMMA.16816.F32 R16, R160.reuse, R174, R16 ;  /* 0x000000aea010723c */ /* 0x040fe20000001810 */
[----:B------:R-:W-:Y:S03]  /*3990*/  LDSM.16.MT88.4 R172, [R212+0xa800] ;  /* 0x00a80000d4ac783b */ /* 0x000fe60000004200 */
[----:B------:R-:W-:Y:S01]  /*39a0*/  MUFU.EX2 R243, R243 ;  /* 0x000000f300f37308 */ /* 0x000fe20000000800 */
[C---:B------:R-:W-:Y:S01]  /*39b0*/  FMUL.FTZ R81, R164.reuse, R81 ;  /* 0x00000051a4517220 */ /* 0x040fe20000410000 */
[C---:B------:R-:W-:Y:S01]  /*39c0*/  FMUL.FTZ R82, R3.reuse, R82 ;  /* 0x0000005203527220 */ /* 0x040fe20000410000 */
[C---:B------:R-:W-:Y:S01]  /*39d0*/  FMUL.FTZ R83, R3.reuse, R83 ;  /* 0x0000005303537220 */ /* 0x040fe20000410000 */
[C---:B------:R-:W-:Y:S01]  /*39e0*/  FMUL.FTZ R84, R164.reuse, R84 ;  /* 0x00000054a4547220 */ /* 0x040fe20000410000 */
        /* <DEDUP_REMOVED lines=18> */
[----:B------:R-:W-:Y:S03]  /*3b10*/  LDSM.16.MT88.4 R176, [R218+0xb800] ;  /* 0x00b80000dab0783b */ /* 0x000fe60000004200 */
[C---:B------:R-:W-:Y:S01]  /*3b20*/  FMUL.FTZ R99, R3.reuse, R99 ;  /* 0x0000006303637220 */ /* 0x040fe20000410000 */
[C---:B------:R-:W-:Y:S01]  /*3b30*/  FMUL.FTZ R100, R164.reuse, R100 ;  /* 0x00000064a4647220 */ /* 0x040fe20000410000 */
[----:B------:R-:W-:Y:S01]  /*3b40*/  FMUL.FTZ R101, R164, R101 ;  /* 0x00000065a4657220 */ /* 0x000fe20000410000 */
[C---:B------:R-:W-:Y:S01]  /*3b50*/  FMUL.FTZ R102, R3.reuse, R102 ;  /* 0x0000006603667220 */ /* 0x040fe20000410000 */
[-C--:B-----5:R-:W-:Y:S03]  /*3b60*/  HMMA.16816.F32 R52, R160, R148.reuse, R52 ;  /* 0x00000094a034723c */ /* 0x0a0fe60000001834 */
        /* <DEDUP_REMOVED lines=12> */
[C---:B------:R-:W-:Y:S01]  /*3c30*/  FMUL.FTZ R113, R164.reuse, R113 ;  /* 0x00000071a4717220 */ /* 0x040fe20000410000 */
[C---:B------:R-:W-:Y:S01]  /*3c40*/  FMUL.FTZ R114, R3.reuse, R114 ;  /* 0x0000007203727220 */ /* 0x040fe20000410000 */
[C---:B------:R-:W-:Y:S01]  /*3c50*/  FMUL.FTZ R115, R3.reuse, R115 ;  /* 0x0000007303737220 */ /* 0x040fe20000410000 */
[C---:B------:R-:W-:Y:S01]  /*3c60*/  FMUL.FTZ R116, R164.reuse, R116 ;  /* 0x00000074a4747220 */ /* 0x040fe20000410000 */
[C---:B------:R-:W-:Y:S01]  /*3c70*/  HMMA.16816.F32 R64, R160.reuse, R150, R64 ;  /* 0x00000096a040723c */ /* 0x040fe20000001840 */
[----:B------:R-:W2:Y:S03]  /*3c80*/  LDSM.16.MT88.4 R148, [R218+0xb000] ;  /* 0x00b00000da94783b */ /* 0x000ea60000004200 */
[----:B------:R-:W-:Y:S01]  /*3c90*/  FMUL.FTZ R117, R164, R117 ;  /* 0x00000075a4757220 */ /* 0x000fe20000410000 */
[C---:B------:R-:W-:Y:S01]  /*3ca0*/  FMUL.FTZ R118, R3.reuse, R118 ;  /* 0x0000007603767220 */ /* 0x040fe20000410000 */
[C---:B------:R-:W-:Y:S01]  /*3cb0*/  FMUL.FTZ R119, R3.reuse, R119 ;  /* 0x0000007703777220 */ /* 0x040fe20000410000 */
        /* <DEDUP_REMOVED lines=11> */
[C---:B------:R-:W-:Y:S01]  /*3d70*/  FMUL.FTZ R129, R164.reuse, R129 ;  /* 0x00000081a4817220 */ /* 0x040fe20000410000 */
[-C--:B------:R-:W-:Y:S03]  /*3d80*/  HMMA.16816.F32 R76, R156, R154.reuse, R76 ;  /* 0x0000009a9c4c723c */ /* 0x080fe6000000184c */
[C---:B------:R-:W-:Y:S01]  /*3d90*/  FMUL.FTZ R130, R3.reuse, R130 ;  /* 0x0000008203827220 */ /* 0x040fe20000410000 */
[----:B------:R-:W-:Y:S01]  /*3da0*/  FMUL.FTZ R131, R3, R131 ;  /* 0x0000008303837220 */ /* 0x000fe20000410000 */
[--C-:B------:R-:W-:Y:S01]  /*3db0*/  FFMA.FTZ R202, R21, UR4, -R182.reuse ;  /* 0x0000000415ca7c23 */ /* 0x100fe200080108b6 */
[----:B------:R-:W-:Y:S01]  /*3dc0*/  FMUL.FTZ R21, R164, R145 ;  /* 0x00000091a4157220 */ /* 0x000fe20000410000 */
[--C-:B------:R-:W-:Y:S01]  /*3dd0*/  FFMA.FTZ R204, R22, UR4, -R183.reuse ;  /* 0x0000000416cc7c23 */ /* 0x100fe200080108b7 */
[C---:B------:R-:W-:Y:S01]  /*3de0*/  HMMA.16816.F32 R80, R160.reuse, R154, R80 ;  /* 0x0000009aa050723c */ /* 0x040fe20000001850 */
[----:B------:R-:W1:Y:S02]  /*3df0*/  LDSM.16.MT88.4 R152, [R214+0xb000] ;  /* 0x00b00000d698783b */ /* 0x000e640000004200 */
[----:B------:R-:W3:Y:S01]  /*3e00*/  MUFU.EX2 R202, R202 ;  /* 0x000000ca00ca7308 */ /* 0x000ee20000000800 */
[----:B------:R-:W-:Y:S01]  /*3e10*/  FMUL.FTZ R22, R3, R146 ;  /* 0x0000009203167220 */ /* 0x000fe20000410000 */
[--C-:B------:R-:W-:Y:S01]  /*3e20*/  FFMA.FTZ R203, R23, UR4, -R183.reuse ;  /* 0x0000000417cb7c23 */ /* 0x100fe200080108b7 */
[----:B------:R-:W-:Y:S01]  /*3e30*/  FMUL.FTZ R23, R3, R147 ;  /* 0x0000009303177220 */ /* 0x000fe20000410000 */
[--C-:B------:R-:W-:Y:S01]  /*3e40*/  FFMA.FTZ R205, R32, UR4, -R182.reuse ;  /* 0x0000000420cd7c23 */ /* 0x100fe200080108b6 */
[----:B------:R-:W-:Y:S01]  /*3e50*/  FFMA.FTZ R182, R33, UR4, -R182 ;  /* 0x0000000421b67c23 */ /* 0x000fe200080108b6 */
[-C--:B--2---:R-:W-:Y:S01]  /*3e60*/  HMMA.16816.F32 R84, R160, R148.reuse, R84 ;  /* 0x00000094a054723c */ /* 0x084fe20000001854 */
[----:B------:R-:W-:Y:S03]  /*3e70*/  LDSM.16.MT88.4 R144, [R214+0xa800] ;  /* 0x00a80000d690783b */ /* 0x000fe60000004200 */
[----:B------:R-:W-:Y:S01]  /*3e80*/  MUFU.EX2 R204, R204 ;  /* 0x000000cc00cc7308 */ /* 0x000fe20000000800 */
[--C-:B------:R-:W-:Y:S01]  /*3e90*/  FFMA.FTZ R207, R34, UR4, -R183.reuse ;  /* 0x0000000422cf7c23 */ /* 0x100fe200080108b7 */
[----:B------:R-:W-:Y:S01]  /*3ea0*/  FFMA.FTZ R183, R35, UR4, -R183 ;  /* 0x0000000423b77c23 */ /* 0x000fe200080108b7 */
[--C-:B------:R-:W-:Y:S07]  /*3eb0*/  FFMA.FTZ R210, R24, UR4, -R181.reuse ;  /* 0x0000000418d27c23 */ /* 0x100fee00080108b5 */
[----:B------:R-:W-:Y:S01]  /*3ec0*/  MUFU.EX2 R206, R182 ;  /* 0x000000b600ce7308 */ /* 0x000fe20000000800 */
[--C-:B------:R-:W-:Y:S01]  /*3ed0*/  FFMA.FTZ R209, R25, UR4, -R181.reuse ;  /* 0x0000000419d17c23 */ /* 0x100fe200080108b5 */
[C---:B------:R-:W-:Y:S08]  /*3ee0*/  HMMA.16816.F32 R88, R156.reuse, R148, R88 ;  /* 0x000000949c58723c */ /* 0x040ff00000001858 */
[----:B------:R-:W-:Y:S01]  /*3ef0*/  MUFU.EX2 R208, R183 ;  /* 0x000000b700d07308 */ /* 0x000fe20000000800 */
[----:B------:R-:W-:Y:S01]  /*3f00*/  FFMA.FTZ R181, R29, UR4, -R181 ;  /* 0x000000041db57c23 */ /* 0x000fe200080108b5 */
[--C-:B------:R-:W-:Y:S01]  /*3f10*/  FFMA.FTZ R211, R26, UR4, -R180.reuse ;  /* 0x000000041ad37c23 */ /* 0x100fe200080108b4 */
[--C-:B------:R-:W-:Y:S01]  /*3f20*/  FFMA.FTZ R238, R27, UR4, -R180.reuse ;  /* 0x000000041bee7c23 */ /* 0x100fe200080108b4 */
[----:B------:R-:W-:Y:S01]  /*3f30*/  FFMA.FTZ R180, R31, UR4, -R180 ;  /* 0x000000041fb47c23 */ /* 0x000fe200080108b4 */
[-C--:B------:R-:W-:Y:S01]  /*3f40*/  HMMA.16816.F32 R92, R156, R150.reuse, R92 ;  /* 0x000000969c5c723c */ /* 0x080fe2000000185c */
[----:B------:R-:W-:Y:S04]  /*3f50*/  LDSM.16.MT88.4 R28, [R213+0xa800] ;  /* 0x00a80000d51c783b */ /* 0x000fe80000004200 */
[----:B------:R-:W-:Y:S01]  /*3f60*/  MUFU.EX2 R240, R181 ;  /* 0x000000b500f07308 */ /* 0x000fe20000000800 */
[----:B------:R-:W-:Y:S01]  /*3f70*/  FMUL.FTZ R24, R164, R136 ;  /* 0x00000088a4187220 */ /* 0x000fe20000410000 */
[----:B---3--:R-:W-:Y:S01]  /*3f80*/  F2FP.F16.F32.PACK_AB R136, R202, R201 ;  /* 0x000000c9ca88723e */ /* 0x008fe200000000ff */
[----:B------:R-:W-:Y:S07]  /*3f90*/  FMUL.FTZ R25, R164, R137 ;  /* 0x00000089a4197220 */ /* 0x000fee0000410000 */
[----:B------:R2:W-:Y:S01]  /*3fa0*/  MUFU.EX2 R242, R180 ;  /* 0x000000b400f27308 */ /* 0x0005e20000000800 */
[C---:B------:R-:W-:Y:S01]  /*3fb0*/  FMUL.FTZ R26, R3.reuse, R138 ;  /* 0x0000008a031a7220 */ /* 0x040fe20000410000 */
[C---:B------:R-:W-:Y:S01]  /*3fc0*/  HMMA.16816.F32 R96, R160.reuse, R150, R96 ;  /* 0x00000096a060723c */ /* 0x040fe20000001860 */
[----:B------:R-:W3:Y:S07]  /*3fd0*/  LDSM.16.MT88.4 R148, [R213+0xb000] ;  /* 0x00b00000d594783b */ /* 0x000eee0000004200 */
[----:B------:R-:W4:Y:S01]  /*3fe0*/  MUFU.EX2 R203, R203 ;  /* 0x000000cb00cb7308 */ /* 0x000f220000000800 */
[----:B------:R-:W-:Y:S01]  /*3ff0*/  FMUL.FTZ R27, R3, R139 ;  /* 0x0000008b031b7220 */ /* 0x000fe20000410000 */
[C---:B------:R-:W-:Y:S08]  /*4000*/  FMUL.FTZ R32, R2.reuse, R140 ;  /* 0x0000008c02207220 */ /* 0x040ff00000410000 */
[----:B------:R-:W5:Y:S01]  /*4010*/  MUFU.EX2 R205, R205 ;  /* 0x000000cd00cd7308 */ /* 0x000f620000000800 */
[----:B------:R-:W-:Y:S01]  /*4020*/  FMUL.FTZ R33, R2, R141 ;  /* 0x0000008d02217220 */ /* 0x000fe20000410000 */
[-C--:B-1----:R-:W-:Y:S08]  /*4030*/  HMMA.16816.F32 R100, R160, R152.reuse, R100 ;  /* 0x00000098a064723c */ /* 0x082ff00000001864 */
[----:B------:R-:W1:Y:S01]  /*4040*/  MUFU.EX2 R207, R207 ;  /* 0x000000cf00cf7308 */ /* 0x000e620000000800 */
[C---:B------:R-:W-:Y:S01]  /*4050*/  FMUL.FTZ R34, R0.reuse, R142 ;  /* 0x0000008e00227220 */ /* 0x040fe20000410000 */
[----:B--2---:R-:W-:Y:S01]  /*4060*/  LDSM.16.MT88.4 R180, [R214+0xb800] ;  /* 0x00b80000d6b4783b */ /* 0x004fe20000004200 */
[----:B------:R-:W-:Y:S01]  /*4070*/  FMUL.FTZ R35, R0, R143 ;  /* 0x0000008f00237220 */ /* 0x000fe20000410000 */
[C---:B------:R-:W-:Y:S01]  /*4080*/  FMUL.FTZ R132, R2.reuse, R132 ;  /* 0x0000008402847220 */ /* 0x040fe20000410000 */
[----:B------:R-:W-:Y:S01]  /*4090*/  FMUL.FTZ R133, R2, R133 ;  /* 0x0000008502857220 */ /* 0x000fe20000410000 */
[C---:B------:R-:W-:Y:S04]  /*40a0*/  HMMA.16816.F32 R104, R156.reuse, R152, R104 ;  /* 0x000000989c68723c */ /* 0x040fe80000001868 */
[----:B------:R-:W-:Y:S01]  /*40b0*/  MUFU.EX2 R210, R210 ;  /* 0x000000d200d27308 */ /* 0x000fe20000000800 */
[----:B----4-:R-:W-:Y:S01]  /*40c0*/  F2FP.F16.F32.PACK_AB R137, R203, R204 ;  /* 0x000000cccb89723e */ /* 0x010fe200000000ff */
[----:B------:R-:W-:Y:S01]  /*40d0*/  FMUL.FTZ R134, R0, R134 ;  /* 0x0000008600867220 */ /* 0x000fe20000410000 */
[----:B-----5:R-:W-:Y:S01]  /*40e0*/  F2FP.F16.F32.PACK_AB R138, R206, R205 ;  /* 0x000000cdce8a723e */ /* 0x020fe200000000ff */
[----:B------:R-:W-:Y:S01]  /*40f0*/  FMUL.FTZ R135, R0, R135 ;  /* 0x0000008700877220 */ /* 0x000fe20000410000 */
[-C--:B------:R-:W-:Y:S05]  /*4100*/  HMMA.16816.F32 R108, R156, R154.reuse, R108 ;  /* 0x0000009a9c6c723c */ /* 0x080fea000000186c */
[----:B------:R-:W2:Y:S01]  /*4110*/  MUFU.EX2 R209, R209 ;  /* 0x000000d100d17308 */ /* 0x000ea20000000800 */
[----:B-1----:R-:W-:Y:S01]  /*4120*/  F2FP.F16.F32.PACK_AB R139, R208, R207 ;  /* 0x000000cfd08b723e */ /* 0x002fe200000000ff */
[----:B------:R-:W-:Y:S01]  /*4130*/  FFMA.FTZ R169, R164, R239, R169 ;  /* 0x000000efa4a97223 */ /* 0x000fe200000100a9 */
[----:B------:R-:W-:Y:S07]  /*4140*/  F2FP.F16.F32.PACK_AB R142, R240, R241 ;  /* 0x000000f1f08e723e */ /* 0x000fee00000000ff */
[----:B------:R-:W-:Y:S01]  /*4150*/  MUFU.EX2 R211, R211 ;  /* 0x000000d300d37308 */ /* 0x000fe20000000800 */
[----:B------:R-:W-:Y:S01]  /*4160*/  F2FP.F16.F32.PACK_AB R143, R242, R243 ;  /* 0x000000f3f28f723e */ /* 0x000fe200000000ff */
[C---:B------:R-:W-:Y:S01]  /*4170*/  HMMA.16816.F32 R112, R160.reuse, R154, R112 ;  /* 0x0000009aa070723c */ /* 0x040fe20000001870 */
[----:B------:R-:W1:Y:S07]  /*4180*/  LDSM.16.MT88.4 R152, [R212+0xb000] ;  /* 0x00b00000d498783b */ /* 0x000e6e0000004200 */
[----:B------:R-:W4:Y:S01]  /*4190*/  MUFU.EX2 R238, R238 ;  /* 0x000000ee00ee7308 */ /* 0x000f220000000800 */
[----:B------:R-:W-:Y:S01]  /*41a0*/  FFMA.FTZ R190, R3, R236, R190 ;  /* 0x000000ec03be7223 */ /* 0x000fe200000100be */
[----:B------:R-:W-:Y:S01]  /*41b0*/  FFMA.FTZ R193, R2, R237, R193 ;  /* 0x000000ed02c17223 */ /* 0x000fe200000100c1 */
[----:B------:R-:W-:Y:S01]  /*41c0*/  FFMA.FTZ R195, R0, R235, R195 ;  /* 0x000000eb00c37223 */ /* 0x000fe200000100c3 */
[----:B--2---:R-:W-:Y:S01]  /*41d0*/  F2FP.F16.F32.PACK_AB R140, R209, R210 ;  /* 0x000000d2d18c723e */ /* 0x004fe200000000ff */
[----:B------:R-:W-:Y:S01]  /*41e0*/  FADD.FTZ R169, R188, R169 ;  /* 0x000000a9bca97221 */ /* 0x000fe20000010000 */
[-C--:B---3--:R-:W-:Y:S03]  /*41f0*/  HMMA.16816.F32 R116, R160, R148.reuse, R116 ;  /* 0x00000094a074723c */ /* 0x088fe60000001874 */
[----:B------:R-:W-:Y:S01]  /*4200*/  FADD.FTZ R190, R171, R190 ;  /* 0x000000beabbe7221 */ /* 0x000fe20000010000 */
[----:B------:R-:W-:Y:S01]  /*4210*/  FADD.FTZ R194, R194, R193 ;  /* 0x000000c1c2c27221 */ /* 0x000fe20000010000 */
[----:B------:R-:W-:Y:S01]  /*4220*/  FADD.FTZ R195, R196, R195 ;  /* 0x000000c3c4c37221 */ /* 0x000fe20000010000 */
[----:B------:R-:W-:Y:S01]  /*4230*/  FADD.FTZ R170, R170, R169 ;  /* 0x000000a9aaaa7221 */ /* 0x000fe20000010000 */
[----:B----4-:R-:W-:Y:S01]  /*4240*/  F2FP.F16.F32.PACK_AB R141, R238, R211 ;  /* 0x000000d3ee8d723e */ /* 0x010fe200000000ff */
        /* <DEDUP_REMOVED lines=11> */
[C---:B------:R-:W-:Y:S01]  /*4300*/  HMMA.16816.F32 R128, R160.reuse, R150, R128 ;  /* 0x00000096a080723c */ /* 0x040fe20000001880 */
[----:B------:R-:W2:Y:S03]  /*4310*/  LDSM.16.MT88.4 R148, [R218+0xa800] ;  /* 0x00a80000da94783b */ /* 0x000ea60000004200 */
        /* <DEDUP_REMOVED lines=14> */
[----:B------:R-:W-:Y:S01]  /*4400*/  IADD3 R234, PT, PT, R234, -0x1, RZ ;  /* 0xffffffffeaea7810 */ /* 0x000fe20007ffe0ff */
[-C--:B------:R-:W-:Y:S03]  /*4410*/  HMMA.16816.F32 R32, R156, R154.reuse, R32 ;  /* 0x0000009a9c20723c */ /* 0x080fe60000001820 */
[----:B------:R-:W-:Y:S01]  /*4420*/  FADD.FTZ R236, R208, R207 ;  /* 0x000000cfd0ec7221 */ /* 0x000fe20000010000 */
[----:B------:R-:W-:Y:S01]  /*4430*/  FADD.FTZ R237, R240, R237 ;  /* 0x000000edf0ed7221 */ /* 0x000fe20000010000 */
[----:B------:R-:W-:Y:S01]  /*4440*/  FADD.FTZ R235, R242, R235 ;  /* 0x000000ebf2eb7221 */ /* 0x000fe20000010000 */
[----:B------:R-:W-:Y:S02]  /*4450*/  MOV R2, R165 ;  /* 0x000000a500027202 */ /* 0x000fe40000000f00 */
[----:B------:R-:W-:Y:S04]  /*4460*/  HMMA.16816.F32 R24, R160, R154, R24 ;  /* 0x0000009aa018723c */ /* 0x000fe80000001818 */
[----:B------:R-:W-:Y:S02]  /*4470*/  MOV R169, R166 ;  /* 0x000000a600a97202 */ /* 0x000fe40000000f00 */
[----:B------:R-:W-:Y:S02]  /*4480*/  MOV R0, R167 ;  /* 0x000000a700007202 */ /* 0x000fe40000000f00 */
[----:B------:R-:W-:Y:S01]  /*4490*/  MOV R3, R168 ;  /* 0x000000a800037202 */ /* 0x000fe20000000f00 */
[-C--:B--2---:R-:W-:Y:S01]  /*44a0*/  HMMA.16816.F32 R160, R136, R148.reuse, R4 ;  /* 0x0000009488a0723c */ /* 0x084fe20000001804 */
[----:B------:R-:W1:Y:S07]  /*44b0*/  LDSM.16.MT88.4 R4, [R212+0xb800] ;  /* 0x00b80000d404783b */ /* 0x000e6e0000004200 */
        /* <DEDUP_REMOVED lines=33> */
.L_x_1087:
[----:B------:R-:W1:Y:S01]  /*46d0*/  SHFL.BFLY PT, R6, R239, 0x2, 0x1f ;  /* 0x0c401f00ef067f89 */ /* 0x000e6200000e0000 */
[----:B------:R-:W2:Y:S01]  /*46e0*/  S2UR UR4, SR_CgaCtaId ;  /* 0x00000000000479c3 */ /* 0x000ea20000008800 */
[----:B------:R-:W-:Y:S01]  /*46f0*/  UMOV UR5, 0x400 ;  /* 0x0000040000057882 */ /* 0x000fe20000000000 */
[----:B------:R-:W-:Y:S01]  /*4700*/  MOV R14, 0x7f800000 ;  /* 0x7f800000000e7802 */ /* 0x000fe20000000f00 */
[----:B------:R-:W3:Y:S01]  /*4710*/  SHFL.BFLY PT, R3, R236, 0x2, 0x1f ;  /* 0x0c401f00ec037f89 */ /* 0x000ee200000e0000 */
[----:B------:R-:W4:Y:S03]  /*4720*/  LDCU UR6, c[0x0][0x434] ;  /* 0x00008680ff0677ac */ /* 0x000f260008000800 */
[----:B------:R-:W5:Y:S01]  /*4730*/  SHFL.BFLY PT, R2, R237, 0x2, 0x1f ;  /* 0x0c401f00ed027f89 */ /* 0x000f6200000e0000 */
[----:B------:R-:W4:Y:S01]  /*4740*/  S2UR UR8, SR_CTAID.Y ;  /* 0x00000000000879c3 */ /* 0x000f220000002600 */
[----:B------:R-:W3:Y:S02]  /*4750*/  LDCU.U8 UR9, c[0x0][0x548] ;  /* 0x0000a900ff0977ac */ /* 0x000ee40008000000 */
[----:B------:R-:W4:Y:S01]  /*4760*/  SHFL.BFLY PT, R12, R235, 0x2, 0x1f ;  /* 0x0c401f00eb0c7f89 */ /* 0x000f2200000e0000 */
[----:B------:R-:W4:Y:S04]  /*4770*/  S2R R0, SR_TID.X ;  /* 0x0000000000007919 */ /* 0x000f280000002100 */
[----:B------:R-:W4:Y:S01]  /*4780*/  S2UR UR7, SR_CTAID.Z ;  /* 0x00000000000779c3 */ /* 0x000f220000002700 */
[----:B-1----:R-:W-:Y:S01]  /*4790*/  FADD.FTZ R6, R6, R239 ;  /* 0x000000ef06067221 */ /* 0x002fe20000010000 */
[----:B--2---:R-:W-:Y:S01]  /*47a0*/  ULEA UR4, UR4, UR5, 0x18 ;  /* 0x0000000504047291 */ /* 0x004fe2000f8ec0ff */
[----:B---3--:R-:W-:-:S03]  /*47b0*/  FADD.FTZ R3, R3, R236 ;  /* 0x000000ec03037221 */ /* 0x008fc60000010000 */
[----:B------:R-:W1:Y:S01]  /*47c0*/  SHFL.BFLY PT, R5, R6, 0x1, 0x1f ;  /* 0x0c201f0006057f89 */ /* 0x000e6200000e0000 */
[----:B-----5:R-:W-:-:S03]  /*47d0*/  FADD.FTZ R2, R2, R237 ;  /* 0x000000ed02027221 */ /* 0x020fc60000010000 */
[----:B------:R-:W2:Y:S01]  /*47e0*/  SHFL.BFLY PT, R4, R3, 0x1, 0x1f ;  /* 0x0c201f0003047f89 */ /* 0x000ea200000e0000 */
[----:B----4-:R-:W-:-:S03]  /*47f0*/  FADD.FTZ R12, R12, R235 ;  /* 0x000000eb0c0c7221 */ /* 0x010fc60000010000 */
[----:B------:R-:W3:Y:S04]  /*4800*/  SHFL.BFLY PT, R13, R2, 0x1, 0x1f ;  /* 0x0c201f00020d7f89 */ /* 0x000ee800000e0000 */
[----:B------:R-:W4:Y:S01]  /*4810*/  SHFL.BFLY PT, R11, R12, 0x1, 0x1f ;  /* 0x0c201f000c0b7f89 */ /* 0x000f2200000e0000 */
[C---:B------:R-:W-:Y:S02]  /*4820*/  SHF.L.U32 R7, R0.reuse, 0x1, RZ ;  /* 0x0000000100077819 */ /* 0x040fe400000006ff */
[C---:B------:R-:W-:Y:S02]  /*4830*/  SHF.L.U32 R8, R0.reuse, 0x4, RZ ;  /* 0x0000000400087819 */ /* 0x040fe400000006ff */
[----:B------:R-:W-:Y:S01]  /*4840*/  SHF.L.U32 R16, R0, 0x3, RZ ;  /* 0x0000000300107819 */ /* 0x000fe200000006ff */
[----:B-1----:R-:W-:Y:S01]  /*4850*/  FADD.FTZ R5, R6, R5 ;  /* 0x0000000506057221 */ /* 0x002fe20000010000 */
[----:B------:R-:W-:-:S02]  /*4860*/  LOP3.LUT R6, R7, 0x6, RZ, 0xc0, !PT ;  /* 0x0000000607067812 */ /* 0x000fc400078ec0ff */
[----:B------:R-:W-:Y:S01]  /*4870*/  LOP3.LUT R8, R8, 0x1c0, RZ, 0xc0, !PT ;  /* 0x000001c008087812 */ /* 0x000fe200078ec0ff */
[----:B--2---:R-:W-:Y:S01]  /*4880*/  FADD.FTZ R4, R3, R4 ;  /* 0x0000000403047221 */ /* 0x004fe20000010000 */
[----:B------:R-:W-:Y:S01]  /*4890*/  SHF.L.U32 R3, R0, 0x5, RZ ;  /* 0x0000000500037819 */ /* 0x000fe200000006ff */
[----:B------:R-:W1:Y:S01]  /*48a0*/  MUFU.RCP R10, R5 ;  /* 0x00000005000a7308 */ /* 0x000e620000001000 */
[----:B------:R-:W-:Y:S01]  /*48b0*/  FSETP.NE.FTZ.AND P6, PT, R5, RZ, PT ;  /* 0x000000ff0500720b */ /* 0x000fe20003fd5000 */
[----:B---3--:R-:W-:Y:S01]  /*48c0*/  FADD.FTZ R13, R2, R13 ;  /* 0x0000000d020d7221 */ /* 0x008fe20000010000 */
[----:B------:R-:W-:Y:S02]  /*48d0*/  LOP3.LUT R3, R6, 0x7c00, R3, 0xf8, !PT ;  /* 0x00007c0006037812 */ /* 0x000fe400078ef803 */
[----:B------:R-:W-:Y:S01]  /*48e0*/  FSETP.NE.FTZ.AND P5, PT, R4, RZ, PT ;  /* 0x000000ff0400720b */ /* 0x000fe20003fb5000 */
[----:B----4-:R-:W-:Y:S01]  /*48f0*/  FADD.FTZ R11, R12, R11 ;  /* 0x0000000b0c0b7221 */ /* 0x010fe20000010000 */
[----:B------:R-:W-:Y:S01]  /*4900*/  FSETP.NE.FTZ.AND P1, PT, R13, RZ, PT ;  /* 0x000000ff0d00720b */ /* 0x000fe20003f35000 */
[----:B------:R-:W2:Y:S01]  /*4910*/  MUFU.RCP R2, R13 ;  /* 0x0000000d00027308 */ /* 0x000ea20000001000 */
[----:B------:R-:W-:-:S02]  /*4920*/  LOP3.LUT R8, R8, 0x38, R7, 0xf8, !PT ;  /* 0x0000003808087812 */ /* 0x000fc400078ef807 */
[----:B------:R-:W-:Y:S02]  /*4930*/  FSETP.NE.FTZ.AND P0, PT, R11, RZ, PT ;  /* 0x000000ff0b00720b */ /* 0x000fe40003f15000 */
[----:B------:R-:W-:Y:S02]  /*4940*/  LOP3.LUT R3, R3, R8, RZ, 0xfc, !PT ;  /* 0x0000000803037212 */ /* 0x000fe400078efcff */
[----:B------:R-:W-:Y:S01]  /*4950*/  R2P PR, R0, 0x1c ;  /* 0x0000001c00007804 */ /* 0x000fe20000000000 */
[----:B------:R-:W3:Y:S01]  /*4960*/  MUFU.RCP R6, R11 ;  /* 0x0000000b00067308 */ /* 0x000ee20000001000 */
[----:B------:R-:W-:Y:S01]  /*4970*/  LEA R3, R3, UR4, 0x1 ;  /* 0x0000000403037c11 */ /* 0x000fe2000f8e08ff */
[----:B------:R-:W4:Y:S01]  /*4980*/  LDCU.U8 UR4, c[0x0][0x549] ;  /* 0x0000a920ff0477ac */ /* 0x000f220008000000 */
[----:B-1----:R-:W-:Y:S02]  /*4990*/  FSEL R10, R10, 1, P6 ;  /* 0x3f8000000a0a7808 */ /* 0x002fe40003000000 */
[----:B------:R-:W-:-:S02]  /*49a0*/  IADD3 R19, PT, PT, R3, 0x40, RZ ;  /* 0x0000004003137810 */ /* 0x000fc40007ffe0ff */
[----:B------:R-:W-:Y:S01]  /*49b0*/  LOP3.LUT R16, R16, 0x38, RZ, 0xc0, !PT ;  /* 0x0000003810107812 */ /* 0x000fe200078ec0ff */
[----:B------:R-:W1:Y:S01]  /*49c0*/  MUFU.RCP R9, R4 ;  /* 0x0000000400097308 */ /* 0x000e620000001000 */
[----:B------:R-:W-:Y:S01]  /*49d0*/  FMUL.FTZ R160, R10, R160 ;  /* 0x000000a00aa07220 */ /* 0x000fe20000410000 */
        /* <DEDUP_REMOVED lines=9> */
[C---:B------:R-:W-:Y:S01]  /*4a70*/  FMUL.FTZ R153, R2.reuse, R153 ;  /* 0x0000009902997220 */ /* 0x040fe20000410000 */
        /* <DEDUP_REMOVED lines=63> */
[----:B------:R-:W-:Y:S01]  /*4e70*/  MOV R6, 0x20 ;  /* 0x0000002000067802 */ /* 0x000fe20000000f00 */
[C---:B------:R-:W-:Y:S01]  /*4e80*/  FMUL.FTZ R163, R9.reuse, R163 ;  /* 0x000000a309a37220 */ /* 0x040fe20000410000 */
[C---:B------:R-:W-:Y:S01]  /*4e90*/  FMUL.FTZ R150, R9.reuse, R150 ;  /* 0x0000009609967220 */ /* 0x040fe20000410000 */
[C---:B------:R-:W-:Y:S01]  /*4ea0*/  FMUL.FTZ R151, R9.reuse, R151 ;  /* 0x0000009709977220 */ /* 0x040fe20000410000 */
[----:B------:R-:W-:Y:S01]  /*4eb0*/  SEL R2, R2, 0xfffffff0, !P2 ;  /* 0xfffffff002027807 */ /* 0x000fe20005000000 */
[----:B------:R-:W-:Y:S01]  /*4ec0*/  FMUL.FTZ R37, R10, R37 ;  /* 0x000000250a257220 */ /* 0x000fe20000410000 */
[----:B------:R-:W-:Y:S01]  /*4ed0*/  SEL R6, R6, 0xffffffe0, !P3 ;  /* 0xffffffe006067807 */ /* 0x000fe20005800000 */
        /* <DEDUP_REMOVED lines=14> */
[C---:B------:R-:W-:Y:S01]  /*4fc0*/  IADD3 R7, PT, PT, R3.reuse, R2, RZ ;  /* 0x0000000203077210 */ /* 0x040fe20007ffe0ff */
[C---:B------:R-:W-:Y:S01]  /*4fd0*/  FMUL.FTZ R64, R10.reuse, R64 ;  /* 0x000000400a407220 */ /* 0x040fe20000410000 */
[----:B------:R-:W-:Y:S01]  /*4fe0*/  IADD3 R15, PT, PT, R3, R6, RZ ;  /* 0x00000006030f7210 */ /* 0x000fe20007ffe0ff */
[C---:B------:R-:W-:Y:S01]  /*4ff0*/  FMUL.FTZ R65, R10.reuse, R65 ;  /* 0x000000410a417220 */ /* 0x040fe20000410000 */
[----:B------:R-:W-:Y:S01]  /*5000*/  F2FP.F16.F32.PACK_AB R156, R157, R156 ;  /* 0x0000009c9d9c723e */ /* 0x000fe200000000ff */
[----:B------:R-:W-:Y:S01]  /*5010*/  FMUL.FTZ R66, R9, R66 ;  /* 0x0000004209427220 */ /* 0x000fe20000410000 */
        /* <DEDUP_REMOVED lines=14> */
[----:B------:R-:W-:Y:S01]  /*5100*/  IADD3 R17, PT, PT, R2, R15, RZ ;  /* 0x0000000f02117210 */ /* 0x000fe20007ffe0ff */
[----:B------:R-:W-:Y:S01]  /*5110*/  STS [R7+0x400], R150 ;  /* 0x0004009607007388 */ /* 0x000fe20000000800 */
[----:B------:R-:W-:Y:S01]  /*5120*/  @P4 IADD3 R19, PT, PT, R3, -0x40, RZ ;  /* 0xffffffc003134810 */ /* 0x000fe20007ffe0ff */
        /* <DEDUP_REMOVED lines=8> */
[C---:B------:R-:W-:Y:S01]  /*51b0*/  FMUL.FTZ R81, R10.reuse, R81 ;  /* 0x000000510a517220 */ /* 0x040fe20000410000 */
[C---:B------:R-:W-:Y:S01]  /*51c0*/  FMUL.FTZ R82, R9.reuse, R82 ;  /* 0x0000005209527220 */ /* 0x040fe20000410000 */
        /* <DEDUP_REMOVED lines=9> */
[-C--:B------:R-:W-:Y:S01]  /*5260*/  IADD3 R21, PT, PT, R2, R19.reuse, RZ ;  /* 0x0000001302157210 */ /* 0x080fe20007ffe0ff */
[----:B------:R-:W-:Y:S01]  /*5270*/  STS [R15], R36 ;  /* 0x000000240f007388 */ /* 0x000fe20000000800 */
[----:B------:R-:W-:Y:S01]  /*5280*/  IADD3 R23, PT, PT, R6, R19, RZ ;  /* 0x0000001306177210 */ /* 0x000fe20007ffe0ff */
        /* <DEDUP_REMOVED lines=9> */
[C---:B------:R-:W-:Y:S01]  /*5320*/  FMUL.FTZ R97, R10.reuse, R97 ;  /* 0x000000610a617220 */ /* 0x040fe20000410000 */
[----:B------:R-:W-:Y:S01]  /*5330*/  STS [R17+0x400], R50 ;  /* 0x0004003211007388 */ /* 0x000fe20000000800 */
        /* <DEDUP_REMOVED lines=10> */
[----:B------:R-:W-:Y:S01]  /*53e0*/  IADD3 R25, PT, PT, R2, R23, RZ ;  /* 0x0000001702197210 */ /* 0x000fe20007ffe0ff */
        /* <DEDUP_REMOVED lines=8> */
[----:B------:R-:W-:Y:S01]  /*5470*/  STS [R19], R52 ;  /* 0x0000003413007388 */ /* 0x000fe20000000800 */
[----:B------:R-:W-:Y:S01]  /*5480*/  F2FP.F16.F32.PACK_AB R78, R79, R78 ;  /* 0x0000004e4f4e723e */ /* 0x000fe200000000ff */
[C---:B------:R-:W-:Y:S01]  /*5490*/  FMUL.FTZ R113, R10.reuse, R113 ;  /* 0x000000710a717220 */ /* 0x040fe20000410000 */
[C---:B------:R-:W-:Y:S01]  /*54a0*/  FMUL.FTZ R114, R9.reuse, R114 ;  /* 0x0000007209727220 */ /* 0x040fe20000410000 */
[----:B------:R-:W-:Y:S01]  /*54b0*/  STS [R19+0x400], R54 ;  /* 0x0004003613007388 */ /* 0x000fe20000000800 */
[----:B------:R-:W-:Y:S01]  /*54c0*/  FMUL.FTZ R115, R9, R115 ;  /* 0x0000007309737220 */ /* 0x000fe20000410000 */
[----:B------:R-:W-:Y:S01]  /*54d0*/  F2FP.F16.F32.PACK_AB R84, R85, R84 ;  /* 0x000000545554723e */ /* 0x000fe200000000ff */
[C---:B------:R-:W-:Y:S01]  /*54e0*/  FMUL.FTZ R116, R10.reuse, R116 ;  /* 0x000000740a747220 */ /* 0x040fe20000410000 */
        /* <DEDUP_REMOVED lines=26> */
[C---:B------:R-:W-:Y:S01]  /*5690*/  FMUL.FTZ R145, R10.reuse, R145 ;  /* 0x000000910a917220 */ /* 0x040fe20000410000 */
[----:B------:R-:W-:Y:S01]  /*56a0*/  F2FP.F16.F32.PACK_AB R104, R105, R104 ;  /* 0x000000686968723e */ /* 0x000fe200000000ff */
[----:B------:R-:W-:Y:S01]  /*56b0*/  STS [R23+0x400], R70 ;  /* 0x0004004617007388 */ /* 0x000fe20000000800 */
[----:B------:R-:W-:Y:S01]  /*56c0*/  F2FP.F16.F32.PACK_AB R106, R107, R106 ;  /* 0x0000006a6b6a723e */ /* 0x000fe200000000ff */
[C---:B------:R-:W-:Y:S01]  /*56d0*/  FMUL.FTZ R146, R9.reuse, R146 ;  /* 0x0000009209927220 */ /* 0x040fe20000410000 */
[C---:B------:R-:W-:Y:S01]  /*56e0*/  FMUL.FTZ R147, R9.reuse, R147 ;  /* 0x0000009309937220 */ /* 0x040fe20000410000 */
[----:B------:R-:W-:Y:S01]  /*56f0*/  STS [R25], R80 ;  /* 0x0000005019007388 */ /* 0x000fe20000000800 */
[----:B------:R-:W-:Y:S01]  /*5700*/  FMUL.FTZ R138, R9, R138 ;  /* 0x0000008a098a7220 */ /* 0x000fe20000410000 */
[----:B------:R-:W-:Y:S01]  /*5710*/  F2FP.F16.F32.PACK_AB R108, R109, R108 ;  /* 0x0000006c6d6c723e */ /* 0x000fe200000000ff */
[C---:B------:R-:W-:Y:S01]  /*5720*/  FMUL.FTZ R136, R10.reuse, R136 ;  /* 0x000000880a887220 */ /* 0x040fe20000410000 */
[----:B------:R-:W-:Y:S01]  /*5730*/  STS [R25+0x400], R82 ;  /* 0x0004005219007388 */ /* 0x000fe20000000800 */
[----:B------:R-:W-:Y:S01]  /*5740*/  F2FP.F16.F32.PACK_AB R110, R111, R110 ;  /* 0x0000006e6f6e723e */ /* 0x000fe200000000ff */
[----:B------:R-:W-:Y:S01]  /*5750*/  FMUL.FTZ R137, R10, R137 ;  /* 0x000000890a897220 */ /* 0x000fe20000410000 */
[----:B------:R-:W-:Y:S01]  /*5760*/  FMUL.FTZ R9, R9, R139 ;  /* 0x0000008b09097220 */ /* 0x000fe20000410000 */
[----:B------:R-:W-:Y:S01]  /*5770*/  STS [R23+0x2000], R72 ;  /* 0x0020004817007388 */ /* 0x000fe20000000800 */
[----:B------:R-:W-:Y:S01]  /*5780*/  F2FP.F16.F32.PACK_AB R116, R117, R116 ;  /* 0x000000747574723e */ /* 0x000fe200000000ff */
[----:B----4-:R-:W-:Y:S01]  /*5790*/  UISETP.NE.AND UP1, UPT, UR4, URZ, UPT ;  /* 0x000000ff0400728c */ /* 0x010fe2000bf25270 */
[----:B------:R-:W-:Y:S01]  /*57a0*/  F2FP.F16.F32.PACK_AB R118, R119, R118 ;  /* 0x000000767776723e */ /* 0x000fe200000000ff */
[----:B------:R-:W-:Y:S01]  /*57b0*/  STS [R23+0x2400], R74 ;  /* 0x0024004a17007388 */ /* 0x000fe20000000800 */
[----:B------:R-:W-:Y:S01]  /*57c0*/  F2FP.F16.F32.PACK_AB R128, R129, R128 ;  /* 0x000000808180723e */ /* 0x000fe200000000ff */
[----:B------:R-:W1:Y:S01]  /*57d0*/  @P6 MUFU.LG2 R5, R5 ;  /* 0x0000000500056308 */ /* 0x000e620000000c00 */
[----:B------:R-:W-:Y:S01]  /*57e0*/  F2FP.F16.F32.PACK_AB R130, R131, R130 ;  /* 0x000000828382723e */ /* 0x000fe200000000ff */
[----:B------:R-:W-:Y:S01]  /*57f0*/  STS [R25+0x2000], R76 ;  /* 0x0020004c19007388 */ /* 0x000fe20000000800 */
[----:B------:R-:W-:Y:S01]  /*5800*/  F2FP.F16.F32.PACK_AB R120, R121, R120 ;  /* 0x000000787978723e */ /* 0x000fe200000000ff */
[----:B------:R-:W2:Y:S01]  /*5810*/  @P5 LDC R10, c[0x0][0x458] ;  /* 0x00011600ff0a5b82 */ /* 0x000ea20000000800 */
[----:B------:R-:W-:Y:S01]  /*5820*/  F2FP.F16.F32.PACK_AB R122, R123, R122 ;  /* 0x0000007a7b7a723e */ /* 0x000fe200000000ff */
[----:B------:R-:W-:Y:S01]  /*5830*/  STS [R25+0x2400], R78 ;  /* 0x0024004e19007388 */ /* 0x000fe20000000800 */
[----:B------:R-:W-:Y:S01]  /*5840*/  F2FP.F16.F32.PACK_AB R124, R125, R124 ;  /* 0x0000007c7d7c723e */ /* 0x000fe200000000ff */
[----:B------:R-:W3:Y:S01]  /*5850*/  @UP1 LDCU.64 UR4, c[0x0][0x430] ;  /* 0x00008600ff0417ac */ /* 0x000ee20008000a00 */
[----:B------:R-:W-:Y:S01]  /*5860*/  F2FP.F16.F32.PACK_AB R126, R127, R126 ;  /* 0x0000007e7f7e723e */ /* 0x000fe200000000ff */
[----:B------:R-:W-:Y:S01]  /*5870*/  STS [R3+0x4000], R84 ;  /* 0x0040005403007388 */ /* 0x000fe20000000800 */
[----:B------:R-:W-:Y:S01]  /*5880*/  F2FP.F16.F32.PACK_AB R144, R145, R144 ;  /* 0x000000909190723e */ /* 0x000fe200000000ff */
[----:B------:R-:W4:Y:S01]  /*5890*/  @P0 LDC R8, c[0x0][0x458] ;  /* 0x00011600ff080b82 */ /* 0x000f220000000800 */
[----:B------:R-:W-:Y:S01]  /*58a0*/  F2FP.F16.F32.PACK_AB R146, R147, R146 ;  /* 0x000000929392723e */ /* 0x000fe200000000ff */
[----:B------:R-:W-:Y:S01]  /*58b0*/  STS [R3+0x4400], R86 ;  /* 0x0044005603007388 */ /* 0x000fe20000000800 */
[----:B------:R-:W-:Y:S01]  /*58c0*/  F2FP.F16.F32.PACK_AB R136, R137, R136 ;  /* 0x000000888988723e */ /* 0x000fe200000000ff */
[----:B------:R-:W2:Y:S01]  /*58d0*/  @P5 MUFU.LG2 R4, R4 ;  /* 0x0000000400045308 */ /* 0x000ea20000000c00 */
[----:B------:R-:W-:Y:S01]  /*58e0*/  F2FP.F16.F32.PACK_AB R9, R9, R138 ;  /* 0x0000008a0909723e */ /* 0x000fe200000000ff */
[----:B------:R-:W-:Y:S01]  /*58f0*/  STS [R7+0x4000], R96 ;  /* 0x0040006007007388 */ /* 0x000fe20000000800 */
[----:B------:R-:W-:Y:S01]  /*5900*/  F2FP.F16.F32.PACK_AB R132, R133, R132 ;  /* 0x000000848584723e */ /* 0x000fe200000000ff */
[----:B-1----:R-:W-:Y:S01]  /*5910*/  @P6 FMUL.FTZ R5, R5, 0.69314718246459960938 ;  /* 0x3f31721805056820 */ /* 0x002fe20000410000 */
[----:B------:R-:W-:Y:S01]  /*5920*/  F2FP.F16.F32.PACK_AB R134, R135, R134 ;  /* 0x000000868786723e */ /* 0x000fe200000000ff */
[----:B------:R-:W-:Y:S01]  /*5930*/  STS [R7+0x4400], R98 ;  /* 0x0044006207007388 */ /* 0x000fe20000000800 */
[----:B------:R-:W-:Y:S01]  /*5940*/  F2FP.F16.F32.PACK_AB R140, R141, R140 ;  /* 0x0000008c8d8c723e */ /* 0x000fe200000000ff */
[----:B------:R-:W1:Y:S01]  /*5950*/  @P1 MUFU.LG2 R13, R13 ;  /* 0x0000000d000d1308 */ /* 0x000e620000000c00 */
[----:B------:R-:W-:Y:S01]  /*5960*/  F2FP.F16.F32.PACK_AB R142, R143, R142 ;  /* 0x0000008e8f8e723e */ /* 0x000fe200000000ff */
[----:B------:R-:W-:Y:S01]  /*5970*/  STS [R3+0x6000], R88 ;  /* 0x0060005803007388 */ /* 0x000fe20000000800 */
[----:B---3--:R-:W-:Y:S01]  /*5980*/  @UP1 UIMAD UR5, UR5, UR4, URZ ;  /* 0x00000004050512a4 */ /* 0x008fe2000f8e02ff */
[----:B------:R-:W3:Y:S02]  /*5990*/  @UP1 LDCU UR12, c[0x0][0x430] ;  /* 0x00008600ff0c17ac */ /* 0x000ee40008000800 */
[----:B------:R5:W-:Y:S01]  /*59a0*/  STS [R3+0x6400], R90 ;  /* 0x0064005a03007388 */ /* 0x000be20000000800 */
[----:B------:R-:W-:-:S03]  /*59b0*/  @UP1 UMOV UR4, 0x1 ;  /* 0x0000000100041882 */ /* 0x000fc60000000000 */
[----:B------:R-:W-:Y:S04]  /*59c0*/  STS [R7+0x6000], R92 ;  /* 0x0060005c07007388 */ /* 0x000fe80000000800 */
[----:B------:R1:W-:Y:S04]  /*59d0*/  STS [R7+0x6400], R94 ;  /* 0x0064005e07007388 */ /* 0x0003e80000000800 */
[----:B------:R-:W-:Y:S04]  /*59e0*/  STS [R15+0x4000], R100 ;  /* 0x004000640f007388 */ /* 0x000fe80000000800 */
[----:B------:R-:W-:Y:S04]  /*59f0*/  STS [R15+0x4400], R102 ;  /* 0x004400660f007388 */ /* 0x000fe80000000800 */
[----:B------:R-:W-:Y:S04]  /*5a00*/  STS [R17+0x4000], R112 ;  /* 0x0040007011007388 */ /* 0x000fe80000000800 */
[----:B------:R-:W-:Y:S01]  /*5a10*/  STS [R17+0x4400], R114 ;  /* 0x0044007211007388 */ /* 0x000fe20000000800 */
[----:B-----5:R-:W2:Y:S03]  /*5a20*/  LDC.64 R2, c[0x0][0x400] ;  /* 0x00010000ff027b82 */ /* 0x020ea60000000a00 */
[----:B------:R-:W-:Y:S04]  /*5a30*/  STS [R15+0x6000], R104 ;  /* 0x006000680f007388 */ /* 0x000fe80000000800 */
[----:B------:R5:W-:Y:S01]  /*5a40*/  STS [R15+0x6400], R106 ;  /* 0x0064006a0f007388 */ /* 0x000be20000000800 */
[----:B-1----:R-:W1:Y:S03]  /*5a50*/  LDC.64 R6, c[0x0][0x410] ;  /* 0x00010400ff067b82 */ /* 0x002e660000000a00 */
[----:B------:R-:W-:Y:S04]  /*5a60*/  STS [R17+0x6000], R108 ;  /* 0x0060006c11007388 */ /* 0x000fe80000000800 */
[----:B------:R-:W-:Y:S04]  /*5a70*/  STS [R17+0x6400], R110 ;  /* 0x0064006e11007388 */ /* 0x000fe80000000800 */
[----:B------:R-:W-:Y:S04]  /*5a80*/  STS [R19+0x4000], R116 ;  /* 0x0040007413007388 */ /* 0x000fe80000000800 */
[----:B------:R-:W-:Y:S04]  /*5a90*/  STS [R19+0x4400], R118 ;  /* 0x0044007613007388 */ /* 0x000fe80000000800 */
[----:B------:R-:W-:Y:S04]  /*5aa0*/  STS [R21+0x4000], R128 ;  /* 0x0040008015007388 */ /* 0x000fe80000000800 */
[----:B------:R-:W-:Y:S01]  /*5ab0*/  STS [R21+0x4400], R130 ;  /* 0x0044008215007388 */ /* 0x000fe20000000800 */
[----:B-----5:R-:W5:Y:S03]  /*5ac0*/  @P6 LDC R15, c[0x0][0x458] ;  /* 0x00011600ff0f6b82 */ /* 0x020f660000000800 */
[----:B------:R-:W-:Y:S04]  /*5ad0*/  STS [R19+0x6000], R120 ;  /* 0x0060007813007388 */ /* 0x000fe80000000800 */
[----:B------:R-:W-:Y:S04]  /*5ae0*/  STS [R19+0x6400], R122 ;  /* 0x0064007a13007388 */ /* 0x000fe80000000800 */
[----:B------:R-:W-:Y:S04]  /*5af0*/  STS [R21+0x6000], R124 ;  /* 0x0060007c15007388 */ /* 0x000fe80000000800 */
[----:B------:R-:W-:Y:S04]  /*5b00*/  STS [R21+0x6400], R126 ;  /* 0x0064007e15007388 */ /* 0x000fe80000000800 */
[----:B------:R-:W-:Y:S04]  /*5b10*/  STS [R23+0x4000], R144 ;  /* 0x0040009017007388 */ /* 0x000fe80000000800 */
[----:B------:R-:W-:Y:S01]  /*5b20*/  STS [R23+0x4400], R146 ;  /* 0x0044009217007388 */ /* 0x000fe20000000800 */
[----:B-----5:R-:W-:Y:S01]  /*5b30*/  @P6 FFMA.FTZ R14, R168, R15, R5 ;  /* 0x0000000fa80e6223 */ /* 0x020fe20000010005 */
[----:B------:R-:W-:-:S02]  /*5b40*/  MOV R15, 0x7f800000 ;  /* 0x7f800000000f7802 */ /* 0x000fc40000000f00 */
[----:B------:R-:W-:Y:S04]  /*5b50*/  STS [R25+0x4000], R136 ;  /* 0x0040008819007388 */ /* 0x000fe80000000800 */
[----:B------:R5:W-:Y:S04]  /*5b60*/  STS [R25+0x4400], R9 ;  /* 0x0044000919007388 */ /* 0x000be80000000800 */
[----:B------:R1:W-:Y:S04]  /*5b70*/  STS [R23+0x6000], R132 ;  /* 0x0060008417007388 */ /* 0x0003e80000000800 */
[----:B------:R1:W-:Y:S04]  /*5b80*/  STS [R23+0x6400], R134 ;  /* 0x0064008617007388 */ /* 0x0003e80000000800 */
[----:B------:R1:W-:Y:S04]  /*5b90*/  STS [R25+0x6000], R140 ;  /* 0x0060008c19007388 */ /* 0x0003e80000000800 */
[----:B------:R1:W-:Y:S01]  /*5ba0*/  STS [R25+0x6400], R142 ;  /* 0x0064008e19007388 */ /* 0x0003e20000000800 */
[----:B-----5:R-:W1:Y:S01]  /*5bb0*/  @P1 LDC R9, c[0x0][0x458] ;  /* 0x00011600ff091b82 */ /* 0x020e620000000800 */
[----:B--234-:R-:W-:Y:S05]  /*5bc0*/  BRA.U UP1, `(.L_x_1091) ;  /* 0x0000000101287547 */ /* 0x01cfea000b800000 */
[----:B------:R-:W-:Y:S01]  /*5bd0*/  UISETP.NE.AND UP0, UPT, UR9, URZ, UPT ;  /* 0x000000ff0900728c */ /* 0x000fe2000bf05270 */
[----:B------:R-:W2:Y:S10]  /*5be0*/  LDCU UR13, c[0x0][0x3e0] ;  /* 0x00007c00ff0d77ac */ /* 0x000eb40008000800 */
[----:B------:R-:W2:Y:S01]  /*5bf0*/  @UP0 LDCU UR4, c[0x0][0x454] ;  /* 0x00008a80ff0407ac */ /* 0x000ea20008000800 */
[----:B------:R-:W3:Y:S01]  /*5c00*/  @!UP0 LDCU UR12, c[0x0][0x434] ;  /* 0x00008680ff0c87ac */ /* 0x000ee20008000800 */
[----:B------:R-:W4:Y:S02]  /*5c10*/  @UP0 LDCU UR5, c[0x0][0x454] ;  /* 0x00008a80ff0507ac */ /* 0x000f240008000800 */
[----:B----4-:R-:W4:Y:S01]  /*5c20*/  @!UP0 LDCU UR5, c[0x0][0x434] ;  /* 0x00008680ff0587ac */ /* 0x010f220008000800 */
[----:B--2---:R-:W-:-:S02]  /*5c30*/  @UP0 UIMAD UR4, UR4, UR13, URZ ;  /* 0x0000000d040402a4 */ /* 0x004fc4000f8e02ff */
[----:B---3--:R-:W-:-:S03]  /*5c40*/  @!UP0 UIMAD UR4, UR12, UR13, URZ ;  /* 0x0000000d0c0482a4 */ /* 0x008fc6000f8e02ff */
[----:B------:R-:W-:Y:S01]  /*5c50*/  @UP0 UMOV UR12, 0x1 ;  /* 0x00000001000c0882 */ /* 0x000fe20000000000 */
[----:B------:R-:W-:-:S08]  /*5c60*/  @!UP0 UMOV UR12, 0x1 ;  /* 0x00000001000c8882 */ /* 0x000fd00000000000 */
.L_x_1091:
[----:B------:R-:W-:Y:S01]  /*5c70*/  MOV R17, RZ ;  /* 0x000000ff00117202 */ /* 0x000fe20000000f00 */
[----:B------:R-:W-:Y:S01]  /*5c80*/  @P5 FMUL.FTZ R12, R4, 0.69314718246459960938 ;  /* 0x3f317218040c5820 */ /* 0x000fe20000410000 */
[----:B------:R-:W-:Y:S01]  /*5c90*/  UISETP.NE.AND UP1, UPT, UR9, URZ, !UP1 ;  /* 0x000000ff0900728c */ /* 0x000fe2000cf25270 */
[----:B------:R-:W2:Y:S01]  /*5ca0*/  @P0 MUFU.LG2 R11, R11 ;  /* 0x0000000b000b0308 */ /* 0x000ea20000000c00 */
[----:B----4-:R-:W-:Y:S01]  /*5cb0*/  UIMAD UR15, UR7, UR5, URZ ;  /* 0x00000005070f72a4 */ /* 0x010fe2000f8e02ff */
[----:B------:R-:W-:Y:S01]  /*5cc0*/  IMAD.WIDE.U32 R4, R2, UR8, R16 ;  /* 0x0000000802047c25 */ /* 0x000fe2000f8e0010 */
[----:B------:R-:W-:Y:S01]  /*5cd0*/  UIMAD UR9, UR8, UR6, URZ ;  /* 0x00000006080972a4 */ /* 0x000fe2000f8e02ff */
[----:B------:R-:W-:Y:S01]  /*5ce0*/  LOP3.LUT P2, RZ, R0, 0x3, RZ, 0xc0, !PT ;  /* 0x0000000300ff7812 */ /* 0x000fe2000784c0ff */
[----:B------:R-:W-:Y:S01]  /*5cf0*/  UIMAD UR14, UR20, UR12, URZ ;  /* 0x0000000c140e72a4 */ /* 0x000fe2000f8e02ff */
[----:B------:R-:W-:Y:S02]  /*5d00*/  IMAD R5, R3, UR8, R5 ;  /* 0x0000000803057c24 */ /* 0x000fe4000f8e0205 */
[----:B------:R-:W-:Y:S01]  /*5d10*/  @P5 FFMA.FTZ R15, R167, R10, R12 ;  /* 0x0000000aa70f5223 */ /* 0x000fe2000001000c */
[----:B------:R-:W3:Y:S01]  /*5d20*/  LDC.64 R2, c[0x0][0x408] ;  /* 0x00010200ff027b82 */ /* 0x000ee20000000a00 */
[----:B------:R-:W-:Y:S01]  /*5d30*/  USHF.R.S32.HI UR5, URZ, 0x1f, UR14 ;  /* 0x0000001fff057899 */ /* 0x000fe2000801140e */
[----:B------:R-:W-:Y:S01]  /*5d40*/  @P1 FMUL.FTZ R13, R13, 0.69314718246459960938 ;  /* 0x3f3172180d0d1820 */ /* 0x000fe20000410000 */
[----:B------:R-:W-:Y:S01]  /*5d50*/  @!UP1 UIMAD UR15, UR8, UR4, UR15 ;  /* 0x00000004080f92a4 */ /* 0x000fe2000f8e020f */
[----:B------:R-:W-:Y:S01]  /*5d60*/  BSSY.RECONVERGENT B0, `(.L_x_1092) ;  /* 0x0000037000007945 */ /* 0x000fe20003800200 */
[----:B------:R-:W-:Y:S01]  /*5d70*/  USHF.R.S32.HI UR4, URZ, 0x1f, UR9 ;  /* 0x0000001fff047899 */ /* 0x000fe20008011409 */
[----:B------:R-:W-:Y:S01]  /*5d80*/  MOV R17, 0x7f800000 ;  /* 0x7f80000000117802 */ /* 0x000fe20000000f00 */
[----:B------:R-:W-:Y:S01]  /*5d90*/  USEL UR9, UR9, URZ, UP1 ;  /* 0x000000ff09097287 */ /* 0x000fe20008800000 */
[----:B------:R-:W-:Y:S01]  /*5da0*/  MOV R16, 0x7f800000 ;  /* 0x7f80000000107802 */ /* 0x000fe20000000f00 */
[----:B------:R-:W-:Y:S01]  /*5db0*/  USEL UR4, UR4, URZ, UP1 ;  /* 0x000000ff04047287 */ /* 0x000fe20008800000 */
[----:B--2---:R-:W-:Y:S01]  /*5dc0*/  @P0 FMUL.FTZ R10, R11, 0.69314718246459960938 ;  /* 0x3f3172180b0a0820 */ /* 0x004fe20000410000 */
[----:B------:R-:W-:Y:S01]  /*5dd0*/  USHF.R.S32.HI UR13, URZ, 0x1f, UR15 ;  /* 0x0000001fff0d7899 */ /* 0x000fe2000801140f */
[----:B-1----:R-:W-:Y:S01]  /*5de0*/  @P1 FFMA.FTZ R17, R166, R9, R13 ;  /* 0x00000009a6111223 */ /* 0x002fe2000001000d */
[----:B------:R-:W-:Y:S01]  /*5df0*/  UIADD3 UR9, UP1, UP0, UR14, UR9, UR15 ;  /* 0x000000090e097290 */ /* 0x000fe2000f83e00f */
[----:B------:R-:W-:Y:S01]  /*5e00*/  @P0 FFMA.FTZ R16, R165, R8, R10 ;  /* 0x00000008a5100223 */ /* 0x000fe2000001000a */
[----:B------:R-:W-:-:S02]  /*5e10*/  IMAD.WIDE.U32 R28, R6, UR7, R4 ;  /* 0x00000007061c7c25 */ /* 0x000fc4000f8e0004 */
        /* <DEDUP_REMOVED lines=23> */
[----:B------:R-:W4:Y:S08]  /*5f90*/  @!P4 LDC.64 R8, c[0x0][0x420] ;  /* 0x00010800ff08cb82 */ /* 0x000f300000000a00 */
[----:B------:R-:W5:Y:S01]  /*5fa0*/  @!P3 LDC.64 R4, c[0x0][0x420] ;  /* 0x00010800ff04bb82 */ /* 0x000f620000000a00 */
[----:B-1----:R-:W-:Y:S02]  /*5fb0*/  @!P6 LEA R22, P1, R19, R12, 0x2 ;  /* 0x0000000c1316e211 */ /* 0x002fe400078210ff */
[----:B------:R-:W-:-:S02]  /*5fc0*/  @!P5 IADD3 R12, P0, PT, R20, UR9, RZ ;  /* 0x00000009140cdc10 */ /* 0x000fc4000ff1e0ff */
[----:B------:R-:W-:Y:S02]  /*5fd0*/  @!P6 LEA.HI.X R23, R19, R13, R0, 0x2, P1 ;  /* 0x0000000d1317e211 */ /* 0x000fe400008f1400 */
[----:B------:R-:W-:Y:S02]  /*5fe0*/  @!P5 LEA.HI.X.SX32 R20, R20, UR13, 0x1, P0 ;  /* 0x0000000d1414dc11 */ /* 0x000fe400080f0eff */
[----:B--2---:R-:W-:Y:S01]  /*5ff0*/  @!P5 LEA R24, P2, R12, R10, 0x2 ;  /* 0x0000000a0c18d211 */ /* 0x004fe200078410ff */
[----:B------:R1:W-:Y:S01]  /*6000*/  @!P6 STG.E desc[UR22][R22.64], R14 ;  /* 0x0000000e1600e986 */ /* 0x0003e2000c101916 */
[----:B------:R-:W-:Y:S02]  /*6010*/  @!P4 IADD3 R0, P1, PT, R18, UR9, RZ ;  /* 0x000000091200cc10 */ /* 0x000fe4000ff3e0ff */
[----:B------:R-:W-:Y:S02]  /*6020*/  @!P3 IADD3 R10, P0, PT, R6, UR9, RZ ;  /* 0x00000009060abc10 */ /* 0x000fe4000ff1e0ff */
[----:B------:R-:W-:-:S02]  /*6030*/  @!P4 LEA.HI.X.SX32 R18, R18, UR13, 0x1, P1 ;  /* 0x0000000d1212cc11 */ /* 0x000fc400088f0eff */
[----:B------:R-:W-:Y:S02]  /*6040*/  @!P3 LEA.HI.X.SX32 R6, R6, UR13, 0x1, P0 ;  /* 0x0000000d0606bc11 */ /* 0x000fe400080f0eff */
[----:B----4-:R-:W-:Y:S02]  /*6050*/  @!P4 LEA R8, P1, R0, R8, 0x2 ;  /* 0x000000080008c211 */ /* 0x010fe400078210ff */
[----:B------:R-:W-:Y:S02]  /*6060*/  @!P5 LEA.HI.X R25, R12, R11, R20, 0x2, P2 ;  /* 0x0000000b0c19d211 */ /* 0x000fe400010f1414 */
[----:B------:R-:W-:Y:S02]  /*6070*/  @!P4 LEA.HI.X R9, R0, R9, R18, 0x2, P1 ;  /* 0x000000090009c211 */ /* 0x000fe400008f1412 */
[C---:B-----5:R-:W-:Y:S01]  /*6080*/  @!P3 LEA R4, P0, R10.reuse, R4, 0x2 ;  /* 0x000000040a04b211 */ /* 0x060fe200078010ff */
[----:B------:R1:W-:Y:S03]  /*6090*/  @!P5 STG.E desc[UR22][R24.64], R15 ;  /* 0x0000000f1800d986 */ /* 0x0003e6000c101916 */
[----:B------:R-:W-:Y:S01]  /*60a0*/  @!P3 LEA.HI.X R5, R10, R5, R6, 0x2, P0 ;  /* 0x000000050a05b211 */ /* 0x000fe200000f1406 */
[----:B------:R1:W-:Y:S04]  /*60b0*/  @!P4 STG.E desc[UR22][R8.64], R17 ;  /* 0x000000110800c986 */ /* 0x0003e8000c101916 */
[----:B------:R1:W-:Y:S04]  /*60c0*/  @!P3 STG.E desc[UR22][R4.64], R16 ;  /* 0x000000100400b986 */ /* 0x0003e8000c101916 */
.L_x_1093:
[----:B------:R-:W-:Y:S05]  /*60d0*/  BSYNC.RECONVERGENT B0 ;  /* 0x0000000000007941 */ /* 0x000fea0003800200 */
.L_x_1092:
[----:B------:R-:W2:Y:S01]  /*60e0*/  LDCU.64 UR4, c[0x0][0x3f0] ;  /* 0x00007e00ff0477ac */ /* 0x000ea20008000a00 */
[----:B------:R-:W-:Y:S01]  /*60f0*/  IMAD R29, R7, UR7, R29 ;  /* 0x00000007071d7c24 */ /* 0x000fe2000f8e021d */
[----:B-1----:R-:W1:Y:S01]  /*6100*/  LDS.128 R24, [R232] ;  /* 0x00000000e8187984 */ /* 0x002e620000000c00 */
[C---:B---3--:R-:W-:Y:S01]  /*6110*/  IMAD R0, R2.reuse, UR11, RZ ;  /* 0x0000000b02007c24 */ /* 0x048fe2000f8e02ff */
[C---:B------:R-:W-:Y:S01]  /*6120*/  SHF.L.U64.HI R69, R2.reuse, 0x6, R3 ;  /* 0x0000000602457819 */ /* 0x040fe20000010203 */
[C---:B------:R-:W-:Y:S01]  /*6130*/  IMAD.WIDE.U32 R28, R233.reuse, R2, R28 ;  /* 0x00000002e91c7225 */ /* 0x040fe200078e001c */
[----:B------:R-:W3:Y:S03]  /*6140*/  LDS.128 R12, [R232+0x4000] ;  /* 0x00400000e80c7984 */ /* 0x000ee60000000c00 */
[----:B------:R-:W-:Y:S01]  /*6150*/  IMAD R0, R233, R3, R0 ;  /* 0x00000003e9007224 */ /* 0x000fe200078e0200 */
[----:B------:R-:W4:Y:S01]  /*6160*/  LDS.128 R20, [R232+0x800] ;  /* 0x00080000e8147984 */ /* 0x000f220000000c00 */
[----:B------:R-:W-:-:S02]  /*6170*/  IMAD.SHL.U32 R70, R2, 0x40, RZ ;  /* 0x0000004002467824 */ /* 0x000fc400078e00ff */
[----:B------:R-:W-:Y:S01]  /*6180*/  IMAD.IADD R0, R29, 0x1, R0 ;  /* 0x000000011d007824 */ /* 0x000fe200078e0200 */
[----:B------:R-:W5:Y:S01]  /*6190*/  LDS.128 R8, [R232+0x4800] ;  /* 0x00480000e8087984 */ /* 0x000f620000000c00 */
[----:B------:R-:W-:Y:S01]  /*61a0*/  IMAD.SHL.U32 R68, R2, 0x20, RZ ;  /* 0x0000002002447824 */ /* 0x000fe200078e00ff */
[C---:B--2---:R-:W-:Y:S02]  /*61b0*/  LEA R72, P0, R28.reuse, UR4, 0x1 ;  /* 0x000000041c487c11 */ /* 0x044fe4000f8008ff */
[----:B------:R-:W2:Y:S02]  /*61c0*/  LDS.128 R16, [R232+0x1000] ;  /* 0x00100000e8107984 */ /* 0x000ea40000000c00 */
[----:B------:R-:W-:Y:S02]  /*61d0*/  LEA.HI.X R73, R28, UR5, R0, 0x1, P0 ;  /* 0x000000051c497c11 */ /* 0x000fe400080f0c00 */
[----:B------:R-:W2:Y:S01]  /*61e0*/  LDS.128 R4, [R232+0x5000] ;  /* 0x00500000e8047984 */ /* 0x000ea20000000c00 */
[----:B------:R-:W-:-:S02]  /*61f0*/  LEA R74, P0, R2, R72, 0x7 ;  /* 0x00000048024a7211 */ /* 0x000fc400078038ff */
[C-C-:B------:R-:W-:Y:S01]  /*6200*/  SHF.L.U64.HI R0, R2.reuse, 0x5, R3.reuse ;  /* 0x0000000502007819 */ /* 0x140fe20000010203 */
[----:B------:R-:W2:Y:S01]  /*6210*/  LDS.128 R60, [R232+0x1800] ;  /* 0x00180000e83c7984 */ /* 0x000ea20000000c00 */
[-C--:B------:R-:W-:Y:S02]  /*6220*/  LEA.HI.X R75, R2, R73.reuse, R3, 0x7, P0 ;  /* 0x00000049024b7211 */ /* 0x080fe400000f3c03 */
[-C--:B------:R-:W-:Y:S01]  /*6230*/  IADD3 R2, P0, PT, R70, R72.reuse, RZ ;  /* 0x0000004846027210 */ /* 0x080fe20007f1e0ff */
[----:B------:R-:W2:Y:S01]  /*6240*/  LDS.128 R40, [R232+0x5800] ;  /* 0x00580000e8287984 */ /* 0x000ea20000000c00 */
[----:B------:R-:W-:Y:S02]  /*6250*/  IADD3 R76, P1, PT, R68, R72, RZ ;  /* 0x00000048444c7210 */ /* 0x000fe40007f3e0ff */
[----:B------:R-:W-:Y:S01]  /*6260*/  IADD3.X R3, PT, PT, R69, R73, RZ, P0, !PT ;  /* 0x0000004945037210 */ /* 0x000fe200007fe4ff */
[----:B------:R-:W2:Y:S01]  /*6270*/  LDS.128 R56, [R232+0x2000] ;  /* 0x00200000e8387984 */ /* 0x000ea20000000c00 */
[-C--:B------:R-:W-:Y:S01]  /*6280*/  IADD3 R78, P0, PT, R2, R68.reuse, RZ ;  /* 0x00000044024e7210 */ /* 0x080fe20007f1e0ff */
[----:B------:R-:W-:Y:S01]  /*6290*/  IMAD.X R77, R0, 0x1, R73, P1 ;  /* 0x00000001004d7824 */ /* 0x000fe200008e0649 */
[C---:B------:R-:W-:Y:S01]  /*62a0*/  IADD3 R80, P1, PT, R74.reuse, R68, RZ ;  /* 0x000000444a507210 */ /* 0x040fe20007f3e0ff */
[----:B------:R-:W2:Y:S02]  /*62b0*/  LDS.128 R36, [R232+0x6000] ;  /* 0x00600000e8247984 */ /* 0x000ea40000000c00 */
[----:B------:R-:W-:Y:S01]  /*62c0*/  IMAD.X R79, R3, 0x1, R0, P0 ;  /* 0x00000001034f7824 */ /* 0x000fe200000e0600 */
[----:B------:R-:W-:Y:S01]  /*62d0*/  IADD3 R70, P0, PT, R74, R70, RZ ;  /* 0x000000464a467210 */ /* 0x000fe20007f1e0ff */
[----:B------:R-:W2:Y:S01]  /*62e0*/  LDS.128 R52, [R232+0x2800] ;  /* 0x00280000e8347984 */ /* 0x000ea20000000c00 */
[----:B------:R-:W-:-:S03]  /*62f0*/  IADD3.X R81, PT, PT, R75, R0, RZ, P1, !PT ;  /* 0x000000004b517210 */ /* 0x000fc60000ffe4ff */
[----:B------:R-:W2:Y:S01]  /*6300*/  LDS.128 R32, [R232+0x6800] ;  /* 0x00680000e8207984 */ /* 0x000ea20000000c00 */
[----:B------:R-:W-:Y:S01]  /*6310*/  IMAD.X R71, R75, 0x1, R69, P0 ;  /* 0x000000014b477824 */ /* 0x000fe200000e0645 */
[----:B------:R-:W-:Y:S02]  /*6320*/  IADD3 R68, P0, PT, R70, R68, RZ ;  /* 0x0000004446447210 */ /* 0x000fe40007f1e0ff */
[----:B------:R-:W2:Y:S03]  /*6330*/  LDS.128 R48, [R232+0x3000] ;  /* 0x00300000e8307984 */ /* 0x000ea60000000c00 */
[----:B------:R-:W-:Y:S01]  /*6340*/  IMAD.X R69, R71, 0x1, R0, P0 ;  /* 0x0000000147457824 */ /* 0x000fe200000e0600 */
[----:B------:R-:W2:Y:S04]  /*6350*/  LDS.128 R28, [R232+0x7000] ;  /* 0x00700000e81c7984 */ /* 0x000ea80000000c00 */
[----:B------:R-:W2:Y:S04]  /*6360*/  LDS.128 R44, [R232+0x3800] ;  /* 0x00380000e82c7984 */ /* 0x000ea80000000c00 */
[----:B------:R-:W2:Y:S04]  /*6370*/  LDS.128 R64, [R232+0x7800] ;  /* 0x00780000e8407984 */ /* 0x000ea80000000c00 */
[----:B-1----:R-:W-:Y:S04]  /*6380*/  STG.E.128 desc[UR22][R72.64], R24 ;  /* 0x0000001848007986 */ /* 0x002fe8000c101d16 */
[----:B---3--:R-:W-:Y:S04]  /*6390*/  STG.E.128 desc[UR22][R72.64+0x80], R12 ;  /* 0x0000800c48007986 */ /* 0x008fe8000c101d16 */
[----:B----4-:R-:W-:Y:S04]  /*63a0*/  STG.E.128 desc[UR22][R76.64], R20 ;  /* 0x000000144c007986 */ /* 0x010fe8000c101d16 */
[----:B-----5:R-:W-:Y:S04]  /*63b0*/  STG.E.128 desc[UR22][R76.64+0x80], R8 ;  /* 0x000080084c007986 */ /* 0x020fe8000c101d16 */
[----:B--2---:R-:W-:Y:S04]  /*63c0*/  STG.E.128 desc[UR22][R2.64], R16 ;  /* 0x0000001002007986 */ /* 0x004fe8000c101d16 */
[----:B------:R-:W-:Y:S04]  /*63d0*/  STG.E.128 desc[UR22][R2.64+0x80], R4 ;  /* 0x0000800402007986 */ /* 0x000fe8000c101d16 */
        /* <DEDUP_REMOVED lines=9> */
[----:B------:R-:W-:Y:S01]  /*6470*/  STG.E.128 desc[UR22][R68.64+0x80], R64 ;  /* 0x0000804044007986 */ /* 0x000fe2000c101d16 */
[----:B------:R-:W-:Y:S05]  /*6480*/  EXIT ;  /* 0x000000000000794d */ /* 0x000fea0003800000 */
.L_x_1094:
        /* <DEDUP_REMOVED lines=15> */
.L_x_2854:


//--------------------- .text._ZN5flash16flash_fwd_kernelI23Flash_fwd_kernel_traitsILi128ELi128ELi32ELi4ELb0ELb0EN7cutlass6half_tE19Flash_kernel_traitsILi128ELi128ELi32ELi4ES3_EELb0ELb0ELb0ELb0ELb0ELb0ELb0ELb0EEEvNS_16Flash_fwd_paramsE --------------------------
	.section	.text._ZN5flash16flash_fwd_kernelI23Flash_fwd_kernel_traitsILi128ELi128ELi32ELi4ELb0ELb0EN7cutlass6half_tE19Flash_kernel_traitsILi128ELi128ELi32ELi4ES3_EELb0ELb0ELb0ELb0ELb0ELb0ELb0ELb0EEEvNS_16Flash_fwd_paramsE,"ax",@progbits
	.align	128
        .global         _ZN5flash16flash_fwd_kernelI23Flash_fwd_kernel_traitsILi128ELi128ELi32ELi4ELb0ELb0EN7cutlass6half_tE19Flash_kernel_traitsILi128ELi128ELi32ELi4ES3_EELb0ELb0ELb0ELb0ELb0ELb0ELb0ELb0EEEvNS_16Flash_fwd_paramsE
        .type           _ZN5flash16flash_fwd_kernelI23Flash_fwd_kernel_traitsILi128ELi128ELi32ELi4ELb0ELb0EN7cutlass6half_tE19Flash_kernel_traitsILi128ELi128ELi32ELi4ES3_EELb0ELb0ELb0ELb0ELb0ELb0ELb0ELb0EEEvNS_16Flash_fwd_paramsE,@function
        .size           _ZN5flash16flash_fwd_kernelI23Flash_fwd_kernel_traitsILi128ELi128ELi32ELi4ELb0ELb0EN7cutlass6half_tE19Flash_kernel_traitsILi128ELi128ELi32ELi4ES3_EELb0ELb0ELb0ELb0ELb0ELb0ELb0ELb0EEEvNS_16Flash_fwd_paramsE,(.L_x_2855 - _ZN5flash16flash_fwd_kernelI23Flash_fwd_kernel_traitsILi128ELi128ELi32ELi4ELb0ELb0EN7cutlass6half_tE19Flash_kernel_traitsILi128ELi128ELi32ELi4ES3_EELb0ELb0ELb0ELb0ELb0ELb0ELb0ELb0EEEvNS_16Flash_fwd_paramsE)
        .other          _ZN5flash16flash_fwd_kernelI23Flash_fwd_kernel_traitsILi128ELi128ELi32ELi4ELb0ELb0EN7cutlass6half_tE19Flash_kernel_traitsILi128ELi128ELi32ELi4ES3_EELb0ELb0ELb0ELb0ELb0ELb0ELb0ELb0EEEvNS_16Flash_fwd_paramsE,@"STO_CUDA_ENTRY STV_DEFAULT"
_ZN5flash16flash_fwd_kernelI23Flash_fwd_kernel_traitsILi128ELi128ELi32ELi4ELb0ELb0EN7cutlass6half_tE19Flash_kernel_traitsILi128ELi128ELi32ELi4ES3_EELb0ELb0ELb0ELb0ELb0ELb0ELb0ELb0EEEvNS_16Flash_fwd_paramsE:
.text._ZN5flash16flash_fwd_kernelI23Flash_fwd_kernel_traitsILi128ELi128ELi32ELi4ELb0ELb0EN7cutlass6half_tE19Flash_kernel_traitsILi128ELi128ELi32ELi4ES3_EELb0ELb0ELb0ELb0ELb0ELb0ELb0ELb0EEEvNS_16Flash_fwd_paramsE:
        /* <DEDUP_REMOVED lines=22> */
[C---:B------:R-:W-:Y:S02]  /*0160*/  @P2 IADD3 R12, P0, PT, R15.reuse, UR4, RZ ;  /* 0x000000040f0c2c10 */ /* 0x040fe4000ff1e0ff */
[----:B------:R-:W2:Y:S01]  /*0170*/  @P5 LDG.E R236, desc[UR20][R8.64] ;  /* 0x0000001408ec5981 */ /* 0x000ea2000c1e1900 */
[C---:B------:R-:W-:Y:S02]  /*0180*/  @P3 IADD3.X R3, PT, PT, R0.reuse, UR7, RZ, P1, !PT ;  /* 0x0000000700033c10 */ /* 0x040fe40008ffe4ff */
[----:B------:R-:W-:Y:S01]  /*0190*/  @P2 IADD3.X R13, PT, PT, R0, UR5, RZ, P0, !PT ;  /* 0x00000005000d2c10 */ /* 0x000fe200087fe4ff */
[----:B------:R1:W2:Y:S01]  /*01a0*/  @P4 LDG.E R11, desc[UR20][R8.64+0x4] ;  /* 0x00000414080b4981 */ /* 0x0002a2000c1e1900 */
[----:B------:R-:W3:Y:S03]  /*01b0*/  LDCU.U8 UR4, c[0x0][0x532] ;  /* 0x0000a640ff0477ac */ /* 0x000ee60008000000 */
[----:B------:R4:W2:Y:S04]  /*01c0*/  @P3 LDG.E R6, desc[UR20][R2.64] ;  /* 0x0000001402063981 */ /* 0x0008a8000c1e1900 */
[----:B------:R4:W2:Y:S01]  /*01d0*/  @P2 LDG.E R7, desc[UR20][R12.64] ;  /* 0x000000140c072981 */ /* 0x0008a2000c1e1900 */
[----:B------:R-:W-:-:S02]  /*01e0*/  IADD3 R14, P0, PT, R15, R4, RZ ;  /* 0x000000040f0e7210 */ /* 0x000fc40007f1e0ff */
[----:B------:R-:W-:-:S03]  /*01f0*/  ISETP.EQ.U32.AND P3, PT, R4, RZ, PT ;  /* 0x000000ff0400720c */ /* 0x000fc60003f62070 */
[----:B------:R-:W-:Y:S02]  /*0200*/  IMAD.X R15, R0, 0x1, R5, P0 ;  /* 0x00000001000f7824 */ /* 0x000fe400000e0605 */
[----:B------:R-:W4:Y:S01]  /*0210*/  @!P2 LDC R0, c[0x0][0x43c] ;  /* 0x00010f00ff00ab82 */ /* 0x000f220000000800 */
[----:B---3--:R-:W-:-:S04]  /*0220*/  ISETP.NE.AND P1, PT, RZ, UR4, PT ;  /* 0x00000004ff007c0c */ /* 0x008fc8000bf25270 */
[----:B------:R-:W-:Y:S01]  /*0230*/  ISETP.EQ.OR.EX P3, PT, R5, RZ, !P1, P3 ;  /* 0x000000ff0500720c */ /* 0x000fe20004f62730 */
[----:B-1----:R-:W-:Y:S02]  /*0240*/  IMAD.MOV.U32 R9, RZ, RZ, -0x1 ;  /* 0xffffffffff097424 */ /* 0x002fe400078e00ff */
[----:B----4-:R-:W1:Y:S01]  /*0250*/  @!P2 LDC.64 R2, c[0x0][0x488] ;  /* 0x00012200ff02ab82 */ /* 0x010e620000000a00 */
[----:B------:R-:W-:-:S04]  /*0260*/  ISETP.NE.U32.AND P0, PT, R4, RZ, PT ;  /* 0x000000ff0400720c */ /* 0x000fc80003f05070 */
[----:B------:R-:W-:-:S05]  /*0270*/  ISETP.NE.AND.EX P0, PT, R5, RZ, PT, P0 ;  /* 0x000000ff0500720c */ /* 0x000fca0003f05300 */
[----:B------:R3:W5:Y:S01]  /*0280*/  @!P3 LDG.E R9, desc[UR20][R14.64] ;  /* 0x000000140e09b981 */ /* 0x000762000c1e1900 */
[----:B------:R-:W4:Y:S01]  /*0290*/  S2UR UR19, SR_CTAID.X ;  /* 0x00000000001379c3 */ /* 0x000f220000002500 */
[----:B------:R-:W1:Y:S01]  /*02a0*/  S2R R13, SR_CTAID.Z ;  /* 0x00000000000d7919 */ /* 0x000e620000002700 */
[----:B------:R-:W1:Y:S06]  /*02b0*/  S2R R237, SR_TID.X ;  /* 0x0000000000ed7919 */ /* 0x000e6c0000002100 */
[----:B------:R-:W3:Y:S01]  /*02c0*/  @!P4 LDC R8, c[0x0][0x434] ;  /* 0x00010d00ff08cb82 */ /* 0x000ee20000000800 */
[----:B-1----:R-:W-:-:S04]  /*02d0*/  @!P2 ISETP.NE.U32.AND P3, PT, R2, RZ, PT ;  /* 0x000000ff0200a20c */ /* 0x002fc80003f65070 */
[----:B------:R-:W-:-:S04]  /*02e0*/  @!P2 ISETP.NE.AND.EX P3, PT, R3, RZ, PT, P3 ;  /* 0x000000ff0300a20c */ /* 0x000fc80003f65330 */
[----:B------:R-:W-:Y:S01]  /*02f0*/  @!P2 SEL R3, R0, RZ, P3 ;  /* 0x000000ff0003a207 */ /* 0x000fe20001800000 */
[----:B----4-:R-:W-:Y:S01]  /*0300*/  USHF.L.U32 UR18, UR19, 0x7, URZ ;  /* 0x0000000713127899 */ /* 0x010fe200080006ff */
[----:B------:R-:W1:Y:S01]  /*0310*/  @!P0 LDC R0, c[0x0][0x438] ;  /* 0x00010e00ff008b82 */ /* 0x000e620000000800 */
[----:B--2---:R-:W-:-:S05]  /*0320*/  @P4 IMAD.IADD R8, R11, 0x1, -R236 ;  /* 0x000000010b084824 */ /* 0x004fca00078e0aec */
[----:B---3--:R-:W-:Y:S01]  /*0330*/  ISETP.GT.AND P4, PT, R8, UR18, PT ;  /* 0x0000001208007c0c */ /* 0x008fe2000bf84270 */
[----:B------:R-:W-:Y:S01]  /*0340*/  @P2 IMAD.IADD R7, R7, 0x1, -R6 ;  /* 0x0000000107072824 */ /* 0x000fe200078e0a06 */
[----:B-1----:R-:W-:Y:S11]  /*0350*/  @!P0 BRA `(.L_x_1095) ;  /* 0x00000000000c8947 */ /* 0x002ff60003800000 */
[----:B------:R-:W2:Y:S02]  /*0360*/  @P1 LDG.E R0, desc[UR20][R14.64+0x4] ;  /* 0x000004140e001981 */ /* 0x000ea4000c1e1900 */
[----:B--2--5:R-:W-:-:S06]  /*0370*/  @P1 IADD3 R0, PT, PT, R0, -R9, RZ ;  /* 0x8000000900001210 */ /* 0x024fcc0007ffe0ff */
[----:B------:R1:W5:Y:S02]  /*0380*/  @!P1 LDG.E R0, desc[UR20][R14.64] ;  /* 0x000000140e009981 */ /* 0x000364000c1e1900 */
.L_x_1095:
        /* <DEDUP_REMOVED lines=10> */
[----:B------:R-:W1:Y:S01]  /*0430*/  @!P1 LDC.64 R6, c[0x0][0x400] ;  /* 0x00010000ff069b82 */ /* 0x000e620000000a00 */
[----:B--2---:R-:W-:-:S07]  /*0440*/  ISETP.NE.AND P2, PT, R0, RZ, PT ;  /* 0x000000ff0000720c */ /* 0x004fce0003f45270 */
[----:B------:R-:W2:Y:S01]  /*0450*/  @P1 LDC.64 R2, c[0x0][0x408] ;  /* 0x00010200ff021b82 */ /* 0x000ea20000000a00 */
[----:B------:R-:W-:-:S07]  /*0460*/  SHF.L.U32 R0, R237, 0x3, RZ ;  /* 0x00000003ed007819 */ /* 0x000fce00000006ff */
[----:B------:R-:W4:Y:S01]  /*0470*/  @P2 LDC.64 R4, c[0x0][0x430] ;  /* 0x00010c00ff042b82 */ /* 0x000f220000000a00 */
[----:B-1----:R-:W-:-:S04]  /*0480*/  @!P1 IMAD.WIDE.U32 R14, R238, R6, RZ ;  /* 0x00000006ee0e9225 */ /* 0x002fc800078e00ff */
[----:B------:R-:W-:-:S03]  /*0490*/  @!P1 IMAD R9, R238, R7, R15 ;  /* 0x00000007ee099224 */ /* 0x000fc600078e020f */
[----:B------:R-:W1:Y:S01]  /*04a0*/  @P2 LDC R6, c[0x0][0x430] ;  /* 0x00010c00ff062b82 */ /* 0x000e620000000800 */
[----:B------:R-:W-:Y:S01]  /*04b0*/  @!P1 MOV R11, R14 ;  /* 0x0000000e000b9202 */ /* 0x000fe20000000f00 */
[----:B--2---:R-:W-:-:S04]  /*04c0*/  @P1 IMAD.WIDE.U32 R14, R236, R2, RZ ;  /* 0x00000002ec0e1225 */ /* 0x004fc800078e00ff */
[----:B----4-:R-:W-:Y:S01]  /*04d0*/  @P2 IMAD R4, R4, R5, RZ ;  /* 0x0000000504042224 */ /* 0x010fe200078e02ff */
[----:B------:R-:W-:Y:S01]  /*04e0*/  @P2 MOV R5, 0x1 ;  /* 0x0000000100052802 */ /* 0x000fe20000000f00 */
        /* <DEDUP_REMOVED lines=11> */
.L_x_1097:
[----:B------:R-:W2:Y:S01]  /*05a0*/  LDCU.64 UR4, c[0x0][0x410] ;  /* 0x00008200ff0477ac */ /* 0x000ea20008000a00 */
[----:B------:R-:W-:Y:S01]  /*05b0*/  @P1 IMAD.MOV.U32 R11, RZ, RZ, R14 ;  /* 0x000000ffff0b1224 */ /* 0x000fe200078e000e */
[----:B------:R-:W-:Y:S01]  /*05c0*/  LOP3.LUT R0, R0, 0x38, RZ, 0xc0, !PT ;  /* 0x0000003800007812 */ /* 0x000fe200078ec0ff */
[----:B------:R-:W3:Y:S01]  /*05d0*/  LDC R7, c[0x0][0x434] ;  /* 0x00010d00ff077b82 */ /* 0x000ee20000000800 */
[----:B------:R-:W-:Y:S01]  /*05e0*/  VIADD R8, R8, -UR18 ;  /* 0x8000001208087c36 */ /* 0x000fe20008000000 */
[----:B------:R-:W-:Y:S01]  /*05f0*/  SHF.R.U32.HI R237, RZ, 0x3, R237 ;  /* 0x00000003ffed7819 */ /* 0x000fe200000116ed */
[----:B------:R-:W-:Y:S01]  /*0600*/  @P1 IMAD R9, R236, R3, R15 ;  /* 0x00000003ec091224 */ /* 0x000fe200078e020f */
[----:B------:R-:W-:Y:S01]  /*0610*/  IADD3 R20, P0, PT, R0, R11, RZ ;  /* 0x0000000b00147210 */ /* 0x000fe20007f1e0ff */
[----:B------:R-:W-:Y:S01]  /*0620*/  UIMAD.WIDE.U32 UR8, UR19, 0x80, URZ ;  /* 0x00000080130878a5 */ /* 0x000fe2000f8e00ff */
[CC--:B------:R-:W-:Y:S01]  /*0630*/  ISETP.GE.AND P1, PT, R237.reuse, R8.reuse, PT ;  /* 0x00000008ed00720c */ /* 0x0c0fe20003f26270 */
[C---:B------:R-:W-:Y:S01]  /*0640*/  VIADD R19, R237.reuse, 0x10 ;  /* 0x00000010ed137836 */ /* 0x040fe20000000000 */
[C---:B------:R-:W-:Y:S01]  /*0650*/  IADD3 R17, PT, PT, R237.reuse, 0x20, RZ ;  /* 0x00000020ed117810 */ /* 0x040fe20007ffe0ff */
[----:B------:R-:W-:Y:S01]  /*0660*/  IMAD.X R21, RZ, RZ, R9, P0 ;  /* 0x000000ffff157224 */ /* 0x000fe200000e0609 */
[----:B------:R-:W-:Y:S01]  /*0670*/  BSSY.RECONVERGENT B0, `(.L_x_1098) ;  /* 0x000001b000007945 */ /* 0x000fe20003800200 */
[----:B------:R-:W-:Y:S01]  /*0680*/  VIADD R15, R237, 0x30 ;  /* 0x00000030ed0f7836 */ /* 0x000fe20000000000 */
[----:B------:R-:W-:Y:S01]  /*0690*/  ISETP.NE.AND P2, PT, R10, RZ, !P2 ;  /* 0x000000ff0a00720c */ /* 0x000fe20005745270 */
[----:B-1----:R-:W-:Y:S01]  /*06a0*/  IMAD R12, R6, UR18, RZ ;  /* 0x00000012060c7c24 */ /* 0x002fe2000f8e02ff */
[-C--:B------:R-:W-:Y:S01]  /*06b0*/  ISETP.GE.AND P0, PT, R19, R8.reuse, PT ;  /* 0x000000081300720c */ /* 0x080fe20003f06270 */
[----:B--2---:R-:W-:Y:S01]  /*06c0*/  IMAD.WIDE.U32 R20, R13, UR4, R20 ;  /* 0x000000040d147c25 */ /* 0x004fe2000f8e0014 */
[----:B------:R-:W-:-:S02]  /*06d0*/  ISETP.GE.AND P4, PT, R17, R8, PT ;  /* 0x000000081100720c */ /* 0x000fc40003f86270 */
[----:B------:R-:W-:Y:S01]  /*06e0*/  ISETP.GE.AND P3, PT, R15, R8, PT ;  /* 0x000000080f00720c */ /* 0x000fe20003f66270 */
[----:B------:R-:W-:Y:S01]  /*06f0*/  IMAD R23, R13, UR5, R21 ;  /* 0x000000050d177c24 */ /* 0x000fe2000f8e0215 */
[C---:B------:R-:W-:Y:S02]  /*0700*/  IADD3 R11, PT, PT, R237.reuse, 0x40, RZ ;  /* 0x00000040ed0b7810 */ /* 0x040fe40007ffe0ff */
[----:B------:R-:W-:Y:S02]  /*0710*/  LOP3.LUT R10, R0, 0x40, RZ, 0xfc, !PT ;  /* 0x00000040000a7812 */ /* 0x000fe400078efcff */
[----:B------:R-:W-:Y:S01]  /*0720*/  LOP3.LUT R9, R237, UR8, RZ, 0xfc, !PT ;  /* 0x00000008ed097c12 */ /* 0x000fe2000f8efcff */
[----:B------:R-:W-:Y:S06]  /*0730*/  @P1 BRA `(.L_x_1099) ;  /* 0x0000000000381947 */ /* 0x000fec0003800000 */
[----:B------:R-:W1:Y:S01]  /*0740*/  LDC.64 R2, c[0x0][0x408] ;  /* 0x00010200ff027b82 */ /* 0x000e620000000a00 */
[----:B------:R-:W2:Y:S01]  /*0750*/  LDCU UR6, c[0x0][0x440] ;  /* 0x00008800ff0677ac */ /* 0x000ea20008000800 */
[----:B------:R-:W-:Y:S01]  /*0760*/  IMAD.MOV.U32 R22, RZ, RZ, R20 ;  /* 0x000000ffff167224 */ /* 0x000fe200078e0014 */
[----:B------:R-:W5:Y:S01]  /*0770*/  LDCU.64 UR4, c[0x0][0x3f0] ;  /* 0x00007e00ff0477ac */ /* 0x000f620008000a00 */
[----:B--2---:R-:W-:Y:S02]  /*0780*/  ISETP.GE.AND P6, PT, R0, UR6, PT ;  /* 0x0000000600007c0c */ /* 0x004fe4000bfc6270 */
[----:B------:R-:W-:Y:S01]  /*0790*/  ISETP.GE.AND P5, PT, R10, UR6, PT ;  /* 0x000000060a007c0c */ /* 0x000fe2000bfa6270 */
[----:B-1----:R-:W-:Y:S02]  /*07a0*/  IMAD R14, R2, UR9, RZ ;  /* 0x00000009020e7c24 */ /* 0x002fe4000f8e02ff */
[----:B------:R-:W-:-:S04]  /*07b0*/  IMAD.WIDE.U32 R24, R9, R2, R22 ;  /* 0x0000000209187225 */ /* 0x000fc800078e0016 */
[----:B------:R-:W-:Y:S01]  /*07c0*/  IMAD R3, R9, R3, R14 ;  /* 0x0000000309037224 */ /* 0x000fe200078e020e */
[----:B-----5:R-:W-:-:S04]  /*07d0*/  LEA R2, P1, R24, UR4, 0x1 ;  /* 0x0000000418027c11 */ /* 0x020fc8000f8208ff */
[----:B------:R-:W-:-:S04]  /*07e0*/  IADD3 R3, PT, PT, R25, R3, RZ ;  /* 0x0000000319037210 */ /* 0x000fc80007ffe0ff */
[----:B------:R-:W-:-:S05]  /*07f0*/  LEA.HI.X R3, R24, UR5, R3, 0x1, P1 ;  /* 0x0000000518037c11 */ /* 0x000fca00088f0c03 */
[----:B------:R1:W-:Y:S04]  /*0800*/  @!P6 STG.E.128 desc[UR20][R2.64], RZ ;  /* 0x000000ff0200e986 */ /* 0x0003e8000c101d14 */
[----:B------:R1:W-:Y:S02]  /*0810*/  @!P5 STG.E.128 desc[UR20][R2.64+0x80], RZ ;  /* 0x000080ff0200d986 */ /* 0x0003e4000c101d14 */
.L_x_1099:
[----:B------:R-:W-:Y:S05]  /*0820*/  BSYNC.RECONVERGENT B0 ;  /* 0x0000000000007941 */ /* 0x000fea0003800200 */
.L_x_1098:
[----:B------:R-:W-:Y:S01]  /*0830*/  BSSY.RECONVERGENT B0, `(.L_x_1100) ;  /* 0x0000015000007945 */ /* 0x000fe20003800200 */
[----:B------:R-:W-:Y:S02]  /*0840*/  ISETP.GE.AND P1, PT, R11, R8, PT ;  /* 0x000000080b00720c */ /* 0x000fe40003f26270 */
[----:B------:R-:W-:Y:S01]  /*0850*/  IADD3 R29, PT, PT, R237, 0x50, RZ ;  /* 0x00000050ed1d7810 */ /* 0x000fe20007ffe0ff */
[----:B------:R-:W-:Y:S05]  /*0860*/  @P0 BRA `(.L_x_1101) ;  /* 0x0000000000440947 */ /* 0x000fea0003800000 */
[----:B------:R-:W2:Y:S01]  /*0870*/  LDCU.64 UR6, c[0x0][0x408] ;  /* 0x00008100ff0677ac */ /* 0x000ea20008000a00 */
[----:B-1----:R-:W-:Y:S01]  /*0880*/  IADD3 R3, P0, PT, R9, 0x10, RZ ;  /* 0x0000001009037810 */ /* 0x002fe20007f1e0ff */
[----:B------:R-:W-:Y:S01]  /*0890*/  IMAD.MOV.U32 R24, RZ, RZ, R20 ;  /* 0x000000ffff187224 */ /* 0x000fe200078e0014 */
[----:B------:R-:W-:Y:S01]  /*08a0*/  MOV R25, R23 ;  /* 0x0000001700197202 */ /* 0x000fe20000000f00 */
[----:B------:R-:W1:Y:S02]  /*08b0*/  LDCU UR10, c[0x0][0x440] ;  /* 0x00008800ff0a77ac */ /* 0x000e640008000800 */
[----:B------:R-:W-:Y:S01]  /*08c0*/  IMAD.X R2, RZ, RZ, UR9, P0 ;  /* 0x00000009ff027e24 */ /* 0x000fe200080e06ff */
[----:B------:R-:W5:Y:S03]  /*08d0*/  LDCU.64 UR4, c[0x0][0x3f0] ;  /* 0x00007e00ff0477ac */ /* 0x000f660008000a00 */
[----:B--2---:R-:W-:-:S02]  /*08e0*/  IMAD R2, R2, UR6, RZ ;  /* 0x0000000602027c24 */ /* 0x004fc4000f8e02ff */
[----:B------:R-:W-:Y:S01]  /*08f0*/  IMAD.WIDE.U32 R24, R3, UR6, R24 ;  /* 0x0000000603187c25 */ /* 0x000fe2000f8e0018 */
[----:B-1----:R-:W-:-:S03]  /*0900*/  ISETP.GE.AND P5, PT, R0, UR10, PT ;  /* 0x0000000a00007c0c */ /* 0x002fc6000bfa6270 */
[----:B------:R-:W-:Y:S01]  /*0910*/  IMAD R2, R3, UR7, R2 ;  /* 0x0000000703027c24 */ /* 0x000fe2000f8e0202 */
[----:B------:R-:W-:Y:S02]  /*0920*/  ISETP.GE.AND P0, PT, R10, UR10, PT ;  /* 0x0000000a0a007c0c */ /* 0x000fe4000bf06270 */
[----:B-----5:R-:W-:Y:S01]  /*0930*/  LEA R26, P6, R24, UR4, 0x1 ;  /* 0x00000004181a7c11 */ /* 0x020fe2000f8c08ff */
[----:B------:R-:W-:-:S05]  /*0940*/  IMAD.IADD R3, R25, 0x1, R2 ;  /* 0x0000000119037824 */ /* 0x000fca00078e0202 */
[----:B------:R-:W-:-:S05]  /*0950*/  LEA.HI.X R27, R24, UR5, R3, 0x1, P6 ;  /* 0x00000005181b7c11 */ /* 0x000fca000b0f0c03 */
[----:B------:R2:W-:Y:S04]  /*0960*/  @!P5 STG.E.128 desc[UR20][R26.64], RZ ;  /* 0x000000ff1a00d986 */ /* 0x0005e8000c101d14 */
[----:B------:R2:W-:Y:S02]  /*0970*/  @!P0 STG.E.128 desc[UR20][R26.64+0x80], RZ ;  /* 0x000080ff1a008986 */ /* 0x0005e4000c101d14 */
.L_x_1101:
[----:B------:R-:W-:Y:S05]  /*0980*/  BSYNC.RECONVERGENT B0 ;  /* 0x0000000000007941 */ /* 0x000fea0003800200 */
.L_x_1100:
[----:B------:R-:W-:Y:S01]  /*0990*/  BSSY.RECONVERGENT B0, `(.L_x_1102) ;  /* 0x0000015000007945 */ /* 0x000fe20003800200 */
[----:B------:R-:W-:Y:S02]  /*09a0*/  ISETP.GE.AND P0, PT, R29, R8, PT ;  /* 0x000000081d00720c */ /* 0x000fe40003f06270 */
[----:B--2---:R-:W-:Y:S01]  /*09b0*/  IADD3 R27, PT, PT, R237, 0x60, RZ ;  /* 0x00000060ed1b7810 */ /* 0x004fe20007ffe0ff */
        /* <DEDUP_REMOVED lines=18> */
.L_x_1103:
[----:B------:R-:W-:Y:S05]  /*0ae0*/  BSYNC.RECONVERGENT B0 ;  /* 0x0000000000007941 */ /* 0x000fea0003800200 */
.L_x_1102:
[----:B------:R-:W-:Y:S01]  /*0af0*/  BSSY.RECONVERGENT B0, `(.L_x_1104) ;  /* 0x0000015000007945 */ /* 0x000fe20003800200 */
[----:B------:R-:W-:Y:S02]  /*0b00*/  ISETP.GE.AND P6, PT, R27, R8, PT ;  /* 0x000000081b00720c */ /* 0x000fe40003fc6270 */
[----:B------:R-:W-:Y:S01]  /*0b10*/  IADD3 R25, PT, PT, R237, 0x70, RZ ;  /* 0x00000070ed197810 */ /* 0x000fe20007ffe0ff */
[----:B------:R-:W-:Y:S05]  /*0b20*/  @P3 BRA `(.L_x_1105) ;  /* 0x0000000000443947 */ /* 0x000fea0003800000 */
[----:B------:R-:W5:Y:S01]  /*0b30*/  LDCU.64 UR6, c[0x0][0x408] ;  /* 0x00008100ff0677ac */ /* 0x000f620008000a00 */
[----:B-1----:R-:W-:Y:S01]  /*0b40*/  IADD3 R3, P3, PT, R9, 0x30, RZ ;  /* 0x0000003009037810 */ /* 0x002fe20007f7e0ff */
[----:B--2---:R-:W-:Y:S01]  /*0b50*/  IMAD.MOV.U32 R30, RZ, RZ, R20 ;  /* 0x000000ffff1e7224 */ /* 0x004fe200078e0014 */
        /* <DEDUP_REMOVED lines=14> */
.L_x_1105:
[----:B------:R-:W-:Y:S05]  /*0c40*/  BSYNC.RECONVERGENT B0 ;  /* 0x0000000000007941 */ /* 0x000fea0003800200 */
.L_x_1104:
[----:B------:R-:W-:Y:S01]  /*0c50*/  BSSY.RECONVERGENT B0, `(.L_x_1106) ;  /* 0x0000015000007945 */ /* 0x000fe20003800200 */
[----:B------:R-:W-:Y:S01]  /*0c60*/  ISETP.GE.AND P5, PT, R25, R8, PT ;  /* 0x000000081900720c */ /* 0x000fe20003fa6270 */
[----:B----4-:R-:W-:Y:S02]  /*0c70*/  IMAD R13, R13, R4, RZ ;  /* 0x000000040d0d7224 */ /* 0x010fe400078e02ff */
[----:B------:R-:W-:Y:S10]  /*0c80*/  @P1 BRA `(.L_x_1107) ;  /* 0x0000000000441947 */ /* 0x000ff40003800000 */
[----:B------:R-:W4:Y:S01]  /*0c90*/  LDCU.64 UR6, c[0x0][0x408] ;  /* 0x00008100ff0677ac */ /* 0x000f220008000a00 */
[----:B-1----:R-:W-:Y:S01]  /*0ca0*/  IADD3 R3, P1, PT, R9, 0x40, RZ ;  /* 0x0000004009037810 */ /* 0x002fe20007f3e0ff */
[----:B--2---:R-:W-:Y:S01]  /*0cb0*/  IMAD.MOV.U32 R30, RZ, RZ, R20 ;  /* 0x000000ffff1e7224 */ /* 0x004fe200078e0014 */
        /* <DEDUP_REMOVED lines=14> */
.L_x_1107:
[----:B------:R-:W-:Y:S05]  /*0da0*/  BSYNC.RECONVERGENT B0 ;  /* 0x0000000000007941 */ /* 0x000fea0003800200 */
.L_x_1106:
        /* <DEDUP_REMOVED lines=8> */
[----:B-1----:R-:W-:Y:S01]  /*0e30*/  IADD3 R3, P0, PT, R9, 0x50, RZ ;  /* 0x0000005009037810 */ /* 0x002fe20007f1e0ff */
[----:B------:R-:W-:Y:S01]  /*0e40*/  IMAD.MOV.U32 R4, RZ, RZ, R20 ;  /* 0x000000ffff047224 */ /* 0x000fe200078e0014 */
        /* <DEDUP_REMOVED lines=14> */
.L_x_1109:
[----:B------:R-:W-:Y:S05]  /*0f30*/  BSYNC.RECONVERGENT B0 ;  /* 0x0000000000007941 */ /* 0x000fea0003800200 */
.L_x_1108:
[----:B------:R-:W-:Y:S04]  /*0f40*/  BSSY.RECONVERGENT B0, `(.L_x_1110) ;  /* 0x0000013000007945 */ /* 0x000fe80003800200 */
[----:B------:R-:W-:Y:S05]  /*0f50*/  @P6 BRA `(.L_x_1111) ;  /* 0x0000000000446947 */ /* 0x000fea0003800000 */
[----:B------:R-:W5:Y:S01]  /*0f60*/  LDCU.64 UR6, c[0x0][0x408] ;  /* 0x00008100ff0677ac */ /* 0x000f620008000a00 */
[----:B-1----:R-:W-:Y:S01]  /*0f70*/  IADD3 R3, P0, PT, R9, 0x60, RZ ;  /* 0x0000006009037810 */ /* 0x002fe20007f1e0ff */
[----:B------:R-:W-:Y:S01]  /*0f80*/  IMAD.MOV.U32 R4, RZ, RZ, R20 ;  /* 0x000000ffff047224 */ /* 0x000fe200078e0014 */
        /* <DEDUP_REMOVED lines=9> */
[----:B--23--:R-:W-:Y:S01]  /*1020*/  LEA R30, P4, R4, UR4, 0x1 ;  /* 0x00000004041e7c11 */ /* 0x00cfe2000f8808ff */
[----:B------:R-:W-:-:S05]  /*1030*/  IMAD.IADD R3, R5, 0x1, R2 ;  /* 0x0000000105037824 */ /* 0x000fca00078e0202 */
[----:B------:R-:W-:-:S05]  /*1040*/  LEA.HI.X R31, R4, UR5, R3, 0x1, P4 ;  /* 0x00000005041f7c11 */ /* 0x000fca000a0f0c03 */
[----:B------:R1:W-:Y:S04]  /*1050*/  @!P3 STG.E.128 desc[UR20][R30.64], RZ ;  /* 0x000000ff1e00b986 */ /* 0x0003e8000c101d14 */
[----:B------:R1:W-:Y:S02]  /*1060*/  @!P0 STG.E.128 desc[UR20][R30.64+0x80], RZ ;  /* 0x000080ff1e008986 */ /* 0x0003e4000c101d14 */
.L_x_1111:
[----:B------:R-:W-:Y:S05]  /*1070*/  BSYNC.RECONVERGENT B0 ;  /* 0x0000000000007941 */ /* 0x000fea0003800200 */
.L_x_1110:
[----:B------:R-:W-:Y:S04]  /*1080*/  BSSY.RECONVERGENT B0, `(.L_x_1112) ;  /* 0x0000012000007945 */ /* 0x000fe80003800200 */
[----:B------:R-:W-:Y:S05]  /*1090*/  @P5 BRA `(.L_x_1113) ;  /* 0x0000000000405947 */ /* 0x000fea0003800000 */
[----:B------:R-:W5:Y:S01]  /*10a0*/  LDCU.64 UR6, c[0x0][0x408] ;  /* 0x00008100ff0677ac */ /* 0x000f620008000a00 */
[----:B------:R-:W-:Y:S02]  /*10b0*/  IADD3 R9, P0, PT, R9, 0x70, RZ ;  /* 0x0000007009097810 */ /* 0x000fe40007f1e0ff */
[----:B------:R-:W-:Y:S01]  /*10c0*/  MOV R21, R23 ;  /* 0x0000001700157202 */ /* 0x000fe20000000f00 */
[----:B------:R-:W2:Y:S02]  /*10d0*/  LDCU UR10, c[0x0][0x440] ;  /* 0x00008800ff0a77ac */ /* 0x000ea40008000800 */
[----:B-1----:R-:W-:Y:S01]  /*10e0*/  IMAD.X R2, RZ, RZ, UR9, P0 ;  /* 0x00000009ff027e24 */ /* 0x002fe200080e06ff */
        /* <DEDUP_REMOVED lines=11> */
.L_x_1113:
[----:B------:R-:W-:Y:S05]  /*11a0*/  BSYNC.RECONVERGENT B0 ;  /* 0x0000000000007941 */ /* 0x000fea0003800200 */
.L_x_1112:
[----:B------:R-:W-:Y:S01]  /*11b0*/  ISETP.GE.OR P3, PT, R237, R8, P1 ;  /* 0x00000008ed00720c */ /* 0x000fe20000f66670 */
[----:B------:R-:W-:Y:S01]  /*11c0*/  BSSY.RECONVERGENT B0, `(.L_x_1114) ;  /* 0x0000013000007945 */ /* 0x000fe20003800200 */
[----:B------:R-:W-:Y:S02]  /*11d0*/  SHF.R.S32.HI R0, RZ, 0x1f, R236 ;  /* 0x0000001fff007819 */ /* 0x000fe400000114ec */
[----:B------:R-:W-:Y:S02]  /*11e0*/  SEL R236, R236, RZ, P2 ;  /* 0x000000ffecec7207 */ /* 0x000fe40001000000 */
[----:B------:R-:W-:Y:S02]  /*11f0*/  SEL R0, R0, RZ, P2 ;  /* 0x000000ff00007207 */ /* 0x000fe40001000000 */
[----:B------:R-:W-:Y:S02]  /*1200*/  IADD3 R236, P4, P2, R12, R236, R13 ;  /* 0x000000ec0cec7210 */ /* 0x000fe40007a9e00d */
[----:B-1----:R-:W-:-:S02]  /*1210*/  SHF.R.S32.HI R3, RZ, 0x1f, R12 ;  /* 0x0000001fff037819 */ /* 0x002fc4000001140c */
        /* <DEDUP_REMOVED lines=13> */
.L_x_1115:
[----:B------:R-:W-:Y:S05]  /*12f0*/  BSYNC.RECONVERGENT B0 ;  /* 0x0000000000007941 */ /* 0x000fea0003800200 */
.L_x_1114:
[----:B------:R-:W-:Y:S01]  /*1300*/  BSSY.RECONVERGENT B0, `(.L_x_1116) ;  /* 0x000000f000007945 */ /* 0x000fe20003800200 */
[-C--:B------:R-:W-:Y:S02]  /*1310*/  ISETP.GE.OR P5, PT, R15, R8.reuse, P1 ;  /* 0x000000080f00720c */ /* 0x080fe40000fa6670 */
[-C--:B------:R-:W-:Y:S02]  /*1320*/  ISETP.GE.OR P4, PT, R11, R8.reuse, P1 ;  /* 0x000000080b00720c */ /* 0x080fe40000f86670 */
[-C--:B------:R-:W-:Y:S02]  /*1330*/  ISETP.GE.OR P3, PT, R29, R8.reuse, P1 ;  /* 0x000000081d00720c */ /* 0x080fe40000f66670 */
[-C--:B------:R-:W-:Y:S02]  /*1340*/  ISETP.GE.OR P2, PT, R27, R8.reuse, P1 ;  /* 0x000000081b00720c */ /* 0x080fe40000f46670 */
[----:B------:R-:W-:Y:S01]  /*1350*/  ISETP.GE.OR P1, PT, R25, R8, P1 ;  /* 0x000000081900720c */ /* 0x000fe20000f26670 */
[----:B------:R-:W-:-:S12]  /*1360*/  @P0 BRA `(.L_x_1117) ;  /* 0x0000000000200947 */ /* 0x000fd80003800000 */
[----:B------:R-:W5:Y:S01]  /*1370*/  LDCU.64 UR4, c[0x0][0x420] ;  /* 0x00008400ff0477ac */ /* 0x000f620008000a00 */
[----:B------:R-:W-:-:S05]  /*1380*/  IMAD R19, R19, R6, RZ ;  /* 0x0000000613137224 */ /* 0x000fca00078e02ff */
[----:B-1----:R-:W-:-:S04]  /*1390*/  IADD3 R3, P0, PT, R19, R236, RZ ;  /* 0x000000ec13037210 */ /* 0x002fc80007f1e0ff */
[----:B------:R-:W-:Y:S02]  /*13a0*/  LEA.HI.X.SX32 R2, R19, R0, 0x1, P0 ;  /* 0x0000000013027211 */ /* 0x000fe400000f0eff */
[----:B-----5:R-:W-:-:S04]  /*13b0*/  LEA R4, P0, R3, UR4, 0x2 ;  /* 0x0000000403047c11 */ /* 0x020fc8000f8010ff */
[----:B------:R-:W-:Y:S01]  /*13c0*/  LEA.HI.X R5, R3, UR5, R2, 0x2, P0 ;  /* 0x0000000503057c11 */ /* 0x000fe200080f1402 */
[----:B------:R-:W-:-:S05]  /*13d0*/  IMAD.MOV.U32 R3, RZ, RZ, 0x7f800000 ;  /* 0x7f800000ff037424 */ /* 0x000fca00078e00ff */
[----:B------:R1:W-:Y:S03]  /*13e0*/  STG.E desc[UR20][R4.64], R3 ;  /* 0x0000000304007986 */ /* 0x0003e6000c101914 */
.L_x_1117:
[----:B------:R-:W-:Y:S05]  /*13f0*/  BSYNC.RECONVERGENT B0 ;  /* 0x0000000000007941 */ /* 0x000fea0003800200 */
.L_x_1116:
[----:B------:R-:W-:Y:S04]  /*1400*/  BSSY.RECONVERGENT B0, `(.L_x_1118) ;  /* 0x000000a000007945 */ /* 0x000fe80003800200 */
[----:B------:R-:W-:Y:S05]  /*1410*/  @P6 BRA `(.L_x_1119) ;  /* 0x0000000000206947 */ /* 0x000fea0003800000 */
        /* <DEDUP_REMOVED lines=8> */
.L_x_1119:
[----:B------:R-:W-:Y:S05]  /*14a0*/  BSYNC.RECONVERGENT B0 ;  /* 0x0000000000007941 */ /* 0x000fea0003800200 */
.L_x_1118:
        /* <DEDUP_REMOVED lines=10> */
.L_x_1121:
[----:B------:R-:W-:Y:S05]  /*1550*/  BSYNC.RECONVERGENT B0 ;  /* 0x0000000000007941 */ /* 0x000fea0003800200 */
.L_x_1120:
        /* <DEDUP_REMOVED lines=10> */
.L_x_1123:
[----:B------:R-:W-:Y:S05]  /*1600*/  BSYNC.RECONVERGENT B0 ;  /* 0x0000000000007941 */ /* 0x000fea0003800200 */
.L_x_1122:
        /* <DEDUP_REMOVED lines=10> */
.L_x_1125:
[----:B------:R-:W-:Y:S05]  /*16b0*/  BSYNC.RECONVERGENT B0 ;  /* 0x0000000000007941 */ /* 0x000fea0003800200 */
.L_x_1124:
        /* <DEDUP_REMOVED lines=10> */
.L_x_1127:
[----:B------:R-:W-:Y:S05]  /*1760*/  BSYNC.RECONVERGENT B0 ;  /* 0x0000000000007941 */ /* 0x000fea0003800200 */
.L_x_1126:
[----:B------:R-:W-:Y:S05]  /*1770*/  @P1 EXIT ;  /* 0x000000000000194d */ /* 0x000fea0003800000 */
[----:B------:R-:W5:Y:S01]  /*1780*/  LDCU.64 UR4, c[0x0][0x420] ;  /* 0x00008400ff0477ac */ /* 0x000f620008000a00 */
[----:B------:R-:W-:Y:S02]  /*1790*/  IMAD R25, R25, R6, RZ ;  /* 0x0000000619197224 */ /* 0x000fe400078e02ff */
[----:B-1----:R-:W-:-:S03]  /*17a0*/  IMAD.MOV.U32 R5, RZ, RZ, 0x7f800000 ;  /* 0x7f800000ff057424 */ /* 0x002fc600078e00ff */
[----:B------:R-:W-:-:S04]  /*17b0*/  IADD3 R236, P0, PT, R25, R236, RZ ;  /* 0x000000ec19ec7210 */ /* 0x000fc80007f1e0ff */
[----:B------:R-:W-:Y:S02]  /*17c0*/  LEA.HI.X.SX32 R25, R25, R0, 0x1, P0 ;  /* 0x0000000019197211 */ /* 0x000fe400000f0eff */
[----:B-----5:R-:W-:-:S04]  /*17d0*/  LEA R2, P0, R236, UR4, 0x2 ;  /* 0x00000004ec027c11 */ /* 0x020fc8000f8010ff */
[----:B------:R-:W-:-:S05]  /*17e0*/  LEA.HI.X R3, R236, UR5, R25, 0x2, P0 ;  /* 0x00000005ec037c11 */ /* 0x000fca00080f1419 */
[----:B------:R-:W-:Y:S01]  /*17f0*/  STG.E desc[UR20][R2.64], R5 ;  /* 0x0000000502007986 */ /* 0x000fe2000c101914 */
[----:B------:R-:W-:Y:S05]  /*1800*/  EXIT ;  /* 0x000000000000794d */ /* 0x000fea0003800000 */
.L_x_1096:
[----:B------:R-:W-:Y:S02]  /*1810*/  ISETP.NE.AND P0, PT, R236, -0x1, PT ;  /* 0xffffffffec00780c */ /* 0x000fe40003f05270 */
[----:B------:R-:W-:-:S11]  /*1820*/  ISETP.NE.AND P2, PT, R9, -0x1, PT ;  /* 0xffffffff0900780c */ /* 0x000fd60003f45270 */
[----:B------:R-:W1:Y:S08]  /*1830*/  @!P0 LDC.64 R4, c[0x0][0x398] ;  /* 0x0000e600ff048b82 */ /* 0x000e700000000a00 */
[----:B------:R-:W2:Y:S01]  /*1840*/  @P0 LDC.64 R2, c[0x0][0x3b0] ;  /* 0x0000ec00ff020b82 */ /* 0x000ea20000000a00 */
[----:B-1----:R-:W-:-:S04]  /*1850*/  @!P0 IMAD.WIDE.U32 R14, R238, R4, RZ ;  /* 0x00000004ee0e8225 */ /* 0x002fc800078e00ff */
[----:B------:R-:W-:Y:S01]  /*1860*/  @!P0 IMAD R5, R238, R5, R15 ;  /* 0x00000005ee058224 */ /* 0x000fe200078e020f */
[----:B------:R-:W-:Y:S01]  /*1870*/  @!P0 MOV R0, R14 ;  /* 0x0000000e00008202 */ /* 0x000fe20000000f00 */
[----:B--2---:R-:W-:-:S04]  /*1880*/  @P0 IMAD.WIDE.U32 R10, R236, R2, RZ ;  /* 0x00000002ec0a0225 */ /* 0x004fc800078e00ff */
[----:B------:R-:W-:Y:S01]  /*1890*/  @P0 IMAD R5, R236, R3, R11 ;  /* 0x00000003ec050224 */ /* 0x000fe200078e020b */
[----:B------:R-:W-:Y:S01]  /*18a0*/  @P0 MOV R0, R10 ;  /* 0x0000000a00000202 */ /* 0x000fe20000000f00 */
        /* <DEDUP_REMOVED lines=11> */
.L_x_1128:
[----:B------:R-:W1:Y:S01]  /*1960*/  LDCU.64 UR12, c[0x0][0x3b8] ;  /* 0x00007700ff0c77ac */ /* 0x000e620008000a00 */
[----:B------:R-:W-:-:S05]  /*1970*/  IADD3 R10, PT, PT, R6, R9, RZ ;  /* 0x00000009060a7210 */ /* 0x000fca0007ffe0ff */
[C---:B-1----:R-:W-:Y:S02]  /*1980*/  IMAD R3, R10.reuse, UR13, RZ ;  /* 0x0000000d0a037c24 */ /* 0x042fe4000f8e02ff */
[----:B------:R-:W-:-:S05]  /*1990*/  IMAD.WIDE.U32 R10, R10, UR12, RZ ;  /* 0x0000000c0a0a7c25 */ /* 0x000fca000f8e00ff */
[----:B------:R-:W-:-:S07]  /*19a0*/  IADD3 R3, PT, PT, R11, R3, RZ ;  /* 0x000000030b037210 */ /* 0x000fce0007ffe0ff */
.L_x_1129:
        /* <DEDUP_REMOVED lines=10> */
[----:B------:R-:W-:-:S06]  /*1a50*/  IMAD.HI.U32 R11, R15, R11, R14 ;  /* 0x0000000b0f0b7227 */ /* 0x000fcc00078e000e */
[----:B------:R-:W-:-:S04]  /*1a60*/  IMAD.HI.U32 R14, R11, R2, RZ ;  /* 0x000000020b0e7227 */ /* 0x000fc800078e00ff */
[----:B------:R-:W-:-:S04]  /*1a70*/  IMAD.MOV R11, RZ, RZ, -R14 ;  /* 0x000000ffff0b7224 */ /* 0x000fc800078e0a0e */
[----:B------:R-:W-:Y:S01]  /*1a80*/  IMAD R11, R12, R11, R2 ;  /* 0x0000000b0c0b7224 */ /* 0x000fe200078e0202 */
[----:B------:R-:W-:-:S04]  /*1a90*/  LOP3.LUT R2, R13, R4, RZ, 0x3c, !PT ;  /* 0x000000040d027212 */ /* 0x000fc800078e3cff */
[----:B------:R-:W-:Y:S02]  /*1aa0*/  ISETP.GT.U32.AND P1, PT, R12, R11, PT ;  /* 0x0000000b0c00720c */ /* 0x000fe40003f24070 */
[----:B------:R-:W-:-:S11]  /*1ab0*/  ISETP.GE.AND P0, PT, R2, RZ, PT ;  /* 0x000000ff0200720c */ /* 0x000fd60003f06270 */
[-C--:B------:R-:W-:Y:S01]  /*1ac0*/  @!P1 IADD3 R11, PT, PT, R11, -R12.reuse, RZ ;  /* 0x8000000c0b0b9210 */ /* 0x080fe20007ffe0ff */
[----:B------:R-:W-:Y:S01]  /*1ad0*/  @!P1 VIADD R14, R14, 0x1 ;  /* 0x000000010e0e9836 */ /* 0x000fe20000000000 */
[----:B------:R-:W-:Y:S02]  /*1ae0*/  ISETP.NE.AND P1, PT, R4, RZ, PT ;  /* 0x000000ff0400720c */ /* 0x000fe40003f25270 */
[----:B------:R-:W-:-:S13]  /*1af0*/  ISETP.GE.U32.AND P3, PT, R11, R12, PT ;  /* 0x0000000c0b00720c */ /* 0x000fda0003f66070 */
        /* <DEDUP_REMOVED lines=18> */
.L_x_1130:
[----:B------:R-:W1:Y:S01]  /*1c20*/  LDC.64 R170, c[0x0][0x3c0] ;  /* 0x0000f000ffaa7b82 */ /* 0x000e620000000a00 */
[----:B------:R-:W-:-:S05]  /*1c30*/  IADD3 R9, PT, PT, R6, R9, RZ ;  /* 0x0000000906097210 */ /* 0x000fca0007ffe0ff */
[C---:B-1----:R-:W-:Y:S02]  /*1c40*/  IMAD R6, R9.reuse, R171, RZ ;  /* 0x000000ab09067224 */ /* 0x042fe400078e02ff */
[----:B------:R-:W-:-:S05]  /*1c50*/  IMAD.WIDE.U32 R14, R9, R170, RZ ;  /* 0x000000aa090e7225 */ /* 0x000fca00078e00ff */
[----:B------:R-:W-:Y:S02]  /*1c60*/  IADD3 R6, PT, PT, R15, R6, RZ ;  /* 0x000000060f067210 */ /* 0x000fe40007ffe0ff */
[----:B------:R-:W-:-:S07]  /*1c70*/  MOV R12, R14 ;  /* 0x0000000e000c7202 */ /* 0x000fce0000000f00 */
.L_x_1131:
[----:B------:R-:W-:Y:S01]  /*1c80*/  IMAD.SHL.U32 R4, R237, 0x8, RZ ;  /* 0x00000008ed047824 */ /* 0x000fe200078e00ff */
[----:B------:R-:W-:Y:S01]  /*1c90*/  SHF.R.U32.HI R231, RZ, 0x3, R237 ;  /* 0x00000003ffe77819 */ /* 0x000fe200000116ed */
[----:B------:R-:W-:Y:S01]  /*1ca0*/  VIADD R224, R8, -UR18 ;  /* 0x8000001208e07c36 */ /* 0x000fe20008000000 */
[----:B------:R-:W1:Y:S01]  /*1cb0*/  LDCU.128 UR8, c[0x0][0x3d0] ;  /* 0x00007a00ff0877ac */ /* 0x000e620008000c00 */
[----:B------:R-:W2:Y:S01]  /*1cc0*/  S2UR UR5, SR_CgaCtaId ;  /* 0x00000000000579c3 */ /* 0x000ea20000008800 */
[----:B------:R-:W-:Y:S01]  /*1cd0*/  LOP3.LUT R228, R4, 0x38, RZ, 0xc0, !PT ;  /* 0x0000003804e47812 */ /* 0x000fe200078ec0ff */
[C---:B------:R-:W-:Y:S01]  /*1ce0*/  VIADD R9, R231.reuse, 0x20 ;  /* 0x00000020e7097836 */ /* 0x040fe20000000000 */
[----:B------:R-:W3:Y:S01]  /*1cf0*/  LDCU.64 UR16, c[0x0][0x388] ;  /* 0x00007100ff1077ac */ /* 0x000ee20008000a00 */
[----:B------:R-:W-:Y:S01]  /*1d00*/  VIADD R11, R231, 0x30 ;  /* 0x00000030e70b7836 */ /* 0x000fe20000000000 */
[C---:B------:R-:W-:Y:S01]  /*1d10*/  IADD3 R8, P0, PT, R228.reuse, R10, RZ ;  /* 0x0000000ae4087210 */ /* 0x040fe20007f1e0ff */
[----:B------:R-:W-:Y:S01]  /*1d20*/  BSSY.RECONVERGENT B0, `(.L_x_1132) ;  /* 0x0000044000007945 */ /* 0x000fe20003800200 */
[----:B------:R-:W-:Y:S01]  /*1d30*/  ISETP.GE.AND P3, PT, R9, R224, PT ;  /* 0x000000e00900720c */ /* 0x000fe20003f66270 */
[----:B------:R-:W4:Y:S01]  /*1d40*/  LDCU.64 UR14, c[0x0][0x390] ;  /* 0x00007200ff0e77ac */ /* 0x000f220008000a00 */
[----:B------:R-:W-:Y:S01]  /*1d50*/  IADD3.X R9, PT, PT, RZ, R3, RZ, P0, !PT ;  /* 0x00000003ff097210 */ /* 0x000fe200007fe4ff */
[----:B------:R-:W-:Y:S01]  /*1d60*/  VIADD R3, R231, 0x40 ;  /* 0x00000040e7037836 */ /* 0x000fe20000000000 */
[C---:B------:R-:W-:Y:S01]  /*1d70*/  IADD3 R14, P0, PT, R228.reuse, R12, RZ ;  /* 0x0000000ce40e7210 */ /* 0x040fe20007f1e0ff */
[----:B------:R-:W5:Y:S01]  /*1d80*/  LDCU.64 UR6, c[0x0][0x3c8] ;  /* 0x00007900ff0677ac */ /* 0x000f620008000a00 */
[-C--:B------:R-:W-:Y:S01]  /*1d90*/  ISETP.GE.AND P2, PT, R11, R224.reuse, PT ;  /* 0x000000e00b00720c */ /* 0x080fe20003f46270 */
[----:B------:R-:W-:Y:S01]  /*1da0*/  IMAD.WIDE.U32 R10, R231, UR12, R8 ;  /* 0x0000000ce70a7c25 */ /* 0x000fe2000f8e0008 */
[----:B------:R-:W-:Y:S01]  /*1db0*/  SHF.R.S32.HI R9, RZ, 0x1f, R2 ;  /* 0x0000001fff097819 */ /* 0x000fe20000011402 */
[----:B------:R-:W-:Y:S01]  /*1dc0*/  UMOV UR4, 0x400 ;  /* 0x0000040000047882 */ /* 0x000fe20000000000 */
[----:B------:R-:W-:Y:S01]  /*1dd0*/  ISETP.GE.AND P1, PT, R3, R224, PT ;  /* 0x000000e00300720c */ /* 0x000fe20003f26270 */
[----:B------:R-:W-:Y:S01]  /*1de0*/  IMAD.X R15, RZ, RZ, R6, P0 ;  /* 0x000000ffff0f7224 */ /* 0x000fe200000e0606 */
[----:B------:R-:W-:Y:S01]  /*1df0*/  IADD3 R8, P0, PT, R228, R0, RZ ;  /* 0x00000000e4087210 */ /* 0x000fe20007f1e0ff */
[----:B-1----:R-:W-:Y:S01]  /*1e00*/  IMAD R233, R9, UR8, RZ ;  /* 0x0000000809e97c24 */ /* 0x002fe2000f8e02ff */
[----:B------:R-:W-:Y:S01]  /*1e10*/  LOP3.LUT R0, R4, 0x1f8, RZ, 0xc0, !PT ;  /* 0x000001f804007812 */ /* 0x000fe200078ec0ff */
[C---:B------:R-:W-:Y:S01]  /*1e20*/  IMAD.WIDE.U32 R14, R231.reuse, R170, R14 ;  /* 0x000000aae70e7225 */ /* 0x040fe200078e000e */
[----:B------:R-:W-:Y:S01]  /*1e30*/  LOP3.LUT R226, R228, 0x40, RZ, 0xfc, !PT ;  /* 0x00000040e4e27812 */ /* 0x000fe200078efcff */
[----:B--2---:R-:W-:Y:S01]  /*1e40*/  ULEA UR5, UR5, UR4, 0x18 ;  /* 0x0000000405057291 */ /* 0x004fe2000f8ec0ff */
[----:B------:R-:W-:Y:S01]  /*1e50*/  LOP3.LUT R239, R0, 0x38, R237, 0x78, !PT ;  /* 0x0000003800ef7812 */ /* 0x000fe200078e78ed */
[----:B------:R-:W-:-:S02]  /*1e60*/  IMAD R11, R231, UR13, R11 ;  /* 0x0000000de70b7c24 */ /* 0x000fc4000f8e020b */
[----:B------:R-:W-:Y:S01]  /*1e70*/  IMAD R9, R9, UR10, RZ ;  /* 0x0000000a09097c24 */ /* 0x000fe2000f8e02ff */
[----:B------:R-:W-:Y:S01]  /*1e80*/  LOP3.LUT R239, R239, 0x1e00, R4, 0xf8, !PT ;  /* 0x00001e00efef7812 */ /* 0x000fe200078ef804 */
[----:B------:R-:W-:Y:S02]  /*1e90*/  IMAD R15, R231, R171, R15 ;  /* 0x000000abe70f7224 */ /* 0x000fe400078e020f */
[C---:B------:R-:W-:Y:S01]  /*1ea0*/  IMAD R233, R2.reuse, UR9, R233 ;  /* 0x0000000902e97c24 */ /* 0x040fe2000f8e02e9 */
[----:B------:R-:W-:Y:S01]  /*1eb0*/  LEA R239, R239, UR5, 0x1 ;  /* 0x00000005efef7c11 */ /* 0x000fe2000f8e08ff */
[----:B------:R-:W-:Y:S01]  /*1ec0*/  IMAD.WIDE.U32 R10, R2, UR8, R10 ;  /* 0x00000008020a7c25 */ /* 0x000fe2000f8e000a */
[----:B------:R-:W-:-:S03]  /*1ed0*/  USHF.L.U32 UR8, UR19, 0x7, URZ ;  /* 0x0000000713087899 */ /* 0x000fc600080006ff */
[C---:B------:R-:W-:Y:S01]  /*1ee0*/  IMAD R9, R2.reuse, UR11, R9 ;  /* 0x0000000b02097c24 */ /* 0x040fe2000f8e0209 */
[----:B------:R-:W-:Y:S01]  /*1ef0*/  IADD3 R233, PT, PT, R11, R233, RZ ;  /* 0x000000e90be97210 */ /* 0x000fe20007ffe0ff */
[----:B------:R-:W-:Y:S01]  /*1f00*/  IMAD.WIDE.U32 R2, R2, UR10, R14 ;  /* 0x0000000a02027c25 */ /* 0x000fe2000f8e000e */
[----:B---3--:R-:W-:Y:S01]  /*1f10*/  LEA R234, P5, R10, UR16, 0x1 ;  /* 0x000000100aea7c11 */ /* 0x008fe2000f8a08ff */
[----:B------:R-:W-:Y:S01]  /*1f20*/  USHF.R.U32.HI UR10, URZ, 0x19, UR19 ;  /* 0x00000019ff0a7899 */ /* 0x000fe20008011613 */
[----:B------:R-:W-:Y:S01]  /*1f30*/  LOP3.LUT R235, R231, UR8, RZ, 0xfc, !PT ;  /* 0x00000008e7eb7c12 */ /* 0x000fe2000f8efcff */
[----:B------:R-:W-:Y:S01]  /*1f40*/  IMAD.IADD R230, R3, 0x1, R9 ;  /* 0x0000000103e67824 */ /* 0x000fe200078e0209 */
[----:B----4-:R-:W-:Y:S01]  /*1f50*/  LEA R232, P4, R2, UR14, 0x1 ;  /* 0x0000000e02e87c11 */ /* 0x010fe2000f8808ff */
[----:B------:R-:W-:Y:S01]  /*1f60*/  IMAD.X R9, RZ, RZ, R5, P0 ;  /* 0x000000ffff097224 */ /* 0x000fe200000e0605 */
[C---:B------:R-:W-:Y:S01]  /*1f70*/  ISETP.GE.AND P0, PT, R231.reuse, R224, PT ;  /* 0x000000e0e700720c */ /* 0x040fe20003f06270 */
[C---:B------:R-:W-:Y:S01]  /*1f80*/  VIADD R11, R231.reuse, 0x50 ;  /* 0x00000050e70b7836 */ /* 0x040fe20000000000 */
[----:B------:R-:W-:Y:S01]  /*1f90*/  IADD3 R5, PT, PT, R231, 0x10, RZ ;  /* 0x00000010e7057810 */ /* 0x000fe20007ffe0ff */
[----:B-----5:R-:W-:Y:S01]  /*1fa0*/  IMAD.WIDE.U32 R8, R13, UR6, R8 ;  /* 0x000000060d087c25 */ /* 0x020fe2000f8e0008 */
[----:B------:R-:W-:-:S02]  /*1fb0*/  LEA.HI.X R233, R10, UR17, R233, 0x1, P5 ;  /* 0x000000110ae97c11 */ /* 0x000fc4000a8f0ce9 */
[----:B------:R-:W-:Y:S01]  /*1fc0*/  LEA.HI.X R230, R2, UR15, R230, 0x1, P4 ;  /* 0x0000000f02e67c11 */ /* 0x000fe2000a0f0ce6 */
[----:B------:R-:W-:Y:S01]  /*1fd0*/  IMAD R13, R13, UR7, R9 ;  /* 0x000000070d0d7c24 */ /* 0x000fe2000f8e0209 */
[----:B------:R-:W-:-:S05]  /*1fe0*/  ISETP.GE.AND P4, PT, R5, R224, PT ;  /* 0x000000e00500720c */ /* 0x000fca0003f86270 */
        /* <DEDUP_REMOVED lines=23> */
.L_x_1133:
[----:B------:R-:W-:Y:S05]  /*2160*/  BSYNC.RECONVERGENT B0 ;  /* 0x0000000000007941 */ /* 0x000fea0003800200 */
.L_x_1132:
[----:B------:R-:W-:Y:S01]  /*2170*/  USHF.L.U64.HI UR4, UR12, 0x5, UR13 ;  /* 0x000000050c047899 */ /* 0x000fe2000801020d */
[----:B------:R-:W-:Y:S01]  /*2180*/  BSSY.RECONVERGENT B0, `(.L_x_1134) ;  /* 0x000001d000007945 */ /* 0x000fe20003800200 */
[----:B------:R-:W-:Y:S02]  /*2190*/  ISETP.GE.AND P0, PT, R11, R224, PT ;  /* 0x000000e00b00720c */ /* 0x000fe40003f06270 */
[----:B-1----:R-:W-:Y:S01]  /*21a0*/  IADD3 R3, PT, PT, R231, 0x60, RZ ;  /* 0x00000060e7037810 */ /* 0x002fe20007ffe0ff */
[----:B------:R-:W-:Y:S10]  /*21b0*/  @P4 BRA `(.L_x_1135) ;  /* 0x0000000000644947 */ /* 0x000ff40003800000 */
[----:B------:R-:W1:Y:S01]  /*21c0*/  LDCU.64 UR8, c[0x0][0x3b0] ;  /* 0x00007600ff0877ac */ /* 0x000e620008000a00 */
[----:B------:R-:W-:Y:S01]  /*21d0*/  IADD3 R11, P4, PT, R235, 0x10, RZ ;  /* 0x00000010eb0b7810 */ /* 0x000fe20007f9e0ff */
[----:B------:R-:W-:Y:S01]  /*21e0*/  IMAD.MOV.U32 R14, RZ, RZ, R8 ;  /* 0x000000ffff0e7224 */ /* 0x000fe200078e0008 */
        /* <DEDUP_REMOVED lines=22> */
.L_x_1135:
[----:B------:R-:W-:Y:S05]  /*2350*/  BSYNC.RECONVERGENT B0 ;  /* 0x0000000000007941 */ /* 0x000fea0003800200 */
.L_x_1134:
[----:B------:R-:W-:Y:S01]  /*2360*/  USHF.L.U32 UR11, UR12, 0x5, URZ ;  /* 0x000000050c0b7899 */ /* 0x000fe200080006ff */
        /* <DEDUP_REMOVED lines=29> */
.L_x_1137:
[----:B------:R-:W-:Y:S05]  /*2540*/  BSYNC.RECONVERGENT B0 ;  /* 0x0000000000007941 */ /* 0x000fea0003800200 */
.L_x_1136:
[----:B------:R-:W-:Y:S01]  /*2550*/  LEA.HI.SX32 R0, R164, 0xffffffff, 0x1b ;  /* 0xffffffffa4007811 */ /* 0x000fe200078fdaff */
[----:B------:R-:W-:Y:S01]  /*2560*/  USHF.L.U64.HI UR14, UR12, 0x4, UR13 ;  /* 0x000000040c0e7899 */ /* 0x000fe2000801020d */
[----:B------:R-:W-:Y:S01]  /*2570*/  BSSY.RECONVERGENT B0, `(.L_x_1138) ;  /* 0x000001d000007945 */ /* 0x000fe20003800200 */
[----:B------:R-:W-:Y:S02]  /*2580*/  ISETP.GE.AND P5, PT, R3, R224, PT ;  /* 0x000000e00300720c */ /* 0x000fe40003fa6270 */
[----:B------:R-:W-:Y:S01]  /*2590*/  IMAD R2, R0, -0x20, R7 ;  /* 0xffffffe000027824 */ /* 0x000fe200078e0207 */
[----:B------:R-:W-:Y:S10]  /*25a0*/  @P2 BRA `(.L_x_1139) ;  /* 0x0000000000642947 */ /* 0x000ff40003800000 */
        /* <DEDUP_REMOVED lines=25> */
.L_x_1139:
[----:B------:R-:W-:Y:S05]  /*2740*/  BSYNC.RECONVERGENT B0 ;  /* 0x0000000000007941 */ /* 0x000fea0003800200 */
.L_x_1138:
[----:B------:R-:W-:Y:S01]  /*2750*/  USHF.L.U32 UR15, UR12, 0x4, URZ ;  /* 0x000000040c0f7899 */ /* 0x000fe200080006ff */
[----:B------:R-:W-:Y:S01]  /*2760*/  BSSY.RECONVERGENT B0, `(.L_x_1140) ;  /* 0x000001c000007945 */ /* 0x000fe20003800200 */
[----:B------:R-:W-:-:S03]  /*2770*/  ISETP.GE.AND P4, PT, R231, R2, PT ;  /* 0x00000002e700720c */ /* 0x000fc60003f86270 */
[----:B------:R-:W-:Y:S10]  /*2780*/  @P1 BRA `(.L_x_1141) ;  /* 0x0000000000641947 */ /* 0x000ff40003800000 */
[----:B------:R-:W4:Y:S01]  /*2790*/  LDCU.64 UR8, c[0x0][0x3b0] ;  /* 0x00007600ff0877ac */ /* 0x000f220008000a00 */
[----:B------:R-:W-:Y:S01]  /*27a0*/  IADD3 R6, P1, PT, R235, 0x40, RZ ;  /* 0x00000040eb067810 */ /* 0x000fe20007f3e0ff */
[----:B-12---:R-:W-:Y:S01]  /*27b0*/  IMAD.MOV.U32 R10, RZ, RZ, R8 ;  /* 0x000000ffff0a7224 */ /* 0x006fe200078e0008 */
        /* <DEDUP_REMOVED lines=22> */
.L_x_1141:
[----:B------:R-:W-:Y:S05]  /*2920*/  BSYNC.RECONVERGENT B0 ;  /* 0x0000000000007941 */ /* 0x000fea0003800200 */
.L_x_1140:
[----:B------:R-:W-:Y:S01]  /*2930*/  SHF.R.S32.HI R3, RZ, 0x1f, R0 ;  /* 0x0000001fff037819 */ /* 0x000fe20000011400 */
[C---:B------:R-:W-:Y:S01]  /*2940*/  IMAD R6, R0.reuse, UR4, RZ ;  /* 0x0000000400067c24 */ /* 0x040fe2000f8e02ff */
[----:B------:R-:W-:Y:S01]  /*2950*/  BSSY.RECONVERGENT B0, `(.L_x_1142) ;  /* 0x000001e000007945 */ /* 0x000fe20003800200 */
[----:B------:R-:W-:Y:S01]  /*2960*/  ISETP.GE.AND P3, PT, R5, R2, PT ;  /* 0x000000020500720c */ /* 0x000fe20003f66270 */
[----:B---34-:R-:W-:-:S04]  /*2970*/  IMAD.WIDE.U32 R14, R0, UR11, RZ ;  /* 0x0000000b000e7c25 */ /* 0x018fc8000f8e00ff */
[----:B------:R-:W-:Y:S01]  /*2980*/  IMAD R6, R3, UR11, R6 ;  /* 0x0000000b03067c24 */ /* 0x000fe2000f8e0206 */
[----:B------:R-:W-:Y:S05]  /*2990*/  @P0 BRA `(.L_x_1143) ;  /* 0x0000000000640947 */ /* 0x000fea0003800000 */
[----:B------:R-:W3:Y:S01]  /*29a0*/  LDCU.64 UR8, c[0x0][0x3b0] ;  /* 0x00007600ff0877ac */ /* 0x000ee20008000a00 */
[----:B-12---:R-:W-:Y:S01]  /*29b0*/  IADD3 R11, P0, PT, R235, 0x50, RZ ;  /* 0x00000050eb0b7810 */ /* 0x006fe20007f1e0ff */
        /* <DEDUP_REMOVED lines=23> */
.L_x_1143:
[----:B------:R-:W-:Y:S05]  /*2b30*/  BSYNC.RECONVERGENT B0 ;  /* 0x0000000000007941 */ /* 0x000fea0003800200 */
.L_x_1142:
[----:B------:R-:W-:Y:S04]  /*2b40*/  BSSY.RECONVERGENT B0, `(.L_x_1144) ;  /* 0x000001b000007945 */ /* 0x000fe80003800200 */
[----:B------:R-:W-:Y:S05]  /*2b50*/  @P6 BRA `(.L_x_1145) ;  /* 0x0000000000646947 */ /* 0x000fea0003800000 */
[----:B------:R-:W4:Y:S01]  /*2b60*/  LDCU.64 UR8, c[0x0][0x3b0] ;  /* 0x00007600ff0877ac */ /* 0x000f220008000a00 */
[----:B-12---:R-:W-:Y:S01]  /*2b70*/  IADD3 R11, P0, PT, R235, 0x60, RZ ;  /* 0x00000060eb0b7810 */ /* 0x006fe20007f1e0ff */
        /* <DEDUP_REMOVED lines=23> */
.L_x_1145:
[----:B------:R-:W-:Y:S05]  /*2cf0*/  BSYNC.RECONVERGENT B0 ;  /* 0x0000000000007941 */ /* 0x000fea0003800200 */
.L_x_1144:
[----:B------:R-:W-:Y:S04]  /*2d00*/  BSSY.RECONVERGENT B0, `(.L_x_1146) ;  /* 0x000001a000007945 */ /* 0x000fe80003800200 */
[----:B------:R-:W-:Y:S05]  /*2d10*/  @P5 BRA `(.L_x_1147) ;  /* 0x0000000000605947 */ /* 0x000fea0003800000 */
[----:B------:R-:W5:Y:S01]  /*2d20*/  LDCU.64 UR8, c[0x0][0x3b0] ;  /* 0x00007600ff0877ac */ /* 0x000f620008000a00 */
[----:B-12---:R-:W-:Y:S02]  /*2d30*/  IADD3 R10, P0, PT, R235, 0x70, RZ ;  /* 0x00000070eb0a7810 */ /* 0x006fe40007f1e0ff */
        /* <DEDUP_REMOVED lines=22> */
.L_x_1147:
[----:B------:R-:W-:Y:S05]  /*2ea0*/  BSYNC.RECONVERGENT B0 ;  /* 0x0000000000007941 */ /* 0x000fea0003800200 */
.L_x_1146:
[----:B------:R-:W-:Y:S01]  /*2eb0*/  BSSY.RECONVERGENT B0, `(.L_x_1148) ;  /* 0x0000012000007945 */ /* 0x000fe20003800200 */
[----:B------:R-:W-:-:S03]  /*2ec0*/  IADD3 R6, PT, PT, R15, R6, RZ ;  /* 0x000000060f067210 */ /* 0x000fc60007ffe0ff */
[----:B------:R-:W-:Y:S05]  /*2ed0*/  @P4 BRA `(.L_x_1149) ;  /* 0x00000000003c4947 */ /* 0x000fea0003800000 */
[----:B------:R-:W5:Y:S01]  /*2ee0*/  LDCU UR6, c[0x0][0x440] ;  /* 0x00008800ff0677ac */ /* 0x000f620008000800 */
[----:B-1----:R-:W-:-:S04]  /*2ef0*/  LEA R8, P2, R14, R234, 0x1 ;  /* 0x000000ea0e087211 */ /* 0x002fc800078408ff */
        /* <DEDUP_REMOVED lines=13> */
.L_x_1149:
[----:B------:R-:W-:Y:S05]  /*2fd0*/  BSYNC.RECONVERGENT B0 ;  /* 0x0000000000007941 */ /* 0x000fea0003800200 */
.L_x_1148:
[----:B------:R-:W-:Y:S04]  /*2fe0*/  BSSY.RECONVERGENT B0, `(.L_x_1150) ;  /* 0x0000013000007945 */ /* 0x000fe80003800200 */
[----:B------:R-:W-:Y:S05]  /*2ff0*/  @P3 BRA `(.L_x_1151) ;  /* 0x0000000000443947 */ /* 0x000fea0003800000 */
[----:B------:R-:W5:Y:S01]  /*3000*/  LDCU UR6, c[0x0][0x440] ;  /* 0x00008800ff0677ac */ /* 0x000f620008000800 */
[----:B------:R-:W-:-:S04]  /*3010*/  IADD3 R14, P0, PT, R14, UR15, RZ ;  /* 0x0000000f0e0e7c10 */ /* 0x000fc8000ff1e0ff */
[----:B------:R-:W-:Y:S02]  /*3020*/  IADD3.X R6, PT, PT, R6, UR14, RZ, P0, !PT ;  /* 0x0000000e06067c10 */ /* 0x000fe400087fe4ff */
        /* <DEDUP_REMOVED lines=14> */
.L_x_1151:
[----:B------:R-:W-:Y:S05]  /*3110*/  BSYNC.RECONVERGENT B0 ;  /* 0x0000000000007941 */ /* 0x000fea0003800200 */
.L_x_1150:
[----:B------:R-:W0:Y:S01]  /*3120*/  LDGDEPBAR ;  /* 0x00000000000079af */ /* 0x000e220000000000 */
[C---:B-1----:R-:W-:Y:S01]  /*3130*/  SHF.L.U64.HI R9, R170.reuse, 0x5, R171 ;  /* 0x00000005aa097819 */ /* 0x042fe200000102ab */
[----:B------:R-:W-:Y:S01]  /*3140*/  BSSY.RECONVERGENT B0, `(.L_x_1152) ;  /* 0x000001e000007945 */ /* 0x000fe20003800200 */
[----:B--2---:R-:W-:Y:S02]  /*3150*/  SHF.L.U32 R10, R170, 0x5, RZ ;  /* 0x00000005aa0a7819 */ /* 0x004fe400000006ff */
[----:B------:R-:W-:Y:S01]  /*3160*/  SHF.L.U32 R222, R237, 0x6, RZ ;  /* 0x00000006edde7819 */ /* 0x000fe200000006ff */
[----:B------:R-:W-:-:S03]  /*3170*/  IMAD R9, R9, R0, RZ ;  /* 0x0000000009097224 */ /* 0x000fc600078e02ff */
[----:B------:R-:W-:Y:S01]  /*3180*/  LOP3.LUT R13, R222, 0x1c0, RZ, 0xc0, !PT ;  /* 0x000001c0de0d7812 */ /* 0x000fe200078ec0ff */
[----:B------:R-:W-:Y:S02]  /*3190*/  IMAD R9, R3, R10, R9 ;  /* 0x0000000a03097224 */ /* 0x000fe400078e0209 */
[----:B------:R-:W-:Y:S01]  /*31a0*/  IMAD.WIDE.U32 R10, R10, R0, RZ ;  /* 0x000000000a0a7225 */ /* 0x000fe200078e00ff */
[----:B------:R-:W-:-:S04]  /*31b0*/  LOP3.LUT R3, R13, 0x38, R4, 0xf8, !PT ;  /* 0x000000380d037812 */ /* 0x000fc800078ef804 */
[----:B------:R-:W-:Y:S01]  /*31c0*/  IADD3 R9, PT, PT, R11, R9, RZ ;  /* 0x000000090b097210 */ /* 0x000fe20007ffe0ff */
[----:B------:R-:W-:-:S04]  /*31d0*/  DEPBAR.LE SB0, 0x0 ;  /* 0x000080000000791a */ /* 0x000fc80000000000 */
[----:B------:R-:W-:Y:S06]  /*31e0*/  BAR.SYNC.DEFER_BLOCKING 0x0 ;  /* 0x0000000000007b1d */ /* 0x000fec0000010000 */
        /* <DEDUP_REMOVED lines=17> */
.L_x_1153:
[----:B------:R2:W-:Y:S04]  /*3300*/  STS.128 [R239+0xa000], RZ ;  /* 0x00a000ffef007388 */ /* 0x0005e80000000c00 */
[----:B------:R2:W-:Y:S02]  /*3310*/  STS.128 [R239+0xb000], RZ ;  /* 0x00b000ffef007388 */ /* 0x0005e40000000c00 */
.L_x_1154:
[----:B------:R-:W-:Y:S05]  /*3320*/  BSYNC.RECONVERGENT B0 ;  /* 0x0000000000007941 */ /* 0x000fea0003800200 */
.L_x_1152:
[----:B------:R-:W-:Y:S01]  /*3330*/  ISETP.GE.AND P0, PT, R5, R2, PT ;  /* 0x000000020500720c */ /* 0x000fe20003f06270 */
[C---:B------:R-:W-:Y:S01]  /*3340*/  IMAD.SHL.U32 R225, R237.reuse, 0x20, RZ ;  /* 0x00000020ede17824 */ /* 0x040fe200078e00ff */
[----:B------:R-:W-:Y:S01]  /*3350*/  SHF.R.U32.HI R6, RZ, 0x1, R237 ;  /* 0x00000001ff067819 */ /* 0x000fe200000116ed */
[----:B------:R-:W-:Y:S01]  /*3360*/  BSSY.RECONVERGENT B0, `(.L_x_1155) ;  /* 0x000001e000007945 */ /* 0x000fe20003800200 */
[----:B------:R-:W-:Y:S02]  /*3370*/  LOP3.LUT R4, R237, 0x8, RZ, 0xc0, !PT ;  /* 0x00000008ed047812 */ /* 0x000fe400078ec0ff */
[----:B------:R-:W-:Y:S02]  /*3380*/  LOP3.LUT R2, R222, 0x200, RZ, 0xc0, !PT ;  /* 0x00000200de027812 */ /* 0x000fe400078ec0ff */
[----:B------:R-:W-:Y:S02]  /*3390*/  LOP3.LUT R225, R225, 0x7c00, RZ, 0xc0, !PT ;  /* 0x00007c00e1e17812 */ /* 0x000fe400078ec0ff */
[----:B------:R-:W-:-:S02]  /*33a0*/  LOP3.LUT R5, R3, 0x8, R6, 0x78, !PT ;  /* 0x0000000803057812 */ /* 0x000fc400078e7806 */
[----:B------:R-:W-:Y:S01]  /*33b0*/  LOP3.LUT R3, R3, R4, RZ, 0x3c, !PT ;  /* 0x0000000403037212 */ /* 0x000fe200078e3cff */
[----:B------:R1:W-:Y:S01]  /*33c0*/  @P0 STS.128 [R239+0xa800], RZ ;  /* 0x00a800ffef000388 */ /* 0x0003e20000000c00 */
[----:B------:R-:W-:Y:S02]  /*33d0*/  LOP3.LUT R222, R222, 0x400, RZ, 0xc0, !PT ;  /* 0x00000400dede7812 */ /* 0x000fe400078ec0ff */
[----:B------:R-:W-:Y:S01]  /*33e0*/  IADD3 R225, PT, PT, R5, R2, R225 ;  /* 0x0000000205e17210 */ /* 0x000fe20007ffe0e1 */
[----:B------:R1:W-:Y:S02]  /*33f0*/  @P0 STS.128 [R239+0xb800], RZ ;  /* 0x00b800ffef000388 */ /* 0x0003e40000000c00 */
[----:B------:R-:W-:Y:S01]  /*3400*/  IMAD R222, R3, 0x2, R222 ;  /* 0x0000000203de7824 */ /* 0x000fe200078e02de */
[----:B------:R-:W-:Y:S01]  /*3410*/  LEA R225, R225, UR5, 0x1 ;  /* 0x00000005e1e17c11 */ /* 0x000fe2000f8e08ff */
[----:B------:R-:W-:Y:S06]  /*3420*/  @P0 BRA `(.L_x_1156) ;  /* 0x0000000000440947 */ /* 0x000fec0003800000 */
        /* <DEDUP_REMOVED lines=17> */
.L_x_1156:
[----:B------:R-:W-:Y:S05]  /*3540*/  BSYNC.RECONVERGENT B0 ;  /* 0x0000000000007941 */ /* 0x000fea0003800200 */
.L_x_1155:
[----:B------:R-:W-:Y:S01]  /*3550*/  LDSM.16.M88.4 R56, [R225] ;  /* 0x00000000e138783b */ /* 0x000fe20000000200 */
[----:B------:R-:W-:Y:S01]  /*3560*/  IMAD.MOV.U32 R4, RZ, RZ, 0x10 ;  /* 0x00000010ff047424 */ /* 0x000fe200078e00ff */
[C---:B------:R-:W-:Y:S01]  /*3570*/  LOP3.LUT P0, RZ, R237.reuse, 0x2, RZ, 0xc0, !PT ;  /* 0x00000002edff7812 */ /* 0x040fe2000780c0ff */
[----:B------:R-:W-:Y:S01]  /*3580*/  VIADD R223, R222, UR5 ;  /* 0x00000005dedf7c36 */ /* 0x000fe20008000000 */
[----:B------:R-:W5:Y:S01]  /*3590*/  LDSM.16.M88.4 R68, [R222+UR5+0x8000] ;  /* 0x00800005de44783b */ /* 0x000f620008000200 */
[----:B------:R-:W-:Y:S01]  /*35a0*/  IMAD.MOV.U32 R215, RZ, RZ, 0x20 ;  /* 0x00000020ffd77424 */ /* 0x000fe200078e00ff */
[----:B------:R-:W-:Y:S02]  /*35b0*/  SEL R4, R4, 0xfffffff0, !P0 ;  /* 0xfffffff004047807 */ /* 0x000fe40004000000 */
[----:B------:R-:W2:Y:S01]  /*35c0*/  LDSM.16.M88.4 R60, [R225+0x2000] ;  /* 0x00200000e13c783b */ /* 0x000ea20000000200 */
[----:B------:R-:W-:Y:S02]  /*35d0*/  LOP3.LUT P1, RZ, R237, 0x4, RZ, 0xc0, !PT ;  /* 0x00000004edff7812 */ /* 0x000fe4000782c0ff */
[C---:B------:R-:W-:Y:S01]  /*35e0*/  IMAD R88, R4.reuse, 0x2, R223 ;  /* 0x0000000204587824 */ /* 0x040fe200078e02df */
[----:B------:R-:W2:Y:S01]  /*35f0*/  LDSM.16.M88.4 R48, [R222+UR5+0x8800] ;  /* 0x00880005de30783b */ /* 0x000ea20008000200 */
[----:B------:R-:W-:Y:S01]  /*3600*/  IMAD R90, R4, 0x2, R225 ;  /* 0x00000002045a7824 */ /* 0x000fe200078e02e1 */
[----:B-1----:R-:W-:-:S02]  /*3610*/  SEL R2, R215, 0xffffffe0, !P1 ;  /* 0xffffffe0d7027807 */ /* 0x002fc40004800000 */
[----:B------:R-:W-:Y:S03]  /*3620*/  LDSM.16.M88.4 R40, [R88+0x8000] ;  /* 0x008000005828783b */ /* 0x000fe60000000200 */
[C---:B------:R-:W-:Y:S01]  /*3630*/  IMAD R91, R2.reuse, 0x2, R225 ;  /* 0x00000002025b7824 */ /* 0x040fe200078e02e1 */
[----:B------:R-:W1:Y:S01]  /*3640*/  LDSM.16.M88.4 R44, [R90+0x2000] ;  /* 0x002000005a2c783b */ /* 0x000e620000000200 */
[----:B------:R-:W-:Y:S02]  /*3650*/  IMAD R89, R2, 0x2, R223 ;  /* 0x0000000202597824 */ /* 0x000fe400078e02df */
[C---:B------:R-:W-:Y:S01]  /*3660*/  IMAD R6, R4.reuse, 0x2, R91 ;  /* 0x0000000204067824 */ /* 0x040fe200078e025b */
[----:B---34-:R-:W3:Y:S01]  /*3670*/  LDSM.16.M88.4 R16, [R90] ;  /* 0x000000005a10783b */ /* 0x018ee20000000200 */
[----:B------:R-:W-:-:S03]  /*3680*/  IMAD R3, R4, 0x2, R89 ;  /* 0x0000000204037824 */ /* 0x000fc600078e0259 */
[----:B------:R-:W4:Y:S04]  /*3690*/  LDSM.16.M88.4 R20, [R88+0x8800] ;  /* 0x008800005814783b */ /* 0x000f280000000200 */
[----:B------:R-:W-:Y:S04]  /*36a0*/  LDSM.16.M88.4 R12, [R91+0x2000] ;  /* 0x002000005b0c783b */ /* 0x000fe80000000200 */
[----:B------:R-:W4:Y:S04]  /*36b0*/  LDSM.16.M88.4 R8, [R89+0x8000] ;  /* 0x008000005908783b */ /* 0x000f280000000200 */
[----:B------:R-:W4:Y:S01]  /*36c0*/  LDSM.16.M88.4 R72, [R91] ;  /* 0x000000005b48783b */ /* 0x000f220000000200 */
[-C--:B-----5:R-:W-:Y:S03]  /*36d0*/  HMMA.16816.F32 R36, R56, R68.reuse, RZ ;  /* 0x000000443824723c */ /* 0x0a0fe600000018ff */
[----:B------:R-:W5:Y:S04]  /*36e0*/  LDSM.16.M88.4 R76, [R89+0x8800] ;  /* 0x00880000594c783b */ /* 0x000f680000000200 */
[----:B------:R-:W-:Y:S01]  /*36f0*/  LDSM.16.M88.4 R52, [R6+0x2000] ;  /* 0x002000000634783b */ /* 0x000fe20000000200 */
[C---:B--2---:R-:W-:Y:S03]  /*3700*/  HMMA.16816.F32 R32, R60.reuse, R68, RZ ;  /* 0x000000443c20723c */ /* 0x044fe600000018ff */
[----:B------:R-:W-:Y:S04]  /*3710*/  LDSM.16.M88.4 R84, [R88+0x9000] ;  /* 0x009000005854783b */ /* 0x000fe80000000200 */
[----:B------:R-:W-:Y:S01]  /*3720*/  LDSM.16.M88.4 R80, [R90+0x4000] ;  /* 0x004000005a50783b */ /* 0x000fe20000000200 */
[-C--:B------:R-:W-:Y:S03]  /*3730*/  HMMA.16816.F32 R28, R60, R70.reuse, RZ ;  /* 0x000000463c1c723c */ /* 0x080fe600000018ff */
[----:B------:R-:W0:Y:S05]  /*3740*/  LDGDEPBAR ;  /* 0x00000000000079af */ /* 0x000e2a0000000000 */
[----:B------:R-:W-:Y:S08]  /*3750*/  HMMA.16816.F32 R68, R56, R70, RZ ;  /* 0x000000463844723c */ /* 0x000ff000000018ff */
[C---:B------:R-:W-:Y:S08]  /*3760*/  HMMA.16816.F32 R24, R60.reuse, R48, RZ ;  /* 0x000000303c18723c */ /* 0x040ff000000018ff */
[----:B------:R-:W-:Y:S08]  /*3770*/  HMMA.16816.F32 R60, R60, R50, RZ ;  /* 0x000000323c3c723c */ /* 0x000ff000000018ff */
[C---:B------:R-:W-:Y:S08]  /*3780*/  HMMA.16816.F32 R64, R56.reuse, R48, RZ ;  /* 0x000000303840723c */ /* 0x040ff000000018ff */
[----:B------:R-:W-:Y:S01]  /*3790*/  HMMA.16816.F32 R56, R56, R50, RZ ;  /* 0x000000323838723c */ /* 0x000fe200000018ff */
[----:B------:R-:W-:Y:S07]  /*37a0*/  LDSM.16.M88.4 R48, [R3+0x8000] ;  /* 0x008000000330783b */ /* 0x000fee0000000200 */
[C---:B-1----:R-:W-:Y:S08]  /*37b0*/  HMMA.16816.F32 R32, R44.reuse, R40, R32 ;  /* 0x000000282c20723c */ /* 0x042ff00000001820 */
[----:B------:R-:W-:Y:S08]  /*37c0*/  HMMA.16816.F32 R28, R44, R42, R28 ;  /* 0x0000002a2c1c723c */ /* 0x000ff0000000181c */
[C---:B---3--:R-:W-:Y:S08]  /*37d0*/  HMMA.16816.F32 R36, R16.reuse, R40, R36 ;  /* 0x000000281024723c */ /* 0x048ff00000001824 */
[----:B------:R-:W-:Y:S01]  /*37e0*/  HMMA.16816.F32 R68, R16, R42, R68 ;  /* 0x0000002a1044723c */ /* 0x000fe20000001844 */
[----:B------:R-:W1:Y:S07]  /*37f0*/  LDSM.16.M88.4 R40, [R6] ;  /* 0x000000000628783b */ /* 0x000e6e0000000200 */
[C---:B----4-:R-:W-:Y:S08]  /*3800*/  HMMA.16816.F32 R24, R44.reuse, R20, R24 ;  /* 0x000000142c18723c */ /* 0x050ff00000001818 */
[----:B------:R-:W-:Y:S01]  /*3810*/  HMMA.16816.F32 R60, R44, R22, R60 ;  /* 0x000000162c3c723c */ /* 0x000fe2000000183c */
[----:B------:R-:W2:Y:S07]  /*3820*/  LDSM.16.M88.4 R44, [R3+0x8800] ;  /* 0x00880000032c783b */ /* 0x000eae0000000200 */
[C---:B------:R-:W-:Y:S08]  /*3830*/  HMMA.16816.F32 R64, R16.reuse, R20, R64 ;  /* 0x000000141040723c */ /* 0x040ff00000001840 */
[----:B------:R-:W-:Y:S01]  /*3840*/  HMMA.16816.F32 R56, R16, R22, R56 ;  /* 0x000000161038723c */ /* 0x000fe20000001838 */
[----:B------:R-:W-:Y:S04]  /*3850*/  LDSM.16.M88.4 R16, [R222+UR5+0x9000] ;  /* 0x00900005de10783b */ /* 0x000fe80008000200 */
[----:B------:R-:W-:Y:S03]  /*3860*/  LDSM.16.M88.4 R20, [R225+0x6000] ;  /* 0x00600000e114783b */ /* 0x000fe60000000200 */
[C---:B------:R-:W-:Y:S08]  /*3870*/  HMMA.16816.F32 R32, R12.reuse, R8, R32 ;  /* 0x000000080c20723c */ /* 0x040ff00000001820 */
[----:B------:R-:W-:Y:S08]  /*3880*/  HMMA.16816.F32 R28, R12, R10, R28 ;  /* 0x0000000a0c1c723c */ /* 0x000ff0000000181c */
[C---:B------:R-:W-:Y:S08]  /*3890*/  HMMA.16816.F32 R36, R72.reuse, R8, R36 ;  /* 0x000000084824723c */ /* 0x040ff00000001824 */
[----:B------:R-:W-:Y:S01]  /*38a0*/  HMMA.16816.F32 R68, R72, R10, R68 ;  /* 0x0000000a4844723c */ /* 0x000fe20000001844 */
[----:B------:R-:W3:Y:S07]  /*38b0*/  LDSM.16.M88.4 R8, [R225+0x4000] ;  /* 0x00400000e108783b */ /* 0x000eee0000000200 */
[C---:B-----5:R-:W-:Y:S08]  /*38c0*/  HMMA.16816.F32 R24, R12.reuse, R76, R24 ;  /* 0x0000004c0c18723c */ /* 0x060ff00000001818 */
[----:B------:R-:W-:Y:S01]  /*38d0*/  HMMA.16816.F32 R60, R12, R78, R60 ;  /* 0x0000004e0c3c723c */ /* 0x000fe2000000183c */
[----:B------:R-:W4:Y:S07]  /*38e0*/  LDSM.16.M88.4 R12, [R222+UR5+0x9800] ;  /* 0x00980005de0c783b */ /* 0x000f2e0008000200 */
[C---:B------:R-:W-:Y:S08]  /*38f0*/  HMMA.16816.F32 R64, R72.reuse, R76, R64 ;  /* 0x0000004c4840723c */ /* 0x040ff00000001840 */
[----:B------:R-:W-:Y:S01]  /*3900*/  HMMA.16816.F32 R56, R72, R78, R56 ;  /* 0x0000004e4838723c */ /* 0x000fe20000001838 */
[----:B------:R-:W5:Y:S04]  /*3910*/  LDSM.16.M88.4 R76, [R90+0x6000] ;  /* 0x006000005a4c783b */ /* 0x000f680000000200 */
[----:B------:R-:W5:Y:S03]  /*3920*/  LDSM.16.M88.4 R72, [R88+0x9800] ;  /* 0x009800005848783b */ /* 0x000f660000000200 */
[-C--:B-1----:R-:W-:Y:S08]  /*3930*/  HMMA.16816.F32 R36, R40, R48.reuse, R36 ;  /* 0x000000302824723c */ /* 0x082ff00000001824 */
[C---:B------:R-:W-:Y:S08]  /*3940*/  HMMA.16816.F32 R32, R52.reuse, R48, R32 ;  /* 0x000000303420723c */ /* 0x040ff00000001820 */
[C---:B------:R-:W-:Y:S08]  /*3950*/  HMMA.16816.F32 R28, R52.reuse, R50, R28 ;  /* 0x00000032341c723c */ /* 0x040ff0000000181c */
[C---:B--2---:R-:W-:Y:S08]  /*3960*/  HMMA.16816.F32 R24, R52.reuse, R44, R24 ;  /* 0x0000002c3418723c */ /* 0x044ff00000001818 */
[----:B------:R-:W-:Y:S01]  /*3970*/  HMMA.16816.F32 R60, R52, R46, R60 ;  /* 0x0000002e343c723c */ /* 0x000fe2000000183c */
[----:B------:R-:W-:Y:S07]  /*3980*/  LDSM.16.M88.4 R52, [R91+0x4000] ;  /* 0x004000005b34783b */ /* 0x000fee0000000200 */
[C---:B------:R-:W-:Y:S01]  /*3990*/  HMMA.16816.F32 R68, R40.reuse, R50, R68 ;  /* 0x000000322844723c */ /* 0x040fe20000001844 */
[----:B------:R-:W-:Y:S07]  /*39a0*/  LDSM.16.M88.4 R48, [R91+0x6000] ;  /* 0x006000005b30783b */ /* 0x000fee0000000200 */
[C---:B------:R-:W-:Y:S08]  /*39b0*/  HMMA.16816.F32 R64, R40.reuse, R44, R64 ;  /* 0x0000002c2840723c */ /* 0x040ff00000001840 */
[----:B------:R-:W-:Y:S01]  /*39c0*/  HMMA.16816.F32 R56, R40, R46, R56 ;  /* 0x0000002e2838723c */ /* 0x000fe20000001838 */
[----:B------:R-:W1:Y:S04]  /*39d0*/  LDSM.16.M88.4 R44, [R89+0x9000] ;  /* 0x00900000592c783b */ /* 0x000e680000000200 */
[----:B------:R-:W2:Y:S03]  /*39e0*/  LDSM.16.M88.4 R40, [R89+0x9800] ;  /* 0x009800005928783b */ /* 0x000ea60000000200 */
[-C--:B---3--:R-:W-:Y:S08]  /*39f0*/  HMMA.16816.F32 R36, R8, R16.reuse, R36 ;  /* 0x000000100824723c */ /* 0x088ff00000001824 */
[C---:B------:R-:W-:Y:S08]  /*3a00*/  HMMA.16816.F32 R32, R20.reuse, R16, R32 ;  /* 0x000000101420723c */ /* 0x040ff00000001820 */
[C---:B------:R-:W-:Y:S08]  /*3a10*/  HMMA.16816.F32 R28, R20.reuse, R18, R28 ;  /* 0x00000012141c723c */ /* 0x040ff0000000181c */
[C---:B----4-:R-:W-:Y:S08]  /*3a20*/  HMMA.16816.F32 R24, R20.reuse, R12, R24 ;  /* 0x0000000c1418723c */ /* 0x050ff00000001818 */
[----:B------:R-:W-:Y:S01]  /*3a30*/  HMMA.16816.F32 R60, R20, R14, R60 ;  /* 0x0000000e143c723c */ /* 0x000fe2000000183c */
[----:B------:R-:W-:Y:S07]  /*3a40*/  LDSM.16.M88.4 R20, [R6+0x4000] ;  /* 0x004000000614783b */ /* 0x000fee0000000200 */
[C---:B------:R-:W-:Y:S01]  /*3a50*/  HMMA.16816.F32 R68, R8.reuse, R18, R68 ;  /* 0x000000120844723c */ /* 0x040fe20000001844 */
[----:B------:R-:W-:Y:S07]  /*3a60*/  LDSM.16.M88.4 R16, [R6+0x6000] ;  /* 0x006000000610783b */ /* 0x000fee0000000200 */
[C---:B------:R-:W-:Y:S08]  /*3a70*/  HMMA.16816.F32 R64, R8.reuse, R12, R64 ;  /* 0x0000000c0840723c */ /* 0x040ff00000001840 */
[----:B------:R-:W-:Y:S01]  /*3a80*/  HMMA.16816.F32 R56, R8, R14, R56 ;  /* 0x0000000e0838723c */ /* 0x000fe20000001838 */
[----:B------:R-:W3:Y:S04]  /*3a90*/  LDSM.16.M88.4 R12, [R3+0x9000] ;  /* 0x00900000030c783b */ /* 0x000ee80000000200 */
[----:B------:R4:W3:Y:S01]  /*3aa0*/  LDSM.16.M88.4 R8, [R3+0x9800] ;  /* 0x009800000308783b */ /* 0x0008e20000000200 */
[----:B------:R-:W-:-:S04]  /*3ab0*/  DEPBAR.LE SB0, 0x0 ;  /* 0x000080000000791a */ /* 0x000fc80000000000 */
[-C--:B------:R-:W-:Y:S08]  /*3ac0*/  HMMA.16816.F32 R36, R80, R84.reuse, R36 ;  /* 0x000000545024723c */ /* 0x080ff00000001824 */
[C---:B-----5:R-:W-:Y:S08]  /*3ad0*/  HMMA.16816.F32 R32, R76.reuse, R84, R32 ;  /* 0x000000544c20723c */ /* 0x060ff00000001820 */
[----:B------:R-:W-:Y:S01]  /*3ae0*/  HMMA.16816.F32 R28, R76, R86, R28 ;  /* 0x000000564c1c723c */ /* 0x000fe2000000181c */
[----:B----4-:R-:W-:-:S05]  /*3af0*/  IMAD.SHL.U32 R3, R237, 0x2, RZ ;  /* 0x00000002ed037824 */ /* 0x010fca00078e00ff */
[----:B------:R-:W-:Y:S02]  /*3b00*/  LOP3.LUT R3, R3, 0x6, RZ, 0xc0, !PT ;  /* 0x0000000603037812 */ /* 0x000fe400078ec0ff */
[----:B------:R-:W-:Y:S03]  /*3b10*/  HMMA.16816.F32 R24, R76, R72, R24 ;  /* 0x000000484c18723c */ /* 0x000fe60000001818 */
[----:B------:R-:W-:-:S05]  /*3b20*/  IMAD R0, R0, 0x20, R3 ;  /* 0x0000002000007824 */ /* 0x000fca00078e0203 */
[----:B------:R-:W-:Y:S01]  /*3b30*/  HMMA.16816.F32 R60, R76, R74, R60 ;  /* 0x0000004a4c3c723c */ /* 0x000fe2000000183c */
[C---:B------:R-:W-:Y:S01]  /*3b40*/  ISETP.GE.AND P4, PT, R0.reuse, R7, PT ;  /* 0x000000070000720c */ /* 0x040fe20003f86270 */
[----:B------:R-:W-:-:S05]  /*3b50*/  VIADD R6, R0, 0x10 ;  /* 0x0000001000067836 */ /* 0x000fca0000000000 */
[----:B------:R-:W-:Y:S01]  /*3b60*/  ISETP.GE.AND P5, PT, R6, R7, PT ;  /* 0x000000070600720c */ /* 0x000fe20003fa6270 */
[----:B------:R-:W-:Y:S01]  /*3b70*/  HMMA.16816.F32 R68, R80, R86, R68 ;  /* 0x000000565044723c */ /* 0x000fe20000001844 */
[----:B------:R-:W-:Y:S02]  /*3b80*/  VIADD R6, R0, 0x11 ;  /* 0x0000001100067836 */ /* 0x000fe40000000000 */
[----:B------:R-:W-:-:S03]  /*3b90*/  P2R R3, PR, RZ, 0x20 ;  /* 0x00000020ff037803 */ /* 0x000fc60000000000 */
[-C--:B------:R-:W-:Y:S01]  /*3ba0*/  ISETP.GE.AND P6, PT, R6, R7.reuse, PT ;  /* 0x000000070600720c */ /* 0x080fe20003fc6270 */
[----:B------:R-:W-:Y:S01]  /*3bb0*/  VIADD R6, R0, 0x18 ;  /* 0x0000001800067836 */ /* 0x000fe20000000000 */
[----:B-1----:R-:W-:Y:S04]  /*3bc0*/  HMMA.16816.F32 R36, R52, R44, R36 ;  /* 0x0000002c3424723c */ /* 0x002fe80000001824 */
[----:B------:R-:W-:-:S04]  /*3bd0*/  ISETP.GE.AND P5, PT, R6, R7, PT ;  /* 0x000000070600720c */ /* 0x000fc80003fa6270 */
[C---:B------:R-:W-:Y:S08]  /*3be0*/  HMMA.16816.F32 R32, R48.reuse, R44, R32 ;  /* 0x0000002c3020723c */ /* 0x040ff00000001820 */
[C---:B------:R-:W-:Y:S08]  /*3bf0*/  HMMA.16816.F32 R28, R48.reuse, R46, R28 ;  /* 0x0000002e301c723c */ /* 0x040ff0000000181c */
[C---:B--2---:R-:W-:Y:S08]  /*3c00*/  HMMA.16816.F32 R24, R48.reuse, R40, R24 ;  /* 0x000000283018723c */ /* 0x044ff00000001818 */
[----:B------:R-:W-:Y:S08]  /*3c10*/  HMMA.16816.F32 R60, R48, R42, R60 ;  /* 0x0000002a303c723c */ /* 0x000ff0000000183c */
[----:B------:R-:W-:Y:S08]  /*3c20*/  HMMA.16816.F32 R68, R52, R46, R68 ;  /* 0x0000002e3444723c */ /* 0x000ff00000001844 */
[C---:B------:R-:W-:Y:S08]  /*3c30*/  HMMA.16816.F32 R64, R80.reuse, R72, R64 ;  /* 0x000000485040723c */ /* 0x040ff00000001840 */
[----:B------:R-:W-:Y:S08]  /*3c40*/  HMMA.16816.F32 R56, R80, R74, R56 ;  /* 0x0000004a5038723c */ /* 0x000ff00000001838 */
[-C--:B---3--:R-:W-:Y:S08]  /*3c50*/  HMMA.16816.F32 R36, R20, R12.reuse, R36 ;  /* 0x0000000c1424723c */ /* 0x088ff00000001824 */
[----:B------:R-:W-:Y:S01]  /*3c60*/  HMMA.16816.F32 R32, R16, R12, R32 ;  /* 0x0000000c1020723c */ /* 0x000fe20000001820 */
[----:B------:R-:W-:-:S05]  /*3c70*/  VIADD R12, R0, 0x9 ;  /* 0x00000009000c7836 */ /* 0x000fca0000000000 */
[----:B------:R-:W-:Y:S02]  /*3c80*/  ISETP.GE.AND P0, PT, R12, R7, PT ;  /* 0x000000070c00720c */ /* 0x000fe40003f06270 */
[----:B------:R-:W-:Y:S03]  /*3c90*/  HMMA.16816.F32 R28, R16, R14, R28 ;  /* 0x0000000e101c723c */ /* 0x000fe6000000181c */
[----:B------:R-:W-:Y:S02]  /*3ca0*/  FSEL R13, R38, -INF , !P4 ;  /* 0xff800000260d7808 */ /* 0x000fe40006000000 */
[----:B------:R-:W-:-:S03]  /*3cb0*/  FSEL R36, R36, -INF , !P4 ;  /* 0xff80000024247808 */ /* 0x000fc60006000000 */
[----:B------:R-:W-:Y:S03]  /*3cc0*/  HMMA.16816.F32 R24, R16, R8, R24 ;  /* 0x000000081018723c */ /* 0x000fe60000001818 */
[----:B------:R-:W-:Y:S02]  /*3cd0*/  FSEL R34, R34, -INF , !P4 ;  /* 0xff80000022227808 */ /* 0x000fe40006000000 */
[----:B------:R-:W-:-:S03]  /*3ce0*/  FSEL R32, R32, -INF , !P4 ;  /* 0xff80000020207808 */ /* 0x000fc60006000000 */
[----:B------:R-:W-:Y:S01]  /*3cf0*/  HMMA.16816.F32 R60, R16, R10, R60 ;  /* 0x0000000a103c723c */ /* 0x000fe2000000183c */
[C---:B------:R-:W-:Y:S02]  /*3d00*/  VIADD R18, R0.reuse, 0x1 ;  /* 0x0000000100127836 */ /* 0x040fe40000000000 */
[C---:B------:R-:W-:Y:S02]  /*3d10*/  VIADD R16, R0.reuse, 0x8 ;  /* 0x0000000800107836 */ /* 0x040fe40000000000 */
[----:B------:R-:W-:Y:S01]  /*3d20*/  VIADD R0, R0, 0x19 ;  /* 0x0000001900007836 */ /* 0x000fe20000000000 */
[----:B------:R-:W-:Y:S01]  /*3d30*/  BAR.SYNC.DEFER_BLOCKING 0x0 ;  /* 0x0000000000007b1d */ /* 0x000fe20000010000 */
[-C--:B------:R-:W-:Y:S01]  /*3d40*/  ISETP.GE.AND P3, PT, R18, R7.reuse, PT ;  /* 0x000000071200720c */ /* 0x080fe20003f66270 */
[----:B------:R-:W-:Y:S01]  /*3d50*/  HMMA.16816.F32 R68, R20, R14, R68 ;  /* 0x0000000e1444723c */ /* 0x000fe20000001844 */
[----:B------:R-:W-:Y:S02]  /*3d60*/  ISETP.GE.AND P2, PT, R16, R7, PT ;  /* 0x000000071000720c */ /* 0x000fe40003f46270 */
[----:B------:R-:W-:-:S02]  /*3d70*/  FSEL R16, R35, -INF , !P3 ;  /* 0xff80000023107808 */ /* 0x000fc40005800000 */
[----:B------:R-:W-:Y:S02]  /*3d80*/  FSEL R38, R33, -INF , !P3 ;  /* 0xff80000021267808 */ /* 0x000fe40005800000 */
[----:B------:R-:W-:Y:S01]  /*3d90*/  FSEL R39, R39, -INF , !P3 ;  /* 0xff80000027277808 */ /* 0x000fe20005800000 */
[C---:B------:R-:W-:Y:S01]  /*3da0*/  HMMA.16816.F32 R64, R52.reuse, R40, R64 ;  /* 0x000000283440723c */ /* 0x040fe20000001840 */
[----:B------:R-:W-:Y:S02]  /*3db0*/  FSEL R12, R37, -INF , !P3 ;  /* 0xff800000250c7808 */ /* 0x000fe40005800000 */
[----:B------:R-:W-:Y:S02]  /*3dc0*/  ISETP.GE.U32.AND P3, PT, R7, 0x21, PT ;  /* 0x000000210700780c */ /* 0x000fe40003f66070 */
[----:B------:R-:W-:Y:S02]  /*3dd0*/  FSEL R30, R30, -INF , !P2 ;  /* 0xff8000001e1e7808 */ /* 0x000fe40005000000 */
[----:B------:R-:W-:Y:S01]  /*3de0*/  FSEL R40, R28, -INF , !P2 ;  /* 0xff8000001c287808 */ /* 0x000fe20005000000 */
[----:B------:R-:W-:Y:S01]  /*3df0*/  HMMA.16816.F32 R56, R52, R42, R56 ;  /* 0x0000002a3438723c */ /* 0x000fe20000001838 */
[----:B------:R-:W-:-:S02]  /*3e00*/  FSEL R18, R31, -INF , !P0 ;  /* 0xff8000001f127808 */ /* 0x000fc40004000000 */
[----:B------:R-:W-:Y:S02]  /*3e10*/  FSEL R15, R70, -INF , !P2 ;  /* 0xff800000460f7808 */ /* 0x000fe40005000000 */
[----:B------:R-:W-:Y:S02]  /*3e20*/  FSEL R68, R68, -INF , !P2 ;  /* 0xff80000044447808 */ /* 0x000fe40005000000 */
[----:B------:R-:W-:Y:S02]  /*3e30*/  ISETP.NE.AND P2, PT, R3, RZ, PT ;  /* 0x000000ff0300720c */ /* 0x000fe40003f45270 */
[----:B------:R-:W-:Y:S02]  /*3e40*/  FSEL R28, R29, -INF , !P0 ;  /* 0xff8000001d1c7808 */ /* 0x000fe40004000000 */
[----:B------:R-:W-:Y:S01]  /*3e50*/  FSEL R71, R71, -INF , !P0 ;  /* 0xff80000047477808 */ /* 0x000fe20004000000 */
[----:B------:R-:W-:Y:S01]  /*3e60*/  HMMA.16816.F32 R64, R20, R8, R64 ;  /* 0x000000081440723c */ /* 0x000fe20000001840 */
[----:B------:R-:W-:-:S02]  /*3e70*/  FSEL R14, R69, -INF , !P0 ;  /* 0xff800000450e7808 */ /* 0x000fc40004000000 */
[----:B------:R-:W-:Y:S02]  /*3e80*/  ISETP.GE.AND P4, PT, R0, R7, PT ;  /* 0x000000070000720c */ /* 0x000fe40003f86270 */
[----:B------:R-:W-:Y:S02]  /*3e90*/  FSEL R100, R26, -INF , !P2 ;  /* 0xff8000001a647808 */ /* 0x000fe40005000000 */
[----:B------:R-:W-:Y:S01]  /*3ea0*/  FSEL R8, R24, -INF , !P2 ;  /* 0xff80000018087808 */ /* 0x000fe20005000000 */
[----:B------:R-:W-:Y:S01]  /*3eb0*/  HMMA.16816.F32 R56, R20, R10, R56 ;  /* 0x0000000a1438723c */ /* 0x000fe20000001838 */
[----:B------:R-:W-:Y:S01]  /*3ec0*/  FSEL R101, R27, -INF , !P6 ;  /* 0xff8000001b657808 */ /* 0x000fe20007000000 */
[----:B------:R-:W-:-:S03]  /*3ed0*/  NOP ;  /* 0x0000000000007918 */ /* 0x000fc60000000000 */
[----:B------:R-:W-:-:S15]  /*3ee0*/  @!P3 BRA `(.L_x_1157) ;  /* 0x000000000088b947 */ /* 0x000fde0003800000 */
[----:B------:R-:W-:-:S05]  /*3ef0*/  LEA.HI.SX32 R6, R164, 0xfffffffe, 0x1b ;  /* 0xfffffffea4067811 */ /* 0x000fca00078fdaff */
[C---:B------:R-:W-:Y:S01]  /*3f00*/  IMAD R9, R6.reuse, UR4, RZ ;  /* 0x0000000406097c24 */ /* 0x040fe2000f8e02ff */
[----:B------:R-:W1:Y:S01]  /*3f10*/  LDCU UR4, c[0x0][0x440] ;  /* 0x00008800ff0477ac */ /* 0x000e620008000800 */
[----:B------:R-:W-:-:S04]  /*3f20*/  IMAD.WIDE.U32 R6, R6, UR11, RZ ;  /* 0x0000000b06067c25 */ /* 0x000fc8000f8e00ff */
[----:B------:R-:W-:Y:S01]  /*3f30*/  IMAD.IADD R0, R7, 0x1, R9 ;  /* 0x0000000107007824 */ /* 0x000fe200078e0209 */
[----:B------:R-:W-:-:S04]  /*3f40*/  LEA R10, P0, R6, R234, 0x1 ;  /* 0x000000ea060a7211 */ /* 0x000fc800078008ff */
[C---:B------:R-:W-:Y:S02]  /*3f50*/  LEA.HI.X R11, R6.reuse, R233, R0, 0x1, P0 ;  /* 0x000000e9060b7211 */ /* 0x040fe400000f0c00 */
[----:B------:R-:W-:-:S04]  /*3f60*/  IADD3 R7, P0, PT, R6, UR15, RZ ;  /* 0x0000000f06077c10 */ /* 0x000fc8000ff1e0ff */
[----:B------:R-:W-:Y:S02]  /*3f70*/  IADD3.X R0, PT, PT, R0, UR14, RZ, P0, !PT ;  /* 0x0000000e00007c10 */ /* 0x000fe400087fe4ff */
[C---:B------:R-:W-:Y:S02]  /*3f80*/  LEA R6, P0, R7.reuse, R234, 0x1 ;  /* 0x000000ea07067211 */ /* 0x040fe400078008ff */
[----:B-1----:R-:W-:Y:S02]  /*3f90*/  ISETP.GE.AND P2, PT, R228, UR4, PT ;  /* 0x00000004e4007c0c */ /* 0x002fe4000bf46270 */
[----:B------:R-:W-:Y:S02]  /*3fa0*/  LEA.HI.X R7, R7, R233, R0, 0x1, P0 ;  /* 0x000000e907077211 */ /* 0x000fe400000f0c00 */
[----:B------:R-:W-:-:S09]  /*3fb0*/  ISETP.GE.AND P0, PT, R226, UR4, PT ;  /* 0x00000004e2007c0c */ /* 0x000fd2000bf06270 */
        /* <DEDUP_REMOVED lines=21> */
.L_x_1157:
[----:B------:R-:W-:Y:S01]  /*4110*/  ISETP.NE.AND P0, PT, R3, RZ, PT ;  /* 0x000000ff0300720c */ /* 0x000fe20003f05270 */
[----:B------:R-:W2:Y:S01]  /*4120*/  LDCU UR4, c[0x0][0x45c] ;  /* 0x00008b80ff0477ac */ /* 0x000ea20008000800 */
[----:B------:R-:W-:Y:S02]  /*4130*/  FMNMX3.FTZ R3, R32, R38, R40, !PT ;  /* 0x0000002620037276 */ /* 0x000fe40007810028 */
[----:B------:R-:W-:Y:S02]  /*4140*/  FSEL R9, R25, -INF , !P6 ;  /* 0xff80000019097808 */ /* 0x000fe40007000000 */
[----:B-1----:R-:W-:Y:S02]  /*4150*/  FSEL R10, R60, -INF , !P5 ;  /* 0xff8000003c0a7808 */ /* 0x002fe40006800000 */
[----:B------:R-:W-:Y:S02]  /*4160*/  FMNMX3.FTZ R3, R3, R28, R8, !PT ;  /* 0x0000001c03037276 */ /* 0x000fe40007810008 */
[----:B------:R-:W-:-:S02]  /*4170*/  FSEL R11, R61, -INF , !P4 ;  /* 0xff8000003d0b7808 */ /* 0x000fc40006000000 */
[----:B------:R-:W-:Y:S02]  /*4180*/  FMNMX3.FTZ R22, R3, R9, R10, !PT ;  /* 0x0000000903167276 */ /* 0x000fe4000781000a */
[----:B------:R-:W-:Y:S02]  /*4190*/  FMNMX3.FTZ R7, R34, R16, R30, !PT ;  /* 0x0000001022077276 */ /* 0x000fe4000781001e */
[----:B------:R-:W-:Y:S02]  /*41a0*/  FMNMX.FTZ R22, R11, R22, !PT ;  /* 0x000000160b167209 */ /* 0x000fe40007810000 */
[----:B------:R-:W-:Y:S02]  /*41b0*/  FSEL R6, R62, -INF , !P5 ;  /* 0xff8000003e067808 */ /* 0x000fe40006800000 */
[----:B------:R-:W-:Y:S01]  /*41c0*/  FMNMX3.FTZ R0, R7, R18, R100, !PT ;  /* 0x0000001207007276 */ /* 0x000fe20007810064 */
[----:B------:R-:W1:Y:S01]  /*41d0*/  SHFL.BFLY PT, R3, R22, 0x2, 0x1f ;  /* 0x0c401f0016037f89 */ /* 0x000e6200000e0000 */
[----:B------:R-:W-:-:S02]  /*41e0*/  FSEL R7, R63, -INF , !P4 ;  /* 0xff8000003f077808 */ /* 0x000fc40006000000 */
[----:B------:R-:W-:Y:S02]  /*41f0*/  FMNMX3.FTZ R0, R0, R101, R6, !PT ;  /* 0x0000006500007276 */ /* 0x000fe40007810006 */
[----:B------:R-:W-:Y:S02]  /*4200*/  FSEL R210, R64, -INF , !P0 ;  /* 0xff80000040d27808 */ /* 0x000fe40004000000 */
[----:B------:R-:W-:Y:S01]  /*4210*/  FMNMX.FTZ R17, R7, R0, !PT ;  /* 0x0000000007117209 */ /* 0x000fe20007810000 */
[----:B------:R-:W-:Y:S01]  /*4220*/  IMAD.SHL.U32 R0, R231, 0x200, RZ ;  /* 0x00000200e7007824 */ /* 0x000fe200078e00ff */
[----:B------:R-:W-:Y:S02]  /*4230*/  FSEL R208, R65, -INF , !P6 ;  /* 0xff80000041d07808 */ /* 0x000fe40007000000 */
[----:B------:R-:W-:Y:S01]  /*4240*/  FSEL R206, R56, -INF , !P5 ;  /* 0xff80000038ce7808 */ /* 0x000fe20006800000 */
[----:B------:R-:W3:Y:S01]  /*4250*/  SHFL.BFLY PT, R20, R17, 0x2, 0x1f ;  /* 0x0c401f0011147f89 */ /* 0x000ee200000e0000 */
[----:B------:R-:W-:-:S02]  /*4260*/  LOP3.LUT R0, R5, 0x200, R0, 0xf8, !PT ;  /* 0x0000020005007812 */ /* 0x000fc400078ef800 */
[----:B------:R-:W-:Y:S02]  /*4270*/  FSEL R203, R66, -INF , !P0 ;  /* 0xff80000042cb7808 */ /* 0x000fe40004000000 */
[----:B------:R-:W-:Y:S02]  /*4280*/  LEA R221, R0, UR5, 0x1 ;  /* 0x0000000500dd7c11 */ /* 0x000fe4000f8e08ff */
[----:B------:R-:W-:Y:S02]  /*4290*/  FMNMX3.FTZ R0, R13, R39, R15, !PT ;  /* 0x000000270d007276 */ /* 0x000fe4000781000f */
[----:B------:R-:W-:Y:S01]  /*42a0*/  FSEL R202, R57, -INF , !P4 ;  /* 0xff80000039ca7808 */ /* 0x000fe20006000000 */
[----:B------:R-:W-:Y:S01]  /*42b0*/  LDSM.16.MT88.4 R148, [R221+0xa000] ;  /* 0x00a00000dd94783b */ /* 0x000fe20000004200 */
[----:B------:R-:W-:Y:S02]  /*42c0*/  FSEL R201, R67, -INF , !P6 ;  /* 0xff80000043c97808 */ /* 0x000fe40007000000 */
[----:B-1----:R-:W-:Y:S01]  /*42d0*/  FMNMX.FTZ R3, R22, R3, !PT ;  /* 0x0000000316037209 */ /* 0x002fe20007810000 */
[----:B------:R-:W-:Y:S01]  /*42e0*/  LDSM.16.MT88.4 R96, [R221+0xb000] ;  /* 0x00b00000dd60783b */ /* 0x000fe20000004200 */
[----:B------:R-:W-:-:S02]  /*42f0*/  FSEL R199, R58, -INF , !P5 ;  /* 0xff8000003ac77808 */ /* 0x000fc40006800000 */
[----:B------:R-:W-:Y:S01]  /*4300*/  FMNMX3.FTZ R0, R0, R71, R203, !PT ;  /* 0x0000004700007276 */ /* 0x000fe200078100cb */
[----:B------:R-:W1:Y:S01]  /*4310*/  SHFL.BFLY PT, R166, R3, 0x1, 0x1f ;  /* 0x0c201f0003a67f89 */ /* 0x000e6200000e0000 */
[----:B------:R-:W-:Y:S02]  /*4320*/  FSEL R197, R59, -INF , !P4 ;  /* 0xff8000003bc57808 */ /* 0x000fe40006000000 */
[----:B------:R-:W-:Y:S01]  /*4330*/  FMNMX3.FTZ R0, R0, R201, R199, !PT ;  /* 0x000000c900007276 */ /* 0x000fe200078100c7 */
[----:B------:R-:W-:Y:S01]  /*4340*/  LDSM.16.MT88.4 R172, [R221+0xa800] ;  /* 0x00a80000ddac783b */ /* 0x000fe20000004200 */
[----:B------:R-:W-:Y:S02]  /*4350*/  LEA R218, R4, R221, 0x1 ;  /* 0x000000dd04da7211 */ /* 0x000fe400078e08ff */
[----:B---3--:R-:W-:Y:S02]  /*4360*/  FMNMX.FTZ R20, R17, R20, !PT ;  /* 0x0000001411147209 */ /* 0x008fe40007810000 */
[----:B------:R-:W-:Y:S01]  /*4370*/  FMNMX3.FTZ R17, R36, R12, R68, !PT ;  /* 0x0000000c24117276 */ /* 0x000fe20007810044 */
[----:B------:R-:W-:Y:S01]  /*4380*/  LDSM.16.MT88.4 R48, [R218+0xa000] ;  /* 0x00a00000da30783b */ /* 0x000fe20000004200 */
[----:B------:R-:W-:-:S02]  /*4390*/  FMNMX.FTZ R0, R197, R0, !PT ;  /* 0x00000000c5007209 */ /* 0x000fc40007810000 */
[----:B------:R-:W-:Y:S01]  /*43a0*/  FMNMX3.FTZ R17, R17, R14, R210, !PT ;  /* 0x0000000e11117276 */ /* 0x000fe200078100d2 */
[----:B------:R-:W3:Y:S01]  /*43b0*/  SHFL.BFLY PT, R165, R20, 0x1, 0x1f ;  /* 0x0c201f0014a57f89 */ /* 0x000ee200000e0000 */
[----:B------:R-:W-:Y:S02]  /*43c0*/  LOP3.LUT P2, RZ, R237, 0x2, RZ, 0xc0, !PT ;  /* 0x00000002edff7812 */ /* 0x000fe4000784c0ff */
[----:B------:R-:W-:Y:S01]  /*43d0*/  FMNMX3.FTZ R17, R17, R208, R206, !PT ;  /* 0x000000d011117276 */ /* 0x000fe200078100ce */
[----:B------:R-:W4:Y:S03]  /*43e0*/  SHFL.BFLY PT, R19, R0, 0x2, 0x1f ;  /* 0x0c401f0000137f89 */ /* 0x000f2600000e0000 */
[----:B------:R-:W-:Y:S01]  /*43f0*/  FMNMX.FTZ R17, R202, R17, !PT ;  /* 0x00000011ca117209 */ /* 0x000fe20007810000 */
[----:B------:R-:W-:Y:S01]  /*4400*/  LDSM.16.MT88.4 R112, [R218+0xb000] ;  /* 0x00b00000da70783b */ /* 0x000fe20000004200 */
[----:B-1----:R-:W-:Y:S01]  /*4410*/  FMNMX.FTZ R166, R3, R166, !PT ;  /* 0x000000a603a67209 */ /* 0x002fe20007810000 */
[----:B------:R-:W-:-:S02]  /*4420*/  IMAD R3, R2, 0x2, R221 ;  /* 0x0000000202037824 */ /* 0x000fc400078e02dd */
[----:B------:R-:W1:Y:S01]  /*4430*/  SHFL.BFLY PT, R2, R17, 0x2, 0x1f ;  /* 0x0c401f0011027f89 */ /* 0x000e6200000e0000 */
[C---:B------:R-:W-:Y:S01]  /*4440*/  FSETP.NEU.FTZ.AND P0, PT, R166.reuse, -INF , PT ;  /* 0xff800000a600780b */ /* 0x040fe20003f1d000 */
[----:B--2---:R-:W-:Y:S01]  /*4450*/  FMUL.FTZ R245, R166, UR4 ;  /* 0x00000004a6f57c20 */ /* 0x004fe20008410000 */
[----:B------:R-:W-:Y:S01]  /*4460*/  IMAD R217, R4, 0x2, R3 ;  /* 0x0000000204d97824 */ /* 0x000fe200078e0203 */
[----:B------:R-:W-:Y:S03]  /*4470*/  LDSM.16.MT88.4 R64, [R3+0xa000] ;  /* 0x00a000000340783b */ /* 0x000fe60000004200 */
[----:B------:R-:W-:Y:S01]  /*4480*/  FSEL R245, R245, RZ, P0 ;  /* 0x000000fff5f57208 */ /* 0x000fe20000000000 */
[----:B------:R-:W-:Y:S01]  /*4490*/  LDSM.16.MT88.4 R80, [R217+0xa000] ;  /* 0x00a00000d950783b */ /* 0x000fe20000004200 */
[----:B---3--:R-:W-:-:S03]  /*44a0*/  FMNMX.FTZ R165, R20, R165, !PT ;  /* 0x000000a514a57209 */ /* 0x008fc60007810000 */
[----:B------:R-:W-:Y:S01]  /*44b0*/  LDSM.16.MT88.4 R128, [R3+0xb000] ;  /* 0x00b000000380783b */ /* 0x000fe20000004200 */
[--C-:B------:R-:W-:Y:S01]  /*44c0*/  FFMA.FTZ R186, R32, UR4, -R245.reuse ;  /* 0x0000000420ba7c23 */ /* 0x100fe200080108f5 */
[--C-:B------:R-:W-:Y:S01]  /*44d0*/  FFMA.FTZ R183, R38, UR4, -R245.reuse ;  /* 0x0000000426b77c23 */ /* 0x100fe200080108f5 */
[----:B----4-:R-:W-:Y:S01]  /*44e0*/  FMNMX.FTZ R0, R0, R19, !PT ;  /* 0x0000001300007209 */ /* 0x010fe20007810000 */
[C---:B------:R-:W-:Y:S01]  /*44f0*/  FMUL.FTZ R5, R165.reuse, UR4 ;  /* 0x00000004a5057c20 */ /* 0x040fe20008410000 */
[----:B------:R-:W-:Y:S01]  /*4500*/  FSETP.NEU.FTZ.AND P0, PT, R165, -INF , PT ;  /* 0xff800000a500780b */ /* 0x000fe20003f1d000 */
[----:B------:R-:W-:Y:S01]  /*4510*/  LDSM.16.MT88.4 R176, [R217+0xb000] ;  /* 0x00b00000d9b0783b */ /* 0x000fe20000004200 */
[--C-:B------:R-:W-:Y:S01]  /*4520*/  FFMA.FTZ R184, R40, UR4, -R245.reuse ;  /* 0x0000000428b87c23 */ /* 0x100fe200080108f5 */
[--C-:B------:R-:W-:Y:S01]  /*4530*/  FFMA.FTZ R169, R28, UR4, -R245.reuse ;  /* 0x000000041ca97c23 */ /* 0x100fe200080108f5 */
[----:B------:R-:W-:Y:S01]  /*4540*/  FSEL R5, R5, RZ, P0 ;  /* 0x000000ff05057208 */ /* 0x000fe20000000000 */
[----:B------:R-:W2:Y:S01]  /*4550*/  SHFL.BFLY PT, R167, R0, 0x1, 0x1f ;  /* 0x0c201f0000a77f89 */ /* 0x000ea200000e0000 */
[----:B------:R-:W-:Y:S01]  /*4560*/  MUFU.EX2 R186, R186 ;  /* 0x000000ba00ba7308 */ /* 0x000fe20000000800 */
[----:B-1----:R-:W-:Y:S01]  /*4570*/  FMNMX.FTZ R17, R17, R2, !PT ;  /* 0x0000000211117209 */ /* 0x002fe20007810000 */
[----:B------:R-:W-:Y:S01]  /*4580*/  FFMA.FTZ R196, R8, UR4, -R245 ;  /* 0x0000000408c47c23 */ /* 0x000fe200080108f5 */
[----:B------:R-:W-:Y:S01]  /*4590*/  IADD3 R2, PT, PT, R221, 0xa040, RZ ;  /* 0x0000a040dd027810 */ /* 0x000fe20007ffe0ff */
[--C-:B------:R-:W-:Y:S01]  /*45a0*/  FFMA.FTZ R182, R34, UR4, -R5.reuse ;  /* 0x0000000422b67c23 */ /* 0x100fe20008010805 */
[--C-:B------:R-:W-:Y:S01]  /*45b0*/  FFMA.FTZ R187, R16, UR4, -R5.reuse ;  /* 0x0000000410bb7c23 */ /* 0x100fe20008010805 */
[----:B------:R-:W1:Y:S01]  /*45c0*/  SHFL.BFLY PT, R168, R17, 0x1, 0x1f ;  /* 0x0c201f0011a87f89 */ /* 0x000e6200000e0000 */
[--C-:B------:R-:W-:Y:S01]  /*45d0*/  FFMA.FTZ R185, R30, UR4, -R5.reuse ;  /* 0x000000041eb97c23 */ /* 0x100fe20008010805 */
[----:B------:R-:W-:Y:S01]  /*45e0*/  FFMA.FTZ R180, R18, UR4, -R5 ;  /* 0x0000000412b47c23 */ /* 0x000fe20008010805 */
[----:B------:R-:W3:Y:S01]  /*45f0*/  MUFU.EX2 R183, R183 ;  /* 0x000000b700b77308 */ /* 0x000ee20000000800 */
[--C-:B------:R-:W-:Y:S01]  /*4600*/  FFMA.FTZ R193, R9, UR4, -R245.reuse ;  /* 0x0000000409c17c23 */ /* 0x100fe200080108f5 */
[--C-:B------:R-:W-:Y:S01]  /*4610*/  FFMA.FTZ R198, R10, UR4, -R245.reuse ;  /* 0x000000040ac67c23 */ /* 0x100fe200080108f5 */
[----:B------:R-:W-:Y:S01]  /*4620*/  FFMA.FTZ R245, R11, UR4, -R245 ;  /* 0x000000040bf57c23 */ /* 0x000fe200080108f5 */
[----:B------:R-:W-:Y:S01]  /*4630*/  MUFU.EX2 R184, R184 ;  /* 0x000000b800b87308 */ /* 0x000fe20000000800 */
[----:B------:R-:W-:Y:S01]  /*4640*/  LDSM.16.MT88.4 R20, [R221+0xb800] ;  /* 0x00b80000dd14783b */ /* 0x000fe20000004200 */
[--C-:B------:R-:W-:Y:S01]  /*4650*/  FFMA.FTZ R195, R101, UR4, -R5.reuse ;  /* 0x0000000465c37c23 */ /* 0x100fe20008010805 */
[--C-:B------:R-:W-:Y:S01]  /*4660*/  FFMA.FTZ R200, R6, UR4, -R5.reuse ;  /* 0x0000000406c87c23 */ /* 0x100fe20008010805 */
[----:B------:R-:W4:Y:S01]  /*4670*/  MUFU.EX2 R169, R169 ;  /* 0x000000a900a97308 */ /* 0x000f220000000800 */
[----:B------:R-:W-:-:S03]  /*4680*/  FFMA.FTZ R243, R7, UR4, -R5 ;  /* 0x0000000407f37c23 */ /* 0x000fc60008010805 */
[----:B------:R-:W-:Y:S01]  /*4690*/  MUFU.EX2 R182, R182 ;  /* 0x000000b600b67308 */ /* 0x000fe20000000800 */
[----:B--2---:R-:W-:Y:S01]  /*46a0*/  FMNMX.FTZ R167, R0, R167, !PT ;  /* 0x000000a700a77209 */ /* 0x004fe20007810000 */
[----:B------:R-:W-:Y:S02]  /*46b0*/  VIADD R0, R221, 0xa020 ;  /* 0x0000a020dd007836 */ /* 0x000fe40000000000 */
[----:B------:R-:W2:Y:S01]  /*46c0*/  MUFU.EX2 R187, R187 ;  /* 0x000000bb00bb7308 */ /* 0x000ea20000000800 */
[----:B---3--:R-:W-:Y:S01]  /*46d0*/  F2FP.F16.F32.PACK_AB R140, R183, R186 ;  /* 0x000000bab78c723e */ /* 0x008fe200000000ff */
[----:B------:R-:W-:Y:S01]  /*46e0*/  FADD.FTZ R183, R186, R183 ;  /* 0x000000b7bab77221 */ /* 0x000fe20000010000 */
[----:B------:R-:W-:Y:S01]  /*46f0*/  FMUL.FTZ R204, R167, UR4 ;  /* 0x00000004a7cc7c20 */ /* 0x000fe20008410000 */
[----:B------:R-:W-:Y:S01]  /*4700*/  MUFU.EX2 R185, R185 ;  /* 0x000000b900b97308 */ /* 0x000fe20000000800 */
[----:B-1----:R-:W-:Y:S02]  /*4710*/  FMNMX.FTZ R168, R17, R168, !PT ;  /* 0x000000a811a87209 */ /* 0x002fe40007810000 */
[----:B----4-:R-:W-:Y:S01]  /*4720*/  F2FP.F16.F32.PACK_AB R142, R169, R184 ;  /* 0x000000b8a98e723e */ /* 0x010fe200000000ff */
[----:B------:R-:W1:Y:S01]  /*4730*/  MUFU.EX2 R180, R180 ;  /* 0x000000b400b47308 */ /* 0x000e620000000800 */
[C---:B------:R-:W-:Y:S01]  /*4740*/  FSETP.NEU.FTZ.AND P0, PT, R168.reuse, -INF , PT ;  /* 0xff800000a800780b */ /* 0x040fe20003f1d000 */
[----:B------:R-:W-:Y:S01]  /*4750*/  FMUL.FTZ R205, R168, UR4 ;  /* 0x00000004a8cd7c20 */ /* 0x000fe20008410000 */
[----:B------:R-:W-:Y:S01]  /*4760*/  FADD.FTZ R184, R184, R183 ;  /* 0x000000b7b8b87221 */ /* 0x000fe20000010000 */
[----:B------:R-:W-:Y:S01]  /*4770*/  MUFU.EX2 R196, R196 ;  /* 0x000000c400c47308 */ /* 0x000fe20000000800 */
[----:B--2---:R-:W-:Y:S01]  /*4780*/  F2FP.F16.F32.PACK_AB R141, R187, R182 ;  /* 0x000000b6bb8d723e */ /* 0x004fe200000000ff */
[----:B------:R-:W-:Y:S01]  /*4790*/  FADD.FTZ R182, R182, R187 ;  /* 0x000000bbb6b67221 */ /* 0x000fe20000010000 */
[----:B------:R-:W-:Y:S01]  /*47a0*/  FSEL R205, R205, RZ, P0 ;  /* 0x000000ffcdcd7208 */ /* 0x000fe20000000000 */
[----:B------:R-:W2:Y:S01]  /*47b0*/  MUFU.EX2 R193, R193 ;  /* 0x000000c100c17308 */ /* 0x000ea20000000800 */
[----:B------:R-:W-:Y:S01]  /*47c0*/  FSETP.NEU.FTZ.AND P0, PT, R167, -INF , PT ;  /* 0xff800000a700780b */ /* 0x000fe20003f1d000 */
[----:B------:R-:W-:-:S02]  /*47d0*/  FADD.FTZ R169, R169, R184 ;  /* 0x000000b8a9a97221 */ /* 0x000fc40000010000 */
[--C-:B------:R-:W-:Y:S01]  /*47e0*/  FFMA.FTZ R191, R12, UR4, -R205.reuse ;  /* 0x000000040cbf7c23 */ /* 0x100fe200080108cd */
[----:B------:R-:W-:Y:S01]  /*47f0*/  FSEL R204, R204, RZ, P0 ;  /* 0x000000ffcccc7208 */ /* 0x000fe20000000000 */
[--C-:B------:R-:W-:Y:S01]  /*4800*/  FFMA.FTZ R194, R36, UR4, -R205.reuse ;  /* 0x0000000424c27c23 */ /* 0x100fe200080108cd */
[----:B------:R-:W-:Y:S01]  /*4810*/  IADD3 R12, PT, PT, R221, 0xa000, RZ ;  /* 0x0000a000dd0c7810 */ /* 0x000fe20007ffe0ff */
[--C-:B------:R-:W-:Y:S01]  /*4820*/  FFMA.FTZ R192, R68, UR4, -R205.reuse ;  /* 0x0000000444c07c23 */ /* 0x100fe200080108cd */
[--C-:B------:R-:W-:Y:S01]  /*4830*/  FFMA.FTZ R181, R14, UR4, -R205.reuse ;  /* 0x000000040eb57c23 */ /* 0x100fe200080108cd */
[--C-:B------:R-:W-:Y:S01]  /*4840*/  FFMA.FTZ R190, R13, UR4, -R204.reuse ;  /* 0x000000040dbe7c23 */ /* 0x100fe200080108cc */
[--C-:B------:R-:W-:Y:S01]  /*4850*/  FFMA.FTZ R189, R39, UR4, -R204.reuse ;  /* 0x0000000427bd7c23 */ /* 0x100fe200080108cc */
[--C-:B------:R-:W-:Y:S01]  /*4860*/  FFMA.FTZ R188, R15, UR4, -R204.reuse ;  /* 0x000000040fbc7c23 */ /* 0x100fe200080108cc */
[--C-:B------:R-:W-:Y:S01]  /*4870*/  FFMA.FTZ R3, R71, UR4, -R204.reuse ;  /* 0x0000000447037c23 */ /* 0x100fe200080108cc */
[C---:B------:R-:W-:Y:S01]  /*4880*/  @P1 IADD3 R2, PT, PT, R12.reuse, -0x40, RZ ;  /* 0xffffffc00c021810 */ /* 0x040fe20007ffe0ff */
[----:B------:R-:W-:Y:S01]  /*4890*/  @P2 VIADD R0, R12, 0xffffffe0 ;  /* 0xffffffe00c002836 */ /* 0x000fe20000000000 */
[----:B------:R-:W-:Y:S01]  /*48a0*/  MUFU.EX2 R194, R194 ;  /* 0x000000c200c27308 */ /* 0x000fe20000000800 */
[----:B-1----:R-:W-:Y:S01]  /*48b0*/  F2FP.F16.F32.PACK_AB R143, R180, R185 ;  /* 0x000000b9b48f723e */ /* 0x002fe200000000ff */
[--C-:B------:R-:W-:Y:S01]  /*48c0*/  FFMA.FTZ R247, R202, UR4, -R205.reuse ;  /* 0x00000004caf77c23 */ /* 0x100fe200080108cd */
[----:B------:R-:W-:Y:S01]  /*48d0*/  LEA R213, R4, R2, 0x1 ;  /* 0x0000000204d57211 */ /* 0x000fe200078e08ff */
[----:B------:R-:W1:Y:S01]  /*48e0*/  MUFU.EX2 R191, R191 ;  /* 0x000000bf00bf7308 */ /* 0x000e620000000800 */
[----:B------:R-:W-:Y:S01]  /*48f0*/  LDSM.16.MT88.4 R28, [R2+0x800] ;  /* 0x00080000021c783b */ /* 0x000fe20000004200 */
[--C-:B------:R-:W-:Y:S01]  /*4900*/  FFMA.FTZ R242, R197, UR4, -R204.reuse ;  /* 0x00000004c5f27c23 */ /* 0x100fe200080108cc */
[----:B------:R-:W-:Y:S01]  /*4910*/  FFMA.FTZ R206, R206, UR4, -R205 ;  /* 0x00000004cece7c23 */ /* 0x000fe200080108cd */
[----:B------:R-:W-:Y:S01]  /*4920*/  MUFU.EX2 R192, R192 ;  /* 0x000000c000c07308 */ /* 0x000fe20000000800 */
[----:B------:R3:W-:Y:S01]  /*4930*/  LDSM.16.MT88.4 R12, [R2+0x1800] ;  /* 0x00180000020c783b */ /* 0x0007e20000004200 */
[C---:B------:R-:W-:Y:S01]  /*4940*/  HMMA.16816.F32 R156, R140.reuse, R148, RZ ;  /* 0x000000948c9c723c */ /* 0x040fe200000018ff */
[----:B------:R-:W-:Y:S01]  /*4950*/  FFMA.FTZ R199, R199, UR4, -R204 ;  /* 0x00000004c7c77c23 */ /* 0x000fe200080108cc */
[----:B------:R-:W4:Y:S01]  /*4960*/  MUFU.EX2 R181, R181 ;  /* 0x000000b500b57308 */ /* 0x000f220000000800 */
[----:B------:R-:W5:Y:S01]  /*4970*/  LDSM.16.MT88.4 R32, [R0+0x800] ;  /* 0x000800000020783b */ /* 0x000f620000004200 */
[----:B--2---:R-:W-:Y:S01]  /*4980*/  F2FP.F16.F32.PACK_AB R4, R193, R196 ;  /* 0x000000c4c104723e */ /* 0x004fe200000000ff */
[----:B------:R-:W-:Y:S01]  /*4990*/  FADD.FTZ R185, R185, R182 ;  /* 0x000000b6b9b97221 */ /* 0x000fe20000010000 */
[----:B------:R-:W-:Y:S01]  /*49a0*/  MUFU.EX2 R190, R190 ;  /* 0x000000be00be7308 */ /* 0x000fe20000000800 */
[----:B------:R-:W2:Y:S01]  /*49b0*/  LDSM.16.MT88.4 R24, [R213+0x800] ;  /* 0x00080000d518783b */ /* 0x000ea20000004200 */
[----:B-1----:R-:W-:Y:S01]  /*49c0*/  F2FP.F16.F32.PACK_AB R136, R191, R194 ;  /* 0x000000c2bf88723e */ /* 0x002fe200000000ff */
[C---:B------:R-:W-:Y:S01]  /*49d0*/  HMMA.16816.F32 R40, R140.reuse, R48, RZ ;  /* 0x000000308c28723c */ /* 0x040fe200000018ff */
[----:B------:R-:W1:Y:S01]  /*49e0*/  MUFU.EX2 R189, R189 ;  /* 0x000000bd00bd7308 */ /* 0x000e620000000800 */
[----:B------:R-:W2:Y:S01]  /*49f0*/  LDSM.16.MT88.4 R16, [R0+0x1800] ;  /* 0x001800000010783b */ /* 0x000ea20000004200 */
[----:B------:R-:W-:Y:S01]  /*4a00*/  FADD.FTZ R191, R194, R191 ;  /* 0x000000bfc2bf7221 */ /* 0x000fe20000010000 */
[----:B------:R-:W-:Y:S01]  /*4a10*/  FADD.FTZ R185, R180, R185 ;  /* 0x000000b9b4b97221 */ /* 0x000fe20000010000 */
[----:B------:R-:W-:Y:S01]  /*4a20*/  MUFU.EX2 R188, R188 ;  /* 0x000000bc00bc7308 */ /* 0x000fe20000000800 */
[----:B------:R-:W2:Y:S01]  /*4a30*/  LDSM.16.MT88.4 R8, [R213+0x1800] ;  /* 0x00180000d508783b */ /* 0x000ea20000004200 */
[----:B----4-:R-:W-:Y:S01]  /*4a40*/  F2FP.F16.F32.PACK_AB R138, R181, R192 ;  /* 0x000000c0b58a723e */ /* 0x010fe200000000ff */
[----:B------:R-:W-:Y:S01]  /*4a50*/  HMMA.16816.F32 R56, R140, R64, RZ ;  /* 0x000000408c38723c */ /* 0x000fe200000018ff */
[----:B------:R-:W4:Y:S01]  /*4a60*/  MUFU.EX2 R3, R3 ;  /* 0x0000000300037308 */ /* 0x000f220000000800 */
[----:B------:R-:W-:Y:S01]  /*4a70*/  FADD.FTZ R192, R192, R191 ;  /* 0x000000bfc0c07221 */ /* 0x000fe20000010000 */
[----:B------:R-:W-:Y:S01]  /*4a80*/  FADD.FTZ R196, R196, R169 ;  /* 0x000000a9c4c47221 */ /* 0x000fe20000010000 */
[----:B---3--:R-:W-:Y:S01]  /*4a90*/  FFMA.FTZ R2, R100, UR4, -R5 ;  /* 0x0000000464027c23 */ /* 0x008fe20008010805 */
[----:B------:R-:W-:Y:S01]  /*4aa0*/  MUFU.EX2 R198, R198 ;  /* 0x000000c600c67308 */ /* 0x000fe20000000800 */
[----:B-1----:R-:W-:-:S02]  /*4ab0*/  F2FP.F16.F32.PACK_AB R137, R189, R190 ;  /* 0x000000bebd89723e */ /* 0x002fc400000000ff */
[C---:B------:R-:W-:Y:S01]  /*4ac0*/  HMMA.16816.F32 R72, R140.reuse, R80, RZ ;  /* 0x000000508c48723c */ /* 0x040fe200000018ff */
[----:B------:R-:W-:Y:S01]  /*4ad0*/  FADD.FTZ R189, R190, R189 ;  /* 0x000000bdbebd7221 */ /* 0x000fe20000010000 */
[----:B------:R-:W1:Y:S01]  /*4ae0*/  MUFU.EX2 R245, R245 ;  /* 0x000000f500f57308 */ /* 0x000e620000000800 */
[----:B------:R-:W-:Y:S01]  /*4af0*/  FADD.FTZ R192, R181, R192 ;  /* 0x000000c0b5c07221 */ /* 0x000fe20000010000 */
[----:B------:R-:W-:Y:S02]  /*4b00*/  FADD.FTZ R193, R193, R196 ;  /* 0x000000c4c1c17221 */ /* 0x000fe40000010000 */
[----:B------:R-:W-:Y:S01]  /*4b10*/  MUFU.EX2 R2, R2 ;  /* 0x0000000200027308 */ /* 0x000fe20000000800 */
[C---:B----4-:R-:W-:Y:S01]  /*4b20*/  F2FP.F16.F32.PACK_AB R139, R3.reuse, R188 ;  /* 0x000000bc038b723e */ /* 0x050fe200000000ff */
[C---:B------:R-:W-:Y:S01]  /*4b30*/  HMMA.16816.F32 R88, R140.reuse, R96, RZ ;  /* 0x000000608c58723c */ /* 0x040fe200000018ff */
[----:B------:R-:W-:Y:S01]  /*4b40*/  FADD.FTZ R188, R188, R189 ;  /* 0x000000bdbcbc7221 */ /* 0x000fe20000010000 */
[----:B------:R-:W3:Y:S03]  /*4b50*/  MUFU.EX2 R195, R195 ;  /* 0x000000c300c37308 */ /* 0x000ee60000000800 */
[----:B------:R-:W-:Y:S01]  /*4b60*/  FADD.FTZ R3, R3, R188 ;  /* 0x000000bc03037221 */ /* 0x000fe20000010000 */
[----:B------:R-:W-:Y:S02]  /*4b70*/  MUFU.EX2 R200, R200 ;  /* 0x000000c800c87308 */ /* 0x000fe40000000800 */
[----:B------:R-:W-:Y:S01]  /*4b80*/  HMMA.16816.F32 R104, R140, R112, RZ ;  /* 0x000000708c68723c */ /* 0x000fe200000018ff */
[----:B-1----:R-:W-:Y:S01]  /*4b90*/  F2FP.F16.F32.PACK_AB R6, R245, R198 ;  /* 0x000000c6f506723e */ /* 0x002fe200000000ff */
[----:B------:R-:W1:Y:S01]  /*4ba0*/  MUFU.EX2 R243, R243 ;  /* 0x000000f300f37308 */ /* 0x000e620000000800 */
[----:B------:R-:W-:-:S03]  /*4bb0*/  FADD.FTZ R198, R198, R193 ;  /* 0x000000c1c6c67221 */ /* 0x000fc60000010000 */
[----:B------:R-:W-:Y:S01]  /*4bc0*/  MUFU.EX2 R202, R206 ;  /* 0x000000ce00ca7308 */ /* 0x000fe20000000800 */
[----:B------:R-:W-:Y:S01]  /*4bd0*/  FADD.FTZ R245, R245, R198 ;  /* 0x000000c6f5f57221 */ /* 0x000fe20000010000 */
[----:B------:R-:W-:Y:S01]  /*4be0*/  HMMA.16816.F32 R120, R140, R128, RZ ;  /* 0x000000808c78723c */ /* 0x000fe200000018ff */
[----:B---3--:R-:W-:Y:S01]  /*4bf0*/  F2FP.F16.F32.PACK_AB R5, R195, R2 ;  /* 0x00000002c305723e */ /* 0x008fe200000000ff */
[----:B------:R-:W-:Y:S01]  /*4c00*/  MUFU.EX2 R247, R247 ;  /* 0x000000f700f77308 */ /* 0x000fe20000000800 */
[----:B------:R-:W-:-:S03]  /*4c10*/  FADD.FTZ R2, R2, R185 ;  /* 0x000000b902027221 */ /* 0x000fc60000010000 */
[----:B------:R-:W-:Y:S01]  /*4c20*/  MUFU.EX2 R197, R199 ;  /* 0x000000c700c57308 */ /* 0x000fe20000000800 */
[----:B------:R-:W-:Y:S01]  /*4c30*/  FADD.FTZ R195, R195, R2 ;  /* 0x00000002c3c37221 */ /* 0x000fe20000010000 */
[----:B------:R-:W-:Y:S01]  /*4c40*/  HMMA.16816.F32 R152, R140, R150, RZ ;  /* 0x000000968c98723c */ /* 0x000fe200000018ff */
[----:B-1----:R-:W-:Y:S01]  /*4c50*/  F2FP.F16.F32.PACK_AB R7, R243, R200 ;  /* 0x000000c8f307723e */ /* 0x002fe200000000ff */
[----:B------:R-:W-:Y:S01]  /*4c60*/  MUFU.EX2 R242, R242 ;  /* 0x000000f200f27308 */ /* 0x000fe20000000800 */
[----:B------:R-:W-:-:S04]  /*4c70*/  FADD.FTZ R200, R200, R195 ;  /* 0x000000c3c8c87221 */ /* 0x000fc80000010000 */
[----:B------:R-:W-:Y:S01]  /*4c80*/  FADD.FTZ R243, R243, R200 ;  /* 0x000000c8f3f37221 */ /* 0x000fe20000010000 */
        /* <DEDUP_REMOVED lines=22> */
[--C-:B------:R-:W-:Y:S01]  /*4df0*/  FFMA.FTZ R177, R210, UR4, -R205.reuse ;  /* 0x00000004d2b17c23 */ /* 0x100fe200080108cd */
[----:B------:R-:W-:-:S05]  /*4e00*/  FFMA.FTZ R176, R208, UR4, -R205 ;  /* 0x00000004d0b07c23 */ /* 0x000fca00080108cd */
[----:B------:R-:W-:Y:S01]  /*4e10*/  MUFU.EX2 R177, R177 ;  /* 0x000000b100b17308 */ /* 0x000fe20000000800 */
[-C--:B------:R-:W-:Y:S03]  /*4e20*/  HMMA.16816.F32 R140, R140, R178.reuse, RZ ;  /* 0x000000b28c8c723c */ /* 0x080fe600000018ff */
[----:B------:R-:W1:Y:S05]  /*4e30*/  MUFU.EX2 R176, R176 ;  /* 0x000000b000b07308 */ /* 0x000e6a0000000800 */
[----:B------:R-:W-:Y:S01]  /*4e40*/  HMMA.16816.F32 R136, R136, R178, RZ ;  /* 0x000000b28888723c */ /* 0x000fe200000018ff */
[--C-:B------:R-:W-:Y:S01]  /*4e50*/  FFMA.FTZ R178, R203, UR4, -R204.reuse ;  /* 0x00000004cbb27c23 */ /* 0x100fe200080108cc */
[----:B------:R-:W-:-:S05]  /*4e60*/  FFMA.FTZ R179, R201, UR4, -R204 ;  /* 0x00000004c9b37c23 */ /* 0x000fca00080108cc */
[----:B------:R-:W-:Y:S01]  /*4e70*/  MUFU.EX2 R178, R178 ;  /* 0x000000b200b27308 */ /* 0x000fe20000000800 */
[C---:B------:R-:W-:Y:S03]  /*4e80*/  HMMA.16816.F32 R156, R4.reuse, R172, R156 ;  /* 0x000000ac049c723c */ /* 0x040fe6000000189c */
[----:B------:R-:W3:Y:S05]  /*4e90*/  MUFU.EX2 R179, R179 ;  /* 0x000000b300b37308 */ /* 0x000eea0000000800 */
[C---:B-----5:R-:W-:Y:S08]  /*4ea0*/  HMMA.16816.F32 R40, R4.reuse, R32, R40 ;  /* 0x000000200428723c */ /* 0x060ff00000001828 */
[C---:B------:R-:W-:Y:S08]  /*4eb0*/  HMMA.16816.F32 R56, R4.reuse, R28, R56 ;  /* 0x0000001c0438723c */ /* 0x040ff00000001838 */
[C---:B--2---:R-:W-:Y:S08]  /*4ec0*/  HMMA.16816.F32 R72, R4.reuse, R24, R72 ;  /* 0x000000180448723c */ /* 0x044ff00000001848 */
        /* <DEDUP_REMOVED lines=12> */
[----:B-1----:R-:W-:Y:S01]  /*4f90*/  F2FP.F16.F32.PACK_AB R4, R176, R177 ;  /* 0x000000b1b004723e */ /* 0x002fe200000000ff */
[----:B------:R-:W-:Y:S01]  /*4fa0*/  FADD.FTZ R177, R177, R192 ;  /* 0x000000c0b1b17221 */ /* 0x000fe20000010000 */
[----:B---3--:R-:W-:Y:S01]  /*4fb0*/  F2FP.F16.F32.PACK_AB R5, R179, R178 ;  /* 0x000000b2b305723e */ /* 0x008fe200000000ff */
        /* <DEDUP_REMOVED lines=27> */
[----:B------:R-:W1:Y:S01]  /*5170*/  S2R R237, SR_TID.X ;  /* 0x0000000000ed7919 */ /* 0x000e620000002100 */
[----:B------:R-:W2:Y:S01]  /*5180*/  LDCU UR11, c[0x0][0x440] ;  /* 0x00008800ff0b77ac */ /* 0x000ea20008000800 */
[----:B------:R-:W-:Y:S01]  /*5190*/  VIADD R212, R0, 0x1800 ;  /* 0x0000180000d47836 */ /* 0x000fe20000000000 */
[C---:B------:R-:W-:Y:S01]  /*51a0*/  SHF.L.U64.HI R240, R170.reuse, 0x4, R171 ;  /* 0x00000004aaf07819 */ /* 0x040fe200000102ab */
[----:B------:R-:W-:Y:S01]  /*51b0*/  IMAD.SHL.U32 R241, R170, 0x10, RZ ;  /* 0x00000010aaf17824 */ /* 0x000fe200078e00ff */
[----:B------:R-:W3:Y:S01]  /*51c0*/  LDCU.64 UR6, c[0x0][0x3b8] ;  /* 0x00007700ff0677ac */ /* 0x000ee20008000a00 */
[----:B------:R-:W-:Y:S01]  /*51d0*/  LEA.HI.SX32 R250, R164, 0xfffffffe, 0x1b ;  /* 0xfffffffea4fa7811 */ /* 0x000fe200078fdaff */
[----:B------:R-:W-:Y:S01]  /*51e0*/  IMAD.MOV.U32 R169, RZ, RZ, R166 ;  /* 0x000000ffffa97224 */ /* 0x000fe200078e00a6 */
[----:B------:R-:W-:Y:S01]  /*51f0*/  MOV R2, R165 ;  /* 0x000000a500027202 */ /* 0x000fe20000000f00 */
[----:B------:R-:W-:Y:S01]  /*5200*/  IMAD.MOV.U32 R0, RZ, RZ, R167 ;  /* 0x000000ffff007224 */ /* 0x000fe200078e00a7 */
[----:B------:R-:W-:Y:S01]  /*5210*/  MOV R3, R168 ;  /* 0x000000a800037202 */ /* 0x000fe20000000f00 */
[C---:B------:R-:W-:Y:S01]  /*5220*/  VIADD R248, R221.reuse, 0xa040 ;  /* 0x0000a040ddf87836 */ /* 0x040fe20000000000 */
[----:B------:R-:W-:Y:S01]  /*5230*/  MOV R214, 0x40 ;  /* 0x0000004000d67802 */ /* 0x000fe20000000f00 */
[C---:B------:R-:W-:Y:S01]  /*5240*/  VIADD R249, R221.reuse, 0xa820 ;  /* 0x0000a820ddf97836 */ /* 0x040fe20000000000 */
[C---:B------:R-:W-:Y:S01]  /*5250*/  IADD3 R244, PT, PT, R221.reuse, 0xa000, RZ ;  /* 0x0000a000ddf47810 */ /* 0x040fe20007ffe0ff */
[----:B------:R-:W-:Y:S01]  /*5260*/  VIADD R246, R221, 0xa800 ;  /* 0x0000a800ddf67836 */ /* 0x000fe20000000000 */
[----:B------:R-:W4:Y:S01]  /*5270*/  LDCU UR14, c[0x0][0x440] ;  /* 0x00008800ff0e77ac */ /* 0x000f220008000800 */
[----:B--2---:R-:W-:Y:S01]  /*5280*/  ISETP.GE.AND P5, PT, R228, UR11, PT ;  /* 0x0000000be4007c0c */ /* 0x004fe2000bfa6270 */
[----:B------:R-:W2:Y:S01]  /*5290*/  LDCU UR4, c[0x0][0x45c] ;  /* 0x00008b80ff0477ac */ /* 0x000ea20008000800 */
[----:B---3--:R-:W-:-:S02]  /*52a0*/  USHF.L.U64.HI UR9, UR6, 0x5, UR7 ;  /* 0x0000000506097899 */ /* 0x008fc40008010207 */
[----:B------:R-:W-:Y:S02]  /*52b0*/  USHF.L.U32 UR8, UR6, 0x5, URZ ;  /* 0x0000000506087899 */ /* 0x000fe400080006ff */
[----:B------:R-:W-:Y:S02]  /*52c0*/  USHF.L.U64.HI UR12, UR6, 0x4, UR7 ;  /* 0x00000004060c7899 */ /* 0x000fe40008010207 */
[----:B------:R-:W-:Y:S01]  /*52d0*/  USHF.L.U32 UR13, UR6, 0x4, URZ ;  /* 0x00000004060d7899 */ /* 0x000fe200080006ff */
[----:B-1----:R-:W-:Y:S01]  /*52e0*/  LOP3.LUT P0, RZ, R237, 0x2, RZ, 0xc0, !PT ;  /* 0x00000002edff7812 */ /* 0x002fe2000780c0ff */
[----:B------:R-:W1:Y:S03]  /*52f0*/  LDCU.64 UR6, c[0x0][0x3c0] ;  /* 0x00007800ff0677ac */ /* 0x000e660008000a00 */
[----:B------:R-:W-:-:S04]  /*5300*/  SEL R220, R215, 0xffffffe0, !P0 ;  /* 0xffffffe0d7dc7807 */ /* 0x000fc80004000000 */
[----:B------:R-:W-:Y:S01]  /*5310*/  IADD3 R219, PT, PT, R225, R220, RZ ;  /* 0x000000dce1db7210 */ /* 0x000fe20007ffe0ff */
[----:B------:R-:W-:Y:S01]  /*5320*/  IMAD.IADD R216, R223, 0x1, R220 ;  /* 0x00000001dfd87824 */ /* 0x000fe200078e02dc */
[----:B--2-4-:R-:W-:Y:S06]  /*5330*/  BRA `(.L_x_1159) ;  /* 0x0000000000ac7947 */ /* 0x014fec0003800000 */
.L_x_1161:
[----:B------:R-:W-:Y:S01]  /*5340*/  VIADD R167, R250, 0xffffffff ;  /* 0xfffffffffaa77836 */ /* 0x000fe20000000000 */
[----:B------:R-:W-:Y:S01]  /*5350*/  MOV R181, UR12 ;  /* 0x0000000c00b57c02 */ /* 0x000fe20008000f00 */
[----:B------:R-:W-:Y:S01]  /*5360*/  IMAD.U32 R180, RZ, RZ, UR13 ;  /* 0x0000000dffb47e24 */ /* 0x000fe2000f8e00ff */
[----:B------:R-:W-:Y:S01]  /*5370*/  MOV R175, UR12 ;  /* 0x0000000c00af7c02 */ /* 0x000fe20008000f00 */
[C---:B------:R-:W-:Y:S02]  /*5380*/  IMAD R165, R167.reuse, UR9, RZ ;  /* 0x00000009a7a57c24 */ /* 0x040fe4000f8e02ff */
[C---:B------:R-:W-:Y:S04]  /*5390*/  IMAD.WIDE.U32 R178, R167.reuse, UR8, RZ ;  /* 0x00000008a7b27c25 */ /* 0x040fe8000f8e00ff */
[----:B------:R-:W-:Y:S01]  /*53a0*/  IMAD.U32 R174, RZ, RZ, UR13 ;  /* 0x0000000dffae7e24 */ /* 0x000fe2000f8e00ff */
[CC--:B------:R-:W-:Y:S01]  /*53b0*/  @!P5 LEA R168, P2, R178.reuse, R234.reuse, 0x1 ;  /* 0x000000eab2a8d211 */ /* 0x0c0fe200078408ff */
[C---:B------:R-:W-:Y:S01]  /*53c0*/  @!P5 IMAD.WIDE.U32 R180, R167.reuse, UR8, R180 ;  /* 0x00000008a7b4dc25 */ /* 0x040fe2000f8e00b4 */
[-C--:B------:R-:W-:Y:S03]  /*53d0*/  @!P4 LEA R176, P3, R178, R234.reuse, 0x1 ;  /* 0x000000eab2b0c211 */ /* 0x080fe600078608ff */
[----:B------:R-:W-:Y:S01]  /*53e0*/  @!P4 IMAD.WIDE.U32 R174, R167, UR8, R174 ;  /* 0x00000008a7aecc25 */ /* 0x000fe2000f8e00ae */
[----:B------:R-:W-:Y:S02]  /*53f0*/  @!P5 IADD3 R170, PT, PT, R165, R181, RZ ;  /* 0x000000b5a5aad210 */ /* 0x000fe40007ffe0ff */
[CC--:B------:R-:W-:Y:S01]  /*5400*/  @!P5 LEA R172, P6, R180.reuse, R234.reuse, 0x1 ;  /* 0x000000eab4acd211 */ /* 0x0c0fe200078c08ff */
[----:B------:R-:W-:Y:S02]  /*5410*/  IMAD.IADD R166, R179, 0x1, R165 ;  /* 0x00000001b3a67824 */ /* 0x000fe400078e02a5 */
[----:B------:R-:W-:Y:S01]  /*5420*/  @!P4 IMAD.IADD R164, R165, 0x1, R175 ;  /* 0x00000001a5a4c824 */ /* 0x000fe200078e02af */
[-C--:B------:R-:W-:Y:S02]  /*5430*/  @!P5 LEA.HI.X R173, R180, R233.reuse, R170, 0x1, P6 ;  /* 0x000000e9b4add211 */ /* 0x080fe400030f0caa */
[-CC-:B------:R-:W-:Y:S02]  /*5440*/  @!P5 LEA.HI.X R165, R178, R233.reuse, R166.reuse, 0x1, P2 ;  /* 0x000000e9b2a5d211 */ /* 0x180fe400010f0ca6 */
[----:B------:R-:W-:Y:S02]  /*5450*/  @!P4 LEA R182, P2, R174, R234, 0x1 ;  /* 0x000000eaaeb6c211 */ /* 0x000fe400078408ff */
[-C--:B------:R-:W-:Y:S02]  /*5460*/  @!P4 LEA.HI.X R177, R178, R233.reuse, R166, 0x1, P3 ;  /* 0x000000e9b2b1c211 */ /* 0x080fe400018f0ca6 */
[----:B------:R-:W-:Y:S02]  /*5470*/  @!P4 LEA.HI.X R183, R174, R233, R164, 0x1, P2 ;  /* 0x000000e9aeb7c211 */ /* 0x000fe400010f0ca4 */
[----:B------:R-:W-:Y:S05]  /*5480*/  @!P5 MOV R164, R168 ;  /* 0x000000a800a4d202 */ /* 0x000fea0000000f00 */
        /* <DEDUP_REMOVED lines=22> */
.L_x_1159:
[----:B------:R-:W-:Y:S04]  /*55f0*/  DEPBAR.LE SB0, 0x0 ;  /* 0x000080000000791a */ /* 0x000fe80000000000 */
[----:B------:R-:W-:Y:S01]  /*5600*/  BAR.SYNC.DEFER_BLOCKING 0x0 ;  /* 0x0000000000007b1d */ /* 0x000fe20000010000 */
[----:B-1----:R-:W-:Y:S01]  /*5610*/  IMAD.WIDE.U32 R170, R250, UR6, RZ ;  /* 0x00000006faaa7c25 */ /* 0x002fe2000f8e00ff */
[----:B------:R-:W-:Y:S03]  /*5620*/  ISETP.GE.AND P4, PT, R226, UR14, PT ;  /* 0x0000000ee2007c0c */ /* 0x000fe6000bf86270 */
[----:B------:R-:W-:Y:S01]  /*5630*/  IMAD R171, R250, UR7, R171 ;  /* 0x00000007faab7c24 */ /* 0x000fe2000f8e02ab */
[C---:B------:R-:W-:Y:S02]  /*5640*/  LEA R206, P2, R170.reuse, R232, 0x6 ;  /* 0x000000e8aace7211 */ /* 0x040fe400078430ff */
[C---:B------:R-:W-:Y:S02]  /*5650*/  LEA R251, P1, R170.reuse, R241, 0x5 ;  /* 0x000000f1aafb7211 */ /* 0x040fe400078228ff */
[C-C-:B------:R-:W-:Y:S02]  /*5660*/  LEA.HI.X R207, R170.reuse, R230, R171.reuse, 0x6, P2 ;  /* 0x000000e6aacf7211 */ /* 0x140fe400010f34ab */
[----:B------:R-:W-:Y:S02]  /*5670*/  LEA.HI.X R171, R170, R240, R171, 0x5, P1 ;  /* 0x000000f0aaab7211 */ /* 0x000fe400008f2cab */
[C---:B------:R-:W-:Y:S02]  /*5680*/  LEA R170, P1, R251.reuse, R232, 0x1 ;  /* 0x000000e8fbaa7211 */ /* 0x040fe400078208ff */
[----:B------:R-:W-:Y:S02]  /*5690*/  ISETP.NE.AND P2, PT, R250, RZ, PT ;  /* 0x000000fffa00720c */ /* 0x000fe40003f45270 */
[----:B------:R-:W-:Y:S02]  /*56a0*/  LEA.HI.X R171, R251, R230, R171, 0x1, P1 ;  /* 0x000000e6fbab7211 */ /* 0x000fe400008f0cab */
[----:B------:R-:W-:Y:S01]  /*56b0*/  LOP3.LUT P1, RZ, R237, 0x4, RZ, 0xc0, !PT ;  /* 0x00000004edff7812 */ /* 0x000fe2000782c0ff */
[----:B------:R-:W-:Y:S01]  /*56c0*/  @!PT LDS RZ, [RZ] ;  /* 0x00000000fffff984 */ /* 0x000fe20000000800 */
[----:B------:R-:W-:Y:S01]  /*56d0*/  @!PT LDS RZ, [RZ] ;  /* 0x00000000fffff984 */ /* 0x000fe20000000800 */
[----:B------:R-:W-:Y:S01]  /*56e0*/  @!PT LDS RZ, [RZ] ;  /* 0x00000000fffff984 */ /* 0x000fe20000000800 */
[----:B------:R-:W-:Y:S03]  /*56f0*/  @!P5 LDGSTS.E.BYPASS.LTC128B.128 [R239+0xa000], desc[UR20][R206.64] ;  /* 0x0a000000ceefdfae */ /* 0x000fe6000b981a14 */
[----:B------:R-:W-:Y:S02]  /*5700*/  SEL R168, R214, 0xffffffc0, !P1 ;  /* 0xffffffc0d6a87807 */ /* 0x000fe40004800000 */
[----:B------:R-:W-:Y:S01]  /*5710*/  @P5 STS.128 [R239+0xa000], RZ ;  /* 0x00a000ffef005388 */ /* 0x000fe20000000c00 */
[----:B------:R-:W-:Y:S02]  /*5720*/  ISETP.GE.AND P5, PT, R228, UR14, PT ;  /* 0x0000000ee4007c0c */ /* 0x000fe4000bfa6270 */
[--C-:B------:R-:W-:Y:S02]  /*5730*/  IMAD.IADD R229, R225, 0x1, R168.reuse ;  /* 0x00000001e1e57824 */ /* 0x100fe400078e02a8 */
[----:B------:R-:W-:Y:S01]  /*5740*/  @!PT LDS RZ, [RZ] ;  /* 0x00000000fffff984 */ /* 0x000fe20000000800 */
[----:B------:R-:W-:Y:S01]  /*5750*/  @!PT LDS RZ, [RZ] ;  /* 0x00000000fffff984 */ /* 0x000fe20000000800 */
[----:B------:R-:W-:Y:S01]  /*5760*/  @!PT LDS RZ, [RZ] ;  /* 0x00000000fffff984 */ /* 0x000fe20000000800 */
[----:B------:R-:W-:Y:S01]  /*5770*/  @!P4 LDGSTS.E.BYPASS.LTC128B.128 [R239+0xb000], desc[UR20][R206.64+0x80] ;  /* 0x0b000080ceefcfae */ /* 0x000fe2000b981a14 */
[----:B------:R-:W-:Y:S04]  /*5780*/  IMAD.IADD R227, R223, 0x1, R168 ;  /* 0x00000001dfe37824 */ /* 0x000fe800078e02a8 */
[----:B------:R-:W-:Y:S01]  /*5790*/  @P4 STS.128 [R239+0xb000], RZ ;  /* 0x00b000ffef004388 */ /* 0x000fe20000000c00 */
[C---:B------:R-:W-:Y:S04]  /*57a0*/  IMAD.IADD R168, R220.reuse, 0x1, R227 ;  /* 0x00000001dca87824 */ /* 0x040fe800078e02e3 */
[----:B------:R-:W-:Y:S01]  /*57b0*/  @!PT LDS RZ, [RZ] ;  /* 0x00000000fffff984 */ /* 0x000fe20000000800 */
[----:B------:R-:W-:Y:S01]  /*57c0*/  @!PT LDS RZ, [RZ] ;  /* 0x00000000fffff984 */ /* 0x000fe20000000800 */
[----:B------:R-:W-:Y:S01]  /*57d0*/  @!PT LDS RZ, [RZ] ;  /* 0x00000000fffff984 */ /* 0x000fe20000000800 */
[----:B------:R-:W-:Y:S05]  /*57e0*/  @!P5 LDGSTS.E.BYPASS.LTC128B.128 [R239+0xa800], desc[UR20][R170.64] ;  /* 0x0a800000aaefdfae */ /* 0x000fea000b981a14 */
[----:B------:R-:W-:Y:S05]  /*57f0*/  @P5 STS.128 [R239+0xa800], RZ ;  /* 0x00a800ffef005388 */ /* 0x000fea0000000c00 */
[----:B------:R-:W-:Y:S01]  /*5800*/  @!PT LDS RZ, [RZ] ;  /* 0x00000000fffff984 */ /* 0x000fe20000000800 */
[----:B------:R-:W-:Y:S01]  /*5810*/  @!PT LDS RZ, [RZ] ;  /* 0x00000000fffff984 */ /* 0x000fe20000000800 */
[----:B------:R-:W-:Y:S01]  /*5820*/  @!PT LDS RZ, [RZ] ;  /* 0x00000000fffff984 */ /* 0x000fe20000000800 */
[----:B------:R1:W-:Y:S05]  /*5830*/  @!P4 LDGSTS.E.BYPASS.LTC128B.128 [R239+0xb800], desc[UR20][R170.64+0x80] ;  /* 0x0b800080aaefcfae */ /* 0x0003ea000b981a14 */
[----:B------:R-:W-:Y:S05]  /*5840*/  @P4 STS.128 [R239+0xb800], RZ ;  /* 0x00b800ffef004388 */ /* 0x000fea0000000c00 */
[----:B------:R-:W-:Y:S05]  /*5850*/  LDSM.16.M88.4 R164, [R225] ;  /* 0x00000000e1a4783b */ /* 0x000fea0000000200 */
[----:B------:R-:W2:Y:S05]  /*5860*/  LDSM.16.M88.4 R172, [R222+UR5+0x8000] ;  /* 0x00800005deac783b */ /* 0x000eaa0008000200 */
[----:B------:R-:W3:Y:S05]  /*5870*/  LDSM.16.M88.4 R176, [R225+0x2000] ;  /* 0x00200000e1b0783b */ /* 0x000eea0000000200 */
[----:B------:R-:W4:Y:S01]  /*5880*/  LDSM.16.M88.4 R180, [R222+UR5+0x8800] ;  /* 0x00880005deb4783b */ /* 0x000f220008000200 */
[----:B-1----:R-:W-:Y:S04]  /*5890*/  IMAD.IADD R170, R220, 0x1, R229 ;  /* 0x00000001dcaa7824 */ /* 0x002fe800078e02e5 */
[----:B------:R-:W0:Y:S05]  /*58a0*/  LDGDEPBAR ;  /* 0x00000000000079af */ /* 0x000e2a0000000000 */
[----:B------:R-:W-:Y:S05]  /*58b0*/  LDSM.16.M88.4 R184, [R219] ;  /* 0x00000000dbb8783b */ /* 0x000fea0000000200 */
[----:B------:R-:W1:Y:S05]  /*58c0*/  LDSM.16.M88.4 R188, [R216+0x8000] ;  /* 0x00800000d8bc783b */ /* 0x000e6a0000000200 */
[----:B------:R-:W5:Y:S05]  /*58d0*/  LDSM.16.M88.4 R192, [R219+0x2000] ;  /* 0x00200000dbc0783b */ /* 0x000f6a0000000200 */
[----:B------:R-:W5:Y:S05]  /*58e0*/  LDSM.16.M88.4 R196, [R216+0x8800] ;  /* 0x00880000d8c4783b */ /* 0x000f6a0000000200 */
[----:B------:R-:W-:Y:S01]  /*58f0*/  LDSM.16.M88.4 R200, [R229] ;  /* 0x00000000e5c8783b */ /* 0x000fe20000000200 */
[-C--:B--2---:R-:W-:Y:S04]  /*5900*/  HMMA.16816.F32 R4, R164, R172.reuse, RZ ;  /* 0x000000aca404723c */ /* 0x084fe800000018ff */
[----:B------:R-:W2:Y:S04]  /*5910*/  LDSM.16.M88.4 R204, [R227+0x8000] ;  /* 0x00800000e3cc783b */ /* 0x000ea80000000200 */
[C---:B---3--:R-:W-:Y:S01]  /*5920*/  HMMA.16816.F32 R8, R176.reuse, R172, RZ ;  /* 0x000000acb008723c */ /* 0x048fe200000018ff */
[----:B------:R-:W3:Y:S07]  /*5930*/  LDSM.16.M88.4 R208, [R229+0x2000] ;  /* 0x00200000e5d0783b */ /* 0x000eee0000000200 */
[-C--:B------:R-:W-:Y:S08]  /*5940*/  HMMA.16816.F32 R12, R176, R174.reuse, RZ ;  /* 0x000000aeb00c723c */ /* 0x080ff000000018ff */
[C---:B------:R-:W-:Y:S01]  /*5950*/  HMMA.16816.F32 R16, R164.reuse, R174, RZ ;  /* 0x000000aea410723c */ /* 0x040fe200000018ff */
[----:B------:R-:W-:Y:S07]  /*5960*/  LDSM.16.M88.4 R172, [R170] ;  /* 0x00000000aaac783b */ /* 0x000fee0000000200 */
[-C--:B----4-:R-:W-:Y:S08]  /*5970*/  HMMA.16816.F32 R20, R164, R180.reuse, RZ ;  /* 0x000000b4a414723c */ /* 0x090ff000000018ff */
[C---:B------:R-:W-:Y:S08]  /*5980*/  HMMA.16816.F32 R24, R176.reuse, R180, RZ ;  /* 0x000000b4b018723c */ /* 0x040ff000000018ff */
[-C--:B------:R-:W-:Y:S01]  /*5990*/  HMMA.16816.F32 R28, R176, R182.reuse, RZ ;  /* 0x000000b6b01c723c */ /* 0x080fe200000018ff */
[----:B------:R-:W-:Y:S07]  /*59a0*/  LDSM.16.M88.4 R176, [R168+0x8000] ;  /* 0x00800000a8b0783b */ /* 0x000fee0000000200 */
[----:B------:R-:W-:Y:S01]  /*59b0*/  HMMA.16816.F32 R32, R164, R182, RZ ;  /* 0x000000b6a420723c */ /* 0x000fe200000018ff */
[----:B------:R-:W4:Y:S05]  /*59c0*/  LDSM.16.M88.4 R164, [R227+0x8800] ;  /* 0x00880000e3a4783b */ /* 0x000f2a0000000200 */
[----:B------:R-:W4:Y:S02]  /*59d0*/  LDSM.16.M88.4 R180, [R170+0x2000] ;  /* 0x00200000aab4783b */ /* 0x000f240000000200 */
[-C--:B-1----:R-:W-:Y:S08]  /*59e0*/  HMMA.16816.F32 R4, R184, R188.reuse, R4 ;  /* 0x000000bcb804723c */ /* 0x082ff00000001804 */
[C---:B-----5:R-:W-:Y:S08]  /*59f0*/  HMMA.16816.F32 R8, R192.reuse, R188, R8 ;  /* 0x000000bcc008723c */ /* 0x060ff00000001808 */
        /* <DEDUP_REMOVED lines=9> */
[----:B------:R-:W5:Y:S02]  /*5a90*/  LDSM.16.M88.4 R196, [R225+0x6000] ;  /* 0x00600000e1c4783b */ /* 0x000f640000000200 */
[-C--:B--2---:R-:W-:Y:S08]  /*5aa0*/  HMMA.16816.F32 R4, R200, R204.reuse, R4 ;  /* 0x000000ccc804723c */ /* 0x084ff00000001804 */
[C---:B---3--:R-:W-:Y:S08]  /*5ab0*/  HMMA.16816.F32 R8, R208.reuse, R204, R8 ;  /* 0x000000ccd008723c */ /* 0x048ff00000001808 */
        /* <DEDUP_REMOVED lines=8> */
[----:B------:R-:W2:Y:S05]  /*5b40*/  LDSM.16.M88.4 R164, [R222+UR5+0x9800] ;  /* 0x00980005dea4783b */ /* 0x000eaa0008000200 */
[----:B------:R-:W3:Y:S02]  /*5b50*/  LDSM.16.M88.4 R200, [R219+0x4000] ;  /* 0x00400000dbc8783b */ /* 0x000ee40000000200 */
        /* <DEDUP_REMOVED lines=13> */
[C---:B-----5:R-:W-:Y:S08]  /*5c30*/  HMMA.16816.F32 R8, R196.reuse, R192, R8 ;  /* 0x000000c0c408723c */ /* 0x060ff00000001808 */
[-C--:B------:R-:W-:Y:S08]  /*5c40*/  HMMA.16816.F32 R12, R196, R194.reuse, R12 ;  /* 0x000000c2c40c723c */ /* 0x080ff0000000180c */
[C---:B------:R-:W-:Y:S01]  /*5c50*/  HMMA.16816.F32 R16, R188.reuse, R194, R16 ;  /* 0x000000c2bc10723c */ /* 0x040fe20000001810 */
[----:B------:R-:W-:Y:S07]  /*5c60*/  LDSM.16.M88.4 R192, [R168+0x9000] ;  /* 0x00900000a8c0783b */ /* 0x000fee0000000200 */
[-C--:B--2---:R-:W-:Y:S08]  /*5c70*/  HMMA.16816.F32 R20, R188, R164.reuse, R20 ;  /* 0x000000a4bc14723c */ /* 0x084ff00000001814 */
[C---:B------:R-:W-:Y:S08]  /*5c80*/  HMMA.16816.F32 R24, R196.reuse, R164, R24 ;  /* 0x000000a4c418723c */ /* 0x040ff00000001818 */
[-C--:B------:R-:W-:Y:S01]  /*5c90*/  HMMA.16816.F32 R28, R196, R166.reuse, R28 ;  /* 0x000000a6c41c723c */ /* 0x080fe2000000181c */
[----:B------:R-:W-:Y:S07]  /*5ca0*/  LDSM.16.M88.4 R196, [R170+0x6000] ;  /* 0x00600000aac4783b */ /* 0x000fee0000000200 */
[----:B------:R-:W-:Y:S01]  /*5cb0*/  HMMA.16816.F32 R32, R188, R166, R32 ;  /* 0x000000a6bc20723c */ /* 0x000fe20000001820 */
[----:B------:R-:W2:Y:S05]  /*5cc0*/  LDSM.16.M88.4 R164, [R229+0x4000] ;  /* 0x00400000e5a4783b */ /* 0x000eaa0000000200 */
[----:B------:R-:W4:Y:S02]  /*5cd0*/  LDSM.16.M88.4 R188, [R170+0x4000] ;  /* 0x00400000aabc783b */ /* 0x000f240000000200 */
[-C--:B---3--:R-:W-:Y:S08]  /*5ce0*/  HMMA.16816.F32 R4, R200, R204.reuse, R4 ;  /* 0x000000ccc804723c */ /* 0x088ff00000001804 */
        /* <DEDUP_REMOVED lines=18> */
[-C--:B----4-:R-:W-:Y:S08]  /*5e10*/  HMMA.16816.F32 R4, R188, R192.reuse, R4 ;  /* 0x000000c0bc04723c */ /* 0x090ff00000001804 */
        /* <DEDUP_REMOVED lines=24> */
.L_x_1160:
[----:B------:R-:W2:Y:S08]  /*5fa0*/  SHFL.BFLY PT, R168, R205, 0x2, 0x1f ;  /* 0x0c401f00cda87f89 */ /* 0x000eb000000e0000 */
[----:B-1----:R-:W1:Y:S08]  /*5fb0*/  SHFL.BFLY PT, R165, R252, 0x2, 0x1f ;  /* 0x0c401f00fca57f89 */ /* 0x002e7000000e0000 */
[----:B------:R-:W3:Y:S08]  /*5fc0*/  SHFL.BFLY PT, R166, R251, 0x2, 0x1f ;  /* 0x0c401f00fba67f89 */ /* 0x000ef000000e0000 */
[----:B------:R-:W4:Y:S08]  /*5fd0*/  SHFL.BFLY PT, R164, R171, 0x2, 0x1f ;  /* 0x0c401f00aba47f89 */ /* 0x000f3000000e0000 */
[----:B------:R-:W-:Y:S01]  /*5fe0*/  LDSM.16.MT88.4 R176, [R218+0xa000] ;  /* 0x00a00000dab0783b */ /* 0x000fe20000004200 */
[----:B--2---:R-:W-:Y:S02]  /*5ff0*/  FMNMX.FTZ R174, R205, R168, !PT ;  /* 0x000000a8cdae7209 */ /* 0x004fe40007810000 */
[----:B-1----:R-:W-:Y:S05]  /*6000*/  FMNMX.FTZ R173, R252, R165, !PT ;  /* 0x000000a5fcad7209 */ /* 0x002fea0007810000 */
[----:B------:R-:W1:Y:S01]  /*6010*/  SHFL.BFLY PT, R167, R174, 0x1, 0x1f ;  /* 0x0c201f00aea77f89 */ /* 0x000e6200000e0000 */
[----:B---3--:R-:W-:Y:S02]  /*6020*/  FMNMX.FTZ R172, R251, R166, !PT ;  /* 0x000000a6fbac7209 */ /* 0x008fe40007810000 */
[----:B----4-:R-:W-:Y:S05]  /*6030*/  FMNMX.FTZ R170, R171, R164, !PT ;  /* 0x000000a4abaa7209 */ /* 0x010fea0007810000 */
        /* <DEDUP_REMOVED lines=47> */
[----:B------:R-:W-:Y:S07]  /*6330*/  FFMA.FTZ R200, R15, UR4, -R180 ;  /* 0x000000040fc87c23 */ /* 0x000fee00080108b4 */
        /* <DEDUP_REMOVED lines=18> */
[----:B------:R-:W-:Y:S01]  /*6460*/  MOV R169, R248 ;  /* 0x000000f800a97202 */ /* 0x000fe20000000f00 */
[----:B------:R-:W-:Y:S07]  /*6470*/  FMUL.FTZ R36, R164, R36 ;  /* 0x00000024a4247220 */ /* 0x000fee0000410000 */
[----:B------:R-:W4:Y:S01]  /*6480*/  MUFU.EX2 R191, R191 ;  /* 0x000000bf00bf7308 */ /* 0x000f220000000800 */
[----:B------:R-:W-:Y:S01]  /*6490*/  @P1 IADD3 R169, PT, PT, R244, -0x40, RZ ;  /* 0xffffffc0f4a91810 */ /* 0x000fe20007ffe0ff */
[----:B------:R-:W-:Y:S01]  /*64a0*/  FMUL.FTZ R37, R164, R37 ;  /* 0x00000025a4257220 */ /* 0x000fe20000410000 */
[----:B--2---:R-:W-:Y:S07]  /*64b0*/  F2FP.F16.F32.PACK_AB R160, R188, R171 ;  /* 0x000000abbca0723e */ /* 0x004fee00000000ff */
[----:B------:R-:W-:Y:S01]  /*64c0*/  MUFU.EX2 R192, R192 ;  /* 0x000000c000c07308 */ /* 0x000fe20000000800 */
[C---:B------:R-:W-:Y:S01]  /*64d0*/  FMUL.FTZ R38, R3.reuse, R38 ;  /* 0x0000002603267220 */ /* 0x040fe20000410000 */
[----:B------:R-:W2:Y:S01]  /*64e0*/  LDSM.16.MT88.4 R148, [R169] ;  /* 0x00000000a994783b */ /* 0x000ea20000004200 */
[----:B------:R-:W-:Y:S07]  /*64f0*/  FMUL.FTZ R39, R3, R39 ;  /* 0x0000002703277220 */ /* 0x000fee0000410000 */
[----:B------:R-:W5:Y:S01]  /*6500*/  MUFU.EX2 R193, R193 ;  /* 0x000000c100c17308 */ /* 0x000f620000000800 */
[C---:B------:R-:W-:Y:S01]  /*6510*/  FMUL.FTZ R40, R2.reuse, R40 ;  /* 0x0000002802287220 */ /* 0x040fe20000410000 */
[----:B---3--:R-:W-:Y:S01]  /*6520*/  F2FP.F16.F32.PACK_AB R161, R189, R190 ;  /* 0x000000bebda1723e */ /* 0x008fe200000000ff */
[C---:B------:R-:W-:Y:S07]  /*6530*/  FMUL.FTZ R41, R2.reuse, R41 ;  /* 0x0000002902297220 */ /* 0x040fee0000410000 */
[----:B------:R-:W3:Y:S01]  /*6540*/  MUFU.EX2 R0, R0 ;  /* 0x0000000000007308 */ /* 0x000ee20000000800 */
[C---:B------:R-:W-:Y:S01]  /*6550*/  FMUL.FTZ R44, R2.reuse, R44 ;  /* 0x0000002c022c7220 */ /* 0x040fe20000410000 */
[----:B----4-:R-:W-:Y:S01]  /*6560*/  F2FP.F16.F32.PACK_AB R162, R191, R170 ;  /* 0x000000aabfa2723e */ /* 0x010fe200000000ff */
[----:B------:R-:W-:Y:S07]  /*6570*/  LDSM.16.MT88.4 R184, [R169+0x1800] ;  /* 0x00180000a9b8783b */ /* 0x000fee0000004200 */
[----:B------:R-:W-:Y:S01]  /*6580*/  MUFU.EX2 R195, R195 ;  /* 0x000000c300c37308 */ /* 0x000fe20000000800 */
[----:B------:R-:W-:Y:S01]  /*6590*/  FMUL.FTZ R45, R2, R45 ;  /* 0x0000002d022d7220 */ /* 0x000fe20000410000 */
[C---:B------:R-:W-:Y:S01]  /*65a0*/  FMUL.FTZ R48, R164.reuse, R48 ;  /* 0x00000030a4307220 */ /* 0x040fe20000410000 */
[C---:B------:R-:W-:Y:S07]  /*65b0*/  FMUL.FTZ R49, R164.reuse, R49 ;  /* 0x00000031a4317220 */ /* 0x040fee0000410000 */
[----:B------:R-:W4:Y:S01]  /*65c0*/  MUFU.EX2 R194, R194 ;  /* 0x000000c200c27308 */ /* 0x000f220000000800 */
[----:B------:R-:W-:Y:S01]  /*65d0*/  FMUL.FTZ R50, R3, R50 ;  /* 0x0000003203327220 */ /* 0x000fe20000410000 */
[----:B-----5:R-:W-:Y:S01]  /*65e0*/  F2FP.F16.F32.PACK_AB R163, R193, R192 ;  /* 0x000000c0c1a3723e */ /* 0x020fe200000000ff */
[C---:B------:R-:W-:Y:S07]  /*65f0*/  FMUL.FTZ R51, R3.reuse, R51 ;  /* 0x0000003303337220 */ /* 0x040fee0000410000 */
[----:B------:R-:W-:Y:S01]  /*6600*/  MUFU.EX2 R197, R197 ;  /* 0x000000c500c57308 */ /* 0x000fe20000000800 */
[----:B------:R-:W-:Y:S01]  /*6610*/  FMUL.FTZ R52, R164, R52 ;  /* 0x00000034a4347220 */ /* 0x000fe20000410000 */
[C---:B---3--:R-:W-:Y:S01]  /*6620*/  FMUL.FTZ R14, R0.reuse, R154 ;  /* 0x0000009a000e7220 */ /* 0x048fe20000410000 */
[C---:B------:R-:W-:Y:S07]  /*6630*/  FMUL.FTZ R15, R0.reuse, R155 ;  /* 0x0000009b000f7220 */ /* 0x040fee0000410000 */
[----:B------:R-:W3:Y:S01]  /*6640*/  MUFU.EX2 R196, R196 ;  /* 0x000000c400c47308 */ /* 0x000ee20000000800 */
        /* <DEDUP_REMOVED lines=11> */
[----:B---3--:R-:W-:Y:S01]  /*6700*/  F2FP.F16.F32.PACK_AB R157, R196, R197 ;  /* 0x000000c5c49d723e */ /* 0x008fe200000000ff */
[----:B------:R-:W-:Y:S07]  /*6710*/  FMUL.FTZ R47, R0, R47 ;  /* 0x0000002f002f7220 */ /* 0x000fee0000410000 */
[----:B------:R-:W3:Y:S01]  /*6720*/  MUFU.EX2 R200, R200 ;  /* 0x000000c800c87308 */ /* 0x000ee20000000800 */
[----:B------:R-:W-:Y:S01]  /*6730*/  FMUL.FTZ R53, R164, R53 ;  /* 0x00000035a4357220 */ /* 0x000fe20000410000 */
        /* <DEDUP_REMOVED lines=12> */
[----:B---3--:R-:W-:Y:S01]  /*6800*/  F2FP.F16.F32.PACK_AB R159, R200, R201 ;  /* 0x000000c9c89f723e */ /* 0x008fe200000000ff */
[C---:B------:R-:W-:Y:S01]  /*6810*/  FMUL.FTZ R65, R164.reuse, R65 ;  /* 0x00000041a4417220 */ /* 0x040fe20000410000 */
[C---:B------:R-:W-:Y:S01]  /*6820*/  FMUL.FTZ R66, R3.reuse, R66 ;  /* 0x0000004203427220 */ /* 0x040fe20000410000 */
[C---:B------:R-:W-:Y:S01]  /*6830*/  FMUL.FTZ R67, R3.reuse, R67 ;  /* 0x0000004303437220 */ /* 0x040fe20000410000 */
[C---:B------:R-:W-:Y:S01]  /*6840*/  FMUL.FTZ R68, R164.reuse, R68 ;  /* 0x00000044a4447220 */ /* 0x040fe20000410000 */
[----:B------:R-:W-:Y:S01]  /*6850*/  FMUL.FTZ R69, R164, R69 ;  /* 0x00000045a4457220 */ /* 0x000fe20000410000 */
[C---:B------:R-:W-:Y:S01]  /*6860*/  FMUL.FTZ R70, R3.reuse, R70 ;  /* 0x0000004603467220 */ /* 0x040fe20000410000 */
[C---:B------:R-:W-:Y:S01]  /*6870*/  HMMA.16816.F32 R8, R156.reuse, R172, R8 ;  /* 0x000000ac9c08723c */ /* 0x040fe20000001808 */
[----:B------:R-:W-:Y:S03]  /*6880*/  MUFU.EX2 R202, R202 ;  /* 0x000000ca00ca7308 */ /* 0x000fe60000000800 */
[C---:B------:R-:W-:Y:S01]  /*6890*/  FMUL.FTZ R71, R3.reuse, R71 ;  /* 0x0000004703477220 */ /* 0x040fe20000410000 */
[C---:B------:R-:W-:Y:S01]  /*68a0*/  FMUL.FTZ R72, R2.reuse, R72 ;  /* 0x0000004802487220 */ /* 0x040fe20000410000 */
[----:B------:R-:W-:Y:S01]  /*68b0*/  FMUL.FTZ R73, R2, R73 ;  /* 0x0000004902497220 */ /* 0x000fe20000410000 */
        /* <DEDUP_REMOVED lines=32> */
[----:B------:R-:W-:Y:S03]  /*6ac0*/  LDSM.16.MT88.4 R176, [R221+0xb800] ;  /* 0x00b80000ddb0783b */ /* 0x000fe60000004200 */
[C---:B------:R-:W-:Y:S01]  /*6ad0*/  FMUL.FTZ R98, R3.reuse, R98 ;  /* 0x0000006203627220 */ /* 0x040fe20000410000 */
[C---:B------:R-:W-:Y:S01]  /*6ae0*/  FMUL.FTZ R99, R3.reuse, R99 ;  /* 0x0000006303637220 */ /* 0x040fe20000410000 */
[C---:B------:R-:W-:Y:S01]  /*6af0*/  FMUL.FTZ R100, R164.reuse, R100 ;  /* 0x00000064a4647220 */ /* 0x040fe20000410000 */
[----:B------:R-:W-:Y:S01]  /*6b00*/  FMUL.FTZ R101, R164, R101 ;  /* 0x00000065a4657220 */ /* 0x000fe20000410000 */
[-C--:B--2---:R-:W-:Y:S03]  /*6b10*/  HMMA.16816.F32 R52, R160, R148.reuse, R52 ;  /* 0x00000094a034723c */ /* 0x084fe60000001834 */
        /* <DEDUP_REMOVED lines=16> */
[C---:B------:R-:W-:Y:S01]  /*6c20*/  HMMA.16816.F32 R64, R160.reuse, R150, R64 ;  /* 0x00000096a040723c */ /* 0x040fe20000001840 */
[----:B------:R-:W2:Y:S03]  /*6c30*/  LDSM.16.MT88.4 R148, [R221+0xb000] ;  /* 0x00b00000dd94783b */ /* 0x000ea60000004200 */
[C---:B------:R-:W-:Y:S01]  /*6c40*/  FMUL.FTZ R116, R164.reuse, R116 ;  /* 0x00000074a4747220 */ /* 0x040fe20000410000 */
[----:B------:R-:W-:Y:S01]  /*6c50*/  FMUL.FTZ R117, R164, R117 ;  /* 0x00000075a4757220 */ /* 0x000fe20000410000 */
[C---:B------:R-:W-:Y:S01]  /*6c60*/  FMUL.FTZ R118, R3.reuse, R118 ;  /* 0x0000007603767220 */ /* 0x040fe20000410000 */
[C---:B------:R-:W-:Y:S01]  /*6c70*/  FMUL.FTZ R119, R3.reuse, R119 ;  /* 0x0000007703777220 */ /* 0x040fe20000410000 */
[-C--:B-1----:R-:W-:Y:S03]  /*6c80*/  HMMA.16816.F32 R68, R160, R152.reuse, R68 ;  /* 0x00000098a044723c */ /* 0x082fe60000001844 */
[C---:B------:R-:W-:Y:S01]  /*6c90*/  FMUL.FTZ R120, R2.reuse, R120 ;  /* 0x0000007802787220 */ /* 0x040fe20000410000 */
[----:B------:R-:W-:Y:S01]  /*6ca0*/  FMUL.FTZ R121, R2, R121 ;  /* 0x0000007902797220 */ /* 0x000fe20000410000 */
        /* <DEDUP_REMOVED lines=9> */
[C---:B------:R-:W-:Y:S01]  /*6d40*/  FMUL.FTZ R129, R164.reuse, R129 ;  /* 0x00000081a4817220 */ /* 0x040fe20000410000 */
[C---:B------:R-:W-:Y:S01]  /*6d50*/  FMUL.FTZ R130, R3.reuse, R130 ;  /* 0x0000008203827220 */ /* 0x040fe20000410000 */
[----:B------:R-:W-:Y:S01]  /*6d60*/  FMUL.FTZ R131, R3, R131 ;  /* 0x0000008303837220 */ /* 0x000fe20000410000 */
[--C-:B------:R-:W-:Y:S01]  /*6d70*/  FFMA.FTZ R203, R21, UR4, -R182.reuse ;  /* 0x0000000415cb7c23 */ /* 0x100fe200080108b6 */
[----:B------:R-:W-:Y:S01]  /*6d80*/  FMUL.FTZ R21, R164, R145 ;  /* 0x00000091a4157220 */ /* 0x000fe20000410000 */
[C---:B------:R-:W-:Y:S01]  /*6d90*/  HMMA.16816.F32 R80, R160.reuse, R154, R80 ;  /* 0x0000009aa050723c */ /* 0x040fe20000001850 */
[----:B------:R-:W1:Y:S03]  /*6da0*/  LDSM.16.MT88.4 R152, [R218+0xb000] ;  /* 0x00b00000da98783b */ /* 0x000e660000004200 */
[--C-:B------:R-:W-:Y:S01]  /*6db0*/  FFMA.FTZ R205, R22, UR4, -R183.reuse ;  /* 0x0000000416cd7c23 */ /* 0x100fe200080108b7 */
[----:B------:R-:W-:Y:S01]  /*6dc0*/  FMUL.FTZ R22, R3, R146 ;  /* 0x0000009203167220 */ /* 0x000fe20000410000 */
[----:B------:R-:W-:Y:S01]  /*6dd0*/  FFMA.FTZ R204, R23, UR4, -R183 ;  /* 0x0000000417cc7c23 */ /* 0x000fe200080108b7 */
[----:B------:R-:W-:Y:S01]  /*6de0*/  FMUL.FTZ R23, R3, R147 ;  /* 0x0000009303177220 */ /* 0x000fe20000410000 */
[--C-:B------:R-:W-:Y:S01]  /*6df0*/  FFMA.FTZ R206, R32, UR4, -R182.reuse ;  /* 0x0000000420ce7c23 */ /* 0x100fe200080108b6 */
[-C--:B--2---:R-:W-:Y:S01]  /*6e00*/  HMMA.16816.F32 R84, R160, R148.reuse, R84 ;  /* 0x00000094a054723c */ /* 0x084fe20000001854 */
[----:B------:R-:W2:Y:S02]  /*6e10*/  MUFU.EX2 R203, R203 ;  /* 0x000000cb00cb7308 */ /* 0x000ea40000000800 */
[----:B------:R-:W-:Y:S01]  /*6e20*/  FFMA.FTZ R182, R33, UR4, -R182 ;  /* 0x0000000421b67c23 */ /* 0x000fe200080108b6 */
[----:B------:R-:W-:Y:S01]  /*6e30*/  FMUL.FTZ R32, R2, R140 ;  /* 0x0000008c02207220 */ /* 0x000fe20000410000 */
[--C-:B------:R-:W-:Y:S01]  /*6e40*/  FFMA.FTZ R140, R30, UR4, -R180.reuse ;  /* 0x000000041e8c7c23 */ /* 0x100fe200080108b4 */
[--C-:B------:R-:W-:Y:S05]  /*6e50*/  FFMA.FTZ R211, R24, UR4, -R181.reuse ;  /* 0x0000000418d37c23 */ /* 0x100fea00080108b5 */
[----:B------:R-:W-:Y:S01]  /*6e60*/  MUFU.EX2 R207, R182 ;  /* 0x000000b600cf7308 */ /* 0x000fe20000000800 */
[C---:B------:R-:W-:Y:S09]  /*6e70*/  HMMA.16816.F32 R88, R156.reuse, R148, R88 ;  /* 0x000000949c58723c */ /* 0x040ff20000001858 */
[----:B------:R-:W-:Y:S01]  /*6e80*/  MUFU.EX2 R205, R205 ;  /* 0x000000cd00cd7308 */ /* 0x000fe20000000800 */
[--C-:B------:R-:W-:Y:S01]  /*6e90*/  FFMA.FTZ R210, R25, UR4, -R181.reuse ;  /* 0x0000000419d27c23 */ /* 0x100fe200080108b5 */
[----:B------:R-:W-:Y:S01]  /*6ea0*/  FFMA.FTZ R181, R29, UR4, -R181 ;  /* 0x000000041db57c23 */ /* 0x000fe200080108b5 */
[--C-:B------:R-:W-:Y:S01]  /*6eb0*/  FFMA.FTZ R227, R26, UR4, -R180.reuse ;  /* 0x000000041ae37c23 */ /* 0x100fe200080108b4 */
[--C-:B------:R-:W-:Y:S01]  /*6ec0*/  FFMA.FTZ R252, R27, UR4, -R180.reuse ;  /* 0x000000041bfc7c23 */ /* 0x100fe200080108b4 */
[-C--:B------:R-:W-:Y:S05]  /*6ed0*/  HMMA.16816.F32 R92, R156, R150.reuse, R92 ;  /* 0x000000969c5c723c */ /* 0x080fea000000185c */
[----:B------:R-:W-:Y:S01]  /*6ee0*/  MUFU.EX2 R229, R181 ;  /* 0x000000b500e57308 */ /* 0x000fe20000000800 */
[----:B------:R-:W-:Y:S01]  /*6ef0*/  FFMA.FTZ R180, R31, UR4, -R180 ;  /* 0x000000041fb47c23 */ /* 0x000fe200080108b4 */
[--C-:B------:R-:W-:Y:S01]  /*6f00*/  FFMA.FTZ R208, R34, UR4, -R183.reuse ;  /* 0x0000000422d07c23 */ /* 0x100fe200080108b7 */
[----:B------:R-:W-:Y:S01]  /*6f10*/  LDSM.16.MT88.4 R28, [R169+0x800] ;  /* 0x00080000a91c783b */ /* 0x000fe20000004200 */
[----:B------:R-:W-:Y:S01]  /*6f20*/  FFMA.FTZ R183, R35, UR4, -R183 ;  /* 0x0000000423b77c23 */ /* 0x000fe200080108b7 */
[----:B------:R-:W-:Y:S01]  /*6f30*/  FMUL.FTZ R20, R164, R144 ;  /* 0x00000090a4147220 */ /* 0x000fe20000410000 */
[C---:B------:R-:W-:Y:S04]  /*6f40*/  HMMA.16816.F32 R96, R160.reuse, R150, R96 ;  /* 0x00000096a060723c */ /* 0x040fe80000001860 */
[----:B------:R-:W3:Y:S01]  /*6f50*/  MUFU.EX2 R204, R204 ;  /* 0x000000cc00cc7308 */ /* 0x000ee20000000800 */
[----:B------:R-:W-:Y:S01]  /*6f60*/  MOV R144, R249 ;  /* 0x000000f900907202 */ /* 0x000fe20000000f00 */
[----:B------:R-:W4:Y:S08]  /*6f70*/  LDSM.16.MT88.4 R148, [R169+0x1000] ;  /* 0x00100000a994783b */ /* 0x000f300000004200 */
[----:B------:R-:W-:Y:S01]  /*6f80*/  MUFU.EX2 R209, R183 ;  /* 0x000000b700d17308 */ /* 0x000fe20000000800 */
[----:B------:R-:W-:Y:S01]  /*6f90*/  @P0 IADD3 R144, PT, PT, R246, -0x20, RZ ;  /* 0xffffffe0f6900810 */ /* 0x000fe20007ffe0ff */
[-C--:B-1----:R-:W-:Y:S08]  /*6fa0*/  HMMA.16816.F32 R100, R160, R152.reuse, R100 ;  /* 0x00000098a064723c */ /* 0x082ff00000001864 */
[----:B------:R-:W1:Y:S01]  /*6fb0*/  MUFU.EX2 R206, R206 ;  /* 0x000000ce00ce7308 */ /* 0x000e620000000800 */
[C---:B------:R-:W-:Y:S01]  /*6fc0*/  FMUL.FTZ R132, R2.reuse, R132 ;  /* 0x0000008402847220 */ /* 0x040fe20000410000 */
[----:B------:R-:W-:Y:S01]  /*6fd0*/  FMUL.FTZ R133, R2, R133 ;  /* 0x0000008502857220 */ /* 0x000fe20000410000 */
[----:B------:R-:W-:Y:S01]  /*6fe0*/  LDSM.16.MT88.4 R144, [R144] ;  /* 0x000000009090783b */ /* 0x000fe20000004200 */
[C---:B------:R-:W-:Y:S01]  /*6ff0*/  FMUL.FTZ R134, R0.reuse, R134 ;  /* 0x0000008600867220 */ /* 0x040fe20000410000 */
[----:B------:R-:W-:Y:S01]  /*7000*/  FMUL.FTZ R135, R0, R135 ;  /* 0x0000008700877220 */ /* 0x000fe20000410000 */
[C---:B------:R-:W-:Y:S04]  /*7010*/  HMMA.16816.F32 R104, R156.reuse, R152, R104 ;  /* 0x000000989c68723c */ /* 0x040fe80000001868 */
[----:B------:R-:W5:Y:S01]  /*7020*/  MUFU.EX2 R208, R208 ;  /* 0x000000d000d07308 */ /* 0x000f620000000800 */
[C---:B------:R-:W-:Y:S01]  /*7030*/  FMUL.FTZ R24, R164.reuse, R136 ;  /* 0x00000088a4187220 */ /* 0x040fe20000410000 */
[----:B--2---:R-:W-:Y:S01]  /*7040*/  F2FP.F16.F32.PACK_AB R136, R203, R202 ;  /* 0x000000cacb88723e */ /* 0x004fe200000000ff */
[----:B------:R-:W-:Y:S01]  /*7050*/  FMUL.FTZ R25, R164, R137 ;  /* 0x00000089a4197220 */ /* 0x000fe20000410000 */
[----:B---3--:R-:W-:Y:S01]  /*7060*/  F2FP.F16.F32.PACK_AB R137, R204, R205 ;  /* 0x000000cdcc89723e */ /* 0x008fe200000000ff */
[-C--:B------:R-:W-:Y:S05]  /*7070*/  HMMA.16816.F32 R108, R156, R154.reuse, R108 ;  /* 0x0000009a9c6c723c */ /* 0x080fea000000186c */
[----:B------:R-:W-:Y:S01]  /*7080*/  MUFU.EX2 R211, R211 ;  /* 0x000000d300d37308 */ /* 0x000fe20000000800 */
[----:B------:R-:W-:Y:S01]  /*7090*/  FMUL.FTZ R26, R3, R138 ;  /* 0x0000008a031a7220 */ /* 0x000fe20000410000 */
[----:B-1----:R-:W-:Y:S01]  /*70a0*/  F2FP.F16.F32.PACK_AB R138, R207, R206 ;  /* 0x000000cecf8a723e */ /* 0x002fe200000000ff */
[----:B------:R-:W-:Y:S01]  /*70b0*/  FMUL.FTZ R27, R3, R139 ;  /* 0x0000008b031b7220 */ /* 0x000fe20000410000 */
[----:B------:R-:W-:Y:S01]  /*70c0*/  FMUL.FTZ R33, R2, R141 ;  /* 0x0000008d02217220 */ /* 0x000fe20000410000 */
[----:B-----5:R-:W-:Y:S01]  /*70d0*/  F2FP.F16.F32.PACK_AB R139, R209, R208 ;  /* 0x000000d0d18b723e */ /* 0x020fe200000000ff */
[C---:B------:R-:W-:Y:S01]  /*70e0*/  HMMA.16816.F32 R112, R160.reuse, R154, R112 ;  /* 0x0000009aa070723c */ /* 0x040fe20000001870 */
[----:B------:R-:W1:Y:S03]  /*70f0*/  LDSM.16.MT88.4 R152, [R217+0xb000] ;  /* 0x00b00000d998783b */ /* 0x000e660000004200 */
[----:B------:R-:W-:Y:S01]  /*7100*/  MUFU.EX2 R210, R210 ;  /* 0x000000d200d27308 */ /* 0x000fe20000000800 */
[C---:B------:R-:W-:Y:S01]  /*7110*/  FMUL.FTZ R34, R0.reuse, R142 ;  /* 0x0000008e00227220 */ /* 0x040fe20000410000 */
[C---:B------:R-:W-:Y:S01]  /*7120*/  FMUL.FTZ R35, R0.reuse, R143 ;  /* 0x0000008f00237220 */ /* 0x040fe20000410000 */
[----:B------:R-:W-:Y:S01]  /*7130*/  F2FP.F16.F32.PACK_AB R142, R229, R251 ;  /* 0x000000fbe58e723e */ /* 0x000fe200000000ff */
[----:B------:R-:W-:Y:S06]  /*7140*/  FFMA.FTZ R197, R0, R243, R197 ;  /* 0x000000f300c57223 */ /* 0x000fec00000100c5 */
[----:B------:R-:W-:Y:S01]  /*7150*/  MUFU.EX2 R227, R227 ;  /* 0x000000e300e37308 */ /* 0x000fe20000000800 */
[----:B------:R-:W-:Y:S01]  /*7160*/  FFMA.FTZ R171, R164, R247, R171 ;  /* 0x000000f7a4ab7223 */ /* 0x000fe200000100ab */
[----:B------:R-:W-:Y:S01]  /*7170*/  FFMA.FTZ R190, R3, R242, R190 ;  /* 0x000000f203be7223 */ /* 0x000fe200000100be */
[----:B------:R-:W-:Y:S07]  /*7180*/  FFMA.FTZ R195, R2, R245, R195 ;  /* 0x000000f502c37223 */ /* 0x000fee00000100c3 */
[----:B------:R-:W2:Y:S01]  /*7190*/  MUFU.EX2 R252, R252 ;  /* 0x000000fc00fc7308 */ /* 0x000ea20000000800 */
[-C--:B----4-:R-:W-:Y:S03]  /*71a0*/  HMMA.16816.F32 R116, R160, R148.reuse, R116 ;  /* 0x00000094a074723c */ /* 0x090fe60000001874 */
[----:B------:R-:W-:Y:S01]  /*71b0*/  FADD.FTZ R196, R196, R197 ;  /* 0x000000c5c4c47221 */ /* 0x000fe20000010000 */
[----:B------:R-:W-:Y:S01]  /*71c0*/  FADD.FTZ R171, R188, R171 ;  /* 0x000000abbcab7221 */ /* 0x000fe20000010000 */
[----:B------:R-:W-:Y:S01]  /*71d0*/  FADD.FTZ R189, R189, R190 ;  /* 0x000000bebdbd7221 */ /* 0x000fe20000010000 */
[----:B------:R-:W-:Y:S01]  /*71e0*/  FADD.FTZ R195, R194, R195 ;  /* 0x000000c3c2c37221 */ /* 0x000fe20000010000 */
[----:B------:R-:W-:Y:S01]  /*71f0*/  FADD.FTZ R201, R201, R196 ;  /* 0x000000c4c9c97221 */ /* 0x000fe20000010000 */
[C---:B------:R-:W-:Y:S04]  /*7200*/  HMMA.16816.F32 R120, R156.reuse, R148, R120 ;  /* 0x000000949c78723c */ /* 0x040fe80000001878 */
[----:B------:R-:W-:Y:S01]  /*7210*/  FADD.FTZ R170, R170, R171 ;  /* 0x000000abaaaa7221 */ /* 0x000fe20000010000 */
[----:B--2---:R-:W-:Y:S01]  /*7220*/  F2FP.F16.F32.PACK_AB R141, R252, R227 ;  /* 0x000000e3fc8d723e */ /* 0x004fe200000000ff */
[----:B------:R-:W-:Y:S01]  /*7230*/  FADD.FTZ R192, R192, R189 ;  /* 0x000000bdc0c07221 */ /* 0x000fe20000010000 */
[----:B------:R-:W-:Y:S01]  /*7240*/  FADD.FTZ R198, R198, R195 ;  /* 0x000000c3c6c67221 */ /* 0x000fe20000010000 */
[-C--:B------:R-:W-:Y:S03]  /*7250*/  HMMA.16816.F32 R124, R156, R150.reuse, R124 ;  /* 0x000000969c7c723c */ /* 0x080fe6000000187c */
[----:B------:R-:W-:Y:S01]  /*7260*/  FADD.FTZ R200, R200, R201 ;  /* 0x000000c9c8c87221 */ /* 0x000fe20000010000 */
[----:B------:R-:W-:Y:S01]  /*7270*/  FADD.FTZ R191, R191, R170 ;  /* 0x000000aabfbf7221 */ /* 0x000fe20000010000 */
[----:B------:R-:W-:Y:S01]  /*7280*/  FADD.FTZ R192, R193, R192 ;  /* 0x000000c0c1c07221 */ /* 0x000fe20000010000 */
[----:B------:R-:W-:Y:S01]  /*7290*/  FADD.FTZ R198, R199, R198 ;  /* 0x000000c6c7c67221 */ /* 0x000fe20000010000 */
[----:B------:R-:W-:Y:S01]  /*72a0*/  ISETP.GT.AND P2, PT, R250, RZ, PT ;  /* 0x000000fffa00720c */ /* 0x000fe20003f44270 */
[C---:B------:R-:W-:Y:S01]  /*72b0*/  HMMA.16816.F32 R128, R160.reuse, R150, R128 ;  /* 0x00000096a080723c */ /* 0x040fe20000001880 */
[----:B------:R-:W2:Y:S03]  /*72c0*/  LDSM.16.MT88.4 R148, [R221+0xa800] ;  /* 0x00a80000dd94783b */ /* 0x000ea60000004200 */
[----:B------:R-:W-:Y:S01]  /*72d0*/  FADD.FTZ R227, R227, R200 ;  /* 0x000000c8e3e37221 */ /* 0x000fe20000010000 */
[----:B------:R-:W-:Y:S01]  /*72e0*/  FADD.FTZ R202, R202, R191 ;  /* 0x000000bfcaca7221 */ /* 0x000fe20000010000 */
[----:B------:R-:W-:Y:S01]  /*72f0*/  FADD.FTZ R205, R205, R192 ;  /* 0x000000c0cdcd7221 */ /* 0x000fe20000010000 */
[----:B------:R-:W-:Y:S01]  /*7300*/  IADD3 R250, PT, PT, R250, -0x1, RZ ;  /* 0xfffffffffafa7810 */ /* 0x000fe20007ffe0ff */
[-C--:B-1----:R-:W-:Y:S03]  /*7310*/  HMMA.16816.F32 R20, R160, R152.reuse, R20 ;  /* 0x00000098a014723c */ /* 0x082fe60000001814 */
[----:B------:R-:W-:Y:S01]  /*7320*/  FADD.FTZ R227, R252, R227 ;  /* 0x000000e3fce37221 */ /* 0x000fe20000010000 */
[----:B------:R-:W-:Y:S01]  /*7330*/  FADD.FTZ R203, R203, R202 ;  /* 0x000000cacbcb7221 */ /* 0x000fe20000010000 */
[----:B------:R-:W-:Y:S01]  /*7340*/  FADD.FTZ R205, R204, R205 ;  /* 0x000000cdcccd7221 */ /* 0x000fe20000010000 */
[----:B------:R-:W-:Y:S02]  /*7350*/  MOV R2, R165 ;  /* 0x000000a500027202 */ /* 0x000fe40000000f00 */
[C---:B------:R-:W-:Y:S01]  /*7360*/  HMMA.16816.F32 R132, R156.reuse, R152, R132 ;  /* 0x000000989c84723c */ /* 0x040fe20000001884 */
[----:B------:R1:W3:Y:S03]  /*7370*/  MUFU.EX2 R152, R180 ;  /* 0x000000b400987308 */ /* 0x0002e60000000800 */
[----:B------:R-:W-:Y:S07]  /*7380*/  FADD.FTZ R206, R206, R203 ;  /* 0x000000cbcece7221 */ /* 0x000fee0000010000 */
[----:B------:R4:W5:Y:S01]  /*7390*/  MUFU.EX2 R153, R140 ;  /* 0x0000008c00997308 */ /* 0x0009620000000800 */
[----:B------:R-:W-:Y:S01]  /*73a0*/  FADD.FTZ R208, R208, R205 ;  /* 0x000000cdd0d07221 */ /* 0x000fe20000010000 */
[----:B------:R-:W-:Y:S01]  /*73b0*/  MOV R0, R167 ;  /* 0x000000a700007202 */ /* 0x000fe20000000f00 */
[-C--:B------:R-:W-:Y:S03]  /*73c0*/  HMMA.16816.F32 R32, R156, R154.reuse, R32 ;  /* 0x0000009a9c20723c */ /* 0x080fe60000001820 */
[----:B------:R-:W-:Y:S01]  /*73d0*/  FADD.FTZ R247, R207, R206 ;  /* 0x000000cecff77221 */ /* 0x000fe20000010000 */
[----:B------:R-:W-:Y:S01]  /*73e0*/  FADD.FTZ R242, R209, R208 ;  /* 0x000000d0d1f27221 */ /* 0x000fe20000010000 */
[----:B------:R-:W-:Y:S01]  /*73f0*/  MOV R3, R168 ;  /* 0x000000a800037202 */ /* 0x000fe20000000f00 */
[----:B-1----:R-:W1:Y:S02]  /*7400*/  LDSM.16.MT88.4 R180, [R212] ;  /* 0x00000000d4b4783b */ /* 0x002e640000004200 */
[----:B------:R-:W-:Y:S04]  /*7410*/  HMMA.16816.F32 R24, R160, R154, R24 ;  /* 0x0000009aa018723c */ /* 0x000fe80000001818 */
[----:B---3--:R-:W-:Y:S02]  /*7420*/  MOV R169, R152 ;  /* 0x0000009800a97202 */ /* 0x008fe40000000f00 */
[C---:B----4-:R-:W-:Y:S01]  /*7430*/  F2FP.F16.F32.PACK_AB R140, R210.reuse, R211 ;  /* 0x000000d3d28c723e */ /* 0x050fe200000000ff */
[----:B------:R-:W-:Y:S01]  /*7440*/  FADD.FTZ R211, R211, R198 ;  /* 0x000000c6d3d37221 */ /* 0x000fe20000010000 */
[-C--:B-----5:R-:W-:Y:S01]  /*7450*/  F2FP.F16.F32.PACK_AB R143, R169, R153.reuse ;  /* 0x00000099a98f723e */ /* 0x0a0fe200000000ff */
[-C--:B--2---:R-:W-:Y:S01]  /*7460*/  HMMA.16816.F32 R160, R136, R148.reuse, R4 ;  /* 0x0000009488a0723c */ /* 0x084fe20000001804 */
[----:B------:R-:W2:Y:S04]  /*7470*/  LDSM.16.MT88.4 R4, [R213+0x1800] ;  /* 0x00180000d504783b */ /* 0x000ea80000004200 */
[----:B------:R-:W-:Y:S03]  /*7480*/  FADD.FTZ R210, R210, R211 ;  /* 0x000000d3d2d27221 */ /* 0x000fe60000010000 */
[C---:B------:R-:W-:Y:S04]  /*7490*/  HMMA.16816.F32 R156, R140.reuse, R148, R8 ;  /* 0x000000948c9c723c */ /* 0x040fe80000001808 */
[----:B------:R-:W-:Y:S01]  /*74a0*/  MOV R11, R153 ;  /* 0x00000099000b7202 */ /* 0x000fe20000000f00 */
[----:B------:R-:W-:Y:S03]  /*74b0*/  FADD.FTZ R210, R251, R210 ;  /* 0x000000d2fbd27221 */ /* 0x000fe60000010000 */
[-C--:B------:R-:W-:Y:S03]  /*74c0*/  HMMA.16816.F32 R152, R140, R150.reuse, R12 ;  /* 0x000000968c98723c */ /* 0x080fe6000000180c */
[----:B------:R-:W-:Y:S01]  /*74d0*/  FADD.FTZ R227, R11, R227 ;  /* 0x000000e30be37221 */ /* 0x000fe20000010000 */
[----:B------:R-:W-:Y:S03]  /*74e0*/  FADD.FTZ R245, R229, R210 ;  /* 0x000000d2e5f57221 */ /* 0x000fe60000010000 */
[----:B------:R-:W-:Y:S01]  /*74f0*/  FADD.FTZ R243, R169, R227 ;  /* 0x000000e3a9f37221 */ /* 0x000fe20000010000 */
        /* <DEDUP_REMOVED lines=29> */
[----:B------:R-:W-:Y:S01]  /*76d0*/  HMMA.16816.F32 R136, R136, R6, R24 ;  /* 0x000000068888723c */ /* 0x000fe20000001818 */
[----:B------:R-:W-:Y:S08]  /*76e0*/  @!UPT UIADD3 URZ, UPT, UPT, URZ, URZ, URZ ;  /* 0x000000fffffff290 */ /* 0x000ff0000fffe0ff */
[----:B------:R-:W-:Y:S11]  /*76f0*/  @P2 BRA `(.L_x_1159) ;  /* 0xffffffdc00bc2947 */ /* 0x000ff6000383ffff */
.L_x_1158:
[----:B------:R-:W1:Y:S01]  /*7700*/  SHFL.BFLY PT, R0, R247, 0x2, 0x1f ;  /* 0x0c401f00f7007f89 */ /* 0x000e6200000e0000 */
[----:B------:R-:W2:Y:S01]  /*7710*/  S2UR UR4, SR_CgaCtaId ;  /* 0x00000000000479c3 */ /* 0x000ea20000008800 */
[----:B------:R-:W-:Y:S01]  /*7720*/  SHF.L.U32 R8, R237, 0x4, RZ ;  /* 0x00000004ed087819 */ /* 0x000fe200000006ff */
[----:B------:R-:W-:Y:S01]  /*7730*/  UMOV UR5, 0x400 ;  /* 0x0000040000057882 */ /* 0x000fe20000000000 */
[----:B------:R-:W3:Y:S01]  /*7740*/  SHFL.BFLY PT, R5, R242, 0x2, 0x1f ;  /* 0x0c401f00f2057f89 */ /* 0x000ee200000e0000 */
[----:B------:R-:W-:Y:S02]  /*7750*/  ISETP.NE.AND P6, PT, R236, -0x1, PT ;  /* 0xffffffffec00780c */ /* 0x000fe40003fc5270 */
[----:B------:R-:W-:Y:S01]  /*7760*/  LOP3.LUT R8, R8, 0x1c0, RZ, 0xc0, !PT ;  /* 0x000001c008087812 */ /* 0x000fe200078ec0ff */
[----:B------:R-:W4:Y:S01]  /*7770*/  SHFL.BFLY PT, R2, R243, 0x2, 0x1f ;  /* 0x0c401f00f3027f89 */ /* 0x000f2200000e0000 */
[----:B------:R-:W4:Y:S01]  /*7780*/  LDC.U8 R16, c[0x0][0x548] ;  /* 0x00015200ff107b82 */ /* 0x000f220000000000 */
[----:B-1----:R-:W-:Y:S01]  /*7790*/  FADD.FTZ R3, R0, R247 ;  /* 0x000000f700037221 */ /* 0x002fe20000010000 */
[----:B--2---:R-:W-:Y:S01]  /*77a0*/  ULEA UR4, UR4, UR5, 0x18 ;  /* 0x0000000504047291 */ /* 0x004fe2000f8ec0ff */
[----:B------:R-:W1:Y:S01]  /*77b0*/  SHFL.BFLY PT, R0, R245, 0x2, 0x1f ;  /* 0x0c401f00f5007f89 */ /* 0x000e6200000e0000 */
[----:B---3--:R-:W-:-:S03]  /*77c0*/  FADD.FTZ R5, R5, R242 ;  /* 0x000000f205057221 */ /* 0x008fc60000010000 */
[----:B------:R-:W2:Y:S01]  /*77d0*/  SHFL.BFLY PT, R6, R3, 0x1, 0x1f ;  /* 0x0c201f0003067f89 */ /* 0x000ea200000e0000 */
[----:B----4-:R-:W-:-:S03]  /*77e0*/  FADD.FTZ R11, R2, R243 ;  /* 0x000000f3020b7221 */ /* 0x010fc60000010000 */
[----:B------:R-:W3:Y:S04]  /*77f0*/  SHFL.BFLY PT, R4, R5, 0x1, 0x1f ;  /* 0x0c201f0005047f89 */ /* 0x000ee800000e0000 */
[----:B------:R-:W-:Y:S01]  /*7800*/  SHFL.BFLY PT, R10, R11, 0x1, 0x1f ;  /* 0x0c201f000b0a7f89 */ /* 0x000fe200000e0000 */
[----:B-1----:R-:W-:Y:S01]  /*7810*/  FADD.FTZ R0, R0, R245 ;  /* 0x000000f500007221 */ /* 0x002fe20000010000 */
[----:B--2---:R-:W-:-:S04]  /*7820*/  FADD.FTZ R6, R3, R6 ;  /* 0x0000000603067221 */ /* 0x004fc80000010000 */
[----:B------:R-:W1:Y:S01]  /*7830*/  SHFL.BFLY PT, R13, R0, 0x1, 0x1f ;  /* 0x0c201f00000d7f89 */ /* 0x000e6200000e0000 */
[----:B------:R-:W-:Y:S01]  /*7840*/  SHF.L.U32 R3, R237, 0x1, RZ ;  /* 0x00000001ed037819 */ /* 0x000fe200000006ff */
[----:B---3--:R-:W-:Y:S01]  /*7850*/  FADD.FTZ R4, R5, R4 ;  /* 0x0000000405047221 */ /* 0x008fe20000010000 */
[----:B------:R-:W-:Y:S01]  /*7860*/  SHF.L.U32 R5, R237, 0x5, RZ ;  /* 0x00000005ed057819 */ /* 0x000fe200000006ff */
[----:B------:R-:W2:Y:S01]  /*7870*/  MUFU.RCP R9, R6 ;  /* 0x0000000600097308 */ /* 0x000ea20000001000 */
[----:B------:R-:W-:Y:S02]  /*7880*/  LOP3.LUT R2, R3, 0x6, RZ, 0xc0, !PT ;  /* 0x0000000603027812 */ /* 0x000fe400078ec0ff */
[----:B------:R-:W-:Y:S02]  /*7890*/  LOP3.LUT R3, R8, 0x38, R3, 0xf8, !PT ;  /* 0x0000003808037812 */ /* 0x000fe400078ef803 */
[----:B------:R-:W-:Y:S02]  /*78a0*/  LOP3.LUT R2, R2, 0x7c00, R5, 0xf8, !PT ;  /* 0x00007c0002027812 */ /* 0x000fe400078ef805 */
[----:B------:R-:W-:Y:S01]  /*78b0*/  MOV R8, 0x10 ;  /* 0x0000001000087802 */ /* 0x000fe20000000f00 */
[----:B------:R-:W3:Y:S01]  /*78c0*/  MUFU.RCP R7, R4 ;  /* 0x0000000400077308 */ /* 0x000ee20000001000 */
[----:B------:R-:W-:-:S02]  /*78d0*/  LOP3.LUT R2, R2, R3, RZ, 0xfc, !PT ;  /* 0x0000000302027212 */ /* 0x000fc400078efcff */
[----:B------:R-:W-:Y:S02]  /*78e0*/  SEL R8, R8, 0xfffffff0, !P1 ;  /* 0xfffffff008087807 */ /* 0x000fe40004800000 */
[----:B------:R-:W-:Y:S02]  /*78f0*/  LOP3.LUT P1, RZ, R237, 0x8, RZ, 0xc0, !PT ;  /* 0x00000008edff7812 */ /* 0x000fe4000782c0ff */
[----:B------:R-:W-:Y:S02]  /*7900*/  FSETP.NE.FTZ.AND P4, PT, R6, RZ, PT ;  /* 0x000000ff0600720b */ /* 0x000fe40003f95000 */
[----:B------:R-:W-:Y:S01]  /*7910*/  FSETP.NE.FTZ.AND P3, PT, R4, RZ, PT ;  /* 0x000000ff0400720b */ /* 0x000fe20003f75000 */
[----:B-1----:R-:W-:Y:S01]  /*7920*/  FADD.FTZ R13, R0, R13 ;  /* 0x0000000d000d7221 */ /* 0x002fe20000010000 */
[----:B------:R-:W-:Y:S01]  /*7930*/  FADD.FTZ R0, R11, R10 ;  /* 0x0000000a0b007221 */ /* 0x000fe20000010000 */
[----:B------:R-:W-:Y:S02]  /*7940*/  LEA R11, R2, UR4, 0x1 ;  /* 0x00000004020b7c11 */ /* 0x000fe4000f8e08ff */
[----:B------:R-:W-:Y:S01]  /*7950*/  SEL R2, R215, 0xffffffe0, !P1 ;  /* 0xffffffe0d7027807 */ /* 0x000fe20004800000 */
[----:B------:R-:W1:Y:S01]  /*7960*/  MUFU.RCP R5, R0 ;  /* 0x0000000000057308 */ /* 0x000e620000001000 */
[----:B------:R-:W-:-:S02]  /*7970*/  LOP3.LUT P1, RZ, R237, 0x10, RZ, 0xc0, !PT ;  /* 0x00000010edff7812 */ /* 0x000fc4000782c0ff */
[----:B------:R-:W-:Y:S02]  /*7980*/  FSETP.NE.FTZ.AND P0, PT, R0, RZ, PT ;  /* 0x000000ff0000720b */ /* 0x000fe40003f15000 */
[----:B------:R-:W-:Y:S02]  /*7990*/  IADD3 R19, PT, PT, R11, 0x40, RZ ;  /* 0x000000400b137810 */ /* 0x000fe40007ffe0ff */
[----:B------:R-:W4:Y:S01]  /*79a0*/  @P3 LDC R20, c[0x0][0x458] ;  /* 0x00011600ff143b82 */ /* 0x000f220000000800 */
[----:B------:R-:W-:Y:S01]  /*79b0*/  FSETP.NE.FTZ.AND P2, PT, R13, RZ, PT ;  /* 0x000000ff0d00720b */ /* 0x000fe20003f55000 */
[----:B------:R-:W5:Y:S01]  /*79c0*/  MUFU.RCP R3, R13 ;  /* 0x0000000d00037308 */ /* 0x000f620000001000 */
[----:B--2---:R-:W-:Y:S02]  /*79d0*/  FSEL R9, R9, 1, P4 ;  /* 0x3f80000009097808 */ /* 0x004fe40002000000 */
[----:B---3--:R-:W-:Y:S02]  /*79e0*/  FSEL R7, R7, 1, P3 ;  /* 0x3f80000007077808 */ /* 0x008fe40001800000 */
[----:B------:R-:W-:Y:S01]  /*79f0*/  IADD3 R15, PT, PT, R11, R2, RZ ;  /* 0x000000020b0f7210 */ /* 0x000fe20007ffe0ff */
[----:B------:R-:W-:Y:S01]  /*7a00*/  FMUL.FTZ R160, R9, R160 ;  /* 0x000000a009a07220 */ /* 0x000fe20000410000 */
[----:B------:R-:W-:Y:S01]  /*7a10*/  @P1 IADD3 R19, PT, PT, R11, -0x40, RZ ;  /* 0xffffffc00b131810 */ /* 0x000fe20007ffe0ff */
[----:B------:R-:W-:Y:S01]  /*7a20*/  FMUL.FTZ R161, R9, R161 ;  /* 0x000000a109a17220 */ /* 0x000fe20000410000 */
[----:B------:R-:W-:Y:S01]  /*7a30*/  FMUL.FTZ R162, R7, R162 ;  /* 0x000000a207a27220 */ /* 0x000fe20000410000 */
[----:B-1----:R-:W-:Y:S01]  /*7a40*/  FSEL R5, R5, 1, P0 ;  /* 0x3f80000005057808 */ /* 0x002fe20000000000 */
[----:B------:R-:W-:Y:S01]  /*7a50*/  FMUL.FTZ R163, R7, R163 ;  /* 0x000000a307a37220 */ /* 0x000fe20000410000 */
[----:B------:R-:W-:Y:S01]  /*7a60*/  IADD3 R23, PT, PT, R2, R19, RZ ;  /* 0x0000001302177210 */ /* 0x000fe20007ffe0ff */
[----:B------:R-:W-:Y:S01]  /*7a70*/  FMUL.FTZ R148, R9, R148 ;  /* 0x0000009409947220 */ /* 0x000fe20000410000 */
[----:B------:R-:W1:Y:S01]  /*7a80*/  LDC.U8 R2, c[0x0][0x549] ;  /* 0x00015240ff027b82 */ /* 0x000e620000000000 */
[C---:B------:R-:W-:Y:S01]  /*7a90*/  FMUL.FTZ R158, R5.reuse, R158 ;  /* 0x0000009e059e7220 */ /* 0x040fe20000410000 */
[C---:B------:R-:W-:Y:S01]  /*7aa0*/  FMUL.FTZ R159, R5.reuse, R159 ;  /* 0x0000009f059f7220 */ /* 0x040fe20000410000 */
[----:B------:R-:W-:Y:S01]  /*7ab0*/  FMUL.FTZ R154, R5, R154 ;  /* 0x0000009a059a7220 */ /* 0x000fe20000410000 */
[----:B-----5:R-:W-:Y:S01]  /*7ac0*/  FSEL R3, R3, 1, P2 ;  /* 0x3f80000003037808 */ /* 0x020fe20001000000 */
        /* <DEDUP_REMOVED lines=74> */
[C---:B------:R-:W-:Y:S01]  /*7f70*/  IADD3 R17, PT, PT, R8.reuse, R15, RZ ;  /* 0x0000000f08117210 */ /* 0x040fe20007ffe0ff */
[----:B------:R-:W-:Y:S01]  /*7f80*/  STS [R11+0x400], R162 ;  /* 0x000400a20b007388 */ /* 0x000fe20000000800 */
[----:B------:R-:W-:Y:S01]  /*7f90*/  FMUL.FTZ R61, R3, R61 ;  /* 0x0000003d033d7220 */ /* 0x000fe20000410000 */
[----:B------:R-:W-:Y:S01]  /*7fa0*/  F2FP.F16.F32.PACK_AB R40, R41, R40 ;  /* 0x000000282928723e */ /* 0x000fe200000000ff */
[----:B------:R-:W-:Y:S01]  /*7fb0*/  FMUL.FTZ R68, R9, R68 ;  /* 0x0000004409447220 */ /* 0x000fe20000410000 */
[----:B------:R-:W-:Y:S01]  /*7fc0*/  F2FP.F16.F32.PACK_AB R42, R43, R42 ;  /* 0x0000002a2b2a723e */ /* 0x000fe200000000ff */
[----:B------:R-:W-:Y:S01]  /*7fd0*/  STS [R5], R148 ;  /* 0x0000009405007388 */ /* 0x000fe20000000800 */
        /* <DEDUP_REMOVED lines=22> */
[C---:B------:R-:W-:Y:S01]  /*8140*/  IADD3 R21, PT, PT, R8.reuse, R19, RZ ;  /* 0x0000001308157210 */ /* 0x040fe20007ffe0ff */
        /* <DEDUP_REMOVED lines=40> */
[----:B------:R-:W-:Y:S01]  /*83d0*/  STS [R21], R64 ;  /* 0x0000004015007388 */ /* 0x000fe20000000800 */
[----:B-1----:R-:W-:Y:S01]  /*83e0*/  ISETP.NE.AND P5, PT, R2, RZ, PT ;  /* 0x000000ff0200720c */ /* 0x002fe20003fa5270 */
[----:B------:R-:W-:Y:S01]  /*83f0*/  FMUL.FTZ R113, R9, R113 ;  /* 0x0000007109717220 */ /* 0x000fe20000410000 */
[C---:B------:R-:W-:Y:S01]  /*8400*/  FMUL.FTZ R114, R7.reuse, R114 ;  /* 0x0000007207727220 */ /* 0x040fe20000410000 */
        /* <DEDUP_REMOVED lines=10> */
[----:B------:R-:W1:Y:S01]  /*84b0*/  LDC R2, c[0x0][0x434] ;  /* 0x00010d00ff027b82 */ /* 0x000e620000000800 */
[----:B------:R-:W-:Y:S01]  /*84c0*/  F2FP.F16.F32.PACK_AB R88, R89, R88 ;  /* 0x000000585958723e */ /* 0x000fe200000000ff */
[----:B------:R-:W-:Y:S01]  /*84d0*/  STS [R21+0x2000], R60 ;  /* 0x0020003c15007388 */ /* 0x000fe20000000800 */
[----:B------:R-:W-:Y:S01]  /*84e0*/  F2FP.F16.F32.PACK_AB R90, R91, R90 ;  /* 0x0000005a5b5a723e */ /* 0x000fe200000000ff */
[----:B------:R-:W-:Y:S01]  /*84f0*/  FMUL.FTZ R108, R3, R108 ;  /* 0x0000006c036c7220 */ /* 0x000fe20000410000 */
[----:B------:R-:W-:Y:S01]  /*8500*/  F2FP.F16.F32.PACK_AB R92, R93, R92 ;  /* 0x0000005c5d5c723e */ /* 0x000fe200000000ff */
[----:B------:R-:W-:Y:S01]  /*8510*/  STS [R21+0x2400], R62 ;  /* 0x0024003e15007388 */ /* 0x000fe20000000800 */
[----:B------:R-:W-:Y:S01]  /*8520*/  F2FP.F16.F32.PACK_AB R94, R95, R94 ;  /* 0x0000005e5f5e723e */ /* 0x000fe200000000ff */
[----:B------:R-:W1:Y:S01]  /*8530*/  @P5 LDC R14, c[0x0][0x430] ;  /* 0x00010c00ff0e5b82 */ /* 0x000e620000000800 */
        /* <DEDUP_REMOVED lines=12> */
[C---:B------:R-:W-:Y:S01]  /*8600*/  FMUL.FTZ R118, R7.reuse, R118 ;  /* 0x0000007607767220 */ /* 0x040fe20000410000 */
[----:B------:R-:W-:Y:S01]  /*8610*/  STS [R25+0x400], R82 ;  /* 0x0004005219007388 */ /* 0x000fe20000000800 */
[----:B------:R-:W-:Y:S01]  /*8620*/  FMUL.FTZ R119, R7, R119 ;  /* 0x0000007707777220 */ /* 0x000fe20000410000 */
[C---:B------:R-:W-:Y:S01]  /*8630*/  FMUL.FTZ R128, R9.reuse, R128 ;  /* 0x0000008009807220 */ /* 0x040fe20000410000 */
[----:B------:R-:W-:Y:S01]  /*8640*/  FMUL.FTZ R129, R9, R129 ;  /* 0x0000008109817220 */ /* 0x000fe20000410000 */
[----:B------:R-:W-:Y:S01]  /*8650*/  STS [R23+0x2000], R72 ;  /* 0x0020004817007388 */ /* 0x000fe20000000800 */
[C---:B------:R-:W-:Y:S01]  /*8660*/  FMUL.FTZ R130, R7.reuse, R130 ;  /* 0x0000008207827220 */ /* 0x040fe20000410000 */
[----:B------:R-:W-:Y:S01]  /*8670*/  FMUL.FTZ R131, R7, R131 ;  /* 0x0000008307837220 */ /* 0x000fe20000410000 */
[C---:B------:R-:W-:Y:S01]  /*8680*/  FMUL.FTZ R120, R3.reuse, R120 ;  /* 0x0000007803787220 */ /* 0x040fe20000410000 */
[----:B------:R-:W-:Y:S01]  /*8690*/  STS [R23+0x2400], R74 ;  /* 0x0024004a17007388 */ /* 0x000fe20000000800 */
[C---:B------:R-:W-:Y:S01]  /*86a0*/  FMUL.FTZ R121, R3.reuse, R121 ;  /* 0x0000007903797220 */ /* 0x040fe20000410000 */
[C---:B------:R-:W-:Y:S01]  /*86b0*/  FMUL.FTZ R124, R3.reuse, R124 ;  /* 0x0000007c037c7220 */ /* 0x040fe20000410000 */
[----:B------:R-:W-:Y:S01]  /*86c0*/  FMUL.FTZ R125, R3, R125 ;  /* 0x0000007d037d7220 */ /* 0x000fe20000410000 */
        /* <DEDUP_REMOVED lines=26> */
[----:B------:R2:W3:Y:S01]  /*8870*/  @P4 MUFU.LG2 R12, R6 ;  /* 0x00000006000c4308 */ /* 0x0004e20000000c00 */
[----:B------:R-:W-:Y:S01]  /*8880*/  F2FP.F16.F32.PACK_AB R124, R125, R124 ;  /* 0x0000007c7d7c723e */ /* 0x000fe200000000ff */
[----:B------:R5:W-:Y:S01]  /*8890*/  STS [R11+0x6400], R90 ;  /* 0x0064005a0b007388 */ /* 0x000be20000000800 */
[----:B------:R-:W-:Y:S01]  /*88a0*/  F2FP.F16.F32.PACK_AB R126, R127, R126 ;  /* 0x0000007e7f7e723e */ /* 0x000fe200000000ff */
[----:B------:R-:W-:Y:S01]  /*88b0*/  FMUL.FTZ R3, R3, R141 ;  /* 0x0000008d03037220 */ /* 0x000fe20000410000 */
[----:B------:R-:W-:Y:S01]  /*88c0*/  F2FP.F16.F32.PACK_AB R144, R145, R144 ;  /* 0x000000909190723e */ /* 0x000fe200000000ff */
[----:B------:R-:W-:Y:S01]  /*88d0*/  STS [R5+0x6000], R92 ;  /* 0x0060005c05007388 */ /* 0x000fe20000000800 */
[----:B------:R-:W-:Y:S01]  /*88e0*/  F2FP.F16.F32.PACK_AB R146, R147, R146 ;  /* 0x000000929392723e */ /* 0x000fe200000000ff */
[----:B------:R2:W1:Y:S01]  /*88f0*/  @P3 MUFU.LG2 R22, R4 ;  /* 0x0000000400163308 */ /* 0x0004620000000c00 */
[----:B------:R-:W-:Y:S01]  /*8900*/  F2FP.F16.F32.PACK_AB R9, R9, R136 ;  /* 0x000000880909723e */ /* 0x000fe200000000ff */
[----:B------:R-:W-:Y:S01]  /*8910*/  STS [R5+0x6400], R94 ;  /* 0x0064005e05007388 */ /* 0x000fe20000000800 */
[----:B------:R-:W-:-:S02]  /*8920*/  F2FP.F16.F32.PACK_AB R7, R7, R138 ;  /* 0x0000008a0707723e */ /* 0x000fc400000000ff */
[----:B------:R-:W-:Y:S01]  /*8930*/  F2FP.F16.F32.PACK_AB R132, R133, R132 ;  /* 0x000000848584723e */ /* 0x000fe200000000ff */
[----:B------:R-:W-:Y:S01]  /*8940*/  STS [R15+0x4000], R100 ;  /* 0x004000640f007388 */ /* 0x000fe20000000800 */
[----:B------:R-:W-:Y:S01]  /*8950*/  F2FP.F16.F32.PACK_AB R134, R135, R134 ;  /* 0x000000868786723e */ /* 0x000fe200000000ff */
[----:B------:R-:W1:Y:S01]  /*8960*/  @P2 MUFU.LG2 R13, R13 ;  /* 0x0000000d000d2308 */ /* 0x000e620000000c00 */
[----:B------:R-:W-:Y:S01]  /*8970*/  F2FP.F16.F32.PACK_AB R3, R3, R140 ;  /* 0x0000008c0303723e */ /* 0x000fe200000000ff */
[----:B------:R-:W-:Y:S04]  /*8980*/  STS [R15+0x4400], R102 ;  /* 0x004400660f007388 */ /* 0x000fe80000000800 */
[----:B------:R-:W-:Y:S04]  /*8990*/  STS [R17+0x4000], R112 ;  /* 0x0040007011007388 */ /* 0x000fe80000000800 */
[----:B------:R-:W-:Y:S01]  /*89a0*/  STS [R17+0x4400], R114 ;  /* 0x0044007211007388 */ /* 0x000fe20000000800 */
[----:B-----5:R-:W5:Y:S03]  /*89b0*/  @!P6 LDC.64 R10, c[0x0][0x400] ;  /* 0x00010000ff0aeb82 */ /* 0x020f660000000a00 */
[----:B------:R-:W-:Y:S04]  /*89c0*/  STS [R15+0x6000], R104 ;  /* 0x006000680f007388 */ /* 0x000fe80000000800 */
[----:B------:R4:W-:Y:S04]  /*89d0*/  STS [R15+0x6400], R106 ;  /* 0x0064006a0f007388 */ /* 0x0009e80000000800 */
[----:B------:R-:W-:Y:S04]  /*89e0*/  STS [R17+0x6000], R108 ;  /* 0x0060006c11007388 */ /* 0x000fe80000000800 */
[----:B------:R-:W-:Y:S04]  /*89f0*/  STS [R17+0x6400], R110 ;  /* 0x0064006e11007388 */ /* 0x000fe80000000800 */
[----:B------:R-:W-:Y:S04]  /*8a00*/  STS [R19+0x4000], R116 ;  /* 0x0040007413007388 */ /* 0x000fe80000000800 */
[----:B------:R-:W-:Y:S01]  /*8a10*/  STS [R19+0x4400], R118 ;  /* 0x0044007613007388 */ /* 0x000fe20000000800 */
[----:B-----5:R-:W-:-:S03]  /*8a20*/  @!P6 IMAD.WIDE.U32 R26, R238, R10, RZ ;  /* 0x0000000aee1ae225 */ /* 0x020fc600078e00ff */
[----:B------:R-:W-:Y:S04]  /*8a30*/  STS [R21+0x4000], R128 ;  /* 0x0040008015007388 */ /* 0x000fe80000000800 */
[----:B------:R-:W-:Y:S01]  /*8a40*/  STS [R21+0x4400], R130 ;  /* 0x0044008215007388 */ /* 0x000fe20000000800 */
[----:B----4-:R-:W1:Y:S03]  /*8a50*/  LDC R15, c[0x0][0x434] ;  /* 0x00010d00ff0f7b82 */ /* 0x010e660000000800 */
[----:B------:R-:W-:Y:S04]  /*8a60*/  STS [R19+0x6000], R120 ;  /* 0x0060007813007388 */ /* 0x000fe80000000800 */
[----:B------:R-:W-:Y:S04]  /*8a70*/  STS [R19+0x6400], R122 ;  /* 0x0064007a13007388 */ /* 0x000fe80000000800 */
[----:B------:R-:W-:Y:S04]  /*8a80*/  STS [R21+0x6000], R124 ;  /* 0x0060007c15007388 */ /* 0x000fe80000000800 */
[----:B------:R4:W-:Y:S04]  /*8a90*/  STS [R21+0x6400], R126 ;  /* 0x0064007e15007388 */ /* 0x0009e80000000800 */
[----:B------:R-:W-:Y:S04]  /*8aa0*/  STS [R23+0x4000], R144 ;  /* 0x0040009017007388 */ /* 0x000fe80000000800 */
[----:B------:R-:W-:Y:S01]  /*8ab0*/  STS [R23+0x4400], R146 ;  /* 0x0044009217007388 */ /* 0x000fe20000000800 */
[----:B-1----:R-:W-:-:S02]  /*8ac0*/  @P5 IMAD R2, R14, R15, RZ ;  /* 0x0000000f0e025224 */ /* 0x002fc400078e02ff */
[----:B------:R-:W1:Y:S01]  /*8ad0*/  @P5 LDC R14, c[0x0][0x430] ;  /* 0x00010c00ff0e5b82 */ /* 0x000e620000000800 */
[----:B------:R5:W-:Y:S04]  /*8ae0*/  STS [R25+0x4000], R9 ;  /* 0x0040000919007388 */ /* 0x000be80000000800 */
[----:B------:R-:W-:Y:S04]  /*8af0*/  STS [R25+0x4400], R7 ;  /* 0x0044000719007388 */ /* 0x000fe80000000800 */
[----:B------:R-:W-:Y:S04]  /*8b00*/  STS [R23+0x6000], R132 ;  /* 0x0060008417007388 */ /* 0x000fe80000000800 */
[----:B------:R-:W-:Y:S01]  /*8b10*/  STS [R23+0x6400], R134 ;  /* 0x0064008617007388 */ /* 0x000fe20000000800 */
[----:B----4-:R-:W4:Y:S03]  /*8b20*/  @P4 LDC R21, c[0x0][0x458] ;  /* 0x00011600ff154b82 */ /* 0x010f260000000800 */
[----:B------:R-:W-:Y:S01]  /*8b30*/  STS [R25+0x6400], R142 ;  /* 0x0064008e19007388 */ /* 0x000fe20000000800 */
[----:B------:R-:W1:Y:S03]  /*8b40*/  S2R R17, SR_CTAID.Z ;  /* 0x0000000000117919 */ /* 0x000e660000002700 */
[----:B------:R3:W-:Y:S01]  /*8b50*/  STS [R25+0x6000], R3 ;  /* 0x0060000319007388 */ /* 0x0007e20000000800 */
[----:B-----5:R-:W1:Y:S01]  /*8b60*/  @P6 LDC.64 R8, c[0x0][0x408] ;  /* 0x00010200ff086b82 */ /* 0x020e620000000a00 */
[----:B---3--:R-:W-:Y:S01]  /*8b70*/  @P5 MOV R3, 0x1 ;  /* 0x0000000100035802 */ /* 0x008fe20000000f00 */
[----:B--2---:R-:W-:Y:S06]  /*8b80*/  @P5 BRA `(.L_x_1162) ;  /* 0x0000000000205947 */ /* 0x004fec0003800000 */
[----:B------:R-:W-:Y:S01]  /*8b90*/  ISETP.NE.AND P1, PT, R16, RZ, PT ;  /* 0x000000ff1000720c */ /* 0x000fe20003f25270 */
[----:B------:R-:W2:-:S12]  /*8ba0*/  LDC R4, c[0x0][0x3e0] ;  /* 0x0000f800ff047b82 */ /* 0x000e980000000800 */
[----:B------:R-:W2:Y:S01]  /*8bb0*/  @P1 LDC R3, c[0x0][0x454] ;  /* 0x00011500ff031b82 */ /* 0x000ea20000000800 */
[----:B-1----:R-:W-:Y:S02]  /*8bc0*/  @P1 MOV R14, 0x1 ;  /* 0x00000001000e1802 */ /* 0x002fe40000000f00 */
[----:B------:R-:W-:-:S05]  /*8bd0*/  @!P1 MOV R14, 0x1 ;  /* 0x00000001000e9802 */ /* 0x000fca0000000f00 */
[----:B------:R-:W3:Y:S01]  /*8be0*/  @P1 LDC R2, c[0x0][0x454] ;  /* 0x00011500ff021b82 */ /* 0x000ee20000000800 */
[-C--:B--2---:R-:W-:Y:S02]  /*8bf0*/  @P1 IMAD R3, R3, R4.reuse, RZ ;  /* 0x0000000403031224 */ /* 0x084fe400078e02ff */
[----:B------:R-:W-:-:S07]  /*8c00*/  @!P1 IMAD R3, R15, R4, RZ ;  /* 0x000000040f039224 */ /* 0x000fce00078e02ff */
.L_x_1162:
[----:B------:R-:W-:Y:S01]  /*8c10*/  BAR.SYNC.DEFER_BLOCKING 0x0 ;  /* 0x0000000000007b1d */ /* 0x000fe20000010000 */
[----:B------:R-:W-:Y:S01]  /*8c20*/  ISETP.NE.AND P1, PT, R236, -0x1, PT ;  /* 0xffffffffec00780c */ /* 0x000fe20003f25270 */
[----:B------:R-:W-:Y:S01]  /*8c30*/  @P4 FMUL.FTZ R25, R12, 0.69314718246459960938 ;  /* 0x3f3172180c194820 */ /* 0x000fe20000410000 */
[----:B------:R-:W-:Y:S01]  /*8c40*/  ISETP.NE.AND P5, PT, R16, RZ, !P5 ;  /* 0x000000ff1000720c */ /* 0x000fe20006fa5270 */
[----:B------:R-:W-:Y:S02]  /*8c50*/  @!P6 IMAD R16, R238, R11, R27 ;  /* 0x0000000bee10e224 */ /* 0x000fe400078e021b */
[----:B------:R-:W-:Y:S01]  /*8c60*/  @P3 FMUL.FTZ R12, R22, 0.69314718246459960938 ;  /* 0x3f317218160c3820 */ /* 0x000fe20000410000 */
[----:B------:R-:W2:Y:S01]  /*8c70*/  @P0 MUFU.LG2 R0, R0 ;  /* 0x0000000000000308 */ /* 0x000ea20000000c00 */
[----:B------:R-:W5:Y:S01]  /*8c80*/  @P2 LDC R11, c[0x0][0x458] ;  /* 0x00011600ff0b2b82 */ /* 0x000f620000000800 */
[----:B-1----:R-:W-:Y:S01]  /*8c90*/  @P6 IMAD.WIDE.U32 R22, R236, R8, RZ ;  /* 0x00000008ec166225 */ /* 0x002fe200078e00ff */
[----:B------:R-:W-:-:S03]  /*8ca0*/  MOV R19, 0x7f800000 ;  /* 0x7f80000000137802 */ /* 0x000fc60000000f00 */
[----:B------:R-:W-:Y:S01]  /*8cb0*/  @P3 FFMA.FTZ R19, R167, R20, R12 ;  /* 0x00000014a7133223 */ /* 0x000fe2000001000c */
[----:B------:R-:W-:Y:S01]  /*8cc0*/  MOV R18, 0x7f800000 ;  /* 0x7f80000000127802 */ /* 0x000fe20000000f00 */
[----:B------:R-:W-:Y:S02]  /*8cd0*/  @P6 IMAD R16, R236, R9, R23 ;  /* 0x00000009ec106224 */ /* 0x000fe400078e0217 */
[----:B----4-:R-:W-:Y:S01]  /*8ce0*/  @P4 FFMA.FTZ R18, R168, R21, R25 ;  /* 0x00000015a8124223 */ /* 0x010fe20000010019 */
[C---:B------:R-:W-:Y:S01]  /*8cf0*/  @!P1 IMAD R236, R238.reuse, R15, RZ ;  /* 0x0000000feeec9224 */ /* 0x040fe200078e02ff */
[----:B------:R-:W1:Y:S01]  /*8d00*/  @P0 LDC R10, c[0x0][0x458] ;  /* 0x00011600ff0a0b82 */ /* 0x000e620000000800 */
[----:B---3--:R-:W-:Y:S01]  /*8d10*/  IMAD R2, R17, R2, RZ ;  /* 0x0000000211027224 */ /* 0x008fe200078e02ff */
[----:B------:R-:W-:Y:S01]  /*8d20*/  LOP3.LUT P1, RZ, R237, 0x3, RZ, 0xc0, !PT ;  /* 0x00000003edff7812 */ /* 0x000fe2000782c0ff */
[----:B------:R-:W-:Y:S01]  /*8d30*/  @P2 FMUL.FTZ R13, R13, 0.69314718246459960938 ;  /* 0x3f3172180d0d2820 */ /* 0x000fe20000410000 */
[----:B------:R-:W-:Y:S01]  /*8d40*/  SHF.R.S32.HI R8, RZ, 0x1f, R236 ;  /* 0x0000001fff087819 */ /* 0x000fe200000114ec */
[----:B------:R-:W-:Y:S01]  /*8d50*/  @!P5 IMAD R2, R238, R3, R2 ;  /* 0x00000003ee02d224 */ /* 0x000fe200078e0202 */
[----:B------:R-:W-:Y:S01]  /*8d60*/  SEL R236, R236, RZ, P5 ;  /* 0x000000ffecec7207 */ /* 0x000fe20002800000 */
[----:B------:R-:W-:Y:S01]  /*8d70*/  IMAD R3, R14, UR18, RZ ;  /* 0x000000120e037c24 */ /* 0x000fe2000f8e02ff */
[----:B------:R-:W-:Y:S01]  /*8d80*/  SEL R8, R8, RZ, P5 ;  /* 0x000000ff08087207 */ /* 0x000fe20002800000 */
[----:B------:R3:W4:Y:S01]  /*8d90*/  LDS.128 R4, [R239+0x3800] ;  /* 0x00380000ef047984 */ /* 0x0007220000000c00 */
[----:B--2---:R-:W-:Y:S01]  /*8da0*/  @P0 FMUL.FTZ R12, R0, 0.69314718246459960938 ;  /* 0x3f317218000c0820 */ /* 0x004fe20000410000 */
[----:B------:R-:W-:Y:S01]  /*8db0*/  BSSY.RECONVERGENT B0, `(.L_x_1163) ;  /* 0x0000031000007945 */ /* 0x000fe20003800200 */
[----:B------:R-:W-:-:S02]  /*8dc0*/  IADD3 R0, P4, P3, R3, R236, R2 ;  /* 0x000000ec03007210 */ /* 0x000fc40007b9e002 */
[----:B------:R-:W-:Y:S02]  /*8dd0*/  SHF.R.S32.HI R21, RZ, 0x1f, R3 ;  /* 0x0000001fff157819 */ /* 0x000fe40000011403 */
[----:B------:R-:W-:Y:S02]  /*8de0*/  SHF.R.S32.HI R2, RZ, 0x1f, R2 ;  /* 0x0000001fff027819 */ /* 0x000fe40000011402 */
[----:B------:R-:W-:Y:S01]  /*8df0*/  MOV R20, 0x7f800000 ;  /* 0x7f80000000147802 */ /* 0x000fe20000000f00 */
[----:B-----5:R-:W-:Y:S01]  /*8e00*/  @P2 FFMA.FTZ R20, R166, R11, R13 ;  /* 0x0000000ba6142223 */ /* 0x020fe2000001000d */
[----:B------:R-:W-:Y:S02]  /*8e10*/  MOV R15, 0x7f800000 ;  /* 0x7f800000000f7802 */ /* 0x000fe40000000f00 */
[----:B------:R-:W-:Y:S01]  /*8e20*/  IADD3.X R21, PT, PT, R21, R8, R2, P4, P3 ;  /* 0x0000000815157210 */ /* 0x000fe200027e6402 */
[----:B-1----:R-:W-:Y:S01]  /*8e30*/  @P0 FFMA.FTZ R15, R165, R10, R12 ;  /* 0x0000000aa50f0223 */ /* 0x002fe2000001000c */
[----:B---34-:R-:W-:Y:S06]  /*8e40*/  @P1 BRA `(.L_x_1164) ;  /* 0x00000000009c1947 */ /* 0x018fec0003800000 */
        /* <DEDUP_REMOVED lines=13> */
[C---:B------:R-:W-:Y:S01]  /*8f20*/  @!P5 IADD3 R25, P0, PT, R24.reuse, R0, RZ ;  /* 0x000000001819d210 */ /* 0x040fe20007f1e0ff */
[-C--:B------:R-:W-:Y:S01]  /*8f30*/  @!P4 IMAD R28, R31, R14.reuse, RZ ;  /* 0x0000000e1f1cc224 */ /* 0x080fe200078e02ff */
[----:B------:R-:W2:Y:S01]  /*8f40*/  @!P4 LDC.64 R10, c[0x0][0x420] ;  /* 0x00010800ff0acb82 */ /* 0x000ea20000000a00 */
[-C--:B------:R-:W-:Y:S01]  /*8f50*/  @!P3 IMAD R29, R29, R14.reuse, RZ ;  /* 0x0000000e1d1db224 */ /* 0x080fe200078e02ff */
[----:B------:R-:W-:Y:S01]  /*8f60*/  @!P5 LEA.HI.X.SX32 R24, R24, R21, 0x1, P0 ;  /* 0x000000151818d211 */ /* 0x000fe200000f0eff */
[----:B------:R-:W-:-:S05]  /*8f70*/  @!P2 IMAD R14, R27, R14, RZ ;  /* 0x0000000e1b0ea224 */ /* 0x000fca00078e02ff */
[----:B------:R-:W3:Y:S08]  /*8f80*/  @!P3 LDC.64 R8, c[0x0][0x420] ;  /* 0x00010800ff08bb82 */ /* 0x000ef00000000a00 */
[----:B------:R-:W4:Y:S01]  /*8f90*/  @!P2 LDC.64 R2, c[0x0][0x420] ;  /* 0x00010800ff02ab82 */ /* 0x000f220000000a00 */
[----:B-1----:R-:W-:Y:S02]  /*8fa0*/  @!P5 LEA R30, P1, R25, R12, 0x2 ;  /* 0x0000000c191ed211 */ /* 0x002fe400078210ff */
[----:B------:R-:W-:-:S02]  /*8fb0*/  @!P4 IADD3 R12, P0, PT, R28, R0, RZ ;  /* 0x000000001c0cc210 */ /* 0x000fc40007f1e0ff */
[----:B------:R-:W-:Y:S02]  /*8fc0*/  @!P5 LEA.HI.X R31, R25, R13, R24, 0x2, P1 ;  /* 0x0000000d191fd211 */ /* 0x000fe400008f1418 */
[----:B------:R-:W-:Y:S02]  /*8fd0*/  @!P4 LEA.HI.X.SX32 R28, R28, R21, 0x1, P0 ;  /* 0x000000151c1cc211 */ /* 0x000fe400000f0eff */
[C---:B--2---:R-:W-:Y:S01]  /*8fe0*/  @!P4 LEA R24, P0, R12.reuse, R10, 0x2 ;  /* 0x0000000a0c18c211 */ /* 0x044fe200078010ff */
[----:B------:R1:W-:Y:S01]  /*8ff0*/  @!P5 STG.E desc[UR20][R30.64], R18 ;  /* 0x000000121e00d986 */ /* 0x0003e2000c101914 */
[-C--:B------:R-:W-:Y:S02]  /*9000*/  @!P3 IADD3 R10, P1, PT, R29, R0.reuse, RZ ;  /* 0x000000001d0ab210 */ /* 0x080fe40007f3e0ff */
[----:B------:R-:W-:Y:S02]  /*9010*/  @!P4 LEA.HI.X R25, R12, R11, R28, 0x2, P0 ;  /* 0x0000000b0c19c211 */ /* 0x000fe400000f141c */
[----:B------:R-:W-:-:S02]  /*9020*/  @!P2 IADD3 R0, P0, PT, R14, R0, RZ ;  /* 0x000000000e00a210 */ /* 0x000fc40007f1e0ff */
[-C--:B------:R-:W-:Y:S01]  /*9030*/  @!P3 LEA.HI.X.SX32 R29, R29, R21.reuse, 0x1, P1 ;  /* 0x000000151d1db211 */ /* 0x080fe200008f0eff */
[----:B------:R1:W-:Y:S01]  /*9040*/  @!P4 STG.E desc[UR20][R24.64], R19 ;  /* 0x000000131800c986 */ /* 0x0003e2000c101914 */
[----:B---3--:R-:W-:Y:S02]  /*9050*/  @!P3 LEA R8, P1, R10, R8, 0x2 ;  /* 0x000000080a08b211 */ /* 0x008fe400078210ff */
[----:B------:R-:W-:Y:S02]  /*9060*/  @!P2 LEA.HI.X.SX32 R14, R14, R21, 0x1, P0 ;  /* 0x000000150e0ea211 */ /* 0x000fe400000f0eff */
[----:B------:R-:W-:Y:S02]  /*9070*/  @!P3 LEA.HI.X R9, R10, R9, R29, 0x2, P1 ;  /* 0x000000090a09b211 */ /* 0x000fe400008f141d */
[----:B----4-:R-:W-:-:S03]  /*9080*/  @!P2 LEA R2, P0, R0, R2, 0x2 ;  /* 0x000000020002a211 */ /* 0x010fc600078010ff */
[----:B------:R1:W-:Y:S01]  /*9090*/  @!P3 STG.E desc[UR20][R8.64], R20 ;  /* 0x000000140800b986 */ /* 0x0003e2000c101914 */
[----:B------:R-:W-:-:S05]  /*90a0*/  @!P2 LEA.HI.X R3, R0, R3, R14, 0x2, P0 ;  /* 0x000000030003a211 */ /* 0x000fca00000f140e */
[----:B------:R1:W-:Y:S04]  /*90b0*/  @!P2 STG.E desc[UR20][R2.64], R15 ;  /* 0x0000000f0200a986 */ /* 0x0003e8000c101914 */
.L_x_1164:
[----:B------:R-:W-:Y:S05]  /*90c0*/  BSYNC.RECONVERGENT B0 ;  /* 0x0000000000007941 */ /* 0x000fea0003800200 */
.L_x_1163:
[C---:B-1----:R-:W-:Y:S01]  /*90d0*/  VIADD R9, R231.reuse, 0x10 ;  /* 0x00000010e7097836 */ /* 0x042fe20000000000 */
[----:B------:R1:W2:Y:S01]  /*90e0*/  LDS.128 R12, [R239] ;  /* 0x00000000ef0c7984 */ /* 0x0002a20000000c00 */
[C---:B------:R-:W-:Y:S01]  /*90f0*/  VIADD R11, R231.reuse, 0x30 ;  /* 0x00000030e70b7836 */ /* 0x040fe20000000000 */
[----:B------:R-:W3:Y:S01]  /*9100*/  LDCU.64 UR4, c[0x0][0x410] ;  /* 0x00008200ff0477ac */ /* 0x000ee20008000a00 */
[----:B------:R-:W-:Y:S01]  /*9110*/  @P6 MOV R26, R22 ;  /* 0x00000016001a6202 */ /* 0x000fe20000000f00 */
[----:B------:R-:W-:Y:S01]  /*9120*/  VIADD R3, R231, 0x20 ;  /* 0x00000020e7037836 */ /* 0x000fe20000000000 */
[-C--:B------:R-:W-:Y:S01]  /*9130*/  ISETP.GE.AND P0, PT, R9, R224.reuse, PT ;  /* 0x000000e00900720c */ /* 0x080fe20003f06270 */
[----:B------:R-:W-:Y:S01]  /*9140*/  VIADD R9, R231, 0x40 ;  /* 0x00000040e7097836 */ /* 0x000fe20000000000 */
[----:B------:R-:W-:Y:S01]  /*9150*/  ISETP.GE.AND P4, PT, R11, R224, PT ;  /* 0x000000e00b00720c */ /* 0x000fe20003f86270 */
[----:B------:R-:W-:Y:S01]  /*9160*/  BSSY.RECONVERGENT B0, `(.L_x_1165) ;  /* 0x000001b000007945 */ /* 0x000fe20003800200 */
[----:B------:R-:W-:-:S02]  /*9170*/  IADD3 R18, P1, PT, R228, R26, RZ ;  /* 0x0000001ae4127210 */ /* 0x000fc40007f3e0ff */
[-C--:B------:R-:W-:Y:S02]  /*9180*/  ISETP.GE.AND P3, PT, R9, R224.reuse, PT ;  /* 0x000000e00900720c */ /* 0x080fe40003f66270 */
[----:B------:R1:W4:Y:S01]  /*9190*/  LDS.128 R8, [R239+0x4000] ;  /* 0x00400000ef087984 */ /* 0x0003220000000c00 */
[----:B------:R-:W-:Y:S01]  /*91a0*/  IMAD.X R19, RZ, RZ, R16, P1 ;  /* 0x000000ffff137224 */ /* 0x000fe200008e0610 */
[-C--:B------:R-:W-:Y:S02]  /*91b0*/  ISETP.GE.AND P1, PT, R231, R224.reuse, PT ;  /* 0x000000e0e700720c */ /* 0x080fe40003f26270 */
[----:B------:R-:W-:Y:S02]  /*91c0*/  ISETP.GE.AND P5, PT, R3, R224, PT ;  /* 0x000000e00300720c */ /* 0x000fe40003fa6270 */
[----:B------:R-:W-:Y:S01]  /*91d0*/  IADD3 R3, PT, PT, R231, 0x50, RZ ;  /* 0x00000050e7037810 */ /* 0x000fe20007ffe0ff */
[----:B---3--:R-:W-:-:S03]  /*91e0*/  IMAD.WIDE.U32 R18, R17, UR4, R18 ;  /* 0x0000000411127c25 */ /* 0x008fc6000f8e0012 */
[----:B------:R-:W-:Y:S01]  /*91f0*/  ISETP.GE.AND P2, PT, R3, R224, PT ;  /* 0x000000e00300720c */ /* 0x000fe20003f46270 */
[----:B------:R-:W-:Y:S01]  /*9200*/  IMAD R21, R17, UR5, R19 ;  /* 0x0000000511157c24 */ /* 0x000fe2000f8e0213 */
[----:B------:R-:W-:-:S03]  /*9210*/  IADD3 R17, PT, PT, R231, 0x60, RZ ;  /* 0x00000060e7117810 */ /* 0x000fc60007ffe0ff */
[----:B------:R-:W-:Y:S08]  /*9220*/  @P1 BRA `(.L_x_1166) ;  /* 0x0000000000381947 */ /* 0x000ff00003800000 */
[----:B------:R-:W3:Y:S01]  /*9230*/  LDC.64 R2, c[0x0][0x408] ;  /* 0x00010200ff027b82 */ /* 0x000ee20000000a00 */
[----:B------:R-:W5:Y:S01]  /*9240*/  LDCU.64 UR4, c[0x0][0x3f0] ;  /* 0x00007e00ff0477ac */ /* 0x000f620008000a00 */
[----:B------:R-:W-:Y:S01]  /*9250*/  IMAD.MOV.U32 R20, RZ, RZ, R18 ;  /* 0x000000ffff147224 */ /* 0x000fe200078e0012 */
[----:B------:R-:W1:Y:S02]  /*9260*/  LDCU UR6, c[0x0][0x440] ;  /* 0x00008800ff0677ac */ /* 0x000e640008000800 */
[----:B-1----:R-:W-:Y:S01]  /*9270*/  ISETP.GE.AND P6, PT, R228, UR6, PT ;  /* 0x00000006e4007c0c */ /* 0x002fe2000bfc6270 */
[----:B---3--:R-:W-:Y:S02]  /*9280*/  IMAD R0, R2, UR10, RZ ;  /* 0x0000000a02007c24 */ /* 0x008fe4000f8e02ff */
[----:B------:R-:W-:-:S04]  /*9290*/  IMAD.WIDE.U32 R22, R235, R2, R20 ;  /* 0x00000002eb167225 */ /* 0x000fc800078e0014 */
[----:B------:R-:W-:Y:S01]  /*92a0*/  IMAD R0, R235, R3, R0 ;  /* 0x00000003eb007224 */ /* 0x000fe200078e0200 */
[----:B-----5:R-:W-:-:S04]  /*92b0*/  LEA R2, P1, R22, UR4, 0x1 ;  /* 0x0000000416027c11 */ /* 0x020fc8000f8208ff */
[----:B------:R-:W-:-:S04]  /*92c0*/  IADD3 R0, PT, PT, R23, R0, RZ ;  /* 0x0000000017007210 */ /* 0x000fc80007ffe0ff */
[----:B------:R-:W-:Y:S02]  /*92d0*/  LEA.HI.X R3, R22, UR5, R0, 0x1, P1 ;  /* 0x0000000516037c11 */ /* 0x000fe400088f0c00 */
[----:B------:R-:W-:-:S03]  /*92e0*/  ISETP.GE.AND P1, PT, R226, UR6, PT ;  /* 0x00000006e2007c0c */ /* 0x000fc6000bf26270 */
[----:B--2---:R3:W-:Y:S10]  /*92f0*/  @!P6 STG.E.128 desc[UR20][R2.64], R12 ;  /* 0x0000000c0200e986 */ /* 0x0047f4000c101d14 */
[----:B----4-:R3:W-:Y:S02]  /*9300*/  @!P1 STG.E.128 desc[UR20][R2.64+0x80], R8 ;  /* 0x0000800802009986 */ /* 0x0107e4000c101d14 */
.L_x_1166:
[----:B------:R-:W-:Y:S05]  /*9310*/  BSYNC.RECONVERGENT B0 ;  /* 0x0000000000007941 */ /* 0x000fea0003800200 */
.L_x_1165:
[----:B--23--:R2:W3:Y:S01]  /*9320*/  LDS.128 R12, [R239+0x800] ;  /* 0x00080000ef0c7984 */ /* 0x00c4e20000000c00 */
[----:B------:R-:W-:Y:S01]  /*9330*/  BSSY.RECONVERGENT B0, `(.L_x_1167) ;  /* 0x0000016000007945 */ /* 0x000fe20003800200 */
[----:B------:R-:W-:Y:S02]  /*9340*/  ISETP.GE.AND P1, PT, R17, R224, PT ;  /* 0x000000e01100720c */ /* 0x000fe40003f26270 */
[----:B----4-:R2:W4:Y:S01]  /*9350*/  LDS.128 R8, [R239+0x4800] ;  /* 0x00480000ef087984 */ /* 0x0105220000000c00 */
[----:B------:R-:W-:Y:S01]  /*9360*/  IADD3 R231, PT, PT, R231, 0x70, RZ ;  /* 0x00000070e7e77810 */ /* 0x000fe20007ffe0ff */
[----:B------:R-:W-:Y:S09]  /*9370*/  @P0 BRA `(.L_x_1168) ;  /* 0x0000000000440947 */ /* 0x000ff20003800000 */
[----:B------:R-:W5:Y:S01]  /*9380*/  LDCU.64 UR6, c[0x0][0x408] ;  /* 0x00008100ff0677ac */ /* 0x000f620008000a00 */
[----:B------:R-:W-:Y:S01]  /*9390*/  IADD3 R2, P0, PT, R235, 0x10, RZ ;  /* 0x00000010eb027810 */ /* 0x000fe20007f1e0ff */
[----:B------:R-:W-:Y:S01]  /*93a0*/  IMAD.MOV.U32 R16, RZ, RZ, R18 ;  /* 0x000000ffff107224 */ /* 0x000fe200078e0012 */
[----:B------:R-:W-:Y:S01]  /*93b0*/  MOV R17, R21 ;  /* 0x0000001500117202 */ /* 0x000fe20000000f00 */
[----:B------:R-:W1:Y:S02]  /*93c0*/  LDCU.64 UR4, c[0x0][0x3f0] ;  /* 0x00007e00ff0477ac */ /* 0x000e640008000a00 */
[----:B------:R-:W-:Y:S01]  /*93d0*/  IMAD.X R0, RZ, RZ, UR10, P0 ;  /* 0x0000000aff007e24 */ /* 0x000fe200080e06ff */
[----:B------:R-:W2:Y:S03]  /*93e0*/  LDCU UR8, c[0x0][0x440] ;  /* 0x00008800ff0877ac */ /* 0x000ea60008000800 */
[----:B-----5:R-:W-:-:S02]  /*93f0*/  IMAD R3, R0, UR6, RZ ;  /* 0x0000000600037c24 */ /* 0x020fc4000f8e02ff */
[----:B------:R-:W-:-:S04]  /*9400*/  IMAD.WIDE.U32 R16, R2, UR6, R16 ;  /* 0x0000000602107c25 */ /* 0x000fc8000f8e0010 */
[----:B------:R-:W-:Y:S01]  /*9410*/  IMAD R3, R2, UR7, R3 ;  /* 0x0000000702037c24 */ /* 0x000fe2000f8e0203 */
[----:B-1----:R-:W-:Y:S02]  /*9420*/  LEA R2, P0, R16, UR4, 0x1 ;  /* 0x0000000410027c11 */ /* 0x002fe4000f8008ff */
[----:B--2---:R-:W-:Y:S01]  /*9430*/  ISETP.GE.AND P6, PT, R228, UR8, PT ;  /* 0x00000008e4007c0c */ /* 0x004fe2000bfc6270 */
[----:B------:R-:W-:-:S05]  /*9440*/  IMAD.IADD R3, R17, 0x1, R3 ;  /* 0x0000000111037824 */ /* 0x000fca00078e0203 */
[----:B------:R-:W-:Y:S02]  /*9450*/  LEA.HI.X R3, R16, UR5, R3, 0x1, P0 ;  /* 0x0000000510037c11 */ /* 0x000fe400080f0c03 */
[----:B------:R-:W-:-:S05]  /*9460*/  ISETP.GE.AND P0, PT, R226, UR8, PT ;  /* 0x00000008e2007c0c */ /* 0x000fca000bf06270 */
[----:B---3--:R1:W-:Y:S08]  /*9470*/  @!P6 STG.E.128 desc[UR20][R2.64], R12 ;  /* 0x0000000c0200e986 */ /* 0x0083f0000c101d14 */
[----:B----4-:R1:W-:Y:S02]  /*9480*/  @!P0 STG.E.128 desc[UR20][R2.64+0x80], R8 ;  /* 0x0000800802008986 */ /* 0x0103e4000c101d14 */
.L_x_1168:
[----:B------:R-:W-:Y:S05]  /*9490*/  BSYNC.RECONVERGENT B0 ;  /* 0x0000000000007941 */ /* 0x000fea0003800200 */
.L_x_1167:
[----:B-1-3--:R1:W3:Y:S01]  /*94a0*/  LDS.128 R12, [R239+0x1000] ;  /* 0x00100000ef0c7984 */ /* 0x00a2e20000000c00 */
[----:B------:R-:W-:Y:S01]  /*94b0*/  BSSY.RECONVERGENT B0, `(.L_x_1169) ;  /* 0x0000015000007945 */ /* 0x000fe20003800200 */
[----:B------:R-:W-:Y:S02]  /*94c0*/  ISETP.GE.AND P0, PT, R231, R224, PT ;  /* 0x000000e0e700720c */ /* 0x000fe40003f06270 */
[----:B----4-:R1:W4:Y:S01]  /*94d0*/  LDS.128 R8, [R239+0x5000] ;  /* 0x00500000ef087984 */ /* 0x0103220000000c00 */
[----:B------:R-:W-:Y:S05]  /*94e0*/  @P5 BRA `(.L_x_1170) ;  /* 0x0000000000445947 */ /* 0x000fea0003800000 */
[----:B------:R-:W5:Y:S01]  /*94f0*/  LDCU.64 UR6, c[0x0][0x408] ;  /* 0x00008100ff0677ac */ /* 0x000f620008000a00 */
[----:B------:R-:W-:Y:S01]  /*9500*/  IADD3 R2, P5, PT, R235, 0x20, RZ ;  /* 0x00000020eb027810 */ /* 0x000fe20007fbe0ff */
[----:B------:R-:W-:Y:S01]  /*9510*/  IMAD.MOV.U32 R16, RZ, RZ, R18 ;  /* 0x000000ffff107224 */ /* 0x000fe200078e0012 */
[----:B------:R-:W-:Y:S01]  /*9520*/  MOV R17, R21 ;  /* 0x0000001500117202 */ /* 0x000fe20000000f00 */
[----:B------:R-:W2:Y:S02]  /*9530*/  LDCU.64 UR4, c[0x0][0x3f0] ;  /* 0x00007e00ff0477ac */ /* 0x000ea40008000a00 */
[----:B------:R-:W-:Y:S01]  /*9540*/  IMAD.X R0, RZ, RZ, UR10, P5 ;  /* 0x0000000aff007e24 */ /* 0x000fe2000a8e06ff */
[----:B------:R-:W1:Y:S03]  /*9550*/  LDCU UR8, c[0x0][0x440] ;  /* 0x00008800ff0877ac */ /* 0x000e660008000800 */
[----:B-----5:R-:W-:-:S02]  /*9560*/  IMAD R3, R0, UR6, RZ ;  /* 0x0000000600037c24 */ /* 0x020fc4000f8e02ff */
[----:B------:R-:W-:-:S04]  /*9570*/  IMAD.WIDE.U32 R16, R2, UR6, R16 ;  /* 0x0000000602107c25 */ /* 0x000fc8000f8e0010 */
[----:B------:R-:W-:Y:S01]  /*9580*/  IMAD R3, R2, UR7, R3 ;  /* 0x0000000702037c24 */ /* 0x000fe2000f8e0203 */
[----:B--2---:R-:W-:Y:S02]  /*9590*/  LEA R2, P5, R16, UR4, 0x1 ;  /* 0x0000000410027c11 */ /* 0x004fe4000f8a08ff */
[----:B-1----:R-:W-:Y:S01]  /*95a0*/  ISETP.GE.AND P6, PT, R228, UR8, PT ;  /* 0x00000008e4007c0c */ /* 0x002fe2000bfc6270 */
[----:B------:R-:W-:-:S05]  /*95b0*/  IMAD.IADD R3, R17, 0x1, R3 ;  /* 0x0000000111037824 */ /* 0x000fca00078e0203 */
[----:B------:R-:W-:Y:S02]  /*95c0*/  LEA.HI.X R3, R16, UR5, R3, 0x1, P5 ;  /* 0x0000000510037c11 */ /* 0x000fe4000a8f0c03 */
[----:B------:R-:W-:-:S05]  /*95d0*/  ISETP.GE.AND P5, PT, R226, UR8, PT ;  /* 0x00000008e2007c0c */ /* 0x000fca000bfa6270 */
[----:B---3--:R1:W-:Y:S08]  /*95e0*/  @!P6 STG.E.128 desc[UR20][R2.64], R12 ;  /* 0x0000000c0200e986 */ /* 0x0083f0000c101d14 */
[----:B----4-:R1:W-:Y:S02]  /*95f0*/  @!P5 STG.E.128 desc[UR20][R2.64+0x80], R8 ;  /* 0x000080080200d986 */ /* 0x0103e4000c101d14 */
.L_x_1170:
[----:B------:R-:W-:Y:S05]  /*9600*/  BSYNC.RECONVERGENT B0 ;  /* 0x0000000000007941 */ /* 0x000fea0003800200 */
.L_x_1169:
[----:B-1-3--:R1:W3:Y:S01]  /*9610*/  LDS.128 R12, [R239+0x1800] ;  /* 0x00180000ef0c7984 */ /* 0x00a2e20000000c00 */
[----:B------:R-:W-:Y:S03]  /*9620*/  BSSY.RECONVERGENT B0, `(.L_x_1171) ;  /* 0x0000014000007945 */ /* 0x000fe60003800200 */
[----:B----4-:R1:W4:Y:S01]  /*9630*/  LDS.128 R8, [R239+0x5800] ;  /* 0x00580000ef087984 */ /* 0x0103220000000c00 */
[----:B------:R-:W-:Y:S05]  /*9640*/  @P4 BRA `(.L_x_1172) ;  /* 0x0000000000444947 */ /* 0x000fea0003800000 */
[----:B------:R-:W5:Y:S01]  /*9650*/  LDCU.64 UR6, c[0x0][0x408] ;  /* 0x00008100ff0677ac */ /* 0x000f620008000a00 */
[----:B------:R-:W-:Y:S01]  /*9660*/  IADD3 R2, P4, PT, R235, 0x30, RZ ;  /* 0x00000030eb027810 */ /* 0x000fe20007f9e0ff */
[----:B------:R-:W-:Y:S01]  /*9670*/  IMAD.MOV.U32 R16, RZ, RZ, R18 ;  /* 0x000000ffff107224 */ /* 0x000fe200078e0012 */
[----:B------:R-:W-:Y:S01]  /*9680*/  MOV R17, R21 ;  /* 0x0000001500117202 */ /* 0x000fe20000000f00 */
[----:B------:R-:W2:Y:S02]  /*9690*/  LDCU UR8, c[0x0][0x440] ;  /* 0x00008800ff0877ac */ /* 0x000ea40008000800 */
[----:B------:R-:W-:Y:S01]  /*96a0*/  IMAD.X R0, RZ, RZ, UR10, P4 ;  /* 0x0000000aff007e24 */ /* 0x000fe2000a0e06ff */
        /* <DEDUP_REMOVED lines=9> */
[----:B---3--:R1:W-:Y:S04]  /*9740*/  @!P5 STG.E.128 desc[UR20][R2.64], R12 ;  /* 0x0000000c0200d986 */ /* 0x0083e8000c101d14 */
[----:B----4-:R1:W-:Y:S02]  /*9750*/  @!P4 STG.E.128 desc[UR20][R2.64+0x80], R8 ;  /* 0x000080080200c986 */ /* 0x0103e4000c101d14 */
.L_x_1172:
[----:B------:R-:W-:Y:S05]  /*9760*/  BSYNC.RECONVERGENT B0 ;  /* 0x0000000000007941 */ /* 0x000fea0003800200 */
.L_x_1171:
        /* <DEDUP_REMOVED lines=21> */
.L_x_1174:
[----:B------:R-:W-:Y:S05]  /*98c0*/  BSYNC.RECONVERGENT B0 ;  /* 0x0000000000007941 */ /* 0x000fea0003800200 */
.L_x_1173:
        /* <DEDUP_REMOVED lines=21> */
.L_x_1176:
[----:B------:R-:W-:Y:S05]  /*9a20*/  BSYNC.RECONVERGENT B0 ;  /* 0x0000000000007941 */ /* 0x000fea0003800200 */
.L_x_1175:
        /* <DEDUP_REMOVED lines=21> */
.L_x_1178:
[----:B------:R-:W-:Y:S05]  /*9b80*/  BSYNC.RECONVERGENT B0 ;  /* 0x0000000000007941 */ /* 0x000fea0003800200 */
.L_x_1177:
[----:B------:R-:W-:Y:S05]  /*9b90*/  @P0 EXIT ;  /* 0x000000000000094d */ /* 0x000fea0003800000 */
[----:B------:R-:W5:Y:S01]  /*9ba0*/  LDCU.64 UR6, c[0x0][0x408] ;  /* 0x00008100ff0677ac */ /* 0x000f620008000a00 */
[----:B-1--4-:R1:W4:Y:S01]  /*9bb0*/  LDS.128 R8, [R239+0x7800] ;  /* 0x00780000ef087984 */ /* 0x0123220000000c00 */
[----:B------:R-:W-:Y:S01]  /*9bc0*/  IADD3 R235, P0, PT, R235, 0x70, RZ ;  /* 0x00000070ebeb7810 */ /* 0x000fe20007f1e0ff */
[----:B------:R-:W-:Y:S01]  /*9bd0*/  IMAD.MOV.U32 R2, RZ, RZ, R18 ;  /* 0x000000ffff027224 */ /* 0x000fe200078e0012 */
[----:B------:R-:W2:Y:S01]  /*9be0*/  LDCU UR8, c[0x0][0x440] ;  /* 0x00008800ff0877ac */ /* 0x000ea20008000800 */
[----:B------:R-:W-:Y:S02]  /*9bf0*/  MOV R3, R21 ;  /* 0x0000001500037202 */ /* 0x000fe40000000f00 */
        /* <DEDUP_REMOVED lines=10> */
[----:B------:R1:W-:Y:S01]  /*9ca0*/  @!P1 STG.E.128 desc[UR20][R12.64], R4 ;  /* 0x000000040c009986 */ /* 0x0003e2000c101d14 */
[----:B------:R-:W-:Y:S05]  /*9cb0*/  @P0 EXIT ;  /* 0x000000000000094d */ /* 0x000fea0003800000 */
[----:B----4-:R-:W-:Y:S01]  /*9cc0*/  STG.E.128 desc[UR20][R12.64+0x80], R8 ;  /* 0x000080080c007986 */ /* 0x010fe2000c101d14 */
[----:B------:R-:W-:Y:S05]  /*9cd0*/  EXIT ;  /* 0x000000000000794d */ /* 0x000fea0003800000 */
.L_x_1179:
        /* <DEDUP_REMOVED lines=10> */
.L_x_2855:


//--------------------- .text._ZN5flash16flash_fwd_kernelI23Flash_fwd_kernel_traitsILi128ELi128ELi32ELi4ELb0ELb0EN7cutlass6half_tE19Flash_kernel_traitsILi128ELi128ELi32ELi4ES3_EELb0ELb0ELb0ELb1ELb0ELb0ELb0ELb0EEEvNS_16Flash_fwd_paramsE --------------------------
	.section	.text._ZN5flash16flash_fwd_kernelI23Flash_fwd_kernel_traitsILi128ELi128ELi32ELi4ELb0ELb0EN7cutlass6half_tE19Flash_kernel_traitsILi128ELi128ELi32ELi4ES3_EELb0ELb0ELb0ELb1ELb0ELb0ELb0ELb0EEEvNS_16Flash_fwd_paramsE,"ax",@progbits
	.align	128
        .global         _ZN5flash16flash_fwd_kernelI23Flash_fwd_kernel_traitsILi128ELi128ELi32ELi4ELb0ELb0EN7cutlass6half_tE19Flash_kernel_traitsILi128ELi128ELi32ELi4ES3_EELb0ELb0ELb0ELb1ELb0ELb0ELb0ELb0EEEvNS_16Flash_fwd_paramsE
        .type           _ZN5flash16flash_fwd_kernelI23Flash_fwd_kernel_traitsILi128ELi128ELi32ELi4ELb0ELb0EN7cutlass6half_tE19Flash_kernel_traitsILi128ELi128ELi32ELi4ES3_EELb0ELb0ELb0ELb1ELb0ELb0ELb0ELb0EEEvNS_16Flash_fwd_paramsE,@function
        .size           _ZN5flash16flash_fwd_kernelI23Flash_fwd_kernel_traitsILi128ELi128ELi32ELi4ELb0ELb0EN7cutlass6half_tE19Flash_kernel_traitsILi128ELi128ELi32ELi4ES3_EELb0ELb0ELb0ELb1ELb0ELb0ELb0ELb0EEEvNS_16Flash_fwd_paramsE,(.L_x_2856 - _ZN5flash16flash_fwd_kernelI23Flash_fwd_kernel_traitsILi128ELi128ELi32ELi4ELb0ELb0EN7cutlass6half_tE19Flash_kernel_traitsILi128ELi128ELi32ELi4ES3_EELb0ELb0ELb0ELb1ELb0ELb0ELb0ELb0EEEvNS_16Flash_fwd_paramsE)
        .other          _ZN5flash16flash_fwd_kernelI23Flash_fwd_kernel_traitsILi128ELi128ELi32ELi4ELb0ELb0EN7cutlass6half_tE19Flash_kernel_traitsILi128ELi128ELi32ELi4ES3_EELb0ELb0ELb0ELb1ELb0ELb0ELb0ELb0EEEvNS_16Flash_fwd_paramsE,@"STO_CUDA_ENTRY STV_DEFAULT"
_ZN5flash16flash_fwd_kernelI23Flash_fwd_kernel_traitsILi128ELi128ELi32ELi4ELb0ELb0EN7cutlass6half_tE19Flash_kernel_traitsILi128ELi128ELi32ELi4ES3_EELb0ELb0ELb0ELb1ELb0ELb0ELb0ELb0EEEvNS_16Flash_fwd_paramsE:
.text._ZN5flash16flash_fwd_kernelI23Flash_fwd_kernel_traitsILi128ELi128ELi32ELi4ELb0ELb0EN7cutlass6half_tE19Flash_kernel_traitsILi128ELi128ELi32ELi4ES3_EELb0ELb0ELb0ELb1ELb0ELb0ELb0ELb0EEEvNS_16Flash_fwd_paramsE:
[----:B------:R-:W-:Y:S01]  /*0000*/  LDC R1, c[0x0][0x37c] ;  /* 0x0000df00ff017b82 */ /* 0x000fe20000000800 */
[----:B------:R-:W1:Y:S01]  /*0010*/  S2R R238, SR_CTAID.Y ;  /* 0x0000000000ee7919 */ /* 0x000e620000002600 */
[----:B------:R-:W2:Y:S06]  /*0020*/  LDCU.64 UR8, c[0x0][0x460] ;  /* 0x00008c00ff0877ac */ /* 0x000eac0008000a00 */
[----:B------:R-:W1:Y:S01]  /*0030*/  LDC.64 R14, c[0x0][0x460] ;  /* 0x00011800ff0e7b82 */ /* 0x000e620000000a00 */
[----:B------:R-:W-:Y:S01]  /*0040*/  IMAD.MOV.U32 R236, RZ, RZ, -0x1 ;  /* 0xffffffffffec7424 */ /* 0x000fe200078e00ff */
[----:B------:R-:W3:Y:S01]  /*0050*/  LDCU.64 UR20, c[0x0][0x358] ;  /* 0x00006b00ff1477ac */ /* 0x000ee20008000a00 */
[----:B------:R-:W4:Y:S05]  /*0060*/  LDCU.64 UR6, c[0x0][0x470] ;  /* 0x00008e00ff0677ac */ /* 0x000f2a0008000a00 */
[----:B------:R-:W3:Y:S01]  /*0070*/  LDC.64 R4, c[0x0][0x468] ;  /* 0x00011a00ff047b82 */ /* 0x000ee20000000a00 */
[----:B------:R-:W4:Y:S01]  /*0080*/  LDCU.64 UR4, c[0x0][0x478] ;  /* 0x00008f00ff0477ac */ /* 0x000f220008000a00 */
[----:B--2---:R-:W-:-:S02]  /*0090*/  ISETP.NE.U32.AND P1, PT, RZ, UR8, PT ;  /* 0x00000008ff007c0c */ /* 0x004fc4000bf25070 */
[----:B------:R-:W-:Y:S02]  /*00a0*/  ISETP.NE.U32.AND P0, PT, RZ, UR8, PT ;  /* 0x00000008ff007c0c */ /* 0x000fe4000bf05070 */
[----:B------:R-:W-:Y:S02]  /*00b0*/  ISETP.NE.AND.EX P1, PT, RZ, UR9, PT, P1 ;  /* 0x00000009ff007c0c */ /* 0x000fe4000bf25310 */
[----:B------:R-:W-:Y:S02]  /*00c0*/  ISETP.NE.AND.EX P0, PT, RZ, UR9, PT, P0 ;  /* 0x00000009ff007c0c */ /* 0x000fe4000bf05300 */
[----:B----4-:R-:W-:Y:S02]  /*00d0*/  ISETP.NE.U32.AND P4, PT, RZ, UR6, PT ;  /* 0x00000006ff007c0c */ /* 0x010fe4000bf85070 */
[----:B------:R-:W-:Y:S01]  /*00e0*/  ISETP.NE.U32.AND P2, PT, RZ, UR4, PT ;  /* 0x00000004ff007c0c */ /* 0x000fe2000bf45070 */
[----:B-1----:R-:W-:Y:S01]  /*00f0*/  IMAD.WIDE.U32 R14, R238, 0x4, R14 ;  /* 0x00000004ee0e7825 */ /* 0x002fe200078e000e */
[----:B------:R-:W-:-:S02]  /*0100*/  ISETP.NE.AND.EX P4, PT, RZ, UR7, PT, P4 ;  /* 0x00000007ff007c0c */ /* 0x000fc4000bf85340 */
[----:B------:R-:W-:Y:S01]  /*0110*/  ISETP.NE.AND.EX P2, PT, RZ, UR5, PT, P2 ;  /* 0x00000005ff007c0c */ /* 0x000fe2000bf45320 */
[----:B------:R-:W-:Y:S02]  /*0120*/  IMAD.SHL.U32 R13, R238, 0x4, RZ ;  /* 0x00000004ee0d7824 */ /* 0x000fe400078e00ff */
[----:B---3--:R-:W2:Y:S01]  /*0130*/  @P1 LDG.E R236, desc[UR20][R14.64] ;  /* 0x000000140eec1981 */ /* 0x008ea2000c1e1900 */
[----:B------:R-:W-:-:S03]  /*0140*/  SHF.R.U32.HI R0, RZ, 0x1e, R238 ;  /* 0x0000001eff007819 */ /* 0x000fc600000116ee */
[----:B------:R-:W2:Y:S01]  /*0150*/  @P0 LDG.E R9, desc[UR20][R14.64+0x4] ;  /* 0x000004140e090981 */ /* 0x000ea2000c1e1900 */
[----:B------:R-:W-:-:S03]  /*0160*/  IMAD.MOV.U32 R6, RZ, RZ, RZ ;  /* 0x000000ffff067224 */ /* 0x000fc600078e00ff */
[C---:B------:R-:W-:Y:S02]  /*0170*/  @P4 IADD3 R2, P3, PT, R13.reuse, UR6, RZ ;  /* 0x000000060d024c10 */ /* 0x040fe4000ff7e0ff */
[----:B------:R-:W-:Y:S02]  /*0180*/  @P2 IADD3 R10, P1, PT, R13, UR4, RZ ;  /* 0x000000040d0a2c10 */ /* 0x000fe4000ff3e0ff */
[C---:B------:R-:W-:Y:S02]  /*0190*/  @P4 IADD3.X R3, PT, PT, R0.reuse, UR7, RZ, P3, !PT ;  /* 0x0000000700034c10 */ /* 0x040fe40009ffe4ff */
[----:B------:R-:W-:-:S03]  /*01a0*/  @P2 IADD3.X R11, PT, PT, R0, UR5, RZ, P1, !PT ;  /* 0x00000005000b2c10 */ /* 0x000fc60008ffe4ff */
[----:B------:R1:W3:Y:S04]  /*01b0*/  @P4 LDG.E R6, desc[UR20][R2.64] ;  /* 0x0000001402064981 */ /* 0x0002e8000c1e1900 */
[----:B------:R4:W3:Y:S01]  /*01c0*/  @P2 LDG.E R171, desc[UR20][R10.64] ;  /* 0x000000140aab2981 */ /* 0x0008e2000c1e1900 */
[----:B------:R-:W1:Y:S01]  /*01d0*/  LDCU.U8 UR4, c[0x0][0x532] ;  /* 0x0000a640ff0477ac */ /* 0x000e620008000000 */
[----:B------:R-:W-:Y:S01]  /*01e0*/  ISETP.EQ.U32.AND P3, PT, R4, RZ, PT ;  /* 0x000000ff0400720c */ /* 0x000fe20003f62070 */
[----:B------:R-:W2:Y:S01]  /*01f0*/  @!P0 LDC R180, c[0x0][0x434] ;  /* 0x00010d00ffb48b82 */ /* 0x000ea20000000800 */
[----:B------:R-:W-:Y:S01]  /*0200*/  IADD3 R12, P1, PT, R13, R4, RZ ;  /* 0x000000040d0c7210 */ /* 0x000fe20007f3e0ff */
[----:B------:R-:W-:-:S04]  /*0210*/  IMAD.MOV.U32 R7, RZ, RZ, -0x1 ;  /* 0xffffffffff077424 */ /* 0x000fc800078e00ff */
[----:B------:R-:W-:Y:S02]  /*0220*/  IMAD.X R13, R0, 0x1, R5, P1 ;  /* 0x00000001000d7824 */ /* 0x000fe400008e0605 */
[----:B------:R-:W2:Y:S01]  /*0230*/  @!P2 LDC R0, c[0x0][0x43c] ;  /* 0x00010f00ff00ab82 */ /* 0x000ea20000000800 */
[----:B-1----:R-:W-:-:S07]  /*0240*/  ISETP.NE.AND P4, PT, RZ, UR4, PT ;  /* 0x00000004ff007c0c */ /* 0x002fce000bf85270 */
[----:B------:R-:W1:Y:S01]  /*0250*/  @!P2 LDC.64 R2, c[0x0][0x488] ;  /* 0x00012200ff02ab82 */ /* 0x000e620000000a00 */
[----:B------:R-:W-:-:S13]  /*0260*/  ISETP.EQ.OR.EX P3, PT, R5, RZ, !P4, P3 ;  /* 0x000000ff0500720c */ /* 0x000fda0006762730 */
[----:B------:R1:W5:Y:S01]  /*0270*/  @!P3 LDG.E R7, desc[UR20][R12.64] ;  /* 0x000000140c07b981 */ /* 0x000362000c1e1900 */
[----:B------:R-:W-:Y:S01]  /*0280*/  ISETP.NE.U32.AND P3, PT, R4, RZ, PT ;  /* 0x000000ff0400720c */ /* 0x000fe20003f65070 */
[----:B------:R-:W1:Y:S03]  /*0290*/  S2UR UR19, SR_CTAID.X ;  /* 0x00000000001379c3 */ /* 0x000e660000002500 */
[----:B------:R-:W-:Y:S01]  /*02a0*/  ISETP.NE.AND.EX P3, PT, R5, RZ, PT, P3 ;  /* 0x000000ff0500720c */ /* 0x000fe20003f65330 */
[----:B----4-:R-:W4:Y:S01]  /*02b0*/  S2R R10, SR_CTAID.Z ;  /* 0x00000000000a7919 */ /* 0x010f220000002700 */
[----:B------:R-:W2:Y:S01]  /*02c0*/  S2R R237, SR_TID.X ;  /* 0x0000000000ed7919 */ /* 0x000ea20000002100 */
[----:B-1----:R-:W-:Y:S01]  /*02d0*/  USHF.L.U32 UR18, UR19, 0x7, URZ ;  /* 0x0000000713127899 */ /* 0x002fe200080006ff */
[----:B--2---:R-:W-:Y:S01]  /*02e0*/  @P0 IMAD.IADD R180, R9, 0x1, -R236 ;  /* 0x0000000109b40824 */ /* 0x004fe200078e0aec */
[----:B------:R-:W-:-:S04]  /*02f0*/  @!P2 ISETP.NE.U32.AND P0, PT, R2, RZ, PT ;  /* 0x000000ff0200a20c */ /* 0x000fc80003f05070 */
[----:B------:R-:W-:-:S04]  /*0300*/  @!P2 ISETP.NE.AND.EX P0, PT, R3, RZ, PT, P0 ;  /* 0x000000ff0300a20c */ /* 0x000fc80003f05300 */
[----:B------:R-:W-:Y:S02]  /*0310*/  @!P2 SEL R3, R0, RZ, P0 ;  /* 0x000000ff0003a207 */ /* 0x000fe40000000000 */
[----:B------:R-:W1:Y:S01]  /*0320*/  @!P3 LDC R0, c[0x0][0x438] ;  /* 0x00010e00ff00bb82 */ /* 0x000e620000000800 */
[----:B------:R-:W-:Y:S01]  /*0330*/  ISETP.GT.AND P1, PT, R180, UR18, PT ;  /* 0x00000012b4007c0c */ /* 0x000fe2000bf24270 */
[----:B---3--:R-:W-:Y:S01]  /*0340*/  @P2 IMAD.IADD R171, R171, 0x1, -R6 ;  /* 0x00000001abab2824 */ /* 0x008fe200078e0a06 */
[----:B----4-:R-:W-:Y:S11]  /*0350*/  @!P3 BRA `(.L_x_1180) ;  /* 0x00000000000cb947 */ /* 0x010ff60003800000 */
[----:B-1----:R-:W2:Y:S02]  /*0360*/  @P4 LDG.E R0, desc[UR20][R12.64+0x4] ;  /* 0x000004140c004981 */ /* 0x002ea4000c1e1900 */
[----:B--2--5:R-:W-:-:S06]  /*0370*/  @P4 IADD3 R0, PT, PT, R0, -R7, RZ ;  /* 0x8000000700004210 */ /* 0x024fcc0007ffe0ff */
[----:B------:R2:W5:Y:S02]  /*0380*/  @!P4 LDG.E R0, desc[UR20][R12.64] ;  /* 0x000000140c00c981 */ /* 0x000564000c1e1900 */
.L_x_1180:
[----:B-1---5:R-:W-:Y:S01]  /*0390*/  @!P2 IADD3 R171, PT, PT, R3, R0, -R6 ;  /* 0x0000000003aba210 */ /* 0x022fe20007ffe806 */
[----:B------:R-:W-:Y:S06]  /*03a0*/  @!P1 EXIT ;  /* 0x000000000000994d */ /* 0x000fec0003800000 */
[----:B------:R-:W-:-:S13]  /*03b0*/  ISETP.GT.AND P0, PT, R171, RZ, PT ;  /* 0x000000ffab00720c */ /* 0x000fda0003f04270 */
[----:B------:R-:W-:Y:S05]  /*03c0*/  @P0 BRA `(.L_x_1181) ;  /* 0x0000001400000947 */ /* 0x000fea0003800000 */
[----:B------:R-:W1:Y:S01]  /*03d0*/  LDC.U8 R0, c[0x0][0x549] ;  /* 0x00015240ff007b82 */ /* 0x000e620000000000 */
[----:B------:R-:W-:-:S07]  /*03e0*/  ISETP.NE.AND P1, PT, R236, -0x1, PT ;  /* 0xffffffffec00780c */ /* 0x000fce0003f25270 */
[----:B------:R-:W3:Y:S08]  /*03f0*/  LDC.U8 R9, c[0x0][0x548] ;  /* 0x00015200ff097b82 */ /* 0x000ef00000000000 */
[----:B------:R-:W2:Y:S01]  /*0400*/  @!P1 LDC.64 R4, c[0x0][0x400] ;  /* 0x00010000ff049b82 */ /* 0x000ea20000000a00 */
[----:B-1----:R-:W-:-:S07]  /*0410*/  ISETP.NE.AND P2, PT, R0, RZ, PT ;  /* 0x000000ff0000720c */ /* 0x002fce0003f45270 */
[----:B------:R-:W1:Y:S01]  /*0420*/  @P1 LDC.64 R2, c[0x0][0x408] ;  /* 0x00010200ff021b82 */ /* 0x000e620000000a00 */
[----:B------:R-:W-:-:S07]  /*0430*/  SHF.L.U32 R0, R237, 0x3, RZ ;  /* 0x00000003ed007819 */ /* 0x000fce00000006ff */
[----:B------:R-:W4:Y:S01]  /*0440*/  @P2 LDC.64 R6, c[0x0][0x430] ;  /* 0x00010c00ff062b82 */ /* 0x000f220000000a00 */
[----:B--2---:R-:W-:-:S04]  /*0450*/  @!P1 IMAD.WIDE.U32 R12, R238, R4, RZ ;  /* 0x00000004ee0c9225 */ /* 0x004fc800078e00ff */
[----:B------:R-:W-:-:S03]  /*0460*/  @!P1 IMAD R8, R238, R5, R13 ;  /* 0x00000005ee089224 */ /* 0x000fc600078e020d */
[----:B------:R-:W2:Y:S01]  /*0470*/  @P2 LDC R4, c[0x0][0x430] ;  /* 0x00010c00ff042b82 */ /* 0x000ea20000000800 */
[----:B------:R-:W-:Y:S01]  /*0480*/  @P2 MOV R5, 0x1 ;  /* 0x0000000100052802 */ /* 0x000fe20000000f00 */
[----:B-1----:R-:W-:-:S04]  /*0490*/  @P1 IMAD.WIDE.U32 R14, R236, R2, RZ ;  /* 0x00000002ec0e1225 */ /* 0x002fc800078e00ff */
[----:B----4-:R-:W-:Y:S01]  /*04a0*/  @P2 IMAD R7, R6, R7, RZ ;  /* 0x0000000706072224 */ /* 0x010fe200078e02ff */
[----:B---3--:R-:W-:Y:S06]  /*04b0*/  @P2 BRA `(.L_x_1182) ;  /* 0x0000000000282947 */ /* 0x008fec0003800000 */
[----:B------:R-:W-:Y:S01]  /*04c0*/  ISETP.NE.AND P0, PT, R9, RZ, PT ;  /* 0x000000ff0900720c */ /* 0x000fe20003f05270 */
[----:B------:R-:W1:-:S12]  /*04d0*/  LDC R13, c[0x0][0x3e0] ;  /* 0x0000f800ff0d7b82 */ /* 0x000e580000000800 */
[----:B------:R-:W3:Y:S01]  /*04e0*/  @P0 LDC R7, c[0x0][0x454] ;  /* 0x00011500ff070b82 */ /* 0x000ee20000000800 */
[----:B--2---:R-:W-:Y:S02]  /*04f0*/  @P0 MOV R4, 0x1 ;  /* 0x0000000100040802 */ /* 0x004fe40000000f00 */
[----:B------:R-:W-:-:S05]  /*0500*/  @!P0 MOV R4, 0x1 ;  /* 0x0000000100048802 */ /* 0x000fca0000000f00 */
[----:B------:R-:W1:Y:S08]  /*0510*/  @P0 LDC R6, c[0x0][0x454] ;  /* 0x00011500ff060b82 */ /* 0x000e700000000800 */
[----:B------:R-:W2:Y:S08]  /*0520*/  @!P0 LDC R2, c[0x0][0x434] ;  /* 0x00010d00ff028b82 */ /* 0x000eb00000000800 */
[----:B------:R-:W4:Y:S01]  /*0530*/  @!P0 LDC R7, c[0x0][0x434] ;  /* 0x00010d00ff078b82 */ /* 0x000f220000000800 */
[----:B-1----:R-:W-:-:S02]  /*0540*/  @P0 IMAD R5, R6, R13, RZ ;  /* 0x0000000d06050224 */ /* 0x002fc400078e02ff */
[----:B--23--:R-:W-:-:S07]  /*0550*/  @!P0 IMAD R5, R2, R13, RZ ;  /* 0x0000000d02058224 */ /* 0x00cfce00078e02ff */
.L_x_1182:
[----:B------:R-:W1:Y:S01]  /*0560*/  LDCU.64 UR4, c[0x0][0x410] ;  /* 0x00008200ff0477ac */ /* 0x000e620008000a00 */
[----:B------:R-:W-:Y:S01]  /*0570*/  @P1 IMAD.MOV.U32 R12, RZ, RZ, R14 ;  /* 0x000000ffff0c1224 */ /* 0x000fe200078e000e */
[----:B------:R-:W-:Y:S01]  /*0580*/  ISETP.NE.AND P2, PT, R9, RZ, !P2 ;  /* 0x000000ff0900720c */ /* 0x000fe20005745270 */
[----:B------:R-:W-:Y:S01]  /*0590*/  VIADD R180, R180, -UR18 ;  /* 0x80000012b4b47c36 */ /* 0x000fe20008000000 */
[----:B------:R-:W-:Y:S01]  /*05a0*/  LOP3.LUT R0, R0, 0x38, RZ, 0xc0, !PT ;  /* 0x0000003800007812 */ /* 0x000fe200078ec0ff */
[----:B------:R-:W3:Y:S01]  /*05b0*/  LDC R9, c[0x0][0x434] ;  /* 0x00010d00ff097b82 */ /* 0x000ee20000000800 */
        /* <DEDUP_REMOVED lines=10> */
[-C--:B------:R-:W-:Y:S01]  /*0660*/  ISETP.GE.AND P0, PT, R19, R180.reuse, PT ;  /* 0x000000b41300720c */ /* 0x080fe20003f06270 */
[----:B--2---:R-:W-:Y:S01]  /*0670*/  IMAD R12, R4, UR18, RZ ;  /* 0x00000012040c7c24 */ /* 0x004fe2000f8e02ff */
[-C--:B------:R-:W-:Y:S01]  /*0680*/  ISETP.GE.AND P4, PT, R17, R180.reuse, PT ;  /* 0x000000b41100720c */ /* 0x080fe20003f86270 */
[----:B-1----:R-:W-:Y:S01]  /*0690*/  IMAD.WIDE.U32 R20, R10, UR4, R20 ;  /* 0x000000040a147c25 */ /* 0x002fe2000f8e0014 */
[----:B------:R-:W-:-:S02]  /*06a0*/  ISETP.GE.AND P3, PT, R15, R180, PT ;  /* 0x000000b40f00720c */ /* 0x000fc40003f66270 */
[C---:B------:R-:W-:Y:S01]  /*06b0*/  IADD3 R13, PT, PT, R237.reuse, 0x40, RZ ;  /* 0x00000040ed0d7810 */ /* 0x040fe20007ffe0ff */
[----:B------:R-:W-:Y:S01]  /*06c0*/  IMAD R29, R10, UR5, R21 ;  /* 0x000000050a1d7c24 */ /* 0x000fe2000f8e0215 */
        /* <DEDUP_REMOVED lines=17> */
.L_x_1184:
[----:B------:R-:W-:Y:S05]  /*07e0*/  BSYNC.RECONVERGENT B0 ;  /* 0x0000000000007941 */ /* 0x000fea0003800200 */
.L_x_1183:
        /* <DEDUP_REMOVED lines=21> */
.L_x_1186:
[----:B------:R-:W-:Y:S05]  /*0940*/  BSYNC.RECONVERGENT B0 ;  /* 0x0000000000007941 */ /* 0x000fea0003800200 */
.L_x_1185:
        /* <DEDUP_REMOVED lines=21> */
.L_x_1188:
[----:B------:R-:W-:Y:S05]  /*0aa0*/  BSYNC.RECONVERGENT B0 ;  /* 0x0000000000007941 */ /* 0x000fea0003800200 */
.L_x_1187:
        /* <DEDUP_REMOVED lines=21> */
.L_x_1190:
[----:B------:R-:W-:Y:S05]  /*0c00*/  BSYNC.RECONVERGENT B0 ;  /* 0x0000000000007941 */ /* 0x000fea0003800200 */
.L_x_1189:
[----:B------:R-:W-:Y:S01]  /*0c10*/  BSSY.RECONVERGENT B0, `(.L_x_1191) ;  /* 0x0000015000007945 */ /* 0x000fe20003800200 */
[----:B------:R-:W-:Y:S01]  /*0c20*/  ISETP.GE.AND P5, PT, R23, R180, PT ;  /* 0x000000b41700720c */ /* 0x000fe20003fa6270 */
[----:B----4-:R-:W-:Y:S02]  /*0c30*/  IMAD R7, R10, R7, RZ ;  /* 0x000000070a077224 */ /* 0x010fe400078e02ff */
[----:B------:R-:W-:Y:S10]  /*0c40*/  @P1 BRA `(.L_x_1192) ;  /* 0x0000000000441947 */ /* 0x000ff40003800000 */
[----:B------:R-:W4:Y:S01]  /*0c50*/  LDCU.64 UR6, c[0x0][0x408] ;  /* 0x00008100ff0677ac */ /* 0x000f220008000a00 */
[----:B-1----:R-:W-:Y:S01]  /*0c60*/  IADD3 R3, P1, PT, R6, 0x40, RZ ;  /* 0x0000004006037810 */ /* 0x002fe20007f3e0ff */
[----:B------:R-:W-:Y:S01]  /*0c70*/  IMAD.MOV.U32 R10, RZ, RZ, R20 ;  /* 0x000000ffff0a7224 */ /* 0x000fe200078e0014 */
        /* <DEDUP_REMOVED lines=14> */
.L_x_1192:
[----:B------:R-:W-:Y:S05]  /*0d60*/  BSYNC.RECONVERGENT B0 ;  /* 0x0000000000007941 */ /* 0x000fea0003800200 */
.L_x_1191:
        /* <DEDUP_REMOVED lines=19> */
[----:B--2-4-:R-:W-:Y:S01]  /*0ea0*/  LEA R30, P4, R10, UR4, 0x1 ;  /* 0x000000040a1e7c11 */ /* 0x014fe2000f8808ff */
[----:B------:R-:W-:-:S05]  /*0eb0*/  IMAD.IADD R3, R11, 0x1, R2 ;  /* 0x000000010b037824 */ /* 0x000fca00078e0202 */
[----:B------:R-:W-:-:S05]  /*0ec0*/  LEA.HI.X R31, R10, UR5, R3, 0x1, P4 ;  /* 0x000000050a1f7c11 */ /* 0x000fca000a0f0c03 */
[----:B------:R3:W-:Y:S04]  /*0ed0*/  @!P3 STG.E.128 desc[UR20][R30.64], RZ ;  /* 0x000000ff1e00b986 */ /* 0x0007e8000c101d14 */
[----:B------:R3:W-:Y:S02]  /*0ee0*/  @!P0 STG.E.128 desc[UR20][R30.64+0x80], RZ ;  /* 0x000080ff1e008986 */ /* 0x0007e4000c101d14 */
.L_x_1194:
[----:B------:R-:W-:Y:S05]  /*0ef0*/  BSYNC.RECONVERGENT B0 ;  /* 0x0000000000007941 */ /* 0x000fea0003800200 */
.L_x_1193:
        /* <DEDUP_REMOVED lines=14> */
[----:B--234-:R-:W-:Y:S01]  /*0fe0*/  LEA R30, P4, R10, UR4, 0x1 ;  /* 0x000000040a1e7c11 */ /* 0x01cfe2000f8808ff */
[----:B------:R-:W-:-:S05]  /*0ff0*/  IMAD.IADD R3, R11, 0x1, R2 ;  /* 0x000000010b037824 */ /* 0x000fca00078e0202 */
[----:B------:R-:W-:-:S05]  /*1000*/  LEA.HI.X R31, R10, UR5, R3, 0x1, P4 ;  /* 0x000000050a1f7c11 */ /* 0x000fca000a0f0c03 */
[----:B------:R1:W-:Y:S04]  /*1010*/  @!P3 STG.E.128 desc[UR20][R30.64], RZ ;  /* 0x000000ff1e00b986 */ /* 0x0003e8000c101d14 */
[----:B------:R1:W-:Y:S02]  /*1020*/  @!P0 STG.E.128 desc[UR20][R30.64+0x80], RZ ;  /* 0x000080ff1e008986 */ /* 0x0003e4000c101d14 */
.L_x_1196:
[----:B------:R-:W-:Y:S05]  /*1030*/  BSYNC.RECONVERGENT B0 ;  /* 0x0000000000007941 */ /* 0x000fea0003800200 */
.L_x_1195:
[----:B------:R-:W-:Y:S04]  /*1040*/  BSSY.RECONVERGENT B0, `(.L_x_1197) ;  /* 0x0000012000007945 */ /* 0x000fe80003800200 */
[----:B------:R-:W-:Y:S05]  /*1050*/  @P5 BRA `(.L_x_1198) ;  /* 0x0000000000405947 */ /* 0x000fea0003800000 */
[----:B------:R-:W5:Y:S01]  /*1060*/  LDCU.64 UR6, c[0x0][0x408] ;  /* 0x00008100ff0677ac */ /* 0x000f620008000a00 */
[----:B-1----:R-:W-:Y:S02]  /*1070*/  IADD3 R3, P0, PT, R6, 0x70, RZ ;  /* 0x0000007006037810 */ /* 0x002fe40007f1e0ff */
        /* <DEDUP_REMOVED lines=14> */
.L_x_1198:
[----:B------:R-:W-:Y:S05]  /*1160*/  BSYNC.RECONVERGENT B0 ;  /* 0x0000000000007941 */ /* 0x000fea0003800200 */
.L_x_1197:
        /* <DEDUP_REMOVED lines=20> */
.L_x_1200:
[----:B------:R-:W-:Y:S05]  /*12b0*/  BSYNC.RECONVERGENT B0 ;  /* 0x0000000000007941 */ /* 0x000fea0003800200 */
.L_x_1199:
        /* <DEDUP_REMOVED lines=15> */
.L_x_1202:
[----:B------:R-:W-:Y:S05]  /*13b0*/  BSYNC.RECONVERGENT B0 ;  /* 0x0000000000007941 */ /* 0x000fea0003800200 */
.L_x_1201:
        /* <DEDUP_REMOVED lines=10> */
.L_x_1204:
[----:B------:R-:W-:Y:S05]  /*1460*/  BSYNC.RECONVERGENT B0 ;  /* 0x0000000000007941 */ /* 0x000fea0003800200 */
.L_x_1203:
        /* <DEDUP_REMOVED lines=10> */
.L_x_1206:
[----:B------:R-:W-:Y:S05]  /*1510*/  BSYNC.RECONVERGENT B0 ;  /* 0x0000000000007941 */ /* 0x000fea0003800200 */
.L_x_1205:
        /* <DEDUP_REMOVED lines=10> */
.L_x_1208:
[----:B------:R-:W-:Y:S05]  /*15c0*/  BSYNC.RECONVERGENT B0 ;  /* 0x0000000000007941 */ /* 0x000fea0003800200 */
.L_x_1207:
        /* <DEDUP_REMOVED lines=10> */
.L_x_1210:
[----:B------:R-:W-:Y:S05]  /*1670*/  BSYNC.RECONVERGENT B0 ;  /* 0x0000000000007941 */ /* 0x000fea0003800200 */
.L_x_1209:
        /* <DEDUP_REMOVED lines=10> */
.L_x_1212:
[----:B------:R-:W-:Y:S05]  /*1720*/  BSYNC.RECONVERGENT B0 ;  /* 0x0000000000007941 */ /* 0x000fea0003800200 */
.L_x_1211:
[----:B------:R-:W-:Y:S05]  /*1730*/  @P1 EXIT ;  /* 0x000000000000194d */ /* 0x000fea0003800000 */
[----:B------:R-:W5:Y:S01]  /*1740*/  LDCU.64 UR4, c[0x0][0x420] ;  /* 0x00008400ff0477ac */ /* 0x000f620008000a00 */
[----:B------:R-:W-:Y:S02]  /*1750*/  IMAD R23, R23, R4, RZ ;  /* 0x0000000417177224 */ /* 0x000fe400078e02ff */
[----:B------:R-:W-:-:S03]  /*1760*/  IMAD.MOV.U32 R5, RZ, RZ, 0x7f800000 ;  /* 0x7f800000ff057424 */ /* 0x000fc600078e00ff */
[----:B------:R-:W-:-:S04]  /*1770*/  IADD3 R236, P0, PT, R23, R236, RZ ;  /* 0x000000ec17ec7210 */ /* 0x000fc80007f1e0ff */
[----:B------:R-:W-:Y:S02]  /*1780*/  LEA.HI.X.SX32 R23, R23, R0, 0x1, P0 ;  /* 0x0000000017177211 */ /* 0x000fe400000f0eff */
[----:B-----5:R-:W-:-:S04]  /*1790*/  LEA R2, P0, R236, UR4, 0x2 ;  /* 0x00000004ec027c11 */ /* 0x020fc8000f8010ff */
[----:B-1----:R-:W-:-:S05]  /*17a0*/  LEA.HI.X R3, R236, UR5, R23, 0x2, P0 ;  /* 0x00000005ec037c11 */ /* 0x002fca00080f1417 */
[----:B------:R-:W-:Y:S01]  /*17b0*/  STG.E desc[UR20][R2.64], R5 ;  /* 0x0000000502007986 */ /* 0x000fe2000c101914 */
[----:B------:R-:W-:Y:S05]  /*17c0*/  EXIT ;  /* 0x000000000000794d */ /* 0x000fea0003800000 */
.L_x_1181:
        /* <DEDUP_REMOVED lines=21> */
.L_x_1213:
[----:B------:R-:W1:Y:S01]  /*1920*/  LDCU.64 UR12, c[0x0][0x3b8] ;  /* 0x00007700ff0c77ac */ /* 0x000e620008000a00 */
[----:B------:R-:W-:-:S05]  /*1930*/  IADD3 R8, PT, PT, R6, R7, RZ ;  /* 0x0000000706087210 */ /* 0x000fca0007ffe0ff */
[C---:B-1----:R-:W-:Y:S02]  /*1940*/  IMAD R3, R8.reuse, UR13, RZ ;  /* 0x0000000d08037c24 */ /* 0x042fe4000f8e02ff */
[----:B------:R-:W-:-:S05]  /*1950*/  IMAD.WIDE.U32 R8, R8, UR12, RZ ;  /* 0x0000000c08087c25 */ /* 0x000fca000f8e00ff */
[----:B------:R-:W-:-:S07]  /*1960*/  IADD3 R3, PT, PT, R9, R3, RZ ;  /* 0x0000000309037210 */ /* 0x000fce0007ffe0ff */
.L_x_1214:
[----:B------:R-:W1:Y:S02]  /*1970*/  LDC R5, c[0x0][0x3e8] ;  /* 0x0000fa00ff057b82 */ /* 0x000e640000000800 */
[----:B-1----:R-:W-:-:S04]  /*1980*/  IABS R12, R5 ;  /* 0x00000005000c7213 */ /* 0x002fc80000000000 */
[----:B------:R-:W1:Y:S08]  /*1990*/  I2F.RP R16, R12 ;  /* 0x0000000c00107306 */ /* 0x000e700000209400 */
[----:B-1----:R-:W1:Y:S02]  /*19a0*/  MUFU.RCP R14, R16 ;  /* 0x00000010000e7308 */ /* 0x002e640000001000 */
[----:B-1----:R-:W-:-:S06]  /*19b0*/  VIADD R14, R14, 0xffffffe ;  /* 0x0ffffffe0e0e7836 */ /* 0x002fcc0000000000 */
[----:B------:R-:W1:Y:S02]  /*19c0*/  F2I.FTZ.U32.TRUNC.NTZ R15, R14 ;  /* 0x0000000e000f7305 */ /* 0x000e64000021f000 */
[----:B-1----:R-:W-:Y:S01]  /*19d0*/  IMAD.MOV R2, RZ, RZ, -R15 ;  /* 0x000000ffff027224 */ /* 0x002fe200078e0a0f */
[----:B------:R-:W-:-:S03]  /*19e0*/  MOV R14, RZ ;  /* 0x000000ff000e7202 */ /* 0x000fc60000000f00 */
        /* <DEDUP_REMOVED lines=30> */
.L_x_1215:
[----:B------:R-:W1:Y:S01]  /*1bd0*/  LDC.64 R164, c[0x0][0x3c0] ;  /* 0x0000f000ffa47b82 */ /* 0x000e620000000a00 */
[----:B------:R-:W-:-:S05]  /*1be0*/  IADD3 R6, PT, PT, R6, R7, RZ ;  /* 0x0000000706067210 */ /* 0x000fca0007ffe0ff */
[C---:B-1----:R-:W-:Y:S02]  /*1bf0*/  IMAD R7, R6.reuse, R165, RZ ;  /* 0x000000a506077224 */ /* 0x042fe400078e02ff */
[----:B------:R-:W-:-:S05]  /*1c00*/  IMAD.WIDE.U32 R12, R6, R164, RZ ;  /* 0x000000a4060c7225 */ /* 0x000fca00078e00ff */
[----:B------:R-:W-:-:S07]  /*1c10*/  IADD3 R7, PT, PT, R13, R7, RZ ;  /* 0x000000070d077210 */ /* 0x000fce0007ffe0ff */
.L_x_1216:
[----:B------:R-:W-:Y:S01]  /*1c20*/  IMAD.SHL.U32 R6, R237, 0x8, RZ ;  /* 0x00000008ed067824 */ /* 0x000fe200078e00ff */
[----:B------:R-:W1:Y:S01]  /*1c30*/  LDCU.128 UR8, c[0x0][0x3d0] ;  /* 0x00007a00ff0877ac */ /* 0x000e620008000c00 */
[----:B------:R-:W-:Y:S01]  /*1c40*/  SHF.R.U32.HI R231, RZ, 0x3, R237 ;  /* 0x00000003ffe77819 */ /* 0x000fe200000116ed */
[----:B------:R-:W2:Y:S01]  /*1c50*/  S2UR UR5, SR_CgaCtaId ;  /* 0x00000000000579c3 */ /* 0x000ea20000008800 */
[----:B------:R-:W-:Y:S01]  /*1c60*/  VIADD R226, R180, -UR18 ;  /* 0x80000012b4e27c36 */ /* 0x000fe20008000000 */
[----:B------:R-:W-:Y:S01]  /*1c70*/  LOP3.LUT R229, R6, 0x38, RZ, 0xc0, !PT ;  /* 0x0000003806e57812 */ /* 0x000fe200078ec0ff */
[----:B------:R-:W3:Y:S01]  /*1c80*/  LDCU.64 UR16, c[0x0][0x388] ;  /* 0x00007100ff1077ac */ /* 0x000ee20008000a00 */
[----:B------:R-:W-:Y:S01]  /*1c90*/  VIADD R5, R231, 0x20 ;  /* 0x00000020e7057836 */ /* 0x000fe20000000000 */
[----:B------:R-:W-:Y:S01]  /*1ca0*/  BSSY.RECONVERGENT B0, `(.L_x_1217) ;  /* 0x0000046000007945 */ /* 0x000fe20003800200 */
[----:B------:R-:W-:Y:S01]  /*1cb0*/  IADD3 R14, P0, PT, R229, R8, RZ ;  /* 0x00000008e50e7210 */ /* 0x000fe20007f1e0ff */
[----:B------:R-:W-:Y:S01]  /*1cc0*/  VIADD R9, R231, 0x30 ;  /* 0x00000030e7097836 */ /* 0x000fe20000000000 */
[----:B------:R-:W4:Y:S01]  /*1cd0*/  LDCU.64 UR14, c[0x0][0x390] ;  /* 0x00007200ff0e77ac */ /* 0x000f220008000a00 */
[----:B------:R-:W-:Y:S01]  /*1ce0*/  ISETP.GE.AND P3, PT, R5, R226, PT ;  /* 0x000000e20500720c */ /* 0x000fe20003f66270 */
[----:B------:R-:W-:Y:S01]  /*1cf0*/  VIADD R5, R231, 0x40 ;  /* 0x00000040e7057836 */ /* 0x000fe20000000000 */
[----:B------:R-:W-:Y:S01]  /*1d00*/  IADD3.X R15, PT, PT, RZ, R3, RZ, P0, !PT ;  /* 0x00000003ff0f7210 */ /* 0x000fe200007fe4ff */
[----:B------:R-:W5:Y:S01]  /*1d10*/  LDCU.64 UR6, c[0x0][0x3c8] ;  /* 0x00007900ff0677ac */ /* 0x000f620008000a00 */
[----:B------:R-:W-:-:S02]  /*1d20*/  IADD3 R12, P0, PT, R229, R12, RZ ;  /* 0x0000000ce50c7210 */ /* 0x000fc40007f1e0ff */
[----:B------:R-:W-:Y:S01]  /*1d30*/  SHF.R.S32.HI R3, RZ, 0x1f, R2 ;  /* 0x0000001fff037819 */ /* 0x000fe20000011402 */
[----:B------:R-:W-:Y:S01]  /*1d40*/  UMOV UR4, 0x400 ;  /* 0x0000040000047882 */ /* 0x000fe20000000000 */
[----:B------:R-:W-:Y:S01]  /*1d50*/  ISETP.GE.AND P2, PT, R9, R226, PT ;  /* 0x000000e20900720c */ /* 0x000fe20003f46270 */
[----:B------:R-:W-:Y:S01]  /*1d60*/  IMAD.X R13, RZ, RZ, R7, P0 ;  /* 0x000000ffff0d7224 */ /* 0x000fe200000e0607 */
[----:B------:R-:W-:Y:S01]  /*1d70*/  IADD3 R4, P0, PT, R229, R4, RZ ;  /* 0x00000004e5047210 */ /* 0x000fe20007f1e0ff */
[----:B------:R-:W-:Y:S01]  /*1d80*/  IMAD.WIDE.U32 R8, R231, UR12, R14 ;  /* 0x0000000ce7087c25 */ /* 0x000fe2000f8e000e */
[----:B------:R-:W-:Y:S02]  /*1d90*/  ISETP.GE.AND P1, PT, R5, R226, PT ;  /* 0x000000e20500720c */ /* 0x000fe40003f26270 */
[----:B------:R-:W-:Y:S01]  /*1da0*/  LOP3.LUT R228, R229, 0x40, RZ, 0xfc, !PT ;  /* 0x00000040e5e47812 */ /* 0x000fe200078efcff */
[----:B------:R-:W-:Y:S01]  /*1db0*/  IMAD.WIDE.U32 R12, R231, R164, R12 ;  /* 0x000000a4e70c7225 */ /* 0x000fe200078e000c */
[----:B--2---:R-:W-:-:S03]  /*1dc0*/  ULEA UR5, UR5, UR4, 0x18 ;  /* 0x0000000405057291 */ /* 0x004fc6000f8ec0ff */
[----:B-1----:R-:W-:Y:S02]  /*1dd0*/  IMAD R233, R3, UR8, RZ ;  /* 0x0000000803e97c24 */ /* 0x002fe4000f8e02ff */
[----:B------:R-:W-:Y:S02]  /*1de0*/  IMAD R9, R231, UR13, R9 ;  /* 0x0000000de7097c24 */ /* 0x000fe4000f8e0209 */
[----:B------:R-:W-:Y:S02]  /*1df0*/  IMAD R3, R3, UR10, RZ ;  /* 0x0000000a03037c24 */ /* 0x000fe4000f8e02ff */
[C---:B------:R-:W-:Y:S02]  /*1e00*/  IMAD R13, R231.reuse, R165, R13 ;  /* 0x000000a5e70d7224 */ /* 0x040fe400078e020d */
[----:B------:R-:W-:Y:S01]  /*1e10*/  IMAD.X R5, RZ, RZ, R0, P0 ;  /* 0x000000ffff057224 */ /* 0x000fe200000e0600 */
[----:B------:R-:W-:Y:S01]  /*1e20*/  ISETP.GE.AND P0, PT, R231, R226, PT ;  /* 0x000000e2e700720c */ /* 0x000fe20003f06270 */
[----:B------:R-:W-:Y:S01]  /*1e30*/  IMAD R233, R2, UR9, R233 ;  /* 0x0000000902e97c24 */ /* 0x000fe2000f8e02e9 */
[----:B------:R-:W-:Y:S01]  /*1e40*/  LOP3.LUT R0, R6, 0x1f8, RZ, 0xc0, !PT ;  /* 0x000001f806007812 */ /* 0x000fe200078ec0ff */
[----:B------:R-:W-:Y:S01]  /*1e50*/  IMAD.WIDE.U32 R8, R2, UR8, R8 ;  /* 0x0000000802087c25 */ /* 0x000fe2000f8e0008 */
[----:B------:R-:W-:-:S02]  /*1e60*/  USHF.L.U32 UR8, UR19, 0x7, URZ ;  /* 0x0000000713087899 */ /* 0x000fc400080006ff */
[----:B------:R-:W-:Y:S01]  /*1e70*/  LOP3.LUT R239, R0, 0x38, R237, 0x78, !PT ;  /* 0x0000003800ef7812 */ /* 0x000fe200078e78ed */
[C---:B------:R-:W-:Y:S01]  /*1e80*/  IMAD R230, R2.reuse, UR11, R3 ;  /* 0x0000000b02e67c24 */ /* 0x040fe2000f8e0203 */
[----:B------:R-:W-:Y:S01]  /*1e90*/  IADD3 R233, PT, PT, R9, R233, RZ ;  /* 0x000000e909e97210 */ /* 0x000fe20007ffe0ff */
[----:B------:R-:W-:Y:S01]  /*1ea0*/  IMAD.WIDE.U32 R2, R2, UR10, R12 ;  /* 0x0000000a02027c25 */ /* 0x000fe2000f8e000c */
[----:B---3--:R-:W-:Y:S01]  /*1eb0*/  LEA R234, P5, R8, UR16, 0x1 ;  /* 0x0000001008ea7c11 */ /* 0x008fe2000f8a08ff */
[----:B------:R-:W-:Y:S01]  /*1ec0*/  USHF.R.U32.HI UR10, URZ, 0x19, UR19 ;  /* 0x00000019ff0a7899 */ /* 0x000fe20008011613 */
[----:B------:R-:W-:Y:S01]  /*1ed0*/  IADD3 R9, PT, PT, R231, 0x10, RZ ;  /* 0x00000010e7097810 */ /* 0x000fe20007ffe0ff */
[----:B------:R-:W-:Y:S01]  /*1ee0*/  IMAD.IADD R230, R3, 0x1, R230 ;  /* 0x0000000103e67824 */ /* 0x000fe200078e02e6 */
[----:B----4-:R-:W-:Y:S01]  /*1ef0*/  LEA R232, P4, R2, UR14, 0x1 ;  /* 0x0000000e02e87c11 */ /* 0x010fe2000f8808ff */
[----:B-----5:R-:W-:Y:S01]  /*1f00*/  IMAD.WIDE.U32 R4, R10, UR6, R4 ;  /* 0x000000060a047c25 */ /* 0x020fe2000f8e0004 */
[----:B------:R-:W-:-:S02]  /*1f10*/  LOP3.LUT R239, R239, 0x1e00, R6, 0xf8, !PT ;  /* 0x00001e00efef7812 */ /* 0x000fc400078ef806 */
[----:B------:R-:W-:Y:S01]  /*1f20*/  LEA.HI.X R233, R8, UR17, R233, 0x1, P5 ;  /* 0x0000001108e97c11 */ /* 0x000fe2000a8f0ce9 */
[----:B------:R-:W-:Y:S01]  /*1f30*/  IMAD R15, R10, UR7, R5 ;  /* 0x000000070a0f7c24 */ /* 0x000fe2000f8e0205 */
[----:B------:R-:W-:Y:S01]  /*1f40*/  LEA.HI.X R230, R2, UR15, R230, 0x1, P4 ;  /* 0x0000000f02e67c11 */ /* 0x000fe2000a0f0ce6 */
[C---:B------:R-:W-:Y:S01]  /*1f50*/  VIADD R7, R231.reuse, 0x50 ;  /* 0x00000050e7077836 */ /* 0x040fe20000000000 */
[----:B------:R-:W-:Y:S02]  /*1f60*/  LOP3.LUT R235, R231, UR8, RZ, 0xfc, !PT ;  /* 0x00000008e7eb7c12 */ /* 0x000fe4000f8efcff */
[----:B------:R-:W-:Y:S02]  /*1f70*/  ISETP.GE.AND P4, PT, R9, R226, PT ;  /* 0x000000e20900720c */ /* 0x000fe40003f86270 */
[----:B------:R-:W-:Y:S01]  /*1f80*/  LEA R239, R239, UR5, 0x1 ;  /* 0x00000005efef7c11 */ /* 0x000fe2000f8e08ff */
[----:B------:R-:W-:Y:S10]  /*1f90*/  @P0 BRA `(.L_x_1218) ;  /* 0x0000000000580947 */ /* 0x000ff40003800000 */
        /* <DEDUP_REMOVED lines=22> */
.L_x_1218:
[----:B------:R-:W-:Y:S05]  /*2100*/  BSYNC.RECONVERGENT B0 ;  /* 0x0000000000007941 */ /* 0x000fea0003800200 */
.L_x_1217:
[----:B------:R-:W-:Y:S01]  /*2110*/  USHF.L.U64.HI UR4, UR12, 0x5, UR13 ;  /* 0x000000050c047899 */ /* 0x000fe2000801020d */
[----:B------:R-:W-:Y:S01]  /*2120*/  BSSY.RECONVERGENT B0, `(.L_x_1219) ;  /* 0x000001e000007945 */ /* 0x000fe20003800200 */
[----:B------:R-:W-:Y:S01]  /*2130*/  ISETP.GE.AND P0, PT, R7, R226, PT ;  /* 0x000000e20700720c */ /* 0x000fe20003f06270 */
[----:B------:R-:W-:Y:S01]  /*2140*/  VIADD R170, R171, 0x1f ;  /* 0x0000001fabaa7836 */ /* 0x000fe20000000000 */
        /* <DEDUP_REMOVED lines=27> */
.L_x_1220:
[----:B------:R-:W-:Y:S05]  /*2300*/  BSYNC.RECONVERGENT B0 ;  /* 0x0000000000007941 */ /* 0x000fea0003800200 */
.L_x_1219:
[----:B------:R-:W-:Y:S01]  /*2310*/  ISETP.GE.AND P6, PT, R3, R226, PT ;  /* 0x000000e20300720c */ /* 0x000fe20003fc6270 */
[----:B------:R-:W-:Y:S01]  /*2320*/  USHF.L.U32 UR11, UR12, 0x5, URZ ;  /* 0x000000050c0b7899 */ /* 0x000fe200080006ff */
[----:B------:R-:W-:Y:S01]  /*2330*/  SHF.R.S32.HI R3, RZ, 0x1f, R170 ;  /* 0x0000001fff037819 */ /* 0x000fe200000114aa */
[----:B------:R-:W-:Y:S03]  /*2340*/  BSSY.RECONVERGENT B0, `(.L_x_1221) ;  /* 0x000001d000007945 */ /* 0x000fe60003800200 */
[----:B------:R-:W-:Y:S01]  /*2350*/  LEA.HI R170, R3, R170, RZ, 0x5 ;  /* 0x000000aa03aa7211 */ /* 0x000fe200078f28ff */
[----:B------:R-:W-:Y:S01]  /*2360*/  VIADD R3, R231, 0x70 ;  /* 0x00000070e7037836 */ /* 0x000fe20000000000 */
[----:B------:R-:W-:Y:S05]  /*2370*/  @P3 BRA `(.L_x_1222) ;  /* 0x0000000000643947 */ /* 0x000fea0003800000 */
[----:B------:R-:W2:Y:S01]  /*2380*/  LDCU.64 UR8, c[0x0][0x3b0] ;  /* 0x00007600ff0877ac */ /* 0x000ea20008000a00 */
[----:B------:R-:W-:Y:S01]  /*2390*/  IADD3 R7, P3, PT, R235, 0x20, RZ ;  /* 0x00000020eb077810 */ /* 0x000fe20007f7e0ff */
[----:B------:R-:W-:Y:S01]  /*23a0*/  IMAD.MOV.U32 R12, RZ, RZ, R4 ;  /* 0x000000ffff0c7224 */ /* 0x000fe200078e0004 */
[----:B------:R-:W-:Y:S01]  /*23b0*/  MOV R13, R15 ;  /* 0x0000000f000d7202 */ /* 0x000fe20000000f00 */
[----:B------:R-:W3:Y:S02]  /*23c0*/  LDCU UR14, c[0x0][0x440] ;  /* 0x00008800ff0e77ac */ /* 0x000ee40008000800 */
[----:B------:R-:W-:Y:S01]  /*23d0*/  IMAD.X R0, RZ, RZ, UR10, P3 ;  /* 0x0000000aff007e24 */ /* 0x000fe200098e06ff */
        /* <DEDUP_REMOVED lines=19> */
.L_x_1222:
[----:B------:R-:W-:Y:S05]  /*2510*/  BSYNC.RECONVERGENT B0 ;  /* 0x0000000000007941 */ /* 0x000fea0003800200 */
.L_x_1221:
        /* <DEDUP_REMOVED lines=8> */
[----:B------:R-:W-:Y:S01]  /*25a0*/  IMAD.MOV.U32 R12, RZ, RZ, R4 ;  /* 0x000000ffff0c7224 */ /* 0x000fe200078e0004 */
[----:B------:R-:W-:Y:S01]  /*25b0*/  MOV R13, R15 ;  /* 0x0000000f000d7202 */ /* 0x000fe20000000f00 */
[----:B------:R-:W4:Y:S02]  /*25c0*/  LDCU UR15, c[0x0][0x440] ;  /* 0x00008800ff0f77ac */ /* 0x000f240008000800 */
[----:B------:R-:W-:Y:S01]  /*25d0*/  IMAD.X R0, RZ, RZ, UR10, P2 ;  /* 0x0000000aff007e24 */ /* 0x000fe200090e06ff */
[----:B------:R-:W1:Y:S03]  /*25e0*/  LDCU.64 UR6, c[0x0][0x380] ;  /* 0x00007000ff0677ac */ /* 0x000e660008000a00 */
[----:B---3--:R-:W-:-:S02]  /*25f0*/  IMAD R0, R0, UR8, RZ ;  /* 0x0000000800007c24 */ /* 0x008fc4000f8e02ff */
[----:B------:R-:W-:Y:S01]  /*2600*/  IMAD.WIDE.U32 R12, R3, UR8, R12 ;  /* 0x00000008030c7c25 */ /* 0x000fe2000f8e000c */
[----:B----4-:R-:W-:-:S03]  /*2610*/  ISETP.GE.AND P3, PT, R229, UR15, PT ;  /* 0x0000000fe5007c0c */ /* 0x010fc6000bf66270 */
[----:B------:R-:W-:Y:S01]  /*2620*/  IMAD R0, R3, UR9, R0 ;  /* 0x0000000903007c24 */ /* 0x000fe2000f8e0200 */
[----:B------:R-:W-:Y:S02]  /*2630*/  ISETP.GE.AND P2, PT, R228, UR15, PT ;  /* 0x0000000fe4007c0c */ /* 0x000fe4000bf46270 */
[----:B-12---:R-:W-:Y:S01]  /*2640*/  LEA R16, P4, R12, UR6, 0x1 ;  /* 0x000000060c107c11 */ /* 0x006fe2000f8808ff */
        /* <DEDUP_REMOVED lines=12> */
.L_x_1224:
[----:B------:R-:W-:Y:S05]  /*2710*/  BSYNC.RECONVERGENT B0 ;  /* 0x0000000000007941 */ /* 0x000fea0003800200 */
.L_x_1223:
[----:B------:R-:W-:Y:S01]  /*2720*/  USHF.L.U32 UR15, UR12, 0x4, URZ ;  /* 0x000000040c0f7899 */ /* 0x000fe200080006ff */
[----:B------:R-:W-:Y:S01]  /*2730*/  BSSY.RECONVERGENT B0, `(.L_x_1225) ;  /* 0x000001c000007945 */ /* 0x000fe20003800200 */
[----:B------:R-:W-:-:S03]  /*2740*/  ISETP.GE.AND P4, PT, R231, R8, PT ;  /* 0x00000008e700720c */ /* 0x000fc60003f86270 */
[----:B------:R-:W-:Y:S10]  /*2750*/  @P1 BRA `(.L_x_1226) ;  /* 0x0000000000641947 */ /* 0x000ff40003800000 */
[----:B------:R-:W4:Y:S01]  /*2760*/  LDCU.64 UR8, c[0x0][0x3b0] ;  /* 0x00007600ff0877ac */ /* 0x000f220008000a00 */
[----:B------:R-:W-:Y:S01]  /*2770*/  IADD3 R3, P1, PT, R235, 0x40, RZ ;  /* 0x00000040eb037810 */ /* 0x000fe20007f3e0ff */
[----:B------:R-:W-:Y:S01]  /*2780*/  IMAD.MOV.U32 R12, RZ, RZ, R4 ;  /* 0x000000ffff0c7224 */ /* 0x000fe200078e0004 */
[----:B------:R-:W-:Y:S01]  /*2790*/  MOV R13, R15 ;  /* 0x0000000f000d7202 */ /* 0x000fe20000000f00 */
[----:B------:R-:W5:Y:S02]  /*27a0*/  LDCU UR16, c[0x0][0x440] ;  /* 0x00008800ff1077ac */ /* 0x000f640008000800 */
[----:B------:R-:W-:Y:S01]  /*27b0*/  IMAD.X R0, RZ, RZ, UR10, P1 ;  /* 0x0000000aff007e24 */ /* 0x000fe200088e06ff */
[----:B------:R-:W1:Y:S03]  /*27c0*/  LDCU.64 UR6, c[0x0][0x380] ;  /* 0x00007000ff0677ac */ /* 0x000e660008000a00 */
[----:B----4-:R-:W-:-:S02]  /*27d0*/  IMAD R0, R0, UR8, RZ ;  /* 0x0000000800007c24 */ /* 0x010fc4000f8e02ff */
[----:B------:R-:W-:Y:S01]  /*27e0*/  IMAD.WIDE.U32 R12, R3, UR8, R12 ;  /* 0x00000008030c7c25 */ /* 0x000fe2000f8e000c */
[----:B-----5:R-:W-:-:S03]  /*27f0*/  ISETP.GE.AND P2, PT, R229, UR16, PT ;  /* 0x00000010e5007c0c */ /* 0x020fc6000bf46270 */
[----:B------:R-:W-:Y:S01]  /*2800*/  IMAD R0, R3, UR9, R0 ;  /* 0x0000000903007c24 */ /* 0x000fe2000f8e0200 */
[----:B------:R-:W-:Y:S02]  /*2810*/  ISETP.GE.AND P1, PT, R228, UR16, PT ;  /* 0x00000010e4007c0c */ /* 0x000fe4000bf26270 */
[----:B-123--:R-:W-:Y:S01]  /*2820*/  LEA R16, P3, R12, UR6, 0x1 ;  /* 0x000000060c107c11 */ /* 0x00efe2000f8608ff */
        /* <DEDUP_REMOVED lines=12> */
.L_x_1226:
[----:B------:R-:W-:Y:S05]  /*28f0*/  BSYNC.RECONVERGENT B0 ;  /* 0x0000000000007941 */ /* 0x000fea0003800200 */
.L_x_1225:
[----:B------:R-:W-:Y:S01]  /*2900*/  SHF.R.S32.HI R3, RZ, 0x1f, R2 ;  /* 0x0000001fff037819 */ /* 0x000fe20000011402 */
[C---:B------:R-:W-:Y:S01]  /*2910*/  IMAD R0, R2.reuse, UR4, RZ ;  /* 0x0000000402007c24 */ /* 0x040fe2000f8e02ff */
[----:B------:R-:W-:Y:S01]  /*2920*/  BSSY.RECONVERGENT B0, `(.L_x_1227) ;  /* 0x000001e000007945 */ /* 0x000fe20003800200 */
[----:B------:R-:W-:Y:S01]  /*2930*/  ISETP.GE.AND P3, PT, R9, R8, PT ;  /* 0x000000080900720c */ /* 0x000fe20003f66270 */
[----:B-1234-:R-:W-:-:S04]  /*2940*/  IMAD.WIDE.U32 R16, R2, UR11, RZ ;  /* 0x0000000b02107c25 */ /* 0x01efc8000f8e00ff */
[----:B------:R-:W-:Y:S01]  /*2950*/  IMAD R0, R3, UR11, R0 ;  /* 0x0000000b03007c24 */ /* 0x000fe2000f8e0200 */
[----:B------:R-:W-:Y:S05]  /*2960*/  @P0 BRA `(.L_x_1228) ;  /* 0x0000000000640947 */ /* 0x000fea0003800000 */
        /* <DEDUP_REMOVED lines=25> */
.L_x_1228:
[----:B------:R-:W-:Y:S05]  /*2b00*/  BSYNC.RECONVERGENT B0 ;  /* 0x0000000000007941 */ /* 0x000fea0003800200 */
.L_x_1227:
[----:B------:R-:W-:Y:S04]  /*2b10*/  BSSY.RECONVERGENT B0, `(.L_x_1229) ;  /* 0x000001b000007945 */ /* 0x000fe80003800200 */
        /* <DEDUP_REMOVED lines=26> */
.L_x_1230:
[----:B------:R-:W-:Y:S05]  /*2cc0*/  BSYNC.RECONVERGENT B0 ;  /* 0x0000000000007941 */ /* 0x000fea0003800200 */
.L_x_1229:
[----:B------:R-:W-:Y:S04]  /*2cd0*/  BSSY.RECONVERGENT B0, `(.L_x_1231) ;  /* 0x000001a000007945 */ /* 0x000fe80003800200 */
[----:B------:R-:W-:Y:S05]  /*2ce0*/  @P5 BRA `(.L_x_1232) ;  /* 0x0000000000605947 */ /* 0x000fea0003800000 */
[----:B------:R-:W3:Y:S01]  /*2cf0*/  LDCU.64 UR8, c[0x0][0x3b0] ;  /* 0x00007600ff0877ac */ /* 0x000ee20008000a00 */
[----:B-12---:R-:W-:Y:S02]  /*2d00*/  IADD3 R12, P0, PT, R235, 0x70, RZ ;  /* 0x00000070eb0c7810 */ /* 0x006fe40007f1e0ff */
        /* <DEDUP_REMOVED lines=22> */
.L_x_1232:
[----:B------:R-:W-:Y:S05]  /*2e70*/  BSYNC.RECONVERGENT B0 ;  /* 0x0000000000007941 */ /* 0x000fea0003800200 */
.L_x_1231:
[----:B------:R-:W-:Y:S01]  /*2e80*/  BSSY.RECONVERGENT B0, `(.L_x_1233) ;  /* 0x0000012000007945 */ /* 0x000fe20003800200 */
[----:B------:R-:W-:-:S03]  /*2e90*/  IADD3 R0, PT, PT, R17, R0, RZ ;  /* 0x0000000011007210 */ /* 0x000fc60007ffe0ff */
[----:B------:R-:W-:Y:S05]  /*2ea0*/  @P4 BRA `(.L_x_1234) ;  /* 0x00000000003c4947 */ /* 0x000fea0003800000 */
[----:B------:R-:W4:Y:S01]  /*2eb0*/  LDCU UR6, c[0x0][0x440] ;  /* 0x00008800ff0677ac */ /* 0x000f220008000800 */
[----:B---3--:R-:W-:-:S04]  /*2ec0*/  LEA R4, P2, R16, R234, 0x1 ;  /* 0x000000ea10047211 */ /* 0x008fc800078408ff */
        /* <DEDUP_REMOVED lines=13> */
.L_x_1234:
[----:B------:R-:W-:Y:S05]  /*2fa0*/  BSYNC.RECONVERGENT B0 ;  /* 0x0000000000007941 */ /* 0x000fea0003800200 */
.L_x_1233:
[----:B------:R-:W-:Y:S04]  /*2fb0*/  BSSY.RECONVERGENT B0, `(.L_x_1235) ;  /* 0x0000013000007945 */ /* 0x000fe80003800200 */
[----:B------:R-:W-:Y:S05]  /*2fc0*/  @P3 BRA `(.L_x_1236) ;  /* 0x0000000000443947 */ /* 0x000fea0003800000 */
[----:B------:R-:W5:Y:S01]  /*2fd0*/  LDCU UR6, c[0x0][0x440] ;  /* 0x00008800ff0677ac */ /* 0x000f620008000800 */
[----:B------:R-:W-:-:S04]  /*2fe0*/  IADD3 R16, P0, PT, R16, UR15, RZ ;  /* 0x0000000f10107c10 */ /* 0x000fc8000ff1e0ff */
[----:B------:R-:W-:Y:S02]  /*2ff0*/  IADD3.X R0, PT, PT, R0, UR14, RZ, P0, !PT ;  /* 0x0000000e00007c10 */ /* 0x000fe400087fe4ff */
[----:B---34-:R-:W-:-:S04]  /*3000*/  LEA R4, P2, R16, R234, 0x1 ;  /* 0x000000ea10047211 */ /* 0x018fc800078408ff */
        /* <DEDUP_REMOVED lines=13> */
.L_x_1236:
[----:B------:R-:W-:Y:S05]  /*30e0*/  BSYNC.RECONVERGENT B0 ;  /* 0x0000000000007941 */ /* 0x000fea0003800200 */
.L_x_1235:
[----:B------:R-:W5:Y:S01]  /*30f0*/  LDCU.64 UR6, c[0x0][0x538] ;  /* 0x0000a700ff0677ac */ /* 0x000f620008000a00 */
[----:B------:R-:W0:Y:S01]  /*3100*/  LDGDEPBAR ;  /* 0x00000000000079af */ /* 0x000e220000000000 */
[----:B-----5:R-:W-:-:S04]  /*3110*/  ISETP.NE.U32.AND P1, PT, RZ, UR6, PT ;  /* 0x00000006ff007c0c */ /* 0x020fc8000bf25070 */
[----:B------:R-:W-:Y:S01]  /*3120*/  ISETP.NE.AND.EX P1, PT, RZ, UR7, PT, P1 ;  /* 0x00000007ff007c0c */ /* 0x000fe2000bf25310 */
[----:B-12---:R-:W-:Y:S01]  /*3130*/  IMAD.SHL.U32 R12, R164, 0x20, RZ ;  /* 0x00000020a40c7824 */ /* 0x006fe200078e00ff */
[----:B------:R-:W-:Y:S01]  /*3140*/  SHF.L.U32 R220, R237, 0x6, RZ ;  /* 0x00000006eddc7819 */ /* 0x000fe200000006ff */
[----:B------:R-:W-:-:S10]  /*3150*/  DEPBAR.LE SB0, 0x0 ;  /* 0x000080000000791a */ /* 0x000fd40000000000 */
[----:B---34-:R-:W1:Y:S01]  /*3160*/  @P1 LDC.64 R4, c[0x0][0x540] ;  /* 0x00015000ff041b82 */ /* 0x018e620000000a00 */
[----:B------:R-:W-:Y:S02]  /*3170*/  @P1 IMAD.MOV.U32 R11, RZ, RZ, RZ ;  /* 0x000000ffff0b1224 */ /* 0x000fe400078e00ff */
[----:B-1----:R-:W-:-:S05]  /*3180*/  @P1 IMAD.WIDE.U32 R10, R238, R4, R10 ;  /* 0x00000004ee0a1225 */ /* 0x002fca00078e000a */
[----:B------:R-:W1:Y:S01]  /*3190*/  @P1 LDC R4, c[0x0][0x458] ;  /* 0x00011600ff041b82 */ /* 0x000e620000000800 */
[----:B------:R-:W-:Y:S01]  /*31a0*/  @P1 IMAD R5, R238, R5, R11 ;  /* 0x00000005ee051224 */ /* 0x000fe200078e020b */
[----:B------:R-:W-:-:S04]  /*31b0*/  @P1 LEA R14, P0, R10, UR6, 0x2 ;  /* 0x000000060a0e1c11 */ /* 0x000fc8000f8010ff */
[----:B------:R-:W-:-:S05]  /*31c0*/  @P1 LEA.HI.X R15, R10, UR7, R5, 0x2, P0 ;  /* 0x000000070a0f1c11 */ /* 0x000fca00080f1405 */
[----:B------:R-:W2:Y:S01]  /*31d0*/  @P1 LDG.E R5, desc[UR20][R14.64] ;  /* 0x000000140e051981 */ /* 0x000ea2000c1e1900 */
[----:B------:R-:W-:Y:S01]  /*31e0*/  SHF.L.U64.HI R11, R164, 0x5, R165 ;  /* 0x00000005a40b7819 */ /* 0x000fe200000102a5 */
[----:B------:R-:W-:Y:S01]  /*31f0*/  BSSY.RECONVERGENT B0, `(.L_x_1237) ;  /* 0x000001f000007945 */ /* 0x000fe20003800200 */
[----:B------:R-:W-:Y:S02]  /*3200*/  LOP3.LUT R7, R220, 0x1c0, RZ, 0xc0, !PT ;  /* 0x000001c0dc077812 */ /* 0x000fe400078ec0ff */
[----:B------:R-:W-:Y:S01]  /*3210*/  MOV R0, RZ ;  /* 0x000000ff00007202 */ /* 0x000fe20000000f00 */
[----:B------:R-:W-:Y:S01]  /*3220*/  IMAD R11, R11, R2, RZ ;  /* 0x000000020b0b7224 */ /* 0x000fe200078e02ff */
[----:B------:R-:W-:Y:S02]  /*3230*/  LOP3.LUT R6, R7, 0x38, R6, 0xf8, !PT ;  /* 0x0000003807067812 */ /* 0x000fe400078ef806 */
[----:B------:R-:W-:Y:S01]  /*3240*/  SHF.R.U32.HI R7, RZ, 0x1, R237 ;  /* 0x00000001ff077819 */ /* 0x000fe200000116ed */
[----:B------:R-:W-:Y:S01]  /*3250*/  IMAD R11, R3, R12, R11 ;  /* 0x0000000c030b7224 */ /* 0x000fe200078e020b */
[----:B-1----:R-:W2:Y:S01]  /*3260*/  @P1 MUFU.RCP R4, R4 ;  /* 0x0000000400041308 */ /* 0x002ea20000001000 */
[----:B------:R-:W-:-:S04]  /*3270*/  IMAD.WIDE.U32 R12, R12, R2, RZ ;  /* 0x000000020c0c7225 */ /* 0x000fc800078e00ff */
[----:B------:R-:W-:Y:S01]  /*3280*/  IMAD.IADD R11, R13, 0x1, R11 ;  /* 0x000000010d0b7824 */ /* 0x000fe200078e020b */
[----:B------:R-:W-:Y:S01]  /*3290*/  BAR.SYNC.DEFER_BLOCKING 0x0 ;  /* 0x0000000000007b1d */ /* 0x000fe20000010000 */
[----:B--2---:R-:W-:-:S05]  /*32a0*/  @P1 FMUL.FTZ R0, R5, R4 ;  /* 0x0000000405001220 */ /* 0x004fca0000410000 */
        /* <DEDUP_REMOVED lines=17> */
.L_x_1238:
[----:B------:R2:W-:Y:S04]  /*33c0*/  STS.128 [R239+0xa000], RZ ;  /* 0x00a000ffef007388 */ /* 0x0005e80000000c00 */
[----:B------:R2:W-:Y:S02]  /*33d0*/  STS.128 [R239+0xb000], RZ ;  /* 0x00b000ffef007388 */ /* 0x0005e40000000c00 */
.L_x_1239:
[----:B------:R-:W-:Y:S05]  /*33e0*/  BSYNC.RECONVERGENT B0 ;  /* 0x0000000000007941 */ /* 0x000fea0003800200 */
.L_x_1237:
[----:B------:R-:W-:Y:S01]  /*33f0*/  ISETP.GE.AND P0, PT, R9, R8, PT ;  /* 0x000000080900720c */ /* 0x000fe20003f06270 */
[C---:B------:R-:W-:Y:S01]  /*3400*/  IMAD.SHL.U32 R223, R237.reuse, 0x20, RZ ;  /* 0x00000020eddf7824 */ /* 0x040fe200078e00ff */
[----:B------:R-:W-:Y:S01]  /*3410*/  LOP3.LUT R3, R237, 0x8, RZ, 0xc0, !PT ;  /* 0x00000008ed037812 */ /* 0x000fe200078ec0ff */
[----:B------:R-:W-:Y:S01]  /*3420*/  BSSY.RECONVERGENT B0, `(.L_x_1240) ;  /* 0x000001d000007945 */ /* 0x000fe20003800200 */
[----:B-1----:R-:W-:Y:S02]  /*3430*/  LOP3.LUT R4, R220, 0x200, RZ, 0xc0, !PT ;  /* 0x00000200dc047812 */ /* 0x002fe400078ec0ff */
[C---:B------:R-:W-:Y:S02]  /*3440*/  LOP3.LUT R5, R6.reuse, 0x8, R7, 0x78, !PT ;  /* 0x0000000806057812 */ /* 0x040fe400078e7807 */
[----:B------:R-:W-:Y:S02]  /*3450*/  LOP3.LUT R223, R223, 0x7c00, RZ, 0xc0, !PT ;  /* 0x00007c00dfdf7812 */ /* 0x000fe400078ec0ff */
[----:B------:R-:W-:-:S02]  /*3460*/  LOP3.LUT R3, R6, R3, RZ, 0x3c, !PT ;  /* 0x0000000306037212 */ /* 0x000fc400078e3cff */
[----:B------:R-:W-:Y:S01]  /*3470*/  LOP3.LUT R220, R220, 0x400, RZ, 0xc0, !PT ;  /* 0x00000400dcdc7812 */ /* 0x000fe200078ec0ff */
[----:B------:R1:W-:Y:S01]  /*3480*/  @P0 STS.128 [R239+0xa800], RZ ;  /* 0x00a800ffef000388 */ /* 0x0003e20000000c00 */
[----:B------:R-:W-:-:S03]  /*3490*/  IADD3 R223, PT, PT, R5, R4, R223 ;  /* 0x0000000405df7210 */ /* 0x000fc60007ffe0df */
[----:B------:R1:W-:Y:S01]  /*34a0*/  @P0 STS.128 [R239+0xb800], RZ ;  /* 0x00b800ffef000388 */ /* 0x0003e20000000c00 */
[----:B------:R-:W-:Y:S01]  /*34b0*/  IMAD R220, R3, 0x2, R220 ;  /* 0x0000000203dc7824 */ /* 0x000fe200078e02dc */
[----:B------:R-:W-:Y:S01]  /*34c0*/  LEA R223, R223, UR5, 0x1 ;  /* 0x00000005dfdf7c11 */ /* 0x000fe2000f8e08ff */
[----:B------:R-:W-:Y:S06]  /*34d0*/  @P0 BRA `(.L_x_1241) ;  /* 0x0000000000440947 */ /* 0x000fec0003800000 */
[----:B------:R-:W3:Y:S01]  /*34e0*/  LDCU UR6, c[0x0][0x440] ;  /* 0x00008800ff0677ac */ /* 0x000ee20008000800 */
[----:B------:R-:W-:-:S04]  /*34f0*/  LEA R13, P0, R164, R12, 0x4 ;  /* 0x0000000ca40d7211 */ /* 0x000fc800078020ff */
[----:B------:R-:W-:Y:S02]  /*3500*/  LEA.HI.X R11, R164, R11, R165, 0x4, P0 ;  /* 0x0000000ba40b7211 */ /* 0x000fe400000f24a5 */
        /* <DEDUP_REMOVED lines=14> */
.L_x_1241:
[----:B------:R-:W-:Y:S05]  /*35f0*/  BSYNC.RECONVERGENT B0 ;  /* 0x0000000000007941 */ /* 0x000fea0003800200 */
.L_x_1240:
[----:B------:R-:W-:Y:S01]  /*3600*/  LDSM.16.M88.4 R64, [R223] ;  /* 0x00000000df40783b */ /* 0x000fe20000000200 */
[----:B------:R-:W-:Y:S01]  /*3610*/  IMAD.MOV.U32 R4, RZ, RZ, 0x10 ;  /* 0x00000010ff047424 */ /* 0x000fe200078e00ff */
[C---:B------:R-:W-:Y:S01]  /*3620*/  LOP3.LUT P0, RZ, R237.reuse, 0x2, RZ, 0xc0, !PT ;  /* 0x00000002edff7812 */ /* 0x040fe2000780c0ff */
[----:B------:R-:W-:Y:S01]  /*3630*/  VIADD R221, R220, UR5 ;  /* 0x00000005dcdd7c36 */ /* 0x000fe20008000000 */
[----:B------:R-:W4:Y:S01]  /*3640*/  LDSM.16.M88.4 R32, [R220+UR5+0x8000] ;  /* 0x00800005dc20783b */ /* 0x000f220008000200 */
[----:B------:R-:W-:Y:S01]  /*3650*/  IMAD.MOV.U32 R214, RZ, RZ, 0x20 ;  /* 0x00000020ffd67424 */ /* 0x000fe200078e00ff */
[----:B------:R-:W-:Y:S02]  /*3660*/  SEL R4, R4, 0xfffffff0, !P0 ;  /* 0xfffffff004047807 */ /* 0x000fe40004000000 */
[----:B------:R-:W5:Y:S01]  /*3670*/  LDSM.16.M88.4 R24, [R223+0x2000] ;  /* 0x00200000df18783b */ /* 0x000f620000000200 */
[----:B------:R-:W-:Y:S02]  /*3680*/  LOP3.LUT P0, RZ, R237, 0x4, RZ, 0xc0, !PT ;  /* 0x00000004edff7812 */ /* 0x000fe4000780c0ff */
[C---:B------:R-:W-:Y:S01]  /*3690*/  IMAD R88, R4.reuse, 0x2, R221 ;  /* 0x0000000204587824 */ /* 0x040fe200078e02dd */
[----:B------:R-:W2:Y:S01]  /*36a0*/  LDSM.16.M88.4 R60, [R220+UR5+0x8800] ;  /* 0x00880005dc3c783b */ /* 0x000ea20008000200 */
[----:B------:R-:W-:Y:S01]  /*36b0*/  IMAD R87, R4, 0x2, R223 ;  /* 0x0000000204577824 */ /* 0x000fe200078e02df */
[----:B------:R-:W-:-:S02]  /*36c0*/  SEL R6, R214, 0xffffffe0, !P0 ;  /* 0xffffffe0d6067807 */ /* 0x000fc40004000000 */
[----:B------:R-:W-:Y:S01]  /*36d0*/  LDSM.16.M88.4 R52, [R88+0x8000] ;  /* 0x008000005834783b */ /* 0x000fe20000000200 */
[----:B------:R-:W-:Y:S02]  /*36e0*/  SHF.R.U32.HI R182, RZ, 0x2, R237 ;  /* 0x00000002ffb67819 */ /* 0x000fe400000116ed */
[C---:B------:R-:W-:Y:S01]  /*36f0*/  IMAD R3, R6.reuse, 0x2, R223 ;  /* 0x0000000206037824 */ /* 0x040fe200078e02df */
[----:B------:R-:W1:Y:S01]  /*3700*/  LDSM.16.M88.4 R56, [R87+0x2000] ;  /* 0x002000005738783b */ /* 0x000e620000000200 */
[----:B------:R-:W-:Y:S01]  /*3710*/  IMAD R85, R6, 0x2, R221 ;  /* 0x0000000206557824 */ /* 0x000fe200078e02dd */
[----:B------:R-:W-:Y:S01]  /*3720*/  LOP3.LUT R7, R7, 0x1f0, RZ, 0xc0, !PT ;  /* 0x000001f007077812 */ /* 0x000fe200078ec0ff */
[C---:B------:R-:W-:Y:S01]  /*3730*/  IMAD R84, R4.reuse, 0x2, R3 ;  /* 0x0000000204547824 */ /* 0x040fe200078e0203 */
[----:B------:R-:W1:Y:S01]  /*3740*/  LDSM.16.M88.4 R48, [R88+0x8800] ;  /* 0x008800005830783b */ /* 0x000e620000000200 */
[----:B------:R-:W-:Y:S01]  /*3750*/  IMAD R86, R4, 0x2, R85 ;  /* 0x0000000204567824 */ /* 0x000fe200078e0255 */
[----:B------:R-:W-:-:S02]  /*3760*/  LOP3.LUT R182, R182, 0x7, RZ, 0xc0, !PT ;  /* 0x00000007b6b67812 */ /* 0x000fc400078ec0ff */
[----:B---3--:R-:W3:Y:S01]  /*3770*/  LDSM.16.M88.4 R8, [R87] ;  /* 0x000000005708783b */ /* 0x008ee20000000200 */
[----:B------:R-:W-:Y:S02]  /*3780*/  ISETP.GE.U32.AND P3, PT, R171, 0x21, PT ;  /* 0x00000021ab00780c */ /* 0x000fe40003f66070 */
[----:B------:R-:W-:Y:S01]  /*3790*/  IADD3 R182, PT, PT, R182, UR18, R7 ;  /* 0x00000012b6b67c10 */ /* 0x000fe2000fffe007 */
[----:B------:R-:W-:Y:S04]  /*37a0*/  LDSM.16.M88.4 R20, [R3+0x2000] ;  /* 0x002000000314783b */ /* 0x000fe80000000200 */
[----:B------:R-:W3:Y:S04]  /*37b0*/  LDSM.16.M88.4 R16, [R85+0x8000] ;  /* 0x008000005510783b */ /* 0x000ee80000000200 */
[----:B------:R-:W3:Y:S01]  /*37c0*/  LDSM.16.M88.4 R72, [R85+0x8800] ;  /* 0x008800005548783b */ /* 0x000ee20000000200 */
[-C--:B----4-:R-:W-:Y:S03]  /*37d0*/  HMMA.16816.F32 R44, R64, R32.reuse, RZ ;  /* 0x00000020402c723c */ /* 0x090fe600000018ff */
[----:B------:R-:W4:Y:S04]  /*37e0*/  LDSM.16.M88.4 R12, [R3] ;  /* 0x00000000030c783b */ /* 0x000f280000000200 */
[----:B------:R-:W-:Y:S01]  /*37f0*/  LDSM.16.M88.4 R80, [R88+0x9000] ;  /* 0x009000005850783b */ /* 0x000fe20000000200 */
[C---:B-----5:R-:W-:Y:S03]  /*3800*/  HMMA.16816.F32 R40, R24.reuse, R32, RZ ;  /* 0x000000201828723c */ /* 0x060fe600000018ff */
[----:B------:R-:W-:Y:S04]  /*3810*/  LDSM.16.M88.4 R76, [R87+0x4000] ;  /* 0x00400000574c783b */ /* 0x000fe80000000200 */
[----:B------:R-:W0:Y:S01]  /*3820*/  LDGDEPBAR ;  /* 0x00000000000079af */ /* 0x000e220000000000 */
[-C--:B------:R-:W-:Y:S08]  /*3830*/  HMMA.16816.F32 R36, R24, R34.reuse, RZ ;  /* 0x000000221824723c */ /* 0x080ff000000018ff */
[----:B------:R-:W-:Y:S08]  /*3840*/  HMMA.16816.F32 R32, R64, R34, RZ ;  /* 0x000000224020723c */ /* 0x000ff000000018ff */
[-C--:B--2---:R-:W-:Y:S08]  /*3850*/  HMMA.16816.F32 R28, R24, R60.reuse, RZ ;  /* 0x0000003c181c723c */ /* 0x084ff000000018ff */
[----:B------:R-:W-:Y:S08]  /*3860*/  HMMA.16816.F32 R68, R64, R60, RZ ;  /* 0x0000003c4044723c */ /* 0x000ff000000018ff */
[-C--:B------:R-:W-:Y:S08]  /*3870*/  HMMA.16816.F32 R24, R24, R62.reuse, RZ ;  /* 0x0000003e1818723c */ /* 0x080ff000000018ff */
[----:B------:R-:W-:Y:S01]  /*3880*/  HMMA.16816.F32 R64, R64, R62, RZ ;  /* 0x0000003e4040723c */ /* 0x000fe200000018ff */
[----:B------:R-:W-:Y:S07]  /*3890*/  LDSM.16.M88.4 R60, [R84+0x2000] ;  /* 0x00200000543c783b */ /* 0x000fee0000000200 */
[C---:B-1----:R-:W-:Y:S08]  /*38a0*/  HMMA.16816.F32 R40, R56.reuse, R52, R40 ;  /* 0x000000343828723c */ /* 0x042ff00000001828 */
[C---:B------:R-:W-:Y:S08]  /*38b0*/  HMMA.16816.F32 R28, R56.reuse, R48, R28 ;  /* 0x00000030381c723c */ /* 0x040ff0000000181c */
[C---:B------:R-:W-:Y:S08]  /*38c0*/  HMMA.16816.F32 R36, R56.reuse, R54, R36 ;  /* 0x000000363824723c */ /* 0x040ff00000001824 */
[----:B------:R-:W-:Y:S01]  /*38d0*/  HMMA.16816.F32 R24, R56, R50, R24 ;  /* 0x000000323818723c */ /* 0x000fe20000001818 */
[----:B------:R-:W-:Y:S07]  /*38e0*/  LDSM.16.M88.4 R56, [R86+0x8000] ;  /* 0x008000005638783b */ /* 0x000fee0000000200 */
[C---:B---3--:R-:W-:Y:S08]  /*38f0*/  HMMA.16816.F32 R44, R8.reuse, R52, R44 ;  /* 0x00000034082c723c */ /* 0x048ff0000000182c */
[C---:B------:R-:W-:Y:S08]  /*3900*/  HMMA.16816.F32 R68, R8.reuse, R48, R68 ;  /* 0x000000300844723c */ /* 0x040ff00000001844 */
[C---:B------:R-:W-:Y:S01]  /*3910*/  HMMA.16816.F32 R32, R8.reuse, R54, R32 ;  /* 0x000000360820723c */ /* 0x040fe20000001820 */
[----:B------:R-:W-:Y:S07]  /*3920*/  LDSM.16.M88.4 R52, [R86+0x8800] ;  /* 0x008800005634783b */ /* 0x000fee0000000200 */
[----:B------:R-:W-:Y:S01]  /*3930*/  HMMA.16816.F32 R64, R8, R50, R64 ;  /* 0x000000320840723c */ /* 0x000fe20000001840 */
[----:B------:R-:W1:Y:S04]  /*3940*/  LDSM.16.M88.4 R8, [R84] ;  /* 0x000000005408783b */ /* 0x000e680000000200 */
[----:B------:R-:W-:Y:S03]  /*3950*/  LDSM.16.M88.4 R48, [R223+0x6000] ;  /* 0x00600000df30783b */ /* 0x000fe60000000200 */
[C---:B------:R-:W-:Y:S08]  /*3960*/  HMMA.16816.F32 R40, R20.reuse, R16, R40 ;  /* 0x000000101428723c */ /* 0x040ff00000001828 */
[C---:B------:R-:W-:Y:S08]  /*3970*/  HMMA.16816.F32 R28, R20.reuse, R72, R28 ;  /* 0x00000048141c723c */ /* 0x040ff0000000181c */
[C---:B------:R-:W-:Y:S08]  /*3980*/  HMMA.16816.F32 R36, R20.reuse, R18, R36 ;  /* 0x000000121424723c */ /* 0x040ff00000001824 */
[----:B------:R-:W-:Y:S01]  /*3990*/  HMMA.16816.F32 R24, R20, R74, R24 ;  /* 0x0000004a1418723c */ /* 0x000fe20000001818 */
[----:B------:R-:W2:Y:S07]  /*39a0*/  LDSM.16.M88.4 R20, [R220+UR5+0x9000] ;  /* 0x00900005dc14783b */ /* 0x000eae0008000200 */
[C---:B----4-:R-:W-:Y:S08]  /*39b0*/  HMMA.16816.F32 R44, R12.reuse, R16, R44 ;  /* 0x000000100c2c723c */ /* 0x050ff0000000182c */
[C---:B------:R-:W-:Y:S01]  /*39c0*/  HMMA.16816.F32 R32, R12.reuse, R18, R32 ;  /* 0x000000120c20723c */ /* 0x040fe20000001820 */
[----:B------:R-:W3:Y:S07]  /*39d0*/  LDSM.16.M88.4 R16, [R220+UR5+0x9800] ;  /* 0x00980005dc10783b */ /* 0x000eee0008000200 */
[C---:B------:R-:W-:Y:S08]  /*39e0*/  HMMA.16816.F32 R68, R12.reuse, R72, R68 ;  /* 0x000000480c44723c */ /* 0x040ff00000001844 */
[----:B------:R-:W-:Y:S01]  /*39f0*/  HMMA.16816.F32 R64, R12, R74, R64 ;  /* 0x0000004a0c40723c */ /* 0x000fe20000001840 */
[----:B------:R-:W4:Y:S04]  /*3a00*/  LDSM.16.M88.4 R12, [R223+0x4000] ;  /* 0x00400000df0c783b */ /* 0x000f280000000200 */
        /* <DEDUP_REMOVED lines=8> */
[----:B------:R-:W-:Y:S07]  /*3a90*/  LDSM.16.M88.4 R56, [R3+0x6000] ;  /* 0x006000000338783b */ /* 0x000fee0000000200 */
[C---:B------:R-:W-:Y:S08]  /*3aa0*/  HMMA.16816.F32 R28, R60.reuse, R52, R28 ;  /* 0x000000343c1c723c */ /* 0x040ff0000000181c */
[----:B------:R-:W-:Y:S01]  /*3ab0*/  HMMA.16816.F32 R24, R60, R54, R24 ;  /* 0x000000363c18723c */ /* 0x000fe20000001818 */
[----:B------:R-:W5:Y:S04]  /*3ac0*/  LDSM.16.M88.4 R52, [R85+0x9000] ;  /* 0x009000005534783b */ /* 0x000f680000000200 */
[----:B------:R4:W-:Y:S03]  /*3ad0*/  LDSM.16.M88.4 R60, [R3+0x4000] ;  /* 0x00400000033c783b */ /* 0x0009e60000000200 */
[C---:B--2---:R-:W-:Y:S08]  /*3ae0*/  HMMA.16816.F32 R40, R48.reuse, R20, R40 ;  /* 0x000000143028723c */ /* 0x044ff00000001828 */
[C---:B------:R-:W-:Y:S08]  /*3af0*/  HMMA.16816.F32 R36, R48.reuse, R22, R36 ;  /* 0x000000163024723c */ /* 0x040ff00000001824 */
[----:B---3--:R-:W-:Y:S01]  /*3b00*/  HMMA.16816.F32 R28, R48, R16, R28 ;  /* 0x00000010301c723c */ /* 0x008fe2000000181c */
[----:B----4-:R-:W-:-:S07]  /*3b10*/  IMAD.SHL.U32 R3, R237, 0x2, RZ ;  /* 0x00000002ed037824 */ /* 0x010fce00078e00ff */
[----:B------:R-:W-:Y:S01]  /*3b20*/  HMMA.16816.F32 R24, R48, R18, R24 ;  /* 0x000000123018723c */ /* 0x000fe20000001818 */
[----:B------:R-:W2:Y:S01]  /*3b30*/  LDSM.16.M88.4 R48, [R85+0x9800] ;  /* 0x009800005530783b */ /* 0x000ea20000000200 */
[----:B------:R-:W-:-:S05]  /*3b40*/  LOP3.LUT R3, R3, 0x6, RZ, 0xc0, !PT ;  /* 0x0000000603037812 */ /* 0x000fca00078ec0ff */
[----:B------:R-:W-:Y:S01]  /*3b50*/  IMAD R2, R2, 0x20, R3 ;  /* 0x0000002002027824 */ /* 0x000fe200078e0203 */
[----:B------:R-:W-:Y:S04]  /*3b60*/  HMMA.16816.F32 R44, R12, R20, R44 ;  /* 0x000000140c2c723c */ /* 0x000fe8000000182c */
[----:B------:R-:W-:-:S04]  /*3b70*/  ISETP.GE.AND P5, PT, R2, R171, PT ;  /* 0x000000ab0200720c */ /* 0x000fc80003fa6270 */
[C---:B------:R-:W-:Y:S01]  /*3b80*/  HMMA.16816.F32 R32, R12.reuse, R22, R32 ;  /* 0x000000160c20723c */ /* 0x040fe20000001820 */
[----:B------:R-:W-:Y:S07]  /*3b90*/  LDSM.16.M88.4 R20, [R84+0x6000] ;  /* 0x006000005414783b */ /* 0x000fee0000000200 */
[C---:B------:R-:W-:Y:S08]  /*3ba0*/  HMMA.16816.F32 R68, R12.reuse, R16, R68 ;  /* 0x000000100c44723c */ /* 0x040ff00000001844 */
[----:B------:R-:W-:Y:S01]  /*3bb0*/  HMMA.16816.F32 R64, R12, R18, R64 ;  /* 0x000000120c40723c */ /* 0x000fe20000001840 */
[----:B------:R-:W3:Y:S04]  /*3bc0*/  LDSM.16.M88.4 R16, [R86+0x9000] ;  /* 0x009000005610783b */ /* 0x000ee80000000200 */
[----:B------:R-:W-:Y:S03]  /*3bd0*/  LDSM.16.M88.4 R12, [R84+0x4000] ;  /* 0x00400000540c783b */ /* 0x000fe60000000200 */
        /* <DEDUP_REMOVED lines=10> */
[C---:B-----5:R-:W-:Y:S08]  /*3c80*/  HMMA.16816.F32 R40, R56.reuse, R52, R40 ;  /* 0x000000343828723c */ /* 0x060ff00000001828 */
[C---:B------:R-:W-:Y:S08]  /*3c90*/  HMMA.16816.F32 R36, R56.reuse, R54, R36 ;  /* 0x000000363824723c */ /* 0x040ff00000001824 */
[C---:B--2---:R-:W-:Y:S08]  /*3ca0*/  HMMA.16816.F32 R28, R56.reuse, R48, R28 ;  /* 0x00000030381c723c */ /* 0x044ff0000000181c */
[----:B------:R-:W-:Y:S08]  /*3cb0*/  HMMA.16816.F32 R24, R56, R50, R24 ;  /* 0x000000323818723c */ /* 0x000ff00000001818 */
[C---:B------:R-:W-:Y:S08]  /*3cc0*/  HMMA.16816.F32 R44, R60.reuse, R52, R44 ;  /* 0x000000343c2c723c */ /* 0x040ff0000000182c */
[C---:B------:R-:W-:Y:S08]  /*3cd0*/  HMMA.16816.F32 R32, R60.reuse, R54, R32 ;  /* 0x000000363c20723c */ /* 0x040ff00000001820 */
[C---:B------:R-:W-:Y:S08]  /*3ce0*/  HMMA.16816.F32 R68, R60.reuse, R48, R68 ;  /* 0x000000303c44723c */ /* 0x040ff00000001844 */
[----:B------:R-:W-:Y:S08]  /*3cf0*/  HMMA.16816.F32 R64, R60, R50, R64 ;  /* 0x000000323c40723c */ /* 0x000ff00000001840 */
[C---:B---3--:R-:W-:Y:S08]  /*3d00*/  HMMA.16816.F32 R40, R20.reuse, R16, R40 ;  /* 0x000000101428723c */ /* 0x048ff00000001828 */
[C---:B------:R-:W-:Y:S08]  /*3d10*/  HMMA.16816.F32 R36, R20.reuse, R18, R36 ;  /* 0x000000121424723c */ /* 0x040ff00000001824 */
[C---:B-1----:R-:W-:Y:S08]  /*3d20*/  HMMA.16816.F32 R28, R20.reuse, R8, R28 ;  /* 0x00000008141c723c */ /* 0x042ff0000000181c */
[----:B------:R-:W-:Y:S01]  /*3d30*/  HMMA.16816.F32 R24, R20, R10, R24 ;  /* 0x0000000a1418723c */ /* 0x000fe20000001818 */
[----:B------:R-:W-:Y:S01]  /*3d40*/  IADD3 R21, PT, PT, R171, R182, -R180 ;  /* 0x000000b6ab157210 */ /* 0x000fe20007ffe8b4 */
[----:B------:R-:W-:-:S04]  /*3d50*/  VIADD R22, R2, 0x11 ;  /* 0x0000001102167836 */ /* 0x000fc80000000000 */
[C---:B------:R-:W-:Y:S01]  /*3d60*/  IMAD.IADD R7, R21.reuse, 0x1, -R2 ;  /* 0x0000000115077824 */ /* 0x040fe200078e0a02 */
[----:B------:R-:W-:Y:S01]  /*3d70*/  BAR.SYNC.DEFER_BLOCKING 0x0 ;  /* 0x0000000000007b1d */ /* 0x000fe20000010000 */
[C---:B------:R-:W-:Y:S01]  /*3d80*/  HMMA.16816.F32 R44, R12.reuse, R16, R44 ;  /* 0x000000100c2c723c */ /* 0x040fe2000000182c */
[----:B------:R-:W-:Y:S01]  /*3d90*/  VIADD R16, R2, 0x8 ;  /* 0x0000000802107836 */ /* 0x000fe20000000000 */
[----:B------:R-:W-:Y:S01]  /*3da0*/  ISETP.GE.AND P6, PT, R22, R171, PT ;  /* 0x000000ab1600720c */ /* 0x000fe20003fc6270 */
[C---:B------:R-:W-:Y:S01]  /*3db0*/  VIADD R49, R21.reuse, 0x40 ;  /* 0x0000004015317836 */ /* 0x040fe20000000000 */
[----:B------:R-:W-:Y:S01]  /*3dc0*/  IABS R7, R7 ;  /* 0x0000000700077213 */ /* 0x000fe20000000000 */
[----:B------:R-:W-:Y:S01]  /*3dd0*/  IMAD.IADD R17, R21, 0x1, -R16 ;  /* 0x0000000115117824 */ /* 0x000fe200078e0a10 */
[----:B------:R-:W-:Y:S02]  /*3de0*/  ISETP.GE.AND P2, PT, R16, R171, PT ;  /* 0x000000ab1000720c */ /* 0x000fe40003f46270 */
[----:B------:R-:W-:Y:S01]  /*3df0*/  HMMA.16816.F32 R32, R12, R18, R32 ;  /* 0x000000120c20723c */ /* 0x000fe20000001820 */
[----:B------:R-:W-:Y:S01]  /*3e00*/  VIADD R18, R2, 0x1 ;  /* 0x0000000102127836 */ /* 0x000fe20000000000 */
[----:B------:R-:W-:-:S03]  /*3e10*/  I2FP.F32.S32 R7, R7 ;  /* 0x0000000700077245 */ /* 0x000fc60000201400 */
[----:B------:R-:W-:Y:S01]  /*3e20*/  IMAD.IADD R19, R21, 0x1, -R18 ;  /* 0x0000000115137824 */ /* 0x000fe200078e0a12 */
[----:B------:R-:W-:Y:S02]  /*3e30*/  ISETP.GE.AND P4, PT, R18, R171, PT ;  /* 0x000000ab1200720c */ /* 0x000fe40003f86270 */
[----:B------:R-:W-:Y:S01]  /*3e40*/  HMMA.16816.F32 R68, R12, R8, R68 ;  /* 0x000000080c44723c */ /* 0x000fe20000001844 */
[----:B------:R-:W-:Y:S02]  /*3e50*/  IABS R8, R17 ;  /* 0x0000001100087213 */ /* 0x000fe40000000000 */
[----:B------:R-:W-:Y:S01]  /*3e60*/  IABS R9, R19 ;  /* 0x0000001300097213 */ /* 0x000fe20000000000 */
[----:B------:R-:W-:-:S04]  /*3e70*/  FFMA.FTZ R44, R7, -R0, R44 ;  /* 0x80000000072c7223 */ /* 0x000fc8000001002c */
[----:B------:R-:W-:Y:S01]  /*3e80*/  HMMA.16816.F32 R64, R12, R10, R64 ;  /* 0x0000000a0c40723c */ /* 0x000fe20000001840 */
[----:B------:R-:W-:Y:S01]  /*3e90*/  I2FP.F32.S32 R14, R9 ;  /* 0x00000009000e7245 */ /* 0x000fe20000201400 */
[----:B------:R-:W-:Y:S01]  /*3ea0*/  IMAD.IADD R11, R49, 0x1, -R2 ;  /* 0x00000001310b7824 */ /* 0x000fe200078e0a02 */
[----:B------:R-:W-:Y:S01]  /*3eb0*/  I2FP.F32.S32 R9, R8 ;  /* 0x0000000800097245 */ /* 0x000fe20000201400 */
[-C--:B------:R-:W-:Y:S01]  /*3ec0*/  FFMA.FTZ R13, R7, -R0.reuse, R34 ;  /* 0x80000000070d7223 */ /* 0x080fe20000010022 */
[C---:B------:R-:W-:Y:S02]  /*3ed0*/  VIADD R7, R21.reuse, 0x48 ;  /* 0x0000004815077836 */ /* 0x040fe40000000000 */
[-C--:B------:R-:W-:Y:S01]  /*3ee0*/  FFMA.FTZ R14, R14, -R0.reuse, R45 ;  /* 0x800000000e0e7223 */ /* 0x080fe2000001002d */
[----:B------:R-:W-:Y:S02]  /*3ef0*/  VIADD R45, R21, 0x8 ;  /* 0x00000008152d7836 */ /* 0x000fe40000000000 */
[----:B------:R-:W-:Y:S01]  /*3f00*/  FFMA.FTZ R12, R9, -R0, R32 ;  /* 0x80000000090c7223 */ /* 0x000fe20000010020 */
[----:B------:R-:W-:Y:S01]  /*3f10*/  IMAD.IADD R9, R7, 0x1, -R2 ;  /* 0x0000000107097824 */ /* 0x000fe200078e0a02 */
[----:B------:R-:W-:Y:S01]  /*3f20*/  IABS R11, R11 ;  /* 0x0000000b000b7213 */ /* 0x000fe20000000000 */
[----:B------:R-:W-:Y:S01]  /*3f30*/  IMAD.IADD R20, R45, 0x1, -R18 ;  /* 0x000000012d147824 */ /* 0x000fe200078e0a12 */
[----:B------:R-:W-:Y:S01]  /*3f40*/  FSEL R13, R13, -INF , !P2 ;  /* 0xff8000000d0d7808 */ /* 0x000fe20005000000 */
[C---:B------:R-:W-:Y:S01]  /*3f50*/  VIADD R8, R2.reuse, 0x9 ;  /* 0x0000000902087836 */ /* 0x040fe20000000000 */
[----:B------:R-:W-:Y:S01]  /*3f60*/  IABS R9, R9 ;  /* 0x0000000900097213 */ /* 0x000fe20000000000 */
[----:B------:R-:W-:Y:S01]  /*3f70*/  VIADD R32, R2, 0x10 ;  /* 0x0000001002207836 */ /* 0x000fe20000000000 */
[----:B------:R-:W-:Y:S01]  /*3f80*/  IABS R20, R20 ;  /* 0x0000001400147213 */ /* 0x000fe20000000000 */
[----:B------:R-:W-:Y:S01]  /*3f90*/  IMAD.IADD R10, R21, 0x1, -R8 ;  /* 0x00000001150a7824 */ /* 0x000fe200078e0a08 */
[----:B------:R-:W-:Y:S01]  /*3fa0*/  I2FP.F32.S32 R9, R9 ;  /* 0x0000000900097245 */ /* 0x000fe20000201400 */
[----:B------:R-:W-:Y:S01]  /*3fb0*/  IMAD.IADD R17, R45, 0x1, -R2 ;  /* 0x000000012d117824 */ /* 0x000fe200078e0a02 */
[----:B------:R-:W-:-:S02]  /*3fc0*/  I2FP.F32.S32 R20, R20 ;  /* 0x0000001400147245 */ /* 0x000fc40000201400 */
[----:B------:R-:W-:Y:S01]  /*3fd0*/  I2FP.F32.S32 R11, R11 ;  /* 0x0000000b000b7245 */ /* 0x000fe20000201400 */
[-C--:B------:R-:W-:Y:S01]  /*3fe0*/  FFMA.FTZ R42, R9, -R0.reuse, R42 ;  /* 0x80000000092a7223 */ /* 0x080fe2000001002a */
[----:B------:R-:W-:Y:S02]  /*3ff0*/  IMAD.IADD R9, R7, 0x1, -R16 ;  /* 0x0000000107097824 */ /* 0x000fe400078e0a10 */
[-C--:B------:R-:W-:Y:S01]  /*4000*/  FFMA.FTZ R15, R20, -R0.reuse, R47 ;  /* 0x80000000140f7223 */ /* 0x080fe2000001002f */
[----:B------:R-:W-:Y:S02]  /*4010*/  IMAD.IADD R20, R49, 0x1, -R18 ;  /* 0x0000000131147824 */ /* 0x000fe400078e0a12 */
[----:B------:R-:W-:Y:S01]  /*4020*/  FFMA.FTZ R40, R11, -R0, R40 ;  /* 0x800000000b287223 */ /* 0x000fe20000010028 */
[----:B------:R-:W-:Y:S01]  /*4030*/  IMAD.IADD R11, R49, 0x1, -R16 ;  /* 0x00000001310b7824 */ /* 0x000fe200078e0a10 */
[----:B------:R-:W-:Y:S01]  /*4040*/  IABS R9, R9 ;  /* 0x0000000900097213 */ /* 0x000fe20000000000 */
[----:B------:R-:W-:Y:S01]  /*4050*/  IMAD.IADD R18, R7, 0x1, -R18 ;  /* 0x0000000107127824 */ /* 0x000fe200078e0a12 */
[----:B------:R-:W-:Y:S01]  /*4060*/  IABS R20, R20 ;  /* 0x0000001400147213 */ /* 0x000fe20000000000 */
[----:B------:R-:W-:Y:S01]  /*4070*/  IMAD.IADD R16, R45, 0x1, -R8 ;  /* 0x000000012d107824 */ /* 0x000fe200078e0a08 */
[----:B------:R-:W-:-:S02]  /*4080*/  IABS R10, R10 ;  /* 0x0000000a000a7213 */ /* 0x000fc40000000000 */
[----:B------:R-:W-:Y:S02]  /*4090*/  IABS R11, R11 ;  /* 0x0000000b000b7213 */ /* 0x000fe40000000000 */
[----:B------:R-:W-:Y:S02]  /*40a0*/  IABS R18, R18 ;  /* 0x0000001200127213 */ /* 0x000fe40000000000 */
[----:B------:R-:W-:Y:S02]  /*40b0*/  IABS R16, R16 ;  /* 0x0000001000107213 */ /* 0x000fe40000000000 */
[----:B------:R-:W-:Y:S02]  /*40c0*/  I2FP.F32.S32 R20, R20 ;  /* 0x0000001400147245 */ /* 0x000fe40000201400 */
[----:B------:R-:W-:Y:S02]  /*40d0*/  I2FP.F32.S32 R9, R9 ;  /* 0x0000000900097245 */ /* 0x000fe40000201400 */
[----:B------:R-:W-:Y:S01]  /*40e0*/  I2FP.F32.S32 R10, R10 ;  /* 0x0000000a000a7245 */ /* 0x000fe20000201400 */
[-C--:B------:R-:W-:Y:S01]  /*40f0*/  FFMA.FTZ R19, R20, -R0.reuse, R41 ;  /* 0x8000000014137223 */ /* 0x080fe20000010029 */
[----:B------:R-:W-:Y:S01]  /*4100*/  I2FP.F32.S32 R11, R11 ;  /* 0x0000000b000b7245 */ /* 0x000fe20000201400 */
[----:B------:R-:W-:Y:S01]  /*4110*/  FFMA.FTZ R20, R9, -R0, R38 ;  /* 0x8000000009147223 */ /* 0x000fe20000010026 */
[----:B------:R-:W-:Y:S01]  /*4120*/  I2FP.F32.S32 R18, R18 ;  /* 0x0000001200127245 */ /* 0x000fe20000201400 */
[----:B------:R-:W-:Y:S01]  /*4130*/  FFMA.FTZ R10, R10, -R0, R33 ;  /* 0x800000000a0a7223 */ /* 0x000fe20000010021 */
[----:B------:R-:W-:Y:S01]  /*4140*/  I2FP.F32.S32 R16, R16 ;  /* 0x0000001000107245 */ /* 0x000fe20000201400 */
[----:B------:R-:W-:-:S02]  /*4150*/  IMAD.IADD R9, R49, 0x1, -R32 ;  /* 0x0000000131097824 */ /* 0x000fc400078e0a20 */
[-C--:B------:R-:W-:Y:S01]  /*4160*/  FFMA.FTZ R36, R11, -R0.reuse, R36 ;  /* 0x800000000b247223 */ /* 0x080fe20000010024 */
[----:B------:R-:W-:Y:S02]  /*4170*/  IMAD.IADD R33, R7, 0x1, -R32 ;  /* 0x0000000107217824 */ /* 0x000fe400078e0a20 */
[-C--:B------:R-:W-:Y:S01]  /*4180*/  FFMA.FTZ R43, R18, -R0.reuse, R43 ;  /* 0x80000000122b7223 */ /* 0x080fe2000001002b */
[----:B------:R-:W-:Y:S01]  /*4190*/  FFMA.FTZ R11, R16, -R0, R35 ;  /* 0x80000000100b7223 */ /* 0x000fe20000010023 */
[----:B------:R-:W-:Y:S01]  /*41a0*/  ISETP.GE.AND P1, PT, R8, R171, PT ;  /* 0x000000ab0800720c */ /* 0x000fe20003f26270 */
[--C-:B------:R-:W-:Y:S01]  /*41b0*/  IMAD.IADD R16, R49, 0x1, -R8.reuse ;  /* 0x0000000131107824 */ /* 0x100fe200078e0a08 */
[----:B------:R-:W-:Y:S01]  /*41c0*/  IABS R9, R9 ;  /* 0x0000000900097213 */ /* 0x000fe20000000000 */
[----:B------:R-:W-:Y:S01]  /*41d0*/  IMAD.IADD R18, R7, 0x1, -R8 ;  /* 0x0000000107127824 */ /* 0x000fe200078e0a08 */
[----:B------:R-:W-:Y:S01]  /*41e0*/  IABS R33, R33 ;  /* 0x0000002100217213 */ /* 0x000fe20000000000 */
[----:B------:R-:W-:Y:S01]  /*41f0*/  IMAD.IADD R8, R49, 0x1, -R22 ;  /* 0x0000000131087824 */ /* 0x000fe200078e0a16 */
[----:B------:R-:W-:-:S02]  /*4200*/  I2FP.F32.S32 R9, R9 ;  /* 0x0000000900097245 */ /* 0x000fc40000201400 */
[----:B------:R-:W-:Y:S02]  /*4210*/  IABS R16, R16 ;  /* 0x0000001000107213 */ /* 0x000fe40000000000 */
[----:B------:R-:W-:Y:S01]  /*4220*/  IABS R8, R8 ;  /* 0x0000000800087213 */ /* 0x000fe20000000000 */
[----:B------:R-:W-:Y:S01]  /*4230*/  FFMA.FTZ R9, R9, -R0, R28 ;  /* 0x8000000009097223 */ /* 0x000fe2000001001c */
[----:B------:R-:W-:Y:S01]  /*4240*/  I2FP.F32.S32 R33, R33 ;  /* 0x0000002100217245 */ /* 0x000fe20000201400 */
[C---:B------:R-:W-:Y:S01]  /*4250*/  VIADD R28, R2.reuse, 0x18 ;  /* 0x00000018021c7836 */ /* 0x040fe20000000000 */
[----:B------:R-:W-:Y:S02]  /*4260*/  I2FP.F32.S32 R8, R8 ;  /* 0x0000000800087245 */ /* 0x000fe40000201400 */
[----:B------:R-:W-:Y:S01]  /*4270*/  I2FP.F32.S32 R16, R16 ;  /* 0x0000001000107245 */ /* 0x000fe20000201400 */
[----:B------:R-:W-:Y:S01]  /*4280*/  FFMA.FTZ R100, R33, -R0, R30 ;  /* 0x8000000021647223 */ /* 0x000fe2000001001e */
[----:B------:R-:W-:-:S02]  /*4290*/  VIADD R30, R2, 0x19 ;  /* 0x00000019021e7836 */ /* 0x000fc40000000000 */
[-C--:B------:R-:W-:Y:S01]  /*42a0*/  FFMA.FTZ R8, R8, -R0.reuse, R29 ;  /* 0x8000000008087223 */ /* 0x080fe2000001001d */
[C---:B------:R-:W-:Y:S02]  /*42b0*/  IMAD.IADD R29, R7.reuse, 0x1, -R28 ;  /* 0x00000001071d7824 */ /* 0x040fe400078e0a1c */
[----:B------:R-:W-:Y:S01]  /*42c0*/  FFMA.FTZ R23, R16, -R0, R37 ;  /* 0x8000000010177223 */ /* 0x000fe20000010025 */
[C---:B------:R-:W-:Y:S01]  /*42d0*/  IMAD.IADD R16, R7.reuse, 0x1, -R22 ;  /* 0x0000000107107824 */ /* 0x040fe200078e0a16 */
[----:B------:R-:W-:Y:S01]  /*42e0*/  IABS R17, R17 ;  /* 0x0000001100117213 */ /* 0x000fe20000000000 */
[--C-:B------:R-:W-:Y:S01]  /*42f0*/  IMAD.IADD R2, R7, 0x1, -R30.reuse ;  /* 0x0000000107027824 */ /* 0x100fe200078e0a1e */
[----:B------:R-:W-:Y:S01]  /*4300*/  IABS R7, R29 ;  /* 0x0000001d00077213 */ /* 0x000fe20000000000 */
[C---:B------:R-:W-:Y:S01]  /*4310*/  IMAD.IADD R248, R49.reuse, 0x1, -R30 ;  /* 0x0000000131f87824 */ /* 0x040fe200078e0a1e */
[----:B------:R-:W-:Y:S01]  /*4320*/  I2FP.F32.S32 R17, R17 ;  /* 0x0000001100117245 */ /* 0x000fe20000201400 */
[----:B------:R-:W-:Y:S01]  /*4330*/  IMAD.IADD R199, R49, 0x1, -R28 ;  /* 0x0000000131c77824 */ /* 0x000fe200078e0a1c */
[----:B------:R-:W-:-:S02]  /*4340*/  IABS R16, R16 ;  /* 0x0000001000107213 */ /* 0x000fc40000000000 */
[----:B------:R-:W-:Y:S01]  /*4350*/  IABS R2, R2 ;  /* 0x0000000200027213 */ /* 0x000fe20000000000 */
[----:B------:R-:W-:Y:S01]  /*4360*/  FFMA.FTZ R17, R17, -R0, R46 ;  /* 0x8000000011117223 */ /* 0x000fe2000001002e */
[----:B------:R-:W-:Y:S02]  /*4370*/  I2FP.F32.S32 R7, R7 ;  /* 0x0000000700077245 */ /* 0x000fe40000201400 */
[----:B------:R-:W-:Y:S02]  /*4380*/  I2FP.F32.S32 R16, R16 ;  /* 0x0000001000107245 */ /* 0x000fe40000201400 */
[----:B------:R-:W-:Y:S01]  /*4390*/  I2FP.F32.S32 R2, R2 ;  /* 0x0000000200027245 */ /* 0x000fe20000201400 */
[----:B------:R-:W-:Y:S01]  /*43a0*/  FFMA.FTZ R116, R7, -R0, R26 ;  /* 0x8000000007747223 */ /* 0x000fe2000001001a */
[----:B------:R-:W-:Y:S01]  /*43b0*/  IABS R248, R248 ;  /* 0x000000f800f87213 */ /* 0x000fe20000000000 */
[----:B------:R-:W-:Y:S01]  /*43c0*/  FFMA.FTZ R31, R16, -R0, R31 ;  /* 0x80000000101f7223 */ /* 0x000fe2000001001f */
[----:B------:R-:W-:Y:S01]  /*43d0*/  IABS R18, R18 ;  /* 0x0000001200127213 */ /* 0x000fe20000000000 */
[----:B------:R-:W-:Y:S01]  /*43e0*/  FFMA.FTZ R7, R2, -R0, R27 ;  /* 0x8000000002077223 */ /* 0x000fe2000001001b */
[----:B------:R-:W-:-:S02]  /*43f0*/  FSEL R16, R44, -INF , !P5 ;  /* 0xff8000002c107808 */ /* 0x000fc40006800000 */
[----:B------:R-:W-:Y:S02]  /*4400*/  FSEL R17, R17, -INF , !P5 ;  /* 0xff80000011117808 */ /* 0x000fe40006800000 */
[----:B------:R-:W-:Y:S02]  /*4410*/  FSEL R27, R40, -INF , !P5 ;  /* 0xff800000281b7808 */ /* 0x000fe40006800000 */
[----:B------:R-:W-:Y:S02]  /*4420*/  FSEL R26, R42, -INF , !P5 ;  /* 0xff8000002a1a7808 */ /* 0x000fe40006800000 */
[----:B------:R-:W-:Y:S02]  /*4430*/  ISETP.GE.AND P5, PT, R32, R171, PT ;  /* 0x000000ab2000720c */ /* 0x000fe40003fa6270 */
[----:B------:R-:W-:Y:S02]  /*4440*/  IABS R199, R199 ;  /* 0x000000c700c77213 */ /* 0x000fe40000000000 */
[----:B------:R-:W-:-:S02]  /*4450*/  I2FP.F32.S32 R248, R248 ;  /* 0x000000f800f87245 */ /* 0x000fc40000201400 */
[----:B------:R-:W-:Y:S02]  /*4460*/  I2FP.F32.S32 R18, R18 ;  /* 0x0000001200127245 */ /* 0x000fe40000201400 */
[----:B------:R-:W-:Y:S01]  /*4470*/  P2R R2, PR, RZ, 0x20 ;  /* 0x00000020ff027803 */ /* 0x000fe20000000000 */
[-C--:B------:R-:W-:Y:S01]  /*4480*/  FFMA.FTZ R248, R248, -R0.reuse, R25 ;  /* 0x80000000f8f87223 */ /* 0x080fe20000010019 */
[----:B------:R-:W-:Y:S01]  /*4490*/  I2FP.F32.S32 R199, R199 ;  /* 0x000000c700c77245 */ /* 0x000fe20000201400 */
[-C--:B------:R-:W-:Y:S01]  /*44a0*/  FFMA.FTZ R18, R18, -R0.reuse, R39 ;  /* 0x8000000012127223 */ /* 0x080fe20000010027 */
[----:B------:R-:W-:Y:S02]  /*44b0*/  FSEL R12, R12, -INF , !P2 ;  /* 0xff8000000c0c7808 */ /* 0x000fe40005000000 */
[----:B------:R-:W-:Y:S01]  /*44c0*/  FSEL R25, R36, -INF , !P2 ;  /* 0xff80000024197808 */ /* 0x000fe20005000000 */
[----:B------:R-:W-:Y:S01]  /*44d0*/  FFMA.FTZ R199, R199, -R0, R24 ;  /* 0x80000000c7c77223 */ /* 0x000fe20000010018 */
[----:B------:R-:W-:-:S02]  /*44e0*/  FSEL R20, R20, -INF , !P2 ;  /* 0xff80000014147808 */ /* 0x000fc40005000000 */
[----:B------:R-:W-:Y:S02]  /*44f0*/  ISETP.NE.AND P2, PT, R2, RZ, PT ;  /* 0x000000ff0200720c */ /* 0x000fe40003f45270 */
[----:B------:R-:W-:Y:S02]  /*4500*/  FSEL R14, R14, -INF , !P4 ;  /* 0xff8000000e0e7808 */ /* 0x000fe40006000000 */
[----:B------:R-:W-:Y:S02]  /*4510*/  FSEL R15, R15, -INF , !P4 ;  /* 0xff8000000f0f7808 */ /* 0x000fe40006000000 */
[----:B------:R-:W-:Y:S02]  /*4520*/  FSEL R19, R19, -INF , !P4 ;  /* 0xff80000013137808 */ /* 0x000fe40006000000 */
[----:B------:R-:W-:Y:S02]  /*4530*/  FSEL R24, R43, -INF , !P4 ;  /* 0xff8000002b187808 */ /* 0x000fe40006000000 */
[----:B------:R-:W-:-:S02]  /*4540*/  ISETP.GE.AND P5, PT, R28, R171, PT ;  /* 0x000000ab1c00720c */ /* 0x000fc40003fa6270 */
[----:B------:R-:W-:Y:S02]  /*4550*/  FSEL R10, R10, -INF , !P1 ;  /* 0xff8000000a0a7808 */ /* 0x000fe40004800000 */
[----:B------:R-:W-:Y:S02]  /*4560*/  FSEL R11, R11, -INF , !P1 ;  /* 0xff8000000b0b7808 */ /* 0x000fe40004800000 */
[----:B------:R-:W-:Y:S02]  /*4570*/  FSEL R23, R23, -INF , !P1 ;  /* 0xff80000017177808 */ /* 0x000fe40004800000 */
[----:B------:R-:W-:Y:S02]  /*4580*/  FSEL R18, R18, -INF , !P1 ;  /* 0xff80000012127808 */ /* 0x000fe40004800000 */
[----:B------:R-:W-:Y:S02]  /*4590*/  ISETP.GE.AND P4, PT, R30, R171, PT ;  /* 0x000000ab1e00720c */ /* 0x000fe40003f86270 */
[----:B------:R-:W-:-:S02]  /*45a0*/  FSEL R9, R9, -INF , !P2 ;  /* 0xff80000009097808 */ /* 0x000fc40005000000 */
[----:B------:R-:W-:Y:S02]  /*45b0*/  FSEL R100, R100, -INF , !P2 ;  /* 0xff80000064647808 */ /* 0x000fe40005000000 */
[----:B------:R-:W-:Y:S02]  /*45c0*/  FSEL R8, R8, -INF , !P6 ;  /* 0xff80000008087808 */ /* 0x000fe40007000000 */
[----:B------:R-:W-:Y:S01]  /*45d0*/  FSEL R101, R31, -INF , !P6 ;  /* 0xff8000001f657808 */ /* 0x000fe20007000000 */
[----:B------:R-:W-:Y:S06]  /*45e0*/  @!P3 BRA `(.L_x_1242) ;  /* 0x000000000088b947 */ /* 0x000fec0003800000 */
        /* <DEDUP_REMOVED lines=9> */
[----:B------:R-:W-:Y:S02]  /*4680*/  LEA R36, P1, R29, R234, 0x1 ;  /* 0x000000ea1d247211 */ /* 0x000fe400078208ff */
        /* <DEDUP_REMOVED lines=24> */
.L_x_1242:
[----:B------:R-:W-:Y:S01]  /*4810*/  ISETP.NE.AND P1, PT, R2, RZ, PT ;  /* 0x000000ff0200720c */ /* 0x000fe20003f25270 */
[----:B------:R-:W-:Y:S01]  /*4820*/  IMAD.IADD R35, R21, 0x1, -R32 ;  /* 0x0000000115237824 */ /* 0x000fe200078e0a20 */
[----:B------:R-:W-:Y:S01]  /*4830*/  FMNMX3.FTZ R2, R27, R19, R25, !PT ;  /* 0x000000131b027276 */ /* 0x000fe20007810019 */
[----:B-1----:R-:W-:Y:S01]  /*4840*/  IMAD.IADD R37, R21, 0x1, -R28 ;  /* 0x0000000115257824 */ /* 0x002fe200078e0a1c */
[----:B------:R-:W-:Y:S01]  /*4850*/  FMNMX3.FTZ R31, R26, R24, R20, !PT ;  /* 0x000000181a1f7276 */ /* 0x000fe20007810014 */
[----:B------:R-:W-:Y:S01]  /*4860*/  IMAD.IADD R28, R45, 0x1, -R28 ;  /* 0x000000012d1c7824 */ /* 0x000fe200078e0a1c */
[----:B------:R-:W-:Y:S01]  /*4870*/  FSEL R199, R199, -INF , !P5 ;  /* 0xff800000c7c77808 */ /* 0x000fe20006800000 */
[----:B------:R-:W1:Y:S01]  /*4880*/  LDCU UR4, c[0x0][0x45c] ;  /* 0x00008b80ff0477ac */ /* 0x000e620008000800 */
[----:B------:R-:W-:Y:S02]  /*4890*/  FMNMX3.FTZ R29, R2, R23, R9, !PT ;  /* 0x00000017021d7276 */ /* 0x000fe40007810009 */
[----:B------:R-:W-:-:S02]  /*48a0*/  FSEL R116, R116, -INF , !P5 ;  /* 0xff80000074747808 */ /* 0x000fc40006800000 */
[----:B------:R-:W-:Y:S02]  /*48b0*/  FMNMX3.FTZ R2, R31, R18, R100, !PT ;  /* 0x000000121f027276 */ /* 0x000fe40007810064 */
[----:B------:R-:W-:Y:S02]  /*48c0*/  FSEL R248, R248, -INF , !P4 ;  /* 0xff800000f8f87808 */ /* 0x000fe40006000000 */
[----:B------:R-:W-:Y:S02]  /*48d0*/  FMNMX3.FTZ R29, R29, R8, R199, !PT ;  /* 0x000000081d1d7276 */ /* 0x000fe400078100c7 */
[----:B------:R-:W-:Y:S02]  /*48e0*/  FSEL R7, R7, -INF , !P4 ;  /* 0xff80000007077808 */ /* 0x000fe40006000000 */
[----:B------:R-:W-:Y:S02]  /*48f0*/  FMNMX3.FTZ R2, R2, R101, R116, !PT ;  /* 0x0000006502027276 */ /* 0x000fe40007810074 */
[----:B------:R-:W-:-:S02]  /*4900*/  FMNMX.FTZ R36, R248, R29, !PT ;  /* 0x0000001df8247209 */ /* 0x000fc40007810000 */
[----:B------:R-:W-:Y:S01]  /*4910*/  FMNMX.FTZ R34, R7, R2, !PT ;  /* 0x0000000207227209 */ /* 0x000fe20007810000 */
[----:B------:R-:W-:Y:S01]  /*4920*/  IMAD.SHL.U32 R2, R231, 0x200, RZ ;  /* 0x00000200e7027824 */ /* 0x000fe200078e00ff */
[----:B------:R-:W-:Y:S01]  /*4930*/  IADD3 R33, PT, PT, R21, -R22, RZ ;  /* 0x8000001615217210 */ /* 0x000fe20007ffe0ff */
[----:B------:R-:W2:Y:S01]  /*4940*/  SHFL.BFLY PT, R31, R36, 0x2, 0x1f ;  /* 0x0c401f00241f7f89 */ /* 0x000ea200000e0000 */
[----:B------:R-:W-:Y:S01]  /*4950*/  IADD3 R32, PT, PT, -R32, R45, RZ ;  /* 0x0000002d20207210 */ /* 0x000fe20007ffe1ff */
[----:B------:R-:W-:Y:S01]  /*4960*/  IMAD.IADD R22, R45, 0x1, -R22 ;  /* 0x000000012d167824 */ /* 0x000fe200078e0a16 */
[----:B------:R-:W-:Y:S01]  /*4970*/  LOP3.LUT R2, R5, 0x200, R2, 0xf8, !PT ;  /* 0x0000020005027812 */ /* 0x000fe200078ef802 */
[----:B------:R-:W3:Y:S01]  /*4980*/  SHFL.BFLY PT, R29, R34, 0x2, 0x1f ;  /* 0x0c401f00221d7f89 */ /* 0x000ee200000e0000 */
[----:B------:R-:W-:Y:S01]  /*4990*/  IABS R5, R35 ;  /* 0x0000002300057213 */ /* 0x000fe20000000000 */
[----:B------:R-:W-:Y:S01]  /*49a0*/  IMAD.IADD R35, R21, 0x1, -R30 ;  /* 0x0000000115237824 */ /* 0x000fe200078e0a1e */
[----:B------:R-:W-:-:S02]  /*49b0*/  IABS R21, R37 ;  /* 0x0000002500157213 */ /* 0x000fc40000000000 */
[----:B------:R-:W-:Y:S02]  /*49c0*/  IABS R33, R33 ;  /* 0x0000002100217213 */ /* 0x000fe40000000000 */
[----:B------:R-:W-:Y:S02]  /*49d0*/  I2FP.F32.S32 R21, R21 ;  /* 0x0000001500157245 */ /* 0x000fe40000201400 */
[----:B------:R-:W-:Y:S02]  /*49e0*/  IABS R35, R35 ;  /* 0x0000002300237213 */ /* 0x000fe40000000000 */
[----:B------:R-:W-:Y:S01]  /*49f0*/  I2FP.F32.S32 R5, R5 ;  /* 0x0000000500057245 */ /* 0x000fe20000201400 */
[----:B------:R-:W-:Y:S01]  /*4a00*/  FFMA.FTZ R64, R21, -R0, R64 ;  /* 0x8000000015407223 */ /* 0x000fe20000010040 */
[----:B------:R-:W-:Y:S01]  /*4a10*/  IABS R32, R32 ;  /* 0x0000002000207213 */ /* 0x000fe20000000000 */
[----:B------:R-:W-:Y:S01]  /*4a20*/  IMAD.MOV.U32 R21, RZ, RZ, R35 ;  /* 0x000000ffff157224 */ /* 0x000fe200078e0023 */
[----:B------:R-:W-:Y:S01]  /*4a30*/  I2FP.F32.S32 R38, R33 ;  /* 0x0000002100267245 */ /* 0x000fe20000201400 */
[----:B------:R-:W-:Y:S01]  /*4a40*/  FFMA.FTZ R5, R5, -R0, R68 ;  /* 0x8000000005057223 */ /* 0x000fe20000010044 */
[----:B------:R-:W-:-:S02]  /*4a50*/  IADD3 R30, PT, PT, -R30, R45, RZ ;  /* 0x0000002d1e1e7210 */ /* 0x000fc40007ffe1ff */
[----:B------:R-:W-:Y:S01]  /*4a60*/  IABS R22, R22 ;  /* 0x0000001600167213 */ /* 0x000fe20000000000 */
[----:B------:R-:W-:Y:S01]  /*4a70*/  FFMA.FTZ R69, R38, -R0, R69 ;  /* 0x8000000026457223 */ /* 0x000fe20000010045 */
[----:B--2---:R-:W-:Y:S02]  /*4a80*/  FMNMX.FTZ R31, R36, R31, !PT ;  /* 0x0000001f241f7209 */ /* 0x004fe40007810000 */
[----:B------:R-:W-:Y:S02]  /*4a90*/  I2FP.F32.S32 R36, R21 ;  /* 0x0000001500247245 */ /* 0x000fe40000201400 */
[----:B---3--:R-:W-:Y:S02]  /*4aa0*/  FMNMX.FTZ R29, R34, R29, !PT ;  /* 0x0000001d221d7209 */ /* 0x008fe40007810000 */
[----:B------:R-:W2:Y:S01]  /*4ab0*/  SHFL.BFLY PT, R34, R31, 0x1, 0x1f ;  /* 0x0c201f001f227f89 */ /* 0x000ea200000e0000 */
[----:B------:R-:W-:Y:S01]  /*4ac0*/  I2FP.F32.S32 R21, R32 ;  /* 0x0000002000157245 */ /* 0x000fe20000201400 */
[----:B------:R-:W-:Y:S01]  /*4ad0*/  FFMA.FTZ R65, R36, -R0, R65 ;  /* 0x8000000024417223 */ /* 0x000fe20000010041 */
[----:B------:R-:W-:Y:S01]  /*4ae0*/  IABS R28, R28 ;  /* 0x0000001c001c7213 */ /* 0x000fe20000000000 */
[----:B------:R-:W3:Y:S01]  /*4af0*/  SHFL.BFLY PT, R166, R29, 0x1, 0x1f ;  /* 0x0c201f001da67f89 */ /* 0x000ee200000e0000 */
[----:B------:R-:W-:Y:S01]  /*4b00*/  IABS R30, R30 ;  /* 0x0000001e001e7213 */ /* 0x000fe20000000000 */
[----:B------:R-:W-:Y:S01]  /*4b10*/  FFMA.FTZ R70, R21, -R0, R70 ;  /* 0x8000000015467223 */ /* 0x000fe20000010046 */
[----:B------:R-:W-:-:S02]  /*4b20*/  I2FP.F32.S32 R22, R22 ;  /* 0x0000001600167245 */ /* 0x000fc40000201400 */
[----:B------:R-:W-:Y:S02]  /*4b30*/  I2FP.F32.S32 R33, R28 ;  /* 0x0000001c00217245 */ /* 0x000fe40000201400 */
[----:B------:R-:W-:Y:S01]  /*4b40*/  FSEL R216, R5, -INF , !P1 ;  /* 0xff80000005d87808 */ /* 0x000fe20004800000 */
[----:B------:R-:W-:Y:S01]  /*4b50*/  FFMA.FTZ R71, R22, -R0, R71 ;  /* 0x8000000016477223 */ /* 0x000fe20000010047 */
[----:B------:R-:W-:Y:S01]  /*4b60*/  FMNMX3.FTZ R21, R16, R14, R12, !PT ;  /* 0x0000000e10157276 */ /* 0x000fe2000781000c */
[----:B------:R-:W-:Y:S01]  /*4b70*/  FFMA.FTZ R66, R33, -R0, R66 ;  /* 0x8000000021427223 */ /* 0x000fe20000010042 */
[----:B------:R-:W-:Y:S02]  /*4b80*/  I2FP.F32.S32 R30, R30 ;  /* 0x0000001e001e7245 */ /* 0x000fe40000201400 */
[----:B------:R-:W-:Y:S02]  /*4b90*/  FSEL R210, R69, -INF , !P6 ;  /* 0xff80000045d27808 */ /* 0x000fe40007000000 */
[----:B------:R-:W-:Y:S01]  /*4ba0*/  FSEL R208, R64, -INF , !P5 ;  /* 0xff80000040d07808 */ /* 0x000fe20006800000 */
[----:B------:R-:W-:Y:S01]  /*4bb0*/  FFMA.FTZ R67, R30, -R0, R67 ;  /* 0x800000001e437223 */ /* 0x000fe20000010043 */
[----:B------:R-:W-:-:S02]  /*4bc0*/  FMNMX3.FTZ R21, R21, R10, R216, !PT ;  /* 0x0000000a15157276 */ /* 0x000fc400078100d8 */
[----:B------:R-:W-:Y:S02]  /*4bd0*/  LEA R219, R2, UR5, 0x1 ;  /* 0x0000000502db7c11 */ /* 0x000fe4000f8e08ff */
[----:B------:R-:W-:Y:S02]  /*4be0*/  FSEL R209, R70, -INF , !P1 ;  /* 0xff80000046d17808 */ /* 0x000fe40004800000 */
[----:B------:R-:W-:Y:S01]  /*4bf0*/  FMNMX3.FTZ R22, R17, R15, R13, !PT ;  /* 0x0000000f11167276 */ /* 0x000fe2000781000d */
[----:B------:R-:W-:Y:S01]  /*4c00*/  IMAD R129, R6, 0x2, R219 ;  /* 0x0000000206817824 */ /* 0x000fe200078e02db */
[----:B--2---:R-:W-:Y:S01]  /*4c10*/  FMNMX.FTZ R167, R31, R34, !PT ;  /* 0x000000221fa77209 */ /* 0x004fe20007810000 */
[----:B------:R-:W-:Y:S01]  /*4c20*/  LDSM.16.MT88.4 R148, [R219+0xa000] ;  /* 0x00a00000db94783b */ /* 0x000fe20000004200 */
[----:B------:R-:W-:Y:S01]  /*4c30*/  FSEL R206, R65, -INF , !P4 ;  /* 0xff80000041ce7808 */ /* 0x000fe20006000000 */
[----:B------:R-:W-:Y:S01]  /*4c40*/  IMAD R176, R4, 0x2, R129 ;  /* 0x0000000204b07824 */ /* 0x000fe200078e0281 */
[----:B------:R-:W-:Y:S01]  /*4c50*/  FMNMX3.FTZ R21, R21, R210, R208, !PT ;  /* 0x000000d215157276 */ /* 0x000fe200078100d0 */
[----:B-1----:R-:W-:Y:S01]  /*4c60*/  FMUL.FTZ R6, R167, UR4 ;  /* 0x00000004a7067c20 */ /* 0x002fe20008410000 */
[----:B------:R-:W-:Y:S01]  /*4c70*/  FSEL R207, R71, -INF , !P6 ;  /* 0xff80000047cf7808 */ /* 0x000fe20007000000 */
[----:B------:R-:W-:Y:S01]  /*4c80*/  LDSM.16.MT88.4 R96, [R219+0xb000] ;  /* 0x00b00000db60783b */ /* 0x000fe20000004200 */
[----:B------:R-:W-:Y:S01]  /*4c90*/  FSEL R205, R66, -INF , !P5 ;  /* 0xff80000042cd7808 */ /* 0x000fe20006800000 */
[----:B------:R-:W-:Y:S01]  /*4ca0*/  VIADD R240, R219, 0xa000 ;  /* 0x0000a000dbf07836 */ /* 0x000fe20000000000 */
[----:B------:R-:W-:Y:S01]  /*4cb0*/  FMNMX3.FTZ R22, R22, R11, R209, !PT ;  /* 0x0000000b16167276 */ /* 0x000fe200078100d1 */
[----:B------:R-:W-:Y:S01]  /*4cc0*/  LDSM.16.MT88.4 R80, [R176+0xa000] ;  /* 0x00a00000b050783b */ /* 0x000fe20000004200 */
[----:B------:R-:W-:-:S02]  /*4cd0*/  FSETP.NEU.FTZ.AND P1, PT, R167, -INF , PT ;  /* 0xff800000a700780b */ /* 0x000fc40003f3d000 */
[----:B------:R-:W-:Y:S01]  /*4ce0*/  FMNMX.FTZ R21, R206, R21, !PT ;  /* 0x00000015ce157209 */ /* 0x000fe20007810000 */
[----:B------:R-:W-:Y:S01]  /*4cf0*/  LDSM.16.MT88.4 R176, [R176+0xb000] ;  /* 0x00b00000b0b0783b */ /* 0x000fe20000004200 */
[----:B------:R-:W-:Y:S02]  /*4d00*/  FSEL R203, R67, -INF , !P4 ;  /* 0xff80000043cb7808 */ /* 0x000fe40006000000 */
[----:B------:R-:W-:Y:S01]  /*4d10*/  FMNMX3.FTZ R22, R22, R207, R205, !PT ;  /* 0x000000cf16167276 */ /* 0x000fe200078100cd */
[----:B------:R-:W1:Y:S01]  /*4d20*/  SHFL.BFLY PT, R2, R21, 0x2, 0x1f ;  /* 0x0c401f0015027f89 */ /* 0x000e6200000e0000 */
[----:B------:R-:W-:Y:S02]  /*4d30*/  FSEL R6, R6, RZ, P1 ;  /* 0x000000ff06067208 */ /* 0x000fe40000800000 */
[----:B------:R-:W-:Y:S01]  /*4d40*/  FMNMX.FTZ R22, R203, R22, !PT ;  /* 0x00000016cb167209 */ /* 0x000fe20007810000 */
[----:B------:R-:W-:Y:S01]  /*4d50*/  LDSM.16.MT88.4 R64, [R129+0xa000] ;  /* 0x00a000008140783b */ /* 0x000fe20000004200 */
[----:B---3--:R-:W-:Y:S01]  /*4d60*/  FMNMX.FTZ R166, R29, R166, !PT ;  /* 0x000000a61da67209 */ /* 0x008fe20007810000 */
[--C-:B------:R-:W-:Y:S01]  /*4d70*/  FFMA.FTZ R189, R19, UR4, -R6.reuse ;  /* 0x0000000413bd7c23 */ /* 0x100fe20008010806 */
[----:B------:R-:W-:Y:S01]  /*4d80*/  LEA R28, R4, R219, 0x1 ;  /* 0x000000db041c7211 */ /* 0x000fe200078e08ff */
[----:B------:R-:W2:Y:S01]  /*4d90*/  SHFL.BFLY PT, R19, R22, 0x2, 0x1f ;  /* 0x0c401f0016137f89 */ /* 0x000ea200000e0000 */
[C---:B------:R-:W-:Y:S01]  /*4da0*/  FSETP.NEU.FTZ.AND P1, PT, R166.reuse, -INF , PT ;  /* 0xff800000a600780b */ /* 0x040fe20003f3d000 */
[----:B------:R-:W-:Y:S01]  /*4db0*/  FMUL.FTZ R5, R166, UR4 ;  /* 0x00000004a6057c20 */ /* 0x000fe20008410000 */
[----:B------:R-:W-:Y:S01]  /*4dc0*/  LOP3.LUT P2, RZ, R237, 0x2, RZ, 0xc0, !PT ;  /* 0x00000002edff7812 */ /* 0x000fe2000784c0ff */
[----:B------:R-:W-:Y:S01]  /*4dd0*/  LDSM.16.MT88.4 R48, [R28+0xa000] ;  /* 0x00a000001c30783b */ /* 0x000fe20000004200 */
[--C-:B------:R-:W-:Y:S01]  /*4de0*/  FFMA.FTZ R192, R27, UR4, -R6.reuse ;  /* 0x000000041bc07c23 */ /* 0x100fe20008010806 */
[--C-:B------:R-:W-:Y:S01]  /*4df0*/  FFMA.FTZ R190, R25, UR4, -R6.reuse ;  /* 0x0000000419be7c23 */ /* 0x100fe20008010806 */
[----:B------:R-:W-:Y:S01]  /*4e00*/  FSEL R5, R5, RZ, P1 ;  /* 0x000000ff05057208 */ /* 0x000fe20000800000 */
[----:B------:R-:W-:Y:S01]  /*4e10*/  LDSM.16.MT88.4 R112, [R28+0xb000] ;  /* 0x00b000001c70783b */ /* 0x000fe20000004200 */
[--C-:B------:R-:W-:Y:S01]  /*4e20*/  FFMA.FTZ R183, R23, UR4, -R6.reuse ;  /* 0x0000000417b77c23 */ /* 0x100fe20008010806 */
[----:B------:R-:W-:Y:S01]  /*4e30*/  MUFU.EX2 R189, R189 ;  /* 0x000000bd00bd7308 */ /* 0x000fe20000000800 */
[--C-:B------:R-:W-:Y:S01]  /*4e40*/  FFMA.FTZ R197, R9, UR4, -R6.reuse ;  /* 0x0000000409c57c23 */ /* 0x100fe20008010806 */
[----:B------:R-:W-:Y:S01]  /*4e50*/  LDSM.16.MT88.4 R128, [R129+0xb000] ;  /* 0x00b000008180783b */ /* 0x000fe20000004200 */
[--C-:B------:R-:W-:Y:S01]  /*4e60*/  FFMA.FTZ R188, R26, UR4, -R5.reuse ;  /* 0x000000041abc7c23 */ /* 0x100fe20008010805 */
[--C-:B------:R-:W-:Y:S01]  /*4e70*/  FFMA.FTZ R187, R24, UR4, -R5.reuse ;  /* 0x0000000418bb7c23 */ /* 0x100fe20008010805 */
[--C-:B------:R-:W-:Y:S01]  /*4e80*/  FFMA.FTZ R186, R20, UR4, -R5.reuse ;  /* 0x0000000414ba7c23 */ /* 0x100fe20008010805 */
[----:B-1----:R-:W-:Y:S01]  /*4e90*/  FMNMX.FTZ R2, R21, R2, !PT ;  /* 0x0000000215027209 */ /* 0x002fe20007810000 */
[--C-:B------:R-:W-:Y:S01]  /*4ea0*/  FFMA.FTZ R181, R18, UR4, -R5.reuse ;  /* 0x0000000412b57c23 */ /* 0x100fe20008010805 */
[----:B------:R-:W1:Y:S01]  /*4eb0*/  MUFU.EX2 R192, R192 ;  /* 0x000000c000c07308 */ /* 0x000e620000000800 */
[--C-:B------:R-:W-:Y:S01]  /*4ec0*/  FFMA.FTZ R200, R8, UR4, -R6.reuse ;  /* 0x0000000408c87c23 */ /* 0x100fe20008010806 */
[----:B------:R-:W-:Y:S01]  /*4ed0*/  LDSM.16.MT88.4 R172, [R219+0xa800] ;  /* 0x00a80000dbac783b */ /* 0x000fe20000004200 */
[--C-:B------:R-:W-:Y:S01]  /*4ee0*/  FFMA.FTZ R199, R199, UR4, -R6.reuse ;  /* 0x00000004c7c77c23 */ /* 0x100fe20008010806 */
[----:B------:R-:W-:Y:S01]  /*4ef0*/  MUFU.EX2 R190, R190 ;  /* 0x000000be00be7308 */ /* 0x000fe20000000800 */
[----:B------:R-:W-:Y:S01]  /*4f00*/  FFMA.FTZ R248, R248, UR4, -R6 ;  /* 0x00000004f8f87c23 */ /* 0x000fe20008010806 */
[----:B------:R-:W3:Y:S01]  /*4f10*/  SHFL.BFLY PT, R169, R2, 0x1, 0x1f ;  /* 0x0c201f0002a97f89 */ /* 0x000ee200000e0000 */
[----:B--2---:R-:W-:Y:S01]  /*4f20*/  FMNMX.FTZ R19, R22, R19, !PT ;  /* 0x0000001316137209 */ /* 0x004fe20007810000 */
[----:B------:R-:W2:Y:S01]  /*4f30*/  MUFU.EX2 R183, R183 ;  /* 0x000000b700b77308 */ /* 0x000ea20000000800 */
[--C-:B------:R-:W-:Y:S01]  /*4f40*/  FFMA.FTZ R201, R101, UR4, -R5.reuse ;  /* 0x0000000465c97c23 */ /* 0x100fe20008010805 */
[--C-:B------:R-:W-:Y:S01]  /*4f50*/  FFMA.FTZ R202, R116, UR4, -R5.reuse ;  /* 0x0000000474ca7c23 */ /* 0x100fe20008010805 */
[----:B------:R-:W-:Y:S01]  /*4f60*/  FFMA.FTZ R247, R7, UR4, -R5 ;  /* 0x0000000407f77c23 */ /* 0x000fe20008010805 */
[----:B------:R-:W4:Y:S01]  /*4f70*/  SHFL.BFLY PT, R168, R19, 0x1, 0x1f ;  /* 0x0c201f0013a87f89 */ /* 0x000f2200000e0000 */
[----:B------:R-:W-:Y:S01]  /*4f80*/  MUFU.EX2 R188, R188 ;  /* 0x000000bc00bc7308 */ /* 0x000fe20000000800 */
[----:B-1----:R-:W-:Y:S01]  /*4f90*/  F2FP.F16.F32.PACK_AB R140, R189, R192 ;  /* 0x000000c0bd8c723e */ /* 0x002fe200000000ff */
[----:B------:R-:W-:-:S02]  /*4fa0*/  FADD.FTZ R189, R192, R189 ;  /* 0x000000bdc0bd7221 */ /* 0x000fc40000010000 */
[----:B------:R-:W1:Y:S04]  /*4fb0*/  MUFU.EX2 R187, R187 ;  /* 0x000000bb00bb7308 */ /* 0x000e680000000800 */
[----:B------:R-:W-:Y:S01]  /*4fc0*/  MUFU.EX2 R186, R186 ;  /* 0x000000ba00ba7308 */ /* 0x000fe20000000800 */
[C---:B--2---:R-:W-:Y:S01]  /*4fd0*/  F2FP.F16.F32.PACK_AB R142, R183.reuse, R190 ;  /* 0x000000beb78e723e */ /* 0x044fe200000000ff */
[----:B------:R-:W-:Y:S02]  /*4fe0*/  FADD.FTZ R190, R190, R189 ;  /* 0x000000bdbebe7221 */ /* 0x000fe40000010000 */
[----:B------:R-:W2:Y:S02]  /*4ff0*/  MUFU.EX2 R181, R181 ;  /* 0x000000b500b57308 */ /* 0x000ea40000000800 */
[----:B------:R-:W-:-:S02]  /*5000*/  FADD.FTZ R190, R183, R190 ;  /* 0x000000beb7be7221 */ /* 0x000fc40000010000 */
[----:B------:R-:W-:Y:S01]  /*5010*/  MUFU.EX2 R197, R197 ;  /* 0x000000c500c57308 */ /* 0x000fe20000000800 */
[----:B---3--:R-:W-:Y:S01]  /*5020*/  FMNMX.FTZ R169, R2, R169, !PT ;  /* 0x000000a902a97209 */ /* 0x008fe20007810000 */
[----:B------:R-:W-:Y:S01]  /*5030*/  VIADD R2, R219, 0xa040 ;  /* 0x0000a040db027836 */ /* 0x000fe20000000000 */
[----:B-1----:R-:W-:Y:S01]  /*5040*/  F2FP.F16.F32.PACK_AB R141, R187, R188 ;  /* 0x000000bcbb8d723e */ /* 0x002fe200000000ff */
[----:B------:R-:W-:Y:S01]  /*5050*/  @P0 VIADD R2, R240, 0xffffffc0 ;  /* 0xffffffc0f0020836 */ /* 0x000fe20000000000 */
[C---:B------:R-:W-:Y:S01]  /*5060*/  FSETP.NEU.FTZ.AND P1, PT, R169.reuse, -INF , PT ;  /* 0xff800000a900780b */ /* 0x040fe20003f3d000 */
[----:B------:R-:W-:Y:S01]  /*5070*/  FMUL.FTZ R211, R169, UR4 ;  /* 0x00000004a9d37c20 */ /* 0x000fe20008410000 */
[----:B----4-:R-:W-:Y:S01]  /*5080*/  FMNMX.FTZ R168, R19, R168, !PT ;  /* 0x000000a813a87209 */ /* 0x010fe20007810000 */
[----:B------:R-:W-:Y:S01]  /*5090*/  MUFU.EX2 R200, R200 ;  /* 0x000000c800c87308 */ /* 0x000fe20000000800 */
[----:B------:R-:W-:Y:S01]  /*50a0*/  LEA R212, R4, R2, 0x1 ;  /* 0x0000000204d47211 */ /* 0x000fe200078e08ff */
[----:B------:R-:W-:Y:S01]  /*50b0*/  LDSM.16.MT88.4 R28, [R2+0x800] ;  /* 0x00080000021c783b */ /* 0x000fe20000004200 */
[----:B------:R-:W-:Y:S01]  /*50c0*/  FSEL R211, R211, RZ, P1 ;  /* 0x000000ffd3d37208 */ /* 0x000fe20000800000 */
[C---:B------:R-:W-:Y:S01]  /*50d0*/  FMUL.FTZ R204, R168.reuse, UR4 ;  /* 0x00000004a8cc7c20 */ /* 0x040fe20008410000 */
[----:B------:R-:W-:Y:S01]  /*50e0*/  FSETP.NEU.FTZ.AND P1, PT, R168, -INF , PT ;  /* 0xff800000a800780b */ /* 0x000fe20003f3d000 */
[----:B------:R-:W-:Y:S01]  /*50f0*/  LDSM.16.MT88.4 R24, [R212+0x800] ;  /* 0x00080000d418783b */ /* 0x000fe20000004200 */
[----:B--2---:R-:W-:Y:S01]  /*5100*/  F2FP.F16.F32.PACK_AB R143, R181, R186 ;  /* 0x000000bab58f723e */ /* 0x004fe200000000ff */
[--C-:B------:R-:W-:Y:S01]  /*5110*/  FFMA.FTZ R198, R16, UR4, -R211.reuse ;  /* 0x0000000410c67c23 */ /* 0x100fe200080108d3 */
[----:B------:R-:W-:Y:S01]  /*5120*/  FSEL R204, R204, RZ, P1 ;  /* 0x000000ffcccc7208 */ /* 0x000fe20000800000 */
[--C-:B------:R-:W-:Y:S01]  /*5130*/  FFMA.FTZ R195, R14, UR4, -R211.reuse ;  /* 0x000000040ec37c23 */ /* 0x100fe200080108d3 */
[--C-:B------:R-:W-:Y:S01]  /*5140*/  FFMA.FTZ R196, R12, UR4, -R211.reuse ;  /* 0x000000040cc47c23 */ /* 0x100fe200080108d3 */
[----:B------:R-:W-:Y:S01]  /*5150*/  FFMA.FTZ R185, R10, UR4, -R211 ;  /* 0x000000040ab97c23 */ /* 0x000fe200080108d3 */
[----:B------:R-:W-:Y:S01]  /*5160*/  IADD3 R10, PT, PT, R219, 0xa020, RZ ;  /* 0x0000a020db0a7810 */ /* 0x000fe20007ffe0ff */
[--C-:B------:R-:W-:Y:S01]  /*5170*/  FFMA.FTZ R194, R17, UR4, -R204.reuse ;  /* 0x0000000411c27c23 */ /* 0x100fe200080108cc */
[--C-:B------:R-:W-:Y:S01]  /*5180*/  FFMA.FTZ R193, R15, UR4, -R204.reuse ;  /* 0x000000040fc17c23 */ /* 0x100fe200080108cc */
[--C-:B------:R-:W-:Y:S01]  /*5190*/  FFMA.FTZ R191, R13, UR4, -R204.reuse ;  /* 0x000000040dbf7c23 */ /* 0x100fe200080108cc */
[--C-:B------:R-:W-:Y:S01]  /*51a0*/  FFMA.FTZ R184, R11, UR4, -R204.reuse ;  /* 0x000000040bb87c23 */ /* 0x100fe200080108cc */
[----:B------:R-:W-:Y:S01]  /*51b0*/  @P2 IADD3 R10, PT, PT, R240, -0x20, RZ ;  /* 0xffffffe0f00a2810 */ /* 0x000fe20007ffe0ff */
[----:B------:R-:W-:Y:S01]  /*51c0*/  MUFU.EX2 R198, R198 ;  /* 0x000000c600c67308 */ /* 0x000fe20000000800 */
[----:B------:R1:W-:Y:S01]  /*51d0*/  LDSM.16.MT88.4 R12, [R2+0x1800] ;  /* 0x00180000020c783b */ /* 0x0003e20000004200 */
[----:B------:R-:W-:Y:S01]  /*51e0*/  FFMA.FTZ R4, R100, UR4, -R5 ;  /* 0x0000000464047c23 */ /* 0x000fe20008010805 */
[C---:B------:R-:W-:Y:S01]  /*51f0*/  HMMA.16816.F32 R156, R140.reuse, R148, RZ ;  /* 0x000000948c9c723c */ /* 0x040fe200000018ff */
[----:B------:R-:W2:Y:S01]  /*5200*/  MUFU.EX2 R195, R195 ;  /* 0x000000c300c37308 */ /* 0x000ea20000000800 */
[----:B------:R-:W3:Y:S01]  /*5210*/  LDSM.16.MT88.4 R32, [R10+0x800] ;  /* 0x000800000a20783b */ /* 0x000ee20000004200 */
[----:B------:R-:W-:Y:S01]  /*5220*/  FFMA.FTZ R250, R206, UR4, -R211 ;  /* 0x00000004cefa7c23 */ /* 0x000fe200080108d3 */
[--C-:B------:R-:W-:Y:S01]  /*5230*/  FFMA.FTZ R207, R207, UR4, -R204.reuse ;  /* 0x00000004cfcf7c23 */ /* 0x100fe200080108cc */
[----:B------:R-:W-:Y:S01]  /*5240*/  MUFU.EX2 R196, R196 ;  /* 0x000000c400c47308 */ /* 0x000fe20000000800 */
[----:B------:R-:W-:Y:S01]  /*5250*/  LDSM.16.MT88.4 R20, [R10+0x1800] ;  /* 0x001800000a14783b */ /* 0x000fe20000004200 */
[----:B------:R-:W-:Y:S01]  /*5260*/  FFMA.FTZ R206, R205, UR4, -R204 ;  /* 0x00000004cdce7c23 */ /* 0x000fe200080108cc */
[----:B------:R-:W-:Y:S01]  /*5270*/  HMMA.16816.F32 R40, R140, R48, RZ ;  /* 0x000000308c28723c */ /* 0x000fe200000018ff */
[----:B------:R-:W4:Y:S01]  /*5280*/  MUFU.EX2 R185, R185 ;  /* 0x000000b900b97308 */ /* 0x000f220000000800 */
[----:B------:R-:W5:Y:S01]  /*5290*/  LDSM.16.MT88.4 R16, [R219+0xb800] ;  /* 0x00b80000db10783b */ /* 0x000f620000004200 */
[----:B------:R-:W-:-:S02]  /*52a0*/  FADD.FTZ R187, R188, R187 ;  /* 0x000000bbbcbb7221 */ /* 0x000fc40000010000 */
[----:B------:R-:W-:Y:S01]  /*52b0*/  MUFU.EX2 R194, R194 ;  /* 0x000000c200c27308 */ /* 0x000fe20000000800 */
[----:B------:R-:W5:Y:S01]  /*52c0*/  LDSM.16.MT88.4 R8, [R212+0x1800] ;  /* 0x00180000d408783b */ /* 0x000f620000004200 */
[----:B--2---:R-:W-:Y:S01]  /*52d0*/  F2FP.F16.F32.PACK_AB R136, R195, R198 ;  /* 0x000000c6c388723e */ /* 0x004fe200000000ff */
[C---:B------:R-:W-:Y:S01]  /*52e0*/  HMMA.16816.F32 R56, R140.reuse, R64, RZ ;  /* 0x000000408c38723c */ /* 0x040fe200000018ff */
[----:B------:R-:W2:Y:S01]  /*52f0*/  MUFU.EX2 R193, R193 ;  /* 0x000000c100c17308 */ /* 0x000ea20000000800 */
[----:B------:R-:W-:Y:S01]  /*5300*/  FADD.FTZ R195, R198, R195 ;  /* 0x000000c3c6c37221 */ /* 0x000fe20000010000 */
[----:B------:R-:W-:Y:S02]  /*5310*/  FADD.FTZ R186, R186, R187 ;  /* 0x000000bbbaba7221 */ /* 0x000fe40000010000 */
[----:B------:R-:W-:Y:S01]  /*5320*/  MUFU.EX2 R191, R191 ;  /* 0x000000bf00bf7308 */ /* 0x000fe20000000800 */
[----:B----4-:R-:W-:Y:S02]  /*5330*/  F2FP.F16.F32.PACK_AB R138, R185, R196 ;  /* 0x000000c4b98a723e */ /* 0x010fe400000000ff */
[----:B------:R-:W-:Y:S01]  /*5340*/  HMMA.16816.F32 R72, R140, R80, RZ ;  /* 0x000000508c48723c */ /* 0x000fe200000018ff */
[----:B------:R-:W4:Y:S01]  /*5350*/  MUFU.EX2 R184, R184 ;  /* 0x000000b800b87308 */ /* 0x000f220000000800 */
[----:B------:R-:W-:Y:S01]  /*5360*/  FADD.FTZ R196, R196, R195 ;  /* 0x000000c3c4c47221 */ /* 0x000fe20000010000 */
[----:B------:R-:W-:-:S02]  /*5370*/  FADD.FTZ R181, R181, R186 ;  /* 0x000000bab5b57221 */ /* 0x000fc40000010000 */
[----:B------:R-:W-:Y:S01]  /*5380*/  MUFU.EX2 R199, R199 ;  /* 0x000000c700c77308 */ /* 0x000fe20000000800 */
[----:B------:R-:W-:Y:S01]  /*5390*/  FADD.FTZ R196, R185, R196 ;  /* 0x000000c4b9c47221 */ /* 0x000fe20000010000 */
[----:B--2---:R-:W-:Y:S01]  /*53a0*/  F2FP.F16.F32.PACK_AB R137, R193, R194 ;  /* 0x000000c2c189723e */ /* 0x004fe200000000ff */
[----:B------:R-:W-:Y:S01]  /*53b0*/  HMMA.16816.F32 R88, R140, R96, RZ ;  /* 0x000000608c58723c */ /* 0x000fe200000018ff */
[----:B------:R-:W2:Y:S01]  /*53c0*/  MUFU.EX2 R248, R248 ;  /* 0x000000f800f87308 */ /* 0x000ea20000000800 */
[----:B------:R-:W-:-:S03]  /*53d0*/  FADD.FTZ R194, R194, R193 ;  /* 0x000000c1c2c27221 */ /* 0x000fc60000010000 */
[----:B-1----:R1:W-:Y:S01]  /*53e0*/  MUFU.EX2 R2, R4 ;  /* 0x0000000400027308 */ /* 0x0023e20000000800 */
[----:B----4-:R-:W-:Y:S02]  /*53f0*/  F2FP.F16.F32.PACK_AB R139, R184, R191 ;  /* 0x000000bfb88b723e */ /* 0x010fe400000000ff */
[----:B------:R-:W-:Y:S01]  /*5400*/  HMMA.16816.F32 R104, R140, R112, RZ ;  /* 0x000000708c68723c */ /* 0x000fe200000018ff */
[----:B------:R-:W4:Y:S01]  /*5410*/  MUFU.EX2 R201, R201 ;  /* 0x000000c900c97308 */ /* 0x000f220000000800 */
[----:B------:R-:W-:-:S03]  /*5420*/  FADD.FTZ R191, R191, R194 ;  /* 0x000000c2bfbf7221 */ /* 0x000fc60000010000 */
[----:B------:R-:W-:Y:S01]  /*5430*/  MUFU.EX2 R202, R202 ;  /* 0x000000ca00ca7308 */ /* 0x000fe20000000800 */
[----:B------:R-:W-:Y:S01]  /*5440*/  FADD.FTZ R191, R184, R191 ;  /* 0x000000bfb8bf7221 */ /* 0x000fe20000010000 */
[----:B--2---:R-:W-:Y:S01]  /*5450*/  F2FP.F16.F32.PACK_AB R6, R248, R199 ;  /* 0x000000c7f806723e */ /* 0x004fe200000000ff */
[C---:B------:R-:W-:Y:S01]  /*5460*/  HMMA.16816.F32 R120, R140.reuse, R128, RZ ;  /* 0x000000808c78723c */ /* 0x040fe200000018ff */
[----:B------:R-:W2:Y:S01]  /*5470*/  MUFU.EX2 R247, R247 ;  /* 0x000000f700f77308 */ /* 0x000ea20000000800 */
[----:B-1----:R-:W-:Y:S01]  /*5480*/  F2FP.F16.F32.PACK_AB R4, R200, R197 ;  /* 0x000000c5c804723e */ /* 0x002fe200000000ff */
[----:B------:R-:W-:Y:S02]  /*5490*/  FADD.FTZ R197, R197, R190 ;  /* 0x000000bec5c57221 */ /* 0x000fe40000010000 */
[----:B------:R-:W-:Y:S01]  /*54a0*/  MUFU.EX2 R205, R207 ;  /* 0x000000cf00cd7308 */ /* 0x000fe20000000800 */
[----:B----4-:R-:W-:Y:S02]  /*54b0*/  F2FP.F16.F32.PACK_AB R5, R201, R2 ;  /* 0x00000002c905723e */ /* 0x010fe400000000ff */
[----:B------:R-:W-:Y:S01]  /*54c0*/  HMMA.16816.F32 R152, R140, R150, RZ ;  /* 0x000000968c98723c */ /* 0x000fe200000018ff */
[----:B------:R-:W-:Y:S01]  /*54d0*/  MUFU.EX2 R250, R250 ;  /* 0x000000fa00fa7308 */ /* 0x000fe20000000800 */
[----:B------:R-:W-:Y:S01]  /*54e0*/  FADD.FTZ R2, R2, R181 ;  /* 0x000000b502027221 */ /* 0x000fe20000010000 */
[----:B------:R-:W-:-:S03]  /*54f0*/  FADD.FTZ R200, R200, R197 ;  /* 0x000000c5c8c87221 */ /* 0x000fc60000010000 */
[----:B------:R-:W-:Y:S01]  /*5500*/  FADD.FTZ R201, R201, R2 ;  /* 0x00000002c9c97221 */ /* 0x000fe20000010000 */
[----:B--2---:R-:W-:Y:S01]  /*5510*/  F2FP.F16.F32.PACK_AB R7, R247, R202 ;  /* 0x000000caf707723e */ /* 0x004fe200000000ff */
[----:B------:R-:W-:Y:S01]  /*5520*/  HMMA.16816.F32 R44, R140, R50, RZ ;  /* 0x000000328c2c723c */ /* 0x000fe200000018ff */
[----:B------:R-:W-:Y:S01]  /*5530*/  FADD.FTZ R199, R199, R200 ;  /* 0x000000c8c7c77221 */ /* 0x000fe20000010000 */
[----:B------:R-:W-:-:S03]  /*5540*/  FADD.FTZ R202, R202, R201 ;  /* 0x000000c9caca7221 */ /* 0x000fc60000010000 */
[----:B------:R-:W-:Y:S01]  /*5550*/  FADD.FTZ R248, R248, R199 ;  /* 0x000000c7f8f87221 */ /* 0x000fe20000010000 */
[----:B------:R-:W-:Y:S02]  /*5560*/  FADD.FTZ R247, R247, R202 ;  /* 0x000000caf7f77221 */ /* 0x000fe40000010000 */
        /* <DEDUP_REMOVED lines=28> */
[----:B------:R-:W-:Y:S01]  /*5730*/  FFMA.FTZ R179, R208, UR4, -R211 ;  /* 0x00000004d0b37c23 */ /* 0x000fe200080108d3 */
[----:B------:R-:W-:-:S02]  /*5740*/  FFMA.FTZ R204, R203, UR4, -R204 ;  /* 0x00000004cbcc7c23 */ /* 0x000fc400080108cc */
[----:B------:R-:W-:Y:S03]  /*5750*/  MUFU.EX2 R203, R206 ;  /* 0x000000ce00cb7308 */ /* 0x000fe60000000800 */
[C---:B------:R-:W-:Y:S01]  /*5760*/  HMMA.16816.F32 R156, R4.reuse, R172, R156 ;  /* 0x000000ac049c723c */ /* 0x040fe2000000189c */
[----:B------:R-:W2:Y:S04]  /*5770*/  MUFU.EX2 R178, R178 ;  /* 0x000000b200b27308 */ /* 0x000ea80000000800 */
[----:B------:R-:W4:Y:S03]  /*5780*/  MUFU.EX2 R179, R179 ;  /* 0x000000b300b37308 */ /* 0x000f260000000800 */
[C---:B---3--:R-:W-:Y:S01]  /*5790*/  HMMA.16816.F32 R40, R4.reuse, R32, R40 ;  /* 0x000000200428723c */ /* 0x048fe20000001828 */
[----:B------:R-:W3:Y:S07]  /*57a0*/  MUFU.EX2 R204, R204 ;  /* 0x000000cc00cc7308 */ /* 0x000eee0000000800 */
        /* <DEDUP_REMOVED lines=16> */
[C---:B--2---:R-:W-:Y:S01]  /*58b0*/  F2FP.F16.F32.PACK_AB R5, R205.reuse, R178 ;  /* 0x000000b2cd05723e */ /* 0x044fe200000000ff */
[----:B------:R-:W-:Y:S01]  /*58c0*/  FADD.FTZ R178, R178, R191 ;  /* 0x000000bfb2b27221 */ /* 0x000fe20000010000 */
[----:B----4-:R-:W-:Y:S01]  /*58d0*/  F2FP.F16.F32.PACK_AB R6, R250, R179 ;  /* 0x000000b3fa06723e */ /* 0x010fe200000000ff */
[----:B------:R-:W-:Y:S01]  /*58e0*/  FADD.FTZ R176, R176, R177 ;  /* 0x000000b1b0b07221 */ /* 0x000fe20000010000 */
[----:B---3--:R-:W-:Y:S01]  /*58f0*/  F2FP.F16.F32.PACK_AB R7, R204, R203 ;  /* 0x000000cbcc07723e */ /* 0x008fe200000000ff */
        /* <DEDUP_REMOVED lines=25> */
[----:B------:R-:W-:Y:S01]  /*5a90*/  IMAD.IADD R243, R3, 0x1, R180 ;  /* 0x0000000103f37824 */ /* 0x000fe200078e02b4 */
[----:B------:R-:W-:Y:S01]  /*5aa0*/  SHF.L.U64.HI R244, R164, 0x4, R165 ;  /* 0x00000004a4f47819 */ /* 0x000fe200000102a5 */
[----:B------:R-:W-:Y:S01]  /*5ab0*/  IMAD.IADD R242, R182, 0x1, R171 ;  /* 0x00000001b6f27824 */ /* 0x000fe200078e02ab */
[----:B------:R-:W3:Y:S01]  /*5ac0*/  LDCU.64 UR6, c[0x0][0x3b8] ;  /* 0x00007700ff0677ac */ /* 0x000ee20008000a00 */
[----:B------:R-:W-:Y:S01]  /*5ad0*/  SHF.L.U32 R245, R164, 0x4, RZ ;  /* 0x00000004a4f57819 */ /* 0x000fe200000006ff */
[----:B------:R-:W-:Y:S01]  /*5ae0*/  IMAD.MOV.U32 R165, RZ, RZ, R166 ;  /* 0x000000ffffa57224 */ /* 0x000fe200078e00a6 */
[----:B------:R-:W-:Y:S01]  /*5af0*/  LEA.HI.SX32 R246, R170, 0xfffffffe, 0x1b ;  /* 0xfffffffeaaf67811 */ /* 0x000fe200078fdaff */
[----:B------:R-:W-:Y:S01]  /*5b00*/  IMAD.MOV.U32 R164, RZ, RZ, R167 ;  /* 0x000000ffffa47224 */ /* 0x000fe200078e00a7 */
[----:B------:R-:W-:Y:S01]  /*5b10*/  MOV R3, R168 ;  /* 0x000000a800037202 */ /* 0x000fe20000000f00 */
[----:B------:R-:W-:Y:S01]  /*5b20*/  IMAD.MOV.U32 R2, RZ, RZ, R169 ;  /* 0x000000ffff027224 */ /* 0x000fe200078e00a9 */
[----:B------:R-:W-:Y:S01]  /*5b30*/  IADD3 R241, PT, PT, R219, 0xa040, RZ ;  /* 0x0000a040dbf17810 */ /* 0x000fe20007ffe0ff */
[----:B------:R-:W-:Y:S01]  /*5b40*/  IMAD.MOV.U32 R213, RZ, RZ, 0x40 ;  /* 0x00000040ffd57424 */ /* 0x000fe200078e00ff */
[----:B------:R-:W4:Y:S01]  /*5b50*/  LDCU UR14, c[0x0][0x440] ;  /* 0x00008800ff0e77ac */ /* 0x000f220008000800 */
[----:B------:R-:W4:Y:S01]  /*5b60*/  LDCU UR4, c[0x0][0x45c] ;  /* 0x00008b80ff0477ac */ /* 0x000f220008000800 */
[----:B--2---:R-:W-:Y:S01]  /*5b70*/  ISETP.GE.AND P1, PT, R229, UR11, PT ;  /* 0x0000000be5007c0c */ /* 0x004fe2000bf26270 */
[----:B---3--:R-:W-:-:S02]  /*5b80*/  USHF.L.U64.HI UR9, UR6, 0x5, UR7 ;  /* 0x0000000506097899 */ /* 0x008fc40008010207 */
[----:B------:R-:W-:Y:S02]  /*5b90*/  USHF.L.U32 UR8, UR6, 0x5, URZ ;  /* 0x0000000506087899 */ /* 0x000fe400080006ff */
[----:B------:R-:W-:Y:S02]  /*5ba0*/  USHF.L.U64.HI UR12, UR6, 0x4, UR7 ;  /* 0x00000004060c7899 */ /* 0x000fe40008010207 */
[----:B------:R-:W-:Y:S01]  /*5bb0*/  USHF.L.U32 UR13, UR6, 0x4, URZ ;  /* 0x00000004060d7899 */ /* 0x000fe200080006ff */
[----:B------:R-:W2:Y:S01]  /*5bc0*/  LDCU.64 UR6, c[0x0][0x3c0] ;  /* 0x00007800ff0677ac */ /* 0x000ea20008000a00 */
[----:B-1----:R-:W-:-:S04]  /*5bd0*/  LOP3.LUT P0, RZ, R237, 0x2, RZ, 0xc0, !PT ;  /* 0x00000002edff7812 */ /* 0x002fc8000780c0ff */
[----:B------:R-:W-:-:S04]  /*5be0*/  SEL R218, R214, 0xffffffe0, !P0 ;  /* 0xffffffe0d6da7807 */ /* 0x000fc80004000000 */
[-C--:B------:R-:W-:Y:S01]  /*5bf0*/  IADD3 R216, PT, PT, R221, R218.reuse, RZ ;  /* 0x000000daddd87210 */ /* 0x080fe20007ffe0ff */
[----:B------:R-:W-:Y:S01]  /*5c00*/  IMAD.IADD R217, R223, 0x1, R218 ;  /* 0x00000001dfd97824 */ /* 0x000fe200078e02da */
[----:B------:R-:W-:Y:S01]  /*5c10*/  IADD3 R215, PT, PT, R219, R218, RZ ;  /* 0x000000dadbd77210 */ /* 0x000fe20007ffe0ff */
[----:B----4-:R-:W-:Y:S06]  /*5c20*/  BRA `(.L_x_1244) ;  /* 0x0000000000ac7947 */ /* 0x010fec0003800000 */
.L_x_1246:
        /* <DEDUP_REMOVED lines=12> */
[-C--:B------:R-:W-:Y:S01]  /*5cf0*/  @!P1 LEA R174, P5, R182, R234.reuse, 0x1 ;  /* 0x000000eab6ae9211 */ /* 0x080fe200078a08ff */
[----:B------:R-:W-:Y:S01]  /*5d00*/  IMAD.IADD R168, R181, 0x1, R169 ;  /* 0x00000001b5a87824 */ /* 0x000fe200078e02a9 */
[----:B------:R-:W-:Y:S01]  /*5d10*/  @!P4 LEA R184, P2, R176, R234, 0x1 ;  /* 0x000000eab0b8c211 */ /* 0x000fe200078408ff */
[----:B------:R-:W-:Y:S01]  /*5d20*/  @!P4 IMAD.IADD R166, R169, 0x1, R177 ;  /* 0x00000001a9a6c824 */ /* 0x000fe200078e02b1 */
[-C--:B------:R-:W-:Y:S02]  /*5d30*/  @!P1 LEA.HI.X R175, R182, R233.reuse, R172, 0x1, P5 ;  /* 0x000000e9b6af9211 */ /* 0x080fe400028f0cac */
[CCC-:B------:R-:W-:Y:S02]  /*5d40*/  @!P1 LEA.HI.X R169, R180.reuse, R233.reuse, R168.reuse, 0x1, P6 ;  /* 0x000000e9b4a99211 */ /* 0x1c0fe400030f0ca8 */
[-C--:B------:R-:W-:Y:S02]  /*5d50*/  @!P4 LEA.HI.X R179, R180, R233.reuse, R168, 0x1, P3 ;  /* 0x000000e9b4b3c211 */ /* 0x080fe400018f0ca8 */
[----:B------:R-:W-:Y:S02]  /*5d60*/  @!P1 MOV R168, R170 ;  /* 0x000000aa00a89202 */ /* 0x000fe40000000f00 */
[----:B------:R-:W-:Y:S03]  /*5d70*/  @!P4 LEA.HI.X R185, R176, R233, R166, 0x1, P2 ;  /* 0x000000e9b0b9c211 */ /* 0x000fe600010f0ca6 */
        /* <DEDUP_REMOVED lines=22> */
.L_x_1244:
[----:B------:R-:W-:Y:S04]  /*5ee0*/  DEPBAR.LE SB0, 0x0 ;  /* 0x000080000000791a */ /* 0x000fe80000000000 */
[----:B------:R-:W-:Y:S01]  /*5ef0*/  BAR.SYNC.DEFER_BLOCKING 0x0 ;  /* 0x0000000000007b1d */ /* 0x000fe20000010000 */
[----:B--2---:R-:W-:Y:S01]  /*5f00*/  IMAD.WIDE.U32 R166, R246, UR6, RZ ;  /* 0x00000006f6a67c25 */ /* 0x004fe2000f8e00ff */
[----:B------:R-:W-:Y:S03]  /*5f10*/  ISETP.GE.AND P4, PT, R228, UR14, PT ;  /* 0x0000000ee4007c0c */ /* 0x000fe6000bf86270 */
[----:B------:R-:W-:Y:S01]  /*5f20*/  IMAD R167, R246, UR7, R167 ;  /* 0x00000007f6a77c24 */ /* 0x000fe2000f8e02a7 */
[C---:B------:R-:W-:Y:S02]  /*5f30*/  LEA R206, P2, R166.reuse, R232, 0x6 ;  /* 0x000000e8a6ce7211 */ /* 0x040fe400078430ff */
[C---:B------:R-:W-:Y:S02]  /*5f40*/  LEA R251, P0, R166.reuse, R245, 0x5 ;  /* 0x000000f5a6fb7211 */ /* 0x040fe400078028ff */
[C-C-:B------:R-:W-:Y:S02]  /*5f50*/  LEA.HI.X R207, R166.reuse, R230, R167.reuse, 0x6, P2 ;  /* 0x000000e6a6cf7211 */ /* 0x140fe400010f34a7 */
[----:B------:R-:W-:Y:S02]  /*5f60*/  LEA.HI.X R167, R166, R244, R167, 0x5, P0 ;  /* 0x000000f4a6a77211 */ /* 0x000fe400000f2ca7 */
[C---:B------:R-:W-:Y:S02]  /*5f70*/  LEA R166, P0, R251.reuse, R232, 0x1 ;  /* 0x000000e8fba67211 */ /* 0x040fe400078008ff */
[C---:B------:R-:W-:Y:S02]  /*5f80*/  ISETP.NE.AND P2, PT, R246.reuse, RZ, PT ;  /* 0x000000fff600720c */ /* 0x040fe40003f45270 */
[----:B------:R-:W-:Y:S02]  /*5f90*/  LEA.HI.X R167, R251, R230, R167, 0x1, P0 ;  /* 0x000000e6fba77211 */ /* 0x000fe400000f0ca7 */
[----:B------:R-:W-:Y:S01]  /*5fa0*/  LOP3.LUT P0, RZ, R237, 0x4, RZ, 0xc0, !PT ;  /* 0x00000004edff7812 */ /* 0x000fe2000780c0ff */
[----:B------:R-:W-:Y:S01]  /*5fb0*/  @!PT LDS RZ, [RZ] ;  /* 0x00000000fffff984 */ /* 0x000fe20000000800 */
[----:B------:R-:W-:Y:S01]  /*5fc0*/  @!PT LDS RZ, [RZ] ;  /* 0x00000000fffff984 */ /* 0x000fe20000000800 */
[----:B------:R-:W-:Y:S01]  /*5fd0*/  @!PT LDS RZ, [RZ] ;  /* 0x00000000fffff984 */ /* 0x000fe20000000800 */
[----:B------:R-:W-:Y:S06]  /*5fe0*/  @!P1 LDGSTS.E.BYPASS.LTC128B.128 [R239+0xa000], desc[UR20][R206.64] ;  /* 0x0a000000ceef9fae */ /* 0x000fec000b981a14 */
[----:B------:R-:W-:Y:S01]  /*5ff0*/  @P1 STS.128 [R239+0xa000], RZ ;  /* 0x00a000ffef001388 */ /* 0x000fe20000000c00 */
[----:B------:R-:W-:Y:S05]  /*6000*/  ISETP.GE.AND P1, PT, R229, UR14, PT ;  /* 0x0000000ee5007c0c */ /* 0x000fea000bf26270 */
        /* <DEDUP_REMOVED lines=16> */
[----:B------:R-:W2:Y:S06]  /*6110*/  LDSM.16.M88.4 R172, [R220+UR5+0x8000] ;  /* 0x00800005dcac783b */ /* 0x000eac0008000200 */
[----:B------:R-:W3:Y:S06]  /*6120*/  LDSM.16.M88.4 R176, [R223+0x2000] ;  /* 0x00200000dfb0783b */ /* 0x000eec0000000200 */
[----:B------:R-:W4:Y:S01]  /*6130*/  LDSM.16.M88.4 R180, [R220+UR5+0x8800] ;  /* 0x00880005dcb4783b */ /* 0x000f220008000200 */
[----:B-1----:R-:W-:Y:S04]  /*6140*/  IMAD R167, R246, 0x20, R243 ;  /* 0x00000020f6a77824 */ /* 0x002fe800078e02f3 */
[----:B------:R-:W-:Y:S01]  /*6150*/  IMAD.IADD R166, R242, 0x1, -R167 ;  /* 0x00000001f2a67824 */ /* 0x000fe200078e0aa7 */
[----:B------:R-:W0:Y:S03]  /*6160*/  LDGDEPBAR ;  /* 0x00000000000079af */ /* 0x000e260000000000 */
[C---:B------:R-:W-:Y:S03]  /*6170*/  VIADD R252, R166.reuse, 0x7 ;  /* 0x00000007a6fc7836 */ /* 0x040fe60000000000 */
[----:B------:R-:W-:Y:S01]  /*6180*/  LDSM.16.M88.4 R184, [R217] ;  /* 0x00000000d9b8783b */ /* 0x000fe20000000200 */
[----:B------:R-:W-:Y:S01]  /*6190*/  VIADD R167, R166, 0x8 ;  /* 0x00000008a6a77836 */ /* 0x000fe20000000000 */
[----:B------:R-:W-:Y:S02]  /*61a0*/  IABS R251, R166 ;  /* 0x000000a600fb7213 */ /* 0x000fe40000000000 */
[----:B------:R-:W-:Y:S02]  /*61b0*/  IABS R252, R252 ;  /* 0x000000fc00fc7213 */ /* 0x000fe40000000000 */
[----:B------:R-:W1:Y:S01]  /*61c0*/  LDSM.16.M88.4 R188, [R216+0x8000] ;  /* 0x00800000d8bc783b */ /* 0x000e620000000200 */
[----:B------:R-:W-:Y:S02]  /*61d0*/  I2FP.F32.S32 R251, R251 ;  /* 0x000000fb00fb7245 */ /* 0x000fe40000201400 */
[----:B------:R-:W-:Y:S03]  /*61e0*/  I2FP.F32.S32 R252, R252 ;  /* 0x000000fc00fc7245 */ /* 0x000fe60000201400 */
[----:B------:R-:W5:Y:S01]  /*61f0*/  LDSM.16.M88.4 R192, [R217+0x2000] ;  /* 0x00200000d9c0783b */ /* 0x000f620000000200 */
[-C--:B--2---:R-:W-:Y:S05]  /*6200*/  HMMA.16816.F32 R4, R168, R172.reuse, RZ ;  /* 0x000000aca804723c */ /* 0x084fea00000018ff */
[----:B------:R-:W2:Y:S03]  /*6210*/  LDSM.16.M88.4 R196, [R216+0x8800] ;  /* 0x00880000d8c4783b */ /* 0x000ea60000000200 */
[C---:B---3--:R-:W-:Y:S02]  /*6220*/  HMMA.16816.F32 R8, R176.reuse, R172, RZ ;  /* 0x000000acb008723c */ /* 0x048fe400000018ff */
[----:B------:R-:W-:Y:S05]  /*6230*/  SEL R172, R213, 0xffffffc0, !P0 ;  /* 0xffffffc0d5ac7807 */ /* 0x000fea0004000000 */
[--C-:B------:R-:W-:Y:S01]  /*6240*/  IMAD.IADD R227, R223, 0x1, R172.reuse ;  /* 0x00000001dfe37824 */ /* 0x100fe200078e02ac */
[-C--:B------:R-:W-:Y:S01]  /*6250*/  HMMA.16816.F32 R12, R176, R174.reuse, RZ ;  /* 0x000000aeb00c723c */ /* 0x080fe200000018ff */
[----:B------:R-:W-:Y:S02]  /*6260*/  IMAD.IADD R225, R221, 0x1, R172 ;  /* 0x00000001dde17824 */ /* 0x000fe400078e02ac */
[C---:B------:R-:W-:Y:S01]  /*6270*/  IMAD.IADD R224, R218.reuse, 0x1, R227 ;  /* 0x00000001dae07824 */ /* 0x040fe200078e02e3 */
[----:B------:R-:W-:Y:S01]  /*6280*/  LDSM.16.M88.4 R200, [R227] ;  /* 0x00000000e3c8783b */ /* 0x000fe20000000200 */
[----:B------:R-:W-:Y:S03]  /*6290*/  IMAD.IADD R222, R218, 0x1, R225 ;  /* 0x00000001dade7824 */ /* 0x000fe600078e02e1 */
[C---:B------:R-:W-:Y:S02]  /*62a0*/  HMMA.16816.F32 R16, R168.reuse, R174, RZ ;  /* 0x000000aea810723c */ /* 0x040fe400000018ff */
[----:B------:R-:W3:Y:S06]  /*62b0*/  LDSM.16.M88.4 R204, [R225+0x8000] ;  /* 0x00800000e1cc783b */ /* 0x000eec0000000200 */
[-C--:B----4-:R-:W-:Y:S01]  /*62c0*/  HMMA.16816.F32 R20, R168, R180.reuse, RZ ;  /* 0x000000b4a814723c */ /* 0x090fe200000018ff */
[----:B------:R-:W4:Y:S06]  /*62d0*/  LDSM.16.M88.4 R172, [R227+0x2000] ;  /* 0x00200000e3ac783b */ /* 0x000f2c0000000200 */
[----:B------:R-:W-:Y:S01]  /*62e0*/  LDSM.16.M88.4 R208, [R224+0x2000] ;  /* 0x00200000e0d0783b */ /* 0x000fe20000000200 */
[C---:B------:R-:W-:Y:S08]  /*62f0*/  HMMA.16816.F32 R24, R176.reuse, R180, RZ ;  /* 0x000000b4b018723c */ /* 0x040ff000000018ff */
[-C--:B------:R-:W-:Y:S01]  /*6300*/  HMMA.16816.F32 R28, R176, R182.reuse, RZ ;  /* 0x000000b6b01c723c */ /* 0x080fe200000018ff */
[----:B------:R-:W-:Y:S07]  /*6310*/  LDSM.16.M88.4 R176, [R224] ;  /* 0x00000000e0b0783b */ /* 0x000fee0000000200 */
[----:B------:R-:W-:Y:S01]  /*6320*/  HMMA.16816.F32 R32, R168, R182, RZ ;  /* 0x000000b6a820723c */ /* 0x000fe200000018ff */
[----:B------:R-:W4:Y:S06]  /*6330*/  LDSM.16.M88.4 R168, [R225+0x8800] ;  /* 0x00880000e1a8783b */ /* 0x000f2c0000000200 */
[----:B------:R-:W4:Y:S01]  /*6340*/  LDSM.16.M88.4 R180, [R222+0x8000] ;  /* 0x00800000deb4783b */ /* 0x000f220000000200 */
[-C--:B-1----:R-:W-:Y:S08]  /*6350*/  HMMA.16816.F32 R4, R184, R188.reuse, R4 ;  /* 0x000000bcb804723c */ /* 0x082ff00000001804 */
[C---:B-----5:R-:W-:Y:S08]  /*6360*/  HMMA.16816.F32 R8, R192.reuse, R188, R8 ;  /* 0x000000bcc008723c */ /* 0x060ff00000001808 */
[-C--:B------:R-:W-:Y:S08]  /*6370*/  HMMA.16816.F32 R12, R192, R190.reuse, R12 ;  /* 0x000000bec00c723c */ /* 0x080ff0000000180c */
[C---:B------:R-:W-:Y:S01]  /*6380*/  HMMA.16816.F32 R16, R184.reuse, R190, R16 ;  /* 0x000000beb810723c */ /* 0x040fe20000001810 */
[----:B------:R-:W-:Y:S07]  /*6390*/  LDSM.16.M88.4 R188, [R223+0x4000] ;  /* 0x00400000dfbc783b */ /* 0x000fee0000000200 */
[-C--:B--2---:R-:W-:Y:S08]  /*63a0*/  HMMA.16816.F32 R20, R184, R196.reuse, R20 ;  /* 0x000000c4b814723c */ /* 0x084ff00000001814 */
[C---:B------:R-:W-:Y:S08]  /*63b0*/  HMMA.16816.F32 R24, R192.reuse, R196, R24 ;  /* 0x000000c4c018723c */ /* 0x040ff00000001818 */
[-C--:B------:R-:W-:Y:S01]  /*63c0*/  HMMA.16816.F32 R28, R192, R198.reuse, R28 ;  /* 0x000000c6c01c723c */ /* 0x080fe2000000181c */
[----:B------:R-:W-:Y:S07]  /*63d0*/  LDSM.16.M88.4 R192, [R220+UR5+0x9000] ;  /* 0x00900005dcc0783b */ /* 0x000fee0008000200 */
[----:B------:R-:W-:Y:S01]  /*63e0*/  HMMA.16816.F32 R32, R184, R198, R32 ;  /* 0x000000c6b820723c */ /* 0x000fe20000001820 */
[----:B------:R-:W1:Y:S06]  /*63f0*/  LDSM.16.M88.4 R184, [R222+0x8800] ;  /* 0x00880000deb8783b */ /* 0x000e6c0000000200 */
[----:B------:R-:W2:Y:S01]  /*6400*/  LDSM.16.M88.4 R196, [R223+0x6000] ;  /* 0x00600000dfc4783b */ /* 0x000ea20000000200 */
[-C--:B---3--:R-:W-:Y:S08]  /*6410*/  HMMA.16816.F32 R4, R200, R204.reuse, R4 ;  /* 0x000000ccc804723c */ /* 0x088ff00000001804 */
[C---:B----4-:R-:W-:Y:S08]  /*6420*/  HMMA.16816.F32 R8, R172.reuse, R204, R8 ;  /* 0x000000ccac08723c */ /* 0x050ff00000001808 */
[-C--:B------:R-:W-:Y:S08]  /*6430*/  HMMA.16816.F32 R12, R172, R206.reuse, R12 ;  /* 0x000000ceac0c723c */ /* 0x080ff0000000180c */
[C---:B------:R-:W-:Y:S01]  /*6440*/  HMMA.16816.F32 R16, R200.reuse, R206, R16 ;  /* 0x000000cec810723c */ /* 0x040fe20000001810 */
[----:B------:R-:W-:Y:S07]  /*6450*/  LDSM.16.M88.4 R204, [R217+0x6000] ;  /* 0x00600000d9cc783b */ /* 0x000fee0000000200 */
[-C--:B------:R-:W-:Y:S08]  /*6460*/  HMMA.16816.F32 R20, R200, R168.reuse, R20 ;  /* 0x000000a8c814723c */ /* 0x080ff00000001814 */
        /* <DEDUP_REMOVED lines=13> */
[-C--:B------:R-:W-:Y:S03]  /*6540*/  HMMA.16816.F32 R28, R208, R186.reuse, R28 ;  /* 0x000000bad01c723c */ /* 0x080fe6000000181c */
[C---:B------:R-:W-:Y:S02]  /*6550*/  VIADD R209, R166.reuse, 0x48 ;  /* 0x00000048a6d17836 */ /* 0x040fe40000000000 */
[C---:B------:R-:W-:Y:S02]  /*6560*/  VIADD R210, R166.reuse, 0x3f ;  /* 0x0000003fa6d27836 */ /* 0x040fe40000000000 */
[C---:B------:R-:W-:Y:S01]  /*6570*/  VIADD R211, R166.reuse, 0x28 ;  /* 0x00000028a6d37836 */ /* 0x040fe20000000000 */
[----:B------:R-:W-:Y:S01]  /*6580*/  HMMA.16816.F32 R32, R176, R186, R32 ;  /* 0x000000bab020723c */ /* 0x000fe20000001820 */
[----:B------:R-:W1:Y:S03]  /*6590*/  LDSM.16.M88.4 R176, [R216+0x9800] ;  /* 0x00980000d8b0783b */ /* 0x000e660000000200 */
[----:B------:R-:W-:Y:S02]  /*65a0*/  IABS R210, R210 ;  /* 0x000000d200d27213 */ /* 0x000fe40000000000 */
[----:B------:R-:W-:Y:S01]  /*65b0*/  IABS R211, R211 ;  /* 0x000000d300d37213 */ /* 0x000fe20000000000 */
[----:B------:R-:W-:Y:S01]  /*65c0*/  LDSM.16.M88.4 R184, [R227+0x6000] ;  /* 0x00600000e3b8783b */ /* 0x000fe20000000200 */
[-C--:B------:R-:W-:Y:S05]  /*65d0*/  HMMA.16816.F32 R4, R188, R192.reuse, R4 ;  /* 0x000000c0bc04723c */ /* 0x080fea0000001804 */
[----:B------:R-:W-:Y:S02]  /*65e0*/  I2FP.F32.S32 R210, R210 ;  /* 0x000000d200d27245 */ /* 0x000fe40000201400 */
[----:B------:R-:W-:Y:S01]  /*65f0*/  I2FP.F32.S32 R211, R211 ;  /* 0x000000d300d37245 */ /* 0x000fe20000201400 */
        /* <DEDUP_REMOVED lines=18> */
[-C--:B------:R-:W-:Y:S03]  /*6720*/  HMMA.16816.F32 R28, R204, R178.reuse, R28 ;  /* 0x000000b2cc1c723c */ /* 0x080fe6000000181c */
[----:B------:R-:W-:Y:S01]  /*6730*/  VIADD R206, R166, 0xffffffff ;  /* 0xffffffffa6ce7836 */ /* 0x000fe20000000000 */
[----:B------:R-:W-:Y:S02]  /*6740*/  IABS R207, R167 ;  /* 0x000000a700cf7213 */ /* 0x000fe40000000000 */
[----:B------:R-:W-:Y:S02]  /*6750*/  IABS R167, R209 ;  /* 0x000000d100a77213 */ /* 0x000fe40000000000 */
[----:B------:R-:W-:Y:S04]  /*6760*/  HMMA.16816.F32 R32, R172, R178, R32 ;  /* 0x000000b2ac20723c */ /* 0x000fe80000001820 */
[----:B------:R-:W-:Y:S02]  /*6770*/  IABS R206, R206 ;  /* 0x000000ce00ce7213 */ /* 0x000fe40000000000 */
[----:B------:R-:W-:Y:S02]  /*6780*/  I2FP.F32.S32 R167, R167 ;  /* 0x000000a700a77245 */ /* 0x000fe40000201400 */
[-C--:B--2---:R-:W-:Y:S05]  /*6790*/  HMMA.16816.F32 R4, R168, R180.reuse, R4 ;  /* 0x000000b4a804723c */ /* 0x084fea0000001804 */
[----:B------:R-:W-:Y:S02]  /*67a0*/  I2FP.F32.S32 R207, R207 ;  /* 0x000000cf00cf7245 */ /* 0x000fe40000201400 */
[----:B------:R-:W-:Y:S01]  /*67b0*/  I2FP.F32.S32 R206, R206 ;  /* 0x000000ce00ce7245 */ /* 0x000fe20000201400 */
[C---:B------:R-:W-:Y:S08]  /*67c0*/  HMMA.16816.F32 R8, R184.reuse, R180, R8 ;  /* 0x000000b4b808723c */ /* 0x040ff00000001808 */
[-C--:B------:R-:W-:Y:S08]  /*67d0*/  HMMA.16816.F32 R12, R184, R182.reuse, R12 ;  /* 0x000000b6b80c723c */ /* 0x080ff0000000180c */
[C---:B------:R-:W-:Y:S08]  /*67e0*/  HMMA.16816.F32 R16, R168.reuse, R182, R16 ;  /* 0x000000b6a810723c */ /* 0x040ff00000001810 */
[-C--:B---3--:R-:W-:Y:S08]  /*67f0*/  HMMA.16816.F32 R20, R168, R188.reuse, R20 ;  /* 0x000000bca814723c */ /* 0x088ff00000001814 */
[C---:B------:R-:W-:Y:S08]  /*6800*/  HMMA.16816.F32 R24, R184.reuse, R188, R24 ;  /* 0x000000bcb818723c */ /* 0x040ff00000001818 */
[-C--:B------:R-:W-:Y:S08]  /*6810*/  HMMA.16816.F32 R28, R184, R190.reuse, R28 ;  /* 0x000000beb81c723c */ /* 0x080ff0000000181c */
[----:B------:R-:W-:Y:S01]  /*6820*/  HMMA.16816.F32 R32, R168, R190, R32 ;  /* 0x000000bea820723c */ /* 0x000fe20000001820 */
[----:B------:R-:W1:Y:S01]  /*6830*/  LDSM.16.M88.4 R168, [R222+0x9800] ;  /* 0x00980000dea8783b */ /* 0x000e620000000200 */
[----:B------:R-:W-:Y:S04]  /*6840*/  DEPBAR.LE SB0, 0x0 ;  /* 0x000080000000791a */ /* 0x000fe80000000000 */
[----:B------:R-:W-:Y:S02]  /*6850*/  BAR.SYNC.DEFER_BLOCKING 0x0 ;  /* 0x0000000000007b1d */ /* 0x000fe40000010000 */
[-C--:B------:R-:W-:Y:S08]  /*6860*/  HMMA.16816.F32 R4, R192, R196.reuse, R4 ;  /* 0x000000c4c004723c */ /* 0x080ff00000001804 */
[C---:B----4-:R-:W-:Y:S08]  /*6870*/  HMMA.16816.F32 R8, R200.reuse, R196, R8 ;  /* 0x000000c4c808723c */ /* 0x050ff00000001808 */
[-C--:B------:R-:W-:Y:S03]  /*6880*/  HMMA.16816.F32 R12, R200, R198.reuse, R12 ;  /* 0x000000c6c80c723c */ /* 0x080fe6000000180c */
[-C--:B------:R-:W-:Y:S01]  /*6890*/  FFMA.FTZ R7, R252, -R0.reuse, R7 ;  /* 0x80000000fc077223 */ /* 0x080fe20000010007 */
[----:B------:R-:W-:Y:S02]  /*68a0*/  VIADD R252, R166, 0x47 ;  /* 0x00000047a6fc7836 */ /* 0x000fe40000000000 */
[-C--:B------:R-:W-:Y:S01]  /*68b0*/  FFMA.FTZ R6, R207, -R0.reuse, R6 ;  /* 0x80000000cf067223 */ /* 0x080fe20000010006 */
[----:B------:R-:W-:Y:S01]  /*68c0*/  FFMA.FTZ R5, R206, -R0, R5 ;  /* 0x80000000ce057223 */ /* 0x000fe20000010005 */
[C---:B------:R-:W-:Y:S01]  /*68d0*/  VIADD R207, R166.reuse, 0x40 ;  /* 0x00000040a6cf7836 */ /* 0x040fe20000000000 */
[C---:B------:R-:W-:Y:S04]  /*68e0*/  HMMA.16816.F32 R16, R192.reuse, R198, R16 ;  /* 0x000000c6c010723c */ /* 0x040fe80000001810 */
[----:B------:R-:W-:Y:S01]  /*68f0*/  IABS R209, R252 ;  /* 0x000000fc00d17213 */ /* 0x000fe20000000000 */
[-C--:B------:R-:W-:Y:S01]  /*6900*/  FFMA.FTZ R10, R167, -R0.reuse, R10 ;  /* 0x80000000a70a7223 */ /* 0x080fe2000001000a */
[----:B------:R-:W-:Y:S01]  /*6910*/  IABS R207, R207 ;  /* 0x000000cf00cf7213 */ /* 0x000fe20000000000 */
[C---:B------:R-:W-:Y:S01]  /*6920*/  VIADD R167, R166.reuse, 0x38 ;  /* 0x00000038a6a77836 */ /* 0x040fe20000000000 */
[----:B------:R-:W-:Y:S01]  /*6930*/  I2FP.F32.S32 R209, R209 ;  /* 0x000000d100d17245 */ /* 0x000fe20000201400 */
[-C--:B-1----:R-:W-:Y:S03]  /*6940*/  HMMA.16816.F32 R20, R192, R168.reuse, R20 ;  /* 0x000000a8c014723c */ /* 0x082fe60000001814 */
[----:B------:R-:W-:Y:S01]  /*6950*/  IABS R167, R167 ;  /* 0x000000a700a77213 */ /* 0x000fe20000000000 */
[----:B------:R-:W-:Y:S01]  /*6960*/  VIADD R252, R166, 0x37 ;  /* 0x00000037a6fc7836 */ /* 0x000fe20000000000 */
[----:B------:R-:W-:Y:S01]  /*6970*/  I2FP.F32.S32 R207, R207 ;  /* 0x000000cf00cf7245 */ /* 0x000fe20000201400 */
[----:B------:R-:W-:Y:S01]  /*6980*/  FFMA.FTZ R11, R209, -R0, R11 ;  /* 0x80000000d10b7223 */ /* 0x000fe2000001000b */
[----:B------:R-:W-:Y:S01]  /*6990*/  I2FP.F32.S32 R167, R167 ;  /* 0x000000a700a77245 */ /* 0x000fe20000201400 */
[C---:B------:R-:W-:Y:S04]  /*69a0*/  HMMA.16816.F32 R24, R200.reuse, R168, R24 ;  /* 0x000000a8c818723c */ /* 0x040fe80000001818 */
[----:B------:R-:W-:Y:S01]  /*69b0*/  IABS R252, R252 ;  /* 0x000000fc00fc7213 */ /* 0x000fe20000000000 */
[-C--:B------:R-:W-:Y:S01]  /*69c0*/  FFMA.FTZ R19, R206, -R0.reuse, R19 ;  /* 0x80000000ce137223 */ /* 0x080fe20000010013 */
[C---:B------:R-:W-:Y:S02]  /*69d0*/  VIADD R209, R166.reuse, 0xfffffff8 ;  /* 0xfffffff8a6d17836 */ /* 0x040fe40000000000 */
[----:B------:R-:W-:Y:S01]  /*69e0*/  FFMA.FTZ R4, R251, -R0, R4 ;  /* 0x80000000fb047223 */ /* 0x000fe20000010004 */
[----:B------:R-:W-:Y:S01]  /*69f0*/  I2FP.F32.S32 R252, R252 ;  /* 0x000000fc00fc7245 */ /* 0x000fe20000201400 */
[-C--:B------:R-:W-:Y:S03]  /*6a00*/  HMMA.16816.F32 R28, R200, R170.reuse, R28 ;  /* 0x000000aac81c723c */ /* 0x080fe6000000181c */
[----:B------:R-:W-:Y:S01]  /*6a10*/  IABS R209, R209 ;  /* 0x000000d100d17213 */ /* 0x000fe20000000000 */
[----:B------:R-:W-:Y:S02]  /*6a20*/  VIADD R206, R166, 0xfffffff7 ;  /* 0xfffffff7a6ce7836 */ /* 0x000fe40000000000 */
[CC--:B------:R-:W-:Y:S01]  /*6a30*/  FFMA.FTZ R9, R210.reuse, -R0.reuse, R9 ;  /* 0x80000000d2097223 */ /* 0x0c0fe20000010009 */
[----:B------:R-:W-:Y:S01]  /*6a40*/  FFMA.FTZ R15, R210, -R0, R15 ;  /* 0x80000000d20f7223 */ /* 0x000fe2000001000f */
[----:B------:R-:W-:Y:S01]  /*6a50*/  I2FP.F32.S32 R209, R209 ;  /* 0x000000d100d17245 */ /* 0x000fe20000201400 */
[----:B------:R-:W-:Y:S04]  /*6a60*/  HMMA.16816.F32 R32, R192, R170, R32 ;  /* 0x000000aac020723c */ /* 0x000fe80000001820 */
[----:B------:R-:W-:Y:S01]  /*6a70*/  IABS R206, R206 ;  /* 0x000000ce00ce7213 */ /* 0x000fe20000000000 */
[-C--:B------:R-:W-:Y:S01]  /*6a80*/  FFMA.FTZ R12, R167, -R0.reuse, R12 ;  /* 0x80000000a70c7223 */ /* 0x080fe2000001000c */
[CC--:B------:R-:W-:Y:S01]  /*6a90*/  FFMA.FTZ R13, R252.reuse, -R0.reuse, R13 ;  /* 0x80000000fc0d7223 */ /* 0x0c0fe2000001000d */
[----:B------:R-:W-:Y:S01]  /*6aa0*/  FFMA.FTZ R18, R251, -R0, R18 ;  /* 0x80000000fb127223 */ /* 0x000fe20000010012 */
[----:B------:R-:W-:Y:S01]  /*6ab0*/  I2FP.F32.S32 R206, R206 ;  /* 0x000000ce00ce7245 */ /* 0x000fe20000201400 */
[-C--:B------:R-:W-:Y:S01]  /*6ac0*/  FFMA.FTZ R26, R167, -R0.reuse, R26 ;  /* 0x80000000a71a7223 */ /* 0x080fe2000001001a */
[-C--:B------:R-:W-:Y:S01]  /*6ad0*/  FFMA.FTZ R27, R252, -R0.reuse, R27 ;  /* 0x80000000fc1b7223 */ /* 0x080fe2000001001b */
[C---:B------:R-:W-:Y:S02]  /*6ae0*/  VIADD R251, R166.reuse, 0xffffffef ;  /* 0xffffffefa6fb7836 */ /* 0x040fe40000000000 */
[CC--:B------:R-:W-:Y:S01]  /*6af0*/  FFMA.FTZ R8, R207.reuse, -R0.reuse, R8 ;  /* 0x80000000cf087223 */ /* 0x0c0fe20000010008 */
[C---:B------:R-:W-:Y:S02]  /*6b00*/  VIADD R167, R166.reuse, 0x30 ;  /* 0x00000030a6a77836 */ /* 0x040fe40000000000 */
[-C--:B------:R-:W-:Y:S01]  /*6b10*/  FFMA.FTZ R14, R207, -R0.reuse, R14 ;  /* 0x80000000cf0e7223 */ /* 0x080fe2000001000e */
[C---:B------:R-:W-:Y:S01]  /*6b20*/  VIADD R210, R166.reuse, 0x2f ;  /* 0x0000002fa6d27836 */ /* 0x040fe20000000000 */
[----:B------:R-:W-:Y:S01]  /*6b30*/  IABS R251, R251 ;  /* 0x000000fb00fb7213 */ /* 0x000fe20000000000 */
[----:B------:R-:W-:Y:S01]  /*6b40*/  VIADD R252, R166, 0xffffffe7 ;  /* 0xffffffe7a6fc7836 */ /* 0x000fe20000000000 */
[----:B------:R-:W-:Y:S01]  /*6b50*/  IABS R167, R167 ;  /* 0x000000a700a77213 */ /* 0x000fe20000000000 */
[CC--:B------:R-:W-:Y:S01]  /*6b60*/  FFMA.FTZ R16, R209.reuse, -R0.reuse, R16 ;  /* 0x80000000d1107223 */ /* 0x0c0fe20000010010 */
[----:B------:R-:W-:Y:S01]  /*6b70*/  I2FP.F32.S32 R251, R251 ;  /* 0x000000fb00fb7245 */ /* 0x000fe20000201400 */
[C---:B------:R-:W-:Y:S01]  /*6b80*/  FFMA.FTZ R17, R206.reuse, -R0, R17 ;  /* 0x80000000ce117223 */ /* 0x040fe20000010011 */
[----:B------:R-:W-:Y:S01]  /*6b90*/  IABS R252, R252 ;  /* 0x000000fc00fc7213 */ /* 0x000fe20000000000 */
[-C--:B------:R-:W-:Y:S01]  /*6ba0*/  FFMA.FTZ R22, R209, -R0.reuse, R22 ;  /* 0x80000000d1167223 */ /* 0x080fe20000010016 */
[----:B------:R-:W-:Y:S01]  /*6bb0*/  I2FP.F32.S32 R167, R167 ;  /* 0x000000a700a77245 */ /* 0x000fe20000201400 */
[----:B------:R-:W-:Y:S01]  /*6bc0*/  FFMA.FTZ R23, R206, -R0, R23 ;  /* 0x80000000ce177223 */ /* 0x000fe20000010017 */
[----:B------:R-:W-:Y:S01]  /*6bd0*/  I2FP.F32.S32 R252, R252 ;  /* 0x000000fc00fc7245 */ /* 0x000fe20000201400 */
[C---:B------:R-:W-:Y:S02]  /*6be0*/  VIADD R207, R166.reuse, 0xfffffff0 ;  /* 0xfffffff0a6cf7836 */ /* 0x040fe40000000000 */
[-C--:B------:R-:W-:Y:S01]  /*6bf0*/  FFMA.FTZ R21, R251, -R0.reuse, R21 ;  /* 0x80000000fb157223 */ /* 0x080fe20000010015 */
[C---:B------:R-:W-:Y:S02]  /*6c00*/  VIADD R206, R166.reuse, 0x27 ;  /* 0x00000027a6ce7836 */ /* 0x040fe40000000000 */
[C---:B------:R-:W-:Y:S01]  /*6c10*/  FFMA.FTZ R24, R167.reuse, -R0, R24 ;  /* 0x80000000a7187223 */ /* 0x040fe20000010018 */
[----:B------:R-:W-:Y:S01]  /*6c20*/  VIADD R209, R166, 0xffffffe8 ;  /* 0xffffffe8a6d17836 */ /* 0x000fe20000000000 */
[----:B------:R-:W-:Y:S01]  /*6c30*/  IABS R166, R210 ;  /* 0x000000d200a67213 */ /* 0x000fe20000000000 */
[-C--:B------:R-:W-:Y:S01]  /*6c40*/  FFMA.FTZ R30, R167, -R0.reuse, R30 ;  /* 0x80000000a71e7223 */ /* 0x080fe2000001001e */
[----:B------:R-:W-:Y:S01]  /*6c50*/  IABS R207, R207 ;  /* 0x000000cf00cf7213 */ /* 0x000fe20000000000 */
[----:B------:R-:W-:Y:S01]  /*6c60*/  FFMA.FTZ R33, R252, -R0, R33 ;  /* 0x80000000fc217223 */ /* 0x000fe20000010021 */
[----:B------:R-:W-:Y:S01]  /*6c70*/  I2FP.F32.S32 R166, R166 ;  /* 0x000000a600a67245 */ /* 0x000fe20000201400 */
[-C--:B------:R-:W-:Y:S01]  /*6c80*/  FFMA.FTZ R35, R251, -R0.reuse, R35 ;  /* 0x80000000fb237223 */ /* 0x080fe20000010023 */
[----:B------:R-:W-:Y:S01]  /*6c90*/  I2FP.F32.S32 R207, R207 ;  /* 0x000000cf00cf7245 */ /* 0x000fe20000201400 */
[----:B------:R-:W-:Y:S01]  /*6ca0*/  FFMA.FTZ R28, R211, -R0, R28 ;  /* 0x80000000d31c7223 */ /* 0x000fe2000001001c */
[----:B------:R-:W-:Y:S01]  /*6cb0*/  IABS R206, R206 ;  /* 0x000000ce00ce7213 */ /* 0x000fe20000000000 */
[CC--:B------:R-:W-:Y:S01]  /*6cc0*/  FFMA.FTZ R25, R166.reuse, -R0.reuse, R25 ;  /* 0x80000000a6197223 */ /* 0x0c0fe20000010019 */
[----:B------:R-:W-:Y:S01]  /*6cd0*/  IABS R209, R209 ;  /* 0x000000d100d17213 */ /* 0x000fe20000000000 */
[----:B------:R-:W-:Y:S01]  /*6ce0*/  FFMA.FTZ R31, R166, -R0, R31 ;  /* 0x80000000a61f7223 */ /* 0x000fe2000001001f */
[----:B------:R-:W-:Y:S01]  /*6cf0*/  FMNMX3.FTZ R251, R164, R8, R9, !PT ;  /* 0x00000008a4fb7276 */ /* 0x000fe20007810009 */
[----:B------:R-:W-:Y:S01]  /*6d00*/  FFMA.FTZ R20, R207, -R0, R20 ;  /* 0x80000000cf147223 */ /* 0x000fe20000010014 */
[----:B------:R-:W-:Y:S01]  /*6d10*/  FMNMX3.FTZ R167, R165, R10, R11, !PT ;  /* 0x0000000aa5a77276 */ /* 0x000fe2000781000b */
[----:B------:R-:W-:Y:S01]  /*6d20*/  FFMA.FTZ R34, R207, -R0, R34 ;  /* 0x80000000cf227223 */ /* 0x000fe20000010022 */
[----:B------:R-:W-:Y:S02]  /*6d30*/  FMNMX3.FTZ R166, R2, R4, R5, !PT ;  /* 0x0000000402a67276 */ /* 0x000fe40007810005 */
[----:B------:R-:W-:Y:S02]  /*6d40*/  FMNMX3.FTZ R252, R3, R6, R7, !PT ;  /* 0x0000000603fc7276 */ /* 0x000fe40007810007 */
[----:B------:R-:W-:Y:S02]  /*6d50*/  I2FP.F32.S32 R206, R206 ;  /* 0x000000ce00ce7245 */ /* 0x000fe40000201400 */
[----:B------:R-:W-:Y:S02]  /*6d60*/  I2FP.F32.S32 R209, R209 ;  /* 0x000000d100d17245 */ /* 0x000fe40000201400 */
[----:B------:R-:W-:Y:S01]  /*6d70*/  FMNMX3.FTZ R251, R251, R12, R13, !PT ;  /* 0x0000000cfbfb7276 */ /* 0x000fe2000781000d */
[----:B------:R-:W-:Y:S01]  /*6d80*/  FFMA.FTZ R29, R206, -R0, R29 ;  /* 0x80000000ce1d7223 */ /* 0x000fe2000001001d */
        /* <DEDUP_REMOVED lines=13> */
.L_x_1245:
[----:B-1----:R-:W1:Y:S08]  /*6e60*/  SHFL.BFLY PT, R169, R252, 0x2, 0x1f ;  /* 0x0c401f00fca97f89 */ /* 0x002e7000000e0000 */
[----:B------:R-:W2:Y:S08]  /*6e70*/  SHFL.BFLY PT, R173, R206, 0x2, 0x1f ;  /* 0x0c401f00cead7f89 */ /* 0x000eb000000e0000 */
[----:B------:R-:W3:Y:S08]  /*6e80*/  SHFL.BFLY PT, R168, R251, 0x2, 0x1f ;  /* 0x0c401f00fba87f89 */ /* 0x000ef000000e0000 */
[----:B------:R-:W4:Y:S08]  /*6e90*/  SHFL.BFLY PT, R166, R167, 0x2, 0x1f ;  /* 0x0c401f00a7a67f89 */ /* 0x000f3000000e0000 */
        /* <DEDUP_REMOVED lines=15> */
[C---:B------:R-:W-:Y:S01]  /*6f90*/  FMUL.FTZ R183, R168.reuse, UR4 ;  /* 0x00000004a8b77c20 */ /* 0x040fe20008410000 */
[C---:B------:R-:W-:Y:S01]  /*6fa0*/  FSETP.NEU.FTZ.AND P2, PT, R168.reuse, -INF , PT ;  /* 0xff800000a800780b */ /* 0x040fe20003f5d000 */
[----:B------:R-:W-:Y:S01]  /*6fb0*/  FADD.FTZ R170, -R168, R3 ;  /* 0x00000003a8aa7221 */ /* 0x000fe20000010100 */
[----:B----4-:R-:W-:Y:S01]  /*6fc0*/  FMNMX.FTZ R166, R173, R166, !PT ;  /* 0x000000a6ada67209 */ /* 0x010fe20007810000 */
[----:B------:R-:W-:Y:S01]  /*6fd0*/  FMUL.FTZ R181, R167, UR4 ;  /* 0x00000004a7b57c20 */ /* 0x000fe20008410000 */
[----:B------:R-:W1:Y:S01]  /*6fe0*/  LDSM.16.MT88.4 R172, [R219+0xa000] ;  /* 0x00a00000dbac783b */ /* 0x000e620000004200 */
[----:B------:R-:W-:Y:S01]  /*6ff0*/  FSEL R183, R183, RZ, P2 ;  /* 0x000000ffb7b77208 */ /* 0x000fe20001000000 */
[C---:B------:R-:W-:Y:S01]  /*7000*/  FADD.FTZ R3, -R167.reuse, R164 ;  /* 0x000000a4a7037221 */ /* 0x040fe20000010100 */
[----:B------:R-:W-:Y:S01]  /*7010*/  FSETP.NEU.FTZ.AND P2, PT, R167, -INF , PT ;  /* 0xff800000a700780b */ /* 0x000fe20003f5d000 */
[----:B------:R-:W-:Y:S01]  /*7020*/  FMUL.FTZ R180, R166, UR4 ;  /* 0x00000004a6b47c20 */ /* 0x000fe20008410000 */
[----:B------:R-:W-:Y:S01]  /*7030*/  FSEL R182, R182, RZ, P3 ;  /* 0x000000ffb6b67208 */ /* 0x000fe20001800000 */
[----:B------:R-:W-:Y:S01]  /*7040*/  FMUL.FTZ R164, R170, UR4 ;  /* 0x00000004aaa47c20 */ /* 0x000fe20008410000 */
[----:B------:R-:W-:Y:S01]  /*7050*/  FSEL R181, R181, RZ, P2 ;  /* 0x000000ffb5b57208 */ /* 0x000fe20001000000 */
        /* <DEDUP_REMOVED lines=9> */
[----:B------:R-:W-:Y:S01]  /*70f0*/  FMUL.FTZ R171, R2, UR4 ;  /* 0x0000000402ab7c20 */ /* 0x000fe20008410000 */
[----:B------:R-:W-:Y:S01]  /*7100*/  FSEL R180, R180, RZ, P2 ;  /* 0x000000ffb4b47208 */ /* 0x000fe20001000000 */
[----:B------:R-:W-:Y:S01]  /*7110*/  FADD.FTZ R2, -R166, R165 ;  /* 0x000000a5a6027221 */ /* 0x000fe20000010100 */
[----:B------:R-:W2:Y:S01]  /*7120*/  MUFU.EX2 R164, R164 ;  /* 0x000000a400a47308 */ /* 0x000ea20000000800 */
[----:B------:R-:W-:Y:S01]  /*7130*/  FMUL.FTZ R3, R3, UR4 ;  /* 0x0000000403037c20 */ /* 0x000fe20008410000 */
[--C-:B------:R-:W-:Y:S01]  /*7140*/  FFMA.FTZ R196, R8, UR4, -R181.reuse ;  /* 0x0000000408c47c23 */ /* 0x100fe200080108b5 */
        /* <DEDUP_REMOVED lines=9> */
[----:B------:R-:W4:Y:S01]  /*71e0*/  MUFU.EX2 R202, R202 ;  /* 0x000000ca00ca7308 */ /* 0x000f220000000800 */
[--C-:B------:R-:W-:Y:S01]  /*71f0*/  FFMA.FTZ R188, R15, UR4, -R180.reuse ;  /* 0x000000040fbc7c23 */ /* 0x100fe200080108b4 */
[C---:B--2---:R-:W-:Y:S01]  /*7200*/  FMUL.FTZ R6, R164.reuse, R162 ;  /* 0x000000a2a4067220 */ /* 0x044fe20000410000 */
[C---:B------:R-:W-:Y:S07]  /*7210*/  FMUL.FTZ R7, R164.reuse, R163 ;  /* 0x000000a3a4077220 */ /* 0x040fee0000410000 */
[----:B------:R-:W-:Y:S01]  /*7220*/  MUFU.EX2 R199, R199 ;  /* 0x000000c700c77308 */ /* 0x000fe20000000800 */
[C---:B------:R-:W-:Y:S01]  /*7230*/  FMUL.FTZ R18, R164.reuse, R150 ;  /* 0x00000096a4127220 */ /* 0x040fe20000410000 */
[C---:B---3--:R-:W-:Y:S01]  /*7240*/  FMUL.FTZ R4, R165.reuse, R160 ;  /* 0x000000a0a5047220 */ /* 0x048fe20000410000 */
[C---:B------:R-:W-:Y:S07]  /*7250*/  FMUL.FTZ R5, R165.reuse, R161 ;  /* 0x000000a1a5057220 */ /* 0x040fee0000410000 */
[----:B------:R-:W2:Y:S01]  /*7260*/  MUFU.EX2 R197, R197 ;  /* 0x000000c500c57308 */ /* 0x000ea20000000800 */
[C---:B------:R-:W-:Y:S01]  /*7270*/  FMUL.FTZ R16, R165.reuse, R148 ;  /* 0x00000094a5107220 */ /* 0x040fe20000410000 */
[C---:B------:R-:W-:Y:S01]  /*7280*/  FMUL.FTZ R17, R165.reuse, R149 ;  /* 0x00000095a5117220 */ /* 0x040fe20000410000 */
[----:B------:R-:W-:Y:S07]  /*7290*/  FMUL.FTZ R19, R164, R151 ;  /* 0x00000097a4137220 */ /* 0x000fee0000410000 */
[----:B------:R-:W-:Y:S01]  /*72a0*/  MUFU.EX2 R201, R201 ;  /* 0x000000c900c97308 */ /* 0x000fe20000000800 */
[----:B------:R-:W-:Y:S01]  /*72b0*/  FFMA.FTZ R222, R28, UR4, -R181 ;  /* 0x000000041cde7c23 */ /* 0x000fe200080108b5 */
[----:B----4-:R-:W-:Y:S01]  /*72c0*/  F2FP.F16.F32.PACK_AB R160, R202, R204 ;  /* 0x000000cccaa0723e */ /* 0x010fe200000000ff */
[----:B------:R-:W-:Y:S07]  /*72d0*/  FFMA.FTZ R252, R30, UR4, -R180 ;  /* 0x000000041efc7c23 */ /* 0x000fee00080108b4 */
[----:B------:R-:W3:Y:S01]  /*72e0*/  MUFU.EX2 R200, R200 ;  /* 0x000000c800c87308 */ /* 0x000ee20000000800 */
[----:B------:R-:W-:Y:S01]  /*72f0*/  MOV R171, R241 ;  /* 0x000000f100ab7202 */ /* 0x000fe20000000f00 */
[C---:B------:R-:W-:Y:S01]  /*7300*/  FMUL.FTZ R36, R165.reuse, R36 ;  /* 0x00000024a5247220 */ /* 0x040fe20000410000 */
[----:B------:R-:W-:Y:S07]  /*7310*/  @P0 IADD3 R171, PT, PT, R240, -0x40, RZ ;  /* 0xffffffc0f0ab0810 */ /* 0x000fee0007ffe0ff */
[----:B------:R-:W-:Y:S01]  /*7320*/  MUFU.EX2 R198, R198 ;  /* 0x000000c600c67308 */ /* 0x000fe20000000800 */
[----:B------:R-:W-:Y:S01]  /*7330*/  FMUL.FTZ R37, R165, R37 ;  /* 0x00000025a5257220 */ /* 0x000fe20000410000 */
[----:B--2---:R-:W-:Y:S01]  /*7340*/  F2FP.F16.F32.PACK_AB R161, R197, R199 ;  /* 0x000000c7c5a1723e */ /* 0x004fe200000000ff */
[----:B------:R-:W-:Y:S07]  /*7350*/  FMUL.FTZ R38, R164, R38 ;  /* 0x00000026a4267220 */ /* 0x000fee0000410000 */
[----:B------:R-:W2:Y:S01]  /*7360*/  MUFU.EX2 R195, R195 ;  /* 0x000000c300c37308 */ /* 0x000ea20000000800 */
[----:B------:R-:W4:Y:S01]  /*7370*/  LDSM.16.MT88.4 R148, [R171] ;  /* 0x00000000ab94783b */ /* 0x000f220000004200 */
[----:B------:R-:W-:Y:S01]  /*7380*/  IADD3 R170, PT, PT, R218, R171, RZ ;  /* 0x000000abdaaa7210 */ /* 0x000fe20007ffe0ff */
[----:B------:R-:W-:Y:S07]  /*7390*/  FMUL.FTZ R39, R164, R39 ;  /* 0x00000027a4277220 */ /* 0x000fee0000410000 */
[----:B------:R-:W5:Y:S01]  /*73a0*/  MUFU.EX2 R3, R3 ;  /* 0x0000000300037308 */ /* 0x000f620000000800 */
[C---:B------:R-:W-:Y:S01]  /*73b0*/  FMUL.FTZ R48, R165.reuse, R48 ;  /* 0x00000030a5307220 */ /* 0x040fe20000410000 */
[----:B---3--:R-:W-:Y:S01]  /*73c0*/  F2FP.F16.F32.PACK_AB R162, R200, R201 ;  /* 0x000000c9c8a2723e */ /* 0x008fe200000000ff */
[C---:B------:R-:W-:Y:S07]  /*73d0*/  FMUL.FTZ R49, R165.reuse, R49 ;  /* 0x00000031a5317220 */ /* 0x040fee0000410000 */
[----:B------:R-:W3:Y:S01]  /*73e0*/  MUFU.EX2 R2, R2 ;  /* 0x0000000200027308 */ /* 0x000ee20000000800 */
[----:B------:R-:W-:Y:S01]  /*73f0*/  LDSM.16.MT88.4 R184, [R171+0x1800] ;  /* 0x00180000abb8783b */ /* 0x000fe20000004200 */
[C---:B------:R-:W-:Y:S01]  /*7400*/  FMUL.FTZ R50, R164.reuse, R50 ;  /* 0x00000032a4327220 */ /* 0x040fe20000410000 */
[C---:B------:R-:W-:Y:S07]  /*7410*/  FMUL.FTZ R51, R164.reuse, R51 ;  /* 0x00000033a4337220 */ /* 0x040fee0000410000 */
[----:B------:R-:W-:Y:S01]  /*7420*/  MUFU.EX2 R196, R196 ;  /* 0x000000c400c47308 */ /* 0x000fe20000000800 */
[----:B------:R-:W-:Y:S01]  /*7430*/  FMUL.FTZ R52, R165, R52 ;  /* 0x00000034a5347220 */ /* 0x000fe20000410000 */
[----:B--2---:R-:W-:Y:S01]  /*7440*/  F2FP.F16.F32.PACK_AB R163, R195, R198 ;  /* 0x000000c6c3a3723e */ /* 0x004fe200000000ff */
[----:B------:R-:W-:Y:S07]  /*7450*/  FMUL.FTZ R53, R165, R53 ;  /* 0x00000035a5357220 */ /* 0x000fee0000410000 */
[----:B------:R-:W2:Y:S01]  /*7460*/  MUFU.EX2 R194, R194 ;  /* 0x000000c200c27308 */ /* 0x000ea20000000800 */
[----:B------:R-:W-:Y:S01]  /*7470*/  FMUL.FTZ R54, R164, R54 ;  /* 0x00000036a4367220 */ /* 0x000fe20000410000 */
[C---:B-----5:R-:W-:Y:S01]  /*7480*/  FMUL.FTZ R12, R3.reuse, R152 ;  /* 0x00000098030c7220 */ /* 0x060fe20000410000 */
[C---:B------:R-:W-:Y:S07]  /*7490*/  FMUL.FTZ R13, R3.reuse, R153 ;  /* 0x00000099030d7220 */ /* 0x040fee0000410000 */
[----:B------:R-:W-:Y:S01]  /*74a0*/  MUFU.EX2 R193, R193 ;  /* 0x000000c100c17308 */ /* 0x000fe20000000800 */
[-C--:B-1----:R-:W-:Y:S09]  /*74b0*/  HMMA.16816.F32 R4, R160, R172.reuse, R4 ;  /* 0x000000aca004723c */ /* 0x082ff20000001804 */
[----:B------:R-:W1:Y:S01]  /*74c0*/  MUFU.EX2 R192, R192 ;  /* 0x000000c000c07308 */ /* 0x000e620000000800 */
[C---:B------:R-:W-:Y:S01]  /*74d0*/  FMUL.FTZ R8, R3.reuse, R156 ;  /* 0x0000009c03087220 */ /* 0x040fe20000410000 */
[C---:B------:R-:W-:Y:S08]  /*74e0*/  FMUL.FTZ R9, R3.reuse, R157 ;  /* 0x0000009d03097220 */ /* 0x040ff00000410000 */
[----:B------:R-:W-:Y:S01]  /*74f0*/  MUFU.EX2 R191, R191 ;  /* 0x000000bf00bf7308 */ /* 0x000fe20000000800 */
[C---:B---3--:R-:W-:Y:S01]  /*7500*/  FMUL.FTZ R10, R2.reuse, R158 ;  /* 0x0000009e020a7220 */ /* 0x048fe20000410000 */
[----:B------:R-:W-:Y:S01]  /*7510*/  FMUL.FTZ R11, R2, R159 ;  /* 0x0000009f020b7220 */ /* 0x000fe20000410000 */
[----:B--2---:R-:W-:Y:S07]  /*7520*/  F2FP.F16.F32.PACK_AB R156, R194, R196 ;  /* 0x000000c4c29c723e */ /* 0x004fee00000000ff */
[----:B------:R-:W2:Y:S01]  /*7530*/  MUFU.EX2 R190, R190 ;  /* 0x000000be00be7308 */ /* 0x000ea20000000800 */
[C---:B------:R-:W-:Y:S01]  /*7540*/  FMUL.FTZ R14, R2.reuse, R154 ;  /* 0x0000009a020e7220 */ /* 0x040fe20000410000 */
[----:B------:R-:W-:Y:S01]  /*7550*/  FMUL.FTZ R15, R2, R155 ;  /* 0x0000009b020f7220 */ /* 0x000fe20000410000 */
[C---:B------:R-:W-:Y:S07]  /*7560*/  FMUL.FTZ R40, R3.reuse, R40 ;  /* 0x0000002803287220 */ /* 0x040fee0000410000 */
[----:B------:R-:W-:Y:S01]  /*7570*/  MUFU.EX2 R189, R189 ;  /* 0x000000bd00bd7308 */ /* 0x000fe20000000800 */
[----:B------:R-:W3:Y:S01]  /*7580*/  LDSM.16.MT88.4 R152, [R170] ;  /* 0x00000000aa98783b */ /* 0x000ee20000004200 */
[----:B-1----:R-:W-:Y:S01]  /*7590*/  F2FP.F16.F32.PACK_AB R158, R192, R193 ;  /* 0x000000c1c09e723e */ /* 0x002fe200000000ff */
[C---:B------:R-:W-:Y:S07]  /*75a0*/  FMUL.FTZ R41, R3.reuse, R41 ;  /* 0x0000002903297220 */ /* 0x040fee0000410000 */
[----:B------:R-:W1:Y:S01]  /*75b0*/  MUFU.EX2 R188, R188 ;  /* 0x000000bc00bc7308 */ /* 0x000e620000000800 */
[C---:B------:R-:W-:Y:S01]  /*75c0*/  FMUL.FTZ R42, R2.reuse, R42 ;  /* 0x0000002a022a7220 */ /* 0x040fe20000410000 */
[C---:B------:R-:W-:Y:S01]  /*75d0*/  FMUL.FTZ R43, R2.reuse, R43 ;  /* 0x0000002b022b7220 */ /* 0x040fe20000410000 */
[C---:B------:R-:W-:Y:S01]  /*75e0*/  FMUL.FTZ R44, R3.reuse, R44 ;  /* 0x0000002c032c7220 */ /* 0x040fe20000410000 */
[C---:B------:R-:W-:Y:S01]  /*75f0*/  FMUL.FTZ R45, R3.reuse, R45 ;  /* 0x0000002d032d7220 */ /* 0x040fe20000410000 */
[----:B------:R-:W-:Y:S01]  /*7600*/  FMUL.FTZ R46, R2, R46 ;  /* 0x0000002e022e7220 */ /* 0x000fe20000410000 */
[----:B--2---:R-:W-:Y:S01]  /*7610*/  F2FP.F16.F32.PACK_AB R157, R190, R191 ;  /* 0x000000bfbe9d723e */ /* 0x004fe200000000ff */
[----:B------:R-:W-:Y:S01]  /*7620*/  FMUL.FTZ R47, R2, R47 ;  /* 0x0000002f022f7220 */ /* 0x000fe20000410000 */
[----:B------:R-:W-:Y:S01]  /*7630*/  FMUL.FTZ R55, R164, R55 ;  /* 0x00000037a4377220 */ /* 0x000fe20000410000 */
[C---:B------:R-:W-:Y:S01]  /*7640*/  FMUL.FTZ R56, R3.reuse, R56 ;  /* 0x0000003803387220 */ /* 0x040fe20000410000 */
[C---:B------:R-:W-:Y:S01]  /*7650*/  FMUL.FTZ R57, R3.reuse, R57 ;  /* 0x0000003903397220 */ /* 0x040fe20000410000 */
[C---:B------:R-:W-:Y:S01]  /*7660*/  FMUL.FTZ R58, R2.reuse, R58 ;  /* 0x0000003a023a7220 */ /* 0x040fe20000410000 */
[----:B------:R-:W-:Y:S01]  /*7670*/  FMUL.FTZ R59, R2, R59 ;  /* 0x0000003b023b7220 */ /* 0x000fe20000410000 */
[C---:B------:R-:W-:Y:S01]  /*7680*/  FMUL.FTZ R60, R3.reuse, R60 ;  /* 0x0000003c033c7220 */ /* 0x040fe20000410000 */
[----:B-1----:R-:W-:Y:S01]  /*7690*/  F2FP.F16.F32.PACK_AB R159, R188, R189 ;  /* 0x000000bdbc9f723e */ /* 0x002fe200000000ff */
[----:B------:R-:W-:Y:S01]  /*76a0*/  FMUL.FTZ R61, R3, R61 ;  /* 0x0000003d033d7220 */ /* 0x000fe20000410000 */
[C---:B------:R-:W-:Y:S01]  /*76b0*/  FMUL.FTZ R62, R2.reuse, R62 ;  /* 0x0000003e023e7220 */ /* 0x040fe20000410000 */
[----:B------:R-:W-:Y:S01]  /*76c0*/  FMUL.FTZ R63, R2, R63 ;  /* 0x0000003f023f7220 */ /* 0x000fe20000410000 */
[C---:B------:R-:W-:Y:S01]  /*76d0*/  FMUL.FTZ R64, R165.reuse, R64 ;  /* 0x00000040a5407220 */ /* 0x040fe20000410000 */
[C---:B------:R-:W-:Y:S01]  /*76e0*/  FMUL.FTZ R65, R165.reuse, R65 ;  /* 0x00000041a5417220 */ /* 0x040fe20000410000 */
        /* <DEDUP_REMOVED lines=11> */
[C---:B------:R-:W-:Y:S01]  /*77a0*/  FMUL.FTZ R73, R3.reuse, R73 ;  /* 0x0000004903497220 */ /* 0x040fe20000410000 */
[C---:B------:R-:W-:Y:S01]  /*77b0*/  FMUL.FTZ R74, R2.reuse, R74 ;  /* 0x0000004a024a7220 */ /* 0x040fe20000410000 */
[C---:B------:R-:W-:Y:S01]  /*77c0*/  FMUL.FTZ R75, R2.reuse, R75 ;  /* 0x0000004b024b7220 */ /* 0x040fe20000410000 */
[C---:B------:R-:W-:Y:S01]  /*77d0*/  HMMA.16816.F32 R16, R160.reuse, R174, R16 ;  /* 0x000000aea010723c */ /* 0x040fe20000001810 */
[----:B------:R-:W-:Y:S03]  /*77e0*/  LDSM.16.MT88.4 R172, [R212+0x800] ;  /* 0x00080000d4ac783b */ /* 0x000fe60000004200 */
        /* <DEDUP_REMOVED lines=18> */
[C---:B------:R-:W-:Y:S01]  /*7910*/  FMUL.FTZ R91, R2.reuse, R91 ;  /* 0x0000005b025b7220 */ /* 0x040fe20000410000 */
[C---:B------:R-:W-:Y:S01]  /*7920*/  FMUL.FTZ R92, R3.reuse, R92 ;  /* 0x0000005c035c7220 */ /* 0x040fe20000410000 */
[----:B------:R-:W-:Y:S01]  /*7930*/  FMUL.FTZ R93, R3, R93 ;  /* 0x0000005d035d7220 */ /* 0x000fe20000410000 */
[C---:B------:R-:W-:Y:S01]  /*7940*/  HMMA.16816.F32 R48, R160.reuse, R178, R48 ;  /* 0x000000b2a030723c */ /* 0x040fe20000001830 */
[----:B------:R-:W-:Y:S03]  /*7950*/  LDSM.16.MT88.4 R176, [R219+0xb800] ;  /* 0x00b80000dbb0783b */ /* 0x000fe60000004200 */
[C---:B------:R-:W-:Y:S01]  /*7960*/  FMUL.FTZ R94, R2.reuse, R94 ;  /* 0x0000005e025e7220 */ /* 0x040fe20000410000 */
[----:B------:R-:W-:Y:S01]  /*7970*/  FMUL.FTZ R95, R2, R95 ;  /* 0x0000005f025f7220 */ /* 0x000fe20000410000 */
[C---:B------:R-:W-:Y:S01]  /*7980*/  FMUL.FTZ R96, R165.reuse, R96 ;  /* 0x00000060a5607220 */ /* 0x040fe20000410000 */
[C---:B------:R-:W-:Y:S01]  /*7990*/  FMUL.FTZ R97, R165.reuse, R97 ;  /* 0x00000061a5617220 */ /* 0x040fe20000410000 */
[-C--:B----4-:R-:W-:Y:S03]  /*79a0*/  HMMA.16816.F32 R52, R160, R148.reuse, R52 ;  /* 0x00000094a034723c */ /* 0x090fe60000001834 */
        /* <DEDUP_REMOVED lines=43> */
[--C-:B------:R-:W-:Y:S01]  /*7c60*/  FFMA.FTZ R203, R21, UR4, -R182.reuse ;  /* 0x0000000415cb7c23 */ /* 0x100fe200080108b6 */
[----:B------:R-:W-:Y:S01]  /*7c70*/  FMUL.FTZ R21, R165, R145 ;  /* 0x00000091a5157220 */ /* 0x000fe20000410000 */
[--C-:B------:R-:W-:Y:S01]  /*7c80*/  FFMA.FTZ R206, R22, UR4, -R183.reuse ;  /* 0x0000000416ce7c23 */ /* 0x100fe200080108b7 */
[-C--:B-1----:R-:W-:Y:S03]  /*7c90*/  HMMA.16816.F32 R84, R160, R148.reuse, R84 ;  /* 0x00000094a054723c */ /* 0x082fe60000001854 */
[C---:B------:R-:W-:Y:S01]  /*7ca0*/  FMUL.FTZ R22, R164.reuse, R146 ;  /* 0x00000092a4167220 */ /* 0x040fe20000410000 */
[----:B------:R-:W-:Y:S01]  /*7cb0*/  FFMA.FTZ R205, R23, UR4, -R183 ;  /* 0x0000000417cd7c23 */ /* 0x000fe200080108b7 */
[----:B------:R-:W-:Y:S01]  /*7cc0*/  FMUL.FTZ R23, R164, R147 ;  /* 0x00000093a4177220 */ /* 0x000fe20000410000 */
[----:B------:R-:W-:Y:S01]  /*7cd0*/  FFMA.FTZ R207, R32, UR4, -R182 ;  /* 0x0000000420cf7c23 */ /* 0x000fe200080108b6 */
[--C-:B------:R-:W-:Y:S01]  /*7ce0*/  FFMA.FTZ R224, R24, UR4, -R181.reuse ;  /* 0x0000000418e07c23 */ /* 0x100fe200080108b5 */
[C---:B------:R-:W-:Y:S01]  /*7cf0*/  HMMA.16816.F32 R88, R156.reuse, R148, R88 ;  /* 0x000000949c58723c */ /* 0x040fe20000001858 */
[----:B------:R-:W-:Y:S03]  /*7d00*/  MUFU.EX2 R203, R203 ;  /* 0x000000cb00cb7308 */ /* 0x000fe60000000800 */
[--C-:B------:R-:W-:Y:S01]  /*7d10*/  FFMA.FTZ R211, R25, UR4, -R181.reuse ;  /* 0x0000000419d37c23 */ /* 0x100fe200080108b5 */
[----:B------:R-:W-:Y:S01]  /*7d20*/  FFMA.FTZ R181, R29, UR4, -R181 ;  /* 0x000000041db57c23 */ /* 0x000fe200080108b5 */
[--C-:B------:R-:W-:Y:S01]  /*7d30*/  FFMA.FTZ R251, R27, UR4, -R180.reuse ;  /* 0x000000041bfb7c23 */ /* 0x100fe200080108b4 */
[--C-:B------:R-:W-:Y:S01]  /*7d40*/  FFMA.FTZ R209, R34, UR4, -R183.reuse ;  /* 0x0000000422d17c23 */ /* 0x100fe200080108b7 */
[-C--:B------:R-:W-:Y:S03]  /*7d50*/  HMMA.16816.F32 R92, R156, R150.reuse, R92 ;  /* 0x000000969c5c723c */ /* 0x080fe6000000185c */
[----:B------:R-:W-:Y:S01]  /*7d60*/  MUFU.EX2 R225, R181 ;  /* 0x000000b500e17308 */ /* 0x000fe20000000800 */
[----:B------:R-:W-:Y:S01]  /*7d70*/  FFMA.FTZ R183, R35, UR4, -R183 ;  /* 0x0000000423b77c23 */ /* 0x000fe200080108b7 */
[----:B------:R-:W-:Y:S01]  /*7d80*/  FMUL.FTZ R32, R3, R140 ;  /* 0x0000008c03207220 */ /* 0x000fe20000410000 */
[--C-:B------:R-:W-:Y:S01]  /*7d90*/  FFMA.FTZ R140, R26, UR4, -R180.reuse ;  /* 0x000000041a8c7c23 */ /* 0x100fe200080108b4 */
[----:B------:R-:W-:Y:S06]  /*7da0*/  FFMA.FTZ R180, R31, UR4, -R180 ;  /* 0x000000041fb47c23 */ /* 0x000fec00080108b4 */
[----:B------:R-:W-:Y:S01]  /*7db0*/  MUFU.EX2 R210, R183 ;  /* 0x000000b700d27308 */ /* 0x000fe20000000800 */
[C---:B------:R-:W-:Y:S01]  /*7dc0*/  HMMA.16816.F32 R96, R160.reuse, R150, R96 ;  /* 0x00000096a060723c */ /* 0x040fe20000001860 */
[----:B------:R-:W1:Y:S08]  /*7dd0*/  LDSM.16.MT88.4 R148, [R171+0x1000] ;  /* 0x00100000ab94783b */ /* 0x000e700000004200 */
[----:B------:R-:W-:Y:S01]  /*7de0*/  MUFU.EX2 R227, R180 ;  /* 0x000000b400e37308 */ /* 0x000fe20000000800 */
[C---:B------:R-:W-:Y:S01]  /*7df0*/  FMUL.FTZ R24, R165.reuse, R136 ;  /* 0x00000088a5187220 */ /* 0x040fe20000410000 */
[----:B------:R-:W-:Y:S01]  /*7e00*/  FMUL.FTZ R25, R165, R137 ;  /* 0x00000089a5197220 */ /* 0x000fe20000410000 */
[C---:B------:R-:W-:Y:S07]  /*7e10*/  FMUL.FTZ R26, R164.reuse, R138 ;  /* 0x0000008aa41a7220 */ /* 0x040fee0000410000 */
[----:B------:R-:W-:Y:S01]  /*7e20*/  MUFU.EX2 R206, R206 ;  /* 0x000000ce00ce7308 */ /* 0x000fe20000000800 */
[-C--:B--2---:R-:W-:Y:S01]  /*7e30*/  HMMA.16816.F32 R100, R160, R152.reuse, R100 ;  /* 0x00000098a064723c */ /* 0x084fe20000001864 */
[----:B------:R-:W-:Y:S08]  /*7e40*/  LDSM.16.MT88.4 R28, [R171+0x800] ;  /* 0x00080000ab1c783b */ /* 0x000ff00000004200 */
[----:B------:R-:W2:Y:S01]  /*7e50*/  MUFU.EX2 R205, R205 ;  /* 0x000000cd00cd7308 */ /* 0x000ea20000000800 */
[----:B------:R-:W-:Y:S01]  /*7e60*/  FMUL.FTZ R27, R164, R139 ;  /* 0x0000008ba41b7220 */ /* 0x000fe20000410000 */
[C---:B------:R-:W-:Y:S01]  /*7e70*/  FMUL.FTZ R34, R2.reuse, R142 ;  /* 0x0000008e02227220 */ /* 0x040fe20000410000 */
[C---:B------:R-:W-:Y:S07]  /*7e80*/  FMUL.FTZ R35, R2.reuse, R143 ;  /* 0x0000008f02237220 */ /* 0x040fee0000410000 */
[----:B------:R-:W-:Y:S01]  /*7e90*/  MUFU.EX2 R207, R207 ;  /* 0x000000cf00cf7308 */ /* 0x000fe20000000800 */
[C---:B------:R-:W-:Y:S09]  /*7ea0*/  HMMA.16816.F32 R104, R156.reuse, R152, R104 ;  /* 0x000000989c68723c */ /* 0x040ff20000001868 */
[----:B------:R-:W3:Y:S01]  /*7eb0*/  MUFU.EX2 R209, R209 ;  /* 0x000000d100d17308 */ /* 0x000ee20000000800 */
[C---:B------:R-:W-:Y:S01]  /*7ec0*/  FMUL.FTZ R132, R3.reuse, R132 ;  /* 0x0000008403847220 */ /* 0x040fe20000410000 */
[----:B------:R-:W-:Y:S01]  /*7ed0*/  FMUL.FTZ R133, R3, R133 ;  /* 0x0000008503857220 */ /* 0x000fe20000410000 */
[C---:B------:R-:W-:Y:S01]  /*7ee0*/  FMUL.FTZ R134, R2.reuse, R134 ;  /* 0x0000008602867220 */ /* 0x040fe20000410000 */
[----:B------:R-:W-:Y:S01]  /*7ef0*/  FMUL.FTZ R135, R2, R135 ;  /* 0x0000008702877220 */ /* 0x000fe20000410000 */
[-C--:B------:R-:W-:Y:S05]  /*7f00*/  HMMA.16816.F32 R108, R156, R154.reuse, R108 ;  /* 0x0000009a9c6c723c */ /* 0x080fea000000186c */
[----:B------:R-:W-:Y:S01]  /*7f10*/  MUFU.EX2 R224, R224 ;  /* 0x000000e000e07308 */ /* 0x000fe20000000800 */
[----:B--2---:R-:W-:Y:S01]  /*7f20*/  F2FP.F16.F32.PACK_AB R137, R205, R206 ;  /* 0x000000cecd89723e */ /* 0x004fe200000000ff */
[----:B------:R-:W-:Y:S01]  /*7f30*/  FFMA.FTZ R204, R165, R250, R204 ;  /* 0x000000faa5cc7223 */ /* 0x000fe200000100cc */
[----:B------:R-:W-:Y:S07]  /*7f40*/  F2FP.F16.F32.PACK_AB R142, R225, R222 ;  /* 0x000000dee18e723e */ /* 0x000fee00000000ff */
[----:B------:R-:W-:Y:S01]  /*7f50*/  MUFU.EX2 R211, R211 ;  /* 0x000000d300d37308 */ /* 0x000fe20000000800 */
[----:B------:R-:W-:Y:S01]  /*7f60*/  F2FP.F16.F32.PACK_AB R143, R227, R252 ;  /* 0x000000fce38f723e */ /* 0x000fe200000000ff */
[C---:B------:R-:W-:Y:S01]  /*7f70*/  HMMA.16816.F32 R112, R160.reuse, R154, R112 ;  /* 0x0000009aa070723c */ /* 0x040fe20000001870 */
[----:B------:R2:W4:Y:S07]  /*7f80*/  LDSM.16.MT88.4 R152, [R170+0x1000] ;  /* 0x00100000aa98783b */ /* 0x00052e0000004200 */
[----:B------:R-:W-:Y:S01]  /*7f90*/  MUFU.EX2 R251, R251 ;  /* 0x000000fb00fb7308 */ /* 0x000fe20000000800 */
[----:B---3--:R-:W-:Y:S01]  /*7fa0*/  F2FP.F16.F32.PACK_AB R139, R210, R209 ;  /* 0x000000d1d28b723e */ /* 0x008fe200000000ff */
[----:B------:R-:W-:Y:S01]  /*7fb0*/  FFMA.FTZ R199, R164, R249, R199 ;  /* 0x000000f9a4c77223 */ /* 0x000fe200000100c7 */
[----:B------:R-:W-:Y:S01]  /*7fc0*/  ISETP.GT.AND P2, PT, R246, RZ, PT ;  /* 0x000000fff600720c */ /* 0x000fe20003f44270 */
[----:B------:R-:W-:Y:S01]  /*7fd0*/  FFMA.FTZ R196, R3, R248, R196 ;  /* 0x000000f803c47223 */ /* 0x000fe200000100c4 */
[----:B------:R-:W-:Y:S01]  /*7fe0*/  FFMA.FTZ R191, R2, R247, R191 ;  /* 0x000000f702bf7223 */ /* 0x000fe200000100bf */
        /* <DEDUP_REMOVED lines=10> */
[--C-:B--2---:R-:W-:Y:S01]  /*8090*/  FFMA.FTZ R170, R20, UR4, -R182.reuse ;  /* 0x0000000414aa7c23 */ /* 0x104fe200080108b6 */
[-C--:B------:R-:W-:Y:S03]  /*80a0*/  HMMA.16816.F32 R124, R156, R150.reuse, R124 ;  /* 0x000000969c7c723c */ /* 0x080fe6000000187c */
[----:B------:R-:W-:Y:S01]  /*80b0*/  FMUL.FTZ R20, R165, R144 ;  /* 0x00000090a5147220 */ /* 0x000fe20000410000 */
[----:B------:R-:W-:Y:S01]  /*80c0*/  FFMA.FTZ R182, R33, UR4, -R182 ;  /* 0x0000000421b67c23 */ /* 0x000fe200080108b6 */
[----:B------:R-:W-:Y:S01]  /*80d0*/  LDSM.16.MT88.4 R144, [R215+0xa800] ;  /* 0x00a80000d790783b */ /* 0x000fe20000004200 */
[----:B------:R-:W1:Y:S01]  /*80e0*/  MUFU.EX2 R170, R170 ;  /* 0x000000aa00aa7308 */ /* 0x000e620000000800 */
[----:B------:R-:W-:Y:S01]  /*80f0*/  FMUL.FTZ R33, R3, R141 ;  /* 0x0000008d03217220 */ /* 0x000fe20000410000 */
[C---:B------:R-:W-:Y:S08]  /*8100*/  HMMA.16816.F32 R128, R160.reuse, R150, R128 ;  /* 0x00000096a080723c */ /* 0x040ff00000001880 */
[----:B------:R2:W3:Y:S01]  /*8110*/  MUFU.EX2 R208, R182 ;  /* 0x000000b600d07308 */ /* 0x0004e20000000800 */
[----:B------:R-:W-:Y:S01]  /*8120*/  FADD.FTZ R201, R200, R201 ;  /* 0x000000c9c8c97221 */ /* 0x000fe20000010000 */
[----:B------:R-:W5:Y:S01]  /*8130*/  LDSM.16.MT88.4 R148, [R219+0xa800] ;  /* 0x00a80000db94783b */ /* 0x000f620000004200 */
[----:B------:R-:W-:Y:S01]  /*8140*/  FADD.FTZ R195, R195, R198 ;  /* 0x000000c6c3c37221 */ /* 0x000fe20000010000 */
[----:B------:R-:W-:Y:S01]  /*8150*/  FADD.FTZ R193, R192, R193 ;  /* 0x000000c1c0c17221 */ /* 0x000fe20000010000 */
[-C--:B----4-:R-:W-:Y:S03]  /*8160*/  HMMA.16816.F32 R20, R160, R152.reuse, R20 ;  /* 0x00000098a014723c */ /* 0x090fe60000001814 */
[----:B------:R-:W-:Y:S01]  /*8170*/  FADD.FTZ R189, R188, R189 ;  /* 0x000000bdbcbd7221 */ /* 0x000fe20000010000 */
[C---:B-1----:R-:W-:Y:S01]  /*8180*/  F2FP.F16.F32.PACK_AB R136, R203.reuse, R170 ;  /* 0x000000aacb88723e */ /* 0x042fe200000000ff */
[----:B------:R-:W-:Y:S01]  /*8190*/  FADD.FTZ R170, R170, R201 ;  /* 0x000000c9aaaa7221 */ /* 0x000fe20000010000 */
[----:B------:R-:W-:Y:S01]  /*81a0*/  IADD3 R246, PT, PT, R246, -0x1, RZ ;  /* 0xfffffffff6f67810 */ /* 0x000fe20007ffe0ff */
[----:B------:R-:W-:Y:S01]  /*81b0*/  FADD.FTZ R206, R206, R195 ;  /* 0x000000c3cece7221 */ /* 0x000fe20000010000 */
[C---:B------:R-:W-:Y:S01]  /*81c0*/  HMMA.16816.F32 R132, R156.reuse, R152, R132 ;  /* 0x000000989c84723c */ /* 0x040fe20000001884 */
[----:B------:R-:W1:Y:S01]  /*81d0*/  MUFU.EX2 R153, R140 ;  /* 0x0000008c00997308 */ /* 0x000e620000000800 */
[----:B--2---:R-:W2:Y:S02]  /*81e0*/  LDSM.16.MT88.4 R180, [R215+0xb800] ;  /* 0x00b80000d7b4783b */ /* 0x004ea40000004200 */
[----:B---3--:R-:W-:Y:S01]  /*81f0*/  F2FP.F16.F32.PACK_AB R138, R208, R207 ;  /* 0x000000cfd08a723e */ /* 0x008fe200000000ff */
[----:B------:R-:W-:Y:S01]  /*8200*/  FADD.FTZ R170, R203, R170 ;  /* 0x000000aacbaa7221 */ /* 0x000fe20000010000 */
[----:B------:R-:W-:Y:S01]  /*8210*/  MOV R165, R166 ;  /* 0x000000a600a57202 */ /* 0x000fe20000000f00 */
[----:B------:R-:W-:Y:S01]  /*8220*/  FADD.FTZ R206, R205, R206 ;  /* 0x000000cecdce7221 */ /* 0x000fe20000010000 */
[-C--:B------:R-:W-:Y:S03]  /*8230*/  HMMA.16816.F32 R32, R156, R154.reuse, R32 ;  /* 0x0000009a9c20723c */ /* 0x080fe60000001820 */
[----:B------:R-:W-:Y:S01]  /*8240*/  FADD.FTZ R207, R207, R170 ;  /* 0x000000aacfcf7221 */ /* 0x000fe20000010000 */
[----:B------:R-:W-:Y:S01]  /*8250*/  FADD.FTZ R209, R209, R206 ;  /* 0x000000ced1d17221 */ /* 0x000fe20000010000 */
[----:B------:R-:W-:Y:S02]  /*8260*/  MOV R164, R167 ;  /* 0x000000a700a47202 */ /* 0x000fe40000000f00 */
[----:B-1----:R-:W-:Y:S01]  /*8270*/  MOV R171, R153 ;  /* 0x0000009900ab7202 */ /* 0x002fe20000000f00 */
[----:B------:R-:W-:Y:S04]  /*8280*/  HMMA.16816.F32 R24, R160, R154, R24 ;  /* 0x0000009aa018723c */ /* 0x000fe80000001818 */
[----:B------:R-:W-:Y:S01]  /*8290*/  F2FP.F16.F32.PACK_AB R140, R211, R224 ;  /* 0x000000e0d38c723e */ /* 0x000fe200000000ff */
[----:B------:R-:W-:Y:S01]  /*82a0*/  FADD.FTZ R224, R224, R193 ;  /* 0x000000c1e0e07221 */ /* 0x000fe20000010000 */
[----:B------:R-:W-:Y:S01]  /*82b0*/  F2FP.F16.F32.PACK_AB R141, R251, R171 ;  /* 0x000000abfb8d723e */ /* 0x000fe200000000ff */
[----:B------:R-:W-:Y:S01]  /*82c0*/  FADD.FTZ R2, R171, R189 ;  /* 0x000000bdab027221 */ /* 0x000fe20000010000 */
[----:B------:R-:W-:Y:S01]  /*82d0*/  FADD.FTZ R250, R208, R207 ;  /* 0x000000cfd0fa7221 */ /* 0x000fe20000010000 */
[----:B------:R-:W-:Y:S01]  /*82e0*/  FADD.FTZ R211, R211, R224 ;  /* 0x000000e0d3d37221 */ /* 0x000fe20000010000 */
[----:B------:R-:W-:Y:S01]  /*82f0*/  FADD.FTZ R249, R210, R209 ;  /* 0x000000d1d2f97221 */ /* 0x000fe20000010000 */
[----:B------:R-:W-:Y:S01]  /*8300*/  FADD.FTZ R251, R251, R2 ;  /* 0x00000002fbfb7221 */ /* 0x000fe20000010000 */
[----:B------:R-:W-:Y:S01]  /*8310*/  MOV R3, R168 ;  /* 0x000000a800037202 */ /* 0x000fe20000000f00 */
[-C--:B-----5:R-:W-:Y:S01]  /*8320*/  HMMA.16816.F32 R160, R136, R148.reuse, R4 ;  /* 0x0000009488a0723c */ /* 0x0a0fe20000001804 */
[----:B------:R-:W1:Y:S04]  /*8330*/  LDSM.16.MT88.4 R4, [R212+0x1800] ;  /* 0x00180000d404783b */ /* 0x000e680000004200 */
[----:B------:R-:W-:Y:S01]  /*8340*/  FADD.FTZ R222, R222, R211 ;  /* 0x000000d3dede7221 */ /* 0x000fe20000010000 */
[----:B------:R-:W-:Y:S01]  /*8350*/  FADD.FTZ R252, R252, R251 ;  /* 0x000000fbfcfc7221 */ /* 0x000fe20000010000 */
[----:B------:R-:W-:Y:S01]  /*8360*/  MOV R2, R169 ;  /* 0x000000a900027202 */ /* 0x000fe20000000f00 */
        /* <DEDUP_REMOVED lines=35> */
.L_x_1243:
[----:B------:R-:W1:Y:S01]  /*85a0*/  SHFL.BFLY PT, R3, R250, 0x2, 0x1f ;  /* 0x0c401f00fa037f89 */ /* 0x000e6200000e0000 */
[----:B------:R-:W-:Y:S01]  /*85b0*/  SHF.L.U32 R8, R237, 0x4, RZ ;  /* 0x00000004ed087819 */ /* 0x000fe200000006ff */
[----:B------:R-:W2:Y:S01]  /*85c0*/  S2UR UR4, SR_CgaCtaId ;  /* 0x00000000000479c3 */ /* 0x000ea20000008800 */
[----:B------:R-:W-:Y:S01]  /*85d0*/  UMOV UR5, 0x400 ;  /* 0x0000040000057882 */ /* 0x000fe20000000000 */
[----:B------:R-:W3:Y:S01]  /*85e0*/  SHFL.BFLY PT, R0, R249, 0x2, 0x1f ;  /* 0x0c401f00f9007f89 */ /* 0x000ee200000e0000 */
[----:B------:R-:W-:Y:S02]  /*85f0*/  LOP3.LUT R8, R8, 0x1c0, RZ, 0xc0, !PT ;  /* 0x000001c008087812 */ /* 0x000fe400078ec0ff */
[----:B------:R-:W-:Y:S01]  /*8600*/  ISETP.NE.AND P6, PT, R236, -0x1, PT ;  /* 0xffffffffec00780c */ /* 0x000fe20003fc5270 */
[----:B------:R-:W4:Y:S02]  /*8610*/  SHFL.BFLY PT, R7, R248, 0x2, 0x1f ;  /* 0x0c401f00f8077f89 */ /* 0x000f2400000e0000 */
[----:B------:R-:W4:Y:S02]  /*8620*/  LDC.U8 R16, c[0x0][0x548] ;  /* 0x00015200ff107b82 */ /* 0x000f240000000000 */
[----:B------:R-:W5:Y:S01]  /*8630*/  SHFL.BFLY PT, R2, R247, 0x2, 0x1f ;  /* 0x0c401f00f7027f89 */ /* 0x000f6200000e0000 */
        /* <DEDUP_REMOVED lines=19> */
[----:B------:R-:W-:Y:S01]  /*8770*/  MOV R8, 0x10 ;  /* 0x0000001000087802 */ /* 0x000fe20000000f00 */
[----:B------:R-:W2:Y:S01]  /*8780*/  MUFU.RCP R7, R4 ;  /* 0x0000000400077308 */ /* 0x000ea20000001000 */
[----:B------:R-:W-:Y:S02]  /*8790*/  LOP3.LUT R2, R2, R3, RZ, 0xfc, !PT ;  /* 0x0000000302027212 */ /* 0x000fe400078efcff */
[----:B------:R-:W-:Y:S02]  /*87a0*/  FSETP.NE.FTZ.AND P1, PT, R0, RZ, PT ;  /* 0x000000ff0000720b */ /* 0x000fe40003f35000 */
[----:B------:R-:W-:Y:S02]  /*87b0*/  FSETP.NE.FTZ.AND P4, PT, R6, RZ, PT ;  /* 0x000000ff0600720b */ /* 0x000fe40003f95000 */
[----:B------:R-:W-:Y:S01]  /*87c0*/  FSETP.NE.FTZ.AND P3, PT, R4, RZ, PT ;  /* 0x000000ff0400720b */ /* 0x000fe20003f75000 */
[----:B------:R-:W3:Y:S01]  /*87d0*/  MUFU.RCP R5, R0 ;  /* 0x0000000000057308 */ /* 0x000ee20000001000 */
[----:B------:R-:W-:-:S02]  /*87e0*/  SEL R8, R8, 0xfffffff0, !P0 ;  /* 0xfffffff008087807 */ /* 0x000fc40004000000 */
[----:B------:R-:W-:Y:S02]  /*87f0*/  LOP3.LUT P0, RZ, R237, 0x8, RZ, 0xc0, !PT ;  /* 0x00000008edff7812 */ /* 0x000fe4000780c0ff */
[----:B------:R-:W-:Y:S02]  /*8800*/  FSETP.NE.FTZ.AND P2, PT, R13, RZ, PT ;  /* 0x000000ff0d00720b */ /* 0x000fe40003f55000 */
[----:B-1----:R-:W-:Y:S01]  /*8810*/  FSEL R9, R9, 1, P4 ;  /* 0x3f80000009097808 */ /* 0x002fe20002000000 */
[----:B------:R-:W1:Y:S01]  /*8820*/  MUFU.RCP R3, R13 ;  /* 0x0000000d00037308 */ /* 0x000e620000001000 */
[----:B------:R-:W-:Y:S01]  /*8830*/  LEA R11, R2, UR4, 0x1 ;  /* 0x00000004020b7c11 */ /* 0x000fe2000f8e08ff */
[----:B------:R-:W4:Y:S01]  /*8840*/  @P4 LDC R20, c[0x0][0x458] ;  /* 0x00011600ff144b82 */ /* 0x000f220000000800 */
[----:B--2---:R-:W-:Y:S01]  /*8850*/  FSEL R7, R7, 1, P3 ;  /* 0x3f80000007077808 */ /* 0x004fe20001800000 */
[C---:B------:R-:W-:Y:S01]  /*8860*/  FMUL.FTZ R160, R9.reuse, R160 ;  /* 0x000000a009a07220 */ /* 0x040fe20000410000 */
[----:B------:R-:W-:Y:S01]  /*8870*/  SEL R214, R214, 0xffffffe0, !P0 ;  /* 0xffffffe0d6d67807 */ /* 0x000fe20004000000 */
[----:B------:R-:W-:Y:S01]  /*8880*/  FMUL.FTZ R161, R9, R161 ;  /* 0x000000a109a17220 */ /* 0x000fe20000410000 */
[----:B------:R-:W-:Y:S01]  /*8890*/  LOP3.LUT P0, RZ, R237, 0x10, RZ, 0xc0, !PT ;  /* 0x00000010edff7812 */ /* 0x000fe2000780c0ff */
[C---:B------:R-:W-:Y:S01]  /*88a0*/  FMUL.FTZ R162, R7.reuse, R162 ;  /* 0x000000a207a27220 */ /* 0x040fe20000410000 */
[----:B------:R-:W-:Y:S01]  /*88b0*/  FMUL.FTZ R163, R7, R163 ;  /* 0x000000a307a37220 */ /* 0x000fe20000410000 */
[----:B---3--:R-:W-:Y:S01]  /*88c0*/  FSEL R5, R5, 1, P1 ;  /* 0x3f80000005057808 */ /* 0x008fe20000800000 */
[----:B------:R-:W2:Y:S01]  /*88d0*/  LDC.U8 R2, c[0x0][0x549] ;  /* 0x00015240ff027b82 */ /* 0x000ea20000000000 */
        /* <DEDUP_REMOVED lines=70> */
[C---:B------:R-:W-:Y:S01]  /*8d40*/  FMUL.FTZ R66, R7.reuse, R66 ;  /* 0x0000004207427220 */ /* 0x040fe20000410000 */
[----:B------:R-:W-:Y:S01]  /*8d50*/  FMUL.FTZ R67, R7, R67 ;  /* 0x0000004307437220 */ /* 0x000fe20000410000 */
[----:B------:R-:W-:Y:S01]  /*8d60*/  F2FP.F16.F32.PACK_AB R36, R37, R36 ;  /* 0x000000242524723e */ /* 0x000fe200000000ff */
[----:B------:R-:W-:Y:S01]  /*8d70*/  FMUL.FTZ R56, R3, R56 ;  /* 0x0000003803387220 */ /* 0x000fe20000410000 */
[----:B------:R-:W-:Y:S01]  /*8d80*/  F2FP.F16.F32.PACK_AB R38, R39, R38 ;  /* 0x000000262726723e */ /* 0x000fe200000000ff */
[----:B------:R-:W-:Y:S01]  /*8d90*/  FMUL.FTZ R57, R3, R57 ;  /* 0x0000003903397220 */ /* 0x000fe20000410000 */
[----:B------:R-:W-:Y:S01]  /*8da0*/  IADD3 R19, PT, PT, R11, 0x40, RZ ;  /* 0x000000400b137810 */ /* 0x000fe20007ffe0ff */
[----:B------:R-:W-:Y:S01]  /*8db0*/  STS [R11], R160 ;  /* 0x000000a00b007388 */ /* 0x000fe20000000800 */
[----:B------:R-:W-:Y:S01]  /*8dc0*/  F2FP.F16.F32.PACK_AB R48, R49, R48 ;  /* 0x000000303130723e */ /* 0x000fe200000000ff */
[----:B------:R-:W-:Y:S01]  /*8dd0*/  FMUL.FTZ R60, R3, R60 ;  /* 0x0000003c033c7220 */ /* 0x000fe20000410000 */
[----:B------:R-:W-:Y:S01]  /*8de0*/  F2FP.F16.F32.PACK_AB R50, R51, R50 ;  /* 0x000000323332723e */ /* 0x000fe200000000ff */
[----:B------:R-:W-:Y:S01]  /*8df0*/  STS [R11+0x400], R162 ;  /* 0x000400a20b007388 */ /* 0x000fe20000000800 */
[C---:B------:R-:W-:Y:S01]  /*8e00*/  IADD3 R17, PT, PT, R8.reuse, R15, RZ ;  /* 0x0000000f08117210 */ /* 0x040fe20007ffe0ff */
        /* <DEDUP_REMOVED lines=28> */
[----:B------:R-:W-:Y:S01]  /*8fd0*/  IADD3 R21, PT, PT, R8, R19, RZ ;  /* 0x0000001308157210 */ /* 0x000fe20007ffe0ff */
        /* <DEDUP_REMOVED lines=43> */
[----:B--2---:R-:W-:Y:S01]  /*9290*/  ISETP.NE.AND P5, PT, R2, RZ, PT ;  /* 0x000000ff0200720c */ /* 0x004fe20003fa5270 */
        /* <DEDUP_REMOVED lines=18> */
[----:B------:R-:W-:Y:S01]  /*93c0*/  STS [R23], R68 ;  /* 0x0000004417007388 */ /* 0x000fe20000000800 */
[----:B------:R-:W-:Y:S01]  /*93d0*/  F2FP.F16.F32.PACK_AB R94, R95, R94 ;  /* 0x0000005e5f5e723e */ /* 0x000fe200000000ff */
[----:B------:R-:W1:Y:S01]  /*93e0*/  @P5 LDC R14, c[0x0][0x430] ;  /* 0x00010c00ff0e5b82 */ /* 0x000e620000000800 */
        /* <DEDUP_REMOVED lines=51> */
[----:B------:R3:W1:Y:S01]  /*9720*/  @P4 MUFU.LG2 R12, R6 ;  /* 0x00000006000c4308 */ /* 0x0006620000000c00 */
[----:B------:R-:W-:Y:S01]  /*9730*/  F2FP.F16.F32.PACK_AB R124, R125, R124 ;  /* 0x0000007c7d7c723e */ /* 0x000fe200000000ff */
[----:B------:R-:W-:Y:S01]  /*9740*/  STS [R5+0x6000], R92 ;  /* 0x0060005c05007388 */ /* 0x000fe20000000800 */
        /* <DEDUP_REMOVED lines=15> */
[----:B------:R-:W-:Y:S01]  /*9840*/  STS [R17+0x4400], R114 ;  /* 0x0044007211007388 */ /* 0x000fe20000000800 */
[----:B--2---:R-:W2:Y:S03]  /*9850*/  @!P6 LDC.64 R10, c[0x0][0x400] ;  /* 0x00010000ff0aeb82 */ /* 0x004ea60000000a00 */
[----:B------:R-:W-:Y:S04]  /*9860*/  STS [R15+0x6000], R104 ;  /* 0x006000680f007388 */ /* 0x000fe80000000800 */
[----:B------:R5:W-:Y:S04]  /*9870*/  STS [R15+0x6400], R106 ;  /* 0x0064006a0f007388 */ /* 0x000be80000000800 */
[----:B------:R-:W-:Y:S04]  /*9880*/  STS [R17+0x6000], R108 ;  /* 0x0060006c11007388 */ /* 0x000fe80000000800 */
[----:B------:R-:W-:Y:S04]  /*9890*/  STS [R17+0x6400], R110 ;  /* 0x0064006e11007388 */ /* 0x000fe80000000800 */
[----:B------:R-:W-:Y:S04]  /*98a0*/  STS [R19+0x4000], R116 ;  /* 0x0040007413007388 */ /* 0x000fe80000000800 */
[----:B------:R-:W-:Y:S01]  /*98b0*/  STS [R19+0x4400], R118 ;  /* 0x0044007613007388 */ /* 0x000fe20000000800 */
[----:B--2---:R-:W-:-:S03]  /*98c0*/  @!P6 IMAD.WIDE.U32 R26, R238, R10, RZ ;  /* 0x0000000aee1ae225 */ /* 0x004fc600078e00ff */
[----:B------:R-:W-:Y:S04]  /*98d0*/  STS [R21+0x4000], R128 ;  /* 0x0040008015007388 */ /* 0x000fe80000000800 */
[----:B------:R-:W-:Y:S01]  /*98e0*/  STS [R21+0x4400], R130 ;  /* 0x0044008215007388 */ /* 0x000fe20000000800 */
[----:B-----5:R-:W1:Y:S03]  /*98f0*/  LDC R15, c[0x0][0x434] ;  /* 0x00010d00ff0f7b82 */ /* 0x020e660000000800 */
        /* <DEDUP_REMOVED lines=12> */
[----:B--2---:R-:W2:Y:S03]  /*99c0*/  @P3 LDC R21, c[0x0][0x458] ;  /* 0x00011600ff153b82 */ /* 0x004ea60000000800 */
[----:B------:R-:W-:Y:S01]  /*99d0*/  STS [R25+0x6400], R142 ;  /* 0x0064008e19007388 */ /* 0x000fe20000000800 */
[----:B------:R-:W1:Y:S03]  /*99e0*/  S2R R17, SR_CTAID.Z ;  /* 0x0000000000117919 */ /* 0x000e660000002700 */
[----:B------:R4:W-:Y:S01]  /*99f0*/  STS [R25+0x6000], R3 ;  /* 0x0060000319007388 */ /* 0x0009e20000000800 */
[----:B-----5:R-:W1:Y:S01]  /*9a00*/  @P6 LDC.64 R8, c[0x0][0x408] ;  /* 0x00010200ff086b82 */ /* 0x020e620000000a00 */
[----:B----4-:R-:W-:Y:S01]  /*9a10*/  @P5 MOV R3, 0x1 ;  /* 0x0000000100035802 */ /* 0x010fe20000000f00 */
[----:B---3--:R-:W-:Y:S06]  /*9a20*/  @P5 BRA `(.L_x_1247) ;  /* 0x0000000000205947 */ /* 0x008fec0003800000 */
[----:B------:R-:W-:Y:S01]  /*9a30*/  ISETP.NE.AND P0, PT, R16, RZ, PT ;  /* 0x000000ff1000720c */ /* 0x000fe20003f05270 */
[----:B------:R-:W3:-:S12]  /*9a40*/  LDC R4, c[0x0][0x3e0] ;  /* 0x0000f800ff047b82 */ /* 0x000ed80000000800 */
[----:B------:R-:W3:Y:S01]  /*9a50*/  @P0 LDC R3, c[0x0][0x454] ;  /* 0x00011500ff030b82 */ /* 0x000ee20000000800 */
[----:B-1----:R-:W-:Y:S02]  /*9a60*/  @P0 MOV R14, 0x1 ;  /* 0x00000001000e0802 */ /* 0x002fe40000000f00 */
[----:B------:R-:W-:-:S05]  /*9a70*/  @!P0 MOV R14, 0x1 ;  /* 0x00000001000e8802 */ /* 0x000fca0000000f00 */
[----:B------:R-:W4:Y:S01]  /*9a80*/  @P0 LDC R2, c[0x0][0x454] ;  /* 0x00011500ff020b82 */ /* 0x000f220000000800 */
[-C--:B---3--:R-:W-:Y:S02]  /*9a90*/  @P0 IMAD R3, R3, R4.reuse, RZ ;  /* 0x0000000403030224 */ /* 0x088fe400078e02ff */
[----:B------:R-:W-:-:S07]  /*9aa0*/  @!P0 IMAD R3, R15, R4, RZ ;  /* 0x000000040f038224 */ /* 0x000fce00078e02ff */
.L_x_1247:
[----:B------:R-:W-:Y:S01]  /*9ab0*/  BAR.SYNC.DEFER_BLOCKING 0x0 ;  /* 0x0000000000007b1d */ /* 0x000fe20000010000 */
[----:B------:R-:W-:Y:S01]  /*9ac0*/  ISETP.NE.AND P0, PT, R236, -0x1, PT ;  /* 0xffffffffec00780c */ /* 0x000fe20003f05270 */
[----:B------:R-:W-:Y:S01]  /*9ad0*/  @P3 FMUL.FTZ R25, R22, 0.69314718246459960938 ;  /* 0x3f31721816193820 */ /* 0x000fe20000410000 */
[----:B------:R-:W-:Y:S01]  /*9ae0*/  ISETP.NE.AND P5, PT, R16, RZ, !P5 ;  /* 0x000000ff1000720c */ /* 0x000fe20006fa5270 */
[----:B------:R-:W-:Y:S02]  /*9af0*/  @!P6 IMAD R16, R238, R11, R27 ;  /* 0x0000000bee10e224 */ /* 0x000fe400078e021b */
[----:B------:R-:W-:Y:S01]  /*9b00*/  @P4 FMUL.FTZ R12, R12, 0.69314718246459960938 ;  /* 0x3f3172180c0c4820 */ /* 0x000fe20000410000 */
[----:B------:R-:W3:Y:S01]  /*9b10*/  @P1 MUFU.LG2 R0, R0 ;  /* 0x0000000000001308 */ /* 0x000ee20000000c00 */
[----:B------:R-:W5:Y:S01]  /*9b20*/  @P2 LDC R10, c[0x0][0x458] ;  /* 0x00011600ff0a2b82 */ /* 0x000f620000000800 */
[----:B-1----:R-:W-:Y:S01]  /*9b30*/  @P6 IMAD.WIDE.U32 R22, R236, R8, RZ ;  /* 0x00000008ec166225 */ /* 0x002fe200078e00ff */
[----:B------:R-:W-:-:S03]  /*9b40*/  MOV R18, 0x7f800000 ;  /* 0x7f80000000127802 */ /* 0x000fc60000000f00 */
[----:B------:R-:W-:Y:S01]  /*9b50*/  @P4 FFMA.FTZ R18, R169, R20, R12 ;  /* 0x00000014a9124223 */ /* 0x000fe2000001000c */
[----:B------:R-:W-:Y:S01]  /*9b60*/  MOV R19, 0x7f800000 ;  /* 0x7f80000000137802 */ /* 0x000fe20000000f00 */
[----:B------:R-:W-:Y:S02]  /*9b70*/  @P6 IMAD R16, R236, R9, R23 ;  /* 0x00000009ec106224 */ /* 0x000fe400078e0217 */
[----:B--2---:R-:W-:Y:S01]  /*9b80*/  @P3 FFMA.FTZ R19, R168, R21, R25 ;  /* 0x00000015a8133223 */ /* 0x004fe20000010019 */
[C---:B------:R-:W-:Y:S01]  /*9b90*/  @!P0 IMAD R236, R238.reuse, R15, RZ ;  /* 0x0000000feeec8224 */ /* 0x040fe200078e02ff */
[----:B------:R-:W1:Y:S01]  /*9ba0*/  @P1 LDC R11, c[0x0][0x458] ;  /* 0x00011600ff0b1b82 */ /* 0x000e620000000800 */
[----:B----4-:R-:W-:Y:S01]  /*9bb0*/  IMAD R2, R17, R2, RZ ;  /* 0x0000000211027224 */ /* 0x010fe200078e02ff */
        /* <DEDUP_REMOVED lines=8> */
[----:B---3--:R-:W-:Y:S01]  /*9c40*/  @P1 FMUL.FTZ R9, R0, 0.69314718246459960938 ;  /* 0x3f31721800091820 */ /* 0x008fe20000410000 */
        /* <DEDUP_REMOVED lines=9> */
[----:B--2-4-:R-:W-:Y:S06]  /*9ce0*/  @P0 BRA `(.L_x_1249) ;  /* 0x00000000009c0947 */ /* 0x014fec0003800000 */
        /* <DEDUP_REMOVED lines=39> */
.L_x_1249:
[----:B------:R-:W-:Y:S05]  /*9f60*/  BSYNC.RECONVERGENT B0 ;  /* 0x0000000000007941 */ /* 0x000fea0003800200 */
.L_x_1248:
        /* <DEDUP_REMOVED lines=36> */
.L_x_1251:
[----:B------:R-:W-:Y:S05]  /*a1b0*/  BSYNC.RECONVERGENT B0 ;  /* 0x0000000000007941 */ /* 0x000fea0003800200 */
.L_x_1250:
        /* <DEDUP_REMOVED lines=23> */
.L_x_1253:
[----:B------:R-:W-:Y:S05]  /*a330*/  BSYNC.RECONVERGENT B0 ;  /* 0x0000000000007941 */ /* 0x000fea0003800200 */
.L_x_1252:
        /* <DEDUP_REMOVED lines=22> */
.L_x_1255:
[----:B------:R-:W-:Y:S05]  /*a4a0*/  BSYNC.RECONVERGENT B0 ;  /* 0x0000000000007941 */ /* 0x000fea0003800200 */
.L_x_1254:
        /* <DEDUP_REMOVED lines=21> */
.L_x_1257:
[----:B------:R-:W-:Y:S05]  /*a600*/  BSYNC.RECONVERGENT B0 ;  /* 0x0000000000007941 */ /* 0x000fea0003800200 */
.L_x_1256:
        /* <DEDUP_REMOVED lines=21> */
.L_x_1259:
[----:B------:R-:W-:Y:S05]  /*a760*/  BSYNC.RECONVERGENT B0 ;  /* 0x0000000000007941 */ /* 0x000fea0003800200 */
.L_x_1258:
        /* <DEDUP_REMOVED lines=21> */
.L_x_1261:
[----:B------:R-:W-:Y:S05]  /*a8c0*/  BSYNC.RECONVERGENT B0 ;  /* 0x0000000000007941 */ /* 0x000fea0003800200 */
.L_x_1260:
        /* <DEDUP_REMOVED lines=21> */
.L_x_1263:
[----:B------:R-:W-:Y:S05]  /*aa20*/  BSYNC.RECONVERGENT B0 ;  /* 0x0000000000007941 */ /* 0x000fea0003800200 */
.L_x_1262:
        /* <DEDUP_REMOVED lines=21> */
.L_x_1264:
        /* <DEDUP_REMOVED lines=16> */
.L_x_2856:


//--------------------- .text._ZN5flash16flash_fwd_kernelI23Flash_fwd_kernel_traitsILi128ELi128ELi32ELi4ELb0ELb0EN7cutlass6half_tE19Flash_kernel_traitsILi128ELi128ELi32ELi4ES3_EELb0ELb0ELb1ELb0ELb0ELb1ELb0ELb0EEEvNS_16Flash_fwd_paramsE --------------------------
	.section	.text._ZN5flash16flash_fwd_kernelI23Flash_fwd_kernel_traitsILi128ELi128ELi32ELi4ELb0ELb0EN7cutlass6half_tE19Flash_kernel_traitsILi128ELi128ELi32ELi4ES3_EELb0ELb0ELb1ELb0ELb0ELb1ELb0ELb0EEEvNS_16Flash_fwd_paramsE,"ax",@progbits
	.align	128
        .global         _ZN5flash16flash_fwd_kernelI23Flash_fwd_kernel_traitsILi128ELi128ELi32ELi4ELb0ELb0EN7cutlass6half_tE19Flash_kernel_traitsILi128ELi128ELi32ELi4ES3_EELb0ELb0ELb1ELb0ELb0ELb1ELb0ELb0EEEvNS_16Flash_fwd_paramsE
        .type           _ZN5flash16flash_fwd_kernelI23Flash_fwd_kernel_traitsILi128ELi128ELi32ELi4ELb0ELb0EN7cutlass6half_tE19Flash_kernel_traitsILi128ELi128ELi32ELi4ES3_EELb0ELb0ELb1ELb0ELb0ELb1ELb0ELb0EEEvNS_16Flash_fwd_paramsE,@function
        .size           _ZN5flash16flash_fwd_kernelI23Flash_fwd_kernel_traitsILi128ELi128ELi32ELi4ELb0ELb0EN7cutlass6half_tE19Flash_kernel_traitsILi128ELi128ELi32ELi4ES3_EELb0ELb0ELb1ELb0ELb0ELb1ELb0ELb0EEEvNS_16Flash_fwd_paramsE,(.L_x_2857 - _ZN5flash16flash_fwd_kernelI23Flash_fwd_kernel_traitsILi128ELi128ELi32ELi4ELb0ELb0EN7cutlass6half_tE19Flash_kernel_traitsILi128ELi128ELi32ELi4ES3_EELb0ELb0ELb1ELb0ELb0ELb1ELb0ELb0EEEvNS_16Flash_fwd_paramsE)
        .other          _ZN5flash16flash_fwd_kernelI23Flash_fwd_kernel_traitsILi128ELi128ELi32ELi4ELb0ELb0EN7cutlass6half_tE19Flash_kernel_traitsILi128ELi128ELi32ELi4ES3_EELb0ELb0ELb1ELb0ELb0ELb1ELb0ELb0EEEvNS_16Flash_fwd_paramsE,@"STO_CUDA_ENTRY STV_DEFAULT"
_ZN5flash16flash_fwd_kernelI23Flash_fwd_kernel_traitsILi128ELi128ELi32ELi4ELb0ELb0EN7cutlass6half_tE19Flash_kernel_traitsILi128ELi128ELi32ELi4ES3_EELb0ELb0ELb1ELb0ELb0ELb1ELb0ELb0EEEvNS_16Flash_fwd_paramsE:
.text._ZN5flash16flash_fwd_kernelI23Flash_fwd_kernel_traitsILi128ELi128ELi32ELi4ELb0ELb0EN7cutlass6half_tE19Flash_kernel_traitsILi128ELi128ELi32ELi4ES3_EELb0ELb0ELb1ELb0ELb0ELb1ELb0ELb0EEEvNS_16Flash_fwd_paramsE:
        /* <DEDUP_REMOVED lines=8> */
[----:B------:R-:W4:Y:S01]  /*0080*/  LDC.64 R2, c[0x0][0x478] ;  /* 0x00011e00ff027b82 */ /* 0x000f220000000a00 */
[----:B---3--:R-:W-:-:S02]  /*0090*/  ISETP.NE.U32.AND P0, PT, RZ, UR6, PT ;  /* 0x00000006ff007c0c */ /* 0x008fc4000bf05070 */
[----:B------:R-:W-:Y:S02]  /*00a0*/  ISETP.NE.U32.AND P4, PT, RZ, UR6, PT ;  /* 0x00000006ff007c0c */ /* 0x000fe4000bf85070 */
[----:B------:R-:W-:Y:S02]  /*00b0*/  ISETP.NE.AND.EX P0, PT, RZ, UR7, PT, P0 ;  /* 0x00000007ff007c0c */ /* 0x000fe4000bf05300 */
[----:B------:R-:W-:Y:S02]  /*00c0*/  ISETP.NE.AND.EX P4, PT, RZ, UR7, PT, P4 ;  /* 0x00000007ff007c0c */ /* 0x000fe4000bf85340 */
[----:B-1----:R-:W-:-:S04]  /*00d0*/  ISETP.NE.U32.AND P3, PT, RZ, UR4, PT ;  /* 0x00000004ff007c0c */ /* 0x002fc8000bf65070 */
[----:B------:R-:W-:Y:S01]  /*00e0*/  ISETP.NE.AND.EX P3, PT, RZ, UR5, PT, P3 ;  /* 0x00000005ff007c0c */ /* 0x000fe2000bf65330 */
[----:B--2---:R-:W-:Y:S01]  /*00f0*/  IMAD.WIDE.U32 R4, R24, 0x4, R4 ;  /* 0x0000000418047825 */ /* 0x004fe200078e0004 */
[----:B------:R-:W-:Y:S02]  /*0100*/  SHF.R.U32.HI R7, RZ, 0x1e, R24 ;  /* 0x0000001eff077819 */ /* 0x000fe40000011618 */
[----:B----4-:R-:W-:Y:S02]  /*0110*/  ISETP.NE.U32.AND P2, PT, R2, RZ, PT ;  /* 0x000000ff0200720c */ /* 0x010fe40003f45070 */
[----:B------:R-:W2:Y:S01]  /*0120*/  @P0 LDG.E R25, desc[UR16][R4.64] ;  /* 0x0000001004190981 */ /* 0x000ea2000c1e1900 */
[----:B------:R-:W-:Y:S01]  /*0130*/  IMAD.SHL.U32 R6, R24, 0x4, RZ ;  /* 0x0000000418067824 */ /* 0x000fe200078e00ff */
[----:B------:R-:W-:Y:S02]  /*0140*/  ISETP.NE.AND.EX P2, PT, R3, RZ, PT, P2 ;  /* 0x000000ff0300720c */ /* 0x000fe40003f45320 */
[----:B------:R1:W3:Y:S01]  /*0150*/  @P4 LDG.E R0, desc[UR16][R4.64+0x4] ;  /* 0x0000041004004981 */ /* 0x0002e2000c1e1900 */
[----:B------:R-:W-:Y:S01]  /*0160*/  IMAD.MOV.U32 R11, RZ, RZ, RZ ;  /* 0x000000ffff0b7224 */ /* 0x000fe200078e00ff */
[----:B------:R-:W4:Y:S08]  /*0170*/  S2UR UR8, SR_CTAID.X ;  /* 0x00000000000879c3 */ /* 0x000f300000002500 */
[----:B------:R-:W3:Y:S08]  /*0180*/  @!P4 LDC R97, c[0x0][0x434] ;  /* 0x00010d00ff61cb82 */ /* 0x000ef00000000800 */
[----:B------:R-:W2:Y:S01]  /*0190*/  @!P2 LDC R9, c[0x0][0x43c] ;  /* 0x00010f00ff09ab82 */ /* 0x000ea20000000800 */
[----:B-1----:R-:W-:-:S04]  /*01a0*/  @P3 IADD3 R4, P1, PT, R6, UR4, RZ ;  /* 0x0000000406043c10 */ /* 0x002fc8000ff3e0ff */
[----:B------:R-:W-:-:S05]  /*01b0*/  @P3 IADD3.X R5, PT, PT, R7, UR5, RZ, P1, !PT ;  /* 0x0000000507053c10 */ /* 0x000fca0008ffe4ff */
[----:B------:R1:W5:Y:S01]  /*01c0*/  @P3 LDG.E R11, desc[UR16][R4.64] ;  /* 0x00000010040b3981 */ /* 0x000362000c1e1900 */
[----:B------:R-:W-:-:S05]  /*01d0*/  @P2 IADD3 R2, P0, PT, R6, R2, RZ ;  /* 0x0000000206022210 */ /* 0x000fca0007f1e0ff */
[----:B------:R-:W-:-:S05]  /*01e0*/  @P2 IMAD.X R3, R7, 0x1, R3, P0 ;  /* 0x0000000107032824 */ /* 0x000fca00000e0603 */
[----:B------:R4:W5:Y:S01]  /*01f0*/  @P2 LDG.E R8, desc[UR16][R2.64] ;  /* 0x0000001002082981 */ /* 0x000962000c1e1900 */
[----:B-1----:R-:W4:Y:S01]  /*0200*/  LDC.64 R4, c[0x0][0x468] ;  /* 0x00011a00ff047b82 */ /* 0x002f220000000a00 */
[----:B------:R-:W1:Y:S01]  /*0210*/  LDCU.U8 UR4, c[0x0][0x532] ;  /* 0x0000a640ff0477ac */ /* 0x000e620008000000 */
[----:B----4-:R-:W-:-:S05]  /*0220*/  IADD3 R2, P0, PT, R6, R4, RZ ;  /* 0x0000000406027210 */ /* 0x010fca0007f1e0ff */
[----:B------:R-:W-:Y:S01]  /*0230*/  IMAD.X R3, R7, 0x1, R5, P0 ;  /* 0x0000000107037824 */ /* 0x000fe200000e0605 */
[C---:B------:R-:W-:Y:S01]  /*0240*/  ISETP.NE.U32.AND P0, PT, R4.reuse, RZ, PT ;  /* 0x000000ff0400720c */ /* 0x040fe20003f05070 */
[----:B------:R-:W4:Y:S03]  /*0250*/  @!P2 LDC.64 R6, c[0x0][0x488] ;  /* 0x00012200ff06ab82 */ /* 0x000f260000000a00 */
[----:B------:R-:W-:Y:S02]  /*0260*/  ISETP.NE.AND.EX P0, PT, R5, RZ, PT, P0 ;  /* 0x000000ff0500720c */ /* 0x000fe40003f05300 */
[----:B-1----:R-:W-:Y:S02]  /*0270*/  ISETP.NE.AND P1, PT, RZ, UR4, PT ;  /* 0x00000004ff007c0c */ /* 0x002fe4000bf25270 */
[----:B------:R-:W-:-:S04]  /*0280*/  ISETP.EQ.U32.AND P3, PT, R4, RZ, PT ;  /* 0x000000ff0400720c */ /* 0x000fc80003f62070 */
[----:B------:R-:W-:-:S05]  /*0290*/  ISETP.EQ.OR.EX P3, PT, R5, RZ, !P1, P3 ;  /* 0x000000ff0500720c */ /* 0x000fca0004f62730 */
[----:B------:R-:W1:Y:S01]  /*02a0*/  @!P0 LDC R4, c[0x0][0x438] ;  /* 0x00010e00ff048b82 */ /* 0x000e620000000800 */
[----:B------:R-:W-:Y:S01]  /*02b0*/  IMAD.MOV.U32 R12, RZ, RZ, -0x1 ;  /* 0xffffffffff0c7424 */ /* 0x000fe200078e00ff */
[----:B------:R-:W-:-:S06]  /*02c0*/  USHF.L.U32 UR15, UR8, 0x7, URZ ;  /* 0x00000007080f7899 */ /* 0x000fcc00080006ff */
[----:B------:R1:W5:Y:S04]  /*02d0*/  @!P3 LDG.E R12, desc[UR16][R2.64] ;  /* 0x00000010020cb981 */ /* 0x000368000c1e1900 */
[----:B--2---:R2:W-:Y:S01]  /*02e0*/  STL [R1+0x3c], R25 ;  /* 0x00003c1901007387 */ /* 0x0045e20000100800 */
[----:B---3--:R-:W-:-:S05]  /*02f0*/  @P4 IMAD.IADD R97, R0, 0x1, -R25 ;  /* 0x0000000100614824 */ /* 0x008fca00078e0a19 */
[----:B------:R-:W-:Y:S01]  /*0300*/  ISETP.GT.AND P3, PT, R97, UR15, PT ;  /* 0x0000000f61007c0c */ /* 0x000fe2000bf64270 */
[----:B-1--4-:R-:W-:-:S12]  /*0310*/  @!P0 BRA `(.L_x_1265) ;  /* 0x00000000000c8947 */ /* 0x012fd80003800000 */
[----:B------:R-:W3:Y:S02]  /*0320*/  @P1 LDG.E R4, desc[UR16][R2.64+0x4] ;  /* 0x0000041002041981 */ /* 0x000ee4000c1e1900 */
[----:B---3-5:R-:W-:-:S06]  /*0330*/  @P1 IADD3 R4, PT, PT, R4, -R12, RZ ;  /* 0x8000000c04041210 */ /* 0x028fcc0007ffe0ff */
[----:B------:R1:W5:Y:S02]  /*0340*/  @!P1 LDG.E R4, desc[UR16][R2.64] ;  /* 0x0000001002049981 */ /* 0x000364000c1e1900 */
.L_x_1265:
[----:B------:R-:W-:Y:S05]  /*0350*/  @!P3 EXIT ;  /* 0x000000000000b94d */ /* 0x000fea0003800000 */
[----:B------:R-:W3:Y:S01]  /*0360*/  LDC R227, c[0x0][0x504] ;  /* 0x00014100ffe37b82 */ /* 0x000ee20000000800 */
[----:B------:R-:W-:Y:S01]  /*0370*/  @!P2 ISETP.NE.U32.AND P0, PT, R6, RZ, PT ;  /* 0x000000ff0600a20c */ /* 0x000fe20003f05070 */
[----:B-----5:R-:W-:Y:S01]  /*0380*/  @P2 IMAD.IADD R96, R8, 0x1, -R11 ;  /* 0x0000000108602824 */ /* 0x020fe200078e0a0b */
[----:B------:R-:W4:Y:S02]  /*0390*/  S2R R22, SR_CTAID.Z ;  /* 0x0000000000167919 */ /* 0x000f240000002700 */
[----:B------:R-:W-:Y:S01]  /*03a0*/  @!P2 ISETP.NE.AND.EX P0, PT, R7, RZ, PT, P0 ;  /* 0x000000ff0700a20c */ /* 0x000fe20003f05300 */
[----:B------:R-:W2:Y:S02]  /*03b0*/  S2R R109, SR_TID.X ;  /* 0x00000000006d7919 */ /* 0x000ea40000002100 */
[----:B------:R-:W4:Y:S01]  /*03c0*/  LDC R107, c[0x0][0x508] ;  /* 0x00014200ff6b7b82 */ /* 0x000f220000000800 */
[----:B------:R-:W-:-:S04]  /*03d0*/  @!P2 SEL R0, R9, RZ, P0 ;  /* 0x000000ff0900a207 */ /* 0x000fc80000000000 */
[----:B------:R-:W-:-:S05]  /*03e0*/  @!P2 IADD3 R96, PT, PT, R0, R4, -R11 ;  /* 0x000000040060a210 */ /* 0x000fca0007ffe80b */
[----:B-1----:R-:W-:-:S05]  /*03f0*/  VIADD R3, R96, 0x1f ;  /* 0x0000001f60037836 */ /* 0x002fca0000000000 */
[----:B------:R-:W-:Y:S01]  /*0400*/  IADD3 R0, PT, PT, R3, UR15, -R97 ;  /* 0x0000000f03007c10 */ /* 0x000fe2000fffe861 */
[----:B---3--:R-:W-:Y:S01]  /*0410*/  IMAD.IADD R227, R97, 0x1, R227 ;  /* 0x0000000161e37824 */ /* 0x008fe200078e02e3 */
[----:B------:R-:W-:-:S04]  /*0420*/  SHF.R.S32.HI R5, RZ, 0x1f, R3 ;  /* 0x0000001fff057819 */ /* 0x000fc80000011403 */
[----:B------:R-:W-:Y:S02]  /*0430*/  IADD3 R2, PT, PT, -R227, UR15, R96 ;  /* 0x0000000fe3027c10 */ /* 0x000fe4000fffe160 */
[----:B------:R-:W-:Y:S02]  /*0440*/  LEA.HI R3, R5, R3, RZ, 0x5 ;  /* 0x0000000305037211 */ /* 0x000fe400078f28ff */
[----:B------:R-:W-:Y:S02]  /*0450*/  SHF.R.S32.HI R6, RZ, 0x1f, R2 ;  /* 0x0000001fff067819 */ /* 0x000fe40000011402 */
[----:B----4-:R-:W-:Y:S02]  /*0460*/  IADD3 R0, PT, PT, R0, 0x80, R107 ;  /* 0x0000008000007810 */ /* 0x010fe40007ffe06b */
[----:B------:R-:W-:Y:S02]  /*0470*/  LEA.HI R2, R6, R2, RZ, 0x5 ;  /* 0x0000000206027211 */ /* 0x000fe400078f28ff */
[----:B------:R-:W-:-:S02]  /*0480*/  SHF.R.S32.HI R4, RZ, 0x1f, R0 ;  /* 0x0000001fff047819 */ /* 0x000fc40000011400 */
[----:B------:R-:W-:Y:S02]  /*0490*/  SHF.R.S32.HI R2, RZ, 0x5, R2 ;  /* 0x00000005ff027819 */ /* 0x000fe40000011402 */
[----:B------:R-:W-:Y:S02]  /*04a0*/  LEA.HI R0, R4, R0, RZ, 0x5 ;  /* 0x0000000004007211 */ /* 0x000fe400078f28ff */
[----:B------:R-:W-:Y:S02]  /*04b0*/  VIMNMX R235, PT, PT, RZ, R2, !PT ;  /* 0x00000002ffeb7248 */ /* 0x000fe40007fe0100 */
[----:B------:R-:W-:Y:S02]  /*04c0*/  SHF.R.S32.HI R3, RZ, 0x5, R3 ;  /* 0x00000005ff037819 */ /* 0x000fe40000011403 */
[----:B------:R-:W-:Y:S01]  /*04d0*/  SHF.R.S32.HI R0, RZ, 0x5, R0 ;  /* 0x00000005ff007819 */ /* 0x000fe20000011400 */
[----:B------:R1:W-:Y:S03]  /*04e0*/  STL [R1+0x34], R235 ;  /* 0x000034eb01007387 */ /* 0x0003e60000100800 */
[----:B------:R-:W-:-:S04]  /*04f0*/  VIMNMX R252, PT, PT, R3, R0, PT ;  /* 0x0000000003fc7248 */ /* 0x000fc80003fe0100 */
[----:B------:R-:W-:-:S13]  /*0500*/  ISETP.GT.AND P0, PT, R252, R235, PT ;  /* 0x000000ebfc00720c */ /* 0x000fda0003f04270 */
[----:B--2---:R-:W-:Y:S05]  /*0510*/  @P0 BRA `(.L_x_1266) ;  /* 0x0000001000bc0947 */ /* 0x004fea0003800000 */
[----:B------:R-:W2:Y:S01]  /*0520*/  LDC.U8 R0, c[0x0][0x549] ;  /* 0x00015240ff007b82 */ /* 0x000ea20000000000 */
[----:B------:R-:W-:-:S07]  /*0530*/  ISETP.NE.AND P0, PT, R25, -0x1, PT ;  /* 0xffffffff1900780c */ /* 0x000fce0003f05270 */
[----:B------:R-:W3:Y:S08]  /*0540*/  LDC.U8 R8, c[0x0][0x548] ;  /* 0x00015200ff087b82 */ /* 0x000ef00000000000 */
[----:B------:R-:W4:Y:S01]  /*0550*/  LDC R5, c[0x0][0x434] ;  /* 0x00010d00ff057b82 */ /* 0x000f220000000800 */
[----:B--2---:R-:W-:-:S07]  /*0560*/  ISETP.NE.AND P1, PT, R0, RZ, PT ;  /* 0x000000ff0000720c */ /* 0x004fce0003f25270 */
[----:B------:R-:W2:Y:S01]  /*0570*/  @!P0 LDC.64 R6, c[0x0][0x400] ;  /* 0x00010000ff068b82 */ /* 0x000ea20000000a00 */
[----:B---3--:R-:W-:-:S07]  /*0580*/  ISETP.NE.AND P2, PT, R8, RZ, !P1 ;  /* 0x000000ff0800720c */ /* 0x008fce0004f45270 */
[----:B------:R-:W3:Y:S01]  /*0590*/  @P0 LDC.64 R10, c[0x0][0x408] ;  /* 0x00010200ff0a0b82 */ /* 0x000ee20000000a00 */
[----:B------:R-:W-:-:S07]  /*05a0*/  @P1 IMAD.MOV.U32 R0, RZ, RZ, 0x1 ;  /* 0x00000001ff001424 */ /* 0x000fce00078e00ff */
[----:B------:R-:W5:Y:S08]  /*05b0*/  @P1 LDC.64 R2, c[0x0][0x430] ;  /* 0x00010c00ff021b82 */ /* 0x000f700000000a00 */
[----:B------:R-:W1:Y:S01]  /*05c0*/  @P1 LDC R12, c[0x0][0x430] ;  /* 0x00010c00ff0c1b82 */ /* 0x000e620000000800 */
[----:B-----5:R-:W-:Y:S01]  /*05d0*/  @P1 IMAD R4, R2, R3, RZ ;  /* 0x0000000302041224 */ /* 0x020fe200078e02ff */
[----:B--234-:R-:W-:Y:S06]  /*05e0*/  @P1 BRA `(.L_x_1267) ;  /* 0x0000000000281947 */ /* 0x01cfec0003800000 */
        /* <DEDUP_REMOVED lines=10> */
.L_x_1267:
[C---:B------:R-:W-:Y:S01]  /*0690*/  @!P0 IMAD.WIDE.U32 R2, R24.reuse, R6, RZ ;  /* 0x0000000618028225 */ /* 0x040fe200078e00ff */
[----:B------:R-:W2:Y:S01]  /*06a0*/  LDCU.64 UR4, c[0x0][0x410] ;  /* 0x00008200ff0477ac */ /* 0x000ea20008000a00 */
[----:B------:R-:W-:Y:S01]  /*06b0*/  ISETP.NE.AND P1, PT, R25, -0x1, PT ;  /* 0xffffffff1900780c */ /* 0x000fe20003f25270 */
[----:B------:R-:W-:Y:S01]  /*06c0*/  BSSY.RECONVERGENT B0, `(.L_x_1268) ;  /* 0x0000037000007945 */ /* 0x000fe20003800200 */
[C---:B------:R-:W-:Y:S01]  /*06d0*/  IMAD R6, R24.reuse, R5, RZ ;  /* 0x0000000518067224 */ /* 0x040fe200078e02ff */
[----:B------:R-:W-:Y:S01]  /*06e0*/  SHF.R.U32.HI R14, RZ, 0x3, R109 ;  /* 0x00000003ff0e7819 */ /* 0x000fe2000001166d */
[----:B------:R-:W-:Y:S01]  /*06f0*/  @!P0 IMAD R8, R24, R7, R3 ;  /* 0x0000000718088224 */ /* 0x000fe200078e0203 */
[----:B------:R-:W-:Y:S01]  /*0700*/  UIMAD.WIDE.U32 UR8, UR8, 0x80, URZ ;  /* 0x00000080080878a5 */ /* 0x000fe2000f8e00ff */
[----:B------:R-:W-:Y:S01]  /*0710*/  @!P0 IMAD.MOV.U32 R5, RZ, RZ, R2 ;  /* 0x000000ffff058224 */ /* 0x000fe200078e0002 */
[----:B------:R-:W-:Y:S01]  /*0720*/  SEL R6, R6, R25, !P1 ;  /* 0x0000001906067207 */ /* 0x000fe20004800000 */
[----:B------:R-:W-:Y:S01]  /*0730*/  IMAD.SHL.U32 R9, R109, 0x8, RZ ;  /* 0x000000086d097824 */ /* 0x000fe200078e00ff */
[----:B------:R-:W-:Y:S01]  /*0740*/  IADD3 R20, PT, PT, R14, 0x40, RZ ;  /* 0x000000400e147810 */ /* 0x000fe20007ffe0ff */
[----:B------:R-:W-:Y:S01]  /*0750*/  @P0 IMAD.WIDE.U32 R2, R25, R10, RZ ;  /* 0x0000000a19020225 */ /* 0x000fe200078e00ff */
[----:B------:R-:W-:-:S02]  /*0760*/  SHF.R.S32.HI R7, RZ, 0x1f, R6 ;  /* 0x0000001fff077819 */ /* 0x000fc40000011406 */
[----:B------:R-:W-:Y:S01]  /*0770*/  LOP3.LUT R9, R9, 0x38, RZ, 0xc0, !PT ;  /* 0x0000003809097812 */ /* 0x000fe200078ec0ff */
[----:B------:R-:W-:Y:S01]  /*0780*/  @P0 IMAD.MOV.U32 R5, RZ, RZ, R2 ;  /* 0x000000ffff050224 */ /* 0x000fe200078e0002 */
[----:B------:R-:W-:Y:S01]  /*0790*/  SEL R6, R6, RZ, P2 ;  /* 0x000000ff06067207 */ /* 0x000fe20001000000 */
[----:B------:R-:W-:Y:S01]  /*07a0*/  @P0 IMAD R8, R25, R11, R3 ;  /* 0x0000000b19080224 */ /* 0x000fe200078e0203 */
[----:B------:R-:W-:Y:S01]  /*07b0*/  SEL R7, R7, RZ, P2 ;  /* 0x000000ff07077207 */ /* 0x000fe20001000000 */
[----:B----4-:R-:W-:Y:S01]  /*07c0*/  IMAD R4, R22, R4, RZ ;  /* 0x0000000416047224 */ /* 0x010fe200078e02ff */
[----:B------:R-:W-:Y:S01]  /*07d0*/  IADD3 R2, P0, PT, R9, R5, RZ ;  /* 0x0000000509027210 */ /* 0x000fe20007f1e0ff */
[----:B------:R-:W-:Y:S01]  /*07e0*/  VIADD R10, R97, -UR15 ;  /* 0x8000000f610a7c36 */ /* 0x000fe20008000000 */
[----:B------:R-:W-:Y:S01]  /*07f0*/  IADD3 R23, PT, PT, R14, 0x60, RZ ;  /* 0x000000600e177810 */ /* 0x000fe20007ffe0ff */
[----:B------:R-:W-:Y:S01]  /*0800*/  @!P2 IMAD R4, R24, R0, R4 ;  /* 0x000000001804a224 */ /* 0x000fe200078e0204 */
[C---:B------:R-:W-:Y:S01]  /*0810*/  LOP3.LUT R16, R14.reuse, UR8, RZ, 0xfc, !PT ;  /* 0x000000080e107c12 */ /* 0x040fe2000f8efcff */
[----:B------:R-:W-:Y:S01]  /*0820*/  IMAD.X R3, RZ, RZ, R8, P0 ;  /* 0x000000ffff037224 */ /* 0x000fe200000e0608 */
[-C--:B------:R-:W-:Y:S01]  /*0830*/  ISETP.GE.AND P0, PT, R14, R10.reuse, PT ;  /* 0x0000000a0e00720c */ /* 0x080fe20003f06270 */
[----:B-1----:R-:W-:Y:S01]  /*0840*/  IMAD R0, R12, UR15, RZ ;  /* 0x0000000f0c007c24 */ /* 0x002fe2000f8e02ff */
[----:B------:R-:W-:Y:S01]  /*0850*/  ISETP.GE.AND P4, PT, R20, R10, PT ;  /* 0x0000000a1400720c */ /* 0x000fe20003f86270 */
[----:B------:R-:W-:-:S02]  /*0860*/  VIADD R17, R14, 0x10 ;  /* 0x000000100e117836 */ /* 0x000fc40000000000 */
[----:B--2---:R-:W-:Y:S01]  /*0870*/  IMAD.WIDE.U32 R8, R22, UR4, R2 ;  /* 0x0000000416087c25 */ /* 0x004fe2000f8e0002 */
[----:B------:R-:W-:Y:S02]  /*0880*/  IADD3 R13, P2, P1, R0, R6, R4 ;  /* 0x00000006000d7210 */ /* 0x000fe4000795e004 */
[----:B------:R-:W-:Y:S01]  /*0890*/  SHF.R.S32.HI R0, RZ, 0x1f, R0 ;  /* 0x0000001fff007819 */ /* 0x000fe20000011400 */
[C---:B------:R-:W-:Y:S01]  /*08a0*/  VIADD R18, R14.reuse, 0x20 ;  /* 0x000000200e127836 */ /* 0x040fe20000000000 */
[----:B------:R-:W-:Y:S01]  /*08b0*/  SHF.R.S32.HI R4, RZ, 0x1f, R4 ;  /* 0x0000001fff047819 */ /* 0x000fe20000011404 */
[C---:B------:R-:W-:Y:S02]  /*08c0*/  VIADD R19, R14.reuse, 0x30 ;  /* 0x000000300e137836 */ /* 0x040fe40000000000 */
[----:B------:R-:W-:Y:S01]  /*08d0*/  VIADD R21, R14, 0x50 ;  /* 0x000000500e157836 */ /* 0x000fe20000000000 */
[----:B------:R-:W-:Y:S01]  /*08e0*/  IADD3.X R11, PT, PT, R0, R7, R4, P2, P1 ;  /* 0x00000007000b7210 */ /* 0x000fe200017e2404 */
[----:B------:R-:W-:Y:S01]  /*08f0*/  IMAD R7, R22, UR5, R9 ;  /* 0x0000000516077c24 */ /* 0x000fe2000f8e0209 */
[-C--:B------:R-:W-:Y:S01]  /*0900*/  ISETP.GE.AND P1, PT, R17, R10.reuse, PT ;  /* 0x0000000a1100720c */ /* 0x080fe20003f26270 */
[----:B------:R-:W-:Y:S01]  /*0910*/  VIADD R22, R14, 0x70 ;  /* 0x000000700e167836 */ /* 0x000fe20000000000 */
[----:B------:R-:W-:-:S02]  /*0920*/  ISETP.GE.AND P6, PT, R18, R10, PT ;  /* 0x0000000a1200720c */ /* 0x000fc40003fc6270 */
[-C--:B------:R-:W-:Y:S02]  /*0930*/  ISETP.GE.AND P5, PT, R19, R10.reuse, PT ;  /* 0x0000000a1300720c */ /* 0x080fe40003fa6270 */
[----:B------:R-:W-:Y:S02]  /*0940*/  P2R R15, PR, RZ, 0x2 ;  /* 0x00000002ff0f7803 */ /* 0x000fe40000000000 */
[-C--:B------:R-:W-:Y:S02]  /*0950*/  ISETP.GE.AND P3, PT, R21, R10.reuse, PT ;  /* 0x0000000a1500720c */ /* 0x080fe40003f66270 */
[----:B------:R-:W-:Y:S01]  /*0960*/  ISETP.GE.AND P2, PT, R23, R10, PT ;  /* 0x0000000a1700720c */ /* 0x000fe20003f46270 */
        /* <DEDUP_REMOVED lines=12> */
.L_x_1269:
[----:B------:R-:W-:Y:S05]  /*0a30*/  BSYNC.RECONVERGENT B0 ;  /* 0x0000000000007941 */ /* 0x000fea0003800200 */
.L_x_1268:
[----:B------:R-:W-:Y:S04]  /*0a40*/  BSSY.RECONVERGENT B0, `(.L_x_1270) ;  /* 0x0000010000007945 */ /* 0x000fe80003800200 */
        /* <DEDUP_REMOVED lines=15> */
.L_x_1271:
[----:B------:R-:W-:Y:S05]  /*0b40*/  BSYNC.RECONVERGENT B0 ;  /* 0x0000000000007941 */ /* 0x000fea0003800200 */
.L_x_1270:
        /* <DEDUP_REMOVED lines=16> */
.L_x_1273:
[----:B------:R-:W-:Y:S05]  /*0c50*/  BSYNC.RECONVERGENT B0 ;  /* 0x0000000000007941 */ /* 0x000fea0003800200 */
.L_x_1272:
        /* <DEDUP_REMOVED lines=16> */
.L_x_1275:
[----:B------:R-:W-:Y:S05]  /*0d60*/  BSYNC.RECONVERGENT B0 ;  /* 0x0000000000007941 */ /* 0x000fea0003800200 */
.L_x_1274:
        /* <DEDUP_REMOVED lines=16> */
.L_x_1277:
[----:B------:R-:W-:Y:S05]  /*0e70*/  BSYNC.RECONVERGENT B0 ;  /* 0x0000000000007941 */ /* 0x000fea0003800200 */
.L_x_1276:
        /* <DEDUP_REMOVED lines=16> */
.L_x_1279:
[----:B------:R-:W-:Y:S05]  /*0f80*/  BSYNC.RECONVERGENT B0 ;  /* 0x0000000000007941 */ /* 0x000fea0003800200 */
.L_x_1278:
        /* <DEDUP_REMOVED lines=16> */
.L_x_1281:
[----:B------:R-:W-:Y:S05]  /*1090*/  BSYNC.RECONVERGENT B0 ;  /* 0x0000000000007941 */ /* 0x000fea0003800200 */
.L_x_1280:
[----:B------:R-:W-:Y:S01]  /*10a0*/  ISETP.GE.AND P1, PT, R22, R10, PT ;  /* 0x0000000a1600720c */ /* 0x000fe20003f26270 */
        /* <DEDUP_REMOVED lines=16> */
.L_x_1283:
[----:B------:R-:W-:Y:S05]  /*11b0*/  BSYNC.RECONVERGENT B0 ;  /* 0x0000000000007941 */ /* 0x000fea0003800200 */
.L_x_1282:
[----:B------:R-:W-:Y:S01]  /*11c0*/  LOP3.LUT P0, R0, R109, 0x7, RZ, 0xc0, !PT ;  /* 0x000000076d007812 */ /* 0x000fe2000780c0ff */
[----:B------:R-:W-:Y:S01]  /*11d0*/  BSSY.RECONVERGENT B0, `(.L_x_1284) ;  /* 0x0000016000007945 */ /* 0x000fe20003800200 */
[----:B-1----:R-:W-:Y:S02]  /*11e0*/  P2R R2, PR, RZ, 0x2 ;  /* 0x00000002ff027803 */ /* 0x002fe40000000000 */
[----:B------:R-:W-:Y:S02]  /*11f0*/  ISETP.GE.OR P0, PT, R14, R10, P0 ;  /* 0x0000000a0e00720c */ /* 0x000fe40000706670 */
        /* <DEDUP_REMOVED lines=19> */
.L_x_1285:
[----:B------:R-:W-:Y:S05]  /*1330*/  BSYNC.RECONVERGENT B0 ;  /* 0x0000000000007941 */ /* 0x000fea0003800200 */
.L_x_1284:
[----:B------:R-:W-:Y:S01]  /*1340*/  ISETP.NE.AND P0, PT, R4, RZ, PT ;  /* 0x000000ff0400720c */ /* 0x000fe20003f05270 */
[----:B------:R-:W-:-:S12]  /*1350*/  BSSY.RECONVERGENT B0, `(.L_x_1286) ;  /* 0x000000a000007945 */ /* 0x000fd80003800200 */
[----:B------:R-:W-:Y:S05]  /*1360*/  @P0 BRA `(.L_x_1287) ;  /* 0x0000000000200947 */ /* 0x000fea0003800000 */
        /* <DEDUP_REMOVED lines=8> */
.L_x_1287:
[----:B------:R-:W-:Y:S05]  /*13f0*/  BSYNC.RECONVERGENT B0 ;  /* 0x0000000000007941 */ /* 0x000fea0003800200 */
.L_x_1286:
        /* <DEDUP_REMOVED lines=10> */
.L_x_1289:
[----:B------:R-:W-:Y:S05]  /*14a0*/  BSYNC.RECONVERGENT B0 ;  /* 0x0000000000007941 */ /* 0x000fea0003800200 */
.L_x_1288:
        /* <DEDUP_REMOVED lines=10> */
.L_x_1291:
[----:B------:R-:W-:Y:S05]  /*1550*/  BSYNC.RECONVERGENT B0 ;  /* 0x0000000000007941 */ /* 0x000fea0003800200 */
.L_x_1290:
        /* <DEDUP_REMOVED lines=10> */
.L_x_1293:
[----:B------:R-:W-:Y:S05]  /*1600*/  BSYNC.RECONVERGENT B0 ;  /* 0x0000000000007941 */ /* 0x000fea0003800200 */
.L_x_1292:
        /* <DEDUP_REMOVED lines=10> */
.L_x_1295:
[----:B------:R-:W-:Y:S05]  /*16b0*/  BSYNC.RECONVERGENT B0 ;  /* 0x0000000000007941 */ /* 0x000fea0003800200 */
.L_x_1294:
        /* <DEDUP_REMOVED lines=10> */
.L_x_1297:
[----:B------:R-:W-:Y:S05]  /*1760*/  BSYNC.RECONVERGENT B0 ;  /* 0x0000000000007941 */ /* 0x000fea0003800200 */
.L_x_1296:
        /* <DEDUP_REMOVED lines=10> */
.L_x_1266:
[----:B------:R-:W-:Y:S02]  /*1810*/  ISETP.NE.AND P0, PT, R25, -0x1, PT ;  /* 0xffffffff1900780c */ /* 0x000fe40003f05270 */
[----:B------:R-:W-:-:S11]  /*1820*/  ISETP.NE.AND P2, PT, R12, -0x1, PT ;  /* 0xffffffff0c00780c */ /* 0x000fd60003f45270 */
[----:B------:R-:W2:Y:S08]  /*1830*/  @!P0 LDC.64 R6, c[0x0][0x398] ;  /* 0x0000e600ff068b82 */ /* 0x000eb00000000a00 */
[----:B------:R-:W3:Y:S01]  /*1840*/  @P0 LDC.64 R8, c[0x0][0x3b0] ;  /* 0x0000ec00ff080b82 */ /* 0x000ee20000000a00 */
[----:B--2---:R-:W-:-:S04]  /*1850*/  @!P0 IMAD.WIDE.U32 R4, R24, R6, RZ ;  /* 0x0000000618048225 */ /* 0x004fc800078e00ff */
[----:B------:R-:W-:Y:S02]  /*1860*/  @!P0 IMAD R7, R24, R7, R5 ;  /* 0x0000000718078224 */ /* 0x000fe400078e0205 */
[----:B---3--:R-:W-:Y:S01]  /*1870*/  @P0 IMAD.WIDE.U32 R2, R25, R8, RZ ;  /* 0x0000000819020225 */ /* 0x008fe200078e00ff */
[----:B------:R-:W-:-:S03]  /*1880*/  @!P0 MOV R8, R4 ;  /* 0x0000000400088202 */ /* 0x000fc60000000f00 */
        /* <DEDUP_REMOVED lines=8> */
[----:B------:R2:W-:Y:S01]  /*1910*/  STL [R1], R2 ;  /* 0x0000000201007387 */ /* 0x0005e20000100800 */
[----:B------:R-:W-:-:S03]  /*1920*/  IMAD R0, R0, R2, RZ ;  /* 0x0000000200007224 */ /* 0x000fc600078e02ff */
[----:B------:R4:W-:Y:S01]  /*1930*/  STL [R1+0x4], R4 ;  /* 0x0000040401007387 */ /* 0x0009e20000100800 */
[C---:B------:R-:W-:Y:S02]  /*1940*/  IMAD R0, R11.reuse, R4, R0 ;  /* 0x000000040b007224 */ /* 0x040fe400078e0200 */
[----:B--2---:R-:W-:-:S05]  /*1950*/  IMAD.WIDE.U32 R2, R11, R2, RZ ;  /* 0x000000020b027225 */ /* 0x004fca00078e00ff */
[----:B------:R-:W-:-:S03]  /*1960*/  IADD3 R3, PT, PT, R3, R0, RZ ;  /* 0x0000000003037210 */ /* 0x000fc60007ffe0ff */
[----:B---3--:R-:W-:-:S04]  /*1970*/  IMAD.WIDE.U32 R2, R24, UR6, R2 ;  /* 0x0000000618027c25 */ /* 0x008fc8000f8e0002 */
[----:B------:R-:W-:Y:S01]  /*1980*/  IMAD R6, R24, UR7, R3 ;  /* 0x0000000718067c24 */ /* 0x000fe2000f8e0203 */
[----:B------:R-:W-:Y:S01]  /*1990*/  MOV R5, R2 ;  /* 0x0000000200057202 */ /* 0x000fe20000000f00 */
[----:B------:R-:W-:Y:S06]  /*19a0*/  BRA `(.L_x_1299) ;  /* 0x0000000000247947 */ /* 0x000fec0003800000 */
.L_x_1298:
[----:B------:R-:W2:Y:S02]  /*19b0*/  LDC.64 R2, c[0x0][0x3b8] ;  /* 0x0000ee00ff027b82 */ /* 0x000ea40000000a00 */
[----:B--2---:R-:W-:Y:S01]  /*19c0*/  MOV R0, R3 ;  /* 0x0000000300007202 */ /* 0x004fe20000000f00 */
[----:B------:R2:W-:Y:S02]  /*19d0*/  STL.64 [R1], R2 ;  /* 0x0000000201007387 */ /* 0x0005e40000100a00 */
[----:B--2---:R-:W-:Y:S02]  /*19e0*/  MOV R3, R2 ;  /* 0x0000000200037202 */ /* 0x004fe40000000f00 */
[----:B------:R-:W-:-:S05]  /*19f0*/  IADD3 R2, PT, PT, R11, R12, RZ ;  /* 0x0000000c0b027210 */ /* 0x000fca0007ffe0ff */
[C---:B------:R-:W-:Y:S02]  /*1a00*/  IMAD R0, R2.reuse, R0, RZ ;  /* 0x0000000002007224 */ /* 0x040fe400078e02ff */
[----:B------:R-:W-:-:S05]  /*1a10*/  IMAD.WIDE.U32 R2, R2, R3, RZ ;  /* 0x0000000302027225 */ /* 0x000fca00078e00ff */
[----:B------:R-:W-:Y:S02]  /*1a20*/  IADD3 R6, PT, PT, R3, R0, RZ ;  /* 0x0000000003067210 */ /* 0x000fe40007ffe0ff */
[----:B------:R-:W-:-:S07]  /*1a30*/  MOV R5, R2 ;  /* 0x0000000200057202 */ /* 0x000fce0000000f00 */
.L_x_1299:
[----:B------:R-:W4:Y:S01]  /*1a40*/  LDC R9, c[0x0][0x3e8] ;  /* 0x0000fa00ff097b82 */ /* 0x000f220000000800 */
[----:B------:R-:W-:Y:S02]  /*1a50*/  IABS R10, R22 ;  /* 0x00000016000a7213 */ /* 0x000fe40000000000 */
[----:B----4-:R-:W-:-:S04]  /*1a60*/  IABS R4, R9 ;  /* 0x0000000900047213 */ /* 0x010fc80000000000 */
        /* <DEDUP_REMOVED lines=35> */
[----:B------:R-:W-:Y:S06]  /*1ca0*/  BRA `(.L_x_1301) ;  /* 0x0000000000147947 */ /* 0x000fec0003800000 */
.L_x_1300:
[----:B------:R-:W2:Y:S01]  /*1cb0*/  LDC.64 R236, c[0x0][0x3c0] ;  /* 0x0000f000ffec7b82 */ /* 0x000ea20000000a00 */
[----:B------:R-:W-:-:S05]  /*1cc0*/  IADD3 R0, PT, PT, R11, R12, RZ ;  /* 0x0000000c0b007210 */ /* 0x000fca0007ffe0ff */
[C---:B--2---:R-:W-:Y:S02]  /*1cd0*/  IMAD R4, R0.reuse, R237, RZ ;  /* 0x000000ed00047224 */ /* 0x044fe400078e02ff */
[----:B------:R-:W-:-:S05]  /*1ce0*/  IMAD.WIDE.U32 R2, R0, R236, RZ ;  /* 0x000000ec00027225 */ /* 0x000fca00078e00ff */
[----:B------:R-:W-:-:S07]  /*1cf0*/  IADD3 R0, PT, PT, R3, R4, RZ ;  /* 0x0000000403007210 */ /* 0x000fce0007ffe0ff */
.L_x_1301:
[----:B------:R-:W2:Y:S04]  /*1d00*/  LDL R34, [R1] ;  /* 0x0000000001227983 */ /* 0x000ea80000100800 */
[----:B------:R-:W3:Y:S01]  /*1d10*/  LDL R35, [R1+0x4] ;  /* 0x0000040001237983 */ /* 0x000ee20000100800 */
[----:B------:R-:W-:Y:S01]  /*1d20*/  SHF.R.U32.HI R103, RZ, 0x3, R109 ;  /* 0x00000003ff677819 */ /* 0x000fe2000001166d */
[----:B------:R-:W-:Y:S01]  /*1d30*/  VIADD R23, R97, -UR15 ;  /* 0x8000000f61177c36 */ /* 0x000fe20008000000 */
[----:B------:R-:W4:Y:S01]  /*1d40*/  LDCU.128 UR4, c[0x0][0x3d0] ;  /* 0x00007a00ff0477ac */ /* 0x000f220008000c00 */
[----:B------:R-:W-:Y:S02]  /*1d50*/  IMAD.SHL.U32 R33, R109, 0x8, RZ ;  /* 0x000000086d217824 */ /* 0x000fe400078e00ff */
[C---:B------:R-:W-:Y:S01]  /*1d60*/  VIADD R32, R103.reuse, 0x10 ;  /* 0x0000001067207836 */ /* 0x040fe20000000000 */
[----:B------:R-:W-:Y:S01]  /*1d70*/  ISETP.GE.AND P5, PT, R103, R23, PT ;  /* 0x000000176700720c */ /* 0x000fe20003fa6270 */
[----:B------:R-:W5:Y:S01]  /*1d80*/  LDCU.64 UR12, c[0x0][0x3c8] ;  /* 0x00007900ff0c77ac */ /* 0x000f620008000a00 */
[----:B------:R-:W-:-:S02]  /*1d90*/  LOP3.LUT R9, R33, 0x38, RZ, 0xc0, !PT ;  /* 0x0000003821097812 */ /* 0x000fc400078ec0ff */
[----:B------:R-:W-:Y:S01]  /*1da0*/  ISETP.GE.AND P0, PT, R32, R23, PT ;  /* 0x000000172000720c */ /* 0x000fe20003f06270 */
[----:B------:R-:W-:Y:S01]  /*1db0*/  USHF.L.U32 UR18, UR8, 0x7, URZ ;  /* 0x0000000708127899 */ /* 0x000fe200080006ff */
[----:B------:R-:W-:Y:S01]  /*1dc0*/  IADD3 R4, P6, PT, R9, R5, RZ ;  /* 0x0000000509047210 */ /* 0x000fe20007fde0ff */
[----:B------:R-:W-:Y:S01]  /*1dd0*/  VIADD R5, R103, 0x20 ;  /* 0x0000002067057836 */ /* 0x000fe20000000000 */
[----:B------:R-:W-:Y:S01]  /*1de0*/  IADD3 R2, P3, PT, R9, R2, RZ ;  /* 0x0000000209027210 */ /* 0x000fe20007f7e0ff */
[----:B------:R-:W-:Y:S01]  /*1df0*/  VIADD R3, R103, 0x30 ;  /* 0x0000003067037836 */ /* 0x000fe20000000000 */
[----:B------:R-:W1:Y:S03]  /*1e00*/  LDCU.64 UR10, c[0x0][0x388] ;  /* 0x00007100ff0a77ac */ /* 0x000e660008000a00 */
[----:B------:R-:W5:Y:S01]  /*1e10*/  @!P5 LDC.64 R14, c[0x0][0x3b0] ;  /* 0x0000ec00ff0edb82 */ /* 0x000f620000000a00 */
[-C--:B------:R-:W-:Y:S01]  /*1e20*/  ISETP.GE.AND P1, PT, R5, R23.reuse, PT ;  /* 0x000000170500720c */ /* 0x080fe20003f26270 */
[----:B------:R-:W-:Y:S01]  /*1e30*/  IMAD.X R5, RZ, RZ, R6, P6 ;  /* 0x000000ffff057224 */ /* 0x000fe200030e0606 */
[----:B------:R-:W-:Y:S01]  /*1e40*/  ISETP.GE.AND P2, PT, R3, R23, PT ;  /* 0x000000170300720c */ /* 0x000fe20003f46270 */
[----:B------:R-:W-:Y:S01]  /*1e50*/  IMAD.X R3, RZ, RZ, R0, P3 ;  /* 0x000000ffff037224 */ /* 0x000fe200018e0600 */
[----:B------:R-:W-:Y:S01]  /*1e60*/  SHF.R.S32.HI R0, RZ, 0x1f, R10 ;  /* 0x0000001fff007819 */ /* 0x000fe2000001140a */
[----:B------:R-:W-:-:S02]  /*1e70*/  VIADD R6, R103, 0x40 ;  /* 0x0000004067067836 */ /* 0x000fc40000000000 */
[----:B------:R-:W1:Y:S01]  /*1e80*/  @!P0 LDC.64 R16, c[0x0][0x3b0] ;  /* 0x0000ec00ff108b82 */ /* 0x000e620000000a00 */
[----:B------:R-:W-:Y:S02]  /*1e90*/  USHF.R.U32.HI UR14, URZ, 0x19, UR8 ;  /* 0x00000019ff0e7899 */ /* 0x000fe40008011608 */
[----:B------:R-:W-:Y:S01]  /*1ea0*/  ISETP.GE.AND P3, PT, R6, R23, PT ;  /* 0x000000170600720c */ /* 0x000fe20003f66270 */
[----:B----4-:R-:W-:Y:S01]  /*1eb0*/  IMAD R6, R0, UR4, RZ ;  /* 0x0000000400067c24 */ /* 0x010fe2000f8e02ff */
[----:B------:R-:W4:Y:S01]  /*1ec0*/  LDCU.64 UR8, c[0x0][0x390] ;  /* 0x00007200ff0877ac */ /* 0x000f220008000a00 */
[----:B------:R-:W-:Y:S02]  /*1ed0*/  IADD3 R8, P4, PT, R9, R8, RZ ;  /* 0x0000000809087210 */ /* 0x000fe40007f9e0ff */
[----:B------:R-:W4:Y:S01]  /*1ee0*/  @!P5 LDC.64 R20, c[0x0][0x380] ;  /* 0x0000e000ff14db82 */ /* 0x000f220000000a00 */
[C---:B------:R-:W-:Y:S01]  /*1ef0*/  IMAD.WIDE.U32 R2, R103.reuse, R236, R2 ;  /* 0x000000ec67027225 */ /* 0x040fe200078e0002 */
[----:B------:R-:W-:-:S03]  /*1f00*/  LOP3.LUT R36, R103, UR18, RZ, 0xfc, !PT ;  /* 0x0000001267247c12 */ /* 0x000fc6000f8efcff */
[----:B------:R-:W-:Y:S02]  /*1f10*/  IMAD R13, R10, UR5, R6 ;  /* 0x000000050a0d7c24 */ /* 0x000fe4000f8e0206 */
[----:B------:R-:W-:Y:S01]  /*1f20*/  IMAD R3, R103, R237, R3 ;  /* 0x000000ed67037224 */ /* 0x000fe200078e0203 */
[----:B------:R-:W4:Y:S01]  /*1f30*/  S2UR UR5, SR_CgaCtaId ;  /* 0x00000000000579c3 */ /* 0x000f220000008800 */
[----:B------:R-:W-:Y:S01]  /*1f40*/  IMAD.X R9, RZ, RZ, R7, P4 ;  /* 0x000000ffff097224 */ /* 0x000fe200020e0607 */
[----:B------:R-:W-:Y:S01]  /*1f50*/  @!P0 IADD3 R12, P4, PT, R36, 0x10, RZ ;  /* 0x00000010240c8810 */ /* 0x000fe20007f9e0ff */
[----:B------:R-:W-:-:S05]  /*1f60*/  IMAD R0, R0, UR6, RZ ;  /* 0x0000000600007c24 */ /* 0x000fca000f8e02ff */
[----:B------:R-:W4:Y:S01]  /*1f70*/  @!P0 LDC.64 R18, c[0x0][0x380] ;  /* 0x0000e000ff128b82 */ /* 0x000f220000000a00 */
[----:B------:R-:W-:Y:S02]  /*1f80*/  IMAD R11, R10, UR7, R0 ;  /* 0x000000070a0b7c24 */ /* 0x000fe4000f8e0200 */
[----:B-----5:R-:W-:-:S05]  /*1f90*/  @!P5 IMAD R0, R14, UR14, RZ ;  /* 0x0000000e0e00dc24 */ /* 0x020fca000f8e02ff */
[----:B------:R-:W5:Y:S01]  /*1fa0*/  @!P2 LDC.64 R24, c[0x0][0x380] ;  /* 0x0000e000ff18ab82 */ /* 0x000f620000000a00 */
[----:B------:R5:W-:Y:S01]  /*1fb0*/  STL [R1+0x38], R23 ;  /* 0x0000381701007387 */ /* 0x000be20000100800 */
[----:B------:R-:W-:Y:S02]  /*1fc0*/  VIADD R132, R252, 0xffffffff ;  /* 0xfffffffffc847836 */ /* 0x000fe40000000000 */
[----:B------:R-:W-:Y:S01]  /*1fd0*/  IMAD.SHL.U32 R218, R109, 0x40, RZ ;  /* 0x000000406dda7824 */ /* 0x000fe200078e00ff */
[----:B------:R-:W-:Y:S01]  /*1fe0*/  SHF.R.U32.HI R105, RZ, 0x1, R109 ;  /* 0x00000001ff697819 */ /* 0x000fe2000001166d */
[----:B--2---:R-:W-:-:S04]  /*1ff0*/  IMAD.WIDE.U32 R4, R103, R34, R4 ;  /* 0x0000002267047225 */ /* 0x004fc800078e0004 */
[----:B---3--:R-:W-:Y:S02]  /*2000*/  IMAD R5, R103, R35, R5 ;  /* 0x0000002367057224 */ /* 0x008fe400078e0205 */
[----:B------:R-:W-:-:S04]  /*2010*/  IMAD.WIDE.U32 R6, R10, UR4, R4 ;  /* 0x000000040a067c25 */ /* 0x000fc8000f8e0004 */
[----:B------:R-:W-:-:S04]  /*2020*/  IMAD.WIDE.U32 R4, R10, UR6, R2 ;  /* 0x000000060a047c25 */ /* 0x000fc8000f8e0002 */
[----:B------:R-:W-:Y:S01]  /*2030*/  IMAD.WIDE.U32 R2, R22, UR12, R8 ;  /* 0x0000000c16027c25 */ /* 0x000fe2000f8e0008 */
[----:B-1----:R-:W-:-:S03]  /*2040*/  LEA R108, P6, R6, UR10, 0x1 ;  /* 0x0000000a066c7c11 */ /* 0x002fc6000f8c08ff */
[----:B------:R-:W-:Y:S02]  /*2050*/  @!P0 IMAD.X R10, RZ, RZ, UR14, P4 ;  /* 0x0000000eff0a8e24 */ /* 0x000fe4000a0e06ff */
[----:B------:R-:W-:Y:S02]  /*2060*/  IMAD R3, R22, UR13, R3 ;  /* 0x0000000d16037c24 */ /* 0x000fe4000f8e0203 */
[----:B------:R-:W-:Y:S02]  /*2070*/  IMAD.IADD R7, R7, 0x1, R13 ;  /* 0x0000000107077824 */ /* 0x000fe400078e020d */
[----:B------:R-:W-:Y:S01]  /*2080*/  @!P5 IMAD R8, R36, R15, R0 ;  /* 0x0000000f2408d224 */ /* 0x000fe200078e0200 */
[----:B----4-:R-:W-:Y:S01]  /*2090*/  LEA R241, P4, R4, UR8, 0x1 ;  /* 0x0000000804f17c11 */ /* 0x010fe2000f8808ff */
[----:B------:R-:W-:Y:S02]  /*20a0*/  @!P0 IMAD R0, R10, R16, RZ ;  /* 0x000000100a008224 */ /* 0x000fe400078e02ff */
[----:B------:R-:W-:-:S02]  /*20b0*/  IMAD.IADD R5, R5, 0x1, R11 ;  /* 0x0000000105057824 */ /* 0x000fc400078e020b */
[----:B------:R-:W-:Y:S01]  /*20c0*/  @!P5 IMAD.WIDE.U32 R10, R36, R14, R2 ;  /* 0x0000000e240ad225 */ /* 0x000fe200078e0002 */
[----:B------:R-:W-:Y:S01]  /*20d0*/  LEA.HI.X R106, R6, UR11, R7, 0x1, P6 ;  /* 0x0000000b066a7c11 */ /* 0x000fe2000b0f0c07 */
[----:B------:R-:W1:Y:S01]  /*20e0*/  @!P1 LDC.64 R14, c[0x0][0x3b0] ;  /* 0x0000ec00ff0e9b82 */ /* 0x000e620000000a00 */
[----:B------:R-:W-:Y:S01]  /*20f0*/  LEA.HI.X R240, R4, UR9, R5, 0x1, P4 ;  /* 0x0000000904f07c11 */ /* 0x000fe2000a0f0c05 */
[----:B------:R-:W-:Y:S01]  /*2100*/  @!P0 IMAD R6, R12, R17, R0 ;  /* 0x000000110c068224 */ /* 0x000fe200078e0200 */
[----:B------:R-:W-:Y:S01]  /*2110*/  LOP3.LUT R7, R33, 0x1f8, RZ, 0xc0, !PT ;  /* 0x000001f821077812 */ /* 0x000fe200078ec0ff */
[----:B------:R-:W-:Y:S01]  /*2120*/  @!P5 IMAD.IADD R0, R11, 0x1, R8 ;  /* 0x000000010b00d824 */ /* 0x000fe200078e0208 */
[----:B------:R-:W-:Y:S01]  /*2130*/  @!P5 LEA R8, P4, R10, R20, 0x1 ;  /* 0x000000140a08d211 */ /* 0x000fe200078808ff */
[----:B------:R-:W-:Y:S01]  /*2140*/  @!P0 IMAD.WIDE.U32 R4, R12, R16, R2 ;  /* 0x000000100c048225 */ /* 0x000fe200078e0002 */
[----:B------:R-:W-:Y:S01]  /*2150*/  UMOV UR4, 0x400 ;  /* 0x0000040000047882 */ /* 0x000fe20000000000 */
[----:B------:R-:W-:Y:S01]  /*2160*/  LOP3.LUT R7, R7, 0x38, R109, 0x78, !PT ;  /* 0x0000003807077812 */ /* 0x000fe200078e786d */
[----:B------:R-:W-:Y:S01]  /*2170*/  ULEA UR5, UR5, UR4, 0x18 ;  /* 0x0000000405057291 */ /* 0x000fe2000f8ec0ff */
[----:B------:R-:W-:Y:S01]  /*2180*/  @!P5 LEA.HI.X R9, R10, R21, R0, 0x1, P4 ;  /* 0x000000150a09d211 */ /* 0x000fe200020f0c00 */
[----:B------:R-:W-:Y:S01]  /*2190*/  @!P0 IMAD.IADD R0, R5, 0x1, R6 ;  /* 0x0000000105008824 */ /* 0x000fe200078e0206 */
[----:B------:R-:W-:Y:S01]  /*21a0*/  @!P0 LEA R6, P4, R4, R18, 0x1 ;  /* 0x0000001204068211 */ /* 0x000fe200078808ff */
[----:B------:R-:W2:Y:S01]  /*21b0*/  @!P1 LDC.64 R16, c[0x0][0x380] ;  /* 0x0000e000ff109b82 */ /* 0x000ea20000000a00 */
[----:B------:R-:W-:-:S02]  /*21c0*/  LOP3.LUT R5, R7, 0x1e00, R33, 0xf8, !PT ;  /* 0x00001e0007057812 */ /* 0x000fc400078ef821 */
[----:B------:R-:W-:-:S05]  /*21d0*/  @!P0 LEA.HI.X R7, R4, R19, R0, 0x1, P4 ;  /* 0x0000001304078211 */ /* 0x000fca00020f0c00 */
[----:B------:R-:W3:Y:S01]  /*21e0*/  @!P2 LDC.64 R12, c[0x0][0x3b0] ;  /* 0x0000ec00ff0cab82 */ /* 0x000ee20000000a00 */
[----:B------:R-:W-:Y:S01]  /*21f0*/  @!P1 IADD3 R4, P4, PT, R36, 0x20, RZ ;  /* 0x0000002024049810 */ /* 0x000fe20007f9e0ff */
[----:B------:R-:W-:Y:S01]  /*2200*/  VIADD R10, R103, 0x50 ;  /* 0x00000050670a7836 */ /* 0x000fe20000000000 */
[----:B------:R-:W-:Y:S01]  /*2210*/  LEA R232, R5, UR5, 0x1 ;  /* 0x0000000505e87c11 */ /* 0x000fe2000f8e08ff */
[----:B------:R-:W-:Y:S02]  /*2220*/  VIADD R5, R103, 0x60 ;  /* 0x0000006067057836 */ /* 0x000fe40000000000 */
[----:B------:R-:W-:Y:S01]  /*2230*/  @!P1 IMAD.X R0, RZ, RZ, UR14, P4 ;  /* 0x0000000eff009e24 */ /* 0x000fe2000a0e06ff */
[-C--:B------:R-:W-:Y:S01]  /*2240*/  ISETP.GE.AND P6, PT, R10, R23.reuse, PT ;  /* 0x000000170a00720c */ /* 0x080fe20003fc6270 */
[----:B------:R-:W-:Y:S01]  /*2250*/  @!PT LDS RZ, [RZ] ;  /* 0x00000000fffff984 */ /* 0x000fe20000000800 */
[----:B------:R-:W-:Y:S01]  /*2260*/  @!PT LDS RZ, [RZ] ;  /* 0x00000000fffff984 */ /* 0x000fe20000000800 */
[----:B------:R-:W-:Y:S01]  /*2270*/  @!PT LDS RZ, [RZ] ;  /* 0x00000000fffff984 */ /* 0x000fe20000000800 */
[----:B------:R-:W-:Y:S01]  /*2280*/  @!P5 LDGSTS.E.BYPASS.LTC128B.128 [R232], desc[UR16][R8.64] ;  /* 0x0000000008e8dfae */ /* 0x000fe2000b981a10 */
[----:B------:R-:W4:Y:S03]  /*2290*/  @!P3 LDC.64 R20, c[0x0][0x3b0] ;  /* 0x0000ec00ff14bb82 */ /* 0x000f260000000a00 */
[----:B------:R2:W-:Y:S01]  /*22a0*/  @!P5 LDGSTS.E.BYPASS.LTC128B.128 [R232+0x4000], desc[UR16][R8.64+0x80] ;  /* 0x0400008008e8dfae */ /* 0x0005e2000b981a10 */
[----:B------:R-:W-:Y:S01]  /*22b0*/  ISETP.GE.AND P5, PT, R5, R23, PT ;  /* 0x000000170500720c */ /* 0x000fe20003fa6270 */
[----:B------:R-:W-:-:S02]  /*22c0*/  VIADD R5, R103, 0x70 ;  /* 0x0000007067057836 */ /* 0x000fc40000000000 */
[-C--:B-1----:R-:W-:Y:S01]  /*22d0*/  @!P1 IMAD R0, R0, R14.reuse, RZ ;  /* 0x0000000e00009224 */ /* 0x082fe200078e02ff */
[----:B------:R-:W-:Y:S01]  /*22e0*/  @!P0 LDGSTS.E.BYPASS.LTC128B.128 [R232+0x800], desc[UR16][R6.64] ;  /* 0x0080000006e88fae */ /* 0x000fe2000b981a10 */
[----:B------:R-:W-:Y:S02]  /*22f0*/  @!P3 IMAD.MOV.U32 R10, RZ, RZ, R2 ;  /* 0x000000ffff0ab224 */ /* 0x000fe400078e0002 */
[--C-:B------:R-:W-:Y:S01]  /*2300*/  @!P3 IMAD.MOV.U32 R11, RZ, RZ, R3.reuse ;  /* 0x000000ffff0bb224 */ /* 0x100fe200078e0003 */
[----:B------:R1:W-:Y:S01]  /*2310*/  @!P0 LDGSTS.E.BYPASS.LTC128B.128 [R232+0x4800], desc[UR16][R6.64+0x80] ;  /* 0x0480008006e88fae */ /* 0x0003e2000b981a10 */
[----:B------:R-:W-:Y:S01]  /*2320*/  ISETP.GE.AND P4, PT, R5, R23, PT ;  /* 0x000000170500720c */ /* 0x000fe20003f86270 */
[C---:B------:R-:W-:Y:S01]  /*2330*/  @!P1 IMAD R0, R4.reuse, R15, R0 ;  /* 0x0000000f04009224 */ /* 0x040fe200078e0200 */
[----:B-----5:R-:W5:Y:S01]  /*2340*/  @!P6 LDC.64 R22, c[0x0][0x3b0] ;  /* 0x0000ec00ff16eb82 */ /* 0x020f620000000a00 */
[----:B------:R-:W-:-:S04]  /*2350*/  @!P1 IMAD.WIDE.U32 R4, R4, R14, R2 ;  /* 0x0000000e04049225 */ /* 0x000fc800078e0002 */
[----:B------:R-:W-:Y:S02]  /*2360*/  @!P1 IMAD.IADD R0, R5, 0x1, R0 ;  /* 0x0000000105009824 */ /* 0x000fe400078e0200 */
[----:B------:R-:W-:Y:S01]  /*2370*/  @!P6 IMAD.MOV.U32 R18, RZ, RZ, R2 ;  /* 0x000000ffff12e224 */ /* 0x000fe200078e0002 */
[----:B------:R-:W5:Y:S01]  /*2380*/  @!P5 LDC.64 R14, c[0x0][0x3b0] ;  /* 0x0000ec00ff0edb82 */ /* 0x000f620000000a00 */
[----:B--2---:R-:W-:-:S07]  /*2390*/  @!P2 IADD3 R9, P0, PT, R36, 0x30, RZ ;  /* 0x000000302409a810 */ /* 0x004fce0007f1e0ff */
[----:B------:R-:W2:Y:S01]  /*23a0*/  @!P6 LDC.64 R26, c[0x0][0x380] ;  /* 0x0000e000ff1aeb82 */ /* 0x000ea20000000a00 */
[----:B------:R-:W-:Y:S01]  /*23b0*/  @!P2 IMAD.X R8, RZ, RZ, UR14, P0 ;  /* 0x0000000eff08ae24 */ /* 0x000fe200080e06ff */
[----:B-1----:R-:W-:-:S03]  /*23c0*/  @!P1 LEA R6, P0, R4, R16, 0x1 ;  /* 0x0000001004069211 */ /* 0x002fc600078008ff */
[----:B---3--:R-:W-:Y:S01]  /*23d0*/  @!P2 IMAD R8, R8, R12, RZ ;  /* 0x0000000c0808a224 */ /* 0x008fe200078e02ff */
[----:B------:R-:W-:-:S03]  /*23e0*/  @!P1 LEA.HI.X R7, R4, R17, R0, 0x1, P0 ;  /* 0x0000001104079211 */ /* 0x000fc600000f0c00 */
[C---:B------:R-:W-:Y:S02]  /*23f0*/  @!P2 IMAD R8, R9.reuse, R13, R8 ;  /* 0x0000000d0908a224 */ /* 0x040fe400078e0208 */
[----:B------:R-:W-:Y:S01]  /*2400*/  @!P2 IMAD.WIDE.U32 R4, R9, R12, R2 ;  /* 0x0000000c0904a225 */ /* 0x000fe200078e0002 */
[----:B------:R-:W1:Y:S01]  /*2410*/  @!P4 LDC.64 R16, c[0x0][0x3b0] ;  /* 0x0000ec00ff10cb82 */ /* 0x000e620000000a00 */
[----:B------:R-:W-:Y:S01]  /*2420*/  @!P3 IADD3 R0, P0, PT, R36, 0x40, RZ ;  /* 0x000000402400b810 */ /* 0x000fe20007f1e0ff */
[----:B------:R-:W-:Y:S06]  /*2430*/  @!P1 LDGSTS.E.BYPASS.LTC128B.128 [R232+0x1000], desc[UR16][R6.64] ;  /* 0x0100000006e89fae */ /* 0x000fec000b981a10 */
[----:B------:R-:W3:Y:S01]  /*2440*/  @!P3 LDC.64 R12, c[0x0][0x380] ;  /* 0x0000e000ff0cbb82 */ /* 0x000ee20000000a00 */
[----:B------:R4:W-:Y:S01]  /*2450*/  @!P1 LDGSTS.E.BYPASS.LTC128B.128 [R232+0x5000], desc[UR16][R6.64+0x80] ;  /* 0x0500008006e89fae */ /* 0x0009e2000b981a10 */
[----:B------:R-:W-:-:S02]  /*2460*/  @!P5 IMAD.MOV.U32 R28, RZ, RZ, R2 ;  /* 0x000000ffff1cd224 */ /* 0x000fc400078e0002 */
[----:B------:R-:W-:Y:S01]  /*2470*/  @!P4 IMAD.MOV.U32 R30, RZ, RZ, R2 ;  /* 0x000000ffff1ec224 */ /* 0x000fe200078e0002 */
[C---:B------:R-:W-:Y:S01]  /*2480*/  @!P2 LEA R2, P1, R4.reuse, R24, 0x1 ;  /* 0x000000180402a211 */ /* 0x040fe200078208ff */
[----:B------:R-:W-:Y:S02]  /*2490*/  @!P2 IMAD.IADD R8, R5, 0x1, R8 ;  /* 0x000000010508a824 */ /* 0x000fe400078e0208 */
[--C-:B------:R-:W-:Y:S02]  /*24a0*/  @!P6 IMAD.MOV.U32 R19, RZ, RZ, R3.reuse ;  /* 0x000000ffff13e224 */ /* 0x100fe400078e0003 */
[--C-:B------:R-:W-:Y:S02]  /*24b0*/  @!P5 IMAD.MOV.U32 R29, RZ, RZ, R3.reuse ;  /* 0x000000ffff1dd224 */ /* 0x100fe400078e0003 */
[----:B------:R-:W-:Y:S01]  /*24c0*/  @!P4 IMAD.MOV.U32 R31, RZ, RZ, R3 ;  /* 0x000000ffff1fc224 */ /* 0x000fe200078e0003 */
[----:B------:R-:W-:-:S05]  /*24d0*/  @!P2 LEA.HI.X R3, R4, R25, R8, 0x1, P1 ;  /* 0x000000190403a211 */ /* 0x000fca00008f0c08 */
[----:B------:R-:W-:Y:S04]  /*24e0*/  @!P2 LDGSTS.E.BYPASS.LTC128B.128 [R232+0x1800], desc[UR16][R2.64] ;  /* 0x0180000002e8afae */ /* 0x000fe8000b981a10 */
[----:B------:R3:W-:Y:S01]  /*24f0*/  @!P2 LDGSTS.E.BYPASS.LTC128B.128 [R232+0x5800], desc[UR16][R2.64+0x80] ;  /* 0x0580008002e8afae */ /* 0x0007e2000b981a10 */
[----:B----4-:R-:W-:Y:S01]  /*2500*/  @!P3 IMAD.X R6, RZ, RZ, UR14, P0 ;  /* 0x0000000eff06be24 */ /* 0x010fe200080e06ff */
[----:B------:R-:W-:-:S03]  /*2510*/  @!P6 IADD3 R5, P0, PT, R36, 0x50, RZ ;  /* 0x000000502405e810 */ /* 0x000fc60007f1e0ff */
[-C--:B------:R-:W-:Y:S02]  /*2520*/  @!P3 IMAD R6, R6, R20.reuse, RZ ;  /* 0x000000140606b224 */ /* 0x080fe400078e02ff */
[----:B------:R-:W-:Y:S02]  /*2530*/  @!P6 IMAD.X R4, RZ, RZ, UR14, P0 ;  /* 0x0000000eff04ee24 */ /* 0x000fe400080e06ff */
[C---:B------:R-:W-:Y:S02]  /*2540*/  @!P3 IMAD R9, R0.reuse, R21, R6 ;  /* 0x000000150009b224 */ /* 0x040fe400078e0206 */
[----:B------:R-:W-:Y:S02]  /*2550*/  @!P3 IMAD.WIDE.U32 R6, R0, R20, R10 ;  /* 0x000000140006b225 */ /* 0x000fe400078e000a */
[----:B------:R-:W4:Y:S02]  /*2560*/  @!P5 LDC.64 R20, c[0x0][0x380] ;  /* 0x0000e000ff14db82 */ /* 0x000f240000000a00 */
[----:B-----5:R-:W-:-:S04]  /*2570*/  @!P6 IMAD R0, R4, R22, RZ ;  /* 0x000000160400e224 */ /* 0x020fc800078e02ff */
[----:B------:R-:W-:Y:S02]  /*2580*/  @!P6 IMAD R8, R5, R23, R0 ;  /* 0x000000170508e224 */ /* 0x000fe400078e0200 */
[----:B------:R-:W-:Y:S01]  /*2590*/  @!P3 IMAD.IADD R0, R7, 0x1, R9 ;  /* 0x000000010700b824 */ /* 0x000fe200078e0209 */
[----:B---3--:R-:W-:Y:S02]  /*25a0*/  @!P3 LEA R2, P2, R6, R12, 0x1 ;  /* 0x0000000c0602b211 */ /* 0x008fe400078408ff */
[----:B------:R-:W-:Y:S01]  /*25b0*/  @!P5 IADD3 R7, P1, PT, R36, 0x60, RZ ;  /* 0x000000602407d810 */ /* 0x000fe20007f3e0ff */
[----:B------:R-:W-:Y:S01]  /*25c0*/  @!P6 IMAD.WIDE.U32 R4, R5, R22, R18 ;  /* 0x000000160504e225 */ /* 0x000fe200078e0012 */
[----:B------:R-:W-:Y:S01]  /*25d0*/  @!P3 LEA.HI.X R3, R6, R13, R0, 0x1, P2 ;  /* 0x0000000d0603b211 */ /* 0x000fe200010f0c00 */
[----:B------:R-:W3:Y:S02]  /*25e0*/  @!P4 LDC.64 R18, c[0x0][0x380] ;  /* 0x0000e000ff12cb82 */ /* 0x000ee40000000a00 */
[----:B------:R-:W-:Y:S01]  /*25f0*/  @!P5 IMAD.X R6, RZ, RZ, UR14, P1 ;  /* 0x0000000eff06de24 */ /* 0x000fe200088e06ff */
[----:B------:R-:W-:Y:S01]  /*2600*/  @!P4 IADD3 R9, P0, PT, R36, 0x70, RZ ;  /* 0x000000702409c810 */ /* 0x000fe20007f1e0ff */
[----:B------:R-:W-:Y:S04]  /*2610*/  @!P3 LDGSTS.E.BYPASS.LTC128B.128 [R232+0x2000], desc[UR16][R2.64] ;  /* 0x0200000002e8bfae */ /* 0x000fe8000b981a10 */
[----:B------:R5:W-:Y:S01]  /*2620*/  @!P3 LDGSTS.E.BYPASS.LTC128B.128 [R232+0x6000], desc[UR16][R2.64+0x80] ;  /* 0x0600008002e8bfae */ /* 0x000be2000b981a10 */
[----:B------:R-:W-:Y:S01]  /*2630*/  @!P4 IMAD.X R10, RZ, RZ, UR14, P0 ;  /* 0x0000000eff0ace24 */ /* 0x000fe200080e06ff */
[----:B--2---:R-:W-:Y:S01]  /*2640*/  @!P6 LEA R12, P0, R4, R26, 0x1 ;  /* 0x0000001a040ce211 */ /* 0x004fe200078008ff */
[----:B------:R-:W-:-:S05]  /*2650*/  @!P6 IMAD.IADD R0, R5, 0x1, R8 ;  /* 0x000000010500e824 */ /* 0x000fca00078e0208 */
[----:B------:R-:W-:Y:S01]  /*2660*/  @!P6 LEA.HI.X R13, R4, R27, R0, 0x1, P0 ;  /* 0x0000001b040de211 */ /* 0x000fe200000f0c00 */
[-C--:B-1----:R-:W-:Y:S01]  /*2670*/  @!P4 IMAD R0, R10, R16.reuse, RZ ;  /* 0x000000100a00c224 */ /* 0x082fe200078e02ff */
[----:B------:R-:W-:Y:S01]  /*2680*/  SHF.L.U64.HI R100, R34, 0x5, R35 ;  /* 0x0000000522647819 */ /* 0x000fe20000010223 */
[----:B------:R-:W-:-:S04]  /*2690*/  @!P4 IMAD.WIDE.U32 R4, R9, R16, R30 ;  /* 0x000000100904c225 */ /* 0x000fc800078e001e */
[C---:B------:R-:W-:Y:S02]  /*26a0*/  IMAD.SHL.U32 R101, R34.reuse, 0x20, RZ ;  /* 0x0000002022657824 */ /* 0x040fe400078e00ff */
[C---:B------:R-:W-:Y:S01]  /*26b0*/  IMAD.SHL.U32 R98, R34.reuse, 0x10, RZ ;  /* 0x0000001022627824 */ /* 0x040fe200078e00ff */
[----:B------:R-:W-:Y:S01]  /*26c0*/  SHF.L.U64.HI R99, R34, 0x4, R35 ;  /* 0x0000000422637819 */ /* 0x000fe20000010223 */
[----:B-----5:R-:W-:Y:S01]  /*26d0*/  @!P5 IMAD R2, R6, R14, RZ ;  /* 0x0000000e0602d224 */ /* 0x020fe200078e02ff */
[----:B------:R-:W-:Y:S03]  /*26e0*/  @!P6 LDGSTS.E.BYPASS.LTC128B.128 [R232+0x2800], desc[UR16][R12.64] ;  /* 0x028000000ce8efae */ /* 0x000fe6000b981a10 */
[----:B------:R-:W-:Y:S02]  /*26f0*/  @!P5 IMAD R2, R7, R15, R2 ;  /* 0x0000000f0702d224 */ /* 0x000fe400078e0202 */
[----:B------:R-:W-:Y:S01]  /*2700*/  @!P4 IMAD R0, R9, R17, R0 ;  /* 0x000000110900c224 */ /* 0x000fe200078e0200 */
[----:B---3--:R-:W-:Y:S01]  /*2710*/  @!P4 LEA R8, P0, R4, R18, 0x1 ;  /* 0x000000120408c211 */ /* 0x008fe200078008ff */
[----:B------:R-:W-:Y:S01]  /*2720*/  @!P5 IMAD.WIDE.U32 R6, R7, R14, R28 ;  /* 0x0000000e0706d225 */ /* 0x000fe200078e001c */
[----:B------:R-:W-:Y:S03]  /*2730*/  @!P6 LDGSTS.E.BYPASS.LTC128B.128 [R232+0x6800], desc[UR16][R12.64+0x80] ;  /* 0x068000800ce8efae */ /* 0x000fe6000b981a10 */
[----:B------:R-:W-:-:S05]  /*2740*/  IMAD R14, R132, -0x20, R96 ;  /* 0xffffffe0840e7824 */ /* 0x000fca00078e0260 */
[-C--:B------:R-:W-:Y:S02]  /*2750*/  ISETP.GE.AND P3, PT, R103, R14.reuse, PT ;  /* 0x0000000e6700720c */ /* 0x080fe40003f66270 */
[----:B------:R-:W-:Y:S01]  /*2760*/  ISETP.GE.AND P2, PT, R32, R14, PT ;  /* 0x0000000e2000720c */ /* 0x000fe20003f46270 */
[----:B------:R-:W-:Y:S01]  /*2770*/  @!P5 IMAD.IADD R7, R7, 0x1, R2 ;  /* 0x000000010707d824 */ /* 0x000fe200078e0202 */
[----:B----4-:R-:W-:Y:S01]  /*2780*/  @!P5 LEA R10, P1, R6, R20, 0x1 ;  /* 0x00000014060ad211 */ /* 0x010fe200078208ff */
[----:B------:R-:W-:Y:S02]  /*2790*/  @!P4 IMAD.IADD R5, R5, 0x1, R0 ;  /* 0x000000010505c824 */ /* 0x000fe400078e0200 */
[-C--:B------:R-:W-:Y:S02]  /*27a0*/  IMAD R0, R100, R132.reuse, RZ ;  /* 0x0000008464007224 */ /* 0x080fe400078e02ff */
[----:B------:R-:W-:Y:S01]  /*27b0*/  IMAD.WIDE.U32 R2, R101, R132, RZ ;  /* 0x0000008465027225 */ /* 0x000fe200078e00ff */
[----:B------:R-:W-:-:S02]  /*27c0*/  @!P5 LEA.HI.X R11, R6, R21, R7, 0x1, P1 ;  /* 0x00000015060bd211 */ /* 0x000fc400008f0c07 */
[----:B------:R-:W-:Y:S01]  /*27d0*/  @!P4 LEA.HI.X R9, R4, R19, R5, 0x1, P0 ;  /* 0x000000130409c211 */ /* 0x000fe200000f0c05 */
[----:B------:R-:W-:Y:S01]  /*27e0*/  IMAD.IADD R0, R3, 0x1, R0 ;  /* 0x0000000103007824 */ /* 0x000fe200078e0200 */
[----:B------:R-:W-:Y:S01]  /*27f0*/  @!P3 LEA R6, P1, R2, R108, 0x1 ;  /* 0x0000006c0206b211 */ /* 0x000fe200078208ff */
[----:B------:R-:W-:Y:S01]  /*2800*/  @!P5 LDGSTS.E.BYPASS.LTC128B.128 [R232+0x3000], desc[UR16][R10.64] ;  /* 0x030000000ae8dfae */ /* 0x000fe2000b981a10 */
[----:B------:R-:W-:Y:S02]  /*2810*/  @!P2 IADD3 R3, P0, PT, R98, R2, RZ ;  /* 0x000000026203a210 */ /* 0x000fe40007f1e0ff */
[--C-:B------:R-:W-:Y:S01]  /*2820*/  @!P3 LEA.HI.X R7, R2, R106, R0.reuse, 0x1, P1 ;  /* 0x0000006a0207b211 */ /* 0x100fe200008f0c00 */
[----:B------:R-:W-:Y:S02]  /*2830*/  @!P5 LDGSTS.E.BYPASS.LTC128B.128 [R232+0x7000], desc[UR16][R10.64+0x80] ;  /* 0x070000800ae8dfae */ /* 0x000fe4000b981a10 */
[----:B------:R-:W-:Y:S01]  /*2840*/  @!P2 IMAD.X R0, R99, 0x1, R0, P0 ;  /* 0x000000016300a824 */ /* 0x000fe200000e0600 */
[C---:B------:R-:W-:Y:S01]  /*2850*/  @!P2 LEA R4, P0, R3.reuse, R108, 0x1 ;  /* 0x0000006c0304a211 */ /* 0x040fe200078008ff */
[----:B------:R-:W-:Y:S03]  /*2860*/  @!P4 LDGSTS.E.BYPASS.LTC128B.128 [R232+0x3800], desc[UR16][R8.64] ;  /* 0x0380000008e8cfae */ /* 0x000fe6000b981a10 */
[----:B------:R-:W-:Y:S01]  /*2870*/  @!P2 LEA.HI.X R5, R3, R106, R0, 0x1, P0 ;  /* 0x0000006a0305a211 */ /* 0x000fe200000f0c00 */
[----:B------:R-:W-:Y:S04]  /*2880*/  @!P4 LDGSTS.E.BYPASS.LTC128B.128 [R232+0x7800], desc[UR16][R8.64+0x80] ;  /* 0x0780008008e8cfae */ /* 0x000fe8000b981a10 */
[----:B------:R-:W-:Y:S04]  /*2890*/  @!P3 LDGSTS.E.BYPASS.LTC128B.128 [R232+0x8000], desc[UR16][R6.64] ;  /* 0x0800000006e8bfae */ /* 0x000fe8000b981a10 */
[----:B------:R-:W-:Y:S04]  /*28a0*/  @!P3 LDGSTS.E.BYPASS.LTC128B.128 [R232+0x9000], desc[UR16][R6.64+0x80] ;  /* 0x0900008006e8bfae */ /* 0x000fe8000b981a10 */
[----:B------:R-:W-:Y:S04]  /*28b0*/  @!P2 LDGSTS.E.BYPASS.LTC128B.128 [R232+0x8800], desc[UR16][R4.64] ;  /* 0x0880000004e8afae */ /* 0x000fe8000b981a10 */
[----:B------:R1:W-:Y:S04]  /*28c0*/  @!P2 LDGSTS.E.BYPASS.LTC128B.128 [R232+0x9800], desc[UR16][R4.64+0x80] ;  /* 0x0980008004e8afae */ /* 0x0003e8000b981a10 */
[----:B------:R-:W0:Y:S01]  /*28d0*/  LDGDEPBAR ;  /* 0x00000000000079af */ /* 0x000e220000000000 */
[----:B------:R-:W-:Y:S01]  /*28e0*/  ISETP.GE.AND P1, PT, R32, R14, PT ;  /* 0x0000000e2000720c */ /* 0x000fe20003f26270 */
[C---:B------:R-:W-:Y:S01]  /*28f0*/  IMAD.SHL.U32 R2, R236.reuse, 0x20, RZ ;  /* 0x00000020ec027824 */ /* 0x040fe200078e00ff */
[----:B------:R-:W-:-:S03]  /*2900*/  SHF.L.U64.HI R0, R236, 0x5, R237 ;  /* 0x00000005ec007819 */ /* 0x000fc600000102ed */
[----:B------:R-:W-:-:S04]  /*2910*/  IMAD.WIDE.U32 R2, R2, R132, RZ ;  /* 0x0000008402027225 */ /* 0x000fc800078e00ff */
[----:B------:R-:W-:Y:S01]  /*2920*/  IMAD R0, R0, R132, RZ ;  /* 0x0000008400007224 */ /* 0x000fe200078e02ff */
[----:B------:R-:W-:-:S04]  /*2930*/  DEPBAR.LE SB0, 0x0 ;  /* 0x000080000000791a */ /* 0x000fc80000000000 */
[----:B-1----:R-:W-:Y:S01]  /*2940*/  LOP3.LUT R4, R218, 0x1c0, RZ, 0xc0, !PT ;  /* 0x000001c0da047812 */ /* 0x002fe200078ec0ff */
[----:B------:R-:W-:Y:S01]  /*2950*/  IMAD.IADD R3, R3, 0x1, R0 ;  /* 0x0000000103037824 */ /* 0x000fe200078e0200 */
[----:B------:R-:W-:Y:S01]  /*2960*/  @!P3 LEA R6, P2, R2, R241, 0x1 ;  /* 0x000000f10206b211 */ /* 0x000fe200078408ff */
[C---:B------:R-:W-:Y:S01]  /*2970*/  IMAD.SHL.U32 R0, R109.reuse, 0x20, RZ ;  /* 0x000000206d007824 */ /* 0x040fe200078e00ff */
[----:B------:R-:W-:Y:S02]  /*2980*/  LOP3.LUT R4, R4, 0x38, R33, 0xf8, !PT ;  /* 0x0000003804047812 */ /* 0x000fe400078ef821 */
[----:B------:R-:W-:Y:S02]  /*2990*/  @!P1 LEA R5, P0, R236, R2, 0x4 ;  /* 0x00000002ec059211 */ /* 0x000fe400078020ff */
[----:B------:R-:W-:Y:S02]  /*29a0*/  LOP3.LUT R9, R109, 0x8, RZ, 0xc0, !PT ;  /* 0x000000086d097812 */ /* 0x000fe400078ec0ff */
[----:B------:R-:W-:Y:S01]  /*29b0*/  @!P3 LEA.HI.X R7, R2, R240, R3, 0x1, P2 ;  /* 0x000000f00207b211 */ /* 0x000fe200010f0c03 */
[----:B------:R-:W-:Y:S01]  /*29c0*/  BAR.SYNC.DEFER_BLOCKING 0x0 ;  /* 0x0000000000007b1d */ /* 0x000fe20000010000 */
[----:B------:R-:W-:-:S02]  /*29d0*/  LOP3.LUT R2, R0, 0x7c00, RZ, 0xc0, !PT ;  /* 0x00007c0000027812 */ /* 0x000fc400078ec0ff */
[----:B------:R-:W-:Y:S02]  /*29e0*/  LOP3.LUT R8, R218, 0x200, RZ, 0xc0, !PT ;  /* 0x00000200da087812 */ /* 0x000fe400078ec0ff */
[C---:B------:R-:W-:Y:S02]  /*29f0*/  LOP3.LUT R102, R4.reuse, 0x8, R105, 0x78, !PT ;  /* 0x0000000804667812 */ /* 0x040fe400078e7869 */
[----:B------:R-:W-:Y:S02]  /*2a00*/  LOP3.LUT R0, R4, R9, RZ, 0x3c, !PT ;  /* 0x0000000904007212 */ /* 0x000fe400078e3cff */
[----:B------:R-:W-:Y:S02]  /*2a10*/  @!P1 LEA.HI.X R3, R236, R3, R237, 0x4, P0 ;  /* 0x00000003ec039211 */ /* 0x000fe400000f24ed */
[----:B------:R-:W-:Y:S02]  /*2a20*/  @!P1 LEA R4, P0, R5, R241, 0x1 ;  /* 0x000000f105049211 */ /* 0x000fe400078008ff */
[----:B------:R-:W-:-:S02]  /*2a30*/  LOP3.LUT R218, R218, 0x400, RZ, 0xc0, !PT ;  /* 0x00000400dada7812 */ /* 0x000fc400078ec0ff */
[----:B------:R-:W-:Y:S02]  /*2a40*/  IADD3 R2, PT, PT, R102, R8, R2 ;  /* 0x0000000866027210 */ /* 0x000fe40007ffe002 */
[----:B------:R-:W-:Y:S01]  /*2a50*/  @!P1 LEA.HI.X R5, R5, R240, R3, 0x1, P0 ;  /* 0x000000f005059211 */ /* 0x000fe200000f0c03 */
[----:B------:R-:W-:Y:S01]  /*2a60*/  IMAD R218, R0, 0x2, R218 ;  /* 0x0000000200da7824 */ /* 0x000fe200078e02da */
[----:B------:R-:W-:Y:S01]  /*2a70*/  LEA R217, R2, UR5, 0x1 ;  /* 0x0000000502d97c11 */ /* 0x000fe2000f8e08ff */
        /* <DEDUP_REMOVED lines=15> */
[----:B------:R-:W2:Y:S04]  /*2b70*/  LDSM.16.M88.4 R16, [R218+UR5+0x8000] ;  /* 0x00800005da10783b */ /* 0x000ea80008000200 */
[----:B------:R-:W-:Y:S01]  /*2b80*/  LDSM.16.M88.4 R24, [R218+UR5+0x8800] ;  /* 0x00880005da18783b */ /* 0x000fe20008000200 */
[----:B------:R-:W-:Y:S01]  /*2b90*/  IMAD.MOV.U32 R2, RZ, RZ, 0x10 ;  /* 0x00000010ff027424 */ /* 0x000fe200078e00ff */
[C---:B------:R-:W-:Y:S01]  /*2ba0*/  LOP3.LUT P0, RZ, R109.reuse, 0x2, RZ, 0xc0, !PT ;  /* 0x000000026dff7812 */ /* 0x040fe2000780c0ff */
[----:B------:R-:W-:Y:S01]  /*2bb0*/  VIADD R3, R218, UR5 ;  /* 0x00000005da037c36 */ /* 0x000fe20008000000 */
[----:B------:R-:W-:Y:S01]  /*2bc0*/  LOP3.LUT P6, RZ, R109, 0x4, RZ, 0xc0, !PT ;  /* 0x000000046dff7812 */ /* 0x000fe200078cc0ff */
[----:B------:R-:W-:Y:S01]  /*2bd0*/  IMAD.MOV.U32 R104, RZ, RZ, 0x20 ;  /* 0x00000020ff687424 */ /* 0x000fe200078e00ff */
[----:B------:R-:W-:Y:S04]  /*2be0*/  STL [R1+0x28], R108 ;  /* 0x0000286c01007387 */ /* 0x000fe80000100800 */
[----:B------:R-:W0:Y:S04]  /*2bf0*/  LDGDEPBAR ;  /* 0x00000000000079af */ /* 0x000e280000000000 */
[----:B-1----:R-:W1:Y:S01]  /*2c00*/  LDSM.16.M88.4 R4, [R217+0x2000] ;  /* 0x00200000d904783b */ /* 0x002e620000000200 */
[----:B------:R-:W-:-:S05]  /*2c10*/  SEL R2, R2, 0xfffffff0, !P0 ;  /* 0xfffffff002027807 */ /* 0x000fca0004000000 */
[C---:B------:R-:W-:Y:S02]  /*2c20*/  IMAD R33, R2.reuse, 0x2, R3 ;  /* 0x0000000202217824 */ /* 0x040fe400078e0203 */
[----:B------:R-:W-:-:S03]  /*2c30*/  IMAD R34, R2, 0x2, R217 ;  /* 0x0000000202227824 */ /* 0x000fc600078e02d9 */
[----:B------:R-:W-:Y:S04]  /*2c40*/  LDSM.16.M88.4 R48, [R33+0x8800] ;  /* 0x008800002130783b */ /* 0x000fe80000000200 */
[----:B------:R-:W3:Y:S04]  /*2c50*/  LDSM.16.M88.4 R12, [R34+0x2000] ;  /* 0x00200000220c783b */ /* 0x000ee80000000200 */
[----:B------:R-:W4:Y:S01]  /*2c60*/  LDSM.16.M88.4 R44, [R33+0x8000] ;  /* 0x00800000212c783b */ /* 0x000f220000000200 */
[C---:B--2---:R-:W-:Y:S03]  /*2c70*/  HMMA.16816.F32 R68, R8.reuse, R16, RZ ;  /* 0x000000100844723c */ /* 0x044fe600000018ff */
[----:B------:R-:W2:Y:S05]  /*2c80*/  LDSM.16.M88.4 R20, [R34] ;  /* 0x000000002214783b */ /* 0x000eaa0000000200 */
[----:B------:R-:W-:Y:S01]  /*2c90*/  HMMA.16816.F32 R84, R8, R18, RZ ;  /* 0x000000120854723c */ /* 0x000fe200000018ff */
[----:B------:R-:W-:-:S07]  /*2ca0*/  SEL R0, R104, 0xffffffe0, !P6 ;  /* 0xffffffe068007807 */ /* 0x000fce0007000000 */
[C---:B-1----:R-:W-:Y:S08]  /*2cb0*/  HMMA.16816.F32 R28, R4.reuse, R16, RZ ;  /* 0x00000010041c723c */ /* 0x042ff000000018ff */
[C---:B------:R-:W-:Y:S08]  /*2cc0*/  HMMA.16816.F32 R56, R4.reuse, R18, RZ ;  /* 0x000000120438723c */ /* 0x040ff000000018ff */
[----:B------:R-:W-:Y:S01]  /*2cd0*/  HMMA.16816.F32 R16, R4, R24, RZ ;  /* 0x000000180410723c */ /* 0x000fe200000018ff */
[----:B------:R-:W-:-:S02]  /*2ce0*/  IMAD R32, R0, 0x2, R217 ;  /* 0x0000000200207824 */ /* 0x000fc400078e02d9 */
[----:B------:R-:W-:-:S05]  /*2cf0*/  IMAD R0, R0, 0x2, R3 ;  /* 0x0000000200007824 */ /* 0x000fca00078e0203 */
[----:B------:R-:W-:Y:S01]  /*2d00*/  HMMA.16816.F32 R52, R4, R26, RZ ;  /* 0x0000001a0434723c */ /* 0x000fe200000018ff */
[----:B------:R-:W-:Y:S04]  /*2d10*/  LDSM.16.M88.4 R4, [R32+0x2000] ;  /* 0x002000002004783b */ /* 0x000fe80000000200 */
[----:B------:R-:W1:Y:S04]  /*2d20*/  LDSM.16.M88.4 R36, [R0+0x8000] ;  /* 0x008000000024783b */ /* 0x000e680000000200 */
[----:B------:R-:W5:Y:S03]  /*2d30*/  LDSM.16.M88.4 R40, [R0+0x8800] ;  /* 0x008800000028783b */ /* 0x000f660000000200 */
[----:B---3--:R-:W-:Y:S01]  /*2d40*/  HMMA.16816.F32 R64, R12, R48, R16 ;  /* 0x000000300c40723c */ /* 0x008fe20000001810 */
[----:B------:R-:W3:Y:S01]  /*2d50*/  LDSM.16.M88.4 R16, [R32] ;  /* 0x000000002010783b */ /* 0x000ee20000000200 */
[----:B------:R-:W-:-:S05]  /*2d60*/  IMAD R221, R2, 0x2, R0 ;  /* 0x0000000202dd7824 */ /* 0x000fca00078e0200 */
[----:B------:R-:W-:Y:S01]  /*2d70*/  LDSM.16.M88.4 R60, [R221+0x8800] ;  /* 0x00880000dd3c783b */ /* 0x000fe20000000200 */
[C---:B------:R-:W-:Y:S08]  /*2d80*/  HMMA.16816.F32 R80, R8.reuse, R24, RZ ;  /* 0x000000180850723c */ /* 0x040ff000000018ff */
[----:B------:R-:W-:Y:S08]  /*2d90*/  HMMA.16816.F32 R76, R8, R26, RZ ;  /* 0x0000001a084c723c */ /* 0x000ff000000018ff */
[----:B------:R-:W-:Y:S01]  /*2da0*/  HMMA.16816.F32 R8, R12, R50, R52 ;  /* 0x000000320c08723c */ /* 0x000fe20000001834 */
[----:B------:R-:W-:-:S07]  /*2db0*/  IMAD R52, R2, 0x2, R32 ;  /* 0x0000000202347824 */ /* 0x000fce00078e0220 */
[C---:B----4-:R-:W-:Y:S01]  /*2dc0*/  HMMA.16816.F32 R72, R12.reuse, R44, R28 ;  /* 0x0000002c0c48723c */ /* 0x050fe2000000181c */
[----:B------:R-:W-:Y:S07]  /*2dd0*/  LDSM.16.M88.4 R28, [R52] ;  /* 0x00000000341c783b */ /* 0x000fee0000000200 */
[----:B------:R-:W-:Y:S01]  /*2de0*/  HMMA.16816.F32 R24, R12, R46, R56 ;  /* 0x0000002e0c18723c */ /* 0x000fe20000001838 */
[----:B------:R-:W-:Y:S04]  /*2df0*/  LDSM.16.M88.4 R12, [R52+0x2000] ;  /* 0x00200000340c783b */ /* 0x000fe80000000200 */
[----:B------:R-:W4:Y:S03]  /*2e00*/  LDSM.16.M88.4 R56, [R221+0x8000] ;  /* 0x00800000dd38783b */ /* 0x000f260000000200 */
[C---:B--2---:R-:W-:Y:S08]  /*2e10*/  HMMA.16816.F32 R68, R20.reuse, R44, R68 ;  /* 0x0000002c1444723c */ /* 0x044ff00000001844 */
[C---:B------:R-:W-:Y:S08]  /*2e20*/  HMMA.16816.F32 R92, R20.reuse, R48, R80 ;  /* 0x00000030145c723c */ /* 0x040ff00000001850 */
[C---:B------:R-:W-:Y:S08]  /*2e30*/  HMMA.16816.F32 R84, R20.reuse, R46, R84 ;  /* 0x0000002e1454723c */ /* 0x040ff00000001854 */
[----:B------:R-:W-:Y:S01]  /*2e40*/  HMMA.16816.F32 R48, R20, R50, R76 ;  /* 0x000000321430723c */ /* 0x000fe2000000184c */
[----:B------:R-:W-:Y:S07]  /*2e50*/  LDSM.16.M88.4 R76, [R218+UR5+0x9800] ;  /* 0x00980005da4c783b */ /* 0x000fee0008000200 */
[C---:B-1----:R-:W-:Y:S08]  /*2e60*/  HMMA.16816.F32 R20, R4.reuse, R36, R72 ;  /* 0x000000240414723c */ /* 0x042ff00000001848 */
[C---:B-----5:R-:W-:Y:S01]  /*2e70*/  HMMA.16816.F32 R80, R4.reuse, R40, R64 ;  /* 0x000000280450723c */ /* 0x060fe20000001840 */
[----:B------:R-:W-:Y:S07]  /*2e80*/  LDSM.16.M88.4 R64, [R218+UR5+0x9000] ;  /* 0x00900005da40783b */ /* 0x000fee0008000200 */
[C---:B------:R-:W-:Y:S01]  /*2e90*/  HMMA.16816.F32 R44, R4.reuse, R38, R24 ;  /* 0x00000026042c723c */ /* 0x040fe20000001818 */
[----:B------:R-:W-:Y:S07]  /*2ea0*/  LDSM.16.M88.4 R24, [R217+0x4000] ;  /* 0x00400000d918783b */ /* 0x000fee0000000200 */
[----:B------:R-:W-:Y:S01]  /*2eb0*/  HMMA.16816.F32 R4, R4, R42, R8 ;  /* 0x0000002a0404723c */ /* 0x000fe20000001808 */
[----:B------:R-:W1:Y:S07]  /*2ec0*/  LDSM.16.M88.4 R8, [R217+0x6000] ;  /* 0x00600000d908783b */ /* 0x000e6e0000000200 */
[C---:B---3--:R-:W-:Y:S08]  /*2ed0*/  HMMA.16816.F32 R72, R16.reuse, R36, R68 ;  /* 0x000000241048723c */ /* 0x048ff00000001844 */
[C---:B------:R-:W-:Y:S01]  /*2ee0*/  HMMA.16816.F32 R88, R16.reuse, R38, R84 ;  /* 0x000000261058723c */ /* 0x040fe20000001854 */
[----:B------:R-:W-:Y:S07]  /*2ef0*/  LDSM.16.M88.4 R84, [R33+0x9800] ;  /* 0x009800002154783b */ /* 0x000fee0000000200 */
[C---:B------:R-:W-:Y:S08]  /*2f00*/  HMMA.16816.F32 R92, R16.reuse, R40, R92 ;  /* 0x00000028105c723c */ /* 0x040ff0000000185c */
[----:B------:R-:W-:Y:S01]  /*2f10*/  HMMA.16816.F32 R68, R16, R42, R48 ;  /* 0x0000002a1044723c */ /* 0x000fe20000001830 */
[----:B------:R-:W-:Y:S07]  /*2f20*/  LDSM.16.M88.4 R48, [R33+0x9000] ;  /* 0x009000002130783b */ /* 0x000fee0000000200 */
[C---:B----4-:R-:W-:Y:S01]  /*2f30*/  HMMA.16816.F32 R40, R12.reuse, R56, R20 ;  /* 0x000000380c28723c */ /* 0x050fe20000001814 */
[----:B------:R-:W-:Y:S07]  /*2f40*/  LDSM.16.M88.4 R20, [R34+0x4000] ;  /* 0x004000002214783b */ /* 0x000fee0000000200 */
[C---:B------:R-:W-:Y:S08]  /*2f50*/  HMMA.16816.F32 R36, R12.reuse, R58, R44 ;  /* 0x0000003a0c24723c */ /* 0x040ff0000000182c */
[C---:B------:R-:W-:Y:S08]  /*2f60*/  HMMA.16816.F32 R16, R12.reuse, R60, R80 ;  /* 0x0000003c0c10723c */ /* 0x040ff00000001850 */
[----:B------:R-:W-:Y:S01]  /*2f70*/  HMMA.16816.F32 R12, R12, R62, R4 ;  /* 0x0000003e0c0c723c */ /* 0x000fe20000001804 */
[----:B------:R-:W2:Y:S07]  /*2f80*/  LDSM.16.M88.4 R4, [R34+0x6000] ;  /* 0x006000002204783b */ /* 0x000eae0000000200 */
[C---:B------:R-:W-:Y:S08]  /*2f90*/  HMMA.16816.F32 R44, R28.reuse, R56, R72 ;  /* 0x000000381c2c723c */ /* 0x040ff00000001848 */
[C---:B------:R-:W-:Y:S08]  /*2fa0*/  HMMA.16816.F32 R80, R28.reuse, R58, R88 ;  /* 0x0000003a1c50723c */ /* 0x040ff00000001858 */
[C---:B------:R-:W-:Y:S08]  /*2fb0*/  HMMA.16816.F32 R88, R28.reuse, R60, R92 ;  /* 0x0000003c1c58723c */ /* 0x040ff0000000185c */
[----:B------:R-:W-:Y:S08]  /*2fc0*/  HMMA.16816.F32 R72, R28, R62, R68 ;  /* 0x0000003e1c48723c */ /* 0x000ff00000001844 */
[C---:B-1----:R-:W-:Y:S01]  /*2fd0*/  HMMA.16816.F32 R60, R8.reuse, R66, R36 ;  /* 0x00000042083c723c */ /* 0x042fe20000001824 */
[----:B------:R-:W-:Y:S07]  /*2fe0*/  LDSM.16.M88.4 R36, [R0+0x9000] ;  /* 0x009000000024783b */ /* 0x000fee0000000200 */
[C---:B------:R-:W-:Y:S01]  /*2ff0*/  HMMA.16816.F32 R68, R8.reuse, R64, R40 ;  /* 0x000000400844723c */ /* 0x040fe20000001828 */
[----:B------:R1:W-:Y:S07]  /*3000*/  LDSM.16.M88.4 R40, [R0+0x9800] ;  /* 0x009800000028783b */ /* 0x0003ee0000000200 */
[C---:B------:R-:W-:Y:S01]  /*3010*/  HMMA.16816.F32 R56, R8.reuse, R76, R16 ;  /* 0x0000004c0838723c */ /* 0x040fe20000001810 */
[----:B------:R-:W3:Y:S07]  /*3020*/  LDSM.16.M88.4 R16, [R32+0x6000] ;  /* 0x006000002010783b */ /* 0x000eee0000000200 */
[----:B------:R-:W-:Y:S01]  /*3030*/  HMMA.16816.F32 R8, R8, R78, R12 ;  /* 0x0000004e0808723c */ /* 0x000fe2000000180c */
[----:B------:R4:W5:Y:S07]  /*3040*/  LDSM.16.M88.4 R12, [R32+0x4000] ;  /* 0x00400000200c783b */ /* 0x00096e0000000200 */
[C---:B------:R-:W-:Y:S08]  /*3050*/  HMMA.16816.F32 R28, R24.reuse, R64, R44 ;  /* 0x00000040181c723c */ /* 0x040ff0000000182c */
[C---:B------:R-:W-:Y:S08]  /*3060*/  HMMA.16816.F32 R80, R24.reuse, R66, R80 ;  /* 0x000000421850723c */ /* 0x040ff00000001850 */
[----:B------:R-:W-:Y:S08]  /*3070*/  HMMA.16816.F32 R88, R24, R76, R88 ;  /* 0x0000004c1858723c */ /* 0x000ff00000001858 */
[C---:B--2---:R-:W-:Y:S08]  /*3080*/  HMMA.16816.F32 R64, R4.reuse, R50, R60 ;  /* 0x000000320440723c */ /* 0x044ff0000000183c */
[----:B------:R-:W-:Y:S08]  /*3090*/  HMMA.16816.F32 R60, R4, R84, R56 ;  /* 0x00000054043c723c */ /* 0x000ff00000001838 */
[----:B------:R-:W-:Y:S01]  /*30a0*/  HMMA.16816.F32 R72, R24, R78, R72 ;  /* 0x0000004e1848723c */ /* 0x000fe20000001848 */
[----:B------:R-:W-:Y:S07]  /*30b0*/  LDSM.16.M88.4 R24, [R221+0x9000] ;  /* 0x00900000dd18783b */ /* 0x000fee0000000200 */
[C---:B------:R-:W-:Y:S08]  /*30c0*/  HMMA.16816.F32 R68, R4.reuse, R48, R68 ;  /* 0x000000300444723c */ /* 0x040ff00000001844 */
[----:B------:R-:W-:Y:S01]  /*30d0*/  HMMA.16816.F32 R56, R4, R86, R8 ;  /* 0x000000560438723c */ /* 0x000fe20000001808 */
[----:B------:R-:W2:Y:S04]  /*30e0*/  LDSM.16.M88.4 R4, [R52+0x6000] ;  /* 0x006000003404783b */ /* 0x000ea80000000200 */
[----:B------:R5:W-:Y:S03]  /*30f0*/  LDSM.16.M88.4 R8, [R52+0x4000] ;  /* 0x004000003408783b */ /* 0x000be60000000200 */
[----:B------:R-:W-:Y:S01]  /*3100*/  HMMA.16816.F32 R44, R20, R48, R28 ;  /* 0x00000030142c723c */ /* 0x000fe2000000181c */
[----:B------:R-:W2:Y:S01]  /*3110*/  LDSM.16.M88.4 R28, [R221+0x9800] ;  /* 0x00980000dd1c783b */ /* 0x000ea20000000200 */
[----:B-1----:R-:W-:Y:S01]  /*3120*/  SHF.R.U32.HI R0, RZ, 0x2, R109 ;  /* 0x00000002ff007819 */ /* 0x002fe2000001166d */
[----:B------:R-:W-:-:S05]  /*3130*/  DEPBAR.LE SB0, 0x0 ;  /* 0x000080000000791a */ /* 0x000fca0000000000 */
[C---:B----4-:R-:W-:Y:S08]  /*3140*/  HMMA.16816.F32 R32, R20.reuse, R50, R80 ;  /* 0x000000321420723c */ /* 0x050ff00000001850 */
[C---:B------:R-:W-:Y:S08]  /*3150*/  HMMA.16816.F32 R48, R20.reuse, R84, R88 ;  /* 0x000000541430723c */ /* 0x040ff00000001858 */
[----:B------:R-:W-:Y:S08]  /*3160*/  HMMA.16816.F32 R20, R20, R86, R72 ;  /* 0x000000561414723c */ /* 0x000ff00000001848 */
[C---:B---3--:R-:W-:Y:S08]  /*3170*/  HMMA.16816.F32 R68, R16.reuse, R36, R68 ;  /* 0x000000241044723c */ /* 0x048ff00000001844 */
[C---:B------:R-:W-:Y:S08]  /*3180*/  HMMA.16816.F32 R64, R16.reuse, R38, R64 ;  /* 0x000000261040723c */ /* 0x040ff00000001840 */
[C---:B-----5:R-:W-:Y:S08]  /*3190*/  HMMA.16816.F32 R52, R16.reuse, R40, R60 ;  /* 0x000000281034723c */ /* 0x060ff0000000183c */
[----:B------:R-:W-:Y:S08]  /*31a0*/  HMMA.16816.F32 R56, R16, R42, R56 ;  /* 0x0000002a1038723c */ /* 0x000ff00000001838 */
[----:B------:R-:W-:Y:S01]  /*31b0*/  HMMA.16816.F32 R16, R12, R40, R48 ;  /* 0x000000280c10723c */ /* 0x000fe20000001830 */
[----:B------:R-:W-:-:S02]  /*31c0*/  LOP3.LUT R0, R0, 0x7, RZ, 0xc0, !PT ;  /* 0x0000000700007812 */ /* 0x000fc400078ec0ff */
[----:B------:R-:W-:-:S05]  /*31d0*/  LOP3.LUT R2, R105, 0x1f0, RZ, 0xc0, !PT ;  /* 0x000001f069027812 */ /* 0x000fca00078ec0ff */
[C---:B------:R-:W-:Y:S08]  /*31e0*/  HMMA.16816.F32 R44, R12.reuse, R36, R44 ;  /* 0x000000240c2c723c */ /* 0x040ff0000000182c */
[----:B------:R-:W-:Y:S01]  /*31f0*/  HMMA.16816.F32 R36, R12, R38, R32 ;  /* 0x000000260c24723c */ /* 0x000fe20000001820 */
[----:B------:R-:W-:-:S07]  /*3200*/  IADD3 R0, PT, PT, R0, UR15, R2 ;  /* 0x0000000f00007c10 */ /* 0x000fce000fffe002 */
[----:B------:R-:W-:Y:S01]  /*3210*/  HMMA.16816.F32 R12, R12, R42, R20 ;  /* 0x0000002a0c0c723c */ /* 0x000fe20000001814 */
[----:B------:R-:W-:Y:S07]  /*3220*/  STL [R1+0x30], R241 ;  /* 0x000030f101007387 */ /* 0x000fee0000100800 */
[C---:B--2---:R-:W-:Y:S08]  /*3230*/  HMMA.16816.F32 R32, R4.reuse, R24, R68 ;  /* 0x000000180420723c */ /* 0x044ff00000001844 */
[C---:B------:R-:W-:Y:S08]  /*3240*/  HMMA.16816.F32 R40, R4.reuse, R26, R64 ;  /* 0x0000001a0428723c */ /* 0x040ff00000001840 */
[C---:B------:R-:W-:Y:S08]  /*3250*/  HMMA.16816.F32 R52, R4.reuse, R28, R52 ;  /* 0x0000001c0434723c */ /* 0x040ff00000001834 */
[----:B------:R-:W-:Y:S01]  /*3260*/  HMMA.16816.F32 R48, R4, R30, R56 ;  /* 0x0000001e0430723c */ /* 0x000fe20000001838 */
[----:B------:R-:W-:Y:S01]  /*3270*/  IMAD.SHL.U32 R4, R109, 0x2, RZ ;  /* 0x000000026d047824 */ /* 0x000fe200078e00ff */
[----:B------:R-:W-:Y:S04]  /*3280*/  STL [R1+0x24], R106 ;  /* 0x0000246a01007387 */ /* 0x000fe80000100800 */
[----:B------:R-:W-:Y:S01]  /*3290*/  LOP3.LUT R239, R4, 0x6, RZ, 0xc0, !PT ;  /* 0x0000000604ef7812 */ /* 0x000fe200078ec0ff */
[----:B------:R-:W-:Y:S01]  /*32a0*/  STL [R1+0x2c], R240 ;  /* 0x00002cf001007387 */ /* 0x000fe20000100800 */
[----:B------:R-:W-:-:S03]  /*32b0*/  IADD3 R227, PT, PT, R0, R96, -R227 ;  /* 0x0000006000e37210 */ /* 0x000fc60007ffe8e3 */
[----:B------:R1:W-:Y:S01]  /*32c0*/  STL [R1+0x20], R4 ;  /* 0x0000200401007387 */ /* 0x0003e20000100800 */
[----:B------:R-:W-:Y:S01]  /*32d0*/  HMMA.16816.F32 R92, R8, R28, R16 ;  /* 0x0000001c085c723c */ /* 0x000fe20000001810 */
[C---:B------:R-:W-:Y:S02]  /*32e0*/  VIADD R17, R227.reuse, 0x48 ;  /* 0x00000048e3117836 */ /* 0x040fe40000000000 */
[----:B------:R-:W-:-:S05]  /*32f0*/  VIADD R20, R227, 0x40 ;  /* 0x00000040e3147836 */ /* 0x000fca0000000000 */
[----:B------:R-:W-:Y:S01]  /*3300*/  HMMA.16816.F32 R60, R8, R30, R12 ;  /* 0x0000001e083c723c */ /* 0x000fe2000000180c */
[----:B-1----:R-:W-:-:S04]  /*3310*/  IMAD R4, R132, 0x20, R239 ;  /* 0x0000002084047824 */ /* 0x002fc800078e02ef */
[C---:B------:R-:W-:Y:S02]  /*3320*/  VIADD R16, R4.reuse, 0x1 ;  /* 0x0000000104107836 */ /* 0x040fe40000000000 */
[----:B------:R-:W-:-:S03]  /*3330*/  VIADD R14, R4, 0x9 ;  /* 0x00000009040e7836 */ /* 0x000fc60000000000 */
[----:B------:R-:W-:Y:S01]  /*3340*/  ISETP.GT.AND P1, PT, R17, R16, PT ;  /* 0x000000101100720c */ /* 0x000fe20003f24270 */
[----:B------:R-:W-:Y:S01]  /*3350*/  VIADD R12, R4, 0x11 ;  /* 0x00000011040c7836 */ /* 0x000fe20000000000 */
[----:B------:R-:W-:Y:S02]  /*3360*/  ISETP.GT.AND P4, PT, R20, R4, PT ;  /* 0x000000041400720c */ /* 0x000fe40003f84270 */
[----:B------:R-:W-:Y:S02]  /*3370*/  FSEL R30, R35, -INF , !P1 ;  /* 0xff800000231e7808 */ /* 0x000fe40004800000 */
[----:B------:R-:W-:Y:S01]  /*3380*/  ISETP.GT.AND P1, PT, R17, R14, PT ;  /* 0x0000000e1100720c */ /* 0x000fe20003f24270 */
[----:B------:R-:W-:Y:S01]  /*3390*/  HMMA.16816.F32 R44, R8, R24, R44 ;  /* 0x00000018082c723c */ /* 0x000fe2000000182c */
[----:B------:R-:W-:Y:S02]  /*33a0*/  FSEL R21, R32, -INF , !P4 ;  /* 0xff80000020157808 */ /* 0x000fe40006000000 */
[----:B------:R-:W-:Y:S01]  /*33b0*/  FSEL R32, R43, -INF , !P1 ;  /* 0xff8000002b207808 */ /* 0x000fe20004800000 */
[----:B------:R-:W-:Y:S01]  /*33c0*/  BAR.SYNC.DEFER_BLOCKING 0x0 ;  /* 0x0000000000007b1d */ /* 0x000fe20000010000 */
[----:B------:R-:W-:-:S03]  /*33d0*/  ISETP.GT.AND P1, PT, R17, R12, PT ;  /* 0x0000000c1100720c */ /* 0x000fc60003f24270 */
[----:B------:R-:W-:Y:S01]  /*33e0*/  HMMA.16816.F32 R76, R8, R26, R36 ;  /* 0x0000001a084c723c */ /* 0x000fe20000001824 */
[C---:B------:R-:W-:Y:S01]  /*33f0*/  VIADD R11, R4.reuse, 0x18 ;  /* 0x00000018040b7836 */ /* 0x040fe20000000000 */
[----:B------:R-:W-:Y:S01]  /*3400*/  FSEL R35, R55, -INF , !P1 ;  /* 0xff80000037237808 */ /* 0x000fe20004800000 */
[----:B------:R-:W-:Y:S01]  /*3410*/  VIADD R15, R4, 0x8 ;  /* 0x00000008040f7836 */ /* 0x000fe20000000000 */
[C---:B------:R-:W-:Y:S02]  /*3420*/  ISETP.GT.AND P3, PT, R20.reuse, R16, PT ;  /* 0x000000101400720c */ /* 0x040fe40003f64270 */
[----:B------:R-:W-:Y:S02]  /*3430*/  ISETP.GT.AND P1, PT, R20, R11, PT ;  /* 0x0000000b1400720c */ /* 0x000fe40003f24270 */
[----:B------:R-:W-:Y:S02]  /*3440*/  ISETP.GT.AND P2, PT, R17, R4, PT ;  /* 0x000000041100720c */ /* 0x000fe40003f44270 */
[----:B------:R-:W-:Y:S01]  /*3450*/  FSEL R26, R48, -INF , !P1 ;  /* 0xff800000301a7808 */ /* 0x000fe20004800000 */
[----:B------:R-:W-:Y:S01]  /*3460*/  VIADD R13, R4, 0x10 ;  /* 0x00000010040d7836 */ /* 0x000fe20000000000 */
[----:B------:R-:W-:-:S02]  /*3470*/  FSEL R22, R33, -INF , !P3 ;  /* 0xff80000021167808 */ /* 0x000fc40005800000 */
[----:B------:R-:W-:Y:S02]  /*3480*/  FSEL R29, R34, -INF , !P2 ;  /* 0xff800000221d7808 */ /* 0x000fe40005000000 */
[----:B------:R-:W-:Y:S02]  /*3490*/  ISETP.GT.U32.AND P1, PT, R132, R235, PT ;  /* 0x000000eb8400720c */ /* 0x000fe40003f24070 */
[CC--:B------:R-:W-:Y:S02]  /*34a0*/  ISETP.GT.AND P4, PT, R20.reuse, R15.reuse, PT ;  /* 0x0000000f1400720c */ /* 0x0c0fe40003f84270 */
[----:B------:R-:W-:Y:S02]  /*34b0*/  ISETP.GT.AND P3, PT, R20, R14, PT ;  /* 0x0000000e1400720c */ /* 0x000fe40003f64270 */
[----:B------:R-:W-:Y:S01]  /*34c0*/  ISETP.GT.AND P2, PT, R17, R15, PT ;  /* 0x0000000f1100720c */ /* 0x000fe20003f44270 */
[----:B------:R-:W-:Y:S01]  /*34d0*/  VIADD R10, R4, 0x19 ;  /* 0x00000019040a7836 */ /* 0x000fe20000000000 */
[----:B------:R-:W-:-:S02]  /*34e0*/  FSEL R23, R40, -INF , !P4 ;  /* 0xff80000028177808 */ /* 0x000fc40006000000 */
[----:B------:R-:W-:Y:S02]  /*34f0*/  FSEL R24, R41, -INF , !P3 ;  /* 0xff80000029187808 */ /* 0x000fe40005800000 */
[----:B------:R-:W-:Y:S02]  /*3500*/  FSEL R31, R42, -INF , !P2 ;  /* 0xff8000002a1f7808 */ /* 0x000fe40005000000 */
[CC--:B------:R-:W-:Y:S02]  /*3510*/  ISETP.GT.AND P4, PT, R20.reuse, R13.reuse, PT ;  /* 0x0000000d1400720c */ /* 0x0c0fe40003f84270 */
[----:B------:R-:W-:Y:S02]  /*3520*/  ISETP.GT.AND P3, PT, R20, R12, PT ;  /* 0x0000000c1400720c */ /* 0x000fe40003f64270 */
[----:B------:R-:W-:Y:S02]  /*3530*/  ISETP.GT.AND P2, PT, R17, R13, PT ;  /* 0x0000000d1100720c */ /* 0x000fe40003f44270 */
[----:B------:R-:W-:-:S02]  /*3540*/  IADD3 R2, PT, PT, R96, R107, -R97 ;  /* 0x0000006b60027210 */ /* 0x000fc40007ffe861 */
[----:B------:R-:W-:Y:S02]  /*3550*/  FSEL R28, R52, -INF , !P4 ;  /* 0xff800000341c7808 */ /* 0x000fe40006000000 */
[----:B------:R-:W-:Y:S02]  /*3560*/  FSEL R27, R53, -INF , !P3 ;  /* 0xff800000351b7808 */ /* 0x000fe40005800000 */
[----:B------:R-:W-:Y:S02]  /*3570*/  FSEL R33, R54, -INF , !P2 ;  /* 0xff80000036217808 */ /* 0x000fe40005000000 */
[----:B------:R-:W-:Y:S02]  /*3580*/  IADD3 R5, PT, PT, R0, 0x1, R2 ;  /* 0x0000000100057810 */ /* 0x000fe40007ffe002 */
[----:B------:R-:W-:Y:S02]  /*3590*/  ISETP.GT.AND P4, PT, R20, R10, PT ;  /* 0x0000000a1400720c */ /* 0x000fe40003f84270 */
[----:B------:R-:W-:-:S02]  /*35a0*/  ISETP.GT.AND P3, PT, R17, R11, PT ;  /* 0x0000000b1100720c */ /* 0x000fc40003f64270 */
[----:B------:R-:W-:Y:S02]  /*35b0*/  ISETP.GT.AND P2, PT, R17, R10, PT ;  /* 0x0000000a1100720c */ /* 0x000fe40003f44270 */
[----:B------:R-:W-:Y:S02]  /*35c0*/  FSEL R25, R49, -INF , !P4 ;  /* 0xff80000031197808 */ /* 0x000fe40006000000 */
[----:B------:R-:W-:Y:S02]  /*35d0*/  FSEL R34, R50, -INF , !P3 ;  /* 0xff80000032227808 */ /* 0x000fe40005800000 */
[----:B------:R-:W-:Y:S02]  /*35e0*/  FSEL R36, R51, -INF , !P2 ;  /* 0xff80000033247808 */ /* 0x000fe40005000000 */
[----:B------:R-:W-:Y:S01]  /*35f0*/  VIADDMNMX R231, R5, 0x40, R96, PT ;  /* 0x0000004005e77846 */ /* 0x000fe20003800160 */
[----:B------:R-:W-:Y:S06]  /*3600*/  @!P1 BRA `(.L_x_1302) ;  /* 0x0000000000489947 */ /* 0x000fec0003800000 */
[----:B------:R-:W-:-:S04]  /*3610*/  VIADD R0, R252, 0xfffffffe ;  /* 0xfffffffefc007836 */ /* 0x000fc80000000000 */
[-C--:B------:R-:W-:Y:S02]  /*3620*/  IMAD R2, R100, R0.reuse, RZ ;  /* 0x0000000064027224 */ /* 0x080fe400078e02ff */
[----:B------:R-:W-:-:S04]  /*3630*/  IMAD.WIDE.U32 R6, R101, R0, RZ ;  /* 0x0000000065067225 */ /* 0x000fc800078e00ff */
[----:B------:R-:W-:Y:S01]  /*3640*/  IMAD.IADD R0, R7, 0x1, R2 ;  /* 0x0000000107007824 */ /* 0x000fe200078e0202 */
[----:B------:R-:W-:Y:S02]  /*3650*/  IADD3 R2, P1, PT, R98, R6, RZ ;  /* 0x0000000662027210 */ /* 0x000fe40007f3e0ff */
[----:B------:R-:W-:-:S03]  /*3660*/  LEA R18, P2, R6, R108, 0x1 ;  /* 0x0000006c06127211 */ /* 0x000fc600078408ff */
[--C-:B------:R-:W-:Y:S01]  /*3670*/  IMAD.X R7, R99, 0x1, R0.reuse, P1 ;  /* 0x0000000163077824 */ /* 0x100fe200008e0600 */
        /* <DEDUP_REMOVED lines=11> */
.L_x_1302:
[-C--:B------:R-:W-:Y:S01]  /*3730*/  ISETP.GE.AND P3, PT, R4, R231.reuse, PT ;  /* 0x000000e70400720c */ /* 0x080fe20003f66270 */
[----:B------:R-:W2:Y:S01]  /*3740*/  LDCU UR4, c[0x0][0x45c] ;  /* 0x00008b80ff0477ac */ /* 0x000ea20008000800 */
[-C--:B------:R-:W-:Y:S01]  /*3750*/  ISETP.GE.AND P2, PT, R16, R231.reuse, PT ;  /* 0x000000e71000720c */ /* 0x080fe20003f46270 */
[----:B------:R-:W-:Y:S01]  /*3760*/  IMAD.SHL.U32 R103, R103, 0x200, RZ ;  /* 0x0000020067677824 */ /* 0x000fe200078e00ff */
[-C--:B------:R-:W-:Y:S01]  /*3770*/  ISETP.GE.AND P1, PT, R15, R231.reuse, PT ;  /* 0x000000e70f00720c */ /* 0x080fe20003f26270 */
[----:B------:R-:W-:Y:S01]  /*3780*/  VIADD R238, R227, 0x8 ;  /* 0x00000008e3ee7836 */ /* 0x000fe20000000000 */
[----:B-1----:R-:W-:Y:S02]  /*3790*/  FSEL R8, R21, -INF , !P3 ;  /* 0xff80000015087808 */ /* 0x002fe40005800000 */
[-C--:B------:R-:W-:Y:S02]  /*37a0*/  ISETP.GE.AND P4, PT, R14, R231.reuse, PT ;  /* 0x000000e70e00720c */ /* 0x080fe40003f86270 */
[----:B------:R-:W-:-:S02]  /*37b0*/  ISETP.GE.AND P3, PT, R13, R231, PT ;  /* 0x000000e70d00720c */ /* 0x000fc40003f66270 */
[----:B------:R-:W-:Y:S02]  /*37c0*/  FSEL R18, R22, -INF , !P2 ;  /* 0xff80000016127808 */ /* 0x000fe40005000000 */
[----:B------:R-:W-:Y:S02]  /*37d0*/  FSEL R19, R23, -INF , !P1 ;  /* 0xff80000017137808 */ /* 0x000fe40004800000 */
[-C--:B------:R-:W-:Y:S02]  /*37e0*/  ISETP.GE.AND P2, PT, R12, R231.reuse, PT ;  /* 0x000000e70c00720c */ /* 0x080fe40003f46270 */
[----:B------:R-:W-:Y:S02]  /*37f0*/  ISETP.GE.AND P1, PT, R11, R231, PT ;  /* 0x000000e70b00720c */ /* 0x000fe40003f26270 */
[----:B------:R-:W-:Y:S02]  /*3800*/  FSEL R21, R24, -INF , !P4 ;  /* 0xff80000018157808 */ /* 0x000fe40006000000 */
[----:B------:R-:W-:-:S02]  /*3810*/  FSEL R40, R28, -INF , !P3 ;  /* 0xff8000001c287808 */ /* 0x000fc40005800000 */
[----:B------:R-:W-:Y:S02]  /*3820*/  FMNMX3.FTZ R0, R8, R18, R19, !PT ;  /* 0x0000001208007276 */ /* 0x000fe40007810013 */
[----:B------:R-:W-:Y:S02]  /*3830*/  VIADDMNMX R230, R5, 0x48, R96, PT ;  /* 0x0000004805e67846 */ /* 0x000fe40003800160 */
[----:B------:R-:W-:Y:S02]  /*3840*/  ISETP.GE.AND P4, PT, R10, R231, PT ;  /* 0x000000e70a00720c */ /* 0x000fe40003f86270 */
[----:B------:R-:W-:Y:S02]  /*3850*/  FSEL R39, R27, -INF , !P2 ;  /* 0xff8000001b277808 */ /* 0x000fe40005000000 */
[----:B------:R-:W-:Y:S02]  /*3860*/  FSEL R38, R26, -INF , !P1 ;  /* 0xff8000001a267808 */ /* 0x000fe40004800000 */
[----:B------:R-:W-:-:S02]  /*3870*/  FMNMX3.FTZ R0, R0, R21, R40, !PT ;  /* 0x0000001500007276 */ /* 0x000fc40007810028 */
[-C--:B------:R-:W-:Y:S02]  /*3880*/  ISETP.GE.AND P3, PT, R4, R230.reuse, PT ;  /* 0x000000e60400720c */ /* 0x080fe40003f66270 */
[-C--:B------:R-:W-:Y:S02]  /*3890*/  ISETP.GE.AND P2, PT, R16, R230.reuse, PT ;  /* 0x000000e61000720c */ /* 0x080fe40003f46270 */
[----:B------:R-:W-:Y:S02]  /*38a0*/  ISETP.GE.AND P1, PT, R15, R230, PT ;  /* 0x000000e60f00720c */ /* 0x000fe40003f26270 */
[----:B------:R-:W-:Y:S02]  /*38b0*/  FSEL R37, R25, -INF , !P4 ;  /* 0xff80000019257808 */ /* 0x000fe40006000000 */
[----:B------:R-:W-:Y:S02]  /*38c0*/  FMNMX3.FTZ R0, R0, R39, R38, !PT ;  /* 0x0000002700007276 */ /* 0x000fe40007810026 */
[----:B------:R-:W-:-:S02]  /*38d0*/  FSEL R22, R29, -INF , !P3 ;  /* 0xff8000001d167808 */ /* 0x000fc40005800000 */
[-C--:B------:R-:W-:Y:S02]  /*38e0*/  ISETP.GE.AND P4, PT, R14, R230.reuse, PT ;  /* 0x000000e60e00720c */ /* 0x080fe40003f86270 */
[----:B------:R-:W-:Y:S02]  /*38f0*/  ISETP.GE.AND P3, PT, R13, R230, PT ;  /* 0x000000e60d00720c */ /* 0x000fe40003f66270 */
[----:B------:R-:W-:Y:S02]  /*3900*/  FSEL R24, R30, -INF , !P2 ;  /* 0xff8000001e187808 */ /* 0x000fe40005000000 */
[----:B------:R-:W-:Y:S02]  /*3910*/  FSEL R23, R31, -INF , !P1 ;  /* 0xff8000001f177808 */ /* 0x000fe40004800000 */
[----:B------:R-:W-:Y:S02]  /*3920*/  FMNMX.FTZ R0, R37, R0, !PT ;  /* 0x0000000025007209 */ /* 0x000fe40007810000 */
[----:B------:R-:W-:-:S02]  /*3930*/  ISETP.GE.AND P2, PT, R12, R230, PT ;  /* 0x000000e60c00720c */ /* 0x000fc40003f46270 */
[----:B------:R-:W-:Y:S01]  /*3940*/  ISETP.GE.AND P1, PT, R11, R230, PT ;  /* 0x000000e60b00720c */ /* 0x000fe20003f26270 */
[----:B------:R-:W1:Y:S01]  /*3950*/  SHFL.BFLY PT, R7, R0, 0x2, 0x1f ;  /* 0x0c401f0000077f89 */ /* 0x000e6200000e0000 */
[----:B------:R-:W-:Y:S02]  /*3960*/  FSEL R25, R32, -INF , !P4 ;  /* 0xff80000020197808 */ /* 0x000fe40006000000 */
[----:B------:R-:W-:Y:S02]  /*3970*/  FSEL R29, R33, -INF , !P3 ;  /* 0xff800000211d7808 */ /* 0x000fe40005800000 */
[----:B------:R-:W-:Y:S02]  /*3980*/  FMNMX3.FTZ R2, R22, R24, R23, !PT ;  /* 0x0000001816027276 */ /* 0x000fe40007810017 */
[----:B------:R-:W-:Y:S02]  /*3990*/  ISETP.GE.AND P3, PT, R10, R230, PT ;  /* 0x000000e60a00720c */ /* 0x000fe40003f66270 */
[----:B------:R-:W-:-:S02]  /*39a0*/  FSEL R28, R35, -INF , !P2 ;  /* 0xff800000231c7808 */ /* 0x000fc40005000000 */
[----:B------:R-:W-:Y:S02]  /*39b0*/  FSEL R27, R34, -INF , !P1 ;  /* 0xff800000221b7808 */ /* 0x000fe40004800000 */
[----:B------:R-:W-:Y:S02]  /*39c0*/  FMNMX3.FTZ R2, R2, R25, R29, !PT ;  /* 0x0000001902027276 */ /* 0x000fe4000781001d */
[----:B------:R-:W-:Y:S02]  /*39d0*/  FSEL R26, R36, -INF , !P3 ;  /* 0xff800000241a7808 */ /* 0x000fe40005800000 */
[----:B------:R-:W-:Y:S02]  /*39e0*/  FMNMX3.FTZ R2, R2, R28, R27, !PT ;  /* 0x0000001c02027276 */ /* 0x000fe4000781001b */
[----:B------:R-:W-:Y:S02]  /*39f0*/  VIMNMX R228, PT, PT, R5, R96, PT ;  /* 0x0000006005e47248 */ /* 0x000fe40003fe0100 */
[----:B------:R-:W-:-:S02]  /*3a00*/  FMNMX.FTZ R2, R26, R2, !PT ;  /* 0x000000021a027209 */ /* 0x000fc40007810000 */
[C---:B------:R-:W-:Y:S02]  /*3a10*/  ISETP.GT.AND P3, PT, R227.reuse, R4, PT ;  /* 0x00000004e300720c */ /* 0x040fe40003f64270 */
[----:B-1----:R-:W-:Y:S01]  /*3a20*/  FMNMX.FTZ R0, R0, R7, !PT ;  /* 0x0000000700007209 */ /* 0x002fe20007810000 */
[----:B------:R-:W1:Y:S01]  /*3a30*/  SHFL.BFLY PT, R6, R2, 0x2, 0x1f ;  /* 0x0c401f0002067f89 */ /* 0x000e6200000e0000 */
[----:B------:R-:W-:Y:S02]  /*3a40*/  ISETP.GE.AND P5, PT, R4, R228, PT ;  /* 0x000000e40400720c */ /* 0x000fe40003fa6270 */
[C---:B------:R-:W-:Y:S01]  /*3a50*/  ISETP.GT.AND P4, PT, R227.reuse, R16, PT ;  /* 0x00000010e300720c */ /* 0x040fe20003f84270 */
[----:B------:R-:W3:Y:S01]  /*3a60*/  SHFL.BFLY PT, R7, R0, 0x1, 0x1f ;  /* 0x0c201f0000077f89 */ /* 0x000ee200000e0000 */
[----:B------:R-:W-:Y:S02]  /*3a70*/  ISETP.GT.AND P2, PT, R227, R15, PT ;  /* 0x0000000fe300720c */ /* 0x000fe40003f44270 */
[----:B------:R-:W-:-:S02]  /*3a80*/  VIADDMNMX R229, R5, 0x8, R96, PT ;  /* 0x0000000805e57846 */ /* 0x000fc40003800160 */
[----:B-1----:R-:W-:Y:S02]  /*3a90*/  FMNMX.FTZ R2, R2, R6, !PT ;  /* 0x0000000602027209 */ /* 0x002fe40007810000 */
[----:B---3--:R-:W-:-:S03]  /*3aa0*/  FMNMX.FTZ R133, R0, R7, !PT ;  /* 0x0000000700857209 */ /* 0x008fc60007810000 */
[----:B------:R-:W1:Y:S01]  /*3ab0*/  SHFL.BFLY PT, R6, R2, 0x1, 0x1f ;  /* 0x0c201f0002067f89 */ /* 0x000e6200000e0000 */
[C---:B------:R-:W-:Y:S01]  /*3ac0*/  FSETP.NEU.FTZ.AND P1, PT, R133.reuse, -INF , PT ;  /* 0xff8000008500780b */ /* 0x040fe20003f3d000 */
[----:B--2---:R-:W-:-:S05]  /*3ad0*/  FMUL.FTZ R0, R133, UR4 ;  /* 0x0000000485007c20 */ /* 0x004fca0008410000 */
[----:B------:R-:W-:Y:S02]  /*3ae0*/  FSEL R9, R0, RZ, P1 ;  /* 0x000000ff00097208 */ /* 0x000fe40000800000 */
[----:B------:R-:W-:Y:S02]  /*3af0*/  LOP3.LUT R0, R102, 0x200, R103, 0xf8, !PT ;  /* 0x0000020066007812 */ /* 0x000fe400078ef867 */
[----:B------:R-:W-:Y:S01]  /*3b00*/  ISETP.GT.AND P1, PT, R238, R4, PT ;  /* 0x00000004ee00720c */ /* 0x000fe20003f24270 */
[--C-:B------:R-:W-:Y:S01]  /*3b10*/  FFMA.FTZ R7, R19, UR4, -R9.reuse ;  /* 0x0000000413077c23 */ /* 0x100fe20008010809 */
[----:B------:R-:W-:Y:S01]  /*3b20*/  LEA R216, R0, UR5, 0x1 ;  /* 0x0000000500d87c11 */ /* 0x000fe2000f8e08ff */
[--C-:B------:R-:W-:Y:S01]  /*3b30*/  FFMA.FTZ R0, R18, UR4, -R9.reuse ;  /* 0x0000000412007c23 */ /* 0x100fe20008010809 */
[----:B------:R-:W-:Y:S01]  /*3b40*/  FSEL R18, R44, -INF , !P3 ;  /* 0xff8000002c127808 */ /* 0x000fe20005800000 */
[----:B------:R-:W-:Y:S01]  /*3b50*/  MUFU.EX2 R226, R7 ;  /* 0x0000000700e27308 */ /* 0x000fe20000000800 */
[----:B------:R-:W-:Y:S01]  /*3b60*/  FSEL R19, R45, -INF , !P4 ;  /* 0xff8000002d137808 */ /* 0x000fe20006000000 */
[----:B------:R-:W-:Y:S01]  /*3b70*/  VIADD R42, R216, 0xa040 ;  /* 0x0000a040d82a7836 */ /* 0x000fe20000000000 */
[----:B------:R-:W-:Y:S01]  /*3b80*/  FSEL R51, R18, -INF , !P5 ;  /* 0xff80000012337808 */ /* 0x000fe20006800000 */
[----:B------:R2:W-:Y:S01]  /*3b90*/  MUFU.EX2 R225, R0 ;  /* 0x0000000000e17308 */ /* 0x0005e20000000800 */
[----:B------:R-:W-:Y:S01]  /*3ba0*/  ISETP.GE.AND P4, PT, R15, R228, PT ;  /* 0x000000e40f00720c */ /* 0x000fe20003f86270 */
[----:B------:R-:W-:Y:S01]  /*3bb0*/  VIADD R41, R216, 0xa000 ;  /* 0x0000a000d8297836 */ /* 0x000fe20000000000 */
[----:B-1----:R-:W-:Y:S01]  /*3bc0*/  FMNMX.FTZ R136, R2, R6, !PT ;  /* 0x0000000602887209 */ /* 0x002fe20007810000 */
[--C-:B------:R-:W-:Y:S01]  /*3bd0*/  FFMA.FTZ R6, R8, UR4, -R9.reuse ;  /* 0x0000000408067c23 */ /* 0x100fe20008010809 */
[----:B------:R-:W-:Y:S01]  /*3be0*/  SEL R2, R104, 0xffffffe0, !P0 ;  /* 0xffffffe068027807 */ /* 0x000fe20004000000 */
[----:B------:R-:W1:Y:S01]  /*3bf0*/  LDSM.16.MT88.4 R84, [R216+0xa000] ;  /* 0x00a00000d854783b */ /* 0x000e620000004200 */
[----:B------:R-:W-:Y:S01]  /*3c00*/  FSETP.NEU.FTZ.AND P0, PT, R136, -INF , PT ;  /* 0xff8000008800780b */ /* 0x000fe20003f1d000 */
[----:B------:R3:W4:Y:S01]  /*3c10*/  MUFU.EX2 R233, R6 ;  /* 0x0000000600e97308 */ /* 0x0007220000000800 */
[----:B------:R-:W-:Y:S01]  /*3c20*/  FSEL R18, R76, -INF , !P2 ;  /* 0xff8000004c127808 */ /* 0x000fe20005000000 */
[----:B------:R-:W-:Y:S01]  /*3c30*/  IMAD.IADD R220, R216, 0x1, R2 ;  /* 0x00000001d8dc7824 */ /* 0x000fe200078e0202 */
[----:B------:R-:W-:Y:S01]  /*3c40*/  ISETP.GE.AND P3, PT, R16, R228, PT ;  /* 0x000000e41000720c */ /* 0x000fe20003f66270 */
[----:B------:R-:W-:Y:S01]  /*3c50*/  LDSM.16.MT88.4 R52, [R216+0xb000] ;  /* 0x00b00000d834783b */ /* 0x000fe20000004200 */
[----:B------:R-:W-:Y:S01]  /*3c60*/  ISETP.GT.AND P5, PT, R227, R14, PT ;  /* 0x0000000ee300720c */ /* 0x000fe20003fa4270 */
[----:B--2---:R-:W-:Y:S01]  /*3c70*/  FFMA.FTZ R0, R21, UR4, -R9 ;  /* 0x0000000415007c23 */ /* 0x004fe20008010809 */
[----:B------:R-:W-:Y:S01]  /*3c80*/  ISETP.GT.AND P2, PT, R227, R13, PT ;  /* 0x0000000de300720c */ /* 0x000fe20003f44270 */
[----:B------:R-:W2:Y:S02]  /*3c90*/  LDSM.16.MT88.4 R80, [R220+0xa000] ;  /* 0x00a00000dc50783b */ /* 0x000ea40000004200 */
[----:B------:R5:W1:Y:S02]  /*3ca0*/  MUFU.EX2 R234, R0 ;  /* 0x0000000000ea7308 */ /* 0x000a640000000800 */
[----:B------:R-:W-:Y:S01]  /*3cb0*/  LDSM.16.MT88.4 R96, [R220+0xb000] ;  /* 0x00b00000dc60783b */ /* 0x000fe20000004200 */
[----:B---3--:R-:W-:-:S03]  /*3cc0*/  FMUL.FTZ R6, R136, UR4 ;  /* 0x0000000488067c20 */ /* 0x008fc60008410000 */
[----:B------:R-:W-:Y:S02]  /*3cd0*/  LDSM.16.MT88.4 R156, [R216+0xa800] ;  /* 0x00a80000d89c783b */ /* 0x000fe40000004200 */
[----:B------:R-:W-:Y:S02]  /*3ce0*/  FSEL R8, R6, RZ, P0 ;  /* 0x000000ff06087208 */ /* 0x000fe40000000000 */
[----:B------:R-:W-:Y:S01]  /*3cf0*/  LDSM.16.MT88.4 R172, [R220+0xa800] ;  /* 0x00a80000dcac783b */ /* 0x000fe20000004200 */
[----:B------:R-:W-:Y:S02]  /*3d00*/  ISETP.GE.AND P0, PT, R4, R229, PT ;  /* 0x000000e50400720c */ /* 0x000fe40003f06270 */
[----:B----4-:R-:W-:Y:S01]  /*3d10*/  F2FP.F16.F32.PACK_AB R4, R225, R233 ;  /* 0x000000e9e104723e */ /* 0x010fe200000000ff */
[--C-:B------:R-:W-:Y:S01]  /*3d20*/  FFMA.FTZ R7, R22, UR4, -R8.reuse ;  /* 0x0000000416077c23 */ /* 0x100fe20008010808 */
[--C-:B------:R-:W-:Y:S01]  /*3d30*/  FFMA.FTZ R6, R24, UR4, -R8.reuse ;  /* 0x0000000418067c23 */ /* 0x100fe20008010808 */
[----:B------:R-:W-:Y:S01]  /*3d40*/  FSEL R24, R18, -INF , !P4 ;  /* 0xff80000012187808 */ /* 0x000fe20006000000 */
[----:B------:R-:W-:Y:S01]  /*3d50*/  FFMA.FTZ R5, R25, UR4, -R8 ;  /* 0x0000000419057c23 */ /* 0x000fe20008010808 */
[----:B------:R3:W-:Y:S01]  /*3d60*/  MUFU.EX2 R223, R7 ;  /* 0x0000000700df7308 */ /* 0x0007e20000000800 */
[-C--:B------:R-:W-:Y:S01]  /*3d70*/  ISETP.GE.AND P4, PT, R14, R228.reuse, PT ;  /* 0x000000e40e00720c */ /* 0x080fe20003f86270 */
[----:B-----5:R-:W-:Y:S01]  /*3d80*/  IMAD.MOV.U32 R0, RZ, RZ, R42 ;  /* 0x000000ffff007224 */ /* 0x020fe200078e002a */
[----:B------:R-:W-:Y:S01]  /*3d90*/  FSEL R18, R77, -INF , !P5 ;  /* 0xff8000004d127808 */ /* 0x000fe20006800000 */
[----:B------:R-:W-:Y:S01]  /*3da0*/  @P6 VIADD R0, R41, 0xffffffc0 ;  /* 0xffffffc029006836 */ /* 0x000fe20000000000 */
[----:B------:R-:W-:Y:S01]  /*3db0*/  ISETP.GE.AND P5, PT, R13, R228, PT ;  /* 0x000000e40d00720c */ /* 0x000fe20003fa6270 */
[----:B------:R1:W4:Y:S01]  /*3dc0*/  MUFU.EX2 R222, R6 ;  /* 0x0000000600de7308 */ /* 0x0003220000000800 */
[----:B------:R-:W-:Y:S01]  /*3dd0*/  FSEL R25, R18, -INF , !P4 ;  /* 0xff80000012197808 */ /* 0x000fe20006000000 */
[----:B------:R-:W-:Y:S01]  /*3de0*/  IMAD.IADD R219, R2, 0x1, R0 ;  /* 0x0000000102db7824 */ /* 0x000fe200078e0200 */
[----:B------:R-:W-:Y:S01]  /*3df0*/  ISETP.GT.AND P4, PT, R227, R11, PT ;  /* 0x0000000be300720c */ /* 0x000fe20003f84270 */
[----:B------:R-:W-:Y:S01]  /*3e00*/  LDSM.16.MT88.4 R68, [R0] ;  /* 0x000000000044783b */ /* 0x000fe20000004200 */
[----:B------:R4:W-:Y:S01]  /*3e10*/  MUFU.EX2 R224, R5 ;  /* 0x0000000500e07308 */ /* 0x0009e20000000800 */
[----:B---3--:R-:W-:Y:S01]  /*3e20*/  FFMA.FTZ R7, R23, UR4, -R8 ;  /* 0x0000000417077c23 */ /* 0x008fe20008010808 */
[----:B------:R-:W-:Y:S01]  /*3e30*/  FSEL R23, R19, -INF , !P3 ;  /* 0xff80000013177808 */ /* 0x000fe20005800000 */
[----:B------:R-:W-:Y:S01]  /*3e40*/  LDSM.16.MT88.4 R64, [R219] ;  /* 0x00000000db40783b */ /* 0x000fe20000004200 */
[----:B------:R-:W-:Y:S01]  /*3e50*/  ISETP.GT.AND P3, PT, R227, R12, PT ;  /* 0x0000000ce300720c */ /* 0x000fe20003f64270 */
[----:B------:R-:W3:Y:S01]  /*3e60*/  MUFU.EX2 R215, R7 ;  /* 0x0000000700d77308 */ /* 0x000ee20000000800 */
[----:B------:R-:W-:Y:S01]  /*3e70*/  FSEL R19, R92, -INF , !P2 ;  /* 0xff8000005c137808 */ /* 0x000fe20005000000 */
[----:B------:R-:W-:Y:S01]  /*3e80*/  LDSM.16.MT88.4 R116, [R0+0x1000] ;  /* 0x001000000074783b */ /* 0x000fe20000004200 */
[----:B------:R-:W-:-:S02]  /*3e90*/  ISETP.GE.AND P2, PT, R12, R228, PT ;  /* 0x000000e40c00720c */ /* 0x000fc40003f46270 */
[----:B------:R-:W-:Y:S01]  /*3ea0*/  FSEL R18, R93, -INF , !P3 ;  /* 0xff8000005d127808 */ /* 0x000fe20005800000 */
[----:B------:R-:W-:Y:S01]  /*3eb0*/  LDSM.16.MT88.4 R128, [R219+0x1000] ;  /* 0x00100000db80783b */ /* 0x000fe20000004200 */
[----:B------:R-:W-:Y:S02]  /*3ec0*/  FSEL R48, R19, -INF , !P5 ;  /* 0xff80000013307808 */ /* 0x000fe40006800000 */
[----:B------:R-:W-:Y:S01]  /*3ed0*/  ISETP.GT.AND P3, PT, R238, R16, PT ;  /* 0x00000010ee00720c */ /* 0x000fe20003f64270 */
[----:B------:R-:W-:Y:S01]  /*3ee0*/  LDSM.16.MT88.4 R112, [R0+0x800] ;  /* 0x000800000070783b */ /* 0x000fe20000004200 */
[----:B------:R-:W-:Y:S02]  /*3ef0*/  ISETP.GT.AND P5, PT, R227, R10, PT ;  /* 0x0000000ae300720c */ /* 0x000fe40003fa4270 */
[----:B------:R-:W-:Y:S01]  /*3f00*/  FSEL R36, R18, -INF , !P2 ;  /* 0xff80000012247808 */ /* 0x000fe20005000000 */
[----:B------:R5:W-:Y:S01]  /*3f10*/  LDSM.16.MT88.4 R180, [R0+0x1800] ;  /* 0x0018000000b4783b */ /* 0x000be20000004200 */
[----:B------:R-:W-:-:S02]  /*3f20*/  ISETP.GE.AND P2, PT, R16, R229, PT ;  /* 0x000000e51000720c */ /* 0x000fc40003f46270 */
[----:B------:R-:W-:Y:S01]  /*3f30*/  FSEL R18, R46, -INF , !P1 ;  /* 0xff8000002e127808 */ /* 0x000fe20004800000 */
[----:B------:R-:W-:Y:S01]  /*3f40*/  LDSM.16.MT88.4 R140, [R219+0x800] ;  /* 0x00080000db8c783b */ /* 0x000fe20000004200 */
[----:B------:R-:W-:Y:S02]  /*3f50*/  FSEL R16, R60, -INF , !P4 ;  /* 0xff8000003c107808 */ /* 0x000fe40006000000 */
[----:B------:R-:W-:Y:S01]  /*3f60*/  ISETP.GE.AND P4, PT, R11, R228, PT ;  /* 0x000000e40b00720c */ /* 0x000fe20003f86270 */
[----:B------:R-:W-:Y:S01]  /*3f70*/  LDSM.16.MT88.4 R176, [R216+0xb800] ;  /* 0x00b80000d8b0783b */ /* 0x000fe20000004200 */
[----:B------:R-:W-:Y:S02]  /*3f80*/  FSEL R22, R47, -INF , !P3 ;  /* 0xff8000002f167808 */ /* 0x000fe40005800000 */
[----:B------:R-:W-:Y:S01]  /*3f90*/  FSEL R19, R61, -INF , !P5 ;  /* 0xff8000003d137808 */ /* 0x000fe20006800000 */
[----:B------:R-:W-:Y:S01]  /*3fa0*/  LDSM.16.MT88.4 R184, [R220+0xb800] ;  /* 0x00b80000dcb8783b */ /* 0x000fe20000004200 */
[----:B------:R-:W-:-:S02]  /*3fb0*/  ISETP.GT.AND P3, PT, R238, R14, PT ;  /* 0x0000000eee00720c */ /* 0x000fc40003f64270 */
[----:B------:R-:W-:Y:S01]  /*3fc0*/  ISETP.GT.AND P5, PT, R238, R15, PT ;  /* 0x0000000fee00720c */ /* 0x000fe20003fa4270 */
[----:B------:R-:W-:Y:S01]  /*3fd0*/  LDSM.16.MT88.4 R192, [R219+0x1800] ;  /* 0x00180000dbc0783b */ /* 0x000fe20000004200 */
[----:B------:R-:W-:Y:S02]  /*3fe0*/  FSEL R49, R18, -INF , !P0 ;  /* 0xff80000012317808 */ /* 0x000fe40004000000 */
[----:B------:R-:W-:Y:S02]  /*3ff0*/  ISETP.GT.AND P0, PT, R238, R12, PT ;  /* 0x0000000cee00720c */ /* 0x000fe40003f04270 */
[----:B------:R-:W-:Y:S02]  /*4000*/  FSEL R31, R16, -INF , !P4 ;  /* 0xff800000101f7808 */ /* 0x000fe40006000000 */
[----:B------:R-:W-:Y:S01]  /*4010*/  ISETP.GE.AND P1, PT, R15, R229, PT ;  /* 0x000000e50f00720c */ /* 0x000fe20003f26270 */
[----:B-----5:R-:W-:Y:S01]  /*4020*/  FFMA.FTZ R0, R26, UR4, -R8 ;  /* 0x000000041a007c23 */ /* 0x020fe20008010808 */
[----:B------:R-:W-:-:S02]  /*4030*/  ISETP.GE.AND P4, PT, R10, R228, PT ;  /* 0x000000e40a00720c */ /* 0x000fc40003f86270 */
[----:B------:R-:W-:Y:S01]  /*4040*/  FSEL R21, R79, -INF , !P3 ;  /* 0xff8000004f157808 */ /* 0x000fe20005800000 */
[----:B------:R-:W-:Y:S01]  /*4050*/  MUFU.EX2 R138, R0 ;  /* 0x00000000008a7308 */ /* 0x000fe20000000800 */
[----:B------:R-:W-:Y:S02]  /*4060*/  FSEL R15, R78, -INF , !P5 ;  /* 0xff8000004e0f7808 */ /* 0x000fe40006800000 */
[C---:B------:R-:W-:Y:S02]  /*4070*/  ISETP.GT.AND P3, PT, R238.reuse, R13, PT ;  /* 0x0000000dee00720c */ /* 0x040fe40003f64270 */
[----:B------:R-:W-:Y:S02]  /*4080*/  FSEL R16, R95, -INF , !P0 ;  /* 0xff8000005f107808 */ /* 0x000fe40004000000 */
[----:B------:R-:W-:Y:S02]  /*4090*/  ISETP.GT.AND P0, PT, R238, R11, PT ;  /* 0x0000000bee00720c */ /* 0x000fe40003f04270 */
[----:B------:R-:W-:-:S02]  /*40a0*/  ISETP.GE.AND P5, PT, R14, R229, PT ;  /* 0x000000e50e00720c */ /* 0x000fc40003fa6270 */
[----:B------:R-:W-:Y:S02]  /*40b0*/  FSEL R30, R19, -INF , !P4 ;  /* 0xff800000131e7808 */ /* 0x000fe40006000000 */
[----:B------:R-:W-:Y:S02]  /*40c0*/  FSEL R18, R22, -INF , !P2 ;  /* 0xff80000016127808 */ /* 0x000fe40005000000 */
[-C--:B------:R-:W-:Y:S02]  /*40d0*/  ISETP.GE.AND P4, PT, R13, R229.reuse, PT ;  /* 0x000000e50d00720c */ /* 0x080fe40003f86270 */
[----:B------:R-:W-:Y:S02]  /*40e0*/  FSEL R14, R94, -INF , !P3 ;  /* 0xff8000005e0e7808 */ /* 0x000fe40005800000 */
[----:B------:R-:W-:Y:S02]  /*40f0*/  FSEL R50, R15, -INF , !P1 ;  /* 0xff8000000f327808 */ /* 0x000fe40004800000 */
[----:B------:R-:W-:-:S02]  /*4100*/  ISETP.GE.AND P2, PT, R11, R229, PT ;  /* 0x000000e50b00720c */ /* 0x000fc40003f46270 */
[----:B------:R-:W-:Y:S02]  /*4110*/  ISETP.GE.AND P3, PT, R12, R229, PT ;  /* 0x000000e50c00720c */ /* 0x000fe40003f66270 */
[----:B------:R-:W-:Y:S02]  /*4120*/  FMNMX3.FTZ R11, R51, R23, R24, !PT ;  /* 0x00000017330b7276 */ /* 0x000fe40007810018 */
[----:B------:R-:W-:Y:S02]  /*4130*/  FSEL R12, R62, -INF , !P0 ;  /* 0xff8000003e0c7808 */ /* 0x000fe40004000000 */
[----:B------:R-:W-:Y:S02]  /*4140*/  ISETP.GT.AND P1, PT, R238, R10, PT ;  /* 0x0000000aee00720c */ /* 0x000fe40003f24270 */
[----:B------:R-:W-:Y:S02]  /*4150*/  ISETP.GE.AND P0, PT, R10, R229, PT ;  /* 0x000000e50a00720c */ /* 0x000fe40003f06270 */
[----:B------:R-:W-:-:S02]  /*4160*/  FSEL R21, R21, -INF , !P5 ;  /* 0xff80000015157808 */ /* 0x000fc40006800000 */
[----:B------:R-:W-:Y:S01]  /*4170*/  FSEL R189, R14, -INF , !P4 ;  /* 0xff8000000ebd7808 */ /* 0x000fe20006000000 */
[--C-:B------:R-:W-:Y:S01]  /*4180*/  FFMA.FTZ R14, R40, UR4, -R9.reuse ;  /* 0x00000004280e7c23 */ /* 0x100fe20008010809 */
[----:B------:R-:W-:Y:S02]  /*4190*/  FMNMX3.FTZ R10, R49, R18, R50, !PT ;  /* 0x00000012310a7276 */ /* 0x000fe40007810032 */
[----:B------:R-:W-:Y:S01]  /*41a0*/  FMNMX3.FTZ R11, R11, R25, R48, !PT ;  /* 0x000000190b0b7276 */ /* 0x000fe20007810030 */
[----:B------:R-:W-:Y:S01]  /*41b0*/  MUFU.EX2 R139, R14 ;  /* 0x0000000e008b7308 */ /* 0x000fe20000000800 */
[----:B------:R-:W-:Y:S02]  /*41c0*/  FSEL R188, R16, -INF , !P3 ;  /* 0xff80000010bc7808 */ /* 0x000fe40005800000 */
[----:B------:R-:W-:Y:S01]  /*41d0*/  FSEL R191, R12, -INF , !P2 ;  /* 0xff8000000cbf7808 */ /* 0x000fe20005000000 */
[----:B------:R-:W-:Y:S01]  /*41e0*/  FFMA.FTZ R12, R38, UR4, -R9 ;  /* 0x00000004260c7c23 */ /* 0x000fe20008010809 */
[----:B------:R-:W-:-:S02]  /*41f0*/  FMNMX3.FTZ R10, R10, R21, R189, !PT ;  /* 0x000000150a0a7276 */ /* 0x000fc400078100bd */
[----:B------:R-:W-:Y:S01]  /*4200*/  FSEL R13, R63, -INF , !P1 ;  /* 0xff8000003f0d7808 */ /* 0x000fe20004800000 */
[----:B------:R5:W-:Y:S01]  /*4210*/  MUFU.EX2 R213, R12 ;  /* 0x0000000c00d57308 */ /* 0x000be20000000800 */
[----:B------:R-:W-:Y:S02]  /*4220*/  FMNMX3.FTZ R11, R11, R36, R31, !PT ;  /* 0x000000240b0b7276 */ /* 0x000fe4000781001f */
[----:B------:R-:W-:Y:S02]  /*4230*/  FMNMX3.FTZ R15, R10, R188, R191, !PT ;  /* 0x000000bc0a0f7276 */ /* 0x000fe400078100bf */
[----:B------:R-:W-:Y:S01]  /*4240*/  FSEL R190, R13, -INF , !P0 ;  /* 0xff8000000dbe7808 */ /* 0x000fe20004000000 */
[--C-:B------:R-:W-:Y:S01]  /*4250*/  FFMA.FTZ R13, R39, UR4, -R9.reuse ;  /* 0x00000004270d7c23 */ /* 0x100fe20008010809 */
[----:B------:R-:W-:Y:S01]  /*4260*/  FMNMX.FTZ R10, R30, R11, !PT ;  /* 0x0000000b1e0a7209 */ /* 0x000fe20007810000 */
[----:B------:R-:W-:Y:S01]  /*4270*/  FFMA.FTZ R11, R37, UR4, -R9 ;  /* 0x00000004250b7c23 */ /* 0x000fe20008010809 */
[----:B------:R-:W-:Y:S01]  /*4280*/  FMNMX.FTZ R9, R190, R15, !PT ;  /* 0x0000000fbe097209 */ /* 0x000fe20007810000 */
[----:B------:R2:W2:Y:S01]  /*4290*/  MUFU.EX2 R212, R13 ;  /* 0x0000000d00d47308 */ /* 0x0004a20000000800 */
[----:B-1----:R-:W-:Y:S01]  /*42a0*/  F2FP.F16.F32.PACK_AB R6, R234, R226 ;  /* 0x000000e2ea06723e */ /* 0x002fe200000000ff */
[----:B------:R-:W1:Y:S01]  /*42b0*/  SHFL.BFLY PT, R15, R10, 0x2, 0x1f ;  /* 0x0c401f000a0f7f89 */ /* 0x000e6200000e0000 */
[----:B----4-:R-:W-:Y:S01]  /*42c0*/  F2FP.F16.F32.PACK_AB R5, R222, R223 ;  /* 0x000000dfde05723e */ /* 0x010fe200000000ff */
[----:B------:R4:W4:Y:S01]  /*42d0*/  MUFU.EX2 R214, R11 ;  /* 0x0000000b00d67308 */ /* 0x0009220000000800 */
[--C-:B-----5:R-:W-:Y:S01]  /*42e0*/  FFMA.FTZ R12, R28, UR4, -R8.reuse ;  /* 0x000000041c0c7c23 */ /* 0x120fe20008010808 */
[----:B------:R-:W5:Y:S01]  /*42f0*/  SHFL.BFLY PT, R14, R9, 0x2, 0x1f ;  /* 0x0c401f00090e7f89 */ /* 0x000f6200000e0000 */
[----:B---3--:R-:W-:Y:S01]  /*4300*/  F2FP.F16.F32.PACK_AB R7, R224, R215 ;  /* 0x000000d7e007723e */ /* 0x008fe200000000ff */
[----:B--2---:R-:W-:-:S06]  /*4310*/  FFMA.FTZ R13, R29, UR4, -R8 ;  /* 0x000000041d0d7c23 */ /* 0x004fcc0008010808 */
[----:B------:R-:W-:Y:S01]  /*4320*/  HMMA.16816.F32 R148, R4, R84, RZ ;  /* 0x000000540494723c */ /* 0x000fe200000018ff */
[----:B------:R-:W-:Y:S01]  /*4330*/  F2FP.F16.F32.PACK_AB R124, R212, R139 ;  /* 0x0000008bd47c723e */ /* 0x000fe200000000ff */
[----:B----4-:R-:W-:Y:S01]  /*4340*/  FFMA.FTZ R11, R27, UR4, -R8 ;  /* 0x000000041b0b7c23 */ /* 0x010fe20008010808 */
[----:B------:R-:W-:Y:S01]  /*4350*/  MUFU.EX2 R137, R13 ;  /* 0x0000000d00897308 */ /* 0x000fe20000000800 */
[----:B------:R-:W-:-:S04]  /*4360*/  F2FP.F16.F32.PACK_AB R126, R214, R213 ;  /* 0x000000d5d67e723e */ /* 0x000fc800000000ff */
[----:B------:R-:W-:Y:S01]  /*4370*/  HMMA.16816.F32 R164, R4, R80, RZ ;  /* 0x0000005004a4723c */ /* 0x000fe200000018ff */
[----:B------:R-:W2:Y:S01]  /*4380*/  MUFU.EX2 R27, R12 ;  /* 0x0000000c001b7308 */ /* 0x000ea20000000800 */
[----:B-1----:R-:W-:-:S03]  /*4390*/  FMNMX.FTZ R10, R10, R15, !PT ;  /* 0x0000000f0a0a7209 */ /* 0x002fc60007810000 */
[----:B------:R-:W1:Y:S01]  /*43a0*/  MUFU.EX2 R26, R11 ;  /* 0x0000000b001a7308 */ /* 0x000e620000000800 */
[----:B-----5:R-:W-:Y:S01]  /*43b0*/  FMNMX.FTZ R0, R9, R14, !PT ;  /* 0x0000000e09007209 */ /* 0x020fe20007810000 */
[----:B------:R-:W3:Y:S01]  /*43c0*/  SHFL.BFLY PT, R8, R10, 0x1, 0x1f ;  /* 0x0c201f000a087f89 */ /* 0x000ee200000e0000 */
[----:B------:R-:W-:Y:S03]  /*43d0*/  HMMA.16816.F32 R32, R4, R68, RZ ;  /* 0x000000440420723c */ /* 0x000fe600000018ff */
[----:B------:R-:W4:Y:S01]  /*43e0*/  SHFL.BFLY PT, R9, R0, 0x1, 0x1f ;  /* 0x0c201f0000097f89 */ /* 0x000f2200000e0000 */
[----:B--2---:R-:W-:-:S04]  /*43f0*/  F2FP.F16.F32.PACK_AB R125, R27, R137 ;  /* 0x000000891b7d723e */ /* 0x004fc800000000ff */
[----:B------:R-:W-:Y:S01]  /*4400*/  HMMA.16816.F32 R56, R4, R64, RZ ;  /* 0x000000400438723c */ /* 0x000fe200000018ff */
[----:B-1----:R-:W-:-:S07]  /*4410*/  F2FP.F16.F32.PACK_AB R127, R138, R26 ;  /* 0x0000001a8a7f723e */ /* 0x002fce00000000ff */
[----:B------:R-:W-:Y:S01]  /*4420*/  HMMA.16816.F32 R72, R4, R52, RZ ;  /* 0x000000340448723c */ /* 0x000fe200000018ff */
[----:B---3--:R-:W-:-:S07]  /*4430*/  FMNMX.FTZ R135, R10, R8, !PT ;  /* 0x000000080a877209 */ /* 0x008fce0007810000 */
[----:B------:R-:W-:Y:S01]  /*4440*/  HMMA.16816.F32 R88, R4, R96, RZ ;  /* 0x000000600458723c */ /* 0x000fe200000018ff */
[----:B------:R-:W-:Y:S02]  /*4450*/  FSETP.NEU.FTZ.AND P0, PT, R135, -INF , PT ;  /* 0xff8000008700780b */ /* 0x000fe40003f1d000 */
[----:B----4-:R-:W-:-:S05]  /*4460*/  FMNMX.FTZ R134, R0, R9, !PT ;  /* 0x0000000900867209 */ /* 0x010fca0007810000 */
[----:B------:R-:W-:Y:S01]  /*4470*/  HMMA.16816.F32 R104, R4, R116, RZ ;  /* 0x000000740468723c */ /* 0x000fe200000018ff */
[----:B------:R-:W-:-:S07]  /*4480*/  FMUL.FTZ R0, R134, UR4 ;  /* 0x0000000486007c20 */ /* 0x000fce0008410000 */
        /* <DEDUP_REMOVED lines=9> */
[----:B------:R-:W-:-:S05]  /*4520*/  FMUL.FTZ R4, R135, UR4 ;  /* 0x0000000487047c20 */ /* 0x000fca0008410000 */
[----:B------:R-:W-:Y:S02]  /*4530*/  FSEL R8, R4, RZ, P0 ;  /* 0x000000ff04087208 */ /* 0x000fe40000000000 */
[----:B------:R-:W-:Y:S01]  /*4540*/  FSETP.NEU.FTZ.AND P0, PT, R134, -INF , PT ;  /* 0xff8000008600780b */ /* 0x000fe20003f1d000 */
[C---:B------:R-:W-:Y:S02]  /*4550*/  HMMA.16816.F32 R148, R124.reuse, R156, R148 ;  /* 0x0000009c7c94723c */ /* 0x040fe40000001894 */
[--C-:B------:R-:W-:Y:S01]  /*4560*/  FFMA.FTZ R4, R51, UR4, -R8.reuse ;  /* 0x0000000433047c23 */ /* 0x100fe20008010808 */
[--C-:B------:R-:W-:Y:S01]  /*4570*/  FFMA.FTZ R5, R23, UR4, -R8.reuse ;  /* 0x0000000417057c23 */ /* 0x100fe20008010808 */
[----:B------:R-:W-:Y:S01]  /*4580*/  FSEL R0, R0, RZ, P0 ;  /* 0x000000ff00007208 */ /* 0x000fe20000000000 */
[--C-:B------:R-:W-:Y:S01]  /*4590*/  FFMA.FTZ R9, R48, UR4, -R8.reuse ;  /* 0x0000000430097c23 */ /* 0x100fe20008010808 */
[----:B------:R1:W-:Y:S01]  /*45a0*/  MUFU.EX2 R23, R4 ;  /* 0x0000000400177308 */ /* 0x0003e20000000800 */
[--C-:B------:R-:W-:Y:S01]  /*45b0*/  FFMA.FTZ R10, R36, UR4, -R8.reuse ;  /* 0x00000004240a7c23 */ /* 0x100fe20008010808 */
[C---:B------:R-:W-:Y:S02]  /*45c0*/  HMMA.16816.F32 R164, R124.reuse, R172, R164 ;  /* 0x000000ac7ca4723c */ /* 0x040fe400000018a4 */
[----:B------:R2:W-:Y:S04]  /*45d0*/  MUFU.EX2 R19, R5 ;  /* 0x0000000500137308 */ /* 0x0005e80000000800 */
[----:B------:R3:W-:Y:S02]  /*45e0*/  MUFU.EX2 R14, R9 ;  /* 0x00000009000e7308 */ /* 0x0007e40000000800 */
[----:B------:R-:W-:Y:S02]  /*45f0*/  HMMA.16816.F32 R40, R124, R112, R32 ;  /* 0x000000707c28723c */ /* 0x000fe40000001820 */
[----:B------:R-:W-:Y:S01]  /*4600*/  MUFU.EX2 R13, R10 ;  /* 0x0000000a000d7308 */ /* 0x000fe20000000800 */
[--C-:B-1----:R-:W-:Y:S01]  /*4610*/  FFMA.FTZ R4, R24, UR4, -R8.reuse ;  /* 0x0000000418047c23 */ /* 0x102fe20008010808 */
[----:B--2---:R-:W-:-:S03]  /*4620*/  FFMA.FTZ R5, R25, UR4, -R8 ;  /* 0x0000000419057c23 */ /* 0x004fc60008010808 */
[----:B------:R1:W-:Y:S01]  /*4630*/  MUFU.EX2 R22, R4 ;  /* 0x0000000400167308 */ /* 0x0003e20000000800 */
[----:B------:R-:W-:Y:S01]  /*4640*/  HMMA.16816.F32 R56, R124, R140, R56 ;  /* 0x0000008c7c38723c */ /* 0x000fe20000001838 */
[--C-:B---3--:R-:W-:Y:S02]  /*4650*/  FFMA.FTZ R9, R31, UR4, -R8.reuse ;  /* 0x000000041f097c23 */ /* 0x108fe40008010808 */
[----:B------:R2:W3:Y:S01]  /*4660*/  MUFU.EX2 R24, R5 ;  /* 0x0000000500187308 */ /* 0x0004e20000000800 */
[----:B------:R-:W-:-:S03]  /*4670*/  FFMA.FTZ R8, R30, UR4, -R8 ;  /* 0x000000041e087c23 */ /* 0x000fc60008010808 */
[----:B------:R4:W-:Y:S01]  /*4680*/  MUFU.EX2 R12, R9 ;  /* 0x00000009000c7308 */ /* 0x0009e20000000800 */
[----:B------:R-:W-:Y:S03]  /*4690*/  HMMA.16816.F32 R72, R124, R176, R72 ;  /* 0x000000b07c48723c */ /* 0x000fe60000001848 */
[----:B------:R5:W-:Y:S01]  /*46a0*/  MUFU.EX2 R11, R8 ;  /* 0x00000008000b7308 */ /* 0x000be20000000800 */
[----:B-1----:R-:W-:-:S04]  /*46b0*/  FFMA.FTZ R4, R49, UR4, -R0 ;  /* 0x0000000431047c23 */ /* 0x002fc80008010800 */
[----:B------:R-:W-:Y:S01]  /*46c0*/  HMMA.16816.F32 R88, R124, R184, R88 ;  /* 0x000000b87c58723c */ /* 0x000fe20000001858 */
[--C-:B--2---:R-:W-:Y:S01]  /*46d0*/  FFMA.FTZ R5, R18, UR4, -R0.reuse ;  /* 0x0000000412057c23 */ /* 0x104fe20008010800 */
[----:B---3--:R-:W-:Y:S01]  /*46e0*/  F2FP.F16.F32.PACK_AB R6, R24, R22 ;  /* 0x000000161806723e */ /* 0x008fe200000000ff */
[----:B------:R1:W-:Y:S01]  /*46f0*/  MUFU.EX2 R18, R4 ;  /* 0x0000000400127308 */ /* 0x0003e20000000800 */
[----:B----4-:R-:W-:-:S03]  /*4700*/  FFMA.FTZ R9, R189, UR4, -R0 ;  /* 0x00000004bd097c23 */ /* 0x010fc60008010800 */
[----:B------:R2:W3:Y:S01]  /*4710*/  MUFU.EX2 R16, R5 ;  /* 0x0000000500107308 */ /* 0x0004e20000000800 */
[C---:B------:R-:W-:Y:S01]  /*4720*/  HMMA.16816.F32 R104, R124.reuse, R180, R104 ;  /* 0x000000b47c68723c */ /* 0x040fe20000001868 */
[--C-:B-----5:R-:W-:Y:S02]  /*4730*/  FFMA.FTZ R8, R188, UR4, -R0.reuse ;  /* 0x00000004bc087c23 */ /* 0x120fe40008010800 */
[----:B------:R4:W-:Y:S04]  /*4740*/  MUFU.EX2 R10, R9 ;  /* 0x00000009000a7308 */ /* 0x0009e80000000800 */
[----:B------:R-:W-:Y:S01]  /*4750*/  MUFU.EX2 R8, R8 ;  /* 0x0000000800087308 */ /* 0x000fe20000000800 */
[----:B------:R-:W-:Y:S01]  /*4760*/  HMMA.16816.F32 R120, R124, R192, R120 ;  /* 0x000000c07c78723c */ /* 0x000fe20000001878 */
[--C-:B-1----:R-:W-:Y:S01]  /*4770*/  FFMA.FTZ R4, R50, UR4, -R0.reuse ;  /* 0x0000000432047c23 */ /* 0x102fe20008010800 */
[----:B--2---:R-:W-:-:S03]  /*4780*/  FFMA.FTZ R5, R21, UR4, -R0 ;  /* 0x0000000415057c23 */ /* 0x004fc60008010800 */
[----:B------:R1:W-:Y:S03]  /*4790*/  MUFU.EX2 R15, R4 ;  /* 0x00000004000f7308 */ /* 0x0003e60000000800 */
[----:B------:R-:W-:Y:S01]  /*47a0*/  HMMA.16816.F32 R152, R124, R158, R152 ;  /* 0x0000009e7c98723c */ /* 0x000fe20000001898 */
[--C-:B----4-:R-:W-:Y:S01]  /*47b0*/  FFMA.FTZ R9, R191, UR4, -R0.reuse ;  /* 0x00000004bf097c23 */ /* 0x110fe20008010800 */
[----:B------:R3:W2:Y:S01]  /*47c0*/  MUFU.EX2 R21, R5 ;  /* 0x0000000500157308 */ /* 0x0006a20000000800 */
[----:B------:R-:W-:-:S04]  /*47d0*/  FFMA.FTZ R0, R190, UR4, -R0 ;  /* 0x00000004be007c23 */ /* 0x000fc80008010800 */
[----:B------:R-:W-:Y:S01]  /*47e0*/  MUFU.EX2 R9, R9 ;  /* 0x0000000900097308 */ /* 0x000fe20000000800 */
[C---:B------:R-:W-:Y:S03]  /*47f0*/  HMMA.16816.F32 R168, R124.reuse, R174, R168 ;  /* 0x000000ae7ca8723c */ /* 0x040fe600000018a8 */
[----:B------:R-:W4:Y:S01]  /*4800*/  MUFU.EX2 R0, R0 ;  /* 0x0000000000007308 */ /* 0x000f220000000800 */
[----:B-1----:R-:W-:Y:S02]  /*4810*/  F2FP.F16.F32.PACK_AB R4, R19, R23 ;  /* 0x000000171304723e */ /* 0x002fe400000000ff */
[----:B---3--:R-:W-:Y:S02]  /*4820*/  F2FP.F16.F32.PACK_AB R5, R16, R18 ;  /* 0x000000121005723e */ /* 0x008fe400000000ff */
[----:B------:R-:W-:Y:S01]  /*4830*/  HMMA.16816.F32 R44, R124, R114, R44 ;  /* 0x000000727c2c723c */ /* 0x000fe2000000182c */
[----:B--2---:R-:W-:-:S07]  /*4840*/  F2FP.F16.F32.PACK_AB R7, R21, R15 ;  /* 0x0000000f1507723e */ /* 0x004fce00000000ff */
        /* <DEDUP_REMOVED lines=42> */
[----:B------:R-:W-:Y:S01]  /*4af0*/  F2FP.F16.F32.PACK_AB R130, R11, R12 ;  /* 0x0000000c0b82723e */ /* 0x000fe200000000ff */
[----:B------:R-:W-:Y:S01]  /*4b00*/  FADD.FTZ R5, R27, R5 ;  /* 0x000000051b057221 */ /* 0x000fe20000010000 */
[----:B----4-:R-:W-:Y:S01]  /*4b10*/  F2FP.F16.F32.PACK_AB R131, R0, R9 ;  /* 0x000000090083723e */ /* 0x010fe200000000ff */
        /* <DEDUP_REMOVED lines=8> */
[----:B------:R-:W-:Y:S01]  /*4ba0*/  IMAD.MOV.U32 R224, RZ, RZ, R235 ;  /* 0x000000ffffe07224 */ /* 0x000fe200078e00eb */
[----:B------:R1:W-:Y:S01]  /*4bb0*/  STL [R1+0x14], R225 ;  /* 0x000014e101007387 */ /* 0x0003e20000100800 */
[----:B------:R-:W-:Y:S03]  /*4bc0*/  HMMA.16816.F32 R144, R128, R156, R144 ;  /* 0x0000009c8090723c */ /* 0x000fe60000001890 */
[----:B------:R1:W-:Y:S01]  /*4bd0*/  STL [R1+0x10], R139 ;  /* 0x0000108b01007387 */ /* 0x0003e20000100800 */
[----:B------:R-:W-:-:S03]  /*4be0*/  ISETP.GT.U32.AND P0, PT, R132, R224, PT ;  /* 0x000000e08400720c */ /* 0x000fc60003f04070 */
[----:B------:R1:W-:Y:S01]  /*4bf0*/  STL [R1+0xc], R223 ;  /* 0x00000cdf01007387 */ /* 0x0003e20000100800 */
[C---:B------:R-:W-:Y:S03]  /*4c00*/  HMMA.16816.F32 R160, R128.reuse, R172, R160 ;  /* 0x000000ac80a0723c */ /* 0x040fe600000018a0 */
[----:B------:R1:W-:Y:S05]  /*4c10*/  STL [R1+0x8], R222 ;  /* 0x000008de01007387 */ /* 0x0003ea0000100800 */
        /* <DEDUP_REMOVED lines=16> */
[----:B------:R-:W-:Y:S01]  /*4d20*/  VIADD R235, R252, 0xfffffffe ;  /* 0xfffffffefceb7836 */ /* 0x000fe20000000000 */
[----:B------:R-:W-:-:S04]  /*4d30*/  DEPBAR.LE SB0, 0x0 ;  /* 0x000080000000791a */ /* 0x000fc80000000000 */
[----:B------:R-:W-:-:S04]  /*4d40*/  IMAD.WIDE.U32 R4, R235, R236, RZ ;  /* 0x000000eceb047225 */ /* 0x000fc800078e00ff */
[C---:B------:R-:W-:Y:S01]  /*4d50*/  IMAD.SHL.U32 R7, R4.reuse, 0x20, RZ ;  /* 0x0000002004077824 */ /* 0x040fe200078e00ff */
[----:B------:R-:W-:Y:S01]  /*4d60*/  BAR.SYNC.DEFER_BLOCKING 0x0 ;  /* 0x0000000000007b1d */ /* 0x000fe20000010000 */
[----:B------:R-:W-:Y:S01]  /*4d70*/  IMAD R0, R235, R237, R5 ;  /* 0x000000edeb007224 */ /* 0x000fe200078e0205 */
[----:B------:R-:W-:Y:S01]  /*4d80*/  LEA R6, P1, R4, R241, 0x6 ;  /* 0x000000f104067211 */ /* 0x000fe200078230ff */
[----:B------:R-:W-:Y:S01]  /*4d90*/  IMAD.IADD R16, R217, 0x1, R2 ;  /* 0x00000001d9107824 */ /* 0x000fe200078e0202 */
[----:B------:R-:W-:Y:S02]  /*4da0*/  LEA R5, P0, R236, R7, 0x4 ;  /* 0x00000007ec057211 */ /* 0x000fe400078020ff */
[C-C-:B------:R-:W-:Y:S02]  /*4db0*/  SHF.L.U64.HI R8, R4.reuse, 0x5, R0.reuse ;  /* 0x0000000504087819 */ /* 0x140fe40000010200 */
[----:B------:R-:W-:Y:S02]  /*4dc0*/  LEA.HI.X R7, R4, R240, R0, 0x6, P1 ;  /* 0x000000f004077211 */ /* 0x000fe400008f3400 */
[----:B------:R-:W-:-:S02]  /*4dd0*/  LEA.HI.X R0, R236, R8, R237, 0x4, P0 ;  /* 0x00000008ec007211 */ /* 0x000fc400000f24ed */
[----:B------:R-:W-:-:S04]  /*4de0*/  LEA R4, P0, R5, R241, 0x1 ;  /* 0x000000f105047211 */ /* 0x000fc800078008ff */
[----:B------:R-:W-:Y:S01]  /*4df0*/  LEA.HI.X R5, R5, R240, R0, 0x1, P0 ;  /* 0x000000f005057211 */ /* 0x000fe200000f0c00 */
[----:B------:R-:W-:Y:S01]  /*4e00*/  IMAD.IADD R0, R3, 0x1, R2 ;  /* 0x0000000103007824 */ /* 0x000fe200078e0202 */
[----:B------:R-:W-:Y:S01]  /*4e10*/  @!PT LDS RZ, [RZ] ;  /* 0x00000000fffff984 */ /* 0x000fe20000000800 */
[----:B------:R-:W-:Y:S01]  /*4e20*/  @!PT LDS RZ, [RZ] ;  /* 0x00000000fffff984 */ /* 0x000fe20000000800 */
[----:B------:R-:W-:Y:S01]  /*4e30*/  @!PT LDS RZ, [RZ] ;  /* 0x00000000fffff984 */ /* 0x000fe20000000800 */
[----:B------:R-:W-:Y:S04]  /*4e40*/  LDGSTS.E.BYPASS.LTC128B.128 [R232+0xa000], desc[UR16][R6.64] ;  /* 0x0a00000006e87fae */ /* 0x000fe8000b981a10 */
[----:B------:R-:W-:Y:S04]  /*4e50*/  LDGSTS.E.BYPASS.LTC128B.128 [R232+0xb000], desc[UR16][R6.64+0x80] ;  /* 0x0b00008006e87fae */ /* 0x000fe8000b981a10 */
[----:B------:R-:W-:Y:S04]  /*4e60*/  LDGSTS.E.BYPASS.LTC128B.128 [R232+0xa800], desc[UR16][R4.64] ;  /* 0x0a80000004e87fae */ /* 0x000fe8000b981a10 */
[----:B------:R1:W-:Y:S04]  /*4e70*/  LDGSTS.E.BYPASS.LTC128B.128 [R232+0xb800], desc[UR16][R4.64+0x80] ;  /* 0x0b80008004e87fae */ /* 0x0003e8000b981a10 */
[----:B------:R-:W-:Y:S04]  /*4e80*/  LDSM.16.M88.4 R8, [R217] ;  /* 0x00000000d908783b */ /* 0x000fe80000000200 */
[----:B------:R-:W2:Y:S04]  /*4e90*/  LDSM.16.M88.4 R28, [R218+UR5+0x8000] ;  /* 0x00800005da1c783b */ /* 0x000ea80008000200 */
[----:B------:R-:W3:Y:S04]  /*4ea0*/  LDSM.16.M88.4 R32, [R218+UR5+0x8800] ;  /* 0x00880005da20783b */ /* 0x000ee80008000200 */
[----:B------:R-:W-:Y:S04]  /*4eb0*/  LDSM.16.M88.4 R12, [R16+0x2000] ;  /* 0x00200000100c783b */ /* 0x000fe80000000200 */
[----:B------:R-:W-:Y:S04]  /*4ec0*/  LDSM.16.M88.4 R176, [R0+0x8800] ;  /* 0x0088000000b0783b */ /* 0x000fe80000000200 */
[----:B------:R-:W-:Y:S04]  /*4ed0*/  LDSM.16.M88.4 R140, [R0+0x8000] ;  /* 0x00800000008c783b */ /* 0x000fe80000000200 */
[----:B-1----:R-:W1:Y:S04]  /*4ee0*/  LDSM.16.M88.4 R4, [R217+0x2000] ;  /* 0x00200000d904783b */ /* 0x002e680000000200 */
[----:B------:R-:W4:Y:S04]  /*4ef0*/  LDSM.16.M88.4 R24, [R16] ;  /* 0x000000001018783b */ /* 0x000f280000000200 */
[----:B------:R-:W0:Y:S01]  /*4f00*/  LDGDEPBAR ;  /* 0x00000000000079af */ /* 0x000e220000000000 */
[C---:B--2---:R-:W-:Y:S08]  /*4f10*/  HMMA.16816.F32 R200, R8.reuse, R28, RZ ;  /* 0x0000001c08c8723c */ /* 0x044ff000000018ff */
[C---:B------:R-:W-:Y:S08]  /*4f20*/  HMMA.16816.F32 R204, R8.reuse, R30, RZ ;  /* 0x0000001e08cc723c */ /* 0x040ff000000018ff */
[----:B---3--:R-:W-:Y:S08]  /*4f30*/  HMMA.16816.F32 R196, R8, R32, RZ ;  /* 0x0000002008c4723c */ /* 0x008ff000000018ff */
[C---:B-1----:R-:W-:Y:S08]  /*4f40*/  HMMA.16816.F32 R184, R4.reuse, R28, RZ ;  /* 0x0000001c04b8723c */ /* 0x042ff000000018ff */
[C---:B------:R-:W-:Y:S08]  /*4f50*/  HMMA.16816.F32 R188, R4.reuse, R30, RZ ;  /* 0x0000001e04bc723c */ /* 0x040ff000000018ff */
[C---:B------:R-:W-:Y:S08]  /*4f60*/  HMMA.16816.F32 R28, R4.reuse, R34, RZ ;  /* 0x00000022041c723c */ /* 0x040ff000000018ff */
[----:B------:R-:W-:Y:S01]  /*4f70*/  HMMA.16816.F32 R180, R4, R32, RZ ;  /* 0x0000002004b4723c */ /* 0x000fe200000018ff */
[----:B------:R-:W-:-:S05]  /*4f80*/  IMAD.MOV.U32 R4, RZ, RZ, 0x40 ;  /* 0x00000040ff047424 */ /* 0x000fca00078e00ff */
[----:B------:R-:W-:Y:S02]  /*4f90*/  SEL R4, R4, 0xffffffc0, !P6 ;  /* 0xffffffc004047807 */ /* 0x000fe40007000000 */
[----:B------:R-:W-:Y:S03]  /*4fa0*/  HMMA.16816.F32 R192, R8, R34, RZ ;  /* 0x0000002208c0723c */ /* 0x000fe600000018ff */
[--C-:B------:R-:W-:Y:S02]  /*4fb0*/  IMAD.IADD R226, R217, 0x1, R4.reuse ;  /* 0x00000001d9e27824 */ /* 0x100fe400078e0204 */
[----:B------:R-:W-:Y:S02]  /*4fc0*/  IMAD.IADD R233, R3, 0x1, R4 ;  /* 0x0000000103e97824 */ /* 0x000fe400078e0204 */
[----:B------:R-:W-:Y:S01]  /*4fd0*/  IMAD.IADD R234, R2, 0x1, R226 ;  /* 0x0000000102ea7824 */ /* 0x000fe200078e02e2 */
[C---:B------:R-:W-:Y:S01]  /*4fe0*/  HMMA.16816.F32 R212, R12.reuse, R178, R28 ;  /* 0x000000b20cd4723c */ /* 0x040fe2000000181c */
[----:B------:R-:W-:Y:S04]  /*4ff0*/  LDSM.16.M88.4 R4, [R226+0x2000] ;  /* 0x00200000e204783b */ /* 0x000fe80000000200 */
[----:B------:R-:W1:Y:S03]  /*5000*/  LDSM.16.M88.4 R32, [R233+0x8000] ;  /* 0x00800000e920783b */ /* 0x000e660000000200 */
[----:B------:R-:W-:Y:S01]  /*5010*/  HMMA.16816.F32 R240, R12, R142, R188 ;  /* 0x0000008e0cf0723c */ /* 0x000fe200000018bc */
[----:B------:R-:W2:Y:S04]  /*5020*/  LDSM.16.M88.4 R28, [R233+0x8800] ;  /* 0x00880000e91c783b */ /* 0x000ea80000000200 */
[----:B------:R-:W3:Y:S03]  /*5030*/  LDSM.16.M88.4 R8, [R226] ;  /* 0x00000000e208783b */ /* 0x000ee60000000200 */
[-C--:B----4-:R-:W-:Y:S08]  /*5040*/  HMMA.16816.F32 R208, R24, R140.reuse, R200 ;  /* 0x0000008c18d0723c */ /* 0x090ff000000018c8 */
[C---:B------:R-:W-:Y:S08]  /*5050*/  HMMA.16816.F32 R184, R12.reuse, R140, R184 ;  /* 0x0000008c0cb8723c */ /* 0x040ff000000018b8 */
[-C--:B------:R-:W-:Y:S01]  /*5060*/  HMMA.16816.F32 R244, R12, R176.reuse, R180 ;  /* 0x000000b00cf4723c */ /* 0x080fe200000018b4 */
[----:B------:R-:W-:Y:S04]  /*5070*/  LDSM.16.M88.4 R12, [R234+0x2000] ;  /* 0x00200000ea0c783b */ /* 0x000fe80000000200 */
[----:B------:R-:W4:Y:S03]  /*5080*/  LDSM.16.M88.4 R180, [R221+0x8000] ;  /* 0x00800000ddb4783b */ /* 0x000f260000000200 */
[C---:B------:R-:W-:Y:S08]  /*5090*/  HMMA.16816.F32 R200, R24.reuse, R176, R196 ;  /* 0x000000b018c8723c */ /* 0x040ff000000018c4 */
[C---:B------:R-:W-:Y:S01]  /*50a0*/  HMMA.16816.F32 R188, R24.reuse, R178, R192 ;  /* 0x000000b218bc723c */ /* 0x040fe200000018c0 */
[----:B------:R-:W5:Y:S07]  /*50b0*/  LDSM.16.M88.4 R176, [R221+0x8800] ;  /* 0x00880000ddb0783b */ /* 0x000f6e0000000200 */
[----:B------:R-:W-:Y:S08]  /*50c0*/  HMMA.16816.F32 R196, R24, R142, R204 ;  /* 0x0000008e18c4723c */ /* 0x000ff000000018cc */
[C---:B-1----:R-:W-:Y:S08]  /*50d0*/  HMMA.16816.F32 R184, R4.reuse, R32, R184 ;  /* 0x0000002004b8723c */ /* 0x042ff000000018b8 */
[C---:B------:R-:W-:Y:S08]  /*50e0*/  HMMA.16816.F32 R140, R4.reuse, R34, R240 ;  /* 0x00000022048c723c */ /* 0x040ff000000018f0 */
[C---:B--2---:R-:W-:Y:S08]  /*50f0*/  HMMA.16816.F32 R24, R4.reuse, R28, R244 ;  /* 0x0000001c0418723c */ /* 0x044ff000000018f4 */
[----:B------:R-:W-:Y:S08]  /*5100*/  HMMA.16816.F32 R4, R4, R30, R212 ;  /* 0x0000001e0404723c */ /* 0x000ff000000018d4 */
[C---:B---3--:R-:W-:Y:S08]  /*5110*/  HMMA.16816.F32 R204, R8.reuse, R34, R196 ;  /* 0x0000002208cc723c */ /* 0x048ff000000018c4 */
[C---:B------:R-:W-:Y:S08]  /*5120*/  HMMA.16816.F32 R208, R8.reuse, R32, R208 ;  /* 0x0000002008d0723c */ /* 0x040ff000000018d0 */
[C---:B------:R-:W-:Y:S08]  /*5130*/  HMMA.16816.F32 R200, R8.reuse, R28, R200 ;  /* 0x0000001c08c8723c */ /* 0x040ff000000018c8 */
[----:B------:R-:W-:Y:S01]  /*5140*/  HMMA.16816.F32 R196, R8, R30, R188 ;  /* 0x0000001e08c4723c */ /* 0x000fe200000018bc */
[----:B------:R-:W1:Y:S07]  /*5150*/  LDSM.16.M88.4 R8, [R234] ;  /* 0x00000000ea08783b */ /* 0x000e6e0000000200 */
[C---:B----4-:R-:W-:Y:S01]  /*5160*/  HMMA.16816.F32 R188, R12.reuse, R182, R140 ;  /* 0x000000b60cbc723c */ /* 0x050fe2000000188c */
[----:B------:R-:W-:Y:S07]  /*5170*/  LDSM.16.M88.4 R140, [R218+UR5+0x9800] ;  /* 0x00980005da8c783b */ /* 0x000fee0008000200 */
[C---:B-----5:R-:W-:Y:S01]  /*5180*/  HMMA.16816.F32 R32, R12.reuse, R176, R24 ;  /* 0x000000b00c20723c */ /* 0x060fe20000001818 */
[----:B------:R-:W-:Y:S07]  /*5190*/  LDSM.16.M88.4 R24, [R218+UR5+0x9000] ;  /* 0x00900005da18783b */ /* 0x000fee0008000200 */
[C---:B------:R-:W-:Y:S01]  /*51a0*/  HMMA.16816.F32 R28, R12.reuse, R178, R4 ;  /* 0x000000b20c1c723c */ /* 0x040fe20000001804 */
[----:B------:R-:W2:Y:S07]  /*51b0*/  LDSM.16.M88.4 R4, [R217+0x6000] ;  /* 0x00600000d904783b */ /* 0x000eae0000000200 */
[-C--:B------:R-:W-:Y:S01]  /*51c0*/  HMMA.16816.F32 R192, R12, R180.reuse, R184 ;  /* 0x000000b40cc0723c */ /* 0x080fe200000018b8 */
[----:B------:R-:W3:Y:S07]  /*51d0*/  LDSM.16.M88.4 R12, [R217+0x4000] ;  /* 0x00400000d90c783b */ /* 0x000eee0000000200 */
[C---:B-1----:R-:W-:Y:S08]  /*51e0*/  HMMA.16816.F32 R184, R8.reuse, R180, R208 ;  /* 0x000000b408b8723c */ /* 0x042ff000000018d0 */
[C---:B------:R-:W-:Y:S08]  /*51f0*/  HMMA.16816.F32 R208, R8.reuse, R176, R200 ;  /* 0x000000b008d0723c */ /* 0x040ff000000018c8 */
[C---:B------:R-:W-:Y:S08]  /*5200*/  HMMA.16816.F32 R180, R8.reuse, R182, R204 ;  /* 0x000000b608b4723c */ /* 0x040ff000000018cc */
[----:B------:R-:W-:Y:S01]  /*5210*/  HMMA.16816.F32 R176, R8, R178, R196 ;  /* 0x000000b208b0723c */ /* 0x000fe200000018c4 */
[----:B------:R-:W-:Y:S07]  /*5220*/  LDSM.16.M88.4 R8, [R16+0x4000] ;  /* 0x004000001008783b */ /* 0x000fee0000000200 */
[C---:B--2---:R-:W-:Y:S08]  /*5230*/  HMMA.16816.F32 R248, R4.reuse, R24, R192 ;  /* 0x0000001804f8723c */ /* 0x044ff000000018c0 */
[C---:B------:R-:W-:Y:S08]  /*5240*/  HMMA.16816.F32 R244, R4.reuse, R26, R188 ;  /* 0x0000001a04f4723c */ /* 0x040ff000000018bc */
[C---:B------:R-:W-:Y:S01]  /*5250*/  HMMA.16816.F32 R240, R4.reuse, R140, R32 ;  /* 0x0000008c04f0723c */ /* 0x040fe20000001820 */
[----:B------:R-:W-:Y:S07]  /*5260*/  LDSM.16.M88.4 R32, [R0+0x9800] ;  /* 0x009800000020783b */ /* 0x000fee0000000200 */
[----:B------:R-:W-:Y:S01]  /*5270*/  HMMA.16816.F32 R212, R4, R142, R28 ;  /* 0x0000008e04d4723c */ /* 0x000fe2000000181c */
[----:B------:R-:W1:Y:S04]  /*5280*/  LDSM.16.M88.4 R4, [R16+0x6000] ;  /* 0x006000001004783b */ /* 0x000e680000000200 */
[----:B------:R2:W4:Y:S03]  /*5290*/  LDSM.16.M88.4 R28, [R0+0x9000] ;  /* 0x00900000001c783b */ /* 0x0005260000000200 */
[C---:B---3--:R-:W-:Y:S08]  /*52a0*/  HMMA.16816.F32 R204, R12.reuse, R24, R184 ;  /* 0x000000180ccc723c */ /* 0x048ff000000018b8 */
[C---:B------:R-:W-:Y:S01]  /*52b0*/  HMMA.16816.F32 R200, R12.reuse, R26, R180 ;  /* 0x0000001a0cc8723c */ /* 0x040fe200000018b4 */
[----:B------:R-:W-:Y:S07]  /*52c0*/  LDSM.16.M88.4 R24, [R226+0x4000] ;  /* 0x00400000e218783b */ /* 0x000fee0000000200 */
[----:B------:R-:W-:Y:S01]  /*52d0*/  HMMA.16816.F32 R196, R12, R140, R208 ;  /* 0x0000008c0cc4723c */ /* 0x000fe200000018d0 */
[----:B--2---:R-:W-:-:S07]  /*52e0*/  IMAD R0, R252, 0x20, R239 ;  /* 0x00000020fc007824 */ /* 0x004fce00078e02ef */
[----:B------:R-:W-:Y:S01]  /*52f0*/  HMMA.16816.F32 R192, R12, R142, R176 ;  /* 0x0000008e0cc0723c */ /* 0x000fe200000018b0 */
[----:B------:R-:W-:Y:S01]  /*5300*/  LDSM.16.M88.4 R12, [R226+0x6000] ;  /* 0x00600000e20c783b */ /* 0x000fe20000000200 */
[C---:B------:R-:W-:Y:S02]  /*5310*/  VIADD R19, R0.reuse, 0xffffffd0 ;  /* 0xffffffd000137836 */ /* 0x040fe40000000000 */
[C---:B------:R-:W-:Y:S01]  /*5320*/  VIADD R16, R0.reuse, 0xffffffc8 ;  /* 0xffffffc800107836 */ /* 0x040fe20000000000 */
[----:B------:R-:W2:Y:S01]  /*5330*/  LDSM.16.M88.4 R176, [R233+0x9000] ;  /* 0x00900000e9b0783b */ /* 0x000ea20000000200 */
[----:B------:R-:W-:Y:S01]  /*5340*/  VIADD R18, R0, 0xffffffc9 ;  /* 0xffffffc900127836 */ /* 0x000fe20000000000 */
[C---:B------:R-:W-:Y:S02]  /*5350*/  ISETP.GT.AND P0, PT, R238.reuse, R19, PT ;  /* 0x00000013ee00720c */ /* 0x040fe40003f04270 */
[----:B------:R-:W3:Y:S01]  /*5360*/  LDSM.16.M88.4 R140, [R233+0x9800] ;  /* 0x00980000e98c783b */ /* 0x000ee20000000200 */
[----:B-1----:R-:W-:Y:S01]  /*5370*/  HMMA.16816.F32 R180, R4, R32, R240 ;  /* 0x0000002004b4723c */ /* 0x002fe200000018f0 */
[----:B------:R-:W-:-:S02]  /*5380*/  ISETP.GT.AND P4, PT, R238, R16, PT ;  /* 0x00000010ee00720c */ /* 0x000fc40003f84270 */
[----:B------:R-:W-:-:S05]  /*5390*/  ISETP.GT.AND P1, PT, R238, R18, PT ;  /* 0x00000012ee00720c */ /* 0x000fca0003f24270 */
[C---:B----4-:R-:W-:Y:S08]  /*53a0*/  HMMA.16816.F32 R188, R4.reuse, R28, R248 ;  /* 0x0000001c04bc723c */ /* 0x050ff000000018f8 */
[C---:B------:R-:W-:Y:S08]  /*53b0*/  HMMA.16816.F32 R184, R4.reuse, R30, R244 ;  /* 0x0000001e04b8723c */ /* 0x040ff000000018f4 */
[----:B------:R-:W-:Y:S01]  /*53c0*/  HMMA.16816.F32 R208, R4, R34, R212 ;  /* 0x0000002204d0723c */ /* 0x000fe200000018d4 */
[----:B------:R-:W-:Y:S07]  /*53d0*/  LDSM.16.M88.4 R4, [R234+0x6000] ;  /* 0x00600000ea04783b */ /* 0x000fee0000000200 */
[C---:B------:R-:W-:Y:S08]  /*53e0*/  HMMA.16816.F32 R240, R8.reuse, R28, R204 ;  /* 0x0000001c08f0723c */ /* 0x040ff000000018cc */
[C---:B------:R-:W-:Y:S01]  /*53f0*/  HMMA.16816.F32 R212, R8.reuse, R30, R200 ;  /* 0x0000001e08d4723c */ /* 0x040fe200000018c8 */
[----:B------:R-:W-:Y:S07]  /*5400*/  LDSM.16.M88.4 R28, [R221+0x9000] ;  /* 0x00900000dd1c783b */ /* 0x000fee0000000200 */
[C---:B------:R-:W-:Y:S08]  /*5410*/  HMMA.16816.F32 R204, R8.reuse, R32, R196 ;  /* 0x0000002008cc723c */ /* 0x040ff000000018c4 */
[----:B------:R-:W-:Y:S01]  /*5420*/  HMMA.16816.F32 R200, R8, R34, R192 ;  /* 0x0000002208c8723c */ /* 0x000fe200000018c0 */
[----:B------:R-:W1:Y:S07]  /*5430*/  LDSM.16.M88.4 R8, [R234+0x4000] ;  /* 0x00400000ea08783b */ /* 0x000e6e0000000200 */
[C---:B--2---:R-:W-:Y:S08]  /*5440*/  HMMA.16816.F32 R196, R12.reuse, R176, R188 ;  /* 0x000000b00cc4723c */ /* 0x044ff000000018bc */
[C---:B---3--:R-:W-:Y:S08]  /*5450*/  HMMA.16816.F32 R188, R12.reuse, R140, R180 ;  /* 0x0000008c0cbc723c */ /* 0x048ff000000018b4 */
[C---:B------:R-:W-:Y:S08]  /*5460*/  HMMA.16816.F32 R192, R12.reuse, R178, R184 ;  /* 0x000000b20cc0723c */ /* 0x040ff000000018b8 */
[----:B------:R-:W-:Y:S01]  /*5470*/  HMMA.16816.F32 R180, R12, R142, R208 ;  /* 0x0000008e0cb4723c */ /* 0x000fe200000018d0 */
[----:B------:R-:W2:Y:S01]  /*5480*/  LDSM.16.M88.4 R12, [R221+0x9800] ;  /* 0x00980000dd0c783b */ /* 0x000ea20000000200 */
[----:B------:R-:W-:-:S06]  /*5490*/  DEPBAR.LE SB0, 0x0 ;  /* 0x000080000000791a */ /* 0x000fcc0000000000 */
[C---:B------:R-:W-:Y:S08]  /*54a0*/  HMMA.16816.F32 R32, R24.reuse, R176, R240 ;  /* 0x000000b01820723c */ /* 0x040ff000000018f0 */
[C---:B------:R-:W-:Y:S08]  /*54b0*/  HMMA.16816.F32 R176, R24.reuse, R178, R212 ;  /* 0x000000b218b0723c */ /* 0x040ff000000018d4 */
[C---:B------:R-:W-:Y:S08]  /*54c0*/  HMMA.16816.F32 R184, R24.reuse, R140, R204 ;  /* 0x0000008c18b8723c */ /* 0x040ff000000018cc */
[----:B------:R-:W-:Y:S08]  /*54d0*/  HMMA.16816.F32 R140, R24, R142, R200 ;  /* 0x0000008e188c723c */ /* 0x000ff000000018c8 */
[C---:B-1----:R-:W-:Y:S08]  /*54e0*/  HMMA.16816.F32 R24, R8.reuse, R28, R32 ;  /* 0x0000001c0818723c */ /* 0x042ff00000001820 */
[C---:B------:R-:W-:Y:S08]  /*54f0*/  HMMA.16816.F32 R32, R8.reuse, R30, R176 ;  /* 0x0000001e0820723c */ /* 0x040ff000000018b0 */
[----:B--2---:R-:W-:Y:S08]  /*5500*/  HMMA.16816.F32 R176, R8, R12, R184 ;  /* 0x0000000c08b0723c */ /* 0x004ff000000018b8 */
[----:B------:R-:W-:Y:S01]  /*5510*/  HMMA.16816.F32 R192, R4, R30, R192 ;  /* 0x0000001e04c0723c */ /* 0x000fe200000018c0 */
[----:B------:R-:W-:-:S02]  /*5520*/  VIADD R31, R0, 0xffffffd1 ;  /* 0xffffffd1001f7836 */ /* 0x000fc40000000000 */
[----:B------:R-:W-:Y:S01]  /*5530*/  FSEL R138, R35, -INF , !P1 ;  /* 0xff800000238a7808 */ /* 0x000fe20004800000 */
[----:B------:R-:W-:Y:S02]  /*5540*/  BAR.SYNC.DEFER_BLOCKING 0x0 ;  /* 0x0000000000007b1d */ /* 0x000fe40000010000 */
[----:B------:R-:W-:Y:S02]  /*5550*/  ISETP.GT.AND P2, PT, R238, R31, PT ;  /* 0x0000001fee00720c */ /* 0x000fe40003f44270 */
[----:B------:R-:W-:Y:S01]  /*5560*/  HMMA.16816.F32 R196, R4, R28, R196 ;  /* 0x0000001c04c4723c */ /* 0x000fe200000018c4 */
[----:B------:R-:W-:Y:S02]  /*5570*/  FSEL R28, R34, -INF , !P4 ;  /* 0xff800000221c7808 */ /* 0x000fe40006000000 */
[----:B------:R-:W-:Y:S02]  /*5580*/  FSEL R178, R178, -INF , !P0 ;  /* 0xff800000b2b27808 */ /* 0x000fe40004000000 */
[----:B------:R-:W-:-:S02]  /*5590*/  ISETP.GT.AND P0, PT, R20, R16, PT ;  /* 0x000000101400720c */ /* 0x000fc40003f04270 */
[----:B------:R-:W-:Y:S01]  /*55a0*/  FSEL R179, R179, -INF , !P2 ;  /* 0xff800000b3b37808 */ /* 0x000fe20005000000 */
[----:B------:R-:W-:Y:S01]  /*55b0*/  HMMA.16816.F32 R188, R4, R12, R188 ;  /* 0x0000000c04bc723c */ /* 0x000fe200000018bc */
[----:B------:R-:W-:-:S04]  /*55c0*/  ISETP.GT.AND P2, PT, R20, R18, PT ;  /* 0x000000121400720c */ /* 0x000fc80003f44270 */
[----:B------:R-:W-:-:S03]  /*55d0*/  FSEL R29, R193, -INF , !P2 ;  /* 0xff800000c11d7808 */ /* 0x000fc60005000000 */
[-C--:B------:R-:W-:Y:S01]  /*55e0*/  HMMA.16816.F32 R180, R4, R14.reuse, R180 ;  /* 0x0000000e04b4723c */ /* 0x080fe200000018b4 */
[C---:B------:R-:W-:Y:S02]  /*55f0*/  VIADD R7, R0.reuse, 0xffffffc1 ;  /* 0xffffffc100077836 */ /* 0x040fe40000000000 */
[C---:B------:R-:W-:Y:S02]  /*5600*/  VIADD R6, R0.reuse, 0xffffffc0 ;  /* 0xffffffc000067836 */ /* 0x040fe40000000000 */
[----:B------:R-:W-:Y:S01]  /*5610*/  VIADD R5, R0, 0xffffffd8 ;  /* 0xffffffd800057836 */ /* 0x000fe20000000000 */
[----:B------:R-:W-:Y:S01]  /*5620*/  ISETP.GT.AND P5, PT, R238, R7, PT ;  /* 0x00000007ee00720c */ /* 0x000fe20003fa4270 */
[----:B------:R-:W-:Y:S01]  /*5630*/  VIADD R4, R0, 0xffffffd9 ;  /* 0xffffffd900047836 */ /* 0x000fe20000000000 */
[----:B------:R-:W-:Y:S01]  /*5640*/  HMMA.16816.F32 R140, R8, R14, R140 ;  /* 0x0000000e088c723c */ /* 0x000fe2000000188c */
[----:B------:R-:W-:Y:S02]  /*5650*/  ISETP.GT.AND P4, PT, R20, R6, PT ;  /* 0x000000061400720c */ /* 0x000fe40003f84270 */
[----:B------:R-:W-:-:S02]  /*5660*/  FSEL R30, R27, -INF , !P5 ;  /* 0xff8000001b1e7808 */ /* 0x000fc40006800000 */
[----:B------:R-:W-:Y:S02]  /*5670*/  FSEL R27, R192, -INF , !P0 ;  /* 0xff800000c01b7808 */ /* 0x000fe40004000000 */
[-C--:B------:R-:W-:Y:S02]  /*5680*/  ISETP.GT.AND P0, PT, R227, R6.reuse, PT ;  /* 0x00000006e300720c */ /* 0x080fe40003f04270 */
[-C--:B------:R-:W-:Y:S02]  /*5690*/  ISETP.GT.AND P3, PT, R238, R6.reuse, PT ;  /* 0x00000006ee00720c */ /* 0x080fe40003f64270 */
        /* <DEDUP_REMOVED lines=8> */
[----:B------:R-:W-:-:S02]  /*5720*/  FSEL R26, R197, -INF , !P1 ;  /* 0xff800000c51a7808 */ /* 0x000fc40004800000 */
[C---:B------:R-:W-:Y:S02]  /*5730*/  ISETP.GT.AND P2, PT, R20.reuse, R4, PT ;  /* 0x000000041400720c */ /* 0x040fe40003f44270 */
[----:B------:R-:W-:Y:S02]  /*5740*/  ISETP.GT.AND P1, PT, R20, R31, PT ;  /* 0x0000001f1400720c */ /* 0x000fe40003f24270 */
[----:B------:R-:W-:Y:S02]  /*5750*/  FSEL R34, R188, -INF , !P4 ;  /* 0xff800000bc227808 */ /* 0x000fe40006000000 */
[----:B------:R-:W-:Y:S02]  /*5760*/  FSEL R137, R180, -INF , !P0 ;  /* 0xff800000b4897808 */ /* 0x000fe40004000000 */
[----:B------:R-:W-:Y:S02]  /*5770*/  ISETP.GT.AND P4, PT, R227, R7, PT ;  /* 0x00000007e300720c */ /* 0x000fe40003f84270 */
[----:B------:R-:W-:-:S02]  /*5780*/  ISETP.GE.AND P0, PT, R6, R229, PT ;  /* 0x000000e50600720c */ /* 0x000fc40003f06270 */
[----:B------:R-:W-:Y:S02]  /*5790*/  FSEL R132, R181, -INF , !P2 ;  /* 0xff800000b5847808 */ /* 0x000fe40005000000 */
[----:B------:R-:W-:Y:S02]  /*57a0*/  FSEL R35, R189, -INF , !P1 ;  /* 0xff800000bd237808 */ /* 0x000fe40004800000 */
[----:B------:R-:W-:Y:S02]  /*57b0*/  ISETP.GT.AND P2, PT, R17, R7, PT ;  /* 0x000000071100720c */ /* 0x000fe40003f44270 */
[C---:B------:R-:W-:Y:S02]  /*57c0*/  ISETP.GT.AND P3, PT, R238.reuse, R5, PT ;  /* 0x00000005ee00720c */ /* 0x040fe40003f64270 */
[----:B------:R-:W-:Y:S02]  /*57d0*/  ISETP.GT.AND P5, PT, R238, R4, PT ;  /* 0x00000004ee00720c */ /* 0x000fe40003fa4270 */
[----:B------:R-:W-:-:S02]  /*57e0*/  ISETP.GE.AND P1, PT, R6, R228, PT ;  /* 0x000000e40600720c */ /* 0x000fc40003f26270 */
[----:B------:R-:W-:Y:S02]  /*57f0*/  FSEL R11, R25, -INF , !P4 ;  /* 0xff800000190b7808 */ /* 0x000fe40006000000 */
[----:B------:R-:W-:Y:S02]  /*5800*/  FSEL R15, R12, -INF , !P0 ;  /* 0xff8000000c0f7808 */ /* 0x000fe40004000000 */
[----:B------:R-:W-:Y:S02]  /*5810*/  ISETP.GE.AND P4, PT, R6, R231, PT ;  /* 0x000000e70600720c */ /* 0x000fe40003f86270 */
[----:B------:R-:W-:Y:S02]  /*5820*/  ISETP.GT.AND P0, PT, R227, R16, PT ;  /* 0x00000010e300720c */ /* 0x000fe40003f04270 */
[----:B------:R-:W-:Y:S02]  /*5830*/  FSEL R22, R199, -INF , !P2 ;  /* 0xff800000c7167808 */ /* 0x000fe40005000000 */
[----:B------:R-:W-:-:S02]  /*5840*/  FSEL R142, R142, -INF , !P3 ;  /* 0xff8000008e8e7808 */ /* 0x000fc40005800000 */
[----:B------:R-:W-:Y:S02]  /*5850*/  FSEL R143, R143, -INF , !P5 ;  /* 0xff8000008f8f7808 */ /* 0x000fe40006800000 */
[C---:B------:R-:W-:Y:S02]  /*5860*/  ISETP.GE.AND P2, PT, R7.reuse, R228, PT ;  /* 0x000000e40700720c */ /* 0x040fe40003f46270 */
[----:B------:R-:W-:Y:S02]  /*5870*/  FSEL R13, R8, -INF , !P1 ;  /* 0xff800000080d7808 */ /* 0x000fe40004800000 */
[----:B------:R-:W-:Y:S02]  /*5880*/  ISETP.GE.AND P3, PT, R6, R230, PT ;  /* 0x000000e60600720c */ /* 0x000fe40003f66270 */
[----:B------:R-:W-:Y:S02]  /*5890*/  ISETP.GE.AND P1, PT, R7, R229, PT ;  /* 0x000000e50700720c */ /* 0x000fe40003f26270 */
[----:B------:R-:W-:-:S02]  /*58a0*/  ISETP.GT.AND P5, PT, R17, R16, PT ;  /* 0x000000101100720c */ /* 0x000fc40003fa4270 */
[----:B------:R-:W-:Y:S02]  /*58b0*/  FSEL R21, R9, -INF , !P4 ;  /* 0xff80000009157808 */ /* 0x000fe40006000000 */
[----:B------:R-:W-:Y:S02]  /*58c0*/  FSEL R6, R32, -INF , !P0 ;  /* 0xff80000020067808 */ /* 0x000fe40004000000 */
[----:B------:R-:W-:Y:S02]  /*58d0*/  ISETP.GT.AND P4, PT, R227, R18, PT ;  /* 0x00000012e300720c */ /* 0x000fe40003f84270 */
[----:B------:R-:W-:Y:S02]  /*58e0*/  ISETP.GE.AND P0, PT, R7, R231, PT ;  /* 0x000000e70700720c */ /* 0x000fe40003f06270 */
[----:B------:R-:W-:Y:S02]  /*58f0*/  FSEL R12, R11, -INF , !P2 ;  /* 0xff8000000b0c7808 */ /* 0x000fe40005000000 */
[----:B------:R-:W-:-:S02]  /*5900*/  FSEL R8, R194, -INF , !P5 ;  /* 0xff800000c2087808 */ /* 0x000fc40006800000 */
[----:B------:R-:W-:Y:S02]  /*5910*/  ISETP.GE.AND P2, PT, R16, R229, PT ;  /* 0x000000e51000720c */ /* 0x000fe40003f46270 */
        /* <DEDUP_REMOVED lines=11> */
[C---:B------:R-:W-:Y:S02]  /*59d0*/  ISETP.GT.AND P1, PT, R17.reuse, R19, PT ;  /* 0x000000131100720c */ /* 0x040fe40003f24270 */
[----:B------:R-:W-:Y:S02]  /*59e0*/  ISETP.GT.AND P3, PT, R17, R18, PT ;  /* 0x000000121100720c */ /* 0x000fe40003f64270 */
[----:B------:R-:W-:Y:S02]  /*59f0*/  FSEL R10, R176, -INF , !P2 ;  /* 0xff800000b00a7808 */ /* 0x000fe40005000000 */
[----:B------:R-:W-:Y:S02]  /*5a00*/  ISETP.GE.AND P2, PT, R18, R231, PT ;  /* 0x000000e71200720c */ /* 0x000fe40003f46270 */
[----:B------:R-:W-:Y:S02]  /*5a10*/  FSEL R32, R190, -INF , !P1 ;  /* 0xff800000be207808 */ /* 0x000fe40004800000 */
        /* <DEDUP_REMOVED lines=8> */
[-C--:B------:R-:W-:Y:S02]  /*5aa0*/  ISETP.GE.AND P3, PT, R18, R228.reuse, PT ;  /* 0x000000e41200720c */ /* 0x080fe40003f66270 */
[----:B------:R-:W-:Y:S02]  /*5ab0*/  FSEL R9, R177, -INF , !P5 ;  /* 0xff800000b1097808 */ /* 0x000fe40006800000 */
[----:B------:R-:W-:Y:S02]  /*5ac0*/  FSEL R26, R138, -INF , !P4 ;  /* 0xff8000008a1a7808 */ /* 0x000fe40006000000 */
[----:B------:R-:W-:Y:S02]  /*5ad0*/  ISETP.GE.AND P1, PT, R31, R228, PT ;  /* 0x000000e41f00720c */ /* 0x000fe40003f26270 */
[----:B------:R-:W-:-:S02]  /*5ae0*/  ISETP.GT.AND P4, PT, R227, R5, PT ;  /* 0x00000005e300720c */ /* 0x000fc40003f84270 */
[----:B------:R-:W-:Y:S02]  /*5af0*/  FSEL R24, R7, -INF , !P3 ;  /* 0xff80000007187808 */ /* 0x000fe40005800000 */
[----:B------:R-:W-:Y:S02]  /*5b00*/  FSEL R197, R9, -INF , !P1 ;  /* 0xff80000009c57808 */ /* 0x000fe40004800000 */
[----:B------:R-:W-:Y:S02]  /*5b10*/  FSEL R7, R140, -INF , !P4 ;  /* 0xff8000008c077808 */ /* 0x000fe40006000000 */
[-C--:B------:R-:W-:Y:S02]  /*5b20*/  ISETP.GE.AND P1, PT, R5, R228.reuse, PT ;  /* 0x000000e40500720c */ /* 0x080fe40003f26270 */
[----:B------:R-:W-:Y:S02]  /*5b30*/  FSEL R30, R8, -INF , !P0 ;  /* 0xff800000081e7808 */ /* 0x000fe40004000000 */
[----:B------:R-:W-:-:S02]  /*5b40*/  ISETP.GE.AND P0, PT, R19, R228, PT ;  /* 0x000000e41300720c */ /* 0x000fc40003f06270 */
[----:B------:R-:W-:Y:S02]  /*5b50*/  FSEL R196, R7, -INF , !P1 ;  /* 0xff80000007c47808 */ /* 0x000fe40004800000 */
[----:B------:R-:W-:Y:S02]  /*5b60*/  ISETP.GT.U32.AND P1, PT, R235, R224, PT ;  /* 0x000000e0eb00720c */ /* 0x000fe40003f24070 */
[----:B------:R-:W-:Y:S02]  /*5b70*/  FSEL R198, R10, -INF , !P0 ;  /* 0xff8000000ac67808 */ /* 0x000fe40004000000 */
[----:B------:R-:W-:Y:S02]  /*5b80*/  ISETP.GE.AND P0, PT, R31, R229, PT ;  /* 0x000000e51f00720c */ /* 0x000fe40003f06270 */
[----:B------:R-:W-:Y:S02]  /*5b90*/  ISETP.GT.AND P5, PT, R227, R4, PT ;  /* 0x00000004e300720c */ /* 0x000fe40003fa4270 */
[----:B------:R-:W-:-:S02]  /*5ba0*/  FMNMX3.FTZ R11, R135, R13, R12, !PT ;  /* 0x0000000d870b7276 */ /* 0x000fc4000781000c */
[----:B------:R-:W-:Y:S02]  /*5bb0*/  FSEL R199, R179, -INF , !P0 ;  /* 0xff800000b3c77808 */ /* 0x000fe40004000000 */
[----:B------:R-:W-:Y:S02]  /*5bc0*/  FSEL R6, R141, -INF , !P5 ;  /* 0xff8000008d067808 */ /* 0x000fe40006800000 */
[----:B------:R-:W-:Y:S02]  /*5bd0*/  ISETP.GE.AND P0, PT, R4, R228, PT ;  /* 0x000000e40400720c */ /* 0x000fe40003f06270 */
[----:B------:R-:W-:Y:S02]  /*5be0*/  FMNMX3.FTZ R11, R11, R25, R24, !PT ;  /* 0x000000190b0b7276 */ /* 0x000fe40007810018 */
[C---:B------:R-:W-:Y:S02]  /*5bf0*/  ISETP.GE.AND P3, PT, R19.reuse, R229, PT ;  /* 0x000000e51300720c */ /* 0x040fe40003f66270 */
[----:B------:R-:W-:-:S02]  /*5c00*/  ISETP.GE.AND P2, PT, R19, R231, PT ;  /* 0x000000e71300720c */ /* 0x000fc40003f46270 */
[----:B------:R-:W-:Y:S02]  /*5c10*/  FSEL R190, R6, -INF , !P0 ;  /* 0xff80000006be7808 */ /* 0x000fe40004000000 */
[----:B------:R-:W-:Y:S02]  /*5c20*/  FMNMX3.FTZ R11, R11, R198, R197, !PT ;  /* 0x000000c60b0b7276 */ /* 0x000fe400078100c5 */
[----:B------:R-:W-:Y:S02]  /*5c30*/  FSEL R200, R178, -INF , !P3 ;  /* 0xff800000b2c87808 */ /* 0x000fe40005800000 */
[----:B------:R-:W-:Y:S02]  /*5c40*/  FSEL R181, R34, -INF , !P2 ;  /* 0xff80000022b57808 */ /* 0x000fe40005000000 */
[----:B------:R-:W-:Y:S02]  /*5c50*/  ISETP.GE.AND P4, PT, R19, R230, PT ;  /* 0x000000e61300720c */ /* 0x000fe40003f86270 */
[----:B------:R-:W-:-:S02]  /*5c60*/  ISETP.GE.AND P5, PT, R31, R231, PT ;  /* 0x000000e71f00720c */ /* 0x000fc40003fa6270 */
[----:B------:R-:W-:Y:S02]  /*5c70*/  ISETP.GT.AND P3, PT, R17, R31, PT ;  /* 0x0000001f1100720c */ /* 0x000fe40003f64270 */
[----:B------:R-:W-:Y:S02]  /*5c80*/  ISETP.GE.AND P2, PT, R31, R230, PT ;  /* 0x000000e61f00720c */ /* 0x000fe40003f46270 */
[----:B------:R-:W-:Y:S01]  /*5c90*/  FMNMX3.FTZ R11, R11, R196, R190, !PT ;  /* 0x000000c40b0b7276 */ /* 0x000fe200078100be */
[----:B------:R-:W-:Y:S10]  /*5ca0*/  @!P1 BRA `(.L_x_1304) ;  /* 0x00000000005c9947 */ /* 0x000ff40003800000 */
[----:B------:R-:W2:Y:S04]  /*5cb0*/  LDL R250, [R1] ;  /* 0x0000000001fa7983 */ /* 0x000ea80000100800 */
[----:B------:R-:W3:Y:S04]  /*5cc0*/  LDL R249, [R1+0x4] ;  /* 0x0000040001f97983 */ /* 0x000ee80000100800 */
[----:B------:R-:W4:Y:S04]  /*5cd0*/  LDL R251, [R1+0x28] ;  /* 0x0000280001fb7983 */ /* 0x000f280000100800 */
[----:B------:R-:W5:Y:S01]  /*5ce0*/  LDL R224, [R1+0x24] ;  /* 0x0000240001e07983 */ /* 0x000f620000100800 */
[----:B------:R-:W-:-:S04]  /*5cf0*/  VIADD R8, R252, 0xfffffffd ;  /* 0xfffffffdfc087836 */ /* 0x000fc80000000000 */
[----:B--2---:R-:W-:-:S04]  /*5d00*/  IMAD.WIDE.U32 R6, R8, R250, RZ ;  /* 0x000000fa08067225 */ /* 0x004fc800078e00ff */
[----:B---3--:R-:W-:Y:S02]  /*5d10*/  IMAD R7, R8, R249, R7 ;  /* 0x000000f908077224 */ /* 0x008fe400078e0207 */
[----:B------:R-:W-:-:S03]  /*5d20*/  IMAD.SHL.U32 R10, R6, 0x20, RZ ;  /* 0x00000020060a7824 */ /* 0x000fc600078e00ff */
[----:B------:R-:W-:Y:S02]  /*5d30*/  SHF.L.U64.HI R8, R6, 0x5, R7 ;  /* 0x0000000506087819 */ /* 0x000fe40000010207 */
[----:B------:R-:W-:-:S04]  /*5d40*/  LEA R10, P0, R250, R10, 0x4 ;  /* 0x0000000afa0a7211 */ /* 0x000fc800078020ff */
[----:B------:R-:W-:Y:S02]  /*5d50*/  LEA.HI.X R18, R250, R8, R249, 0x4, P0 ;  /* 0x00000008fa127211 */ /* 0x000fe400000f24f9 */
[----:B----4-:R-:W-:-:S04]  /*5d60*/  LEA R8, P0, R6, R251, 0x6 ;  /* 0x000000fb06087211 */ /* 0x010fc800078030ff */
[----:B-----5:R-:W-:Y:S02]  /*5d70*/  LEA.HI.X R9, R6, R224, R7, 0x6, P0 ;  /* 0x000000e006097211 */ /* 0x020fe400000f3407 */
[----:B------:R-:W-:-:S03]  /*5d80*/  LEA R6, P0, R10, R251, 0x1 ;  /* 0x000000fb0a067211 */ /* 0x000fc600078008ff */
[----:B------:R-:W-:Y:S01]  /*5d90*/  @!PT LDS RZ, [RZ] ;  /* 0x00000000fffff984 */ /* 0x000fe20000000800 */
[----:B------:R-:W-:Y:S01]  /*5da0*/  @!PT LDS RZ, [RZ] ;  /* 0x00000000fffff984 */ /* 0x000fe20000000800 */
[----:B------:R-:W-:Y:S01]  /*5db0*/  @!PT LDS RZ, [RZ] ;  /* 0x00000000fffff984 */ /* 0x000fe20000000800 */
[----:B------:R1:W-:Y:S01]  /*5dc0*/  LDGSTS.E.BYPASS.LTC128B.128 [R232+0x8000], desc[UR16][R8.64] ;  /* 0x0800000008e87fae */ /* 0x0003e2000b981a10 */
[----:B------:R-:W-:-:S03]  /*5dd0*/  LEA.HI.X R7, R10, R224, R18, 0x1, P0 ;  /* 0x000000e00a077211 */ /* 0x000fc600000f0c12 */
[----:B------:R1:W-:Y:S04]  /*5de0*/  LDGSTS.E.BYPASS.LTC128B.128 [R232+0x9000], desc[UR16][R8.64+0x80] ;  /* 0x0900008008e87fae */ /* 0x0003e8000b981a10 */
[----:B------:R1:W-:Y:S04]  /*5df0*/  LDGSTS.E.BYPASS.LTC128B.128 [R232+0x8800], desc[UR16][R6.64] ;  /* 0x0880000006e87fae */ /* 0x0003e8000b981a10 */
[----:B------:R1:W-:Y:S04]  /*5e00*/  LDGSTS.E.BYPASS.LTC128B.128 [R232+0x9800], desc[UR16][R6.64+0x80] ;  /* 0x0980008006e87fae */ /* 0x0003e8000b981a10 */
[----:B------:R-:W0:Y:S02]  /*5e10*/  LDGDEPBAR ;  /* 0x00000000000079af */ /* 0x000e240000000000 */
.L_x_1304:
[----:B------:R-:W-:Y:S01]  /*5e20*/  ISETP.GE.AND P0, PT, R5, R229, PT ;  /* 0x000000e50500720c */ /* 0x000fe20003f06270 */
[----:B-1----:R-:W1:Y:S01]  /*5e30*/  SHFL.BFLY PT, R9, R11, 0x2, 0x1f ;  /* 0x0c401f000b097f89 */ /* 0x002e6200000e0000 */
[----:B------:R-:W-:Y:S02]  /*5e40*/  FSEL R178, R35, -INF , !P5 ;  /* 0xff80000023b27808 */ /* 0x000fe40006800000 */
[----:B------:R-:W-:Y:S02]  /*5e50*/  FSEL R189, R142, -INF , !P0 ;  /* 0xff8000008ebd7808 */ /* 0x000fe40004000000 */
[----:B------:R-:W-:Y:S02]  /*5e60*/  ISETP.GT.AND P0, PT, R17, R5, PT ;  /* 0x000000051100720c */ /* 0x000fe40003f04270 */
[----:B------:R-:W-:Y:S02]  /*5e70*/  ISETP.GE.AND P5, PT, R5, R231, PT ;  /* 0x000000e70500720c */ /* 0x000fe40003fa6270 */
[----:B------:R-:W-:-:S02]  /*5e80*/  FSEL R10, R182, -INF , !P0 ;  /* 0xff800000b60a7808 */ /* 0x000fc40004000000 */
[----:B------:R-:W-:Y:S02]  /*5e90*/  ISETP.GE.AND P0, PT, R5, R230, PT ;  /* 0x000000e60500720c */ /* 0x000fe40003f06270 */
[----:B------:R-:W-:Y:S02]  /*5ea0*/  FMNMX3.FTZ R5, R133, R21, R20, !PT ;  /* 0x0000001585057276 */ /* 0x000fe40007810014 */
[----:B------:R-:W-:Y:S02]  /*5eb0*/  FSEL R18, R191, -INF , !P3 ;  /* 0xff800000bf127808 */ /* 0x000fe40005800000 */
        /* <DEDUP_REMOVED lines=9> */
[----:B------:R-:W-:Y:S02]  /*5f50*/  FSEL R8, R183, -INF , !P3 ;  /* 0xff800000b7087808 */ /* 0x000fe40005800000 */
[----:B------:R-:W-:Y:S02]  /*5f60*/  ISETP.GE.AND P5, PT, R4, R230, PT ;  /* 0x000000e60400720c */ /* 0x000fe40003fa6270 */
[----:B------:R-:W-:Y:S02]  /*5f70*/  FSEL R177, R32, -INF , !P4 ;  /* 0xff80000020b17808 */ /* 0x000fe40006000000 */
[----:B------:R-:W-:Y:S02]  /*5f80*/  FSEL R180, R18, -INF , !P2 ;  /* 0xff80000012b47808 */ /* 0x000fe40005000000 */
[----:B------:R-:W-:Y:S02]  /*5f90*/  FMNMX3.FTZ R5, R5, R30, R29, !PT ;  /* 0x0000001e05057276 */ /* 0x000fe4000781001d */
[----:B------:R-:W-:-:S02]  /*5fa0*/  FMNMX3.FTZ R7, R7, R200, R199, !PT ;  /* 0x000000c807077276 */ /* 0x000fc400078100c7 */
[----:B------:R-:W-:Y:S02]  /*5fb0*/  ISETP.GE.AND P3, PT, R4, R231, PT ;  /* 0x000000e70400720c */ /* 0x000fe40003f66270 */
[----:B------:R-:W-:Y:S02]  /*5fc0*/  FSEL R182, R10, -INF , !P0 ;  /* 0xff8000000ab67808 */ /* 0x000fe40004000000 */
[----:B------:R-:W-:Y:S02]  /*5fd0*/  FSEL R183, R8, -INF , !P5 ;  /* 0xff80000008b77808 */ /* 0x000fe40006800000 */
[----:B------:R-:W-:Y:S02]  /*5fe0*/  FMNMX3.FTZ R5, R5, R177, R180, !PT ;  /* 0x000000b105057276 */ /* 0x000fe400078100b4 */
[----:B------:R-:W-:Y:S02]  /*5ff0*/  FMNMX3.FTZ R7, R7, R189, R188, !PT ;  /* 0x000000bd07077276 */ /* 0x000fe400078100bc */
[----:B------:R-:W-:-:S02]  /*6000*/  FSEL R179, R132, -INF , !P3 ;  /* 0xff80000084b37808 */ /* 0x000fc40005800000 */
[----:B------:R-:W-:Y:S01]  /*6010*/  FMNMX3.FTZ R5, R5, R182, R183, !PT ;  /* 0x000000b605057276 */ /* 0x000fe200078100b7 */
[----:B------:R-:W2:Y:S01]  /*6020*/  SHFL.BFLY PT, R17, R7, 0x2, 0x1f ;  /* 0x0c401f0007117f89 */ /* 0x000ea200000e0000 */
[----:B-1----:R-:W-:Y:S02]  /*6030*/  FMNMX.FTZ R4, R11, R9, !PT ;  /* 0x000000090b047209 */ /* 0x002fe40007810000 */
[----:B------:R-:W-:Y:S01]  /*6040*/  FMNMX3.FTZ R6, R6, R176, R179, !PT ;  /* 0x000000b006067276 */ /* 0x000fe200078100b3 */
[----:B------:R-:W1:Y:S01]  /*6050*/  SHFL.BFLY PT, R8, R5, 0x2, 0x1f ;  /* 0x0c401f0005087f89 */ /* 0x000e6200000e0000 */
[----:B------:R-:W-:Y:S02]  /*6060*/  MOV R34, R225 ;  /* 0x000000e100227202 */ /* 0x000fe40000000f00 */
[----:B------:R-:W-:Y:S01]  /*6070*/  MOV R33, R222 ;  /* 0x000000de00217202 */ /* 0x000fe20000000f00 */
[----:B------:R-:W3:Y:S01]  /*6080*/  SHFL.BFLY PT, R10, R6, 0x2, 0x1f ;  /* 0x0c401f00060a7f89 */ /* 0x000ee200000e0000 */
[----:B------:R-:W-:-:S02]  /*6090*/  MOV R31, R223 ;  /* 0x000000df001f7202 */ /* 0x000fc40000000f00 */
[----:B------:R-:W-:Y:S01]  /*60a0*/  IADD3 R140, PT, PT, R216, 0xa040, RZ ;  /* 0x0000a040d88c7810 */ /* 0x000fe20007ffe0ff */
[----:B------:R-:W4:Y:S01]  /*60b0*/  SHFL.BFLY PT, R9, R4, 0x1, 0x1f ;  /* 0x0c201f0004097f89 */ /* 0x000f2200000e0000 */
[----:B------:R-:W-:Y:S02]  /*60c0*/  MOV R193, R139 ;  /* 0x0000008b00c17202 */ /* 0x000fe40000000f00 */
[----:B------:R-:W-:Y:S02]  /*60d0*/  MOV R186, R34 ;  /* 0x0000002200ba7202 */ /* 0x000fe40000000f00 */
[----:B------:R-:W-:Y:S02]  /*60e0*/  MOV R187, R33 ;  /* 0x0000002100bb7202 */ /* 0x000fe40000000f00 */
[----:B------:R-:W-:Y:S01]  /*60f0*/  MOV R192, R31 ;  /* 0x0000001f00c07202 */ /* 0x000fe20000000f00 */
[----:B------:R-:W-:Y:S01]  /*6100*/  LDSM.16.MT88.4 R32, [R216+0xb000] ;  /* 0x00b00000d820783b */ /* 0x000fe20000004200 */
[----:B--2---:R-:W-:-:S02]  /*6110*/  FMNMX.FTZ R7, R7, R17, !PT ;  /* 0x0000001107077209 */ /* 0x004fc40007810000 */
[----:B-1----:R-:W-:-:S03]  /*6120*/  FMNMX.FTZ R5, R5, R8, !PT ;  /* 0x0000000805057209 */ /* 0x002fc60007810000 */
[----:B------:R-:W1:Y:S01]  /*6130*/  SHFL.BFLY PT, R11, R7, 0x1, 0x1f ;  /* 0x0c201f00070b7f89 */ /* 0x000e6200000e0000 */
[----:B---3--:R-:W-:Y:S02]  /*6140*/  FMNMX.FTZ R6, R6, R10, !PT ;  /* 0x0000000a06067209 */ /* 0x008fe40007810000 */
[----:B----4-:R-:W-:-:S03]  /*6150*/  FMNMX.FTZ R225, R4, R9, !PT ;  /* 0x0000000904e17209 */ /* 0x010fc60007810000 */
[----:B------:R-:W2:Y:S01]  /*6160*/  SHFL.BFLY PT, R10, R6, 0x1, 0x1f ;  /* 0x0c201f00060a7f89 */ /* 0x000ea200000e0000 */
[----:B------:R-:W-:-:S03]  /*6170*/  FSETP.NEU.FTZ.AND P4, PT, R225, -INF , PT ;  /* 0xff800000e100780b */ /* 0x000fc60003f9d000 */
[----:B------:R-:W3:Y:S01]  /*6180*/  SHFL.BFLY PT, R4, R5, 0x1, 0x1f ;  /* 0x0c201f0005047f89 */ /* 0x000ee200000e0000 */
[----:B------:R-:W-:-:S05]  /*6190*/  FMUL.FTZ R19, R225, UR4 ;  /* 0x00000004e1137c20 */ /* 0x000fca0008410000 */
[----:B------:R-:W-:-:S05]  /*61a0*/  FSEL R19, R19, RZ, P4 ;  /* 0x000000ff13137208 */ /* 0x000fca0002000000 */
[--C-:B------:R-:W-:Y:S01]  /*61b0*/  FFMA.FTZ R24, R24, UR4, -R19.reuse ;  /* 0x0000000418187c23 */ /* 0x100fe20008010813 */
[----:B-1----:R-:W-:Y:S01]  /*61c0*/  FMNMX.FTZ R224, R7, R11, !PT ;  /* 0x0000000b07e07209 */ /* 0x002fe20007810000 */
[--C-:B------:R-:W-:Y:S01]  /*61d0*/  FFMA.FTZ R13, R13, UR4, -R19.reuse ;  /* 0x000000040d0d7c23 */ /* 0x100fe20008010813 */
[--C-:B------:R-:W-:Y:S01]  /*61e0*/  FFMA.FTZ R12, R12, UR4, -R19.reuse ;  /* 0x000000040c0c7c23 */ /* 0x100fe20008010813 */
[----:B------:R-:W1:Y:S01]  /*61f0*/  MUFU.EX2 R138, R24 ;  /* 0x00000018008a7308 */ /* 0x000e620000000800 */
[C---:B------:R-:W-:Y:S01]  /*6200*/  FSETP.NEU.FTZ.AND P3, PT, R224.reuse, -INF , PT ;  /* 0xff800000e000780b */ /* 0x040fe20003f7d000 */
[----:B------:R-:W-:Y:S01]  /*6210*/  FMUL.FTZ R18, R224, UR4 ;  /* 0x00000004e0127c20 */ /* 0x000fe20008410000 */
[----:B------:R-:W-:Y:S01]  /*6220*/  FSEL R7, R225, RZ, P4 ;  /* 0x000000ffe1077208 */ /* 0x000fe20002000000 */
[----:B------:R-:W-:Y:S01]  /*6230*/  MUFU.EX2 R251, R13 ;  /* 0x0000000d00fb7308 */ /* 0x000fe20000000800 */
[----:B--2---:R-:W-:Y:S01]  /*6240*/  FMNMX.FTZ R223, R6, R10, !PT ;  /* 0x0000000a06df7209 */ /* 0x004fe20007810000 */
[----:B------:R-:W-:Y:S01]  /*6250*/  FFMA.FTZ R25, R25, UR4, -R19 ;  /* 0x0000000419197c23 */ /* 0x000fe20008010813 */
[----:B------:R-:W-:Y:S01]  /*6260*/  FSEL R18, R18, RZ, P3 ;  /* 0x000000ff12127208 */ /* 0x000fe20001800000 */
[----:B------:R-:W2:Y:S01]  /*6270*/  MUFU.EX2 R185, R12 ;  /* 0x0000000c00b97308 */ /* 0x000ea20000000800 */
[----:B---3--:R-:W-:Y:S01]  /*6280*/  FMNMX.FTZ R222, R5, R4, !PT ;  /* 0x0000000405de7209 */ /* 0x008fe20007810000 */
[C---:B------:R-:W-:Y:S01]  /*6290*/  FMUL.FTZ R6, R223.reuse, UR4 ;  /* 0x00000004df067c20 */ /* 0x040fe20008410000 */
[----:B------:R-:W-:Y:S01]  /*62a0*/  FSETP.NEU.FTZ.AND P2, PT, R223, -INF , PT ;  /* 0xff800000df00780b */ /* 0x000fe20003f5d000 */
[--C-:B------:R-:W-:Y:S01]  /*62b0*/  FFMA.FTZ R4, R16, UR4, -R18.reuse ;  /* 0x0000000410047c23 */ /* 0x100fe20008010812 */
[C---:B------:R-:W-:Y:S01]  /*62c0*/  FSETP.NEU.FTZ.AND P0, PT, R222.reuse, -INF , PT ;  /* 0xff800000de00780b */ /* 0x040fe20003f1d000 */
[----:B------:R-:W-:Y:S01]  /*62d0*/  FMUL.FTZ R17, R222, UR4 ;  /* 0x00000004de117c20 */ /* 0x000fe20008410000 */
[----:B------:R-:W-:Y:S01]  /*62e0*/  FSEL R16, R6, RZ, P2 ;  /* 0x000000ff06107208 */ /* 0x000fe20001000000 */
[----:B------:R-:W-:Y:S01]  /*62f0*/  FFMA.FTZ R14, R14, UR4, -R18 ;  /* 0x000000040e0e7c23 */ /* 0x000fe20008010812 */
[----:B------:R-:W-:Y:S01]  /*6300*/  FSEL R5, R224, RZ, P3 ;  /* 0x000000ffe0057208 */ /* 0x000fe20001800000 */
[----:B------:R3:W-:Y:S01]  /*6310*/  MUFU.EX2 R249, R4 ;  /* 0x0000000400f97308 */ /* 0x0007e20000000800 */
[----:B------:R-:W-:Y:S01]  /*6320*/  FSEL R17, R17, RZ, P0 ;  /* 0x000000ff11117208 */ /* 0x000fe20000000000 */
[--C-:B------:R-:W-:Y:S01]  /*6330*/  FFMA.FTZ R20, R20, UR4, -R16.reuse ;  /* 0x0000000414147c23 */ /* 0x100fe20008010810 */
[----:B------:R-:W-:Y:S01]  /*6340*/  FSEL R6, R222, RZ, P0 ;  /* 0x000000ffde067208 */ /* 0x000fe20000000000 */
[----:B------:R-:W-:Y:S01]  /*6350*/  FADD.FTZ R5, R134, -R5 ;  /* 0x8000000586057221 */ /* 0x000fe20000010000 */
[----:B------:R4:W-:Y:S01]  /*6360*/  MUFU.EX2 R247, R14 ;  /* 0x0000000e00f77308 */ /* 0x0009e20000000800 */
[--C-:B------:R-:W-:Y:S01]  /*6370*/  FFMA.FTZ R23, R23, UR4, -R17.reuse ;  /* 0x0000000417177c23 */ /* 0x100fe20008010811 */
[--C-:B------:R-:W-:Y:S01]  /*6380*/  FFMA.FTZ R21, R21, UR4, -R16.reuse ;  /* 0x0000000415157c23 */ /* 0x100fe20008010810 */
[--C-:B------:R-:W-:Y:S01]  /*6390*/  FFMA.FTZ R28, R28, UR4, -R16.reuse ;  /* 0x000000041c1c7c23 */ /* 0x100fe20008010810 */
[----:B------:R5:W-:Y:S01]  /*63a0*/  MUFU.EX2 R244, R20 ;  /* 0x0000001400f47308 */ /* 0x000be20000000800 */
[----:B------:R-:W-:Y:S01]  /*63b0*/  FFMA.FTZ R27, R27, UR4, -R16 ;  /* 0x000000041b1b7c23 */ /* 0x000fe20008010810 */
[--C-:B------:R-:W-:Y:S01]  /*63c0*/  FFMA.FTZ R22, R22, UR4, -R17.reuse ;  /* 0x0000000416167c23 */ /* 0x100fe20008010811 */
[--C-:B------:R-:W-:Y:S01]  /*63d0*/  FFMA.FTZ R30, R30, UR4, -R17.reuse ;  /* 0x000000041e1e7c23 */ /* 0x100fe20008010811 */
[----:B------:R1:W-:Y:S01]  /*63e0*/  MUFU.EX2 R191, R23 ;  /* 0x0000001700bf7308 */ /* 0x0003e20000000800 */
[----:B---3--:R-:W-:Y:S01]  /*63f0*/  FSEL R4, R223, RZ, P2 ;  /* 0x000000ffdf047208 */ /* 0x008fe20001000000 */
[----:B------:R-:W-:Y:S01]  /*6400*/  FFMA.FTZ R29, R29, UR4, -R17 ;  /* 0x000000041d1d7c23 */ /* 0x000fe20008010811 */
[----:B------:R-:W-:Y:S01]  /*6410*/  FADD.FTZ R7, R135, -R7 ;  /* 0x8000000787077221 */ /* 0x000fe20000010000 */
[----:B------:R3:W-:Y:S01]  /*6420*/  MUFU.EX2 R238, R21 ;  /* 0x0000001500ee7308 */ /* 0x0007e20000000800 */
[----:B------:R-:W-:Y:S01]  /*6430*/  FFMA.FTZ R15, R15, UR4, -R18 ;  /* 0x000000040f0f7c23 */ /* 0x000fe20008010812 */
[----:B----4-:R-:W-:Y:S01]  /*6440*/  FMUL.FTZ R14, R5, UR4 ;  /* 0x00000004050e7c20 */ /* 0x010fe20008410000 */
[----:B------:R-:W-:Y:S01]  /*6450*/  FADD.FTZ R5, R136, -R6 ;  /* 0x8000000688057221 */ /* 0x000fe20000010000 */
[----:B------:R-:W-:Y:S01]  /*6460*/  FADD.FTZ R4, R133, -R4 ;  /* 0x8000000485047221 */ /* 0x000fe20000010000 */
[----:B------:R-:W-:Y:S01]  /*6470*/  MUFU.EX2 R245, R28 ;  /* 0x0000001c00f57308 */ /* 0x000fe20000000800 */
[----:B-----5:R-:W-:Y:S01]  /*6480*/  MOV R20, R140 ;  /* 0x0000008c00147202 */ /* 0x020fe20000000f00 */
[----:B------:R-:W-:Y:S01]  /*6490*/  FMUL.FTZ R5, R5, UR4 ;  /* 0x0000000405057c20 */ /* 0x000fe20008410000 */
[----:B------:R-:W-:Y:S01]  /*64a0*/  FMUL.FTZ R4, R4, UR4 ;  /* 0x0000000404047c20 */ /* 0x000fe20008410000 */
[----:B------:R-:W4:Y:S01]  /*64b0*/  MUFU.EX2 R246, R27 ;  /* 0x0000001b00f67308 */ /* 0x000f220000000800 */
[----:B-1----:R-:W-:Y:S01]  /*64c0*/  MOV R23, R138 ;  /* 0x0000008a00177202 */ /* 0x002fe20000000f00 */
[----:B------:R-:W-:Y:S01]  /*64d0*/  FMUL.FTZ R7, R7, UR4 ;  /* 0x0000000407077c20 */ /* 0x000fe20008410000 */
[----:B------:R-:W-:Y:S01]  /*64e0*/  IADD3 R138, PT, PT, R216, 0xa000, RZ ;  /* 0x0000a000d88a7810 */ /* 0x000fe20007ffe0ff */
[----:B------:R1:W-:Y:S01]  /*64f0*/  MUFU.EX2 R203, R22 ;  /* 0x0000001600cb7308 */ /* 0x0003e20000000800 */
[----:B------:R-:W-:Y:S01]  /*6500*/  FFMA.FTZ R26, R26, UR4, -R18 ;  /* 0x000000041a1a7c23 */ /* 0x000fe20008010812 */
[----:B------:R-:W-:Y:S01]  /*6510*/  LDSM.16.MT88.4 R140, [R220+0xa000] ;  /* 0x00a00000dc8c783b */ /* 0x000fe20000004200 */
[----:B------:R-:W-:Y:S01]  /*6520*/  @P6 IADD3 R20, PT, PT, R138, -0x40, RZ ;  /* 0xffffffc08a146810 */ /* 0x000fe20007ffe0ff */
[----:B------:R-:W-:Y:S01]  /*6530*/  MUFU.EX2 R202, R30 ;  /* 0x0000001e00ca7308 */ /* 0x000fe20000000800 */
[----:B--2---:R-:W-:Y:S01]  /*6540*/  F2FP.F16.F32.PACK_AB R8, R185, R251 ;  /* 0x000000fbb908723e */ /* 0x004fe200000000ff */
[----:B------:R-:W-:Y:S01]  /*6550*/  LDSM.16.MT88.4 R132, [R219] ;  /* 0x00000000db84783b */ /* 0x000fe20000004200 */
[----:B---3--:R-:W-:Y:S01]  /*6560*/  MOV R21, R192 ;  /* 0x000000c000157202 */ /* 0x008fe20000000f00 */
[----:B------:R2:W-:Y:S02]  /*6570*/  MUFU.EX2 R201, R29 ;  /* 0x0000001d00c97308 */ /* 0x0005e40000000800 */
[----:B------:R-:W3:Y:S01]  /*6580*/  LDSM.16.MT88.4 R136, [R20] ;  /* 0x000000001488783b */ /* 0x000ee20000004200 */
[----:B----4-:R-:W-:Y:S01]  /*6590*/  F2FP.F16.F32.PACK_AB R6, R246, R245 ;  /* 0x000000f5f606723e */ /* 0x010fe200000000ff */
[----:B------:R4:W5:Y:S01]  /*65a0*/  MUFU.EX2 R13, R4 ;  /* 0x00000004000d7308 */ /* 0x0009620000000800 */
[----:B-1----:R-:W-:-:S03]  /*65b0*/  MOV R22, R187 ;  /* 0x000000bb00167202 */ /* 0x002fc60000000f00 */
[----:B------:R1:W1:Y:S04]  /*65c0*/  MUFU.EX2 R12, R5 ;  /* 0x00000005000c7308 */ /* 0x0002680000000800 */
[----:B------:R-:W1:Y:S01]  /*65d0*/  MUFU.EX2 R248, R15 ;  /* 0x0000000f00f87308 */ /* 0x000e620000000800 */
[----:B--2---:R-:W-:Y:S03]  /*65e0*/  LDSM.16.MT88.4 R28, [R220+0xb000] ;  /* 0x00b00000dc1c783b */ /* 0x004fe60000004200 */
[----:B------:R-:W2:Y:S01]  /*65f0*/  MUFU.EX2 R15, R7 ;  /* 0x00000007000f7308 */ /* 0x000ea20000000800 */
[----:B----4-:R-:W-:Y:S01]  /*6600*/  F2FP.F16.F32.PACK_AB R4, R244, R238 ;  /* 0x000000eef404723e */ /* 0x010fe200000000ff */
[-C--:B-----5:R-:W-:Y:S01]  /*6610*/  FMUL.FTZ R44, R44, R13.reuse ;  /* 0x0000000d2c2c7220 */ /* 0x0a0fe20000410000 */
[-C--:B------:R-:W-:Y:S01]  /*6620*/  FMUL.FTZ R45, R45, R13.reuse ;  /* 0x0000000d2d2d7220 */ /* 0x080fe20000410000 */
[----:B------:R-:W-:Y:S01]  /*6630*/  FMUL.FTZ R40, R40, R13 ;  /* 0x0000000d28287220 */ /* 0x000fe20000410000 */
[----:B-1----:R-:W-:Y:S01]  /*6640*/  F2FP.F16.F32.PACK_AB R5, R203, R191 ;  /* 0x000000bfcb05723e */ /* 0x002fe200000000ff */
[-C--:B------:R-:W-:Y:S01]  /*6650*/  FMUL.FTZ R46, R46, R12.reuse ;  /* 0x0000000c2e2e7220 */ /* 0x080fe20000410000 */
[-C--:B------:R-:W-:Y:S01]  /*6660*/  FMUL.FTZ R47, R47, R12.reuse ;  /* 0x0000000c2f2f7220 */ /* 0x080fe20000410000 */
[----:B------:R-:W-:Y:S01]  /*6670*/  FMUL.FTZ R41, R41, R13 ;  /* 0x0000000d29297220 */ /* 0x000fe20000410000 */
[-C--:B------:R-:W-:Y:S01]  /*6680*/  FMUL.FTZ R42, R42, R12.reuse ;  /* 0x0000000c2a2a7220 */ /* 0x080fe20000410000 */
[----:B------:R-:W-:Y:S01]  /*6690*/  FMUL.FTZ R43, R43, R12 ;  /* 0x0000000c2b2b7220 */ /* 0x000fe20000410000 */
[----:B------:R-:W1:Y:S01]  /*66a0*/  MUFU.EX2 R184, R25 ;  /* 0x0000001900b87308 */ /* 0x000e620000000800 */
[----:B------:R-:W-:Y:S01]  /*66b0*/  F2FP.F16.F32.PACK_AB R9, R247, R248 ;  /* 0x000000f8f709723e */ /* 0x000fe200000000ff */
[-C--:B--2---:R-:W-:Y:S01]  /*66c0*/  FMUL.FTZ R144, R144, R15.reuse ;  /* 0x0000000f90907220 */ /* 0x084fe20000410000 */
[----:B------:R-:W-:Y:S01]  /*66d0*/  F2FP.F16.F32.PACK_AB R7, R201, R202 ;  /* 0x000000cac907723e */ /* 0x000fe200000000ff */
[----:B------:R-:W2:Y:S01]  /*66e0*/  MUFU.EX2 R250, R26 ;  /* 0x0000001a00fa7308 */ /* 0x000ea20000000800 */
[----:B------:R-:W-:Y:S01]  /*66f0*/  FMUL.FTZ R145, R145, R15 ;  /* 0x0000000f91917220 */ /* 0x000fe20000410000 */
[-C--:B------:R-:W-:Y:S01]  /*6700*/  FMUL.FTZ R124, R124, R13.reuse ;  /* 0x0000000d7c7c7220 */ /* 0x080fe20000410000 */
[-C--:B------:R-:W-:Y:S01]  /*6710*/  FMUL.FTZ R125, R125, R13.reuse ;  /* 0x0000000d7d7d7220 */ /* 0x080fe20000410000 */
[----:B------:R-:W4:Y:S01]  /*6720*/  MUFU.EX2 R14, R14 ;  /* 0x0000000e000e7308 */ /* 0x000f220000000800 */
[-C--:B------:R-:W-:Y:S01]  /*6730*/  FMUL.FTZ R126, R126, R12.reuse ;  /* 0x0000000c7e7e7220 */ /* 0x080fe20000410000 */
[----:B------:R-:W-:Y:S01]  /*6740*/  FMUL.FTZ R127, R127, R12 ;  /* 0x0000000c7f7f7220 */ /* 0x000fe20000410000 */
[-C--:B------:R-:W-:Y:S01]  /*6750*/  FMUL.FTZ R164, R164, R13.reuse ;  /* 0x0000000da4a47220 */ /* 0x080fe20000410000 */
[-C--:B------:R-:W-:Y:S01]  /*6760*/  FMUL.FTZ R165, R165, R13.reuse ;  /* 0x0000000da5a57220 */ /* 0x080fe20000410000 */
[----:B------:R-:W-:Y:S01]  /*6770*/  FMUL.FTZ R168, R168, R13 ;  /* 0x0000000da8a87220 */ /* 0x000fe20000410000 */
[C---:B---3--:R-:W-:Y:S01]  /*6780*/  HMMA.16816.F32 R208, R4.reuse, R138, R44 ;  /* 0x0000008a04d0723c */ /* 0x048fe2000000182c */
[----:B------:R-:W-:Y:S01]  /*6790*/  LDSM.16.MT88.4 R44, [R219+0x1000] ;  /* 0x00100000db2c783b */ /* 0x000fe20000004200 */
[----:B-1----:R-:W-:Y:S01]  /*67a0*/  F2FP.F16.F32.PACK_AB R10, R23, R184 ;  /* 0x000000b8170a723e */ /* 0x002fe200000000ff */
[-C--:B------:R-:W-:Y:S01]  /*67b0*/  FMUL.FTZ R166, R166, R12.reuse ;  /* 0x0000000ca6a67220 */ /* 0x080fe20000410000 */
[----:B--2---:R-:W-:Y:S01]  /*67c0*/  F2FP.F16.F32.PACK_AB R11, R250, R249 ;  /* 0x000000f9fa0b723e */ /* 0x004fe200000000ff */
[----:B------:R-:W1:Y:S01]  /*67d0*/  LDSM.16.MT88.4 R24, [R216+0xa000] ;  /* 0x00a00000d818783b */ /* 0x000e620000004200 */
[----:B------:R-:W-:Y:S01]  /*67e0*/  FMUL.FTZ R167, R167, R12 ;  /* 0x0000000ca7a77220 */ /* 0x000fe20000410000 */
[----:B------:R-:W-:Y:S01]  /*67f0*/  FMUL.FTZ R169, R169, R13 ;  /* 0x0000000da9a97220 */ /* 0x000fe20000410000 */
[----:B------:R-:W-:Y:S01]  /*6800*/  HMMA.16816.F32 R212, R4, R136, R40 ;  /* 0x0000008804d4723c */ /* 0x000fe20000001828 */
[----:B------:R-:W2:Y:S01]  /*6810*/  LDSM.16.MT88.4 R40, [R20+0x1000] ;  /* 0x001000001428783b */ /* 0x000ea20000004200 */
[-C--:B----4-:R-:W-:Y:S01]  /*6820*/  FMUL.FTZ R146, R146, R14.reuse ;  /* 0x0000000e92927220 */ /* 0x090fe20000410000 */
        /* <DEDUP_REMOVED lines=59> */
[----:B-1----:R-:W-:Y:S01]  /*6be0*/  HMMA.16816.F32 R240, R8, R24, R144 ;  /* 0x0000001808f0723c */ /* 0x002fe20000001890 */
        /* <DEDUP_REMOVED lines=8> */
[----:B------:R-:W-:Y:S01]  /*6c70*/  MOV R127, R193 ;  /* 0x000000c1007f7202 */ /* 0x000fe20000000f00 */
[-C--:B------:R-:W-:Y:S01]  /*6c80*/  FMUL.FTZ R39, R39, R14.reuse ;  /* 0x0000000e27277220 */ /* 0x080fe20000410000 */
[-C--:B------:R-:W-:Y:S01]  /*6c90*/  FMUL.FTZ R52, R52, R15.reuse ;  /* 0x0000000f34347220 */ /* 0x080fe20000410000 */
[-C--:B------:R-:W-:Y:S01]  /*6ca0*/  FMUL.FTZ R53, R53, R15.reuse ;  /* 0x0000000f35357220 */ /* 0x080fe20000410000 */
[-C--:B------:R-:W-:Y:S01]  /*6cb0*/  FMUL.FTZ R54, R54, R14.reuse ;  /* 0x0000000e36367220 */ /* 0x080fe20000410000 */
[-C--:B------:R-:W-:Y:S01]  /*6cc0*/  FMUL.FTZ R55, R55, R14.reuse ;  /* 0x0000000e37377220 */ /* 0x080fe20000410000 */
[-C--:B------:R-:W-:Y:S01]  /*6cd0*/  FMUL.FTZ R64, R64, R15.reuse ;  /* 0x0000000f40407220 */ /* 0x080fe20000410000 */
[C---:B------:R-:W-:Y:S01]  /*6ce0*/  HMMA.16816.F32 R164, R4.reuse, R140, R164 ;  /* 0x0000008c04a4723c */ /* 0x040fe200000018a4 */
[-C--:B------:R-:W-:Y:S01]  /*6cf0*/  FMUL.FTZ R65, R65, R15.reuse ;  /* 0x0000000f41417220 */ /* 0x080fe20000410000 */
[-C--:B------:R-:W-:Y:S01]  /*6d00*/  FMUL.FTZ R66, R66, R14.reuse ;  /* 0x0000000e42427220 */ /* 0x080fe20000410000 */
[-C--:B------:R-:W-:Y:S01]  /*6d10*/  FMUL.FTZ R67, R67, R14.reuse ;  /* 0x0000000e43437220 */ /* 0x080fe20000410000 */
[-C--:B------:R-:W-:Y:S01]  /*6d20*/  FMUL.FTZ R68, R68, R15.reuse ;  /* 0x0000000f44447220 */ /* 0x080fe20000410000 */
        /* <DEDUP_REMOVED lines=30> */
[----:B------:R-:W-:Y:S01]  /*6f10*/  MOV R25, R186 ;  /* 0x000000ba00197202 */ /* 0x000fe20000000f00 */
[-C--:B------:R-:W-:Y:S01]  /*6f20*/  FMUL.FTZ R118, R118, R14.reuse ;  /* 0x0000000e76767220 */ /* 0x080fe20000410000 */
[-C--:B------:R-:W-:Y:S01]  /*6f30*/  FMUL.FTZ R119, R119, R14.reuse ;  /* 0x0000000e77777220 */ /* 0x080fe20000410000 */
[-C--:B------:R-:W-:Y:S01]  /*6f40*/  FMUL.FTZ R128, R128, R15.reuse ;  /* 0x0000000f80807220 */ /* 0x080fe20000410000 */
[----:B------:R-:W-:Y:S01]  /*6f50*/  FMUL.FTZ R129, R129, R15 ;  /* 0x0000000f81817220 */ /* 0x000fe20000410000 */
[C---:B------:R-:W-:Y:S01]  /*6f60*/  HMMA.16816.F32 R152, R4.reuse, R26, R152 ;  /* 0x0000001a0498723c */ /* 0x040fe20000001898 */
[-C--:B------:R-:W-:Y:S01]  /*6f70*/  FMUL.FTZ R130, R130, R14.reuse ;  /* 0x0000000e82827220 */ /* 0x080fe20000410000 */
[----:B------:R-:W-:Y:S01]  /*6f80*/  FMUL.FTZ R131, R131, R14 ;  /* 0x0000000e83837220 */ /* 0x000fe20000410000 */
[----:B------:R-:W-:Y:S01]  /*6f90*/  MOV R126, R185 ;  /* 0x000000b9007e7202 */ /* 0x000fe20000000f00 */
[----:B------:R-:W-:Y:S04]  /*6fa0*/  LDSM.16.MT88.4 R172, [R220+0xa800] ;  /* 0x00a80000dcac783b */ /* 0x000fe80000004200 */
[C---:B------:R-:W-:Y:S08]  /*6fb0*/  HMMA.16816.F32 R56, R4.reuse, R132, R56 ;  /* 0x000000840438723c */ /* 0x040ff00000001838 */
[C---:B------:R-:W-:Y:S08]  /*6fc0*/  HMMA.16816.F32 R60, R4.reuse, R134, R60 ;  /* 0x00000086043c723c */ /* 0x040ff0000000183c */
[C---:B------:R-:W-:Y:S08]  /*6fd0*/  HMMA.16816.F32 R72, R4.reuse, R32, R72 ;  /* 0x000000200448723c */ /* 0x040ff00000001848 */
[C---:B------:R-:W-:Y:S08]  /*6fe0*/  HMMA.16816.F32 R76, R4.reuse, R34, R76 ;  /* 0x00000022044c723c */ /* 0x040ff0000000184c */
[C---:B------:R-:W-:Y:S08]  /*6ff0*/  HMMA.16816.F32 R88, R4.reuse, R28, R88 ;  /* 0x0000001c0458723c */ /* 0x040ff00000001858 */
[C---:B------:R-:W-:Y:S08]  /*7000*/  HMMA.16816.F32 R92, R4.reuse, R30, R92 ;  /* 0x0000001e045c723c */ /* 0x040ff0000000185c */
[C---:B--2---:R-:W-:Y:S08]  /*7010*/  HMMA.16816.F32 R104, R4.reuse, R40, R104 ;  /* 0x000000280468723c */ /* 0x044ff00000001868 */
[C---:B------:R-:W-:Y:S08]  /*7020*/  HMMA.16816.F32 R108, R4.reuse, R42, R108 ;  /* 0x0000002a046c723c */ /* 0x040ff0000000186c */
[----:B------:R-:W-:Y:S01]  /*7030*/  HMMA.16816.F32 R120, R4, R44, R120 ;  /* 0x0000002c0478723c */ /* 0x000fe20000001878 */
[--C-:B------:R-:W-:Y:S01]  /*7040*/  FFMA.FTZ R5, R181, UR4, -R16.reuse ;  /* 0x00000004b5057c23 */ /* 0x100fe20008010810 */
[----:B------:R-:W-:Y:S01]  /*7050*/  FFMA.FTZ R4, R178, UR4, -R16 ;  /* 0x00000004b2047c23 */ /* 0x000fe20008010810 */
[----:B------:R-:W-:Y:S01]  /*7060*/  MOV R181, R23 ;  /* 0x0000001700b57202 */ /* 0x000fe20000000f00 */
[----:B------:R-:W-:Y:S01]  /*7070*/  FFMA.FTZ R6, R177, UR4, -R17 ;  /* 0x00000004b1067c23 */ /* 0x000fe20008010811 */
[----:B------:R1:W-:Y:S01]  /*7080*/  MUFU.EX2 R178, R5 ;  /* 0x0000000500b27308 */ /* 0x0003e20000000800 */
[----:B------:R-:W-:-:S02]  /*7090*/  MOV R177, R126 ;  /* 0x0000007e00b17202 */ /* 0x000fc40000000f00 */
[C---:B------:R-:W-:Y:S01]  /*70a0*/  HMMA.16816.F32 R140, R8.reuse, R138, R48 ;  /* 0x0000008a088c723c */ /* 0x040fe20000001830 */
[----:B------:R-:W2:Y:S01]  /*70b0*/  LDSM.16.MT88.4 R48, [R20+0x800] ;  /* 0x000800001430783b */ /* 0x000ea20000004200 */
[----:B------:R3:W4:Y:S06]  /*70c0*/  MUFU.EX2 R23, R4 ;  /* 0x0000000400177308 */ /* 0x00072c0000000800 */
[----:B------:R-:W-:Y:S01]  /*70d0*/  HMMA.16816.F32 R204, R8, R26, R156 ;  /* 0x0000001a08cc723c */ /* 0x000fe2000000189c */
[----:B------:R-:W-:Y:S01]  /*70e0*/  MOV R27, R25 ;  /* 0x00000019001b7202 */ /* 0x000fe20000000f00 */
[----:B------:R-:W5:Y:S01]  /*70f0*/  LDSM.16.MT88.4 R156, [R216+0xa800] ;  /* 0x00a80000d89c783b */ /* 0x000f620000004200 */
[--C-:B-1----:R-:W-:Y:S01]  /*7100*/  FFMA.FTZ R5, R176, UR4, -R16.reuse ;  /* 0x00000004b0057c23 */ /* 0x102fe20008010810 */
[----:B---3--:R-:W-:Y:S01]  /*7110*/  FFMA.FTZ R4, R179, UR4, -R16 ;  /* 0x00000004b3047c23 */ /* 0x008fe20008010810 */
[----:B------:R-:W-:-:S03]  /*7120*/  MOV R179, R24 ;  /* 0x0000001800b37202 */ /* 0x000fc60000000f00 */
[----:B------:R-:W-:Y:S01]  /*7130*/  HMMA.16816.F32 R36, R8, R136, R36 ;  /* 0x000000880824723c */ /* 0x000fe20000001824 */
[----:B------:R1:W-:Y:S01]  /*7140*/  MUFU.EX2 R24, R5 ;  /* 0x0000000500187308 */ /* 0x0003e20000000800 */
[----:B----4-:R-:W-:-:S03]  /*7150*/  F2FP.F16.F32.PACK_AB R124, R23, R178 ;  /* 0x000000b2177c723e */ /* 0x010fc600000000ff */
[----:B------:R3:W4:Y:S03]  /*7160*/  MUFU.EX2 R25, R4 ;  /* 0x0000000400197308 */ /* 0x0007260000000800 */
[----:B------:R-:W-:Y:S01]  /*7170*/  HMMA.16816.F32 R52, R8, R132, R52 ;  /* 0x000000840834723c */ /* 0x000fe20000001834 */
[----:B-1----:R-:W-:Y:S01]  /*7180*/  FFMA.FTZ R5, R180, UR4, -R17 ;  /* 0x00000004b4057c23 */ /* 0x002fe20008010811 */
[----:B------:R-:W-:-:S06]  /*7190*/  MOV R180, R22 ;  /* 0x0000001600b47202 */ /* 0x000fcc0000000f00 */
[C---:B------:R-:W-:Y:S01]  /*71a0*/  HMMA.16816.F32 R184, R8.reuse, R134, R64 ;  /* 0x0000008608b8723c */ /* 0x040fe20000001840 */
[----:B------:R1:W-:Y:S01]  /*71b0*/  MUFU.EX2 R22, R6 ;  /* 0x0000000600167308 */ /* 0x0003e20000000800 */
[----:B---3--:R-:W-:Y:S01]  /*71c0*/  FFMA.FTZ R4, R182, UR4, -R17 ;  /* 0x00000004b6047c23 */ /* 0x008fe20008010811 */
[----:B------:R-:W-:Y:S01]  /*71d0*/  MOV R182, R21 ;  /* 0x0000001500b67202 */ /* 0x000fe20000000f00 */
[----:B------:R-:W-:Y:S01]  /*71e0*/  LDSM.16.MT88.4 R64, [R219+0x800] ;  /* 0x00080000db40783b */ /* 0x000fe20000004200 */
[----:B------:R3:W2:Y:S01]  /*71f0*/  MUFU.EX2 R21, R5 ;  /* 0x0000000500157308 */ /* 0x0006a20000000800 */
[----:B----4-:R-:W-:Y:S02]  /*7200*/  F2FP.F16.F32.PACK_AB R126, R25, R24 ;  /* 0x00000018197e723e */ /* 0x010fe400000000ff */
[----:B------:R-:W-:Y:S01]  /*7210*/  HMMA.16816.F32 R68, R8, R32, R68 ;  /* 0x000000200844723c */ /* 0x000fe20000001844 */
[----:B------:R4:W-:Y:S01]  /*7220*/  MUFU.EX2 R16, R4 ;  /* 0x0000000400107308 */ /* 0x0009e20000000800 */
[----:B-1----:R-:W-:-:S06]  /*7230*/  FFMA.FTZ R6, R197, UR4, -R19 ;  /* 0x00000004c5067c23 */ /* 0x002fcc0008010813 */
[C---:B------:R-:W-:Y:S01]  /*7240*/  HMMA.16816.F32 R136, R8.reuse, R34, R80 ;  /* 0x000000220888723c */ /* 0x040fe20000001850 */
[----:B------:R-:W-:Y:S01]  /*7250*/  LDSM.16.MT88.4 R80, [R216+0xb800] ;  /* 0x00b80000d850783b */ /* 0x000fe20000004200 */
[----:B---3--:R-:W-:Y:S01]  /*7260*/  FFMA.FTZ R5, R183, UR4, -R17 ;  /* 0x00000004b7057c23 */ /* 0x008fe20008010811 */
[----:B------:R-:W-:Y:S02]  /*7270*/  MOV R183, R127 ;  /* 0x0000007f00b77202 */ /* 0x000fe40000000f00 */
[----:B--2---:R-:W-:Y:S01]  /*7280*/  F2FP.F16.F32.PACK_AB R125, R21, R22 ;  /* 0x00000016157d723e */ /* 0x004fe200000000ff */
[----:B------:R-:W1:Y:S02]  /*7290*/  MUFU.EX2 R7, R5 ;  /* 0x0000000500077308 */ /* 0x000e640000000800 */
[----:B------:R-:W-:Y:S01]  /*72a0*/  HMMA.16816.F32 R84, R8, R28, R84 ;  /* 0x0000001c0854723c */ /* 0x000fe20000001854 */
[----:B----4-:R-:W-:-:S07]  /*72b0*/  FFMA.FTZ R4, R198, UR4, -R19 ;  /* 0x00000004c6047c23 */ /* 0x010fce0008010813 */
[----:B------:R-:W-:Y:S01]  /*72c0*/  HMMA.16816.F32 R132, R8, R30, R96 ;  /* 0x0000001e0884723c */ /* 0x000fe20000001860 */
[----:B------:R-:W-:Y:S01]  /*72d0*/  LDSM.16.MT88.4 R96, [R220+0xb800] ;  /* 0x00b80000dc60783b */ /* 0x000fe20000004200 */
[----:B-1----:R-:W-:Y:S01]  /*72e0*/  F2FP.F16.F32.PACK_AB R127, R7, R16 ;  /* 0x00000010077f723e */ /* 0x002fe200000000ff */
[----:B------:R-:W-:-:S05]  /*72f0*/  FFMA.FTZ R5, R196, UR4, -R19 ;  /* 0x00000004c4057c23 */ /* 0x000fca0008010813 */
[C---:B------:R-:W-:Y:S01]  /*7300*/  HMMA.16816.F32 R100, R8.reuse, R40, R100 ;  /* 0x000000280864723c */ /* 0x040fe20000001864 */
[----:B------:R1:W-:Y:S07]  /*7310*/  MUFU.EX2 R26, R5 ;  /* 0x00000005001a7308 */ /* 0x0003ee0000000800 */
[C---:B------:R-:W-:Y:S01]  /*7320*/  HMMA.16816.F32 R28, R8.reuse, R42, R112 ;  /* 0x0000002a081c723c */ /* 0x040fe20000001870 */
[----:B------:R2:W-:Y:S07]  /*7330*/  LDSM.16.MT88.4 R112, [R20+0x1800] ;  /* 0x001800001470783b */ /* 0x0005ee0000004200 */
[----:B------:R-:W-:Y:S01]  /*7340*/  HMMA.16816.F32 R116, R8, R44, R116 ;  /* 0x0000002c0874723c */ /* 0x000fe20000001874 */
[----:B-1----:R-:W-:-:S04]  /*7350*/  FFMA.FTZ R5, R199, UR4, -R18 ;  /* 0x00000004c7057c23 */ /* 0x002fc80008010812 */
[----:B------:R1:W-:Y:S03]  /*7360*/  MUFU.EX2 R17, R5 ;  /* 0x0000000500117308 */ /* 0x0003e60000000800 */
[----:B------:R-:W-:Y:S01]  /*7370*/  HMMA.16816.F32 R32, R8, R46, R128 ;  /* 0x0000002e0820723c */ /* 0x000fe20000001880 */
[----:B------:R-:W3:Y:S07]  /*7380*/  LDSM.16.MT88.4 R8, [R219+0x1800] ;  /* 0x00180000db08783b */ /* 0x000eee0000004200 */
[----:B------:R-:W-:Y:S01]  /*7390*/  HMMA.16816.F32 R40, R124, R48, R212 ;  /* 0x000000307c28723c */ /* 0x000fe200000018d4 */
[----:B------:R-:W-:Y:S01]  /*73a0*/  MOV R215, R27 ;  /* 0x0000001b00d77202 */ /* 0x000fe20000000f00 */
[----:B--2---:R2:W-:Y:S01]  /*73b0*/  MUFU.EX2 R20, R6 ;  /* 0x0000000600147308 */ /* 0x0045e20000000800 */
[----:B-1----:R-:W-:-:S03]  /*73c0*/  FFMA.FTZ R5, R180, R12, R191 ;  /* 0x0000000cb4057223 */ /* 0x002fc600000100bf */
[----:B------:R1:W4:Y:S01]  /*73d0*/  MUFU.EX2 R27, R4 ;  /* 0x00000004001b7308 */ /* 0x0003220000000800 */
[----:B------:R-:W-:Y:S01]  /*73e0*/  FFMA.FTZ R15, R215, R15, R251 ;  /* 0x0000000fd70f7223 */ /* 0x000fe200000100fb */
[----:B-----5:R-:W-:Y:S01]  /*73f0*/  HMMA.16816.F32 R148, R124, R156, R148 ;  /* 0x0000009c7c94723c */ /* 0x020fe20000001894 */
[----:B------:R-:W-:Y:S02]  /*7400*/  FADD.FTZ R12, R203, R5 ;  /* 0x00000005cb0c7221 */ /* 0x000fe40000010000 */
[----:B------:R-:W-:Y:S01]  /*7410*/  FADD.FTZ R15, R177, R15 ;  /* 0x0000000fb10f7221 */ /* 0x000fe20000010000 */
[----:B--2---:R-:W-:-:S04]  /*7420*/  FFMA.FTZ R6, R200, UR4, -R18 ;  /* 0x00000004c8067c23 */ /* 0x004fc80008010812 */
[C---:B------:R-:W-:Y:S01]  /*7430*/  HMMA.16816.F32 R152, R124.reuse, R158, R152 ;  /* 0x0000009e7c98723c */ /* 0x040fe20000001898 */
[----:B-1----:R-:W-:Y:S01]  /*7440*/  FFMA.FTZ R4, R190, UR4, -R19 ;  /* 0x00000004be047c23 */ /* 0x002fe20008010813 */
[----:B----4-:R-:W-:Y:S01]  /*7450*/  F2FP.F16.F32.PACK_AB R128, R20, R27 ;  /* 0x0000001b1480723e */ /* 0x010fe200000000ff */
[----:B------:R1:W2:Y:S05]  /*7460*/  MUFU.EX2 R19, R6 ;  /* 0x0000000600137308 */ /* 0x0002aa0000000800 */
[C---:B------:R-:W-:Y:S01]  /*7470*/  HMMA.16816.F32 R164, R124.reuse, R172, R164 ;  /* 0x000000ac7ca4723c */ /* 0x040fe200000018a4 */
[----:B------:R4:W5:Y:S07]  /*7480*/  MUFU.EX2 R176, R4 ;  /* 0x0000000400b07308 */ /* 0x00096e0000000800 */
[----:B---3--:R-:W-:Y:S01]  /*7490*/  HMMA.16816.F32 R120, R124, R8, R120 ;  /* 0x000000087c78723c */ /* 0x008fe20000001878 */
[--C-:B-1----:R-:W-:Y:S01]  /*74a0*/  FFMA.FTZ R6, R188, UR4, -R18.reuse ;  /* 0x00000004bc067c23 */ /* 0x102fe20008010812 */
[----:B--2---:R-:W-:Y:S01]  /*74b0*/  F2FP.F16.F32.PACK_AB R129, R17, R19 ;  /* 0x000000131181723e */ /* 0x004fe200000000ff */
[----:B----4-:R-:W-:Y:S01]  /*74c0*/  FFMA.FTZ R4, R189, UR4, -R18 ;  /* 0x00000004bd047c23 */ /* 0x010fe20008010812 */
[----:B-----5:R-:W-:-:S03]  /*74d0*/  F2FP.F16.F32.PACK_AB R130, R176, R26 ;  /* 0x0000001ab082723e */ /* 0x020fc600000000ff */
[----:B------:R-:W-:Y:S01]  /*74e0*/  MUFU.EX2 R6, R6 ;  /* 0x0000000600067308 */ /* 0x000fe20000000800 */
[C---:B------:R-:W-:Y:S03]  /*74f0*/  HMMA.16816.F32 R168, R124.reuse, R174, R168 ;  /* 0x000000ae7ca8723c */ /* 0x040fe600000018a8 */
[----:B------:R-:W1:Y:S05]  /*7500*/  MUFU.EX2 R4, R4 ;  /* 0x0000000400047308 */ /* 0x000e6a0000000800 */
[C---:B------:R-:W-:Y:S08]  /*7510*/  HMMA.16816.F32 R44, R124.reuse, R50, R208 ;  /* 0x000000327c2c723c */ /* 0x040ff000000018d0 */
[----:B------:R-:W-:Y:S01]  /*7520*/  HMMA.16816.F32 R56, R124, R64, R56 ;  /* 0x000000407c38723c */ /* 0x000fe20000001838 */
[----:B-1----:R-:W-:-:S07]  /*7530*/  F2FP.F16.F32.PACK_AB R131, R6, R4 ;  /* 0x000000040683723e */ /* 0x002fce00000000ff */
[----:B------:R-:W-:Y:S01]  /*7540*/  HMMA.16816.F32 R116, R128, R8, R116 ;  /* 0x000000088074723c */ /* 0x000fe20000001874 */
[----:B------:R-:W-:Y:S01]  /*7550*/  FFMA.FTZ R9, R183, R14, R248 ;  /* 0x0000000eb7097223 */ /* 0x000fe200000100f8 */
[----:B------:R-:W-:-:S03]  /*7560*/  FFMA.FTZ R8, R182, R13, R238 ;  /* 0x0000000db6087223 */ /* 0x000fc600000100ee */
[----:B------:R-:W-:Y:S01]  /*7570*/  FADD.FTZ R13, R247, R9 ;  /* 0x00000009f70d7221 */ /* 0x000fe20000010000 */
[----:B------:R-:W-:Y:S01]  /*7580*/  FADD.FTZ R9, R244, R8 ;  /* 0x00000008f4097221 */ /* 0x000fe20000010000 */
[----:B------:R-:W-:Y:S01]  /*7590*/  FADD.FTZ R8, R179, R15 ;  /* 0x0000000fb3087221 */ /* 0x000fe20000010000 */
[C---:B------:R-:W-:Y:S01]  /*75a0*/  HMMA.16816.F32 R60, R124.reuse, R66, R60 ;  /* 0x000000427c3c723c */ /* 0x040fe2000000183c */
        /* <DEDUP_REMOVED lines=9> */
[----:B------:R-:W-:-:S02]  /*7640*/  FADD.FTZ R8, R20, R8 ;  /* 0x0000000814087221 */ /* 0x000fc40000010000 */
[----:B------:R-:W-:Y:S01]  /*7650*/  FADD.FTZ R5, R17, R5 ;  /* 0x0000000511057221 */ /* 0x000fe20000010000 */
[----:B------:R-:W-:Y:S01]  /*7660*/  FADD.FTZ R9, R23, R9 ;  /* 0x0000000917097221 */ /* 0x000fe20000010000 */
[----:B------:R-:W-:Y:S01]  /*7670*/  FADD.FTZ R8, R26, R8 ;  /* 0x000000081a087221 */ /* 0x000fe20000010000 */
[----:B------:R-:W-:Y:S01]  /*7680*/  HMMA.16816.F32 R76, R124, R82, R76 ;  /* 0x000000527c4c723c */ /* 0x000fe2000000184c */
[----:B------:R-:W-:Y:S01]  /*7690*/  FADD.FTZ R4, R4, R5 ;  /* 0x0000000504047221 */ /* 0x000fe20000010000 */
[----:B------:R-:W-:-:S06]  /*76a0*/  FADD.FTZ R5, R24, R9 ;  /* 0x0000000918057221 */ /* 0x000fcc0000010000 */
[C---:B------:R-:W-:Y:S08]  /*76b0*/  HMMA.16816.F32 R88, R124.reuse, R96, R88 ;  /* 0x000000607c58723c */ /* 0x040ff00000001858 */
[C---:B------:R-:W-:Y:S08]  /*76c0*/  HMMA.16816.F32 R92, R124.reuse, R98, R92 ;  /* 0x000000627c5c723c */ /* 0x040ff0000000185c */
[C---:B------:R-:W-:Y:S08]  /*76d0*/  HMMA.16816.F32 R104, R124.reuse, R112, R104 ;  /* 0x000000707c68723c */ /* 0x040ff00000001868 */
[C---:B------:R-:W-:Y:S08]  /*76e0*/  HMMA.16816.F32 R108, R124.reuse, R114, R108 ;  /* 0x000000727c6c723c */ /* 0x040ff0000000186c */
[----:B------:R-:W-:Y:S08]  /*76f0*/  HMMA.16816.F32 R124, R124, R10, R144 ;  /* 0x0000000a7c7c723c */ /* 0x000ff00000001890 */
[C---:B------:R-:W-:Y:S08]  /*7700*/  HMMA.16816.F32 R36, R128.reuse, R48, R36 ;  /* 0x000000308024723c */ /* 0x040ff00000001824 */
[C---:B------:R-:W-:Y:S08]  /*7710*/  HMMA.16816.F32 R100, R128.reuse, R112, R100 ;  /* 0x000000708064723c */ /* 0x040ff00000001864 */
[----:B------:R-:W-:Y:S01]  /*7720*/  HMMA.16816.F32 R144, R128, R156, R240 ;  /* 0x0000009c8090723c */ /* 0x000fe200000018f0 */
[----:B------:R-:W-:Y:S01]  /*7730*/  FADD.FTZ R240, R176, R8 ;  /* 0x00000008b0f07221 */ /* 0x000fe20000010000 */
[----:B------:R-:W-:Y:S01]  /*7740*/  FADD.FTZ R241, R6, R4 ;  /* 0x0000000406f17221 */ /* 0x000fe20000010000 */
[----:B------:R-:W-:-:S03]  /*7750*/  FADD.FTZ R242, R25, R5 ;  /* 0x0000000519f27221 */ /* 0x000fc60000010000 */
[----:B------:R1:W-:Y:S02]  /*7760*/  STL [R1+0x14], R240 ;  /* 0x000014f001007387 */ /* 0x0003e40000100800 */
[C---:B------:R-:W-:Y:S02]  /*7770*/  HMMA.16816.F32 R160, R128.reuse, R172, R160 ;  /* 0x000000ac80a0723c */ /* 0x040fe400000018a0 */
[----:B------:R1:W-:Y:S04]  /*7780*/  STL [R1+0x10], R241 ;  /* 0x000010f101007387 */ /* 0x0003e80000100800 */
[----:B------:R1:W-:Y:S02]  /*7790*/  STL [R1+0xc], R242 ;  /* 0x00000cf201007387 */ /* 0x0003e40000100800 */
        /* <DEDUP_REMOVED lines=9> */
[----:B------:R-:W-:-:S07]  /*7830*/  MOV R136, R222 ;  /* 0x000000de00887202 */ /* 0x000fce0000000f00 */
[C---:B------:R-:W-:Y:S01]  /*7840*/  HMMA.16816.F32 R96, R128.reuse, R98, R132 ;  /* 0x000000628060723c */ /* 0x040fe20000001884 */
[----:B------:R-:W-:Y:S02]  /*7850*/  MOV R132, R235 ;  /* 0x000000eb00847202 */ /* 0x000fe40000000f00 */
[----:B------:R-:W-:Y:S02]  /*7860*/  MOV R133, R223 ;  /* 0x000000df00857202 */ /* 0x000fe40000000f00 */
[----:B------:R-:W-:Y:S02]  /*7870*/  MOV R134, R224 ;  /* 0x000000e000867202 */ /* 0x000fe40000000f00 */
[----:B------:R-:W-:Y:S01]  /*7880*/  MOV R135, R225 ;  /* 0x000000e100877202 */ /* 0x000fe20000000f00 */
[----:B------:R-:W-:Y:S01]  /*7890*/  HMMA.16816.F32 R128, R128, R10, R32 ;  /* 0x0000000a8080723c */ /* 0x000fe20000001820 */
[----:B------:R-:W-:-:S04]  /*78a0*/  FADD.FTZ R10, R202, R12 ;  /* 0x0000000cca0a7221 */ /* 0x000fc80000010000 */
[----:B------:R-:W-:-:S04]  /*78b0*/  FADD.FTZ R10, R201, R10 ;  /* 0x0000000ac90a7221 */ /* 0x000fc80000010000 */
[----:B------:R-:W-:-:S04]  /*78c0*/  FADD.FTZ R22, R22, R10 ;  /* 0x0000000a16167221 */ /* 0x000fc80000010000 */
[----:B------:R-:W-:-:S04]  /*78d0*/  FADD.FTZ R21, R21, R22 ;  /* 0x0000001615157221 */ /* 0x000fc80000010000 */
[----:B------:R-:W-:-:S04]  /*78e0*/  FADD.FTZ R21, R16, R21 ;  /* 0x0000001510157221 */ /* 0x000fc80000010000 */
[----:B------:R-:W-:-:S05]  /*78f0*/  FADD.FTZ R243, R7, R21 ;  /* 0x0000001507f37221 */ /* 0x000fca0000010000 */
[----:B------:R1:W-:Y:S01]  /*7900*/  STL [R1+0x8], R243 ;  /* 0x000008f301007387 */ /* 0x0003e20000100800 */
[----:B------:R-:W-:Y:S05]  /*7910*/  @!P1 BRA `(.L_x_1303) ;  /* 0x0000008000909947 */ /* 0x000fea0003800000 */
[----:B------:R-:W2:Y:S04]  /*7920*/  LDL R177, [R1+0x30] ;  /* 0x0000300001b17983 */ /* 0x000ea80000100800 */
[----:B------:R-:W3:Y:S04]  /*7930*/  LDL R179, [R1+0x2c] ;  /* 0x00002c0001b37983 */ /* 0x000ee80000100800 */
[----:B------:R-:W4:Y:S01]  /*7940*/  LDL R181, [R1+0x34] ;  /* 0x0000340001b57983 */ /* 0x000f220000100800 */
[----:B------:R-:W-:Y:S01]  /*7950*/  VIADD R235, R252, 0xfffffffd ;  /* 0xfffffffdfceb7836 */ /* 0x000fe20000000000 */
[----:B------:R-:W-:-:S04]  /*7960*/  DEPBAR.LE SB0, 0x0 ;  /* 0x000080000000791a */ /* 0x000fc80000000000 */
[----:B------:R-:W-:-:S04]  /*7970*/  IMAD.WIDE.U32 R4, R235, R236, RZ ;  /* 0x000000eceb047225 */ /* 0x000fc800078e00ff */
[----:B------:R-:W-:Y:S02]  /*7980*/  IMAD.SHL.U32 R8, R4, 0x20, RZ ;  /* 0x0000002004087824 */ /* 0x000fe400078e00ff */
[----:B------:R-:W-:Y:S02]  /*7990*/  IMAD R5, R235, R237, R5 ;  /* 0x000000edeb057224 */ /* 0x000fe400078e0205 */
[--C-:B------:R-:W-:Y:S01]  /*79a0*/  IMAD.IADD R25, R217, 0x1, R2.reuse ;  /* 0x00000001d9197824 */ /* 0x100fe200078e0202 */
[----:B------:R-:W-:Y:S01]  /*79b0*/  BAR.SYNC.DEFER_BLOCKING 0x0 ;  /* 0x0000000000007b1d */ /* 0x000fe20000010000 */
[----:B------:R-:W-:Y:S01]  /*79c0*/  LEA R8, P0, R236, R8, 0x4 ;  /* 0x00000008ec087211 */ /* 0x000fe200078020ff */
[----:B------:R-:W-:Y:S01]  /*79d0*/  IMAD.IADD R24, R3, 0x1, R2 ;  /* 0x0000000103187824 */ /* 0x000fe200078e0202 */
[C---:B------:R-:W-:Y:S02]  /*79e0*/  SHF.L.U64.HI R9, R4.reuse, 0x5, R5 ;  /* 0x0000000504097819 */ /* 0x040fe40000010205 */
[----:B--2---:R-:W-:-:S04]  /*79f0*/  LEA R6, P1, R4, R177, 0x6 ;  /* 0x000000b104067211 */ /* 0x004fc800078230ff */
[----:B---3--:R-:W-:Y:S02]  /*7a00*/  LEA.HI.X R7, R4, R179, R5, 0x6, P1 ;  /* 0x000000b304077211 */ /* 0x008fe400008f3405 */
[----:B------:R-:W-:Y:S02]  /*7a10*/  LEA.HI.X R5, R236, R9, R237, 0x4, P0 ;  /* 0x00000009ec057211 */ /* 0x000fe400000f24ed */
[C---:B------:R-:W-:Y:S01]  /*7a20*/  LEA R4, P0, R8.reuse, R177, 0x1 ;  /* 0x000000b108047211 */ /* 0x040fe200078008ff */
[----:B------:R-:W-:Y:S01]  /*7a30*/  @!PT LDS RZ, [RZ] ;  /* 0x00000000fffff984 */ /* 0x000fe20000000800 */
[----:B------:R-:W-:Y:S01]  /*7a40*/  @!PT LDS RZ, [RZ] ;  /* 0x00000000fffff984 */ /* 0x000fe20000000800 */
[----:B------:R-:W-:Y:S01]  /*7a50*/  @!PT LDS RZ, [RZ] ;  /* 0x00000000fffff984 */ /* 0x000fe20000000800 */
[----:B------:R-:W-:Y:S01]  /*7a60*/  LDGSTS.E.BYPASS.LTC128B.128 [R232+0xa000], desc[UR16][R6.64] ;  /* 0x0a00000006e87fae */ /* 0x000fe2000b981a10 */
[----:B----4-:R-:W-:Y:S02]  /*7a70*/  IMAD.MOV.U32 R251, RZ, RZ, R181 ;  /* 0x000000fffffb7224 */ /* 0x010fe400078e00b5 */
[----:B------:R-:W-:Y:S01]  /*7a80*/  LEA.HI.X R5, R8, R179, R5, 0x1, P0 ;  /* 0x000000b308057211 */ /* 0x000fe200000f0c05 */
[----:B------:R-:W-:Y:S04]  /*7a90*/  LDGSTS.E.BYPASS.LTC128B.128 [R232+0xb000], desc[UR16][R6.64+0x80] ;  /* 0x0b00008006e87fae */ /* 0x000fe8000b981a10 */
[----:B------:R-:W-:Y:S04]  /*7aa0*/  LDGSTS.E.BYPASS.LTC128B.128 [R232+0xa800], desc[UR16][R4.64] ;  /* 0x0a80000004e87fae */ /* 0x000fe8000b981a10 */
[----:B------:R2:W-:Y:S04]  /*7ab0*/  LDGSTS.E.BYPASS.LTC128B.128 [R232+0xb800], desc[UR16][R4.64+0x80] ;  /* 0x0b80008004e87fae */ /* 0x0005e8000b981a10 */
[----:B------:R-:W-:Y:S04]  /*7ac0*/  LDSM.16.M88.4 R32, [R218+UR5+0x8000] ;  /* 0x00800005da20783b */ /* 0x000fe80008000200 */
[----:B------:R-:W3:Y:S04]  /*7ad0*/  LDSM.16.M88.4 R8, [R217+0x2000] ;  /* 0x00200000d908783b */ /* 0x000ee80000000200 */
[----:B------:R-:W4:Y:S04]  /*7ae0*/  LDSM.16.M88.4 R28, [R218+UR5+0x8800] ;  /* 0x00880005da1c783b */ /* 0x000f280008000200 */
[----:B------:R-:W5:Y:S04]  /*7af0*/  LDSM.16.M88.4 R12, [R217] ;  /* 0x00000000d90c783b */ /* 0x000f680000000200 */
[----:B------:R-:W-:Y:S04]  /*7b00*/  LDSM.16.M88.4 R136, [R24+0x8000] ;  /* 0x008000001888783b */ /* 0x000fe80000000200 */
[----:B------:R-:W-:Y:S04]  /*7b10*/  LDSM.16.M88.4 R132, [R24+0x8800] ;  /* 0x008800001884783b */ /* 0x000fe80000000200 */
[----:B--2---:R-:W2:Y:S04]  /*7b20*/  LDSM.16.M88.4 R4, [R25+0x2000] ;  /* 0x002000001904783b */ /* 0x004ea80000000200 */
[----:B------:R-:W1:Y:S04]  /*7b30*/  LDSM.16.M88.4 R16, [R25] ;  /* 0x000000001910783b */ /* 0x000e680000000200 */
[----:B------:R-:W-:Y:S04]  /*7b40*/  LDSM.16.M88.4 R20, [R226+0x2000] ;  /* 0x00200000e214783b */ /* 0x000fe80000000200 */
[----:B------:R-:W1:Y:S04]  /*7b50*/  LDSM.16.M88.4 R176, [R233+0x8000] ;  /* 0x00800000e9b0783b */ /* 0x000e680000000200 */
[----:B------:R-:W1:Y:S01]  /*7b60*/  LDSM.16.M88.4 R140, [R233+0x8800] ;  /* 0x00880000e98c783b */ /* 0x000e620000000200 */
[C---:B---3--:R-:W-:Y:S03]  /*7b70*/  HMMA.16816.F32 R180, R8.reuse, R32, RZ ;  /* 0x0000002008b4723c */ /* 0x048fe600000018ff */
[----:B------:R-:W0:Y:S05]  /*7b80*/  LDGDEPBAR ;  /* 0x00000000000079af */ /* 0x000e2a0000000000 */
[C---:B----4-:R-:W-:Y:S08]  /*7b90*/  HMMA.16816.F32 R188, R8.reuse, R28, RZ ;  /* 0x0000001c08bc723c */ /* 0x050ff000000018ff */
[C---:B------:R-:W-:Y:S08]  /*7ba0*/  HMMA.16816.F32 R192, R8.reuse, R34, RZ ;  /* 0x0000002208c0723c */ /* 0x040ff000000018ff */
[----:B------:R-:W-:Y:S08]  /*7bb0*/  HMMA.16816.F32 R8, R8, R30, RZ ;  /* 0x0000001e0808723c */ /* 0x000ff000000018ff */
[C---:B-----5:R-:W-:Y:S08]  /*7bc0*/  HMMA.16816.F32 R196, R12.reuse, R32, RZ ;  /* 0x000000200cc4723c */ /* 0x060ff000000018ff */
[C---:B------:R-:W-:Y:S08]  /*7bd0*/  HMMA.16816.F32 R204, R12.reuse, R34, RZ ;  /* 0x000000220ccc723c */ /* 0x040ff000000018ff */
[C---:B------:R-:W-:Y:S08]  /*7be0*/  HMMA.16816.F32 R200, R12.reuse, R28, RZ ;  /* 0x0000001c0cc8723c */ /* 0x040ff000000018ff */
[----:B------:R-:W-:Y:S08]  /*7bf0*/  HMMA.16816.F32 R184, R12, R30, RZ ;  /* 0x0000001e0cb8723c */ /* 0x000ff000000018ff */
[C---:B--2---:R-:W-:Y:S08]  /*7c00*/  HMMA.16816.F32 R32, R4.reuse, R136, R180 ;  /* 0x000000880420723c */ /* 0x044ff000000018b4 */
[C---:B------:R-:W-:Y:S08]  /*7c10*/  HMMA.16816.F32 R28, R4.reuse, R138, R192 ;  /* 0x0000008a041c723c */ /* 0x040ff000000018c0 */
[C---:B------:R-:W-:Y:S08]  /*7c20*/  HMMA.16816.F32 R12, R4.reuse, R132, R188 ;  /* 0x00000084040c723c */ /* 0x040ff000000018bc */
[----:B------:R-:W-:Y:S01]  /*7c30*/  HMMA.16816.F32 R180, R4, R134, R8 ;  /* 0x0000008604b4723c */ /* 0x000fe20000001808 */
[----:B------:R-:W2:Y:S04]  /*7c40*/  LDSM.16.M88.4 R8, [R226] ;  /* 0x00000000e208783b */ /* 0x000ea80000000200 */
[----:B------:R-:W-:Y:S03]  /*7c50*/  LDSM.16.M88.4 R4, [R234+0x2000] ;  /* 0x00200000ea04783b */ /* 0x000fe60000000200 */
[C---:B-1----:R-:W-:Y:S08]  /*7c60*/  HMMA.16816.F32 R208, R16.reuse, R132, R200 ;  /* 0x0000008410d0723c */ /* 0x042ff000000018c8 */
[----:B------:R-:W-:Y:S08]  /*7c70*/  HMMA.16816.F32 R192, R16, R138, R204 ;  /* 0x0000008a10c0723c */ /* 0x000ff000000018cc */
[C---:B------:R-:W-:Y:S01]  /*7c80*/  HMMA.16816.F32 R200, R20.reuse, R178, R28 ;  /* 0x000000b214c8723c */ /* 0x040fe2000000181c */
[----:B------:R-:W1:Y:S07]  /*7c90*/  LDSM.16.M88.4 R28, [R221+0x8000] ;  /* 0x00800000dd1c783b */ /* 0x000e6e0000000200 */
[C---:B------:R-:W-:Y:S01]  /*7ca0*/  HMMA.16816.F32 R204, R20.reuse, R176, R32 ;  /* 0x000000b014cc723c */ /* 0x040fe20000001820 */
[----:B------:R-:W-:Y:S07]  /*7cb0*/  LDSM.16.M88.4 R32, [R218+UR5+0x9800] ;  /* 0x00980005da20783b */ /* 0x000fee0008000200 */
[C---:B------:R-:W-:Y:S01]  /*7cc0*/  HMMA.16816.F32 R212, R20.reuse, R140, R12 ;  /* 0x0000008c14d4723c */ /* 0x040fe2000000180c */
[----:B------:R-:W-:Y:S07]  /*7cd0*/  LDSM.16.M88.4 R12, [R234] ;  /* 0x00000000ea0c783b */ /* 0x000fee0000000200 */
[----:B------:R-:W-:Y:S01]  /*7ce0*/  HMMA.16816.F32 R188, R20, R142, R180 ;  /* 0x0000008e14bc723c */ /* 0x000fe200000018b4 */
[----:B------:R-:W3:Y:S07]  /*7cf0*/  LDSM.16.M88.4 R20, [R221+0x8800] ;  /* 0x00880000dd14783b */ /* 0x000eee0000000200 */
[C---:B------:R-:W-:Y:S08]  /*7d00*/  HMMA.16816.F32 R196, R16.reuse, R136, R196 ;  /* 0x0000008810c4723c */ /* 0x040ff000000018c4 */
[----:B------:R-:W-:Y:S01]  /*7d10*/  HMMA.16816.F32 R136, R16, R134, R184 ;  /* 0x000000861088723c */ /* 0x000fe200000018b8 */
[----:B------:R-:W-:Y:S04]  /*7d20*/  LDSM.16.M88.4 R16, [R217+0x6000] ;  /* 0x00600000d910783b */ /* 0x000fe80000000200 */
[----:B------:R-:W4:Y:S03]  /*7d30*/  LDSM.16.M88.4 R132, [R218+UR5+0x9000] ;  /* 0x00900005da84783b */ /* 0x000f260008000200 */
[C---:B--2---:R-:W-:Y:S08]  /*7d40*/  HMMA.16816.F32 R180, R8.reuse, R178, R192 ;  /* 0x000000b208b4723c */ /* 0x044ff000000018c0 */
[C---:B------:R-:W-:Y:S08]  /*7d50*/  HMMA.16816.F32 R184, R8.reuse, R176, R196 ;  /* 0x000000b008b8723c */ /* 0x040ff000000018c4 */
[C---:B------:R-:W-:Y:S08]  /*7d60*/  HMMA.16816.F32 R176, R8.reuse, R140, R208 ;  /* 0x0000008c08b0723c */ /* 0x040ff000000018d0 */
[----:B------:R-:W-:Y:S01]  /*7d70*/  HMMA.16816.F32 R136, R8, R142, R136 ;  /* 0x0000008e0888723c */ /* 0x000fe20000001888 */
[----:B------:R-:W2:Y:S07]  /*7d80*/  LDSM.16.M88.4 R8, [R217+0x4000] ;  /* 0x00400000d908783b */ /* 0x000eae0000000200 */
[C---:B-1----:R-:W-:Y:S08]  /*7d90*/  HMMA.16816.F32 R140, R4.reuse, R28, R204 ;  /* 0x0000001c048c723c */ /* 0x042ff000000018cc */
[C---:B------:R-:W-:Y:S08]  /*7da0*/  HMMA.16816.F32 R192, R4.reuse, R30, R200 ;  /* 0x0000001e04c0723c */ /* 0x040ff000000018c8 */
[C---:B---3--:R-:W-:Y:S08]  /*7db0*/  HMMA.16816.F32 R204, R4.reuse, R20, R212 ;  /* 0x0000001404cc723c */ /* 0x048ff000000018d4 */
[----:B------:R-:W-:Y:S01]  /*7dc0*/  HMMA.16816.F32 R188, R4, R22, R188 ;  /* 0x0000001604bc723c */ /* 0x000fe200000018bc */
[----:B------:R-:W-:Y:S07]  /*7dd0*/  LDSM.16.M88.4 R4, [R25+0x6000] ;  /* 0x006000001904783b */ /* 0x000fee0000000200 */
[C---:B------:R-:W-:Y:S08]  /*7de0*/  HMMA.16816.F32 R200, R12.reuse, R28, R184 ;  /* 0x0000001c0cc8723c */ /* 0x040ff000000018b8 */
[C---:B------:R-:W-:Y:S01]  /*7df0*/  HMMA.16816.F32 R196, R12.reuse, R30, R180 ;  /* 0x0000001e0cc4723c */ /* 0x040fe200000018b4 */
[----:B------:R-:W1:Y:S07]  /*7e00*/  LDSM.16.M88.4 R28, [R24+0x9000] ;  /* 0x00900000181c783b */ /* 0x000e6e0000000200 */
[C---:B------:R-:W-:Y:S08]  /*7e10*/  HMMA.16816.F32 R184, R12.reuse, R20, R176 ;  /* 0x000000140cb8723c */ /* 0x040ff000000018b0 */
[----:B------:R-:W-:Y:S01]  /*7e20*/  HMMA.16816.F32 R136, R12, R22, R136 ;  /* 0x000000160c88723c */ /* 0x000fe20000001888 */
[----:B------:R-:W3:Y:S04]  /*7e30*/  LDSM.16.M88.4 R20, [R24+0x9800] ;  /* 0x009800001814783b */ /* 0x000ee80000000200 */
[----:B------:R5:W3:Y:S03]  /*7e40*/  LDSM.16.M88.4 R12, [R25+0x4000] ;  /* 0x00400000190c783b */ /* 0x000ae60000000200 */
[C---:B----4-:R-:W-:Y:S08]  /*7e50*/  HMMA.16816.F32 R180, R16.reuse, R132, R140 ;  /* 0x0000008410b4723c */ /* 0x050ff0000000188c */
[C---:B------:R-:W-:Y:S08]  /*7e60*/  HMMA.16816.F32 R176, R16.reuse, R134, R192 ;  /* 0x0000008610b0723c */ /* 0x040ff000000018c0 */
[C---:B------:R-:W-:Y:S08]  /*7e70*/  HMMA.16816.F32 R140, R16.reuse, R32, R204 ;  /* 0x00000020108c723c */ /* 0x040ff000000018cc */
[----:B------:R-:W-:Y:S01]  /*7e80*/  HMMA.16816.F32 R188, R16, R34, R188 ;  /* 0x0000002210bc723c */ /* 0x000fe200000018bc */
[----:B------:R-:W-:Y:S07]  /*7e90*/  LDSM.16.M88.4 R16, [R226+0x6000] ;  /* 0x00600000e210783b */ /* 0x000fee0000000200 */
[C---:B--2---:R-:W-:Y:S08]  /*7ea0*/  HMMA.16816.F32 R192, R8.reuse, R132, R200 ;  /* 0x0000008408c0723c */ /* 0x044ff000000018c8 */
[C---:B------:R-:W-:Y:S01]  /*7eb0*/  HMMA.16816.F32 R196, R8.reuse, R134, R196 ;  /* 0x0000008608c4723c */ /* 0x040fe200000018c4 */
[----:B------:R-:W2:Y:S07]  /*7ec0*/  LDSM.16.M88.4 R132, [R233+0x9000] ;  /* 0x00900000e984783b */ /* 0x000eae0000000200 */
[C---:B------:R-:W-:Y:S08]  /*7ed0*/  HMMA.16816.F32 R184, R8.reuse, R32, R184 ;  /* 0x0000002008b8723c */ /* 0x040ff000000018b8 */
[----:B-----5:R-:W-:Y:S01]  /*7ee0*/  HMMA.16816.F32 R24, R8, R34, R136 ;  /* 0x000000220818723c */ /* 0x020fe20000001888 */
[----:B------:R-:W4:Y:S04]  /*7ef0*/  LDSM.16.M88.4 R32, [R233+0x9800] ;  /* 0x00980000e920783b */ /* 0x000f280000000200 */
[----:B------:R-:W5:Y:S03]  /*7f00*/  LDSM.16.M88.4 R8, [R226+0x4000] ;  /* 0x00400000e208783b */ /* 0x000f660000000200 */
[C---:B-1----:R-:W-:Y:S08]  /*7f10*/  HMMA.16816.F32 R208, R4.reuse, R30, R176 ;  /* 0x0000001e04d0723c */ /* 0x042ff000000018b0 */
[C---:B------:R-:W-:Y:S08]  /*7f20*/  HMMA.16816.F32 R212, R4.reuse, R28, R180 ;  /* 0x0000001c04d4723c */ /* 0x040ff000000018b4 */
[C---:B---3--:R-:W-:Y:S08]  /*7f30*/  HMMA.16816.F32 R204, R4.reuse, R20, R140 ;  /* 0x0000001404cc723c */ /* 0x048ff0000000188c */
[----:B------:R-:W-:Y:S01]  /*7f40*/  HMMA.16816.F32 R200, R4, R22, R188 ;  /* 0x0000001604c8723c */ /* 0x000fe200000018bc */
[----:B------:R-:W-:Y:S07]  /*7f50*/  LDSM.16.M88.4 R4, [R234+0x6000] ;  /* 0x00600000ea04783b */ /* 0x000fee0000000200 */
[C---:B------:R-:W-:Y:S08]  /*7f60*/  HMMA.16816.F32 R136, R12.reuse, R20, R184 ;  /* 0x000000140c88723c */ /* 0x040ff000000018b8 */
[C---:B------:R-:W-:Y:S01]  /*7f70*/  HMMA.16816.F32 R176, R12.reuse, R22, R24 ;  /* 0x000000160cb0723c */ /* 0x040fe20000001818 */
[----:B------:R-:W1:Y:S04]  /*7f80*/  LDSM.16.M88.4 R20, [R221+0x9000] ;  /* 0x00900000dd14783b */ /* 0x000e680000000200 */
[----:B------:R-:W3:Y:S03]  /*7f90*/  LDSM.16.M88.4 R24, [R221+0x9800] ;  /* 0x00980000dd18783b */ /* 0x000ee60000000200 */
[C---:B------:R-:W-:Y:S08]  /*7fa0*/  HMMA.16816.F32 R180, R12.reuse, R28, R192 ;  /* 0x0000001c0cb4723c */ /* 0x040ff000000018c0 */
[----:B------:R-:W-:Y:S01]  /*7fb0*/  HMMA.16816.F32 R188, R12, R30, R196 ;  /* 0x0000001e0cbc723c */ /* 0x000fe200000018c4 */
[----:B------:R-:W3:Y:S01]  /*7fc0*/  LDSM.16.M88.4 R12, [R234+0x4000] ;  /* 0x00400000ea0c783b */ /* 0x000ee20000000200 */
[----:B------:R-:W-:-:S06]  /*7fd0*/  DEPBAR.LE SB0, 0x0 ;  /* 0x000080000000791a */ /* 0x000fcc0000000000 */
[C---:B--2---:R-:W-:Y:S08]  /*7fe0*/  HMMA.16816.F32 R184, R16.reuse, R134, R208 ;  /* 0x0000008610b8723c */ /* 0x044ff000000018d0 */
[C---:B----4-:R-:W-:Y:S08]  /*7ff0*/  HMMA.16816.F32 R192, R16.reuse, R32, R204 ;  /* 0x0000002010c0723c */ /* 0x050ff000000018cc */
[-C--:B------:R-:W-:Y:S08]  /*8000*/  HMMA.16816.F32 R140, R16, R132.reuse, R212 ;  /* 0x00000084108c723c */ /* 0x080ff000000018d4 */
[C---:B-----5:R-:W-:Y:S08]  /*8010*/  HMMA.16816.F32 R28, R8.reuse, R132, R180 ;  /* 0x00000084081c723c */ /* 0x060ff000000018b4 */
[----:B------:R-:W-:Y:S08]  /*8020*/  HMMA.16816.F32 R132, R8, R134, R188 ;  /* 0x000000860884723c */ /* 0x000ff000000018bc */
[----:B------:R-:W-:Y:S08]  /*8030*/  HMMA.16816.F32 R16, R16, R34, R200 ;  /* 0x000000221010723c */ /* 0x000ff000000018c8 */
[C---:B------:R-:W-:Y:S08]  /*8040*/  HMMA.16816.F32 R136, R8.reuse, R32, R136 ;  /* 0x000000200888723c */ /* 0x040ff00000001888 */
[----:B------:R-:W-:Y:S01]  /*8050*/  HMMA.16816.F32 R32, R8, R34, R176 ;  /* 0x000000220820723c */ /* 0x000fe200000018b0 */
[----:B------:R-:W-:-:S02]  /*8060*/  VIADD R10, R0, 0xffffffa8 ;  /* 0xffffffa8000a7836 */ /* 0x000fc40000000000 */
[C---:B------:R-:W-:Y:S02]  /*8070*/  VIADD R11, R0.reuse, 0xffffffa9 ;  /* 0xffffffa9000b7836 */ /* 0x040fe40000000000 */
[C---:B------:R-:W-:Y:S02]  /*8080*/  VIADD R8, R0.reuse, 0xffffffa0 ;  /* 0xffffffa000087836 */ /* 0x040fe40000000000 */
[----:B------:R-:W-:Y:S01]  /*8090*/  VIADD R9, R0, 0xffffffa1 ;  /* 0xffffffa100097836 */ /* 0x000fe20000000000 */
[C---:B-1----:R-:W-:Y:S08]  /*80a0*/  HMMA.16816.F32 R184, R4.reuse, R22, R184 ;  /* 0x0000001604b8723c */ /* 0x042ff000000018b8 */
[C---:B---3--:R-:W-:Y:S08]  /*80b0*/  HMMA.16816.F32 R192, R4.reuse, R24, R192 ;  /* 0x0000001804c0723c */ /* 0x048ff000000018c0 */
[-C--:B------:R-:W-:Y:S08]  /*80c0*/  HMMA.16816.F32 R140, R4, R20.reuse, R140 ;  /* 0x00000014048c723c */ /* 0x080ff0000000188c */
[C---:B------:R-:W-:Y:S08]  /*80d0*/  HMMA.16816.F32 R28, R12.reuse, R20, R28 ;  /* 0x000000140c1c723c */ /* 0x040ff0000000181c */
[----:B------:R-:W-:Y:S08]  /*80e0*/  HMMA.16816.F32 R20, R12, R22, R132 ;  /* 0x000000160c14723c */ /* 0x000ff00000001884 */
[----:B------:R-:W-:Y:S01]  /*80f0*/  HMMA.16816.F32 R176, R4, R26, R16 ;  /* 0x0000001a04b0723c */ /* 0x000fe20000001810 */
[----:B------:R-:W-:-:S02]  /*8100*/  VIADD R4, R227, 0x40 ;  /* 0x00000040e3047836 */ /* 0x000fc40000000000 */
[----:B------:R-:W-:Y:S02]  /*8110*/  VIADD R18, R0, 0xffffffb0 ;  /* 0xffffffb000127836 */ /* 0x000fe40000000000 */
[----:B------:R-:W-:Y:S01]  /*8120*/  VIADD R7, R227, 0x8 ;  /* 0x00000008e3077836 */ /* 0x000fe20000000000 */
[----:B------:R-:W-:Y:S01]  /*8130*/  ISETP.GT.AND P3, PT, R4, R10, PT ;  /* 0x0000000a0400720c */ /* 0x000fe20003f64270 */
[----:B------:R-:W-:Y:S01]  /*8140*/  VIADD R19, R0, 0xffffffb1 ;  /* 0xffffffb100137836 */ /* 0x000fe20000000000 */
[----:B------:R-:W-:Y:S01]  /*8150*/  HMMA.16816.F32 R132, R12, R24, R136 ;  /* 0x000000180c84723c */ /* 0x000fe20000001888 */
[----:B------:R-:W-:Y:S01]  /*8160*/  ISETP.GT.AND P5, PT, R4, R11, PT ;  /* 0x0000000b0400720c */ /* 0x000fe20003fa4270 */
[----:B------:R-:W-:Y:S01]  /*8170*/  VIADD R6, R0, 0xffffffb8 ;  /* 0xffffffb800067836 */ /* 0x000fe20000000000 */
[----:B------:R-:W-:Y:S01]  /*8180*/  BAR.SYNC.DEFER_BLOCKING 0x0 ;  /* 0x0000000000007b1d */ /* 0x000fe20000010000 */
[----:B------:R-:W-:Y:S01]  /*8190*/  ISETP.GT.AND P4, PT, R4, R18, PT ;  /* 0x000000120400720c */ /* 0x000fe20003f84270 */
[----:B------:R-:W-:Y:S01]  /*81a0*/  VIADD R5, R0, 0xffffffb9 ;  /* 0xffffffb900057836 */ /* 0x000fe20000000000 */
[----:B------:R-:W-:-:S02]  /*81b0*/  ISETP.GT.AND P0, PT, R4, R8, PT ;  /* 0x000000080400720c */ /* 0x000fc40003f04270 */
[----:B------:R-:W-:Y:S01]  /*81c0*/  HMMA.16816.F32 R32, R12, R26, R32 ;  /* 0x0000001a0c20723c */ /* 0x000fe20000001820 */
[----:B------:R-:W-:Y:S02]  /*81d0*/  FSEL R27, R184, -INF , !P3 ;  /* 0xff800000b81b7808 */ /* 0x000fe40005800000 */
[-C--:B------:R-:W-:Y:S02]  /*81e0*/  ISETP.GT.AND P2, PT, R4, R9.reuse, PT ;  /* 0x000000090400720c */ /* 0x080fe40003f44270 */
[----:B------:R-:W-:Y:S02]  /*81f0*/  ISETP.GT.AND P3, PT, R7, R8, PT ;  /* 0x000000080700720c */ /* 0x000fe40003f64270 */
[----:B------:R-:W-:Y:S02]  /*8200*/  FSEL R185, R185, -INF , !P5 ;  /* 0xff800000b9b97808 */ /* 0x000fe40006800000 */
[----:B------:R-:W-:Y:S02]  /*8210*/  ISETP.GT.AND P5, PT, R7, R9, PT ;  /* 0x000000090700720c */ /* 0x000fe40003fa4270 */
[----:B------:R-:W-:-:S02]  /*8220*/  FSEL R192, R192, -INF , !P4 ;  /* 0xff800000c0c07808 */ /* 0x000fc40006000000 */
[----:B------:R-:W-:Y:S02]  /*8230*/  ISETP.GT.AND P4, PT, R7, R10, PT ;  /* 0x0000000a0700720c */ /* 0x000fe40003f84270 */
[----:B------:R-:W-:Y:S02]  /*8240*/  FSEL R17, R140, -INF , !P0 ;  /* 0xff8000008c117808 */ /* 0x000fe40004000000 */
[----:B------:R-:W-:Y:S02]  /*8250*/  FSEL R16, R141, -INF , !P2 ;  /* 0xff8000008d107808 */ /* 0x000fe40005000000 */
[----:B------:R-:W-:Y:S02]  /*8260*/  FSEL R15, R30, -INF , !P3 ;  /* 0xff8000001e0f7808 */ /* 0x000fe40005800000 */
[C---:B------:R-:W-:Y:S02]  /*8270*/  ISETP.GT.AND P1, PT, R4.reuse, R19, PT ;  /* 0x000000130400720c */ /* 0x040fe40003f24270 */
[----:B------:R-:W-:-:S02]  /*8280*/  ISETP.GT.AND P0, PT, R4, R6, PT ;  /* 0x000000060400720c */ /* 0x000fc40003f04270 */
[----:B------:R-:W-:Y:S01]  /*8290*/  ISETP.GT.AND P2, PT, R4, R5, PT ;  /* 0x000000050400720c */ /* 0x000fe20003f44270 */
[----:B------:R-:W-:Y:S01]  /*82a0*/  VIADD R4, R227, 0x48 ;  /* 0x00000048e3047836 */ /* 0x000fe20000000000 */
[----:B------:R-:W-:Y:S02]  /*82b0*/  ISETP.GT.AND P3, PT, R7, R11, PT ;  /* 0x0000000b0700720c */ /* 0x000fe40003f64270 */
[----:B------:R-:W-:Y:S02]  /*82c0*/  FSEL R14, R31, -INF , !P5 ;  /* 0xff8000001f0e7808 */ /* 0x000fe40006800000 */
[C---:B------:R-:W-:Y:S02]  /*82d0*/  ISETP.GT.AND P5, PT, R7.reuse, R18, PT ;  /* 0x000000120700720c */ /* 0x040fe40003fa4270 */
[----:B------:R-:W-:Y:S02]  /*82e0*/  FSEL R24, R22, -INF , !P4 ;  /* 0xff80000016187808 */ /* 0x000fe40006000000 */
[----:B------:R-:W-:-:S02]  /*82f0*/  ISETP.GT.AND P4, PT, R7, R19, PT ;  /* 0x000000130700720c */ /* 0x000fc40003f84270 */
[----:B------:R-:W-:Y:S02]  /*8300*/  FSEL R26, R23, -INF , !P3 ;  /* 0xff800000171a7808 */ /* 0x000fe40005800000 */
[-C--:B------:R-:W-:Y:S02]  /*8310*/  ISETP.GT.AND P3, PT, R227, R8.reuse, PT ;  /* 0x00000008e300720c */ /* 0x080fe40003f64270 */
[----:B------:R-:W-:Y:S02]  /*8320*/  FSEL R138, R134, -INF , !P5 ;  /* 0xff800000868a7808 */ /* 0x000fe40006800000 */
[----:B------:R-:W-:Y:S02]  /*8330*/  ISETP.GT.AND P5, PT, R4, R8, PT ;  /* 0x000000080400720c */ /* 0x000fe40003fa4270 */
[----:B------:R-:W-:Y:S02]  /*8340*/  FSEL R134, R135, -INF , !P4 ;  /* 0xff80000087867808 */ /* 0x000fe40006000000 */
[----:B------:R-:W-:-:S02]  /*8350*/  ISETP.GT.AND P4, PT, R227, R9, PT ;  /* 0x00000009e300720c */ /* 0x000fc40003f84270 */
[----:B------:R-:W-:Y:S02]  /*8360*/  FSEL R31, R193, -INF , !P1 ;  /* 0xff800000c11f7808 */ /* 0x000fe40004800000 */
[----:B------:R-:W-:Y:S02]  /*8370*/  FSEL R13, R28, -INF , !P3 ;  /* 0xff8000001c0d7808 */ /* 0x000fe40005800000 */
[----:B------:R-:W-:Y:S02]  /*8380*/  ISETP.GE.AND P1, PT, R8, R228, PT ;  /* 0x000000e40800720c */ /* 0x000fe40003f26270 */
[----:B------:R-:W-:Y:S02]  /*8390*/  FSEL R12, R142, -INF , !P5 ;  /* 0xff8000008e0c7808 */ /* 0x000fe40006800000 */
[C---:B------:R-:W-:Y:S02]  /*83a0*/  ISETP.GT.AND P3, PT, R7.reuse, R6, PT ;  /* 0x000000060700720c */ /* 0x040fe40003f64270 */
[----:B------:R-:W-:-:S02]  /*83b0*/  ISETP.GT.AND P5, PT, R7, R5, PT ;  /* 0x000000050700720c */ /* 0x000fc40003fa4270 */
[----:B------:R-:W-:Y:S02]  /*83c0*/  FSEL R7, R29, -INF , !P4 ;  /* 0xff8000001d077808 */ /* 0x000fe40006000000 */
[----:B------:R-:W-:Y:S02]  /*83d0*/  FSEL R136, R176, -INF , !P0 ;  /* 0xff800000b0887808 */ /* 0x000fe40004000000 */
[C---:B------:R-:W-:Y:S02]  /*83e0*/  ISETP.GE.AND P0, PT, R8.reuse, R229, PT ;  /* 0x000000e50800720c */ /* 0x040fe40003f06270 */
[----:B------:R-:W-:Y:S02]  /*83f0*/  ISETP.GE.AND P4, PT, R8, R231, PT ;  /* 0x000000e70800720c */ /* 0x000fe40003f86270 */
[----:B------:R-:W-:Y:S02]  /*8400*/  FSEL R13, R13, -INF , !P1 ;  /* 0xff8000000d0d7808 */ /* 0x000fe40004800000 */
[----:B------:R-:W-:-:S02]  /*8410*/  ISETP.GE.AND P1, PT, R9, R229, PT ;  /* 0x000000e50900720c */ /* 0x000fc40003f26270 */
[----:B------:R-:W-:Y:S02]  /*8420*/  FSEL R15, R15, -INF , !P0 ;  /* 0xff8000000f0f7808 */ /* 0x000fe40004000000 */
[----:B------:R-:W-:Y:S02]  /*8430*/  FSEL R17, R17, -INF , !P4 ;  /* 0xff80000011117808 */ /* 0x000fe40006000000 */
[----:B------:R-:W-:Y:S02]  /*8440*/  FSEL R34, R34, -INF , !P3 ;  /* 0xff80000022227808 */ /* 0x000fe40005800000 */
[C---:B------:R-:W-:Y:S02]  /*8450*/  ISETP.GT.AND P0, PT, R227.reuse, R10, PT ;  /* 0x0000000ae300720c */ /* 0x040fe40003f04270 */
[----:B------:R-:W-:Y:S02]  /*8460*/  ISETP.GT.AND P4, PT, R227, R11, PT ;  /* 0x0000000be300720c */ /* 0x000fe40003f84270 */
[----:B------:R-:W-:-:S02]  /*8470*/  FSEL R14, R14, -INF , !P1 ;  /* 0xff8000000e0e7808 */ /* 0x000fc40004800000 */
[----:B------:R-:W-:Y:S02]  /*8480*/  ISETP.GE.AND P3, PT, R8, R230, PT ;  /* 0x000000e60800720c */ /* 0x000fe40003f66270 */
[----:B------:R-:W-:Y:S02]  /*8490*/  FSEL R35, R35, -INF , !P5 ;  /* 0xff80000023237808 */ /* 0x000fe40006800000 */
[----:B------:R-:W-:Y:S02]  /*84a0*/  ISETP.GE.AND P1, PT, R10, R231, PT ;  /* 0x000000e70a00720c */ /* 0x000fe40003f26270 */
[----:B------:R-:W-:Y:S02]  /*84b0*/  FSEL R137, R177, -INF , !P2 ;  /* 0xff800000b1897808 */ /* 0x000fe40005000000 */
[C---:B------:R-:W-:Y:S02]  /*84c0*/  ISETP.GT.AND P5, PT, R4.reuse, R10, PT ;  /* 0x0000000a0400720c */ /* 0x040fe40003fa4270 */
[----:B------:R-:W-:-:S02]  /*84d0*/  ISETP.GT.AND P2, PT, R4, R9, PT ;  /* 0x000000090400720c */ /* 0x000fc40003f44270 */
[----:B------:R-:W-:Y:S02]  /*84e0*/  FSEL R22, R20, -INF , !P0 ;  /* 0xff80000014167808 */ /* 0x000fe40004000000 */
[----:B------:R-:W-:Y:S02]  /*84f0*/  FSEL R25, R21, -INF , !P4 ;  /* 0xff80000015197808 */ /* 0x000fe40006000000 */
[----:B------:R-:W-:Y:S02]  /*8500*/  ISETP.GE.AND P0, PT, R9, R231, PT ;  /* 0x000000e70900720c */ /* 0x000fe40003f06270 */
[----:B------:R-:W-:Y:S02]  /*8510*/  FSEL R21, R12, -INF , !P3 ;  /* 0xff8000000c157808 */ /* 0x000fe40005800000 */
[----:B------:R-:W-:Y:S02]  /*8520*/  FSEL R27, R27, -INF , !P1 ;  /* 0xff8000001b1b7808 */ /* 0x000fe40004800000 */
[----:B------:R-:W-:-:S02]  /*8530*/  FSEL R23, R186, -INF , !P5 ;  /* 0xff800000ba177808 */ /* 0x000fc40006800000 */
[C---:B------:R-:W-:Y:S02]  /*8540*/  ISETP.GT.AND P3, PT, R4.reuse, R11, PT ;  /* 0x0000000b0400720c */ /* 0x040fe40003f64270 */
[----:B------:R-:W-:Y:S02]  /*8550*/  ISETP.GT.AND P1, PT, R4, R18, PT ;  /* 0x000000120400720c */ /* 0x000fe40003f24270 */
[----:B------:R-:W-:Y:S02]  /*8560*/  FSEL R8, R143, -INF , !P2 ;  /* 0xff8000008f087808 */ /* 0x000fe40005000000 */
[C---:B------:R-:W-:Y:S02]  /*8570*/  ISETP.GE.AND P5, PT, R9.reuse, R230, PT ;  /* 0x000000e60900720c */ /* 0x040fe40003fa6270 */
[-C--:B------:R-:W-:Y:S02]  /*8580*/  ISETP.GE.AND P4, PT, R10, R228.reuse, PT ;  /* 0x000000e40a00720c */ /* 0x080fe40003f86270 */
[----:B------:R-:W-:-:S02]  /*8590*/  ISETP.GE.AND P2, PT, R9, R228, PT ;  /* 0x000000e40900720c */ /* 0x000fc40003f46270 */
[----:B------:R-:W-:Y:S02]  /*85a0*/  FSEL R16, R16, -INF , !P0 ;  /* 0xff80000010107808 */ /* 0x000fe40004000000 */
[----:B------:R-:W-:Y:S02]  /*85b0*/  ISETP.GE.AND P0, PT, R10, R230, PT ;  /* 0x000000e60a00720c */ /* 0x000fe40003f06270 */
[----:B------:R-:W-:Y:S02]  /*85c0*/  FSEL R28, R187, -INF , !P3 ;  /* 0xff800000bb1c7808 */ /* 0x000fe40005800000 */
[----:B------:R-:W-:Y:S02]  /*85d0*/  FSEL R30, R194, -INF , !P1 ;  /* 0xff800000c21e7808 */ /* 0x000fe40004800000 */
[----:B------:R-:W-:Y:S02]  /*85e0*/  FSEL R20, R8, -INF , !P5 ;  /* 0xff80000008147808 */ /* 0x000fe40006800000 */
[----:B------:R-:W-:-:S02]  /*85f0*/  ISETP.GE.AND P3, PT, R11, R228, PT ;  /* 0x000000e40b00720c */ /* 0x000fc40003f66270 */
[----:B------:R-:W-:Y:S02]  /*8600*/  FSEL R22, R22, -INF , !P4 ;  /* 0xff80000016167808 */ /* 0x000fe40006000000 */
[C---:B------:R-:W-:Y:S02]  /*8610*/  ISETP.GE.AND P1, PT, R11.reuse, R230, PT ;  /* 0x000000e60b00720c */ /* 0x040fe40003f26270 */
[----:B------:R-:W-:Y:S02]  /*8620*/  ISETP.GE.AND P4, PT, R11, R229, PT ;  /* 0x000000e50b00720c */ /* 0x000fe40003f86270 */
[----:B------:R-:W-:Y:S02]  /*8630*/  ISETP.GT.AND P5, PT, R227, R19, PT ;  /* 0x00000013e300720c */ /* 0x000fe40003fa4270 */
[----:B------:R-:W-:Y:S02]  /*8640*/  FSEL R12, R7, -INF , !P2 ;  /* 0xff800000070c7808 */ /* 0x000fe40005000000 */
[----:B------:R-:W-:-:S02]  /*8650*/  ISETP.GE.AND P2, PT, R10, R229, PT ;  /* 0x000000e50a00720c */ /* 0x000fc40003f46270 */
[----:B------:R-:W-:Y:S02]  /*8660*/  FSEL R29, R23, -INF , !P0 ;  /* 0xff800000171d7808 */ /* 0x000fe40004000000 */
[----:B------:R-:W-:Y:S02]  /*8670*/  FSEL R23, R25, -INF , !P3 ;  /* 0xff80000019177808 */ /* 0x000fe40005800000 */
[----:B------:R-:W-:Y:S02]  /*8680*/  FSEL R28, R28, -INF , !P1 ;  /* 0xff8000001c1c7808 */ /* 0x000fe40004800000 */
[----:B------:R-:W-:Y:S02]  /*8690*/  FSEL R9, R133, -INF , !P5 ;  /* 0xff80000085097808 */ /* 0x000fe40006800000 */
[----:B------:R-:W-:Y:S02]  /*86a0*/  FSEL R25, R26, -INF , !P4 ;  /* 0xff8000001a197808 */ /* 0x000fe40006000000 */
[----:B------:R-:W-:-:S02]  /*86b0*/  ISETP.GE.AND P1, PT, R19, R228, PT ;  /* 0x000000e41300720c */ /* 0x000fc40003f26270 */
[C---:B------:R-:W-:Y:S02]  /*86c0*/  ISETP.GT.AND P4, PT, R227.reuse, R6, PT ;  /* 0x00000006e300720c */ /* 0x040fe40003f84270 */
[----:B------:R-:W-:Y:S02]  /*86d0*/  FSEL R24, R24, -INF , !P2 ;  /* 0xff80000018187808 */ /* 0x000fe40005000000 */
[----:B------:R-:W-:Y:S02]  /*86e0*/  ISETP.GT.AND P2, PT, R227, R18, PT ;  /* 0x00000012e300720c */ /* 0x000fe40003f44270 */
[----:B------:R-:W-:Y:S02]  /*86f0*/  FSEL R194, R9, -INF , !P1 ;  /* 0xff80000009c27808 */ /* 0x000fe40004800000 */
[----:B------:R-:W-:Y:S02]  /*8700*/  FSEL R8, R32, -INF , !P4 ;  /* 0xff80000020087808 */ /* 0x000fe40006000000 */
[----:B------:R-:W-:-:S02]  /*8710*/  ISETP.GE.AND P1, PT, R6, R228, PT ;  /* 0x000000e40600720c */ /* 0x000fc40003f26270 */
[----:B------:R-:W-:Y:S02]  /*8720*/  FSEL R10, R132, -INF , !P2 ;  /* 0xff800000840a7808 */ /* 0x000fe40005000000 */
[----:B------:R-:W-:Y:S02]  /*8730*/  ISETP.GE.AND P0, PT, R18, R228, PT ;  /* 0x000000e41200720c */ /* 0x000fe40003f06270 */
[----:B------:R-:W-:Y:S02]  /*8740*/  FSEL R193, R8, -INF , !P1 ;  /* 0xff80000008c17808 */ /* 0x000fe40004800000 */
[----:B------:R-:W-:Y:S02]  /*8750*/  ISETP.GT.U32.AND P1, PT, R235, R251, PT ;  /* 0x000000fbeb00720c */ /* 0x000fe40003f24070 */
[----:B------:R-:W-:Y:S02]  /*8760*/  ISETP.GE.AND P2, PT, R11, R231, PT ;  /* 0x000000e70b00720c */ /* 0x000fe40003f46270 */
[----:B------:R-:W-:-:S02]  /*8770*/  FSEL R196, R10, -INF , !P0 ;  /* 0xff8000000ac47808 */ /* 0x000fc40004000000 */
[----:B------:R-:W-:Y:S02]  /*8780*/  ISETP.GE.AND P0, PT, R19, R229, PT ;  /* 0x000000e51300720c */ /* 0x000fe40003f06270 */
[----:B------:R-:W-:Y:S02]  /*8790*/  ISETP.GT.AND P5, PT, R227, R5, PT ;  /* 0x00000005e300720c */ /* 0x000fe40003fa4270 */
[----:B------:R-:W-:Y:S02]  /*87a0*/  FMNMX3.FTZ R135, R225, R13, R12, !PT ;  /* 0x0000000de1877276 */ /* 0x000fe4000781000c */
[----:B------:R-:W-:Y:S02]  /*87b0*/  FSEL R26, R185, -INF , !P2 ;  /* 0xff800000b91a7808 */ /* 0x000fe40005000000 */
[----:B------:R-:W-:Y:S02]  /*87c0*/  ISETP.GE.AND P2, PT, R18, R231, PT ;  /* 0x000000e71200720c */ /* 0x000fe40003f46270 */
[----:B------:R-:W-:-:S02]  /*87d0*/  FSEL R197, R134, -INF , !P0 ;  /* 0xff80000086c57808 */ /* 0x000fc40004000000 */
[----:B------:R-:W-:Y:S02]  /*87e0*/  FSEL R7, R33, -INF , !P5 ;  /* 0xff80000021077808 */ /* 0x000fe40006800000 */
[----:B------:R-:W-:Y:S02]  /*87f0*/  ISETP.GE.AND P0, PT, R5, R228, PT ;  /* 0x000000e40500720c */ /* 0x000fe40003f06270 */
[----:B------:R-:W-:Y:S02]  /*8800*/  FMNMX3.FTZ R135, R135, R22, R23, !PT ;  /* 0x0000001687877276 */ /* 0x000fe40007810017 */
[----:B------:R-:W-:Y:S02]  /*8810*/  ISETP.GE.AND P3, PT, R18, R229, PT ;  /* 0x000000e51200720c */ /* 0x000fe40003f66270 */
[----:B------:R-:W-:Y:S02]  /*8820*/  FSEL R181, R192, -INF , !P2 ;  /* 0xff800000c0b57808 */ /* 0x000fe40005000000 */
[----:B------:R-:W-:-:S02]  /*8830*/  FSEL R192, R7, -INF , !P0 ;  /* 0xff80000007c07808 */ /* 0x000fc40004000000 */
[----:B------:R-:W-:Y:S02]  /*8840*/  FMNMX3.FTZ R135, R135, R196, R194, !PT ;  /* 0x000000c487877276 */ /* 0x000fe400078100c2 */
[----:B------:R-:W-:Y:S02]  /*8850*/  FSEL R198, R138, -INF , !P3 ;  /* 0xff8000008ac67808 */ /* 0x000fe40005800000 */
[-C--:B------:R-:W-:Y:S02]  /*8860*/  ISETP.GE.AND P4, PT, R18, R230.reuse, PT ;  /* 0x000000e61200720c */ /* 0x080fe40003f86270 */
[C---:B------:R-:W-:Y:S02]  /*8870*/  ISETP.GE.AND P5, PT, R19.reuse, R231, PT ;  /* 0x000000e71300720c */ /* 0x040fe40003fa6270 */
[----:B------:R-:W-:Y:S02]  /*8880*/  ISETP.GT.AND P3, PT, R4, R19, PT ;  /* 0x000000130400720c */ /* 0x000fe40003f64270 */
[----:B------:R-:W-:-:S02]  /*8890*/  ISETP.GE.AND P2, PT, R19, R230, PT ;  /* 0x000000e61300720c */ /* 0x000fc40003f46270 */
        /* <DEDUP_REMOVED lines=25> */
.L_x_1305:
[----:B------:R-:W-:Y:S01]  /*8a30*/  ISETP.GE.AND P0, PT, R6, R229, PT ;  /* 0x000000e50600720c */ /* 0x000fe20003f06270 */
[----:B-1----:R-:W1:Y:S01]  /*8a40*/  SHFL.BFLY PT, R8, R135, 0x2, 0x1f ;  /* 0x0c401f0087087f89 */ /* 0x002e6200000e0000 */
[----:B------:R-:W-:Y:S02]  /*8a50*/  FSEL R138, R31, -INF , !P5 ;  /* 0xff8000001f8a7808 */ /* 0x000fe40006800000 */
[----:B------:R-:W-:Y:S01]  /*8a60*/  FSEL R183, R34, -INF , !P0 ;  /* 0xff80000022b77808 */ /* 0x000fe20004000000 */
[----:B------:R-:W-:Y:S01]  /*8a70*/  LDSM.16.MT88.4 R140, [R219] ;  /* 0x00000000db8c783b */ /* 0x000fe20000004200 */
[----:B------:R-:W-:Y:S02]  /*8a80*/  ISETP.GE.AND P0, PT, R6, R231, PT ;  /* 0x000000e70600720c */ /* 0x000fe40003f06270 */
[----:B------:R-:W-:Y:S02]  /*8a90*/  ISETP.GT.AND P5, PT, R4, R6, PT ;  /* 0x000000060400720c */ /* 0x000fe40003fa4270 */
[----:B------:R-:W-:-:S02]  /*8aa0*/  FSEL R139, R136, -INF , !P0 ;  /* 0xff800000888b7808 */ /* 0x000fc40004000000 */
[----:B------:R-:W-:Y:S02]  /*8ab0*/  ISETP.GT.AND P0, PT, R4, R5, PT ;  /* 0x000000050400720c */ /* 0x000fe40003f04270 */
[----:B------:R-:W-:Y:S02]  /*8ac0*/  FMNMX3.FTZ R134, R224, R15, R14, !PT ;  /* 0x0000000fe0867276 */ /* 0x000fe4000781000e */
[----:B------:R-:W-:Y:S02]  /*8ad0*/  FMNMX3.FTZ R4, R223, R17, R16, !PT ;  /* 0x00000011df047276 */ /* 0x000fe40007810010 */
[----:B------:R-:W-:Y:S02]  /*8ae0*/  FSEL R10, R195, -INF , !P3 ;  /* 0xff800000c30a7808 */ /* 0x000fe40005800000 */
[----:B------:R-:W-:Y:S02]  /*8af0*/  FSEL R7, R178, -INF , !P5 ;  /* 0xff800000b2077808 */ /* 0x000fe40006800000 */
[----:B------:R-:W-:-:S02]  /*8b00*/  ISETP.GE.AND P3, PT, R5, R229, PT ;  /* 0x000000e50500720c */ /* 0x000fc40003f66270 */
[----:B------:R-:W-:Y:S02]  /*8b10*/  FMNMX3.FTZ R134, R134, R24, R25, !PT ;  /* 0x0000001886867276 */ /* 0x000fe40007810019 */
[----:B------:R-:W-:Y:S02]  /*8b20*/  ISETP.GE.AND P5, PT, R5, R231, PT ;  /* 0x000000e70500720c */ /* 0x000fe40003fa6270 */
[----:B------:R-:W-:Y:S02]  /*8b30*/  FMNMX3.FTZ R4, R4, R27, R26, !PT ;  /* 0x0000001b04047276 */ /* 0x000fe4000781001a */
[----:B------:R-:W-:Y:S02]  /*8b40*/  FSEL R182, R35, -INF , !P3 ;  /* 0xff80000023b67808 */ /* 0x000fe40005800000 */
[----:B------:R-:W-:Y:S02]  /*8b50*/  FMNMX3.FTZ R134, R134, R198, R197, !PT ;  /* 0x000000c686867276 */ /* 0x000fe400078100c5 */
[----:B------:R-:W-:-:S02]  /*8b60*/  FSEL R137, R137, -INF , !P5 ;  /* 0xff80000089897808 */ /* 0x000fc40006800000 */
[----:B------:R-:W-:Y:S02]  /*8b70*/  FMNMX3.FTZ R4, R4, R181, R138, !PT ;  /* 0x000000b504047276 */ /* 0x000fe4000781008a */
[-C--:B------:R-:W-:Y:S02]  /*8b80*/  ISETP.GE.AND P3, PT, R6, R230.reuse, PT ;  /* 0x000000e60600720c */ /* 0x080fe40003f66270 */
[----:B------:R-:W-:Y:S02]  /*8b90*/  FMNMX3.FTZ R134, R134, R183, R182, !PT ;  /* 0x000000b786867276 */ /* 0x000fe400078100b6 */
[----:B------:R-:W-:Y:S02]  /*8ba0*/  FSEL R6, R179, -INF , !P0 ;  /* 0xff800000b3067808 */ /* 0x000fe40004000000 */
[----:B------:R-:W-:Y:S01]  /*8bb0*/  FMNMX3.FTZ R4, R4, R139, R137, !PT ;  /* 0x0000008b04047276 */ /* 0x000fe20007810089 */
[----:B------:R-:W2:Y:S01]  /*8bc0*/  SHFL.BFLY PT, R9, R134, 0x2, 0x1f ;  /* 0x0c401f0086097f89 */ /* 0x000ea200000e0000 */
[----:B------:R-:W-:-:S02]  /*8bd0*/  ISETP.GE.AND P0, PT, R5, R230, PT ;  /* 0x000000e60500720c */ /* 0x000fc40003f06270 */
[----:B------:R-:W-:Y:S01]  /*8be0*/  FMNMX3.FTZ R5, R222, R21, R20, !PT ;  /* 0x00000015de057276 */ /* 0x000fe20007810014 */
[----:B------:R-:W-:Y:S01]  /*8bf0*/  LDSM.16.MT88.4 R176, [R220+0xa000] ;  /* 0x00a00000dcb0783b */ /* 0x000fe20000004200 */
[----:B-1----:R-:W-:Y:S02]  /*8c00*/  FMNMX.FTZ R135, R135, R8, !PT ;  /* 0x0000000887877209 */ /* 0x002fe40007810000 */
[----:B------:R-:W-:Y:S01]  /*8c10*/  FSEL R132, R30, -INF , !P4 ;  /* 0xff8000001e847808 */ /* 0x000fe20006000000 */
[----:B------:R-:W1:Y:S01]  /*8c20*/  SHFL.BFLY PT, R8, R4, 0x2, 0x1f ;  /* 0x0c401f0004087f89 */ /* 0x000e6200000e0000 */
[----:B------:R-:W-:Y:S02]  /*8c30*/  FSEL R180, R10, -INF , !P2 ;  /* 0xff8000000ab47808 */ /* 0x000fe40005000000 */
[----:B------:R-:W-:Y:S02]  /*8c40*/  FMNMX3.FTZ R5, R5, R29, R28, !PT ;  /* 0x0000001d05057276 */ /* 0x000fe4000781001c */
[----:B------:R-:W-:-:S02]  /*8c50*/  FSEL R195, R7, -INF , !P3 ;  /* 0xff80000007c37808 */ /* 0x000fc40005800000 */
[----:B------:R-:W-:Y:S01]  /*8c60*/  FSEL R199, R6, -INF , !P0 ;  /* 0xff80000006c77808 */ /* 0x000fe20004000000 */
[----:B------:R-:W3:Y:S01]  /*8c70*/  SHFL.BFLY PT, R7, R135, 0x1, 0x1f ;  /* 0x0c201f0087077f89 */ /* 0x000ee200000e0000 */
[----:B------:R-:W-:Y:S02]  /*8c80*/  FMNMX3.FTZ R5, R5, R132, R180, !PT ;  /* 0x0000008405057276 */ /* 0x000fe400078100b4 */
[----:B------:R-:W-:Y:S02]  /*8c90*/  MOV R185, R243 ;  /* 0x000000f300b97202 */ /* 0x000fe40000000f00 */
[----:B------:R-:W-:Y:S02]  /*8ca0*/  FMNMX3.FTZ R5, R5, R195, R199, !PT ;  /* 0x000000c305057276 */ /* 0x000fe400078100c7 */
[----:B------:R-:W-:Y:S02]  /*8cb0*/  MOV R187, R242 ;  /* 0x000000f200bb7202 */ /* 0x000fe40000000f00 */
[----:B--2---:R-:W-:Y:S01]  /*8cc0*/  FMNMX.FTZ R134, R134, R9, !PT ;  /* 0x0000000986867209 */ /* 0x004fe20007810000 */
[----:B------:R-:W2:Y:S01]  /*8cd0*/  SHFL.BFLY PT, R6, R5, 0x2, 0x1f ;  /* 0x0c401f0005067f89 */ /* 0x000ea200000e0000 */
[----:B------:R-:W-:-:S02]  /*8ce0*/  MOV R188, R241 ;  /* 0x000000f100bc7202 */ /* 0x000fc40000000f00 */
[----:B------:R-:W-:Y:S01]  /*8cf0*/  MOV R189, R240 ;  /* 0x000000f000bd7202 */ /* 0x000fe20000000f00 */
[----:B------:R-:W4:Y:S01]  /*8d00*/  SHFL.BFLY PT, R9, R134, 0x1, 0x1f ;  /* 0x0c201f0086097f89 */ /* 0x000f2200000e0000 */
[----:B-1----:R-:W-:-:S05]  /*8d10*/  FMNMX.FTZ R4, R4, R8, !PT ;  /* 0x0000000804047209 */ /* 0x002fca0007810000 */
[----:B------:R-:W1:Y:S01]  /*8d20*/  SHFL.BFLY PT, R133, R4, 0x1, 0x1f ;  /* 0x0c201f0004857f89 */ /* 0x000e6200000e0000 */
[----:B---3--:R-:W-:-:S04]  /*8d30*/  FMNMX.FTZ R135, R135, R7, !PT ;  /* 0x0000000787877209 */ /* 0x008fc80007810000 */
[C---:B------:R-:W-:Y:S01]  /*8d40*/  FSETP.NEU.FTZ.AND P4, PT, R135.reuse, -INF , PT ;  /* 0xff8000008700780b */ /* 0x040fe20003f9d000 */
[----:B------:R-:W-:-:S03]  /*8d50*/  FMUL.FTZ R19, R135, UR4 ;  /* 0x0000000487137c20 */ /* 0x000fc60008410000 */
[----:B------:R-:W-:Y:S02]  /*8d60*/  FSEL R7, R135, RZ, P4 ;  /* 0x000000ff87077208 */ /* 0x000fe40002000000 */
[----:B--2---:R-:W-:Y:S02]  /*8d70*/  FMNMX.FTZ R5, R5, R6, !PT ;  /* 0x0000000605057209 */ /* 0x004fe40007810000 */
[----:B------:R-:W-:Y:S01]  /*8d80*/  FSEL R19, R19, RZ, P4 ;  /* 0x000000ff13137208 */ /* 0x000fe20002000000 */
[----:B------:R-:W-:Y:S01]  /*8d90*/  FADD.FTZ R7, R225, -R7 ;  /* 0x80000007e1077221 */ /* 0x000fe20000010000 */
[----:B----4-:R-:W-:Y:S01]  /*8da0*/  FMNMX.FTZ R134, R134, R9, !PT ;  /* 0x0000000986867209 */ /* 0x010fe20007810000 */
[----:B------:R-:W2:Y:S02]  /*8db0*/  SHFL.BFLY PT, R136, R5, 0x1, 0x1f ;  /* 0x0c201f0005887f89 */ /* 0x000ea400000e0000 */
[--C-:B------:R-:W-:Y:S01]  /*8dc0*/  FFMA.FTZ R12, R12, UR4, -R19.reuse ;  /* 0x000000040c0c7c23 */ /* 0x100fe20008010813 */
[C---:B------:R-:W-:Y:S01]  /*8dd0*/  FSETP.NEU.FTZ.AND P3, PT, R134.reuse, -INF , PT ;  /* 0xff8000008600780b */ /* 0x040fe20003f7d000 */
[----:B------:R-:W-:Y:S01]  /*8de0*/  FMUL.FTZ R18, R134, UR4 ;  /* 0x0000000486127c20 */ /* 0x000fe20008410000 */
[--C-:B------:R-:W-:Y:S01]  /*8df0*/  FFMA.FTZ R23, R23, UR4, -R19.reuse ;  /* 0x0000000417177c23 */ /* 0x100fe20008010813 */
[----:B-1----:R-:W-:Y:S01]  /*8e00*/  FMNMX.FTZ R133, R4, R133, !PT ;  /* 0x0000008504857209 */ /* 0x002fe20007810000 */
[----:B------:R1:W3:Y:S01]  /*8e10*/  MUFU.EX2 R32, R12 ;  /* 0x0000000c00207308 */ /* 0x0002e20000000800 */
[--C-:B------:R-:W-:Y:S01]  /*8e20*/  FFMA.FTZ R13, R13, UR4, -R19.reuse ;  /* 0x000000040d0d7c23 */ /* 0x100fe20008010813 */
[----:B------:R-:W-:Y:S01]  /*8e30*/  FSEL R18, R18, RZ, P3 ;  /* 0x000000ff12127208 */ /* 0x000fe20001800000 */
[----:B------:R-:W-:Y:S01]  /*8e40*/  FFMA.FTZ R22, R22, UR4, -R19 ;  /* 0x0000000416167c23 */ /* 0x000fe20008010813 */
[----:B------:R-:W-:Y:S01]  /*8e50*/  FSETP.NEU.FTZ.AND P2, PT, R133, -INF , PT ;  /* 0xff8000008500780b */ /* 0x000fe20003f5d000 */
[----:B------:R3:W-:Y:S01]  /*8e60*/  MUFU.EX2 R11, R23 ;  /* 0x00000017000b7308 */ /* 0x0007e20000000800 */
[----:B------:R-:W-:Y:S01]  /*8e70*/  FMUL.FTZ R7, R7, UR4 ;  /* 0x0000000407077c20 */ /* 0x000fe20008410000 */
[--C-:B------:R-:W-:Y:S01]  /*8e80*/  FFMA.FTZ R24, R24, UR4, -R18.reuse ;  /* 0x0000000418187c23 */ /* 0x100fe20008010812 */
[--C-:B------:R-:W-:Y:S01]  /*8e90*/  FFMA.FTZ R25, R25, UR4, -R18.reuse ;  /* 0x0000000419197c23 */ /* 0x100fe20008010812 */
[--C-:B------:R-:W-:Y:S01]  /*8ea0*/  FFMA.FTZ R15, R15, UR4, -R18.reuse ;  /* 0x000000040f0f7c23 */ /* 0x100fe20008010812 */
[----:B------:R-:W-:Y:S01]  /*8eb0*/  FFMA.FTZ R14, R14, UR4, -R18 ;  /* 0x000000040e0e7c23 */ /* 0x000fe20008010812 */
[----:B------:R-:W-:Y:S01]  /*8ec0*/  MUFU.EX2 R251, R24 ;  /* 0x0000001800fb7308 */ /* 0x000fe20000000800 */
[C---:B------:R-:W-:Y:S01]  /*8ed0*/  FSEL R6, R133.reuse, RZ, P2 ;  /* 0x000000ff85067208 */ /* 0x040fe20001000000 */
[----:B-1----:R-:W-:-:S02]  /*8ee0*/  FMUL.FTZ R12, R133, UR4 ;  /* 0x00000004850c7c20 */ /* 0x002fc40008410000 */
[----:B------:R-:W1:Y:S01]  /*8ef0*/  MUFU.EX2 R8, R25 ;  /* 0x0000001900087308 */ /* 0x000e620000000800 */
[----:B--2---:R-:W-:Y:S01]  /*8f00*/  FMNMX.FTZ R136, R5, R136, !PT ;  /* 0x0000008805887209 */ /* 0x004fe20007810000 */
[----:B------:R-:W-:Y:S01]  /*8f10*/  FADD.FTZ R6, R223, -R6 ;  /* 0x80000006df067221 */ /* 0x000fe20000010000 */
[----:B------:R-:W-:Y:S01]  /*8f20*/  FSEL R12, R12, RZ, P2 ;  /* 0x000000ff0c0c7208 */ /* 0x000fe20001000000 */
[----:B------:R-:W-:Y:S01]  /*8f30*/  MUFU.EX2 R250, R15 ;  /* 0x0000000f00fa7308 */ /* 0x000fe20000000800 */
[C---:B------:R-:W-:Y:S01]  /*8f40*/  FSETP.NEU.FTZ.AND P0, PT, R136.reuse, -INF , PT ;  /* 0xff8000008800780b */ /* 0x040fe20003f1d000 */
[----:B------:R-:W-:Y:S01]  /*8f50*/  FMUL.FTZ R4, R136, UR4 ;  /* 0x0000000488047c20 */ /* 0x000fe20008410000 */
[----:B---3--:R-:W-:Y:S01]  /*8f60*/  MOV R23, R32 ;  /* 0x0000002000177202 */ /* 0x008fe20000000f00 */
[--C-:B------:R-:W-:Y:S01]  /*8f70*/  FFMA.FTZ R27, R27, UR4, -R12.reuse ;  /* 0x000000041b1b7c23 */ /* 0x100fe2000801080c */
[--C-:B------:R-:W-:Y:S01]  /*8f80*/  FFMA.FTZ R26, R26, UR4, -R12.reuse ;  /* 0x000000041a1a7c23 */ /* 0x100fe2000801080c */
[--C-:B------:R-:W-:Y:S01]  /*8f90*/  FFMA.FTZ R17, R17, UR4, -R12.reuse ;  /* 0x0000000411117c23 */ /* 0x100fe2000801080c */
[----:B------:R-:W-:Y:S01]  /*8fa0*/  FFMA.FTZ R16, R16, UR4, -R12 ;  /* 0x0000000410107c23 */ /* 0x000fe2000801080c */
[----:B------:R-:W-:Y:S01]  /*8fb0*/  MUFU.EX2 R247, R27 ;  /* 0x0000001b00f77308 */ /* 0x000fe20000000800 */
[----:B------:R-:W-:Y:S01]  /*8fc0*/  FSEL R5, R136, RZ, P0 ;  /* 0x000000ff88057208 */ /* 0x000fe20000000000 */
[----:B------:R-:W-:Y:S01]  /*8fd0*/  FMUL.FTZ R6, R6, UR4 ;  /* 0x0000000406067c20 */ /* 0x000fe20008410000 */
[----:B-1----:R-:W-:Y:S01]  /*8fe0*/  MOV R223, R8 ;  /* 0x0000000800df7202 */ /* 0x002fe20000000f00 */
[----:B------:R1:W-:Y:S01]  /*8ff0*/  MUFU.EX2 R248, R26 ;  /* 0x0000001a00f87308 */ /* 0x0003e20000000800 */
[----:B------:R-:W-:Y:S03]  /*9000*/  LDSM.16.MT88.4 R32, [R216+0xb000] ;  /* 0x00b00000d820783b */ /* 0x000fe60000004200 */
[----:B------:R2:W-:Y:S04]  /*9010*/  MUFU.EX2 R245, R17 ;  /* 0x0000001100f57308 */ /* 0x0005e80000000800 */
[----:B------:R-:W-:Y:S04]  /*9020*/  MUFU.EX2 R246, R16 ;  /* 0x0000001000f67308 */ /* 0x000fe80000000800 */
[----:B------:R-:W3:Y:S01]  /*9030*/  MUFU.EX2 R186, R13 ;  /* 0x0000000d00ba7308 */ /* 0x000ee20000000800 */
[----:B-1----:R-:W1:Y:S03]  /*9040*/  LDSM.16.MT88.4 R24, [R216+0xa000] ;  /* 0x00a00000d818783b */ /* 0x002e660000004200 */
[----:B------:R-:W-:Y:S01]  /*9050*/  MUFU.EX2 R184, R22 ;  /* 0x0000001600b87308 */ /* 0x000fe20000000800 */
[----:B--2---:R-:W-:-:S02]  /*9060*/  FSEL R17, R4, RZ, P0 ;  /* 0x000000ff04117208 */ /* 0x004fc40000000000 */
[----:B------:R-:W-:Y:S01]  /*9070*/  FSEL R4, R134, RZ, P3 ;  /* 0x000000ff86047208 */ /* 0x000fe20001800000 */
[----:B------:R-:W2:Y:S02]  /*9080*/  MUFU.EX2 R249, R14 ;  /* 0x0000000e00f97308 */ /* 0x000ea40000000800 */
[--C-:B------:R-:W-:Y:S01]  /*9090*/  FFMA.FTZ R20, R20, UR4, -R17.reuse ;  /* 0x0000000414147c23 */ /* 0x100fe20008010811 */
[--C-:B------:R-:W-:Y:S01]  /*90a0*/  FFMA.FTZ R21, R21, UR4, -R17.reuse ;  /* 0x0000000415157c23 */ /* 0x100fe20008010811 */
[----:B------:R-:W-:Y:S01]  /*90b0*/  FADD.FTZ R4, R224, -R4 ;  /* 0x80000004e0047221 */ /* 0x000fe20000010000 */
[----:B------:R-:W4:Y:S01]  /*90c0*/  MUFU.EX2 R16, R7 ;  /* 0x0000000700107308 */ /* 0x000f220000000800 */
[----:B---3--:R-:W-:Y:S01]  /*90d0*/  F2FP.F16.F32.PACK_AB R8, R23, R186 ;  /* 0x000000ba1708723e */ /* 0x008fe200000000ff */
[----:B------:R-:W-:Y:S01]  /*90e0*/  FFMA.FTZ R29, R29, UR4, -R17 ;  /* 0x000000041d1d7c23 */ /* 0x000fe20008010811 */
[----:B------:R-:W-:Y:S01]  /*90f0*/  FMUL.FTZ R15, R4, UR4 ;  /* 0x00000004040f7c20 */ /* 0x000fe20008410000 */
[----:B------:R-:W-:Y:S01]  /*9100*/  FADD.FTZ R4, R222, -R5 ;  /* 0x80000005de047221 */ /* 0x000fe20000010000 */
[----:B------:R-:W-:Y:S01]  /*9110*/  MOV R222, R11 ;  /* 0x0000000b00de7202 */ /* 0x000fe20000000f00 */
[----:B------:R3:W-:Y:S01]  /*9120*/  MUFU.EX2 R244, R20 ;  /* 0x0000001400f47308 */ /* 0x0007e20000000800 */
[----:B------:R-:W-:Y:S01]  /*9130*/  IADD3 R11, PT, PT, R216, 0xa000, RZ ;  /* 0x0000a000d80b7810 */ /* 0x000fe20007ffe0ff */
[--C-:B------:R-:W-:Y:S01]  /*9140*/  FFMA.FTZ R28, R28, UR4, -R17.reuse ;  /* 0x000000041c1c7c23 */ /* 0x100fe20008010811 */
[----:B--2---:R-:W-:Y:S01]  /*9150*/  F2FP.F16.F32.PACK_AB R9, R249, R250 ;  /* 0x000000faf909723e */ /* 0x004fe200000000ff */
[----:B------:R-:W2:Y:S01]  /*9160*/  MUFU.EX2 R15, R15 ;  /* 0x0000000f000f7308 */ /* 0x000ea20000000800 */
[----:B------:R-:W-:Y:S01]  /*9170*/  F2FP.F16.F32.PACK_AB R10, R222, R184 ;  /* 0x000000b8de0a723e */ /* 0x000fe200000000ff */
[----:B------:R-:W-:Y:S01]  /*9180*/  FMUL.FTZ R4, R4, UR4 ;  /* 0x0000000404047c20 */ /* 0x000fe20008410000 */
[----:B------:R-:W-:Y:S01]  /*9190*/  MOV R22, R187 ;  /* 0x000000bb00167202 */ /* 0x000fe20000000f00 */
[-C--:B----4-:R-:W-:Y:S01]  /*91a0*/  FMUL.FTZ R144, R144, R16.reuse ;  /* 0x0000001090907220 */ /* 0x090fe20000410000 */
[-C--:B------:R-:W-:Y:S01]  /*91b0*/  FMUL.FTZ R145, R145, R16.reuse ;  /* 0x0000001091917220 */ /* 0x080fe20000410000 */
[----:B------:R-:W4:Y:S01]  /*91c0*/  MUFU.EX2 R238, R21 ;  /* 0x0000001500ee7308 */ /* 0x000f220000000800 */
[-C--:B------:R-:W-:Y:S01]  /*91d0*/  FMUL.FTZ R36, R36, R16.reuse ;  /* 0x0000001024247220 */ /* 0x080fe20000410000 */
[-C--:B------:R-:W-:Y:S01]  /*91e0*/  FMUL.FTZ R37, R37, R16.reuse ;  /* 0x0000001025257220 */ /* 0x080fe20000410000 */
[-C--:B------:R-:W-:Y:S01]  /*91f0*/  FMUL.FTZ R48, R48, R16.reuse ;  /* 0x0000001030307220 */ /* 0x080fe20000410000 */
[----:B---3--:R-:W-:Y:S01]  /*9200*/  IADD3 R20, PT, PT, R216, 0xa040, RZ ;  /* 0x0000a040d8147810 */ /* 0x008fe20007ffe0ff */
[----:B------:R-:W-:Y:S01]  /*9210*/  MUFU.EX2 R225, R29 ;  /* 0x0000001d00e17308 */ /* 0x000fe20000000800 */
[----:B------:R-:W-:Y:S01]  /*9220*/  @P6 IADD3 R20, PT, PT, R11, -0x40, RZ ;  /* 0xffffffc00b146810 */ /* 0x000fe20007ffe0ff */
[----:B------:R-:W-:Y:S01]  /*9230*/  FMUL.FTZ R49, R49, R16 ;  /* 0x0000001031317220 */ /* 0x000fe20000410000 */
[----:B------:R-:W-:Y:S01]  /*9240*/  F2FP.F16.F32.PACK_AB R11, R223, R251 ;  /* 0x000000fbdf0b723e */ /* 0x000fe200000000ff */
[-C--:B--2---:R-:W-:Y:S01]  /*9250*/  FMUL.FTZ R146, R146, R15.reuse ;  /* 0x0000000f92927220 */ /* 0x084fe20000410000 */
[-C--:B------:R-:W-:Y:S01]  /*9260*/  FMUL.FTZ R147, R147, R15.reuse ;  /* 0x0000000f93937220 */ /* 0x080fe20000410000 */
[----:B------:R-:W2:Y:S01]  /*9270*/  MUFU.EX2 R224, R28 ;  /* 0x0000001c00e07308 */ /* 0x000ea20000000800 */
[-C--:B------:R-:W-:Y:S01]  /*9280*/  FMUL.FTZ R38, R38, R15.reuse ;  /* 0x0000000f26267220 */ /* 0x080fe20000410000 */
[-C--:B------:R-:W-:Y:S01]  /*9290*/  FMUL.FTZ R39, R39, R15.reuse ;  /* 0x0000000f27277220 */ /* 0x080fe20000410000 */
[----:B----4-:R-:W-:Y:S01]  /*92a0*/  F2FP.F16.F32.PACK_AB R5, R244, R238 ;  /* 0x000000eef405723e */ /* 0x010fe200000000ff */
[----:B------:R3:W4:Y:S01]  /*92b0*/  MUFU.EX2 R14, R6 ;  /* 0x00000006000e7308 */ /* 0x0007220000000800 */
[-C--:B------:R-:W-:Y:S01]  /*92c0*/  FMUL.FTZ R50, R50, R15.reuse ;  /* 0x0000000f32327220 */ /* 0x080fe20000410000 */
[----:B-1----:R-:W-:Y:S01]  /*92d0*/  HMMA.16816.F32 R240, R8, R24, R144 ;  /* 0x0000001808f0723c */ /* 0x002fe20000001890 */
[----:B------:R-:W1:Y:S01]  /*92e0*/  LDSM.16.MT88.4 R144, [R20] ;  /* 0x000000001490783b */ /* 0x000e620000004200 */
[----:B------:R5:W5:Y:S01]  /*92f0*/  MUFU.EX2 R13, R4 ;  /* 0x00000004000d7308 */ /* 0x000b620000000800 */
[-C--:B------:R-:W-:Y:S01]  /*9300*/  FMUL.FTZ R51, R51, R15.reuse ;  /* 0x0000000f33337220 */ /* 0x080fe20000410000 */
[-C--:B------:R-:W-:Y:S01]  /*9310*/  FMUL.FTZ R156, R156, R16.reuse ;  /* 0x000000109c9c7220 */ /* 0x080fe20000410000 */
[----:B------:R-:W-:Y:S01]  /*9320*/  FMUL.FTZ R157, R157, R16 ;  /* 0x000000109d9d7220 */ /* 0x000fe20000410000 */
[-C--:B------:R-:W-:Y:S01]  /*9330*/  FMUL.FTZ R158, R158, R15.reuse ;  /* 0x0000000f9e9e7220 */ /* 0x080fe20000410000 */
[----:B------:R-:W-:Y:S01]  /*9340*/  FMUL.FTZ R159, R159, R15 ;  /* 0x0000000f9f9f7220 */ /* 0x000fe20000410000 */
[----:B--2---:R-:W-:Y:S01]  /*9350*/  F2FP.F16.F32.PACK_AB R7, R224, R225 ;  /* 0x000000e1e007723e */ /* 0x004fe200000000ff */
[----:B------:R-:W2:Y:S01]  /*9360*/  LDSM.16.MT88.4 R28, [R220+0xb000] ;  /* 0x00b00000dc1c783b */ /* 0x000ea20000004200 */
[----:B------:R-:W-:Y:S01]  /*9370*/  MOV R21, R188 ;  /* 0x000000bc00157202 */ /* 0x000fe20000000f00 */
[----:B------:R-:W-:Y:S01]  /*9380*/  FMUL.FTZ R160, R160, R16 ;  /* 0x00000010a0a07220 */ /* 0x000fe20000410000 */
[----:B---3--:R-:W-:Y:S01]  /*9390*/  F2FP.F16.F32.PACK_AB R6, R248, R247 ;  /* 0x000000f7f806723e */ /* 0x008fe200000000ff */
[-C--:B----4-:R-:W-:Y:S01]  /*93a0*/  FMUL.FTZ R40, R40, R14.reuse ;  /* 0x0000000e28287220 */ /* 0x090fe20000410000 */
[-C--:B------:R-:W-:Y:S01]  /*93b0*/  FMUL.FTZ R41, R41, R14.reuse ;  /* 0x0000000e29297220 */ /* 0x080fe20000410000 */
[-C--:B------:R-:W-:Y:S01]  /*93c0*/  FMUL.FTZ R44, R44, R14.reuse ;  /* 0x0000000e2c2c7220 */ /* 0x080fe20000410000 */
[----:B-----5:R-:W-:Y:S01]  /*93d0*/  F2FP.F16.F32.PACK_AB R4, R246, R245 ;  /* 0x000000f5f604723e */ /* 0x020fe200000000ff */
        /* <DEDUP_REMOVED lines=24> */
[C---:B-1----:R-:W-:Y:S01]  /*9560*/  HMMA.16816.F32 R212, R4.reuse, R144, R40 ;  /* 0x0000009004d4723c */ /* 0x042fe20000001828 */
[----:B------:R-:W1:Y:S01]  /*9570*/  LDSM.16.MT88.4 R40, [R20+0x1000] ;  /* 0x001000001428783b */ /* 0x000e620000004200 */
[-C--:B------:R-:W-:Y:S01]  /*9580*/  FMUL.FTZ R59, R59, R13.reuse ;  /* 0x0000000d3b3b7220 */ /* 0x080fe20000410000 */
[-C--:B------:R-:W-:Y:S01]  /*9590*/  FMUL.FTZ R60, R60, R14.reuse ;  /* 0x0000000e3c3c7220 */ /* 0x080fe20000410000 */
[-C--:B------:R-:W-:Y:S01]  /*95a0*/  FMUL.FTZ R61, R61, R14.reuse ;  /* 0x0000000e3d3d7220 */ /* 0x080fe20000410000 */
[-C--:B------:R-:W-:Y:S01]  /*95b0*/  FMUL.FTZ R62, R62, R13.reuse ;  /* 0x0000000d3e3e7220 */ /* 0x080fe20000410000 */
[-C--:B------:R-:W-:Y:S01]  /*95c0*/  FMUL.FTZ R63, R63, R13.reuse ;  /* 0x0000000d3f3f7220 */ /* 0x080fe20000410000 */
[-C--:B------:R-:W-:Y:S01]  /*95d0*/  FMUL.FTZ R72, R72, R14.reuse ;  /* 0x0000000e48487220 */ /* 0x080fe20000410000 */
[C---:B------:R-:W-:Y:S01]  /*95e0*/  HMMA.16816.F32 R208, R4.reuse, R146, R44 ;  /* 0x0000009204d0723c */ /* 0x040fe2000000182c */
        /* <DEDUP_REMOVED lines=32> */
[C---:B------:R-:W-:Y:S01]  /*97f0*/  HMMA.16816.F32 R148, R4.reuse, R24, R148 ;  /* 0x000000180494723c */ /* 0x040fe20000001894 */
[----:B------:R-:W-:Y:S01]  /*9800*/  MOV R24, R185 ;  /* 0x000000b900187202 */ /* 0x000fe20000000f00 */
[----:B------:R-:W-:Y:S01]  /*9810*/  FMUL.FTZ R161, R161, R16 ;  /* 0x00000010a1a17220 */ /* 0x000fe20000410000 */
[----:B------:R-:W-:Y:S01]  /*9820*/  MOV R25, R186 ;  /* 0x000000ba00197202 */ /* 0x000fe20000000f00 */
        /* <DEDUP_REMOVED lines=49> */
[----:B------:R-:W-:Y:S01]  /*9b40*/  FMUL.FTZ R129, R129, R16 ;  /* 0x0000001081817220 */ /* 0x000fe20000410000 */
[-C--:B------:R-:W-:Y:S01]  /*9b50*/  FMUL.FTZ R130, R130, R15.reuse ;  /* 0x0000000f82827220 */ /* 0x080fe20000410000 */
[----:B------:R-:W-:Y:S01]  /*9b60*/  FMUL.FTZ R131, R131, R15 ;  /* 0x0000000f83837220 */ /* 0x000fe20000410000 */
[C---:B------:R-:W-:Y:S08]  /*9b70*/  HMMA.16816.F32 R76, R4.reuse, R34, R76 ;  /* 0x00000022044c723c */ /* 0x040ff0000000184c */
[C---:B--2---:R-:W-:Y:S08]  /*9b80*/  HMMA.16816.F32 R88, R4.reuse, R28, R88 ;  /* 0x0000001c0458723c */ /* 0x044ff00000001858 */
[C---:B------:R-:W-:Y:S08]  /*9b90*/  HMMA.16816.F32 R92, R4.reuse, R30, R92 ;  /* 0x0000001e045c723c */ /* 0x040ff0000000185c */
[C---:B-1----:R-:W-:Y:S08]  /*9ba0*/  HMMA.16816.F32 R104, R4.reuse, R40, R104 ;  /* 0x000000280468723c */ /* 0x042ff00000001868 */
[C---:B------:R-:W-:Y:S08]  /*9bb0*/  HMMA.16816.F32 R108, R4.reuse, R42, R108 ;  /* 0x0000002a046c723c */ /* 0x040ff0000000186c */
[C---:B---3--:R-:W-:Y:S08]  /*9bc0*/  HMMA.16816.F32 R120, R4.reuse, R44, R120 ;  /* 0x0000002c0478723c */ /* 0x048ff00000001878 */
[----:B------:R-:W-:Y:S01]  /*9bd0*/  HMMA.16816.F32 R200, R4, R46, R124 ;  /* 0x0000002e04c8723c */ /* 0x000fe2000000187c */
[--C-:B------:R-:W-:Y:S01]  /*9be0*/  FFMA.FTZ R5, R181, UR4, -R12.reuse ;  /* 0x00000004b5057c23 */ /* 0x100fe2000801080c */
[----:B------:R-:W-:Y:S01]  /*9bf0*/  FFMA.FTZ R4, R138, UR4, -R12 ;  /* 0x000000048a047c23 */ /* 0x000fe2000801080c */
[----:B------:R-:W-:Y:S01]  /*9c00*/  FFMA.FTZ R6, R132, UR4, -R17 ;  /* 0x0000000484067c23 */ /* 0x000fe20008010811 */
[----:B------:R-:W-:Y:S01]  /*9c10*/  MOV R127, R189 ;  /* 0x000000bd007f7202 */ /* 0x000fe20000000f00 */
[----:B------:R1:W-:Y:S01]  /*9c20*/  MUFU.EX2 R138, R5 ;  /* 0x00000005008a7308 */ /* 0x0003e20000000800 */
[----:B------:R-:W-:-:S02]  /*9c30*/  MOV R126, R184 ;  /* 0x000000b8007e7202 */ /* 0x000fc40000000f00 */
[----:B------:R-:W-:Y:S02]  /*9c40*/  HMMA.16816.F32 R36, R8, R144, R36 ;  /* 0x000000900824723c */ /* 0x000fe40000001824 */
[----:B------:R-:W-:-:S06]  /*9c50*/  MOV R181, R126 ;  /* 0x0000007e00b57202 */ /* 0x000fcc0000000f00 */
[C---:B------:R-:W-:Y:S01]  /*9c60*/  HMMA.16816.F32 R144, R8.reuse, R146, R48 ;  /* 0x000000920890723c */ /* 0x040fe20000001830 */
[----:B------:R-:W2:Y:S01]  /*9c70*/  LDSM.16.MT88.4 R48, [R20+0x800] ;  /* 0x000800001430783b */ /* 0x000ea20000004200 */
[--C-:B-1----:R-:W-:Y:S01]  /*9c80*/  FFMA.FTZ R5, R139, UR4, -R12.reuse ;  /* 0x000000048b057c23 */ /* 0x102fe2000801080c */
[----:B------:R-:W-:Y:S02]  /*9c90*/  MOV R139, R23 ;  /* 0x00000017008b7202 */ /* 0x000fe40000000f00 */
[----:B------:R1:W3:Y:S03]  /*9ca0*/  MUFU.EX2 R23, R4 ;  /* 0x0000000400177308 */ /* 0x0002e60000000800 */
[C---:B------:R-:W-:Y:S01]  /*9cb0*/  HMMA.16816.F32 R204, R8.reuse, R26, R156 ;  /* 0x0000001a08cc723c */ /* 0x040fe2000000189c */
[----:B------:R-:W-:Y:S01]  /*9cc0*/  MOV R27, R25 ;  /* 0x00000019001b7202 */ /* 0x000fe20000000f00 */
[----:B------:R-:W4:Y:S06]  /*9cd0*/  LDSM.16.MT88.4 R156, [R216+0xa800] ;  /* 0x00a80000d89c783b */ /* 0x000f2c0000004200 */
[----:B------:R-:W-:Y:S01]  /*9ce0*/  HMMA.16816.F32 R160, R8, R176, R160 ;  /* 0x000000b008a0723c */ /* 0x000fe200000018a0 */
[----:B-1----:R-:W-:Y:S01]  /*9cf0*/  FFMA.FTZ R4, R137, UR4, -R12 ;  /* 0x0000000489047c23 */ /* 0x002fe2000801080c */
[----:B------:R-:W-:-:S02]  /*9d00*/  MOV R137, R24 ;  /* 0x0000001800897202 */ /* 0x000fc40000000f00 */
[----:B------:R1:W-:Y:S04]  /*9d10*/  MUFU.EX2 R24, R5 ;  /* 0x0000000500187308 */ /* 0x0003e80000000800 */
[C---:B------:R-:W-:Y:S01]  /*9d20*/  HMMA.16816.F32 R188, R8.reuse, R178, R172 ;  /* 0x000000b208bc723c */ /* 0x040fe200000018ac */
[----:B---3--:R-:W-:Y:S01]  /*9d30*/  F2FP.F16.F32.PACK_AB R124, R23, R138 ;  /* 0x0000008a177c723e */ /* 0x008fe200000000ff */
[----:B------:R-:W-:Y:S01]  /*9d40*/  LDSM.16.MT88.4 R172, [R220+0xa800] ;  /* 0x00a80000dcac783b */ /* 0x000fe20000004200 */
[----:B------:R3:W5:Y:S05]  /*9d50*/  MUFU.EX2 R25, R4 ;  /* 0x0000000400197308 */ /* 0x00076a0000000800 */
[----:B------:R-:W-:Y:S01]  /*9d60*/  HMMA.16816.F32 R52, R8, R140, R52 ;  /* 0x0000008c0834723c */ /* 0x000fe20000001834 */
[----:B-1----:R-:W-:Y:S01]  /*9d70*/  FFMA.FTZ R5, R180, UR4, -R17 ;  /* 0x00000004b4057c23 */ /* 0x002fe20008010811 */
[----:B------:R-:W-:-:S02]  /*9d80*/  MOV R180, R22 ;  /* 0x0000001600b47202 */ /* 0x000fc40000000f00 */
[----:B------:R1:W-:Y:S01]  /*9d90*/  MUFU.EX2 R22, R6 ;  /* 0x0000000600167308 */ /* 0x0003e20000000800 */
[----:B---3--:R-:W-:Y:S01]  /*9da0*/  FFMA.FTZ R4, R195, UR4, -R17 ;  /* 0x00000004c3047c23 */ /* 0x008fe20008010811 */
[----:B------:R-:W-:Y:S02]  /*9db0*/  MOV R195, R21 ;  /* 0x0000001500c37202 */ /* 0x000fe40000000f00 */
[C---:B------:R-:W-:Y:S01]  /*9dc0*/  HMMA.16816.F32 R184, R8.reuse, R142, R64 ;  /* 0x0000008e08b8723c */ /* 0x040fe20000001840 */
[----:B------:R3:W2:Y:S01]  /*9dd0*/  MUFU.EX2 R21, R5 ;  /* 0x0000000500157308 */ /* 0x0006a20000000800 */
[----:B-----5:R-:W-:Y:S01]  /*9de0*/  F2FP.F16.F32.PACK_AB R126, R25, R24 ;  /* 0x00000018197e723e */ /* 0x020fe200000000ff */
[----:B------:R-:W-:Y:S02]  /*9df0*/  LDSM.16.MT88.4 R64, [R219+0x800] ;  /* 0x00080000db40783b */ /* 0x000fe40000004200 */
[----:B------:R5:W-:Y:S03]  /*9e00*/  MUFU.EX2 R12, R4 ;  /* 0x00000004000c7308 */ /* 0x000be60000000800 */
[----:B------:R-:W-:Y:S01]  /*9e10*/  HMMA.16816.F32 R68, R8, R32, R68 ;  /* 0x000000200844723c */ /* 0x000fe20000001844 */
[----:B-1----:R-:W-:Y:S01]  /*9e20*/  FFMA.FTZ R6, R194, UR4, -R19 ;  /* 0x00000004c2067c23 */ /* 0x002fe20008010813 */
[----:B---3--:R-:W-:Y:S01]  /*9e30*/  FFMA.FTZ R5, R199, UR4, -R17 ;  /* 0x00000004c7057c23 */ /* 0x008fe20008010811 */
[----:B------:R-:W-:-:S05]  /*9e40*/  MOV R199, R127 ;  /* 0x0000007f00c77202 */ /* 0x000fca0000000f00 */
[C---:B------:R-:W-:Y:S01]  /*9e50*/  HMMA.16816.F32 R176, R8.reuse, R34, R80 ;  /* 0x0000002208b0723c */ /* 0x040fe20000001850 */
[----:B--2---:R-:W-:Y:S01]  /*9e60*/  F2FP.F16.F32.PACK_AB R125, R21, R22 ;  /* 0x00000016157d723e */ /* 0x004fe200000000ff */
[----:B------:R-:W1:Y:S01]  /*9e70*/  MUFU.EX2 R7, R5 ;  /* 0x0000000500077308 */ /* 0x000e620000000800 */
[--C-:B-----5:R-:W-:Y:S01]  /*9e80*/  FFMA.FTZ R4, R196, UR4, -R19.reuse ;  /* 0x00000004c4047c23 */ /* 0x120fe20008010813 */
[----:B------:R-:W-:Y:S04]  /*9e90*/  LDSM.16.MT88.4 R80, [R216+0xb800] ;  /* 0x00b80000d850783b */ /* 0x000fe80000004200 */
[C---:B------:R-:W-:Y:S08]  /*9ea0*/  HMMA.16816.F32 R84, R8.reuse, R28, R84 ;  /* 0x0000001c0854723c */ /* 0x040ff00000001854 */
[----:B------:R-:W-:Y:S01]  /*9eb0*/  HMMA.16816.F32 R140, R8, R30, R96 ;  /* 0x0000001e088c723c */ /* 0x000fe20000001860 */
[----:B-1----:R-:W-:Y:S01]  /*9ec0*/  F2FP.F16.F32.PACK_AB R127, R7, R12 ;  /* 0x0000000c077f723e */ /* 0x002fe200000000ff */
[----:B------:R-:W-:Y:S01]  /*9ed0*/  LDSM.16.MT88.4 R96, [R220+0xb800] ;  /* 0x00b80000dc60783b */ /* 0x000fe20000004200 */
[----:B------:R-:W-:-:S04]  /*9ee0*/  FFMA.FTZ R5, R193, UR4, -R19 ;  /* 0x00000004c1057c23 */ /* 0x000fc80008010813 */
[----:B------:R1:W-:Y:S01]  /*9ef0*/  MUFU.EX2 R26, R5 ;  /* 0x00000005001a7308 */ /* 0x0003e20000000800 */
[C---:B------:R-:W-:Y:S08]  /*9f00*/  HMMA.16816.F32 R100, R8.reuse, R40, R100 ;  /* 0x000000280864723c */ /* 0x040ff00000001864 */
[----:B------:R-:W-:Y:S01]  /*9f10*/  HMMA.16816.F32 R28, R8, R42, R112 ;  /* 0x0000002a081c723c */ /* 0x000fe20000001870 */
[----:B------:R2:W-:Y:S01]  /*9f20*/  LDSM.16.MT88.4 R112, [R20+0x1800] ;  /* 0x001800001470783b */ /* 0x0005e20000004200 */
[----:B-1----:R-:W-:-:S06]  /*9f30*/  FFMA.FTZ R5, R197, UR4, -R18 ;  /* 0x00000004c5057c23 */ /* 0x002fcc0008010812 */
[C---:B------:R-:W-:Y:S01]  /*9f40*/  HMMA.16816.F32 R116, R8.reuse, R44, R116 ;  /* 0x0000002c0874723c */ /* 0x040fe20000001874 */
[----:B------:R1:W-:Y:S07]  /*9f50*/  MUFU.EX2 R17, R5 ;  /* 0x0000000500117308 */ /* 0x0003ee0000000800 */
[----:B------:R-:W-:Y:S01]  /*9f60*/  HMMA.16816.F32 R32, R8, R46, R128 ;  /* 0x0000002e0820723c */ /* 0x000fe20000001880 */
[----:B------:R-:W3:Y:S01]  /*9f70*/  LDSM.16.MT88.4 R8, [R219+0x1800] ;  /* 0x00180000db08783b */ /* 0x000ee20000004200 */
[----:B-1----:R-:W-:-:S06]  /*9f80*/  FFMA.FTZ R5, R137, R13, R238 ;  /* 0x0000000d89057223 */ /* 0x002fcc00000100ee */
[----:B------:R-:W-:Y:S01]  /*9f90*/  HMMA.16816.F32 R40, R124, R48, R212 ;  /* 0x000000307c28723c */ /* 0x000fe200000018d4 */
[----:B------:R-:W-:Y:S01]  /*9fa0*/  MOV R215, R27 ;  /* 0x0000001b00d77202 */ /* 0x000fe20000000f00 */
[----:B--2---:R1:W-:Y:S01]  /*9fb0*/  MUFU.EX2 R20, R6 ;  /* 0x0000000600147308 */ /* 0x0043e20000000800 */
[----:B------:R-:W-:-:S03]  /*9fc0*/  FADD.FTZ R13, R244, R5 ;  /* 0x00000005f40d7221 */ /* 0x000fc60000010000 */
[----:B------:R2:W5:Y:S01]  /*9fd0*/  MUFU.EX2 R27, R4 ;  /* 0x00000004001b7308 */ /* 0x0005620000000800 */
[----:B------:R-:W-:Y:S01]  /*9fe0*/  FFMA.FTZ R16, R199, R16, R215 ;  /* 0x00000010c7107223 */ /* 0x000fe200000100d7 */
[----:B------:R-:W-:Y:S03]  /*9ff0*/  HMMA.16816.F32 R44, R124, R50, R208 ;  /* 0x000000327c2c723c */ /* 0x000fe600000018d0 */
[----:B------:R-:W-:Y:S01]  /*a000*/  FADD.FTZ R16, R139, R16 ;  /* 0x000000108b107221 */ /* 0x000fe20000010000 */
[----:B-1----:R-:W-:-:S04]  /*a010*/  FFMA.FTZ R6, R198, UR4, -R18 ;  /* 0x00000004c6067c23 */ /* 0x002fc80008010812 */
[C---:B----4-:R-:W-:Y:S01]  /*a020*/  HMMA.16816.F32 R148, R124.reuse, R156, R148 ;  /* 0x0000009c7c94723c */ /* 0x050fe20000001894 */
[----:B--2---:R-:W-:Y:S01]  /*a030*/  FFMA.FTZ R4, R192, UR4, -R19 ;  /* 0x00000004c0047c23 */ /* 0x004fe20008010813 */
[----:B-----5:R-:W-:Y:S01]  /*a040*/  F2FP.F16.F32.PACK_AB R128, R20, R27 ;  /* 0x0000001b1480723e */ /* 0x020fe200000000ff */
        /* <DEDUP_REMOVED lines=34> */
[C---:B------:R-:W-:Y:S01]  /*a270*/  HMMA.16816.F32 R60, R124.reuse, R66, R60 ;  /* 0x000000427c3c723c */ /* 0x040fe2000000183c */
[----:B------:R-:W-:Y:S01]  /*a280*/  FADD.FTZ R4, R4, R5 ;  /* 0x0000000504047221 */ /* 0x000fe20000010000 */
[----:B------:R-:W-:Y:S01]  /*a290*/  FADD.FTZ R5, R24, R9 ;  /* 0x0000000918057221 */ /* 0x000fe20000010000 */
[----:B------:R-:W-:Y:S01]  /*a2a0*/  FADD.FTZ R223, R132, R8 ;  /* 0x0000000884df7221 */ /* 0x000fe20000010000 */
[----:B------:R-:W-:Y:S01]  /*a2b0*/  MOV R132, R235 ;  /* 0x000000eb00847202 */ /* 0x000fe20000000f00 */
[----:B------:R-:W-:Y:S01]  /*a2c0*/  FADD.FTZ R139, R6, R4 ;  /* 0x00000004068b7221 */ /* 0x000fe20000010000 */
[----:B------:R-:W-:Y:S02]  /*a2d0*/  FADD.FTZ R238, R25, R5 ;  /* 0x0000000519ee7221 */ /* 0x000fe40000010000 */
[C---:B------:R-:W-:Y:S01]  /*a2e0*/  HMMA.16816.F32 R72, R124.reuse, R80, R72 ;  /* 0x000000507c48723c */ /* 0x040fe20000001848 */
[----:B------:R2:W-:Y:S04]  /*a2f0*/  STL [R1+0x14], R223 ;  /* 0x000014df01007387 */ /* 0x0005e80000100800 */
[----:B------:R2:W-:Y:S03]  /*a300*/  STL [R1+0xc], R238 ;  /* 0x00000cee01007387 */ /* 0x0005e60000100800 */
[C---:B------:R-:W-:Y:S01]  /*a310*/  HMMA.16816.F32 R76, R124.reuse, R82, R76 ;  /* 0x000000527c4c723c */ /* 0x040fe2000000184c */
[----:B------:R2:W-:Y:S07]  /*a320*/  STL [R1+0x10], R139 ;  /* 0x0000108b01007387 */ /* 0x0005ee0000100800 */
        /* <DEDUP_REMOVED lines=26> */
[----:B------:R-:W3:Y:S04]  /*a4d0*/  LDL R180, [R1+0x30] ;  /* 0x0000300001b47983 */ /* 0x000ee80000100800 */
[----:B------:R-:W4:Y:S04]  /*a4e0*/  LDL R137, [R1+0x2c] ;  /* 0x00002c0001897983 */ /* 0x000f280000100800 */
[----:B------:R-:W5:Y:S01]  /*a4f0*/  LDL R181, [R1+0x34] ;  /* 0x0000340001b57983 */ /* 0x000f620000100800 */
        /* <DEDUP_REMOVED lines=10> */
[----:B---3--:R-:W-:-:S04]  /*a5a0*/  LEA R6, P1, R4, R180, 0x6 ;  /* 0x000000b404067211 */ /* 0x008fc800078230ff */
[----:B----4-:R-:W-:Y:S02]  /*a5b0*/  LEA.HI.X R7, R4, R137, R5, 0x6, P1 ;  /* 0x0000008904077211 */ /* 0x010fe400008f3405 */
[----:B------:R-:W-:Y:S02]  /*a5c0*/  LEA.HI.X R5, R236, R9, R237, 0x4, P0 ;  /* 0x00000009ec057211 */ /* 0x000fe400000f24ed */
[C---:B------:R-:W-:Y:S01]  /*a5d0*/  LEA R4, P0, R8.reuse, R180, 0x1 ;  /* 0x000000b408047211 */ /* 0x040fe200078008ff */
[----:B------:R-:W-:Y:S01]  /*a5e0*/  @!PT LDS RZ, [RZ] ;  /* 0x00000000fffff984 */ /* 0x000fe20000000800 */
[----:B------:R-:W-:Y:S01]  /*a5f0*/  @!PT LDS RZ, [RZ] ;  /* 0x00000000fffff984 */ /* 0x000fe20000000800 */
[----:B------:R-:W-:Y:S01]  /*a600*/  @!PT LDS RZ, [RZ] ;  /* 0x00000000fffff984 */ /* 0x000fe20000000800 */
[----:B------:R-:W-:Y:S01]  /*a610*/  LDGSTS.E.BYPASS.LTC128B.128 [R232+0xa000], desc[UR16][R6.64] ;  /* 0x0a00000006e87fae */ /* 0x000fe2000b981a10 */
[----:B-----5:R-:W-:Y:S02]  /*a620*/  IMAD.MOV.U32 R250, RZ, RZ, R181 ;  /* 0x000000fffffa7224 */ /* 0x020fe400078e00b5 */
        /* <DEDUP_REMOVED lines=10> */
[----:B-1----:R-:W1:Y:S04]  /*a6d0*/  LDSM.16.M88.4 R4, [R25+0x2000] ;  /* 0x002000001904783b */ /* 0x002e680000000200 */
[----:B------:R-:W2:Y:S04]  /*a6e0*/  LDSM.16.M88.4 R16, [R25] ;  /* 0x000000001910783b */ /* 0x000ea80000000200 */
[----:B------:R-:W-:Y:S04]  /*a6f0*/  LDSM.16.M88.4 R20, [R226+0x2000] ;  /* 0x00200000e214783b */ /* 0x000fe80000000200 */
[----:B------:R-:W2:Y:S04]  /*a700*/  LDSM.16.M88.4 R184, [R233+0x8000] ;  /* 0x00800000e9b8783b */ /* 0x000ea80000000200 */
[----:B------:R-:W2:Y:S01]  /*a710*/  LDSM.16.M88.4 R180, [R233+0x8800] ;  /* 0x00880000e9b4783b */ /* 0x000ea20000000200 */
        /* <DEDUP_REMOVED lines=9> */
[C---:B-1----:R-:W-:Y:S08]  /*a7b0*/  HMMA.16816.F32 R32, R4.reuse, R176, R188 ;  /* 0x000000b00420723c */ /* 0x042ff000000018bc */
[C---:B------:R-:W-:Y:S08]  /*a7c0*/  HMMA.16816.F32 R28, R4.reuse, R178, R200 ;  /* 0x000000b2041c723c */ /* 0x040ff000000018c8 */
[C---:B------:R-:W-:Y:S08]  /*a7d0*/  HMMA.16816.F32 R12, R4.reuse, R140, R196 ;  /* 0x0000008c040c723c */ /* 0x040ff000000018c4 */
[----:B------:R-:W-:Y:S01]  /*a7e0*/  HMMA.16816.F32 R188, R4, R142, R8 ;  /* 0x0000008e04bc723c */ /* 0x000fe20000001808 */
[----:B------:R-:W1:Y:S04]  /*a7f0*/  LDSM.16.M88.4 R8, [R226] ;  /* 0x00000000e208783b */ /* 0x000e680000000200 */
[----:B------:R-:W-:Y:S03]  /*a800*/  LDSM.16.M88.4 R4, [R234+0x2000] ;  /* 0x00200000ea04783b */ /* 0x000fe60000000200 */
[----:B--2---:R-:W-:Y:S08]  /*a810*/  HMMA.16816.F32 R240, R16, R140, R208 ;  /* 0x0000008c10f0723c */ /* 0x004ff000000018d0 */
[----:B------:R-:W-:Y:S01]  /*a820*/  HMMA.16816.F32 R208, R20, R186, R28 ;  /* 0x000000ba14d0723c */ /* 0x000fe2000000181c */
[----:B------:R-:W2:Y:S07]  /*a830*/  LDSM.16.M88.4 R28, [R221+0x8000] ;  /* 0x00800000dd1c783b */ /* 0x000eae0000000200 */
[----:B------:R-:W-:Y:S08]  /*a840*/  HMMA.16816.F32 R200, R16, R178, R212 ;  /* 0x000000b210c8723c */ /* 0x000ff000000018d4 */
[----:B------:R-:W-:Y:S01]  /*a850*/  HMMA.16816.F32 R244, R20, R180, R12 ;  /* 0x000000b414f4723c */ /* 0x000fe2000000180c */
[----:B------:R-:W3:Y:S07]  /*a860*/  LDSM.16.M88.4 R12, [R234] ;  /* 0x00000000ea0c783b */ /* 0x000eee0000000200 */
[----:B------:R-:W-:Y:S08]  /*a870*/  HMMA.16816.F32 R204, R16, R176, R204 ;  /* 0x000000b010cc723c */ /* 0x000ff000000018cc */
[C---:B------:R-:W-:Y:S01]  /*a880*/  HMMA.16816.F32 R212, R20.reuse, R184, R32 ;  /* 0x000000b814d4723c */ /* 0x040fe20000001820 */
[----:B------:R-:W-:Y:S07]  /*a890*/  LDSM.16.M88.4 R32, [R218+UR5+0x9800] ;  /* 0x00980005da20783b */ /* 0x000fee0008000200 */
[----:B------:R-:W-:Y:S01]  /*a8a0*/  HMMA.16816.F32 R196, R20, R182, R188 ;  /* 0x000000b614c4723c */ /* 0x000fe200000018bc */
[----:B------:R-:W4:Y:S07]  /*a8b0*/  LDSM.16.M88.4 R20, [R221+0x8800] ;  /* 0x00880000dd14783b */ /* 0x000f2e0000000200 */
[----:B------:R-:W-:Y:S01]  /*a8c0*/  HMMA.16816.F32 R176, R16, R142, R192 ;  /* 0x0000008e10b0723c */ /* 0x000fe200000018c0 */
[----:B------:R-:W-:Y:S04]  /*a8d0*/  LDSM.16.M88.4 R16, [R217+0x6000] ;  /* 0x00600000d910783b */ /* 0x000fe80000000200 */
[----:B------:R-:W5:Y:S03]  /*a8e0*/  LDSM.16.M88.4 R140, [R218+UR5+0x9000] ;  /* 0x00900005da8c783b */ /* 0x000f660008000200 */
[C---:B-1----:R-:W-:Y:S08]  /*a8f0*/  HMMA.16816.F32 R192, R8.reuse, R184, R204 ;  /* 0x000000b808c0723c */ /* 0x042ff000000018cc */
[C---:B------:R-:W-:Y:S08]  /*a900*/  HMMA.16816.F32 R188, R8.reuse, R186, R200 ;  /* 0x000000ba08bc723c */ /* 0x040ff000000018c8 */
[C---:B------:R-:W-:Y:S08]  /*a910*/  HMMA.16816.F32 R184, R8.reuse, R180, R240 ;  /* 0x000000b408b8723c */ /* 0x040ff000000018f0 */
[----:B------:R-:W-:Y:S01]  /*a920*/  HMMA.16816.F32 R176, R8, R182, R176 ;  /* 0x000000b608b0723c */ /* 0x000fe200000018b0 */
[----:B------:R-:W1:Y:S07]  /*a930*/  LDSM.16.M88.4 R8, [R217+0x4000] ;  /* 0x00400000d908783b */ /* 0x000e6e0000000200 */
[C---:B--2---:R-:W-:Y:S08]  /*a940*/  HMMA.16816.F32 R200, R4.reuse, R30, R208 ;  /* 0x0000001e04c8723c */ /* 0x044ff000000018d0 */
[-C--:B------:R-:W-:Y:S08]  /*a950*/  HMMA.16816.F32 R180, R4, R28.reuse, R212 ;  /* 0x0000001c04b4723c */ /* 0x080ff000000018d4 */
[----:B---3--:R-:W-:Y:S08]  /*a960*/  HMMA.16816.F32 R208, R12, R28, R192 ;  /* 0x0000001c0cd0723c */ /* 0x008ff000000018c0 */
[C---:B----4-:R-:W-:Y:S08]  /*a970*/  HMMA.16816.F32 R212, R4.reuse, R20, R244 ;  /* 0x0000001404d4723c */ /* 0x050ff000000018f4 */
[----:B------:R-:W-:Y:S01]  /*a980*/  HMMA.16816.F32 R196, R4, R22, R196 ;  /* 0x0000001604c4723c */ /* 0x000fe200000018c4 */
[----:B------:R-:W-:Y:S07]  /*a990*/  LDSM.16.M88.4 R4, [R25+0x6000] ;  /* 0x006000001904783b */ /* 0x000fee0000000200 */
[C---:B------:R-:W-:Y:S01]  /*a9a0*/  HMMA.16816.F32 R204, R12.reuse, R30, R188 ;  /* 0x0000001e0ccc723c */ /* 0x040fe200000018bc */
[----:B------:R-:W2:Y:S07]  /*a9b0*/  LDSM.16.M88.4 R28, [R24+0x9000] ;  /* 0x00900000181c783b */ /* 0x000eae0000000200 */
[C---:B------:R-:W-:Y:S08]  /*a9c0*/  HMMA.16816.F32 R192, R12.reuse, R20, R184 ;  /* 0x000000140cc0723c */ /* 0x040ff000000018b8 */
[----:B------:R-:W-:Y:S01]  /*a9d0*/  HMMA.16816.F32 R176, R12, R22, R176 ;  /* 0x000000160cb0723c */ /* 0x000fe200000018b0 */
[----:B------:R-:W3:Y:S04]  /*a9e0*/  LDSM.16.M88.4 R20, [R24+0x9800] ;  /* 0x009800001814783b */ /* 0x000ee80000000200 */
[----:B------:R4:W3:Y:S03]  /*a9f0*/  LDSM.16.M88.4 R12, [R25+0x4000] ;  /* 0x00400000190c783b */ /* 0x0008e60000000200 */
[C---:B-----5:R-:W-:Y:S08]  /*aa00*/  HMMA.16816.F32 R188, R16.reuse, R140, R180 ;  /* 0x0000008c10bc723c */ /* 0x060ff000000018b4 */
[C---:B------:R-:W-:Y:S08]  /*aa10*/  HMMA.16816.F32 R184, R16.reuse, R142, R200 ;  /* 0x0000008e10b8723c */ /* 0x040ff000000018c8 */
[C---:B------:R-:W-:Y:S08]  /*aa20*/  HMMA.16816.F32 R196, R16.reuse, R34, R196 ;  /* 0x0000002210c4723c */ /* 0x040ff000000018c4 */
[----:B------:R-:W-:Y:S01]  /*aa30*/  HMMA.16816.F32 R180, R16, R32, R212 ;  /* 0x0000002010b4723c */ /* 0x000fe200000018d4 */
[----:B------:R-:W-:Y:S07]  /*aa40*/  LDSM.16.M88.4 R16, [R226+0x6000] ;  /* 0x00600000e210783b */ /* 0x000fee0000000200 */
[C---:B-1----:R-:W-:Y:S08]  /*aa50*/  HMMA.16816.F32 R200, R8.reuse, R140, R208 ;  /* 0x0000008c08c8723c */ /* 0x042ff000000018d0 */
[C---:B------:R-:W-:Y:S01]  /*aa60*/  HMMA.16816.F32 R204, R8.reuse, R142, R204 ;  /* 0x0000008e08cc723c */ /* 0x040fe200000018cc */
[----:B------:R-:W1:Y:S07]  /*aa70*/  LDSM.16.M88.4 R140, [R233+0x9000] ;  /* 0x00900000e98c783b */ /* 0x000e6e0000000200 */
[C---:B------:R-:W-:Y:S08]  /*aa80*/  HMMA.16816.F32 R192, R8.reuse, R32, R192 ;  /* 0x0000002008c0723c */ /* 0x040ff000000018c0 */
[----:B----4-:R-:W-:Y:S01]  /*aa90*/  HMMA.16816.F32 R24, R8, R34, R176 ;  /* 0x000000220818723c */ /* 0x010fe200000018b0 */
[----:B------:R-:W-:Y:S04]  /*aaa0*/  LDSM.16.M88.4 R32, [R233+0x9800] ;  /* 0x00980000e920783b */ /* 0x000fe80000000200 */
[----:B------:R-:W4:Y:S03]  /*aab0*/  LDSM.16.M88.4 R8, [R226+0x4000] ;  /* 0x00400000e208783b */ /* 0x000f260000000200 */
[C---:B--2---:R-:W-:Y:S08]  /*aac0*/  HMMA.16816.F32 R244, R4.reuse, R28, R188 ;  /* 0x0000001c04f4723c */ /* 0x044ff000000018bc */
[C---:B------:R-:W-:Y:S08]  /*aad0*/  HMMA.16816.F32 R240, R4.reuse, R30, R184 ;  /* 0x0000001e04f0723c */ /* 0x040ff000000018b8 */
[----:B---3--:R-:W-:Y:S08]  /*aae0*/  HMMA.16816.F32 R208, R4, R22, R196 ;  /* 0x0000001604d0723c */ /* 0x008ff000000018c4 */
[C---:B------:R-:W-:Y:S08]  /*aaf0*/  HMMA.16816.F32 R188, R12.reuse, R28, R200 ;  /* 0x0000001c0cbc723c */ /* 0x040ff000000018c8 */
[C---:B------:R-:W-:Y:S08]  /*ab00*/  HMMA.16816.F32 R196, R12.reuse, R30, R204 ;  /* 0x0000001e0cc4723c */ /* 0x040ff000000018cc */
[C---:B------:R-:W-:Y:S08]  /*ab10*/  HMMA.16816.F32 R176, R12.reuse, R20, R192 ;  /* 0x000000140cb0723c */ /* 0x040ff000000018c0 */
[----:B------:R-:W-:Y:S01]  /*ab20*/  HMMA.16816.F32 R184, R12, R22, R24 ;  /* 0x000000160cb8723c */ /* 0x000fe20000001818 */
[----:B------:R-:W-:Y:S04]  /*ab30*/  LDSM.16.M88.4 R24, [R221+0x9800] ;  /* 0x00980000dd18783b */ /* 0x000fe80000000200 */
[----:B------:R-:W2:Y:S03]  /*ab40*/  LDSM.16.M88.4 R12, [R234+0x4000] ;  /* 0x00400000ea0c783b */ /* 0x000ea60000000200 */
[----:B------:R-:W-:Y:S01]  /*ab50*/  HMMA.16816.F32 R212, R4, R20, R180 ;  /* 0x0000001404d4723c */ /* 0x000fe200000018b4 */
[----:B------:R-:W3:Y:S04]  /*ab60*/  LDSM.16.M88.4 R20, [R221+0x9000] ;  /* 0x00900000dd14783b */ /* 0x000ee80000000200 */
[----:B------:R-:W5:Y:S01]  /*ab70*/  LDSM.16.M88.4 R4, [R234+0x6000] ;  /* 0x00600000ea04783b */ /* 0x000f620000000200 */
[----:B------:R-:W-:-:S04]  /*ab80*/  DEPBAR.LE SB0, 0x0 ;  /* 0x000080000000791a */ /* 0x000fc80000000000 */
[C---:B-1----:R-:W-:Y:S08]  /*ab90*/  HMMA.16816.F32 R180, R16.reuse, R140, R244 ;  /* 0x0000008c10b4723c */ /* 0x042ff000000018f4 */
[----:B------:R-:W-:Y:S08]  /*aba0*/  HMMA.16816.F32 R192, R16, R142, R240 ;  /* 0x0000008e10c0723c */ /* 0x000ff000000018f0 */
[C---:B----4-:R-:W-:Y:S08]  /*abb0*/  HMMA.16816.F32 R28, R8.reuse, R140, R188 ;  /* 0x0000008c081c723c */ /* 0x050ff000000018bc */
[C---:B------:R-:W-:Y:S08]  /*abc0*/  HMMA.16816.F32 R176, R8.reuse, R32, R176 ;  /* 0x0000002008b0723c */ /* 0x040ff000000018b0 */
[----:B------:R-:W-:Y:S08]  /*abd0*/  HMMA.16816.F32 R140, R8, R142, R196 ;  /* 0x0000008e088c723c */ /* 0x000ff000000018c4 */
[C---:B------:R-:W-:Y:S08]  /*abe0*/  HMMA.16816.F32 R200, R16.reuse, R32, R212 ;  /* 0x0000002010c8723c */ /* 0x040ff000000018d4 */
[----:B------:R-:W-:Y:S08]  /*abf0*/  HMMA.16816.F32 R16, R16, R34, R208 ;  /* 0x000000221010723c */ /* 0x000ff000000018d0 */
[----:B--2---:R-:W-:Y:S08]  /*ac00*/  HMMA.16816.F32 R176, R12, R24, R176 ;  /* 0x000000180cb0723c */ /* 0x004ff000000018b0 */
[----:B------:R-:W-:Y:S01]  /*ac10*/  HMMA.16816.F32 R32, R8, R34, R184 ;  /* 0x000000220820723c */ /* 0x000fe200000018b8 */
[----:B------:R-:W-:-:S02]  /*ac20*/  VIADD R11, R0, 0xffffff89 ;  /* 0xffffff89000b7836 */ /* 0x000fc40000000000 */
[C---:B------:R-:W-:Y:S02]  /*ac30*/  VIADD R10, R0.reuse, 0xffffff88 ;  /* 0xffffff88000a7836 */ /* 0x040fe40000000000 */
[C---:B------:R-:W-:Y:S02]  /*ac40*/  VIADD R8, R0.reuse, 0xffffff80 ;  /* 0xffffff8000087836 */ /* 0x040fe40000000000 */
[----:B------:R-:W-:Y:S01]  /*ac50*/  VIADD R9, R0, 0xffffff81 ;  /* 0xffffff8100097836 */ /* 0x000fe20000000000 */
[C---:B---3--:R-:W-:Y:S08]  /*ac60*/  HMMA.16816.F32 R140, R12.reuse, R22, R140 ;  /* 0x000000160c8c723c */ /* 0x048ff0000000188c */
[----:B------:R-:W-:Y:S08]  /*ac70*/  HMMA.16816.F32 R28, R12, R20, R28 ;  /* 0x000000140c1c723c */ /* 0x000ff0000000181c */
[C---:B-----5:R-:W-:Y:S08]  /*ac80*/  HMMA.16816.F32 R192, R4.reuse, R22, R192 ;  /* 0x0000001604c0723c */ /* 0x060ff000000018c0 */
[C---:B------:R-:W-:Y:S08]  /*ac90*/  HMMA.16816.F32 R180, R4.reuse, R20, R180 ;  /* 0x0000001404b4723c */ /* 0x040ff000000018b4 */
[C---:B------:R-:W-:Y:S08]  /*aca0*/  HMMA.16816.F32 R200, R4.reuse, R24, R200 ;  /* 0x0000001804c8723c */ /* 0x040ff000000018c8 */
[----:B------:R-:W-:Y:S01]  /*acb0*/  HMMA.16816.F32 R184, R4, R26, R16 ;  /* 0x0000001a04b8723c */ /* 0x000fe20000001810 */
[----:B------:R-:W-:-:S02]  /*acc0*/  VIADD R4, R227, 0x8 ;  /* 0x00000008e3047836 */ /* 0x000fc40000000000 */
[C---:B------:R-:W-:Y:S02]  /*acd0*/  VIADD R18, R0.reuse, 0xffffff90 ;  /* 0xffffff9000127836 */ /* 0x040fe40000000000 */
[----:B------:R-:W-:Y:S01]  /*ace0*/  VIADD R19, R0, 0xffffff91 ;  /* 0xffffff9100137836 */ /* 0x000fe20000000000 */
[C---:B------:R-:W-:Y:S01]  /*acf0*/  ISETP.GT.AND P1, PT, R4.reuse, R11, PT ;  /* 0x0000000b0400720c */ /* 0x040fe20003f24270 */
[----:B------:R-:W-:Y:S01]  /*ad00*/  VIADD R7, R227, 0x40 ;  /* 0x00000040e3077836 */ /* 0x000fe20000000000 */
[----:B------:R-:W-:Y:S01]  /*ad10*/  ISETP.GT.AND P0, PT, R4, R18, PT ;  /* 0x000000120400720c */ /* 0x000fe20003f04270 */
[----:B------:R-:W-:Y:S01]  /*ad20*/  VIADD R6, R0, 0xffffff98 ;  /* 0xffffff9800067836 */ /* 0x000fe20000000000 */
[----:B------:R-:W-:Y:S01]  /*ad30*/  ISETP.GT.AND P4, PT, R4, R10, PT ;  /* 0x0000000a0400720c */ /* 0x000fe20003f84270 */
[----:B------:R-:W-:Y:S01]  /*ad40*/  VIADD R5, R0, 0xffffff99 ;  /* 0xffffff9900057836 */ /* 0x000fe20000000000 */
[----:B------:R-:W-:Y:S01]  /*ad50*/  BAR.SYNC.DEFER_BLOCKING 0x0 ;  /* 0x0000000000007b1d */ /* 0x000fe20000010000 */
[C---:B------:R-:W-:Y:S01]  /*ad60*/  ISETP.GT.AND P3, PT, R4.reuse, R8, PT ;  /* 0x000000080400720c */ /* 0x040fe20003f64270 */
[----:B------:R-:W-:Y:S01]  /*ad70*/  HMMA.16816.F32 R32, R12, R26, R32 ;  /* 0x0000001a0c20723c */ /* 0x000fe20000001820 */
[----:B------:R-:W-:-:S02]  /*ad80*/  ISETP.GT.AND P5, PT, R4, R9, PT ;  /* 0x000000090400720c */ /* 0x000fc40003fa4270 */
[----:B------:R-:W-:Y:S02]  /*ad90*/  FSEL R178, R178, -INF , !P0 ;  /* 0xff800000b2b27808 */ /* 0x000fe40004000000 */
[----:B------:R-:W-:Y:S02]  /*ada0*/  ISETP.GT.AND P2, PT, R4, R19, PT ;  /* 0x000000130400720c */ /* 0x000fe40003f44270 */
[----:B------:R-:W-:Y:S02]  /*adb0*/  FSEL R143, R143, -INF , !P1 ;  /* 0xff8000008f8f7808 */ /* 0x000fe40004800000 */
[C---:B------:R-:W-:Y:S02]  /*adc0*/  ISETP.GT.AND P0, PT, R7.reuse, R10, PT ;  /* 0x0000000a0700720c */ /* 0x040fe40003f04270 */
[----:B------:R-:W-:Y:S02]  /*add0*/  FSEL R142, R142, -INF , !P4 ;  /* 0xff8000008e8e7808 */ /* 0x000fe40006000000 */
[----:B------:R-:W-:-:S02]  /*ade0*/  ISETP.GT.AND P1, PT, R7, R9, PT ;  /* 0x000000090700720c */ /* 0x000fc40003f24270 */
[----:B------:R-:W-:Y:S02]  /*adf0*/  ISETP.GT.AND P4, PT, R7, R8, PT ;  /* 0x000000080700720c */ /* 0x000fe40003f84270 */
[----:B------:R-:W-:Y:S02]  /*ae00*/  FSEL R16, R30, -INF , !P3 ;  /* 0xff8000001e107808 */ /* 0x000fe40005800000 */
[----:B------:R-:W-:Y:S02]  /*ae10*/  FSEL R31, R31, -INF , !P5 ;  /* 0xff8000001f1f7808 */ /* 0x000fe40006800000 */
[C---:B------:R-:W-:Y:S02]  /*ae20*/  ISETP.GT.AND P3, PT, R4.reuse, R6, PT ;  /* 0x000000060400720c */ /* 0x040fe40003f64270 */
[----:B------:R-:W-:Y:S01]  /*ae30*/  ISETP.GT.AND P5, PT, R4, R5, PT ;  /* 0x000000050400720c */ /* 0x000fe20003fa4270 */
[----:B------:R-:W-:Y:S01]  /*ae40*/  VIADD R4, R227, 0x48 ;  /* 0x00000048e3047836 */ /* 0x000fe20000000000 */
[----:B------:R-:W-:-:S02]  /*ae50*/  FSEL R179, R179, -INF , !P2 ;  /* 0xff800000b3b37808 */ /* 0x000fc40005000000 */
[----:B------:R-:W-:Y:S02]  /*ae60*/  FSEL R192, R192, -INF , !P0 ;  /* 0xff800000c0c07808 */ /* 0x000fe40004000000 */
[----:B------:R-:W-:Y:S02]  /*ae70*/  ISETP.GT.AND P2, PT, R7, R11, PT ;  /* 0x0000000b0700720c */ /* 0x000fe40003f44270 */
[----:B------:R-:W-:Y:S02]  /*ae80*/  FSEL R17, R181, -INF , !P1 ;  /* 0xff800000b5117808 */ /* 0x000fe40004800000 */
[----:B------:R-:W-:Y:S02]  /*ae90*/  ISETP.GT.AND P0, PT, R227, R8, PT ;  /* 0x00000008e300720c */ /* 0x000fe40003f04270 */
[----:B------:R-:W-:Y:S02]  /*aea0*/  FSEL R13, R180, -INF , !P4 ;  /* 0xff800000b40d7808 */ /* 0x000fe40006000000 */
[----:B------:R-:W-:-:S02]  /*aeb0*/  ISETP.GT.AND P1, PT, R7, R19, PT ;  /* 0x000000130700720c */ /* 0x000fc40003f24270 */
[----:B------:R-:W-:Y:S02]  /*aec0*/  ISETP.GT.AND P4, PT, R7, R18, PT ;  /* 0x000000120700720c */ /* 0x000fe40003f84270 */
[----:B------:R-:W-:Y:S02]  /*aed0*/  FSEL R27, R193, -INF , !P2 ;  /* 0xff800000c11b7808 */ /* 0x000fe40005000000 */
[----:B------:R-:W-:Y:S02]  /*aee0*/  FSEL R14, R28, -INF , !P0 ;  /* 0xff8000001c0e7808 */ /* 0x000fe40004000000 */
[----:B------:R-:W-:Y:S02]  /*aef0*/  ISETP.GT.AND P2, PT, R4, R8, PT ;  /* 0x000000080400720c */ /* 0x000fe40003f44270 */
[----:B------:R-:W-:Y:S02]  /*af00*/  ISETP.GT.AND P0, PT, R7, R6, PT ;  /* 0x000000060700720c */ /* 0x000fe40003f04270 */
[----:B------:R-:W-:-:S02]  /*af10*/  FSEL R132, R201, -INF , !P1 ;  /* 0xff800000c9847808 */ /* 0x000fc40004800000 */
[----:B------:R-:W-:Y:S02]  /*af20*/  FSEL R200, R200, -INF , !P4 ;  /* 0xff800000c8c87808 */ /* 0x000fe40006000000 */
[----:B------:R-:W-:Y:S02]  /*af30*/  ISETP.GE.AND P1, PT, R8, R228, PT ;  /* 0x000000e40800720c */ /* 0x000fe40003f26270 */
[----:B------:R-:W-:Y:S02]  /*af40*/  ISETP.GT.AND P4, PT, R227, R9, PT ;  /* 0x00000009e300720c */ /* 0x000fe40003f84270 */
[----:B------:R-:W-:Y:S02]  /*af50*/  FSEL R12, R182, -INF , !P2 ;  /* 0xff800000b60c7808 */ /* 0x000fe40005000000 */
[----:B------:R-:W-:Y:S02]  /*af60*/  FSEL R137, R184, -INF , !P0 ;  /* 0xff800000b8897808 */ /* 0x000fe40004000000 */
[----:B------:R-:W-:-:S02]  /*af70*/  ISETP.GT.AND P2, PT, R7, R5, PT ;  /* 0x000000050700720c */ /* 0x000fc40003f44270 */
[-C--:B------:R-:W-:Y:S02]  /*af80*/  ISETP.GE.AND P0, PT, R8, R229.reuse, PT ;  /* 0x000000e50800720c */ /* 0x080fe40003f06270 */
[----:B------:R-:W-:Y:S02]  /*af90*/  FSEL R14, R14, -INF , !P1 ;  /* 0xff8000000e0e7808 */ /* 0x000fe40004800000 */
[----:B------:R-:W-:Y:S02]  /*afa0*/  FSEL R7, R29, -INF , !P4 ;  /* 0xff8000001d077808 */ /* 0x000fe40006000000 */
[----:B------:R-:W-:Y:S02]  /*afb0*/  ISETP.GE.AND P1, PT, R9, R229, PT ;  /* 0x000000e50900720c */ /* 0x000fe40003f26270 */
[----:B------:R-:W-:Y:S02]  /*afc0*/  ISETP.GE.AND P4, PT, R8, R231, PT ;  /* 0x000000e70800720c */ /* 0x000fe40003f86270 */
[----:B------:R-:W-:-:S02]  /*afd0*/  FSEL R16, R16, -INF , !P0 ;  /* 0xff80000010107808 */ /* 0x000fc40004000000 */
[----:B------:R-:W-:Y:S02]  /*afe0*/  FSEL R34, R34, -INF , !P3 ;  /* 0xff80000022227808 */ /* 0x000fe40005800000 */
[----:B------:R-:W-:Y:S02]  /*aff0*/  ISETP.GT.AND P0, PT, R227, R10, PT ;  /* 0x0000000ae300720c */ /* 0x000fe40003f04270 */
[----:B------:R-:W-:Y:S02]  /*b000*/  FSEL R15, R31, -INF , !P1 ;  /* 0xff8000001f0f7808 */ /* 0x000fe40004800000 */
[----:B------:R-:W-:Y:S02]  /*b010*/  ISETP.GE.AND P3, PT, R8, R230, PT ;  /* 0x000000e60800720c */ /* 0x000fe40003f66270 */
[----:B------:R-:W-:Y:S02]  /*b020*/  FSEL R35, R35, -INF , !P5 ;  /* 0xff80000023237808 */ /* 0x000fe40006800000 */
[----:B------:R-:W-:-:S02]  /*b030*/  FSEL R20, R13, -INF , !P4 ;  /* 0xff8000000d147808 */ /* 0x000fc40006000000 */
[----:B------:R-:W-:Y:S02]  /*b040*/  ISETP.GE.AND P1, PT, R10, R231, PT ;  /* 0x000000e70a00720c */ /* 0x000fe40003f26270 */
[----:B------:R-:W-:Y:S02]  /*b050*/  FSEL R138, R185, -INF , !P2 ;  /* 0xff800000b98a7808 */ /* 0x000fe40005000000 */
[C---:B------:R-:W-:Y:S02]  /*b060*/  ISETP.GT.AND P5, PT, R4.reuse, R10, PT ;  /* 0x0000000a0400720c */ /* 0x040fe40003fa4270 */
[----:B------:R-:W-:Y:S02]  /*b070*/  ISETP.GT.AND P4, PT, R227, R11, PT ;  /* 0x0000000be300720c */ /* 0x000fe40003f84270 */
[----:B------:R-:W-:Y:S02]  /*b080*/  ISETP.GT.AND P2, PT, R4, R9, PT ;  /* 0x000000090400720c */ /* 0x000fe40003f44270 */
[----:B------:R-:W-:-:S02]  /*b090*/  FSEL R23, R140, -INF , !P0 ;  /* 0xff8000008c177808 */ /* 0x000fc40004000000 */
[----:B------:R-:W-:Y:S02]  /*b0a0*/  ISETP.GE.AND P0, PT, R9, R231, PT ;  /* 0x000000e70900720c */ /* 0x000fe40003f06270 */
[----:B------:R-:W-:Y:S02]  /*b0b0*/  FSEL R22, R12, -INF , !P3 ;  /* 0xff8000000c167808 */ /* 0x000fe40005800000 */
[----:B------:R-:W-:Y:S02]  /*b0c0*/  FSEL R28, R192, -INF , !P1 ;  /* 0xff800000c01c7808 */ /* 0x000fe40004800000 */
[----:B------:R-:W-:Y:S02]  /*b0d0*/  FSEL R24, R194, -INF , !P5 ;  /* 0xff800000c2187808 */ /* 0x000fe40006800000 */
[----:B------:R-:W-:Y:S02]  /*b0e0*/  FSEL R26, R141, -INF , !P4 ;  /* 0xff8000008d1a7808 */ /* 0x000fe40006000000 */
[----:B------:R-:W-:-:S02]  /*b0f0*/  ISETP.GT.AND P3, PT, R4, R11, PT ;  /* 0x0000000b0400720c */ /* 0x000fc40003f64270 */
[----:B------:R-:W-:Y:S02]  /*b100*/  ISETP.GT.AND P1, PT, R4, R18, PT ;  /* 0x000000120400720c */ /* 0x000fe40003f24270 */
[----:B------:R-:W-:Y:S02]  /*b110*/  FSEL R8, R183, -INF , !P2 ;  /* 0xff800000b7087808 */ /* 0x000fe40005000000 */
[C---:B------:R-:W-:Y:S02]  /*b120*/  ISETP.GE.AND P5, PT, R9.reuse, R230, PT ;  /* 0x000000e60900720c */ /* 0x040fe40003fa6270 */
[-C--:B------:R-:W-:Y:S02]  /*b130*/  ISETP.GE.AND P4, PT, R10, R228.reuse, PT ;  /* 0x000000e40a00720c */ /* 0x080fe40003f86270 */
[----:B------:R-:W-:Y:S02]  /*b140*/  ISETP.GE.AND P2, PT, R9, R228, PT ;  /* 0x000000e40900720c */ /* 0x000fe40003f46270 */
[----:B------:R-:W-:-:S02]  /*b150*/  FSEL R17, R17, -INF , !P0 ;  /* 0xff80000011117808 */ /* 0x000fc40004000000 */
[----:B------:R-:W-:Y:S02]  /*b160*/  ISETP.GE.AND P0, PT, R10, R230, PT ;  /* 0x000000e60a00720c */ /* 0x000fe40003f06270 */
[----:B------:R-:W-:Y:S02]  /*b170*/  FSEL R12, R195, -INF , !P3 ;  /* 0xff800000c30c7808 */ /* 0x000fe40005800000 */
[----:B------:R-:W-:Y:S02]  /*b180*/  FSEL R31, R202, -INF , !P1 ;  /* 0xff800000ca1f7808 */ /* 0x000fe40004800000 */
[----:B------:R-:W-:Y:S02]  /*b190*/  FSEL R21, R8, -INF , !P5 ;  /* 0xff80000008157808 */ /* 0x000fe40006800000 */
[----:B------:R-:W-:Y:S02]  /*b1a0*/  ISETP.GE.AND P3, PT, R11, R228, PT ;  /* 0x000000e40b00720c */ /* 0x000fe40003f66270 */
[----:B------:R-:W-:-:S02]  /*b1b0*/  FSEL R25, R23, -INF , !P4 ;  /* 0xff80000017197808 */ /* 0x000fc40006000000 */
[C---:B------:R-:W-:Y:S02]  /*b1c0*/  ISETP.GE.AND P1, PT, R11.reuse, R230, PT ;  /* 0x000000e60b00720c */ /* 0x040fe40003f26270 */
[----:B------:R-:W-:Y:S02]  /*b1d0*/  ISETP.GE.AND P4, PT, R11, R229, PT ;  /* 0x000000e50b00720c */ /* 0x000fe40003f86270 */
[----:B------:R-:W-:Y:S02]  /*b1e0*/  ISETP.GT.AND P5, PT, R227, R19, PT ;  /* 0x00000013e300720c */ /* 0x000fe40003fa4270 */
[----:B------:R-:W-:Y:S02]  /*b1f0*/  FSEL R13, R7, -INF , !P2 ;  /* 0xff800000070d7808 */ /* 0x000fe40005000000 */
[----:B------:R-:W-:Y:S02]  /*b200*/  ISETP.GE.AND P2, PT, R10, R229, PT ;  /* 0x000000e50a00720c */ /* 0x000fe40003f46270 */
[----:B------:R-:W-:-:S02]  /*b210*/  FSEL R30, R24, -INF , !P0 ;  /* 0xff800000181e7808 */ /* 0x000fc40004000000 */
[----:B------:R-:W-:Y:S02]  /*b220*/  FSEL R24, R26, -INF , !P3 ;  /* 0xff8000001a187808 */ /* 0x000fe40005800000 */
[----:B------:R-:W-:Y:S02]  /*b230*/  FSEL R29, R12, -INF , !P1 ;  /* 0xff8000000c1d7808 */ /* 0x000fe40004800000 */
[----:B------:R-:W-:Y:S02]  /*b240*/  FSEL R9, R177, -INF , !P5 ;  /* 0xff800000b1097808 */ /* 0x000fe40006800000 */
[----:B------:R-:W-:Y:S02]  /*b250*/  FSEL R26, R143, -INF , !P4 ;  /* 0xff8000008f1a7808 */ /* 0x000fe40006000000 */
[----:B------:R-:W-:Y:S02]  /*b260*/  ISETP.GE.AND P1, PT, R19, R228, PT ;  /* 0x000000e41300720c */ /* 0x000fe40003f26270 */
[----:B------:R-:W-:-:S02]  /*b270*/  ISETP.GT.AND P4, PT, R227, R6, PT ;  /* 0x00000006e300720c */ /* 0x000fc40003f84270 */
        /* <DEDUP_REMOVED lines=8> */
[----:B------:R-:W-:Y:S02]  /*b300*/  ISETP.GT.U32.AND P1, PT, R222, R250, PT ;  /* 0x000000fade00720c */ /* 0x000fe40003f24070 */
[----:B------:R-:W-:Y:S02]  /*b310*/  FSEL R195, R10, -INF , !P0 ;  /* 0xff8000000ac37808 */ /* 0x000fe40004000000 */
[----:B------:R-:W-:Y:S02]  /*b320*/  ISETP.GE.AND P0, PT, R19, R229, PT ;  /* 0x000000e51300720c */ /* 0x000fe40003f06270 */
[----:B------:R-:W-:-:S02]  /*b330*/  ISETP.GT.AND P5, PT, R227, R5, PT ;  /* 0x00000005e300720c */ /* 0x000fc40003fa4270 */
[----:B------:R-:W-:Y:S02]  /*b340*/  FMNMX3.FTZ R12, R135, R14, R13, !PT ;  /* 0x0000000e870c7276 */ /* 0x000fe4000781000d */
[----:B------:R-:W-:Y:S02]  /*b350*/  ISETP.GE.AND P2, PT, R11, R231, PT ;  /* 0x000000e70b00720c */ /* 0x000fe40003f46270 */
[----:B------:R-:W-:Y:S02]  /*b360*/  FSEL R196, R179, -INF , !P0 ;  /* 0xff800000b3c47808 */ /* 0x000fe40004000000 */
[----:B------:R-:W-:Y:S02]  /*b370*/  FSEL R7, R33, -INF , !P5 ;  /* 0xff80000021077808 */ /* 0x000fe40006800000 */
[----:B------:R-:W-:Y:S02]  /*b380*/  ISETP.GE.AND P0, PT, R5, R228, PT ;  /* 0x000000e40500720c */ /* 0x000fe40003f06270 */
[----:B------:R-:W-:-:S02]  /*b390*/  FMNMX3.FTZ R12, R12, R25, R24, !PT ;  /* 0x000000190c0c7276 */ /* 0x000fc40007810018 */
[----:B------:R-:W-:Y:S02]  /*b3a0*/  FSEL R27, R27, -INF , !P2 ;  /* 0xff8000001b1b7808 */ /* 0x000fe40005000000 */
[C---:B------:R-:W-:Y:S02]  /*b3b0*/  ISETP.GE.AND P3, PT, R18.reuse, R229, PT ;  /* 0x000000e51200720c */ /* 0x040fe40003f66270 */
[----:B------:R-:W-:Y:S02]  /*b3c0*/  ISETP.GE.AND P2, PT, R18, R231, PT ;  /* 0x000000e71200720c */ /* 0x000fe40003f46270 */
[----:B------:R-:W-:Y:S02]  /*b3d0*/  FSEL R192, R7, -INF , !P0 ;  /* 0xff80000007c07808 */ /* 0x000fe40004000000 */
[----:B------:R-:W-:Y:S02]  /*b3e0*/  FMNMX3.FTZ R12, R12, R195, R194, !PT ;  /* 0x000000c30c0c7276 */ /* 0x000fe400078100c2 */
[----:B------:R-:W-:-:S02]  /*b3f0*/  FSEL R197, R178, -INF , !P3 ;  /* 0xff800000b2c57808 */ /* 0x000fc40005800000 */
[----:B------:R-:W-:Y:S02]  /*b400*/  FSEL R181, R200, -INF , !P2 ;  /* 0xff800000c8b57808 */ /* 0x000fe40005000000 */
[-C--:B------:R-:W-:Y:S02]  /*b410*/  ISETP.GE.AND P4, PT, R18, R230.reuse, PT ;  /* 0x000000e61200720c */ /* 0x080fe40003f86270 */
[C---:B------:R-:W-:Y:S02]  /*b420*/  ISETP.GE.AND P5, PT, R19.reuse, R231, PT ;  /* 0x000000e71300720c */ /* 0x040fe40003fa6270 */
        /* <DEDUP_REMOVED lines=27> */
.L_x_1306:
[----:B------:R-:W-:Y:S01]  /*b5e0*/  FMNMX3.FTZ R7, R134, R16, R15, !PT ;  /* 0x0000001086077276 */ /* 0x000fe2000781000f */
[----:B-1----:R-:W1:Y:S01]  /*b5f0*/  SHFL.BFLY PT, R10, R12, 0x2, 0x1f ;  /* 0x0c401f000c0a7f89 */ /* 0x002e6200000e0000 */
[-C--:B------:R-:W-:Y:S02]  /*b600*/  ISETP.GE.AND P0, PT, R6, R229.reuse, PT ;  /* 0x000000e50600720c */ /* 0x080fe40003f06270 */
[----:B------:R-:W-:Y:S02]  /*b610*/  FSEL R18, R203, -INF , !P3 ;  /* 0xff800000cb127808 */ /* 0x000fe40005800000 */
[----:B------:R-:W-:Y:S02]  /*b620*/  ISETP.GE.AND P3, PT, R5, R229, PT ;  /* 0x000000e50500720c */ /* 0x000fe40003f66270 */
[----:B------:R-:W-:Y:S02]  /*b630*/  FMNMX3.FTZ R7, R7, R23, R26, !PT ;  /* 0x0000001707077276 */ /* 0x000fe4000781001a */
[----:B------:R-:W-:-:S02]  /*b640*/  FSEL R183, R34, -INF , !P0 ;  /* 0xff80000022b77808 */ /* 0x000fc40004000000 */
[----:B------:R-:W-:Y:S02]  /*b650*/  ISETP.GE.AND P0, PT, R6, R231, PT ;  /* 0x000000e70600720c */ /* 0x000fe40003f06270 */
[----:B------:R-:W-:Y:S02]  /*b660*/  FSEL R182, R35, -INF , !P3 ;  /* 0xff80000023b67808 */ /* 0x000fe40005800000 */
[----:B------:R-:W-:Y:S02]  /*b670*/  FMNMX3.FTZ R7, R7, R197, R196, !PT ;  /* 0x000000c507077276 */ /* 0x000fe400078100c4 */
[----:B------:R-:W-:Y:S02]  /*b680*/  FSEL R177, R132, -INF , !P5 ;  /* 0xff80000084b17808 */ /* 0x000fe40006800000 */
[----:B------:R-:W-:Y:S02]  /*b690*/  FSEL R179, R137, -INF , !P0 ;  /* 0xff80000089b37808 */ /* 0x000fe40004000000 */
[----:B------:R-:W-:-:S02]  /*b6a0*/  ISETP.GT.AND P5, PT, R4, R6, PT ;  /* 0x000000060400720c */ /* 0x000fc40003fa4270 */
[----:B------:R-:W-:Y:S02]  /*b6b0*/  ISETP.GT.AND P0, PT, R4, R5, PT ;  /* 0x000000050400720c */ /* 0x000fe40003f04270 */
[----:B------:R-:W-:Y:S02]  /*b6c0*/  FMNMX3.FTZ R4, R133, R20, R17, !PT ;  /* 0x0000001485047276 */ /* 0x000fe40007810011 */
[----:B------:R-:W-:Y:S02]  /*b6d0*/  FMNMX3.FTZ R7, R7, R183, R182, !PT ;  /* 0x000000b707077276 */ /* 0x000fe400078100b6 */
[----:B------:R-:W-:Y:S02]  /*b6e0*/  FSEL R9, R186, -INF , !P5 ;  /* 0xff800000ba097808 */ /* 0x000fe40006800000 */
[----:B------:R-:W-:Y:S01]  /*b6f0*/  ISETP.GE.AND P5, PT, R5, R231, PT ;  /* 0x000000e70500720c */ /* 0x000fe20003fa6270 */
[----:B------:R-:W2:Y:S01]  /*b700*/  SHFL.BFLY PT, R11, R7, 0x2, 0x1f ;  /* 0x0c401f00070b7f89 */ /* 0x000ea200000e0000 */
[----:B------:R-:W-:-:S02]  /*b710*/  FMNMX3.FTZ R4, R4, R28, R27, !PT ;  /* 0x0000001c04047276 */ /* 0x000fc4000781001b */
[-C--:B------:R-:W-:Y:S02]  /*b720*/  ISETP.GE.AND P3, PT, R6, R230.reuse, PT ;  /* 0x000000e60600720c */ /* 0x080fe40003f66270 */
[----:B------:R-:W-:Y:S02]  /*b730*/  FSEL R178, R138, -INF , !P5 ;  /* 0xff8000008ab27808 */ /* 0x000fe40006800000 */
[----:B------:R-:W-:Y:S02]  /*b740*/  FMNMX3.FTZ R6, R4, R181, R177, !PT ;  /* 0x000000b504067276 */ /* 0x000fe400078100b1 */
[----:B------:R-:W-:Y:S02]  /*b750*/  FSEL R8, R187, -INF , !P0 ;  /* 0xff800000bb087808 */ /* 0x000fe40004000000 */
[----:B------:R-:W-:Y:S02]  /*b760*/  FMNMX3.FTZ R6, R6, R179, R178, !PT ;  /* 0x000000b306067276 */ /* 0x000fe400078100b2 */
[----:B------:R-:W-:-:S02]  /*b770*/  ISETP.GE.AND P0, PT, R5, R230, PT ;  /* 0x000000e60500720c */ /* 0x000fc40003f06270 */
[----:B------:R-:W-:Y:S02]  /*b780*/  FMNMX3.FTZ R5, R136, R22, R21, !PT ;  /* 0x0000001688057276 */ /* 0x000fe40007810015 */
[----:B-1----:R-:W-:Y:S02]  /*b790*/  FMNMX.FTZ R4, R12, R10, !PT ;  /* 0x0000000a0c047209 */ /* 0x002fe40007810000 */
[----:B------:R-:W1:Y:S01]  /*b7a0*/  SHFL.BFLY PT, R10, R6, 0x2, 0x1f ;  /* 0x0c401f00060a7f89 */ /* 0x000e6200000e0000 */
[----:B------:R-:W-:Y:S02]  /*b7b0*/  FSEL R176, R31, -INF , !P4 ;  /* 0xff8000001fb07808 */ /* 0x000fe40006000000 */
[----:B------:R-:W-:Y:S02]  /*b7c0*/  FSEL R180, R18, -INF , !P2 ;  /* 0xff80000012b47808 */ /* 0x000fe40005000000 */
[----:B------:R-:W-:Y:S02]  /*b7d0*/  FMNMX3.FTZ R5, R5, R30, R29, !PT ;  /* 0x0000001e05057276 */ /* 0x000fe4000781001d */
[----:B------:R-:W-:-:S02]  /*b7e0*/  FSEL R198, R9, -INF , !P3 ;  /* 0xff80000009c67808 */ /* 0x000fc40005800000 */
[----:B------:R-:W-:Y:S01]  /*b7f0*/  FSEL R199, R8, -INF , !P0 ;  /* 0xff80000008c77808 */ /* 0x000fe20004000000 */
[----:B------:R-:W3:Y:S01]  /*b800*/  SHFL.BFLY PT, R9, R4, 0x1, 0x1f ;  /* 0x0c201f0004097f89 */ /* 0x000ee200000e0000 */
[----:B------:R-:W-:Y:S02]  /*b810*/  FMNMX3.FTZ R5, R5, R176, R180, !PT ;  /* 0x000000b005057276 */ /* 0x000fe400078100b4 */
[----:B--2---:R-:W-:Y:S02]  /*b820*/  FMNMX.FTZ R7, R7, R11, !PT ;  /* 0x0000000b07077209 */ /* 0x004fe40007810000 */
[----:B------:R-:W-:Y:S02]  /*b830*/  FMNMX3.FTZ R5, R5, R198, R199, !PT ;  /* 0x000000c605057276 */ /* 0x000fe400078100c7 */
[----:B------:R-:W-:Y:S01]  /*b840*/  IADD3 R141, PT, PT, R216, 0xa000, RZ ;  /* 0x0000a000d88d7810 */ /* 0x000fe20007ffe0ff */
[----:B------:R-:W2:Y:S01]  /*b850*/  SHFL.BFLY PT, R11, R7, 0x1, 0x1f ;  /* 0x0c201f00070b7f89 */ /* 0x000ea200000e0000 */
[----:B------:R-:W-:-:S02]  /*b860*/  MOV R191, R139 ;  /* 0x0000008b00bf7202 */ /* 0x000fc40000000f00 */
[----:B------:R-:W-:Y:S01]  /*b870*/  MOV R33, R225 ;  /* 0x000000e100217202 */ /* 0x000fe20000000f00 */
[----:B------:R-:W4:Y:S01]  /*b880*/  SHFL.BFLY PT, R8, R5, 0x2, 0x1f ;  /* 0x0c401f0005087f89 */ /* 0x000f2200000e0000 */
[----:B------:R-:W-:Y:S02]  /*b890*/  MOV R140, R223 ;  /* 0x000000df008c7202 */ /* 0x000fe40000000f00 */
[----:B-1----:R-:W-:Y:S02]  /*b8a0*/  FMNMX.FTZ R6, R6, R10, !PT ;  /* 0x0000000a06067209 */ /* 0x002fe40007810000 */
[----:B------:R-:W-:Y:S02]  /*b8b0*/  MOV R188, R140 ;  /* 0x0000008c00bc7202 */ /* 0x000fe40000000f00 */
[----:B------:R-:W-:Y:S01]  /*b8c0*/  MOV R189, R33 ;  /* 0x0000002100bd7202 */ /* 0x000fe20000000f00 */
[----:B------:R-:W1:Y:S01]  /*b8d0*/  SHFL.BFLY PT, R10, R6, 0x1, 0x1f ;  /* 0x0c201f00060a7f89 */ /* 0x000e6200000e0000 */
[----:B---3--:R-:W-:-:S04]  /*b8e0*/  FMNMX.FTZ R202, R4, R9, !PT ;  /* 0x0000000904ca7209 */ /* 0x008fc80007810000 */
[C---:B------:R-:W-:Y:S01]  /*b8f0*/  FSETP.NEU.FTZ.AND P4, PT, R202.reuse, -INF , PT ;  /* 0xff800000ca00780b */ /* 0x040fe20003f9d000 */
[----:B------:R-:W-:Y:S01]  /*b900*/  FMUL.FTZ R19, R202, UR4 ;  /* 0x00000004ca137c20 */ /* 0x000fe20008410000 */
[----:B--2---:R-:W-:-:S04]  /*b910*/  FMNMX.FTZ R203, R7, R11, !PT ;  /* 0x0000000b07cb7209 */ /* 0x004fc80007810000 */
[----:B------:R-:W-:Y:S02]  /*b920*/  FSEL R19, R19, RZ, P4 ;  /* 0x000000ff13137208 */ /* 0x000fe40002000000 */
[----:B----4-:R-:W-:Y:S01]  /*b930*/  FMNMX.FTZ R5, R5, R8, !PT ;  /* 0x0000000805057209 */ /* 0x010fe20007810000 */
[C---:B------:R-:W-:Y:S01]  /*b940*/  FMUL.FTZ R18, R203.reuse, UR4 ;  /* 0x00000004cb127c20 */ /* 0x040fe20008410000 */
[----:B------:R-:W-:Y:S01]  /*b950*/  FSETP.NEU.FTZ.AND P3, PT, R203, -INF , PT ;  /* 0xff800000cb00780b */ /* 0x000fe20003f7d000 */
[--C-:B------:R-:W-:Y:S01]  /*b960*/  FFMA.FTZ R25, R25, UR4, -R19.reuse ;  /* 0x0000000419197c23 */ /* 0x100fe20008010813 */
[--C-:B------:R-:W-:Y:S01]  /*b970*/  FFMA.FTZ R14, R14, UR4, -R19.reuse ;  /* 0x000000040e0e7c23 */ /* 0x100fe20008010813 */
[----:B------:R-:W2:Y:S01]  /*b980*/  SHFL.BFLY PT, R7, R5, 0x1, 0x1f ;  /* 0x0c201f0005077f89 */ /* 0x000ea200000e0000 */
[----:B------:R-:W-:Y:S01]  /*b990*/  FSEL R18, R18, RZ, P3 ;  /* 0x000000ff12127208 */ /* 0x000fe20001800000 */
[----:B------:R-:W3:Y:S01]  /*b9a0*/  MUFU.EX2 R32, R25 ;  /* 0x0000001900207308 */ /* 0x000ee20000000800 */
[----:B-1----:R-:W-:Y:S01]  /*b9b0*/  FMNMX.FTZ R201, R6, R10, !PT ;  /* 0x0000000a06c97209 */ /* 0x002fe20007810000 */
[--C-:B------:R-:W-:Y:S01]  /*b9c0*/  FFMA.FTZ R13, R13, UR4, -R19.reuse ;  /* 0x000000040d0d7c23 */ /* 0x100fe20008010813 */
[----:B------:R-:W-:Y:S01]  /*b9d0*/  FFMA.FTZ R24, R24, UR4, -R19 ;  /* 0x0000000418187c23 */ /* 0x000fe20008010813 */
[--C-:B------:R-:W-:Y:S01]  /*b9e0*/  FFMA.FTZ R4, R16, UR4, -R18.reuse ;  /* 0x0000000410047c23 */ /* 0x100fe20008010812 */
[C---:B------:R-:W-:Y:S01]  /*b9f0*/  FSETP.NEU.FTZ.AND P2, PT, R201.reuse, -INF , PT ;  /* 0xff800000c900780b */ /* 0x040fe20003f5d000 */
[----:B------:R-:W-:Y:S01]  /*ba00*/  FMUL.FTZ R16, R201, UR4 ;  /* 0x00000004c9107c20 */ /* 0x000fe20008410000 */
[--C-:B------:R-:W-:Y:S01]  /*ba10*/  FFMA.FTZ R23, R23, UR4, -R18.reuse ;  /* 0x0000000417177c23 */ /* 0x100fe20008010812 */
[----:B------:R-:W-:Y:S01]  /*ba20*/  MUFU.EX2 R251, R14 ;  /* 0x0000000e00fb7308 */ /* 0x000fe20000000800 */
[--C-:B------:R-:W-:Y:S01]  /*ba30*/  FFMA.FTZ R15, R15, UR4, -R18.reuse ;  /* 0x000000040f0f7c23 */ /* 0x100fe20008010812 */
[----:B------:R-:W-:Y:S01]  /*ba40*/  FFMA.FTZ R26, R26, UR4, -R18 ;  /* 0x000000041a1a7c23 */ /* 0x000fe20008010812 */
[----:B------:R-:W-:Y:S01]  /*ba50*/  FSEL R16, R16, RZ, P2 ;  /* 0x000000ff10107208 */ /* 0x000fe20001000000 */
[----:B------:R3:W-:Y:S04]  /*ba60*/  MUFU.EX2 R249, R23 ;  /* 0x0000001700f97308 */ /* 0x0007e80000000800 */
[--C-:B------:R-:W-:Y:S01]  /*ba70*/  FFMA.FTZ R20, R20, UR4, -R16.reuse ;  /* 0x0000000414147c23 */ /* 0x100fe20008010810 */
[----:B------:R1:W-:Y:S01]  /*ba80*/  MUFU.EX2 R248, R4 ;  /* 0x0000000400f87308 */ /* 0x0003e20000000800 */
[--C-:B------:R-:W-:Y:S01]  /*ba90*/  FFMA.FTZ R28, R28, UR4, -R16.reuse ;  /* 0x000000041c1c7c23 */ /* 0x100fe20008010810 */
[----:B------:R-:W-:-:S02]  /*baa0*/  FFMA.FTZ R27, R27, UR4, -R16 ;  /* 0x000000041b1b7c23 */ /* 0x000fc40008010810 */
[----:B------:R-:W-:Y:S01]  /*bab0*/  MUFU.EX2 R185, R13 ;  /* 0x0000000d00b97308 */ /* 0x000fe20000000800 */
[----:B--2---:R-:W-:Y:S01]  /*bac0*/  FMNMX.FTZ R200, R5, R7, !PT ;  /* 0x0000000705c87209 */ /* 0x004fe20007810000 */
[----:B------:R-:W-:Y:S01]  /*bad0*/  FFMA.FTZ R5, R17, UR4, -R16 ;  /* 0x0000000411057c23 */ /* 0x000fe20008010810 */
[----:B------:R-:W-:Y:S01]  /*bae0*/  FSEL R7, R202, RZ, P4 ;  /* 0x000000ffca077208 */ /* 0x000fe20002000000 */
[----:B------:R-:W-:Y:S01]  /*baf0*/  MUFU.EX2 R245, R28 ;  /* 0x0000001c00f57308 */ /* 0x000fe20000000800 */
[C---:B------:R-:W-:Y:S02]  /*bb00*/  FSETP.NEU.FTZ.AND P0, PT, R200.reuse, -INF , PT ;  /* 0xff800000c800780b */ /* 0x040fe40003f1d000 */
[----:B---3--:R-:W-:Y:S01]  /*bb10*/  MOV R23, R32 ;  /* 0x0000002000177202 */ /* 0x008fe20000000f00 */
[----:B------:R2:W-:Y:S01]  /*bb20*/  MUFU.EX2 R244, R5 ;  /* 0x0000000500f47308 */ /* 0x0005e20000000800 */
[----:B------:R-:W-:Y:S01]  /*bb30*/  MOV R32, R238 ;  /* 0x000000ee00207202 */ /* 0x000fe20000000f00 */
[C---:B-1----:R-:W-:Y:S01]  /*bb40*/  FMUL.FTZ R4, R200.reuse, UR4 ;  /* 0x00000004c8047c20 */ /* 0x042fe20008410000 */
[----:B------:R-:W-:Y:S01]  /*bb50*/  FSEL R6, R200, RZ, P0 ;  /* 0x000000ffc8067208 */ /* 0x000fe20000000000 */
[----:B------:R1:W-:Y:S01]  /*bb60*/  MUFU.EX2 R238, R20 ;  /* 0x0000001400ee7308 */ /* 0x0003e20000000800 */
[----:B------:R-:W-:Y:S01]  /*bb70*/  FADD.FTZ R7, R135, -R7 ;  /* 0x8000000787077221 */ /* 0x000fe20000010000 */
[----:B------:R-:W-:-:S02]  /*bb80*/  MOV R190, R32 ;  /* 0x0000002000be7202 */ /* 0x000fc40000000f00 */
[----:B------:R-:W-:Y:S01]  /*bb90*/  FSEL R17, R4, RZ, P0 ;  /* 0x000000ff04117208 */ /* 0x000fe20000000000 */
[----:B------:R-:W3:Y:S01]  /*bba0*/  MUFU.EX2 R246, R27 ;  /* 0x0000001b00f67308 */ /* 0x000ee20000000800 */
[----:B------:R-:W-:Y:S01]  /*bbb0*/  FSEL R4, R201, RZ, P2 ;  /* 0x000000ffc9047208 */ /* 0x000fe20001000000 */
[----:B------:R-:W-:Y:S01]  /*bbc0*/  FMUL.FTZ R7, R7, UR4 ;  /* 0x0000000407077c20 */ /* 0x000fe20008410000 */
[----:B------:R-:W-:Y:S01]  /*bbd0*/  LDSM.16.MT88.4 R32, [R216+0xb000] ;  /* 0x00b00000d820783b */ /* 0x000fe20000004200 */
[--C-:B------:R-:W-:Y:S01]  /*bbe0*/  FFMA.FTZ R22, R22, UR4, -R17.reuse ;  /* 0x0000000416167c23 */ /* 0x100fe20008010811 */
[----:B--2---:R-:W-:Y:S01]  /*bbf0*/  FSEL R5, R203, RZ, P3 ;  /* 0x000000ffcb057208 */ /* 0x004fe20001800000 */
[----:B------:R-:W-:Y:S01]  /*bc00*/  FADD.FTZ R4, R133, -R4 ;  /* 0x8000000485047221 */ /* 0x000fe20000010000 */
[--C-:B------:R-:W-:Y:S01]  /*bc10*/  FFMA.FTZ R21, R21, UR4, -R17.reuse ;  /* 0x0000000415157c23 */ /* 0x100fe20008010811 */
[----:B------:R-:W-:Y:S01]  /*bc20*/  FFMA.FTZ R30, R30, UR4, -R17 ;  /* 0x000000041e1e7c23 */ /* 0x000fe20008010811 */
[----:B-1----:R-:W-:Y:S01]  /*bc30*/  IADD3 R20, PT, PT, R216, 0xa040, RZ ;  /* 0x0000a040d8147810 */ /* 0x002fe20007ffe0ff */
[----:B------:R-:W-:Y:S01]  /*bc40*/  FADD.FTZ R5, R134, -R5 ;  /* 0x8000000586057221 */ /* 0x000fe20000010000 */
[----:B------:R-:W-:Y:S01]  /*bc50*/  @P6 IADD3 R20, PT, PT, R141, -0x40, RZ ;  /* 0xffffffc08d146810 */ /* 0x000fe20007ffe0ff */
[----:B------:R-:W-:Y:S01]  /*bc60*/  FFMA.FTZ R29, R29, UR4, -R17 ;  /* 0x000000041d1d7c23 */ /* 0x000fe20008010811 */
[----:B------:R-:W-:Y:S01]  /*bc70*/  FMUL.FTZ R4, R4, UR4 ;  /* 0x0000000404047c20 */ /* 0x000fe20008410000 */
[----:B------:R-:W-:Y:S01]  /*bc80*/  FMUL.FTZ R14, R5, UR4 ;  /* 0x00000004050e7c20 */ /* 0x000fe20008410000 */
[----:B------:R-:W-:Y:S01]  /*bc90*/  FADD.FTZ R5, R136, -R6 ;  /* 0x8000000688057221 */ /* 0x000fe20000010000 */
[----:B------:R1:W-:Y:S01]  /*bca0*/  MUFU.EX2 R223, R22 ;  /* 0x0000001600df7308 */ /* 0x0003e20000000800 */
[----:B------:R-:W2:Y:S01]  /*bcb0*/  LDSM.16.MT88.4 R136, [R20] ;  /* 0x000000001488783b */ /* 0x000ea20000004200 */
[----:B---3--:R-:W-:Y:S01]  /*bcc0*/  F2FP.F16.F32.PACK_AB R6, R246, R245 ;  /* 0x000000f5f606723e */ /* 0x008fe200000000ff */
[----:B------:R-:W-:Y:S01]  /*bcd0*/  FMUL.FTZ R5, R5, UR4 ;  /* 0x0000000405057c20 */ /* 0x000fe20008410000 */
[----:B------:R3:W-:Y:S01]  /*bce0*/  MUFU.EX2 R235, R21 ;  /* 0x0000001500eb7308 */ /* 0x0007e20000000800 */
[----:B------:R-:W-:Y:S01]  /*bcf0*/  LDSM.16.MT88.4 R140, [R220+0xa000] ;  /* 0x00a00000dc8c783b */ /* 0x000fe20000004200 */
[----:B------:R-:W-:-:S02]  /*bd00*/  F2FP.F16.F32.PACK_AB R8, R185, R251 ;  /* 0x000000fbb908723e */ /* 0x000fc400000000ff */
[----:B------:R-:W-:Y:S01]  /*bd10*/  MUFU.EX2 R225, R30 ;  /* 0x0000001e00e17308 */ /* 0x000fe20000000800 */
[----:B------:R-:W-:Y:S03]  /*bd20*/  LDSM.16.MT88.4 R132, [R219] ;  /* 0x00000000db84783b */ /* 0x000fe60000004200 */
[----:B------:R4:W-:Y:S01]  /*bd30*/  MUFU.EX2 R224, R29 ;  /* 0x0000001d00e07308 */ /* 0x0009e20000000800 */
[----:B-1----:R-:W-:-:S03]  /*bd40*/  MOV R22, R189 ;  /* 0x000000bd00167202 */ /* 0x002fc60000000f00 */
[----:B------:R1:W5:Y:S01]  /*bd50*/  MUFU.EX2 R13, R4 ;  /* 0x00000004000d7308 */ /* 0x0003620000000800 */
[----:B---3--:R-:W-:-:S03]  /*bd60*/  MOV R21, R190 ;  /* 0x000000be00157202 */ /* 0x008fc60000000f00 */
[----:B------:R3:W3:Y:S04]  /*bd70*/  MUFU.EX2 R12, R5 ;  /* 0x00000005000c7308 */ /* 0x0006e80000000800 */
[----:B------:R-:W2:Y:S01]  /*bd80*/  MUFU.EX2 R247, R15 ;  /* 0x0000000f00f77308 */ /* 0x000ea20000000800 */
[----:B----4-:R-:W-:Y:S03]  /*bd90*/  LDSM.16.MT88.4 R28, [R220+0xb000] ;  /* 0x00b00000dc1c783b */ /* 0x010fe60000004200 */
[----:B------:R-:W4:Y:S01]  /*bda0*/  MUFU.EX2 R15, R7 ;  /* 0x00000007000f7308 */ /* 0x000f220000000800 */
[----:B-1----:R-:W-:Y:S01]  /*bdb0*/  F2FP.F16.F32.PACK_AB R4, R244, R238 ;  /* 0x000000eef404723e */ /* 0x002fe200000000ff */
[-C--:B-----5:R-:W-:Y:S01]  /*bdc0*/  FMUL.FTZ R44, R44, R13.reuse ;  /* 0x0000000d2c2c7220 */ /* 0x0a0fe20000410000 */
[-C--:B------:R-:W-:Y:S01]  /*bdd0*/  FMUL.FTZ R45, R45, R13.reuse ;  /* 0x0000000d2d2d7220 */ /* 0x080fe20000410000 */
[----:B------:R-:W-:Y:S01]  /*bde0*/  FMUL.FTZ R40, R40, R13 ;  /* 0x0000000d28287220 */ /* 0x000fe20000410000 */
[----:B---3--:R-:W-:Y:S01]  /*bdf0*/  F2FP.F16.F32.PACK_AB R5, R235, R223 ;  /* 0x000000dfeb05723e */ /* 0x008fe200000000ff */
[-C--:B------:R-:W-:Y:S01]  /*be00*/  FMUL.FTZ R46, R46, R12.reuse ;  /* 0x0000000c2e2e7220 */ /* 0x080fe20000410000 */
[-C--:B------:R-:W-:Y:S01]  /*be10*/  FMUL.FTZ R47, R47, R12.reuse ;  /* 0x0000000c2f2f7220 */ /* 0x080fe20000410000 */
[----:B------:R-:W-:Y:S01]  /*be20*/  FMUL.FTZ R41, R41, R13 ;  /* 0x0000000d29297220 */ /* 0x000fe20000410000 */
[-C--:B------:R-:W-:Y:S01]  /*be30*/  FMUL.FTZ R42, R42, R12.reuse ;  /* 0x0000000c2a2a7220 */ /* 0x080fe20000410000 */
[----:B------:R-:W-:Y:S01]  /*be40*/  FMUL.FTZ R43, R43, R12 ;  /* 0x0000000c2b2b7220 */ /* 0x000fe20000410000 */
[----:B------:R-:W1:Y:S01]  /*be50*/  MUFU.EX2 R184, R24 ;  /* 0x0000001800b87308 */ /* 0x000e620000000800 */
[----:B--2---:R-:W-:Y:S01]  /*be60*/  F2FP.F16.F32.PACK_AB R9, R247, R248 ;  /* 0x000000f8f709723e */ /* 0x004fe200000000ff */
[----:B----4-:R-:W-:Y:S01]  /*be70*/  FMUL.FTZ R144, R144, R15 ;  /* 0x0000000f90907220 */ /* 0x010fe20000410000 */
[----:B------:R-:W-:Y:S01]  /*be80*/  F2FP.F16.F32.PACK_AB R7, R224, R225 ;  /* 0x000000e1e007723e */ /* 0x000fe200000000ff */
[----:B------:R2:W3:Y:S01]  /*be90*/  MUFU.EX2 R250, R26 ;  /* 0x0000001a00fa7308 */ /* 0x0004e20000000800 */
[----:B------:R-:W-:Y:S01]  /*bea0*/  FMUL.FTZ R145, R145, R15 ;  /* 0x0000000f91917220 */ /* 0x000fe20000410000 */
[-C--:B------:R-:W-:Y:S01]  /*beb0*/  FMUL.FTZ R148, R148, R13.reuse ;  /* 0x0000000d94947220 */ /* 0x080fe20000410000 */
[-C--:B------:R-:W-:Y:S01]  /*bec0*/  FMUL.FTZ R149, R149, R13.reuse ;  /* 0x0000000d95957220 */ /* 0x080fe20000410000 */
[----:B------:R-:W4:Y:S01]  /*bed0*/  MUFU.EX2 R14, R14 ;  /* 0x0000000e000e7308 */ /* 0x000f220000000800 */
[-C--:B------:R-:W-:Y:S01]  /*bee0*/  FMUL.FTZ R150, R150, R12.reuse ;  /* 0x0000000c96967220 */ /* 0x080fe20000410000 */
[C---:B------:R-:W-:Y:S01]  /*bef0*/  HMMA.16816.F32 R208, R4.reuse, R138, R44 ;  /* 0x0000008a04d0723c */ /* 0x040fe2000000182c */
[----:B------:R-:W-:Y:S01]  /*bf00*/  LDSM.16.MT88.4 R44, [R219+0x1000] ;  /* 0x00100000db2c783b */ /* 0x000fe20000004200 */
[-C--:B------:R-:W-:Y:S01]  /*bf10*/  FMUL.FTZ R151, R151, R12.reuse ;  /* 0x0000000c97977220 */ /* 0x080fe20000410000 */
[----:B------:R-:W-:Y:S01]  /*bf20*/  FMUL.FTZ R124, R124, R13 ;  /* 0x0000000d7c7c7220 */ /* 0x000fe20000410000 */
[----:B-1----:R-:W-:Y:S01]  /*bf30*/  F2FP.F16.F32.PACK_AB R10, R184, R23 ;  /* 0x00000017b80a723e */ /* 0x002fe200000000ff */
[----:B------:R-:W-:Y:S01]  /*bf40*/  FMUL.FTZ R125, R125, R13 ;  /* 0x0000000d7d7d7220 */ /* 0x000fe20000410000 */
[-C--:B------:R-:W-:Y:S01]  /*bf50*/  FMUL.FTZ R126, R126, R12.reuse ;  /* 0x0000000c7e7e7220 */ /* 0x080fe20000410000 */
[----:B------:R-:W-:Y:S01]  /*bf60*/  FMUL.FTZ R127, R127, R12 ;  /* 0x0000000c7f7f7220 */ /* 0x000fe20000410000 */
[----:B--2---:R-:W1:Y:S01]  /*bf70*/  LDSM.16.MT88.4 R24, [R216+0xa000] ;  /* 0x00a00000d818783b */ /* 0x004e620000004200 */
[----:B------:R-:W-:Y:S01]  /*bf80*/  HMMA.16816.F32 R212, R4, R136, R40 ;  /* 0x0000008804d4723c */ /* 0x000fe20000001828 */
[----:B---3--:R-:W-:Y:S01]  /*bf90*/  F2FP.F16.F32.PACK_AB R11, R250, R249 ;  /* 0x000000f9fa0b723e */ /* 0x008fe200000000ff */
[-C--:B------:R-:W-:Y:S01]  /*bfa0*/  FMUL.FTZ R152, R152, R13.reuse ;  /* 0x0000000d98987220 */ /* 0x080fe20000410000 */
[----:B------:R-:W2:Y:S01]  /*bfb0*/  LDSM.16.MT88.4 R40, [R20+0x1000] ;  /* 0x001000001428783b */ /* 0x000ea20000004200 */
[-C--:B----4-:R-:W-:Y:S01]  /*bfc0*/  FMUL.FTZ R146, R146, R14.reuse ;  /* 0x0000000e92927220 */ /* 0x090fe20000410000 */
        /* <DEDUP_REMOVED lines=66> */
[----:B------:R-:W-:Y:S01]  /*c3f0*/  FMUL.FTZ R37, R37, R15 ;  /* 0x0000000f25257220 */ /* 0x000fe20000410000 */
[----:B------:R-:W-:Y:S01]  /*c400*/  FMUL.FTZ R38, R38, R14 ;  /* 0x0000000e26267220 */ /* 0x000fe20000410000 */
[C---:B------:R-:W-:Y:S01]  /*c410*/  HMMA.16816.F32 R148, R4.reuse, R24, R148 ;  /* 0x000000180494723c */ /* 0x040fe20000001894 */
[----:B------:R-:W-:Y:S01]  /*c420*/  MOV R25, R188 ;  /* 0x000000bc00197202 */ /* 0x000fe20000000f00 */
[-C--:B------:R-:W-:Y:S01]  /*c430*/  FMUL.FTZ R39, R39, R14.reuse ;  /* 0x0000000e27277220 */ /* 0x080fe20000410000 */
[----:B------:R-:W-:Y:S01]  /*c440*/  MOV R24, R185 ;  /* 0x000000b900187202 */ /* 0x000fe20000000f00 */
[-C--:B------:R-:W-:Y:S01]  /*c450*/  FMUL.FTZ R52, R52, R15.reuse ;  /* 0x0000000f34347220 */ /* 0x080fe20000410000 */
[----:B------:R-:W-:Y:S01]  /*c460*/  FMUL.FTZ R53, R53, R15 ;  /* 0x0000000f35357220 */ /* 0x000fe20000410000 */
[-C--:B------:R-:W-:Y:S01]  /*c470*/  FMUL.FTZ R54, R54, R14.reuse ;  /* 0x0000000e36367220 */ /* 0x080fe20000410000 */
        /* <DEDUP_REMOVED lines=40> */
[----:B------:R-:W-:Y:S01]  /*c700*/  FMUL.FTZ R129, R129, R15 ;  /* 0x0000000f81817220 */ /* 0x000fe20000410000 */
[----:B------:R-:W-:Y:S01]  /*c710*/  HMMA.16816.F32 R60, R4, R134, R60 ;  /* 0x00000086043c723c */ /* 0x000fe2000000183c */
[-C--:B------:R-:W-:Y:S01]  /*c720*/  FMUL.FTZ R130, R130, R14.reuse ;  /* 0x0000000e82827220 */ /* 0x080fe20000410000 */
[----:B------:R-:W-:Y:S01]  /*c730*/  FMUL.FTZ R131, R131, R14 ;  /* 0x0000000e83837220 */ /* 0x000fe20000410000 */
[----:B------:R-:W-:-:S05]  /*c740*/  MOV R126, R184 ;  /* 0x000000b8007e7202 */ /* 0x000fca0000000f00 */
        /* <DEDUP_REMOVED lines=8> */
[--C-:B------:R-:W-:Y:S01]  /*c7d0*/  FFMA.FTZ R4, R177, UR4, -R16.reuse ;  /* 0x00000004b1047c23 */ /* 0x100fe20008010810 */
[----:B------:R-:W-:Y:S01]  /*c7e0*/  FFMA.FTZ R6, R176, UR4, -R17 ;  /* 0x00000004b0067c23 */ /* 0x000fe20008010811 */
[----:B------:R-:W-:Y:S01]  /*c7f0*/  MOV R181, R126 ;  /* 0x0000007e00b57202 */ /* 0x000fe20000000f00 */
[----:B------:R1:W-:Y:S03]  /*c800*/  MUFU.EX2 R177, R5 ;  /* 0x0000000500b17308 */ /* 0x0003e60000000800 */
[C---:B------:R-:W-:Y:S08]  /*c810*/  HMMA.16816.F32 R160, R8.reuse, R140, R160 ;  /* 0x0000008c08a0723c */ /* 0x040ff000000018a0 */
[----:B------:R-:W-:Y:S01]  /*c820*/  HMMA.16816.F32 R188, R8, R142, R172 ;  /* 0x0000008e08bc723c */ /* 0x000fe200000018ac */
[----:B------:R-:W-:Y:S01]  /*c830*/  LDSM.16.MT88.4 R172, [R220+0xa800] ;  /* 0x00a80000dcac783b */ /* 0x000fe20000004200 */
[----:B-1----:R-:W-:Y:S01]  /*c840*/  FFMA.FTZ R5, R179, UR4, -R16 ;  /* 0x00000004b3057c23 */ /* 0x002fe20008010810 */
[----:B------:R-:W-:-:S02]  /*c850*/  MOV R179, R23 ;  /* 0x0000001700b37202 */ /* 0x000fc40000000f00 */
[----:B------:R1:W2:Y:S03]  /*c860*/  MUFU.EX2 R23, R4 ;  /* 0x0000000400177308 */ /* 0x0002a60000000800 */
[C---:B------:R-:W-:Y:S01]  /*c870*/  HMMA.16816.F32 R140, R8.reuse, R138, R48 ;  /* 0x0000008a088c723c */ /* 0x040fe20000001830 */
[----:B------:R-:W3:Y:S07]  /*c880*/  LDSM.16.MT88.4 R48, [R20+0x800] ;  /* 0x000800001430783b */ /* 0x000eee0000004200 */
[----:B------:R-:W-:Y:S01]  /*c890*/  HMMA.16816.F32 R204, R8, R26, R156 ;  /* 0x0000001a08cc723c */ /* 0x000fe2000000189c */
[----:B------:R-:W-:Y:S01]  /*c8a0*/  MOV R27, R25 ;  /* 0x00000019001b7202 */ /* 0x000fe20000000f00 */
[----:B------:R-:W4:Y:S01]  /*c8b0*/  LDSM.16.MT88.4 R156, [R216+0xa800] ;  /* 0x00a80000d89c783b */ /* 0x000f220000004200 */
[----:B-1----:R-:W-:Y:S01]  /*c8c0*/  FFMA.FTZ R4, R178, UR4, -R16 ;  /* 0x00000004b2047c23 */ /* 0x002fe20008010810 */
[----:B------:R-:W-:-:S02]  /*c8d0*/  MOV R178, R24 ;  /* 0x0000001800b27202 */ /* 0x000fc40000000f00 */
[----:B------:R1:W-:Y:S02]  /*c8e0*/  MUFU.EX2 R24, R5 ;  /* 0x0000000500187308 */ /* 0x0003e40000000800 */
[C---:B------:R-:W-:Y:S01]  /*c8f0*/  HMMA.16816.F32 R36, R8.reuse, R136, R36 ;  /* 0x000000880824723c */ /* 0x040fe20000001824 */
[----:B--2---:R-:W-:Y:S01]  /*c900*/  F2FP.F16.F32.PACK_AB R124, R23, R177 ;  /* 0x000000b1177c723e */ /* 0x004fe200000000ff */
[----:B------:R2:W5:Y:S06]  /*c910*/  MUFU.EX2 R25, R4 ;  /* 0x0000000400197308 */ /* 0x00056c0000000800 */
[----:B------:R-:W-:Y:S01]  /*c920*/  HMMA.16816.F32 R52, R8, R132, R52 ;  /* 0x000000840834723c */ /* 0x000fe20000001834 */
[----:B-1----:R-:W-:Y:S01]  /*c930*/  FFMA.FTZ R5, R180, UR4, -R17 ;  /* 0x00000004b4057c23 */ /* 0x002fe20008010811 */
[----:B------:R-:W-:-:S02]  /*c940*/  MOV R180, R22 ;  /* 0x0000001600b47202 */ /* 0x000fc40000000f00 */
[----:B------:R1:W-:Y:S01]  /*c950*/  MUFU.EX2 R22, R6 ;  /* 0x0000000600167308 */ /* 0x0003e20000000800 */
[----:B--2---:R-:W-:Y:S01]  /*c960*/  FFMA.FTZ R4, R198, UR4, -R17 ;  /* 0x00000004c6047c23 */ /* 0x004fe20008010811 */
[----:B------:R-:W-:Y:S02]  /*c970*/  MOV R198, R21 ;  /* 0x0000001500c67202 */ /* 0x000fe40000000f00 */
[C---:B------:R-:W-:Y:S01]  /*c980*/  HMMA.16816.F32 R184, R8.reuse, R134, R64 ;  /* 0x0000008608b8723c */ /* 0x040fe20000001840 */
[----:B------:R2:W3:Y:S01]  /*c990*/  MUFU.EX2 R21, R5 ;  /* 0x0000000500157308 */ /* 0x0004e20000000800 */
[----:B-----5:R-:W-:Y:S01]  /*c9a0*/  F2FP.F16.F32.PACK_AB R126, R25, R24 ;  /* 0x00000018197e723e */ /* 0x020fe200000000ff */
[----:B------:R-:W-:Y:S02]  /*c9b0*/  LDSM.16.MT88.4 R64, [R219+0x800] ;  /* 0x00080000db40783b */ /* 0x000fe40000004200 */
[----:B------:R5:W-:Y:S03]  /*c9c0*/  MUFU.EX2 R16, R4 ;  /* 0x0000000400107308 */ /* 0x000be60000000800 */
[----:B------:R-:W-:Y:S01]  /*c9d0*/  HMMA.16816.F32 R68, R8, R32, R68 ;  /* 0x000000200844723c */ /* 0x000fe20000001844 */
[----:B-1----:R-:W-:Y:S01]  /*c9e0*/  FFMA.FTZ R6, R194, UR4, -R19 ;  /* 0x00000004c2067c23 */ /* 0x002fe20008010813 */
[----:B--2---:R-:W-:Y:S01]  /*c9f0*/  FFMA.FTZ R5, R199, UR4, -R17 ;  /* 0x00000004c7057c23 */ /* 0x004fe20008010811 */
[----:B------:R-:W-:-:S05]  /*ca00*/  MOV R199, R127 ;  /* 0x0000007f00c77202 */ /* 0x000fca0000000f00 */
[C---:B------:R-:W-:Y:S01]  /*ca10*/  HMMA.16816.F32 R136, R8.reuse, R34, R80 ;  /* 0x000000220888723c */ /* 0x040fe20000001850 */
[----:B---3--:R-:W-:Y:S01]  /*ca20*/  F2FP.F16.F32.PACK_AB R125, R21, R22 ;  /* 0x00000016157d723e */ /* 0x008fe200000000ff */
        /* <DEDUP_REMOVED lines=24> */
[----:B----4-:R-:W-:Y:S03]  /*cbb0*/  HMMA.16816.F32 R148, R124, R156, R148 ;  /* 0x0000009c7c94723c */ /* 0x010fe60000001894 */
[----:B------:R-:W-:Y:S01]  /*cbc0*/  FADD.FTZ R15, R178, R15 ;  /* 0x0000000fb20f7221 */ /* 0x000fe20000010000 */
[----:B-1----:R-:W-:-:S04]  /*cbd0*/  FFMA.FTZ R6, R197, UR4, -R18 ;  /* 0x00000004c5067c23 */ /* 0x002fc80008010812 */
[C---:B------:R-:W-:Y:S01]  /*cbe0*/  HMMA.16816.F32 R152, R124.reuse, R158, R152 ;  /* 0x0000009e7c98723c */ /* 0x040fe20000001898 */
        /* <DEDUP_REMOVED lines=79> */
[----:B------:R-:W4:Y:S04]  /*d0e0*/  LDL R179, [R1+0x2c] ;  /* 0x00002c0001b37983 */ /* 0x000f280000100800 */
[----:B------:R-:W5:Y:S01]  /*d0f0*/  LDL R181, [R1+0x34] ;  /* 0x0000340001b57983 */ /* 0x000f620000100800 */
[----:B------:R-:W-:Y:S01]  /*d100*/  VIADD R222, R252, 0xfffffffb ;  /* 0xfffffffbfcde7836 */ /* 0x000fe20000000000 */
[----:B------:R-:W-:-:S04]  /*d110*/  DEPBAR.LE SB0, 0x0 ;  /* 0x000080000000791a */ /* 0x000fc80000000000 */
[----:B------:R-:W-:-:S04]  /*d120*/  IMAD.WIDE.U32 R4, R222, R236, RZ ;  /* 0x000000ecde047225 */ /* 0x000fc800078e00ff */
[----:B------:R-:W-:Y:S02]  /*d130*/  IMAD R5, R222, R237, R5 ;  /* 0x000000edde057224 */ /* 0x000fe400078e0205 */
[C---:B------:R-:W-:Y:S02]  /*d140*/  IMAD.SHL.U32 R8, R4.reuse, 0x20, RZ ;  /* 0x0000002004087824 */ /* 0x040fe400078e00ff */
[--C-:B------:R-:W-:Y:S01]  /*d150*/  IMAD.IADD R24, R3, 0x1, R2.reuse ;  /* 0x0000000103187824 */ /* 0x100fe200078e0202 */
[----:B------:R-:W-:Y:S01]  /*d160*/  SHF.L.U64.HI R9, R4, 0x5, R5 ;  /* 0x0000000504097819 */ /* 0x000fe20000010205 */
[----:B------:R-:W-:Y:S01]  /*d170*/  IMAD.IADD R25, R217, 0x1, R2 ;  /* 0x00000001d9197824 */ /* 0x000fe200078e0202 */
[----:B------:R-:W-:Y:S01]  /*d180*/  BAR.SYNC.DEFER_BLOCKING 0x0 ;  /* 0x0000000000007b1d */ /* 0x000fe20000010000 */
[----:B------:R-:W-:Y:S02]  /*d190*/  LEA R8, P0, R236, R8, 0x4 ;  /* 0x00000008ec087211 */ /* 0x000fe400078020ff */
[----:B--2---:R-:W-:-:S04]  /*d1a0*/  LEA R6, P1, R4, R178, 0x6 ;  /* 0x000000b204067211 */ /* 0x004fc800078230ff */
        /* <DEDUP_REMOVED lines=13> */
[----:B------:R-:W2:Y:S04]  /*d280*/  LDSM.16.M88.4 R8, [R217+0x2000] ;  /* 0x00200000d908783b */ /* 0x000ea80000000200 */
[----:B------:R-:W4:Y:S04]  /*d290*/  LDSM.16.M88.4 R28, [R218+UR5+0x8800] ;  /* 0x00880005da1c783b */ /* 0x000f280008000200 */
[----:B------:R-:W-:Y:S04]  /*d2a0*/  LDSM.16.M88.4 R136, [R24+0x8000] ;  /* 0x008000001888783b */ /* 0x000fe80000000200 */
[----:B------:R-:W-:Y:S04]  /*d2b0*/  LDSM.16.M88.4 R132, [R24+0x8800] ;  /* 0x008800001884783b */ /* 0x000fe80000000200 */
[----:B------:R-:W-:Y:S04]  /*d2c0*/  LDSM.16.M88.4 R16, [R217] ;  /* 0x00000000d910783b */ /* 0x000fe80000000200 */
[----:B-1----:R-:W1:Y:S04]  /*d2d0*/  LDSM.16.M88.4 R4, [R25+0x2000] ;  /* 0x002000001904783b */ /* 0x002e680000000200 */
[----:B------:R-:W-:Y:S04]  /*d2e0*/  LDSM.16.M88.4 R20, [R226+0x2000] ;  /* 0x00200000e214783b */ /* 0x000fe80000000200 */
[----:B------:R-:W5:Y:S04]  /*d2f0*/  LDSM.16.M88.4 R140, [R233+0x8800] ;  /* 0x00880000e98c783b */ /* 0x000f680000000200 */
[----:B------:R-:W3:Y:S04]  /*d300*/  LDSM.16.M88.4 R176, [R233+0x8000] ;  /* 0x00800000e9b0783b */ /* 0x000ee80000000200 */
[----:B------:R-:W3:Y:S01]  /*d310*/  LDSM.16.M88.4 R12, [R25] ;  /* 0x00000000190c783b */ /* 0x000ee20000000200 */
[C---:B--2---:R-:W-:Y:S03]  /*d320*/  HMMA.16816.F32 R188, R8.reuse, R32, RZ ;  /* 0x0000002008bc723c */ /* 0x044fe600000018ff */
[----:B------:R-:W0:Y:S05]  /*d330*/  LDGDEPBAR ;  /* 0x00000000000079af */ /* 0x000e2a0000000000 */
[C---:B----4-:R-:W-:Y:S08]  /*d340*/  HMMA.16816.F32 R180, R8.reuse, R28, RZ ;  /* 0x0000001c08b4723c */ /* 0x050ff000000018ff */
[C---:B------:R-:W-:Y:S08]  /*d350*/  HMMA.16816.F32 R184, R8.reuse, R34, RZ ;  /* 0x0000002208b8723c */ /* 0x040ff000000018ff */
[----:B------:R-:W-:Y:S08]  /*d360*/  HMMA.16816.F32 R8, R8, R30, RZ ;  /* 0x0000001e0808723c */ /* 0x000ff000000018ff */
[C---:B-1----:R-:W-:Y:S08]  /*d370*/  HMMA.16816.F32 R192, R4.reuse, R136, R188 ;  /* 0x0000008804c0723c */ /* 0x042ff000000018bc */
[C---:B------:R-:W-:Y:S08]  /*d380*/  HMMA.16816.F32 R196, R4.reuse, R132, R180 ;  /* 0x0000008404c4723c */ /* 0x040ff000000018b4 */
[C---:B------:R-:W-:Y:S08]  /*d390*/  HMMA.16816.F32 R188, R4.reuse, R138, R184 ;  /* 0x0000008a04bc723c */ /* 0x040ff000000018b8 */
[----:B------:R-:W-:Y:S01]  /*d3a0*/  HMMA.16816.F32 R204, R4, R134, R8 ;  /* 0x0000008604cc723c */ /* 0x000fe20000001808 */
[----:B------:R-:W1:Y:S07]  /*d3b0*/  LDSM.16.M88.4 R8, [R226] ;  /* 0x00000000e208783b */ /* 0x000e6e0000000200 */
[C---:B------:R-:W-:Y:S08]  /*d3c0*/  HMMA.16816.F32 R180, R16.reuse, R32, RZ ;  /* 0x0000002010b4723c */ /* 0x040ff000000018ff */
[C---:B------:R-:W-:Y:S08]  /*d3d0*/  HMMA.16816.F32 R32, R16.reuse, R34, RZ ;  /* 0x000000221020723c */ /* 0x040ff000000018ff */
[C---:B------:R-:W-:Y:S08]  /*d3e0*/  HMMA.16816.F32 R4, R16.reuse, R28, RZ ;  /* 0x0000001c1004723c */ /* 0x040ff000000018ff */
[----:B------:R-:W-:Y:S01]  /*d3f0*/  HMMA.16816.F32 R16, R16, R30, RZ ;  /* 0x0000001e1010723c */ /* 0x000fe200000018ff */
[----:B------:R-:W-:Y:S07]  /*d400*/  LDSM.16.M88.4 R28, [R221+0x8000] ;  /* 0x00800000dd1c783b */ /* 0x000fee0000000200 */
[C---:B-----5:R-:W-:Y:S08]  /*d410*/  HMMA.16816.F32 R212, R20.reuse, R140, R196 ;  /* 0x0000008c14d4723c */ /* 0x060ff000000018c4 */
[----:B---3--:R-:W-:Y:S08]  /*d420*/  HMMA.16816.F32 R196, R20, R178, R188 ;  /* 0x000000b214c4723c */ /* 0x008ff000000018bc */
[C---:B------:R-:W-:Y:S08]  /*d430*/  HMMA.16816.F32 R180, R12.reuse, R136, R180 ;  /* 0x000000880cb4723c */ /* 0x040ff000000018b4 */
[C---:B------:R-:W-:Y:S01]  /*d440*/  HMMA.16816.F32 R184, R12.reuse, R132, R4 ;  /* 0x000000840cb8723c */ /* 0x040fe20000001804 */
[----:B------:R-:W-:Y:S07]  /*d450*/  LDSM.16.M88.4 R4, [R234+0x2000] ;  /* 0x00200000ea04783b */ /* 0x000fee0000000200 */
[----:B------:R-:W-:Y:S08]  /*d460*/  HMMA.16816.F32 R32, R12, R138, R32 ;  /* 0x0000008a0c20723c */ /* 0x000ff00000001820 */
[C---:B------:R-:W-:Y:S08]  /*d470*/  HMMA.16816.F32 R192, R20.reuse, R176, R192 ;  /* 0x000000b014c0723c */ /* 0x040ff000000018c0 */
[----:B------:R-:W-:Y:S01]  /*d480*/  HMMA.16816.F32 R188, R20, R142, R204 ;  /* 0x0000008e14bc723c */ /* 0x000fe200000018cc */
[----:B------:R-:W2:Y:S07]  /*d490*/  LDSM.16.M88.4 R20, [R221+0x8800] ;  /* 0x00880000dd14783b */ /* 0x000eae0000000200 */
[----:B------:R-:W-:Y:S01]  /*d4a0*/  HMMA.16816.F32 R12, R12, R134, R16 ;  /* 0x000000860c0c723c */ /* 0x000fe20000001810 */
[----:B------:R-:W3:Y:S04]  /*d4b0*/  LDSM.16.M88.4 R16, [R234] ;  /* 0x00000000ea10783b */ /* 0x000ee80000000200 */
[----:B------:R-:W-:Y:S03]  /*d4c0*/  LDSM.16.M88.4 R132, [R218+UR5+0x9000] ;  /* 0x00900005da84783b */ /* 0x000fe60008000200 */
[C---:B-1----:R-:W-:Y:S08]  /*d4d0*/  HMMA.16816.F32 R180, R8.reuse, R176, R180 ;  /* 0x000000b008b4723c */ /* 0x042ff000000018b4 */
[C---:B------:R-:W-:Y:S08]  /*d4e0*/  HMMA.16816.F32 R136, R8.reuse, R140, R184 ;  /* 0x0000008c0888723c */ /* 0x040ff000000018b8 */
[C---:B------:R-:W-:Y:S01]  /*d4f0*/  HMMA.16816.F32 R176, R8.reuse, R178, R32 ;  /* 0x000000b208b0723c */ /* 0x040fe20000001820 */
[----:B------:R-:W-:Y:S07]  /*d500*/  LDSM.16.M88.4 R32, [R218+UR5+0x9800] ;  /* 0x00980005da20783b */ /* 0x000fee0008000200 */
[----:B------:R-:W-:Y:S01]  /*d510*/  HMMA.16816.F32 R140, R8, R142, R12 ;  /* 0x0000008e088c723c */ /* 0x000fe2000000180c */
[----:B------:R-:W1:Y:S04]  /*d520*/  LDSM.16.M88.4 R12, [R217+0x6000] ;  /* 0x00600000d90c783b */ /* 0x000e680000000200 */
[----:B------:R-:W4:Y:S03]  /*d530*/  LDSM.16.M88.4 R8, [R217+0x4000] ;  /* 0x00400000d908783b */ /* 0x000f260000000200 */
[C---:B--2---:R-:W-:Y:S08]  /*d540*/  HMMA.16816.F32 R208, R4.reuse, R22, R188 ;  /* 0x0000001604d0723c */ /* 0x044ff000000018bc */
[C---:B------:R-:W-:Y:S08]  /*d550*/  HMMA.16816.F32 R184, R4.reuse, R28, R192 ;  /* 0x0000001c04b8723c */ /* 0x040ff000000018c0 */
[C---:B------:R-:W-:Y:S08]  /*d560*/  HMMA.16816.F32 R196, R4.reuse, R30, R196 ;  /* 0x0000001e04c4723c */ /* 0x040ff000000018c4 */
[-C--:B------:R-:W-:Y:S01]  /*d570*/  HMMA.16816.F32 R212, R4, R20.reuse, R212 ;  /* 0x0000001404d4723c */ /* 0x080fe200000018d4 */
[----:B------:R-:W-:Y:S07]  /*d580*/  LDSM.16.M88.4 R4, [R25+0x6000] ;  /* 0x006000001904783b */ /* 0x000fee0000000200 */
[C---:B---3--:R-:W-:Y:S01]  /*d590*/  HMMA.16816.F32 R188, R16.reuse, R20, R136 ;  /* 0x0000001410bc723c */ /* 0x048fe20000001888 */
[----:B------:R-:W2:Y:S07]  /*d5a0*/  LDSM.16.M88.4 R136, [R24+0x9800] ;  /* 0x009800001888783b */ /* 0x000eae0000000200 */
[C---:B------:R-:W-:Y:S08]  /*d5b0*/  HMMA.16816.F32 R204, R16.reuse, R28, R180 ;  /* 0x0000001c10cc723c */ /* 0x040ff000000018b4 */
[C---:B------:R-:W-:Y:S08]  /*d5c0*/  HMMA.16816.F32 R192, R16.reuse, R30, R176 ;  /* 0x0000001e10c0723c */ /* 0x040ff000000018b0 */
[----:B------:R-:W-:Y:S01]  /*d5d0*/  HMMA.16816.F32 R180, R16, R22, R140 ;  /* 0x0000001610b4723c */ /* 0x000fe2000000188c */
[----:B------:R-:W3:Y:S04]  /*d5e0*/  LDSM.16.M88.4 R20, [R24+0x9000] ;  /* 0x009000001814783b */ /* 0x000ee80000000200 */
[----:B------:R4:W5:Y:S03]  /*d5f0*/  LDSM.16.M88.4 R16, [R25+0x4000] ;  /* 0x004000001910783b */ /* 0x0009660000000200 */
[C---:B-1----:R-:W-:Y:S08]  /*d600*/  HMMA.16816.F32 R28, R12.reuse, R32, R212 ;  /* 0x000000200c1c723c */ /* 0x042ff000000018d4 */
[C---:B------:R-:W-:Y:S08]  /*d610*/  HMMA.16816.F32 R176, R12.reuse, R132, R184 ;  /* 0x000000840cb0723c */ /* 0x040ff000000018b8 */
[C---:B------:R-:W-:Y:S08]  /*d620*/  HMMA.16816.F32 R140, R12.reuse, R134, R196 ;  /* 0x000000860c8c723c */ /* 0x040ff000000018c4 */
[----:B------:R-:W-:Y:S08]  /*d630*/  HMMA.16816.F32 R12, R12, R34, R208 ;  /* 0x000000220c0c723c */ /* 0x000ff000000018d0 */
[C---:B----4-:R-:W-:Y:S08]  /*d640*/  HMMA.16816.F32 R24, R8.reuse, R132, R204 ;  /* 0x000000840818723c */ /* 0x050ff000000018cc */
[C---:B------:R-:W-:Y:S08]  /*d650*/  HMMA.16816.F32 R184, R8.reuse, R32, R188 ;  /* 0x0000002008b8723c */ /* 0x040ff000000018bc */
[C---:B------:R-:W-:Y:S08]  /*d660*/  HMMA.16816.F32 R132, R8.reuse, R134, R192 ;  /* 0x000000860884723c */ /* 0x040ff000000018c0 */
[----:B------:R-:W-:Y:S01]  /*d670*/  HMMA.16816.F32 R188, R8, R34, R180 ;  /* 0x0000002208bc723c */ /* 0x000fe200000018b4 */
[----:B------:R-:W-:Y:S04]  /*d680*/  LDSM.16.M88.4 R8, [R226+0x6000] ;  /* 0x00600000e208783b */ /* 0x000fe80000000200 */
[----:B------:R-:W1:Y:S03]  /*d690*/  LDSM.16.M88.4 R32, [R233+0x9000] ;  /* 0x00900000e920783b */ /* 0x000e660000000200 */
[C---:B--2---:R-:W-:Y:S01]  /*d6a0*/  HMMA.16816.F32 R204, R4.reuse, R136, R28 ;  /* 0x0000008804cc723c */ /* 0x044fe2000000181c */
[----:B------:R-:W2:Y:S07]  /*d6b0*/  LDSM.16.M88.4 R28, [R233+0x9800] ;  /* 0x00980000e91c783b */ /* 0x000eae0000000200 */
[C---:B------:R-:W-:Y:S01]  /*d6c0*/  HMMA.16816.F32 R196, R4.reuse, R138, R12 ;  /* 0x0000008a04c4723c */ /* 0x040fe2000000180c */
[----:B------:R-:W4:Y:S07]  /*d6d0*/  LDSM.16.M88.4 R12, [R226+0x4000] ;  /* 0x00400000e20c783b */ /* 0x000f2e0000000200 */
[C---:B---3--:R-:W-:Y:S08]  /*d6e0*/  HMMA.16816.F32 R208, R4.reuse, R20, R176 ;  /* 0x0000001404d0723c */ /* 0x048ff000000018b0 */
[----:B------:R-:W-:Y:S01]  /*d6f0*/  HMMA.16816.F32 R140, R4, R22, R140 ;  /* 0x00000016048c723c */ /* 0x000fe2000000188c */
[----:B------:R-:W-:Y:S07]  /*d700*/  LDSM.16.M88.4 R4, [R234+0x6000] ;  /* 0x00600000ea04783b */ /* 0x000fee0000000200 */
[C---:B-----5:R-:W-:Y:S01]  /*d710*/  HMMA.16816.F32 R192, R16.reuse, R20, R24 ;  /* 0x0000001410c0723c */ /* 0x060fe20000001818 */
[----:B------:R-:W-:Y:S07]  /*d720*/  LDSM.16.M88.4 R24, [R221+0x9800] ;  /* 0x00980000dd18783b */ /* 0x000fee0000000200 */
[C---:B------:R-:W-:Y:S01]  /*d730*/  HMMA.16816.F32 R180, R16.reuse, R22, R132 ;  /* 0x0000001610b4723c */ /* 0x040fe20000001884 */
[----:B------:R-:W3:Y:S07]  /*d740*/  LDSM.16.M88.4 R20, [R221+0x9000] ;  /* 0x00900000dd14783b */ /* 0x000eee0000000200 */
[C---:B------:R-:W-:Y:S08]  /*d750*/  HMMA.16816.F32 R176, R16.reuse, R136, R184 ;  /* 0x0000008810b0723c */ /* 0x040ff000000018b8 */
[----:B------:R-:W-:Y:S01]  /*d760*/  HMMA.16816.F32 R136, R16, R138, R188 ;  /* 0x0000008a1088723c */ /* 0x000fe200000018bc */
[----:B------:R-:W5:Y:S01]  /*d770*/  LDSM.16.M88.4 R16, [R234+0x4000] ;  /* 0x00400000ea10783b */ /* 0x000f620000000200 */
[----:B------:R-:W-:-:S06]  /*d780*/  DEPBAR.LE SB0, 0x0 ;  /* 0x000080000000791a */ /* 0x000fcc0000000000 */
[C---:B-1----:R-:W-:Y:S08]  /*d790*/  HMMA.16816.F32 R132, R8.reuse, R32, R208 ;  /* 0x000000200884723c */ /* 0x042ff000000018d0 */
[C---:B------:R-:W-:Y:S08]  /*d7a0*/  HMMA.16816.F32 R140, R8.reuse, R34, R140 ;  /* 0x00000022088c723c */ /* 0x040ff0000000188c */
[C---:B--2---:R-:W-:Y:S08]  /*d7b0*/  HMMA.16816.F32 R184, R8.reuse, R28, R204 ;  /* 0x0000001c08b8723c */ /* 0x044ff000000018cc */
[----:B------:R-:W-:Y:S08]  /*d7c0*/  HMMA.16816.F32 R8, R8, R30, R196 ;  /* 0x0000001e0808723c */ /* 0x000ff000000018c4 */
[C---:B----4-:R-:W-:Y:S08]  /*d7d0*/  HMMA.16816.F32 R188, R12.reuse, R32, R192 ;  /* 0x000000200cbc723c */ /* 0x050ff000000018c0 */
[C---:B------:R-:W-:Y:S08]  /*d7e0*/  HMMA.16816.F32 R192, R12.reuse, R28, R176 ;  /* 0x0000001c0cc0723c */ /* 0x040ff000000018b0 */
[----:B------:R-:W-:Y:S08]  /*d7f0*/  HMMA.16816.F32 R176, R12, R30, R136 ;  /* 0x0000001e0cb0723c */ /* 0x000ff00000001888 */
[----:B---3--:R-:W-:Y:S08]  /*d800*/  HMMA.16816.F32 R28, R4, R20, R132 ;  /* 0x00000014041c723c */ /* 0x008ff00000001884 */
[----:B------:R-:W-:Y:S01]  /*d810*/  HMMA.16816.F32 R180, R12, R34, R180 ;  /* 0x000000220cb4723c */ /* 0x000fe200000018b4 */
[----:B------:R-:W-:-:S07]  /*d820*/  VIADD R12, R227, 0x40 ;  /* 0x00000040e30c7836 */ /* 0x000fce0000000000 */
[C---:B------:R-:W-:Y:S08]  /*d830*/  HMMA.16816.F32 R132, R4.reuse, R22, R140 ;  /* 0x000000160484723c */ /* 0x040ff0000000188c */
[C---:B------:R-:W-:Y:S08]  /*d840*/  HMMA.16816.F32 R136, R4.reuse, R24, R184 ;  /* 0x000000180488723c */ /* 0x040ff000000018b8 */
[----:B------:R-:W-:Y:S01]  /*d850*/  HMMA.16816.F32 R32, R4, R26, R8 ;  /* 0x0000001a0420723c */ /* 0x000fe20000001808 */
[----:B------:R-:W-:-:S02]  /*d860*/  VIADD R4, R0, 0xffffff61 ;  /* 0xffffff6100047836 */ /* 0x000fc40000000000 */
[----:B------:R-:W-:Y:S02]  /*d870*/  VIADD R5, R0, 0xffffff68 ;  /* 0xffffff6800057836 */ /* 0x000fe40000000000 */
[----:B------:R-:W-:Y:S01]  /*d880*/  VIADD R11, R227, 0x48 ;  /* 0x00000048e30b7836 */ /* 0x000fe20000000000 */
[-C--:B------:R-:W-:Y:S01]  /*d890*/  ISETP.GT.AND P2, PT, R12, R4.reuse, PT ;  /* 0x000000040c00720c */ /* 0x080fe20003f44270 */
[C---:B------:R-:W-:Y:S01]  /*d8a0*/  VIADD R7, R0.reuse, 0xffffff69 ;  /* 0xffffff6900077836 */ /* 0x040fe20000000000 */
[C---:B-----5:R-:W-:Y:S01]  /*d8b0*/  HMMA.16816.F32 R188, R16.reuse, R20, R188 ;  /* 0x0000001410bc723c */ /* 0x060fe200000018bc */
[C---:B------:R-:W-:Y:S01]  /*d8c0*/  VIADD R9, R0.reuse, 0xffffff71 ;  /* 0xffffff7100097836 */ /* 0x040fe20000000000 */
[----:B------:R-:W-:Y:S01]  /*d8d0*/  FSEL R21, R29, -INF , !P2 ;  /* 0xff8000001d157808 */ /* 0x000fe20005000000 */
[----:B------:R-:W-:Y:S01]  /*d8e0*/  VIADD R6, R0, 0xffffff60 ;  /* 0xffffff6000067836 */ /* 0x000fe20000000000 */
[----:B------:R-:W-:Y:S01]  /*d8f0*/  ISETP.GT.AND P2, PT, R12, R5, PT ;  /* 0x000000050c00720c */ /* 0x000fe20003f44270 */
[C---:B------:R-:W-:Y:S01]  /*d900*/  VIADD R8, R0.reuse, 0xffffff70 ;  /* 0xffffff7000087836 */ /* 0x040fe20000000000 */
[C---:B------:R-:W-:Y:S01]  /*d910*/  ISETP.GT.AND P0, PT, R11.reuse, R4, PT ;  /* 0x000000040b00720c */ /* 0x040fe20003f04270 */
[----:B------:R-:W-:Y:S01]  /*d920*/  VIADD R10, R0, 0xffffff78 ;  /* 0xffffff78000a7836 */ /* 0x000fe20000000000 */
[----:B------:R-:W-:Y:S01]  /*d930*/  HMMA.16816.F32 R180, R16, R22, R180 ;  /* 0x0000001610b4723c */ /* 0x000fe200000018b4 */
[----:B------:R-:W-:Y:S01]  /*d940*/  FSEL R23, R132, -INF , !P2 ;  /* 0xff80000084177808 */ /* 0x000fe20005000000 */
[----:B------:R-:W-:Y:S01]  /*d950*/  VIADD R0, R0, 0xffffff79 ;  /* 0xffffff7900007836 */ /* 0x000fe20000000000 */
[----:B------:R-:W-:-:S02]  /*d960*/  ISETP.GT.AND P2, PT, R11, R7, PT ;  /* 0x000000070b00720c */ /* 0x000fc40003f44270 */
[CC--:B------:R-:W-:Y:S02]  /*d970*/  ISETP.GT.AND P3, PT, R12.reuse, R6.reuse, PT ;  /* 0x000000060c00720c */ /* 0x0c0fe40003f64270 */
[----:B------:R-:W-:Y:S01]  /*d980*/  FSEL R13, R135, -INF , !P2 ;  /* 0xff800000870d7808 */ /* 0x000fe20005000000 */
[C---:B------:R-:W-:Y:S01]  /*d990*/  HMMA.16816.F32 R192, R16.reuse, R24, R192 ;  /* 0x0000001810c0723c */ /* 0x040fe200000018c0 */
[----:B------:R-:W-:Y:S01]  /*d9a0*/  BAR.SYNC.DEFER_BLOCKING 0x0 ;  /* 0x0000000000007b1d */ /* 0x000fe20000010000 */
[C---:B------:R-:W-:Y:S02]  /*d9b0*/  ISETP.GT.AND P2, PT, R11.reuse, R9, PT ;  /* 0x000000090b00720c */ /* 0x040fe40003f44270 */
[----:B------:R-:W-:Y:S02]  /*d9c0*/  ISETP.GT.AND P1, PT, R11, R6, PT ;  /* 0x000000060b00720c */ /* 0x000fe40003f24270 */
[----:B------:R-:W-:Y:S02]  /*d9d0*/  ISETP.GT.AND P4, PT, R12, R7, PT ;  /* 0x000000070c00720c */ /* 0x000fe40003f84270 */
[----:B------:R-:W-:Y:S01]  /*d9e0*/  FSEL R139, R139, -INF , !P2 ;  /* 0xff8000008b8b7808 */ /* 0x000fe20005000000 */
[----:B------:R-:W-:Y:S01]  /*d9f0*/  HMMA.16816.F32 R196, R16, R26, R176 ;  /* 0x0000001a10c4723c */ /* 0x000fe200000018b0 */
[----:B------:R-:W-:-:S02]  /*da00*/  FSEL R20, R28, -INF , !P3 ;  /* 0xff8000001c147808 */ /* 0x000fc40005800000 */
[----:B------:R-:W-:Y:S02]  /*da10*/  ISETP.GE.AND P2, PT, R6, R231, PT ;  /* 0x000000e70600720c */ /* 0x000fe40003f46270 */
[----:B------:R-:W-:Y:S02]  /*da20*/  ISETP.GT.AND P3, PT, R11, R5, PT ;  /* 0x000000050b00720c */ /* 0x000fe40003f64270 */
[----:B------:R-:W-:Y:S02]  /*da30*/  FSEL R15, R30, -INF , !P1 ;  /* 0xff8000001e0f7808 */ /* 0x000fe40004800000 */
[----:B------:R-:W-:Y:S02]  /*da40*/  FSEL R14, R31, -INF , !P0 ;  /* 0xff8000001f0e7808 */ /* 0x000fe40004000000 */
[----:B------:R-:W-:Y:S02]  /*da50*/  FSEL R28, R133, -INF , !P4 ;  /* 0xff800000851c7808 */ /* 0x000fe40006000000 */
[----:B------:R-:W-:-:S02]  /*da60*/  ISETP.GT.AND P1, PT, R12, R8, PT ;  /* 0x000000080c00720c */ /* 0x000fc40003f24270 */
[C---:B------:R-:W-:Y:S02]  /*da70*/  ISETP.GT.AND P0, PT, R12.reuse, R9, PT ;  /* 0x000000090c00720c */ /* 0x040fe40003f04270 */
[C---:B------:R-:W-:Y:S02]  /*da80*/  ISETP.GT.AND P5, PT, R12.reuse, R10, PT ;  /* 0x0000000a0c00720c */ /* 0x040fe40003fa4270 */
[----:B------:R-:W-:Y:S02]  /*da90*/  ISETP.GT.AND P4, PT, R12, R0, PT ;  /* 0x000000000c00720c */ /* 0x000fe40003f84270 */
[----:B------:R-:W-:Y:S02]  /*daa0*/  FSEL R20, R20, -INF , !P2 ;  /* 0xff80000014147808 */ /* 0x000fe40005000000 */
[----:B------:R-:W-:Y:S02]  /*dab0*/  FSEL R12, R134, -INF , !P3 ;  /* 0xff800000860c7808 */ /* 0x000fe40005800000 */
[----:B------:R-:W-:-:S02]  /*dac0*/  ISETP.GE.AND P2, PT, R5, R230, PT ;  /* 0x000000e60500720c */ /* 0x000fc40003f46270 */
[----:B------:R-:W-:Y:S02]  /*dad0*/  FSEL R137, R137, -INF , !P0 ;  /* 0xff80000089897808 */ /* 0x000fe40004000000 */
[C---:B------:R-:W-:Y:S02]  /*dae0*/  ISETP.GT.AND P0, PT, R11.reuse, R0, PT ;  /* 0x000000000b00720c */ /* 0x040fe40003f04270 */
[----:B------:R-:W-:Y:S02]  /*daf0*/  FSEL R25, R12, -INF , !P2 ;  /* 0xff8000000c197808 */ /* 0x000fe40005000000 */
[----:B------:R-:W-:Y:S02]  /*db00*/  ISETP.GT.AND P3, PT, R11, R8, PT ;  /* 0x000000080b00720c */ /* 0x000fe40003f64270 */
        /* <DEDUP_REMOVED lines=8> */
[-C--:B------:R-:W-:Y:S02]  /*db90*/  ISETP.GE.AND P3, PT, R4, R231.reuse, PT ;  /* 0x000000e70400720c */ /* 0x080fe40003f66270 */
[-C--:B------:R-:W-:Y:S02]  /*dba0*/  ISETP.GE.AND P2, PT, R0, R231.reuse, PT ;  /* 0x000000e70000720c */ /* 0x080fe40003f46270 */
[----:B------:R-:W-:Y:S02]  /*dbb0*/  FSEL R30, R34, -INF , !P1 ;  /* 0xff800000221e7808 */ /* 0x000fe40004800000 */
[----:B------:R-:W-:Y:S02]  /*dbc0*/  ISETP.GE.AND P4, PT, R4, R230, PT ;  /* 0x000000e60400720c */ /* 0x000fe40003f86270 */
[----:B------:R-:W-:Y:S02]  /*dbd0*/  FSEL R22, R15, -INF , !P0 ;  /* 0xff8000000f167808 */ /* 0x000fe40004000000 */
[----:B------:R-:W-:-:S02]  /*dbe0*/  ISETP.GE.AND P1, PT, R5, R231, PT ;  /* 0x000000e70500720c */ /* 0x000fc40003f26270 */
[----:B------:R-:W-:Y:S02]  /*dbf0*/  ISETP.GE.AND P0, PT, R7, R231, PT ;  /* 0x000000e70700720c */ /* 0x000fe40003f06270 */
[----:B------:R-:W-:Y:S02]  /*dc00*/  FSEL R19, R21, -INF , !P3 ;  /* 0xff80000015137808 */ /* 0x000fe40005800000 */
[----:B------:R-:W-:Y:S02]  /*dc10*/  FSEL R209, R33, -INF , !P2 ;  /* 0xff80000021d17808 */ /* 0x000fe40005000000 */
[----:B------:R-:W-:Y:S02]  /*dc20*/  ISETP.GT.U32.AND P2, PT, R222, R243, PT ;  /* 0x000000f3de00720c */ /* 0x000fe40003f44070 */
[----:B------:R-:W-:Y:S02]  /*dc30*/  ISETP.GE.AND P3, PT, R7, R230, PT ;  /* 0x000000e60700720c */ /* 0x000fe40003f66270 */
[----:B------:R-:W-:-:S02]  /*dc40*/  FSEL R21, R14, -INF , !P4 ;  /* 0xff8000000e157808 */ /* 0x000fc40006000000 */
[----:B------:R-:W-:Y:S02]  /*dc50*/  ISETP.GE.AND P4, PT, R8, R231, PT ;  /* 0x000000e70800720c */ /* 0x000fe40003f86270 */
[----:B------:R-:W-:Y:S02]  /*dc60*/  FSEL R23, R23, -INF , !P1 ;  /* 0xff80000017177808 */ /* 0x000fe40004800000 */
[----:B------:R-:W-:Y:S02]  /*dc70*/  FSEL R26, R28, -INF , !P0 ;  /* 0xff8000001c1a7808 */ /* 0x000fe40004000000 */
[----:B------:R-:W-:Y:S02]  /*dc80*/  FMNMX3.FTZ R11, R201, R20, R19, !PT ;  /* 0x00000014c90b7276 */ /* 0x000fe40007810013 */
[----:B------:R-:W-:Y:S02]  /*dc90*/  FSEL R24, R13, -INF , !P3 ;  /* 0xff8000000d187808 */ /* 0x000fe40005800000 */
[----:B------:R-:W-:-:S02]  /*dca0*/  FSEL R32, R32, -INF , !P5 ;  /* 0xff80000020207808 */ /* 0x000fc40006800000 */
[----:B------:R-:W-:Y:S02]  /*dcb0*/  ISETP.GE.AND P3, PT, R10, R231, PT ;  /* 0x000000e70a00720c */ /* 0x000fe40003f66270 */
[----:B------:R-:W-:Y:S02]  /*dcc0*/  FSEL R205, R136, -INF , !P4 ;  /* 0xff80000088cd7808 */ /* 0x000fe40006000000 */
[----:B------:R-:W-:Y:S02]  /*dcd0*/  FMNMX3.FTZ R11, R11, R23, R26, !PT ;  /* 0x000000170b0b7276 */ /* 0x000fe4000781001a */
[-C--:B------:R-:W-:Y:S02]  /*dce0*/  ISETP.GE.AND P1, PT, R8, R230.reuse, PT ;  /* 0x000000e60800720c */ /* 0x080fe40003f26270 */
[----:B------:R-:W-:Y:S02]  /*dcf0*/  ISETP.GE.AND P0, PT, R9, R230, PT ;  /* 0x000000e60900720c */ /* 0x000fe40003f06270 */
[----:B------:R-:W-:-:S02]  /*dd00*/  FSEL R206, R32, -INF , !P3 ;  /* 0xff80000020ce7808 */ /* 0x000fc40005800000 */
[----:B------:R-:W-:Y:S02]  /*dd10*/  FMNMX3.FTZ R12, R200, R22, R21, !PT ;  /* 0x00000016c80c7276 */ /* 0x000fe40007810015 */
[----:B------:R-:W-:Y:S02]  /*dd20*/  FMNMX3.FTZ R11, R11, R205, R204, !PT ;  /* 0x000000cd0b0b7276 */ /* 0x000fe400078100cc */
[-C--:B------:R-:W-:Y:S02]  /*dd30*/  ISETP.GE.AND P4, PT, R10, R230.reuse, PT ;  /* 0x000000e60a00720c */ /* 0x080fe40003f86270 */
[----:B------:R-:W-:Y:S02]  /*dd40*/  ISETP.GE.AND P3, PT, R0, R230, PT ;  /* 0x000000e60000720c */ /* 0x000fe40003f66270 */
[----:B------:R-:W-:Y:S02]  /*dd50*/  FSEL R210, R138, -INF , !P1 ;  /* 0xff8000008ad27808 */ /* 0x000fe40004800000 */
[----:B------:R-:W-:-:S02]  /*dd60*/  FSEL R211, R139, -INF , !P0 ;  /* 0xff8000008bd37808 */ /* 0x000fc40004000000 */
[----:B------:R-:W-:Y:S02]  /*dd70*/  FMNMX3.FTZ R27, R12, R25, R24, !PT ;  /* 0x000000190c1b7276 */ /* 0x000fe40007810018 */
[----:B------:R-:W-:Y:S01]  /*dd80*/  FMNMX3.FTZ R18, R11, R206, R209, !PT ;  /* 0x000000ce0b127276 */ /* 0x000fe200078100d1 */
[----:B------:R-:W-:Y:S06]  /*dd90*/  @!P2 BRA `(.L_x_1307) ;  /* 0x000000000060a947 */ /* 0x000fec0003800000 */
[----:B------:R-:W2:Y:S04]  /*dda0*/  LDL R243, [R1+0x28] ;  /* 0x0000280001f37983 */ /* 0x000ea80000100800 */
[----:B------:R-:W3:Y:S04]  /*ddb0*/  LDL.LU R240, [R1+0x4] ;  /* 0x0000040001f07983 */ /* 0x000ee80000300800 */
[----:B------:R-:W4:Y:S01]  /*ddc0*/  LDL.LU R241, [R1] ;  /* 0x0000000001f17983 */ /* 0x000f220000300800 */
[----:B------:R-:W-:Y:S02]  /*ddd0*/  VIADD R11, R252, 0xfffffffa ;  /* 0xfffffffafc0b7836 */ /* 0x000fe40000000000 */
[----:B--2---:R-:W-:-:S02]  /*dde0*/  IMAD.MOV.U32 R242, RZ, RZ, R243 ;  /* 0x000000fffff27224 */ /* 0x004fc400078e00f3 */
[----:B------:R-:W2:Y:S01]  /*ddf0*/  LDL R243, [R1+0x24] ;  /* 0x0000240001f37983 */ /* 0x000ea20000100800 */
[----:B----4-:R-:W-:-:S04]  /*de00*/  IMAD.WIDE.U32 R12, R11, R241, RZ ;  /* 0x000000f10b0c7225 */ /* 0x010fc800078e00ff */
[----:B---3--:R-:W-:Y:S01]  /*de10*/  IMAD R11, R11, R240, R13 ;  /* 0x000000f00b0b7224 */ /* 0x008fe200078e020d */
[C---:B------:R-:W-:Y:S01]  /*de20*/  LEA R16, P1, R12.reuse, R242, 0x6 ;  /* 0x000000f20c107211 */ /* 0x040fe200078230ff */
[----:B------:R-:W-:-:S03]  /*de30*/  IMAD.SHL.U32 R13, R12, 0x20, RZ ;  /* 0x000000200c0d7824 */ /* 0x000fc600078e00ff */
[----:B------:R-:W-:Y:S02]  /*de40*/  SHF.L.U64.HI R14, R12, 0x5, R11 ;  /* 0x000000050c0e7819 */ /* 0x000fe4000001020b */
[----:B------:R-:W-:-:S04]  /*de50*/  LEA R13, P0, R241, R13, 0x4 ;  /* 0x0000000df10d7211 */ /* 0x000fc800078020ff */
[----:B------:R-:W-:Y:S02]  /*de60*/  LEA.HI.X R15, R241, R14, R240, 0x4, P0 ;  /* 0x0000000ef10f7211 */ /* 0x000fe400000f24f0 */
[C---:B------:R-:W-:Y:S02]  /*de70*/  LEA R14, P0, R13.reuse, R242, 0x1 ;  /* 0x000000f20d0e7211 */ /* 0x040fe400078008ff */
[-C--:B--2---:R-:W-:Y:S02]  /*de80*/  LEA.HI.X R17, R12, R243.reuse, R11, 0x6, P1 ;  /* 0x000000f30c117211 */ /* 0x084fe400008f340b */
        /* <DEDUP_REMOVED lines=9> */
.L_x_1307:
[----:B------:R-:W2:Y:S01]  /*df20*/  SHFL.BFLY PT, R11, R18, 0x2, 0x1f ;  /* 0x0c401f00120b7f89 */ /* 0x000ea200000e0000 */
[----:B------:R-:W-:Y:S02]  /*df30*/  FSEL R208, R30, -INF , !P4 ;  /* 0xff8000001ed07808 */ /* 0x000fe40006000000 */
[----:B------:R-:W-:Y:S01]  /*df40*/  FSEL R207, R29, -INF , !P3 ;  /* 0xff8000001dcf7808 */ /* 0x000fe20005800000 */
[----:B------:R-:W-:Y:S01]  /*df50*/  LDSM.16.MT88.4 R176, [R220+0xa000] ;  /* 0x00a00000dcb0783b */ /* 0x000fe20000004200 */
[----:B------:R-:W-:Y:S02]  /*df60*/  FMNMX3.FTZ R12, R27, R210, R211, !PT ;  /* 0x000000d21b0c7276 */ /* 0x000fe400078100d3 */
[C---:B------:R-:W-:Y:S01]  /*df70*/  ISETP.GT.AND P1, PT, R227.reuse, R6, PT ;  /* 0x00000006e300720c */ /* 0x040fe20003f24270 */
[----:B------:R-:W-:Y:S01]  /*df80*/  LDSM.16.MT88.4 R140, [R219] ;  /* 0x00000000db8c783b */ /* 0x000fe20000004200 */
[----:B-1----:R-:W-:Y:S02]  /*df90*/  FMNMX3.FTZ R14, R12, R208, R207, !PT ;  /* 0x000000d00c0e7276 */ /* 0x002fe400078100cf */
[----:B------:R-:W-:Y:S01]  /*dfa0*/  IADD3 R12, PT, PT, R227, 0x8, RZ ;  /* 0x00000008e30c7810 */ /* 0x000fe20007ffe0ff */
[----:B------:R-:W-:Y:S01]  /*dfb0*/  LDSM.16.MT88.4 R32, [R216+0xb000] ;  /* 0x00b00000d820783b */ /* 0x000fe20000004200 */
[----:B------:R-:W-:-:S02]  /*dfc0*/  ISETP.GE.AND P5, PT, R6, R228, PT ;  /* 0x000000e40600720c */ /* 0x000fc40003fa6270 */
[----:B------:R-:W-:Y:S01]  /*dfd0*/  ISETP.GT.AND P3, PT, R12, R6, PT ;  /* 0x000000060c00720c */ /* 0x000fe20003f64270 */
[----:B------:R-:W1:Y:S01]  /*dfe0*/  SHFL.BFLY PT, R13, R14, 0x2, 0x1f ;  /* 0x0c401f000e0d7f89 */ /* 0x000e6200000e0000 */
[----:B------:R-:W-:Y:S02]  /*dff0*/  ISETP.GE.AND P0, PT, R6, R229, PT ;  /* 0x000000e50600720c */ /* 0x000fe40003f06270 */
[----:B------:R-:W-:Y:S02]  /*e000*/  FSEL R6, R190, -INF , !P3 ;  /* 0xff800000be067808 */ /* 0x000fe40005800000 */
[-C--:B------:R-:W-:Y:S02]  /*e010*/  ISETP.GT.AND P3, PT, R12, R4.reuse, PT ;  /* 0x000000040c00720c */ /* 0x080fe40003f64270 */
[----:B------:R-:W-:Y:S02]  /*e020*/  ISETP.GT.AND P4, PT, R227, R4, PT ;  /* 0x00000004e300720c */ /* 0x000fe40003f84270 */
[----:B--2---:R-:W-:-:S02]  /*e030*/  FMNMX.FTZ R11, R18, R11, !PT ;  /* 0x0000000b120b7209 */ /* 0x004fc40007810000 */
[----:B------:R-:W-:Y:S02]  /*e040*/  FSEL R17, R191, -INF , !P3 ;  /* 0xff800000bf117808 */ /* 0x000fe40005800000 */
[----:B------:R-:W-:Y:S01]  /*e050*/  FSEL R138, R6, -INF , !P0 ;  /* 0xff800000068a7808 */ /* 0x000fe20004000000 */
[----:B------:R-:W2:Y:S01]  /*e060*/  SHFL.BFLY PT, R16, R11, 0x1, 0x1f ;  /* 0x0c201f000b107f89 */ /* 0x000ea200000e0000 */
[C---:B------:R-:W-:Y:S02]  /*e070*/  ISETP.GT.AND P3, PT, R12.reuse, R7, PT ;  /* 0x000000070c00720c */ /* 0x040fe40003f64270 */
[----:B------:R-:W-:Y:S02]  /*e080*/  ISETP.GT.AND P0, PT, R12, R8, PT ;  /* 0x000000080c00720c */ /* 0x000fe40003f04270 */
[----:B------:R-:W-:Y:S02]  /*e090*/  IADD3 R31, PT, PT, R216, 0xa000, RZ ;  /* 0x0000a000d81f7810 */ /* 0x000fe40007ffe0ff */
[----:B------:R-:W-:-:S02]  /*e0a0*/  FSEL R27, R194, -INF , !P0 ;  /* 0xff800000c21b7808 */ /* 0x000fc40004000000 */
[----:B------:R-:W-:Y:S02]  /*e0b0*/  ISETP.GT.AND P0, PT, R12, R0, PT ;  /* 0x000000000c00720c */ /* 0x000fe40003f04270 */
[----:B-1----:R-:W-:Y:S02]  /*e0c0*/  FMNMX.FTZ R18, R14, R13, !PT ;  /* 0x0000000d0e127209 */ /* 0x002fe40007810000 */
[----:B------:R-:W-:Y:S02]  /*e0d0*/  FSEL R13, R188, -INF , !P1 ;  /* 0xff800000bc0d7808 */ /* 0x000fe40004800000 */
[----:B------:R-:W-:Y:S01]  /*e0e0*/  ISETP.GE.AND P1, PT, R4, R228, PT ;  /* 0x000000e40400720c */ /* 0x000fe20003f26270 */
[----:B------:R-:W1:Y:S01]  /*e0f0*/  SHFL.BFLY PT, R15, R18, 0x1, 0x1f ;  /* 0x0c201f00120f7f89 */ /* 0x000e6200000e0000 */
[----:B------:R-:W-:Y:S02]  /*e100*/  FSEL R188, R13, -INF , !P5 ;  /* 0xff8000000dbc7808 */ /* 0x000fe40006800000 */
[----:B------:R-:W-:-:S02]  /*e110*/  ISETP.GT.AND P5, PT, R12, R5, PT ;  /* 0x000000050c00720c */ /* 0x000fc40003fa4270 */
[----:B------:R-:W-:Y:S02]  /*e120*/  FSEL R14, R189, -INF , !P4 ;  /* 0xff800000bd0e7808 */ /* 0x000fe40006000000 */
[----:B------:R-:W-:Y:S02]  /*e130*/  FSEL R6, R182, -INF , !P5 ;  /* 0xff800000b6067808 */ /* 0x000fe40006800000 */
[----:B--2---:R-:W-:Y:S02]  /*e140*/  FMNMX.FTZ R133, R11, R16, !PT ;  /* 0x000000100b857209 */ /* 0x004fe40007810000 */
[----:B------:R-:W-:Y:S02]  /*e150*/  FSEL R13, R183, -INF , !P3 ;  /* 0xff800000b70d7808 */ /* 0x000fe40005800000 */
[----:B------:R-:W-:Y:S01]  /*e160*/  ISETP.GE.AND P4, PT, R4, R229, PT ;  /* 0x000000e50400720c */ /* 0x000fe20003f86270 */
[----:B------:R-:W-:Y:S01]  /*e170*/  FMUL.FTZ R4, R133, UR4 ;  /* 0x0000000485047c20 */ /* 0x000fe20008410000 */
[----:B------:R-:W-:-:S02]  /*e180*/  ISETP.GT.AND P5, PT, R12, R9, PT ;  /* 0x000000090c00720c */ /* 0x000fc40003fa4270 */
[----:B------:R-:W-:Y:S02]  /*e190*/  ISETP.GT.AND P3, PT, R12, R10, PT ;  /* 0x0000000a0c00720c */ /* 0x000fe40003f64270 */
[----:B------:R-:W-:Y:S02]  /*e1a0*/  FSEL R12, R14, -INF , !P1 ;  /* 0xff8000000e0c7808 */ /* 0x000fe40004800000 */
[----:B------:R-:W-:Y:S02]  /*e1b0*/  FSETP.NEU.FTZ.AND P1, PT, R133, -INF , PT ;  /* 0xff8000008500780b */ /* 0x000fe40003f3d000 */
[----:B------:R-:W-:Y:S02]  /*e1c0*/  FSEL R30, R199, -INF , !P0 ;  /* 0xff800000c71e7808 */ /* 0x000fe40004000000 */
[----:B------:R-:W-:Y:S02]  /*e1d0*/  FSEL R16, R4, RZ, P1 ;  /* 0x000000ff04107208 */ /* 0x000fe40000800000 */
[----:B-1----:R-:W-:-:S02]  /*e1e0*/  FMNMX.FTZ R136, R18, R15, !PT ;  /* 0x0000000f12887209 */ /* 0x002fc40007810000 */
[----:B------:R-:W-:Y:S01]  /*e1f0*/  ISETP.GE.AND P0, PT, R5, R229, PT ;  /* 0x000000e50500720c */ /* 0x000fe20003f06270 */
[--C-:B------:R-:W-:Y:S01]  /*e200*/  FFMA.FTZ R4, R20, UR4, -R16.reuse ;  /* 0x0000000414047c23 */ /* 0x100fe20008010810 */
[----:B------:R-:W-:Y:S02]  /*e210*/  FSEL R28, R195, -INF , !P5 ;  /* 0xff800000c31c7808 */ /* 0x000fe40006800000 */
[----:B------:R-:W-:Y:S01]  /*e220*/  FSEL R132, R6, -INF , !P0 ;  /* 0xff80000006847808 */ /* 0x000fe20004000000 */
[----:B------:R1:W-:Y:S01]  /*e230*/  MUFU.EX2 R240, R4 ;  /* 0x0000000400f07308 */ /* 0x0003e20000000800 */
[----:B------:R-:W-:Y:S01]  /*e240*/  FSETP.NEU.FTZ.AND P0, PT, R136, -INF , PT ;  /* 0xff8000008800780b */ /* 0x000fe20003f1d000 */
[----:B------:R-:W-:Y:S01]  /*e250*/  FFMA.FTZ R6, R23, UR4, -R16 ;  /* 0x0000000417067c23 */ /* 0x000fe20008010810 */
[----:B------:R-:W-:Y:S02]  /*e260*/  ISETP.GT.AND P5, PT, R227, R5, PT ;  /* 0x00000005e300720c */ /* 0x000fe40003fa4270 */
[----:B------:R-:W-:Y:S01]  /*e270*/  FSEL R137, R17, -INF , !P4 ;  /* 0xff80000011897808 */ /* 0x000fe20006000000 */
[----:B------:R2:W-:Y:S01]  /*e280*/  MUFU.EX2 R241, R6 ;  /* 0x0000000600f17308 */ /* 0x0005e20000000800 */
[----:B------:R-:W-:-:S02]  /*e290*/  FSEL R29, R198, -INF , !P3 ;  /* 0xff800000c61d7808 */ /* 0x000fc40005800000 */
[----:B------:R-:W-:Y:S02]  /*e2a0*/  ISETP.GT.AND P4, PT, R227, R7, PT ;  /* 0x00000007e300720c */ /* 0x000fe40003f84270 */
[-C--:B------:R-:W-:Y:S02]  /*e2b0*/  ISETP.GE.AND P3, PT, R5, R228.reuse, PT ;  /* 0x000000e40500720c */ /* 0x080fe40003f66270 */
[----:B------:R-:W-:Y:S01]  /*e2c0*/  FSEL R5, R180, -INF , !P5 ;  /* 0xff800000b4057808 */ /* 0x000fe20006800000 */
[----:B-1----:R-:W-:Y:S01]  /*e2d0*/  FMUL.FTZ R4, R136, UR4 ;  /* 0x0000000488047c20 */ /* 0x002fe20008410000 */
[----:B------:R-:W-:Y:S02]  /*e2e0*/  ISETP.GE.AND P5, PT, R7, R228, PT ;  /* 0x000000e40700720c */ /* 0x000fe40003fa6270 */
[----:B------:R-:W-:Y:S02]  /*e2f0*/  FSEL R11, R181, -INF , !P4 ;  /* 0xff800000b50b7808 */ /* 0x000fe40006000000 */
[----:B------:R-:W-:Y:S01]  /*e300*/  FSEL R15, R4, RZ, P0 ;  /* 0x000000ff040f7208 */ /* 0x000fe20000000000 */
[--C-:B------:R-:W-:Y:S01]  /*e310*/  FFMA.FTZ R4, R26, UR4, -R16.reuse ;  /* 0x000000041a047c23 */ /* 0x100fe20008010810 */
[----:B------:R-:W-:Y:S01]  /*e320*/  ISETP.GT.AND P4, PT, R227, R8, PT ;  /* 0x00000008e300720c */ /* 0x000fe20003f84270 */
[----:B------:R-:W-:Y:S01]  /*e330*/  LDSM.16.MT88.4 R180, [R216+0xa000] ;  /* 0x00a00000d8b4783b */ /* 0x000fe20000004200 */
[----:B------:R-:W-:Y:S01]  /*e340*/  FSEL R139, R5, -INF , !P3 ;  /* 0xff800000058b7808 */ /* 0x000fe20005800000 */
[----:B------:R1:W-:Y:S01]  /*e350*/  MUFU.EX2 R243, R4 ;  /* 0x0000000400f37308 */ /* 0x0003e20000000800 */
[----:B------:R-:W-:Y:S01]  /*e360*/  ISETP.GE.AND P3, PT, R7, R229, PT ;  /* 0x000000e50700720c */ /* 0x000fe20003f66270 */
[----:B------:R-:W-:Y:S01]  /*e370*/  FFMA.FTZ R5, R19, UR4, -R16 ;  /* 0x0000000413057c23 */ /* 0x000fe20008010810 */
[----:B------:R-:W-:-:S02]  /*e380*/  FSEL R7, R133, RZ, P1 ;  /* 0x000000ff85077208 */ /* 0x000fc40000800000 */
[----:B------:R-:W-:Y:S01]  /*e390*/  FSEL R11, R11, -INF , !P5 ;  /* 0xff8000000b0b7808 */ /* 0x000fe20006800000 */
[----:B------:R3:W-:Y:S01]  /*e3a0*/  MUFU.EX2 R242, R5 ;  /* 0x0000000500f27308 */ /* 0x0007e20000000800 */
[-C--:B------:R-:W-:Y:S01]  /*e3b0*/  ISETP.GE.AND P1, PT, R8, R228.reuse, PT ;  /* 0x000000e40800720c */ /* 0x080fe20003f26270 */
[----:B------:R-:W-:Y:S01]  /*e3c0*/  FADD.FTZ R7, R201, -R7 ;  /* 0x80000007c9077221 */ /* 0x000fe20000010000 */
[----:B------:R-:W-:Y:S02]  /*e3d0*/  ISETP.GT.AND P5, PT, R227, R9, PT ;  /* 0x00000009e300720c */ /* 0x000fe40003fa4270 */
[----:B--2---:R-:W-:Y:S01]  /*e3e0*/  FSEL R6, R136, RZ, P0 ;  /* 0x000000ff88067208 */ /* 0x004fe20000000000 */
[----:B------:R-:W-:Y:S01]  /*e3f0*/  FMUL.FTZ R7, R7, UR4 ;  /* 0x0000000407077c20 */ /* 0x000fe20008410000 */
[----:B------:R-:W-:Y:S01]  /*e400*/  ISETP.GE.AND P0, PT, R8, R229, PT ;  /* 0x000000e50800720c */ /* 0x000fe20003f06270 */
[--C-:B-1----:R-:W-:Y:S01]  /*e410*/  FFMA.FTZ R4, R21, UR4, -R15.reuse ;  /* 0x0000000415047c23 */ /* 0x102fe2000801080f */
[----:B------:R-:W-:Y:S01]  /*e420*/  FSEL R17, R13, -INF , !P3 ;  /* 0xff8000000d117808 */ /* 0x000fe20005800000 */
[----:B------:R-:W-:Y:S01]  /*e430*/  FADD.FTZ R6, R200, -R6 ;  /* 0x80000006c8067221 */ /* 0x000fe20000010000 */
[-C--:B------:R-:W-:Y:S01]  /*e440*/  ISETP.GE.AND P3, PT, R9, R228.reuse, PT ;  /* 0x000000e40900720c */ /* 0x080fe20003f66270 */
[----:B------:R1:W-:Y:S01]  /*e450*/  MUFU.EX2 R238, R4 ;  /* 0x0000000400ee7308 */ /* 0x0003e20000000800 */
[----:B------:R-:W-:Y:S01]  /*e460*/  FSEL R8, R193, -INF , !P5 ;  /* 0xff800000c1087808 */ /* 0x000fe20006800000 */
[----:B---3--:R-:W-:Y:S01]  /*e470*/  FFMA.FTZ R5, R22, UR4, -R15 ;  /* 0x0000000416057c23 */ /* 0x008fe2000801080f */
[----:B------:R-:W-:Y:S01]  /*e480*/  ISETP.GE.AND P5, PT, R10, R228, PT ;  /* 0x000000e40a00720c */ /* 0x000fe20003fa6270 */
[----:B------:R-:W-:Y:S01]  /*e490*/  FMUL.FTZ R6, R6, UR4 ;  /* 0x0000000406067c20 */ /* 0x000fe20008410000 */
[----:B------:R-:W-:Y:S01]  /*e4a0*/  FSEL R225, R8, -INF , !P3 ;  /* 0xff80000008e17808 */ /* 0x000fe20005800000 */
[----:B------:R2:W-:Y:S01]  /*e4b0*/  MUFU.EX2 R235, R5 ;  /* 0x0000000500eb7308 */ /* 0x0005e20000000800 */
[----:B------:R-:W-:-:S02]  /*e4c0*/  ISETP.GT.AND P3, PT, R227, R0, PT ;  /* 0x00000000e300720c */ /* 0x000fc40003f64270 */
[----:B------:R-:W-:Y:S01]  /*e4d0*/  IADD3 R18, PT, PT, R216, 0xa040, RZ ;  /* 0x0000a040d8127810 */ /* 0x000fe20007ffe0ff */
[----:B------:R-:W3:Y:S01]  /*e4e0*/  MUFU.EX2 R14, R7 ;  /* 0x00000007000e7308 */ /* 0x000ee20000000800 */
[----:B------:R-:W-:Y:S01]  /*e4f0*/  @P6 IADD3 R18, PT, PT, R31, -0x40, RZ ;  /* 0xffffffc01f126810 */ /* 0x000fe20007ffe0ff */
[--C-:B-1----:R-:W-:Y:S02]  /*e500*/  FFMA.FTZ R4, R24, UR4, -R15.reuse ;  /* 0x0000000418047c23 */ /* 0x102fe4000801080f */
[----:B------:R1:W4:Y:S02]  /*e510*/  MUFU.EX2 R13, R6 ;  /* 0x00000006000d7308 */ /* 0x0003240000000800 */
[----:B------:R-:W-:Y:S02]  /*e520*/  LDSM.16.MT88.4 R184, [R18] ;  /* 0x0000000012b8783b */ /* 0x000fe40000004200 */
[----:B------:R5:W-:Y:S01]  /*e530*/  MUFU.EX2 R234, R4 ;  /* 0x0000000400ea7308 */ /* 0x000be20000000800 */
[----:B--2---:R-:W-:Y:S01]  /*e540*/  FFMA.FTZ R5, R25, UR4, -R15 ;  /* 0x0000000419057c23 */ /* 0x004fe2000801080f */
[----:B------:R-:W-:Y:S03]  /*e550*/  LDSM.16.MT88.4 R20, [R18+0x1000] ;  /* 0x001000001214783b */ /* 0x000fe60000004200 */
[----:B------:R2:W2:Y:S01]  /*e560*/  MUFU.EX2 R233, R5 ;  /* 0x0000000500e97308 */ /* 0x0004a20000000800 */
[-C--:B---3--:R-:W-:Y:S01]  /*e570*/  FMUL.FTZ R148, R148, R14.reuse ;  /* 0x0000000e94947220 */ /* 0x088fe20000410000 */
[-C--:B------:R-:W-:Y:S01]  /*e580*/  FMUL.FTZ R149, R149, R14.reuse ;  /* 0x0000000e95957220 */ /* 0x080fe20000410000 */
[-C--:B------:R-:W-:Y:S01]  /*e590*/  FMUL.FTZ R152, R152, R14.reuse ;  /* 0x0000000e98987220 */ /* 0x080fe20000410000 */
[-C--:B------:R-:W-:Y:S01]  /*e5a0*/  FMUL.FTZ R153, R153, R14.reuse ;  /* 0x0000000e99997220 */ /* 0x080fe20000410000 */
[----:B-1----:R-:W-:Y:S01]  /*e5b0*/  F2FP.F16.F32.PACK_AB R6, R243, R241 ;  /* 0x000000f1f306723e */ /* 0x002fe200000000ff */
[-C--:B----4-:R-:W-:Y:S01]  /*e5c0*/  FMUL.FTZ R150, R150, R13.reuse ;  /* 0x0000000d96967220 */ /* 0x090fe20000410000 */
[-C--:B------:R-:W-:Y:S01]  /*e5d0*/  FMUL.FTZ R151, R151, R13.reuse ;  /* 0x0000000d97977220 */ /* 0x080fe20000410000 */
[-C--:B------:R-:W-:Y:S01]  /*e5e0*/  FMUL.FTZ R154, R154, R13.reuse ;  /* 0x0000000d9a9a7220 */ /* 0x080fe20000410000 */
[----:B-----5:R-:W-:Y:S01]  /*e5f0*/  FSEL R4, R192, -INF , !P4 ;  /* 0xff800000c0047808 */ /* 0x020fe20006000000 */
[----:B------:R-:W-:Y:S01]  /*e600*/  FMUL.FTZ R155, R155, R13 ;  /* 0x0000000d9b9b7220 */ /* 0x000fe20000410000 */
[----:B------:R-:W-:Y:S01]  /*e610*/  ISETP.GE.AND P4, PT, R9, R229, PT ;  /* 0x000000e50900720c */ /* 0x000fe20003f86270 */
[-C--:B------:R-:W-:Y:S01]  /*e620*/  FMUL.FTZ R164, R164, R14.reuse ;  /* 0x0000000ea4a47220 */ /* 0x080fe20000410000 */
[----:B------:R-:W-:Y:S01]  /*e630*/  FSEL R226, R4, -INF , !P1 ;  /* 0xff80000004e27808 */ /* 0x000fe20004800000 */
[----:B------:R-:W-:Y:S01]  /*e640*/  FMUL.FTZ R165, R165, R14 ;  /* 0x0000000ea5a57220 */ /* 0x000fe20000410000 */
[----:B------:R-:W-:Y:S01]  /*e650*/  ISETP.GT.AND P1, PT, R227, R10, PT ;  /* 0x0000000ae300720c */ /* 0x000fe20003f24270 */
[-C--:B------:R-:W-:Y:S01]  /*e660*/  FMUL.FTZ R166, R166, R13.reuse ;  /* 0x0000000da6a67220 */ /* 0x080fe20000410000 */
[----:B------:R-:W-:Y:S01]  /*e670*/  FSEL R195, R28, -INF , !P4 ;  /* 0xff8000001cc37808 */ /* 0x000fe20006000000 */
[----:B------:R-:W-:Y:S01]  /*e680*/  FMUL.FTZ R167, R167, R13 ;  /* 0x0000000da7a77220 */ /* 0x000fe20000410000 */
[----:B------:R-:W-:Y:S01]  /*e690*/  FSEL R8, R196, -INF , !P1 ;  /* 0xff800000c4087808 */ /* 0x000fe20004800000 */
[----:B------:R-:W-:Y:S01]  /*e6a0*/  FMUL.FTZ R168, R168, R14 ;  /* 0x0000000ea8a87220 */ /* 0x000fe20000410000 */
[C---:B------:R-:W-:Y:S01]  /*e6b0*/  ISETP.GE.AND P4, PT, R0.reuse, R228, PT ;  /* 0x000000e40000720c */ /* 0x040fe20003f86270 */
[----:B------:R-:W-:Y:S01]  /*e6c0*/  FMUL.FTZ R169, R169, R14 ;  /* 0x0000000ea9a97220 */ /* 0x000fe20000410000 */
[----:B------:R-:W-:Y:S01]  /*e6d0*/  ISETP.GE.AND P1, PT, R0, R229, PT ;  /* 0x000000e50000720c */ /* 0x000fe20003f26270 */
[-C--:B------:R-:W-:Y:S01]  /*e6e0*/  FMUL.FTZ R170, R170, R13.reuse ;  /* 0x0000000daaaa7220 */ /* 0x080fe20000410000 */
[----:B------:R-:W-:Y:S01]  /*e6f0*/  FMNMX3.FTZ R0, R202, R188, R12, !PT ;  /* 0x000000bcca007276 */ /* 0x000fe2000781000c */
[----:B------:R-:W-:Y:S01]  /*e700*/  FMUL.FTZ R171, R171, R13 ;  /* 0x0000000dabab7220 */ /* 0x000fe20000410000 */
[----:B------:R-:W-:Y:S01]  /*e710*/  FSEL R192, R27, -INF , !P0 ;  /* 0xff8000001bc07808 */ /* 0x000fe20004000000 */
[-C--:B------:R-:W-:Y:S01]  /*e720*/  FMUL.FTZ R40, R40, R14.reuse ;  /* 0x0000000e28287220 */ /* 0x080fe20000410000 */
[----:B------:R-:W-:Y:S01]  /*e730*/  ISETP.GE.AND P0, PT, R10, R229, PT ;  /* 0x000000e50a00720c */ /* 0x000fe20003f06270 */
[----:B------:R-:W-:Y:S01]  /*e740*/  LDSM.16.MT88.4 R24, [R220+0xb000] ;  /* 0x00b00000dc18783b */ /* 0x000fe20000004200 */
[----:B------:R-:W-:Y:S01]  /*e750*/  FSEL R10, R197, -INF , !P3 ;  /* 0xff800000c50a7808 */ /* 0x000fe20005800000 */
[----:B------:R-:W-:Y:S01]  /*e760*/  FMUL.FTZ R41, R41, R14 ;  /* 0x0000000e29297220 */ /* 0x000fe20000410000 */
[----:B------:R-:W-:Y:S01]  /*e770*/  FMNMX3.FTZ R9, R203, R138, R137, !PT ;  /* 0x0000008acb097276 */ /* 0x000fe20007810089 */
[----:B------:R-:W-:Y:S01]  /*e780*/  FMUL.FTZ R42, R42, R13 ;  /* 0x0000000d2a2a7220 */ /* 0x000fe20000410000 */
[----:B------:R-:W-:Y:S01]  /*e790*/  FMNMX3.FTZ R0, R0, R139, R11, !PT ;  /* 0x0000008b00007276 */ /* 0x000fe2000781000b */
[-C--:B------:R-:W-:Y:S01]  /*e7a0*/  FMUL.FTZ R43, R43, R13.reuse ;  /* 0x0000000d2b2b7220 */ /* 0x080fe20000410000 */
[----:B------:R-:W-:Y:S01]  /*e7b0*/  FSEL R224, R8, -INF , !P5 ;  /* 0xff80000008e07808 */ /* 0x000fe20006800000 */
[-C--:B------:R-:W-:Y:S01]  /*e7c0*/  FMUL.FTZ R44, R44, R14.reuse ;  /* 0x0000000e2c2c7220 */ /* 0x080fe20000410000 */
[----:B------:R-:W-:Y:S01]  /*e7d0*/  FSEL R223, R10, -INF , !P4 ;  /* 0xff8000000adf7808 */ /* 0x000fe20006000000 */
[----:B------:R-:W-:Y:S01]  /*e7e0*/  FMUL.FTZ R45, R45, R14 ;  /* 0x0000000e2d2d7220 */ /* 0x000fe20000410000 */
[----:B------:R-:W-:Y:S01]  /*e7f0*/  FMNMX3.FTZ R9, R9, R132, R17, !PT ;  /* 0x0000008409097276 */ /* 0x000fe20007810011 */
[-C--:B------:R-:W-:Y:S01]  /*e800*/  FMUL.FTZ R46, R46, R13.reuse ;  /* 0x0000000d2e2e7220 */ /* 0x080fe20000410000 */
[----:B------:R-:W-:Y:S01]  /*e810*/  FMNMX3.FTZ R0, R0, R226, R225, !PT ;  /* 0x000000e200007276 */ /* 0x000fe200078100e1 */
[-C--:B------:R-:W-:Y:S01]  /*e820*/  FMUL.FTZ R47, R47, R13.reuse ;  /* 0x0000000d2f2f7220 */ /* 0x080fe20000410000 */
[----:B------:R-:W-:Y:S01]  /*e830*/  FSEL R194, R29, -INF , !P0 ;  /* 0xff8000001dc27808 */ /* 0x000fe20004000000 */
[-C--:B------:R-:W-:Y:S01]  /*e840*/  FMUL.FTZ R56, R56, R14.reuse ;  /* 0x0000000e38387220 */ /* 0x080fe20000410000 */
[----:B------:R-:W-:Y:S01]  /*e850*/  FSEL R193, R30, -INF , !P1 ;  /* 0xff8000001ec17808 */ /* 0x000fe20004800000 */
[----:B------:R-:W-:Y:S01]  /*e860*/  FMUL.FTZ R57, R57, R14 ;  /* 0x0000000e39397220 */ /* 0x000fe20000410000 */
[----:B------:R-:W-:Y:S01]  /*e870*/  FMNMX3.FTZ R9, R9, R192, R195, !PT ;  /* 0x000000c009097276 */ /* 0x000fe200078100c3 */
[----:B------:R-:W-:Y:S01]  /*e880*/  LDSM.16.MT88.4 R28, [R219+0x1000] ;  /* 0x00100000db1c783b */ /* 0x000fe20000004200 */
[----:B------:R-:W-:Y:S01]  /*e890*/  FMNMX3.FTZ R0, R0, R224, R223, !PT ;  /* 0x000000e000007276 */ /* 0x000fe200078100df */
[-C--:B------:R-:W-:Y:S01]  /*e8a0*/  FMUL.FTZ R58, R58, R13.reuse ;  /* 0x0000000d3a3a7220 */ /* 0x080fe20000410000 */
[----:B------:R-:W-:Y:S01]  /*e8b0*/  FMNMX3.FTZ R9, R9, R194, R193, !PT ;  /* 0x000000c209097276 */ /* 0x000fe200078100c1 */
[----:B------:R-:W-:Y:S01]  /*e8c0*/  FMUL.FTZ R59, R59, R13 ;  /* 0x0000000d3b3b7220 */ /* 0x000fe20000410000 */
[----:B------:R-:W-:Y:S01]  /*e8d0*/  F2FP.F16.F32.PACK_AB R4, R242, R240 ;  /* 0x000000f0f204723e */ /* 0x000fe200000000ff */
[----:B------:R-:W1:Y:S01]  /*e8e0*/  SHFL.BFLY PT, R8, R0, 0x2, 0x1f ;  /* 0x0c401f0000087f89 */ /* 0x000e6200000e0000 */
[----:B--2---:R-:W-:Y:S01]  /*e8f0*/  F2FP.F16.F32.PACK_AB R5, R238, R235 ;  /* 0x000000ebee05723e */ /* 0x004fe200000000ff */
[-C--:B------:R-:W-:Y:S01]  /*e900*/  FMUL.FTZ R60, R60, R14.reuse ;  /* 0x0000000e3c3c7220 */ /* 0x080fe20000410000 */
[----:B------:R-:W-:Y:S01]  /*e910*/  F2FP.F16.F32.PACK_AB R7, R234, R233 ;  /* 0x000000e9ea07723e */ /* 0x000fe200000000ff */
[----:B------:R-:W2:Y:S01]  /*e920*/  SHFL.BFLY PT, R10, R9, 0x2, 0x1f ;  /* 0x0c401f00090a7f89 */ /* 0x000ea200000e0000 */
        /* <DEDUP_REMOVED lines=19> */
[----:B-1----:R-:W-:Y:S01]  /*ea60*/  FMNMX.FTZ R8, R0, R8, !PT ;  /* 0x0000000800087209 */ /* 0x002fe20007810000 */
[-C--:B------:R-:W-:Y:S01]  /*ea70*/  FMUL.FTZ R104, R104, R14.reuse ;  /* 0x0000000e68687220 */ /* 0x080fe20000410000 */
[----:B------:R-:W-:Y:S01]  /*ea80*/  FMUL.FTZ R105, R105, R14 ;  /* 0x0000000e69697220 */ /* 0x000fe20000410000 */
[-C--:B------:R-:W-:Y:S01]  /*ea90*/  FMUL.FTZ R106, R106, R13.reuse ;  /* 0x0000000d6a6a7220 */ /* 0x080fe20000410000 */
[----:B--2---:R-:W-:Y:S01]  /*eaa0*/  FMNMX.FTZ R0, R9, R10, !PT ;  /* 0x0000000a09007209 */ /* 0x004fe20007810000 */
[-C--:B------:R-:W-:Y:S01]  /*eab0*/  FMUL.FTZ R107, R107, R13.reuse ;  /* 0x0000000d6b6b7220 */ /* 0x080fe20000410000 */
[----:B------:R-:W1:Y:S01]  /*eac0*/  SHFL.BFLY PT, R10, R8, 0x1, 0x1f ;  /* 0x0c201f00080a7f89 */ /* 0x000e6200000e0000 */
[-C--:B------:R-:W-:Y:S01]  /*ead0*/  FMUL.FTZ R108, R108, R14.reuse ;  /* 0x0000000e6c6c7220 */ /* 0x080fe20000410000 */
[-C--:B------:R-:W-:Y:S01]  /*eae0*/  FMUL.FTZ R109, R109, R14.reuse ;  /* 0x0000000e6d6d7220 */ /* 0x080fe20000410000 */
[-C--:B------:R-:W-:Y:S01]  /*eaf0*/  FMUL.FTZ R110, R110, R13.reuse ;  /* 0x0000000d6e6e7220 */ /* 0x080fe20000410000 */
[----:B------:R-:W2:Y:S01]  /*eb00*/  SHFL.BFLY PT, R9, R0, 0x1, 0x1f ;  /* 0x0c201f0000097f89 */ /* 0x000ea200000e0000 */
        /* <DEDUP_REMOVED lines=10> */
[----:B------:R-:W-:Y:S01]  /*ebb0*/  HMMA.16816.F32 R152, R4, R182, R152 ;  /* 0x000000b60498723c */ /* 0x000fe20000001898 */
[----:B-1----:R-:W-:Y:S01]  /*ebc0*/  FMNMX.FTZ R135, R8, R10, !PT ;  /* 0x0000000a08877209 */ /* 0x002fe20007810000 */
[----:B------:R-:W-:Y:S01]  /*ebd0*/  FFMA.FTZ R8, R205, UR4, -R16 ;  /* 0x00000004cd087c23 */ /* 0x000fe20008010810 */
[----:B--2---:R-:W-:-:S03]  /*ebe0*/  FMNMX.FTZ R134, R0, R9, !PT ;  /* 0x0000000900867209 */ /* 0x004fc60007810000 */
[C---:B------:R-:W-:Y:S01]  /*ebf0*/  FMUL.FTZ R0, R135.reuse, UR4 ;  /* 0x0000000487007c20 */ /* 0x040fe20008410000 */
[----:B------:R-:W-:Y:S01]  /*ec00*/  FSETP.NEU.FTZ.AND P0, PT, R135, -INF , PT ;  /* 0xff8000008700780b */ /* 0x000fe20003f1d000 */
[----:B------:R-:W-:Y:S03]  /*ec10*/  HMMA.16816.F32 R164, R4, R176, R164 ;  /* 0x000000b004a4723c */ /* 0x000fe600000018a4 */
[----:B------:R-:W-:Y:S01]  /*ec20*/  FSEL R9, R0, RZ, P0 ;  /* 0x000000ff00097208 */ /* 0x000fe20000000000 */
[----:B------:R-:W-:-:S04]  /*ec30*/  FMUL.FTZ R0, R134, UR4 ;  /* 0x0000000486007c20 */ /* 0x000fc80008410000 */
        /* <DEDUP_REMOVED lines=13> */
[----:B------:R-:W-:Y:S01]  /*ed10*/  FSEL R4, R135, RZ, P0 ;  /* 0x000000ff87047208 */ /* 0x000fe20000000000 */
[--C-:B------:R-:W-:Y:S01]  /*ed20*/  FFMA.FTZ R5, R12, UR4, -R9.reuse ;  /* 0x000000040c057c23 */ /* 0x100fe20008010809 */
[----:B------:R-:W-:Y:S01]  /*ed30*/  FSETP.NEU.FTZ.AND P0, PT, R134, -INF , PT ;  /* 0xff8000008600780b */ /* 0x000fe20003f1d000 */
[----:B------:R-:W-:-:S02]  /*ed40*/  FFMA.FTZ R6, R11, UR4, -R9 ;  /* 0x000000040b067c23 */ /* 0x000fc40008010809 */
[----:B------:R-:W-:Y:S01]  /*ed50*/  FADD.FTZ R7, R202, -R4 ;  /* 0x80000004ca077221 */ /* 0x000fe20000010000 */
[--C-:B------:R-:W-:Y:S01]  /*ed60*/  FFMA.FTZ R4, R188, UR4, -R9.reuse ;  /* 0x00000004bc047c23 */ /* 0x100fe20008010809 */
[----:B------:R-:W-:Y:S01]  /*ed70*/  FSEL R10, R0, RZ, P0 ;  /* 0x000000ff000a7208 */ /* 0x000fe20000000000 */
[----:B------:R-:W-:Y:S01]  /*ed80*/  FFMA.FTZ R0, R139, UR4, -R9 ;  /* 0x000000048b007c23 */ /* 0x000fe20008010809 */
[----:B------:R-:W-:Y:S01]  /*ed90*/  MUFU.EX2 R189, R5 ;  /* 0x0000000500bd7308 */ /* 0x000fe20000000800 */
[----:B------:R-:W-:-:S03]  /*eda0*/  FMUL.FTZ R7, R7, UR4 ;  /* 0x0000000407077c20 */ /* 0x000fc60008410000 */
[----:B------:R1:W-:Y:S04]  /*edb0*/  MUFU.EX2 R188, R4 ;  /* 0x0000000400bc7308 */ /* 0x0003e80000000800 */
[----:B------:R2:W-:Y:S04]  /*edc0*/  MUFU.EX2 R190, R0 ;  /* 0x0000000000be7308 */ /* 0x0005e80000000800 */
[----:B------:R-:W3:Y:S04]  /*edd0*/  MUFU.EX2 R191, R6 ;  /* 0x0000000600bf7308 */ /* 0x000ee80000000800 */
[----:B------:R-:W4:Y:S01]  /*ede0*/  MUFU.EX2 R12, R7 ;  /* 0x00000007000c7308 */ /* 0x000f220000000800 */
[----:B-1----:R-:W-:Y:S01]  /*edf0*/  FSEL R4, R134, RZ, P0 ;  /* 0x000000ff86047208 */ /* 0x002fe20000000000 */
[----:B--2---:R-:W-:-:S04]  /*ee00*/  FFMA.FTZ R0, R137, UR4, -R10 ;  /* 0x0000000489007c23 */ /* 0x004fc8000801080a */
[----:B------:R-:W-:Y:S01]  /*ee10*/  FADD.FTZ R5, R203, -R4 ;  /* 0x80000004cb057221 */ /* 0x000fe20000010000 */
[----:B------:R-:W-:Y:S01]  /*ee20*/  FFMA.FTZ R4, R138, UR4, -R10 ;  /* 0x000000048a047c23 */ /* 0x000fe2000801080a */
[----:B------:R1:W-:Y:S01]  /*ee30*/  MUFU.EX2 R139, R0 ;  /* 0x00000000008b7308 */ /* 0x0003e20000000800 */
[----:B---3--:R-:W-:-:S03]  /*ee40*/  F2FP.F16.F32.PACK_AB R6, R191, R190 ;  /* 0x000000bebf06723e */ /* 0x008fc600000000ff */
[----:B------:R2:W3:Y:S01]  /*ee50*/  MUFU.EX2 R137, R4 ;  /* 0x0000000400897308 */ /* 0x0004e20000000800 */
[-C--:B----4-:R-:W-:Y:S01]  /*ee60*/  FMUL.FTZ R144, R144, R12.reuse ;  /* 0x0000000c90907220 */ /* 0x090fe20000410000 */
        /* <DEDUP_REMOVED lines=8> */
[----:B-1----:R-:W-:Y:S01]  /*eef0*/  FMUL.FTZ R0, R5, UR4 ;  /* 0x0000000405007c20 */ /* 0x002fe20008410000 */
[-C--:B------:R-:W-:Y:S01]  /*ef00*/  FMUL.FTZ R53, R53, R12.reuse ;  /* 0x0000000c35357220 */ /* 0x080fe20000410000 */
[-C--:B------:R-:W-:Y:S01]  /*ef10*/  FMUL.FTZ R64, R64, R12.reuse ;  /* 0x0000000c40407220 */ /* 0x080fe20000410000 */
[-C--:B------:R-:W-:Y:S01]  /*ef20*/  FMUL.FTZ R65, R65, R12.reuse ;  /* 0x0000000c41417220 */ /* 0x080fe20000410000 */
[----:B------:R1:W4:Y:S01]  /*ef30*/  MUFU.EX2 R11, R0 ;  /* 0x00000000000b7308 */ /* 0x0003220000000800 */
[--C-:B--2---:R-:W-:Y:S01]  /*ef40*/  FFMA.FTZ R4, R132, UR4, -R10.reuse ;  /* 0x0000000484047c23 */ /* 0x104fe2000801080a */
[----:B---3--:R-:W-:Y:S01]  /*ef50*/  F2FP.F16.F32.PACK_AB R5, R139, R137 ;  /* 0x000000898b05723e */ /* 0x008fe200000000ff */
[-C--:B------:R-:W-:Y:S01]  /*ef60*/  FMUL.FTZ R68, R68, R12.reuse ;  /* 0x0000000c44447220 */ /* 0x080fe20000410000 */
[-C--:B------:R-:W-:Y:S01]  /*ef70*/  FMUL.FTZ R69, R69, R12.reuse ;  /* 0x0000000c45457220 */ /* 0x080fe20000410000 */
        /* <DEDUP_REMOVED lines=9> */
[----:B-1----:R-:W-:Y:S01]  /*f010*/  FFMA.FTZ R0, R17, UR4, -R10 ;  /* 0x0000000411007c23 */ /* 0x002fe2000801080a */
[-C--:B----4-:R-:W-:Y:S01]  /*f020*/  FMUL.FTZ R146, R146, R11.reuse ;  /* 0x0000000b92927220 */ /* 0x090fe20000410000 */
[-C--:B------:R-:W-:Y:S01]  /*f030*/  FMUL.FTZ R147, R147, R11.reuse ;  /* 0x0000000b93937220 */ /* 0x080fe20000410000 */
[-C--:B------:R-:W-:Y:S01]  /*f040*/  FMUL.FTZ R158, R158, R11.reuse ;  /* 0x0000000b9e9e7220 */ /* 0x080fe20000410000 */
[----:B------:R-:W1:Y:S01]  /*f050*/  MUFU.EX2 R138, R0 ;  /* 0x00000000008a7308 */ /* 0x000e620000000800 */
[----:B--2---:R-:W-:Y:S01]  /*f060*/  F2FP.F16.F32.PACK_AB R4, R189, R188 ;  /* 0x000000bcbd04723e */ /* 0x004fe200000000ff */
        /* <DEDUP_REMOVED lines=12> */
[----:B-1----:R-:W-:Y:S01]  /*f130*/  F2FP.F16.F32.PACK_AB R7, R138, R132 ;  /* 0x000000848a07723e */ /* 0x002fe200000000ff */
[-C--:B------:R-:W-:Y:S01]  /*f140*/  FMUL.FTZ R83, R83, R11.reuse ;  /* 0x0000000b53537220 */ /* 0x080fe20000410000 */
[-C--:B------:R-:W-:Y:S01]  /*f150*/  FMUL.FTZ R86, R86, R11.reuse ;  /* 0x0000000b56567220 */ /* 0x080fe20000410000 */
[-C--:B------:R-:W-:Y:S01]  /*f160*/  FMUL.FTZ R87, R87, R11.reuse ;  /* 0x0000000b57577220 */ /* 0x080fe20000410000 */
[-C--:B------:R-:W-:Y:S01]  /*f170*/  FMUL.FTZ R98, R98, R11.reuse ;  /* 0x0000000b62627220 */ /* 0x080fe20000410000 */
[-C--:B------:R-:W-:Y:S01]  /*f180*/  FMUL.FTZ R99, R99, R11.reuse ;  /* 0x0000000b63637220 */ /* 0x080fe20000410000 */
[--C-:B------:R-:W-:Y:S01]  /*f190*/  FFMA.FTZ R0, R204, UR4, -R16.reuse ;  /* 0x00000004cc007c23 */ /* 0x100fe20008010810 */
[-C--:B------:R-:W-:Y:S01]  /*f1a0*/  FMUL.FTZ R114, R114, R11.reuse ;  /* 0x0000000b72727220 */ /* 0x080fe20000410000 */
[-C--:B------:R-:W-:Y:S01]  /*f1b0*/  FMUL.FTZ R115, R115, R11.reuse ;  /* 0x0000000b73737220 */ /* 0x080fe20000410000 */
[C---:B------:R-:W-:Y:S01]  /*f1c0*/  HMMA.16816.F32 R144, R4.reuse, R180, R144 ;  /* 0x000000b40490723c */ /* 0x040fe20000001890 */
[----:B------:R1:W-:Y:S01]  /*f1d0*/  MUFU.EX2 R201, R0 ;  /* 0x0000000000c97308 */ /* 0x0003e20000000800 */
        /* <DEDUP_REMOVED lines=13> */
[----:B-1----:R-:W-:Y:S01]  /*f2b0*/  FFMA.FTZ R0, R210, UR4, -R15 ;  /* 0x00000004d2007c23 */ /* 0x002fe2000801080f */
        /* <DEDUP_REMOVED lines=10> */
[----:B------:R1:W2:Y:S01]  /*f360*/  MUFU.EX2 R204, R8 ;  /* 0x0000000800cc7308 */ /* 0x0002a20000000800 */
[----:B------:R-:W-:Y:S01]  /*f370*/  FFMA.FTZ R17, R206, UR4, -R16 ;  /* 0x00000004ce117c23 */ /* 0x000fe20008010810 */
[----:B------:R-:W-:Y:S01]  /*f380*/  FFMA.FTZ R12, R248, R12, R188 ;  /* 0x0000000cf80c7223 */ /* 0x000fe200000100bc */
[----:B------:R-:W-:Y:S01]  /*f390*/  FFMA.FTZ R11, R247, R11, R137 ;  /* 0x0000000bf70b7223 */ /* 0x000fe20000010089 */
[----:B------:R-:W3:Y:S01]  /*f3a0*/  LDSM.16.MT88.4 R156, [R216+0xa800] ;  /* 0x00a80000d89c783b */ /* 0x000ee20000004200 */
[----:B------:R-:W-:Y:S01]  /*f3b0*/  MUFU.EX2 R203, R17 ;  /* 0x0000001100cb7308 */ /* 0x000fe20000000800 */
[C---:B------:R-:W-:Y:S01]  /*f3c0*/  HMMA.16816.F32 R52, R4.reuse, R140, R52 ;  /* 0x0000008c0434723c */ /* 0x040fe20000001834 */
[----:B------:R-:W-:Y:S01]  /*f3d0*/  FADD.FTZ R12, R189, R12 ;  /* 0x0000000cbd0c7221 */ /* 0x000fe20000010000 */
[----:B------:R-:W-:Y:S01]  /*f3e0*/  FADD.FTZ R11, R139, R11 ;  /* 0x0000000b8b0b7221 */ /* 0x000fe20000010000 */
[----:B------:R-:W4:Y:S05]  /*f3f0*/  LDSM.16.MT88.4 R172, [R220+0xa800] ;  /* 0x00a80000dcac783b */ /* 0x000f2a0000004200 */
[C---:B------:R-:W-:Y:S01]  /*f400*/  HMMA.16816.F32 R176, R4.reuse, R142, R64 ;  /* 0x0000008e04b0723c */ /* 0x040fe20000001840 */
[----:B-1----:R-:W-:Y:S01]  /*f410*/  FFMA.FTZ R8, R209, UR4, -R16 ;  /* 0x00000004d1087c23 */ /* 0x002fe20008010810 */
[--C-:B------:R-:W-:Y:S01]  /*f420*/  FFMA.FTZ R16, R211, UR4, -R15.reuse ;  /* 0x00000004d3107c23 */ /* 0x100fe2000801080f */
[----:B------:R-:W-:Y:S01]  /*f430*/  LDSM.16.MT88.4 R64, [R219+0x800] ;  /* 0x00080000db40783b */ /* 0x000fe20000004200 */
[----:B--2---:R-:W-:Y:S01]  /*f440*/  F2FP.F16.F32.PACK_AB R124, R201, R204 ;  /* 0x000000ccc97c723e */ /* 0x004fe200000000ff */
[----:B------:R1:W2:Y:S03]  /*f450*/  MUFU.EX2 R202, R8 ;  /* 0x0000000800ca7308 */ /* 0x0002a60000000800 */
[C---:B------:R-:W-:Y:S01]  /*f460*/  HMMA.16816.F32 R68, R4.reuse, R32, R68 ;  /* 0x000000200444723c */ /* 0x040fe20000001844 */
[----:B------:R-:W-:Y:S07]  /*f470*/  MUFU.EX2 R200, R16 ;  /* 0x0000001000c87308 */ /* 0x000fee0000000800 */
[----:B------:R-:W-:Y:S01]  /*f480*/  HMMA.16816.F32 R140, R4, R34, R80 ;  /* 0x00000022048c723c */ /* 0x000fe20000001850 */
[----:B------:R-:W-:Y:S01]  /*f490*/  LDSM.16.MT88.4 R80, [R216+0xb800] ;  /* 0x00b80000d850783b */ /* 0x000fe20000004200 */
[----:B-1----:R-:W-:Y:S01]  /*f4a0*/  FFMA.FTZ R8, R208, UR4, -R15 ;  /* 0x00000004d0087c23 */ /* 0x002fe2000801080f */
[----:B--2---:R-:W-:-:S05]  /*f4b0*/  F2FP.F16.F32.PACK_AB R126, R202, R203 ;  /* 0x000000cbca7e723e */ /* 0x004fca00000000ff */
[C---:B------:R-:W-:Y:S08]  /*f4c0*/  HMMA.16816.F32 R84, R4.reuse, R24, R84 ;  /* 0x000000180454723c */ /* 0x040ff00000001854 */
[C---:B------:R-:W-:Y:S01]  /*f4d0*/  HMMA.16816.F32 R32, R4.reuse, R26, R96 ;  /* 0x0000001a0420723c */ /* 0x040fe20000001860 */
[----:B------:R-:W-:Y:S07]  /*f4e0*/  LDSM.16.MT88.4 R96, [R220+0xb800] ;  /* 0x00b80000dc60783b */ /* 0x000fee0000004200 */
[C---:B------:R-:W-:Y:S01]  /*f4f0*/  HMMA.16816.F32 R24, R4.reuse, R22, R112 ;  /* 0x000000160418723c */ /* 0x040fe20000001870 */
[----:B------:R1:W2:Y:S01]  /*f500*/  MUFU.EX2 R23, R0 ;  /* 0x0000000000177308 */ /* 0x0002a20000000800 */
[----:B------:R-:W-:Y:S03]  /*f510*/  LDSM.16.MT88.4 R112, [R18+0x1800] ;  /* 0x001800001270783b */ /* 0x000fe60000004200 */
[----:B------:R-:W-:Y:S03]  /*f520*/  MUFU.EX2 R22, R8 ;  /* 0x0000000800167308 */ /* 0x000fe60000000800 */
[----:B------:R-:W-:Y:S01]  /*f530*/  HMMA.16816.F32 R100, R4, R20, R100 ;  /* 0x000000140464723c */ /* 0x000fe20000001864 */
[----:B-1----:R-:W-:-:S07]  /*f540*/  FFMA.FTZ R0, R207, UR4, -R15 ;  /* 0x00000004cf007c23 */ /* 0x002fce000801080f */
[C---:B------:R-:W-:Y:S01]  /*f550*/  HMMA.16816.F32 R36, R4.reuse, R184, R36 ;  /* 0x000000b80424723c */ /* 0x040fe20000001824 */
[----:B--2---:R-:W-:Y:S01]  /*f560*/  F2FP.F16.F32.PACK_AB R125, R200, R23 ;  /* 0x00000017c87d723e */ /* 0x004fe200000000ff */
[----:B------:R1:W2:Y:S06]  /*f570*/  MUFU.EX2 R21, R0 ;  /* 0x0000000000157308 */ /* 0x0002ac0000000800 */
[C---:B------:R-:W-:Y:S08]  /*f580*/  HMMA.16816.F32 R116, R4.reuse, R28, R116 ;  /* 0x0000001c0474723c */ /* 0x040ff00000001874 */
[----:B------:R-:W-:Y:S01]  /*f590*/  HMMA.16816.F32 R184, R4, R186, R48 ;  /* 0x000000ba04b8723c */ /* 0x000fe20000001830 */
[----:B-1----:R-:W-:Y:S01]  /*f5a0*/  FFMA.FTZ R0, R226, UR4, -R9 ;  /* 0x00000004e2007c23 */ /* 0x002fe20008010809 */
[----:B------:R-:W1:Y:S01]  /*f5b0*/  LDSM.16.MT88.4 R48, [R18+0x800] ;  /* 0x000800001230783b */ /* 0x000e620000004200 */
[----:B--2---:R-:W-:-:S02]  /*f5c0*/  F2FP.F16.F32.PACK_AB R127, R21, R22 ;  /* 0x00000016157f723e */ /* 0x004fc400000000ff */
[----:B------:R2:W-:Y:S01]  /*f5d0*/  MUFU.EX2 R20, R0 ;  /* 0x0000000000147308 */ /* 0x0005e20000000800 */
[----:B------:R-:W5:Y:S02]  /*f5e0*/  LDSM.16.MT88.4 R16, [R219+0x1800] ;  /* 0x00180000db10783b */ /* 0x000f640000004200 */
[----:B------:R-:W-:Y:S01]  /*f5f0*/  HMMA.16816.F32 R28, R4, R30, R128 ;  /* 0x0000001e041c723c */ /* 0x000fe20000001880 */
[--C-:B------:R-:W-:Y:S01]  /*f600*/  FFMA.FTZ R5, R225, UR4, -R9.reuse ;  /* 0x00000004e1057c23 */ /* 0x100fe20008010809 */
[----:B------:R-:W-:-:S03]  /*f610*/  FFMA.FTZ R4, R224, UR4, -R9 ;  /* 0x00000004e0047c23 */ /* 0x000fc60008010809 */
[----:B------:R4:W4:Y:S03]  /*f620*/  MUFU.EX2 R15, R5 ;  /* 0x00000005000f7308 */ /* 0x0009260000000800 */
[C---:B---3--:R-:W-:Y:S01]  /*f630*/  HMMA.16816.F32 R148, R124.reuse, R156, R148 ;  /* 0x0000009c7c94723c */ /* 0x048fe20000001894 */
[----:B--2---:R-:W-:Y:S02]  /*f640*/  FFMA.FTZ R0, R223, UR4, -R9 ;  /* 0x00000004df007c23 */ /* 0x004fe40008010809 */
[----:B------:R2:W-:Y:S05]  /*f650*/  MUFU.EX2 R9, R4 ;  /* 0x0000000400097308 */ /* 0x0005ea0000000800 */
[----:B------:R-:W-:Y:S01]  /*f660*/  HMMA.16816.F32 R152, R124, R158, R152 ;  /* 0x0000009e7c98723c */ /* 0x000fe20000001898 */
[----:B------:R3:W1:Y:S01]  /*f670*/  MUFU.EX2 R8, R0 ;  /* 0x0000000000087308 */ /* 0x0006620000000800 */
[----:B----4-:R-:W-:Y:S01]  /*f680*/  FFMA.FTZ R5, R192, UR4, -R10 ;  /* 0x00000004c0057c23 */ /* 0x010fe2000801080a */
[----:B------:R-:W-:-:S03]  /*f690*/  F2FP.F16.F32.PACK_AB R128, R15, R20 ;  /* 0x000000140f80723e */ /* 0x000fc600000000ff */
[----:B------:R4:W-:Y:S02]  /*f6a0*/  MUFU.EX2 R7, R5 ;  /* 0x0000000500077308 */ /* 0x0009e40000000800 */
[----:B------:R-:W-:Y:S01]  /*f6b0*/  HMMA.16816.F32 R164, R124, R172, R164 ;  /* 0x000000ac7ca4723c */ /* 0x000fe200000018a4 */
[--C-:B--2---:R-:W-:Y:S01]  /*f6c0*/  FFMA.FTZ R4, R195, UR4, -R10.reuse ;  /* 0x00000004c3047c23 */ /* 0x104fe2000801080a */
[----:B---3--:R-:W-:-:S03]  /*f6d0*/  FFMA.FTZ R0, R194, UR4, -R10 ;  /* 0x00000004c2007c23 */ /* 0x008fc6000801080a */
[----:B------:R-:W2:Y:S01]  /*f6e0*/  MUFU.EX2 R6, R4 ;  /* 0x0000000400067308 */ /* 0x000ea20000000800 */
[----:B-1----:R-:W-:Y:S02]  /*f6f0*/  F2FP.F16.F32.PACK_AB R130, R8, R9 ;  /* 0x000000090882723e */ /* 0x002fe400000000ff */
[----:B------:R-:W-:Y:S01]  /*f700*/  HMMA.16816.F32 R168, R124, R174, R168 ;  /* 0x000000ae7ca8723c */ /* 0x000fe200000018a8 */
[----:B------:R-:W-:Y:S01]  /*f710*/  MUFU.EX2 R4, R0 ;  /* 0x0000000000047308 */ /* 0x000fe20000000800 */
[----:B----4-:R-:W-:Y:S01]  /*f720*/  FFMA.FTZ R5, R193, UR4, -R10 ;  /* 0x00000004c1057c23 */ /* 0x010fe2000801080a */
[----:B------:R-:W-:-:S03]  /*f730*/  FFMA.FTZ R10, R245, R14, R240 ;  /* 0x0000000ef50a7223 */ /* 0x000fc600000100f0 */
[----:B------:R1:W3:Y:S01]  /*f740*/  MUFU.EX2 R0, R5 ;  /* 0x0000000500007308 */ /* 0x0002e20000000800 */
[----:B------:R-:W-:Y:S01]  /*f750*/  FADD.FTZ R14, R242, R10 ;  /* 0x0000000af20e7221 */ /* 0x000fe20000010000 */
[----:B------:R-:W-:Y:S01]  /*f760*/  FADD.FTZ R10, R190, R12 ;  /* 0x0000000cbe0a7221 */ /* 0x000fe20000010000 */
[----:B------:R-:W-:Y:S01]  /*f770*/  HMMA.16816.F32 R40, R124, R48, R40 ;  /* 0x000000307c28723c */ /* 0x000fe20000001828 */
[----:B--2---:R-:W-:Y:S02]  /*f780*/  F2FP.F16.F32.PACK_AB R129, R6, R7 ;  /* 0x000000070681723e */ /* 0x004fe400000000ff */
[----:B------:R-:W-:-:S04]  /*f790*/  FADD.FTZ R10, R191, R10 ;  /* 0x0000000abf0a7221 */ /* 0x000fc80000010000 */
[----:B------:R-:W-:Y:S01]  /*f7a0*/  FADD.FTZ R20, R20, R10 ;  /* 0x0000000a14147221 */ /* 0x000fe20000010000 */
[C---:B------:R-:W-:Y:S01]  /*f7b0*/  HMMA.16816.F32 R44, R124.reuse, R50, R44 ;  /* 0x000000327c2c723c */ /* 0x040fe2000000182c */
[----:B-1----:R-:W-:Y:S02]  /*f7c0*/  FFMA.FTZ R5, R244, R13, R235 ;  /* 0x0000000df4057223 */ /* 0x002fe400000100eb */
[----:B------:R-:W-:Y:S01]  /*f7d0*/  FADD.FTZ R15, R15, R20 ;  /* 0x000000140f0f7221 */ /* 0x000fe20000010000 */
[----:B---3--:R-:W-:Y:S01]  /*f7e0*/  F2FP.F16.F32.PACK_AB R131, R0, R4 ;  /* 0x000000040083723e */ /* 0x008fe200000000ff */
        /* <DEDUP_REMOVED lines=15> */
[----:B------:R4:W-:Y:S01]  /*f8e0*/  STL [R1+0x14], R8 ;  /* 0x0000140801007387 */ /* 0x0009e20000100800 */
        /* <DEDUP_REMOVED lines=9> */
[----:B------:R-:W-:Y:S01]  /*f980*/  @P2 IADD3 R233, PT, PT, R252, -0x6, RZ ;  /* 0xfffffffafce92810 */ /* 0x000fe20007ffe0ff */
        /* <DEDUP_REMOVED lines=16> */
[----:B-----5:R-:W-:Y:S08]  /*fa90*/  HMMA.16816.F32 R120, R124, R16, R120 ;  /* 0x000000107c78723c */ /* 0x020ff00000001878 */
        /* <DEDUP_REMOVED lines=11> */
[----:B----4-:R-:W-:-:S15]  /*fb50*/  @P2 BRA `(.L_x_1308) ;  /* 0x0000000000042947 */ /* 0x010fde0003800000 */
.L_x_1303:
[----:B------:R-:W-:-:S07]  /*fb60*/  IADD3 R233, PT, PT, R132, -0x1, RZ ;  /* 0xffffffff84e97810 */ /* 0x000fce0007ffe0ff */
.L_x_1308:
[----:B------:R-:W4:Y:S02]  /*fb70*/  LDL R0, [R1+0x34] ;  /* 0x0000340001007983 */ /* 0x000f240000100800 */
[----:B----4-:R-:W-:-:S13]  /*fb80*/  ISETP.GE.AND P0, PT, R233, R0, PT ;  /* 0x00000000e900720c */ /* 0x010fda0003f06270 */
[----:B------:R-:W-:Y:S05]  /*fb90*/  @!P0 BRA `(.L_x_1309) ;  /* 0x0000002c00248947 */ /* 0x000fea0003800000 */
[C---:B------:R-:W-:Y:S01]  /*fba0*/  SHF.L.U64.HI R4, R236.reuse, 0x4, R237 ;  /* 0x00000004ec047819 */ /* 0x040fe200000102ed */
[----:B------:R-:W-:Y:S01]  /*fbb0*/  IMAD.SHL.U32 R0, R236, 0x10, RZ ;  /* 0x00000010ec007824 */ /* 0x000fe200078e00ff */
[----:B------:R-:W-:Y:S01]  /*fbc0*/  MOV R138, R133 ;  /* 0x00000085008a7202 */ /* 0x000fe20000000f00 */
[----:B------:R-:W-:Y:S01]  /*fbd0*/  IMAD.MOV.U32 R222, RZ, RZ, 0x40 ;  /* 0x00000040ffde7424 */ /* 0x000fe200078e00ff */
[----:B------:R-:W-:Y:S01]  /*fbe0*/  MOV R137, R134 ;  /* 0x0000008600897202 */ /* 0x000fe20000000f00 */
[----:B------:R4:W-:Y:S01]  /*fbf0*/  STL [R1+0x18], R4 ;  /* 0x0000180401007387 */ /* 0x0009e20000100800 */
[----:B--2---:R-:W-:Y:S01]  /*fc00*/  IMAD.MOV.U32 R139, RZ, RZ, R136 ;  /* 0x000000ffff8b7224 */ /* 0x004fe200078e0088 */
[----:B------:R-:W-:Y:S01]  /*fc10*/  IADD3 R225, PT, PT, R3, R2, RZ ;  /* 0x0000000203e17210 */ /* 0x000fe20007ffe0ff */
[----:B------:R-:W-:Y:S01]  /*fc20*/  IMAD.MOV.U32 R132, RZ, RZ, R135 ;  /* 0x000000ffff847224 */ /* 0x000fe200078e0087 */
[----:B------:R4:W-:Y:S01]  /*fc30*/  STL [R1+0x1c], R0 ;  /* 0x00001c0001007387 */ /* 0x0009e20000100800 */
[----:B------:R-:W-:Y:S01]  /*fc40*/  SEL R222, R222, 0xffffffc0, !P6 ;  /* 0xffffffc0dede7807 */ /* 0x000fe20007000000 */
[----:B------:R-:W-:Y:S01]  /*fc50*/  IMAD.IADD R224, R217, 0x1, R2 ;  /* 0x00000001d9e07824 */ /* 0x000fe200078e0202 */
[C---:B------:R-:W-:Y:S01]  /*fc60*/  IADD3 R236, PT, PT, R227.reuse, 0x8, RZ ;  /* 0x00000008e3ec7810 */ /* 0x040fe20007ffe0ff */
[C---:B------:R-:W-:Y:S01]  /*fc70*/  VIADD R235, R227.reuse, 0x40 ;  /* 0x00000040e3eb7836 */ /* 0x040fe20000000000 */
[----:B------:R-:W-:Y:S01]  /*fc80*/  IADD3 R234, PT, PT, R227, 0x48, RZ ;  /* 0x00000048e3ea7810 */ /* 0x000fe20007ffe0ff */
[----:B------:R-:W-:Y:S01]  /*fc90*/  IMAD.IADD R226, R3, 0x1, R222 ;  /* 0x0000000103e27824 */ /* 0x000fe200078e02de */
[----:B------:R-:W-:Y:S01]  /*fca0*/  IADD3 R222, PT, PT, R217, R222, RZ ;  /* 0x000000ded9de7210 */ /* 0x000fe20007ffe0ff */
[----:B------:R-:W2:Y:S04]  /*fcb0*/  LDCU UR4, c[0x0][0x45c] ;  /* 0x00008b80ff0477ac */ /* 0x000ea80008000800 */
[----:B------:R-:W-:Y:S01]  /*fcc0*/  IMAD.IADD R223, R2, 0x1, R222 ;  /* 0x0000000102df7824 */ /* 0x000fe200078e02de */
[----:B------:R-:W1:Y:S01]  /*fcd0*/  LDCU.64 UR6, c[0x0][0x3c0] ;  /* 0x00007800ff0677ac */ /* 0x000e620008000a00 */
[----:B------:R-:W-:Y:S05]  /*fce0*/  BRA `(.L_x_1310) ;  /* 0x00000000005c7947 */ /* 0x000fea0003800000 */
.L_x_1312:
[----:B------:R-:W2:Y:S01]  /*fcf0*/  LDL R189, [R1+0x28] ;  /* 0x0000280001bd7983 */ /* 0x000ea20000100800 */
[----:B------:R-:W1:Y:S01]  /*fd00*/  LDC.64 R8, c[0x0][0x3b8] ;  /* 0x0000ee00ff087b82 */ /* 0x000e620000000a00 */
[----:B------:R-:W-:Y:S02]  /*fd10*/  VIADD R3, R233, 0xffffffff ;  /* 0xffffffffe9037836 */ /* 0x000fe40000000000 */
[----:B------:R-:W3:Y:S02]  /*fd20*/  LDL R188, [R1+0x24] ;  /* 0x0000240001bc7983 */ /* 0x000ee40000100800 */
[C---:B-1----:R-:W-:Y:S04]  /*fd30*/  IMAD.WIDE.U32 R4, R3.reuse, R8, RZ ;  /* 0x0000000803047225 */ /* 0x042fe800078e00ff */
[----:B------:R-:W-:Y:S02]  /*fd40*/  IMAD R5, R3, R9, R5 ;  /* 0x0000000903057224 */ /* 0x000fe400078e0205 */
[C---:B------:R-:W-:Y:S03]  /*fd50*/  IMAD.SHL.U32 R3, R4.reuse, 0x20, RZ ;  /* 0x0000002004037824 */ /* 0x040fe600078e00ff */
[C-C-:B------:R-:W-:Y:S02]  /*fd60*/  SHF.L.U64.HI R23, R4.reuse, 0x5, R5.reuse ;  /* 0x0000000504177819 */ /* 0x140fe40000010205 */
[C---:B--2---:R-:W-:Y:S04]  /*fd70*/  LEA R6, P0, R4.reuse, R189, 0x6 ;  /* 0x000000bd04067211 */ /* 0x044fe800078030ff */
[-C--:B---3--:R-:W-:Y:S02]  /*fd80*/  LEA.HI.X R7, R4, R188.reuse, R5, 0x6, P0 ;  /* 0x000000bc04077211 */ /* 0x088fe400000f3405 */
[C---:B------:R-:W-:Y:S03]  /*fd90*/  LEA R3, P0, R8.reuse, R3, 0x4 ;  /* 0x0000000308037211 */ /* 0x040fe600078020ff */
[----:B------:R-:W-:Y:S01]  /*fda0*/  @!PT LDS RZ, [RZ] ;  /* 0x00000000fffff984 */ /* 0x000fe20000000800 */
[----:B------:R-:W-:Y:S01]  /*fdb0*/  @!PT LDS RZ, [RZ] ;  /* 0x00000000fffff984 */ /* 0x000fe20000000800 */
[----:B------:R-:W-:Y:S01]  /*fdc0*/  @!PT LDS RZ, [RZ] ;  /* 0x00000000fffff984 */ /* 0x000fe20000000800 */
[----:B------:R1:W-:Y:S01]  /*fdd0*/  LDGSTS.E.BYPASS.LTC128B.128 [R232+0x8000], desc[UR16][R6.64] ;  /* 0x0800000006e87fae */ /* 0x0003e2000b981a10 */
[----:B------:R-:W-:Y:S02]  /*fde0*/  LEA.HI.X R8, R8, R23, R9, 0x4, P0 ;  /* 0x0000001708087211 */ /* 0x000fe400000f2409 */
[C---:B------:R-:W-:Y:S01]  /*fdf0*/  LEA R4, P0, R3.reuse, R189, 0x1 ;  /* 0x000000bd03047211 */ /* 0x040fe200078008ff */
[----:B------:R1:W-:Y:S03]  /*fe00*/  LDGSTS.E.BYPASS.LTC128B.128 [R232+0x9000], desc[UR16][R6.64+0x80] ;  /* 0x0900008006e87fae */ /* 0x0003e6000b981a10 */
[----:B------:R-:W-:Y:S05]  /*fe10*/  LEA.HI.X R5, R3, R188, R8, 0x1, P0 ;  /* 0x000000bc03057211 */ /* 0x000fea00000f0c08 */
[----:B------:R1:W-:Y:S04]  /*fe20*/  LDGSTS.E.BYPASS.LTC128B.128 [R232+0x8800], desc[UR16][R4.64] ;  /* 0x0880000004e87fae */ /* 0x0003e8000b981a10 */
[----:B------:R1:W-:Y:S04]  /*fe30*/  LDGSTS.E.BYPASS.LTC128B.128 [R232+0x9800], desc[UR16][R4.64+0x80] ;  /* 0x0980008004e87fae */ /* 0x0003e8000b981a10 */
[----:B------:R-:W0:Y:S01]  /*fe40*/  LDGDEPBAR ;  /* 0x00000000000079af */ /* 0x000e220000000000 */
[----:B------:R-:W-:Y:S05]  /*fe50*/  BRA `(.L_x_1311) ;  /* 0x00000010000c7947 */ /* 0x000fea0003800000 */
.L_x_1310:
[----:B-1----:R-:W5:Y:S01]  /*fe60*/  LDL R2, [R1+0x30] ;  /* 0x0000300001027983 */ /* 0x002f620000100800 */
[----:B------:R-:W-:Y:S04]  /*fe70*/  DEPBAR.LE SB0, 0x0 ;  /* 0x000080000000791a */ /* 0x000fe80000000000 */
[----:B------:R-:W3:Y:S01]  /*fe80*/  LDL R8, [R1+0x2c] ;  /* 0x00002c0001087983 */ /* 0x000ee20000100800 */
[C---:B-1----:R-:W-:Y:S03]  /*fe90*/  IMAD.WIDE.U32 R6, R233.reuse, UR6, RZ ;  /* 0x00000006e9067c25 */ /* 0x042fe6000f8e00ff */
[----:B------:R-:W2:Y:S01]  /*fea0*/  LDL R3, [R1+0x1c] ;  /* 0x00001c0001037983 */ /* 0x000ea20000100800 */
[----:B----4-:R-:W-:Y:S03]  /*feb0*/  IMAD R0, R233, UR7, R7 ;  /* 0x00000007e9007c24 */ /* 0x010fe6000f8e0207 */
[----:B------:R-:W4:Y:S01]  /*fec0*/  LDL R9, [R1+0x18] ;  /* 0x0000180001097983 */ /* 0x000f220000100800 */
[----:B------:R-:W-:Y:S06]  /*fed0*/  BAR.SYNC.DEFER_BLOCKING 0x0 ;  /* 0x0000000000007b1d */ /* 0x000fec0000010000 */
[----:B------:R-:W1:Y:S01]  /*fee0*/  S2R R237, SR_TID.X ;  /* 0x0000000000ed7919 */ /* 0x000e620000002100 */
[C---:B-----5:R-:W-:Y:S04]  /*fef0*/  LEA R4, P1, R6.reuse, R2, 0x6 ;  /* 0x0000000206047211 */ /* 0x060fe800078230ff */
[C-C-:B---3--:R-:W-:Y:S02]  /*ff00*/  LEA.HI.X R5, R6.reuse, R8, R0.reuse, 0x6, P1 ;  /* 0x0000000806057211 */ /* 0x148fe400008f3400 */
[C---:B--2---:R-:W-:Y:S03]  /*ff10*/  LEA R3, P0, R6.reuse, R3, 0x5 ;  /* 0x0000000306037211 */ /* 0x044fe600078028ff */
[----:B------:R-:W-:Y:S01]  /*ff20*/  @!PT LDS RZ, [RZ] ;  /* 0x00000000fffff984 */ /* 0x000fe20000000800 */
[----:B------:R-:W-:Y:S01]  /*ff30*/  @!PT LDS RZ, [RZ] ;  /* 0x00000000fffff984 */ /* 0x000fe20000000800 */
[----:B------:R-:W-:Y:S01]  /*ff40*/  @!PT LDS RZ, [RZ] ;  /* 0x00000000fffff984 */ /* 0x000fe20000000800 */
[----:B------:R-:W-:Y:S01]  /*ff50*/  LDGSTS.E.BYPASS.LTC128B.128 [R232+0xa000], desc[UR16][R4.64] ;  /* 0x0a00000004e87fae */ /* 0x000fe2000b981a10 */
[----:B----4-:R-:W-:Y:S01]  /*ff60*/  LEA.HI.X R7, R6, R9, R0, 0x5, P0 ;  /* 0x0000000906077211 */ /* 0x010fe200000f2c00 */
[----:B-1----:R-:W-:Y:S01]  /*ff70*/  IMAD.SHL.U32 R0, R237, 0x2, RZ ;  /* 0x00000002ed007824 */ /* 0x002fe200078e00ff */
[C---:B------:R-:W-:Y:S05]  /*ff80*/  LEA R2, P0, R3.reuse, R2, 0x1 ;  /* 0x0000000203027211 */ /* 0x040fea00078008ff */
[----:B------:R-:W-:Y:S01]  /*ff90*/  LDGSTS.E.BYPASS.LTC128B.128 [R232+0xb000], desc[UR16][R4.64+0x80] ;  /* 0x0b00008004e87fae */ /* 0x000fe2000b981a10 */
[----:B------:R-:W-:Y:S02]  /*ffa0*/  LEA.HI.X R3, R3, R8, R7, 0x1, P0 ;  /* 0x0000000803037211 */ /* 0x000fe400000f0c07 */
[----:B------:R-:W-:Y:S05]  /*ffb0*/  LOP3.LUT R239, R0, 0x6, RZ, 0xc0, !PT ;  /* 0x0000000600ef7812 */ /* 0x000fea00078ec0ff */
[----:B------:R-:W-:Y:S08]  /*ffc0*/  LDGSTS.E.BYPASS.LTC128B.128 [R232+0xa800], desc[UR16][R2.64] ;  /* 0x0a80000002e87fae */ /* 0x000ff0000b981a10 */
[----:B------:R1:W-:Y:S08]  /*ffd0*/  LDGSTS.E.BYPASS.LTC128B.128 [R232+0xb800], desc[UR16][R2.64+0x80] ;  /* 0x0b80008002e87fae */ /* 0x0003f0000b981a10 */
[----:B------:R-:W-:Y:S08]  /*ffe0*/  LDSM.16.M88.4 R32, [R217] ;  /* 0x00000000d920783b */ /* 0x000ff00000000200 */
[----:B------:R-:W2:Y:S08]  /*fff0*/  LDSM.16.M88.4 R16, [R218+UR5+0x8000] ;  /* 0x00800005da10783b */ /* 0x000eb00008000200 */
[----:B------:R-:W3:Y:S01]  /*10000*/  LDSM.16.M88.4 R28, [R217+0x2000] ;  /* 0x00200000d91c783b */ /* 0x000ee20000000200 */
[----:B-1----:R-:W-:Y:S04]  /*10010*/  IMAD R3, R233, 0x20, R239 ;  /* 0x00000020e9037824 */ /* 0x002fe800078e02ef */
[C---:B------:R-:W-:Y:S03]  /*10020*/  VIADD R133, R3.reuse, 0x1 ;  /* 0x0000000103857836 */ /* 0x040fe60000000000 */
[----:B------:R-:W1:Y:S01]  /*10030*/  LDSM.16.M88.4 R140, [R218+UR5+0x8800] ;  /* 0x00880005da8c783b */ /* 0x000e620008000200 */
[CC--:B------:R-:W-:Y:S01]  /*10040*/  ISETP.GT.AND P1, PT, R236.reuse, R3.reuse, PT ;  /* 0x00000003ec00720c */ /* 0x0c0fe20003f24270 */
[----:B------:R-:W-:Y:S01]  /*10050*/  VIADD R2, R3, 0x18 ;  /* 0x0000001803027836 */ /* 0x000fe20000000000 */
[C---:B------:R-:W-:Y:S02]  /*10060*/  ISETP.GT.AND P3, PT, R227.reuse, R3, PT ;  /* 0x00000003e300720c */ /* 0x040fe40003f64270 */
[-C--:B------:R-:W-:Y:S02]  /*10070*/  ISETP.GT.AND P0, PT, R236, R133.reuse, PT ;  /* 0x00000085ec00720c */ /* 0x080fe40003f04270 */
[----:B------:R-:W-:Y:S01]  /*10080*/  ISETP.GT.AND P2, PT, R227, R133, PT ;  /* 0x00000085e300720c */ /* 0x000fe20003f44270 */
[----:B------:R-:W0:Y:S01]  /*10090*/  LDGDEPBAR ;  /* 0x00000000000079af */ /* 0x000e220000000000 */
[C---:B------:R-:W-:Y:S02]  /*100a0*/  ISETP.GE.AND P4, PT, R3.reuse, R231, PT ;  /* 0x000000e70300720c */ /* 0x040fe40003f86270 */
[C---:B------:R-:W-:Y:S05]  /*100b0*/  ISETP.GE.AND P5, PT, R3.reuse, R229, PT ;  /* 0x000000e50300720c */ /* 0x040fea0003fa6270 */
[----:B------:R-:W-:Y:S08]  /*100c0*/  LDSM.16.M88.4 R176, [R224] ;  /* 0x00000000e0b0783b */ /* 0x000ff00000000200 */
[----:B------:R-:W4:Y:S01]  /*100d0*/  LDSM.16.M88.4 R180, [R225+0x8000] ;  /* 0x00800000e1b4783b */ /* 0x000f220000000200 */
[-C--:B--2---:R-:W-:Y:S07]  /*100e0*/  HMMA.16816.F32 R4, R32, R16.reuse, RZ ;  /* 0x000000102004723c */ /* 0x084fee00000018ff */
[----:B------:R-:W2:Y:S01]  /*100f0*/  LDSM.16.M88.4 R184, [R224+0x2000] ;  /* 0x00200000e0b8783b */ /* 0x000ea20000000200 */
[C---:B---3--:R-:W-:Y:S07]  /*10100*/  HMMA.16816.F32 R8, R28.reuse, R16, RZ ;  /* 0x000000101c08723c */ /* 0x048fee00000018ff */
[----:B------:R-:W3:Y:S01]  /*10110*/  LDSM.16.M88.4 R188, [R225+0x8800] ;  /* 0x00880000e1bc783b */ /* 0x000ee20000000200 */
[-C--:B------:R-:W-:Y:S07]  /*10120*/  HMMA.16816.F32 R12, R28, R18.reuse, RZ ;  /* 0x000000121c0c723c */ /* 0x080fee00000018ff */
[----:B------:R-:W-:Y:S01]  /*10130*/  LDSM.16.M88.4 R192, [R222] ;  /* 0x00000000dec0783b */ /* 0x000fe20000000200 */
[C---:B------:R-:W-:Y:S07]  /*10140*/  HMMA.16816.F32 R16, R32.reuse, R18, RZ ;  /* 0x000000122010723c */ /* 0x040fee00000018ff */
[----:B------:R-:W5:Y:S01]  /*10150*/  LDSM.16.M88.4 R196, [R226+0x8000] ;  /* 0x00800000e2c4783b */ /* 0x000f620000000200 */
[-C--:B-1----:R-:W-:Y:S07]  /*10160*/  HMMA.16816.F32 R20, R32, R140.reuse, RZ ;  /* 0x0000008c2014723c */ /* 0x082fee00000018ff */
[----:B------:R-:W1:Y:S01]  /*10170*/  LDSM.16.M88.4 R200, [R222+0x2000] ;  /* 0x00200000dec8783b */ /* 0x000e620000000200 */
[C---:B------:R-:W-:Y:S07]  /*10180*/  HMMA.16816.F32 R24, R28.reuse, R140, RZ ;  /* 0x0000008c1c18723c */ /* 0x040fee00000018ff */
[----:B------:R-:W-:Y:S01]  /*10190*/  LDSM.16.M88.4 R204, [R223] ;  /* 0x00000000dfcc783b */ /* 0x000fe20000000200 */
[-C--:B------:R-:W-:Y:S07]  /*101a0*/  HMMA.16816.F32 R28, R28, R142.reuse, RZ ;  /* 0x0000008e1c1c723c */ /* 0x080fee00000018ff */
[----:B------:R-:W-:Y:S01]  /*101b0*/  LDSM.16.M88.4 R208, [R221+0x8000] ;  /* 0x00800000ddd0783b */ /* 0x000fe20000000200 */
[----:B------:R-:W-:Y:S07]  /*101c0*/  HMMA.16816.F32 R32, R32, R142, RZ ;  /* 0x0000008e2020723c */ /* 0x000fee00000018ff */
[----:B------:R-:W1:Y:S01]  /*101d0*/  LDSM.16.M88.4 R140, [R226+0x8800] ;  /* 0x00880000e28c783b */ /* 0x000e620000000200 */
[-C--:B----4-:R-:W-:Y:S07]  /*101e0*/  HMMA.16816.F32 R4, R176, R180.reuse, R4 ;  /* 0x000000b4b004723c */ /* 0x090fee0000001804 */
[----:B------:R-:W4:Y:S01]  /*101f0*/  LDSM.16.M88.4 R212, [R223+0x2000] ;  /* 0x00200000dfd4783b */ /* 0x000f220000000200 */
[C---:B--2---:R-:W-:Y:S07]  /*10200*/  HMMA.16816.F32 R8, R184.reuse, R180, R8 ;  /* 0x000000b4b808723c */ /* 0x044fee0000001808 */
[----:B------:R2:W-:Y:S01]  /*10210*/  STL [R1+0x20], R0 ;  /* 0x0000200001007387 */ /* 0x0005e20000100800 */
[-C--:B------:R-:W-:Y:S08]  /*10220*/  HMMA.16816.F32 R12, R184, R182.reuse, R12 ;  /* 0x000000b6b80c723c */ /* 0x080ff0000000180c */
[C---:B------:R-:W-:Y:S01]  /*10230*/  HMMA.16816.F32 R16, R176.reuse, R182, R16 ;  /* 0x000000b6b010723c */ /* 0x040fe20000001810 */
[----:B------:R-:W-:Y:S07]  /*10240*/  LDSM.16.M88.4 R180, [R217+0x4000] ;  /* 0x00400000d9b4783b */ /* 0x000fee0000000200 */
[-C--:B---3--:R-:W-:Y:S03]  /*10250*/  HMMA.16816.F32 R20, R176, R188.reuse, R20 ;  /* 0x000000bcb014723c */ /* 0x088fe60000001814 */
[----:B--2---:R-:W-:Y:S05]  /*10260*/  VIADD R0, R3, 0x19 ;  /* 0x0000001903007836 */ /* 0x004fea0000000000 */
[C---:B------:R-:W-:Y:S04]  /*10270*/  HMMA.16816.F32 R24, R184.reuse, R188, R24 ;  /* 0x000000bcb818723c */ /* 0x040fe80000001818 */
[----:B------:R-:W-:Y:S04]  /*10280*/  ISETP.GT.AND P6, PT, R227, R0, PT ;  /* 0x00000000e300720c */ /* 0x000fe80003fc4270 */
[-C--:B------:R-:W-:Y:S01]  /*10290*/  HMMA.16816.F32 R28, R184, R190.reuse, R28 ;  /* 0x000000beb81c723c */ /* 0x080fe2000000181c */
[----:B------:R-:W-:Y:S07]  /*102a0*/  LDSM.16.M88.4 R184, [R218+UR5+0x9000] ;  /* 0x00900005dab8783b */ /* 0x000fee0008000200 */
[----:B------:R-:W-:Y:S01]  /*102b0*/  HMMA.16816.F32 R32, R176, R190, R32 ;  /* 0x000000beb020723c */ /* 0x000fe20000001820 */
[----:B------:R-:W2:Y:S07]  /*102c0*/  LDSM.16.M88.4 R176, [R221+0x8800] ;  /* 0x00880000ddb0783b */ /* 0x000eae0000000200 */
[-C--:B-----5:R-:W-:Y:S01]  /*102d0*/  HMMA.16816.F32 R4, R192, R196.reuse, R4 ;  /* 0x000000c4c004723c */ /* 0x0a0fe20000001804 */
[----:B------:R-:W3:Y:S07]  /*102e0*/  LDSM.16.M88.4 R188, [R217+0x6000] ;  /* 0x00600000d9bc783b */ /* 0x000eee0000000200 */
[C---:B-1----:R-:W-:Y:S08]  /*102f0*/  HMMA.16816.F32 R8, R200.reuse, R196, R8 ;  /* 0x000000c4c808723c */ /* 0x042ff00000001808 */
        /* <DEDUP_REMOVED lines=8> */
[----:B------:R-:W1:Y:S07]  /*10380*/  LDSM.16.M88.4 R140, [R218+UR5+0x9800] ;  /* 0x00980005da8c783b */ /* 0x000e6e0008000200 */
[-C--:B------:R-:W-:Y:S01]  /*10390*/  HMMA.16816.F32 R4, R204, R208.reuse, R4 ;  /* 0x000000d0cc04723c */ /* 0x080fe20000001804 */
[----:B------:R-:W5:Y:S07]  /*103a0*/  LDSM.16.M88.4 R192, [R224+0x4000] ;  /* 0x00400000e0c0783b */ /* 0x000f6e0000000200 */
[C---:B----4-:R-:W-:Y:S01]  /*103b0*/  HMMA.16816.F32 R8, R212.reuse, R208, R8 ;  /* 0x000000d0d408723c */ /* 0x050fe20000001808 */
[----:B------:R-:W4:Y:S07]  /*103c0*/  LDL R208, [R1+0x34] ;  /* 0x0000340001d07983 */ /* 0x000f2e0000100800 */
[-C--:B------:R-:W-:Y:S08]  /*103d0*/  HMMA.16816.F32 R12, R212, R210.reuse, R12 ;  /* 0x000000d2d40c723c */ /* 0x080ff0000000180c */
[C---:B------:R-:W-:Y:S08]  /*103e0*/  HMMA.16816.F32 R16, R204.reuse, R210, R16 ;  /* 0x000000d2cc10723c */ /* 0x040ff00000001810 */
[-C--:B--2---:R-:W-:Y:S08]  /*103f0*/  HMMA.16816.F32 R20, R204, R176.reuse, R20 ;  /* 0x000000b0cc14723c */ /* 0x084ff00000001814 */
[C---:B------:R-:W-:Y:S08]  /*10400*/  HMMA.16816.F32 R24, R212.reuse, R176, R24 ;  /* 0x000000b0d418723c */ /* 0x040ff00000001818 */
[-C--:B------:R-:W-:Y:S08]  /*10410*/  HMMA.16816.F32 R28, R212, R178.reuse, R28 ;  /* 0x000000b2d41c723c */ /* 0x080ff0000000181c */
[----:B------:R-:W-:Y:S01]  /*10420*/  HMMA.16816.F32 R32, R204, R178, R32 ;  /* 0x000000b2cc20723c */ /* 0x000fe20000001820 */
[----:B------:R-:W2:Y:S07]  /*10430*/  LDSM.16.M88.4 R176, [R225+0x9800] ;  /* 0x00980000e1b0783b */ /* 0x000eae0000000200 */
[-C--:B------:R-:W-:Y:S01]  /*10440*/  HMMA.16816.F32 R4, R180, R184.reuse, R4 ;  /* 0x000000b8b404723c */ /* 0x080fe20000001804 */
[----:B------:R-:W-:Y:S07]  /*10450*/  LDSM.16.M88.4 R204, [R221+0x9000] ;  /* 0x00900000ddcc783b */ /* 0x000fee0000000200 */
[C---:B---3--:R-:W-:Y:S08]  /*10460*/  HMMA.16816.F32 R8, R188.reuse, R184, R8 ;  /* 0x000000b8bc08723c */ /* 0x048ff00000001808 */
        /* <DEDUP_REMOVED lines=8> */
[----:B------:R-:W-:Y:S07]  /*104f0*/  LDSM.16.M88.4 R140, [R222+0x4000] ;  /* 0x00400000de8c783b */ /* 0x000fee0000000200 */
[-C--:B-----5:R-:W-:Y:S01]  /*10500*/  HMMA.16816.F32 R4, R192, R196.reuse, R4 ;  /* 0x000000c4c004723c */ /* 0x0a0fe20000001804 */
[----:B------:R-:W1:Y:S07]  /*10510*/  LDSM.16.M88.4 R180, [R226+0x9000] ;  /* 0x00900000e2b4783b */ /* 0x000e6e0000000200 */
        /* <DEDUP_REMOVED lines=8> */
[----:B------:R-:W-:Y:S08]  /*105a0*/  HMMA.16816.F32 R32, R192, R178, R32 ;  /* 0x000000b2c020723c */ /* 0x000ff00000001820 */
[-C--:B-1----:R-:W-:Y:S08]  /*105b0*/  HMMA.16816.F32 R4, R140, R180.reuse, R4 ;  /* 0x000000b48c04723c */ /* 0x082ff00000001804 */
[C---:B------:R-:W-:Y:S08]  /*105c0*/  HMMA.16816.F32 R8, R184.reuse, R180, R8 ;  /* 0x000000b4b808723c */ /* 0x040ff00000001808 */
[-C--:B------:R-:W-:Y:S08]  /*105d0*/  HMMA.16816.F32 R12, R184, R182.reuse, R12 ;  /* 0x000000b6b80c723c */ /* 0x080ff0000000180c */
[C---:B------:R-:W-:Y:S08]  /*105e0*/  HMMA.16816.F32 R16, R140.reuse, R182, R16 ;  /* 0x000000b68c10723c */ /* 0x040ff00000001810 */
[-C--:B------:R-:W-:Y:S08]  /*105f0*/  HMMA.16816.F32 R20, R140, R188.reuse, R20 ;  /* 0x000000bc8c14723c */ /* 0x080ff00000001814 */
[C---:B------:R-:W-:Y:S08]  /*10600*/  HMMA.16816.F32 R24, R184.reuse, R188, R24 ;  /* 0x000000bcb818723c */ /* 0x040ff00000001818 */
[-C--:B------:R-:W-:Y:S08]  /*10610*/  HMMA.16816.F32 R28, R184, R190.reuse, R28 ;  /* 0x000000beb81c723c */ /* 0x080ff0000000181c */
[----:B------:R-:W-:Y:S01]  /*10620*/  HMMA.16816.F32 R32, R140, R190, R32 ;  /* 0x000000be8c20723c */ /* 0x000fe20000001820 */
[----:B------:R-:W1:Y:S01]  /*10630*/  LDSM.16.M88.4 R140, [R221+0x9800] ;  /* 0x00980000dd8c783b */ /* 0x000e620000000200 */
[----:B------:R-:W-:Y:S06]  /*10640*/  DEPBAR.LE SB0, 0x0 ;  /* 0x000080000000791a */ /* 0x000fec0000000000 */
[-C--:B---3--:R-:W-:Y:S01]  /*10650*/  HMMA.16816.F32 R4, R196, R204.reuse, R4 ;  /* 0x000000ccc404723c */ /* 0x088fe20000001804 */
[----:B------:R-:W-:Y:S07]  /*10660*/  BAR.SYNC.DEFER_BLOCKING 0x0 ;  /* 0x0000000000007b1d */ /* 0x000fee0000010000 */
[C---:B--2---:R-:W-:Y:S08]  /*10670*/  HMMA.16816.F32 R8, R200.reuse, R204, R8 ;  /* 0x000000ccc808723c */ /* 0x044ff00000001808 */
[-C--:B------:R-:W-:Y:S03]  /*10680*/  HMMA.16816.F32 R12, R200, R206.reuse, R12 ;  /* 0x000000cec80c723c */ /* 0x080fe6000000180c */
[----:B------:R-:W-:Y:S01]  /*10690*/  FSEL R183, R7, -INF , !P0 ;  /* 0xff80000007b77808 */ /* 0x000fe20004000000 */
[----:B------:R-:W-:Y:S01]  /*106a0*/  VIADD R7, R3, 0x9 ;  /* 0x0000000903077836 */ /* 0x000fe20000000000 */
[C---:B------:R-:W-:Y:S02]  /*106b0*/  ISETP.GT.AND P0, PT, R234.reuse, R133, PT ;  /* 0x00000085ea00720c */ /* 0x040fe40003f04270 */
[----:B------:R-:W-:Y:S01]  /*106c0*/  FSEL R185, R5, -INF , !P2 ;  /* 0xff80000005b97808 */ /* 0x000fe20005000000 */
[C---:B------:R-:W-:Y:S04]  /*106d0*/  HMMA.16816.F32 R16, R196.reuse, R206, R16 ;  /* 0x000000cec410723c */ /* 0x040fe80000001810 */
[----:B------:R-:W-:Y:S01]  /*106e0*/  FSEL R179, R11, -INF , !P0 ;  /* 0xff8000000bb37808 */ /* 0x000fe20004000000 */
[----:B------:R-:W-:Y:S01]  /*106f0*/  VIADD R5, R3, 0x11 ;  /* 0x0000001103057836 */ /* 0x000fe20000000000 */
[----:B------:R-:W-:Y:S02]  /*10700*/  ISETP.GT.AND P0, PT, R234, R7, PT ;  /* 0x00000007ea00720c */ /* 0x000fe40003f04270 */
[----:B------:R-:W-:Y:S01]  /*10710*/  ISETP.GT.AND P2, PT, R235, R133, PT ;  /* 0x00000085eb00720c */ /* 0x000fe20003f44270 */
[-C--:B-1----:R-:W-:Y:S03]  /*10720*/  HMMA.16816.F32 R20, R196, R140.reuse, R20 ;  /* 0x0000008cc414723c */ /* 0x082fe60000001814 */
[----:B------:R-:W-:Y:S02]  /*10730*/  FSEL R187, R15, -INF , !P0 ;  /* 0xff8000000fbb7808 */ /* 0x000fe40004000000 */
[----:B------:R-:W-:Y:S02]  /*10740*/  ISETP.GT.AND P0, PT, R236, R7, PT ;  /* 0x00000007ec00720c */ /* 0x000fe40003f04270 */
[----:B------:R-:W-:Y:S01]  /*10750*/  FSEL R184, R6, -INF , !P1 ;  /* 0xff80000006b87808 */ /* 0x000fe20004800000 */
[C---:B------:R-:W-:Y:S04]  /*10760*/  HMMA.16816.F32 R24, R200.reuse, R140, R24 ;  /* 0x0000008cc818723c */ /* 0x040fe80000001818 */
[----:B------:R-:W-:Y:S01]  /*10770*/  FSEL R135, R19, -INF , !P0 ;  /* 0xff80000013877808 */ /* 0x000fe20004000000 */
[C---:B------:R-:W-:Y:S01]  /*10780*/  VIADD R6, R3.reuse, 0x8 ;  /* 0x0000000803067836 */ /* 0x040fe20000000000 */
[----:B------:R-:W-:Y:S02]  /*10790*/  ISETP.GT.AND P0, PT, R236, R5, PT ;  /* 0x00000005ec00720c */ /* 0x000fe40003f04270 */
[-C--:B------:R-:W-:Y:S01]  /*107a0*/  ISETP.GT.AND P1, PT, R234, R3.reuse, PT ;  /* 0x00000003ea00720c */ /* 0x080fe20003f24270 */
[-C--:B------:R-:W-:Y:S03]  /*107b0*/  HMMA.16816.F32 R28, R200, R142.reuse, R28 ;  /* 0x0000008ec81c723c */ /* 0x080fe6000000181c */
[----:B------:R-:W-:Y:S01]  /*107c0*/  FSEL R186, R4, -INF , !P3 ;  /* 0xff80000004ba7808 */ /* 0x000fe20005800000 */
[----:B------:R-:W-:Y:S01]  /*107d0*/  VIADD R4, R3, 0x10 ;  /* 0x0000001003047836 */ /* 0x000fe20000000000 */
[----:B------:R-:W-:Y:S02]  /*107e0*/  FSEL R23, R23, -INF , !P0 ;  /* 0xff80000017177808 */ /* 0x000fe40004000000 */
[----:B------:R-:W-:Y:S01]  /*107f0*/  ISETP.GT.AND P3, PT, R235, R3, PT ;  /* 0x00000003eb00720c */ /* 0x000fe20003f64270 */
[----:B------:R-:W-:Y:S04]  /*10800*/  HMMA.16816.F32 R32, R196, R142, R32 ;  /* 0x0000008ec420723c */ /* 0x000fe80000001820 */
[----:B------:R-:W-:Y:S02]  /*10810*/  FSEL R181, R9, -INF , !P2 ;  /* 0xff80000009b57808 */ /* 0x000fe40005000000 */
[----:B------:R-:W-:Y:S02]  /*10820*/  ISETP.GT.AND P0, PT, R234, R5, PT ;  /* 0x00000005ea00720c */ /* 0x000fe40003f04270 */
[-C--:B------:R-:W-:Y:S02]  /*10830*/  ISETP.GT.AND P2, PT, R235, R7.reuse, PT ;  /* 0x00000007eb00720c */ /* 0x080fe40003f44270 */
[----:B------:R-:W-:Y:S02]  /*10840*/  FSEL R180, R10, -INF , !P1 ;  /* 0xff8000000ab47808 */ /* 0x000fe40004800000 */
[-C--:B------:R-:W-:Y:S02]  /*10850*/  ISETP.GT.AND P1, PT, R234, R6.reuse, PT ;  /* 0x00000006ea00720c */ /* 0x080fe40003f24270 */
[----:B------:R-:W-:Y:S02]  /*10860*/  FSEL R182, R8, -INF , !P3 ;  /* 0xff80000008b67808 */ /* 0x000fe40005800000 */
[----:B------:R-:W-:Y:S02]  /*10870*/  FSEL R27, R27, -INF , !P0 ;  /* 0xff8000001b1b7808 */ /* 0x000fe40004000000 */
[----:B------:R-:W-:Y:S02]  /*10880*/  ISETP.GT.AND P3, PT, R235, R6, PT ;  /* 0x00000006eb00720c */ /* 0x000fe40003f64270 */
[----:B------:R-:W-:Y:S02]  /*10890*/  FSEL R177, R13, -INF , !P2 ;  /* 0xff8000000db17808 */ /* 0x000fe40005000000 */
[----:B------:R-:W-:Y:S02]  /*108a0*/  ISETP.GT.AND P0, PT, R234, R0, PT ;  /* 0x00000000ea00720c */ /* 0x000fe40003f04270 */
[----:B------:R-:W-:Y:S02]  /*108b0*/  ISETP.GT.AND P2, PT, R227, R7, PT ;  /* 0x00000007e300720c */ /* 0x000fe40003f44270 */
        /* <DEDUP_REMOVED lines=12> */
[-C--:B------:R-:W-:Y:S02]  /*10980*/  ISETP.GT.AND P3, PT, R227, R4.reuse, PT ;  /* 0x00000004e300720c */ /* 0x080fe40003f64270 */
[----:B------:R-:W-:Y:S02]  /*10990*/  FSEL R9, R21, -INF , !P2 ;  /* 0xff80000015097808 */ /* 0x000fe40005000000 */
[----:B------:R-:W-:Y:S02]  /*109a0*/  ISETP.GE.AND P0, PT, R133, R231, PT ;  /* 0x000000e78500720c */ /* 0x000fe40003f06270 */
[----:B------:R-:W-:Y:S02]  /*109b0*/  ISETP.GT.AND P2, PT, R235, R5, PT ;  /* 0x00000005eb00720c */ /* 0x000fe40003f44270 */
[----:B------:R-:W-:Y:S02]  /*109c0*/  FSEL R8, R22, -INF , !P1 ;  /* 0xff80000016087808 */ /* 0x000fe40004800000 */
[-C--:B------:R-:W-:Y:S02]  /*109d0*/  ISETP.GT.AND P1, PT, R234, R4.reuse, PT ;  /* 0x00000004ea00720c */ /* 0x080fe40003f24270 */
[----:B------:R-:W-:Y:S02]  /*109e0*/  FSEL R134, R20, -INF , !P3 ;  /* 0xff80000014867808 */ /* 0x000fe40005800000 */
[----:B------:R-:W-:Y:S02]  /*109f0*/  FSEL R14, R181, -INF , !P0 ;  /* 0xff800000b50e7808 */ /* 0x000fe40004000000 */
[----:B------:R-:W-:Y:S02]  /*10a00*/  ISETP.GT.AND P3, PT, R235, R4, PT ;  /* 0x00000004eb00720c */ /* 0x000fe40003f64270 */
        /* <DEDUP_REMOVED lines=21> */
[CC--:B------:R-:W-:Y:S02]  /*10b60*/  ISETP.GE.AND P6, PT, R133.reuse, R229.reuse, PT ;  /* 0x000000e58500720c */ /* 0x0c0fe40003fc6270 */
[----:B------:R-:W-:Y:S02]  /*10b70*/  FSEL R12, R186, -INF , !P1 ;  /* 0xff800000ba0c7808 */ /* 0x000fe40004800000 */
[-C--:B------:R-:W-:Y:S02]  /*10b80*/  ISETP.GE.AND P4, PT, R6, R229.reuse, PT ;  /* 0x000000e50600720c */ /* 0x080fe40003f86270 */
[C---:B------:R-:W-:Y:S02]  /*10b90*/  ISETP.GE.AND P1, PT, R133.reuse, R230, PT ;  /* 0x000000e68500720c */ /* 0x040fe40003f26270 */
[----:B------:R-:W-:Y:S02]  /*10ba0*/  FSEL R34, R34, -INF , !P3 ;  /* 0xff80000022227808 */ /* 0x000fe40005800000 */
[----:B------:R-:W-:Y:S02]  /*10bb0*/  FSEL R198, R32, -INF , !P0 ;  /* 0xff80000020c67808 */ /* 0x000fe40004000000 */
[----:B------:R-:W-:Y:S02]  /*10bc0*/  ISETP.GE.AND P3, PT, R133, R228, PT ;  /* 0x000000e48500720c */ /* 0x000fe40003f66270 */
[-C--:B------:R-:W-:Y:S02]  /*10bd0*/  ISETP.GE.AND P0, PT, R2, R229.reuse, PT ;  /* 0x000000e50200720c */ /* 0x080fe40003f06270 */
[----:B------:R-:W-:Y:S02]  /*10be0*/  FSEL R10, R184, -INF , !P5 ;  /* 0xff800000b80a7808 */ /* 0x000fe40006800000 */
[----:B------:R-:W-:Y:S02]  /*10bf0*/  FSEL R13, R183, -INF , !P6 ;  /* 0xff800000b70d7808 */ /* 0x000fe40007000000 */
[----:B------:R-:W-:Y:S02]  /*10c00*/  FSEL R16, R180, -INF , !P2 ;  /* 0xff800000b4107808 */ /* 0x000fe40005000000 */
[----:B------:R-:W-:Y:S02]  /*10c10*/  FSEL R17, R17, -INF , !P4 ;  /* 0xff80000011117808 */ /* 0x000fe40006000000 */
[C---:B------:R-:W-:Y:S02]  /*10c20*/  ISETP.GE.AND P5, PT, R6.reuse, R230, PT ;  /* 0x000000e60600720c */ /* 0x040fe40003fa6270 */
[-C--:B------:R-:W-:Y:S02]  /*10c30*/  ISETP.GE.AND P6, PT, R6, R228.reuse, PT ;  /* 0x000000e40600720c */ /* 0x080fe40003fc6270 */
[-C--:B------:R-:W-:Y:S02]  /*10c40*/  ISETP.GE.AND P2, PT, R7, R228.reuse, PT ;  /* 0x000000e40700720c */ /* 0x080fe40003f46270 */
[----:B------:R-:W-:Y:S02]  /*10c50*/  FSEL R24, R179, -INF , !P1 ;  /* 0xff800000b3187808 */ /* 0x000fe40004800000 */
[----:B------:R-:W-:Y:S02]  /*10c60*/  ISETP.GE.AND P4, PT, R5, R228, PT ;  /* 0x000000e40500720c */ /* 0x000fe40003f86270 */
[-C--:B------:R-:W-:Y:S02]  /*10c70*/  ISETP.GE.AND P1, PT, R7, R229.reuse, PT ;  /* 0x000000e50700720c */ /* 0x080fe40003f26270 */
[----:B------:R-:W-:Y:S02]  /*10c80*/  FSEL R11, R185, -INF , !P3 ;  /* 0xff800000b90b7808 */ /* 0x000fe40005800000 */
[----:B------:R-:W-:Y:S02]  /*10c90*/  FSEL R200, R34, -INF , !P0 ;  /* 0xff80000022c87808 */ /* 0x000fe40004000000 */
[----:B----4-:R-:W-:Y:S02]  /*10ca0*/  ISETP.GT.AND P0, PT, R233, R208, PT ;  /* 0x000000d0e900720c */ /* 0x010fe40003f04270 */
[----:B------:R-:W-:Y:S02]  /*10cb0*/  FSEL R25, R176, -INF , !P5 ;  /* 0xff800000b0197808 */ /* 0x000fe40006800000 */
[----:B------:R-:W-:Y:S02]  /*10cc0*/  FSEL R19, R140, -INF , !P6 ;  /* 0xff8000008c137808 */ /* 0x000fe40007000000 */
[----:B------:R-:W-:Y:S02]  /*10cd0*/  FSEL R18, R136, -INF , !P2 ;  /* 0xff80000088127808 */ /* 0x000fe40005000000 */
[----:B------:R-:W-:Y:S02]  /*10ce0*/  FSEL R190, R9, -INF , !P4 ;  /* 0xff80000009be7808 */ /* 0x000fe40006000000 */
[C---:B------:R-:W-:Y:S02]  /*10cf0*/  ISETP.GE.AND P5, PT, R4.reuse, R229, PT ;  /* 0x000000e50400720c */ /* 0x040fe40003fa6270 */
[C---:B------:R-:W-:Y:S02]  /*10d00*/  ISETP.GE.AND P6, PT, R4.reuse, R231, PT ;  /* 0x000000e70400720c */ /* 0x040fe40003fc6270 */
[----:B------:R-:W-:Y:S02]  /*10d10*/  ISETP.GE.AND P2, PT, R4, R230, PT ;  /* 0x000000e60400720c */ /* 0x000fe40003f46270 */
[----:B------:R-:W-:Y:S02]  /*10d20*/  FSEL R20, R135, -INF , !P1 ;  /* 0xff80000087147808 */ /* 0x000fe40004800000 */
[----:B------:R-:W-:Y:S02]  /*10d30*/  ISETP.GE.AND P4, PT, R0, R228, PT ;  /* 0x000000e40000720c */ /* 0x000fe40003f86270 */
[-C--:B------:R-:W-:Y:S02]  /*10d40*/  ISETP.GE.AND P1, PT, R5, R229.reuse, PT ;  /* 0x000000e50500720c */ /* 0x080fe40003f26270 */
[----:B------:R-:W-:Y:S02]  /*10d50*/  FMNMX3.FTZ R4, R132, R12, R11, !PT ;  /* 0x0000000c84047276 */ /* 0x000fe4000781000b */
[----:B------:R-:W-:Y:S02]  /*10d60*/  FMNMX3.FTZ R3, R137, R10, R13, !PT ;  /* 0x0000000a89037276 */ /* 0x000fe4000781000d */
[----:B------:R-:W-:Y:S02]  /*10d70*/  FSEL R197, R33, -INF , !P4 ;  /* 0xff80000021c57808 */ /* 0x000fe40006000000 */
[----:B------:R-:W-:Y:S02]  /*10d80*/  FSEL R192, R8, -INF , !P5 ;  /* 0xff80000008c07808 */ /* 0x000fe40006800000 */
[----:B------:R-:W-:Y:S02]  /*10d90*/  FSEL R194, R23, -INF , !P1 ;  /* 0xff80000017c27808 */ /* 0x000fe40004800000 */
[----:B------:R-:W-:Y:S02]  /*10da0*/  ISETP.GE.AND P4, PT, R0, R229, PT ;  /* 0x000000e50000720c */ /* 0x000fe40003f86270 */
[----:B------:R-:W-:Y:S02]  /*10db0*/  FMNMX3.FTZ R4, R4, R19, R18, !PT ;  /* 0x0000001304047276 */ /* 0x000fe40007810012 */
[----:B------:R-:W-:Y:S02]  /*10dc0*/  FMNMX3.FTZ R3, R3, R17, R20, !PT ;  /* 0x0000001103037276 */ /* 0x000fe40007810014 */
[----:B------:R-:W-:Y:S02]  /*10dd0*/  ISETP.GE.AND P3, PT, R6, R231, PT ;  /* 0x000000e70600720c */ /* 0x000fe40003f66270 */
[----:B------:R-:W-:Y:S02]  /*10de0*/  FSEL R203, R35, -INF , !P4 ;  /* 0xff80000023cb7808 */ /* 0x000fe40006000000 */
[----:B------:R-:W-:Y:S02]  /*10df0*/  FMNMX3.FTZ R135, R4, R191, R190, !PT ;  /* 0x000000bf04877276 */ /* 0x000fe400078100be */
[----:B------:R-:W-:Y:S02]  /*10e00*/  FMNMX3.FTZ R3, R3, R192, R194, !PT ;  /* 0x000000c003037276 */ /* 0x000fe400078100c2 */
[----:B------:R-:W-:Y:S02]  /*10e10*/  FSEL R22, R178, -INF , !P3 ;  /* 0xff800000b2167808 */ /* 0x000fe40005800000 */
[-C--:B------:R-:W-:Y:S02]  /*10e20*/  ISETP.GE.AND P3, PT, R7, R230.reuse, PT ;  /* 0x000000e60700720c */ /* 0x080fe40003f66270 */
[CC--:B------:R-:W-:Y:S02]  /*10e30*/  ISETP.GE.AND P5, PT, R5.reuse, R231.reuse, PT ;  /* 0x000000e70500720c */ /* 0x0c0fe40003fa6270 */
[----:B------:R-:W-:Y:S02]  /*10e40*/  ISETP.GE.AND P1, PT, R5, R230, PT ;  /* 0x000000e60500720c */ /* 0x000fe40003f26270 */
[----:B------:R-:W-:Y:S02]  /*10e50*/  ISETP.GE.AND P4, PT, R2, R231, PT ;  /* 0x000000e70200720c */ /* 0x000fe40003f86270 */
[----:B------:R-:W-:Y:S02]  /*10e60*/  FMNMX3.FTZ R135, R135, R198, R197, !PT ;  /* 0x000000c687877276 */ /* 0x000fe400078100c5 */
[----:B------:R-:W-:Y:S01]  /*10e70*/  FMNMX3.FTZ R134, R3, R200, R203, !PT ;  /* 0x000000c803867276 */ /* 0x000fe200078100cb */
[----:B------:R-:W-:Y:S08]  /*10e80*/  @P0 BRA `(.L_x_1312) ;  /* 0xffffffec00980947 */ /* 0x000ff0000383ffff */
.L_x_1311:
[----:B------:R-:W-:Y:S01]  /*10e90*/  FMNMX3.FTZ R3, R138, R15, R14, !PT ;  /* 0x0000000f8a037276 */ /* 0x000fe2000781000e */
[----:B-1----:R-:W-:Y:S01]  /*10ea0*/  SHFL.BFLY PT, R5, R135, 0x2, 0x1f ;  /* 0x0c401f0087057f89 */ /* 0x002fe200000e0000 */
[----:B------:R-:W-:Y:S02]  /*10eb0*/  FSEL R4, R187, -INF , !P3 ;  /* 0xff800000bb047808 */ /* 0x000fe40005800000 */
[----:B------:R-:W-:Y:S05]  /*10ec0*/  FSEL R195, R142, -INF , !P6 ;  /* 0xff8000008ec37808 */ /* 0x000fea0007000000 */
[----:B------:R-:W-:Y:S01]  /*10ed0*/  LDSM.16.MT88.4 R184, [R220+0xa000] ;  /* 0x00a00000dcb8783b */ /* 0x000fe20000004200 */
[----:B------:R-:W-:Y:S02]  /*10ee0*/  FSEL R193, R141, -INF , !P5 ;  /* 0xff8000008dc17808 */ /* 0x000fe40006800000 */
[----:B------:R-:W-:Y:S02]  /*10ef0*/  ISETP.GE.AND P3, PT, R0, R231, PT ;  /* 0x000000e70000720c */ /* 0x000fe40003f66270 */
[----:B------:R-:W-:Y:S02]  /*10f00*/  FMNMX3.FTZ R3, R3, R22, R21, !PT ;  /* 0x0000001603037276 */ /* 0x000fe40007810015 */
[----:B------:R-:W-:Y:S02]  /*10f10*/  FSEL R199, R28, -INF , !P4 ;  /* 0xff8000001cc77808 */ /* 0x000fe40006000000 */
[----:B------:R-:W-:Y:S02]  /*10f20*/  FSEL R202, R29, -INF , !P3 ;  /* 0xff8000001dca7808 */ /* 0x000fe40005800000 */
[----:B------:R-:W-:Y:S02]  /*10f30*/  FMNMX3.FTZ R3, R3, R195, R193, !PT ;  /* 0x000000c303037276 */ /* 0x000fe400078100c1 */
[-C--:B------:R-:W-:Y:S02]  /*10f40*/  ISETP.GE.AND P0, PT, R2, R230.reuse, PT ;  /* 0x000000e60200720c */ /* 0x080fe40003f06270 */
[----:B------:R-:W-:Y:S01]  /*10f50*/  FMNMX3.FTZ R3, R3, R199, R202, !PT ;  /* 0x000000c703037276 */ /* 0x000fe200078100ca */
[----:B------:R-:W-:Y:S01]  /*10f60*/  SHFL.BFLY PT, R2, R134, 0x2, 0x1f ;  /* 0x0c401f0086027f89 */ /* 0x000fe200000e0000 */
[----:B------:R-:W-:Y:S02]  /*10f70*/  ISETP.GE.AND P6, PT, R0, R230, PT ;  /* 0x000000e60000720c */ /* 0x000fe40003fc6270 */
[----:B------:R-:W-:Y:S05]  /*10f80*/  FMNMX3.FTZ R0, R139, R16, R24, !PT ;  /* 0x000000108b007276 */ /* 0x000fea0007810018 */
[----:B------:R-:W1:Y:S01]  /*10f90*/  SHFL.BFLY PT, R6, R3, 0x2, 0x1f ;  /* 0x0c401f0003067f89 */ /* 0x000e6200000e0000 */
[----:B------:R-:W-:Y:S02]  /*10fa0*/  FSEL R201, R26, -INF , !P2 ;  /* 0xff8000001ac97808 */ /* 0x000fe40005000000 */
[----:B------:R-:W-:Y:S02]  /*10fb0*/  FMNMX3.FTZ R0, R0, R25, R4, !PT ;  /* 0x0000001900007276 */ /* 0x000fe40007810004 */
[----:B------:R-:W-:Y:S02]  /*10fc0*/  FSEL R204, R27, -INF , !P1 ;  /* 0xff8000001bcc7808 */ /* 0x000fe40004800000 */
[----:B------:R-:W-:Y:S02]  /*10fd0*/  FSEL R140, R30, -INF , !P0 ;  /* 0xff8000001e8c7808 */ /* 0x000fe40004000000 */
[----:B------:R-:W-:Y:S02]  /*10fe0*/  FMNMX3.FTZ R0, R0, R201, R204, !PT ;  /* 0x000000c900007276 */ /* 0x000fe400078100cc */
[----:B------:R-:W-:Y:S02]  /*10ff0*/  FSEL R141, R31, -INF , !P6 ;  /* 0xff8000001f8d7808 */ /* 0x000fe40007000000 */
[----:B------:R-:W-:Y:S02]  /*11000*/  LOP3.LUT P6, RZ, R237, 0x4, RZ, 0xc0, !PT ;  /* 0x00000004edff7812 */ /* 0x000fe400078cc0ff */
[----:B------:R-:W-:Y:S02]  /*11010*/  FMNMX3.FTZ R0, R0, R140, R141, !PT ;  /* 0x0000008c00007276 */ /* 0x000fe4000781008d */
[C---:B------:R-:W-:Y:S02]  /*11020*/  IADD3 R34, PT, PT, R216.reuse, 0xa000, RZ ;  /* 0x0000a000d8227810 */ /* 0x040fe40007ffe0ff */
[----:B------:R-:W-:Y:S02]  /*11030*/  IADD3 R196, PT, PT, R216, 0xa040, RZ ;  /* 0x0000a040d8c47810 */ /* 0x000fe40007ffe0ff */
[----:B-1----:R-:W-:Y:S02]  /*11040*/  FMNMX.FTZ R3, R3, R6, !PT ;  /* 0x0000000603037209 */ /* 0x002fe40007810000 */
[----:B------:R-:W-:Y:S02]  /*11050*/  FMNMX.FTZ R134, R134, R2, !PT ;  /* 0x0000000286867209 */ /* 0x000fe40007810000 */
[----:B------:R-:W1:Y:S01]  /*11060*/  SHFL.BFLY PT, R2, R0, 0x2, 0x1f ;  /* 0x0c401f0000027f89 */ /* 0x000e6200000e0000 */
[----:B------:R-:W-:Y:S02]  /*11070*/  FMNMX.FTZ R135, R135, R5, !PT ;  /* 0x0000000587877209 */ /* 0x000fe40007810000 */
[----:B------:R-:W-:Y:S05]  /*11080*/  @P6 IADD3 R196, PT, PT, R34, -0x40, RZ ;  /* 0xffffffc022c46810 */ /* 0x000fea0007ffe0ff */
[----:B------:R-:W2:Y:S08]  /*11090*/  SHFL.BFLY PT, R7, R134, 0x1, 0x1f ;  /* 0x0c201f0086077f89 */ /* 0x000eb000000e0000 */
[----:B------:R-:W3:Y:S08]  /*110a0*/  SHFL.BFLY PT, R133, R3, 0x1, 0x1f ;  /* 0x0c201f0003857f89 */ /* 0x000ef000000e0000 */
[----:B------:R-:W4:Y:S01]  /*110b0*/  SHFL.BFLY PT, R5, R135, 0x1, 0x1f ;  /* 0x0c201f0087057f89 */ /* 0x000f2200000e0000 */
[----:B-1----:R-:W-:Y:S02]  /*110c0*/  FMNMX.FTZ R0, R0, R2, !PT ;  /* 0x0000000200007209 */ /* 0x002fe40007810000 */
[----:B--2---:R-:W-:Y:S05]  /*110d0*/  FMNMX.FTZ R134, R134, R7, !PT ;  /* 0x0000000786867209 */ /* 0x004fea0007810000 */
[----:B------:R-:W1:Y:S01]  /*110e0*/  SHFL.BFLY PT, R2, R0, 0x1, 0x1f ;  /* 0x0c201f0000027f89 */ /* 0x000e6200000e0000 */
[----:B---3--:R-:W-:Y:S01]  /*110f0*/  FMNMX.FTZ R133, R3, R133, !PT ;  /* 0x0000008503857209 */ /* 0x008fe20007810000 */
[C---:B------:R-:W-:Y:S01]  /*11100*/  FMUL.FTZ R143, R134.reuse, UR4 ;  /* 0x00000004868f7c20 */ /* 0x040fe20008410000 */
[----:B------:R-:W-:Y:S02]  /*11110*/  FSETP.NEU.FTZ.AND P2, PT, R134, -INF , PT ;  /* 0xff8000008600780b */ /* 0x000fe40003f5d000 */
[C---:B------:R-:W-:Y:S01]  /*11120*/  FSETP.NEU.FTZ.AND P1, PT, R133.reuse, -INF , PT ;  /* 0xff8000008500780b */ /* 0x040fe20003f3d000 */
[----:B------:R-:W-:Y:S01]  /*11130*/  FMUL.FTZ R188, R133, UR4 ;  /* 0x0000000485bc7c20 */ /* 0x000fe20008410000 */
[----:B------:R-:W-:Y:S02]  /*11140*/  FSEL R143, R143, RZ, P2 ;  /* 0x000000ff8f8f7208 */ /* 0x000fe40001000000 */
[----:B----4-:R-:W-:Y:S02]  /*11150*/  FMNMX.FTZ R135, R135, R5, !PT ;  /* 0x0000000587877209 */ /* 0x010fe40007810000 */
[----:B------:R-:W-:Y:S01]  /*11160*/  FSEL R188, R188, RZ, P1 ;  /* 0x000000ffbcbc7208 */ /* 0x000fe20000800000 */
[----:B------:R-:W-:Y:S01]  /*11170*/  FFMA.FTZ R20, R20, UR4, -R143 ;  /* 0x0000000414147c23 */ /* 0x000fe2000801088f */
[C---:B------:R-:W-:Y:S01]  /*11180*/  FSETP.NEU.FTZ.AND P3, PT, R135.reuse, -INF , PT ;  /* 0xff8000008700780b */ /* 0x040fe20003f7d000 */
[----:B------:R-:W-:Y:S01]  /*11190*/  FMUL.FTZ R142, R135, UR4 ;  /* 0x00000004878e7c20 */ /* 0x000fe20008410000 */
[----:B------:R-:W-:Y:S01]  /*111a0*/  FSEL R3, R134, RZ, P2 ;  /* 0x000000ff86037208 */ /* 0x000fe20001000000 */
[--C-:B------:R-:W-:Y:S01]  /*111b0*/  FFMA.FTZ R22, R22, UR4, -R188.reuse ;  /* 0x0000000416167c23 */ /* 0x100fe200080108bc */
[----:B------:R-:W-:Y:S01]  /*111c0*/  FFMA.FTZ R21, R21, UR4, -R188 ;  /* 0x0000000415157c23 */ /* 0x000fe200080108bc */
[----:B------:R-:W-:Y:S01]  /*111d0*/  MUFU.EX2 R248, R20 ;  /* 0x0000001400f87308 */ /* 0x000fe20000000800 */
[----:B------:R-:W-:Y:S01]  /*111e0*/  FSEL R142, R142, RZ, P3 ;  /* 0x000000ff8e8e7208 */ /* 0x000fe20001800000 */
[----:B------:R-:W-:Y:S01]  /*111f0*/  FADD.FTZ R3, -R3, R137 ;  /* 0x0000008903037221 */ /* 0x000fe20000010100 */
[--C-:B------:R-:W-:Y:S07]  /*11200*/  FFMA.FTZ R10, R10, UR4, -R143.reuse ;  /* 0x000000040a0a7c23 */ /* 0x100fee000801088f */
[----:B------:R-:W-:Y:S01]  /*11210*/  MUFU.EX2 R245, R22 ;  /* 0x0000001600f57308 */ /* 0x000fe20000000800 */
[----:B-1----:R-:W-:Y:S01]  /*11220*/  FMNMX.FTZ R136, R0, R2, !PT ;  /* 0x0000000200887209 */ /* 0x002fe20007810000 */
[----:B------:R-:W-:Y:S01]  /*11230*/  FMUL.FTZ R3, R3, UR4 ;  /* 0x0000000403037c20 */ /* 0x000fe20008410000 */
[----:B------:R-:W-:Y:S07]  /*11240*/  FSEL R0, R135, RZ, P3 ;  /* 0x000000ff87007208 */ /* 0x000fee0001800000 */
[----:B------:R1:W2:Y:S01]  /*11250*/  MUFU.EX2 R246, R21 ;  /* 0x0000001500f67308 */ /* 0x0002a20000000800 */
[C---:B------:R-:W-:Y:S01]  /*11260*/  FSETP.NEU.FTZ.AND P0, PT, R136.reuse, -INF , PT ;  /* 0xff8000008800780b */ /* 0x040fe20003f1d000 */
[----:B------:R-:W-:Y:S01]  /*11270*/  FMUL.FTZ R189, R136, UR4 ;  /* 0x0000000488bd7c20 */ /* 0x000fe20008410000 */
[----:B------:R-:W-:Y:S01]  /*11280*/  FFMA.FTZ R12, R12, UR4, -R142 ;  /* 0x000000040c0c7c23 */ /* 0x000fe2000801088e */
[----:B------:R-:W-:Y:S01]  /*11290*/  FADD.FTZ R2, -R0, R132 ;  /* 0x0000008400027221 */ /* 0x000fe20000010100 */
[----:B------:R-:W-:Y:S01]  /*112a0*/  FSEL R0, R133, RZ, P1 ;  /* 0x000000ff85007208 */ /* 0x000fe20000800000 */
[--C-:B------:R-:W-:Y:S01]  /*112b0*/  FFMA.FTZ R11, R11, UR4, -R142.reuse ;  /* 0x000000040b0b7c23 */ /* 0x100fe2000801088e */
[----:B------:R-:W-:Y:S01]  /*112c0*/  FSEL R189, R189, RZ, P0 ;  /* 0x000000ffbdbd7208 */ /* 0x000fe20000000000 */
[----:B------:R-:W-:Y:S01]  /*112d0*/  FFMA.FTZ R13, R13, UR4, -R143 ;  /* 0x000000040d0d7c23 */ /* 0x000fe2000801088f */
[----:B------:R-:W-:Y:S01]  /*112e0*/  FSEL R5, R136, RZ, P0 ;  /* 0x000000ff88057208 */ /* 0x000fe20000000000 */
[--C-:B------:R-:W-:Y:S01]  /*112f0*/  FFMA.FTZ R19, R19, UR4, -R142.reuse ;  /* 0x0000000413137c23 */ /* 0x100fe2000801088e */
[----:B------:R-:W-:Y:S01]  /*11300*/  FFMA.FTZ R18, R18, UR4, -R142 ;  /* 0x0000000412127c23 */ /* 0x000fe2000801088e */
[----:B------:R-:W-:Y:S01]  /*11310*/  FFMA.FTZ R6, R4, UR4, -R189 ;  /* 0x0000000404067c23 */ /* 0x000fe200080108bd */
[----:B------:R-:W-:Y:S01]  /*11320*/  FFMA.FTZ R17, R17, UR4, -R143 ;  /* 0x0000000411117c23 */ /* 0x000fe2000801088f */
[----:B-1----:R-:W1:Y:S01]  /*11330*/  LDSM.16.MT88.4 R20, [R216+0xa000] ;  /* 0x00a00000d814783b */ /* 0x002e620000004200 */
[----:B------:R-:W-:Y:S01]  /*11340*/  FMUL.FTZ R4, R2, UR4 ;  /* 0x0000000402047c20 */ /* 0x000fe20008410000 */
[----:B------:R-:W-:Y:S01]  /*11350*/  FADD.FTZ R2, -R0, R138 ;  /* 0x0000008a00027221 */ /* 0x000fe20000010100 */
[----:B------:R-:W-:Y:S01]  /*11360*/  FADD.FTZ R0, -R5, R139 ;  /* 0x0000008b05007221 */ /* 0x000fe20000010100 */
[----:B------:R-:W-:Y:S01]  /*11370*/  MUFU.EX2 R33, R12 ;  /* 0x0000000c00217308 */ /* 0x000fe20000000800 */
[--C-:B------:R-:W-:Y:S01]  /*11380*/  FFMA.FTZ R16, R16, UR4, -R189.reuse ;  /* 0x0000000410107c23 */ /* 0x100fe200080108bd */
[----:B------:R-:W-:Y:S01]  /*11390*/  FMUL.FTZ R2, R2, UR4 ;  /* 0x0000000402027c20 */ /* 0x000fe20008410000 */
[----:B------:R-:W-:Y:S07]  /*113a0*/  FMUL.FTZ R0, R0, UR4 ;  /* 0x0000000400007c20 */ /* 0x000fee0008410000 */
[----:B------:R-:W3:Y:S01]  /*113b0*/  MUFU.EX2 R32, R11 ;  /* 0x0000000b00207308 */ /* 0x000ee20000000800 */
[--C-:B------:R-:W-:Y:S01]  /*113c0*/  FFMA.FTZ R24, R24, UR4, -R189.reuse ;  /* 0x0000000418187c23 */ /* 0x100fe200080108bd */
[--C-:B------:R-:W-:Y:S01]  /*113d0*/  FFMA.FTZ R25, R25, UR4, -R189.reuse ;  /* 0x0000000419197c23 */ /* 0x100fe200080108bd */
[--C-:B------:R-:W-:Y:S07]  /*113e0*/  FFMA.FTZ R15, R15, UR4, -R188.reuse ;  /* 0x000000040f0f7c23 */ /* 0x100fee00080108bc */
[----:B------:R-:W-:Y:S01]  /*113f0*/  MUFU.EX2 R249, R10 ;  /* 0x0000000a00f97308 */ /* 0x000fe20000000800 */
[----:B------:R-:W-:Y:S01]  /*11400*/  FFMA.FTZ R14, R14, UR4, -R188 ;  /* 0x000000040e0e7c23 */ /* 0x000fe200080108bc */
[----:B--2---:R-:W-:Y:S01]  /*11410*/  F2FP.F16.F32.PACK_AB R182, R246, R245 ;  /* 0x000000f5f6b6723e */ /* 0x004fe200000000ff */
[--C-:B------:R-:W-:Y:S07]  /*11420*/  FFMA.FTZ R137, R191, UR4, -R142.reuse ;  /* 0x00000004bf897c23 */ /* 0x100fee000801088e */
[----:B------:R-:W-:Y:S01]  /*11430*/  MUFU.EX2 R252, R19 ;  /* 0x0000001300fc7308 */ /* 0x000fe20000000800 */
[--C-:B------:R-:W-:Y:S01]  /*11440*/  FFMA.FTZ R138, R190, UR4, -R142.reuse ;  /* 0x00000004be8a7c23 */ /* 0x100fe2000801088e */
[--C-:B------:R-:W-:Y:S01]  /*11450*/  FFMA.FTZ R140, R140, UR4, -R189.reuse ;  /* 0x000000048c8c7c23 */ /* 0x100fe200080108bd */
[----:B------:R-:W-:Y:S07]  /*11460*/  FFMA.FTZ R141, R141, UR4, -R189 ;  /* 0x000000048d8d7c23 */ /* 0x000fee00080108bd */
[----:B------:R-:W2:Y:S01]  /*11470*/  MUFU.EX2 R251, R18 ;  /* 0x0000001200fb7308 */ /* 0x000ea20000000800 */
[----:B---3--:R-:W-:Y:S09]  /*11480*/  F2FP.F16.F32.PACK_AB R176, R32, R33 ;  /* 0x0000002120b0723e */ /* 0x008ff200000000ff */
[----:B------:R-:W3:Y:S10]  /*11490*/  MUFU.EX2 R247, R17 ;  /* 0x0000001100f77308 */ /* 0x000ef40000000800 */
[----:B------:R-:W-:Y:S10]  /*114a0*/  MUFU.EX2 R209, R6 ;  /* 0x0000000600d17308 */ /* 0x000ff40000000800 */
[----:B------:R-:W4:Y:S01]  /*114b0*/  MUFU.EX2 R132, R4 ;  /* 0x0000000400847308 */ /* 0x000f220000000800 */
[----:B--2---:R-:W-:Y:S09]  /*114c0*/  F2FP.F16.F32.PACK_AB R178, R251, R252 ;  /* 0x000000fcfbb2723e */ /* 0x004ff200000000ff */
[----:B------:R-:W2:Y:S01]  /*114d0*/  MUFU.EX2 R3, R3 ;  /* 0x0000000300037308 */ /* 0x000ea20000000800 */
[----:B---3--:R-:W-:Y:S09]  /*114e0*/  F2FP.F16.F32.PACK_AB R179, R248, R247 ;  /* 0x000000f7f8b3723e */ /* 0x008ff200000000ff */
[----:B------:R-:W3:Y:S10]  /*114f0*/  MUFU.EX2 R250, R13 ;  /* 0x0000000d00fa7308 */ /* 0x000ef40000000800 */
[----:B------:R-:W-:Y:S01]  /*11500*/  MUFU.EX2 R243, R15 ;  /* 0x0000000f00f37308 */ /* 0x000fe20000000800 */
[C---:B----4-:R-:W-:Y:S01]  /*11510*/  FMUL.FTZ R4, R132.reuse, R144 ;  /* 0x0000009084047220 */ /* 0x050fe20000410000 */
[C---:B------:R-:W-:Y:S08]  /*11520*/  FMUL.FTZ R5, R132.reuse, R145 ;  /* 0x0000009184057220 */ /* 0x040ff00000410000 */
[----:B------:R-:W4:Y:S01]  /*11530*/  MUFU.EX2 R244, R14 ;  /* 0x0000000e00f47308 */ /* 0x000f220000000800 */
[----:B------:R-:W-:Y:S01]  /*11540*/  FMUL.FTZ R17, R132, R157 ;  /* 0x0000009d84117220 */ /* 0x000fe20000410000 */
[C---:B--2---:R-:W-:Y:S01]  /*11550*/  FMUL.FTZ R6, R3.reuse, R146 ;  /* 0x0000009203067220 */ /* 0x044fe20000410000 */
[C---:B------:R-:W-:Y:S07]  /*11560*/  FMUL.FTZ R7, R3.reuse, R147 ;  /* 0x0000009303077220 */ /* 0x040fee0000410000 */
[----:B------:R2:W-:Y:S01]  /*11570*/  MUFU.EX2 R240, R16 ;  /* 0x0000001000f07308 */ /* 0x0005e20000000800 */
[C---:B------:R-:W-:Y:S01]  /*11580*/  FMUL.FTZ R18, R3.reuse, R158 ;  /* 0x0000009e03127220 */ /* 0x040fe20000410000 */
[----:B---3--:R-:W-:Y:S01]  /*11590*/  F2FP.F16.F32.PACK_AB R177, R250, R249 ;  /* 0x000000f9fab1723e */ /* 0x008fe200000000ff */
[----:B------:R-:W3:Y:S07]  /*115a0*/  LDSM.16.MT88.4 R144, [R196] ;  /* 0x00000000c490783b */ /* 0x000eee0000004200 */
[----:B------:R-:W5:Y:S01]  /*115b0*/  MUFU.EX2 R242, R24 ;  /* 0x0000001800f27308 */ /* 0x000f620000000800 */
[C---:B------:R-:W-:Y:S01]  /*115c0*/  FMUL.FTZ R19, R3.reuse, R159 ;  /* 0x0000009f03137220 */ /* 0x040fe20000410000 */
[C---:B------:R-:W-:Y:S01]  /*115d0*/  FMUL.FTZ R34, R3.reuse, R174 ;  /* 0x000000ae03227220 */ /* 0x040fe20000410000 */
[C---:B------:R-:W-:Y:S07]  /*115e0*/  FMUL.FTZ R35, R3.reuse, R175 ;  /* 0x000000af03237220 */ /* 0x040fee0000410000 */
[----:B------:R-:W5:Y:S01]  /*115f0*/  MUFU.EX2 R241, R25 ;  /* 0x0000001900f17308 */ /* 0x000f620000000800 */
[-C--:B-1----:R-:W-:Y:S09]  /*11600*/  HMMA.16816.F32 R4, R176, R20.reuse, R4 ;  /* 0x00000014b004723c */ /* 0x082ff20000001804 */
[----:B------:R-:W1:Y:S01]  /*11610*/  MUFU.EX2 R2, R2 ;  /* 0x0000000200027308 */ /* 0x000e620000000800 */
[----:B----4-:R-:W-:Y:S01]  /*11620*/  F2FP.F16.F32.PACK_AB R180, R244, R243 ;  /* 0x000000f3f4b4723e */ /* 0x010fe200000000ff */
[C---:B--2---:R-:W-:Y:S08]  /*11630*/  FMUL.FTZ R16, R132.reuse, R156 ;  /* 0x0000009c84107220 */ /* 0x044ff00000410000 */
[----:B------:R-:W2:Y:S01]  /*11640*/  MUFU.EX2 R0, R0 ;  /* 0x0000000000007308 */ /* 0x000ea20000000800 */
[----:B------:R-:W-:Y:S01]  /*11650*/  FMUL.FTZ R36, R132, R36 ;  /* 0x0000002484247220 */ /* 0x000fe20000410000 */
[----:B-----5:R-:W-:Y:S01]  /*11660*/  F2FP.F16.F32.PACK_AB R181, R242, R240 ;  /* 0x000000f0f2b5723e */ /* 0x020fe200000000ff */
[C---:B------:R-:W-:Y:S01]  /*11670*/  FMUL.FTZ R37, R132.reuse, R37 ;  /* 0x0000002584257220 */ /* 0x040fe20000410000 */
[C---:B------:R-:W-:Y:S01]  /*11680*/  FMUL.FTZ R38, R3.reuse, R38 ;  /* 0x0000002603267220 */ /* 0x040fe20000410000 */
[----:B------:R-:W-:Y:S01]  /*11690*/  FMUL.FTZ R39, R3, R39 ;  /* 0x0000002703277220 */ /* 0x000fe20000410000 */
[----:B------:R-:W-:Y:S01]  /*116a0*/  F2FP.F16.F32.PACK_AB R183, R209, R241 ;  /* 0x000000f1d1b7723e */ /* 0x000fe200000000ff */
[C---:B------:R-:W-:Y:S01]  /*116b0*/  FMUL.FTZ R48, R132.reuse, R48 ;  /* 0x0000003084307220 */ /* 0x040fe20000410000 */
[----:B------:R-:W-:Y:S01]  /*116c0*/  FMUL.FTZ R49, R132, R49 ;  /* 0x0000003184317220 */ /* 0x000fe20000410000 */
[C---:B------:R-:W-:Y:S01]  /*116d0*/  FMUL.FTZ R50, R3.reuse, R50 ;  /* 0x0000003203327220 */ /* 0x040fe20000410000 */
[C---:B-1----:R-:W-:Y:S01]  /*116e0*/  FMUL.FTZ R8, R2.reuse, R148 ;  /* 0x0000009402087220 */ /* 0x042fe20000410000 */
[C---:B------:R-:W-:Y:S01]  /*116f0*/  FMUL.FTZ R9, R2.reuse, R149 ;  /* 0x0000009502097220 */ /* 0x040fe20000410000 */
[C---:B------:R-:W-:Y:S01]  /*11700*/  FMUL.FTZ R12, R2.reuse, R152 ;  /* 0x00000098020c7220 */ /* 0x040fe20000410000 */
[----:B------:R-:W-:Y:S01]  /*11710*/  FMUL.FTZ R13, R2, R153 ;  /* 0x00000099020d7220 */ /* 0x000fe20000410000 */
[C---:B--2---:R-:W-:Y:S01]  /*11720*/  FMUL.FTZ R10, R0.reuse, R150 ;  /* 0x00000096000a7220 */ /* 0x044fe20000410000 */
[C---:B------:R-:W-:Y:S01]  /*11730*/  FMUL.FTZ R11, R0.reuse, R151 ;  /* 0x00000097000b7220 */ /* 0x040fe20000410000 */
[----:B------:R-:W-:Y:S01]  /*11740*/  LDSM.16.MT88.4 R156, [R216+0xa800] ;  /* 0x00a80000d89c783b */ /* 0x000fe20000004200 */
[----:B------:R-:W-:Y:S01]  /*11750*/  MUFU.EX2 R139, R141 ;  /* 0x0000008d008b7308 */ /* 0x000fe20000000800 */
[C---:B------:R-:W-:Y:S01]  /*11760*/  FMUL.FTZ R14, R0.reuse, R154 ;  /* 0x0000009a000e7220 */ /* 0x040fe20000410000 */
[----:B------:R-:W-:Y:S01]  /*11770*/  FMUL.FTZ R15, R0, R155 ;  /* 0x0000009b000f7220 */ /* 0x000fe20000410000 */
[----:B------:R-:W-:Y:S07]  /*11780*/  FMUL.FTZ R24, R2, R164 ;  /* 0x000000a402187220 */ /* 0x000fee0000410000 */
[----:B------:R1:W-:Y:S01]  /*11790*/  MUFU.EX2 R238, R137 ;  /* 0x0000008900ee7308 */ /* 0x0003e20000000800 */
[C---:B------:R-:W-:Y:S01]  /*117a0*/  HMMA.16816.F32 R8, R180.reuse, R20, R8 ;  /* 0x00000014b408723c */ /* 0x040fe20000001808 */
[----:B------:R-:W2:Y:S08]  /*117b0*/  LDSM.16.MT88.4 R148, [R219] ;  /* 0x00000000db94783b */ /* 0x000eb00000004200 */
[----:B------:R4:W-:Y:S01]  /*117c0*/  MUFU.EX2 R237, R138 ;  /* 0x0000008a00ed7308 */ /* 0x0009e20000000800 */
[C---:B------:R-:W-:Y:S01]  /*117d0*/  FMUL.FTZ R20, R132.reuse, R160 ;  /* 0x000000a084147220 */ /* 0x040fe20000410000 */
[----:B------:R-:W-:Y:S01]  /*117e0*/  FMUL.FTZ R21, R132, R161 ;  /* 0x000000a184157220 */ /* 0x000fe20000410000 */
[----:B------:R-:W-:Y:S01]  /*117f0*/  FMUL.FTZ R25, R2, R165 ;  /* 0x000000a502197220 */ /* 0x000fe20000410000 */
[C---:B------:R-:W-:Y:S01]  /*11800*/  FMUL.FTZ R26, R0.reuse, R166 ;  /* 0x000000a6001a7220 */ /* 0x040fe20000410000 */
[-C--:B------:R-:W-:Y:S03]  /*11810*/  HMMA.16816.F32 R12, R180, R22.reuse, R12 ;  /* 0x00000016b40c723c */ /* 0x080fe6000000180c */
[----:B------:R-:W-:Y:S01]  /*11820*/  FMUL.FTZ R27, R0, R167 ;  /* 0x000000a7001b7220 */ /* 0x000fe20000410000 */
[----:B------:R-:W-:Y:S01]  /*11830*/  FMUL.FTZ R28, R2, R168 ;  /* 0x000000a8021c7220 */ /* 0x000fe20000410000 */
[--C-:B-1----:R-:W-:Y:S01]  /*11840*/  FFMA.FTZ R137, R192, UR4, -R143.reuse ;  /* 0x00000004c0897c23 */ /* 0x102fe2000801088f */
[----:B------:R-:W-:Y:S01]  /*11850*/  FMUL.FTZ R29, R2, R169 ;  /* 0x000000a9021d7220 */ /* 0x000fe20000410000 */
[----:B------:R-:W-:Y:S01]  /*11860*/  FMUL.FTZ R30, R0, R170 ;  /* 0x000000aa001e7220 */ /* 0x000fe20000410000 */
[C---:B------:R-:W-:Y:S01]  /*11870*/  HMMA.16816.F32 R16, R176.reuse, R22, R16 ;  /* 0x00000016b010723c */ /* 0x040fe20000001810 */
[----:B------:R1:W-:Y:S03]  /*11880*/  MUFU.EX2 R215, R137 ;  /* 0x0000008900d77308 */ /* 0x0003e60000000800 */
[C---:B------:R-:W-:Y:S01]  /*11890*/  FMUL.FTZ R22, R3.reuse, R162 ;  /* 0x000000a203167220 */ /* 0x040fe20000410000 */
[----:B------:R-:W-:Y:S01]  /*118a0*/  FMUL.FTZ R23, R3, R163 ;  /* 0x000000a303177220 */ /* 0x000fe20000410000 */
[--C-:B----4-:R-:W-:Y:S01]  /*118b0*/  FFMA.FTZ R138, R194, UR4, -R143.reuse ;  /* 0x00000004c28a7c23 */ /* 0x110fe2000801088f */
[----:B------:R-:W-:Y:S01]  /*118c0*/  FMUL.FTZ R31, R0, R171 ;  /* 0x000000ab001f7220 */ /* 0x000fe20000410000 */
[----:B------:R-:W-:Y:S01]  /*118d0*/  MOV R152, R33 ;  /* 0x0000002100987202 */ /* 0x000fe20000000f00 */
[C---:B------:R-:W-:Y:S01]  /*118e0*/  FMUL.FTZ R33, R132.reuse, R173 ;  /* 0x000000ad84217220 */ /* 0x040fe20000410000 */
[----:B------:R-:W-:Y:S01]  /*118f0*/  MOV R153, R32 ;  /* 0x0000002000997202 */ /* 0x000fe20000000f00 */
[----:B------:R-:W-:Y:S01]  /*11900*/  FMUL.FTZ R32, R132, R172 ;  /* 0x000000ac84207220 */ /* 0x000fe20000410000 */
[-C--:B------:R-:W-:Y:S01]  /*11910*/  HMMA.16816.F32 R20, R176, R184.reuse, R20 ;  /* 0x000000b8b014723c */ /* 0x080fe20000001814 */
[----:B------:R-:W-:Y:S01]  /*11920*/  LDSM.16.MT88.4 R172, [R220+0xa800] ;  /* 0x00a80000dcac783b */ /* 0x000fe20000004200 */
[----:B------:R4:W5:Y:S01]  /*11930*/  MUFU.EX2 R213, R138 ;  /* 0x0000008a00d57308 */ /* 0x0009620000000800 */
[--C-:B-1----:R-:W-:Y:S01]  /*11940*/  FFMA.FTZ R137, R198, UR4, -R142.reuse ;  /* 0x00000004c6897c23 */ /* 0x102fe2000801088e */
[----:B------:R-:W-:Y:S01]  /*11950*/  FFMA.FTZ R142, R197, UR4, -R142 ;  /* 0x00000004c58e7c23 */ /* 0x000fe2000801088e */
[C---:B------:R-:W-:Y:S01]  /*11960*/  FMUL.FTZ R40, R2.reuse, R40 ;  /* 0x0000002802287220 */ /* 0x040fe20000410000 */
[----:B------:R-:W-:Y:S01]  /*11970*/  FMUL.FTZ R41, R2, R41 ;  /* 0x0000002902297220 */ /* 0x000fe20000410000 */
[C---:B------:R-:W-:Y:S01]  /*11980*/  FMUL.FTZ R42, R0.reuse, R42 ;  /* 0x0000002a002a7220 */ /* 0x040fe20000410000 */
[C---:B------:R-:W-:Y:S04]  /*11990*/  HMMA.16816.F32 R24, R180.reuse, R184, R24 ;  /* 0x000000b8b418723c */ /* 0x040fe80000001818 */
[----:B------:R-:W-:Y:S01]  /*119a0*/  MUFU.EX2 R212, R142 ;  /* 0x0000008e00d47308 */ /* 0x000fe20000000800 */
[----:B------:R-:W-:Y:S09]  /*119b0*/  FMUL.FTZ R43, R0, R43 ;  /* 0x0000002b002b7220 */ /* 0x000ff20000410000 */
[----:B------:R1:W2:Y:S01]  /*119c0*/  MUFU.EX2 R214, R137 ;  /* 0x0000008900d67308 */ /* 0x0002a20000000800 */
[C---:B------:R-:W-:Y:S01]  /*119d0*/  FMUL.FTZ R44, R2.reuse, R44 ;  /* 0x0000002c022c7220 */ /* 0x040fe20000410000 */
[----:B------:R-:W-:Y:S01]  /*119e0*/  FMUL.FTZ R45, R2, R45 ;  /* 0x0000002d022d7220 */ /* 0x000fe20000410000 */
[-C--:B------:R-:W-:Y:S03]  /*119f0*/  HMMA.16816.F32 R28, R180, R186.reuse, R28 ;  /* 0x000000bab41c723c */ /* 0x080fe6000000181c */
[--C-:B----4-:R-:W-:Y:S01]  /*11a00*/  FFMA.FTZ R138, R193, UR4, -R188.reuse ;  /* 0x00000004c18a7c23 */ /* 0x110fe200080108bc */
[----:B-----5:R-:W-:Y:S01]  /*11a10*/  F2FP.F16.F32.PACK_AB R141, R213, R215 ;  /* 0x000000d7d58d723e */ /* 0x020fe200000000ff */
[C---:B------:R-:W-:Y:S01]  /*11a20*/  FMUL.FTZ R46, R0.reuse, R46 ;  /* 0x0000002e002e7220 */ /* 0x040fe20000410000 */
[----:B------:R-:W-:Y:S01]  /*11a30*/  FMUL.FTZ R47, R0, R47 ;  /* 0x0000002f002f7220 */ /* 0x000fe20000410000 */
[----:B------:R-:W-:Y:S01]  /*11a40*/  FMUL.FTZ R51, R3, R51 ;  /* 0x0000003303337220 */ /* 0x000fe20000410000 */
[C---:B------:R-:W-:Y:S01]  /*11a50*/  HMMA.16816.F32 R32, R176.reuse, R186, R32 ;  /* 0x000000bab020723c */ /* 0x040fe20000001820 */
[----:B------:R-:W-:Y:S01]  /*11a60*/  LDSM.16.MT88.4 R184, [R219+0x800] ;  /* 0x00080000dbb8783b */ /* 0x000fe20000004200 */
[----:B------:R4:W-:Y:S02]  /*11a70*/  MUFU.EX2 R205, R138 ;  /* 0x0000008a00cd7308 */ /* 0x0009e40000000800 */
[--C-:B-1----:R-:W-:Y:S01]  /*11a80*/  FFMA.FTZ R137, R200, UR4, -R143.reuse ;  /* 0x00000004c8897c23 */ /* 0x102fe2000801088f */
[----:B------:R-:W-:Y:S01]  /*11a90*/  FFMA.FTZ R143, R203, UR4, -R143 ;  /* 0x00000004cb8f7c23 */ /* 0x000fe2000801088f */
[C---:B------:R-:W-:Y:S01]  /*11aa0*/  FMUL.FTZ R52, R132.reuse, R52 ;  /* 0x0000003484347220 */ /* 0x040fe20000410000 */
[----:B------:R-:W-:Y:S01]  /*11ab0*/  FMUL.FTZ R53, R132, R53 ;  /* 0x0000003584357220 */ /* 0x000fe20000410000 */
[-C--:B---3--:R-:W-:Y:S04]  /*11ac0*/  HMMA.16816.F32 R36, R176, R144.reuse, R36 ;  /* 0x00000090b024723c */ /* 0x088fe80000001824 */
[----:B------:R-:W-:Y:S01]  /*11ad0*/  MUFU.EX2 R210, R143 ;  /* 0x0000008f00d27308 */ /* 0x000fe20000000800 */
[C---:B------:R-:W-:Y:S01]  /*11ae0*/  FMUL.FTZ R54, R3.reuse, R54 ;  /* 0x0000003603367220 */ /* 0x040fe20000410000 */
[----:B------:R-:W-:Y:S08]  /*11af0*/  FMUL.FTZ R55, R3, R55 ;  /* 0x0000003703377220 */ /* 0x000ff00000410000 */
[----:B------:R1:W3:Y:S01]  /*11b00*/  MUFU.EX2 R211, R137 ;  /* 0x0000008900d37308 */ /* 0x0002e20000000800 */
[C---:B------:R-:W-:Y:S01]  /*11b10*/  FMUL.FTZ R56, R2.reuse, R56 ;  /* 0x0000003802387220 */ /* 0x040fe20000410000 */
[----:B------:R-:W-:Y:S01]  /*11b20*/  FMUL.FTZ R57, R2, R57 ;  /* 0x0000003902397220 */ /* 0x000fe20000410000 */
[C---:B------:R-:W-:Y:S04]  /*11b30*/  HMMA.16816.F32 R40, R180.reuse, R144, R40 ;  /* 0x00000090b428723c */ /* 0x040fe80000001828 */
[--C-:B----4-:R-:W-:Y:S01]  /*11b40*/  FFMA.FTZ R138, R201, UR4, -R189.reuse ;  /* 0x00000004c98a7c23 */ /* 0x110fe200080108bd */
[C---:B------:R-:W-:Y:S01]  /*11b50*/  FMUL.FTZ R58, R0.reuse, R58 ;  /* 0x0000003a003a7220 */ /* 0x040fe20000410000 */
[----:B------:R-:W-:Y:S01]  /*11b60*/  FMUL.FTZ R59, R0, R59 ;  /* 0x0000003b003b7220 */ /* 0x000fe20000410000 */
[C---:B------:R-:W-:Y:S01]  /*11b70*/  FMUL.FTZ R60, R2.reuse, R60 ;  /* 0x0000003c023c7220 */ /* 0x040fe20000410000 */
[-C--:B------:R-:W-:Y:S02]  /*11b80*/  HMMA.16816.F32 R44, R180, R146.reuse, R44 ;  /* 0x00000092b42c723c */ /* 0x080fe4000000182c */
[----:B------:R-:W-:Y:S01]  /*11b90*/  MUFU.EX2 R138, R138 ;  /* 0x0000008a008a7308 */ /* 0x000fe20000000800 */
[--C-:B-1----:R-:W-:Y:S01]  /*11ba0*/  FFMA.FTZ R137, R195, UR4, -R188.reuse ;  /* 0x00000004c3897c23 */ /* 0x102fe200080108bc */
[----:B------:R-:W-:Y:S01]  /*11bb0*/  FMUL.FTZ R61, R2, R61 ;  /* 0x0000003d023d7220 */ /* 0x000fe20000410000 */
[----:B------:R-:W-:Y:S01]  /*11bc0*/  LDSM.16.MT88.4 R192, [R220+0xb800] ;  /* 0x00b80000dcc0783b */ /* 0x000fe20000004200 */
[C---:B------:R-:W-:Y:S01]  /*11bd0*/  FMUL.FTZ R62, R0.reuse, R62 ;  /* 0x0000003e003e7220 */ /* 0x040fe20000410000 */
[----:B------:R-:W-:Y:S01]  /*11be0*/  FMUL.FTZ R63, R0, R63 ;  /* 0x0000003f003f7220 */ /* 0x000fe20000410000 */
[C---:B------:R-:W-:Y:S04]  /*11bf0*/  HMMA.16816.F32 R48, R176.reuse, R146, R48 ;  /* 0x00000092b030723c */ /* 0x040fe80000001830 */
[C---:B------:R-:W-:Y:S01]  /*11c00*/  FMUL.FTZ R64, R132.reuse, R64 ;  /* 0x0000004084407220 */ /* 0x040fe20000410000 */
[----:B------:R-:W1:Y:S01]  /*11c10*/  LDSM.16.MT88.4 R144, [R216+0xb000] ;  /* 0x00b00000d890783b */ /* 0x000e620000004200 */
[C---:B------:R-:W-:Y:S01]  /*11c20*/  FMUL.FTZ R65, R132.reuse, R65 ;  /* 0x0000004184417220 */ /* 0x040fe20000410000 */
[C---:B------:R-:W-:Y:S01]  /*11c30*/  FMUL.FTZ R66, R3.reuse, R66 ;  /* 0x0000004203427220 */ /* 0x040fe20000410000 */
[-C--:B--2---:R-:W-:Y:S03]  /*11c40*/  HMMA.16816.F32 R52, R176, R148.reuse, R52 ;  /* 0x00000094b034723c */ /* 0x084fe60000001834 */
[C---:B------:R-:W-:Y:S01]  /*11c50*/  FMUL.FTZ R67, R3.reuse, R67 ;  /* 0x0000004303437220 */ /* 0x040fe20000410000 */
        /* <DEDUP_REMOVED lines=16> */
[----:B------:R-:W2:Y:S03]  /*11d60*/  LDSM.16.MT88.4 R148, [R220+0xb000] ;  /* 0x00b00000dc94783b */ /* 0x000ea60000004200 */
        /* <DEDUP_REMOVED lines=29> */
[----:B------:R-:W-:Y:S01]  /*11f40*/  FMUL.FTZ R109, R2, R109 ;  /* 0x0000006d026d7220 */ /* 0x000fe20000410000 */
[C---:B------:R-:W-:Y:S01]  /*11f50*/  FMUL.FTZ R110, R0.reuse, R110 ;  /* 0x0000006e006e7220 */ /* 0x040fe20000410000 */
[----:B------:R-:W-:Y:S01]  /*11f60*/  FMUL.FTZ R111, R0, R111 ;  /* 0x0000006f006f7220 */ /* 0x000fe20000410000 */
[-C--:B--2---:R-:W-:Y:S03]  /*11f70*/  HMMA.16816.F32 R84, R176, R148.reuse, R84 ;  /* 0x00000094b054723c */ /* 0x084fe60000001854 */
        /* <DEDUP_REMOVED lines=9> */
[----:B------:R-:W-:Y:S01]  /*12010*/  F2FP.F16.F32.PACK_AB R142, R212, R214 ;  /* 0x000000d6d48e723e */ /* 0x000fe200000000ff */
[-C--:B------:R-:W-:Y:S03]  /*12020*/  HMMA.16816.F32 R92, R180, R150.reuse, R92 ;  /* 0x00000096b45c723c */ /* 0x080fe6000000185c */
[----:B---3--:R-:W-:Y:S01]  /*12030*/  F2FP.F16.F32.PACK_AB R143, R210, R211 ;  /* 0x000000d3d28f723e */ /* 0x008fe200000000ff */
[C---:B------:R-:W-:Y:S01]  /*12040*/  FMUL.FTZ R128, R132.reuse, R128 ;  /* 0x0000008084807220 */ /* 0x040fe20000410000 */
[C---:B------:R-:W-:Y:S01]  /*12050*/  FMUL.FTZ R100, R132.reuse, R100 ;  /* 0x0000006484647220 */ /* 0x040fe20000410000 */
[----:B------:R-:W-:Y:S01]  /*12060*/  MOV R154, R208 ;  /* 0x000000d0009a7202 */ /* 0x000fe20000000f00 */
[C---:B------:R-:W-:Y:S01]  /*12070*/  FMUL.FTZ R129, R132.reuse, R129 ;  /* 0x0000008184817220 */ /* 0x040fe20000410000 */
[C---:B------:R-:W-:Y:S01]  /*12080*/  HMMA.16816.F32 R96, R176.reuse, R150, R96 ;  /* 0x00000096b060723c */ /* 0x040fe20000001860 */
[----:B------:R-:W2:Y:S01]  /*12090*/  LDSM.16.MT88.4 R148, [R219+0x1000] ;  /* 0x00100000db94783b */ /* 0x000ea20000004200 */
[----:B------:R3:W4:Y:S02]  /*120a0*/  MUFU.EX2 R208, R137 ;  /* 0x0000008900d07308 */ /* 0x0007240000000800 */
        /* <DEDUP_REMOVED lines=9> */
[-C--:B-1----:R-:W-:Y:S03]  /*12140*/  HMMA.16816.F32 R100, R176, R144.reuse, R100 ;  /* 0x00000090b064723c */ /* 0x082fe60000001864 */
[--C-:B---3--:R-:W-:Y:S01]  /*12150*/  FFMA.FTZ R137, R199, UR4, -R188.reuse ;  /* 0x00000004c7897c23 */ /* 0x108fe200080108bc */
[----:B------:R-:W-:Y:S01]  /*12160*/  FFMA.FTZ R188, R202, UR4, -R188 ;  /* 0x00000004cabc7c23 */ /* 0x000fe200080108bc */
[C---:B------:R-:W-:Y:S01]  /*12170*/  FMUL.FTZ R116, R132.reuse, R116 ;  /* 0x0000007484747220 */ /* 0x040fe20000410000 */
[----:B------:R-:W-:Y:S01]  /*12180*/  LDSM.16.MT88.4 R200, [R219+0x1800] ;  /* 0x00180000dbc8783b */ /* 0x000fe20000004200 */
[----:B------:R1:W-:Y:S01]  /*12190*/  MUFU.EX2 R206, R137 ;  /* 0x0000008900ce7308 */ /* 0x0003e20000000800 */
[C---:B------:R-:W-:Y:S09]  /*121a0*/  HMMA.16816.F32 R104, R180.reuse, R144, R104 ;  /* 0x00000090b468723c */ /* 0x040ff20000001868 */
[----:B------:R3:W5:Y:S01]  /*121b0*/  MUFU.EX2 R207, R188 ;  /* 0x000000bc00cf7308 */ /* 0x0007620000000800 */
[----:B------:R-:W-:Y:S01]  /*121c0*/  FMUL.FTZ R117, R132, R117 ;  /* 0x0000007584757220 */ /* 0x000fe20000410000 */
[C---:B------:R-:W-:Y:S01]  /*121d0*/  FMUL.FTZ R118, R3.reuse, R118 ;  /* 0x0000007603767220 */ /* 0x040fe20000410000 */
[----:B------:R-:W-:Y:S01]  /*121e0*/  FMUL.FTZ R119, R3, R119 ;  /* 0x0000007703777220 */ /* 0x000fe20000410000 */
[-C--:B------:R-:W-:Y:S03]  /*121f0*/  HMMA.16816.F32 R108, R180, R146.reuse, R108 ;  /* 0x00000092b46c723c */ /* 0x080fe6000000186c */
[----:B-1----:R-:W-:Y:S03]  /*12200*/  FFMA.FTZ R137, R204, UR4, -R189 ;  /* 0x00000004cc897c23 */ /* 0x002fe600080108bd */
[----:B------:R1:W-:Y:S02]  /*12210*/  MUFU.EX2 R204, R140 ;  /* 0x0000008c00cc7308 */ /* 0x0003e40000000800 */
[C---:B------:R-:W-:Y:S01]  /*12220*/  HMMA.16816.F32 R112, R176.reuse, R146, R112 ;  /* 0x00000092b070723c */ /* 0x040fe20000001870 */
[----:B---3--:R-:W-:Y:S07]  /*12230*/  LDSM.16.MT88.4 R188, [R216+0xb800] ;  /* 0x00b80000d8bc783b */ /* 0x008fee0000004200 */
[----:B------:R-:W3:Y:S01]  /*12240*/  MUFU.EX2 R137, R137 ;  /* 0x0000008900897308 */ /* 0x000ee20000000800 */
[-C--:B--2---:R-:W-:Y:S03]  /*12250*/  HMMA.16816.F32 R116, R176, R148.reuse, R116 ;  /* 0x00000094b074723c */ /* 0x084fe60000001874 */
[----:B-1----:R-:W-:Y:S05]  /*12260*/  F2FP.F16.F32.PACK_AB R140, R237, R238 ;  /* 0x000000eeed8c723e */ /* 0x002fea00000000ff */
[C---:B------:R-:W-:Y:S08]  /*12270*/  HMMA.16816.F32 R120, R180.reuse, R148, R120 ;  /* 0x00000094b478723c */ /* 0x040ff00000001878 */
[-C--:B------:R-:W-:Y:S01]  /*12280*/  HMMA.16816.F32 R124, R180, R150.reuse, R124 ;  /* 0x00000096b47c723c */ /* 0x080fe2000000187c */
[----:B------:R-:W1:Y:S07]  /*12290*/  LDSM.16.MT88.4 R180, [R196+0x800] ;  /* 0x00080000c4b4783b */ /* 0x000e6e0000004200 */
[----:B------:R-:W-:Y:S01]  /*122a0*/  HMMA.16816.F32 R128, R176, R150, R128 ;  /* 0x00000096b080723c */ /* 0x000fe20000001880 */
[----:B------:R-:W2:Y:S03]  /*122b0*/  LDSM.16.MT88.4 R196, [R196+0x1800] ;  /* 0x00180000c4c4783b */ /* 0x000ea60000004200 */
[----:B----4-:R-:W-:Y:S02]  /*122c0*/  F2FP.F16.F32.PACK_AB R176, R205, R208 ;  /* 0x000000d0cdb0723e */ /* 0x010fe400000000ff */
[----:B-----5:R-:W-:Y:S02]  /*122d0*/  F2FP.F16.F32.PACK_AB R178, R207, R206 ;  /* 0x000000cecfb2723e */ /* 0x020fe400000000ff */
[-C--:B------:R-:W-:Y:S01]  /*122e0*/  HMMA.16816.F32 R144, R140, R156.reuse, R4 ;  /* 0x0000009c8c90723c */ /* 0x080fe20000001804 */
[----:B------:R-:W4:Y:S04]  /*122f0*/  LDL.LU R5, [R1+0xc] ;  /* 0x00000c0001057983 */ /* 0x000f280000300800 */
[----:B---3--:R-:W-:Y:S01]  /*12300*/  F2FP.F16.F32.PACK_AB R177, R137, R138 ;  /* 0x0000008a89b1723e */ /* 0x008fe200000000ff */
[----:B------:R-:W3:Y:S01]  /*12310*/  LDL.LU R4, [R1+0x8] ;  /* 0x0000080001047983 */ /* 0x000ee20000300800 */
[----:B------:R-:W-:Y:S02]  /*12320*/  F2FP.F16.F32.PACK_AB R179, R139, R204 ;  /* 0x000000cc8bb3723e */ /* 0x000fe400000000ff */
[----:B------:R-:W-:Y:S02]  /*12330*/  MOV R6, R154 ;  /* 0x0000009a00067202 */ /* 0x000fe40000000f00 */
[----:B------:R-:W-:Y:S03]  /*12340*/  MOV R7, R153 ;  /* 0x0000009900077202 */ /* 0x000fe60000000f00 */
[C---:B------:R-:W-:Y:S01]  /*12350*/  HMMA.16816.F32 R148, R176.reuse, R156, R8 ;  /* 0x0000009cb094723c */ /* 0x040fe20000001808 */
[----:B------:R-:W5:Y:S03]  /*12360*/  LDL.LU R10, [R1+0x14] ;  /* 0x00001400010a7983 */ /* 0x000f660000300800 */
[----:B------:R-:W-:Y:S01]  /*12370*/  MOV R9, R152 ;  /* 0x0000009800097202 */ /* 0x000fe20000000f00 */
[----:B------:R-:W5:Y:S03]  /*12380*/  LDL.LU R11, [R1+0x10] ;  /* 0x00001000010b7983 */ /* 0x000f660000300800 */
        /* <DEDUP_REMOVED lines=29> */
[----:B------:R-:W-:Y:S04]  /*12560*/  HMMA.16816.F32 R128, R140, R202, R128 ;  /* 0x000000ca8c80723c */ /* 0x000fe80000001880 */
[----:B----4-:R-:W-:Y:S04]  /*12570*/  FFMA.FTZ R2, R2, R5, R243 ;  /* 0x0000000502027223 */ /* 0x010fe800000100f3 */
[----:B------:R-:W-:Y:S01]  /*12580*/  FADD.FTZ R2, R244, R2 ;  /* 0x00000002f4027221 */ /* 0x000fe20000010000 */
[----:B---3--:R-:W-:Y:S03]  /*12590*/  FFMA.FTZ R0, R0, R4, R240 ;  /* 0x0000000400007223 */ /* 0x008fe600000100f0 */
[----:B------:R-:W-:Y:S01]  /*125a0*/  FADD.FTZ R5, R245, R2 ;  /* 0x00000002f5057221 */ /* 0x000fe20000010000 */
[----:B------:R-:W-:Y:S04]  /*125b0*/  FADD.FTZ R0, R242, R0 ;  /* 0x00000000f2007221 */ /* 0x000fe80000010000 */
[----:B------:R-:W-:Y:S01]  /*125c0*/  FADD.FTZ R4, R241, R0 ;  /* 0x00000000f1047221 */ /* 0x000fe20000010000 */
[----:B------:R-:W-:Y:S01]  /*125d0*/  FADD.FTZ R0, R246, R5 ;  /* 0x00000005f6007221 */ /* 0x000fe20000010000 */
[----:B-----5:R-:W-:Y:S02]  /*125e0*/  FFMA.FTZ R132, R132, R10, R9 ;  /* 0x0000000a84847223 */ /* 0x020fe40000010009 */
[----:B------:R-:W-:Y:S01]  /*125f0*/  FADD.FTZ R4, R209, R4 ;  /* 0x00000004d1047221 */ /* 0x000fe20000010000 */
[----:B------:R-:W-:Y:S01]  /*12600*/  FADD.FTZ R5, R208, R0 ;  /* 0x00000000d0057221 */ /* 0x000fe20000010000 */
[----:B------:R-:W-:Y:S01]  /*12610*/  FFMA.FTZ R3, R3, R11, R249 ;  /* 0x0000000b03037223 */ /* 0x000fe200000100f9 */
        /* <DEDUP_REMOVED lines=9> */
[C---:B------:R-:W-:Y:S01]  /*126b0*/  ISETP.GT.AND P0, PT, R233.reuse, R11, PT ;  /* 0x0000000be900720c */ /* 0x040fe20003f04270 */
[----:B------:R-:W-:Y:S01]  /*126c0*/  FADD.FTZ R0, R204, R0 ;  /* 0x00000000cc007221 */ /* 0x000fe20000010000 */
[----:B------:R-:W-:Y:S01]  /*126d0*/  FADD.FTZ R2, R248, R6 ;  /* 0x00000006f8027221 */ /* 0x000fe20000010000 */
[----:B------:R-:W-:Y:S01]  /*126e0*/  FADD.FTZ R3, R238, R3 ;  /* 0x00000003ee037221 */ /* 0x000fe20000010000 */
[----:B------:R-:W-:Y:S01]  /*126f0*/  IADD3 R233, PT, PT, R233, -0x1, RZ ;  /* 0xffffffffe9e97810 */ /* 0x000fe20007ffe0ff */
[----:B------:R-:W-:Y:S01]  /*12700*/  FADD.FTZ R0, R139, R0 ;  /* 0x000000008b007221 */ /* 0x000fe20000010000 */
[----:B------:R-:W-:Y:S01]  /*12710*/  FADD.FTZ R2, R215, R2 ;  /* 0x00000002d7027221 */ /* 0x000fe20000010000 */
[----:B------:R-:W-:Y:S01]  /*12720*/  FADD.FTZ R3, R237, R3 ;  /* 0x00000003ed037221 */ /* 0x000fe20000010000 */
[----:B------:R-:W-:Y:S02]  /*12730*/  MOV R139, R136 ;  /* 0x00000088008b7202 */ /* 0x000fe40000000f00 */
[----:B------:R-:W-:Y:S01]  /*12740*/  FADD.FTZ R2, R213, R2 ;  /* 0x00000002d5027221 */ /* 0x000fe20000010000 */
[----:B------:R-:W-:Y:S01]  /*12750*/  FADD.FTZ R5, R214, R3 ;  /* 0x00000003d6057221 */ /* 0x000fe20000010000 */
[----:B------:R-:W-:Y:S02]  /*12760*/  MOV R138, R133 ;  /* 0x00000085008a7202 */ /* 0x000fe40000000f00 */
[----:B------:R-:W-:Y:S01]  /*12770*/  FADD.FTZ R3, R211, R2 ;  /* 0x00000002d3037221 */ /* 0x000fe20000010000 */
[----:B------:R-:W-:Y:S01]  /*12780*/  FADD.FTZ R2, R206, R4 ;  /* 0x00000004ce027221 */ /* 0x000fe20000010000 */
[----:B------:R-:W-:Y:S01]  /*12790*/  FADD.FTZ R4, R212, R5 ;  /* 0x00000005d4047221 */ /* 0x000fe20000010000 */
[----:B------:R-:W-:Y:S01]  /*127a0*/  MOV R137, R134 ;  /* 0x0000008600897202 */ /* 0x000fe20000000f00 */
[----:B------:R-:W-:Y:S01]  /*127b0*/  FADD.FTZ R3, R210, R3 ;  /* 0x00000003d2037221 */ /* 0x000fe20000010000 */
[----:B------:R-:W-:Y:S01]  /*127c0*/  FADD.FTZ R2, R207, R2 ;  /* 0x00000002cf027221 */ /* 0x000fe20000010000 */
[----:B------:R-:W-:Y:S01]  /*127d0*/  MOV R132, R135 ;  /* 0x0000008700847202 */ /* 0x000fe20000000f00 */
[----:B------:R1:W-:Y:S04]  /*127e0*/  STL [R1+0x14], R4 ;  /* 0x0000140401007387 */ /* 0x0003e80000100800 */
[----:B------:R1:W-:Y:S04]  /*127f0*/  STL [R1+0x10], R3 ;  /* 0x0000100301007387 */ /* 0x0003e80000100800 */
[----:B------:R1:W-:Y:S04]  /*12800*/  STL [R1+0xc], R2 ;  /* 0x00000c0201007387 */ /* 0x0003e80000100800 */
[----:B------:R1:W-:Y:S01]  /*12810*/  STL [R1+0x8], R0 ;  /* 0x0000080001007387 */ /* 0x0003e20000100800 */
[----:B------:R-:W-:Y:S05]  /*12820*/  @P0 BRA `(.L_x_1310) ;  /* 0xffffffd4008c0947 */ /* 0x000fea000383ffff */
.L_x_1309:
[----:B-1----:R-:W4:Y:S04]  /*12830*/  LDL.LU R2, [R1+0x14] ;  /* 0x0000140001027983 */ /* 0x002f280000300800 */
[----:B------:R-:W5:Y:S04]  /*12840*/  LDL.LU R8, [R1+0x10] ;  /* 0x0000100001087983 */ /* 0x000f680000300800 */
[----:B------:R-:W2:Y:S04]  /*12850*/  LDL.LU R6, [R1+0xc] ;  /* 0x00000c0001067983 */ /* 0x000ea80000300800 */
[----:B------:R-:W3:Y:S04]  /*12860*/  LDL.LU R5, [R1+0x8] ;  /* 0x0000080001057983 */ /* 0x000ee80000300800 */
[----:B------:R-:W3:Y:S04]  /*12870*/  LDL.LU R7, [R1+0x20] ;  /* 0x0000200001077983 */ /* 0x000ee80000300800 */
[----:B------:R-:W3:Y:S01]  /*12880*/  LDL R176, [R1+0x38] ;  /* 0x0000380001b07983 */ /* 0x000ee20000100800 */
[----:B------:R-:W1:Y:S01]  /*12890*/  S2UR UR4, SR_CgaCtaId ;  /* 0x00000000000479c3 */ /* 0x000e620000008800 */
[----:B------:R-:W-:Y:S01]  /*128a0*/  UMOV UR5, 0x400 ;  /* 0x0000040000057882 */ /* 0x000fe20000000000 */
[----:B------:R-:W1:Y:S02]  /*128b0*/  S2R R177, SR_TID.X ;  /* 0x0000000000b17919 */ /* 0x000e640000002100 */
[----:B-1----:R-:W-:-:S04]  /*128c0*/  ULEA UR4, UR4, UR5, 0x18 ;  /* 0x0000000504047291 */ /* 0x002fc8000f8ec0ff */
[----:B------:R-:W1:Y:S01]  /*128d0*/  S2UR UR5, SR_CTAID.Z ;  /* 0x00000000000579c3 */ /* 0x000e620000002700 */
[----:B------:R-:W-:Y:S02]  /*128e0*/  SHF.R.U32.HI R143, RZ, 0x3, R177 ;  /* 0x00000003ff8f7819 */ /* 0x000fe400000116b1 */
[----:B------:R-:W-:Y:S01]  /*128f0*/  LOP3.LUT P5, RZ, R177, 0x10, RZ, 0xc0, !PT ;  /* 0x00000010b1ff7812 */ /* 0x000fe200078ac0ff */
[----:B----4-:R-:W4:Y:S04]  /*12900*/  SHFL.BFLY PT, R4, R2, 0x2, 0x1f ;  /* 0x0c401f0002047f89 */ /* 0x010f2800000e0000 */
[----:B-----5:R-:W5:Y:S04]  /*12910*/  SHFL.BFLY PT, R0, R8, 0x2, 0x1f ;  /* 0x0c401f0008007f89 */ /* 0x020f6800000e0000 */
[----:B--2---:R-:W2:Y:S01]  /*12920*/  SHFL.BFLY PT, R3, R6, 0x2, 0x1f ;  /* 0x0c401f0006037f89 */ /* 0x004ea200000e0000 */
[----:B----4-:R-:W-:-:S03]  /*12930*/  FADD.FTZ R4, R4, R2 ;  /* 0x0000000204047221 */ /* 0x010fc60000010000 */
[----:B---3--:R-:W3:Y:S01]  /*12940*/  SHFL.BFLY PT, R2, R5, 0x2, 0x1f ;  /* 0x0c401f0005027f89 */ /* 0x008ee200000e0000 */
[----:B-----5:R-:W-:Y:S01]  /*12950*/  FADD.FTZ R0, R0, R8 ;  /* 0x0000000800007221 */ /* 0x020fe20000010000 */
[----:B------:R-:W-:Y:S02]  /*12960*/  IADD3 R8, PT, PT, R143, 0x10, RZ ;  /* 0x000000108f087810 */ /* 0x000fe40007ffe0ff */
[----:B------:R-:W4:Y:S01]  /*12970*/  SHFL.BFLY PT, R132, R4, 0x1, 0x1f ;  /* 0x0c201f0004847f89 */ /* 0x000f2200000e0000 */
[----:B--2---:R-:W-:Y:S01]  /*12980*/  FADD.FTZ R3, R3, R6 ;  /* 0x0000000603037221 */ /* 0x004fe20000010000 */
[----:B------:R-:W-:Y:S02]  /*12990*/  ISETP.GE.AND P4, PT, R8, R176, PT ;  /* 0x000000b00800720c */ /* 0x000fe40003f86270 */
[----:B------:R-:W2:Y:S04]  /*129a0*/  SHFL.BFLY PT, R137, R0, 0x1, 0x1f ;  /* 0x0c201f0000897f89 */ /* 0x000ea800000e0000 */
[----:B------:R-:W5:Y:S01]  /*129b0*/  SHFL.BFLY PT, R138, R3, 0x1, 0x1f ;  /* 0x0c201f00038a7f89 */ /* 0x000f6200000e0000 */
[----:B---3--:R-:W-:Y:S01]  /*129c0*/  FADD.FTZ R2, R2, R5 ;  /* 0x0000000502027221 */ /* 0x008fe20000010000 */
[----:B------:R-:W-:Y:S01]  /*129d0*/  SHF.L.U32 R5, R177, 0x4, RZ ;  /* 0x00000004b1057819 */ /* 0x000fe200000006ff */
[----:B----4-:R-:W-:-:S03]  /*129e0*/  FADD.FTZ R132, R4, R132 ;  /* 0x0000008404847221 */ /* 0x010fc60000010000 */
[----:B------:R-:W3:Y:S01]  /*129f0*/  SHFL.BFLY PT, R139, R2, 0x1, 0x1f ;  /* 0x0c201f00028b7f89 */ /* 0x000ee200000e0000 */
[----:B------:R-:W-:Y:S01]  /*12a00*/  LOP3.LUT R5, R5, 0x1c0, RZ, 0xc0, !PT ;  /* 0x000001c005057812 */ /* 0x000fe200078ec0ff */
[----:B------:R-:W4:Y:S01]  /*12a10*/  MUFU.RCP R4, R132 ;  /* 0x0000008400047308 */ /* 0x000f220000001000 */
[----:B--2---:R-:W-:Y:S01]  /*12a20*/  FADD.FTZ R137, R0, R137 ;  /* 0x0000008900897221 */ /* 0x004fe20000010000 */
[----:B------:R-:W-:Y:S02]  /*12a30*/  SHF.L.U32 R0, R177, 0x5, RZ ;  /* 0x00000005b1007819 */ /* 0x000fe400000006ff */
[----:B------:R-:W-:Y:S01]  /*12a40*/  FSETP.NE.FTZ.AND P1, PT, R132, RZ, PT ;  /* 0x000000ff8400720b */ /* 0x000fe20003f35000 */
[----:B-----5:R-:W-:Y:S01]  /*12a50*/  FADD.FTZ R138, R3, R138 ;  /* 0x0000008a038a7221 */ /* 0x020fe20000010000 */
[----:B------:R-:W-:Y:S02]  /*12a60*/  LOP3.LUT R239, R239, 0x7c00, R0, 0xf8, !PT ;  /* 0x00007c00efef7812 */ /* 0x000fe400078ef800 */
[----:B------:R-:W-:Y:S01]  /*12a70*/  IADD3 R0, PT, PT, R143, 0x30, RZ ;  /* 0x000000308f007810 */ /* 0x000fe20007ffe0ff */
[----:B------:R-:W2:Y:S01]  /*12a80*/  MUFU.RCP R6, R137 ;  /* 0x0000008900067308 */ /* 0x000ea20000001000 */
[----:B------:R-:W-:-:S02]  /*12a90*/  LOP3.LUT R5, R5, 0x38, R7, 0xf8, !PT ;  /* 0x0000003805057812 */ /* 0x000fc400078ef807 */
[----:B------:R-:W-:Y:S02]  /*12aa0*/  ISETP.GE.AND P2, PT, R0, R176, PT ;  /* 0x000000b00000720c */ /* 0x000fe40003f46270 */
[----:B------:R-:W-:Y:S02]  /*12ab0*/  LOP3.LUT R5, R239, R5, RZ, 0xfc, !PT ;  /* 0x00000005ef057212 */ /* 0x000fe400078efcff */
[----:B------:R-:W-:Y:S02]  /*12ac0*/  FSETP.NE.FTZ.AND P0, PT, R137, RZ, PT ;  /* 0x000000ff8900720b */ /* 0x000fe40003f15000 */
[----:B----4-:R-:W-:Y:S02]  /*12ad0*/  FSEL R0, R4, 1, P1 ;  /* 0x3f80000004007808 */ /* 0x010fe40000800000 */
[----:B------:R-:W-:Y:S01]  /*12ae0*/  LEA R19, R5, UR4, 0x1 ;  /* 0x0000000405137c11 */ /* 0x000fe2000f8e08ff */
[----:B---3--:R-:W-:Y:S01]  /*12af0*/  FADD.FTZ R139, R2, R139 ;  /* 0x0000008b028b7221 */ /* 0x008fe20000010000 */
[----:B------:R-:W-:Y:S01]  /*12b00*/  IADD3 R7, PT, PT, R143, 0x20, RZ ;  /* 0x000000208f077810 */ /* 0x000fe20007ffe0ff */
[----:B------:R-:W3:Y:S01]  /*12b10*/  MUFU.RCP R2, R138 ;  /* 0x0000008a00027308 */ /* 0x000ee20000001000 */
        /* <DEDUP_REMOVED lines=33> */
[----:B------:R-:W4:Y:S01]  /*12d30*/  MUFU.RCP R0, R139 ;  /* 0x0000008b00007308 */ /* 0x000f220000001000 */
[----:B------:R-:W-:-:S02]  /*12d40*/  MOV R64, 0x20 ;  /* 0x0000002000407802 */ /* 0x000fc40000000f00 */
[----:B------:R-:W-:Y:S02]  /*12d50*/  SEL R65, R65, 0xfffffff0, !P6 ;  /* 0xfffffff041417807 */ /* 0x000fe40007000000 */
[----:B------:R-:W-:Y:S02]  /*12d60*/  LOP3.LUT P6, RZ, R177, 0x8, RZ, 0xc0, !PT ;  /* 0x00000008b1ff7812 */ /* 0x000fe400078cc0ff */
[----:B------:R-:W-:Y:S02]  /*12d70*/  IADD3 R21, PT, PT, R19, 0x40, RZ ;  /* 0x0000004013157810 */ /* 0x000fe40007ffe0ff */
[----:B------:R-:W-:Y:S02]  /*12d80*/  SEL R64, R64, 0xffffffe0, !P6 ;  /* 0xffffffe040407807 */ /* 0x000fe40007000000 */
[----:B------:R-:W-:Y:S02]  /*12d90*/  FSETP.NE.FTZ.AND P6, PT, R138, RZ, PT ;  /* 0x000000ff8a00720b */ /* 0x000fe40003fd5000 */
[----:B--2---:R-:W-:-:S02]  /*12da0*/  FSEL R3, R6, 1, P0 ;  /* 0x3f80000006037808 */ /* 0x004fc40000000000 */
[----:B------:R-:W-:Y:S02]  /*12db0*/  @P5 IADD3 R21, PT, PT, R19, -0x40, RZ ;  /* 0xffffffc013155810 */ /* 0x000fe40007ffe0ff */
[----:B------:R-:W-:Y:S01]  /*12dc0*/  FSETP.NE.FTZ.AND P5, PT, R139, RZ, PT ;  /* 0x000000ff8b00720b */ /* 0x000fe20003fb5000 */
[C---:B------:R-:W-:Y:S01]  /*12dd0*/  FMUL.FTZ R20, R3.reuse, R39 ;  /* 0x0000002703147220 */ /* 0x040fe20000410000 */
[----:B---3--:R-:W-:Y:S01]  /*12de0*/  FSEL R2, R2, 1, P6 ;  /* 0x3f80000002027808 */ /* 0x008fe20003000000 */
[C---:B------:R-:W-:Y:S01]  /*12df0*/  FMUL.FTZ R146, R3.reuse, R146 ;  /* 0x0000009203927220 */ /* 0x040fe20000410000 */
[----:B----4-:R-:W-:Y:S01]  /*12e00*/  FSEL R0, R0, 1, P5 ;  /* 0x3f80000000007808 */ /* 0x010fe20002800000 */
[----:B------:R-:W-:Y:S01]  /*12e10*/  FMUL.FTZ R147, R3, R147 ;  /* 0x0000009303937220 */ /* 0x000fe20000410000 */
[----:B------:R-:W-:Y:S01]  /*12e20*/  ISETP.GE.AND P3, PT, R7, R176, PT ;  /* 0x000000b00700720c */ /* 0x000fe20003f66270 */
        /* <DEDUP_REMOVED lines=95> */
[----:B------:R-:W-:Y:S01]  /*13420*/  F2FP.F16.F32.PACK_AB R39, R39, R5 ;  /* 0x000000052727723e */ /* 0x000fe200000000ff */
[----:B------:R-:W-:Y:S01]  /*13430*/  STS [R19], R3 ;  /* 0x0000000313007388 */ /* 0x000fe20000000800 */
[----:B------:R-:W-:Y:S02]  /*13440*/  F2FP.F16.F32.PACK_AB R0, R157, R156 ;  /* 0x0000009c9d00723e */ /* 0x000fe400000000ff */
[----:B------:R-:W-:Y:S01]  /*13450*/  IADD3 R5, PT, PT, R19, R65, RZ ;  /* 0x0000004113057210 */ /* 0x000fe20007ffe0ff */
[----:B------:R2:W-:Y:S01]  /*13460*/  STS [R19+0x400], R2 ;  /* 0x0004000213007388 */ /* 0x0005e20000000800 */
[----:B------:R-:W-:Y:S02]  /*13470*/  F2FP.F16.F32.PACK_AB R38, R38, R58 ;  /* 0x0000003a2626723e */ /* 0x000fe400000000ff */
[----:B------:R-:W-:Y:S01]  /*13480*/  F2FP.F16.F32.PACK_AB R36, R36, R60 ;  /* 0x0000003c2424723e */ /* 0x000fe200000000ff */
[----:B------:R-:W3:Y:S01]  /*13490*/  @P1 LDC R58, c[0x0][0x458] ;  /* 0x00011600ff3a1b82 */ /* 0x000ee20000000800 */
[----:B------:R4:W-:Y:S01]  /*134a0*/  STS [R5], R0 ;  /* 0x0000000005007388 */ /* 0x0009e20000000800 */
[----:B------:R-:W-:-:S02]  /*134b0*/  F2FP.F16.F32.PACK_AB R4, R4, R158 ;  /* 0x0000009e0404723e */ /* 0x000fc400000000ff */
[----:B------:R-:W-:Y:S02]  /*134c0*/  F2FP.F16.F32.PACK_AB R7, R7, R148 ;  /* 0x000000940707723e */ /* 0x000fe400000000ff */
[----:B------:R-:W-:Y:S01]  /*134d0*/  F2FP.F16.F32.PACK_AB R6, R6, R150 ;  /* 0x000000960606723e */ /* 0x000fe200000000ff */
[----:B------:R5:W-:Y:S01]  /*134e0*/  STS [R5+0x400], R4 ;  /* 0x0004000405007388 */ /* 0x000be20000000800 */
[----:B------:R-:W1:Y:S01]  /*134f0*/  LDC.U8 R60, c[0x0][0x549] ;  /* 0x00015240ff3c7b82 */ /* 0x000e620000000000 */
[----:B------:R-:W-:Y:S02]  /*13500*/  F2FP.F16.F32.PACK_AB R17, R17, R152 ;  /* 0x000000981111723e */ /* 0x000fe400000000ff */
[----:B------:R5:W-:Y:S01]  /*13510*/  STS [R19+0x2000], R7 ;  /* 0x0020000713007388 */ /* 0x000be20000000800 */
[----:B------:R-:W-:Y:S02]  /*13520*/  F2FP.F16.F32.PACK_AB R16, R16, R154 ;  /* 0x0000009a1010723e */ /* 0x000fe400000000ff */
[----:B------:R-:W-:Y:S01]  /*13530*/  MOV R59, 0x7f800000 ;  /* 0x7f800000003b7802 */ /* 0x000fe20000000f00 */
[----:B------:R-:W-:Y:S01]  /*13540*/  STS [R19+0x2400], R6 ;  /* 0x0024000613007388 */ /* 0x000fe20000000800 */
[----:B------:R-:W-:-:S02]  /*13550*/  F2FP.F16.F32.PACK_AB R15, R15, R160 ;  /* 0x000000a00f0f723e */ /* 0x000fc400000000ff */
[----:B------:R-:W-:Y:S01]  /*13560*/  F2FP.F16.F32.PACK_AB R14, R14, R162 ;  /* 0x000000a20e0e723e */ /* 0x000fe200000000ff */
[----:B------:R3:W-:Y:S01]  /*13570*/  STS [R5+0x2000], R17 ;  /* 0x0020001105007388 */ /* 0x0007e20000000800 */
[----:B------:R-:W-:Y:S02]  /*13580*/  F2FP.F16.F32.PACK_AB R11, R11, R172 ;  /* 0x000000ac0b0b723e */ /* 0x000fe400000000ff */
[----:B--2---:R-:W-:Y:S01]  /*13590*/  IADD3 R2, PT, PT, R19, R64, RZ ;  /* 0x0000004013027210 */ /* 0x004fe20007ffe0ff */
[----:B------:R-:W-:Y:S01]  /*135a0*/  STS [R5+0x2400], R16 ;  /* 0x0024001005007388 */ /* 0x000fe20000000800 */
[----:B------:R-:W-:Y:S01]  /*135b0*/  F2FP.F16.F32.PACK_AB R10, R10, R174 ;  /* 0x000000ae0a0a723e */ /* 0x000fe200000000ff */
[----:B----4-:R-:W2:Y:S01]  /*135c0*/  @P1 MUFU.LG2 R0, R132 ;  /* 0x0000008400001308 */ /* 0x010ea20000000c00 */
[----:B------:R-:W-:Y:S01]  /*135d0*/  F2FP.F16.F32.PACK_AB R13, R13, R164 ;  /* 0x000000a40d0d723e */ /* 0x000fe200000000ff */
[----:B------:R4:W-:Y:S01]  /*135e0*/  STS [R2], R15 ;  /* 0x0000000f02007388 */ /* 0x0009e20000000800 */
[----:B------:R-:W-:-:S02]  /*135f0*/  F2FP.F16.F32.PACK_AB R12, R12, R166 ;  /* 0x000000a60c0c723e */ /* 0x000fc400000000ff */
[----:B------:R-:W-:Y:S01]  /*13600*/  F2FP.F16.F32.PACK_AB R9, R9, R168 ;  /* 0x000000a80909723e */ /* 0x000fe200000000ff */
[----:B------:R-:W-:Y:S01]  /*13610*/  STS [R2+0x400], R14 ;  /* 0x0004000e02007388 */ /* 0x000fe20000000800 */
[----:B-----5:R-:W-:Y:S02]  /*13620*/  IADD3 R4, PT, PT, R65, R2, RZ ;  /* 0x0000000241047210 */ /* 0x020fe40007ffe0ff */
[----:B------:R-:W-:Y:S01]  /*13630*/  F2FP.F16.F32.PACK_AB R8, R8, R170 ;  /* 0x000000aa0808723e */ /* 0x000fe200000000ff */
[----:B------:R-:W5:Y:S01]  /*13640*/  @P0 MUFU.LG2 R7, R137 ;  /* 0x0000008900070308 */ /* 0x000f620000000c00 */
[----:B------:R-:W-:Y:S01]  /*13650*/  F2FP.F16.F32.PACK_AB R22, R22, R28 ;  /* 0x0000001c1616723e */ /* 0x000fe200000000ff */
[----:B------:R-:W-:Y:S01]  /*13660*/  STS [R4], R11 ;  /* 0x0000000b04007388 */ /* 0x000fe20000000800 */
[----:B------:R-:W-:Y:S02]  /*13670*/  F2FP.F16.F32.PACK_AB R20, R20, R18 ;  /* 0x000000121414723e */ /* 0x000fe400000000ff */
[----:B------:R-:W-:Y:S01]  /*13680*/  F2FP.F16.F32.PACK_AB R18, R32, R34 ;  /* 0x000000222012723e */ /* 0x000fe200000000ff */
[----:B------:R-:W-:Y:S01]  /*13690*/  STS [R4+0x400], R10 ;  /* 0x0004000a04007388 */ /* 0x000fe20000000800 */
[----:B------:R-:W-:Y:S01]  /*136a0*/  F2FP.F16.F32.PACK_AB R23, R23, R26 ;  /* 0x0000001a1717723e */ /* 0x000fe200000000ff */
[----:B---3--:R-:W3:Y:S01]  /*136b0*/  @P0 LDC R17, c[0x0][0x458] ;  /* 0x00011600ff110b82 */ /* 0x008ee20000000800 */
[----:B--2---:R-:W-:Y:S01]  /*136c0*/  @P1 FMUL.FTZ R0, R0, 0.69314718246459960938 ;  /* 0x3f31721800001820 */ /* 0x004fe20000410000 */
[-C--:B------:R-:W-:Y:S01]  /*136d0*/  IADD3 R3, PT, PT, R65, R21.reuse, RZ ;  /* 0x0000001541037210 */ /* 0x080fe20007ffe0ff */
[----:B------:R-:W-:Y:S01]  /*136e0*/  STS [R2+0x2000], R13 ;  /* 0x0020000d02007388 */ /* 0x000fe20000000800 */
[----:B------:R-:W-:Y:S01]  /*136f0*/  F2FP.F16.F32.PACK_AB R25, R25, R40 ;  /* 0x000000281919723e */ /* 0x000fe200000000ff */
[----:B------:R-:W-:Y:S01]  /*13700*/  @P1 FFMA.FTZ R59, R135, R58, R0 ;  /* 0x0000003a873b1223 */ /* 0x000fe20000010000 */
[----:B-1----:R-:W-:Y:S01]  /*13710*/  ISETP.NE.AND P1, PT, R60, RZ, PT ;  /* 0x000000ff3c00720c */ /* 0x002fe20003f25270 */
[----:B------:R-:W-:Y:S01]  /*13720*/  STS [R2+0x2400], R12 ;  /* 0x0024000c02007388 */ /* 0x000fe20000000800 */
[----:B------:R-:W-:Y:S01]  /*13730*/  IADD3 R0, PT, PT, R64, R21, RZ ;  /* 0x0000001540007210 */ /* 0x000fe20007ffe0ff */
[----:B------:R-:W1:Y:S01]  /*13740*/  LDC R58, c[0x0][0x434] ;  /* 0x00010d00ff3a7b82 */ /* 0x000e620000000800 */
[----:B------:R-:W-:Y:S01]  /*13750*/  F2FP.F16.F32.PACK_AB R24, R24, R42 ;  /* 0x0000002a1818723e */ /* 0x000fe200000000ff */
[----:B------:R-:W-:Y:S01]  /*13760*/  STS [R4+0x2000], R9 ;  /* 0x0020000904007388 */ /* 0x000fe20000000800 */
[----:B------:R-:W-:Y:S01]  /*13770*/  F2FP.F16.F32.PACK_AB R30, R30, R44 ;  /* 0x0000002c1e1e723e */ /* 0x000fe200000000ff */
[----:B-----5:R-:W-:Y:S01]  /*13780*/  @P0 FMUL.FTZ R7, R7, 0.69314718246459960938 ;  /* 0x3f31721807070820 */ /* 0x020fe20000410000 */
[----:B------:R-:W-:Y:S01]  /*13790*/  F2FP.F16.F32.PACK_AB R29, R29, R46 ;  /* 0x0000002e1d1d723e */ /* 0x000fe200000000ff */
[----:B------:R-:W-:Y:S01]  /*137a0*/  STS [R4+0x2400], R8 ;  /* 0x0024000804007388 */ /* 0x000fe20000000800 */
[----:B------:R-:W-:Y:S01]  /*137b0*/  F2FP.F16.F32.PACK_AB R28, R52, R140 ;  /* 0x0000008c341c723e */ /* 0x000fe200000000ff */
[----:B----4-:R-:W1:Y:S01]  /*137c0*/  LDC R15, c[0x0][0x434] ;  /* 0x00010d00ff0f7b82 */ /* 0x010e620000000800 */
[----:B------:R-:W-:Y:S01]  /*137d0*/  F2FP.F16.F32.PACK_AB R27, R27, R54 ;  /* 0x000000361b1b723e */ /* 0x000fe200000000ff */
[----:B------:R2:W-:Y:S01]  /*137e0*/  STS [R21], R22 ;  /* 0x0000001615007388 */ /* 0x0005e20000000800 */
[----:B------:R-:W-:-:S02]  /*137f0*/  F2FP.F16.F32.PACK_AB R26, R141, R142 ;  /* 0x0000008e8d1a723e */ /* 0x000fc400000000ff */
[----:B------:R-:W-:Y:S01]  /*13800*/  F2FP.F16.F32.PACK_AB R37, R37, R66 ;  /* 0x000000422525723e */ /* 0x000fe200000000ff */
[----:B------:R-:W-:Y:S01]  /*13810*/  STS [R21+0x400], R20 ;  /* 0x0004001415007388 */ /* 0x000fe20000000800 */
[----:B------:R-:W-:Y:S02]  /*13820*/  IADD3 R6, PT, PT, R65, R0, RZ ;  /* 0x0000000041067210 */ /* 0x000fe40007ffe0ff */
        /* <DEDUP_REMOVED lines=14> */
[----:B--2---:R-:W1:Y:S01]  /*13910*/  @P1 LDC R22, c[0x0][0x430] ;  /* 0x00010c00ff161b82 */ /* 0x004e620000000800 */
[----:B------:R-:W-:-:S02]  /*13920*/  F2FP.F16.F32.PACK_AB R46, R85, R84 ;  /* 0x00000054552e723e */ /* 0x000fc400000000ff */
[----:B------:R-:W-:Y:S01]  /*13930*/  STS [R3+0x2400], R29 ;  /* 0x0024001d03007388 */ /* 0x000fe20000000800 */
[----:B------:R-:W-:Y:S02]  /*13940*/  F2FP.F16.F32.PACK_AB R45, R87, R86 ;  /* 0x00000056572d723e */ /* 0x000fe400000000ff */
[----:B------:R-:W-:Y:S01]  /*13950*/  F2FP.F16.F32.PACK_AB R44, R89, R88 ;  /* 0x00000058592c723e */ /* 0x000fe200000000ff */
[----:B------:R2:W-:Y:S01]  /*13960*/  STS [R0], R28 ;  /* 0x0000001c00007388 */ /* 0x0005e20000000800 */
[----:B------:R-:W-:Y:S02]  /*13970*/  F2FP.F16.F32.PACK_AB R43, R43, R90 ;  /* 0x0000005a2b2b723e */ /* 0x000fe400000000ff */
[----:B------:R-:W-:Y:S01]  /*13980*/  F2FP.F16.F32.PACK_AB R42, R97, R96 ;  /* 0x00000060612a723e */ /* 0x000fe200000000ff */
[----:B------:R4:W-:Y:S01]  /*13990*/  STS [R0+0x400], R27 ;  /* 0x0004001b00007388 */ /* 0x0009e20000000800 */
[----:B------:R-:W-:Y:S02]  /*139a0*/  F2FP.F16.F32.PACK_AB R41, R99, R98 ;  /* 0x000000626329723e */ /* 0x000fe400000000ff */
[----:B------:R-:W-:Y:S01]  /*139b0*/  F2FP.F16.F32.PACK_AB R40, R93, R92 ;  /* 0x0000005c5d28723e */ /* 0x000fe200000000ff */
[----:B------:R1:W-:Y:S01]  /*139c0*/  STS [R6], R26 ;  /* 0x0000001a06007388 */ /* 0x0003e20000000800 */
[----:B------:R-:W-:-:S02]  /*139d0*/  F2FP.F16.F32.PACK_AB R56, R56, R94 ;  /* 0x0000005e3838723e */ /* 0x000fc400000000ff */
[----:B------:R-:W-:Y:S01]  /*139e0*/  F2FP.F16.F32.PACK_AB R55, R101, R100 ;  /* 0x000000646537723e */ /* 0x000fe200000000ff */
[----:B------:R1:W-:Y:S01]  /*139f0*/  STS [R6+0x400], R37 ;  /* 0x0004002506007388 */ /* 0x0003e20000000800 */
[----:B------:R-:W-:Y:S02]  /*13a00*/  F2FP.F16.F32.PACK_AB R54, R103, R102 ;  /* 0x000000666736723e */ /* 0x000fe400000000ff */
[----:B------:R-:W-:Y:S01]  /*13a10*/  F2FP.F16.F32.PACK_AB R53, R53, R104 ;  /* 0x000000683535723e */ /* 0x000fe200000000ff */
[----:B------:R1:W-:Y:S01]  /*13a20*/  STS [R0+0x2000], R39 ;  /* 0x0020002700007388 */ /* 0x0003e20000000800 */
[----:B------:R-:W-:Y:S01]  /*13a30*/  F2FP.F16.F32.PACK_AB R57, R57, R106 ;  /* 0x0000006a3939723e */ /* 0x000fe200000000ff */
[----:B-1----:R-:W-:Y:S01]  /*13a40*/  @P1 IMAD R15, R22, R58, RZ ;  /* 0x0000003a160f1224 */ /* 0x002fe200078e02ff */
[----:B------:R-:W-:Y:S01]  /*13a50*/  F2FP.F16.F32.PACK_AB R52, R113, R112 ;  /* 0x000000707134723e */ /* 0x000fe200000000ff */
[----:B------:R1:W-:Y:S01]  /*13a60*/  STS [R0+0x2400], R38 ;  /* 0x0024002600007388 */ /* 0x0003e20000000800 */
[----:B------:R-:W-:-:S02]  /*13a70*/  F2FP.F16.F32.PACK_AB R51, R51, R114 ;  /* 0x000000723333723e */ /* 0x000fc400000000ff */
[----:B------:R-:W-:Y:S01]  /*13a80*/  F2FP.F16.F32.PACK_AB R12, R109, R108 ;  /* 0x0000006c6d0c723e */ /* 0x000fe200000000ff */
[----:B------:R1:W-:Y:S01]  /*13a90*/  STS [R6+0x2000], R36 ;  /* 0x0020002406007388 */ /* 0x0003e20000000800 */
[----:B--2---:R-:W2:Y:S01]  /*13aa0*/  LDC.U8 R28, c[0x0][0x548] ;  /* 0x00015200ff1c7b82 */ /* 0x004ea20000000000 */
[----:B------:R-:W-:Y:S02]  /*13ab0*/  F2FP.F16.F32.PACK_AB R11, R111, R110 ;  /* 0x0000006e6f0b723e */ /* 0x000fe400000000ff */
[----:B------:R1:W-:Y:S01]  /*13ac0*/  STS [R6+0x2400], R35 ;  /* 0x0024002306007388 */ /* 0x0003e20000000800 */
[----:B----4-:R-:W-:Y:S01]  /*13ad0*/  MOV R27, 0x7f800000 ;  /* 0x7f800000001b7802 */ /* 0x010fe20000000f00 */
[----:B---3--:R-:W-:Y:S01]  /*13ae0*/  @P0 FFMA.FTZ R27, R134, R17, R7 ;  /* 0x00000011861b0223 */ /* 0x008fe20000010007 */
[----:B------:R-:W-:Y:S01]  /*13af0*/  F2FP.F16.F32.PACK_AB R10, R117, R116 ;  /* 0x00000074750a723e */ /* 0x000fe200000000ff */
[----:B------:R1:W-:Y:S01]  /*13b00*/  STS [R19+0x4000], R34 ;  /* 0x0040002213007388 */ /* 0x0003e20000000800 */
[----:B------:R-:W3:Y:S01]  /*13b10*/  @P1 LDC R7, c[0x0][0x430] ;  /* 0x00010c00ff071b82 */ /* 0x000ee20000000800 */
[----:B------:R-:W-:-:S02]  /*13b20*/  F2FP.F16.F32.PACK_AB R9, R119, R118 ;  /* 0x000000767709723e */ /* 0x000fc400000000ff */
[----:B------:R1:W-:Y:S01]  /*13b30*/  STS [R19+0x4400], R33 ;  /* 0x0044002113007388 */ /* 0x0003e20000000800 */
[----:B------:R-:W-:Y:S02]  /*13b40*/  F2FP.F16.F32.PACK_AB R16, R121, R120 ;  /* 0x000000787910723e */ /* 0x000fe400000000ff */
[----:B------:R-:W-:Y:S01]  /*13b50*/  F2FP.F16.F32.PACK_AB R14, R123, R122 ;  /* 0x0000007a7b0e723e */ /* 0x000fe200000000ff */
[----:B------:R1:W-:Y:S01]  /*13b60*/  STS [R5+0x4000], R32 ;  /* 0x0040002005007388 */ /* 0x0003e20000000800 */
[----:B------:R-:W-:Y:S02]  /*13b70*/  F2FP.F16.F32.PACK_AB R8, R129, R128 ;  /* 0x000000808108723e */ /* 0x000fe400000000ff */
[----:B------:R-:W-:Y:S01]  /*13b80*/  F2FP.F16.F32.PACK_AB R13, R131, R130 ;  /* 0x00000082830d723e */ /* 0x000fe200000000ff */
[----:B------:R1:W-:Y:S01]  /*13b90*/  STS [R5+0x4400], R31 ;  /* 0x0044001f05007388 */ /* 0x0003e20000000800 */
[----:B------:R-:W-:Y:S02]  /*13ba0*/  F2FP.F16.F32.PACK_AB R20, R125, R124 ;  /* 0x0000007c7d14723e */ /* 0x000fe400000000ff */
[----:B------:R-:W-:-:S02]  /*13bb0*/  F2FP.F16.F32.PACK_AB R18, R127, R126 ;  /* 0x0000007e7f12723e */ /* 0x000fc400000000ff */
[----:B------:R-:W-:Y:S01]  /*13bc0*/  @P1 MOV R17, 0x1 ;  /* 0x0000000100111802 */ /* 0x000fe20000000f00 */
[----:B------:R-:W-:Y:S06]  /*13bd0*/  @P1 BRA `(.L_x_1313) ;  /* 0x0000000000201947 */ /* 0x000fec0003800000 */
[----:B--2---:R-:W-:Y:S01]  /*13be0*/  ISETP.NE.AND P0, PT, R28, RZ, PT ;  /* 0x000000ff1c00720c */ /* 0x004fe20003f05270 */
[----:B------:R-:W2:-:S12]  /*13bf0*/  LDC R22, c[0x0][0x3e0] ;  /* 0x0000f800ff167b82 */ /* 0x000e980000000800 */
[----:B------:R-:W2:Y:S01]  /*13c00*/  @P0 LDC R17, c[0x0][0x454] ;  /* 0x00011500ff110b82 */ /* 0x000ea20000000800 */
[----:B---3--:R-:W-:Y:S02]  /*13c10*/  @P0 MOV R7, 0x1 ;  /* 0x0000000100070802 */ /* 0x008fe40000000f00 */
[----:B------:R-:W-:-:S05]  /*13c20*/  @!P0 MOV R7, 0x1 ;  /* 0x0000000100078802 */ /* 0x000fca0000000f00 */
[----:B------:R-:W4:Y:S01]  /*13c30*/  @P0 LDC R15, c[0x0][0x454] ;  /* 0x00011500ff0f0b82 */ /* 0x000f220000000800 */
[-C--:B--2---:R-:W-:Y:S02]  /*13c40*/  @P0 IMAD R17, R17, R22.reuse, RZ ;  /* 0x0000001611110224 */ /* 0x084fe400078e02ff */
[----:B------:R-:W-:-:S07]  /*13c50*/  @!P0 IMAD R17, R58, R22, RZ ;  /* 0x000000163a118224 */ /* 0x000fce00078e02ff */
.L_x_1313:
[----:B-1----:R-:W5:Y:S01]  /*13c60*/  LDL.LU R32, [R1+0x3c] ;  /* 0x00003c0001207983 */ /* 0x002f620000300800 */
[----:B------:R-:W3:Y:S01]  /*13c70*/  S2UR UR4, SR_CTAID.X ;  /* 0x00000000000479c3 */ /* 0x000ee20000002500 */
[----:B--2---:R-:W-:Y:S01]  /*13c80*/  ISETP.NE.AND P1, PT, R28, RZ, !P1 ;  /* 0x000000ff1c00720c */ /* 0x004fe20004f25270 */
[----:B------:R-:W-:Y:S01]  /*13c90*/  IMAD.MOV.U32 R26, RZ, RZ, 0x7f800000 ;  /* 0x7f800000ff1a7424 */ /* 0x000fe200078e00ff */
[----:B------:R-:W-:Y:S01]  /*13ca0*/  STS [R19+0x6000], R50 ;  /* 0x0060003213007388 */ /* 0x000fe20000000800 */
[----:B------:R-:W-:Y:S03]  /*13cb0*/  BSSY.RECONVERGENT B0, `(.L_x_1314) ;  /* 0x0000079000007945 */ /* 0x000fe60003800200 */
[----:B------:R1:W-:Y:S04]  /*13cc0*/  STS [R19+0x6400], R49 ;  /* 0x0064003113007388 */ /* 0x0003e80000000800 */
[----:B------:R-:W-:Y:S04]  /*13cd0*/  STS [R5+0x6000], R48 ;  /* 0x0060003005007388 */ /* 0x000fe80000000800 */
[----:B------:R2:W-:Y:S04]  /*13ce0*/  STS [R5+0x6400], R47 ;  /* 0x0064002f05007388 */ /* 0x0005e80000000800 */
[----:B------:R-:W-:Y:S04]  /*13cf0*/  STS [R2+0x4000], R46 ;  /* 0x0040002e02007388 */ /* 0x000fe80000000800 */
[----:B------:R-:W-:Y:S04]  /*13d00*/  STS [R2+0x4400], R45 ;  /* 0x0044002d02007388 */ /* 0x000fe80000000800 */
[----:B------:R-:W-:Y:S04]  /*13d10*/  STS [R4+0x4000], R42 ;  /* 0x0040002a04007388 */ /* 0x000fe80000000800 */
[----:B------:R-:W-:Y:S01]  /*13d20*/  STS [R4+0x4400], R41 ;  /* 0x0044002904007388 */ /* 0x000fe20000000800 */
[----:B-1----:R-:W-:-:S03]  /*13d30*/  MOV R19, 0x7f800000 ;  /* 0x7f80000000137802 */ /* 0x002fc60000000f00 */
[----:B------:R-:W-:Y:S04]  /*13d40*/  STS [R2+0x6000], R44 ;  /* 0x0060002c02007388 */ /* 0x000fe80000000800 */
[----:B------:R1:W-:Y:S01]  /*13d50*/  STS [R2+0x6400], R43 ;  /* 0x0064002b02007388 */ /* 0x0003e20000000800 */
[----:B--2---:R-:W2:Y:S03]  /*13d60*/  @P6 LDC R5, c[0x0][0x458] ;  /* 0x00011600ff056b82 */ /* 0x004ea60000000800 */
[----:B------:R-:W-:Y:S04]  /*13d70*/  STS [R4+0x6000], R40 ;  /* 0x0060002804007388 */ /* 0x000fe80000000800 */
[----:B------:R-:W-:Y:S04]  /*13d80*/  STS [R4+0x6400], R56 ;  /* 0x0064003804007388 */ /* 0x000fe80000000800 */
[----:B------:R-:W-:Y:S04]  /*13d90*/  STS [R21+0x4000], R55 ;  /* 0x0040003715007388 */ /* 0x000fe80000000800 */
[----:B------:R-:W-:Y:S04]  /*13da0*/  STS [R21+0x4400], R54 ;  /* 0x0044003615007388 */ /* 0x000fe80000000800 */
[----:B------:R-:W-:Y:S04]  /*13db0*/  STS [R3+0x4000], R52 ;  /* 0x0040003403007388 */ /* 0x000fe80000000800 */
[----:B------:R-:W-:Y:S01]  /*13dc0*/  STS [R3+0x4400], R51 ;  /* 0x0044003303007388 */ /* 0x000fe20000000800 */
[----:B-1----:R-:W1:Y:S03]  /*13dd0*/  @P6 MUFU.LG2 R2, R138 ;  /* 0x0000008a00026308 */ /* 0x002e660000000c00 */
[----:B------:R-:W-:Y:S04]  /*13de0*/  STS [R21+0x6000], R53 ;  /* 0x0060003515007388 */ /* 0x000fe80000000800 */
[----:B------:R-:W-:Y:S04]  /*13df0*/  STS [R21+0x6400], R57 ;  /* 0x0064003915007388 */ /* 0x000fe80000000800 */
[----:B------:R-:W-:Y:S04]  /*13e00*/  STS [R3+0x6000], R12 ;  /* 0x0060000c03007388 */ /* 0x000fe80000000800 */
[----:B------:R-:W-:Y:S01]  /*13e10*/  STS [R3+0x6400], R11 ;  /* 0x0064000b03007388 */ /* 0x000fe20000000800 */
[----:B-1----:R-:W-:-:S03]  /*13e20*/  @P6 FMUL.FTZ R2, R2, 0.69314718246459960938 ;  /* 0x3f31721802026820 */ /* 0x002fc60000410000 */
[----:B------:R1:W-:Y:S01]  /*13e30*/  STS [R0+0x4000], R10 ;  /* 0x0040000a00007388 */ /* 0x0003e20000000800 */
[----:B--2---:R-:W-:-:S03]  /*13e40*/  @P6 FFMA.FTZ R26, R133, R5, R2 ;  /* 0x00000005851a6223 */ /* 0x004fc60000010002 */
[----:B------:R2:W-:Y:S04]  /*13e50*/  STS [R0+0x4400], R9 ;  /* 0x0044000900007388 */ /* 0x0005e80000000800 */
[----:B------:R-:W-:Y:S04]  /*13e60*/  STS [R6+0x4000], R8 ;  /* 0x0040000806007388 */ /* 0x000fe80000000800 */
[----:B------:R-:W-:Y:S04]  /*13e70*/  STS [R6+0x4400], R13 ;  /* 0x0044000d06007388 */ /* 0x000fe80000000800 */
[----:B------:R-:W-:Y:S04]  /*13e80*/  STS [R0+0x6000], R16 ;  /* 0x0060001000007388 */ /* 0x000fe80000000800 */
[----:B------:R4:W-:Y:S04]  /*13e90*/  STS [R0+0x6400], R14 ;  /* 0x0064000e00007388 */ /* 0x0009e80000000800 */
[----:B------:R-:W-:Y:S01]  /*13ea0*/  STS [R6+0x6000], R20 ;  /* 0x0060001406007388 */ /* 0x000fe20000000800 */
[----:B-1----:R-:W1:Y:S03]  /*13eb0*/  @P5 LDC R10, c[0x0][0x458] ;  /* 0x00011600ff0a5b82 */ /* 0x002e660000000800 */
[----:B------:R3:W-:Y:S01]  /*13ec0*/  STS [R6+0x6400], R18 ;  /* 0x0064001206007388 */ /* 0x0007e20000000800 */
[----:B--2---:R-:W2:Y:S04]  /*13ed0*/  @P5 MUFU.LG2 R9, R139 ;  /* 0x0000008b00095308 */ /* 0x004ea80000000c00 */
[----:B------:R-:W-:Y:S06]  /*13ee0*/  BAR.SYNC.DEFER_BLOCKING 0x0 ;  /* 0x0000000000007b1d */ /* 0x000fec0000010000 */
[----:B------:R-:W2:Y:S01]  /*13ef0*/  S2R R33, SR_CTAID.Y ;  /* 0x0000000000217919 */ /* 0x000ea20000002600 */
[----:B----4-:R-:W-:Y:S01]  /*13f00*/  IMAD R0, R15, UR5, RZ ;  /* 0x000000050f007c24 */ /* 0x010fe2000f8e02ff */
[----:B------:R-:W-:-:S04]  /*13f10*/  SHF.L.U32 R14, R177, 0x3, RZ ;  /* 0x00000003b10e7819 */ /* 0x000fc800000006ff */
[----:B------:R-:W-:Y:S01]  /*13f20*/  LOP3.LUT R14, R14, 0x38, RZ, 0xc0, !PT ;  /* 0x000000380e0e7812 */ /* 0x000fe200078ec0ff */
[----:B------:R4:W1:Y:S01]  /*13f30*/  LDS.128 R28, [R232+0x3800] ;  /* 0x00380000e81c7984 */ /* 0x0008620000000c00 */
[----:B--2---:R-:W-:Y:S01]  /*13f40*/  @!P1 IMAD R0, R33, R17, R0 ;  /* 0x0000001121009224 */ /* 0x004fe200078e0200 */
[C---:B-----5:R-:W-:Y:S02]  /*13f50*/  ISETP.NE.AND P0, PT, R32.reuse, -0x1, PT ;  /* 0xffffffff2000780c */ /* 0x060fe40003f05270 */
[----:B------:R-:W-:-:S11]  /*13f60*/  ISETP.NE.AND P6, PT, R32, -0x1, PT ;  /* 0xffffffff2000780c */ /* 0x000fd60003fc5270 */
[----:B------:R-:W2:Y:S08]  /*13f70*/  @!P0 LDC.64 R22, c[0x0][0x400] ;  /* 0x00010000ff168b82 */ /* 0x000eb00000000a00 */
[----:B------:R-:W5:Y:S01]  /*13f80*/  @P0 LDC.64 R24, c[0x0][0x408] ;  /* 0x00010200ff180b82 */ /* 0x000f620000000a00 */
[----:B--2---:R-:W-:-:S04]  /*13f90*/  @!P0 IMAD.WIDE.U32 R2, R33, R22, RZ ;  /* 0x0000001621028225 */ /* 0x004fc800078e00ff */
[----:B------:R-:W-:Y:S02]  /*13fa0*/  @!P0 IMAD R8, R33, R23, R3 ;  /* 0x0000001721088224 */ /* 0x000fe400078e0203 */
[----:B---3--:R-:W-:Y:S01]  /*13fb0*/  @!P0 IMAD.MOV.U32 R6, RZ, RZ, R2 ;  /* 0x000000ffff068224 */ /* 0x008fe200078e0002 */
[----:B------:R-:W2:Y:S01]  /*13fc0*/  LDC.64 R22, c[0x0][0x410] ;  /* 0x00010400ff167b82 */ /* 0x000ea20000000a00 */
[----:B-----5:R-:W-:-:S04]  /*13fd0*/  @P0 IMAD.WIDE.U32 R4, R32, R24, RZ ;  /* 0x0000001820040225 */ /* 0x020fc800078e00ff */
[----:B------:R-:W-:Y:S01]  /*13fe0*/  @P5 FMUL.FTZ R2, R9, 0.69314718246459960938 ;  /* 0x3f31721809025820 */ /* 0x000fe20000410000 */
[----:B------:R-:W-:Y:S01]  /*13ff0*/  IADD3 R24, PT, PT, R143, 0x60, RZ ;  /* 0x000000608f187810 */ /* 0x000fe20007ffe0ff */
[----:B------:R-:W-:Y:S02]  /*14000*/  @P0 IMAD R8, R32, R25, R5 ;  /* 0x0000001920080224 */ /* 0x000fe400078e0205 */
[----:B-1----:R-:W-:Y:S01]  /*14010*/  @P5 FFMA.FTZ R19, R136, R10, R2 ;  /* 0x0000000a88135223 */ /* 0x002fe20000010002 */
[----:B------:R-:W-:Y:S02]  /*14020*/  @!P6 IMAD R32, R33, R58, RZ ;  /* 0x0000003a2120e224 */ /* 0x000fe400078e02ff */
[----:B------:R-:W-:Y:S02]  /*14030*/  IMAD R5, R7, UR4, RZ ;  /* 0x0000000407057c24 */ /* 0x000fe4000f8e02ff */
[----:B------:R-:W-:Y:S01]  /*14040*/  @P0 IMAD.MOV.U32 R6, RZ, RZ, R4 ;  /* 0x000000ffff060224 */ /* 0x000fe200078e0004 */
[----:B------:R4:W-:Y:S01]  /*14050*/  @!P6 STL [R1+0x3c], R32 ;  /* 0x00003c200100e387 */ /* 0x0009e20000100800 */
[----:B------:R-:W-:Y:S01]  /*14060*/  SEL R3, R32, RZ, P1 ;  /* 0x000000ff20037207 */ /* 0x000fe20000800000 */
[----:B------:R-:W-:Y:S01]  /*14070*/  VIADD R9, R143, 0x40 ;  /* 0x000000408f097836 */ /* 0x000fe20000000000 */
[----:B------:R-:W-:-:S02]  /*14080*/  SHF.L.U32 R5, R5, 0x7, RZ ;  /* 0x0000000705057819 */ /* 0x000fc400000006ff */
[----:B------:R-:W-:Y:S02]  /*14090*/  LOP3.LUT P6, RZ, R177, 0x3, RZ, 0xc0, !PT ;  /* 0x00000003b1ff7812 */ /* 0x000fe400078cc0ff */
[----:B------:R-:W-:Y:S02]  /*140a0*/  SHF.R.S32.HI R2, RZ, 0x1f, R32 ;  /* 0x0000001fff027819 */ /* 0x000fe40000011420 */
[--C-:B------:R-:W-:Y:S02]  /*140b0*/  IADD3 R4, P5, P0, R5, R3, R0.reuse ;  /* 0x0000000305047210 */ /* 0x100fe400078be000 */
[----:B------:R-:W-:Y:S02]  /*140c0*/  SEL R2, R2, RZ, P1 ;  /* 0x000000ff02027207 */ /* 0x000fe40000800000 */
[----:B------:R-:W-:Y:S02]  /*140d0*/  SHF.R.S32.HI R0, RZ, 0x1f, R0 ;  /* 0x0000001fff007819 */ /* 0x000fe40000011400 */
[----:B------:R-:W-:Y:S01]  /*140e0*/  SHF.R.S32.HI R3, RZ, 0x1f, R5 ;  /* 0x0000001fff037819 */ /* 0x000fe20000011405 */
[----:B------:R-:W-:Y:S01]  /*140f0*/  VIADD R5, R143, 0x50 ;  /* 0x000000508f057836 */ /* 0x000fe20000000000 */
[----:B------:R-:W-:-:S02]  /*14100*/  ISETP.GE.AND P1, PT, R9, R176, PT ;  /* 0x000000b00900720c */ /* 0x000fc40003f26270 */
[----:B------:R-:W-:Y:S02]  /*14110*/  IADD3.X R3, PT, PT, R3, R2, R0, P5, P0 ;  /* 0x0000000203037210 */ /* 0x000fe40002fe0400 */
[----:B------:R-:W-:Y:S02]  /*14120*/  IADD3 R14, P5, PT, R14, R6, RZ ;  /* 0x000000060e0e7210 */ /* 0x000fe40007fbe0ff */
[----:B------:R-:W-:-:S03]  /*14130*/  ISETP.GE.AND P0, PT, R5, R176, PT ;  /* 0x000000b00500720c */ /* 0x000fc60003f06270 */
[----:B------:R-:W-:Y:S01]  /*14140*/  IMAD.X R15, RZ, RZ, R8, P5 ;  /* 0x000000ffff0f7224 */ /* 0x000fe200028e0608 */
[----:B----4-:R-:W-:Y:S09]  /*14150*/  @P6 BRA `(.L_x_1315) ;  /* 0x0000000000b86947 */ /* 0x010ff20003800000 */
[--C-:B------:R-:W-:Y:S02]  /*14160*/  SHF.R.U32.HI R0, RZ, 0x1, R177.reuse ;  /* 0x00000001ff007819 */ /* 0x100fe400000116b1 */
[----:B------:R-:W-:Y:S02]  /*14170*/  SHF.R.U32.HI R2, RZ, 0x2, R177 ;  /* 0x00000002ff027819 */ /* 0x000fe400000116b1 */
[----:B------:R-:W-:Y:S02]  /*14180*/  LOP3.LUT R0, R0, 0x30, RZ, 0xc0, !PT ;  /* 0x0000003000007812 */ /* 0x000fe400078ec0ff */
[----:B------:R-:W-:Y:S02]  /*14190*/  P2R R21, PR, RZ, 0x2 ;  /* 0x00000002ff157803 */ /* 0x000fe40000000000 */
[----:B------:R-:W-:Y:S02]  /*141a0*/  LOP3.LUT R0, R0, 0x7, R2, 0xf8, !PT ;  /* 0x0000000700007812 */ /* 0x000fe400078ef802 */
[----:B------:R-:W-:-:S02]  /*141b0*/  P2R R20, PR, RZ, 0x1 ;  /* 0x00000001ff147803 */ /* 0x000fc40000000000 */
[CC--:B------:R-:W-:Y:S01]  /*141c0*/  ISETP.GE.AND P1, PT, R0.reuse, R176.reuse, PT ;  /* 0x000000b00000720c */ /* 0x0c0fe20003f26270 */
[C---:B------:R-:W-:Y:S01]  /*141d0*/  VIADD R6, R0.reuse, 0x8 ;  /* 0x0000000800067836 */ /* 0x040fe20000000000 */
[----:B------:R-:W-:Y:S02]  /*141e0*/  LOP3.LUT R17, R0, 0x40, RZ, 0xfc, !PT ;  /* 0x0000004000117812 */ /* 0x000fe400078efcff */
[----:B------:R-:W-:Y:S02]  /*141f0*/  P2R R18, PR, RZ, 0x4 ;  /* 0x00000004ff127803 */ /* 0x000fe40000000000 */
[-C--:B------:R-:W-:Y:S02]  /*14200*/  ISETP.GE.AND P0, PT, R6, R176.reuse, PT ;  /* 0x000000b00600720c */ /* 0x080fe40003f06270 */
[----:B------:R-:W-:-:S05]  /*14210*/  ISETP.GE.AND P2, PT, R17, R176, PT ;  /* 0x000000b01100720c */ /* 0x000fca0003f46270 */
[C---:B------:R-:W-:Y:S02]  /*14220*/  @!P1 IMAD R2, R0.reuse, R7, RZ ;  /* 0x0000000700029224 */ /* 0x040fe400078e02ff */
[----:B------:R-:W-:-:S03]  /*14230*/  VIADD R0, R0, 0x48 ;  /* 0x0000004800007836 */ /* 0x000fc60000000000 */
[----:B------:R-:W-:Y:S02]  /*14240*/  @!P1 IADD3 R5, P5, PT, R2, R4, RZ ;  /* 0x0000000402059210 */ /* 0x000fe40007fbe0ff */
[----:B------:R-:W-:Y:S02]  /*14250*/  ISETP.GE.AND P6, PT, R0, R176, PT ;  /* 0x000000b00000720c */ /* 0x000fe40003fc6270 */
[----:B------:R-:W-:Y:S01]  /*14260*/  @!P1 LEA.HI.X.SX32 R9, R2, R3, 0x1, P5 ;  /* 0x0000000302099211 */ /* 0x000fe200028f0eff */
[----:B------:R-:W-:-:S05]  /*14270*/  @!P0 IMAD R2, R6, R7, RZ ;  /* 0x0000000706028224 */ /* 0x000fca00078e02ff */
[----:B------:R-:W-:-:S04]  /*14280*/  @!P0 IADD3 R10, P5, PT, R2, R4, RZ ;  /* 0x00000004020a8210 */ /* 0x000fc80007fbe0ff */
[----:B------:R-:W-:Y:S01]  /*14290*/  @!P0 LEA.HI.X.SX32 R13, R2, R3, 0x1, P5 ;  /* 0x00000003020d8211 */ /* 0x000fe200028f0eff */
[-C--:B------:R-:W-:Y:S02]  /*142a0*/  @!P2 IMAD R2, R17, R7.reuse, RZ ;  /* 0x000000071102a224 */ /* 0x080fe400078e02ff */
[----:B------:R-:W-:-:S03]  /*142b0*/  @!P6 IMAD R0, R0, R7, RZ ;  /* 0x000000070000e224 */ /* 0x000fc600078e02ff */
[----:B------:R-:W-:-:S04]  /*142c0*/  @!P2 IADD3 R12, P5, PT, R2, R4, RZ ;  /* 0x00000004020ca210 */ /* 0x000fc80007fbe0ff */
[----:B------:R-:W-:Y:S02]  /*142d0*/  @!P2 LEA.HI.X.SX32 R16, R2, R3, 0x1, P5 ;  /* 0x000000030210a211 */ /* 0x000fe400028f0eff */
[----:B------:R-:W-:-:S04]  /*142e0*/  @!P6 IADD3 R11, P5, PT, R0, R4, RZ ;  /* 0x00000004000be210 */ /* 0x000fc80007fbe0ff */
[----:B------:R-:W-:Y:S02]  /*142f0*/  @!P6 LEA.HI.X.SX32 R0, R0, R3, 0x1, P5 ;  /* 0x000000030000e211 */ /* 0x000fe400028f0eff */
[----:B------:R-:W1:Y:S02]  /*14300*/  @!P1 LDC.64 R2, c[0x0][0x420] ;  /* 0x00010800ff029b82 */ /* 0x000e640000000a00 */
[----:B-1----:R-:W-:-:S04]  /*14310*/  @!P1 LEA R8, P5, R5, R2, 0x2 ;  /* 0x0000000205089211 */ /* 0x002fc800078a10ff */
[----:B------:R-:W-:Y:S02]  /*14320*/  @!P1 LEA.HI.X R9, R5, R3, R9, 0x2, P5 ;  /* 0x0000000305099211 */ /* 0x000fe400028f1409 */
[----:B------:R-:W1:Y:S03]  /*14330*/  @!P0 LDC.64 R2, c[0x0][0x420] ;  /* 0x00010800ff028b82 */ /* 0x000e660000000a00 */
[----:B------:R3:W-:Y:S01]  /*14340*/  @!P1 STG.E desc[UR16][R8.64], R59 ;  /* 0x0000003b08009986 */ /* 0x0007e2000c101910 */
[----:B------:R-:W-:Y:S02]  /*14350*/  ISETP.NE.AND P1, PT, R21, RZ, PT ;  /* 0x000000ff1500720c */ /* 0x000fe40003f25270 */
[----:B-1----:R-:W-:-:S04]  /*14360*/  @!P0 LEA R6, P5, R10, R2, 0x2 ;  /* 0x000000020a068211 */ /* 0x002fc800078a10ff */
[----:B------:R-:W-:Y:S02]  /*14370*/  @!P0 LEA.HI.X R7, R10, R3, R13, 0x2, P5 ;  /* 0x000000030a078211 */ /* 0x000fe400028f140d */
[----:B------:R-:W1:Y:S03]  /*14380*/  @!P2 LDC.64 R2, c[0x0][0x420] ;  /* 0x00010800ff02ab82 */ /* 0x000e660000000a00 */
[----:B------:R3:W-:Y:S01]  /*14390*/  @!P0 STG.E desc[UR16][R6.64], R27 ;  /* 0x0000001b06008986 */ /* 0x0007e2000c101910 */
[----:B------:R-:W-:Y:S02]  /*143a0*/  ISETP.NE.AND P0, PT, R20, RZ, PT ;  /* 0x000000ff1400720c */ /* 0x000fe40003f05270 */
[----:B-1----:R-:W-:-:S04]  /*143b0*/  @!P2 LEA R4, P5, R12, R2, 0x2 ;  /* 0x000000020c04a211 */ /* 0x002fc800078a10ff */
[----:B------:R-:W-:Y:S02]  /*143c0*/  @!P2 LEA.HI.X R5, R12, R3, R16, 0x2, P5 ;  /* 0x000000030c05a211 */ /* 0x000fe400028f1410 */
[----:B------:R-:W1:Y:S01]  /*143d0*/  @!P6 LDC.64 R2, c[0x0][0x420] ;  /* 0x00010800ff02eb82 */ /* 0x000e620000000a00 */
[----:B------:R-:W-:Y:S02]  /*143e0*/  ISETP.NE.AND P2, PT, R18, RZ, PT ;  /* 0x000000ff1200720c */ /* 0x000fe40003f45270 */
[----:B-1----:R-:W-:-:S04]  /*143f0*/  @!P6 LEA R2, P5, R11, R2, 0x2 ;  /* 0x000000020b02e211 */ /* 0x002fc800078a10ff */
[----:B------:R-:W-:Y:S02]  /*14400*/  @!P6 LEA.HI.X R3, R11, R3, R0, 0x2, P5 ;  /* 0x000000030b03e211 */ /* 0x000fe400028f1400 */
[----:B------:R-:W-:-:S13]  /*14410*/  ISETP.GE.AND P5, PT, R17, R176, PT ;  /* 0x000000b01100720c */ /* 0x000fda0003fa6270 */
[----:B------:R3:W-:Y:S04]  /*14420*/  @!P5 STG.E desc[UR16][R4.64], R26 ;  /* 0x0000001a0400d986 */ /* 0x0007e8000c101910 */
[----:B------:R3:W-:Y:S02]  /*14430*/  @!P6 STG.E desc[UR16][R2.64], R19 ;  /* 0x000000130200e986 */ /* 0x0007e4000c101910 */
.L_x_1315:
[----:B------:R-:W-:Y:S05]  /*14440*/  BSYNC.RECONVERGENT B0 ;  /* 0x0000000000007941 */ /* 0x000fea0003800200 */
.L_x_1314:
[----:B--2---:R-:W-:Y:S01]  /*14450*/  IMAD.WIDE.U32 R16, R22, UR5, R14 ;  /* 0x0000000516107c25 */ /* 0x004fe2000f8e000e */
[----:B---3--:R1:W2:Y:S01]  /*14460*/  LDS.128 R8, [R232+0x4000] ;  /* 0x00400000e8087984 */ /* 0x0082a20000000c00 */
[----:B------:R-:W3:Y:S01]  /*14470*/  S2UR UR9, SR_CTAID.X ;  /* 0x00000000000979c3 */ /* 0x000ee20000002500 */
[-C--:B------:R-:W-:Y:S01]  /*14480*/  ISETP.GE.AND P5, PT, R143, R176.reuse, PT ;  /* 0x000000b08f00720c */ /* 0x080fe20003fa6270 */
[----:B------:R-:W-:Y:S01]  /*14490*/  BSSY.RECONVERGENT B0, `(.L_x_1316) ;  /* 0x0000014000007945 */ /* 0x000fe20003800200 */
[----:B------:R1:W4:Y:S01]  /*144a0*/  LDS.128 R12, [R232] ;  /* 0x00000000e80c7984 */ /* 0x0003220000000c00 */
[----:B------:R-:W-:Y:S01]  /*144b0*/  SHF.R.U32.HI R19, RZ, 0x3, R177 ;  /* 0x00000003ff137819 */ /* 0x000fe200000116b1 */
[----:B------:R-:W-:Y:S01]  /*144c0*/  IMAD R7, R23, UR5, R17 ;  /* 0x0000000517077c24 */ /* 0x000fe2000f8e0211 */
[----:B------:R-:W-:Y:S01]  /*144d0*/  ISETP.GE.AND P6, PT, R24, R176, PT ;  /* 0x000000b01800720c */ /* 0x000fe20003fc6270 */
[----:B------:R-:W-:Y:S01]  /*144e0*/  VIADD R18, R143, 0x70 ;  /* 0x000000708f127836 */ /* 0x000fe20000000000 */
[----:B---3--:R-:W-:-:S06]  /*144f0*/  USHF.L.U32 UR8, UR9, 0x7, URZ ;  /* 0x0000000709087899 */ /* 0x008fcc00080006ff */
[----:B------:R-:W-:Y:S01]  /*14500*/  LOP3.LUT R19, R19, UR8, RZ, 0xfc, !PT ;  /* 0x0000000813137c12 */ /* 0x000fe2000f8efcff */
[----:B-1----:R-:W-:Y:S06]  /*14510*/  @P5 BRA `(.L_x_1317) ;  /* 0x00000000002c5947 */ /* 0x002fec0003800000 */
[----:B------:R-:W1:Y:S01]  /*14520*/  LDC.64 R2, c[0x0][0x408] ;  /* 0x00010200ff027b82 */ /* 0x000e620000000a00 */
[----:B------:R-:W3:Y:S01]  /*14530*/  LDCU.64 UR4, c[0x0][0x3f0] ;  /* 0x00007e00ff0477ac */ /* 0x000ee20008000a00 */
[----:B------:R-:W-:Y:S01]  /*14540*/  MOV R6, R16 ;  /* 0x0000001000067202 */ /* 0x000fe20000000f00 */
[----:B-1----:R-:W-:-:S04]  /*14550*/  IMAD R0, R2, UR14, RZ ;  /* 0x0000000e02007c24 */ /* 0x002fc8000f8e02ff */
[----:B------:R-:W-:-:S04]  /*14560*/  IMAD.WIDE.U32 R4, R19, R2, R6 ;  /* 0x0000000213047225 */ /* 0x000fc800078e0006 */
[----:B------:R-:W-:Y:S01]  /*14570*/  IMAD R3, R19, R3, R0 ;  /* 0x0000000313037224 */ /* 0x000fe200078e0200 */
[----:B---3--:R-:W-:-:S04]  /*14580*/  LEA R2, P5, R4, UR4, 0x1 ;  /* 0x0000000404027c11 */ /* 0x008fc8000f8a08ff */
[----:B------:R-:W-:-:S04]  /*14590*/  IADD3 R3, PT, PT, R5, R3, RZ ;  /* 0x0000000305037210 */ /* 0x000fc80007ffe0ff */
[----:B------:R-:W-:-:S05]  /*145a0*/  LEA.HI.X R3, R4, UR5, R3, 0x1, P5 ;  /* 0x0000000504037c11 */ /* 0x000fca000a8f0c03 */
[----:B----4-:R1:W-:Y:S04]  /*145b0*/  STG.E.128 desc[UR16][R2.64], R12 ;  /* 0x0000000c02007986 */ /* 0x0103e8000c101d10 */
[----:B--2---:R1:W-:Y:S02]  /*145c0*/  STG.E.128 desc[UR16][R2.64+0x80], R8 ;  /* 0x0000800802007986 */ /* 0x0043e4000c101d10 */
.L_x_1317:
[----:B------:R-:W-:Y:S05]  /*145d0*/  BSYNC.RECONVERGENT B0 ;  /* 0x0000000000007941 */ /* 0x000fea0003800200 */
.L_x_1316:
[----:B-1--4-:R1:W3:Y:S01]  /*145e0*/  LDS.128 R12, [R232+0x800] ;  /* 0x00080000e80c7984 */ /* 0x0122e20000000c00 */
[----:B------:R-:W-:Y:S01]  /*145f0*/  BSSY.RECONVERGENT B0, `(.L_x_1318) ;  /* 0x0000012000007945 */ /* 0x000fe20003800200 */
[----:B------:R-:W-:Y:S02]  /*14600*/  ISETP.GE.AND P5, PT, R18, R176, PT ;  /* 0x000000b01200720c */ /* 0x000fe40003fa6270 */
[----:B--2---:R1:W2:Y:S01]  /*14610*/  LDS.128 R8, [R232+0x4800] ;  /* 0x00480000e8087984 */ /* 0x0042a20000000c00 */
        /* <DEDUP_REMOVED lines=13> */
[----:B---3--:R4:W-:Y:S04]  /*146f0*/  STG.E.128 desc[UR16][R4.64], R12 ;  /* 0x0000000c04007986 */ /* 0x0089e8000c101d10 */
[----:B--2---:R4:W-:Y:S02]  /*14700*/  STG.E.128 desc[UR16][R4.64+0x80], R8 ;  /* 0x0000800804007986 */ /* 0x0049e4000c101d10 */
.L_x_1319:
[----:B------:R-:W-:Y:S05]  /*14710*/  BSYNC.RECONVERGENT B0 ;  /* 0x0000000000007941 */ /* 0x000fea0003800200 */
.L_x_1318:
[----:B---34-:R3:W4:Y:S01]  /*14720*/  LDS.128 R12, [R232+0x1000] ;  /* 0x00100000e80c7984 */ /* 0x0187220000000c00 */
[----:B------:R-:W-:Y:S03]  /*14730*/  BSSY.RECONVERGENT B0, `(.L_x_1320) ;  /* 0x0000011000007945 */ /* 0x000fe60003800200 */
[----:B--2---:R3:W2:Y:S01]  /*14740*/  LDS.128 R8, [R232+0x5000] ;  /* 0x00500000e8087984 */ /* 0x0046a20000000c00 */
        /* <DEDUP_REMOVED lines=14> */
[----:B--2---:R1:W-:Y:S02]  /*14830*/  STG.E.128 desc[UR16][R4.64+0x80], R8 ;  /* 0x0000800804007986 */ /* 0x0043e4000c101d10 */
.L_x_1321:
[----:B------:R-:W-:Y:S05]  /*14840*/  BSYNC.RECONVERGENT B0 ;  /* 0x0000000000007941 */ /* 0x000fea0003800200 */
.L_x_1320:
[----:B-1--4-:R1:W4:Y:S01]  /*14850*/  LDS.128 R12, [R232+0x1800] ;  /* 0x00180000e80c7984 */ /* 0x0123220000000c00 */
[----:B------:R-:W-:Y:S03]  /*14860*/  BSSY.RECONVERGENT B0, `(.L_x_1322) ;  /* 0x0000011000007945 */ /* 0x000fe60003800200 */
[----:B--2---:R1:W2:Y:S01]  /*14870*/  LDS.128 R8, [R232+0x5800] ;  /* 0x00580000e8087984 */ /* 0x0042a20000000c00 */
[----:B------:R-:W-:Y:S05]  /*14880*/  @P2 BRA `(.L_x_1323) ;  /* 0x0000000000382947 */ /* 0x000fea0003800000 */
[----:B------:R-:W5:Y:S01]  /*14890*/  LDCU.64 UR6, c[0x0][0x408] ;  /* 0x00008100ff0677ac */ /* 0x000f620008000a00 */
[----:B------:R-:W-:Y:S02]  /*148a0*/  IADD3 R0, P2, PT, R19, 0x30, RZ ;  /* 0x0000003013007810 */ /* 0x000fe40007f5e0ff */
[----:B------:R-:W-:Y:S01]  /*148b0*/  MOV R3, R7 ;  /* 0x0000000700037202 */ /* 0x000fe20000000f00 */
[----:B------:R-:W3:Y:S02]  /*148c0*/  LDCU.64 UR4, c[0x0][0x3f0] ;  /* 0x00007e00ff0477ac */ /* 0x000ee40008000a00 */
[----:B------:R-:W-:-:S04]  /*148d0*/  IMAD.X R2, RZ, RZ, UR14, P2 ;  /* 0x0000000eff027e24 */ /* 0x000fc800090e06ff */
[----:B-----5:R-:W-:Y:S02]  /*148e0*/  IMAD R4, R2, UR6, RZ ;  /* 0x0000000602047c24 */ /* 0x020fe4000f8e02ff */
[----:B------:R-:W-:-:S04]  /*148f0*/  IMAD.MOV.U32 R2, RZ, RZ, R16 ;  /* 0x000000ffff027224 */ /* 0x000fc800078e0010 */
[----:B------:R-:W-:-:S04]  /*14900*/  IMAD.WIDE.U32 R2, R0, UR6, R2 ;  /* 0x0000000600027c25 */ /* 0x000fc8000f8e0002 */
[----:B------:R-:W-:Y:S01]  /*14910*/  IMAD R0, R0, UR7, R4 ;  /* 0x0000000700007c24 */ /* 0x000fe2000f8e0204 */
[----:B---3--:R-:W-:-:S04]  /*14920*/  LEA R4, P2, R2, UR4, 0x1 ;  /* 0x0000000402047c11 */ /* 0x008fc8000f8408ff */
[----:B------:R-:W-:-:S04]  /*14930*/  IADD3 R0, PT, PT, R3, R0, RZ ;  /* 0x0000000003007210 */ /* 0x000fc80007ffe0ff */
[----:B------:R-:W-:-:S05]  /*14940*/  LEA.HI.X R5, R2, UR5, R0, 0x1, P2 ;  /* 0x0000000502057c11 */ /* 0x000fca00090f0c00 */
[----:B----4-:R3:W-:Y:S04]  /*14950*/  STG.E.128 desc[UR16][R4.64], R12 ;  /* 0x0000000c04007986 */ /* 0x0107e8000c101d10 */
[----:B--2---:R3:W-:Y:S02]  /*14960*/  STG.E.128 desc[UR16][R4.64+0x80], R8 ;  /* 0x0000800804007986 */ /* 0x0047e4000c101d10 */
.L_x_1323:
[----:B------:R-:W-:Y:S05]  /*14970*/  BSYNC.RECONVERGENT B0 ;  /* 0x0000000000007941 */ /* 0x000fea0003800200 */
.L_x_1322:
        /* <DEDUP_REMOVED lines=18> */
.L_x_1325:
[----:B------:R-:W-:Y:S05]  /*14aa0*/  BSYNC.RECONVERGENT B0 ;  /* 0x0000000000007941 */ /* 0x000fea0003800200 */
.L_x_1324:
        /* <DEDUP_REMOVED lines=18> */
.L_x_1327:
[----:B------:R-:W-:Y:S05]  /*14bd0*/  BSYNC.RECONVERGENT B0 ;  /* 0x0000000000007941 */ /* 0x000fea0003800200 */
.L_x_1326:
        /* <DEDUP_REMOVED lines=18> */
.L_x_1329:
[----:B------:R-:W-:Y:S05]  /*14d00*/  BSYNC.RECONVERGENT B0 ;  /* 0x0000000000007941 */ /* 0x000fea0003800200 */
.L_x_1328:
[----:B-12---:R1:W2:Y:S01]  /*14d10*/  LDS.128 R8, [R232+0x7800] ;  /* 0x00780000e8087984 */ /* 0x0062a20000000c00 */
        /* <DEDUP_REMOVED lines=14> */
[----:B--2---:R-:W-:Y:S01]  /*14e00*/  STG.E.128 desc[UR16][R2.64+0x80], R8 ;  /* 0x0000800802007986 */ /* 0x004fe2000c101d10 */
[----:B------:R-:W-:Y:S05]  /*14e10*/  EXIT ;  /* 0x000000000000794d */ /* 0x000fea0003800000 */
.L_x_1330:
        /* <DEDUP_REMOVED lines=14> */
.L_x_2857:


//--------------------- .text._ZN5flash16flash_fwd_kernelI23Flash_fwd_kernel_traitsILi128ELi128ELi32ELi4ELb0ELb0EN7cutlass6half_tE19Flash_kernel_traitsILi128ELi128ELi32ELi4ES3_EELb0ELb0ELb1ELb0ELb0ELb0ELb0ELb0EEEvNS_16Flash_fwd_paramsE --------------------------
	.section	.text._ZN5flash16flash_fwd_kernelI23Flash_fwd_kernel_traitsILi128ELi128ELi32ELi4ELb0ELb0EN7cutlass6half_tE19Flash_kernel_traitsILi128ELi128ELi32ELi4ES3_EELb0ELb0ELb1ELb0ELb0ELb0ELb0ELb0EEEvNS_16Flash_fwd_paramsE,"ax",@progbits
	.align	128
        .global         _ZN5flash16flash_fwd_kernelI23Flash_fwd_kernel_traitsILi128ELi128ELi32ELi4ELb0ELb0EN7cutlass6half_tE19Flash_kernel_traitsILi128ELi128ELi32ELi4ES3_EELb0ELb0ELb1ELb0ELb0ELb0ELb0ELb0EEEvNS_16Flash_fwd_paramsE
        .type           _ZN5flash16flash_fwd_kernelI23Flash_fwd_kernel_traitsILi128ELi128ELi32ELi4ELb0ELb0EN7cutlass6half_tE19Flash_kernel_traitsILi128ELi128ELi32ELi4ES3_EELb0ELb0ELb1ELb0ELb0ELb0ELb0ELb0EEEvNS_16Flash_fwd_paramsE,@function
        .size           _ZN5flash16flash_fwd_kernelI23Flash_fwd_kernel_traitsILi128ELi128ELi32ELi4ELb0ELb0EN7cutlass6half_tE19Flash_kernel_traitsILi128ELi128ELi32ELi4ES3_EELb0ELb0ELb1ELb0ELb0ELb0ELb0ELb0EEEvNS_16Flash_fwd_paramsE,(.L_x_2858 - _ZN5flash16flash_fwd_kernelI23Flash_fwd_kernel_traitsILi128ELi128ELi32ELi4ELb0ELb0EN7cutlass6half_tE19Flash_kernel_traitsILi128ELi128ELi32ELi4ES3_EELb0ELb0ELb1ELb0ELb0ELb0ELb0ELb0EEEvNS_16Flash_fwd_paramsE)
        .other          _ZN5flash16flash_fwd_kernelI23Flash_fwd_kernel_traitsILi128ELi128ELi32ELi4ELb0ELb0EN7cutlass6half_tE19Flash_kernel_traitsILi128ELi128ELi32ELi4ES3_EELb0ELb0ELb1ELb0ELb0ELb0ELb0ELb0EEEvNS_16Flash_fwd_paramsE,@"STO_CUDA_ENTRY STV_DEFAULT"
_ZN5flash16flash_fwd_kernelI23Flash_fwd_kernel_traitsILi128ELi128ELi32ELi4ELb0ELb0EN7cutlass6half_tE19Flash_kernel_traitsILi128ELi128ELi32ELi4ES3_EELb0ELb0ELb1ELb0ELb0ELb0ELb0ELb0EEEvNS_16Flash_fwd_paramsE:
.text._ZN5flash16flash_fwd_kernelI23Flash_fwd_kernel_traitsILi128ELi128ELi32ELi4ELb0ELb0EN7cutlass6half_tE19Flash_kernel_traitsILi128ELi128ELi32ELi4ES3_EELb0ELb0ELb1ELb0ELb0ELb0ELb0ELb0EEEvNS_16Flash_fwd_paramsE:
        /* <DEDUP_REMOVED lines=39> */
[----:B------:R-:W-:Y:S02]  /*0270*/  ISETP.EQ.U32.AND P3, PT, R4, RZ, PT ;  /* 0x000000ff0400720c */ /* 0x000fe40003f62070 */
[----:B-1----:R-:W-:-:S09]  /*0280*/  ISETP.NE.AND P1, PT, RZ, UR4, PT ;  /* 0x00000004ff007c0c */ /* 0x002fd2000bf25270 */
[----:B------:R-:W1:Y:S01]  /*0290*/  @!P0 LDC R4, c[0x0][0x438] ;  /* 0x00010e00ff048b82 */ /* 0x000e620000000800 */
[----:B------:R-:W-:Y:S01]  /*02a0*/  ISETP.EQ.OR.EX P3, PT, R5, RZ, !P1, P3 ;  /* 0x000000ff0500720c */ /* 0x000fe20004f62730 */
[----:B------:R-:W-:Y:S01]  /*02b0*/  IMAD.MOV.U32 R12, RZ, RZ, -0x1 ;  /* 0xffffffffff0c7424 */ /* 0x000fe200078e00ff */
[----:B------:R-:W-:-:S11]  /*02c0*/  USHF.L.U32 UR20, UR21, 0x7, URZ ;  /* 0x0000000715147899 */ /* 0x000fd600080006ff */
        /* <DEDUP_REMOVED lines=8> */
.L_x_1331:
        /* <DEDUP_REMOVED lines=38> */
[----:B----4-:R-:W-:-:S04]  /*05b0*/  @!P1 IMAD.WIDE.U32 R2, R30, R4, RZ ;  /* 0x000000041e029225 */ /* 0x010fc800078e00ff */
[----:B------:R-:W-:Y:S02]  /*05c0*/  @!P1 IMAD R5, R30, R5, R3 ;  /* 0x000000051e059224 */ /* 0x000fe400078e0203 */
[----:B------:R-:W4:Y:S01]  /*05d0*/  @P2 LDC R14, c[0x0][0x430] ;  /* 0x00010c00ff0e2b82 */ /* 0x000f220000000800 */
[----:B------:R-:W-:Y:S01]  /*05e0*/  @!P1 MOV R0, R2 ;  /* 0x0000000200009202 */ /* 0x000fe20000000f00 */
[----:B--2---:R-:W-:-:S04]  /*05f0*/  @P1 IMAD.WIDE.U32 R2, R31, R8, RZ ;  /* 0x000000081f021225 */ /* 0x004fc800078e00ff */
[----:B-----5:R-:W-:Y:S01]  /*0600*/  @P2 IMAD R7, R6, R7, RZ ;  /* 0x0000000706072224 */ /* 0x020fe200078e02ff */
        /* <DEDUP_REMOVED lines=11> */
.L_x_1333:
        /* <DEDUP_REMOVED lines=11> */
[----:B------:R-:W-:Y:S01]  /*0770*/  ISETP.NE.AND P2, PT, R10, RZ, !P2 ;  /* 0x000000ff0a00720c */ /* 0x000fe20005745270 */
[----:B------:R-:W-:Y:S01]  /*0780*/  IMAD.X R3, RZ, RZ, R5, P0 ;  /* 0x000000ffff037224 */ /* 0x000fe200000e0605 */
[C---:B------:R-:W-:Y:S01]  /*0790*/  IADD3 R23, PT, PT, R19.reuse, 0x20, RZ ;  /* 0x0000002013177810 */ /* 0x040fe20007ffe0ff */
[----:B------:R-:W-:Y:S01]  /*07a0*/  VIADD R25, R19, 0x30 ;  /* 0x0000003013197836 */ /* 0x000fe20000000000 */
[----:B------:R-:W-:Y:S01]  /*07b0*/  BSSY.RECONVERGENT B0, `(.L_x_1334) ;  /* 0x0000019000007945 */ /* 0x000fe20003800200 */
[-C--:B------:R-:W-:Y:S01]  /*07c0*/  ISETP.GE.AND P0, PT, R21, R12.reuse, PT ;  /* 0x0000000c1500720c */ /* 0x080fe20003f06270 */
[----:B----4-:R-:W-:Y:S01]  /*07d0*/  IMAD R18, R14, UR20, RZ ;  /* 0x000000140e127c24 */ /* 0x010fe2000f8e02ff */
[-C--:B------:R-:W-:Y:S01]  /*07e0*/  ISETP.GE.AND P4, PT, R23, R12.reuse, PT ;  /* 0x0000000c1700720c */ /* 0x080fe20003f86270 */
[----:B--2---:R-:W-:Y:S01]  /*07f0*/  IMAD.WIDE.U32 R10, R29, UR4, R2 ;  /* 0x000000041d0a7c25 */ /* 0x004fe2000f8e0002 */
[----:B------:R-:W-:-:S02]  /*0800*/  ISETP.GE.AND P3, PT, R25, R12, PT ;  /* 0x0000000c1900720c */ /* 0x000fc40003f66270 */
[----:B------:R-:W-:Y:S01]  /*0810*/  IADD3 R27, PT, PT, R19, 0x40, RZ ;  /* 0x00000040131b7810 */ /* 0x000fe20007ffe0ff */
[----:B------:R-:W-:Y:S01]  /*0820*/  IMAD R9, R29, UR5, R11 ;  /* 0x000000051d097c24 */ /* 0x000fe2000f8e020b */
[----:B------:R-:W-:Y:S02]  /*0830*/  LOP3.LUT R17, R16, 0x40, RZ, 0xfc, !PT ;  /* 0x0000004010117812 */ /* 0x000fe400078efcff */
[----:B------:R-:W-:Y:S01]  /*0840*/  LOP3.LUT R20, R19, UR8, RZ, 0xfc, !PT ;  /* 0x0000000813147c12 */ /* 0x000fe2000f8efcff */
[----:B------:R-:W-:Y:S06]  /*0850*/  @P1 BRA `(.L_x_1335) ;  /* 0x0000000000381947 */ /* 0x000fec0003800000 */
        /* <DEDUP_REMOVED lines=14> */
.L_x_1335:
[----:B------:R-:W-:Y:S05]  /*0940*/  BSYNC.RECONVERGENT B0 ;  /* 0x0000000000007941 */ /* 0x000fea0003800200 */
.L_x_1334:
        /* <DEDUP_REMOVED lines=21> */
.L_x_1337:
[----:B------:R-:W-:Y:S05]  /*0aa0*/  BSYNC.RECONVERGENT B0 ;  /* 0x0000000000007941 */ /* 0x000fea0003800200 */
.L_x_1336:
        /* <DEDUP_REMOVED lines=21> */
.L_x_1339:
[----:B------:R-:W-:Y:S05]  /*0c00*/  BSYNC.RECONVERGENT B0 ;  /* 0x0000000000007941 */ /* 0x000fea0003800200 */
.L_x_1338:
        /* <DEDUP_REMOVED lines=21> */
.L_x_1341:
[----:B------:R-:W-:Y:S05]  /*0d60*/  BSYNC.RECONVERGENT B0 ;  /* 0x0000000000007941 */ /* 0x000fea0003800200 */
.L_x_1340:
[----:B------:R-:W-:Y:S01]  /*0d70*/  BSSY.RECONVERGENT B0, `(.L_x_1342) ;  /* 0x0000015000007945 */ /* 0x000fe20003800200 */
[----:B------:R-:W-:Y:S01]  /*0d80*/  ISETP.GE.AND P5, PT, R22, R12, PT ;  /* 0x0000000c1600720c */ /* 0x000fe20003fa6270 */
[----:B-1----:R-:W-:Y:S02]  /*0d90*/  IMAD R13, R29, R7, RZ ;  /* 0x000000071d0d7224 */ /* 0x002fe400078e02ff */
[----:B------:R-:W-:Y:S10]  /*0da0*/  @P1 BRA `(.L_x_1343) ;  /* 0x0000000000441947 */ /* 0x000ff40003800000 */
[----:B------:R-:W1:Y:S01]  /*0db0*/  LDCU.64 UR6, c[0x0][0x408] ;  /* 0x00008100ff0677ac */ /* 0x000e620008000a00 */
[----:B------:R-:W-:Y:S01]  /*0dc0*/  IADD3 R6, P1, PT, R20, 0x40, RZ ;  /* 0x0000004014067810 */ /* 0x000fe20007f3e0ff */
[----:B--2-4-:R-:W-:Y:S01]  /*0dd0*/  IMAD.MOV.U32 R2, RZ, RZ, R10 ;  /* 0x000000ffff027224 */ /* 0x014fe200078e000a */
[----:B------:R-:W-:Y:S01]  /*0de0*/  MOV R3, R9 ;  /* 0x0000000900037202 */ /* 0x000fe20000000f00 */
[----:B------:R-:W2:Y:S02]  /*0df0*/  LDCU UR10, c[0x0][0x440] ;  /* 0x00008800ff0a77ac */ /* 0x000ea40008000800 */
[----:B------:R-:W-:Y:S01]  /*0e00*/  IMAD.X R0, RZ, RZ, UR9, P1 ;  /* 0x00000009ff007e24 */ /* 0x000fe200088e06ff */
[----:B------:R-:W4:Y:S03]  /*0e10*/  LDCU.64 UR4, c[0x0][0x3f0] ;  /* 0x00007e00ff0477ac */ /* 0x000f260008000a00 */
[----:B-1----:R-:W-:-:S02]  /*0e20*/  IMAD R0, R0, UR6, RZ ;  /* 0x0000000600007c24 */ /* 0x002fc4000f8e02ff */
        /* <DEDUP_REMOVED lines=9> */
.L_x_1343:
[----:B------:R-:W-:Y:S05]  /*0ec0*/  BSYNC.RECONVERGENT B0 ;  /* 0x0000000000007941 */ /* 0x000fea0003800200 */
.L_x_1342:
[C---:B---3--:R-:W-:Y:S01]  /*0ed0*/  IMAD R0, R30.reuse, R28, RZ ;  /* 0x0000001c1e007224 */ /* 0x048fe200078e02ff */
[----:B------:R-:W-:Y:S01]  /*0ee0*/  ISETP.NE.AND P3, PT, R31, -0x1, PT ;  /* 0xffffffff1f00780c */ /* 0x000fe20003f65270 */
[----:B------:R-:W-:Y:S01]  /*0ef0*/  BSSY.RECONVERGENT B0, `(.L_x_1344) ;  /* 0x0000016000007945 */ /* 0x000fe20003800200 */
[----:B------:R-:W-:Y:S01]  /*0f00*/  @!P2 IMAD R13, R30, R15, R13 ;  /* 0x0000000f1e0da224 */ /* 0x000fe200078e020d */
[----:B------:R-:W-:Y:S02]  /*0f10*/  ISETP.NE.AND P1, PT, R16, RZ, PT ;  /* 0x000000ff1000720c */ /* 0x000fe40003f25270 */
[----:B------:R-:W-:Y:S01]  /*0f20*/  SEL R15, R0, R31, !P3 ;  /* 0x0000001f000f7207 */ /* 0x000fe20005800000 */
[----:B------:R-:W-:Y:S10]  /*0f30*/  @P0 BRA `(.L_x_1345) ;  /* 0x0000000000440947 */ /* 0x000ff40003800000 */
[----:B------:R-:W3:Y:S01]  /*0f40*/  LDCU.64 UR6, c[0x0][0x408] ;  /* 0x00008100ff0677ac */ /* 0x000ee20008000a00 */
[----:B------:R-:W-:Y:S01]  /*0f50*/  IADD3 R6, P0, PT, R20, 0x50, RZ ;  /* 0x0000005014067810 */ /* 0x000fe20007f1e0ff */
[----:B-12-4-:R-:W-:Y:S01]  /*0f60*/  IMAD.MOV.U32 R2, RZ, RZ, R10 ;  /* 0x000000ffff027224 */ /* 0x016fe200078e000a */
        /* <DEDUP_REMOVED lines=14> */
.L_x_1345:
[----:B------:R-:W-:Y:S05]  /*1050*/  BSYNC.RECONVERGENT B0 ;  /* 0x0000000000007941 */ /* 0x000fea0003800200 */
.L_x_1344:
        /* <DEDUP_REMOVED lines=19> */
.L_x_1347:
[----:B------:R-:W-:Y:S05]  /*1190*/  BSYNC.RECONVERGENT B0 ;  /* 0x0000000000007941 */ /* 0x000fea0003800200 */
.L_x_1346:
        /* <DEDUP_REMOVED lines=19> */
.L_x_1349:
[----:B------:R-:W-:Y:S05]  /*12d0*/  BSYNC.RECONVERGENT B0 ;  /* 0x0000000000007941 */ /* 0x000fea0003800200 */
.L_x_1348:
[----:B------:R-:W-:Y:S01]  /*12e0*/  ISETP.GE.OR P3, PT, R19, R12, P1 ;  /* 0x0000000c1300720c */ /* 0x000fe20000f66670 */
[----:B------:R-:W-:Y:S01]  /*12f0*/  BSSY.RECONVERGENT B0, `(.L_x_1350) ;  /* 0x0000013000007945 */ /* 0x000fe20003800200 */
[----:B-1234-:R-:W-:Y:S02]  /*1300*/  SHF.R.S32.HI R2, RZ, 0x1f, R15 ;  /* 0x0000001fff027819 */ /* 0x01efe4000001140f */
        /* <DEDUP_REMOVED lines=17> */
.L_x_1351:
[----:B------:R-:W-:Y:S05]  /*1420*/  BSYNC.RECONVERGENT B0 ;  /* 0x0000000000007941 */ /* 0x000fea0003800200 */
.L_x_1350:
        /* <DEDUP_REMOVED lines=15> */
.L_x_1353:
[----:B------:R-:W-:Y:S05]  /*1520*/  BSYNC.RECONVERGENT B0 ;  /* 0x0000000000007941 */ /* 0x000fea0003800200 */
.L_x_1352:
        /* <DEDUP_REMOVED lines=10> */
.L_x_1355:
[----:B------:R-:W-:Y:S05]  /*15d0*/  BSYNC.RECONVERGENT B0 ;  /* 0x0000000000007941 */ /* 0x000fea0003800200 */
.L_x_1354:
        /* <DEDUP_REMOVED lines=10> */
.L_x_1357:
[----:B------:R-:W-:Y:S05]  /*1680*/  BSYNC.RECONVERGENT B0 ;  /* 0x0000000000007941 */ /* 0x000fea0003800200 */
.L_x_1356:
        /* <DEDUP_REMOVED lines=10> */
.L_x_1359:
[----:B------:R-:W-:Y:S05]  /*1730*/  BSYNC.RECONVERGENT B0 ;  /* 0x0000000000007941 */ /* 0x000fea0003800200 */
.L_x_1358:
        /* <DEDUP_REMOVED lines=10> */
.L_x_1361:
[----:B------:R-:W-:Y:S05]  /*17e0*/  BSYNC.RECONVERGENT B0 ;  /* 0x0000000000007941 */ /* 0x000fea0003800200 */
.L_x_1360:
        /* <DEDUP_REMOVED lines=10> */
.L_x_1363:
[----:B------:R-:W-:Y:S05]  /*1890*/  BSYNC.RECONVERGENT B0 ;  /* 0x0000000000007941 */ /* 0x000fea0003800200 */
.L_x_1362:
        /* <DEDUP_REMOVED lines=10> */
.L_x_1332:
        /* <DEDUP_REMOVED lines=13> */
[----:B------:R-:W3:Y:S04]  /*1a10*/  LDCU.64 UR4, c[0x0][0x3a0] ;  /* 0x00007400ff0477ac */ /* 0x000ee80008000a00 */
[----:B--2---:R-:W-:Y:S02]  /*1a20*/  IMAD R0, R0, UR12, RZ ;  /* 0x0000000c00007c24 */ /* 0x004fe4000f8e02ff */
[----:B------:R-:W-:-:S04]  /*1a30*/  IMAD.WIDE.U32 R2, R11, UR12, RZ ;  /* 0x0000000c0b027c25 */ /* 0x000fc8000f8e00ff */
[----:B------:R-:W-:-:S05]  /*1a40*/  IMAD R0, R11, UR13, R0 ;  /* 0x0000000d0b007c24 */ /* 0x000fca000f8e0200 */
[----:B------:R-:W-:-:S03]  /*1a50*/  IADD3 R3, PT, PT, R3, R0, RZ ;  /* 0x0000000003037210 */ /* 0x000fc60007ffe0ff */
[----:B---3--:R-:W-:-:S04]  /*1a60*/  IMAD.WIDE.U32 R2, R30, UR4, R2 ;  /* 0x000000041e027c25 */ /* 0x008fc8000f8e0002 */
[----:B------:R-:W-:Y:S01]  /*1a70*/  IMAD R6, R30, UR5, R3 ;  /* 0x000000051e067c24 */ /* 0x000fe2000f8e0203 */
[----:B------:R-:W-:Y:S01]  /*1a80*/  MOV R5, R2 ;  /* 0x0000000200057202 */ /* 0x000fe20000000f00 */
[----:B------:R-:W-:Y:S06]  /*1a90*/  BRA `(.L_x_1365) ;  /* 0x0000000000187947 */ /* 0x000fec0003800000 */
.L_x_1364:
[----:B------:R-:W2:Y:S01]  /*1aa0*/  LDCU.64 UR12, c[0x0][0x3b8] ;  /* 0x00007700ff0c77ac */ /* 0x000ea20008000a00 */
[----:B------:R-:W-:-:S05]  /*1ab0*/  IADD3 R2, PT, PT, R11, R12, RZ ;  /* 0x0000000c0b027210 */ /* 0x000fca0007ffe0ff */
[C---:B--2---:R-:W-:Y:S02]  /*1ac0*/  IMAD R0, R2.reuse, UR13, RZ ;  /* 0x0000000d02007c24 */ /* 0x044fe4000f8e02ff */
[----:B------:R-:W-:-:S05]  /*1ad0*/  IMAD.WIDE.U32 R2, R2, UR12, RZ ;  /* 0x0000000c02027c25 */ /* 0x000fca000f8e00ff */
[----:B------:R-:W-:Y:S02]  /*1ae0*/  IADD3 R6, PT, PT, R3, R0, RZ ;  /* 0x0000000003067210 */ /* 0x000fe40007ffe0ff */
[----:B------:R-:W-:-:S07]  /*1af0*/  MOV R5, R2 ;  /* 0x0000000200057202 */ /* 0x000fce0000000f00 */
.L_x_1365:
        /* <DEDUP_REMOVED lines=40> */
.L_x_1366:
[----:B------:R-:W2:Y:S01]  /*1d80*/  LDC.64 R246, c[0x0][0x3c0] ;  /* 0x0000f000fff67b82 */ /* 0x000ea20000000a00 */
[----:B------:R-:W-:-:S05]  /*1d90*/  IADD3 R0, PT, PT, R11, R12, RZ ;  /* 0x0000000c0b007210 */ /* 0x000fca0007ffe0ff */
[C---:B--2---:R-:W-:Y:S02]  /*1da0*/  IMAD R4, R0.reuse, R247, RZ ;  /* 0x000000f700047224 */ /* 0x044fe400078e02ff */
[----:B------:R-:W-:-:S05]  /*1db0*/  IMAD.WIDE.U32 R2, R0, R246, RZ ;  /* 0x000000f600027225 */ /* 0x000fca00078e00ff */
[----:B------:R-:W-:Y:S02]  /*1dc0*/  IADD3 R4, PT, PT, R3, R4, RZ ;  /* 0x0000000403047210 */ /* 0x000fe40007ffe0ff */
[----:B------:R-:W-:-:S07]  /*1dd0*/  MOV R0, R2 ;  /* 0x0000000200007202 */ /* 0x000fce0000000f00 */
.L_x_1367:
[----:B------:R-:W-:Y:S01]  /*1de0*/  IMAD.SHL.U32 R19, R103, 0x8, RZ ;  /* 0x0000000867137824 */ /* 0x000fe200078e00ff */
[----:B------:R-:W-:Y:S01]  /*1df0*/  SHF.R.U32.HI R16, RZ, 0x3, R103 ;  /* 0x00000003ff107819 */ /* 0x000fe20000011667 */
[----:B------:R-:W-:Y:S01]  /*1e00*/  VIADD R15, R17, -UR20 ;  /* 0x80000014110f7c36 */ /* 0x000fe20008000000 */
[----:B------:R-:W2:Y:S01]  /*1e10*/  LDCU.128 UR8, c[0x0][0x3d0] ;  /* 0x00007a00ff0877ac */ /* 0x000ea20008000c00 */
[----:B------:R-:W3:Y:S01]  /*1e20*/  S2UR UR5, SR_CgaCtaId ;  /* 0x00000000000579c3 */ /* 0x000ee20000008800 */
[----:B------:R-:W-:Y:S01]  /*1e30*/  LOP3.LUT R236, R19, 0x38, RZ, 0xc0, !PT ;  /* 0x0000003813ec7812 */ /* 0x000fe200078ec0ff */
[----:B------:R-:W-:Y:S01]  /*1e40*/  VIADD R3, R16, 0x20 ;  /* 0x0000002010037836 */ /* 0x000fe20000000000 */
[----:B------:R-:W4:Y:S01]  /*1e50*/  LDCU.64 UR14, c[0x0][0x390] ;  /* 0x00007200ff0e77ac */ /* 0x000f220008000a00 */
[----:B------:R1:W-:Y:S01]  /*1e60*/  STL [R1+0x2c], R15 ;  /* 0x00002c0f01007387 */ /* 0x0003e20000100800 */
[----:B------:R-:W-:Y:S01]  /*1e70*/  IADD3 R2, P0, PT, R236, R5, RZ ;  /* 0x00000005ec027210 */ /* 0x000fe20007f1e0ff */
[----:B------:R-:W-:Y:S01]  /*1e80*/  BSSY.RECONVERGENT B0, `(.L_x_1368) ;  /* 0x0000049000007945 */ /* 0x000fe20003800200 */
[-C--:B------:R-:W-:Y:S01]  /*1e90*/  ISETP.GE.AND P3, PT, R3, R15.reuse, PT ;  /* 0x0000000f0300720c */ /* 0x080fe20003f66270 */
[----:B------:R-:W5:Y:S01]  /*1ea0*/  LDCU.64 UR16, c[0x0][0x388] ;  /* 0x00007100ff1077ac */ /* 0x000f620008000a00 */
[----:B------:R-:W-:Y:S01]  /*1eb0*/  IADD3 R5, PT, PT, R16, 0x30, RZ ;  /* 0x0000003010057810 */ /* 0x000fe20007ffe0ff */
[----:B------:R-:W-:Y:S01]  /*1ec0*/  IMAD.X R3, RZ, RZ, R6, P0 ;  /* 0x000000ffff037224 */ /* 0x000fe200000e0606 */
[----:B------:R-:W-:Y:S01]  /*1ed0*/  IADD3 R6, P1, PT, R236, R0, RZ ;  /* 0x00000000ec067210 */ /* 0x000fe20007f3e0ff */
[----:B------:R-:W1:Y:S01]  /*1ee0*/  LDCU.64 UR6, c[0x0][0x3c8] ;  /* 0x00007900ff0677ac */ /* 0x000e620008000a00 */
[----:B------:R-:W-:Y:S01]  /*1ef0*/  SHF.R.S32.HI R0, RZ, 0x1f, R10 ;  /* 0x0000001fff007819 */ /* 0x000fe2000001140a */
[C---:B------:R-:W-:Y:S01]  /*1f00*/  IMAD.WIDE.U32 R2, R16.reuse, UR12, R2 ;  /* 0x0000000c10027c25 */ /* 0x040fe2000f8e0002 */
[-C--:B------:R-:W-:Y:S01]  /*1f10*/  ISETP.GE.AND P0, PT, R5, R15.reuse, PT ;  /* 0x0000000f0500720c */ /* 0x080fe20003f06270 */
[----:B------:R-:W-:Y:S01]  /*1f20*/  UMOV UR4, 0x400 ;  /* 0x0000040000047882 */ /* 0x000fe20000000000 */
[C---:B------:R-:W-:Y:S01]  /*1f30*/  IADD3 R18, PT, PT, R16.reuse, 0x10, RZ ;  /* 0x0000001010127810 */ /* 0x040fe20007ffe0ff */
[----:B------:R-:W-:Y:S01]  /*1f40*/  IMAD.X R7, RZ, RZ, R4, P1 ;  /* 0x000000ffff077224 */ /* 0x000fe200008e0604 */
[C---:B------:R-:W-:Y:S01]  /*1f50*/  IADD3 R4, PT, PT, R16.reuse, 0x40, RZ ;  /* 0x0000004010047810 */ /* 0x040fe20007ffe0ff */
[----:B------:R-:W-:Y:S01]  /*1f60*/  IMAD R5, R16, UR13, R3 ;  /* 0x0000000d10057c24 */ /* 0x000fe2000f8e0203 */
[----:B------:R-:W-:Y:S01]  /*1f70*/  LOP3.LUT R234, R236, 0x40, RZ, 0xfc, !PT ;  /* 0x00000040ecea7812 */ /* 0x000fe200078efcff */
[----:B------:R-:W-:Y:S01]  /*1f80*/  IMAD.WIDE.U32 R8, R16, R246, R6 ;  /* 0x000000f610087225 */ /* 0x000fe200078e0006 */
[----:B------:R-:W-:Y:S01]  /*1f90*/  ISETP.GE.AND P2, PT, R4, R15, PT ;  /* 0x0000000f0400720c */ /* 0x000fe20003f46270 */
[----:B---3--:R-:W-:-:S02]  /*1fa0*/  ULEA UR5, UR5, UR4, 0x18 ;  /* 0x0000000405057291 */ /* 0x008fc4000f8ec0ff */
[----:B------:R-:W-:Y:S02]  /*1fb0*/  IMAD.MOV.U32 R4, RZ, RZ, R2 ;  /* 0x000000ffff047224 */ /* 0x000fe400078e0002 */
[----:B--2---:R-:W-:Y:S02]  /*1fc0*/  IMAD R2, R0, UR8, RZ ;  /* 0x0000000800027c24 */ /* 0x004fe4000f8e02ff */
[----:B------:R-:W-:Y:S02]  /*1fd0*/  IMAD R3, R16, R247, R9 ;  /* 0x000000f710037224 */ /* 0x000fe400078e0209 */
[----:B------:R-:W-:Y:S02]  /*1fe0*/  IMAD R9, R10, UR9, R2 ;  /* 0x000000090a097c24 */ /* 0x000fe4000f8e0202 */
[----:B------:R-:W-:Y:S02]  /*1ff0*/  IMAD R0, R0, UR10, RZ ;  /* 0x0000000a00007c24 */ /* 0x000fe4000f8e02ff */
[----:B------:R-:W-:-:S02]  /*2000*/  IMAD.MOV.U32 R2, RZ, RZ, R8 ;  /* 0x000000ffff027224 */ /* 0x000fc400078e0008 */
[----:B------:R-:W-:Y:S01]  /*2010*/  IMAD.WIDE.U32 R6, R10, UR8, R4 ;  /* 0x000000080a067c25 */ /* 0x000fe2000f8e0004 */
[----:B------:R-:W-:Y:S01]  /*2020*/  IADD3 R4, P1, PT, R236, R13, RZ ;  /* 0x0000000dec047210 */ /* 0x000fe20007f3e0ff */
[----:B------:R-:W-:Y:S02]  /*2030*/  USHF.L.U32 UR8, UR21, 0x7, URZ ;  /* 0x0000000715087899 */ /* 0x000fe400080006ff */
[C---:B------:R-:W-:Y:S01]  /*2040*/  IMAD R5, R10.reuse, UR11, R0 ;  /* 0x0000000b0a057c24 */ /* 0x040fe2000f8e0200 */
[----:B------:R-:W-:Y:S01]  /*2050*/  IADD3 R0, PT, PT, R7, R9, RZ ;  /* 0x0000000907007210 */ /* 0x000fe20007ffe0ff */
[----:B------:R-:W-:Y:S01]  /*2060*/  IMAD.WIDE.U32 R2, R10, UR10, R2 ;  /* 0x0000000a0a027c25 */ /* 0x000fe2000f8e0002 */
[----:B-----5:R-:W-:Y:S01]  /*2070*/  LEA R252, P5, R6, UR16, 0x1 ;  /* 0x0000001006fc7c11 */ /* 0x020fe2000f8a08ff */
[----:B------:R-:W-:Y:S01]  /*2080*/  USHF.R.U32.HI UR10, URZ, 0x19, UR21 ;  /* 0x00000019ff0a7899 */ /* 0x000fe20008011615 */
[----:B------:R-:W-:Y:S01]  /*2090*/  LOP3.LUT R20, R16, UR8, RZ, 0xfc, !PT ;  /* 0x0000000810147c12 */ /* 0x000fe2000f8efcff */
[----:B------:R-:W-:Y:S01]  /*20a0*/  IMAD.IADD R3, R3, 0x1, R5 ;  /* 0x0000000103037824 */ /* 0x000fe200078e0205 */
[----:B----4-:R-:W-:Y:S01]  /*20b0*/  LEA R235, P4, R2, UR14, 0x1 ;  /* 0x0000000e02eb7c11 */ /* 0x010fe2000f8808ff */
[----:B------:R-:W-:Y:S01]  /*20c0*/  IMAD.X R5, RZ, RZ, R14, P1 ;  /* 0x000000ffff057224 */ /* 0x000fe200008e060e */
[----:B------:R-:W-:-:S02]  /*20d0*/  ISETP.GE.AND P1, PT, R16, R15, PT ;  /* 0x0000000f1000720c */ /* 0x000fc40003f26270 */
[----:B------:R-:W-:Y:S01]  /*20e0*/  LEA.HI.X R233, R2, UR15, R3, 0x1, P4 ;  /* 0x0000000f02e97c11 */ /* 0x000fe2000a0f0c03 */
[----:B------:R2:W-:Y:S01]  /*20f0*/  STL [R1+0x20], R235 ;  /* 0x000020eb01007387 */ /* 0x0005e20000100800 */
[----:B------:R-:W-:Y:S01]  /*2100*/  LEA.HI.X R251, R6, UR17, R0, 0x1, P5 ;  /* 0x0000001106fb7c11 */ /* 0x000fe2000a8f0c00 */
[----:B-1----:R-:W-:Y:S01]  /*2110*/  IMAD.WIDE.U32 R12, R29, UR6, R4 ;  /* 0x000000061d0c7c25 */ /* 0x002fe2000f8e0004 */
[----:B------:R-:W-:Y:S01]  /*2120*/  LOP3.LUT R0, R19, 0x1f8, RZ, 0xc0, !PT ;  /* 0x000001f813007812 */ /* 0x000fe200078ec0ff */
[----:B------:R2:W-:Y:S01]  /*2130*/  STL [R1+0x1c], R233 ;  /* 0x00001ce901007387 */ /* 0x0005e20000100800 */
[----:B------:R-:W-:Y:S01]  /*2140*/  ISETP.GE.AND P4, PT, R18, R15, PT ;  /* 0x0000000f1200720c */ /* 0x000fe20003f86270 */
[----:B------:R-:W-:Y:S01]  /*2150*/  IMAD R11, R29, UR7, R13 ;  /* 0x000000071d0b7c24 */ /* 0x000fe2000f8e020d */
[----:B------:R-:W-:Y:S01]  /*2160*/  LOP3.LUT R0, R0, 0x38, R103, 0x78, !PT ;  /* 0x0000003800007812 */ /* 0x000fe200078e7867 */
[----:B------:R-:W-:-:S03]  /*2170*/  VIADD R6, R16, 0x50 ;  /* 0x0000005010067836 */ /* 0x000fc60000000000 */
[----:B------:R-:W-:-:S04]  /*2180*/  LOP3.LUT R0, R0, 0x1e00, R19, 0xf8, !PT ;  /* 0x00001e0000007812 */ /* 0x000fc800078ef813 */
[----:B------:R-:W-:Y:S01]  /*2190*/  LEA R226, R0, UR5, 0x1 ;  /* 0x0000000500e27c11 */ /* 0x000fe2000f8e08ff */
        /* <DEDUP_REMOVED lines=23> */
.L_x_1369:
[----:B------:R-:W-:Y:S05]  /*2310*/  BSYNC.RECONVERGENT B0 ;  /* 0x0000000000007941 */ /* 0x000fea0003800200 */
.L_x_1368:
[----:B------:R-:W-:Y:S01]  /*2320*/  BSSY.RECONVERGENT B0, `(.L_x_1370) ;  /* 0x000001d000007945 */ /* 0x000fe20003800200 */
[----:B------:R-:W-:Y:S02]  /*2330*/  ISETP.GE.AND P1, PT, R6, R15, PT ;  /* 0x0000000f0600720c */ /* 0x000fe40003f26270 */
[----:B------:R-:W-:Y:S01]  /*2340*/  IADD3 R7, PT, PT, R16, 0x60, RZ ;  /* 0x0000006010077810 */ /* 0x000fe20007ffe0ff */
[----:B------:R-:W-:Y:S10]  /*2350*/  @P4 BRA `(.L_x_1371) ;  /* 0x0000000000644947 */ /* 0x000ff40003800000 */
[----:B------:R-:W3:Y:S01]  /*2360*/  LDCU.64 UR8, c[0x0][0x3b0] ;  /* 0x00007600ff0877ac */ /* 0x000ee20008000a00 */
[----:B------:R-:W-:Y:S01]  /*2370*/  IADD3 R6, P4, PT, R20, 0x10, RZ ;  /* 0x0000001014067810 */ /* 0x000fe20007f9e0ff */
[----:B-1----:R-:W-:Y:S01]  /*2380*/  IMAD.MOV.U32 R2, RZ, RZ, R12 ;  /* 0x000000ffff027224 */ /* 0x002fe200078e000c */
        /* <DEDUP_REMOVED lines=22> */
.L_x_1371:
[----:B------:R-:W-:Y:S05]  /*24f0*/  BSYNC.RECONVERGENT B0 ;  /* 0x0000000000007941 */ /* 0x000fea0003800200 */
.L_x_1370:
[----:B------:R-:W-:Y:S01]  /*2500*/  USHF.L.U64.HI UR4, UR12, 0x5, UR13 ;  /* 0x000000050c047899 */ /* 0x000fe2000801020d */
[----:B------:R-:W-:Y:S01]  /*2510*/  BSSY.RECONVERGENT B0, `(.L_x_1372) ;  /* 0x000001d000007945 */ /* 0x000fe20003800200 */
[----:B------:R-:W-:Y:S02]  /*2520*/  ISETP.GE.AND P6, PT, R7, R15, PT ;  /* 0x0000000f0700720c */ /* 0x000fe40003fc6270 */
[----:B------:R-:W-:Y:S01]  /*2530*/  IADD3 R7, PT, PT, R16, 0x70, RZ ;  /* 0x0000007010077810 */ /* 0x000fe20007ffe0ff */
[----:B------:R-:W-:Y:S05]  /*2540*/  @P3 BRA `(.L_x_1373) ;  /* 0x0000000000643947 */ /* 0x000fea0003800000 */
[----:B------:R-:W4:Y:S01]  /*2550*/  LDCU.64 UR8, c[0x0][0x3b0] ;  /* 0x00007600ff0877ac */ /* 0x000f220008000a00 */
[----:B------:R-:W-:Y:S01]  /*2560*/  IADD3 R6, P3, PT, R20, 0x20, RZ ;  /* 0x0000002014067810 */ /* 0x000fe20007f7e0ff */
[----:B-1-3--:R-:W-:Y:S01]  /*2570*/  IMAD.MOV.U32 R2, RZ, RZ, R12 ;  /* 0x000000ffff027224 */ /* 0x00afe200078e000c */
        /* <DEDUP_REMOVED lines=22> */
.L_x_1373:
[----:B------:R-:W-:Y:S05]  /*26e0*/  BSYNC.RECONVERGENT B0 ;  /* 0x0000000000007941 */ /* 0x000fea0003800200 */
.L_x_1372:
[----:B------:R-:W-:Y:S01]  /*26f0*/  IADD3 R14, PT, PT, R248, -0x1, RZ ;  /* 0xfffffffff80e7810 */ /* 0x000fe20007ffe0ff */
[----:B------:R-:W-:Y:S01]  /*2700*/  USHF.L.U32 UR11, UR12, 0x5, URZ ;  /* 0x000000050c0b7899 */ /* 0x000fe200080006ff */
[----:B------:R-:W-:Y:S01]  /*2710*/  BSSY.RECONVERGENT B0, `(.L_x_1374) ;  /* 0x000001d000007945 */ /* 0x000fe20003800200 */
[----:B------:R-:W-:Y:S02]  /*2720*/  ISETP.GE.AND P5, PT, R7, R15, PT ;  /* 0x0000000f0700720c */ /* 0x000fe40003fa6270 */
[----:B------:R-:W-:Y:S01]  /*2730*/  IMAD R15, R14, -0x20, R84 ;  /* 0xffffffe00e0f7824 */ /* 0x000fe200078e0254 */
[----:B------:R-:W-:Y:S05]  /*2740*/  @P0 BRA `(.L_x_1375) ;  /* 0x0000000000640947 */ /* 0x000fea0003800000 */
[----:B------:R-:W5:Y:S01]  /*2750*/  LDCU.64 UR8, c[0x0][0x3b0] ;  /* 0x00007600ff0877ac */ /* 0x000f620008000a00 */
[----:B------:R-:W-:Y:S01]  /*2760*/  IADD3 R6, P0, PT, R20, 0x30, RZ ;  /* 0x0000003014067810 */ /* 0x000fe20007f1e0ff */
[----:B-1-34-:R-:W-:Y:S01]  /*2770*/  IMAD.MOV.U32 R2, RZ, RZ, R12 ;  /* 0x000000ffff027224 */ /* 0x01afe200078e000c */
        /* <DEDUP_REMOVED lines=22> */
.L_x_1375:
[----:B------:R-:W-:Y:S05]  /*28e0*/  BSYNC.RECONVERGENT B0 ;  /* 0x0000000000007941 */ /* 0x000fea0003800200 */
.L_x_1374:
[----:B------:R-:W-:Y:S01]  /*28f0*/  USHF.L.U64.HI UR14, UR12, 0x4, UR13 ;  /* 0x000000040c0e7899 */ /* 0x000fe2000801020d */
        /* <DEDUP_REMOVED lines=28> */
.L_x_1377:
[----:B------:R-:W-:Y:S05]  /*2ac0*/  BSYNC.RECONVERGENT B0 ;  /* 0x0000000000007941 */ /* 0x000fea0003800200 */
.L_x_1376:
[----:B------:R-:W-:Y:S01]  /*2ad0*/  USHF.L.U32 UR15, UR12, 0x4, URZ ;  /* 0x000000040c0f7899 */ /* 0x000fe200080006ff */
[----:B------:R-:W-:Y:S01]  /*2ae0*/  BSSY.RECONVERGENT B0, `(.L_x_1378) ;  /* 0x000001e000007945 */ /* 0x000fe20003800200 */
[----:B------:R-:W-:Y:S01]  /*2af0*/  ISETP.GE.AND P4, PT, R18, R15, PT ;  /* 0x0000000f1200720c */ /* 0x000fe20003f86270 */
[C---:B------:R-:W-:Y:S02]  /*2b00*/  IMAD R16, R14.reuse, UR4, RZ ;  /* 0x000000040e107c24 */ /* 0x040fe4000f8e02ff */
[----:B------:R-:W-:Y:S01]  /*2b10*/  IMAD.WIDE.U32 R8, R14, UR11, RZ ;  /* 0x0000000b0e087c25 */ /* 0x000fe2000f8e00ff */
        /* <DEDUP_REMOVED lines=26> */
.L_x_1379:
[----:B------:R-:W-:Y:S05]  /*2cc0*/  BSYNC.RECONVERGENT B0 ;  /* 0x0000000000007941 */ /* 0x000fea0003800200 */
.L_x_1378:
[----:B------:R-:W-:Y:S04]  /*2cd0*/  BSSY.RECONVERGENT B0, `(.L_x_1380) ;  /* 0x000001b000007945 */ /* 0x000fe80003800200 */
        /* <DEDUP_REMOVED lines=26> */
.L_x_1381:
[----:B------:R-:W-:Y:S05]  /*2e80*/  BSYNC.RECONVERGENT B0 ;  /* 0x0000000000007941 */ /* 0x000fea0003800200 */
.L_x_1380:
        /* <DEDUP_REMOVED lines=27> */
.L_x_1383:
[----:B------:R-:W-:Y:S05]  /*3040*/  BSYNC.RECONVERGENT B0 ;  /* 0x0000000000007941 */ /* 0x000fea0003800200 */
.L_x_1382:
[----:B------:R-:W-:Y:S01]  /*3050*/  BSSY.RECONVERGENT B0, `(.L_x_1384) ;  /* 0x0000012000007945 */ /* 0x000fe20003800200 */
[----:B------:R-:W-:-:S03]  /*3060*/  IADD3 R0, PT, PT, R9, R16, RZ ;  /* 0x0000001009007210 */ /* 0x000fc60007ffe0ff */
[----:B------:R-:W-:Y:S05]  /*3070*/  @P0 BRA `(.L_x_1385) ;  /* 0x00000000003c0947 */ /* 0x000fea0003800000 */
        /* <DEDUP_REMOVED lines=15> */
.L_x_1385:
[----:B------:R-:W-:Y:S05]  /*3170*/  BSYNC.RECONVERGENT B0 ;  /* 0x0000000000007941 */ /* 0x000fea0003800200 */
.L_x_1384:
[----:B------:R-:W-:Y:S04]  /*3180*/  BSSY.RECONVERGENT B0, `(.L_x_1386) ;  /* 0x0000013000007945 */ /* 0x000fe80003800200 */
[----:B------:R-:W-:Y:S05]  /*3190*/  @P4 BRA `(.L_x_1387) ;  /* 0x0000000000444947 */ /* 0x000fea0003800000 */
[----:B------:R-:W5:Y:S01]  /*31a0*/  LDCU UR6, c[0x0][0x440] ;  /* 0x00008800ff0677ac */ /* 0x000f620008000800 */
[----:B-1-34-:R-:W-:-:S04]  /*31b0*/  IADD3 R3, P1, PT, R8, UR15, RZ ;  /* 0x0000000f08037c10 */ /* 0x01afc8000ff3e0ff */
[----:B------:R-:W-:Y:S02]  /*31c0*/  IADD3.X R0, PT, PT, R0, UR14, RZ, P1, !PT ;  /* 0x0000000e00007c10 */ /* 0x000fe40008ffe4ff */
        /* <DEDUP_REMOVED lines=14> */
.L_x_1387:
[----:B------:R-:W-:Y:S05]  /*32b0*/  BSYNC.RECONVERGENT B0 ;  /* 0x0000000000007941 */ /* 0x000fea0003800200 */
.L_x_1386:
[----:B------:R-:W0:Y:S01]  /*32c0*/  LDGDEPBAR ;  /* 0x00000000000079af */ /* 0x000e220000000000 */
[C---:B------:R-:W-:Y:S01]  /*32d0*/  IMAD.SHL.U32 R102, R103.reuse, 0x40, RZ ;  /* 0x0000004067667824 */ /* 0x040fe200078e00ff */
[C---:B------:R-:W-:Y:S01]  /*32e0*/  SHF.L.U64.HI R0, R246.reuse, 0x5, R247 ;  /* 0x00000005f6007819 */ /* 0x040fe200000102f7 */
[----:B-1-34-:R-:W-:Y:S01]  /*32f0*/  IMAD.SHL.U32 R2, R246, 0x20, RZ ;  /* 0x00000020f6027824 */ /* 0x01afe200078e00ff */
[C---:B------:R-:W-:Y:S01]  /*3300*/  LOP3.LUT P3, RZ, R103.reuse, 0x2, RZ, 0xc0, !PT ;  /* 0x0000000267ff7812 */ /* 0x040fe2000786c0ff */
[C---:B------:R-:W-:Y:S01]  /*3310*/  IMAD.SHL.U32 R3, R103.reuse, 0x20, RZ ;  /* 0x0000002067037824 */ /* 0x040fe200078e00ff */
[----:B------:R-:W-:Y:S01]  /*3320*/  LOP3.LUT R8, R102, 0x1c0, RZ, 0xc0, !PT ;  /* 0x000001c066087812 */ /* 0x000fe200078ec0ff */
[----:B------:R-:W-:Y:S01]  /*3330*/  IMAD.MOV.U32 R5, RZ, RZ, 0x10 ;  /* 0x00000010ff057424 */ /* 0x000fe200078e00ff */
[----:B------:R-:W-:Y:S01]  /*3340*/  LOP3.LUT P4, RZ, R103, 0x4, RZ, 0xc0, !PT ;  /* 0x0000000467ff7812 */ /* 0x000fe2000788c0ff */
[----:B------:R-:W-:Y:S01]  /*3350*/  IMAD.MOV.U32 R243, RZ, RZ, 0x20 ;  /* 0x00000020fff37424 */ /* 0x000fe200078e00ff */
[--C-:B------:R-:W-:Y:S01]  /*3360*/  SHF.R.U32.HI R10, RZ, 0x1, R103.reuse ;  /* 0x00000001ff0a7819 */ /* 0x100fe20000011667 */
[-C--:B------:R-:W-:Y:S01]  /*3370*/  IMAD R0, R0, R14.reuse, RZ ;  /* 0x0000000e00007224 */ /* 0x080fe200078e02ff */
[----:B------:R-:W-:Y:S01]  /*3380*/  SHF.R.U32.HI R4, RZ, 0x2, R103 ;  /* 0x00000002ff047819 */ /* 0x000fe20000011667 */
[----:B------:R-:W-:Y:S01]  /*3390*/  IMAD.WIDE.U32 R6, R2, R14, RZ ;  /* 0x0000000e02067225 */ /* 0x000fe200078e00ff */
[----:B------:R-:W-:Y:S01]  /*33a0*/  BSSY.RECONVERGENT B0, `(.L_x_1388) ;  /* 0x0000021000007945 */ /* 0x000fe20003800200 */
[----:B------:R-:W-:-:S02]  /*33b0*/  LOP3.LUT R13, R3, 0x7c00, RZ, 0xc0, !PT ;  /* 0x00007c00030d7812 */ /* 0x000fc400078ec0ff */
[----:B------:R-:W-:Y:S01]  /*33c0*/  IADD3 R87, PT, PT, R84, R87, -R17 ;  /* 0x0000005754577210 */ /* 0x000fe20007ffe811 */
[----:B------:R-:W-:Y:S01]  /*33d0*/  IMAD.MOV.U32 R132, RZ, RZ, R14 ;  /* 0x000000ffff847224 */ /* 0x000fe200078e000e */
[----:B------:R-:W-:Y:S01]  /*33e0*/  LOP3.LUT R8, R8, 0x38, R19, 0xf8, !PT ;  /* 0x0000003808087812 */ /* 0x000fe200078ef813 */
[----:B------:R-:W-:Y:S01]  /*33f0*/  IMAD.IADD R9, R7, 0x1, R0 ;  /* 0x0000000107097824 */ /* 0x000fe200078e0200 */
[----:B------:R-:W-:Y:S02]  /*3400*/  LOP3.LUT R11, R103, 0x8, RZ, 0xc0, !PT ;  /* 0x00000008670b7812 */ /* 0x000fe400078ec0ff */
[----:B------:R-:W-:Y:S01]  /*3410*/  SEL R3, R5, 0xfffffff0, !P3 ;  /* 0xfffffff005037807 */ /* 0x000fe20005800000 */
[----:B------:R-:W-:-:S04]  /*3420*/  DEPBAR.LE SB0, 0x0 ;  /* 0x000080000000791a */ /* 0x000fc80000000000 */
[----:B------:R-:W-:Y:S02]  /*3430*/  LOP3.LUT R100, R4, 0x7, RZ, 0xc0, !PT ;  /* 0x0000000704647812 */ /* 0x000fe400078ec0ff */
[----:B------:R-:W-:Y:S02]  /*3440*/  LOP3.LUT R12, R102, 0x200, RZ, 0xc0, !PT ;  /* 0x00000200660c7812 */ /* 0x000fe400078ec0ff */
[----:B------:R-:W-:Y:S02]  /*3450*/  SEL R85, R243, 0xffffffe0, !P4 ;  /* 0xffffffe0f3557807 */ /* 0x000fe40006000000 */
[----:B------:R-:W-:Y:S01]  /*3460*/  LOP3.LUT R101, R10, 0x1f0, RZ, 0xc0, !PT ;  /* 0x000001f00a657812 */ /* 0x000fe200078ec0ff */
        /* <DEDUP_REMOVED lines=18> */
.L_x_1389:
[----:B------:R3:W-:Y:S04]  /*3590*/  STS.128 [R226+0xa000], RZ ;  /* 0x00a000ffe2007388 */ /* 0x0007e80000000c00 */
[----:B------:R3:W-:Y:S02]  /*35a0*/  STS.128 [R226+0xb000], RZ ;  /* 0x00b000ffe2007388 */ /* 0x0007e40000000c00 */
.L_x_1390:
[----:B------:R-:W-:Y:S05]  /*35b0*/  BSYNC.RECONVERGENT B0 ;  /* 0x0000000000007941 */ /* 0x000fea0003800200 */
.L_x_1388:
[----:B------:R-:W-:Y:S01]  /*35c0*/  ISETP.GE.AND P0, PT, R18, R15, PT ;  /* 0x0000000f1200720c */ /* 0x000fe20003f06270 */
[----:B------:R-:W-:Y:S01]  /*35d0*/  BSSY.RECONVERGENT B0, `(.L_x_1391) ;  /* 0x000001b000007945 */ /* 0x000fe20003800200 */
[C---:B------:R-:W-:Y:S02]  /*35e0*/  LOP3.LUT R86, R8.reuse, 0x8, R10, 0x78, !PT ;  /* 0x0000000808567812 */ /* 0x040fe400078e780a */
[----:B------:R-:W-:Y:S02]  /*35f0*/  LOP3.LUT R2, R8, R11, RZ, 0x3c, !PT ;  /* 0x0000000b08027212 */ /* 0x000fe400078e3cff */
[----:B------:R-:W-:Y:S02]  /*3600*/  LOP3.LUT R214, R102, 0x400, RZ, 0xc0, !PT ;  /* 0x0000040066d67812 */ /* 0x000fe400078ec0ff */
[----:B------:R-:W-:-:S03]  /*3610*/  IADD3 R0, PT, PT, R86, R12, R13 ;  /* 0x0000000c56007210 */ /* 0x000fc60007ffe00d */
[----:B------:R-:W-:Y:S01]  /*3620*/  IMAD R214, R2, 0x2, R214 ;  /* 0x0000000202d67824 */ /* 0x000fe200078e02d6 */
[----:B------:R-:W-:Y:S01]  /*3630*/  LEA R213, R0, UR5, 0x1 ;  /* 0x0000000500d57c11 */ /* 0x000fe2000f8e08ff */
[----:B------:R4:W-:Y:S04]  /*3640*/  @P0 STS.128 [R226+0xa800], RZ ;  /* 0x00a800ffe2000388 */ /* 0x0009e80000000c00 */
[----:B------:R4:W-:Y:S01]  /*3650*/  @P0 STS.128 [R226+0xb800], RZ ;  /* 0x00b800ffe2000388 */ /* 0x0009e20000000c00 */
[----:B------:R-:W-:Y:S05]  /*3660*/  @P0 BRA `(.L_x_1392) ;  /* 0x0000000000440947 */ /* 0x000fea0003800000 */
[----:B------:R-:W5:Y:S01]  /*3670*/  LDCU UR6, c[0x0][0x440] ;  /* 0x00008800ff0677ac */ /* 0x000f620008000800 */
[----:B------:R-:W-:-:S04]  /*3680*/  LEA R6, P0, R246, R6, 0x4 ;  /* 0x00000006f6067211 */ /* 0x000fc800078020ff */
[----:B------:R-:W-:Y:S02]  /*3690*/  LEA.HI.X R0, R246, R9, R247, 0x4, P0 ;  /* 0x00000009f6007211 */ /* 0x000fe400000f24f7 */
        /* <DEDUP_REMOVED lines=14> */
.L_x_1392:
[----:B------:R-:W-:Y:S05]  /*3780*/  BSYNC.RECONVERGENT B0 ;  /* 0x0000000000007941 */ /* 0x000fea0003800200 */
.L_x_1391:
[----:B------:R-:W-:Y:S01]  /*3790*/  LDSM.16.M88.4 R8, [R213] ;  /* 0x00000000d508783b */ /* 0x000fe20000000200 */
[----:B------:R-:W-:Y:S02]  /*37a0*/  VIADD R221, R214, UR5 ;  /* 0x00000005d6dd7c36 */ /* 0x000fe40008000000 */
[C---:B------:R-:W-:Y:S01]  /*37b0*/  IMAD R216, R3.reuse, 0x2, R213 ;  /* 0x0000000203d87824 */ /* 0x040fe200078e02d5 */
[----:B------:R-:W5:Y:S01]  /*37c0*/  LDSM.16.M88.4 R16, [R214+UR5+0x8000] ;  /* 0x00800005d610783b */ /* 0x000f620008000200 */
[----:B------:R-:W-:Y:S02]  /*37d0*/  IMAD R33, R3, 0x2, R221 ;  /* 0x0000000203217824 */ /* 0x000fe400078e02dd */
[C---:B------:R-:W-:Y:S01]  /*37e0*/  IMAD R0, R85.reuse, 0x2, R213 ;  /* 0x0000000255007824 */ /* 0x040fe200078e02d5 */
[----:B-1----:R-:W1:Y:S01]  /*37f0*/  LDSM.16.M88.4 R4, [R213+0x2000] ;  /* 0x00200000d504783b */ /* 0x002e620000000200 */
[----:B------:R-:W-:Y:S02]  /*3800*/  IMAD R2, R85, 0x2, R221 ;  /* 0x0000000255027824 */ /* 0x000fe400078e02dd */
[C---:B------:R-:W-:Y:S01]  /*3810*/  IMAD R215, R3.reuse, 0x2, R0 ;  /* 0x0000000203d77824 */ /* 0x040fe200078e0200 */
[----:B------:R-:W2:Y:S01]  /*3820*/  LDSM.16.M88.4 R24, [R214+UR5+0x8800] ;  /* 0x00880005d618783b */ /* 0x000ea20008000200 */
[----:B------:R-:W-:-:S02]  /*3830*/  IMAD R32, R3, 0x2, R2 ;  /* 0x0000000203207824 */ /* 0x000fc400078e0202 */
[----:B------:R-:W-:Y:S01]  /*3840*/  IMAD.SHL.U32 R103, R103, 0x2, RZ ;  /* 0x0000000267677824 */ /* 0x000fe200078e00ff */
[----:B------:R-:W-:Y:S04]  /*3850*/  LDSM.16.M88.4 R36, [R33+0x8000] ;  /* 0x008000002124783b */ /* 0x000fe80000000200 */
[----:B------:R-:W3:Y:S01]  /*3860*/  LDSM.16.M88.4 R12, [R216+0x2000] ;  /* 0x00200000d80c783b */ /* 0x000ee20000000200 */
[----:B------:R-:W-:-:S03]  /*3870*/  LOP3.LUT R232, R103, 0x6, RZ, 0xc0, !PT ;  /* 0x0000000667e87812 */ /* 0x000fc600078ec0ff */
[----:B------:R-:W4:Y:S04]  /*3880*/  LDSM.16.M88.4 R44, [R33+0x8800] ;  /* 0x00880000212c783b */ /* 0x000f280000000200 */
[----:B------:R-:W4:Y:S04]  /*3890*/  LDSM.16.M88.4 R20, [R216] ;  /* 0x00000000d814783b */ /* 0x000f280000000200 */
[----:B------:R-:W-:Y:S04]  /*38a0*/  LDSM.16.M88.4 R40, [R2+0x8800] ;  /* 0x008800000228783b */ /* 0x000fe80000000200 */
[----:B------:R-:W0:Y:S04]  /*38b0*/  LDGDEPBAR ;  /* 0x00000000000079af */ /* 0x000e280000000000 */
[----:B------:R-:W-:Y:S01]  /*38c0*/  STL [R1+0x24], R103 ;  /* 0x0000246701007387 */ /* 0x000fe20000100800 */
[-C--:B-----5:R-:W-:Y:S03]  /*38d0*/  HMMA.16816.F32 R72, R8, R16.reuse, RZ ;  /* 0x000000100848723c */ /* 0x0a0fe600000018ff */
[----:B------:R-:W-:Y:S05]  /*38e0*/  STL [R1+0x18], R232 ;  /* 0x000018e801007387 */ /* 0x000fea0000100800 */
[C---:B-1----:R-:W-:Y:S08]  /*38f0*/  HMMA.16816.F32 R48, R4.reuse, R16, RZ ;  /* 0x000000100430723c */ /* 0x042ff000000018ff */
[C---:B------:R-:W-:Y:S08]  /*3900*/  HMMA.16816.F32 R56, R4.reuse, R18, RZ ;  /* 0x000000120438723c */ /* 0x040ff000000018ff */
[C---:B--2---:R-:W-:Y:S08]  /*3910*/  HMMA.16816.F32 R52, R4.reuse, R24, RZ ;  /* 0x000000180434723c */ /* 0x044ff000000018ff */
[----:B------:R-:W-:Y:S01]  /*3920*/  HMMA.16816.F32 R28, R4, R26, RZ ;  /* 0x0000001a041c723c */ /* 0x000fe200000018ff */
[----:B------:R-:W-:Y:S07]  /*3930*/  LDSM.16.M88.4 R4, [R0+0x2000] ;  /* 0x002000000004783b */ /* 0x000fee0000000200 */
[C---:B------:R-:W-:Y:S08]  /*3940*/  HMMA.16816.F32 R80, R8.reuse, R24, RZ ;  /* 0x000000180850723c */ /* 0x040ff000000018ff */
[C---:B------:R-:W-:Y:S01]  /*3950*/  HMMA.16816.F32 R76, R8.reuse, R26, RZ ;  /* 0x0000001a084c723c */ /* 0x040fe200000018ff */
[----:B------:R-:W1:Y:S07]  /*3960*/  LDSM.16.M88.4 R24, [R2+0x8000] ;  /* 0x008000000218783b */ /* 0x000e6e0000000200 */
[----:B------:R-:W-:Y:S01]  /*3970*/  HMMA.16816.F32 R88, R8, R18, RZ ;  /* 0x000000120858723c */ /* 0x000fe200000018ff */
[----:B------:R-:W2:Y:S07]  /*3980*/  LDSM.16.M88.4 R16, [R0] ;  /* 0x000000000010783b */ /* 0x000eae0000000200 */
[C---:B---3--:R-:W-:Y:S01]  /*3990*/  HMMA.16816.F32 R68, R12.reuse, R36, R48 ;  /* 0x000000240c44723c */ /* 0x048fe20000001830 */
[----:B------:R-:W-:Y:S07]  /*39a0*/  LDSM.16.M88.4 R48, [R32+0x8000] ;  /* 0x008000002030783b */ /* 0x000fee0000000200 */
[C---:B----4-:R-:W-:Y:S08]  /*39b0*/  HMMA.16816.F32 R64, R12.reuse, R44, R52 ;  /* 0x0000002c0c40723c */ /* 0x050ff00000001834 */
[C---:B------:R-:W-:Y:S01]  /*39c0*/  HMMA.16816.F32 R60, R12.reuse, R38, R56 ;  /* 0x000000260c3c723c */ /* 0x040fe20000001838 */
[----:B------:R-:W-:Y:S07]  /*39d0*/  LDSM.16.M88.4 R56, [R32+0x8800] ;  /* 0x008800002038783b */ /* 0x000fee0000000200 */
[----:B------:R-:W-:Y:S01]  /*39e0*/  HMMA.16816.F32 R8, R12, R46, R28 ;  /* 0x0000002e0c08723c */ /* 0x000fe2000000181c */
[----:B------:R-:W3:Y:S04]  /*39f0*/  LDSM.16.M88.4 R12, [R215+0x2000] ;  /* 0x00200000d70c783b */ /* 0x000ee80000000200 */
[----:B------:R-:W4:Y:S03]  /*3a00*/  LDSM.16.M88.4 R28, [R215] ;  /* 0x00000000d71c783b */ /* 0x000f260000000200 */
[C---:B------:R-:W-:Y:S01]  /*3a10*/  HMMA.16816.F32 R52, R20.reuse, R36, R72 ;  /* 0x000000241434723c */ /* 0x040fe20000001848 */
[----:B------:R-:W-:Y:S07]  /*3a20*/  LDSM.16.M88.4 R72, [R214+UR5+0x9800] ;  /* 0x00980005d648783b */ /* 0x000fee0008000200 */
[C---:B------:R-:W-:Y:S01]  /*3a30*/  HMMA.16816.F32 R88, R20.reuse, R38, R88 ;  /* 0x000000261458723c */ /* 0x040fe20000001858 */
[----:B------:R-:W-:Y:S07]  /*3a40*/  LDSM.16.M88.4 R36, [R214+UR5+0x9000] ;  /* 0x00900005d624783b */ /* 0x000fee0008000200 */
[C---:B------:R-:W-:Y:S08]  /*3a50*/  HMMA.16816.F32 R80, R20.reuse, R44, R80 ;  /* 0x0000002c1450723c */ /* 0x040ff00000001850 */
[----:B------:R-:W-:Y:S08]  /*3a60*/  HMMA.16816.F32 R76, R20, R46, R76 ;  /* 0x0000002e144c723c */ /* 0x000ff0000000184c */
[C---:B-1----:R-:W-:Y:S08]  /*3a70*/  HMMA.16816.F32 R68, R4.reuse, R24, R68 ;  /* 0x000000180444723c */ /* 0x042ff00000001844 */
[C---:B------:R-:W-:Y:S08]  /*3a80*/  HMMA.16816.F32 R64, R4.reuse, R40, R64 ;  /* 0x000000280440723c */ /* 0x040ff00000001840 */
[C---:B------:R-:W-:Y:S08]  /*3a90*/  HMMA.16816.F32 R44, R4.reuse, R26, R60 ;  /* 0x0000001a042c723c */ /* 0x040ff0000000183c */
[----:B------:R-:W-:Y:S01]  /*3aa0*/  HMMA.16816.F32 R4, R4, R42, R8 ;  /* 0x0000002a0404723c */ /* 0x000fe20000001808 */
[----:B------:R-:W1:Y:S07]  /*3ab0*/  LDSM.16.M88.4 R8, [R213+0x6000] ;  /* 0x00600000d508783b */ /* 0x000e6e0000000200 */
[C---:B--2---:R-:W-:Y:S08]  /*3ac0*/  HMMA.16816.F32 R20, R16.reuse, R24, R52 ;  /* 0x000000181014723c */ /* 0x044ff00000001834 */
[C---:B------:R-:W-:Y:S01]  /*3ad0*/  HMMA.16816.F32 R96, R16.reuse, R26, R88 ;  /* 0x0000001a1060723c */ /* 0x040fe20000001858 */
[----:B------:R-:W2:Y:S04]  /*3ae0*/  LDSM.16.M88.4 R24, [R213+0x4000] ;  /* 0x00400000d518783b */ /* 0x000ea80000000200 */
[----:B------:R-:W-:Y:S03]  /*3af0*/  LDSM.16.M88.4 R88, [R33+0x9800] ;  /* 0x009800002158783b */ /* 0x000fe60000000200 */
[C---:B------:R-:W-:Y:S08]  /*3b00*/  HMMA.16816.F32 R92, R16.reuse, R40, R80 ;  /* 0x00000028105c723c */ /* 0x040ff00000001850 */
[----:B------:R-:W-:Y:S01]  /*3b10*/  HMMA.16816.F32 R60, R16, R42, R76 ;  /* 0x0000002a103c723c */ /* 0x000fe2000000184c */
[----:B------:R-:W-:Y:S07]  /*3b20*/  LDSM.16.M88.4 R40, [R33+0x9000] ;  /* 0x009000002128783b */ /* 0x000fee0000000200 */
[C---:B---3--:R-:W-:Y:S08]  /*3b30*/  HMMA.16816.F32 R52, R12.reuse, R48, R68 ;  /* 0x000000300c34723c */ /* 0x048ff00000001844 */
[C---:B------:R-:W-:Y:S08]  /*3b40*/  HMMA.16816.F32 R44, R12.reuse, R50, R44 ;  /* 0x000000320c2c723c */ /* 0x040ff0000000182c */
[C---:B------:R-:W-:Y:S08]  /*3b50*/  HMMA.16816.F32 R68, R12.reuse, R56, R64 ;  /* 0x000000380c44723c */ /* 0x040ff00000001840 */
[----:B------:R-:W-:Y:S01]  /*3b60*/  HMMA.16816.F32 R12, R12, R58, R4 ;  /* 0x0000003a0c0c723c */ /* 0x000fe20000001804 */
[----:B------:R-:W3:Y:S07]  /*3b70*/  LDSM.16.M88.4 R4, [R216+0x6000] ;  /* 0x00600000d804783b */ /* 0x000eee0000000200 */
[C---:B----4-:R-:W-:Y:S01]  /*3b80*/  HMMA.16816.F32 R16, R28.reuse, R48, R20 ;  /* 0x000000301c10723c */ /* 0x050fe20000001814 */
[----:B------:R-:W4:Y:S07]  /*3b90*/  LDSM.16.M88.4 R20, [R216+0x4000] ;  /* 0x00400000d814783b */ /* 0x000f2e0000000200 */
[C---:B------:R-:W-:Y:S08]  /*3ba0*/  HMMA.16816.F32 R80, R28.reuse, R50, R96 ;  /* 0x000000321c50723c */ /* 0x040ff00000001860 */
[C---:B------:R-:W-:Y:S08]  /*3bb0*/  HMMA.16816.F32 R92, R28.reuse, R56, R92 ;  /* 0x000000381c5c723c */ /* 0x040ff0000000185c */
[----:B------:R-:W-:Y:S01]  /*3bc0*/  HMMA.16816.F32 R76, R28, R58, R60 ;  /* 0x0000003a1c4c723c */ /* 0x000fe2000000183c */
[----:B------:R-:W-:Y:S07]  /*3bd0*/  LDSM.16.M88.4 R28, [R2+0x9800] ;  /* 0x00980000021c783b */ /* 0x000fee0000000200 */
[C---:B-1----:R-:W-:Y:S01]  /*3be0*/  HMMA.16816.F32 R60, R8.reuse, R38, R44 ;  /* 0x00000026083c723c */ /* 0x042fe2000000182c */
[----:B------:R1:W-:Y:S07]  /*3bf0*/  LDSM.16.M88.4 R44, [R2+0x9000] ;  /* 0x00900000022c783b */ /* 0x0003ee0000000200 */
[C---:B------:R-:W-:Y:S08]  /*3c00*/  HMMA.16816.F32 R64, R8.reuse, R36, R52 ;  /* 0x000000240840723c */ /* 0x040ff00000001834 */
[C---:B------:R-:W-:Y:S08]  /*3c10*/  HMMA.16816.F32 R56, R8.reuse, R72, R68 ;  /* 0x000000480838723c */ /* 0x040ff00000001844 */
[----:B------:R-:W-:Y:S01]  /*3c20*/  HMMA.16816.F32 R48, R8, R74, R12 ;  /* 0x0000004a0830723c */ /* 0x000fe2000000180c */
[----:B------:R-:W-:Y:S01]  /*3c30*/  LDSM.16.M88.4 R12, [R0+0x4000] ;  /* 0x00400000000c783b */ /* 0x000fe20000000200 */
[----:B-1----:R-:W-:-:S06]  /*3c40*/  IMAD R2, R132, 0x20, R232 ;  /* 0x0000002084027824 */ /* 0x002fcc00078e02e8 */
[C---:B--2---:R-:W-:Y:S01]  /*3c50*/  HMMA.16816.F32 R8, R24.reuse, R36, R16 ;  /* 0x000000241808723c */ /* 0x044fe20000001810 */
[----:B------:R1:W2:Y:S07]  /*3c60*/  LDSM.16.M88.4 R16, [R0+0x6000] ;  /* 0x006000000010783b */ /* 0x0002ae0000000200 */
[C---:B------:R-:W-:Y:S08]  /*3c70*/  HMMA.16816.F32 R52, R24.reuse, R38, R80 ;  /* 0x000000261834723c */ /* 0x040ff00000001850 */
[C---:B------:R-:W-:Y:S08]  /*3c80*/  HMMA.16816.F32 R80, R24.reuse, R72, R92 ;  /* 0x000000481850723c */ /* 0x040ff0000000185c */
[----:B------:R-:W-:Y:S01]  /*3c90*/  HMMA.16816.F32 R76, R24, R74, R76 ;  /* 0x0000004a184c723c */ /* 0x000fe2000000184c */
[----:B------:R-:W-:Y:S01]  /*3ca0*/  LDSM.16.M88.4 R24, [R32+0x9000] ;  /* 0x009000002018783b */ /* 0x000fe20000000200 */
[----:B-1----:R-:W-:-:S03]  /*3cb0*/  IADD3 R0, PT, PT, R100, UR20, R101 ;  /* 0x0000001464007c10 */ /* 0x002fc6000fffe065 */
[----:B------:R-:W-:Y:S01]  /*3cc0*/  LDSM.16.M88.4 R32, [R32+0x9800] ;  /* 0x009800002020783b */ /* 0x000fe20000000200 */
[----:B------:R-:W-:Y:S02]  /*3cd0*/  IADD3 R227, PT, PT, R0, R84, -R227 ;  /* 0x0000005400e37210 */ /* 0x000fe40007ffe8e3 */
[C---:B---3--:R-:W-:Y:S08]  /*3ce0*/  HMMA.16816.F32 R68, R4.reuse, R42, R60 ;  /* 0x0000002a0444723c */ /* 0x048ff0000000183c */
[C---:B------:R-:W-:Y:S08]  /*3cf0*/  HMMA.16816.F32 R60, R4.reuse, R88, R56 ;  /* 0x00000058043c723c */ /* 0x040ff00000001838 */
[C---:B------:R-:W-:Y:S08]  /*3d00*/  HMMA.16816.F32 R64, R4.reuse, R40, R64 ;  /* 0x000000280440723c */ /* 0x040ff00000001840 */
[----:B------:R-:W-:Y:S01]  /*3d10*/  HMMA.16816.F32 R56, R4, R90, R48 ;  /* 0x0000005a0438723c */ /* 0x000fe20000001830 */
[----:B------:R-:W1:Y:S07]  /*3d20*/  LDSM.16.M88.4 R4, [R215+0x6000] ;  /* 0x00600000d704783b */ /* 0x000e6e0000000200 */
[----:B----4-:R-:W-:Y:S01]  /*3d30*/  HMMA.16816.F32 R36, R20, R40, R8 ;  /* 0x000000281424723c */ /* 0x010fe20000001808 */
[----:B------:R-:W3:Y:S01]  /*3d40*/  LDSM.16.M88.4 R8, [R215+0x4000] ;  /* 0x00400000d708783b */ /* 0x000ee20000000200 */
[----:B------:R-:W-:-:S06]  /*3d50*/  DEPBAR.LE SB0, 0x0 ;  /* 0x000080000000791a */ /* 0x000fcc0000000000 */
[C---:B------:R-:W-:Y:S08]  /*3d60*/  HMMA.16816.F32 R48, R20.reuse, R88, R80 ;  /* 0x000000581430723c */ /* 0x040ff00000001850 */
[C---:B------:R-:W-:Y:S08]  /*3d70*/  HMMA.16816.F32 R40, R20.reuse, R42, R52 ;  /* 0x0000002a1428723c */ /* 0x040ff00000001834 */
[----:B------:R-:W-:Y:S08]  /*3d80*/  HMMA.16816.F32 R20, R20, R90, R76 ;  /* 0x0000005a1414723c */ /* 0x000ff0000000184c */
        /* <DEDUP_REMOVED lines=8> */
[C---:B-1----:R-:W-:Y:S08]  /*3e10*/  HMMA.16816.F32 R28, R4.reuse, R24, R52 ;  /* 0x00000018041c723c */ /* 0x042ff00000001834 */
[----:B------:R-:W-:Y:S08]  /*3e20*/  HMMA.16816.F32 R36, R4, R26, R68 ;  /* 0x0000001a0424723c */ /* 0x000ff00000001844 */
[----:B---3--:R-:W-:Y:S01]  /*3e30*/  HMMA.16816.F32 R76, R8, R32, R16 ;  /* 0x00000020084c723c */ /* 0x008fe20000001810 */
[C---:B------:R-:W-:Y:S01]  /*3e40*/  VIADD R18, R227.reuse, 0x48 ;  /* 0x00000048e3127836 */ /* 0x040fe20000000000 */
[----:B------:R-:W-:Y:S01]  /*3e50*/  IADD3 R16, PT, PT, R0, 0x1, R87 ;  /* 0x0000000100107810 */ /* 0x000fe20007ffe057 */
[----:B------:R-:W-:-:S03]  /*3e60*/  VIADD R17, R227, 0x40 ;  /* 0x00000040e3117836 */ /* 0x000fc60000000000 */
[-C--:B------:R-:W-:Y:S02]  /*3e70*/  ISETP.GT.AND P1, PT, R18, R2.reuse, PT ;  /* 0x000000021200720c */ /* 0x080fe40003f24270 */
[C---:B------:R-:W-:Y:S01]  /*3e80*/  HMMA.16816.F32 R40, R4.reuse, R32, R64 ;  /* 0x000000200428723c */ /* 0x040fe20000001840 */
[----:B------:R-:W-:Y:S01]  /*3e90*/  BAR.SYNC.DEFER_BLOCKING 0x0 ;  /* 0x0000000000007b1d */ /* 0x000fe20000010000 */
[----:B------:R-:W-:Y:S02]  /*3ea0*/  ISETP.GT.AND P5, PT, R17, R2, PT ;  /* 0x000000021100720c */ /* 0x000fe40003fa4270 */
[C-C-:B------:R-:W-:Y:S02]  /*3eb0*/  VIADDMNMX R230, R16.reuse, 0x40, R84.reuse, PT ;  /* 0x0000004010e67846 */ /* 0x140fe40003800154 */
[----:B------:R-:W-:Y:S02]  /*3ec0*/  VIADDMNMX R231, R16, 0x48, R84, PT ;  /* 0x0000004810e77846 */ /* 0x000fe40003800154 */
[----:B------:R-:W-:Y:S01]  /*3ed0*/  HMMA.16816.F32 R48, R4, R34, R60 ;  /* 0x000000220430723c */ /* 0x000fe2000000183c */
[----:B------:R-:W-:-:S07]  /*3ee0*/  FSEL R6, R30, -INF , !P1 ;  /* 0xff8000001e067808 */ /* 0x000fce0004800000 */
[C---:B------:R-:W-:Y:S01]  /*3ef0*/  HMMA.16816.F32 R60, R8.reuse, R34, R12 ;  /* 0x00000022083c723c */ /* 0x040fe2000000180c */
[C---:B------:R-:W-:Y:S02]  /*3f00*/  VIADD R13, R2.reuse, 0x1 ;  /* 0x00000001020d7836 */ /* 0x040fe40000000000 */
[C---:B------:R-:W-:Y:S02]  /*3f10*/  VIADD R12, R2.reuse, 0x8 ;  /* 0x00000008020c7836 */ /* 0x040fe40000000000 */
[----:B------:R-:W-:Y:S01]  /*3f20*/  VIADD R14, R2, 0x19 ;  /* 0x00000019020e7836 */ /* 0x000fe20000000000 */
[----:B------:R-:W-:Y:S02]  /*3f30*/  ISETP.GT.AND P2, PT, R17, R13, PT ;  /* 0x0000000d1100720c */ /* 0x000fe40003f44270 */
[----:B------:R-:W-:Y:S01]  /*3f40*/  HMMA.16816.F32 R56, R8, R24, R56 ;  /* 0x000000180838723c */ /* 0x000fe20000001838 */
[----:B------:R-:W-:Y:S02]  /*3f50*/  ISETP.GT.AND P1, PT, R18, R12, PT ;  /* 0x0000000c1200720c */ /* 0x000fe40003f24270 */
[----:B------:R-:W-:-:S02]  /*3f60*/  FSEL R23, R29, -INF , !P2 ;  /* 0xff8000001d177808 */ /* 0x000fc40005000000 */
[----:B------:R-:W-:Y:S02]  /*3f70*/  FSEL R4, R38, -INF , !P1 ;  /* 0xff80000026047808 */ /* 0x000fe40004800000 */
[----:B------:R-:W-:Y:S01]  /*3f80*/  FSEL R24, R28, -INF , !P5 ;  /* 0xff8000001c187808 */ /* 0x000fe20006800000 */
[----:B------:R-:W-:Y:S01]  /*3f90*/  HMMA.16816.F32 R44, R8, R26, R44 ;  /* 0x0000001a082c723c */ /* 0x000fe2000000182c */
[C---:B------:R-:W-:Y:S01]  /*3fa0*/  VIADD R11, R2.reuse, 0x9 ;  /* 0x00000009020b7836 */ /* 0x040fe20000000000 */
[C---:B------:R-:W-:Y:S01]  /*3fb0*/  ISETP.GT.AND P5, PT, R17.reuse, R12, PT ;  /* 0x0000000c1100720c */ /* 0x040fe20003fa4270 */
[----:B------:R-:W-:Y:S01]  /*3fc0*/  VIADD R10, R2, 0x10 ;  /* 0x00000010020a7836 */ /* 0x000fe20000000000 */
[----:B------:R-:W-:Y:S01]  /*3fd0*/  ISETP.GT.AND P0, PT, R18, R13, PT ;  /* 0x0000000d1200720c */ /* 0x000fe20003f04270 */
[C---:B------:R-:W-:Y:S01]  /*3fe0*/  VIADD R9, R2.reuse, 0x11 ;  /* 0x0000001102097836 */ /* 0x040fe20000000000 */
[----:B------:R-:W-:Y:S01]  /*3ff0*/  ISETP.GT.AND P2, PT, R17, R11, PT ;  /* 0x0000000b1100720c */ /* 0x000fe20003f44270 */
[----:B------:R-:W-:Y:S01]  /*4000*/  VIADD R8, R2, 0x18 ;  /* 0x0000001802087836 */ /* 0x000fe20000000000 */
        /* <DEDUP_REMOVED lines=8> */
[----:B------:R-:W-:Y:S02]  /*4090*/  ISETP.GT.AND P2, PT, R17, R14, PT ;  /* 0x0000000e1100720c */ /* 0x000fe40003f44270 */
[----:B------:R-:W-:Y:S02]  /*40a0*/  FSEL R26, R50, -INF , !P1 ;  /* 0xff800000321a7808 */ /* 0x000fe40004800000 */
[----:B------:R-:W-:Y:S02]  /*40b0*/  ISETP.GE.AND P1, PT, R12, R230, PT ;  /* 0x000000e60c00720c */ /* 0x000fe40003f26270 */
[----:B------:R-:W-:Y:S02]  /*40c0*/  FSEL R5, R31, -INF , !P0 ;  /* 0xff8000001f057808 */ /* 0x000fe40004000000 */
[----:B------:R-:W-:-:S02]  /*40d0*/  FSEL R20, R40, -INF , !P5 ;  /* 0xff80000028147808 */ /* 0x000fc40006800000 */
[----:B------:R-:W-:Y:S02]  /*40e0*/  ISETP.GT.AND P0, PT, R18, R11, PT ;  /* 0x0000000b1200720c */ /* 0x000fe40003f04270 */
[----:B------:R-:W-:Y:S02]  /*40f0*/  ISETP.GT.AND P5, PT, R17, R8, PT ;  /* 0x000000081100720c */ /* 0x000fe40003fa4270 */
[----:B------:R-:W-:Y:S02]  /*4100*/  FSEL R7, R49, -INF , !P2 ;  /* 0xff80000031077808 */ /* 0x000fe40005000000 */
[-C--:B------:R-:W-:Y:S02]  /*4110*/  ISETP.GE.AND P2, PT, R13, R230.reuse, PT ;  /* 0x000000e60d00720c */ /* 0x080fe40003f46270 */
[----:B------:R-:W-:Y:S02]  /*4120*/  FSEL R22, R22, -INF , !P1 ;  /* 0xff80000016167808 */ /* 0x000fe40004800000 */
[----:B------:R-:W-:-:S02]  /*4130*/  ISETP.GE.AND P1, PT, R9, R230, PT ;  /* 0x000000e60900720c */ /* 0x000fc40003f26270 */
[----:B------:R-:W-:Y:S02]  /*4140*/  FSEL R0, R39, -INF , !P0 ;  /* 0xff80000027007808 */ /* 0x000fe40004000000 */
[----:B------:R-:W-:Y:S02]  /*4150*/  FSEL R15, R48, -INF , !P5 ;  /* 0xff800000300f7808 */ /* 0x000fe40006800000 */
[----:B------:R-:W-:Y:S02]  /*4160*/  ISETP.GT.AND P0, PT, R18, R9, PT ;  /* 0x000000091200720c */ /* 0x000fe40003f04270 */
[-C--:B------:R-:W-:Y:S02]  /*4170*/  ISETP.GE.AND P5, PT, R2, R230.reuse, PT ;  /* 0x000000e60200720c */ /* 0x080fe40003fa6270 */
[----:B------:R-:W-:Y:S02]  /*4180*/  FSEL R23, R23, -INF , !P2 ;  /* 0xff80000017177808 */ /* 0x000fe40005000000 */
[----:B------:R-:W-:-:S02]  /*4190*/  ISETP.GE.AND P2, PT, R10, R230, PT ;  /* 0x000000e60a00720c */ /* 0x000fc40003f46270 */
[----:B------:R-:W-:Y:S02]  /*41a0*/  FSEL R34, R19, -INF , !P1 ;  /* 0xff80000013227808 */ /* 0x000fe40004800000 */
[----:B------:R-:W-:Y:S02]  /*41b0*/  ISETP.GE.AND P1, PT, R2, R231, PT ;  /* 0x000000e70200720c */ /* 0x000fe40003f26270 */
[----:B------:R-:W-:Y:S02]  /*41c0*/  FSEL R27, R43, -INF , !P0 ;  /* 0xff8000002b1b7808 */ /* 0x000fe40004000000 */
[----:B------:R-:W-:Y:S02]  /*41d0*/  FSEL R24, R24, -INF , !P5 ;  /* 0xff80000018187808 */ /* 0x000fe40006800000 */
[----:B------:R-:W-:Y:S02]  /*41e0*/  ISETP.GT.AND P0, PT, R18, R14, PT ;  /* 0x0000000e1200720c */ /* 0x000fe40003f04270 */
[----:B------:R-:W-:-:S02]  /*41f0*/  ISETP.GE.AND P5, PT, R11, R230, PT ;  /* 0x000000e60b00720c */ /* 0x000fc40003fa6270 */
[----:B------:R-:W-:Y:S02]  /*4200*/  FSEL R35, R20, -INF , !P2 ;  /* 0xff80000014237808 */ /* 0x000fe40005000000 */
[----:B------:R-:W-:Y:S02]  /*4210*/  FSEL R20, R6, -INF , !P1 ;  /* 0xff80000006147808 */ /* 0x000fe40004800000 */
[----:B------:R-:W-:Y:S02]  /*4220*/  ISETP.GE.AND P1, PT, R11, R231, PT ;  /* 0x000000e70b00720c */ /* 0x000fe40003f26270 */
[----:B------:R-:W-:Y:S02]  /*4230*/  FSEL R31, R51, -INF , !P0 ;  /* 0xff800000331f7808 */ /* 0x000fe40004000000 */
[----:B------:R-:W-:Y:S02]  /*4240*/  FSEL R30, R21, -INF , !P5 ;  /* 0xff800000151e7808 */ /* 0x000fe40006800000 */
[----:B------:R-:W-:-:S02]  /*4250*/  ISETP.GT.U32.AND P0, PT, R132, R217, PT ;  /* 0x000000d98400720c */ /* 0x000fc40003f04070 */
[-C--:B------:R-:W-:Y:S02]  /*4260*/  ISETP.GE.AND P5, PT, R8, R230.reuse, PT ;  /* 0x000000e60800720c */ /* 0x080fe40003fa6270 */
[----:B------:R-:W-:Y:S02]  /*4270*/  ISETP.GE.AND P2, PT, R14, R230, PT ;  /* 0x000000e60e00720c */ /* 0x000fe40003f46270 */
[----:B------:R-:W-:Y:S02]  /*4280*/  FSEL R29, R0, -INF , !P1 ;  /* 0xff800000001d7808 */ /* 0x000fe40004800000 */
[----:B------:R-:W-:Y:S02]  /*4290*/  FMNMX3.FTZ R0, R24, R23, R22, !PT ;  /* 0x0000001718007276 */ /* 0x000fe40007810016 */
[----:B------:R-:W-:Y:S02]  /*42a0*/  FSEL R33, R15, -INF , !P5 ;  /* 0xff8000000f217808 */ /* 0x000fe40006800000 */
[----:B------:R-:W-:-:S02]  /*42b0*/  ISETP.GE.AND P5, PT, R13, R231, PT ;  /* 0x000000e70d00720c */ /* 0x000fc40003fa6270 */
[----:B------:R-:W-:Y:S02]  /*42c0*/  FSEL R32, R7, -INF , !P2 ;  /* 0xff80000007207808 */ /* 0x000fe40005000000 */
[-C--:B------:R-:W-:Y:S02]  /*42d0*/  ISETP.GE.AND P2, PT, R12, R231.reuse, PT ;  /* 0x000000e70c00720c */ /* 0x080fe40003f46270 */
[----:B------:R-:W-:Y:S02]  /*42e0*/  FMNMX3.FTZ R0, R0, R30, R35, !PT ;  /* 0x0000001e00007276 */ /* 0x000fe40007810023 */
[----:B------:R-:W-:Y:S02]  /*42f0*/  FSEL R28, R5, -INF , !P5 ;  /* 0xff800000051c7808 */ /* 0x000fe40006800000 */
[----:B------:R-:W-:Y:S02]  /*4300*/  ISETP.GE.AND P5, PT, R10, R231, PT ;  /* 0x000000e70a00720c */ /* 0x000fe40003fa6270 */
[----:B------:R-:W-:-:S02]  /*4310*/  FSEL R21, R4, -INF , !P2 ;  /* 0xff80000004157808 */ /* 0x000fc40005000000 */
[-C--:B------:R-:W-:Y:S02]  /*4320*/  ISETP.GE.AND P2, PT, R9, R231.reuse, PT ;  /* 0x000000e70900720c */ /* 0x080fe40003f46270 */
[-C--:B------:R-:W-:Y:S02]  /*4330*/  ISETP.GE.AND P1, PT, R8, R231.reuse, PT ;  /* 0x000000e70800720c */ /* 0x080fe40003f26270 */
[----:B------:R-:W-:Y:S02]  /*4340*/  FMNMX3.FTZ R0, R0, R34, R33, !PT ;  /* 0x0000002200007276 */ /* 0x000fe40007810021 */
[----:B------:R-:W-:Y:S02]  /*4350*/  FSEL R36, R25, -INF , !P5 ;  /* 0xff80000019247808 */ /* 0x000fe40006800000 */
[----:B------:R-:W-:Y:S02]  /*4360*/  ISETP.GE.AND P5, PT, R14, R231, PT ;  /* 0x000000e70e00720c */ /* 0x000fe40003fa6270 */
[----:B------:R-:W-:-:S02]  /*4370*/  FSEL R27, R27, -INF , !P2 ;  /* 0xff8000001b1b7808 */ /* 0x000fc40005000000 */
[----:B------:R-:W-:Y:S02]  /*4380*/  FSEL R26, R26, -INF , !P1 ;  /* 0xff8000001a1a7808 */ /* 0x000fe40004800000 */
[----:B------:R-:W-:Y:S02]  /*4390*/  FMNMX3.FTZ R19, R20, R28, R21, !PT ;  /* 0x0000001c14137276 */ /* 0x000fe40007810015 */
[----:B------:R-:W-:Y:S01]  /*43a0*/  FMNMX.FTZ R15, R32, R0, !PT ;  /* 0x00000000200f7209 */ /* 0x000fe20007810000 */
[----:B------:R-:W-:Y:S06]  /*43b0*/  @!P0 BRA `(.L_x_1393) ;  /* 0x0000000000888947 */ /* 0x000fec0003800000 */
[----:B------:R-:W1:Y:S01]  /*43c0*/  LDCU UR6, c[0x0][0x440] ;  /* 0x00008800ff0677ac */ /* 0x000e620008000800 */
[----:B------:R-:W-:-:S04]  /*43d0*/  VIADD R0, R248, 0xfffffffe ;  /* 0xfffffffef8007836 */ /* 0x000fc80000000000 */
[C---:B------:R-:W-:Y:S02]  /*43e0*/  IMAD R6, R0.reuse, UR4, RZ ;  /* 0x0000000400067c24 */ /* 0x040fe4000f8e02ff */
[----:B------:R-:W-:-:S04]  /*43f0*/  IMAD.WIDE.U32 R4, R0, UR11, RZ ;  /* 0x0000000b00047c25 */ /* 0x000fc8000f8e00ff */
[----:B------:R-:W-:Y:S01]  /*4400*/  IMAD.IADD R0, R5, 0x1, R6 ;  /* 0x0000000105007824 */ /* 0x000fe200078e0206 */
[C---:B------:R-:W-:Y:S02]  /*4410*/  LEA R6, P0, R4.reuse, R252, 0x1 ;  /* 0x000000fc04067211 */ /* 0x040fe400078008ff */
[C---:B------:R-:W-:Y:S02]  /*4420*/  IADD3 R5, P2, PT, R4.reuse, UR15, RZ ;  /* 0x0000000f04057c10 */ /* 0x040fe4000ff5e0ff */
[----:B------:R-:W-:Y:S02]  /*4430*/  LEA.HI.X R7, R4, R251, R0, 0x1, P0 ;  /* 0x000000fb04077211 */ /* 0x000fe400000f0c00 */
[----:B-1----:R-:W-:Y:S02]  /*4440*/  ISETP.GE.AND P1, PT, R236, UR6, PT ;  /* 0x00000006ec007c0c */ /* 0x002fe4000bf26270 */
[----:B------:R-:W-:Y:S02]  /*4450*/  ISETP.GE.AND P0, PT, R234, UR6, PT ;  /* 0x00000006ea007c0c */ /* 0x000fe4000bf06270 */
[----:B------:R-:W-:-:S02]  /*4460*/  IADD3.X R0, PT, PT, R0, UR14, RZ, P2, !PT ;  /* 0x0000000e00007c10 */ /* 0x000fc400097fe4ff */
[----:B------:R-:W-:-:S04]  /*4470*/  LEA R4, P2, R5, R252, 0x1 ;  /* 0x000000fc05047211 */ /* 0x000fc800078408ff */
[----:B------:R-:W-:-:S03]  /*4480*/  LEA.HI.X R5, R5, R251, R0, 0x1, P2 ;  /* 0x000000fb05057211 */ /* 0x000fc600010f0c00 */
        /* <DEDUP_REMOVED lines=21> */
.L_x_1393:
[----:B-1----:R-:W1:Y:S01]  /*45e0*/  SHFL.BFLY PT, R4, R15, 0x2, 0x1f ;  /* 0x0c401f000f047f89 */ /* 0x002e6200000e0000 */
[----:B------:R-:W-:Y:S01]  /*45f0*/  FMNMX3.FTZ R0, R19, R29, R36, !PT ;  /* 0x0000001d13007276 */ /* 0x000fe20007810024 */
[----:B------:R-:W2:Y:S01]  /*4600*/  LDCU UR7, c[0x0][0x45c] ;  /* 0x00008b80ff0777ac */ /* 0x000ea20008000800 */
[----:B------:R-:W-:Y:S01]  /*4610*/  FSEL R25, R31, -INF , !P5 ;  /* 0xff8000001f197808 */ /* 0x000fe20006800000 */
[----:B------:R-:W-:Y:S01]  /*4620*/  VIADD R137, R227, 0x8 ;  /* 0x00000008e3897836 */ /* 0x000fe20000000000 */
[----:B------:R-:W-:Y:S02]  /*4630*/  FMNMX3.FTZ R0, R0, R27, R26, !PT ;  /* 0x0000001b00007276 */ /* 0x000fe4000781001a */
[C---:B------:R-:W-:Y:S02]  /*4640*/  VIMNMX R228, PT, PT, R16.reuse, R84, PT ;  /* 0x0000005410e47248 */ /* 0x040fe40003fe0100 */
[----:B------:R-:W-:Y:S02]  /*4650*/  FMNMX.FTZ R6, R25, R0, !PT ;  /* 0x0000000019067209 */ /* 0x000fe40007810000 */
[----:B------:R-:W-:-:S02]  /*4660*/  VIADDMNMX R229, R16, 0x8, R84, PT ;  /* 0x0000000810e57846 */ /* 0x000fc40003800154 */
[----:B------:R-:W-:Y:S01]  /*4670*/  ISETP.GT.AND P1, PT, R227, R2, PT ;  /* 0x00000002e300720c */ /* 0x000fe20003f24270 */
[----:B------:R-:W3:Y:S01]  /*4680*/  SHFL.BFLY PT, R5, R6, 0x2, 0x1f ;  /* 0x0c401f0006057f89 */ /* 0x000ee200000e0000 */
[-C--:B------:R-:W-:Y:S02]  /*4690*/  ISETP.GE.AND P6, PT, R2, R228.reuse, PT ;  /* 0x000000e40200720c */ /* 0x080fe40003fc6270 */
[----:B------:R-:W-:Y:S02]  /*46a0*/  ISETP.GE.AND P5, PT, R13, R228, PT ;  /* 0x000000e40d00720c */ /* 0x000fe40003fa6270 */
[----:B------:R-:W-:Y:S02]  /*46b0*/  ISETP.GT.AND P2, PT, R137, R2, PT ;  /* 0x000000028900720c */ /* 0x000fe40003f44270 */
[----:B-1----:R-:W-:-:S05]  /*46c0*/  FMNMX.FTZ R0, R15, R4, !PT ;  /* 0x000000040f007209 */ /* 0x002fca0007810000 */
[----:B------:R-:W1:Y:S01]  /*46d0*/  SHFL.BFLY PT, R4, R0, 0x1, 0x1f ;  /* 0x0c201f0000047f89 */ /* 0x000e6200000e0000 */
[----:B---3--:R-:W-:-:S05]  /*46e0*/  FMNMX.FTZ R6, R6, R5, !PT ;  /* 0x0000000506067209 */ /* 0x008fca0007810000 */
[----:B------:R-:W3:Y:S01]  /*46f0*/  SHFL.BFLY PT, R5, R6, 0x1, 0x1f ;  /* 0x0c201f0006057f89 */ /* 0x000ee200000e0000 */
[----:B-1----:R-:W-:Y:S02]  /*4700*/  FMNMX.FTZ R133, R0, R4, !PT ;  /* 0x0000000400857209 */ /* 0x002fe40007810000 */
[----:B------:R-:W-:Y:S02]  /*4710*/  LOP3.LUT R0, R86, 0x200, R102, 0xf8, !PT ;  /* 0x0000020056007812 */ /* 0x000fe400078ef866 */
[C---:B------:R-:W-:Y:S01]  /*4720*/  FSETP.NEU.FTZ.AND P0, PT, R133.reuse, -INF , PT ;  /* 0xff8000008500780b */ /* 0x040fe20003f1d000 */
[----:B--2---:R-:W-:Y:S01]  /*4730*/  FMUL.FTZ R4, R133, UR7 ;  /* 0x0000000785047c20 */ /* 0x004fe20008410000 */
[----:B------:R-:W-:-:S04]  /*4740*/  LEA R212, R0, UR5, 0x1 ;  /* 0x0000000500d47c11 */ /* 0x000fc8000f8e08ff */
[----:B------:R-:W-:Y:S01]  /*4750*/  FSEL R15, R4, RZ, P0 ;  /* 0x000000ff040f7208 */ /* 0x000fe20000000000 */
[C---:B------:R-:W-:Y:S01]  /*4760*/  VIADD R249, R212.reuse, 0xa040 ;  /* 0x0000a040d4f97836 */ /* 0x040fe20000000000 */
[----:B------:R-:W1:Y:S01]  /*4770*/  LDSM.16.MT88.4 R64, [R212+0xa000] ;  /* 0x00a00000d440783b */ /* 0x000e620000004200 */
[----:B------:R-:W-:Y:S01]  /*4780*/  VIADD R245, R212, 0xa000 ;  /* 0x0000a000d4f57836 */ /* 0x000fe20000000000 */
[----:B---3--:R-:W-:Y:S01]  /*4790*/  FMNMX.FTZ R136, R6, R5, !PT ;  /* 0x0000000506887209 */ /* 0x008fe20007810000 */
[--C-:B------:R-:W-:Y:S01]  /*47a0*/  FFMA.FTZ R0, R24, UR7, -R15.reuse ;  /* 0x0000000718007c23 */ /* 0x100fe2000801080f */
[--C-:B------:R-:W-:Y:S01]  /*47b0*/  FFMA.FTZ R4, R23, UR7, -R15.reuse ;  /* 0x0000000717047c23 */ /* 0x100fe2000801080f */
[----:B------:R-:W-:Y:S01]  /*47c0*/  FSEL R6, R56, -INF , !P1 ;  /* 0xff80000038067808 */ /* 0x000fe20004800000 */
[----:B------:R-:W-:Y:S01]  /*47d0*/  FFMA.FTZ R5, R22, UR7, -R15 ;  /* 0x0000000716057c23 */ /* 0x000fe2000801080f */
[----:B------:R2:W-:Y:S01]  /*47e0*/  MUFU.EX2 R210, R0 ;  /* 0x0000000000d27308 */ /* 0x0005e20000000800 */
[----:B------:R-:W-:Y:S01]  /*47f0*/  FSETP.NEU.FTZ.AND P0, PT, R136, -INF , PT ;  /* 0xff8000008800780b */ /* 0x000fe20003f1d000 */
[----:B------:R-:W-:Y:S01]  /*4800*/  IMAD R220, R3, 0x2, R212 ;  /* 0x0000000203dc7824 */ /* 0x000fe200078e02d4 */
[C---:B------:R-:W-:Y:S01]  /*4810*/  ISETP.GT.AND P1, PT, R227.reuse, R12, PT ;  /* 0x0000000ce300720c */ /* 0x040fe20003f24270 */
[----:B------:R3:W4:Y:S01]  /*4820*/  MUFU.EX2 R208, R4 ;  /* 0x0000000400d07308 */ /* 0x0007220000000800 */
[----:B------:R-:W-:Y:S02]  /*4830*/  LDSM.16.MT88.4 R80, [R212+0xb000] ;  /* 0x00b00000d450783b */ /* 0x000fe40000004200 */
[----:B------:R-:W-:Y:S01]  /*4840*/  FSEL R19, R44, -INF , !P1 ;  /* 0xff8000002c137808 */ /* 0x000fe20004800000 */
[----:B------:R5:W-:Y:S01]  /*4850*/  MUFU.EX2 R209, R5 ;  /* 0x0000000500d17308 */ /* 0x000be20000000800 */
[----:B------:R-:W-:Y:S01]  /*4860*/  ISETP.GT.AND P1, PT, R227, R10, PT ;  /* 0x0000000ae300720c */ /* 0x000fe20003f24270 */
[----:B------:R-:W-:Y:S01]  /*4870*/  LDSM.16.MT88.4 R52, [R220+0xa000] ;  /* 0x00a00000dc34783b */ /* 0x000fe20000004200 */
[----:B--2---:R-:W-:-:S03]  /*4880*/  FMUL.FTZ R0, R136, UR7 ;  /* 0x0000000788007c20 */ /* 0x004fc60008410000 */
[----:B------:R-:W-:Y:S02]  /*4890*/  LDSM.16.MT88.4 R96, [R220+0xb000] ;  /* 0x00b00000dc60783b */ /* 0x000fe40000004200 */
[----:B------:R-:W-:Y:S01]  /*48a0*/  FSEL R16, R0, RZ, P0 ;  /* 0x000000ff00107208 */ /* 0x000fe20000000000 */
[----:B------:R-:W-:Y:S01]  /*48b0*/  FFMA.FTZ R0, R30, UR7, -R15 ;  /* 0x000000071e007c23 */ /* 0x000fe2000801080f */
[----:B------:R-:W-:Y:S01]  /*48c0*/  ISETP.GT.AND P0, PT, R227, R13, PT ;  /* 0x0000000de300720c */ /* 0x000fe20003f04270 */
[----:B------:R-:W-:Y:S02]  /*48d0*/  LDSM.16.MT88.4 R156, [R212+0xa800] ;  /* 0x00a80000d49c783b */ /* 0x000fe40000004200 */
[--C-:B---3--:R-:W-:Y:S01]  /*48e0*/  FFMA.FTZ R4, R20, UR7, -R16.reuse ;  /* 0x0000000714047c23 */ /* 0x108fe20008010810 */
[----:B------:R2:W3:Y:S01]  /*48f0*/  MUFU.EX2 R211, R0 ;  /* 0x0000000000d37308 */ /* 0x0004e20000000800 */
[----:B-----5:R-:W-:Y:S01]  /*4900*/  FFMA.FTZ R5, R28, UR7, -R16 ;  /* 0x000000071c057c23 */ /* 0x020fe20008010810 */
[----:B------:R-:W-:Y:S02]  /*4910*/  LDSM.16.MT88.4 R140, [R212+0xb800] ;  /* 0x00b80000d48c783b */ /* 0x000fe40000004200 */
[----:B------:R5:W-:Y:S04]  /*4920*/  MUFU.EX2 R206, R4 ;  /* 0x0000000400ce7308 */ /* 0x000be80000000800 */
[----:B------:R4:W1:Y:S01]  /*4930*/  MUFU.EX2 R204, R5 ;  /* 0x0000000500cc7308 */ /* 0x0008620000000800 */
[----:B--2---:R-:W-:-:S02]  /*4940*/  IMAD R0, R85, 0x2, R212 ;  /* 0x0000000255007824 */ /* 0x004fc400078e02d4 */
[--C-:B-----5:R-:W-:Y:S01]  /*4950*/  FFMA.FTZ R4, R21, UR7, -R16.reuse ;  /* 0x0000000715047c23 */ /* 0x120fe20008010810 */
[----:B------:R-:W-:Y:S02]  /*4960*/  FSEL R21, R6, -INF , !P6 ;  /* 0xff80000006157808 */ /* 0x000fe40007000000 */
[----:B------:R-:W-:Y:S01]  /*4970*/  LDSM.16.MT88.4 R48, [R0+0xa000] ;  /* 0x00a000000030783b */ /* 0x000fe20000004200 */
[-C--:B------:R-:W-:Y:S01]  /*4980*/  ISETP.GE.AND P6, PT, R12, R228.reuse, PT ;  /* 0x000000e40c00720c */ /* 0x080fe20003fc6270 */
[----:B------:R2:W-:Y:S01]  /*4990*/  MUFU.EX2 R205, R4 ;  /* 0x0000000400cd7308 */ /* 0x0005e20000000800 */
[----:B----4-:R-:W-:Y:S01]  /*49a0*/  FFMA.FTZ R5, R29, UR7, -R16 ;  /* 0x000000071d057c23 */ /* 0x010fe20008010810 */
[----:B------:R-:W-:Y:S01]  /*49b0*/  IMAD R219, R3, 0x2, R0 ;  /* 0x0000000203db7824 */ /* 0x000fe200078e0200 */
[----:B------:R-:W-:Y:S01]  /*49c0*/  FSEL R23, R19, -INF , !P6 ;  /* 0xff80000013177808 */ /* 0x000fe20007000000 */
[----:B------:R4:W-:Y:S01]  /*49d0*/  LDSM.16.MT88.4 R116, [R0+0xb000] ;  /* 0x00b000000074783b */ /* 0x0009e20000004200 */
[----:B------:R-:W-:Y:S01]  /*49e0*/  ISETP.GE.AND P6, PT, R2, R229, PT ;  /* 0x000000e50200720c */ /* 0x000fe20003fc6270 */
[----:B------:R1:W5:Y:S01]  /*49f0*/  MUFU.EX2 R207, R5 ;  /* 0x0000000500cf7308 */ /* 0x0003620000000800 */
[----:B------:R-:W-:Y:S01]  /*4a00*/  FSEL R2, R76, -INF , !P1 ;  /* 0xff8000004c027808 */ /* 0x000fe20004800000 */
[----:B------:R-:W-:Y:S01]  /*4a10*/  LDSM.16.MT88.4 R68, [R219+0xa000] ;  /* 0x00a00000db44783b */ /* 0x000fe20000004200 */
[----:B------:R-:W-:-:S02]  /*4a20*/  ISETP.GE.AND P1, PT, R9, R228, PT ;  /* 0x000000e40900720c */ /* 0x000fc40003f26270 */
[----:B------:R-:W-:Y:S01]  /*4a30*/  FSEL R19, R58, -INF , !P2 ;  /* 0xff8000003a137808 */ /* 0x000fe20005000000 */
[----:B------:R-:W-:Y:S01]  /*4a40*/  LDSM.16.MT88.4 R128, [R219+0xb000] ;  /* 0x00b00000db80783b */ /* 0x000fe20000004200 */
[-C--:B------:R-:W-:Y:S02]  /*4a50*/  ISETP.GE.AND P2, PT, R14, R228.reuse, PT ;  /* 0x000000e40e00720c */ /* 0x080fe40003f46270 */
[----:B--2---:R-:W-:Y:S02]  /*4a60*/  FSEL R4, R57, -INF , !P0 ;  /* 0xff80000039047808 */ /* 0x004fe40004000000 */
[----:B------:R-:W-:Y:S02]  /*4a70*/  ISETP.GT.AND P0, PT, R227, R11, PT ;  /* 0x0000000be300720c */ /* 0x000fe40003f04270 */
[----:B------:R-:W-:Y:S02]  /*4a80*/  FSEL R22, R4, -INF , !P5 ;  /* 0xff80000004167808 */ /* 0x000fe40006800000 */
[----:B------:R-:W-:-:S02]  /*4a90*/  ISETP.GE.AND P5, PT, R11, R228, PT ;  /* 0x000000e40b00720c */ /* 0x000fc40003fa6270 */
[----:B------:R-:W-:Y:S02]  /*4aa0*/  FSEL R20, R45, -INF , !P0 ;  /* 0xff8000002d147808 */ /* 0x000fe40004000000 */
[----:B------:R-:W-:Y:S02]  /*4ab0*/  ISETP.GE.AND P0, PT, R10, R228, PT ;  /* 0x000000e40a00720c */ /* 0x000fe40003f06270 */
[----:B------:R-:W-:Y:S01]  /*4ac0*/  FSEL R24, R20, -INF , !P5 ;  /* 0xff80000014187808 */ /* 0x000fe20006800000 */
[----:B------:R-:W-:Y:S01]  /*4ad0*/  FFMA.FTZ R20, R34, UR7, -R15 ;  /* 0x0000000722147c23 */ /* 0x000fe2000801080f */
[----:B------:R-:W-:Y:S02]  /*4ae0*/  ISETP.GT.AND P5, PT, R227, R9, PT ;  /* 0x00000009e300720c */ /* 0x000fe40003fa4270 */
[----:B------:R-:W-:Y:S01]  /*4af0*/  FSEL R30, R2, -INF , !P0 ;  /* 0xff800000021e7808 */ /* 0x000fe20004000000 */
[----:B------:R-:W-:Y:S01]  /*4b00*/  MUFU.EX2 R201, R20 ;  /* 0x0000001400c97308 */ /* 0x000fe20000000800 */
[----:B------:R-:W-:-:S02]  /*4b10*/  FSEL R2, R77, -INF , !P5 ;  /* 0xff8000004d027808 */ /* 0x000fc40006800000 */
[C---:B------:R-:W-:Y:S02]  /*4b20*/  ISETP.GT.AND P5, PT, R227.reuse, R14, PT ;  /* 0x0000000ee300720c */ /* 0x040fe40003fa4270 */
[----:B------:R-:W-:Y:S02]  /*4b30*/  ISETP.GT.AND P0, PT, R227, R8, PT ;  /* 0x00000008e300720c */ /* 0x000fe40003f04270 */
[----:B------:R-:W-:Y:S02]  /*4b40*/  FSEL R29, R2, -INF , !P1 ;  /* 0xff800000021d7808 */ /* 0x000fe40004800000 */
[----:B----4-:R-:W-:Y:S02]  /*4b50*/  FSEL R0, R61, -INF , !P5 ;  /* 0xff8000003d007808 */ /* 0x010fe40006800000 */
[----:B------:R-:W-:Y:S02]  /*4b60*/  FSEL R2, R60, -INF , !P0 ;  /* 0xff8000003c027808 */ /* 0x000fe40004000000 */
[----:B------:R-:W-:-:S02]  /*4b70*/  ISETP.GE.AND P5, PT, R8, R228, PT ;  /* 0x000000e40800720c */ /* 0x000fc40003fa6270 */
[----:B------:R-:W-:Y:S02]  /*4b80*/  ISETP.GT.AND P1, PT, R137, R13, PT ;  /* 0x0000000d8900720c */ /* 0x000fe40003f24270 */
[----:B------:R-:W-:Y:S02]  /*4b90*/  ISETP.GE.AND P0, PT, R13, R229, PT ;  /* 0x000000e50d00720c */ /* 0x000fe40003f06270 */
[----:B------:R-:W-:Y:S02]  /*4ba0*/  FSEL R28, R2, -INF , !P5 ;  /* 0xff800000021c7808 */ /* 0x000fe40006800000 */
[----:B------:R-:W-:Y:S02]  /*4bb0*/  FSEL R13, R59, -INF , !P1 ;  /* 0xff8000003b0d7808 */ /* 0x000fe40004800000 */
[C---:B------:R-:W-:Y:S02]  /*4bc0*/  ISETP.GT.AND P5, PT, R137.reuse, R11, PT ;  /* 0x0000000b8900720c */ /* 0x040fe40003fa4270 */
[----:B------:R-:W-:-:S02]  /*4bd0*/  ISETP.GT.AND P1, PT, R137, R12, PT ;  /* 0x0000000c8900720c */ /* 0x000fc40003f24270 */
[----:B------:R-:W-:Y:S02]  /*4be0*/  FSEL R31, R0, -INF , !P2 ;  /* 0xff800000001f7808 */ /* 0x000fe40005000000 */
[----:B------:R-:W-:Y:S02]  /*4bf0*/  FSEL R0, R47, -INF , !P5 ;  /* 0xff8000002f007808 */ /* 0x000fe40006800000 */
[----:B------:R-:W-:Y:S02]  /*4c00*/  FSEL R85, R13, -INF , !P0 ;  /* 0xff8000000d557808 */ /* 0x000fe40004000000 */
[C---:B------:R-:W-:Y:S02]  /*4c10*/  ISETP.GT.AND P5, PT, R137.reuse, R10, PT ;  /* 0x0000000a8900720c */ /* 0x040fe40003fa4270 */
[----:B------:R-:W-:Y:S02]  /*4c20*/  ISETP.GT.AND P0, PT, R137, R9, PT ;  /* 0x000000098900720c */ /* 0x000fe40003f04270 */
[----:B------:R-:W-:-:S02]  /*4c30*/  ISETP.GE.AND P2, PT, R12, R229, PT ;  /* 0x000000e50c00720c */ /* 0x000fc40003f46270 */
[----:B------:R-:W-:Y:S02]  /*4c40*/  FSEL R2, R46, -INF , !P1 ;  /* 0xff8000002e027808 */ /* 0x000fe40004800000 */
[----:B------:R-:W-:Y:S01]  /*4c50*/  FSEL R84, R19, -INF , !P6 ;  /* 0xff80000013547808 */ /* 0x000fe20007000000 */
[----:B------:R-:W-:Y:S01]  /*4c60*/  FFMA.FTZ R19, R33, UR7, -R15 ;  /* 0x0000000721137c23 */ /* 0x000fe2000801080f */
[----:B------:R-:W-:Y:S02]  /*4c70*/  FSEL R13, R78, -INF , !P5 ;  /* 0xff8000004e0d7808 */ /* 0x000fe40006800000 */
[----:B------:R-:W-:Y:S01]  /*4c80*/  FSEL R12, R79, -INF , !P0 ;  /* 0xff8000004f0c7808 */ /* 0x000fe20004000000 */
[----:B------:R-:W-:Y:S01]  /*4c90*/  MUFU.EX2 R202, R19 ;  /* 0x0000001300ca7308 */ /* 0x000fe20000000800 */
[-C--:B------:R-:W-:Y:S02]  /*4ca0*/  ISETP.GE.AND P1, PT, R11, R229.reuse, PT ;  /* 0x000000e50b00720c */ /* 0x080fe40003f26270 */
[----:B------:R-:W-:-:S02]  /*4cb0*/  ISETP.GE.AND P6, PT, R10, R229, PT ;  /* 0x000000e50a00720c */ /* 0x000fc40003fc6270 */
[-C--:B------:R-:W-:Y:S02]  /*4cc0*/  ISETP.GE.AND P5, PT, R9, R229.reuse, PT ;  /* 0x000000e50900720c */ /* 0x080fe40003fa6270 */
[----:B------:R-:W-:Y:S01]  /*4cd0*/  FSEL R86, R2, -INF , !P2 ;  /* 0xff80000002567808 */ /* 0x000fe20005000000 */
[----:B------:R-:W-:Y:S01]  /*4ce0*/  VIADD R2, R212, 0xa020 ;  /* 0x0000a020d4027836 */ /* 0x000fe20000000000 */
[----:B------:R-:W-:Y:S01]  /*4cf0*/  ISETP.GT.AND P0, PT, R137, R8, PT ;  /* 0x000000088900720c */ /* 0x000fe20003f04270 */
[----:B------:R-:W-:Y:S01]  /*4d00*/  @P3 VIADD R2, R245, 0xffffffe0 ;  /* 0xffffffe0f5023836 */ /* 0x000fe20000000000 */
[----:B------:R-:W-:Y:S02]  /*4d10*/  FMNMX3.FTZ R9, R21, R22, R23, !PT ;  /* 0x0000001615097276 */ /* 0x000fe40007810017 */
[----:B------:R-:W-:Y:S01]  /*4d20*/  ISETP.GE.AND P2, PT, R8, R229, PT ;  /* 0x000000e50800720c */ /* 0x000fe20003f46270 */
[----:B------:R-:W-:Y:S01]  /*4d30*/  VIADD R223, R2, 0x800 ;  /* 0x0000080002df7836 */ /* 0x000fe20000000000 */
[----:B------:R-:W-:Y:S01]  /*4d40*/  FSEL R87, R0, -INF , !P1 ;  /* 0xff80000000577808 */ /* 0x000fe20004800000 */
[----:B------:R-:W-:Y:S01]  /*4d50*/  IMAD.MOV.U32 R0, RZ, RZ, R249 ;  /* 0x000000ffff007224 */ /* 0x000fe200078e00f9 */
[----:B------:R-:W-:Y:S01]  /*4d60*/  FSEL R10, R62, -INF , !P0 ;  /* 0xff8000003e0a7808 */ /* 0x000fe20004000000 */
[----:B------:R-:W-:Y:S01]  /*4d70*/  @P4 VIADD R0, R245, 0xffffffc0 ;  /* 0xffffffc0f5004836 */ /* 0x000fe20000000000 */
[----:B------:R-:W-:Y:S01]  /*4d80*/  FSEL R100, R13, -INF , !P6 ;  /* 0xff8000000d647808 */ /* 0x000fe20007000000 */
[----:B------:R-:W-:Y:S01]  /*4d90*/  LDSM.16.MT88.4 R172, [R2+0x800] ;  /* 0x0008000002ac783b */ /* 0x000fe20000004200 */
[----:B------:R-:W-:Y:S01]  /*4da0*/  FMNMX3.FTZ R8, R84, R85, R86, !PT ;  /* 0x0000005554087276 */ /* 0x000fe20007810056 */
[----:B------:R-:W-:Y:S01]  /*4db0*/  IMAD R218, R3, 0x2, R0 ;  /* 0x0000000203da7824 */ /* 0x000fe200078e0200 */
[----:B------:R-:W-:Y:S01]  /*4dc0*/  FMNMX3.FTZ R9, R9, R24, R30, !PT ;  /* 0x0000001809097276 */ /* 0x000fe2000781001e */
[----:B------:R-:W-:Y:S01]  /*4dd0*/  LDSM.16.MT88.4 R176, [R0+0x1800] ;  /* 0x0018000000b0783b */ /* 0x000fe20000004200 */
[----:B------:R-:W-:Y:S01]  /*4de0*/  FSEL R101, R12, -INF , !P5 ;  /* 0xff8000000c657808 */ /* 0x000fe20006800000 */
[----:B------:R-:W-:Y:S01]  /*4df0*/  VIADD R222, R2, 0x1800 ;  /* 0x0000180002de7836 */ /* 0x000fe20000000000 */
[----:B------:R-:W-:Y:S01]  /*4e00*/  FSEL R103, R10, -INF , !P2 ;  /* 0xff8000000a677808 */ /* 0x000fe20005000000 */
[----:B------:R-:W-:Y:S01]  /*4e10*/  LDSM.16.MT88.4 R112, [R218+0x800] ;  /* 0x00080000da70783b */ /* 0x000fe20000004200 */
[----:B------:R-:W-:-:S02]  /*4e20*/  FMNMX3.FTZ R8, R8, R87, R100, !PT ;  /* 0x0000005708087276 */ /* 0x000fc40007810064 */
[----:B------:R-:W-:Y:S01]  /*4e30*/  FMNMX3.FTZ R9, R9, R29, R28, !PT ;  /* 0x0000001d09097276 */ /* 0x000fe2000781001c */
[----:B------:R-:W-:Y:S01]  /*4e40*/  LDSM.16.MT88.4 R180, [R2+0x1800] ;  /* 0x0018000002b4783b */ /* 0x000fe20000004200 */
[----:B------:R-:W-:Y:S02]  /*4e50*/  ISETP.GT.AND P1, PT, R137, R14, PT ;  /* 0x0000000e8900720c */ /* 0x000fe40003f24270 */
[----:B------:R-:W-:Y:S01]  /*4e60*/  FMNMX3.FTZ R10, R8, R101, R103, !PT ;  /* 0x00000065080a7276 */ /* 0x000fe20007810067 */
[----:B------:R-:W-:Y:S01]  /*4e70*/  LDSM.16.MT88.4 R184, [R218+0x1800] ;  /* 0x00180000dab8783b */ /* 0x000fe20000004200 */
[----:B------:R-:W-:Y:S01]  /*4e80*/  FMNMX.FTZ R8, R31, R9, !PT ;  /* 0x000000091f087209 */ /* 0x000fe20007810000 */
[--C-:B------:R-:W-:Y:S01]  /*4e90*/  FFMA.FTZ R9, R36, UR7, -R16.reuse ;  /* 0x0000000724097c23 */ /* 0x100fe20008010810 */
[----:B------:R-:W-:Y:S01]  /*4ea0*/  ISETP.GE.AND P0, PT, R14, R229, PT ;  /* 0x000000e50e00720c */ /* 0x000fe20003f06270 */
[--C-:B------:R-:W-:Y:S01]  /*4eb0*/  FFMA.FTZ R14, R35, UR7, -R15.reuse ;  /* 0x00000007230e7c23 */ /* 0x100fe2000801080f */
[----:B------:R-:W-:Y:S01]  /*4ec0*/  FSEL R11, R63, -INF , !P1 ;  /* 0xff8000003f0b7808 */ /* 0x000fe20004800000 */
[----:B------:R-:W2:Y:S01]  /*4ed0*/  SHFL.BFLY PT, R12, R8, 0x2, 0x1f ;  /* 0x0c401f00080c7f89 */ /* 0x000ea200000e0000 */
[----:B------:R-:W-:Y:S01]  /*4ee0*/  FFMA.FTZ R15, R32, UR7, -R15 ;  /* 0x00000007200f7c23 */ /* 0x000fe2000801080f */
[----:B------:R-:W-:Y:S01]  /*4ef0*/  F2FP.F16.F32.PACK_AB R4, R208, R210 ;  /* 0x000000d2d004723e */ /* 0x000fe200000000ff */
[----:B------:R-:W4:Y:S01]  /*4f00*/  MUFU.EX2 R200, R14 ;  /* 0x0000000e00c87308 */ /* 0x000f220000000800 */
[----:B------:R-:W-:Y:S01]  /*4f10*/  FSEL R102, R11, -INF , !P0 ;  /* 0xff8000000b667808 */ /* 0x000fe20004000000 */
[----:B------:R2:W-:Y:S01]  /*4f20*/  LDSM.16.MT88.4 R32, [R0+0x800] ;  /* 0x000800000020783b */ /* 0x0005e20000004200 */
[----:B---3--:R-:W-:Y:S01]  /*4f30*/  F2FP.F16.F32.PACK_AB R6, R211, R209 ;  /* 0x000000d1d306723e */ /* 0x008fe200000000ff */
[----:B------:R-:W3:Y:S01]  /*4f40*/  MUFU.EX2 R203, R15 ;  /* 0x0000000f00cb7308 */ /* 0x000ee20000000800 */
[----:B------:R-:W-:Y:S01]  /*4f50*/  FMNMX.FTZ R3, R102, R10, !PT ;  /* 0x0000000a66037209 */ /* 0x000fe20007810000 */
[----:B------:R-:W-:Y:S01]  /*4f60*/  FFMA.FTZ R10, R27, UR7, -R16 ;  /* 0x000000071b0a7c23 */ /* 0x000fe20008010810 */
[----:B-1----:R-:W-:Y:S01]  /*4f70*/  F2FP.F16.F32.PACK_AB R5, R204, R206 ;  /* 0x000000cecc05723e */ /* 0x002fe200000000ff */
[----:B------:R1:W-:Y:S01]  /*4f80*/  MUFU.EX2 R27, R9 ;  /* 0x00000009001b7308 */ /* 0x0003e20000000800 */
[----:B-----5:R-:W-:Y:S01]  /*4f90*/  F2FP.F16.F32.PACK_AB R7, R207, R205 ;  /* 0x000000cdcf07723e */ /* 0x020fe200000000ff */
[----:B------:R-:W5:Y:S02]  /*4fa0*/  SHFL.BFLY PT, R11, R3, 0x2, 0x1f ;  /* 0x0c401f00030b7f89 */ /* 0x000f6400000e0000 */
[----:B------:R-:W1:Y:S01]  /*4fb0*/  MUFU.EX2 R138, R10 ;  /* 0x0000000a008a7308 */ /* 0x000e620000000800 */
[----:B----4-:R-:W-:-:S03]  /*4fc0*/  F2FP.F16.F32.PACK_AB R124, R201, R200 ;  /* 0x000000c8c97c723e */ /* 0x010fc600000000ff */
[----:B------:R-:W-:Y:S01]  /*4fd0*/  HMMA.16816.F32 R148, R4, R64, RZ ;  /* 0x000000400494723c */ /* 0x000fe200000018ff */
[----:B---3--:R-:W-:Y:S02]  /*4fe0*/  F2FP.F16.F32.PACK_AB R126, R203, R202 ;  /* 0x000000cacb7e723e */ /* 0x008fe400000000ff */
[----:B--2---:R-:W-:Y:S01]  /*4ff0*/  FMNMX.FTZ R8, R8, R12, !PT ;  /* 0x0000000c08087209 */ /* 0x004fe20007810000 */
[----:B-1----:R-:W-:-:S04]  /*5000*/  FFMA.FTZ R9, R26, UR7, -R16 ;  /* 0x000000071a097c23 */ /* 0x002fc80008010810 */
[----:B------:R-:W-:Y:S01]  /*5010*/  HMMA.16816.F32 R164, R4, R52, RZ ;  /* 0x0000003404a4723c */ /* 0x000fe200000018ff */
[----:B------:R-:W-:Y:S01]  /*5020*/  FFMA.FTZ R0, R25, UR7, -R16 ;  /* 0x0000000719007c23 */ /* 0x000fe20008010810 */
[----:B------:R1:W-:Y:S01]  /*5030*/  MUFU.EX2 R139, R9 ;  /* 0x00000009008b7308 */ /* 0x0003e20000000800 */
[----:B------:R-:W-:-:S03]  /*5040*/  F2FP.F16.F32.PACK_AB R125, R138, R27 ;  /* 0x0000001b8a7d723e */ /* 0x000fc600000000ff */
[----:B------:R2:W3:Y:S02]  /*5050*/  MUFU.EX2 R26, R0 ;  /* 0x00000000001a7308 */ /* 0x0004e40000000800 */
[----:B------:R-:W-:Y:S01]  /*5060*/  HMMA.16816.F32 R40, R4, R48, RZ ;  /* 0x000000300428723c */ /* 0x000fe200000018ff */
[----:B-----5:R-:W-:-:S05]  /*5070*/  FMNMX.FTZ R3, R3, R11, !PT ;  /* 0x0000000b03037209 */ /* 0x020fca0007810000 */
[----:B-1----:R-:W1:Y:S02]  /*5080*/  SHFL.BFLY PT, R9, R3, 0x1, 0x1f ;  /* 0x0c201f0003097f89 */ /* 0x002e6400000e0000 */
[----:B------:R-:W-:Y:S02]  /*5090*/  HMMA.16816.F32 R56, R4, R68, RZ ;  /* 0x000000440438723c */ /* 0x000fe400000018ff */
[----:B--2---:R-:W2:Y:S01]  /*50a0*/  SHFL.BFLY PT, R0, R8, 0x1, 0x1f ;  /* 0x0c201f0008007f89 */ /* 0x004ea200000e0000 */
[----:B---3--:R-:W-:-:S05]  /*50b0*/  F2FP.F16.F32.PACK_AB R127, R26, R139 ;  /* 0x0000008b1a7f723e */ /* 0x008fca00000000ff */
[C---:B------:R-:W-:Y:S08]  /*50c0*/  HMMA.16816.F32 R72, R4.reuse, R80, RZ ;  /* 0x000000500448723c */ /* 0x040ff000000018ff */
[----:B------:R-:W-:Y:S01]  /*50d0*/  HMMA.16816.F32 R88, R4, R96, RZ ;  /* 0x000000600458723c */ /* 0x000fe200000018ff */
[----:B-1----:R-:W-:-:S07]  /*50e0*/  FMNMX.FTZ R134, R3, R9, !PT ;  /* 0x0000000903867209 */ /* 0x002fce0007810000 */
[----:B------:R-:W-:Y:S01]  /*50f0*/  HMMA.16816.F32 R104, R4, R116, RZ ;  /* 0x000000740468723c */ /* 0x000fe200000018ff */
[----:B--2---:R-:W-:-:S04]  /*5100*/  FMNMX.FTZ R135, R8, R0, !PT ;  /* 0x0000000008877209 */ /* 0x004fc80007810000 */
[C---:B------:R-:W-:Y:S01]  /*5110*/  FSETP.NEU.FTZ.AND P0, PT, R135.reuse, -INF , PT ;  /* 0xff8000008700780b */ /* 0x040fe20003f1d000 */
[----:B------:R-:W-:Y:S02]  /*5120*/  FMUL.FTZ R0, R135, UR7 ;  /* 0x0000000787007c20 */ /* 0x000fe40008410000 */
[----:B------:R-:W-:Y:S03]  /*5130*/  HMMA.16816.F32 R120, R4, R128, RZ ;  /* 0x000000800478723c */ /* 0x000fe600000018ff */
[----:B------:R-:W-:Y:S01]  /*5140*/  FSEL R3, R0, RZ, P0 ;  /* 0x000000ff00037208 */ /* 0x000fe20000000000 */
[C---:B------:R-:W-:Y:S01]  /*5150*/  FMUL.FTZ R0, R134.reuse, UR7 ;  /* 0x0000000786007c20 */ /* 0x040fe20008410000 */
[----:B------:R-:W-:-:S03]  /*5160*/  FSETP.NEU.FTZ.AND P0, PT, R134, -INF , PT ;  /* 0xff8000008600780b */ /* 0x000fc60003f1d000 */
[C---:B------:R-:W-:Y:S01]  /*5170*/  HMMA.16816.F32 R152, R4.reuse, R66, RZ ;  /* 0x000000420498723c */ /* 0x040fe200000018ff */
[--C-:B------:R-:W-:Y:S01]  /*5180*/  FFMA.FTZ R8, R30, UR7, -R3.reuse ;  /* 0x000000071e087c23 */ /* 0x100fe20008010803 */
[----:B------:R-:W-:Y:S01]  /*5190*/  FSEL R0, R0, RZ, P0 ;  /* 0x000000ff00007208 */ /* 0x000fe20000000000 */
[--C-:B------:R-:W-:Y:S02]  /*51a0*/  FFMA.FTZ R9, R29, UR7, -R3.reuse ;  /* 0x000000071d097c23 */ /* 0x100fe40008010803 */
[----:B------:R1:W-:Y:S03]  /*51b0*/  MUFU.EX2 R14, R8 ;  /* 0x00000008000e7308 */ /* 0x0003e60000000800 */
[C---:B------:R-:W-:Y:S01]  /*51c0*/  HMMA.16816.F32 R168, R4.reuse, R54, RZ ;  /* 0x0000003604a8723c */ /* 0x040fe200000018ff */
[----:B------:R-:W-:Y:S07]  /*51d0*/  MUFU.EX2 R13, R9 ;  /* 0x00000009000d7308 */ /* 0x000fee0000000800 */
[----:B------:R-:W-:Y:S01]  /*51e0*/  HMMA.16816.F32 R44, R4, R50, RZ ;  /* 0x00000032042c723c */ /* 0x000fe200000018ff */
[----:B-1----:R-:W-:-:S04]  /*51f0*/  FFMA.FTZ R8, R28, UR7, -R3 ;  /* 0x000000071c087c23 */ /* 0x002fc80008010803 */
[----:B------:R1:W-:Y:S03]  /*5200*/  MUFU.EX2 R12, R8 ;  /* 0x00000008000c7308 */ /* 0x0003e60000000800 */
[C---:B------:R-:W-:Y:S08]  /*5210*/  HMMA.16816.F32 R60, R4.reuse, R70, RZ ;  /* 0x00000046043c723c */ /* 0x040ff000000018ff */
[----:B------:R-:W-:Y:S01]  /*5220*/  HMMA.16816.F32 R76, R4, R82, RZ ;  /* 0x00000052044c723c */ /* 0x000fe200000018ff */
[----:B-1----:R-:W-:-:S07]  /*5230*/  FFMA.FTZ R8, R100, UR7, -R0 ;  /* 0x0000000764087c23 */ /* 0x002fce0008010800 */
[C---:B------:R-:W-:Y:S01]  /*5240*/  HMMA.16816.F32 R92, R4.reuse, R98, RZ ;  /* 0x00000062045c723c */ /* 0x040fe200000018ff */
[----:B------:R1:W-:Y:S07]  /*5250*/  MUFU.EX2 R10, R8 ;  /* 0x00000008000a7308 */ /* 0x0003ee0000000800 */
[----:B------:R-:W-:Y:S01]  /*5260*/  HMMA.16816.F32 R108, R4, R118, RZ ;  /* 0x00000076046c723c */ /* 0x000fe200000018ff */
[----:B-1----:R-:W-:-:S07]  /*5270*/  FFMA.FTZ R8, R103, UR7, -R0 ;  /* 0x0000000767087c23 */ /* 0x002fce0008010800 */
[----:B------:R-:W-:Y:S01]  /*5280*/  HMMA.16816.F32 R36, R4, R130, RZ ;  /* 0x000000820424723c */ /* 0x000fe200000018ff */
[--C-:B------:R-:W-:Y:S01]  /*5290*/  FFMA.FTZ R4, R21, UR7, -R3.reuse ;  /* 0x0000000715047c23 */ /* 0x100fe20008010803 */
[----:B------:R-:W-:-:S03]  /*52a0*/  FFMA.FTZ R5, R22, UR7, -R3 ;  /* 0x0000000716057c23 */ /* 0x000fc60008010803 */
[----:B------:R1:W-:Y:S03]  /*52b0*/  MUFU.EX2 R25, R4 ;  /* 0x0000000400197308 */ /* 0x0003e60000000800 */
[C---:B------:R-:W-:Y:S01]  /*52c0*/  HMMA.16816.F32 R148, R124.reuse, R156, R148 ;  /* 0x0000009c7c94723c */ /* 0x040fe20000001894 */
[----:B------:R2:W-:Y:S07]  /*52d0*/  MUFU.EX2 R20, R5 ;  /* 0x0000000500147308 */ /* 0x0005ee0000000800 */
[----:B------:R-:W-:Y:S01]  /*52e0*/  HMMA.16816.F32 R164, R124, R172, R164 ;  /* 0x000000ac7ca4723c */ /* 0x000fe200000018a4 */
[--C-:B-1----:R-:W-:Y:S01]  /*52f0*/  FFMA.FTZ R4, R23, UR7, -R3.reuse ;  /* 0x0000000717047c23 */ /* 0x102fe20008010803 */
[----:B--2---:R-:W-:-:S03]  /*5300*/  FFMA.FTZ R5, R24, UR7, -R3 ;  /* 0x0000000718057c23 */ /* 0x004fc60008010803 */
[----:B------:R1:W-:Y:S01]  /*5310*/  MUFU.EX2 R22, R4 ;  /* 0x0000000400167308 */ /* 0x0003e20000000800 */
[----:B------:R-:W-:Y:S02]  /*5320*/  FFMA.FTZ R3, R31, UR7, -R3 ;  /* 0x000000071f037c23 */ /* 0x000fe40008010803 */
[C---:B------:R-:W-:Y:S01]  /*5330*/  HMMA.16816.F32 R40, R124.reuse, R32, R40 ;  /* 0x000000207c28723c */ /* 0x040fe20000001828 */
[----:B------:R2:W3:Y:S04]  /*5340*/  MUFU.EX2 R23, R5 ;  /* 0x0000000500177308 */ /* 0x0004e80000000800 */
[----:B------:R4:W-:Y:S03]  /*5350*/  MUFU.EX2 R11, R3 ;  /* 0x00000003000b7308 */ /* 0x0009e60000000800 */
[----:B------:R-:W-:Y:S01]  /*5360*/  HMMA.16816.F32 R56, R124, R112, R56 ;  /* 0x000000707c38723c */ /* 0x000fe20000001838 */
[--C-:B-1----:R-:W-:Y:S01]  /*5370*/  FFMA.FTZ R4, R84, UR7, -R0.reuse ;  /* 0x0000000754047c23 */ /* 0x102fe20008010800 */
[----:B--2---:R-:W-:-:S03]  /*5380*/  FFMA.FTZ R5, R85, UR7, -R0 ;  /* 0x0000000755057c23 */ /* 0x004fc60008010800 */
[----:B------:R1:W-:Y:S01]  /*5390*/  MUFU.EX2 R19, R4 ;  /* 0x0000000400137308 */ /* 0x0003e20000000800 */
[----:B---3--:R-:W-:Y:S02]  /*53a0*/  F2FP.F16.F32.PACK_AB R6, R23, R22 ;  /* 0x000000161706723e */ /* 0x008fe400000000ff */
[C---:B------:R-:W-:Y:S01]  /*53b0*/  HMMA.16816.F32 R72, R124.reuse, R140, R72 ;  /* 0x0000008c7c48723c */ /* 0x040fe20000001848 */
[--C-:B----4-:R-:W-:Y:S01]  /*53c0*/  FFMA.FTZ R3, R101, UR7, -R0.reuse ;  /* 0x0000000765037c23 */ /* 0x110fe20008010800 */
[----:B------:R2:W3:Y:S04]  /*53d0*/  MUFU.EX2 R16, R5 ;  /* 0x0000000500107308 */ /* 0x0004e80000000800 */
[----:B------:R-:W-:Y:S02]  /*53e0*/  MUFU.EX2 R9, R3 ;  /* 0x0000000300097308 */ /* 0x000fe40000000800 */
[----:B------:R-:W-:Y:S02]  /*53f0*/  HMMA.16816.F32 R88, R124, R180, R88 ;  /* 0x000000b47c58723c */ /* 0x000fe40000001858 */
[----:B------:R-:W-:Y:S01]  /*5400*/  MUFU.EX2 R3, R8 ;  /* 0x0000000800037308 */ /* 0x000fe20000000800 */
[--C-:B-1----:R-:W-:Y:S01]  /*5410*/  FFMA.FTZ R4, R86, UR7, -R0.reuse ;  /* 0x0000000756047c23 */ /* 0x102fe20008010800 */
[----:B--2---:R-:W-:-:S03]  /*5420*/  FFMA.FTZ R5, R87, UR7, -R0 ;  /* 0x0000000757057c23 */ /* 0x004fc60008010800 */
[----:B------:R1:W-:Y:S01]  /*5430*/  MUFU.EX2 R15, R4 ;  /* 0x00000004000f7308 */ /* 0x0003e20000000800 */
[C---:B------:R-:W-:Y:S01]  /*5440*/  HMMA.16816.F32 R104, R124.reuse, R176, R104 ;  /* 0x000000b07c68723c */ /* 0x040fe20000001868 */
[----:B------:R-:W-:Y:S02]  /*5450*/  FFMA.FTZ R0, R102, UR7, -R0 ;  /* 0x0000000766007c23 */ /* 0x000fe40008010800 */
[----:B------:R3:W2:Y:S04]  /*5460*/  MUFU.EX2 R21, R5 ;  /* 0x0000000500157308 */ /* 0x0006a80000000800 */
[----:B------:R-:W4:Y:S01]  /*5470*/  MUFU.EX2 R0, R0 ;  /* 0x0000000000007308 */ /* 0x000f220000000800 */
[----:B------:R-:W-:Y:S01]  /*5480*/  HMMA.16816.F32 R120, R124, R184, R120 ;  /* 0x000000b87c78723c */ /* 0x000fe20000001878 */
[----:B-1----:R-:W-:-:S07]  /*5490*/  F2FP.F16.F32.PACK_AB R4, R20, R25 ;  /* 0x000000191404723e */ /* 0x002fce00000000ff */
[----:B------:R-:W-:Y:S01]  /*54a0*/  HMMA.16816.F32 R152, R124, R158, R152 ;  /* 0x0000009e7c98723c */ /* 0x000fe20000001898 */
[----:B---3--:R-:W-:Y:S02]  /*54b0*/  F2FP.F16.F32.PACK_AB R5, R16, R19 ;  /* 0x000000131005723e */ /* 0x008fe400000000ff */
[----:B--2---:R-:W-:-:S05]  /*54c0*/  F2FP.F16.F32.PACK_AB R7, R21, R15 ;  /* 0x0000000f1507723e */ /* 0x004fca00000000ff */
        /* <DEDUP_REMOVED lines=9> */
[----:B------:R-:W-:Y:S08]  /*5560*/  HMMA.16816.F32 R192, R4, R54, RZ ;  /* 0x0000003604c0723c */ /* 0x000ff000000018ff */
        /* <DEDUP_REMOVED lines=42> */
[----:B------:R-:W-:-:S02]  /*5810*/  IMAD.MOV.U32 R139, RZ, RZ, R217 ;  /* 0x000000ffff8b7224 */ /* 0x000fc400078e00d9 */
[----:B------:R-:W-:Y:S01]  /*5820*/  FADD.FTZ R250, R0, R3 ;  /* 0x0000000300fa7221 */ /* 0x000fe20000010000 */
[----:B------:R-:W-:Y:S01]  /*5830*/  FADD.FTZ R217, R203, R4 ;  /* 0x00000004cbd97221 */ /* 0x000fe20000010000 */
[----:B------:R-:W-:Y:S01]  /*5840*/  FADD.FTZ R224, R26, R5 ;  /* 0x000000051ae07221 */ /* 0x000fe20000010000 */
[----:B------:R1:W-:Y:S01]  /*5850*/  STL [R1+0xc], R225 ;  /* 0x00000ce101007387 */ /* 0x0003e20000100800 */
[----:B------:R-:W-:Y:S01]  /*5860*/  ISETP.GT.U32.AND P0, PT, R132, R139, PT ;  /* 0x0000008b8400720c */ /* 0x000fe20003f04070 */
[C---:B------:R-:W-:Y:S02]  /*5870*/  HMMA.16816.F32 R144, R128.reuse, R156, R144 ;  /* 0x0000009c8090723c */ /* 0x040fe40000001890 */
[----:B------:R1:W-:Y:S04]  /*5880*/  STL [R1+0x8], R250 ;  /* 0x000008fa01007387 */ /* 0x0003e80000100800 */
[----:B------:R1:W-:Y:S02]  /*5890*/  STL [R1+0x4], R217 ;  /* 0x000004d901007387 */ /* 0x0003e40000100800 */
[C---:B------:R-:W-:Y:S02]  /*58a0*/  HMMA.16816.F32 R160, R128.reuse, R172, R160 ;  /* 0x000000ac80a0723c */ /* 0x040fe400000018a0 */
[----:B------:R1:W-:Y:S06]  /*58b0*/  STL [R1], R224 ;  /* 0x000000e001007387 */ /* 0x0003ec0000100800 */
        /* <DEDUP_REMOVED lines=16> */
[----:B------:R-:W1:Y:S01]  /*59c0*/  LDCU UR6, c[0x0][0x440] ;  /* 0x00008800ff0677ac */ /* 0x000e620008000800 */
[----:B------:R-:W-:-:S04]  /*59d0*/  DEPBAR.LE SB0, 0x0 ;  /* 0x000080000000791a */ /* 0x000fc80000000000 */
[----:B------:R-:W-:Y:S01]  /*59e0*/  VIADD R244, R248, 0xfffffffe ;  /* 0xfffffffef8f47836 */ /* 0x000fe20000000000 */
[----:B------:R-:W-:Y:S01]  /*59f0*/  SEL R243, R243, 0xffffffe0, !P3 ;  /* 0xffffffe0f3f37807 */ /* 0x000fe20005800000 */
[----:B------:R-:W-:Y:S02]  /*5a00*/  IMAD.MOV.U32 R16, RZ, RZ, R232 ;  /* 0x000000ffff107224 */ /* 0x000fe400078e00e8 */
[----:B------:R-:W-:-:S04]  /*5a10*/  IMAD.WIDE.U32 R6, R244, R246, RZ ;  /* 0x000000f6f4067225 */ /* 0x000fc800078e00ff */
[----:B------:R-:W-:Y:S01]  /*5a20*/  IMAD R0, R244, R247, R7 ;  /* 0x000000f7f4007224 */ /* 0x000fe200078e0207 */
[----:B------:R-:W-:Y:S01]  /*5a30*/  BAR.SYNC.DEFER_BLOCKING 0x0 ;  /* 0x0000000000007b1d */ /* 0x000fe20000010000 */
[C---:B------:R-:W-:Y:S01]  /*5a40*/  IMAD.SHL.U32 R3, R6.reuse, 0x20, RZ ;  /* 0x0000002006037824 */ /* 0x040fe200078e00ff */
[----:B------:R-:W-:Y:S01]  /*5a50*/  LEA R4, P5, R6, R235, 0x6 ;  /* 0x000000eb06047211 */ /* 0x000fe200078a30ff */
[----:B------:R-:W-:Y:S01]  /*5a60*/  IMAD.IADD R241, R221, 0x1, R243 ;  /* 0x00000001ddf17824 */ /* 0x000fe200078e02f3 */
[----:B-1----:R-:W-:Y:S02]  /*5a70*/  ISETP.GE.AND P2, PT, R236, UR6, PT ;  /* 0x00000006ec007c0c */ /* 0x002fe4000bf46270 */
[----:B------:R-:W-:Y:S02]  /*5a80*/  ISETP.GE.AND P1, PT, R234, UR6, PT ;  /* 0x00000006ea007c0c */ /* 0x000fe4000bf26270 */
[----:B------:R-:W-:Y:S02]  /*5a90*/  LEA R3, P0, R246, R3, 0x4 ;  /* 0x00000003f6037211 */ /* 0x000fe400078020ff */
[----:B------:R-:W-:-:S02]  /*5aa0*/  SHF.L.U64.HI R2, R6, 0x5, R0 ;  /* 0x0000000506027819 */ /* 0x000fc40000010200 */
[----:B------:R-:W-:Y:S01]  /*5ab0*/  LEA.HI.X R5, R6, R233, R0, 0x6, P5 ;  /* 0x000000e906057211 */ /* 0x000fe200028f3400 */
[----:B------:R-:W-:Y:S01]  /*5ac0*/  IMAD.MOV.U32 R0, RZ, RZ, 0x40 ;  /* 0x00000040ff007424 */ /* 0x000fe200078e00ff */
[----:B------:R-:W-:Y:S02]  /*5ad0*/  LEA.HI.X R7, R246, R2, R247, 0x4, P0 ;  /* 0x00000002f6077211 */ /* 0x000fe400000f24f7 */
[C---:B------:R-:W-:Y:S02]  /*5ae0*/  LEA R2, P0, R3.reuse, R235, 0x1 ;  /* 0x000000eb03027211 */ /* 0x040fe400078008ff */
[----:B------:R-:W-:Y:S02]  /*5af0*/  SEL R0, R0, 0xffffffc0, !P4 ;  /* 0xffffffc000007807 */ /* 0x000fe40006000000 */
[----:B------:R-:W-:-:S03]  /*5b00*/  LEA.HI.X R3, R3, R233, R7, 0x1, P0 ;  /* 0x000000e903037211 */ /* 0x000fc600000f0c07 */
[--C-:B------:R-:W-:Y:S01]  /*5b10*/  IMAD.IADD R242, R213, 0x1, R0.reuse ;  /* 0x00000001d5f27824 */ /* 0x100fe200078e0200 */
[----:B------:R-:W-:Y:S01]  /*5b20*/  @!PT LDS RZ, [RZ] ;  /* 0x00000000fffff984 */ /* 0x000fe20000000800 */
[----:B------:R-:W-:Y:S01]  /*5b30*/  @!PT LDS RZ, [RZ] ;  /* 0x00000000fffff984 */ /* 0x000fe20000000800 */
[----:B------:R-:W-:Y:S01]  /*5b40*/  @!PT LDS RZ, [RZ] ;  /* 0x00000000fffff984 */ /* 0x000fe20000000800 */
[----:B------:R-:W-:Y:S01]  /*5b50*/  @!P2 LDGSTS.E.BYPASS.LTC128B.128 [R226+0xa000], desc[UR18][R4.64] ;  /* 0x0a00000004e2afae */ /* 0x000fe2000b981a12 */
[----:B------:R-:W-:Y:S02]  /*5b60*/  IMAD.IADD R240, R221, 0x1, R0 ;  /* 0x00000001ddf07824 */ /* 0x000fe400078e0200 */
[----:B------:R-:W-:Y:S01]  /*5b70*/  IMAD R0, R248, 0x20, R16 ;  /* 0x00000020f8007824 */ /* 0x000fe200078e0210 */
[----:B------:R-:W-:Y:S01]  /*5b80*/  @P2 STS.128 [R226+0xa000], RZ ;  /* 0x00a000ffe2002388 */ /* 0x000fe20000000c00 */
[----:B------:R-:W-:-:S03]  /*5b90*/  IMAD.IADD R243, R243, 0x1, R240 ;  /* 0x00000001f3f37824 */ /* 0x000fc600078e02f0 */
        /* <DEDUP_REMOVED lines=15> */
[----:B------:R-:W-:Y:S04]  /*5c90*/  LDSM.16.M88.4 R28, [R214+UR5+0x8000] ;  /* 0x00800005d61c783b */ /* 0x000fe80008000200 */
[----:B------:R-:W2:Y:S04]  /*5ca0*/  LDSM.16.M88.4 R8, [R213+0x2000] ;  /* 0x00200000d508783b */ /* 0x000ea80000000200 */
[----:B------:R-:W3:Y:S04]  /*5cb0*/  LDSM.16.M88.4 R24, [R214+UR5+0x8800] ;  /* 0x00880005d618783b */ /* 0x000ee80008000200 */
[----:B------:R-:W4:Y:S04]  /*5cc0*/  LDSM.16.M88.4 R12, [R213] ;  /* 0x00000000d50c783b */ /* 0x000f280000000200 */
[----:B------:R-:W-:Y:S01]  /*5cd0*/  LDSM.16.M88.4 R140, [R241+0x8800] ;  /* 0x00880000f18c783b */ /* 0x000fe20000000200 */
[----:B-1----:R-:W-:-:S03]  /*5ce0*/  VIADD R3, R0, 0xffffffd8 ;  /* 0xffffffd800037836 */ /* 0x002fc60000000000 */
[----:B------:R-:W1:Y:S01]  /*5cf0*/  LDSM.16.M88.4 R20, [R216] ;  /* 0x00000000d814783b */ /* 0x000e620000000200 */
[----:B------:R-:W-:-:S03]  /*5d00*/  VIADD R2, R0, 0xffffffd9 ;  /* 0xffffffd900027836 */ /* 0x000fc60000000000 */
[----:B------:R-:W-:Y:S04]  /*5d10*/  LDSM.16.M88.4 R32, [R241+0x8000] ;  /* 0x00800000f120783b */ /* 0x000fe80000000200 */
[----:B------:R-:W5:Y:S04]  /*5d20*/  LDSM.16.M88.4 R4, [R216+0x2000] ;  /* 0x00200000d804783b */ /* 0x000f680000000200 */
[----:B------:R-:W0:Y:S01]  /*5d30*/  LDGDEPBAR ;  /* 0x00000000000079af */ /* 0x000e220000000000 */
[C---:B--2---:R-:W-:Y:S08]  /*5d40*/  HMMA.16816.F32 R192, R8.reuse, R28, RZ ;  /* 0x0000001c08c0723c */ /* 0x044ff000000018ff */
[C---:B---3--:R-:W-:Y:S08]  /*5d50*/  HMMA.16816.F32 R184, R8.reuse, R24, RZ ;  /* 0x0000001808b8723c */ /* 0x048ff000000018ff */
[C---:B------:R-:W-:Y:S08]  /*5d60*/  HMMA.16816.F32 R188, R8.reuse, R30, RZ ;  /* 0x0000001e08bc723c */ /* 0x040ff000000018ff */
[----:B------:R-:W-:Y:S08]  /*5d70*/  HMMA.16816.F32 R180, R8, R26, RZ ;  /* 0x0000001a08b4723c */ /* 0x000ff000000018ff */
[C---:B----4-:R-:W-:Y:S08]  /*5d80*/  HMMA.16816.F32 R8, R12.reuse, R24, RZ ;  /* 0x000000180c08723c */ /* 0x050ff000000018ff */
[C---:B------:R-:W-:Y:S08]  /*5d90*/  HMMA.16816.F32 R176, R12.reuse, R28, RZ ;  /* 0x0000001c0cb0723c */ /* 0x040ff000000018ff */
[C---:B------:R-:W-:Y:S01]  /*5da0*/  HMMA.16816.F32 R204, R12.reuse, R30, RZ ;  /* 0x0000001e0ccc723c */ /* 0x040fe200000018ff */
[----:B------:R-:W-:Y:S07]  /*5db0*/  LDSM.16.M88.4 R28, [R240+0x8800] ;  /* 0x00880000f01c783b */ /* 0x000fee0000000200 */
[----:B------:R-:W-:Y:S01]  /*5dc0*/  HMMA.16816.F32 R200, R12, R26, RZ ;  /* 0x0000001a0cc8723c */ /* 0x000fe200000018ff */
[----:B------:R-:W-:Y:S04]  /*5dd0*/  LDSM.16.M88.4 R24, [R240+0x8000] ;  /* 0x00800000f018783b */ /* 0x000fe80000000200 */
[----:B------:R-:W-:Y:S03]  /*5de0*/  LDSM.16.M88.4 R12, [R242] ;  /* 0x00000000f20c783b */ /* 0x000fe60000000200 */
[----:B-1----:R-:W-:Y:S01]  /*5df0*/  HMMA.16816.F32 R196, R20, R140, R8 ;  /* 0x0000008c14c4723c */ /* 0x002fe20000001808 */
[----:B------:R-:W1:Y:S07]  /*5e00*/  LDSM.16.M88.4 R8, [R242+0x2000] ;  /* 0x00200000f208783b */ /* 0x000e6e0000000200 */
[C---:B-----5:R-:W-:Y:S08]  /*5e10*/  HMMA.16816.F32 R232, R4.reuse, R34, R188 ;  /* 0x0000002204e8723c */ /* 0x060ff000000018bc */
[C---:B------:R-:W-:Y:S08]  /*5e20*/  HMMA.16816.F32 R236, R4.reuse, R32, R192 ;  /* 0x0000002004ec723c */ /* 0x040ff000000018c0 */
[C---:B------:R-:W-:Y:S08]  /*5e30*/  HMMA.16816.F32 R188, R4.reuse, R142, R180 ;  /* 0x0000008e04bc723c */ /* 0x040ff000000018b4 */
[----:B------:R-:W-:Y:S01]  /*5e40*/  HMMA.16816.F32 R192, R4, R140, R184 ;  /* 0x0000008c04c0723c */ /* 0x000fe200000018b8 */
[----:B------:R-:W-:Y:S07]  /*5e50*/  LDSM.16.M88.4 R4, [R215+0x2000] ;  /* 0x00200000d704783b */ /* 0x000fee0000000200 */
[C---:B------:R-:W-:Y:S01]  /*5e60*/  HMMA.16816.F32 R208, R20.reuse, R32, R176 ;  /* 0x0000002014d0723c */ /* 0x040fe200000018b0 */
[----:B------:R-:W2:Y:S07]  /*5e70*/  LDSM.16.M88.4 R176, [R243+0x8000] ;  /* 0x00800000f3b0783b */ /* 0x000eae0000000200 */
[C---:B------:R-:W-:Y:S01]  /*5e80*/  HMMA.16816.F32 R180, R20.reuse, R142, R200 ;  /* 0x0000008e14b4723c */ /* 0x040fe200000018c8 */
[----:B------:R-:W3:Y:S07]  /*5e90*/  LDSM.16.M88.4 R140, [R243+0x8800] ;  /* 0x00880000f38c783b */ /* 0x000eee0000000200 */
[----:B------:R-:W-:Y:S08]  /*5ea0*/  HMMA.16816.F32 R184, R20, R34, R204 ;  /* 0x0000002214b8723c */ /* 0x000ff000000018cc */
[C---:B-1----:R-:W-:Y:S08]  /*5eb0*/  HMMA.16816.F32 R32, R8.reuse, R24, R236 ;  /* 0x000000180820723c */ /* 0x042ff000000018ec */
[C---:B------:R-:W-:Y:S08]  /*5ec0*/  HMMA.16816.F32 R192, R8.reuse, R28, R192 ;  /* 0x0000001c08c0723c */ /* 0x040ff000000018c0 */
[C---:B------:R-:W-:Y:S08]  /*5ed0*/  HMMA.16816.F32 R20, R8.reuse, R26, R232 ;  /* 0x0000001a0814723c */ /* 0x040ff000000018e8 */
[----:B------:R-:W-:Y:S01]  /*5ee0*/  HMMA.16816.F32 R188, R8, R30, R188 ;  /* 0x0000001e08bc723c */ /* 0x000fe200000018bc */
[----:B------:R-:W1:Y:S07]  /*5ef0*/  LDSM.16.M88.4 R8, [R215] ;  /* 0x00000000d708783b */ /* 0x000e6e0000000200 */
[C---:B------:R-:W-:Y:S08]  /*5f00*/  HMMA.16816.F32 R232, R12.reuse, R24, R208 ;  /* 0x000000180ce8723c */ /* 0x040ff000000018d0 */
[C---:B------:R-:W-:Y:S08]  /*5f10*/  HMMA.16816.F32 R208, R12.reuse, R26, R184 ;  /* 0x0000001a0cd0723c */ /* 0x040ff000000018b8 */
[C---:B------:R-:W-:Y:S08]  /*5f20*/  HMMA.16816.F32 R204, R12.reuse, R28, R196 ;  /* 0x0000001c0ccc723c */ /* 0x040ff000000018c4 */
[----:B------:R-:W-:Y:S01]  /*5f30*/  HMMA.16816.F32 R200, R12, R30, R180 ;  /* 0x0000001e0cc8723c */ /* 0x000fe200000018b4 */
[----:B------:R-:W-:Y:S07]  /*5f40*/  LDSM.16.M88.4 R12, [R213+0x4000] ;  /* 0x00400000d50c783b */ /* 0x000fee0000000200 */
[C---:B--2---:R-:W-:Y:S01]  /*5f50*/  HMMA.16816.F32 R196, R4.reuse, R176, R32 ;  /* 0x000000b004c4723c */ /* 0x044fe20000001820 */
[----:B------:R-:W-:Y:S07]  /*5f60*/  LDSM.16.M88.4 R32, [R214+UR5+0x9800] ;  /* 0x00980005d620783b */ /* 0x000fee0008000200 */
[C---:B------:R-:W-:Y:S01]  /*5f70*/  HMMA.16816.F32 R184, R4.reuse, R178, R20 ;  /* 0x000000b204b8723c */ /* 0x040fe20000001814 */
[----:B------:R-:W-:Y:S07]  /*5f80*/  LDSM.16.M88.4 R20, [R214+UR5+0x9000] ;  /* 0x00900005d614783b */ /* 0x000fee0008000200 */
[C---:B---3--:R-:W-:Y:S08]  /*5f90*/  HMMA.16816.F32 R180, R4.reuse, R140, R192 ;  /* 0x0000008c04b4723c */ /* 0x048ff000000018c0 */
[----:B------:R-:W-:Y:S01]  /*5fa0*/  HMMA.16816.F32 R28, R4, R142, R188 ;  /* 0x0000008e041c723c */ /* 0x000fe200000018bc */
[----:B------:R-:W2:Y:S07]  /*5fb0*/  LDSM.16.M88.4 R4, [R213+0x6000] ;  /* 0x00600000d504783b */ /* 0x000eae0000000200 */
[C---:B-1----:R-:W-:Y:S08]  /*5fc0*/  HMMA.16816.F32 R24, R8.reuse, R176, R232 ;  /* 0x000000b00818723c */ /* 0x042ff000000018e8 */
[C---:B------:R-:W-:Y:S08]  /*5fd0*/  HMMA.16816.F32 R188, R8.reuse, R140, R204 ;  /* 0x0000008c08bc723c */ /* 0x040ff000000018cc */
[C---:B------:R-:W-:Y:S08]  /*5fe0*/  HMMA.16816.F32 R176, R8.reuse, R178, R208 ;  /* 0x000000b208b0723c */ /* 0x040ff000000018d0 */
[----:B------:R-:W-:Y:S01]  /*5ff0*/  HMMA.16816.F32 R140, R8, R142, R200 ;  /* 0x0000008e088c723c */ /* 0x000fe200000018c8 */
[----:B------:R-:W-:Y:S07]  /*6000*/  LDSM.16.M88.4 R8, [R216+0x4000] ;  /* 0x00400000d808783b */ /* 0x000fee0000000200 */
[C---:B--2---:R-:W-:Y:S08]  /*6010*/  HMMA.16816.F32 R200, R4.reuse, R22, R184 ;  /* 0x0000001604c8723c */ /* 0x044ff000000018b8 */
[-C--:B------:R-:W-:Y:S08]  /*6020*/  HMMA.16816.F32 R192, R4, R20.reuse, R196 ;  /* 0x0000001404c0723c */ /* 0x080ff000000018c4 */
[----:B------:R-:W-:Y:S01]  /*6030*/  HMMA.16816.F32 R184, R12, R20, R24 ;  /* 0x000000140cb8723c */ /* 0x000fe20000001818 */
[----:B------:R-:W1:Y:S07]  /*6040*/  LDSM.16.M88.4 R24, [R241+0x9000] ;  /* 0x00900000f118783b */ /* 0x000e6e0000000200 */
[C---:B------:R-:W-:Y:S01]  /*6050*/  HMMA.16816.F32 R196, R4.reuse, R34, R28 ;  /* 0x0000002204c4723c */ /* 0x040fe2000000181c */
[----:B------:R-:W2:Y:S07]  /*6060*/  LDSM.16.M88.4 R28, [R241+0x9800] ;  /* 0x00980000f11c783b */ /* 0x000eae0000000200 */
[----:B------:R-:W-:Y:S01]  /*6070*/  HMMA.16816.F32 R204, R4, R32, R180 ;  /* 0x0000002004cc723c */ /* 0x000fe200000018b4 */
[----:B------:R-:W-:Y:S07]  /*6080*/  LDSM.16.M88.4 R4, [R242+0x4000] ;  /* 0x00400000f204783b */ /* 0x000fee0000000200 */
        /* <DEDUP_REMOVED lines=9> */
[----:B------:R-:W-:Y:S01]  /*6120*/  HMMA.16816.F32 R8, R8, R30, R12 ;  /* 0x0000001e0808723c */ /* 0x000fe2000000180c */
[----:B------:R-:W1:Y:S07]  /*6130*/  LDSM.16.M88.4 R12, [R242+0x6000] ;  /* 0x00600000f20c783b */ /* 0x000e6e0000000200 */
[C---:B---3--:R-:W-:Y:S08]  /*6140*/  HMMA.16816.F32 R204, R20.reuse, R28, R204 ;  /* 0x0000001c14cc723c */ /* 0x048ff000000018cc */
[----:B------:R-:W-:Y:S08]  /*6150*/  HMMA.16816.F32 R196, R20, R30, R196 ;  /* 0x0000001e14c4723c */ /* 0x000ff000000018c4 */
[C---:B----4-:R-:W-:Y:S08]  /*6160*/  HMMA.16816.F32 R28, R4.reuse, R140, R184 ;  /* 0x0000008c041c723c */ /* 0x050ff000000018b8 */
[----:B-----5:R-:W-:Y:S08]  /*6170*/  HMMA.16816.F32 R184, R4, R32, R176 ;  /* 0x0000002004b8723c */ /* 0x020ff000000018b0 */
[C---:B------:R-:W-:Y:S08]  /*6180*/  HMMA.16816.F32 R192, R20.reuse, R24, R192 ;  /* 0x0000001814c0723c */ /* 0x040ff000000018c0 */
[----:B------:R-:W-:Y:S01]  /*6190*/  HMMA.16816.F32 R200, R20, R26, R200 ;  /* 0x0000001a14c8723c */ /* 0x000fe200000018c8 */
[----:B------:R-:W-:Y:S04]  /*61a0*/  LDSM.16.M88.4 R20, [R243+0x9000] ;  /* 0x00900000f314783b */ /* 0x000fe80000000200 */
[----:B------:R-:W-:Y:S03]  /*61b0*/  LDSM.16.M88.4 R24, [R243+0x9800] ;  /* 0x00980000f318783b */ /* 0x000fe60000000200 */
[C---:B------:R-:W-:Y:S08]  /*61c0*/  HMMA.16816.F32 R188, R4.reuse, R142, R180 ;  /* 0x0000008e04bc723c */ /* 0x040ff000000018b4 */
[----:B------:R-:W-:Y:S01]  /*61d0*/  HMMA.16816.F32 R176, R4, R34, R8 ;  /* 0x0000002204b0723c */ /* 0x000fe20000001808 */
[----:B------:R-:W2:Y:S04]  /*61e0*/  LDSM.16.M88.4 R4, [R215+0x4000] ;  /* 0x00400000d704783b */ /* 0x000ea80000000200 */
[----:B------:R-:W3:Y:S01]  /*61f0*/  LDSM.16.M88.4 R8, [R215+0x6000] ;  /* 0x00600000d708783b */ /* 0x000ee20000000200 */
[----:B------:R-:W-:-:S04]  /*6200*/  DEPBAR.LE SB0, 0x0 ;  /* 0x000080000000791a */ /* 0x000fc80000000000 */
[C---:B-1----:R-:W-:Y:S08]  /*6210*/  HMMA.16816.F32 R180, R12.reuse, R140, R192 ;  /* 0x0000008c0cb4723c */ /* 0x042ff000000018c0 */
[C---:B------:R-:W-:Y:S08]  /*6220*/  HMMA.16816.F32 R192, R12.reuse, R32, R204 ;  /* 0x000000200cc0723c */ /* 0x040ff000000018cc */
[C---:B------:R-:W-:Y:S08]  /*6230*/  HMMA.16816.F32 R196, R12.reuse, R34, R196 ;  /* 0x000000220cc4723c */ /* 0x040ff000000018c4 */
[----:B------:R-:W-:Y:S01]  /*6240*/  HMMA.16816.F32 R140, R12, R142, R200 ;  /* 0x0000008e0c8c723c */ /* 0x000fe200000018c8 */
[----:B------:R-:W-:-:S02]  /*6250*/  VIADD R12, R0, 0xffffffc9 ;  /* 0xffffffc9000c7836 */ /* 0x000fc40000000000 */
[----:B------:R-:W-:-:S05]  /*6260*/  VIADD R13, R0, 0xffffffd0 ;  /* 0xffffffd0000d7836 */ /* 0x000fca0000000000 */
[C---:B--2---:R-:W-:Y:S08]  /*6270*/  HMMA.16816.F32 R28, R4.reuse, R20, R28 ;  /* 0x00000014041c723c */ /* 0x044ff0000000181c */
[C---:B------:R-:W-:Y:S08]  /*6280*/  HMMA.16816.F32 R32, R4.reuse, R22, R188 ;  /* 0x000000160420723c */ /* 0x040ff000000018bc */
[C---:B------:R-:W-:Y:S08]  /*6290*/  HMMA.16816.F32 R184, R4.reuse, R24, R184 ;  /* 0x0000001804b8723c */ /* 0x040ff000000018b8 */
[----:B------:R-:W-:Y:S01]  /*62a0*/  HMMA.16816.F32 R176, R4, R26, R176 ;  /* 0x0000001a04b0723c */ /* 0x000fe200000018b0 */
[----:B------:R-:W-:-:S02]  /*62b0*/  VIADD R5, R0, 0xffffffc0 ;  /* 0xffffffc000057836 */ /* 0x000fc40000000000 */
[C---:B------:R-:W-:Y:S02]  /*62c0*/  VIADD R7, R0.reuse, 0xffffffc8 ;  /* 0xffffffc800077836 */ /* 0x040fe40000000000 */
[C---:B------:R-:W-:Y:S01]  /*62d0*/  VIADD R6, R0.reuse, 0xffffffc1 ;  /* 0xffffffc100067836 */ /* 0x040fe20000000000 */
[-C--:B------:R-:W-:Y:S01]  /*62e0*/  ISETP.GT.AND P5, PT, R227, R5.reuse, PT ;  /* 0x00000005e300720c */ /* 0x080fe20003fa4270 */
[----:B------:R-:W-:Y:S01]  /*62f0*/  VIADD R4, R0, 0xffffffd1 ;  /* 0xffffffd100047836 */ /* 0x000fe20000000000 */
[----:B------:R-:W-:Y:S01]  /*6300*/  BAR.SYNC.DEFER_BLOCKING 0x0 ;  /* 0x0000000000007b1d */ /* 0x000fe20000010000 */
[----:B------:R-:W-:Y:S01]  /*6310*/  ISETP.GT.AND P3, PT, R137, R5, PT ;  /* 0x000000058900720c */ /* 0x000fe20003f64270 */
[----:B---3--:R-:W-:Y:S01]  /*6320*/  HMMA.16816.F32 R140, R8, R22, R140 ;  /* 0x00000016088c723c */ /* 0x008fe2000000188c */
[----:B------:R-:W-:Y:S02]  /*6330*/  FSEL R14, R28, -INF , !P5 ;  /* 0xff8000001c0e7808 */ /* 0x000fe40006800000 */
[----:B------:R-:W-:-:S02]  /*6340*/  ISETP.GT.AND P5, PT, R227, R7, PT ;  /* 0x00000007e300720c */ /* 0x000fc40003fa4270 */
[----:B------:R-:W-:Y:S02]  /*6350*/  FSEL R30, R30, -INF , !P3 ;  /* 0xff8000001e1e7808 */ /* 0x000fe40005800000 */
[C---:B------:R-:W-:Y:S01]  /*6360*/  ISETP.GT.AND P3, PT, R227.reuse, R12, PT ;  /* 0x0000000ce300720c */ /* 0x040fe20003f64270 */
[C---:B------:R-:W-:Y:S01]  /*6370*/  HMMA.16816.F32 R192, R8.reuse, R24, R192 ;  /* 0x0000001808c0723c */ /* 0x040fe200000018c0 */
[-C--:B------:R-:W-:Y:S02]  /*6380*/  ISETP.GT.AND P6, PT, R227, R6.reuse, PT ;  /* 0x00000006e300720c */ /* 0x080fe40003fc4270 */
[----:B------:R-:W-:Y:S02]  /*6390*/  FSEL R16, R32, -INF , !P5 ;  /* 0xff80000020107808 */ /* 0x000fe40006800000 */
        /* <DEDUP_REMOVED lines=8> */
[----:B------:R-:W-:Y:S02]  /*6420*/  FSEL R33, R35, -INF , !P5 ;  /* 0xff80000023217808 */ /* 0x000fe40006800000 */
[----:B------:R-:W-:Y:S02]  /*6430*/  ISETP.GT.AND P0, PT, R137, R7, PT ;  /* 0x000000078900720c */ /* 0x000fe40003f04270 */
[----:B------:R-:W-:-:S02]  /*6440*/  ISETP.GT.AND P5, PT, R227, R13, PT ;  /* 0x0000000de300720c */ /* 0x000fc40003fa4270 */
[----:B------:R-:W-:Y:S02]  /*6450*/  FSEL R22, R176, -INF , !P3 ;  /* 0xff800000b0167808 */ /* 0x000fe40005800000 */
[----:B------:R-:W-:Y:S02]  /*6460*/  ISETP.GT.AND P3, PT, R137, R3, PT ;  /* 0x000000038900720c */ /* 0x000fe40003f64270 */
[----:B------:R-:W-:Y:S02]  /*6470*/  FSEL R28, R34, -INF , !P0 ;  /* 0xff800000221c7808 */ /* 0x000fe40004000000 */
[----:B------:R-:W-:Y:S02]  /*6480*/  FSEL R24, R184, -INF , !P5 ;  /* 0xff800000b8187808 */ /* 0x000fe40006800000 */
[-C--:B------:R-:W-:Y:S02]  /*6490*/  ISETP.GT.AND P0, PT, R227, R4.reuse, PT ;  /* 0x00000004e300720c */ /* 0x080fe40003f04270 */
[----:B------:R-:W-:-:S02]  /*64a0*/  ISETP.GT.AND P5, PT, R137, R4, PT ;  /* 0x000000048900720c */ /* 0x000fc40003fa4270 */
[----:B------:R-:W-:Y:S02]  /*64b0*/  FSEL R178, R178, -INF , !P3 ;  /* 0xff800000b2b27808 */ /* 0x000fe40005800000 */
[-C--:B------:R-:W-:Y:S02]  /*64c0*/  ISETP.GE.AND P3, PT, R6, R228.reuse, PT ;  /* 0x000000e40600720c */ /* 0x080fe40003f66270 */
[----:B------:R-:W-:Y:S02]  /*64d0*/  FSEL R23, R185, -INF , !P0 ;  /* 0xff800000b9177808 */ /* 0x000fe40004000000 */
[----:B------:R-:W-:Y:S02]  /*64e0*/  FSEL R187, R187, -INF , !P5 ;  /* 0xff800000bbbb7808 */ /* 0x000fe40006800000 */
[----:B------:R-:W-:Y:S02]  /*64f0*/  ISETP.GT.AND P0, PT, R137, R13, PT ;  /* 0x0000000d8900720c */ /* 0x000fe40003f04270 */
[----:B------:R-:W-:-:S02]  /*6500*/  ISETP.GE.AND P5, PT, R7, R228, PT ;  /* 0x000000e40700720c */ /* 0x000fc40003fa6270 */
[----:B------:R-:W-:Y:S02]  /*6510*/  FSEL R20, R15, -INF , !P3 ;  /* 0xff8000000f147808 */ /* 0x000fe40005800000 */
[----:B------:R-:W-:Y:S02]  /*6520*/  ISETP.GE.AND P3, PT, R13, R228, PT ;  /* 0x000000e40d00720c */ /* 0x000fe40003f66270 */
[-C--:B------:R-:W-:Y:S02]  /*6530*/  ISETP.GT.AND P6, PT, R227, R2.reuse, PT ;  /* 0x00000002e300720c */ /* 0x080fe40003fc4270 */
[----:B------:R-:W-:Y:S02]  /*6540*/  FSEL R186, R186, -INF , !P0 ;  /* 0xff800000baba7808 */ /* 0x000fe40004000000 */
[----:B------:R-:W-:Y:S02]  /*6550*/  FSEL R32, R16, -INF , !P5 ;  /* 0xff80000010207808 */ /* 0x000fe40006800000 */
[----:B------:R-:W-:-:S02]  /*6560*/  ISETP.GT.AND P0, PT, R137, R2, PT ;  /* 0x000000028900720c */ /* 0x000fc40003f04270 */
[-C--:B------:R-:W-:Y:S02]  /*6570*/  ISETP.GE.AND P5, PT, R4, R228.reuse, PT ;  /* 0x000000e40400720c */ /* 0x080fe40003fa6270 */
[----:B------:R-:W-:Y:S02]  /*6580*/  FSEL R184, R24, -INF , !P3 ;  /* 0xff80000018b87808 */ /* 0x000fe40005800000 */
[----:B------:R-:W-:Y:S02]  /*6590*/  FSEL R8, R177, -INF , !P6 ;  /* 0xff800000b1087808 */ /* 0x000fe40007000000 */
[----:B------:R-:W-:Y:S02]  /*65a0*/  ISETP.GE.AND P3, PT, R2, R228, PT ;  /* 0x000000e40200720c */ /* 0x000fe40003f66270 */
[----:B------:R-:W-:Y:S02]  /*65b0*/  FSEL R179, R179, -INF , !P0 ;  /* 0xff800000b3b37808 */ /* 0x000fe40004000000 */
[----:B------:R-:W-:-:S02]  /*65c0*/  FSEL R177, R23, -INF , !P5 ;  /* 0xff80000017b17808 */ /* 0x000fc40006800000 */
[----:B------:R-:W-:Y:S02]  /*65d0*/  ISETP.GE.AND P0, PT, R12, R228, PT ;  /* 0x000000e40c00720c */ /* 0x000fe40003f06270 */
[-C--:B------:R-:W-:Y:S02]  /*65e0*/  ISETP.GE.AND P5, PT, R5, R229.reuse, PT ;  /* 0x000000e50500720c */ /* 0x080fe40003fa6270 */
        /* <DEDUP_REMOVED lines=11> */
[----:B------:R-:W-:Y:S02]  /*66a0*/  ISETP.GE.AND P0, PT, R6, R229, PT ;  /* 0x000000e50600720c */ /* 0x000fe40003f06270 */
[----:B------:R-:W-:Y:S02]  /*66b0*/  ISETP.GT.AND P5, PT, R17, R5, PT ;  /* 0x000000051100720c */ /* 0x000fe40003fa4270 */
[----:B------:R-:W-:Y:S02]  /*66c0*/  FSEL R179, R179, -INF , !P3 ;  /* 0xff800000b3b37808 */ /* 0x000fe40005800000 */
[----:B------:R-:W-:Y:S02]  /*66d0*/  ISETP.GT.AND P3, PT, R17, R12, PT ;  /* 0x0000000c1100720c */ /* 0x000fe40003f64270 */
[----:B------:R-:W-:-:S02]  /*66e0*/  FSEL R21, R14, -INF , !P6 ;  /* 0xff8000000e157808 */ /* 0x000fc40007000000 */
[----:B------:R-:W-:Y:S02]  /*66f0*/  FSEL R29, R29, -INF , !P0 ;  /* 0xff8000001d1d7808 */ /* 0x000fe40004000000 */
[----:B------:R-:W-:Y:S02]  /*6700*/  FSEL R8, R188, -INF , !P5 ;  /* 0xff800000bc087808 */ /* 0x000fe40006800000 */
[-C--:B------:R-:W-:Y:S02]  /*6710*/  ISETP.GE.AND P6, PT, R7, R229.reuse, PT ;  /* 0x000000e50700720c */ /* 0x080fe40003fc6270 */
[----:B------:R-:W-:Y:S02]  /*6720*/  ISETP.GE.AND P0, PT, R4, R229, PT ;  /* 0x000000e50400720c */ /* 0x000fe40003f06270 */
[----:B------:R-:W-:Y:S02]  /*6730*/  ISETP.GT.AND P5, PT, R17, R13, PT ;  /* 0x0000000d1100720c */ /* 0x000fe40003fa4270 */
[----:B------:R-:W-:-:S02]  /*6740*/  FSEL R11, R141, -INF , !P3 ;  /* 0xff8000008d0b7808 */ /* 0x000fc40005800000 */
[----:B------:R-:W-:Y:S02]  /*6750*/  ISETP.GT.AND P3, PT, R17, R2, PT ;  /* 0x000000021100720c */ /* 0x000fe40003f64270 */
[----:B------:R-:W-:Y:S02]  /*6760*/  FSEL R28, R28, -INF , !P6 ;  /* 0xff8000001c1c7808 */ /* 0x000fe40007000000 */
[----:B------:R-:W-:Y:S02]  /*6770*/  FSEL R187, R187, -INF , !P0 ;  /* 0xff800000bbbb7808 */ /* 0x000fe40004000000 */
[----:B------:R-:W-:Y:S02]  /*6780*/  FSEL R176, R192, -INF , !P5 ;  /* 0xff800000c0b07808 */ /* 0x000fe40006800000 */
[----:B------:R-:W-:Y:S02]  /*6790*/  ISETP.GE.AND P6, PT, R3, R229, PT ;  /* 0x000000e50300720c */ /* 0x000fe40003fc6270 */
[----:B------:R-:W-:-:S02]  /*67a0*/  ISETP.GT.AND P0, PT, R17, R6, PT ;  /* 0x000000061100720c */ /* 0x000fc40003f04270 */
[----:B------:R-:W-:Y:S02]  /*67b0*/  ISETP.GE.AND P5, PT, R5, R230, PT ;  /* 0x000000e60500720c */ /* 0x000fe40003fa6270 */
[----:B------:R-:W-:Y:S02]  /*67c0*/  FSEL R181, R181, -INF , !P3 ;  /* 0xff800000b5b57808 */ /* 0x000fe40005800000 */
[----:B------:R-:W-:Y:S02]  /*67d0*/  ISETP.GT.AND P3, PT, R18, R6, PT ;  /* 0x000000061200720c */ /* 0x000fe40003f64270 */
[----:B------:R-:W-:Y:S02]  /*67e0*/  FSEL R178, R178, -INF , !P6 ;  /* 0xff800000b2b27808 */ /* 0x000fe40007000000 */
[----:B------:R-:W-:Y:S02]  /*67f0*/  FSEL R9, R189, -INF , !P0 ;  /* 0xff800000bd097808 */ /* 0x000fe40004000000 */
[----:B------:R-:W-:-:S02]  /*6800*/  FSEL R23, R8, -INF , !P5 ;  /* 0xff80000008177808 */ /* 0x000fc40006800000 */
[C---:B------:R-:W-:Y:S02]  /*6810*/  ISETP.GT.AND P6, PT, R17.reuse, R7, PT ;  /* 0x000000071100720c */ /* 0x040fe40003fc4270 */
[----:B------:R-:W-:Y:S02]  /*6820*/  ISETP.GT.AND P0, PT, R17, R4, PT ;  /* 0x000000041100720c */ /* 0x000fe40003f04270 */
[----:B------:R-:W-:Y:S02]  /*6830*/  ISETP.GE.AND P5, PT, R6, R231, PT ;  /* 0x000000e70600720c */ /* 0x000fe40003fa6270 */
[----:B------:R-:W-:Y:S02]  /*6840*/  FSEL R25, R191, -INF , !P3 ;  /* 0xff800000bf197808 */ /* 0x000fe40005800000 */
[----:B------:R-:W-:Y:S02]  /*6850*/  FSEL R10, R140, -INF , !P6 ;  /* 0xff8000008c0a7808 */ /* 0x000fe40007000000 */
[----:B------:R-:W-:-:S02]  /*6860*/  FSEL R138, R193, -INF , !P0 ;  /* 0xff800000c18a7808 */ /* 0x000fc40004000000 */
[----:B------:R-:W-:Y:S02]  /*6870*/  ISETP.GE.AND P3, PT, R7, R230, PT ;  /* 0x000000e60700720c */ /* 0x000fe40003f66270 */
[----:B------:R-:W-:Y:S02]  /*6880*/  FSEL R25, R25, -INF , !P5 ;  /* 0xff80000019197808 */ /* 0x000fe40006800000 */
[C---:B------:R-:W-:Y:S02]  /*6890*/  ISETP.GT.AND P0, PT, R18.reuse, R5, PT ;  /* 0x000000051200720c */ /* 0x040fe40003f04270 */
[----:B------:R-:W-:Y:S02]  /*68a0*/  ISETP.GT.AND P5, PT, R18, R12, PT ;  /* 0x0000000c1200720c */ /* 0x000fe40003fa4270 */
[----:B------:R-:W-:Y:S02]  /*68b0*/  FSEL R27, R10, -INF , !P3 ;  /* 0xff8000000a1b7808 */ /* 0x000fe40005800000 */
[----:B------:R-:W-:-:S02]  /*68c0*/  FSEL R24, R190, -INF , !P0 ;  /* 0xff800000be187808 */ /* 0x000fc40004000000 */
[----:B------:R-:W-:Y:S02]  /*68d0*/  ISETP.GE.AND P3, PT, R12, R231, PT ;  /* 0x000000e70c00720c */ /* 0x000fe40003f66270 */
[----:B------:R-:W-:Y:S02]  /*68e0*/  FSEL R34, R143, -INF , !P5 ;  /* 0xff8000008f227808 */ /* 0x000fe40006800000 */
[----:B------:R-:W-:Y:S02]  /*68f0*/  ISETP.GE.AND P0, PT, R6, R230, PT ;  /* 0x000000e60600720c */ /* 0x000fe40003f06270 */
[----:B------:R-:W-:Y:S02]  /*6900*/  FSEL R34, R34, -INF , !P3 ;  /* 0xff80000022227808 */ /* 0x000fe40005800000 */
[----:B------:R-:W-:Y:S02]  /*6910*/  ISETP.GT.AND P6, PT, R17, R3, PT ;  /* 0x000000031100720c */ /* 0x000fe40003fc4270 */
[----:B------:R-:W-:-:S02]  /*6920*/  FSEL R22, R9, -INF , !P0 ;  /* 0xff80000009167808 */ /* 0x000fc40004000000 */
[----:B------:R-:W-:Y:S02]  /*6930*/  ISETP.GT.U32.AND P3, PT, R244, R139, PT ;  /* 0x0000008bf400720c */ /* 0x000fe40003f64070 */
[----:B------:R-:W-:Y:S02]  /*6940*/  ISETP.GT.AND P0, PT, R18, R7, PT ;  /* 0x000000071200720c */ /* 0x000fe40003f04270 */
[----:B------:R-:W-:Y:S02]  /*6950*/  FMNMX3.FTZ R19, R135, R21, R20, !PT ;  /* 0x0000001587137276 */ /* 0x000fe40007810014 */
[----:B------:R-:W-:Y:S02]  /*6960*/  FSEL R180, R180, -INF , !P6 ;  /* 0xff800000b4b47808 */ /* 0x000fe40007000000 */
[----:B------:R-:W-:Y:S02]  /*6970*/  ISETP.GE.AND P6, PT, R5, R231, PT ;  /* 0x000000e70500720c */ /* 0x000fe40003fc6270 */
[----:B------:R-:W-:-:S02]  /*6980*/  FSEL R35, R142, -INF , !P0 ;  /* 0xff8000008e237808 */ /* 0x000fc40004000000 */
[----:B------:R-:W-:Y:S02]  /*6990*/  ISETP.GE.AND P0, PT, R12, R230, PT ;  /* 0x000000e60c00720c */ /* 0x000fe40003f06270 */
[----:B------:R-:W-:Y:S02]  /*69a0*/  FMNMX3.FTZ R19, R19, R32, R31, !PT ;  /* 0x0000002013137276 */ /* 0x000fe4000781001f */
[----:B------:R-:W-:Y:S02]  /*69b0*/  FSEL R24, R24, -INF , !P6 ;  /* 0xff80000018187808 */ /* 0x000fe40007000000 */
[----:B------:R-:W-:Y:S02]  /*69c0*/  ISETP.GE.AND P6, PT, R7, R231, PT ;  /* 0x000000e70700720c */ /* 0x000fe40003fc6270 */
[----:B------:R-:W-:Y:S02]  /*69d0*/  ISETP.GE.AND P5, PT, R13, R230, PT ;  /* 0x000000e60d00720c */ /* 0x000fe40003fa6270 */
[----:B------:R-:W-:-:S02]  /*69e0*/  FSEL R26, R11, -INF , !P0 ;  /* 0xff8000000b1a7808 */ /* 0x000fc40004000000 */
[----:B------:R-:W-:Y:S02]  /*69f0*/  ISETP.GT.AND P0, PT, R18, R13, PT ;  /* 0x0000000d1200720c */ /* 0x000fe40003f04270 */
[----:B------:R-:W-:Y:S02]  /*6a00*/  FMNMX3.FTZ R19, R19, R184, R177, !PT ;  /* 0x000000b813137276 */ /* 0x000fe400078100b1 */
[----:B------:R-:W-:Y:S02]  /*6a10*/  FSEL R35, R35, -INF , !P6 ;  /* 0xff80000023237808 */ /* 0x000fe40007000000 */
[----:B------:R-:W-:Y:S02]  /*6a20*/  FSEL R176, R176, -INF , !P5 ;  /* 0xff800000b0b07808 */ /* 0x000fe40006800000 */
[----:B------:R-:W-:Y:S02]  /*6a30*/  ISETP.GE.AND P6, PT, R13, R231, PT ;  /* 0x000000e70d00720c */ /* 0x000fe40003fc6270 */
[----:B------:R-:W-:-:S02]  /*6a40*/  ISETP.GT.AND P5, PT, R18, R4, PT ;  /* 0x000000041200720c */ /* 0x000fc40003fa4270 */
[----:B------:R-:W-:Y:S02]  /*6a50*/  FSEL R137, R194, -INF , !P0 ;  /* 0xff800000c2897808 */ /* 0x000fe40004000000 */
[----:B------:R-:W-:Y:S02]  /*6a60*/  FMNMX3.FTZ R132, R134, R30, R29, !PT ;  /* 0x0000001e86847276 */ /* 0x000fe4000781001d */
[----:B------:R-:W-:Y:S01]  /*6a70*/  FMNMX3.FTZ R19, R19, R185, R196, !PT ;  /* 0x000000b913137276 */ /* 0x000fe200078100c4 */
[----:B------:R-:W-:Y:S06]  /*6a80*/  @!P3 BRA `(.L_x_1395) ;  /* 0x0000000000a4b947 */ /* 0x000fec0003800000 */
[----:B------:R-:W-:Y:S01]  /*6a90*/  VIADD R12, R248, 0xfffffffd ;  /* 0xfffffffdf80c7836 */ /* 0x000fe20000000000 */
[----:B------:R-:W-:Y:S01]  /*6aa0*/  MOV R11, UR14 ;  /* 0x0000000e000b7c02 */ /* 0x000fe20008000f00 */
[----:B------:R-:W-:Y:S01]  /*6ab0*/  IMAD.U32 R10, RZ, RZ, UR15 ;  /* 0x0000000fff0a7e24 */ /* 0x000fe2000f8e00ff */
[----:B------:R-:W-:Y:S01]  /*6ac0*/  MOV R9, UR14 ;  /* 0x0000000e00097c02 */ /* 0x000fe20008000f00 */
[C---:B------:R-:W-:Y:S02]  /*6ad0*/  IMAD R5, R12.reuse, UR4, RZ ;  /* 0x000000040c057c24 */ /* 0x040fe4000f8e02ff */
[----:B------:R-:W-:-:S04]  /*6ae0*/  IMAD.WIDE.U32 R6, R12, UR11, RZ ;  /* 0x0000000b0c067c25 */ /* 0x000fc8000f8e00ff */
[----:B------:R-:W-:Y:S01]  /*6af0*/  IMAD.IADD R7, R7, 0x1, R5 ;  /* 0x0000000107077824 */ /* 0x000fe200078e0205 */
[-C--:B------:R-:W-:Y:S01]  /*6b00*/  @!P2 LEA R16, P0, R6, R252.reuse, 0x1 ;  /* 0x000000fc0610a211 */ /* 0x080fe200078008ff */
[----:B------:R-:W-:Y:S02]  /*6b10*/  IMAD.U32 R8, RZ, RZ, UR15 ;  /* 0x0000000fff087e24 */ /* 0x000fe4000f8e00ff */
[----:B------:R-:W-:Y:S01]  /*6b20*/  @!P2 IMAD.WIDE.U32 R10, R12, UR11, R10 ;  /* 0x0000000b0c0aac25 */ /* 0x000fe2000f8e000a */
[CC--:B------:R-:W-:Y:S02]  /*6b30*/  @!P2 LEA.HI.X R17, R6.reuse, R251.reuse, R7, 0x1, P0 ;  /* 0x000000fb0611a211 */ /* 0x0c0fe400000f0c07 */
[-C--:B------:R-:W-:Y:S01]  /*6b40*/  @!P1 LEA R14, P0, R6, R252.reuse, 0x1 ;  /* 0x000000fc060e9211 */ /* 0x080fe200078008ff */
[----:B------:R-:W-:Y:S02]  /*6b50*/  @!P1 IMAD.WIDE.U32 R8, R12, UR11, R8 ;  /* 0x0000000b0c089c25 */ /* 0x000fe4000f8e0008 */
[----:B------:R-:W-:Y:S01]  /*6b60*/  @!PT LDS RZ, [RZ] ;  /* 0x00000000fffff984 */ /* 0x000fe20000000800 */
[----:B------:R-:W-:Y:S01]  /*6b70*/  @!PT LDS RZ, [RZ] ;  /* 0x00000000fffff984 */ /* 0x000fe20000000800 */
[----:B------:R-:W-:Y:S01]  /*6b80*/  @!PT LDS RZ, [RZ] ;  /* 0x00000000fffff984 */ /* 0x000fe20000000800 */
[----:B------:R1:W-:Y:S01]  /*6b90*/  @!P2 LDGSTS.E.BYPASS.LTC128B.128 [R226+0x8000], desc[UR18][R16.64] ;  /* 0x0800000010e2afae */ /* 0x0003e2000b981a12 */
[----:B------:R-:W-:Y:S01]  /*6ba0*/  @!P1 LEA.HI.X R15, R6, R251, R7, 0x1, P0 ;  /* 0x000000fb060f9211 */ /* 0x000fe200000f0c07 */
[C---:B------:R-:W-:Y:S01]  /*6bb0*/  @!P2 IMAD.IADD R6, R5.reuse, 0x1, R11 ;  /* 0x000000010506a824 */ /* 0x040fe200078e020b */
[----:B------:R-:W-:Y:S01]  /*6bc0*/  @!P2 LEA R12, P0, R10, R252, 0x1 ;  /* 0x000000fc0a0ca211 */ /* 0x000fe200078008ff */
[----:B------:R1:W-:Y:S01]  /*6bd0*/  @P2 STS.128 [R226+0x8000], RZ ;  /* 0x008000ffe2002388 */ /* 0x0003e20000000c00 */
[----:B------:R-:W-:-:S02]  /*6be0*/  @!P1 IADD3 R5, PT, PT, R5, R9, RZ ;  /* 0x0000000905059210 */ /* 0x000fc40007ffe0ff */
[----:B------:R-:W-:Y:S01]  /*6bf0*/  @!P2 LEA.HI.X R13, R10, R251, R6, 0x1, P0 ;  /* 0x000000fb0a0da211 */ /* 0x000fe200000f0c06 */
[----:B------:R-:W-:Y:S01]  /*6c00*/  @!PT LDS RZ, [RZ] ;  /* 0x00000000fffff984 */ /* 0x000fe20000000800 */
[----:B------:R-:W-:Y:S01]  /*6c10*/  @!PT LDS RZ, [RZ] ;  /* 0x00000000fffff984 */ /* 0x000fe20000000800 */
[----:B------:R-:W-:Y:S01]  /*6c20*/  @!PT LDS RZ, [RZ] ;  /* 0x00000000fffff984 */ /* 0x000fe20000000800 */
[----:B------:R1:W-:Y:S01]  /*6c30*/  @!P1 LDGSTS.E.BYPASS.LTC128B.128 [R226+0x9000], desc[UR18][R14.64+0x80] ;  /* 0x090000800ee29fae */ /* 0x0003e2000b981a12 */
[----:B------:R-:W-:-:S03]  /*6c40*/  @!P1 LEA R6, P0, R8, R252, 0x1 ;  /* 0x000000fc08069211 */ /* 0x000fc600078008ff */
[----:B------:R1:W-:Y:S01]  /*6c50*/  @P1 STS.128 [R226+0x9000], RZ ;  /* 0x009000ffe2001388 */ /* 0x0003e20000000c00 */
[----:B------:R-:W-:-:S03]  /*6c60*/  @!P1 LEA.HI.X R7, R8, R251, R5, 0x1, P0 ;  /* 0x000000fb08079211 */ /* 0x000fc600000f0c05 */
        /* <DEDUP_REMOVED lines=11> */
.L_x_1395:
[----:B------:R-:W-:Y:S01]  /*6d20*/  FMNMX3.FTZ R5, R132, R28, R33, !PT ;  /* 0x0000001c84057276 */ /* 0x000fe20007810021 */
[----:B------:R-:W2:Y:S01]  /*6d30*/  SHFL.BFLY PT, R8, R19, 0x2, 0x1f ;  /* 0x0c401f0013087f89 */ /* 0x000ea200000e0000 */
[----:B------:R-:W-:Y:S02]  /*6d40*/  ISETP.GT.AND P0, PT, R18, R3, PT ;  /* 0x000000031200720c */ /* 0x000fe40003f04270 */
[----:B------:R-:W-:Y:S02]  /*6d50*/  FMNMX3.FTZ R5, R5, R186, R187, !PT ;  /* 0x000000ba05057276 */ /* 0x000fe400078100bb */
[----:B-1----:R-:W-:Y:S02]  /*6d60*/  FSEL R6, R195, -INF , !P5 ;  /* 0xff800000c3067808 */ /* 0x002fe40006800000 */
[----:B------:R-:W-:Y:S02]  /*6d70*/  FMNMX3.FTZ R5, R5, R178, R179, !PT ;  /* 0x000000b205057276 */ /* 0x000fe400078100b3 */
[----:B------:R-:W-:-:S02]  /*6d80*/  FSEL R143, R137, -INF , !P6 ;  /* 0xff800000898f7808 */ /* 0x000fc40007000000 */
[----:B------:R-:W-:Y:S01]  /*6d90*/  ISETP.GE.AND P5, PT, R4, R230, PT ;  /* 0x000000e60400720c */ /* 0x000fe20003fa6270 */
[----:B------:R-:W1:Y:S01]  /*6da0*/  SHFL.BFLY PT, R10, R5, 0x2, 0x1f ;  /* 0x0c401f00050a7f89 */ /* 0x000e6200000e0000 */
[----:B------:R-:W-:Y:S02]  /*6db0*/  FSEL R9, R182, -INF , !P0 ;  /* 0xff800000b6097808 */ /* 0x000fe40004000000 */
[----:B------:R-:W-:Y:S02]  /*6dc0*/  ISETP.GT.AND P6, PT, R18, R2, PT ;  /* 0x000000021200720c */ /* 0x000fe40003fc4270 */
[----:B------:R-:W-:Y:S02]  /*6dd0*/  ISETP.GE.AND P0, PT, R4, R231, PT ;  /* 0x000000e70400720c */ /* 0x000fe40003f06270 */
[----:B------:R-:W-:Y:S02]  /*6de0*/  FMNMX3.FTZ R4, R133, R23, R22, !PT ;  /* 0x0000001785047276 */ /* 0x000fe40007810016 */
[----:B------:R-:W-:-:S02]  /*6df0*/  FSEL R140, R138, -INF , !P5 ;  /* 0xff8000008a8c7808 */ /* 0x000fc40006800000 */
[----:B------:R-:W-:Y:S02]  /*6e00*/  FSEL R7, R183, -INF , !P6 ;  /* 0xff800000b7077808 */ /* 0x000fe40007000000 */
[CC--:B------:R-:W-:Y:S02]  /*6e10*/  ISETP.GE.AND P5, PT, R3.reuse, R230.reuse, PT ;  /* 0x000000e60300720c */ /* 0x0c0fe40003fa6270 */
[----:B------:R-:W-:Y:S02]  /*6e20*/  ISETP.GE.AND P6, PT, R2, R230, PT ;  /* 0x000000e60200720c */ /* 0x000fe40003fc6270 */
[----:B------:R-:W-:Y:S02]  /*6e30*/  FMNMX3.FTZ R4, R4, R27, R26, !PT ;  /* 0x0000001b04047276 */ /* 0x000fe4000781001a */
[----:B------:R-:W-:Y:S02]  /*6e40*/  FSEL R142, R180, -INF , !P5 ;  /* 0xff800000b48e7808 */ /* 0x000fe40006800000 */
[----:B------:R-:W-:-:S02]  /*6e50*/  ISETP.GE.AND P5, PT, R3, R231, PT ;  /* 0x000000e70300720c */ /* 0x000fc40003fa6270 */
[----:B------:R-:W-:Y:S02]  /*6e60*/  FSEL R141, R181, -INF , !P6 ;  /* 0xff800000b58d7808 */ /* 0x000fe40007000000 */
[----:B------:R-:W-:Y:S02]  /*6e70*/  FMNMX3.FTZ R4, R4, R176, R140, !PT ;  /* 0x000000b004047276 */ /* 0x000fe4000781008c */
[----:B------:R-:W-:Y:S02]  /*6e80*/  FMNMX3.FTZ R3, R136, R24, R25, !PT ;  /* 0x0000001888037276 */ /* 0x000fe40007810019 */
[----:B------:R-:W-:Y:S02]  /*6e90*/  FSEL R208, R6, -INF , !P0 ;  /* 0xff80000006d07808 */ /* 0x000fe40004000000 */
[----:B------:R-:W-:Y:S02]  /*6ea0*/  FMNMX3.FTZ R4, R4, R142, R141, !PT ;  /* 0x0000008e04047276 */ /* 0x000fe4000781008d */
[----:B------:R-:W-:-:S02]  /*6eb0*/  ISETP.GE.AND P0, PT, R2, R231, PT ;  /* 0x000000e70200720c */ /* 0x000fc40003f06270 */
[----:B------:R-:W-:Y:S02]  /*6ec0*/  FMNMX3.FTZ R3, R3, R35, R34, !PT ;  /* 0x0000002303037276 */ /* 0x000fe40007810022 */
[----:B--2---:R-:W-:Y:S02]  /*6ed0*/  FMNMX.FTZ R2, R19, R8, !PT ;  /* 0x0000000813027209 */ /* 0x004fe40007810000 */
[----:B------:R-:W-:Y:S01]  /*6ee0*/  FSEL R198, R9, -INF , !P5 ;  /* 0xff80000009c67808 */ /* 0x000fe20006800000 */
[----:B------:R-:W2:Y:S01]  /*6ef0*/  SHFL.BFLY PT, R8, R4, 0x2, 0x1f ;  /* 0x0c401f0004087f89 */ /* 0x000ea200000e0000 */
[----:B------:R-:W-:Y:S02]  /*6f00*/  FSEL R199, R7, -INF , !P0 ;  /* 0xff80000007c77808 */ /* 0x000fe40004000000 */
[----:B------:R-:W-:Y:S01]  /*6f10*/  FMNMX3.FTZ R3, R3, R143, R208, !PT ;  /* 0x0000008f03037276 */ /* 0x000fe200078100d0 */
[----:B------:R-:W3:Y:S01]  /*6f20*/  SHFL.BFLY PT, R7, R2, 0x1, 0x1f ;  /* 0x0c201f0002077f89 */ /* 0x000ee200000e0000 */
[----:B-1----:R-:W-:-:S02]  /*6f30*/  FMNMX.FTZ R5, R5, R10, !PT ;  /* 0x0000000a05057209 */ /* 0x002fc40007810000 */
[----:B------:R-:W-:Y:S02]  /*6f40*/  FMNMX3.FTZ R3, R3, R198, R199, !PT ;  /* 0x000000c603037276 */ /* 0x000fe400078100c7 */
[----:B------:R-:W-:Y:S01]  /*6f50*/  MOV R191, R225 ;  /* 0x000000e100bf7202 */ /* 0x000fe20000000f00 */
[----:B------:R-:W1:Y:S01]  /*6f60*/  SHFL.BFLY PT, R9, R5, 0x1, 0x1f ;  /* 0x0c201f0005097f89 */ /* 0x000e6200000e0000 */
[----:B------:R-:W-:Y:S02]  /*6f70*/  MOV R197, R224 ;  /* 0x000000e000c57202 */ /* 0x000fe40000000f00 */
[----:B------:R-:W-:Y:S01]  /*6f80*/  MOV R182, R217 ;  /* 0x000000d900b67202 */ /* 0x000fe20000000f00 */
[----:B------:R-:W4:Y:S01]  /*6f90*/  SHFL.BFLY PT, R6, R3, 0x2, 0x1f ;  /* 0x0c401f0003067f89 */ /* 0x000f2200000e0000 */
[----:B------:R-:W-:Y:S02]  /*6fa0*/  MOV R18, R249 ;  /* 0x000000f900127202 */ /* 0x000fe40000000f00 */
[----:B------:R-:W-:-:S02]  /*6fb0*/  @P4 IADD3 R18, PT, PT, R245, -0x40, RZ ;  /* 0xffffffc0f5124810 */ /* 0x000fc40007ffe0ff */
[----:B------:R-:W-:Y:S02]  /*6fc0*/  MOV R189, R250 ;  /* 0x000000fa00bd7202 */ /* 0x000fe40000000f00 */
[----:B--2---:R-:W-:Y:S02]  /*6fd0*/  FMNMX.FTZ R4, R4, R8, !PT ;  /* 0x0000000804047209 */ /* 0x004fe40007810000 */
[----:B---3--:R-:W-:-:S03]  /*6fe0*/  FMNMX.FTZ R225, R2, R7, !PT ;  /* 0x0000000702e17209 */ /* 0x008fc60007810000 */
[----:B------:R-:W2:Y:S01]  /*6ff0*/  SHFL.BFLY PT, R8, R4, 0x1, 0x1f ;  /* 0x0c201f0004087f89 */ /* 0x000ea200000e0000 */
[C---:B------:R-:W-:Y:S01]  /*7000*/  FSETP.NEU.FTZ.AND P0, PT, R225.reuse, -INF , PT ;  /* 0xff800000e100780b */ /* 0x040fe20003f1d000 */
[----:B------:R-:W-:Y:S01]  /*7010*/  FMUL.FTZ R16, R225, UR7 ;  /* 0x00000007e1107c20 */ /* 0x000fe20008410000 */
[----:B-1----:R-:W-:Y:S02]  /*7020*/  FMNMX.FTZ R232, R5, R9, !PT ;  /* 0x0000000905e87209 */ /* 0x002fe40007810000 */
[----:B------:R-:W-:Y:S02]  /*7030*/  FSEL R7, R225, RZ, P0 ;  /* 0x000000ffe1077208 */ /* 0x000fe40000000000 */
[----:B----4-:R-:W-:Y:S01]  /*7040*/  FMNMX.FTZ R2, R3, R6, !PT ;  /* 0x0000000603027209 */ /* 0x010fe20007810000 */
[----:B------:R-:W-:Y:S01]  /*7050*/  FMUL.FTZ R3, R232, UR7 ;  /* 0x00000007e8037c20 */ /* 0x000fe20008410000 */
[----:B------:R-:W-:Y:S01]  /*7060*/  FSEL R16, R16, RZ, P0 ;  /* 0x000000ff10107208 */ /* 0x000fe20000000000 */
[----:B------:R-:W-:Y:S01]  /*7070*/  FADD.FTZ R7, R135, -R7 ;  /* 0x8000000787077221 */ /* 0x000fe20000010000 */
[----:B------:R-:W-:Y:S01]  /*7080*/  FSETP.NEU.FTZ.AND P6, PT, R232, -INF , PT ;  /* 0xff800000e800780b */ /* 0x000fe20003fdd000 */
[----:B------:R-:W1:Y:S02]  /*7090*/  SHFL.BFLY PT, R5, R2, 0x1, 0x1f ;  /* 0x0c201f0002057f89 */ /* 0x000e6400000e0000 */
[--C-:B------:R-:W-:Y:S01]  /*70a0*/  FFMA.FTZ R32, R32, UR7, -R16.reuse ;  /* 0x0000000720207c23 */ /* 0x100fe20008010810 */
[--C-:B------:R-:W-:Y:S01]  /*70b0*/  FFMA.FTZ R31, R31, UR7, -R16.reuse ;  /* 0x000000071f1f7c23 */ /* 0x100fe20008010810 */
[--C-:B------:R-:W-:Y:S01]  /*70c0*/  FFMA.FTZ R21, R21, UR7, -R16.reuse ;  /* 0x0000000715157c23 */ /* 0x100fe20008010810 */
[----:B------:R-:W-:Y:S01]  /*70d0*/  FFMA.FTZ R20, R20, UR7, -R16 ;  /* 0x0000000714147c23 */ /* 0x000fe20008010810 */
[----:B------:R-:W-:Y:S01]  /*70e0*/  MUFU.EX2 R188, R32 ;  /* 0x0000002000bc7308 */ /* 0x000fe20000000800 */
[----:B------:R-:W-:Y:S01]  /*70f0*/  FSEL R3, R3, RZ, P6 ;  /* 0x000000ff03037208 */ /* 0x000fe20003000000 */
[----:B------:R-:W-:Y:S01]  /*7100*/  FMUL.FTZ R7, R7, UR7 ;  /* 0x0000000707077c20 */ /* 0x000fe20008410000 */
[----:B--2---:R-:W-:Y:S01]  /*7110*/  FMNMX.FTZ R224, R4, R8, !PT ;  /* 0x0000000804e07209 */ /* 0x004fe20007810000 */
[----:B------:R-:W2:Y:S02]  /*7120*/  MUFU.EX2 R132, R31 ;  /* 0x0000001f00847308 */ /* 0x000ea40000000800 */
[--C-:B------:R-:W-:Y:S01]  /*7130*/  FFMA.FTZ R30, R30, UR7, -R3.reuse ;  /* 0x000000071e1e7c23 */ /* 0x100fe20008010803 */
[--C-:B------:R-:W-:Y:S01]  /*7140*/  FFMA.FTZ R29, R29, UR7, -R3.reuse ;  /* 0x000000071d1d7c23 */ /* 0x100fe20008010803 */
[C---:B------:R-:W-:Y:S01]  /*7150*/  FSETP.NEU.FTZ.AND P5, PT, R224.reuse, -INF , PT ;  /* 0xff800000e000780b */ /* 0x040fe20003fbd000 */
[----:B------:R-:W-:Y:S01]  /*7160*/  FMUL.FTZ R4, R224, UR7 ;  /* 0x00000007e0047c20 */ /* 0x000fe20008410000 */
[----:B------:R-:W-:Y:S01]  /*7170*/  MUFU.EX2 R19, R21 ;  /* 0x0000001500137308 */ /* 0x000fe20000000800 */
[--C-:B------:R-:W-:Y:S01]  /*7180*/  FFMA.FTZ R28, R28, UR7, -R3.reuse ;  /* 0x000000071c1c7c23 */ /* 0x100fe20008010803 */
[----:B------:R-:W-:-:S02]  /*7190*/  FFMA.FTZ R33, R33, UR7, -R3 ;  /* 0x0000000721217c23 */ /* 0x000fc40008010803 */
[----:B------:R-:W3:Y:S01]  /*71a0*/  MUFU.EX2 R190, R20 ;  /* 0x0000001400be7308 */ /* 0x000ee20000000800 */
[----:B-1----:R-:W-:-:S03]  /*71b0*/  FMNMX.FTZ R217, R2, R5, !PT ;  /* 0x0000000502d97209 */ /* 0x002fc60007810000 */
[----:B------:R-:W-:Y:S01]  /*71c0*/  MUFU.EX2 R239, R30 ;  /* 0x0000001e00ef7308 */ /* 0x000fe20000000800 */
[----:B------:R-:W-:Y:S02]  /*71d0*/  FSEL R2, R4, RZ, P5 ;  /* 0x000000ff04027208 */ /* 0x000fe40002800000 */
[----:B------:R-:W-:Y:S01]  /*71e0*/  FSEL R4, R232, RZ, P6 ;  /* 0x000000ffe8047208 */ /* 0x000fe20003000000 */
[----:B------:R-:W-:Y:S01]  /*71f0*/  FMUL.FTZ R17, R217, UR7 ;  /* 0x00000007d9117c20 */ /* 0x000fe20008410000 */
[----:B------:R-:W-:Y:S01]  /*7200*/  FSEL R5, R224, RZ, P5 ;  /* 0x000000ffe0057208 */ /* 0x000fe20002800000 */
[--C-:B------:R-:W-:Y:S01]  /*7210*/  FFMA.FTZ R23, R23, UR7, -R2.reuse ;  /* 0x0000000717177c23 */ /* 0x100fe20008010802 */
[----:B------:R-:W-:Y:S01]  /*7220*/  FFMA.FTZ R22, R22, UR7, -R2 ;  /* 0x0000000716167c23 */ /* 0x000fe20008010802 */
[----:B------:R-:W-:Y:S01]  /*7230*/  FADD.FTZ R4, R134, -R4 ;  /* 0x8000000486047221 */ /* 0x000fe20000010000 */
[----:B--2---:R-:W-:Y:S01]  /*7240*/  F2FP.F16.F32.PACK_AB R10, R132, R188 ;  /* 0x000000bc840a723e */ /* 0x004fe200000000ff */
[----:B------:R-:W-:Y:S01]  /*7250*/  MUFU.EX2 R234, R23 ;  /* 0x0000001700ea7308 */ /* 0x000fe20000000800 */
[----:B------:R-:W-:Y:S01]  /*7260*/  FADD.FTZ R5, R133, -R5 ;  /* 0x8000000585057221 */ /* 0x000fe20000010000 */
[----:B------:R-:W-:Y:S01]  /*7270*/  MOV R245, R132 ;  /* 0x0000008400f57202 */ /* 0x000fe20000000f00 */
[----:B------:R-:W-:Y:S01]  /*7280*/  FMUL.FTZ R14, R4, UR7 ;  /* 0x00000007040e7c20 */ /* 0x000fe20008410000 */
[----:B------:R1:W-:Y:S01]  /*7290*/  MUFU.EX2 R235, R22 ;  /* 0x0000001600eb7308 */ /* 0x0003e20000000800 */
[----:B------:R-:W-:Y:S01]  /*72a0*/  LDSM.16.MT88.4 R132, [R18] ;  /* 0x000000001284783b */ /* 0x000fe20000004200 */
[----:B------:R-:W-:Y:S01]  /*72b0*/  FSETP.NEU.FTZ.AND P0, PT, R217, -INF , PT ;  /* 0xff800000d900780b */ /* 0x000fe20003f1d000 */
[--C-:B------:R-:W-:Y:S01]  /*72c0*/  FFMA.FTZ R27, R27, UR7, -R2.reuse ;  /* 0x000000071b1b7c23 */ /* 0x100fe20008010802 */
[----:B------:R-:W-:Y:S01]  /*72d0*/  FFMA.FTZ R26, R26, UR7, -R2 ;  /* 0x000000071a1a7c23 */ /* 0x000fe20008010802 */
[----:B------:R-:W-:Y:S01]  /*72e0*/  FMUL.FTZ R5, R5, UR7 ;  /* 0x0000000705057c20 */ /* 0x000fe20008410000 */
[----:B------:R-:W-:Y:S01]  /*72f0*/  FSEL R6, R217, RZ, P0 ;  /* 0x000000ffd9067208 */ /* 0x000fe20000000000 */
[----:B------:R-:W-:Y:S01]  /*7300*/  MUFU.EX2 R236, R27 ;  /* 0x0000001b00ec7308 */ /* 0x000fe20000000800 */
[----:B------:R-:W-:-:S02]  /*7310*/  FSEL R17, R17, RZ, P0 ;  /* 0x000000ff11117208 */ /* 0x000fc40000000000 */
[----:B---3--:R-:W-:Y:S01]  /*7320*/  F2FP.F16.F32.PACK_AB R8, R190, R19 ;  /* 0x00000013be08723e */ /* 0x008fe200000000ff */
[----:B------:R-:W-:Y:S01]  /*7330*/  FADD.FTZ R4, R136, -R6 ;  /* 0x8000000688047221 */ /* 0x000fe20000010000 */
[----:B------:R-:W2:Y:S01]  /*7340*/  MUFU.EX2 R237, R26 ;  /* 0x0000001a00ed7308 */ /* 0x000ea20000000800 */
[--C-:B------:R-:W-:Y:S01]  /*7350*/  FFMA.FTZ R24, R24, UR7, -R17.reuse ;  /* 0x0000000718187c23 */ /* 0x100fe20008010811 */
[----:B-1----:R-:W1:Y:S01]  /*7360*/  LDSM.16.MT88.4 R20, [R212+0xa000] ;  /* 0x00a00000d414783b */ /* 0x002e620000004200 */
[--C-:B------:R-:W-:Y:S01]  /*7370*/  FFMA.FTZ R25, R25, UR7, -R17.reuse ;  /* 0x0000000719197c23 */ /* 0x100fe20008010811 */
[--C-:B------:R-:W-:Y:S01]  /*7380*/  FFMA.FTZ R35, R35, UR7, -R17.reuse ;  /* 0x0000000723237c23 */ /* 0x100fe20008010811 */
[----:B------:R-:W-:Y:S01]  /*7390*/  FFMA.FTZ R34, R34, UR7, -R17 ;  /* 0x0000000722227c23 */ /* 0x000fe20008010811 */
[----:B------:R-:W-:Y:S01]  /*73a0*/  FMUL.FTZ R4, R4, UR7 ;  /* 0x0000000704047c20 */ /* 0x000fe20008410000 */
[----:B------:R-:W-:Y:S01]  /*73b0*/  MUFU.EX2 R209, R24 ;  /* 0x0000001800d17308 */ /* 0x000fe20000000800 */
[----:B------:R-:W3:Y:S03]  /*73c0*/  LDSM.16.MT88.4 R136, [R220+0xa000] ;  /* 0x00a00000dc88783b */ /* 0x000ee60000004200 */
[----:B------:R4:W5:Y:S01]  /*73d0*/  MUFU.EX2 R233, R25 ;  /* 0x0000001900e97308 */ /* 0x0009620000000800 */
[----:B--2---:R-:W-:-:S03]  /*73e0*/  F2FP.F16.F32.PACK_AB R6, R237, R236 ;  /* 0x000000eced06723e */ /* 0x004fc600000000ff */
[----:B------:R-:W-:Y:S04]  /*73f0*/  MUFU.EX2 R211, R35 ;  /* 0x0000002300d37308 */ /* 0x000fe80000000800 */
[----:B------:R-:W-:Y:S04]  /*7400*/  MUFU.EX2 R210, R34 ;  /* 0x0000002200d27308 */ /* 0x000fe80000000800 */
[----:B------:R5:W2:Y:S01]  /*7410*/  MUFU.EX2 R13, R5 ;  /* 0x00000005000d7308 */ /* 0x000aa20000000800 */
[----:B----4-:R-:W-:Y:S03]  /*7420*/  LDSM.16.MT88.4 R24, [R212+0xb000] ;  /* 0x00b00000d418783b */ /* 0x010fe60000004200 */
[----:B------:R4:W1:Y:S04]  /*7430*/  MUFU.EX2 R12, R4 ;  /* 0x00000004000c7308 */ /* 0x0008680000000800 */
[----:B------:R-:W3:Y:S04]  /*7440*/  MUFU.EX2 R238, R29 ;  /* 0x0000001d00ee7308 */ /* 0x000ee80000000800 */
[----:B------:R-:W-:Y:S01]  /*7450*/  MUFU.EX2 R250, R28 ;  /* 0x0000001c00fa7308 */ /* 0x000fe20000000800 */
[----:B-----5:R-:W-:Y:S01]  /*7460*/  F2FP.F16.F32.PACK_AB R5, R233, R209 ;  /* 0x000000d1e905723e */ /* 0x020fe200000000ff */
[----:B--2---:R-:W-:-:S02]  /*7470*/  FMUL.FTZ R148, R148, R13 ;  /* 0x0000000d94947220 */ /* 0x004fc40000410000 */
[----:B------:R-:W2:Y:S01]  /*7480*/  MUFU.EX2 R192, R33 ;  /* 0x0000002100c07308 */ /* 0x000ea20000000800 */
[----:B------:R-:W-:Y:S01]  /*7490*/  FMUL.FTZ R149, R149, R13 ;  /* 0x0000000d95957220 */ /* 0x000fe20000410000 */
[----:B----4-:R-:W-:Y:S01]  /*74a0*/  F2FP.F16.F32.PACK_AB R4, R235, R234 ;  /* 0x000000eaeb04723e */ /* 0x010fe200000000ff */
[-C--:B-1----:R-:W-:Y:S01]  /*74b0*/  FMUL.FTZ R150, R150, R12.reuse ;  /* 0x0000000c96967220 */ /* 0x082fe20000410000 */
[----:B------:R-:W1:Y:S01]  /*74c0*/  MUFU.EX2 R15, R7 ;  /* 0x00000007000f7308 */ /* 0x000e620000000800 */
[-C--:B------:R-:W-:Y:S01]  /*74d0*/  FMUL.FTZ R151, R151, R12.reuse ;  /* 0x0000000c97977220 */ /* 0x080fe20000410000 */
[----:B---3--:R-:W-:Y:S01]  /*74e0*/  F2FP.F16.F32.PACK_AB R9, R238, R239 ;  /* 0x000000efee09723e */ /* 0x008fe200000000ff */
[-C--:B------:R-:W-:Y:S01]  /*74f0*/  FMUL.FTZ R152, R152, R13.reuse ;  /* 0x0000000d98987220 */ /* 0x080fe20000410000 */
[----:B------:R-:W3:Y:S01]  /*7500*/  MUFU.EX2 R14, R14 ;  /* 0x0000000e000e7308 */ /* 0x000ee20000000800 */
[-C--:B------:R-:W-:Y:S01]  /*7510*/  FMUL.FTZ R153, R153, R13.reuse ;  /* 0x0000000d99997220 */ /* 0x080fe20000410000 */
[-C--:B------:R-:W-:Y:S01]  /*7520*/  FMUL.FTZ R154, R154, R12.reuse ;  /* 0x0000000c9a9a7220 */ /* 0x080fe20000410000 */
[----:B------:R-:W-:Y:S01]  /*7530*/  FMUL.FTZ R155, R155, R12 ;  /* 0x0000000c9b9b7220 */ /* 0x000fe20000410000 */
[-C--:B------:R-:W-:Y:S01]  /*7540*/  FMUL.FTZ R40, R40, R13.reuse ;  /* 0x0000000d28287220 */ /* 0x080fe20000410000 */
[----:B------:R-:W-:Y:S01]  /*7550*/  FMUL.FTZ R41, R41, R13 ;  /* 0x0000000d29297220 */ /* 0x000fe20000410000 */
[----:B--2---:R-:W-:Y:S01]  /*7560*/  F2FP.F16.F32.PACK_AB R11, R192, R250 ;  /* 0x000000fac00b723e */ /* 0x004fe200000000ff */
[-C--:B------:R-:W-:Y:S01]  /*7570*/  FMUL.FTZ R42, R42, R12.reuse ;  /* 0x0000000c2a2a7220 */ /* 0x080fe20000410000 */
[----:B------:R-:W-:Y:S01]  /*7580*/  FMUL.FTZ R43, R43, R12 ;  /* 0x0000000c2b2b7220 */ /* 0x000fe20000410000 */
[----:B------:R-:W-:Y:S01]  /*7590*/  MOV R249, R192 ;  /* 0x000000c000f97202 */ /* 0x000fe20000000f00 */
[----:B-1----:R-:W-:Y:S01]  /*75a0*/  FMUL.FTZ R144, R144, R15 ;  /* 0x0000000f90907220 */ /* 0x002fe20000410000 */
[----:B------:R-:W-:Y:S01]  /*75b0*/  F2FP.F16.F32.PACK_AB R7, R210, R211 ;  /* 0x000000d3d207723e */ /* 0x000fe200000000ff */
[-C--:B------:R-:W-:Y:S01]  /*75c0*/  FMUL.FTZ R145, R145, R15.reuse ;  /* 0x0000000f91917220 */ /* 0x080fe20000410000 */
[-C--:B------:R-:W-:Y:S01]  /*75d0*/  FMUL.FTZ R156, R156, R15.reuse ;  /* 0x0000000f9c9c7220 */ /* 0x080fe20000410000 */
[-C--:B---3--:R-:W-:Y:S01]  /*75e0*/  FMUL.FTZ R146, R146, R14.reuse ;  /* 0x0000000e92927220 */ /* 0x088fe20000410000 */
[-C--:B------:R-:W-:Y:S01]  /*75f0*/  FMUL.FTZ R147, R147, R14.reuse ;  /* 0x0000000e93937220 */ /* 0x080fe20000410000 */
[----:B------:R-:W-:Y:S01]  /*7600*/  FMUL.FTZ R157, R157, R15 ;  /* 0x0000000f9d9d7220 */ /* 0x000fe20000410000 */
[-C--:B------:R-:W-:Y:S01]  /*7610*/  FMUL.FTZ R158, R158, R14.reuse ;  /* 0x0000000e9e9e7220 */ /* 0x080fe20000410000 */
[----:B------:R-:W-:Y:S01]  /*7620*/  FMUL.FTZ R159, R159, R14 ;  /* 0x0000000e9f9f7220 */ /* 0x000fe20000410000 */
[-C--:B------:R-:W-:Y:S01]  /*7630*/  HMMA.16816.F32 R200, R4, R20.reuse, R148 ;  /* 0x0000001404c8723c */ /* 0x080fe20000001894 */
[----:B------:R-:W1:Y:S01]  /*7640*/  LDSM.16.MT88.4 R28, [R219+0xa000] ;  /* 0x00a00000db1c783b */ /* 0x000e620000004200 */
[-C--:B------:R-:W-:Y:S01]  /*7650*/  FMUL.FTZ R164, R164, R13.reuse ;  /* 0x0000000da4a47220 */ /* 0x080fe20000410000 */
[-C--:B------:R-:W-:Y:S01]  /*7660*/  FMUL.FTZ R165, R165, R13.reuse ;  /* 0x0000000da5a57220 */ /* 0x080fe20000410000 */
[-C--:B------:R-:W-:Y:S01]  /*7670*/  FMUL.FTZ R166, R166, R12.reuse ;  /* 0x0000000ca6a67220 */ /* 0x080fe20000410000 */
[----:B------:R-:W2:Y:S01]  /*7680*/  LDSM.16.MT88.4 R32, [R220+0xb000] ;  /* 0x00b00000dc20783b */ /* 0x000ea20000004200 */
        /* <DEDUP_REMOVED lines=19> */
[----:B------:R-:W-:Y:S01]  /*77c0*/  LDSM.16.MT88.4 R20, [R219+0xb000] ;  /* 0x00b00000db14783b */ /* 0x000fe20000004200 */
        /* <DEDUP_REMOVED lines=58> */
[-C--:B------:R-:W-:Y:S01]  /*7b70*/  FMUL.FTZ R39, R39, R14.reuse ;  /* 0x0000000e27277220 */ /* 0x080fe20000410000 */
[C---:B-1----:R-:W-:Y:S01]  /*7b80*/  HMMA.16816.F32 R56, R4.reuse, R28, R56 ;  /* 0x0000001c0438723c */ /* 0x042fe20000001838 */
        /* <DEDUP_REMOVED lines=29> */
[----:B------:R-:W-:Y:S01]  /*7d60*/  MOV R157, R182 ;  /* 0x000000b6009d7202 */ /* 0x000fe20000000f00 */
[-C--:B------:R-:W-:Y:S01]  /*7d70*/  FMUL.FTZ R116, R116, R15.reuse ;  /* 0x0000000f74747220 */ /* 0x080fe20000410000 */
[C---:B--2---:R-:W-:Y:S01]  /*7d80*/  HMMA.16816.F32 R88, R4.reuse, R32, R88 ;  /* 0x000000200458723c */ /* 0x044fe20000001858 */
        /* <DEDUP_REMOVED lines=9> */
[----:B------:R-:W-:Y:S01]  /*7e20*/  FMUL.FTZ R129, R129, R15 ;  /* 0x0000000f81817220 */ /* 0x000fe20000410000 */
[-C--:B------:R-:W-:Y:S01]  /*7e30*/  FMUL.FTZ R130, R130, R14.reuse ;  /* 0x0000000e82827220 */ /* 0x080fe20000410000 */
[----:B------:R-:W-:-:S04]  /*7e40*/  FMUL.FTZ R131, R131, R14 ;  /* 0x0000000e83837220 */ /* 0x000fc80000410000 */
[C---:B---3--:R-:W-:Y:S08]  /*7e50*/  HMMA.16816.F32 R104, R4.reuse, R40, R104 ;  /* 0x000000280468723c */ /* 0x048ff00000001868 */
[C---:B------:R-:W-:Y:S08]  /*7e60*/  HMMA.16816.F32 R108, R4.reuse, R42, R108 ;  /* 0x0000002a046c723c */ /* 0x040ff0000000186c */
[C---:B------:R-:W-:Y:S08]  /*7e70*/  HMMA.16816.F32 R120, R4.reuse, R20, R120 ;  /* 0x000000140478723c */ /* 0x040ff00000001878 */
[----:B------:R-:W-:Y:S01]  /*7e80*/  HMMA.16816.F32 R144, R4, R22, R124 ;  /* 0x000000160490723c */ /* 0x000fe2000000187c */
[--C-:B------:R-:W-:Y:S01]  /*7e90*/  FFMA.FTZ R5, R184, UR7, -R16.reuse ;  /* 0x00000007b8057c23 */ /* 0x100fe20008010810 */
[--C-:B------:R-:W-:Y:S01]  /*7ea0*/  FFMA.FTZ R4, R177, UR7, -R16.reuse ;  /* 0x00000007b1047c23 */ /* 0x100fe20008010810 */
[----:B------:R-:W-:Y:S01]  /*7eb0*/  FFMA.FTZ R6, R185, UR7, -R16 ;  /* 0x00000007b9067c23 */ /* 0x000fe20008010810 */
[----:B------:R-:W-:Y:S01]  /*7ec0*/  MOV R127, R190 ;  /* 0x000000be007f7202 */ /* 0x000fe20000000f00 */
[----:B------:R1:W-:Y:S01]  /*7ed0*/  MUFU.EX2 R197, R5 ;  /* 0x0000000500c57308 */ /* 0x0003e20000000800 */
[----:B------:R-:W-:-:S02]  /*7ee0*/  MOV R126, R188 ;  /* 0x000000bc007e7202 */ /* 0x000fc40000000f00 */
[C---:B------:R-:W-:Y:S01]  /*7ef0*/  HMMA.16816.F32 R160, R8.reuse, R136, R160 ;  /* 0x0000008808a0723c */ /* 0x040fe200000018a0 */
[----:B------:R2:W-:Y:S04]  /*7f00*/  MUFU.EX2 R184, R4 ;  /* 0x0000000400b87308 */ /* 0x0005e80000000800 */
[----:B------:R-:W-:Y:S03]  /*7f10*/  MUFU.EX2 R185, R6 ;  /* 0x0000000600b97308 */ /* 0x000fe60000000800 */
[----:B------:R-:W-:Y:S01]  /*7f20*/  HMMA.16816.F32 R188, R8, R138, R172 ;  /* 0x0000008a08bc723c */ /* 0x000fe200000018ac */
[----:B------:R-:W-:Y:S01]  /*7f30*/  LDSM.16.MT88.4 R172, [R223] ;  /* 0x00000000dfac783b */ /* 0x000fe20000004200 */
[----:B-1----:R-:W-:Y:S01]  /*7f40*/  FFMA.FTZ R5, R196, UR7, -R16 ;  /* 0x00000007c4057c23 */ /* 0x002fe20008010810 */
[----:B------:R-:W-:Y:S01]  /*7f50*/  MOV R196, R126 ;  /* 0x0000007e00c47202 */ /* 0x000fe20000000f00 */
[----:B--2---:R-:W-:-:S04]  /*7f60*/  FFMA.FTZ R4, R186, UR7, -R3 ;  /* 0x00000007ba047c23 */ /* 0x004fc80008010803 */
[C---:B------:R-:W-:Y:S01]  /*7f70*/  HMMA.16816.F32 R136, R8.reuse, R26, R80 ;  /* 0x0000001a0888723c */ /* 0x040fe20000001850 */
[----:B------:R1:W-:Y:S01]  /*7f80*/  MUFU.EX2 R186, R5 ;  /* 0x0000000500ba7308 */ /* 0x0003e20000000800 */
[----:B------:R-:W-:Y:S03]  /*7f90*/  LDSM.16.MT88.4 R80, [R212+0xb800] ;  /* 0x00b80000d450783b */ /* 0x000fe60000004200 */
[----:B------:R2:W-:Y:S03]  /*7fa0*/  MUFU.EX2 R177, R4 ;  /* 0x0000000400b17308 */ /* 0x0005e60000000800 */
[----:B------:R-:W-:Y:S01]  /*7fb0*/  HMMA.16816.F32 R68, R8, R24, R68 ;  /* 0x000000180844723c */ /* 0x000fe20000001844 */
[----:B-1----:R-:W-:-:S07]  /*7fc0*/  FFMA.FTZ R5, R187, UR7, -R3 ;  /* 0x00000007bb057c23 */ /* 0x002fce0008010803 */
[C---:B------:R-:W-:Y:S01]  /*7fd0*/  HMMA.16816.F32 R36, R8.reuse, R132, R36 ;  /* 0x000000840824723c */ /* 0x040fe20000001824 */
[----:B------:R-:W-:Y:S01]  /*7fe0*/  MOV R187, R127 ;  /* 0x0000007f00bb7202 */ /* 0x000fe20000000f00 */
[--C-:B--2---:R-:W-:Y:S01]  /*7ff0*/  FFMA.FTZ R4, R178, UR7, -R3.reuse ;  /* 0x00000007b2047c23 */ /* 0x104fe20008010803 */
[----:B------:R-:W-:Y:S01]  /*8000*/  FFMA.FTZ R3, R179, UR7, -R3 ;  /* 0x00000007b3037c23 */ /* 0x000fe20008010803 */
[----:B------:R1:W-:Y:S04]  /*8010*/  MUFU.EX2 R178, R5 ;  /* 0x0000000500b27308 */ /* 0x0003e80000000800 */
[C---:B------:R-:W-:Y:S01]  /*8020*/  HMMA.16816.F32 R132, R8.reuse, R134, R48 ;  /* 0x000000860884723c */ /* 0x040fe20000001830 */
[----:B------:R2:W-:Y:S01]  /*8030*/  MUFU.EX2 R179, R4 ;  /* 0x0000000400b37308 */ /* 0x0005e20000000800 */
[----:B------:R-:W-:Y:S06]  /*8040*/  LDSM.16.MT88.4 R48, [R18+0x800] ;  /* 0x000800001230783b */ /* 0x000fec0000004200 */
[----:B------:R-:W-:Y:S01]  /*8050*/  HMMA.16816.F32 R52, R8, R28, R52 ;  /* 0x0000001c0834723c */ /* 0x000fe20000001834 */
[----:B-1----:R-:W-:-:S02]  /*8060*/  FFMA.FTZ R5, R176, UR7, -R2 ;  /* 0x00000007b0057c23 */ /* 0x002fc40008010802 */
[----:B------:R1:W-:Y:S01]  /*8070*/  MUFU.EX2 R176, R3 ;  /* 0x0000000300b07308 */ /* 0x0003e20000000800 */
[----:B--2---:R-:W-:-:S04]  /*8080*/  FFMA.FTZ R4, R140, UR7, -R2 ;  /* 0x000000078c047c23 */ /* 0x004fc80008010802 */
[C---:B------:R-:W-:Y:S01]  /*8090*/  HMMA.16816.F32 R180, R8.reuse, R30, R64 ;  /* 0x0000001e08b4723c */ /* 0x040fe20000001840 */
[----:B------:R-:W-:Y:S01]  /*80a0*/  MUFU.EX2 R27, R5 ;  /* 0x00000005001b7308 */ /* 0x000fe20000000800 */
[----:B------:R-:W-:Y:S01]  /*80b0*/  MOV R140, R156 ;  /* 0x0000009c008c7202 */ /* 0x000fe20000000f00 */
[----:B------:R-:W-:Y:S02]  /*80c0*/  LDSM.16.MT88.4 R64, [R218+0x800] ;  /* 0x00080000da40783b */ /* 0x000fe40000004200 */
[----:B------:R-:W2:Y:S03]  /*80d0*/  MUFU.EX2 R26, R4 ;  /* 0x00000004001a7308 */ /* 0x000ea60000000800 */
[----:B------:R-:W-:Y:S01]  /*80e0*/  HMMA.16816.F32 R84, R8, R32, R84 ;  /* 0x000000200854723c */ /* 0x000fe20000001854 */
[--C-:B-1----:R-:W-:Y:S01]  /*80f0*/  FFMA.FTZ R3, R142, UR7, -R2.reuse ;  /* 0x000000078e037c23 */ /* 0x102fe20008010802 */
[----:B------:R-:W-:Y:S01]  /*8100*/  FFMA.FTZ R2, R141, UR7, -R2 ;  /* 0x000000078d027c23 */ /* 0x000fe20008010802 */
[----:B------:R-:W-:-:S02]  /*8110*/  MOV R142, R157 ;  /* 0x0000009d008e7202 */ /* 0x000fc40000000f00 */
[----:B------:R1:W-:Y:S03]  /*8120*/  MUFU.EX2 R25, R3 ;  /* 0x0000000300197308 */ /* 0x0003e60000000800 */
[C---:B------:R-:W-:Y:S01]  /*8130*/  HMMA.16816.F32 R32, R8.reuse, R34, R96 ;  /* 0x000000220820723c */ /* 0x040fe20000001860 */
[----:B------:R-:W-:Y:S01]  /*8140*/  MOV R141, R158 ;  /* 0x0000009e008d7202 */ /* 0x000fe20000000f00 */
[----:B------:R-:W-:Y:S01]  /*8150*/  LDSM.16.MT88.4 R96, [R222] ;  /* 0x00000000de60783b */ /* 0x000fe20000004200 */
[----:B------:R3:W4:Y:S01]  /*8160*/  MUFU.EX2 R24, R2 ;  /* 0x0000000200187308 */ /* 0x0007220000000800 */
[----:B--2---:R-:W-:Y:S02]  /*8170*/  F2FP.F16.F32.PACK_AB R124, R26, R27 ;  /* 0x0000001b1a7c723e */ /* 0x004fe400000000ff */
[----:B------:R-:W2:Y:S02]  /*8180*/  LDSM.16.MT88.4 R4, [R218+0x1800] ;  /* 0x00180000da04783b */ /* 0x000ea40000004200 */
[----:B------:R-:W-:Y:S02]  /*8190*/  HMMA.16816.F32 R28, R8, R42, R112 ;  /* 0x0000002a081c723c */ /* 0x000fe40000001870 */
[----:B------:R-:W-:Y:S01]  /*81a0*/  LDSM.16.MT88.4 R112, [R18+0x1800] ;  /* 0x001800001270783b */ /* 0x000fe20000004200 */
[----:B-1----:R-:W-:Y:S01]  /*81b0*/  FFMA.FTZ R3, R143, UR7, -R17 ;  /* 0x000000078f037c23 */ /* 0x002fe20008010811 */
[----:B------:R-:W-:-:S02]  /*81c0*/  MOV R143, R159 ;  /* 0x0000009f008f7202 */ /* 0x000fc40000000f00 */
[----:B------:R-:W1:Y:S01]  /*81d0*/  LDSM.16.MT88.4 R156, [R212+0xa800] ;  /* 0x00a80000d49c783b */ /* 0x000e620000004200 */
[----:B---3--:R-:W-:Y:S01]  /*81e0*/  FFMA.FTZ R2, R208, UR7, -R17 ;  /* 0x00000007d0027c23 */ /* 0x008fe20008010811 */
[----:B------:R-:W-:Y:S01]  /*81f0*/  MOV R208, R19 ;  /* 0x0000001300d07202 */ /* 0x000fe20000000f00 */
[----:B------:R-:W-:Y:S01]  /*8200*/  HMMA.16816.F32 R116, R8, R20, R116 ;  /* 0x000000140874723c */ /* 0x000fe20000001874 */
[----:B------:R3:W-:Y:S01]  /*8210*/  MUFU.EX2 R19, R3 ;  /* 0x0000000300137308 */ /* 0x0007e20000000800 */
[----:B----4-:R-:W-:-:S03]  /*8220*/  F2FP.F16.F32.PACK_AB R126, R24, R25 ;  /* 0x00000019187e723e */ /* 0x010fc600000000ff */
[----:B------:R4:W5:Y:S03]  /*8230*/  MUFU.EX2 R16, R2 ;  /* 0x0000000200107308 */ /* 0x0009660000000800 */
[----:B------:R-:W-:Y:S01]  /*8240*/  HMMA.16816.F32 R100, R8, R40, R100 ;  /* 0x000000280864723c */ /* 0x000fe20000001864 */
[----:B---3--:R-:W-:-:S07]  /*8250*/  FFMA.FTZ R3, R198, UR7, -R17 ;  /* 0x00000007c6037c23 */ /* 0x008fce0008010811 */
[----:B------:R-:W-:Y:S01]  /*8260*/  HMMA.16816.F32 R20, R8, R22, R128 ;  /* 0x000000160814723c */ /* 0x000fe20000001880 */
[----:B------:R-:W-:Y:S01]  /*8270*/  F2FP.F16.F32.PACK_AB R128, R184, R197 ;  /* 0x000000c5b880723e */ /* 0x000fe200000000ff */
[----:B------:R-:W-:Y:S01]  /*8280*/  FFMA.FTZ R9, R143, R15, R208 ;  /* 0x0000000f8f097223 */ /* 0x000fe200000100d0 */
[----:B----4-:R-:W-:Y:S01]  /*8290*/  FFMA.FTZ R2, R199, UR7, -R17 ;  /* 0x00000007c7027c23 */ /* 0x010fe20008010811 */
[----:B------:R-:W-:Y:S01]  /*82a0*/  F2FP.F16.F32.PACK_AB R129, R178, R177 ;  /* 0x000000b1b281723e */ /* 0x000fe200000000ff */
[----:B------:R-:W-:Y:S01]  /*82b0*/  MUFU.EX2 R3, R3 ;  /* 0x0000000300037308 */ /* 0x000fe20000000800 */
[----:B------:R-:W-:Y:S01]  /*82c0*/  F2FP.F16.F32.PACK_AB R130, R186, R185 ;  /* 0x000000b9ba82723e */ /* 0x000fe200000000ff */
[----:B------:R-:W-:Y:S01]  /*82d0*/  FFMA.FTZ R8, R141, R14, R239 ;  /* 0x0000000e8d087223 */ /* 0x000fe200000100ef */
[----:B------:R-:W-:Y:S01]  /*82e0*/  F2FP.F16.F32.PACK_AB R131, R176, R179 ;  /* 0x000000b3b083723e */ /* 0x000fe200000000ff */
[----:B------:R-:W3:Y:S01]  /*82f0*/  MUFU.EX2 R2, R2 ;  /* 0x0000000200027308 */ /* 0x000ee20000000800 */
[----:B-----5:R-:W-:Y:S01]  /*8300*/  F2FP.F16.F32.PACK_AB R125, R16, R19 ;  /* 0x00000013107d723e */ /* 0x020fe200000000ff */
[----:B------:R-:W-:Y:S01]  /*8310*/  FADD.FTZ R11, R187, R9 ;  /* 0x00000009bb0b7221 */ /* 0x000fe20000010000 */
[----:B------:R-:W-:-:S03]  /*8320*/  FADD.FTZ R10, R238, R8 ;  /* 0x00000008ee0a7221 */ /* 0x000fc60000010000 */
[----:B--2---:R-:W-:Y:S01]  /*8330*/  HMMA.16816.F32 R116, R128, R4, R116 ;  /* 0x000000048074723c */ /* 0x004fe20000001874 */
[----:B---3--:R-:W-:-:S07]  /*8340*/  F2FP.F16.F32.PACK_AB R127, R2, R3 ;  /* 0x00000003027f723e */ /* 0x008fce00000000ff */
[----:B------:R-:W-:Y:S08]  /*8350*/  HMMA.16816.F32 R36, R128, R48, R36 ;  /* 0x000000308024723c */ /* 0x000ff00000001824 */
[----:B------:R-:W-:Y:S01]  /*8360*/  HMMA.16816.F32 R120, R124, R4, R120 ;  /* 0x000000047c78723c */ /* 0x000fe20000001878 */
[----:B------:R-:W-:Y:S01]  /*8370*/  FFMA.FTZ R5, R142, R13, R234 ;  /* 0x0000000d8e057223 */ /* 0x000fe200000100ea */
[----:B------:R-:W-:-:S03]  /*8380*/  FFMA.FTZ R4, R140, R12, R209 ;  /* 0x0000000c8c047223 */ /* 0x000fc600000100d1 */
[----:B------:R-:W-:Y:S01]  /*8390*/  FADD.FTZ R9, R235, R5 ;  /* 0x00000005eb097221 */ /* 0x000fe20000010000 */
[----:B------:R-:W-:Y:S01]  /*83a0*/  FADD.FTZ R8, R233, R4 ;  /* 0x00000004e9087221 */ /* 0x000fe20000010000 */
[----:B------:R-:W-:Y:S01]  /*83b0*/  FADD.FTZ R5, R196, R11 ;  /* 0x0000000bc4057221 */ /* 0x000fe20000010000 */
[C---:B------:R-:W-:Y:S01]  /*83c0*/  HMMA.16816.F32 R40, R124.reuse, R48, R148 ;  /* 0x000000307c28723c */ /* 0x040fe20000001894 */
[----:B------:R-:W-:Y:S02]  /*83d0*/  FADD.FTZ R4, R236, R9 ;  /* 0x00000009ec047221 */ /* 0x000fe40000010000 */
[----:B------:R-:W-:Y:S02]  /*83e0*/  FADD.FTZ R5, R245, R5 ;  /* 0x00000005f5057221 */ /* 0x000fe40000010000 */
[----:B------:R-:W-:Y:S02]  /*83f0*/  FADD.FTZ R4, R237, R4 ;  /* 0x00000004ed047221 */ /* 0x000fe40000010000 */
[----:B------:R-:W-:Y:S01]  /*8400*/  FADD.FTZ R5, R197, R5 ;  /* 0x00000005c5057221 */ /* 0x000fe20000010000 */
[----:B------:R-:W-:Y:S01]  /*8410*/  HMMA.16816.F32 R44, R124, R50, R44 ;  /* 0x000000327c2c723c */ /* 0x000fe2000000182c */
[----:B------:R-:W-:-:S02]  /*8420*/  FADD.FTZ R4, R27, R4 ;  /* 0x000000041b047221 */ /* 0x000fc40000010000 */
[----:B------:R-:W-:Y:S02]  /*8430*/  FADD.FTZ R5, R184, R5 ;  /* 0x00000005b8057221 */ /* 0x000fe40000010000 */
[----:B------:R-:W-:Y:S02]  /*8440*/  FADD.FTZ R4, R26, R4 ;  /* 0x000000041a047221 */ /* 0x000fe40000010000 */
[----:B------:R-:W-:Y:S01]  /*8450*/  FADD.FTZ R5, R185, R5 ;  /* 0x00000005b9057221 */ /* 0x000fe20000010000 */
[----:B-1----:R-:W-:Y:S01]  /*8460*/  HMMA.16816.F32 R148, R124, R156, R200 ;  /* 0x0000009c7c94723c */ /* 0x002fe200000018c8 */
[----:B------:R-:W-:Y:S02]  /*8470*/  FADD.FTZ R25, R25, R4 ;  /* 0x0000000419197221 */ /* 0x000fe40000010000 */
[----:B------:R-:W-:Y:S02]  /*8480*/  FADD.FTZ R235, R186, R5 ;  /* 0x00000005baeb7221 */ /* 0x000fe40000010000 */
[----:B------:R-:W-:-:S03]  /*8490*/  FADD.FTZ R238, R24, R25 ;  /* 0x0000001918ee7221 */ /* 0x000fc60000010000 */
[C---:B------:R-:W-:Y:S01]  /*84a0*/  HMMA.16816.F32 R152, R124.reuse, R158, R152 ;  /* 0x0000009e7c98723c */ /* 0x040fe20000001898 */
[----:B------:R1:W-:Y:S04]  /*84b0*/  STL [R1+0xc], R235 ;  /* 0x00000ceb01007387 */ /* 0x0003e80000100800 */
[----:B------:R1:W-:Y:S03]  /*84c0*/  STL [R1+0x4], R238 ;  /* 0x000004ee01007387 */ /* 0x0003e60000100800 */
        /* <DEDUP_REMOVED lines=20> */
[----:B------:R-:W-:Y:S02]  /*8610*/  MOV R134, R232 ;  /* 0x000000e800867202 */ /* 0x000fe40000000f00 */
[----:B------:R-:W-:Y:S01]  /*8620*/  MOV R135, R225 ;  /* 0x000000e100877202 */ /* 0x000fe20000000f00 */
[C---:B------:R-:W-:Y:S08]  /*8630*/  HMMA.16816.F32 R112, R128.reuse, R114, R28 ;  /* 0x000000728070723c */ /* 0x040ff0000000181c */
[C---:B------:R-:W-:Y:S08]  /*8640*/  HMMA.16816.F32 R156, R128.reuse, R158, R192 ;  /* 0x0000009e809c723c */ /* 0x040ff000000018c0 */
[C---:B------:R-:W-:Y:S08]  /*8650*/  HMMA.16816.F32 R172, R128.reuse, R174, R188 ;  /* 0x000000ae80ac723c */ /* 0x040ff000000018bc */
[C---:B------:R-:W-:Y:S08]  /*8660*/  HMMA.16816.F32 R64, R128.reuse, R66, R180 ;  /* 0x000000428040723c */ /* 0x040ff000000018b4 */
[----:B------:R-:W-:Y:S01]  /*8670*/  HMMA.16816.F32 R80, R128, R82, R136 ;  /* 0x000000528050723c */ /* 0x000fe20000001888 */
[----:B------:R-:W-:-:S07]  /*8680*/  MOV R136, R217 ;  /* 0x000000d900887202 */ /* 0x000fce0000000f00 */
[C---:B------:R-:W-:Y:S08]  /*8690*/  HMMA.16816.F32 R96, R128.reuse, R98, R32 ;  /* 0x000000628060723c */ /* 0x040ff00000001820 */
[----:B------:R-:W-:Y:S01]  /*86a0*/  HMMA.16816.F32 R128, R128, R6, R20 ;  /* 0x000000068080723c */ /* 0x000fe20000001814 */
        /* <DEDUP_REMOVED lines=11> */
[----:B------:R-:W-:-:S04]  /*8760*/  FADD.FTZ R236, R2, R16 ;  /* 0x0000001002ec7221 */ /* 0x000fc80000010000 */
[----:B------:R1:W-:Y:S04]  /*8770*/  STL [R1+0x8], R234 ;  /* 0x000008ea01007387 */ /* 0x0003e80000100800 */
[----:B------:R1:W-:Y:S01]  /*8780*/  STL [R1], R236 ;  /* 0x000000ec01007387 */ /* 0x0003e20000100800 */
[----:B------:R-:W-:Y:S05]  /*8790*/  @!P3 BRA `(.L_x_1394) ;  /* 0x0000008400ecb947 */ /* 0x000fea0003800000 */
[----:B------:R-:W2:Y:S01]  /*87a0*/  LDL R196, [R1+0x20] ;  /* 0x0000200001c47983 */ /* 0x000ea20000100800 */
[----:B------:R-:W-:-:S04]  /*87b0*/  DEPBAR.LE SB0, 0x0 ;  /* 0x000080000000791a */ /* 0x000fc80000000000 */
[----:B------:R-:W3:Y:S01]  /*87c0*/  LDL R245, [R1+0x1c] ;  /* 0x00001c0001f57983 */ /* 0x000ee20000100800 */
[----:B------:R-:W-:-:S03]  /*87d0*/  VIADD R233, R248, 0xfffffffd ;  /* 0xfffffffdf8e97836 */ /* 0x000fc60000000000 */
[----:B------:R-:W4:Y:S01]  /*87e0*/  LDL R249, [R1+0x28] ;  /* 0x0000280001f97983 */ /* 0x000f220000100800 */
[----:B------:R-:W-:-:S04]  /*87f0*/  IMAD.WIDE.U32 R2, R233, R246, RZ ;  /* 0x000000f6e9027225 */ /* 0x000fc800078e00ff */
[----:B------:R-:W-:Y:S02]  /*8800*/  IMAD R3, R233, R247, R3 ;  /* 0x000000f7e9037224 */ /* 0x000fe400078e0203 */
[----:B------:R-:W-:-:S03]  /*8810*/  IMAD.SHL.U32 R6, R2, 0x20, RZ ;  /* 0x0000002002067824 */ /* 0x000fc600078e00ff */
[----:B------:R-:W-:Y:S01]  /*8820*/  SHF.L.U64.HI R7, R2, 0x5, R3 ;  /* 0x0000000502077819 */ /* 0x000fe20000010203 */
[----:B------:R-:W-:Y:S01]  /*8830*/  BAR.SYNC.DEFER_BLOCKING 0x0 ;  /* 0x0000000000007b1d */ /* 0x000fe20000010000 */
[----:B------:R-:W-:Y:S02]  /*8840*/  LEA R6, P0, R246, R6, 0x4 ;  /* 0x00000006f6067211 */ /* 0x000fe400078020ff */
[----:B--2---:R-:W-:-:S04]  /*8850*/  LEA R4, P3, R2, R196, 0x6 ;  /* 0x000000c402047211 */ /* 0x004fc800078630ff */
[----:B---3--:R-:W-:Y:S02]  /*8860*/  LEA.HI.X R5, R2, R245, R3, 0x6, P3 ;  /* 0x000000f502057211 */ /* 0x008fe400018f3403 */
[----:B------:R-:W-:Y:S02]  /*8870*/  LEA.HI.X R3, R246, R7, R247, 0x4, P0 ;  /* 0x00000007f6037211 */ /* 0x000fe400000f24f7 */
[C---:B------:R-:W-:Y:S01]  /*8880*/  LEA R2, P0, R6.reuse, R196, 0x1 ;  /* 0x000000c406027211 */ /* 0x040fe200078008ff */
[----:B------:R-:W-:Y:S01]  /*8890*/  @!PT LDS RZ, [RZ] ;  /* 0x00000000fffff984 */ /* 0x000fe20000000800 */
[----:B------:R-:W-:Y:S01]  /*88a0*/  @!PT LDS RZ, [RZ] ;  /* 0x00000000fffff984 */ /* 0x000fe20000000800 */
[----:B------:R-:W-:Y:S01]  /*88b0*/  @!PT LDS RZ, [RZ] ;  /* 0x00000000fffff984 */ /* 0x000fe20000000800 */
[----:B------:R-:W-:Y:S03]  /*88c0*/  @!P2 LDGSTS.E.BYPASS.LTC128B.128 [R226+0xa000], desc[UR18][R4.64] ;  /* 0x0a00000004e2afae */ /* 0x000fe6000b981a12 */
[----:B------:R-:W-:Y:S01]  /*88d0*/  LEA.HI.X R3, R6, R245, R3, 0x1, P0 ;  /* 0x000000f506037211 */ /* 0x000fe200000f0c03 */
        /* <DEDUP_REMOVED lines=17> */
[----:B------:R-:W3:Y:S04]  /*89f0*/  LDSM.16.M88.4 R8, [R213+0x2000] ;  /* 0x00200000d508783b */ /* 0x000ee80000000200 */
[----:B------:R-:W5:Y:S04]  /*8a00*/  LDSM.16.M88.4 R20, [R214+UR5+0x8800] ;  /* 0x00880005d614783b */ /* 0x000f680008000200 */
[----:B------:R-:W1:Y:S04]  /*8a10*/  LDSM.16.M88.4 R12, [R213] ;  /* 0x00000000d50c783b */ /* 0x000e680000000200 */
[----:B------:R-:W-:Y:S01]  /*8a20*/  LDSM.16.M88.4 R28, [R241+0x8000] ;  /* 0x00800000f11c783b */ /* 0x000fe20000000200 */
[----:B--2---:R-:W-:-:S03]  /*8a30*/  VIADD R2, R227, 0x48 ;  /* 0x00000048e3027836 */ /* 0x004fc60000000000 */
[----:B------:R-:W2:Y:S01]  /*8a40*/  LDSM.16.M88.4 R4, [R216+0x2000] ;  /* 0x00200000d804783b */ /* 0x000ea20000000200 */
[----:B------:R-:W-:-:S03]  /*8a50*/  VIADD R3, R0, 0xffffffb9 ;  /* 0xffffffb900037836 */ /* 0x000fc60000000000 */
[----:B------:R-:W4:Y:S04]  /*8a60*/  LDSM.16.M88.4 R32, [R241+0x8800] ;  /* 0x00880000f120783b */ /* 0x000f280000000200 */
[----:B------:R-:W4:Y:S04]  /*8a70*/  LDSM.16.M88.4 R16, [R216] ;  /* 0x00000000d810783b */ /* 0x000f280000000200 */
[----:B------:R-:W0:Y:S01]  /*8a80*/  LDGDEPBAR ;  /* 0x00000000000079af */ /* 0x000e220000000000 */
[C---:B---3--:R-:W-:Y:S08]  /*8a90*/  HMMA.16816.F32 R140, R8.reuse, R24, RZ ;  /* 0x00000018088c723c */ /* 0x048ff000000018ff */
[C---:B-----5:R-:W-:Y:S08]  /*8aa0*/  HMMA.16816.F32 R132, R8.reuse, R20, RZ ;  /* 0x000000140884723c */ /* 0x060ff000000018ff */
[C---:B------:R-:W-:Y:S08]  /*8ab0*/  HMMA.16816.F32 R136, R8.reuse, R26, RZ ;  /* 0x0000001a0888723c */ /* 0x040ff000000018ff */
[----:B------:R-:W-:Y:S08]  /*8ac0*/  HMMA.16816.F32 R8, R8, R22, RZ ;  /* 0x000000160808723c */ /* 0x000ff000000018ff */
[C---:B-1----:R-:W-:Y:S08]  /*8ad0*/  HMMA.16816.F32 R180, R12.reuse, R24, RZ ;  /* 0x000000180cb4723c */ /* 0x042ff000000018ff */
[----:B------:R-:W-:Y:S01]  /*8ae0*/  HMMA.16816.F32 R192, R12, R26, RZ ;  /* 0x0000001a0cc0723c */ /* 0x000fe200000018ff */
[----:B------:R-:W-:Y:S07]  /*8af0*/  LDSM.16.M88.4 R24, [R240+0x8000] ;  /* 0x00800000f018783b */ /* 0x000fee0000000200 */
[C---:B--2---:R-:W-:Y:S08]  /*8b00*/  HMMA.16816.F32 R208, R4.reuse, R28, R140 ;  /* 0x0000001c04d0723c */ /* 0x044ff0000000188c */
[C---:B----4-:R-:W-:Y:S01]  /*8b10*/  HMMA.16816.F32 R204, R4.reuse, R32, R132 ;  /* 0x0000002004cc723c */ /* 0x050fe20000001884 */
[----:B------:R-:W-:Y:S07]  /*8b20*/  LDSM.16.M88.4 R132, [R243+0x8000] ;  /* 0x00800000f384783b */ /* 0x000fee0000000200 */
[C---:B------:R-:W-:Y:S08]  /*8b30*/  HMMA.16816.F32 R196, R4.reuse, R30, R136 ;  /* 0x0000001e04c4723c */ /* 0x040ff00000001888 */
[----:B------:R-:W-:Y:S01]  /*8b40*/  HMMA.16816.F32 R188, R4, R34, R8 ;  /* 0x0000002204bc723c */ /* 0x000fe20000001808 */
[----:B------:R-:W1:Y:S04]  /*8b50*/  LDSM.16.M88.4 R4, [R242+0x2000] ;  /* 0x00200000f204783b */ /* 0x000e680000000200 */
[----:B------:R-:W-:Y:S03]  /*8b60*/  LDSM.16.M88.4 R8, [R242] ;  /* 0x00000000f208783b */ /* 0x000fe60000000200 */
[C---:B------:R-:W-:Y:S08]  /*8b70*/  HMMA.16816.F32 R176, R12.reuse, R20, RZ ;  /* 0x000000140cb0723c */ /* 0x040ff000000018ff */
[----:B------:R-:W-:Y:S01]  /*8b80*/  HMMA.16816.F32 R200, R12, R22, RZ ;  /* 0x000000160cc8723c */ /* 0x000fe200000018ff */
[----:B------:R-:W2:Y:S04]  /*8b90*/  LDSM.16.M88.4 R20, [R240+0x8800] ;  /* 0x00880000f014783b */ /* 0x000ea80000000200 */
[----:B------:R-:W3:Y:S03]  /*8ba0*/  LDSM.16.M88.4 R12, [R215+0x2000] ;  /* 0x00200000d70c783b */ /* 0x000ee60000000200 */
[C---:B------:R-:W-:Y:S08]  /*8bb0*/  HMMA.16816.F32 R184, R16.reuse, R28, R180 ;  /* 0x0000001c10b8723c */ /* 0x040ff000000018b4 */
[C---:B------:R-:W-:Y:S08]  /*8bc0*/  HMMA.16816.F32 R136, R16.reuse, R30, R192 ;  /* 0x0000001e1088723c */ /* 0x040ff000000018c0 */
[C---:B------:R-:W-:Y:S08]  /*8bd0*/  HMMA.16816.F32 R140, R16.reuse, R32, R176 ;  /* 0x00000020108c723c */ /* 0x040ff000000018b0 */
[----:B------:R-:W-:Y:S01]  /*8be0*/  HMMA.16816.F32 R28, R16, R34, R200 ;  /* 0x00000022101c723c */ /* 0x000fe200000018c8 */
[----:B------:R-:W4:Y:S07]  /*8bf0*/  LDSM.16.M88.4 R32, [R243+0x8800] ;  /* 0x00880000f320783b */ /* 0x000f2e0000000200 */
[C---:B-1----:R-:W-:Y:S08]  /*8c00*/  HMMA.16816.F32 R16, R4.reuse, R24, R208 ;  /* 0x000000180410723c */ /* 0x042ff000000018d0 */
[C---:B------:R-:W-:Y:S08]  /*8c10*/  HMMA.16816.F32 R180, R4.reuse, R26, R196 ;  /* 0x0000001a04b4723c */ /* 0x040ff000000018c4 */
[----:B--2---:R-:W-:Y:S08]  /*8c20*/  HMMA.16816.F32 R192, R4, R22, R188 ;  /* 0x0000001604c0723c */ /* 0x004ff000000018bc */
[C---:B------:R-:W-:Y:S08]  /*8c30*/  HMMA.16816.F32 R184, R8.reuse, R24, R184 ;  /* 0x0000001808b8723c */ /* 0x040ff000000018b8 */
[C---:B------:R-:W-:Y:S08]  /*8c40*/  HMMA.16816.F32 R196, R8.reuse, R26, R136 ;  /* 0x0000001a08c4723c */ /* 0x040ff00000001888 */
[C---:B------:R-:W-:Y:S08]  /*8c50*/  HMMA.16816.F32 R188, R8.reuse, R20, R140 ;  /* 0x0000001408bc723c */ /* 0x040ff0000000188c */
[----:B------:R-:W-:Y:S01]  /*8c60*/  HMMA.16816.F32 R176, R8, R22, R28 ;  /* 0x0000001608b0723c */ /* 0x000fe2000000181c */
[----:B------:R-:W1:Y:S04]  /*8c70*/  LDSM.16.M88.4 R8, [R215] ;  /* 0x00000000d708783b */ /* 0x000e680000000200 */
[----:B------:R-:W-:Y:S03]  /*8c80*/  LDSM.16.M88.4 R28, [R214+UR5+0x9800] ;  /* 0x00980005d61c783b */ /* 0x000fe60008000200 */
[----:B------:R-:W-:Y:S01]  /*8c90*/  HMMA.16816.F32 R204, R4, R20, R204 ;  /* 0x0000001404cc723c */ /* 0x000fe200000018cc */
[----:B------:R-:W-:Y:S07]  /*8ca0*/  LDSM.16.M88.4 R4, [R213+0x6000] ;  /* 0x00600000d504783b */ /* 0x000fee0000000200 */
[C---:B---3--:R-:W-:Y:S01]  /*8cb0*/  HMMA.16816.F32 R140, R12.reuse, R132, R16 ;  /* 0x000000840c8c723c */ /* 0x048fe20000001810 */
[----:B------:R-:W2:Y:S07]  /*8cc0*/  LDSM.16.M88.4 R16, [R214+UR5+0x9000] ;  /* 0x00900005d610783b */ /* 0x000eae0008000200 */
[C---:B------:R-:W-:Y:S08]  /*8cd0*/  HMMA.16816.F32 R136, R12.reuse, R134, R180 ;  /* 0x000000860c88723c */ /* 0x040ff000000018b4 */
[C---:B----4-:R-:W-:Y:S08]  /*8ce0*/  HMMA.16816.F32 R24, R12.reuse, R32, R204 ;  /* 0x000000200c18723c */ /* 0x050ff000000018cc */
[----:B------:R-:W-:Y:S01]  /*8cf0*/  HMMA.16816.F32 R20, R12, R34, R192 ;  /* 0x000000220c14723c */ /* 0x000fe200000018c0 */
        /* <DEDUP_REMOVED lines=12> */
[----:B------:R-:W2:Y:S03]  /*8dc0*/  LDSM.16.M88.4 R20, [R241+0x9000] ;  /* 0x00900000f114783b */ /* 0x000ea60000000200 */
[C---:B---3--:R-:W-:Y:S08]  /*8dd0*/  HMMA.16816.F32 R184, R12.reuse, R16, R184 ;  /* 0x000000100cb8723c */ /* 0x048ff000000018b8 */
[C---:B------:R-:W-:Y:S01]  /*8de0*/  HMMA.16816.F32 R192, R12.reuse, R18, R192 ;  /* 0x000000120cc0723c */ /* 0x040fe200000018c0 */
[----:B------:R-:W-:Y:S07]  /*8df0*/  LDSM.16.M88.4 R16, [R242+0x4000] ;  /* 0x00400000f210783b */ /* 0x000fee0000000200 */
[C---:B------:R-:W-:Y:S08]  /*8e00*/  HMMA.16816.F32 R180, R12.reuse, R28, R180 ;  /* 0x0000001c0cb4723c */ /* 0x040ff000000018b4 */
[----:B------:R-:W-:Y:S01]  /*8e10*/  HMMA.16816.F32 R176, R12, R30, R32 ;  /* 0x0000001e0cb0723c */ /* 0x000fe20000001820 */
[----:B------:R-:W-:Y:S04]  /*8e20*/  LDSM.16.M88.4 R12, [R242+0x6000] ;  /* 0x00600000f20c783b */ /* 0x000fe80000000200 */
[----:B------:R-:W3:Y:S04]  /*8e30*/  LDSM.16.M88.4 R32, [R240+0x9000] ;  /* 0x00900000f020783b */ /* 0x000ee80000000200 */
[----:B------:R-:W4:Y:S01]  /*8e40*/  LDSM.16.M88.4 R28, [R240+0x9800] ;  /* 0x00980000f01c783b */ /* 0x000f220000000200 */
[C---:B-1----:R-:W-:Y:S08]  /*8e50*/  HMMA.16816.F32 R132, R4.reuse, R24, R132 ;  /* 0x000000180484723c */ /* 0x042ff00000001884 */
[C---:B--2---:R-:W-:Y:S08]  /*8e60*/  HMMA.16816.F32 R140, R4.reuse, R20, R140 ;  /* 0x00000014048c723c */ /* 0x044ff0000000188c */
        /* <DEDUP_REMOVED lines=9> */
[C---:B---3--:R-:W-:Y:S08]  /*8f00*/  HMMA.16816.F32 R180, R12.reuse, R32, R140 ;  /* 0x000000200cb4723c */ /* 0x048ff0000000188c */
[C---:B----4-:R-:W-:Y:S08]  /*8f10*/  HMMA.16816.F32 R140, R12.reuse, R28, R132 ;  /* 0x0000001c0c8c723c */ /* 0x050ff00000001884 */
        /* <DEDUP_REMOVED lines=8> */
[-C--:B-1----:R-:W-:Y:S08]  /*8fa0*/  HMMA.16816.F32 R24, R8, R20.reuse, R24 ;  /* 0x000000140818723c */ /* 0x082ff00000001818 */
[C---:B------:R-:W-:Y:S08]  /*8fb0*/  HMMA.16816.F32 R180, R4.reuse, R20, R180 ;  /* 0x0000001404b4723c */ /* 0x040ff000000018b4 */
[----:B--2---:R-:W-:Y:S08]  /*8fc0*/  HMMA.16816.F32 R184, R4, R14, R132 ;  /* 0x0000000e04b8723c */ /* 0x004ff00000001884 */
[C---:B------:R-:W-:Y:S08]  /*8fd0*/  HMMA.16816.F32 R28, R8.reuse, R22, R32 ;  /* 0x00000016081c723c */ /* 0x040ff00000001820 */
[C---:B------:R-:W-:Y:S08]  /*8fe0*/  HMMA.16816.F32 R136, R8.reuse, R12, R136 ;  /* 0x0000000c0888723c */ /* 0x040ff00000001888 */
[----:B------:R-:W-:Y:S01]  /*8ff0*/  HMMA.16816.F32 R132, R8, R14, R16 ;  /* 0x0000000e0884723c */ /* 0x000fe20000001810 */
[----:B------:R-:W-:-:S02]  /*9000*/  VIADD R8, R0, 0xffffffa0 ;  /* 0xffffffa000087836 */ /* 0x000fc40000000000 */
[C---:B------:R-:W-:Y:S02]  /*9010*/  VIADD R10, R0.reuse, 0xffffffa9 ;  /* 0xffffffa9000a7836 */ /* 0x040fe40000000000 */
[----:B------:R-:W-:Y:S01]  /*9020*/  VIADD R9, R0, 0xffffffb0 ;  /* 0xffffffb000097836 */ /* 0x000fe20000000000 */
[----:B------:R-:W-:Y:S01]  /*9030*/  BAR.SYNC.DEFER_BLOCKING 0x0 ;  /* 0x0000000000007b1d */ /* 0x000fe20000010000 */
[-C--:B------:R-:W-:Y:S01]  /*9040*/  ISETP.GT.AND P5, PT, R227, R8.reuse, PT ;  /* 0x00000008e300720c */ /* 0x080fe20003fa4270 */
[----:B------:R-:W-:Y:S01]  /*9050*/  HMMA.16816.F32 R176, R4, R22, R176 ;  /* 0x0000001604b0723c */ /* 0x000fe200000018b0 */
[----:B------:R-:W-:Y:S01]  /*9060*/  ISETP.GT.AND P3, PT, R2, R8, PT ;  /* 0x000000080200720c */ /* 0x000fe20003f64270 */
[----:B------:R-:W-:-:S03]  /*9070*/  VIADD R11, R0, 0xffffffa8 ;  /* 0xffffffa8000b7836 */ /* 0x000fc60000000000 */
[----:B------:R-:W-:-:S03]  /*9080*/  FSEL R14, R182, -INF , !P3 ;  /* 0xff800000b60e7808 */ /* 0x000fc60005800000 */
[----:B------:R-:W-:Y:S01]  /*9090*/  HMMA.16816.F32 R140, R4, R12, R140 ;  /* 0x0000000c048c723c */ /* 0x000fe2000000188c */
[C---:B------:R-:W-:Y:S01]  /*90a0*/  VIADD R6, R227.reuse, 0x40 ;  /* 0x00000040e3067836 */ /* 0x040fe20000000000 */
[----:B------:R-:W-:Y:S01]  /*90b0*/  FSEL R13, R24, -INF , !P5 ;  /* 0xff800000180d7808 */ /* 0x000fe20006800000 */
[----:B------:R-:W-:Y:S02]  /*90c0*/  VIADD R12, R0, 0xffffffa1 ;  /* 0xffffffa1000c7836 */ /* 0x000fe40000000000 */
[C---:B------:R-:W-:Y:S01]  /*90d0*/  VIADD R7, R227.reuse, 0x8 ;  /* 0x00000008e3077836 */ /* 0x040fe20000000000 */
[----:B------:R-:W-:Y:S01]  /*90e0*/  ISETP.GT.AND P0, PT, R6, R8, PT ;  /* 0x000000080600720c */ /* 0x000fe20003f04270 */
[----:B------:R-:W-:Y:S01]  /*90f0*/  VIADD R4, R0, 0xffffffb1 ;  /* 0xffffffb100047836 */ /* 0x000fe20000000000 */
[-C--:B------:R-:W-:Y:S01]  /*9100*/  ISETP.GT.AND P5, PT, R6, R12.reuse, PT ;  /* 0x0000000c0600720c */ /* 0x080fe20003fa4270 */
[----:B------:R-:W-:Y:S01]  /*9110*/  VIADD R5, R0, 0xffffffb8 ;  /* 0xffffffb800057836 */ /* 0x000fe20000000000 */
[----:B------:R-:W-:-:S02]  /*9120*/  ISETP.GT.AND P3, PT, R227, R12, PT ;  /* 0x0000000ce300720c */ /* 0x000fc40003f64270 */
[----:B------:R-:W-:Y:S02]  /*9130*/  FSEL R20, R181, -INF , !P5 ;  /* 0xff800000b5147808 */ /* 0x000fe40006800000 */
[----:B------:R-:W-:Y:S02]  /*9140*/  ISETP.GT.AND P5, PT, R7, R12, PT ;  /* 0x0000000c0700720c */ /* 0x000fe40003fa4270 */
[----:B------:R-:W-:Y:S02]  /*9150*/  FSEL R15, R25, -INF , !P3 ;  /* 0xff800000190f7808 */ /* 0x000fe40005800000 */
[----:B------:R-:W-:Y:S02]  /*9160*/  ISETP.GE.AND P3, PT, R8, R228, PT ;  /* 0x000000e40800720c */ /* 0x000fe40003f66270 */
[----:B------:R-:W-:Y:S02]  /*9170*/  FSEL R22, R180, -INF , !P0 ;  /* 0xff800000b4167808 */ /* 0x000fe40004000000 */
[----:B------:R-:W-:-:S02]  /*9180*/  ISETP.GT.AND P0, PT, R2, R12, PT ;  /* 0x0000000c0200720c */ /* 0x000fc40003f04270 */
[----:B------:R-:W-:Y:S02]  /*9190*/  FSEL R23, R27, -INF , !P5 ;  /* 0xff8000001b177808 */ /* 0x000fe40006800000 */
[C---:B------:R-:W-:Y:S02]  /*91a0*/  ISETP.GT.AND P5, PT, R6.reuse, R10, PT ;  /* 0x0000000a0600720c */ /* 0x040fe40003fa4270 */
[----:B------:R-:W-:Y:S02]  /*91b0*/  FSEL R21, R13, -INF , !P3 ;  /* 0xff8000000d157808 */ /* 0x000fe40005800000 */
[C---:B------:R-:W-:Y:S02]  /*91c0*/  ISETP.GT.AND P3, PT, R6.reuse, R9, PT ;  /* 0x000000090600720c */ /* 0x040fe40003f64270 */
        /* <DEDUP_REMOVED lines=9> */
[CC--:B------:R-:W-:Y:S02]  /*9260*/  ISETP.GT.AND P5, PT, R7.reuse, R4.reuse, PT ;  /* 0x000000040700720c */ /* 0x0c0fe40003fa4270 */
        /* <DEDUP_REMOVED lines=8> */
[----:B------:R-:W-:Y:S02]  /*92f0*/  ISETP.GT.AND P3, PT, R2, R11, PT ;  /* 0x0000000b0200720c */ /* 0x000fe40003f64270 */
[----:B------:R-:W-:-:S02]  /*9300*/  FSEL R141, R184, -INF , !P0 ;  /* 0xff800000b88d7808 */ /* 0x000fc40004000000 */
[C---:B------:R-:W-:Y:S02]  /*9310*/  ISETP.GT.AND P0, PT, R7.reuse, R9, PT ;  /* 0x000000090700720c */ /* 0x040fe40003f04270 */
[----:B------:R-:W-:Y:S02]  /*9320*/  FSEL R16, R178, -INF , !P3 ;  /* 0xff800000b2107808 */ /* 0x000fe40005800000 */
[----:B------:R-:W-:Y:S02]  /*9330*/  ISETP.GE.AND P3, PT, R8, R231, PT ;  /* 0x000000e70800720c */ /* 0x000fe40003f66270 */
[----:B------:R-:W-:Y:S02]  /*9340*/  FSEL R177, R138, -INF , !P0 ;  /* 0xff8000008ab17808 */ /* 0x000fe40004000000 */
[----:B------:R-:W-:Y:S02]  /*9350*/  ISETP.GE.AND P0, PT, R8, R229, PT ;  /* 0x000000e50800720c */ /* 0x000fe40003f06270 */
[----:B------:R-:W-:-:S02]  /*9360*/  ISETP.GT.AND P6, PT, R7, R10, PT ;  /* 0x0000000a0700720c */ /* 0x000fc40003fc4270 */
[----:B------:R-:W-:Y:S02]  /*9370*/  FSEL R25, R14, -INF , !P3 ;  /* 0xff8000000e197808 */ /* 0x000fe40005800000 */
[----:B------:R-:W-:Y:S02]  /*9380*/  ISETP.GT.AND P3, PT, R2, R10, PT ;  /* 0x0000000a0200720c */ /* 0x000fe40003f64270 */
[----:B------:R-:W-:Y:S02]  /*9390*/  ISETP.GT.AND P5, PT, R227, R11, PT ;  /* 0x0000000be300720c */ /* 0x000fe40003fa4270 */
[----:B------:R-:W-:Y:S02]  /*93a0*/  FSEL R30, R19, -INF , !P0 ;  /* 0xff800000131e7808 */ /* 0x000fe40004000000 */
[----:B------:R-:W-:Y:S02]  /*93b0*/  FSEL R26, R31, -INF , !P6 ;  /* 0xff8000001f1a7808 */ /* 0x000fe40007000000 */
[----:B------:R-:W-:-:S02]  /*93c0*/  ISETP.GE.AND P0, PT, R12, R228, PT ;  /* 0x000000e40c00720c */ /* 0x000fc40003f06270 */
[----:B------:R-:W-:Y:S02]  /*93d0*/  ISETP.GT.AND P6, PT, R7, R3, PT ;  /* 0x000000030700720c */ /* 0x000fe40003fc4270 */
[----:B------:R-:W-:Y:S02]  /*93e0*/  FSEL R7, R179, -INF , !P3 ;  /* 0xff800000b3077808 */ /* 0x000fe40005800000 */
[----:B------:R-:W-:Y:S02]  /*93f0*/  FSEL R6, R28, -INF , !P5 ;  /* 0xff8000001c067808 */ /* 0x000fe40006800000 */
[----:B------:R-:W-:Y:S02]  /*9400*/  ISETP.GE.AND P3, PT, R11, R228, PT ;  /* 0x000000e40b00720c */ /* 0x000fe40003f66270 */
[----:B------:R-:W-:Y:S02]  /*9410*/  ISETP.GE.AND P5, PT, R8, R230, PT ;  /* 0x000000e60800720c */ /* 0x000fe40003fa6270 */
[----:B------:R-:W-:-:S02]  /*9420*/  FSEL R13, R15, -INF , !P0 ;  /* 0xff8000000f0d7808 */ /* 0x000fc40004000000 */
[----:B------:R-:W-:Y:S02]  /*9430*/  FSEL R138, R135, -INF , !P6 ;  /* 0xff800000878a7808 */ /* 0x000fe40007000000 */
[----:B------:R-:W-:Y:S02]  /*9440*/  ISETP.GE.AND P0, PT, R12, R229, PT ;  /* 0x000000e50c00720c */ /* 0x000fe40003f06270 */
[----:B------:R-:W-:Y:S02]  /*9450*/  ISETP.GT.AND P6, PT, R227, R10, PT ;  /* 0x0000000ae300720c */ /* 0x000fe40003fc4270 */
[----:B------:R-:W-:Y:S02]  /*9460*/  FSEL R24, R6, -INF , !P3 ;  /* 0xff80000006187808 */ /* 0x000fe40005800000 */
[----:B------:R-:W-:Y:S02]  /*9470*/  FSEL R22, R22, -INF , !P5 ;  /* 0xff80000016167808 */ /* 0x000fe40006800000 */
[----:B------:R-:W-:-:S02]  /*9480*/  ISETP.GT.AND P3, PT, R2, R9, PT ;  /* 0x000000090200720c */ /* 0x000fc40003f64270 */
[C---:B------:R-:W-:Y:S02]  /*9490*/  ISETP.GE.AND P5, PT, R12.reuse, R231, PT ;  /* 0x000000e70c00720c */ /* 0x040fe40003fa6270 */
        /* <DEDUP_REMOVED lines=19> */
[----:B------:R-:W-:Y:S02]  /*95d0*/  FSEL R33, R7, -INF , !P0 ;  /* 0xff80000007217808 */ /* 0x000fe40004000000 */
[----:B------:R-:W-:Y:S02]  /*95e0*/  FSEL R20, R20, -INF , !P6 ;  /* 0xff80000014147808 */ /* 0x000fe40007000000 */
[----:B------:R-:W-:Y:S02]  /*95f0*/  ISETP.GE.AND P5, PT, R10, R230, PT ;  /* 0x000000e60a00720c */ /* 0x000fe40003fa6270 */
[----:B------:R-:W-:-:S02]  /*9600*/  ISETP.GT.AND P0, PT, R227, R5, PT ;  /* 0x00000005e300720c */ /* 0x000fc40003f04270 */
[----:B------:R-:W-:Y:S02]  /*9610*/  ISETP.GT.AND P6, PT, R227, R4, PT ;  /* 0x00000004e300720c */ /* 0x000fe40003fc4270 */
[----:B------:R-:W-:Y:S02]  /*9620*/  FSEL R183, R6, -INF , !P3 ;  /* 0xff80000006b77808 */ /* 0x000fe40005800000 */
[----:B------:R-:W-:Y:S02]  /*9630*/  ISETP.GE.AND P3, PT, R9, R230, PT ;  /* 0x000000e60900720c */ /* 0x000fe40003f66270 */
[----:B------:R-:W-:Y:S02]  /*9640*/  FSEL R29, R180, -INF , !P5 ;  /* 0xff800000b41d7808 */ /* 0x000fe40006800000 */
[----:B------:R-:W-:Y:S02]  /*9650*/  FSEL R7, R132, -INF , !P0 ;  /* 0xff80000084077808 */ /* 0x000fe40004000000 */
[----:B------:R-:W-:-:S02]  /*9660*/  FSEL R8, R137, -INF , !P6 ;  /* 0xff80000089087808 */ /* 0x000fc40007000000 */
[C---:B------:R-:W-:Y:S02]  /*9670*/  ISETP.GE.AND P5, PT, R9.reuse, R229, PT ;  /* 0x000000e50900720c */ /* 0x040fe40003fa6270 */
[----:B------:R-:W-:Y:S02]  /*9680*/  ISETP.GE.AND P0, PT, R9, R231, PT ;  /* 0x000000e70900720c */ /* 0x000fe40003f06270 */
[----:B------:R-:W-:Y:S02]  /*9690*/  ISETP.GE.AND P6, PT, R10, R229, PT ;  /* 0x000000e50a00720c */ /* 0x000fe40003fc6270 */
[----:B------:R-:W-:Y:S02]  /*96a0*/  FSEL R190, R181, -INF , !P3 ;  /* 0xff800000b5be7808 */ /* 0x000fe40005800000 */
[----:B------:R-:W-:Y:S02]  /*96b0*/  ISETP.GT.U32.AND P3, PT, R233, R249, PT ;  /* 0x000000f9e900720c */ /* 0x000fe40003f64070 */
[----:B------:R-:W-:-:S02]  /*96c0*/  FSEL R188, R177, -INF , !P5 ;  /* 0xff800000b1bc7808 */ /* 0x000fc40006800000 */
[----:B------:R-:W-:Y:S02]  /*96d0*/  FSEL R191, R12, -INF , !P0 ;  /* 0xff8000000cbf7808 */ /* 0x000fe40004000000 */
[----:B------:R-:W-:Y:S02]  /*96e0*/  FSEL R26, R26, -INF , !P6 ;  /* 0xff8000001a1a7808 */ /* 0x000fe40007000000 */
[C---:B------:R-:W-:Y:S02]  /*96f0*/  ISETP.GE.AND P5, PT, R4.reuse, R228, PT ;  /* 0x000000e40400720c */ /* 0x040fe40003fa6270 */
[----:B------:R-:W-:Y:S02]  /*9700*/  ISETP.GE.AND P0, PT, R4, R229, PT ;  /* 0x000000e50400720c */ /* 0x000fe40003f06270 */
[----:B------:R-:W-:Y:S02]  /*9710*/  ISETP.GT.AND P6, PT, R227, R3, PT ;  /* 0x00000003e300720c */ /* 0x000fe40003fc4270 */
[----:B------:R-:W-:-:S02]  /*9720*/  FMNMX3.FTZ R135, R225, R21, R13, !PT ;  /* 0x00000015e1877276 */ /* 0x000fc4000781000d */
[----:B------:R-:W-:Y:S02]  /*9730*/  FSEL R180, R8, -INF , !P5 ;  /* 0xff80000008b47808 */ /* 0x000fe40006800000 */
[----:B------:R-:W-:Y:S02]  /*9740*/  FSEL R189, R189, -INF , !P0 ;  /* 0xff800000bdbd7808 */ /* 0x000fe40004000000 */
[----:B------:R-:W-:Y:S02]  /*9750*/  FSEL R6, R133, -INF , !P6 ;  /* 0xff80000085067808 */ /* 0x000fe40007000000 */
[-C--:B------:R-:W-:Y:S02]  /*9760*/  ISETP.GE.AND P5, PT, R5, R228.reuse, PT ;  /* 0x000000e40500720c */ /* 0x080fe40003fa6270 */
[----:B------:R-:W-:Y:S02]  /*9770*/  ISETP.GE.AND P0, PT, R3, R228, PT ;  /* 0x000000e40300720c */ /* 0x000fe40003f06270 */
[----:B------:R-:W-:-:S02]  /*9780*/  FMNMX3.FTZ R135, R135, R24, R23, !PT ;  /* 0x0000001887877276 */ /* 0x000fc40007810017 */
[----:B------:R-:W-:Y:S02]  /*9790*/  FSEL R182, R7, -INF , !P5 ;  /* 0xff80000007b67808 */ /* 0x000fe40006800000 */
[----:B------:R-:W-:Y:S02]  /*97a0*/  FSEL R184, R6, -INF , !P0 ;  /* 0xff80000006b87808 */ /* 0x000fe40004000000 */
[----:B------:R-:W-:Y:S02]  /*97b0*/  FMNMX3.FTZ R135, R135, R183, R180, !PT ;  /* 0x000000b787877276 */ /* 0x000fe400078100b4 */
[----:B------:R-:W-:Y:S02]  /*97c0*/  ISETP.GE.AND P5, PT, R4, R230, PT ;  /* 0x000000e60400720c */ /* 0x000fe40003fa6270 */
[----:B------:R-:W-:Y:S02]  /*97d0*/  ISETP.GE.AND P6, PT, R5, R229, PT ;  /* 0x000000e50500720c */ /* 0x000fe40003fc6270 */
[----:B------:R-:W-:-:S02]  /*97e0*/  FMNMX3.FTZ R134, R232, R30, R28, !PT ;  /* 0x0000001ee8867276 */ /* 0x000fc4000781001c */
[----:B------:R-:W-:Y:S01]  /*97f0*/  FMNMX3.FTZ R135, R135, R182, R184, !PT ;  /* 0x000000b687877276 */ /* 0x000fe200078100b8 */
[----:B------:R-:W-:Y:S08]  /*9800*/  @!P3 BRA `(.L_x_1396) ;  /* 0x0000000000a4b947 */ /* 0x000ff00003800000 */
        /* <DEDUP_REMOVED lines=18> */
[----:B------:R-:W-:Y:S01]  /*9930*/  @!P2 IMAD.IADD R6, R12, 0x1, R11 ;  /* 0x000000010c06a824 */ /* 0x000fe200078e020b */
        /* <DEDUP_REMOVED lines=22> */
.L_x_1396:
[----:B------:R-:W-:Y:S01]  /*9aa0*/  ISETP.GE.AND P0, PT, R3, R229, PT ;  /* 0x000000e50300720c */ /* 0x000fe20003f06270 */
[----:B------:R-:W-:Y:S01]  /*9ab0*/  SHFL.BFLY PT, R8, R135, 0x2, 0x1f ;  /* 0x0c401f0087087f89 */ /* 0x000fe200000e0000 */
[----:B------:R-:W-:Y:S02]  /*9ac0*/  FMNMX3.FTZ R134, R134, R27, R26, !PT ;  /* 0x0000001b86867276 */ /* 0x000fe4000781001a */
[----:B------:R-:W-:Y:S02]  /*9ad0*/  FSEL R139, R139, -INF , !P6 ;  /* 0xff8000008b8b7808 */ /* 0x000fe40007000000 */
[----:B------:R-:W-:Y:S02]  /*9ae0*/  FSEL R132, R138, -INF , !P0 ;  /* 0xff8000008a847808 */ /* 0x000fe40004000000 */
[----:B------:R-:W-:Y:S02]  /*9af0*/  FMNMX3.FTZ R134, R134, R188, R189, !PT ;  /* 0x000000bc86867276 */ /* 0x000fe400078100bd */
[----:B------:R-:W-:-:S02]  /*9b00*/  ISETP.GT.AND P0, PT, R2, R5, PT ;  /* 0x000000050200720c */ /* 0x000fc40003f04270 */
[----:B------:R-:W-:Y:S02]  /*9b10*/  FMNMX3.FTZ R134, R134, R139, R132, !PT ;  /* 0x0000008b86867276 */ /* 0x000fe40007810084 */
[-C--:B------:R-:W-:Y:S02]  /*9b20*/  ISETP.GE.AND P6, PT, R5, R230.reuse, PT ;  /* 0x000000e60500720c */ /* 0x080fe40003fc6270 */
[----:B-1----:R-:W-:Y:S01]  /*9b30*/  FSEL R7, R186, -INF , !P0 ;  /* 0xff800000ba077808 */ /* 0x002fe20004000000 */
[----:B------:R-:W1:Y:S01]  /*9b40*/  SHFL.BFLY PT, R9, R134, 0x2, 0x1f ;  /* 0x0c401f0086097f89 */ /* 0x000e6200000e0000 */
[----:B------:R-:W-:Y:S02]  /*9b50*/  FSEL R138, R140, -INF , !P5 ;  /* 0xff8000008c8a7808 */ /* 0x000fe40006800000 */
[----:B------:R-:W-:Y:S02]  /*9b60*/  FSEL R181, R141, -INF , !P6 ;  /* 0xff8000008db57808 */ /* 0x000fe40007000000 */
[----:B------:R-:W-:-:S02]  /*9b70*/  ISETP.GE.AND P0, PT, R3, R230, PT ;  /* 0x000000e60300720c */ /* 0x000fc40003f06270 */
[----:B------:R-:W-:Y:S02]  /*9b80*/  ISETP.GE.AND P5, PT, R4, R231, PT ;  /* 0x000000e70400720c */ /* 0x000fe40003fa6270 */
[----:B------:R-:W-:Y:S02]  /*9b90*/  ISETP.GT.AND P6, PT, R2, R3, PT ;  /* 0x000000030200720c */ /* 0x000fe40003fc4270 */
[----:B------:R-:W-:Y:S02]  /*9ba0*/  FMNMX3.FTZ R4, R217, R25, R32, !PT ;  /* 0x00000019d9047276 */ /* 0x000fe40007810020 */
[----:B------:R-:W-:Y:S02]  /*9bb0*/  FMNMX3.FTZ R2, R224, R22, R20, !PT ;  /* 0x00000016e0027276 */ /* 0x000fe40007810014 */
[----:B------:R-:W-:Y:S02]  /*9bc0*/  FSEL R137, R176, -INF , !P0 ;  /* 0xff800000b0897808 */ /* 0x000fe40004000000 */
[----:B------:R-:W-:Y:S01]  /*9bd0*/  FSEL R6, R187, -INF , !P6 ;  /* 0xff800000bb067808 */ /* 0x000fe20007000000 */
[----:B------:R-:W-:Y:S01]  /*9be0*/  LDSM.16.MT88.4 R176, [R220+0xa000] ;  /* 0x00a00000dcb0783b */ /* 0x000fe20000004200 */
[----:B------:R-:W-:-:S02]  /*9bf0*/  ISETP.GE.AND P0, PT, R3, R231, PT ;  /* 0x000000e70300720c */ /* 0x000fc40003f06270 */
[----:B------:R-:W-:Y:S02]  /*9c00*/  ISETP.GE.AND P6, PT, R5, R231, PT ;  /* 0x000000e70500720c */ /* 0x000fe40003fc6270 */
[----:B------:R-:W-:Y:S02]  /*9c10*/  FSEL R185, R35, -INF , !P5 ;  /* 0xff80000023b97808 */ /* 0x000fe40006800000 */
[----:B------:R-:W-:Y:S02]  /*9c20*/  FMNMX3.FTZ R3, R4, R34, R33, !PT ;  /* 0x0000002204037276 */ /* 0x000fe40007810021 */
[----:B------:R-:W-:Y:S02]  /*9c30*/  FMNMX3.FTZ R2, R2, R31, R29, !PT ;  /* 0x0000001f02027276 */ /* 0x000fe4000781001d */
[----:B------:R-:W-:Y:S02]  /*9c40*/  MOV R18, R234 ;  /* 0x000000ea00127202 */ /* 0x000fe40000000f00 */
[----:B------:R-:W-:-:S02]  /*9c50*/  FSEL R187, R7, -INF , !P6 ;  /* 0xff80000007bb7808 */ /* 0x000fc40007000000 */
[----:B------:R-:W-:Y:S02]  /*9c60*/  FSEL R234, R6, -INF , !P0 ;  /* 0xff80000006ea7808 */ /* 0x000fe40004000000 */
[----:B------:R-:W-:Y:S02]  /*9c70*/  FMNMX3.FTZ R3, R3, R191, R185, !PT ;  /* 0x000000bf03037276 */ /* 0x000fe400078100b9 */
[----:B------:R-:W-:Y:S02]  /*9c80*/  FMNMX3.FTZ R2, R2, R190, R138, !PT ;  /* 0x000000be02027276 */ /* 0x000fe4000781008a */
[----:B------:R-:W-:Y:S02]  /*9c90*/  FMNMX3.FTZ R3, R3, R187, R234, !PT ;  /* 0x000000bb03037276 */ /* 0x000fe400078100ea */
[----:B------:R-:W-:Y:S02]  /*9ca0*/  FMNMX3.FTZ R2, R2, R181, R137, !PT ;  /* 0x000000b502027276 */ /* 0x000fe40007810089 */
[----:B-1----:R-:W-:Y:S01]  /*9cb0*/  FMNMX.FTZ R134, R134, R9, !PT ;  /* 0x0000000986867209 */ /* 0x002fe20007810000 */
[----:B------:R-:W1:Y:S01]  /*9cc0*/  SHFL.BFLY PT, R4, R3, 0x2, 0x1f ;  /* 0x0c401f0003047f89 */ /* 0x000e6200000e0000 */
[----:B------:R-:W-:-:S02]  /*9cd0*/  FMNMX.FTZ R135, R135, R8, !PT ;  /* 0x0000000887877209 */ /* 0x000fc40007810000 */
[----:B------:R-:W-:Y:S01]  /*9ce0*/  MOV R193, R18 ;  /* 0x0000001200c17202 */ /* 0x000fe20000000f00 */
[----:B------:R-:W2:Y:S01]  /*9cf0*/  SHFL.BFLY PT, R6, R2, 0x2, 0x1f ;  /* 0x0c401f0002067f89 */ /* 0x000ea200000e0000 */
[----:B------:R-:W-:Y:S02]  /*9d00*/  IADD3 R18, PT, PT, R212, 0xa040, RZ ;  /* 0x0000a040d4127810 */ /* 0x000fe40007ffe0ff */
[----:B------:R-:W-:Y:S01]  /*9d10*/  MOV R10, R238 ;  /* 0x000000ee000a7202 */ /* 0x000fe20000000f00 */
[----:B------:R-:W3:Y:S01]  /*9d20*/  SHFL.BFLY PT, R7, R134, 0x1, 0x1f ;  /* 0x0c201f0086077f89 */ /* 0x000ee200000e0000 */
[----:B------:R-:W-:Y:S02]  /*9d30*/  MOV R12, R235 ;  /* 0x000000eb000c7202 */ /* 0x000fe40000000f00 */
[----:B------:R-:W-:Y:S01]  /*9d40*/  MOV R11, R236 ;  /* 0x000000ec000b7202 */ /* 0x000fe20000000f00 */
[----:B------:R-:W4:Y:S01]  /*9d50*/  SHFL.BFLY PT, R5, R135, 0x1, 0x1f ;  /* 0x0c201f0087057f89 */ /* 0x000f2200000e0000 */
[----:B------:R-:W-:-:S02]  /*9d60*/  MOV R196, R12 ;  /* 0x0000000c00c47202 */ /* 0x000fc40000000f00 */
[----:B------:R-:W-:Y:S02]  /*9d70*/  MOV R197, R11 ;  /* 0x0000000b00c57202 */ /* 0x000fe40000000f00 */
[----:B------:R-:W-:Y:S02]  /*9d80*/  MOV R198, R10 ;  /* 0x0000000a00c67202 */ /* 0x000fe40000000f00 */
[----:B-1----:R-:W-:Y:S02]  /*9d90*/  FMNMX.FTZ R3, R3, R4, !PT ;  /* 0x0000000403037209 */ /* 0x002fe40007810000 */
[----:B--2---:R-:W-:-:S03]  /*9da0*/  FMNMX.FTZ R2, R2, R6, !PT ;  /* 0x0000000602027209 */ /* 0x004fc60007810000 */
[----:B------:R-:W1:Y:S01]  /*9db0*/  SHFL.BFLY PT, R136, R3, 0x1, 0x1f ;  /* 0x0c201f0003887f89 */ /* 0x000e6200000e0000 */
[----:B---3--:R-:W-:-:S03]  /*9dc0*/  FMNMX.FTZ R134, R134, R7, !PT ;  /* 0x0000000786867209 */ /* 0x008fc60007810000 */
[----:B------:R-:W2:Y:S01]  /*9dd0*/  SHFL.BFLY PT, R133, R2, 0x1, 0x1f ;  /* 0x0c201f0002857f89 */ /* 0x000ea200000e0000 */
[C---:B------:R-:W-:Y:S01]  /*9de0*/  FSETP.NEU.FTZ.AND P6, PT, R134.reuse, -INF , PT ;  /* 0xff8000008600780b */ /* 0x040fe20003fdd000 */
[----:B------:R-:W-:Y:S01]  /*9df0*/  FMUL.FTZ R15, R134, UR7 ;  /* 0x00000007860f7c20 */ /* 0x000fe20008410000 */
[----:B----4-:R-:W-:-:S04]  /*9e00*/  FMNMX.FTZ R135, R135, R5, !PT ;  /* 0x0000000587877209 */ /* 0x010fc80007810000 */
[----:B------:R-:W-:Y:S01]  /*9e10*/  FSEL R15, R15, RZ, P6 ;  /* 0x000000ff0f0f7208 */ /* 0x000fe20003000000 */
[C---:B------:R-:W-:Y:S01]  /*9e20*/  FMUL.FTZ R16, R135.reuse, UR7 ;  /* 0x0000000787107c20 */ /* 0x040fe20008410000 */
[----:B------:R-:W-:-:S03]  /*9e30*/  FSETP.NEU.FTZ.AND P0, PT, R135, -INF , PT ;  /* 0xff8000008700780b */ /* 0x000fc60003f1d000 */
[--C-:B------:R-:W-:Y:S01]  /*9e40*/  FFMA.FTZ R27, R27, UR7, -R15.reuse ;  /* 0x000000071b1b7c23 */ /* 0x100fe2000801080f */
[----:B------:R-:W-:Y:S01]  /*9e50*/  FSEL R16, R16, RZ, P0 ;  /* 0x000000ff10107208 */ /* 0x000fe20000000000 */
[--C-:B------:R-:W-:Y:S01]  /*9e60*/  FFMA.FTZ R26, R26, UR7, -R15.reuse ;  /* 0x000000071a1a7c23 */ /* 0x100fe2000801080f */
[----:B------:R-:W-:Y:S01]  /*9e70*/  FSEL R6, R135, RZ, P0 ;  /* 0x000000ff87067208 */ /* 0x000fe20000000000 */
[----:B------:R-:W-:Y:S01]  /*9e80*/  MUFU.EX2 R19, R27 ;  /* 0x0000001b00137308 */ /* 0x000fe20000000800 */
[----:B------:R-:W-:Y:S01]  /*9e90*/  FFMA.FTZ R30, R30, UR7, -R15 ;  /* 0x000000071e1e7c23 */ /* 0x000fe2000801080f */
[----:B-1----:R-:W-:Y:S01]  /*9ea0*/  FMNMX.FTZ R136, R3, R136, !PT ;  /* 0x0000008803887209 */ /* 0x002fe20007810000 */
[--C-:B------:R-:W-:Y:S01]  /*9eb0*/  FFMA.FTZ R13, R13, UR7, -R16.reuse ;  /* 0x000000070d0d7c23 */ /* 0x100fe20008010810 */
[----:B------:R-:W-:Y:S01]  /*9ec0*/  FSEL R3, R134, RZ, P6 ;  /* 0x000000ff86037208 */ /* 0x000fe20003000000 */
[----:B------:R-:W1:Y:S01]  /*9ed0*/  MUFU.EX2 R142, R26 ;  /* 0x0000001a008e7308 */ /* 0x000e620000000800 */
[----:B--2---:R-:W-:Y:S01]  /*9ee0*/  FMNMX.FTZ R133, R2, R133, !PT ;  /* 0x0000008502857209 */ /* 0x004fe20007810000 */
[--C-:B------:R-:W-:Y:S01]  /*9ef0*/  FFMA.FTZ R21, R21, UR7, -R16.reuse ;  /* 0x0000000715157c23 */ /* 0x100fe20008010810 */
[----:B------:R-:W-:Y:S01]  /*9f00*/  FSETP.NEU.FTZ.AND P0, PT, R136, -INF , PT ;  /* 0xff8000008800780b */ /* 0x000fe20003f1d000 */
[----:B------:R-:W-:Y:S01]  /*9f10*/  FADD.FTZ R3, R232, -R3 ;  /* 0x80000003e8037221 */ /* 0x000fe20000010000 */
[C---:B------:R-:W-:Y:S01]  /*9f20*/  FSETP.NEU.FTZ.AND P5, PT, R133.reuse, -INF , PT ;  /* 0xff8000008500780b */ /* 0x040fe20003fbd000 */
[----:B------:R-:W-:Y:S01]  /*9f30*/  FMUL.FTZ R2, R133, UR7 ;  /* 0x0000000785027c20 */ /* 0x000fe20008410000 */
[C---:B------:R-:W-:Y:S01]  /*9f40*/  FSEL R4, R136.reuse, RZ, P0 ;  /* 0x000000ff88047208 */ /* 0x040fe20000000000 */
[----:B------:R2:W-:Y:S01]  /*9f50*/  MUFU.EX2 R194, R13 ;  /* 0x0000000d00c27308 */ /* 0x0005e20000000800 */
[----:B------:R-:W-:Y:S01]  /*9f60*/  FFMA.FTZ R23, R23, UR7, -R16 ;  /* 0x0000000717177c23 */ /* 0x000fe20008010810 */
[----:B------:R-:W-:Y:S01]  /*9f70*/  FMUL.FTZ R17, R136, UR7 ;  /* 0x0000000788117c20 */ /* 0x000fe20008410000 */
[----:B------:R-:W-:Y:S01]  /*9f80*/  FSEL R2, R2, RZ, P5 ;  /* 0x000000ff02027208 */ /* 0x000fe20002800000 */
[----:B------:R-:W-:Y:S01]  /*9f90*/  MUFU.EX2 R195, R21 ;  /* 0x0000001500c37308 */ /* 0x000fe20000000800 */
[----:B------:R-:W-:Y:S01]  /*9fa0*/  FSEL R5, R133, RZ, P5 ;  /* 0x000000ff85057208 */ /* 0x000fe20002800000 */
[----:B------:R-:W-:Y:S01]  /*9fb0*/  FADD.FTZ R6, R225, -R6 ;  /* 0x80000006e1067221 */ /* 0x000fe20000010000 */
[----:B-1----:R-:W-:Y:S01]  /*9fc0*/  MOV R232, R142 ;  /* 0x0000008e00e87202 */ /* 0x002fe20000000f00 */
[--C-:B------:R-:W-:Y:S01]  /*9fd0*/  FFMA.FTZ R22, R22, UR7, -R2.reuse ;  /* 0x0000000716167c23 */ /* 0x100fe20008010802 */
[--C-:B------:R-:W-:Y:S01]  /*9fe0*/  FFMA.FTZ R20, R20, UR7, -R2.reuse ;  /* 0x0000000714147c23 */ /* 0x100fe20008010802 */
[----:B------:R-:W1:Y:S01]  /*9ff0*/  MUFU.EX2 R14, R23 ;  /* 0x00000017000e7308 */ /* 0x000e620000000800 */
[----:B------:R-:W-:Y:S01]  /*a000*/  FSEL R17, R17, RZ, P0 ;  /* 0x000000ff11117208 */ /* 0x000fe20000000000 */
[----:B------:R-:W-:Y:S01]  /*a010*/  FADD.FTZ R5, R224, -R5 ;  /* 0x80000005e0057221 */ /* 0x000fe20000010000 */
[----:B------:R-:W-:Y:S01]  /*a020*/  FFMA.FTZ R31, R31, UR7, -R2 ;  /* 0x000000071f1f7c23 */ /* 0x000fe20008010802 */
[----:B--2---:R-:W-:Y:S01]  /*a030*/  FMUL.FTZ R13, R3, UR7 ;  /* 0x00000007030d7c20 */ /* 0x004fe20008410000 */
[----:B------:R-:W-:Y:S01]  /*a040*/  FADD.FTZ R3, R217, -R4 ;  /* 0x80000004d9037221 */ /* 0x000fe20000010000 */
[----:B------:R-:W-:Y:S01]  /*a050*/  MOV R217, R19 ;  /* 0x0000001300d97202 */ /* 0x000fe20000000f00 */
[----:B------:R-:W-:Y:S01]  /*a060*/  MUFU.EX2 R238, R22 ;  /* 0x0000001600ee7308 */ /* 0x000fe20000000800 */
[----:B------:R-:W-:Y:S01]  /*a070*/  IADD3 R19, PT, PT, R212, 0xa000, RZ ;  /* 0x0000a000d4137810 */ /* 0x000fe20007ffe0ff */
[----:B------:R-:W-:Y:S01]  /*a080*/  FMUL.FTZ R3, R3, UR7 ;  /* 0x0000000703037c20 */ /* 0x000fe20008410000 */
[----:B------:R-:W-:Y:S01]  /*a090*/  FFMA.FTZ R29, R29, UR7, -R2 ;  /* 0x000000071d1d7c23 */ /* 0x000fe20008010802 */
[----:B------:R2:W3:Y:S01]  /*a0a0*/  MUFU.EX2 R239, R20 ;  /* 0x0000001400ef7308 */ /* 0x0004e20000000800 */
[----:B------:R-:W-:Y:S01]  /*a0b0*/  @P4 IADD3 R18, PT, PT, R19, -0x40, RZ ;  /* 0xffffffc013124810 */ /* 0x000fe20007ffe0ff */
[--C-:B------:R-:W-:Y:S01]  /*a0c0*/  FFMA.FTZ R25, R25, UR7, -R17.reuse ;  /* 0x0000000719197c23 */ /* 0x100fe20008010811 */
[--C-:B------:R-:W-:Y:S01]  /*a0d0*/  FFMA.FTZ R32, R32, UR7, -R17.reuse ;  /* 0x0000000720207c23 */ /* 0x100fe20008010811 */
[--C-:B------:R-:W-:Y:S01]  /*a0e0*/  FFMA.FTZ R34, R34, UR7, -R17.reuse ;  /* 0x0000000722227c23 */ /* 0x100fe20008010811 */
[----:B------:R-:W-:Y:S01]  /*a0f0*/  FFMA.FTZ R33, R33, UR7, -R17 ;  /* 0x0000000721217c23 */ /* 0x000fe20008010811 */
[----:B------:R-:W-:Y:S01]  /*a100*/  LDSM.16.MT88.4 R140, [R18] ;  /* 0x00000000128c783b */ /* 0x000fe20000004200 */
[----:B------:R-:W-:Y:S01]  /*a110*/  FMUL.FTZ R5, R5, UR7 ;  /* 0x0000000705057c20 */ /* 0x000fe20008410000 */
[----:B------:R-:W-:Y:S01]  /*a120*/  FFMA.FTZ R24, R24, UR7, -R16 ;  /* 0x0000000718187c23 */ /* 0x000fe20008010810 */
[----:B------:R-:W-:Y:S01]  /*a130*/  FFMA.FTZ R28, R28, UR7, -R15 ;  /* 0x000000071c1c7c23 */ /* 0x000fe2000801080f */
[----:B------:R-:W-:Y:S01]  /*a140*/  FMUL.FTZ R6, R6, UR7 ;  /* 0x0000000706067c20 */ /* 0x000fe20008410000 */
[----:B------:R-:W-:Y:S01]  /*a150*/  MUFU.EX2 R244, R31 ;  /* 0x0000001f00f47308 */ /* 0x000fe20000000800 */
[----:B-1----:R-:W-:Y:S01]  /*a160*/  MOV R224, R14 ;  /* 0x0000000e00e07202 */ /* 0x002fe20000000f00 */
[----:B--2---:R-:W1:Y:S02]  /*a170*/  LDSM.16.MT88.4 R20, [R212+0xa000] ;  /* 0x00a00000d414783b */ /* 0x004e640000004200 */
[----:B------:R-:W-:Y:S01]  /*a180*/  MUFU.EX2 R245, R29 ;  /* 0x0000001d00f57308 */ /* 0x000fe20000000800 */
[----:B---3--:R-:W-:-:S02]  /*a190*/  F2FP.F16.F32.PACK_AB R4, R239, R238 ;  /* 0x000000eeef04723e */ /* 0x008fc400000000ff */
[----:B------:R-:W-:Y:S01]  /*a1a0*/  F2FP.F16.F32.PACK_AB R8, R194, R195 ;  /* 0x000000c3c208723e */ /* 0x000fe200000000ff */
[----:B------:R-:W-:Y:S01]  /*a1b0*/  MUFU.EX2 R235, R25 ;  /* 0x0000001900eb7308 */ /* 0x000fe20000000800 */
[----:B------:R-:W-:Y:S02]  /*a1c0*/  F2FP.F16.F32.PACK_AB R11, R232, R217 ;  /* 0x000000d9e80b723e */ /* 0x000fe400000000ff */
[----:B------:R-:W-:Y:S01]  /*a1d0*/  MOV R19, R196 ;  /* 0x000000c400137202 */ /* 0x000fe20000000f00 */
[----:B------:R-:W-:Y:S04]  /*a1e0*/  MUFU.EX2 R237, R32 ;  /* 0x0000002000ed7308 */ /* 0x000fe80000000800 */
[----:B------:R-:W-:Y:S04]  /*a1f0*/  MUFU.EX2 R236, R34 ;  /* 0x0000002200ec7308 */ /* 0x000fe80000000800 */
[----:B------:R-:W2:Y:S04]  /*a200*/  MUFU.EX2 R225, R33 ;  /* 0x0000002100e17308 */ /* 0x000ea80000000800 */
[----:B------:R3:W4:Y:S04]  /*a210*/  MUFU.EX2 R12, R5 ;  /* 0x00000005000c7308 */ /* 0x0007280000000800 */
[----:B------:R-:W5:Y:S04]  /*a220*/  MUFU.EX2 R3, R3 ;  /* 0x0000000300037308 */ /* 0x000f680000000800 */
[----:B------:R-:W1:Y:S01]  /*a230*/  MUFU.EX2 R192, R24 ;  /* 0x0000001800c07308 */ /* 0x000e620000000800 */
[----:B--2---:R-:W-:Y:S01]  /*a240*/  F2FP.F16.F32.PACK_AB R7, R225, R236 ;  /* 0x000000ece107723e */ /* 0x004fe200000000ff */
[----:B------:R-:W-:Y:S02]  /*a250*/  LDSM.16.MT88.4 R32, [R220+0xb000] ;  /* 0x00b00000dc20783b */ /* 0x000fe40000004200 */
[----:B------:R-:W-:Y:S01]  /*a260*/  MUFU.EX2 R250, R30 ;  /* 0x0000001e00fa7308 */ /* 0x000fe20000000800 */
[----:B---3--:R-:W-:Y:S01]  /*a270*/  F2FP.F16.F32.PACK_AB R5, R237, R235 ;  /* 0x000000ebed05723e */ /* 0x008fe200000000ff */
[----:B----4-:R-:W-:-:S02]  /*a280*/  FMUL.FTZ R148, R148, R12 ;  /* 0x0000000c94947220 */ /* 0x010fc40000410000 */
[----:B------:R-:W2:Y:S01]  /*a290*/  MUFU.EX2 R249, R28 ;  /* 0x0000001c00f97308 */ /* 0x000ea20000000800 */
[-C--:B------:R-:W-:Y:S01]  /*a2a0*/  FMUL.FTZ R149, R149, R12.reuse ;  /* 0x0000000c95957220 */ /* 0x080fe20000410000 */
[-C--:B-----5:R-:W-:Y:S01]  /*a2b0*/  FMUL.FTZ R150, R150, R3.reuse ;  /* 0x0000000396967220 */ /* 0x0a0fe20000410000 */
[-C--:B------:R-:W-:Y:S01]  /*a2c0*/  FMUL.FTZ R151, R151, R3.reuse ;  /* 0x0000000397977220 */ /* 0x080fe20000410000 */
[----:B------:R3:W4:Y:S01]  /*a2d0*/  MUFU.EX2 R14, R6 ;  /* 0x00000006000e7308 */ /* 0x0007220000000800 */
[----:B------:R-:W-:Y:S01]  /*a2e0*/  FMUL.FTZ R152, R152, R12 ;  /* 0x0000000c98987220 */ /* 0x000fe20000410000 */
[----:B-1----:R-:W-:Y:S01]  /*a2f0*/  F2FP.F16.F32.PACK_AB R10, R224, R192 ;  /* 0x000000c0e00a723e */ /* 0x002fe200000000ff */
[-C--:B------:R-:W-:Y:S01]  /*a300*/  FMUL.FTZ R153, R153, R12.reuse ;  /* 0x0000000c99997220 */ /* 0x080fe20000410000 */
[----:B------:R-:W1:Y:S01]  /*a310*/  MUFU.EX2 R13, R13 ;  /* 0x0000000d000d7308 */ /* 0x000e620000000800 */
[-C--:B------:R-:W-:Y:S01]  /*a320*/  FMUL.FTZ R154, R154, R3.reuse ;  /* 0x000000039a9a7220 */ /* 0x080fe20000410000 */
[-C--:B------:R-:W-:Y:S01]  /*a330*/  FMUL.FTZ R155, R155, R3.reuse ;  /* 0x000000039b9b7220 */ /* 0x080fe20000410000 */
[-C--:B------:R-:W-:Y:S01]  /*a340*/  FMUL.FTZ R40, R40, R12.reuse ;  /* 0x0000000c28287220 */ /* 0x080fe20000410000 */
[----:B------:R-:W-:Y:S01]  /*a350*/  FMUL.FTZ R41, R41, R12 ;  /* 0x0000000c29297220 */ /* 0x000fe20000410000 */
[-C--:B------:R-:W-:Y:S01]  /*a360*/  FMUL.FTZ R42, R42, R3.reuse ;  /* 0x000000032a2a7220 */ /* 0x080fe20000410000 */
[----:B--2---:R-:W-:Y:S01]  /*a370*/  F2FP.F16.F32.PACK_AB R9, R249, R250 ;  /* 0x000000faf909723e */ /* 0x004fe200000000ff */
[----:B------:R-:W-:Y:S01]  /*a380*/  FMUL.FTZ R43, R43, R3 ;  /* 0x000000032b2b7220 */ /* 0x000fe20000410000 */
[----:B------:R-:W2:Y:S01]  /*a390*/  LDSM.16.MT88.4 R28, [R219+0xa000] ;  /* 0x00a00000db1c783b */ /* 0x000ea20000004200 */
[----:B------:R-:W-:Y:S01]  /*a3a0*/  FMUL.FTZ R164, R164, R12 ;  /* 0x0000000ca4a47220 */ /* 0x000fe20000410000 */
[----:B---3--:R-:W-:Y:S01]  /*a3b0*/  F2FP.F16.F32.PACK_AB R6, R245, R244 ;  /* 0x000000f4f506723e */ /* 0x008fe200000000ff */
[-C--:B----4-:R-:W-:Y:S01]  /*a3c0*/  FMUL.FTZ R144, R144, R14.reuse ;  /* 0x0000000e90907220 */ /* 0x090fe20000410000 */
[-C--:B------:R-:W-:Y:S01]  /*a3d0*/  FMUL.FTZ R145, R145, R14.reuse ;  /* 0x0000000e91917220 */ /* 0x080fe20000410000 */
[-C--:B------:R-:W-:Y:S01]  /*a3e0*/  FMUL.FTZ R156, R156, R14.reuse ;  /* 0x0000000e9c9c7220 */ /* 0x080fe20000410000 */
[-C--:B-1----:R-:W-:Y:S01]  /*a3f0*/  FMUL.FTZ R146, R146, R13.reuse ;  /* 0x0000000d92927220 */ /* 0x082fe20000410000 */
        /* <DEDUP_REMOVED lines=74> */
[----:B------:R-:W-:Y:S01]  /*a8a0*/  FMUL.FTZ R81, R81, R14 ;  /* 0x0000000e51517220 */ /* 0x000fe20000410000 */
[-C--:B------:R-:W-:Y:S01]  /*a8b0*/  FMUL.FTZ R82, R82, R13.reuse ;  /* 0x0000000d52527220 */ /* 0x080fe20000410000 */
[----:B------:R-:W-:Y:S01]  /*a8c0*/  FMUL.FTZ R83, R83, R13 ;  /* 0x0000000d53537220 */ /* 0x000fe20000410000 */
[----:B------:R-:W-:Y:S01]  /*a8d0*/  MOV R157, R198 ;  /* 0x000000c6009d7202 */ /* 0x000fe20000000f00 */
        /* <DEDUP_REMOVED lines=37> */
[----:B------:R-:W-:Y:S01]  /*ab30*/  FMUL.FTZ R115, R115, R13 ;  /* 0x0000000d73737220 */ /* 0x000fe20000410000 */
[----:B------:R-:W-:Y:S01]  /*ab40*/  MOV R159, R195 ;  /* 0x000000c3009f7202 */ /* 0x000fe20000000f00 */
[-C--:B------:R-:W-:Y:S01]  /*ab50*/  FMUL.FTZ R116, R116, R14.reuse ;  /* 0x0000000e74747220 */ /* 0x080fe20000410000 */
[----:B------:R-:W-:Y:S01]  /*ab60*/  MOV R158, R193 ;  /* 0x000000c1009e7202 */ /* 0x000fe20000000f00 */
        /* <DEDUP_REMOVED lines=25> */
[----:B------:R3:W-:Y:S03]  /*ad00*/  MUFU.EX2 R183, R6 ;  /* 0x0000000600b77308 */ /* 0x0007e60000000800 */
[----:B------:R-:W-:Y:S01]  /*ad10*/  HMMA.16816.F32 R196, R8, R178, R172 ;  /* 0x000000b208c4723c */ /* 0x000fe200000018ac */
[----:B------:R-:W-:Y:S01]  /*ad20*/  LDSM.16.MT88.4 R172, [R223] ;  /* 0x00000000dfac783b */ /* 0x000fe20000004200 */
[----:B-1----:R-:W-:Y:S01]  /*ad30*/  FFMA.FTZ R4, R188, UR7, -R15 ;  /* 0x00000007bc047c23 */ /* 0x002fe2000801080f */
[----:B------:R-:W-:-:S03]  /*ad40*/  MOV R188, R126 ;  /* 0x0000007e00bc7202 */ /* 0x000fc60000000f00 */
[----:B------:R1:W-:Y:S02]  /*ad50*/  MUFU.EX2 R180, R4 ;  /* 0x0000000400b47308 */ /* 0x0003e40000000800 */
[C---:B------:R-:W-:Y:S01]  /*ad60*/  HMMA.16816.F32 R176, R8.reuse, R26, R80 ;  /* 0x0000001a08b0723c */ /* 0x040fe20000001850 */
[----:B--2---:R-:W-:Y:S01]  /*ad70*/  FFMA.FTZ R5, R184, UR7, -R16 ;  /* 0x00000007b8057c23 */ /* 0x004fe20008010810 */
[----:B------:R-:W-:Y:S01]  /*ad80*/  LDSM.16.MT88.4 R80, [R212+0xb800] ;  /* 0x00b80000d450783b */ /* 0x000fe20000004200 */
[--C-:B---3--:R-:W-:Y:S01]  /*ad90*/  FFMA.FTZ R6, R189, UR7, -R15.reuse ;  /* 0x00000007bd067c23 */ /* 0x108fe2000801080f */
[----:B------:R-:W-:Y:S01]  /*ada0*/  MOV R189, R127 ;  /* 0x0000007f00bd7202 */ /* 0x000fe20000000f00 */
[----:B------:R2:W-:Y:S03]  /*adb0*/  MUFU.EX2 R184, R5 ;  /* 0x0000000500b87308 */ /* 0x0005e60000000800 */
[----:B------:R-:W-:Y:S01]  /*adc0*/  HMMA.16816.F32 R68, R8, R24, R68 ;  /* 0x000000180844723c */ /* 0x000fe20000001844 */
[----:B-1----:R-:W-:-:S07]  /*add0*/  FFMA.FTZ R4, R132, UR7, -R15 ;  /* 0x0000000784047c23 */ /* 0x002fce000801080f */
[----:B------:R-:W-:Y:S01]  /*ade0*/  HMMA.16816.F32 R36, R8, R140, R36 ;  /* 0x0000008c0824723c */ /* 0x000fe20000001824 */
[----:B------:R1:W-:Y:S01]  /*adf0*/  MUFU.EX2 R26, R4 ;  /* 0x00000004001a7308 */ /* 0x0003e20000000800 */
[----:B--2---:R-:W-:-:S03]  /*ae00*/  FFMA.FTZ R5, R139, UR7, -R15 ;  /* 0x000000078b057c23 */ /* 0x004fc6000801080f */
[----:B------:R2:W-:Y:S03]  /*ae10*/  MUFU.EX2 R139, R6 ;  /* 0x00000006008b7308 */ /* 0x0005e60000000800 */
[----:B------:R-:W-:Y:S01]  /*ae20*/  HMMA.16816.F32 R140, R8, R142, R48 ;  /* 0x0000008e088c723c */ /* 0x000fe20000001830 */
[----:B------:R3:W-:Y:S01]  /*ae30*/  MUFU.EX2 R27, R5 ;  /* 0x00000005001b7308 */ /* 0x0007e20000000800 */
[----:B------:R-:W4:Y:S01]  /*ae40*/  LDSM.16.MT88.4 R48, [R18+0x800] ;  /* 0x000800001230783b */ /* 0x000f220000004200 */
[----:B-1----:R-:W-:-:S05]  /*ae50*/  FFMA.FTZ R4, R181, UR7, -R2 ;  /* 0x00000007b5047c23 */ /* 0x002fca0008010802 */
[C---:B------:R-:W-:Y:S01]  /*ae60*/  HMMA.16816.F32 R52, R8.reuse, R28, R52 ;  /* 0x0000001c0834723c */ /* 0x040fe20000001834 */
[----:B------:R-:W-:Y:S01]  /*ae70*/  MOV R181, R157 ;  /* 0x0000009d00b57202 */ /* 0x000fe20000000f00 */
[----:B------:R1:W-:Y:S01]  /*ae80*/  MUFU.EX2 R24, R4 ;  /* 0x0000000400187308 */ /* 0x0003e20000000800 */
[--C-:B--2---:R-:W-:Y:S01]  /*ae90*/  FFMA.FTZ R6, R190, UR7, -R2.reuse ;  /* 0x00000007be067c23 */ /* 0x104fe20008010802 */
[----:B------:R-:W-:Y:S01]  /*aea0*/  MOV R190, R156 ;  /* 0x0000009c00be7202 */ /* 0x000fe20000000f00 */
[--C-:B---3--:R-:W-:Y:S01]  /*aeb0*/  FFMA.FTZ R5, R138, UR7, -R2.reuse ;  /* 0x000000078a057c23 */ /* 0x108fe20008010802 */
[----:B------:R-:W-:Y:S01]  /*aec0*/  FFMA.FTZ R2, R137, UR7, -R2 ;  /* 0x0000000789027c23 */ /* 0x000fe20008010802 */
[----:B------:R-:W-:Y:S01]  /*aed0*/  MUFU.EX2 R138, R6 ;  /* 0x00000006008a7308 */ /* 0x000fe20000000800 */
[----:B------:R-:W-:Y:S01]  /*aee0*/  HMMA.16816.F32 R192, R8, R30, R64 ;  /* 0x0000001e08c0723c */ /* 0x000fe20000001840 */
[----:B------:R-:W-:Y:S01]  /*aef0*/  MOV R137, R158 ;  /* 0x0000009e00897202 */ /* 0x000fe20000000f00 */
[----:B------:R-:W-:Y:S01]  /*af00*/  LDSM.16.MT88.4 R64, [R218+0x800] ;  /* 0x00080000da40783b */ /* 0x000fe20000004200 */
[----:B------:R-:W2:Y:S01]  /*af10*/  MUFU.EX2 R25, R5 ;  /* 0x0000000500197308 */ /* 0x000ea20000000800 */
[----:B------:R-:W-:Y:S01]  /*af20*/  FFMA.FTZ R3, R190, R3, R235 ;  /* 0x00000003be037223 */ /* 0x000fe200000100eb */
[----:B-1----:R-:W-:Y:S01]  /*af30*/  FFMA.FTZ R4, R191, UR7, -R17 ;  /* 0x00000007bf047c23 */ /* 0x002fe20008010811 */
[----:B------:R-:W-:-:S02]  /*af40*/  MOV R191, R19 ;  /* 0x0000001300bf7202 */ /* 0x000fc40000000f00 */
[C---:B------:R-:W-:Y:S01]  /*af50*/  HMMA.16816.F32 R84, R8.reuse, R32, R84 ;  /* 0x000000200854723c */ /* 0x040fe20000001854 */
[----:B------:R1:W3:Y:S04]  /*af60*/  MUFU.EX2 R19, R2 ;  /* 0x0000000200137308 */ /* 0x0002e80000000800 */
[----:B------:R5:W-:Y:S03]  /*af70*/  MUFU.EX2 R132, R4 ;  /* 0x0000000400847308 */ /* 0x000be60000000800 */
[----:B------:R-:W-:Y:S01]  /*af80*/  HMMA.16816.F32 R32, R8, R34, R96 ;  /* 0x000000220820723c */ /* 0x000fe20000001860 */
[----:B------:R-:W-:Y:S01]  /*af90*/  LDSM.16.MT88.4 R96, [R222] ;  /* 0x00000000de60783b */ /* 0x000fe20000004200 */
[----:B--2---:R-:W-:Y:S01]  /*afa0*/  F2FP.F16.F32.PACK_AB R124, R25, R138 ;  /* 0x0000008a197c723e */ /* 0x004fe200000000ff */
[----:B-1----:R-:W-:-:S05]  /*afb0*/  FFMA.FTZ R2, R185, UR7, -R17 ;  /* 0x00000007b9027c23 */ /* 0x002fca0008010811 */
[C---:B------:R-:W-:Y:S01]  /*afc0*/  HMMA.16816.F32 R28, R8.reuse, R42, R112 ;  /* 0x0000002a081c723c */ /* 0x040fe20000001870 */
[----:B------:R-:W-:Y:S01]  /*afd0*/  MOV R185, R159 ;  /* 0x0000009f00b97202 */ /* 0x000fe20000000f00 */
[----:B------:R-:W-:Y:S01]  /*afe0*/  LDSM.16.MT88.4 R112, [R18+0x1800] ;  /* 0x001800001270783b */ /* 0x000fe20000004200 */
[--C-:B-----5:R-:W-:Y:S01]  /*aff0*/  FFMA.FTZ R4, R187, UR7, -R17.reuse ;  /* 0x00000007bb047c23 */ /* 0x120fe20008010811 */
[----:B------:R1:W2:Y:S01]  /*b000*/  MUFU.EX2 R16, R2 ;  /* 0x0000000200107308 */ /* 0x0002a20000000800 */
[----:B---3--:R-:W-:Y:S01]  /*b010*/  F2FP.F16.F32.PACK_AB R126, R19, R24 ;  /* 0x00000018137e723e */ /* 0x008fe200000000ff */
[----:B------:R-:W-:Y:S02]  /*b020*/  LDSM.16.MT88.4 R156, [R212+0xa800] ;  /* 0x00a80000d49c783b */ /* 0x000fe40000004200 */
[----:B------:R3:W-:Y:S01]  /*b030*/  MUFU.EX2 R15, R4 ;  /* 0x00000004000f7308 */ /* 0x0007e20000000800 */
[C---:B------:R-:W-:Y:S08]  /*b040*/  HMMA.16816.F32 R116, R8.reuse, R20, R116 ;  /* 0x000000140874723c */ /* 0x040ff00000001874 */
[C---:B------:R-:W-:Y:S01]  /*b050*/  HMMA.16816.F32 R100, R8.reuse, R40, R100 ;  /* 0x000000280864723c */ /* 0x040fe20000001864 */
[----:B-1----:R-:W-:Y:S01]  /*b060*/  FFMA.FTZ R2, R234, UR7, -R17 ;  /* 0x00000007ea027c23 */ /* 0x002fe20008010811 */
[----:B--2---:R-:W-:Y:S01]  /*b070*/  F2FP.F16.F32.PACK_AB R125, R16, R132 ;  /* 0x00000084107d723e */ /* 0x004fe200000000ff */
[----:B---3--:R-:W1:Y:S04]  /*b080*/  LDSM.16.MT88.4 R4, [R218+0x1800] ;  /* 0x00180000da04783b */ /* 0x008e680000004200 */
[----:B------:R-:W2:Y:S01]  /*b090*/  MUFU.EX2 R2, R2 ;  /* 0x0000000200027308 */ /* 0x000ea20000000800 */
[----:B------:R-:W-:Y:S01]  /*b0a0*/  HMMA.16816.F32 R20, R8, R22, R128 ;  /* 0x000000160814723c */ /* 0x000fe20000001880 */
[----:B------:R-:W-:Y:S01]  /*b0b0*/  F2FP.F16.F32.PACK_AB R128, R182, R186 ;  /* 0x000000bab680723e */ /* 0x000fe200000000ff */
[----:B------:R-:W-:Y:S01]  /*b0c0*/  FFMA.FTZ R8, R191, R14, R185 ;  /* 0x0000000ebf087223 */ /* 0x000fe200000100b9 */
[----:B------:R-:W-:-:S02]  /*b0d0*/  F2FP.F16.F32.PACK_AB R129, R139, R180 ;  /* 0x000000b48b81723e */ /* 0x000fc400000000ff */
[----:B------:R-:W-:Y:S01]  /*b0e0*/  F2FP.F16.F32.PACK_AB R130, R184, R183 ;  /* 0x000000b7b882723e */ /* 0x000fe200000000ff */
[----:B------:R-:W-:Y:S01]  /*b0f0*/  FADD.FTZ R10, R189, R8 ;  /* 0x00000008bd0a7221 */ /* 0x000fe20000010000 */
[----:B------:R-:W-:Y:S01]  /*b100*/  F2FP.F16.F32.PACK_AB R131, R26, R27 ;  /* 0x0000001b1a83723e */ /* 0x000fe200000000ff */
[----:B------:R-:W-:Y:S01]  /*b110*/  FADD.FTZ R8, R237, R3 ;  /* 0x00000003ed087221 */ /* 0x000fe20000010000 */
[----:B--2---:R-:W-:-:S05]  /*b120*/  F2FP.F16.F32.PACK_AB R127, R2, R15 ;  /* 0x0000000f027f723e */ /* 0x004fca00000000ff */
[-C--:B----4-:R-:W-:Y:S08]  /*b130*/  HMMA.16816.F32 R36, R128, R48.reuse, R36 ;  /* 0x000000308024723c */ /* 0x090ff00000001824 */
[C---:B------:R-:W-:Y:S08]  /*b140*/  HMMA.16816.F32 R40, R124.reuse, R48, R148 ;  /* 0x000000307c28723c */ /* 0x040ff00000001894 */
[C---:B------:R-:W-:Y:S08]  /*b150*/  HMMA.16816.F32 R44, R124.reuse, R50, R44 ;  /* 0x000000327c2c723c */ /* 0x040ff0000000182c */
[-C--:B-1----:R-:W-:Y:S08]  /*b160*/  HMMA.16816.F32 R120, R124, R4.reuse, R120 ;  /* 0x000000047c78723c */ /* 0x082ff00000001878 */
        /* <DEDUP_REMOVED lines=53> */
[----:B------:R-:W-:-:S04]  /*b4c0*/  FADD.FTZ R6, R236, R8 ;  /* 0x00000008ec067221 */ /* 0x000fc80000010000 */
[----:B------:R-:W-:-:S04]  /*b4d0*/  FADD.FTZ R6, R225, R6 ;  /* 0x00000006e1067221 */ /* 0x000fc80000010000 */
[----:B------:R-:W-:Y:S01]  /*b4e0*/  FADD.FTZ R6, R132, R6 ;  /* 0x0000000684067221 */ /* 0x000fe20000010000 */
[----:B------:R-:W-:-:S03]  /*b4f0*/  MOV R132, R233 ;  /* 0x000000e900847202 */ /* 0x000fc60000000f00 */
[----:B------:R-:W-:-:S04]  /*b500*/  FADD.FTZ R16, R16, R6 ;  /* 0x0000000610107221 */ /* 0x000fc80000010000 */
[----:B------:R-:W-:-:S04]  /*b510*/  FADD.FTZ R16, R15, R16 ;  /* 0x000000100f107221 */ /* 0x000fc80000010000 */
[----:B------:R-:W-:-:S05]  /*b520*/  FADD.FTZ R224, R2, R16 ;  /* 0x0000001002e07221 */ /* 0x000fca0000010000 */
[----:B------:R2:W-:Y:S01]  /*b530*/  STL [R1], R224 ;  /* 0x000000e001007387 */ /* 0x0005e20000100800 */
[----:B------:R-:W-:Y:S05]  /*b540*/  @!P3 BRA `(.L_x_1394) ;  /* 0x000000580080b947 */ /* 0x000fea0003800000 */
[----:B------:R-:W3:Y:S01]  /*b550*/  LDL R189, [R1+0x20] ;  /* 0x0000200001bd7983 */ /* 0x000ee20000100800 */
[----:B------:R-:W-:-:S04]  /*b560*/  DEPBAR.LE SB0, 0x0 ;  /* 0x000080000000791a */ /* 0x000fc80000000000 */
[----:B------:R-:W4:Y:S04]  /*b570*/  LDL R188, [R1+0x1c] ;  /* 0x00001c0001bc7983 */ /* 0x000f280000100800 */
[----:B------:R-:W5:Y:S01]  /*b580*/  LDL R232, [R1+0x28] ;  /* 0x0000280001e87983 */ /* 0x000f620000100800 */
[----:B------:R-:W-:-:S04]  /*b590*/  VIADD R244, R248, 0xfffffffc ;  /* 0xfffffffcf8f47836 */ /* 0x000fc80000000000 */
[----:B------:R-:W-:-:S04]  /*b5a0*/  IMAD.WIDE.U32 R2, R244, R246, RZ ;  /* 0x000000f6f4027225 */ /* 0x000fc800078e00ff */
[----:B------:R-:W-:Y:S02]  /*b5b0*/  IMAD R3, R244, R247, R3 ;  /* 0x000000f7f4037224 */ /* 0x000fe400078e0203 */
[----:B------:R-:W-:-:S03]  /*b5c0*/  IMAD.SHL.U32 R6, R2, 0x20, RZ ;  /* 0x0000002002067824 */ /* 0x000fc600078e00ff */
[----:B------:R-:W-:Y:S01]  /*b5d0*/  SHF.L.U64.HI R7, R2, 0x5, R3 ;  /* 0x0000000502077819 */ /* 0x000fe20000010203 */
[----:B------:R-:W-:Y:S01]  /*b5e0*/  BAR.SYNC.DEFER_BLOCKING 0x0 ;  /* 0x0000000000007b1d */ /* 0x000fe20000010000 */
[----:B------:R-:W-:Y:S02]  /*b5f0*/  LEA R6, P0, R246, R6, 0x4 ;  /* 0x00000006f6067211 */ /* 0x000fe400078020ff */
[----:B---3--:R-:W-:-:S04]  /*b600*/  LEA R4, P3, R2, R189, 0x6 ;  /* 0x000000bd02047211 */ /* 0x008fc800078630ff */
[-C--:B----4-:R-:W-:Y:S02]  /*b610*/  LEA.HI.X R5, R2, R188.reuse, R3, 0x6, P3 ;  /* 0x000000bc02057211 */ /* 0x090fe400018f3403 */
[----:B------:R-:W-:Y:S02]  /*b620*/  LEA.HI.X R3, R246, R7, R247, 0x4, P0 ;  /* 0x00000007f6037211 */ /* 0x000fe400000f24f7 */
[C---:B------:R-:W-:Y:S01]  /*b630*/  LEA R2, P0, R6.reuse, R189, 0x1 ;  /* 0x000000bd06027211 */ /* 0x040fe200078008ff */
[----:B------:R-:W-:Y:S01]  /*b640*/  @!PT LDS RZ, [RZ] ;  /* 0x00000000fffff984 */ /* 0x000fe20000000800 */
[----:B------:R-:W-:Y:S01]  /*b650*/  @!PT LDS RZ, [RZ] ;  /* 0x00000000fffff984 */ /* 0x000fe20000000800 */
[----:B------:R-:W-:Y:S01]  /*b660*/  @!PT LDS RZ, [RZ] ;  /* 0x00000000fffff984 */ /* 0x000fe20000000800 */
[----:B------:R-:W-:Y:S01]  /*b670*/  @!P2 LDGSTS.E.BYPASS.LTC128B.128 [R226+0xa000], desc[UR18][R4.64] ;  /* 0x0a00000004e2afae */ /* 0x000fe2000b981a12 */
[----:B-----5:R-:W-:Y:S02]  /*b680*/  IMAD.MOV.U32 R245, RZ, RZ, R232 ;  /* 0x000000fffff57224 */ /* 0x020fe400078e00e8 */
        /* <DEDUP_REMOVED lines=19> */
[----:B------:R-:W4:Y:S04]  /*b7c0*/  LDSM.16.M88.4 R20, [R214+UR5+0x8800] ;  /* 0x00880005d614783b */ /* 0x000f280008000200 */
[----:B------:R-:W5:Y:S04]  /*b7d0*/  LDSM.16.M88.4 R12, [R213] ;  /* 0x00000000d50c783b */ /* 0x000f680000000200 */
[----:B------:R-:W-:Y:S01]  /*b7e0*/  LDSM.16.M88.4 R28, [R241+0x8000] ;  /* 0x00800000f11c783b */ /* 0x000fe20000000200 */
[----:B-1----:R-:W-:-:S03]  /*b7f0*/  VIADD R2, R227, 0x48 ;  /* 0x00000048e3027836 */ /* 0x002fc60000000000 */
[----:B------:R-:W1:Y:S01]  /*b800*/  LDSM.16.M88.4 R4, [R216+0x2000] ;  /* 0x00200000d804783b */ /* 0x000e620000000200 */
[----:B------:R-:W-:-:S03]  /*b810*/  VIADD R3, R0, 0xffffff99 ;  /* 0xffffff9900037836 */ /* 0x000fc60000000000 */
[----:B------:R-:W2:Y:S04]  /*b820*/  LDSM.16.M88.4 R32, [R241+0x8800] ;  /* 0x00880000f120783b */ /* 0x000ea80000000200 */
[----:B------:R-:W2:Y:S04]  /*b830*/  LDSM.16.M88.4 R16, [R216] ;  /* 0x00000000d810783b */ /* 0x000ea80000000200 */
[----:B------:R-:W0:Y:S01]  /*b840*/  LDGDEPBAR ;  /* 0x00000000000079af */ /* 0x000e220000000000 */
[C---:B---3--:R-:W-:Y:S08]  /*b850*/  HMMA.16816.F32 R180, R8.reuse, R24, RZ ;  /* 0x0000001808b4723c */ /* 0x048ff000000018ff */
[C---:B----4-:R-:W-:Y:S08]  /*b860*/  HMMA.16816.F32 R140, R8.reuse, R20, RZ ;  /* 0x00000014088c723c */ /* 0x050ff000000018ff */
[C---:B------:R-:W-:Y:S08]  /*b870*/  HMMA.16816.F32 R176, R8.reuse, R26, RZ ;  /* 0x0000001a08b0723c */ /* 0x040ff000000018ff */
[----:B------:R-:W-:Y:S08]  /*b880*/  HMMA.16816.F32 R8, R8, R22, RZ ;  /* 0x000000160808723c */ /* 0x000ff000000018ff */
[C---:B-----5:R-:W-:Y:S08]  /*b890*/  HMMA.16816.F32 R188, R12.reuse, R24, RZ ;  /* 0x000000180cbc723c */ /* 0x060ff000000018ff */
[----:B------:R-:W-:Y:S01]  /*b8a0*/  HMMA.16816.F32 R200, R12, R26, RZ ;  /* 0x0000001a0cc8723c */ /* 0x000fe200000018ff */
[----:B------:R-:W-:Y:S07]  /*b8b0*/  LDSM.16.M88.4 R24, [R240+0x8000] ;  /* 0x00800000f018783b */ /* 0x000fee0000000200 */
[C---:B-1----:R-:W-:Y:S08]  /*b8c0*/  HMMA.16816.F32 R236, R4.reuse, R28, R180 ;  /* 0x0000001c04ec723c */ /* 0x042ff000000018b4 */
[C---:B--2---:R-:W-:Y:S01]  /*b8d0*/  HMMA.16816.F32 R232, R4.reuse, R32, R140 ;  /* 0x0000002004e8723c */ /* 0x044fe2000000188c */
        /* <DEDUP_REMOVED lines=62> */
[C---:B---3--:R-:W-:Y:S08]  /*bcc0*/  HMMA.16816.F32 R188, R12.reuse, R32, R180 ;  /* 0x000000200cbc723c */ /* 0x048ff000000018b4 */
[C---:B----4-:R-:W-:Y:S08]  /*bcd0*/  HMMA.16816.F32 R180, R12.reuse, R28, R140 ;  /* 0x0000001c0cb4723c */ /* 0x050ff0000000188c */
[C---:B------:R-:W-:Y:S08]  /*bce0*/  HMMA.16816.F32 R184, R12.reuse, R34, R176 ;  /* 0x000000220cb8723c */ /* 0x040ff000000018b0 */
[----:B------:R-:W-:Y:S01]  /*bcf0*/  HMMA.16816.F32 R140, R12, R30, R196 ;  /* 0x0000001e0c8c723c */ /* 0x000fe200000018c4 */
[----:B------:R-:W3:Y:S01]  /*bd00*/  LDSM.16.M88.4 R12, [R243+0x9800] ;  /* 0x00980000f30c783b */ /* 0x000ee20000000200 */
[----:B------:R-:W-:-:S06]  /*bd10*/  DEPBAR.LE SB0, 0x0 ;  /* 0x000080000000791a */ /* 0x000fcc0000000000 */
[C---:B------:R-:W-:Y:S08]  /*bd20*/  HMMA.16816.F32 R24, R16.reuse, R32, R208 ;  /* 0x000000201018723c */ /* 0x040ff000000018d0 */
[C---:B------:R-:W-:Y:S08]  /*bd30*/  HMMA.16816.F32 R32, R16.reuse, R34, R204 ;  /* 0x000000221020723c */ /* 0x040ff000000018cc */
[C---:B------:R-:W-:Y:S08]  /*bd40*/  HMMA.16816.F32 R176, R16.reuse, R28, R200 ;  /* 0x0000001c10b0723c */ /* 0x040ff000000018c8 */
[----:B------:R-:W-:Y:S08]  /*bd50*/  HMMA.16816.F32 R16, R16, R30, R192 ;  /* 0x0000001e1010723c */ /* 0x000ff000000018c0 */
[-C--:B-1----:R-:W-:Y:S08]  /*bd60*/  HMMA.16816.F32 R28, R4, R20.reuse, R188 ;  /* 0x00000014041c723c */ /* 0x082ff000000018bc */
[----:B--2---:R-:W-:Y:S08]  /*bd70*/  HMMA.16816.F32 R24, R8, R20, R24 ;  /* 0x000000140818723c */ /* 0x004ff00000001818 */
[C---:B------:R-:W-:Y:S08]  /*bd80*/  HMMA.16816.F32 R184, R4.reuse, R22, R184 ;  /* 0x0000001604b8723c */ /* 0x040ff000000018b8 */
[----:B---3--:R-:W-:Y:S08]  /*bd90*/  HMMA.16816.F32 R188, R4, R14, R140 ;  /* 0x0000000e04bc723c */ /* 0x008ff0000000188c */
        /* <DEDUP_REMOVED lines=9> */
[C---:B------:R-:W-:Y:S01]  /*be30*/  VIADD R7, R227.reuse, 0x40 ;  /* 0x00000040e3077836 */ /* 0x040fe20000000000 */
[CC--:B------:R-:W-:Y:S01]  /*be40*/  ISETP.GT.AND P5, PT, R227.reuse, R8.reuse, PT ;  /* 0x00000008e300720c */ /* 0x0c0fe20003fa4270 */
[C---:B------:R-:W-:Y:S01]  /*be50*/  VIADD R6, R227.reuse, 0x8 ;  /* 0x00000008e3067836 */ /* 0x040fe20000000000 */
[----:B------:R-:W-:Y:S01]  /*be60*/  FSEL R14, R30, -INF , !P3 ;  /* 0xff8000001e0e7808 */ /* 0x000fe20005800000 */
[C---:B------:R-:W-:Y:S01]  /*be70*/  VIADD R12, R0.reuse, 0xffffff90 ;  /* 0xffffff90000c7836 */ /* 0x040fe20000000000 */
[----:B------:R-:W-:Y:S01]  /*be80*/  ISETP.GT.AND P3, PT, R227, R9, PT ;  /* 0x00000009e300720c */ /* 0x000fe20003f64270 */
[C---:B------:R-:W-:Y:S01]  /*be90*/  VIADD R11, R0.reuse, 0xffffff89 ;  /* 0xffffff89000b7836 */ /* 0x040fe20000000000 */
[----:B------:R-:W-:Y:S01]  /*bea0*/  ISETP.GT.AND P0, PT, R7, R8, PT ;  /* 0x000000080700720c */ /* 0x000fe20003f04270 */
[C---:B------:R-:W-:Y:S01]  /*beb0*/  VIADD R5, R0.reuse, 0xffffff98 ;  /* 0xffffff9800057836 */ /* 0x040fe20000000000 */
[----:B------:R-:W-:Y:S01]  /*bec0*/  FSEL R15, R25, -INF , !P3 ;  /* 0xff800000190f7808 */ /* 0x000fe20005800000 */
[----:B------:R-:W-:Y:S01]  /*bed0*/  VIADD R4, R0, 0xffffff91 ;  /* 0xffffff9100047836 */ /* 0x000fe20000000000 */
[----:B------:R-:W-:-:S02]  /*bee0*/  FSEL R13, R24, -INF , !P5 ;  /* 0xff800000180d7808 */ /* 0x000fc40006800000 */
[----:B------:R-:W-:Y:S02]  /*bef0*/  ISETP.GE.AND P3, PT, R8, R228, PT ;  /* 0x000000e40800720c */ /* 0x000fe40003f66270 */
[-C--:B------:R-:W-:Y:S02]  /*bf00*/  ISETP.GT.AND P5, PT, R7, R9.reuse, PT ;  /* 0x000000090700720c */ /* 0x080fe40003fa4270 */
[----:B------:R-:W-:Y:S02]  /*bf10*/  FSEL R28, R28, -INF , !P0 ;  /* 0xff8000001c1c7808 */ /* 0x000fe40004000000 */
[----:B------:R-:W-:Y:S02]  /*bf20*/  ISETP.GT.AND P0, PT, R2, R9, PT ;  /* 0x000000090200720c */ /* 0x000fe40003f04270 */
[----:B------:R-:W-:Y:S02]  /*bf30*/  FSEL R24, R13, -INF , !P3 ;  /* 0xff8000000d187808 */ /* 0x000fe40005800000 */
[----:B------:R-:W-:-:S02]  /*bf40*/  ISETP.GT.AND P3, PT, R6, R12, PT ;  /* 0x0000000c0600720c */ /* 0x000fc40003f64270 */
[----:B------:R-:W-:Y:S02]  /*bf50*/  FSEL R30, R29, -INF , !P5 ;  /* 0xff8000001d1e7808 */ /* 0x000fe40006800000 */
[C---:B------:R-:W-:Y:S02]  /*bf60*/  ISETP.GT.AND P5, PT, R6.reuse, R9, PT ;  /* 0x000000090600720c */ /* 0x040fe40003fa4270 */
[----:B------:R-:W-:Y:S02]  /*bf70*/  FSEL R16, R31, -INF , !P0 ;  /* 0xff8000001f107808 */ /* 0x000fe40004000000 */
[-C--:B------:R-:W-:Y:S02]  /*bf80*/  ISETP.GT.AND P0, PT, R6, R10.reuse, PT ;  /* 0x0000000a0600720c */ /* 0x080fe40003f04270 */
[----:B------:R-:W-:Y:S02]  /*bf90*/  FSEL R132, R178, -INF , !P3 ;  /* 0xff800000b2847808 */ /* 0x000fe40005800000 */
[----:B------:R-:W-:-:S02]  /*bfa0*/  ISETP.GT.AND P3, PT, R7, R10, PT ;  /* 0x0000000a0700720c */ /* 0x000fc40003f64270 */
[----:B------:R-:W-:Y:S02]  /*bfb0*/  FSEL R27, R27, -INF , !P5 ;  /* 0xff8000001b1b7808 */ /* 0x000fe40006800000 */
[C---:B------:R-:W-:Y:S02]  /*bfc0*/  ISETP.GT.AND P6, PT, R6.reuse, R8, PT ;  /* 0x000000080600720c */ /* 0x040fe40003fc4270 */
[----:B------:R-:W-:Y:S02]  /*bfd0*/  ISETP.GT.AND P5, PT, R6, R11, PT ;  /* 0x0000000b0600720c */ /* 0x000fe40003fa4270 */
[----:B------:R-:W-:Y:S02]  /*bfe0*/  FSEL R25, R22, -INF , !P0 ;  /* 0xff80000016197808 */ /* 0x000fe40004000000 */
[----:B------:R-:W-:Y:S02]  /*bff0*/  ISETP.GT.AND P0, PT, R6, R5, PT ;  /* 0x000000050600720c */ /* 0x000fe40003f04270 */
[----:B------:R-:W-:-:S02]  /*c000*/  FSEL R19, R184, -INF , !P3 ;  /* 0xff800000b8137808 */ /* 0x000fc40005800000 */
[----:B------:R-:W-:Y:S02]  /*c010*/  ISETP.GT.AND P3, PT, R7, R5, PT ;  /* 0x000000050700720c */ /* 0x000fe40003f64270 */
[----:B------:R-:W-:Y:S02]  /*c020*/  FSEL R18, R26, -INF , !P6 ;  /* 0xff8000001a127808 */ /* 0x000fe40007000000 */
[----:B------:R-:W-:Y:S02]  /*c030*/  FSEL R34, R23, -INF , !P5 ;  /* 0xff80000017227808 */ /* 0x000fe40006800000 */
[C---:B------:R-:W-:Y:S02]  /*c040*/  ISETP.GT.AND P6, PT, R6.reuse, R4, PT ;  /* 0x000000040600720c */ /* 0x040fe40003fc4270 */
[----:B------:R-:W-:Y:S02]  /*c050*/  ISETP.GT.AND P5, PT, R6, R3, PT ;  /* 0x000000030600720c */ /* 0x000fe40003fa4270 */
        /* <DEDUP_REMOVED lines=8> */
[----:B------:R-:W-:Y:S02]  /*c0e0*/  FSEL R180, R180, -INF , !P0 ;  /* 0xff800000b4b47808 */ /* 0x000fe40004000000 */
[----:B------:R-:W-:Y:S02]  /*c0f0*/  ISETP.GE.AND P0, PT, R8, R229, PT ;  /* 0x000000e50800720c */ /* 0x000fe40003f06270 */
[----:B------:R-:W-:Y:S02]  /*c100*/  FSEL R13, R186, -INF , !P3 ;  /* 0xff800000ba0d7808 */ /* 0x000fe40005800000 */
[----:B------:R-:W-:Y:S02]  /*c110*/  ISETP.GE.AND P3, PT, R8, R231, PT ;  /* 0x000000e70800720c */ /* 0x000fe40003f66270 */
[----:B------:R-:W-:-:S02]  /*c120*/  FSEL R185, R185, -INF , !P6 ;  /* 0xff800000b9b97808 */ /* 0x000fc40007000000 */
[----:B------:R-:W-:Y:S02]  /*c130*/  FSEL R138, R181, -INF , !P5 ;  /* 0xff800000b58a7808 */ /* 0x000fe40006800000 */
[----:B------:R-:W-:Y:S02]  /*c140*/  ISETP.GT.AND P6, PT, R7, R3, PT ;  /* 0x000000030700720c */ /* 0x000fe40003fc4270 */
[----:B------:R-:W-:Y:S02]  /*c150*/  ISETP.GT.AND P5, PT, R227, R10, PT ;  /* 0x0000000ae300720c */ /* 0x000fe40003fa4270 */
[----:B------:R-:W-:Y:S02]  /*c160*/  FSEL R32, R18, -INF , !P0 ;  /* 0xff80000012207808 */ /* 0x000fe40004000000 */
[----:B------:R-:W-:Y:S02]  /*c170*/  ISETP.GE.AND P0, PT, R9, R228, PT ;  /* 0x000000e40900720c */ /* 0x000fe40003f06270 */
[----:B------:R-:W-:-:S02]  /*c180*/  FSEL R23, R14, -INF , !P3 ;  /* 0xff8000000e177808 */ /* 0x000fc40005800000 */
[-C--:B------:R-:W-:Y:S02]  /*c190*/  ISETP.GT.AND P3, PT, R2, R11.reuse, PT ;  /* 0x0000000b0200720c */ /* 0x080fe40003f64270 */
[----:B------:R-:W-:Y:S02]  /*c1a0*/  FSEL R143, R189, -INF , !P6 ;  /* 0xff800000bd8f7808 */ /* 0x000fe40007000000 */
[----:B------:R-:W-:Y:S02]  /*c1b0*/  FSEL R6, R20, -INF , !P5 ;  /* 0xff80000014067808 */ /* 0x000fe40006800000 */
[----:B------:R-:W-:Y:S02]  /*c1c0*/  ISETP.GT.AND P6, PT, R227, R11, PT ;  /* 0x0000000be300720c */ /* 0x000fe40003fc4270 */
[----:B------:R-:W-:Y:S02]  /*c1d0*/  FSEL R20, R15, -INF , !P0 ;  /* 0xff8000000f147808 */ /* 0x000fe40004000000 */
[----:B------:R-:W-:-:S02]  /*c1e0*/  ISETP.GE.AND P0, PT, R9, R230, PT ;  /* 0x000000e60900720c */ /* 0x000fc40003f06270 */
[----:B------:R-:W-:Y:S02]  /*c1f0*/  FSEL R7, R187, -INF , !P3 ;  /* 0xff800000bb077808 */ /* 0x000fe40005800000 */
[----:B------:R-:W-:Y:S02]  /*c200*/  ISETP.GE.AND P3, PT, R10, R228, PT ;  /* 0x000000e40a00720c */ /* 0x000fe40003f66270 */
[----:B------:R-:W-:Y:S02]  /*c210*/  ISETP.GE.AND P5, PT, R8, R230, PT ;  /* 0x000000e60800720c */ /* 0x000fe40003fa6270 */
[----:B------:R-:W-:Y:S02]  /*c220*/  FSEL R17, R21, -INF , !P6 ;  /* 0xff80000015117808 */ /* 0x000fe40007000000 */
[----:B------:R-:W-:Y:S02]  /*c230*/  FSEL R21, R30, -INF , !P0 ;  /* 0xff8000001e157808 */ /* 0x000fe40004000000 */
[----:B------:R-:W-:-:S02]  /*c240*/  FSEL R30, R6, -INF , !P3 ;  /* 0xff800000061e7808 */ /* 0x000fc40005800000 */
[----:B------:R-:W-:Y:S02]  /*c250*/  ISETP.GT.AND P3, PT, R2, R12, PT ;  /* 0x0000000c0200720c */ /* 0x000fe40003f64270 */
[----:B------:R-:W-:Y:S02]  /*c260*/  FSEL R22, R28, -INF , !P5 ;  /* 0xff8000001c167808 */ /* 0x000fe40006800000 */
[C---:B------:R-:W-:Y:S02]  /*c270*/  ISETP.GE.AND P6, PT, R9.reuse, R229, PT ;  /* 0x000000e50900720c */ /* 0x040fe40003fc6270 */
[----:B------:R-:W-:Y:S02]  /*c280*/  ISETP.GE.AND P5, PT, R9, R231, PT ;  /* 0x000000e70900720c */ /* 0x000fe40003fa6270 */
[----:B------:R-:W-:Y:S02]  /*c290*/  ISETP.GE.AND P0, PT, R10, R229, PT ;  /* 0x000000e50a00720c */ /* 0x000fe40003f06270 */
[----:B------:R-:W-:-:S02]  /*c2a0*/  FSEL R9, R182, -INF , !P3 ;  /* 0xff800000b6097808 */ /* 0x000fc40005800000 */
[----:B------:R-:W-:Y:S02]  /*c2b0*/  FSEL R29, R27, -INF , !P6 ;  /* 0xff8000001b1d7808 */ /* 0x000fe40007000000 */
[----:B------:R-:W-:Y:S02]  /*c2c0*/  ISETP.GE.AND P3, PT, R10, R231, PT ;  /* 0x000000e70a00720c */ /* 0x000fe40003f66270 */
[----:B------:R-:W-:Y:S02]  /*c2d0*/  FSEL R33, R16, -INF , !P5 ;  /* 0xff80000010217808 */ /* 0x000fe40006800000 */
[----:B------:R-:W-:Y:S02]  /*c2e0*/  ISETP.GT.AND P6, PT, R227, R4, PT ;  /* 0x00000004e300720c */ /* 0x000fe40003fc4270 */
[----:B------:R-:W-:Y:S02]  /*c2f0*/  FSEL R25, R25, -INF , !P0 ;  /* 0xff80000019197808 */ /* 0x000fe40004000000 */
[----:B------:R-:W-:-:S02]  /*c300*/  ISETP.GT.AND P5, PT, R227, R12, PT ;  /* 0x0000000ce300720c */ /* 0x000fc40003fa4270 */
[----:B------:R-:W-:Y:S02]  /*c310*/  ISETP.GE.AND P0, PT, R11, R228, PT ;  /* 0x000000e40b00720c */ /* 0x000fe40003f06270 */
        /* <DEDUP_REMOVED lines=10> */
[----:B------:R-:W-:-:S02]  /*c3c0*/  ISETP.GE.AND P3, PT, R12, R228, PT ;  /* 0x000000e40c00720c */ /* 0x000fc40003f66270 */
[----:B------:R-:W-:Y:S02]  /*c3d0*/  FSEL R31, R19, -INF , !P5 ;  /* 0xff800000131f7808 */ /* 0x000fe40006800000 */
[----:B------:R-:W-:Y:S02]  /*c3e0*/  FSEL R34, R7, -INF , !P0 ;  /* 0xff80000007227808 */ /* 0x000fe40004000000 */
[-C--:B------:R-:W-:Y:S02]  /*c3f0*/  ISETP.GE.AND P5, PT, R11, R230.reuse, PT ;  /* 0x000000e60b00720c */ /* 0x080fe40003fa6270 */
[----:B------:R-:W-:Y:S02]  /*c400*/  ISETP.GT.AND P0, PT, R227, R5, PT ;  /* 0x00000005e300720c */ /* 0x000fe40003f04270 */
[----:B------:R-:W-:Y:S02]  /*c410*/  FSEL R181, R6, -INF , !P3 ;  /* 0xff80000006b57808 */ /* 0x000fe40005800000 */
[----:B------:R-:W-:-:S02]  /*c420*/  ISETP.GE.AND P3, PT, R12, R230, PT ;  /* 0x000000e60c00720c */ /* 0x000fc40003f66270 */
[----:B------:R-:W-:Y:S02]  /*c430*/  FSEL R28, R185, -INF , !P5 ;  /* 0xff800000b91c7808 */ /* 0x000fe40006800000 */
[----:B------:R-:W-:Y:S02]  /*c440*/  FSEL R7, R140, -INF , !P0 ;  /* 0xff8000008c077808 */ /* 0x000fe40004000000 */
[C---:B------:R-:W-:Y:S02]  /*c450*/  ISETP.GE.AND P5, PT, R12.reuse, R229, PT ;  /* 0x000000e50c00720c */ /* 0x040fe40003fa6270 */
[----:B------:R-:W-:Y:S02]  /*c460*/  ISETP.GE.AND P0, PT, R12, R231, PT ;  /* 0x000000e70c00720c */ /* 0x000fe40003f06270 */
[----:B------:R-:W-:Y:S02]  /*c470*/  FSEL R184, R180, -INF , !P3 ;  /* 0xff800000b4b87808 */ /* 0x000fe40005800000 */
[----:B------:R-:W-:-:S02]  /*c480*/  ISETP.GT.U32.AND P3, PT, R244, R245, PT ;  /* 0x000000f5f400720c */ /* 0x000fc40003f64070 */
        /* <DEDUP_REMOVED lines=61> */
.L_x_1397:
[----:B------:R-:W-:Y:S01]  /*c860*/  ISETP.GE.AND P0, PT, R3, R229, PT ;  /* 0x000000e50300720c */ /* 0x000fe20003f06270 */
[----:B------:R-:W2:Y:S01]  /*c870*/  SHFL.BFLY PT, R9, R13, 0x2, 0x1f ;  /* 0x0c401f000d097f89 */ /* 0x000ea200000e0000 */
[----:B-1----:R-:W-:Y:S02]  /*c880*/  FMNMX3.FTZ R6, R132, R25, R27, !PT ;  /* 0x0000001984067276 */ /* 0x002fe4000781001b */
[----:B------:R-:W-:Y:S02]  /*c890*/  FSEL R141, R178, -INF , !P6 ;  /* 0xff800000b28d7808 */ /* 0x000fe40007000000 */
[----:B------:R-:W-:Y:S02]  /*c8a0*/  FSEL R140, R139, -INF , !P0 ;  /* 0xff8000008b8c7808 */ /* 0x000fe40004000000 */
[----:B------:R-:W-:Y:S02]  /*c8b0*/  FMNMX3.FTZ R6, R6, R182, R183, !PT ;  /* 0x000000b606067276 */ /* 0x000fe400078100b7 */
[----:B------:R-:W-:-:S02]  /*c8c0*/  ISETP.GE.AND P6, PT, R5, R230, PT ;  /* 0x000000e60500720c */ /* 0x000fc40003fc6270 */
[----:B------:R-:W-:Y:S02]  /*c8d0*/  FMNMX3.FTZ R6, R6, R141, R140, !PT ;  /* 0x0000008d06067276 */ /* 0x000fe4000781008c */
[----:B------:R-:W-:Y:S02]  /*c8e0*/  ISETP.GT.AND P0, PT, R2, R5, PT ;  /* 0x000000050200720c */ /* 0x000fe40003f04270 */
[----:B------:R-:W-:Y:S01]  /*c8f0*/  FSEL R142, R142, -INF , !P6 ;  /* 0xff8000008e8e7808 */ /* 0x000fe20007000000 */
[----:B------:R-:W1:Y:S01]  /*c900*/  SHFL.BFLY PT, R10, R6, 0x2, 0x1f ;  /* 0x0c401f00060a7f89 */ /* 0x000e6200000e0000 */
[----:B------:R-:W-:Y:S02]  /*c910*/  ISETP.GT.AND P6, PT, R2, R3, PT ;  /* 0x000000030200720c */ /* 0x000fe40003fc4270 */
[----:B------:R-:W-:Y:S02]  /*c920*/  FSEL R8, R190, -INF , !P0 ;  /* 0xff800000be087808 */ /* 0x000fe40004000000 */
[----:B------:R-:W-:-:S02]  /*c930*/  ISETP.GE.AND P0, PT, R3, R230, PT ;  /* 0x000000e60300720c */ /* 0x000fc40003f06270 */
[----:B------:R-:W-:Y:S02]  /*c940*/  FSEL R7, R191, -INF , !P6 ;  /* 0xff800000bf077808 */ /* 0x000fe40007000000 */
[----:B------:R-:W-:Y:S02]  /*c950*/  FSEL R177, R138, -INF , !P5 ;  /* 0xff8000008ab17808 */ /* 0x000fe40006800000 */
[-C--:B------:R-:W-:Y:S02]  /*c960*/  ISETP.GE.AND P6, PT, R5, R231.reuse, PT ;  /* 0x000000e70500720c */ /* 0x080fe40003fc6270 */
[----:B------:R-:W-:Y:S02]  /*c970*/  ISETP.GE.AND P5, PT, R4, R231, PT ;  /* 0x000000e70400720c */ /* 0x000fe40003fa6270 */
[----:B------:R-:W-:Y:S02]  /*c980*/  FMNMX3.FTZ R5, R136, R23, R33, !PT ;  /* 0x0000001788057276 */ /* 0x000fe40007810021 */
[----:B------:R-:W-:-:S02]  /*c990*/  FSEL R143, R143, -INF , !P0 ;  /* 0xff8000008f8f7808 */ /* 0x000fc40004000000 */
[----:B------:R-:W-:Y:S02]  /*c9a0*/  ISETP.GE.AND P0, PT, R3, R231, PT ;  /* 0x000000e70300720c */ /* 0x000fe40003f06270 */
[----:B------:R-:W-:Y:S02]  /*c9b0*/  FMNMX3.FTZ R4, R133, R22, R21, !PT ;  /* 0x0000001685047276 */ /* 0x000fe40007810015 */
[----:B------:R-:W-:Y:S02]  /*c9c0*/  FSEL R178, R137, -INF , !P5 ;  /* 0xff80000089b27808 */ /* 0x000fe40006800000 */
[----:B------:R-:W-:Y:S02]  /*c9d0*/  FMNMX3.FTZ R3, R5, R35, R34, !PT ;  /* 0x0000002305037276 */ /* 0x000fe40007810022 */
[----:B------:R-:W-:Y:S02]  /*c9e0*/  FMNMX3.FTZ R4, R4, R31, R28, !PT ;  /* 0x0000001f04047276 */ /* 0x000fe4000781001c */
[----:B------:R-:W-:-:S02]  /*c9f0*/  FSEL R187, R8, -INF , !P6 ;  /* 0xff80000008bb7808 */ /* 0x000fc40007000000 */
[----:B------:R-:W-:Y:S02]  /*ca00*/  FSEL R208, R7, -INF , !P0 ;  /* 0xff80000007d07808 */ /* 0x000fe40004000000 */
[----:B------:R-:W-:Y:S02]  /*ca10*/  FMNMX3.FTZ R3, R3, R185, R178, !PT ;  /* 0x000000b903037276 */ /* 0x000fe400078100b2 */
[----:B--2---:R-:W-:Y:S02]  /*ca20*/  FMNMX.FTZ R2, R13, R9, !PT ;  /* 0x000000090d027209 */ /* 0x004fe40007810000 */
[----:B------:R-:W-:Y:S02]  /*ca30*/  FMNMX3.FTZ R4, R4, R184, R177, !PT ;  /* 0x000000b804047276 */ /* 0x000fe400078100b1 */
[----:B------:R-:W-:Y:S01]  /*ca40*/  FMNMX3.FTZ R3, R3, R187, R208, !PT ;  /* 0x000000bb03037276 */ /* 0x000fe200078100d0 */
[----:B------:R-:W2:Y:S01]  /*ca50*/  SHFL.BFLY PT, R7, R2, 0x1, 0x1f ;  /* 0x0c201f0002077f89 */ /* 0x000ea200000e0000 */
[----:B------:R-:W-:-:S02]  /*ca60*/  FMNMX3.FTZ R4, R4, R142, R143, !PT ;  /* 0x0000008e04047276 */ /* 0x000fc4000781008f */
[----:B-1----:R-:W-:Y:S02]  /*ca70*/  FMNMX.FTZ R5, R6, R10, !PT ;  /* 0x0000000a06057209 */ /* 0x002fe40007810000 */
[----:B------:R-:W1:Y:S01]  /*ca80*/  SHFL.BFLY PT, R6, R3, 0x2, 0x1f ;  /* 0x0c401f0003067f89 */ /* 0x000e6200000e0000 */
[----:B------:R-:W-:Y:S02]  /*ca90*/  MOV R195, R217 ;  /* 0x000000d900c37202 */ /* 0x000fe40000000f00 */
[----:B------:R-:W-:Y:S01]  /*caa0*/  MOV R194, R224 ;  /* 0x000000e000c27202 */ /* 0x000fe20000000f00 */
[----:B------:R-:W3:Y:S01]  /*cab0*/  SHFL.BFLY PT, R8, R4, 0x2, 0x1f ;  /* 0x0c401f0004087f89 */ /* 0x000ee200000e0000 */
[C---:B------:R-:W-:Y:S02]  /*cac0*/  IADD3 R19, PT, PT, R212.reuse, 0xa000, RZ ;  /* 0x0000a000d4137810 */ /* 0x040fe40007ffe0ff */
[----:B------:R-:W-:Y:S01]  /*cad0*/  IADD3 R18, PT, PT, R212, 0xa040, RZ ;  /* 0x0000a040d4127810 */ /* 0x000fe20007ffe0ff */
[----:B------:R-:W4:Y:S01]  /*cae0*/  SHFL.BFLY PT, R9, R5, 0x1, 0x1f ;  /* 0x0c201f0005097f89 */ /* 0x000f2200000e0000 */
[----:B------:R-:W-:-:S02]  /*caf0*/  @P4 IADD3 R18, PT, PT, R19, -0x40, RZ ;  /* 0xffffffc013124810 */ /* 0x000fc40007ffe0ff */
[----:B------:R-:W-:Y:S02]  /*cb00*/  MOV R189, R250 ;  /* 0x000000fa00bd7202 */ /* 0x000fe40000000f00 */
[----:B------:R-:W-:Y:S02]  /*cb10*/  MOV R188, R249 ;  /* 0x000000f900bc7202 */ /* 0x000fe40000000f00 */
[----:B------:R-:W-:Y:S02]  /*cb20*/  MOV R19, R189 ;  /* 0x000000bd00137202 */ /* 0x000fe40000000f00 */
[----:B--2---:R-:W-:-:S04]  /*cb30*/  FMNMX.FTZ R225, R2, R7, !PT ;  /* 0x0000000702e17209 */ /* 0x004fc80007810000 */
[C---:B------:R-:W-:Y:S01]  /*cb40*/  FSETP.NEU.FTZ.AND P0, PT, R225.reuse, -INF , PT ;  /* 0xff800000e100780b */ /* 0x040fe20003f1d000 */
[----:B------:R-:W-:Y:S01]  /*cb50*/  FMUL.FTZ R16, R225, UR7 ;  /* 0x00000007e1107c20 */ /* 0x000fe20008410000 */
[----:B-1----:R-:W-:Y:S02]  /*cb60*/  FMNMX.FTZ R2, R3, R6, !PT ;  /* 0x0000000603027209 */ /* 0x002fe40007810000 */
[----:B------:R-:W-:Y:S02]  /*cb70*/  FSEL R7, R225, RZ, P0 ;  /* 0x000000ffe1077208 */ /* 0x000fe40000000000 */
[----:B---3--:R-:W-:Y:S02]  /*cb80*/  FMNMX.FTZ R4, R4, R8, !PT ;  /* 0x0000000804047209 */ /* 0x008fe40007810000 */
[----:B------:R-:W-:Y:S01]  /*cb90*/  FSEL R16, R16, RZ, P0 ;  /* 0x000000ff10107208 */ /* 0x000fe20000000000 */
[----:B------:R-:W-:Y:S01]  /*cba0*/  FADD.FTZ R7, R135, -R7 ;  /* 0x8000000787077221 */ /* 0x000fe20000010000 */
[----:B----4-:R-:W-:Y:S01]  /*cbb0*/  FMNMX.FTZ R232, R5, R9, !PT ;  /* 0x0000000905e87209 */ /* 0x010fe20007810000 */
[----:B------:R-:W1:Y:S02]  /*cbc0*/  SHFL.BFLY PT, R8, R4, 0x1, 0x1f ;  /* 0x0c201f0004087f89 */ /* 0x000e6400000e0000 */
[--C-:B------:R-:W-:Y:S01]  /*cbd0*/  FFMA.FTZ R20, R20, UR7, -R16.reuse ;  /* 0x0000000714147c23 */ /* 0x100fe20008010810 */
[C---:B------:R-:W-:Y:S01]  /*cbe0*/  FSETP.NEU.FTZ.AND P6, PT, R232.reuse, -INF , PT ;  /* 0xff800000e800780b */ /* 0x040fe20003fdd000 */
[----:B------:R-:W2:Y:S01]  /*cbf0*/  SHFL.BFLY PT, R5, R2, 0x1, 0x1f ;  /* 0x0c201f0002057f89 */ /* 0x000ea200000e0000 */
[----:B------:R-:W-:Y:S01]  /*cc00*/  FMUL.FTZ R3, R232, UR7 ;  /* 0x00000007e8037c20 */ /* 0x000fe20008410000 */
[----:B------:R-:W-:Y:S01]  /*cc10*/  MUFU.EX2 R193, R20 ;  /* 0x0000001400c17308 */ /* 0x000fe20000000800 */
[--C-:B------:R-:W-:Y:S01]  /*cc20*/  FFMA.FTZ R24, R24, UR7, -R16.reuse ;  /* 0x0000000718187c23 */ /* 0x100fe20008010810 */
[--C-:B------:R-:W-:Y:S01]  /*cc30*/  FFMA.FTZ R30, R30, UR7, -R16.reuse ;  /* 0x000000071e1e7c23 */ /* 0x100fe20008010810 */
[----:B------:R-:W-:Y:S01]  /*cc40*/  FFMA.FTZ R26, R26, UR7, -R16 ;  /* 0x000000071a1a7c23 */ /* 0x000fe20008010810 */
[----:B------:R-:W-:Y:S01]  /*cc50*/  FSEL R3, R3, RZ, P6 ;  /* 0x000000ff03037208 */ /* 0x000fe20003000000 */
[----:B------:R-:W-:Y:S01]  /*cc60*/  FMUL.FTZ R7, R7, UR7 ;  /* 0x0000000707077c20 */ /* 0x000fe20008410000 */
[----:B------:R-:W3:Y:S03]  /*cc70*/  MUFU.EX2 R250, R24 ;  /* 0x0000001800fa7308 */ /* 0x000ee60000000800 */
[--C-:B------:R-:W-:Y:S01]  /*cc80*/  FFMA.FTZ R32, R32, UR7, -R3.reuse ;  /* 0x0000000720207c23 */ /* 0x100fe20008010803 */
[--C-:B------:R-:W-:Y:S01]  /*cc90*/  FFMA.FTZ R29, R29, UR7, -R3.reuse ;  /* 0x000000071d1d7c23 */ /* 0x100fe20008010803 */
[--C-:B------:R-:W-:Y:S01]  /*cca0*/  FFMA.FTZ R25, R25, UR7, -R3.reuse ;  /* 0x0000000719197c23 */ /* 0x100fe20008010803 */
[----:B------:R-:W-:Y:S01]  /*ccb0*/  FFMA.FTZ R27, R27, UR7, -R3 ;  /* 0x000000071b1b7c23 */ /* 0x000fe20008010803 */
[----:B------:R-:W-:Y:S04]  /*ccc0*/  MUFU.EX2 R192, R30 ;  /* 0x0000001e00c07308 */ /* 0x000fe80000000800 */
[----:B------:R-:W-:Y:S01]  /*ccd0*/  MUFU.EX2 R186, R26 ;  /* 0x0000001a00ba7308 */ /* 0x000fe20000000800 */
[----:B-1----:R-:W-:-:S02]  /*cce0*/  FMNMX.FTZ R224, R4, R8, !PT ;  /* 0x0000000804e07209 */ /* 0x002fc40007810000 */
[----:B---3--:R-:W-:Y:S01]  /*ccf0*/  F2FP.F16.F32.PACK_AB R8, R193, R250 ;  /* 0x000000fac108723e */ /* 0x008fe200000000ff */
[----:B------:R-:W-:Y:S01]  /*cd00*/  MUFU.EX2 R239, R32 ;  /* 0x0000002000ef7308 */ /* 0x000fe20000000800 */
[----:B--2---:R-:W-:Y:S01]  /*cd10*/  FMNMX.FTZ R217, R2, R5, !PT ;  /* 0x0000000502d97209 */ /* 0x004fe20007810000 */
[C---:B------:R-:W-:Y:S01]  /*cd20*/  FMUL.FTZ R4, R224.reuse, UR7 ;  /* 0x00000007e0047c20 */ /* 0x040fe20008410000 */
[----:B------:R-:W-:Y:S01]  /*cd30*/  FSETP.NEU.FTZ.AND P5, PT, R224, -INF , PT ;  /* 0xff800000e000780b */ /* 0x000fe20003fbd000 */
[----:B------:R-:W1:Y:S01]  /*cd40*/  MUFU.EX2 R238, R29 ;  /* 0x0000001d00ee7308 */ /* 0x000e620000000800 */
[C---:B------:R-:W-:Y:S01]  /*cd50*/  FSETP.NEU.FTZ.AND P0, PT, R217.reuse, -INF , PT ;  /* 0xff800000d900780b */ /* 0x040fe20003f1d000 */
[----:B------:R-:W-:Y:S01]  /*cd60*/  FMUL.FTZ R17, R217, UR7 ;  /* 0x00000007d9117c20 */ /* 0x000fe20008410000 */
[----:B------:R-:W-:Y:S01]  /*cd70*/  FSEL R2, R4, RZ, P5 ;  /* 0x000000ff04027208 */ /* 0x000fe20002800000 */
[----:B------:R-:W-:Y:S01]  /*cd80*/  MUFU.EX2 R245, R25 ;  /* 0x0000001900f57308 */ /* 0x000fe20000000800 */
[----:B------:R-:W-:-:S02]  /*cd90*/  FSEL R5, R224, RZ, P5 ;  /* 0x000000ffe0057208 */ /* 0x000fc40002800000 */
[----:B------:R-:W-:Y:S01]  /*cda0*/  FSEL R17, R17, RZ, P0 ;  /* 0x000000ff11117208 */ /* 0x000fe20000000000 */
[--C-:B------:R-:W-:Y:S01]  /*cdb0*/  FFMA.FTZ R22, R22, UR7, -R2.reuse ;  /* 0x0000000716167c23 */ /* 0x100fe20008010802 */
[--C-:B------:R-:W-:Y:S01]  /*cdc0*/  FFMA.FTZ R21, R21, UR7, -R2.reuse ;  /* 0x0000000715157c23 */ /* 0x100fe20008010802 */
[----:B------:R-:W-:Y:S01]  /*cdd0*/  FADD.FTZ R5, R133, -R5 ;  /* 0x8000000585057221 */ /* 0x000fe20000010000 */
[----:B------:R-:W-:Y:S01]  /*cde0*/  FSEL R6, R217, RZ, P0 ;  /* 0x000000ffd9067208 */ /* 0x000fe20000000000 */
[--C-:B------:R-:W-:Y:S01]  /*cdf0*/  FFMA.FTZ R4, R23, UR7, -R17.reuse ;  /* 0x0000000717047c23 */ /* 0x100fe20008010811 */
[----:B------:R-:W-:Y:S01]  /*ce00*/  MUFU.EX2 R234, R22 ;  /* 0x0000001600ea7308 */ /* 0x000fe20000000800 */
[--C-:B------:R-:W-:Y:S01]  /*ce10*/  FFMA.FTZ R31, R31, UR7, -R2.reuse ;  /* 0x000000071f1f7c23 */ /* 0x100fe20008010802 */
[----:B------:R-:W-:Y:S01]  /*ce20*/  FFMA.FTZ R28, R28, UR7, -R2 ;  /* 0x000000071c1c7c23 */ /* 0x000fe20008010802 */
[--C-:B------:R-:W-:Y:S01]  /*ce30*/  FFMA.FTZ R33, R33, UR7, -R17.reuse ;  /* 0x0000000721217c23 */ /* 0x100fe20008010811 */
[----:B------:R2:W-:Y:S01]  /*ce40*/  MUFU.EX2 R209, R4 ;  /* 0x0000000400d17308 */ /* 0x0005e20000000800 */
[--C-:B------:R-:W-:Y:S01]  /*ce50*/  FFMA.FTZ R35, R35, UR7, -R17.reuse ;  /* 0x0000000723237c23 */ /* 0x100fe20008010811 */
[----:B------:R-:W-:Y:S01]  /*ce60*/  FFMA.FTZ R34, R34, UR7, -R17 ;  /* 0x0000000722227c23 */ /* 0x000fe20008010811 */
[----:B------:R-:W-:Y:S01]  /*ce70*/  FMUL.FTZ R5, R5, UR7 ;  /* 0x0000000705057c20 */ /* 0x000fe20008410000 */
[----:B------:R3:W-:Y:S01]  /*ce80*/  MUFU.EX2 R235, R21 ;  /* 0x0000001500eb7308 */ /* 0x0007e20000000800 */
[----:B-1----:R-:W-:-:S02]  /*ce90*/  F2FP.F16.F32.PACK_AB R9, R238, R239 ;  /* 0x000000efee09723e */ /* 0x002fc400000000ff */
[----:B------:R-:W-:Y:S01]  /*cea0*/  F2FP.F16.F32.PACK_AB R10, R186, R192 ;  /* 0x000000c0ba0a723e */ /* 0x000fe200000000ff */
[----:B------:R-:W-:Y:S04]  /*ceb0*/  MUFU.EX2 R236, R31 ;  /* 0x0000001f00ec7308 */ /* 0x000fe80000000800 */
[----:B------:R-:W1:Y:S01]  /*cec0*/  MUFU.EX2 R237, R28 ;  /* 0x0000001c00ed7308 */ /* 0x000e620000000800 */
[----:B--2---:R-:W-:-:S03]  /*ced0*/  FSEL R4, R232, RZ, P6 ;  /* 0x000000ffe8047208 */ /* 0x004fc60003000000 */
[----:B------:R-:W2:Y:S01]  /*cee0*/  MUFU.EX2 R233, R33 ;  /* 0x0000002100e97308 */ /* 0x000ea20000000800 */
[----:B---3--:R-:W3:Y:S01]  /*cef0*/  LDSM.16.MT88.4 R20, [R212+0xa000] ;  /* 0x00a00000d414783b */ /* 0x008ee20000004200 */
[----:B------:R-:W-:Y:S02]  /*cf00*/  FADD.FTZ R4, R134, -R4 ;  /* 0x8000000486047221 */ /* 0x000fe40000010000 */
[----:B------:R-:W-:Y:S01]  /*cf10*/  MUFU.EX2 R211, R35 ;  /* 0x0000002300d37308 */ /* 0x000fe20000000800 */
[----:B------:R-:W4:Y:S01]  /*cf20*/  LDSM.16.MT88.4 R132, [R18] ;  /* 0x000000001284783b */ /* 0x000f220000004200 */
[----:B------:R-:W-:Y:S01]  /*cf30*/  FMUL.FTZ R14, R4, UR7 ;  /* 0x00000007040e7c20 */ /* 0x000fe20008410000 */
[----:B------:R-:W-:Y:S01]  /*cf40*/  FADD.FTZ R4, R136, -R6 ;  /* 0x8000000688047221 */ /* 0x000fe20000010000 */
[----:B------:R5:W-:Y:S01]  /*cf50*/  MUFU.EX2 R210, R34 ;  /* 0x0000002200d27308 */ /* 0x000be20000000800 */
[----:B-1----:R-:W-:Y:S01]  /*cf60*/  F2FP.F16.F32.PACK_AB R6, R237, R236 ;  /* 0x000000eced06723e */ /* 0x002fe200000000ff */
[----:B------:R-:W1:Y:S01]  /*cf70*/  LDSM.16.MT88.4 R136, [R220+0xa000] ;  /* 0x00a00000dc88783b */ /* 0x000e620000004200 */
[----:B------:R-:W-:Y:S01]  /*cf80*/  FMUL.FTZ R4, R4, UR7 ;  /* 0x0000000704047c20 */ /* 0x000fe20008410000 */
[----:B------:R2:W2:Y:S02]  /*cf90*/  MUFU.EX2 R13, R5 ;  /* 0x00000005000d7308 */ /* 0x0004a40000000800 */
[----:B------:R-:W1:Y:S02]  /*cfa0*/  LDSM.16.MT88.4 R28, [R219+0xa000] ;  /* 0x00a00000db1c783b */ /* 0x000e640000004200 */
[----:B------:R2:W2:Y:S04]  /*cfb0*/  MUFU.EX2 R12, R4 ;  /* 0x00000004000c7308 */ /* 0x0004a80000000800 */
[----:B------:R-:W3:Y:S01]  /*cfc0*/  MUFU.EX2 R249, R27 ;  /* 0x0000001b00f97308 */ /* 0x000ee20000000800 */
[----:B-----5:R-:W-:Y:S03]  /*cfd0*/  LDSM.16.MT88.4 R32, [R220+0xb000] ;  /* 0x00b00000dc20783b */ /* 0x020fe60000004200 */
[----:B------:R5:W5:Y:S01]  /*cfe0*/  MUFU.EX2 R15, R7 ;  /* 0x00000007000f7308 */ /* 0x000b620000000800 */
[----:B--2---:R-:W-:Y:S01]  /*cff0*/  F2FP.F16.F32.PACK_AB R5, R233, R209 ;  /* 0x000000d1e905723e */ /* 0x004fe200000000ff */
[----:B------:R-:W-:-:S02]  /*d000*/  FMUL.FTZ R148, R148, R13 ;  /* 0x0000000d94947220 */ /* 0x000fc40000410000 */
[----:B------:R-:W2:Y:S01]  /*d010*/  MUFU.EX2 R14, R14 ;  /* 0x0000000e000e7308 */ /* 0x000ea20000000800 */
[-C--:B------:R-:W-:Y:S01]  /*d020*/  FMUL.FTZ R149, R149, R13.reuse ;  /* 0x0000000d95957220 */ /* 0x080fe20000410000 */
[----:B------:R-:W-:Y:S01]  /*d030*/  F2FP.F16.F32.PACK_AB R4, R235, R234 ;  /* 0x000000eaeb04723e */ /* 0x000fe200000000ff */
[-C--:B------:R-:W-:Y:S01]  /*d040*/  FMUL.FTZ R150, R150, R12.reuse ;  /* 0x0000000c96967220 */ /* 0x080fe20000410000 */
[-C--:B------:R-:W-:Y:S01]  /*d050*/  FMUL.FTZ R151, R151, R12.reuse ;  /* 0x0000000c97977220 */ /* 0x080fe20000410000 */
[----:B------:R-:W-:Y:S01]  /*d060*/  FMUL.FTZ R152, R152, R13 ;  /* 0x0000000d98987220 */ /* 0x000fe20000410000 */
[----:B---3--:R-:W-:Y:S01]  /*d070*/  F2FP.F16.F32.PACK_AB R11, R249, R245 ;  /* 0x000000f5f90b723e */ /* 0x008fe200000000ff */
[----:B------:R-:W-:Y:S01]  /*d080*/  FMUL.FTZ R153, R153, R13 ;  /* 0x0000000d99997220 */ /* 0x000fe20000410000 */
[-C--:B------:R-:W-:Y:S01]  /*d090*/  FMUL.FTZ R154, R154, R12.reuse ;  /* 0x0000000c9a9a7220 */ /* 0x080fe20000410000 */
[----:B------:R-:W-:Y:S01]  /*d0a0*/  FMUL.FTZ R155, R155, R12 ;  /* 0x0000000c9b9b7220 */ /* 0x000fe20000410000 */
[----:B-----5:R-:W-:Y:S01]  /*d0b0*/  F2FP.F16.F32.PACK_AB R7, R210, R211 ;  /* 0x000000d3d207723e */ /* 0x020fe200000000ff */
[-C--:B------:R-:W-:Y:S01]  /*d0c0*/  FMUL.FTZ R144, R144, R15.reuse ;  /* 0x0000000f90907220 */ /* 0x080fe20000410000 */
[-C--:B------:R-:W-:Y:S01]  /*d0d0*/  FMUL.FTZ R145, R145, R15.reuse ;  /* 0x0000000f91917220 */ /* 0x080fe20000410000 */
[-C--:B------:R-:W-:Y:S01]  /*d0e0*/  FMUL.FTZ R156, R156, R15.reuse ;  /* 0x0000000f9c9c7220 */ /* 0x080fe20000410000 */
[-C--:B--2---:R-:W-:Y:S01]  /*d0f0*/  FMUL.FTZ R146, R146, R14.reuse ;  /* 0x0000000e92927220 */ /* 0x084fe20000410000 */
        /* <DEDUP_REMOVED lines=8> */
[-C--:B------:R-:W-:Y:S01]  /*d180*/  HMMA.16816.F32 R200, R4, R20.reuse, R148 ;  /* 0x0000001404c8723c */ /* 0x080fe20000001894 */
[----:B------:R-:W2:Y:S01]  /*d190*/  LDSM.16.MT88.4 R24, [R212+0xb000] ;  /* 0x00b00000d418783b */ /* 0x000ea20000004200 */
        /* <DEDUP_REMOVED lines=30> */
[C---:B----4-:R-:W-:Y:S01]  /*d380*/  HMMA.16816.F32 R148, R4.reuse, R132, R40 ;  /* 0x000000840494723c */ /* 0x050fe20000001828 */
        /* <DEDUP_REMOVED lines=102> */
[----:B------:R-:W-:Y:S01]  /*d9f0*/  MOV R126, R186 ;  /* 0x000000ba007e7202 */ /* 0x000fe20000000f00 */
[----:B------:R-:W-:Y:S01]  /*da00*/  FFMA.FTZ R6, R179, UR7, -R16 ;  /* 0x00000007b3067c23 */ /* 0x000fe20008010810 */
[----:B------:R1:W-:Y:S01]  /*da10*/  MUFU.EX2 R186, R5 ;  /* 0x0000000500ba7308 */ /* 0x0003e20000000800 */
[----:B------:R-:W-:-:S02]  /*da20*/  MOV R127, R192 ;  /* 0x000000c0007f7202 */ /* 0x000fc40000000f00 */
[C---:B------:R-:W-:Y:S01]  /*da30*/  HMMA.16816.F32 R160, R8.reuse, R136, R160 ;  /* 0x0000008808a0723c */ /* 0x040fe200000018a0 */
[----:B------:R2:W-:Y:S07]  /*da40*/  MUFU.EX2 R181, R4 ;  /* 0x0000000400b57308 */ /* 0x0005ee0000000800 */
[----:B------:R-:W-:Y:S01]  /*da50*/  HMMA.16816.F32 R192, R8, R138, R172 ;  /* 0x0000008a08c0723c */ /* 0x000fe200000018ac */
[----:B------:R-:W-:Y:S01]  /*da60*/  LDSM.16.MT88.4 R172, [R223] ;  /* 0x00000000dfac783b */ /* 0x000fe20000004200 */
[----:B-1----:R-:W-:-:S02]  /*da70*/  FFMA.FTZ R5, R180, UR7, -R16 ;  /* 0x00000007b4057c23 */ /* 0x002fc40008010810 */
[----:B------:R-:W-:Y:S01]  /*da80*/  MUFU.EX2 R180, R6 ;  /* 0x0000000600b47308 */ /* 0x000fe20000000800 */
[----:B--2---:R-:W-:-:S03]  /*da90*/  FFMA.FTZ R4, R182, UR7, -R3 ;  /* 0x00000007b6047c23 */ /* 0x004fc60008010803 */
        /* <DEDUP_REMOVED lines=13> */
[----:B------:R-:W-:Y:S03]  /*db70*/  LDSM.16.MT88.4 R48, [R18+0x800] ;  /* 0x000800001230783b */ /* 0x000fe60000004200 */
[----:B------:R3:W-:Y:S03]  /*db80*/  MUFU.EX2 R26, R3 ;  /* 0x00000003001a7308 */ /* 0x0007e60000000800 */
[----:B------:R-:W-:Y:S01]  /*db90*/  HMMA.16816.F32 R52, R8, R28, R52 ;  /* 0x0000001c0834723c */ /* 0x000fe20000001834 */
[--C-:B-1----:R-:W-:Y:S01]  /*dba0*/  FFMA.FTZ R5, R184, UR7, -R2.reuse ;  /* 0x00000007b8057c23 */ /* 0x102fe20008010802 */
[----:B------:R-:W-:Y:S01]  /*dbb0*/  MOV R184, R127 ;  /* 0x0000007f00b87202 */ /* 0x000fe20000000f00 */
[----:B--2---:R-:W-:-:S02]  /*dbc0*/  FFMA.FTZ R4, R177, UR7, -R2 ;  /* 0x00000007b1047c23 */ /* 0x004fc40008010802 */
[----:B------:R-:W-:Y:S03]  /*dbd0*/  MUFU.EX2 R141, R5 ;  /* 0x00000005008d7308 */ /* 0x000fe60000000800 */
[C---:B------:R-:W-:Y:S01]  /*dbe0*/  HMMA.16816.F32 R188, R8.reuse, R30, R64 ;  /* 0x0000001e08bc723c */ /* 0x040fe20000001840 */
[----:B------:R-:W-:Y:S01]  /*dbf0*/  MOV R177, R156 ;  /* 0x0000009c00b17202 */ /* 0x000fe20000000f00 */
[--C-:B---3--:R-:W-:Y:S01]  /*dc00*/  FFMA.FTZ R3, R142, UR7, -R2.reuse ;  /* 0x000000078e037c23 */ /* 0x108fe20008010802 */
[----:B------:R-:W-:Y:S01]  /*dc10*/  FFMA.FTZ R2, R143, UR7, -R2 ;  /* 0x000000078f027c23 */ /* 0x000fe20008010802 */
[----:B------:R1:W2:Y:S01]  /*dc20*/  MUFU.EX2 R25, R4 ;  /* 0x0000000400197308 */ /* 0x0002a20000000800 */
[----:B------:R-:W-:Y:S01]  /*dc30*/  MOV R142, R157 ;  /* 0x0000009d008e7202 */ /* 0x000fe20000000f00 */
[----:B------:R-:W-:Y:S01]  /*dc40*/  LDSM.16.MT88.4 R64, [R218+0x800] ;  /* 0x00080000da40783b */ /* 0x000fe20000004200 */
[----:B------:R-:W-:Y:S01]  /*dc50*/  MOV R143, R158 ;  /* 0x0000009e008f7202 */ /* 0x000fe20000000f00 */
[----:B------:R3:W-:Y:S01]  /*dc60*/  MUFU.EX2 R24, R3 ;  /* 0x0000000300187308 */ /* 0x0007e20000000800 */
[C---:B------:R-:W-:Y:S08]  /*dc70*/  HMMA.16816.F32 R84, R8.reuse, R32, R84 ;  /* 0x000000200854723c */ /* 0x040ff00000001854 */
[C---:B------:R-:W-:Y:S01]  /*dc80*/  HMMA.16816.F32 R32, R8.reuse, R34, R96 ;  /* 0x000000220820723c */ /* 0x040fe20000001860 */
[----:B-1----:R-:W1:Y:S01]  /*dc90*/  LDSM.16.MT88.4 R4, [R218+0x1800] ;  /* 0x00180000da04783b */ /* 0x002e620000004200 */
[----:B--2---:R-:W-:Y:S01]  /*dca0*/  F2FP.F16.F32.PACK_AB R124, R25, R141 ;  /* 0x0000008d197c723e */ /* 0x004fe200000000ff */
[--C-:B---3--:R-:W-:Y:S01]  /*dcb0*/  FFMA.FTZ R3, R185, UR7, -R17.reuse ;  /* 0x00000007b9037c23 */ /* 0x108fe20008010811 */
[----:B------:R-:W-:Y:S01]  /*dcc0*/  MOV R185, R19 ;  /* 0x0000001300b97202 */ /* 0x000fe20000000f00 */
[----:B------:R-:W-:Y:S01]  /*dcd0*/  LDSM.16.MT88.4 R96, [R222] ;  /* 0x00000000de60783b */ /* 0x000fe20000004200 */
[----:B------:R2:W3:Y:S02]  /*dce0*/  MUFU.EX2 R19, R2 ;  /* 0x0000000200137308 */ /* 0x0004e40000000800 */
[C---:B------:R-:W-:Y:S01]  /*dcf0*/  HMMA.16816.F32 R28, R8.reuse, R42, R112 ;  /* 0x0000002a081c723c */ /* 0x040fe20000001870 */
[----:B------:R-:W4:Y:S01]  /*dd00*/  LDSM.16.MT88.4 R112, [R18+0x1800] ;  /* 0x001800001270783b */ /* 0x000f220000004200 */
[----:B------:R5:W-:Y:S06]  /*dd10*/  MUFU.EX2 R140, R3 ;  /* 0x00000003008c7308 */ /* 0x000bec0000000800 */
[----:B------:R-:W-:Y:S01]  /*dd20*/  HMMA.16816.F32 R116, R8, R20, R116 ;  /* 0x000000140874723c */ /* 0x000fe20000001874 */
[----:B--2---:R-:W-:Y:S01]  /*dd30*/  FFMA.FTZ R2, R178, UR7, -R17 ;  /* 0x00000007b2027c23 */ /* 0x004fe20008010811 */
[----:B------:R-:W-:-:S02]  /*dd40*/  MOV R178, R159 ;  /* 0x0000009f00b27202 */ /* 0x000fc40000000f00 */
[----:B------:R-:W2:Y:S01]  /*dd50*/  LDSM.16.MT88.4 R156, [R212+0xa800] ;  /* 0x00a80000d49c783b */ /* 0x000ea20000004200 */
[----:B------:R1:W1:Y:S01]  /*dd60*/  MUFU.EX2 R16, R2 ;  /* 0x0000000200107308 */ /* 0x0002620000000800 */
[----:B-----5:R-:W-:Y:S02]  /*dd70*/  FFMA.FTZ R3, R187, UR7, -R17 ;  /* 0x00000007bb037c23 */ /* 0x020fe40008010811 */
[----:B------:R-:W-:Y:S01]  /*dd80*/  HMMA.16816.F32 R100, R8, R40, R100 ;  /* 0x000000280864723c */ /* 0x000fe20000001864 */
[----:B---3--:R-:W-:-:S03]  /*dd90*/  F2FP.F16.F32.PACK_AB R126, R19, R24 ;  /* 0x00000018137e723e */ /* 0x008fc600000000ff */
[----:B------:R-:W-:Y:S04]  /*dda0*/  MUFU.EX2 R3, R3 ;  /* 0x0000000300037308 */ /* 0x000fe80000000800 */
[----:B------:R-:W-:Y:S01]  /*ddb0*/  HMMA.16816.F32 R20, R8, R22, R128 ;  /* 0x000000160814723c */ /* 0x000fe20000001880 */
[----:B------:R-:W-:Y:S01]  /*ddc0*/  F2FP.F16.F32.PACK_AB R128, R181, R186 ;  /* 0x000000bab580723e */ /* 0x000fe200000000ff */
[----:B------:R-:W-:Y:S01]  /*ddd0*/  FFMA.FTZ R9, R178, R15, R250 ;  /* 0x0000000fb2097223 */ /* 0x000fe200000100fa */
[----:B------:R-:W-:Y:S01]  /*dde0*/  F2FP.F16.F32.PACK_AB R129, R179, R176 ;  /* 0x000000b0b381723e */ /* 0x000fe200000000ff */
[----:B-1----:R-:W-:Y:S01]  /*ddf0*/  FFMA.FTZ R2, R208, UR7, -R17 ;  /* 0x00000007d0027c23 */ /* 0x002fe20008010811 */
[----:B------:R-:W-:Y:S01]  /*de00*/  F2FP.F16.F32.PACK_AB R130, R182, R180 ;  /* 0x000000b4b682723e */ /* 0x000fe200000000ff */
[----:B------:R-:W-:Y:S01]  /*de10*/  FFMA.FTZ R8, R185, R14, R239 ;  /* 0x0000000eb9087223 */ /* 0x000fe200000100ef */
[----:B------:R-:W-:Y:S01]  /*de20*/  F2FP.F16.F32.PACK_AB R131, R26, R27 ;  /* 0x0000001b1a83723e */ /* 0x000fe200000000ff */
[----:B------:R-:W-:Y:S01]  /*de30*/  FADD.FTZ R11, R177, R9 ;  /* 0x00000009b10b7221 */ /* 0x000fe20000010000 */
[----:B------:R-:W-:Y:S01]  /*de40*/  F2FP.F16.F32.PACK_AB R125, R16, R140 ;  /* 0x0000008c107d723e */ /* 0x000fe200000000ff */
[----:B------:R-:W1:Y:S01]  /*de50*/  MUFU.EX2 R2, R2 ;  /* 0x0000000200027308 */ /* 0x000e620000000800 */
[----:B------:R-:W-:-:S03]  /*de60*/  FADD.FTZ R10, R238, R8 ;  /* 0x00000008ee0a7221 */ /* 0x000fc60000010000 */
[C---:B------:R-:W-:Y:S08]  /*de70*/  HMMA.16816.F32 R116, R128.reuse, R4, R116 ;  /* 0x000000048074723c */ /* 0x040ff00000001874 */
[----:B------:R-:W-:Y:S01]  /*de80*/  HMMA.16816.F32 R36, R128, R48, R36 ;  /* 0x000000308024723c */ /* 0x000fe20000001824 */
[----:B-1----:R-:W-:-:S07]  /*de90*/  F2FP.F16.F32.PACK_AB R127, R2, R3 ;  /* 0x00000003027f723e */ /* 0x002fce00000000ff */
[----:B----4-:R-:W-:Y:S08]  /*dea0*/  HMMA.16816.F32 R100, R128, R112, R100 ;  /* 0x000000708064723c */ /* 0x010ff00000001864 */
        /* <DEDUP_REMOVED lines=16> */
[----:B--2---:R-:W-:Y:S01]  /*dfb0*/  HMMA.16816.F32 R148, R124, R156, R200 ;  /* 0x0000009c7c94723c */ /* 0x004fe200000018c8 */
        /* <DEDUP_REMOVED lines=61> */
[----:B--2---:R-:W-:-:S04]  /*e390*/  LEA R4, P3, R2, R177, 0x6 ;  /* 0x000000b102047211 */ /* 0x004fc800078630ff */
        /* <DEDUP_REMOVED lines=26> */
[----:B------:R-:W4:Y:S04]  /*e540*/  LDSM.16.M88.4 R8, [R213+0x2000] ;  /* 0x00200000d508783b */ /* 0x000f280000000200 */
[----:B------:R-:W5:Y:S04]  /*e550*/  LDSM.16.M88.4 R24, [R214+UR5+0x8800] ;  /* 0x00880005d618783b */ /* 0x000f680008000200 */
[----:B------:R-:W-:Y:S04]  /*e560*/  LDSM.16.M88.4 R132, [R241+0x8000] ;  /* 0x00800000f184783b */ /* 0x000fe80000000200 */
[----:B-1----:R-:W1:Y:S01]  /*e570*/  LDSM.16.M88.4 R4, [R216+0x2000] ;  /* 0x00200000d804783b */ /* 0x002e620000000200 */
[----:B--2---:R-:W-:-:S03]  /*e580*/  VIADD R2, R0, 0xffffff61 ;  /* 0xffffff6100027836 */ /* 0x004fc60000000000 */
[----:B------:R-:W2:Y:S01]  /*e590*/  LDSM.16.M88.4 R32, [R241+0x8800] ;  /* 0x00880000f120783b */ /* 0x000ea20000000200 */
[----:B------:R-:W-:-:S03]  /*e5a0*/  VIADD R3, R0, 0xffffff68 ;  /* 0xffffff6800037836 */ /* 0x000fc60000000000 */
[----:B------:R-:W3:Y:S04]  /*e5b0*/  LDSM.16.M88.4 R16, [R213] ;  /* 0x00000000d510783b */ /* 0x000ee80000000200 */
[----:B------:R-:W-:Y:S04]  /*e5c0*/  LDSM.16.M88.4 R20, [R242+0x2000] ;  /* 0x00200000f214783b */ /* 0x000fe80000000200 */
[----:B------:R-:W3:Y:S04]  /*e5d0*/  LDSM.16.M88.4 R140, [R240+0x8000] ;  /* 0x00800000f08c783b */ /* 0x000ee80000000200 */
[----:B------:R-:W3:Y:S04]  /*e5e0*/  LDSM.16.M88.4 R12, [R216] ;  /* 0x00000000d80c783b */ /* 0x000ee80000000200 */
[----:B------:R-:W3:Y:S01]  /*e5f0*/  LDSM.16.M88.4 R136, [R240+0x8800] ;  /* 0x00880000f088783b */ /* 0x000ee20000000200 */
[C---:B----4-:R-:W-:Y:S03]  /*e600*/  HMMA.16816.F32 R184, R8.reuse, R28, RZ ;  /* 0x0000001c08b8723c */ /* 0x050fe600000018ff */
[----:B------:R-:W0:Y:S05]  /*e610*/  LDGDEPBAR ;  /* 0x00000000000079af */ /* 0x000e2a0000000000 */
[C---:B-----5:R-:W-:Y:S08]  /*e620*/  HMMA.16816.F32 R176, R8.reuse, R24, RZ ;  /* 0x0000001808b0723c */ /* 0x060ff000000018ff */
[C---:B------:R-:W-:Y:S08]  /*e630*/  HMMA.16816.F32 R180, R8.reuse, R30, RZ ;  /* 0x0000001e08b4723c */ /* 0x040ff000000018ff */
[----:B------:R-:W-:Y:S08]  /*e640*/  HMMA.16816.F32 R8, R8, R26, RZ ;  /* 0x0000001a0808723c */ /* 0x000ff000000018ff */
[C---:B-1----:R-:W-:Y:S08]  /*e650*/  HMMA.16816.F32 R188, R4.reuse, R132, R184 ;  /* 0x0000008404bc723c */ /* 0x042ff000000018b8 */
[C---:B--2---:R-:W-:Y:S08]  /*e660*/  HMMA.16816.F32 R192, R4.reuse, R32, R176 ;  /* 0x0000002004c0723c */ /* 0x044ff000000018b0 */
[C---:B------:R-:W-:Y:S08]  /*e670*/  HMMA.16816.F32 R184, R4.reuse, R134, R180 ;  /* 0x0000008604b8723c */ /* 0x040ff000000018b4 */
[----:B------:R-:W-:Y:S01]  /*e680*/  HMMA.16816.F32 R200, R4, R34, R8 ;  /* 0x0000002204c8723c */ /* 0x000fe20000001808 */
[----:B------:R-:W1:Y:S07]  /*e690*/  LDSM.16.M88.4 R8, [R242] ;  /* 0x00000000f208783b */ /* 0x000e6e0000000200 */
[C---:B---3--:R-:W-:Y:S08]  /*e6a0*/  HMMA.16816.F32 R176, R16.reuse, R28, RZ ;  /* 0x0000001c10b0723c */ /* 0x048ff000000018ff */
[C---:B------:R-:W-:Y:S08]  /*e6b0*/  HMMA.16816.F32 R28, R16.reuse, R30, RZ ;  /* 0x0000001e101c723c */ /* 0x040ff000000018ff */
[C---:B------:R-:W-:Y:S08]  /*e6c0*/  HMMA.16816.F32 R4, R16.reuse, R24, RZ ;  /* 0x000000181004723c */ /* 0x040ff000000018ff */
[----:B------:R-:W-:Y:S01]  /*e6d0*/  HMMA.16816.F32 R16, R16, R26, RZ ;  /* 0x0000001a1010723c */ /* 0x000fe200000018ff */
[----:B------:R-:W-:Y:S07]  /*e6e0*/  LDSM.16.M88.4 R24, [R243+0x8000] ;  /* 0x00800000f318783b */ /* 0x000fee0000000200 */
[----:B------:R-:W-:Y:S08]  /*e6f0*/  HMMA.16816.F32 R196, R20, R142, R184 ;  /* 0x0000008e14c4723c */ /* 0x000ff000000018b8 */
[C---:B------:R-:W-:Y:S08]  /*e700*/  HMMA.16816.F32 R176, R12.reuse, R132, R176 ;  /* 0x000000840cb0723c */ /* 0x040ff000000018b0 */
[C---:B------:R-:W-:Y:S01]  /*e710*/  HMMA.16816.F32 R180, R12.reuse, R32, R4 ;  /* 0x000000200cb4723c */ /* 0x040fe20000001804 */
[----:B------:R-:W-:Y:S07]  /*e720*/  LDSM.16.M88.4 R4, [R215+0x2000] ;  /* 0x00200000d704783b */ /* 0x000fee0000000200 */
[----:B------:R-:W-:Y:S08]  /*e730*/  HMMA.16816.F32 R28, R12, R134, R28 ;  /* 0x000000860c1c723c */ /* 0x000ff0000000181c */
[C---:B------:R-:W-:Y:S08]  /*e740*/  HMMA.16816.F32 R188, R20.reuse, R140, R188 ;  /* 0x0000008c14bc723c */ /* 0x040ff000000018bc */
        /* <DEDUP_REMOVED lines=16> */
[----:B------:R-:W-:Y:S01]  /*e850*/  HMMA.16816.F32 R196, R4, R26, R196 ;  /* 0x0000001a04c4723c */ /* 0x000fe200000018c4 */
[----:B------:R-:W-:Y:S07]  /*e860*/  LDSM.16.M88.4 R4, [R216+0x6000] ;  /* 0x00600000d804783b */ /* 0x000fee0000000200 */
[C---:B---3--:R-:W-:Y:S08]  /*e870*/  HMMA.16816.F32 R184, R16.reuse, R24, R176 ;  /* 0x0000001810b8723c */ /* 0x048ff000000018b0 */
[C---:B------:R-:W-:Y:S01]  /*e880*/  HMMA.16816.F32 R192, R16.reuse, R26, R140 ;  /* 0x0000001a10c0723c */ /* 0x040fe2000000188c */
[----:B------:R-:W2:Y:S07]  /*e890*/  LDSM.16.M88.4 R24, [R241+0x9800] ;  /* 0x00980000f118783b */ /* 0x000eae0000000200 */
[C---:B------:R-:W-:Y:S08]  /*e8a0*/  HMMA.16816.F32 R188, R16.reuse, R20, R132 ;  /* 0x0000001410bc723c */ /* 0x040ff00000001884 */
[----:B------:R-:W-:Y:S01]  /*e8b0*/  HMMA.16816.F32 R176, R16, R22, R136 ;  /* 0x0000001610b0723c */ /* 0x000fe20000001888 */
[----:B------:R-:W3:Y:S04]  /*e8c0*/  LDSM.16.M88.4 R20, [R241+0x9000] ;  /* 0x00900000f114783b */ /* 0x000ee80000000200 */
[----:B------:R-:W5:Y:S03]  /*e8d0*/  LDSM.16.M88.4 R16, [R216+0x4000] ;  /* 0x00400000d810783b */ /* 0x000f660000000200 */
[C---:B-1----:R-:W-:Y:S08]  /*e8e0*/  HMMA.16816.F32 R140, R12.reuse, R32, R180 ;  /* 0x000000200c8c723c */ /* 0x042ff000000018b4 */
[C---:B------:R-:W-:Y:S08]  /*e8f0*/  HMMA.16816.F32 R136, R12.reuse, R34, R196 ;  /* 0x000000220c88723c */ /* 0x040ff000000018c4 */
[C---:B------:R-:W-:Y:S08]  /*e900*/  HMMA.16816.F32 R132, R12.reuse, R28, R204 ;  /* 0x0000001c0c84723c */ /* 0x040ff000000018cc */
[----:B------:R-:W-:Y:S08]  /*e910*/  HMMA.16816.F32 R12, R12, R30, R200 ;  /* 0x0000001e0c0c723c */ /* 0x000ff000000018c8 */
[C---:B----4-:R-:W-:Y:S08]  /*e920*/  HMMA.16816.F32 R184, R8.reuse, R32, R184 ;  /* 0x0000002008b8723c */ /* 0x050ff000000018b8 */
[C---:B------:R-:W-:Y:S08]  /*e930*/  HMMA.16816.F32 R180, R8.reuse, R28, R188 ;  /* 0x0000001c08b4723c */ /* 0x040ff000000018bc */
[C---:B------:R-:W-:Y:S01]  /*e940*/  HMMA.16816.F32 R192, R8.reuse, R34, R192 ;  /* 0x0000002208c0723c */ /* 0x040fe200000018c0 */
[----:B------:R-:W-:Y:S07]  /*e950*/  LDSM.16.M88.4 R32, [R240+0x9000] ;  /* 0x00900000f020783b */ /* 0x000fee0000000200 */
[----:B------:R-:W-:Y:S01]  /*e960*/  HMMA.16816.F32 R188, R8, R30, R176 ;  /* 0x0000001e08bc723c */ /* 0x000fe200000018b0 */
[----:B------:R-:W1:Y:S04]  /*e970*/  LDSM.16.M88.4 R8, [R242+0x6000] ;  /* 0x00600000f208783b */ /* 0x000e680000000200 */
[----:B------:R-:W4:Y:S03]  /*e980*/  LDSM.16.M88.4 R28, [R240+0x9800] ;  /* 0x00980000f01c783b */ /* 0x000f260000000200 */
[C---:B--2---:R-:W-:Y:S01]  /*e990*/  HMMA.16816.F32 R200, R4.reuse, R26, R12 ;  /* 0x0000001a04c8723c */ /* 0x044fe2000000180c */
[----:B------:R-:W2:Y:S07]  /*e9a0*/  LDSM.16.M88.4 R12, [R242+0x4000] ;  /* 0x00400000f20c783b */ /* 0x000eae0000000200 */
[-C--:B---3--:R-:W-:Y:S08]  /*e9b0*/  HMMA.16816.F32 R208, R4, R20.reuse, R140 ;  /* 0x0000001404d0723c */ /* 0x088ff0000000188c */
[----:B-----5:R-:W-:Y:S08]  /*e9c0*/  HMMA.16816.F32 R196, R16, R20, R184 ;  /* 0x0000001410c4723c */ /* 0x020ff000000018b8 */
[C---:B------:R-:W-:Y:S08]  /*e9d0*/  HMMA.16816.F32 R140, R4.reuse, R22, R136 ;  /* 0x00000016048c723c */ /* 0x040ff00000001888 */
[----:B------:R-:W-:Y:S01]  /*e9e0*/  HMMA.16816.F32 R204, R4, R24, R132 ;  /* 0x0000001804cc723c */ /* 0x000fe20000001884 */
[----:B------:R-:W-:Y:S07]  /*e9f0*/  LDSM.16.M88.4 R4, [R215+0x6000] ;  /* 0x00600000d704783b */ /* 0x000fee0000000200 */
[C---:B------:R-:W-:Y:S01]  /*ea00*/  HMMA.16816.F32 R184, R16.reuse, R22, R192 ;  /* 0x0000001610b8723c */ /* 0x040fe200000018c0 */
[----:B------:R-:W3:Y:S07]  /*ea10*/  LDSM.16.M88.4 R20, [R243+0x9000] ;  /* 0x00900000f314783b */ /* 0x000eee0000000200 */
[C---:B------:R-:W-:Y:S08]  /*ea20*/  HMMA.16816.F32 R176, R16.reuse, R24, R180 ;  /* 0x0000001810b0723c */ /* 0x040ff000000018b4 */
[----:B------:R-:W-:Y:S01]  /*ea30*/  HMMA.16816.F32 R136, R16, R26, R188 ;  /* 0x0000001a1088723c */ /* 0x000fe200000018bc */
[----:B------:R-:W5:Y:S04]  /*ea40*/  LDSM.16.M88.4 R24, [R243+0x9800] ;  /* 0x00980000f318783b */ /* 0x000f680000000200 */
[----:B------:R-:W5:Y:S01]  /*ea50*/  LDSM.16.M88.4 R16, [R215+0x4000] ;  /* 0x00400000d710783b */ /* 0x000f620000000200 */
[----:B------:R-:W-:-:S04]  /*ea60*/  DEPBAR.LE SB0, 0x0 ;  /* 0x000080000000791a */ /* 0x000fc80000000000 */
[----:B-1----:R-:W-:Y:S01]  /*ea70*/  HMMA.16816.F32 R132, R8, R32, R208 ;  /* 0x000000200884723c */ /* 0x002fe200000018d0 */
[----:B------:R-:W-:-:S07]  /*ea80*/  VIADD R208, R248, 0xfffffffb ;  /* 0xfffffffbf8d07836 */ /* 0x000fce0000000000 */
[C---:B------:R-:W-:Y:S08]  /*ea90*/  HMMA.16816.F32 R140, R8.reuse, R34, R140 ;  /* 0x00000022088c723c */ /* 0x040ff0000000188c */
[C---:B----4-:R-:W-:Y:S08]  /*eaa0*/  HMMA.16816.F32 R180, R8.reuse, R28, R204 ;  /* 0x0000001c08b4723c */ /* 0x050ff000000018cc */
[----:B------:R-:W-:Y:S08]  /*eab0*/  HMMA.16816.F32 R8, R8, R30, R200 ;  /* 0x0000001e0808723c */ /* 0x000ff000000018c8 */
[C---:B--2---:R-:W-:Y:S08]  /*eac0*/  HMMA.16816.F32 R188, R12.reuse, R32, R196 ;  /* 0x000000200cbc723c */ /* 0x044ff000000018c4 */
[C---:B------:R-:W-:Y:S08]  /*ead0*/  HMMA.16816.F32 R184, R12.reuse, R34, R184 ;  /* 0x000000220cb8723c */ /* 0x040ff000000018b8 */
[C---:B------:R-:W-:Y:S08]  /*eae0*/  HMMA.16816.F32 R176, R12.reuse, R28, R176 ;  /* 0x0000001c0cb0723c */ /* 0x040ff000000018b0 */
[----:B------:R-:W-:Y:S08]  /*eaf0*/  HMMA.16816.F32 R136, R12, R30, R136 ;  /* 0x0000001e0c88723c */ /* 0x000ff00000001888 */
[C---:B---3--:R-:W-:Y:S08]  /*eb00*/  HMMA.16816.F32 R12, R4.reuse, R20, R132 ;  /* 0x00000014040c723c */ /* 0x048ff00000001884 */
[C---:B------:R-:W-:Y:S08]  /*eb10*/  HMMA.16816.F32 R32, R4.reuse, R22, R140 ;  /* 0x000000160420723c */ /* 0x040ff0000000188c */
[C---:B-----5:R-:W-:Y:S08]  /*eb20*/  HMMA.16816.F32 R132, R4.reuse, R24, R180 ;  /* 0x000000180484723c */ /* 0x060ff000000018b4 */
[----:B------:R-:W-:Y:S01]  /*eb30*/  HMMA.16816.F32 R28, R4, R26, R8 ;  /* 0x0000001a041c723c */ /* 0x000fe20000001808 */
[----:B------:R-:W-:-:S02]  /*eb40*/  VIADD R4, R0, 0xffffff60 ;  /* 0xffffff6000047836 */ /* 0x000fc40000000000 */
[C---:B------:R-:W-:Y:S02]  /*eb50*/  VIADD R9, R227.reuse, 0x40 ;  /* 0x00000040e3097836 */ /* 0x040fe40000000000 */
[----:B------:R-:W-:Y:S02]  /*eb60*/  VIADD R10, R227, 0x48 ;  /* 0x00000048e30a7836 */ /* 0x000fe40000000000 */
[----:B------:R-:W-:Y:S01]  /*eb70*/  VIADD R5, R0, 0xffffff70 ;  /* 0xffffff7000057836 */ /* 0x000fe20000000000 */
[C---:B------:R-:W-:Y:S01]  /*eb80*/  ISETP.GT.AND P6, PT, R9.reuse, R4, PT ;  /* 0x000000040900720c */ /* 0x040fe20003fc4270 */
[C---:B------:R-:W-:Y:S01]  /*eb90*/  HMMA.16816.F32 R188, R16.reuse, R20, R188 ;  /* 0x0000001410bc723c */ /* 0x040fe200000018bc */
[----:B------:R-:W-:Y:S01]  /*eba0*/  ISETP.GT.AND P0, PT, R10, R2, PT ;  /* 0x000000020a00720c */ /* 0x000fe20003f04270 */
[----:B------:R-:W-:Y:S01]  /*ebb0*/  VIADD R6, R0, 0xffffff69 ;  /* 0xffffff6900067836 */ /* 0x000fe20000000000 */
[----:B------:R-:W-:Y:S01]  /*ebc0*/  BAR.SYNC.DEFER_BLOCKING 0x0 ;  /* 0x0000000000007b1d */ /* 0x000fe20000010000 */
[----:B------:R-:W-:Y:S01]  /*ebd0*/  ISETP.GT.AND P3, PT, R10, R4, PT ;  /* 0x000000040a00720c */ /* 0x000fe20003f64270 */
[C---:B------:R-:W-:Y:S01]  /*ebe0*/  VIADD R7, R0.reuse, 0xffffff71 ;  /* 0xffffff7100077836 */ /* 0x040fe20000000000 */
[C---:B------:R-:W-:Y:S01]  /*ebf0*/  ISETP.GT.AND P5, PT, R9.reuse, R2, PT ;  /* 0x000000020900720c */ /* 0x040fe20003fa4270 */
[----:B------:R-:W-:Y:S01]  /*ec00*/  VIADD R8, R0, 0xffffff78 ;  /* 0xffffff7800087836 */ /* 0x000fe20000000000 */
[----:B------:R-:W-:Y:S01]  /*ec10*/  FSEL R20, R12, -INF , !P6 ;  /* 0xff8000000c147808 */ /* 0x000fe20007000000 */
[----:B------:R-:W-:Y:S01]  /*ec20*/  HMMA.16816.F32 R140, R16, R22, R184 ;  /* 0x00000016108c723c */ /* 0x000fe200000018b8 */
[----:B------:R-:W-:Y:S01]  /*ec30*/  ISETP.GT.AND P6, PT, R9, R3, PT ;  /* 0x000000030900720c */ /* 0x000fe20003fc4270 */
[----:B------:R-:W-:Y:S01]  /*ec40*/  VIADD R0, R0, 0xffffff79 ;  /* 0xffffff7900007836 */ /* 0x000fe20000000000 */
[----:B------:R-:W-:-:S02]  /*ec50*/  FSEL R12, R15, -INF , !P0 ;  /* 0xff8000000f0c7808 */ /* 0x000fc40004000000 */
[----:B------:R-:W-:Y:S02]  /*ec60*/  FSEL R11, R14, -INF , !P3 ;  /* 0xff8000000e0b7808 */ /* 0x000fe40005800000 */
[----:B------:R-:W-:Y:S01]  /*ec70*/  ISETP.GT.AND P0, PT, R9, R5, PT ;  /* 0x000000050900720c */ /* 0x000fe20003f04270 */
[C---:B------:R-:W-:Y:S01]  /*ec80*/  HMMA.16816.F32 R180, R16.reuse, R24, R176 ;  /* 0x0000001810b4723c */ /* 0x040fe200000018b0 */
[----:B------:R-:W-:Y:S02]  /*ec90*/  FSEL R14, R13, -INF , !P5 ;  /* 0xff8000000d0e7808 */ /* 0x000fe40006800000 */
[----:B------:R-:W-:Y:S02]  /*eca0*/  FSEL R13, R32, -INF , !P6 ;  /* 0xff800000200d7808 */ /* 0x000fe40007000000 */
[----:B------:R-:W-:Y:S02]  /*ecb0*/  ISETP.GT.AND P3, PT, R9, R6, PT ;  /* 0x000000060900720c */ /* 0x000fe40003f64270 */
[----:B------:R-:W-:Y:S01]  /*ecc0*/  ISETP.GT.AND P6, PT, R10, R3, PT ;  /* 0x000000030a00720c */ /* 0x000fe20003fc4270 */
[----:B------:R-:W-:Y:S01]  /*ecd0*/  HMMA.16816.F32 R184, R16, R26, R136 ;  /* 0x0000001a10b8723c */ /* 0x000fe20000001888 */
[----:B------:R-:W-:-:S02]  /*ece0*/  FSEL R23, R132, -INF , !P0 ;  /* 0xff80000084177808 */ /* 0x000fc40004000000 */
[----:B------:R-:W-:Y:S02]  /*ecf0*/  ISETP.GT.AND P0, PT, R10, R6, PT ;  /* 0x000000060a00720c */ /* 0x000fe40003f04270 */
[----:B------:R-:W-:Y:S02]  /*ed00*/  FSEL R22, R33, -INF , !P3 ;  /* 0xff80000021167808 */ /* 0x000fe40005800000 */
[----:B------:R-:W-:Y:S02]  /*ed10*/  FSEL R21, R34, -INF , !P6 ;  /* 0xff80000022157808 */ /* 0x000fe40007000000 */
[C---:B------:R-:W-:Y:S02]  /*ed20*/  ISETP.GT.AND P5, PT, R9.reuse, R7, PT ;  /* 0x000000070900720c */ /* 0x040fe40003fa4270 */
        /* <DEDUP_REMOVED lines=12> */
[-C--:B------:R-:W-:Y:S02]  /*edf0*/  ISETP.GE.AND P0, PT, R4, R230.reuse, PT ;  /* 0x000000e60400720c */ /* 0x080fe40003f06270 */
[----:B------:R-:W-:-:S02]  /*ee00*/  ISETP.GE.AND P5, PT, R2, R230, PT ;  /* 0x000000e60200720c */ /* 0x000fc40003fa6270 */
[----:B------:R-:W-:Y:S02]  /*ee10*/  FSEL R17, R30, -INF , !P3 ;  /* 0xff8000001e117808 */ /* 0x000fe40005800000 */
[-C--:B------:R-:W-:Y:S02]  /*ee20*/  ISETP.GE.AND P3, PT, R4, R231.reuse, PT ;  /* 0x000000e70400720c */ /* 0x080fe40003f66270 */
        /* <DEDUP_REMOVED lines=8> */
[----:B------:R-:W-:Y:S02]  /*eeb0*/  FSEL R10, R29, -INF , !P6 ;  /* 0xff8000001d0a7808 */ /* 0x000fe40007000000 */
[----:B------:R-:W-:-:S02]  /*eec0*/  ISETP.GE.AND P0, PT, R6, R230, PT ;  /* 0x000000e60600720c */ /* 0x000fc40003f06270 */
[----:B------:R-:W-:Y:S02]  /*eed0*/  ISETP.GE.AND P5, PT, R5, R230, PT ;  /* 0x000000e60500720c */ /* 0x000fe40003fa6270 */
        /* <DEDUP_REMOVED lines=8> */
[----:B------:R-:W-:Y:S02]  /*ef60*/  ISETP.GE.AND P3, PT, R7, R230, PT ;  /* 0x000000e60700720c */ /* 0x000fe40003f66270 */
[----:B------:R-:W-:Y:S02]  /*ef70*/  FMNMX3.FTZ R9, R224, R26, R25, !PT ;  /* 0x0000001ae0097276 */ /* 0x000fe40007810019 */
[----:B------:R-:W-:-:S02]  /*ef80*/  FSEL R197, R15, -INF , !P0 ;  /* 0xff8000000fc57808 */ /* 0x000fc40004000000 */
[----:B------:R-:W-:Y:S02]  /*ef90*/  FSEL R196, R135, -INF , !P5 ;  /* 0xff80000087c47808 */ /* 0x000fe40006800000 */
[-C--:B------:R-:W-:Y:S02]  /*efa0*/  ISETP.GE.AND P0, PT, R8, R230.reuse, PT ;  /* 0x000000e60800720c */ /* 0x080fe40003f06270 */
[----:B------:R-:W-:Y:S02]  /*efb0*/  ISETP.GE.AND P5, PT, R0, R230, PT ;  /* 0x000000e60000720c */ /* 0x000fe40003fa6270 */
[----:B------:R-:W-:Y:S02]  /*efc0*/  FSEL R195, R133, -INF , !P3 ;  /* 0xff80000085c37808 */ /* 0x000fe40005800000 */
[----:B------:R-:W-:Y:S02]  /*efd0*/  FMNMX3.FTZ R9, R9, R29, R32, !PT ;  /* 0x0000001d09097276 */ /* 0x000fe40007810020 */
[----:B------:R-:W-:-:S02]  /*efe0*/  FSEL R194, R24, -INF , !P0 ;  /* 0xff80000018c27808 */ /* 0x000fc40004000000 */
[----:B------:R-:W-:Y:S02]  /*eff0*/  FSEL R193, R10, -INF , !P5 ;  /* 0xff8000000ac17808 */ /* 0x000fe40006800000 */
[-C--:B------:R-:W-:Y:S02]  /*f000*/  ISETP.GE.AND P3, PT, R8, R231.reuse, PT ;  /* 0x000000e70800720c */ /* 0x080fe40003f66270 */
[----:B------:R-:W-:Y:S02]  /*f010*/  ISETP.GE.AND P0, PT, R0, R231, PT ;  /* 0x000000e70000720c */ /* 0x000fe40003f06270 */
[----:B------:R-:W-:Y:S02]  /*f020*/  FMNMX3.FTZ R10, R217, R28, R27, !PT ;  /* 0x0000001cd90a7276 */ /* 0x000fe4000781001b */
[----:B------:R-:W-:Y:S02]  /*f030*/  FMNMX3.FTZ R9, R9, R192, R195, !PT ;  /* 0x000000c009097276 */ /* 0x000fe400078100c3 */
[----:B------:R-:W-:-:S02]  /*f040*/  FSEL R199, R17, -INF , !P3 ;  /* 0xff80000011c77808 */ /* 0x000fc40005800000 */
[----:B------:R-:W-:Y:S02]  /*f050*/  FSEL R198, R16, -INF , !P0 ;  /* 0xff80000010c67808 */ /* 0x000fe40004000000 */
[----:B------:R-:W-:Y:S02]  /*f060*/  FMNMX3.FTZ R33, R10, R31, R30, !PT ;  /* 0x0000001f0a217276 */ /* 0x000fe4000781001e */
[----:B------:R-:W-:Y:S01]  /*f070*/  FMNMX3.FTZ R24, R9, R194, R193, !PT ;  /* 0x000000c209187276 */ /* 0x000fe200078100c1 */
[----:B------:R-:W-:Y:S06]  /*f080*/  @!P6 BRA `(.L_x_1398) ;  /* 0x0000000000a4e947 */ /* 0x000fec0003800000 */
[----:B------:R-:W-:Y:S01]  /*f090*/  VIADD R16, R248, 0xfffffffa ;  /* 0xfffffffaf8107836 */ /* 0x000fe20000000000 */
[----:B------:R-:W-:Y:S01]  /*f0a0*/  MOV R15, UR14 ;  /* 0x0000000e000f7c02 */ /* 0x000fe20008000f00 */
[----:B------:R-:W-:Y:S02]  /*f0b0*/  IMAD.U32 R14, RZ, RZ, UR15 ;  /* 0x0000000fff0e7e24 */ /* 0x000fe4000f8e00ff */
[C---:B------:R-:W-:Y:S02]  /*f0c0*/  IMAD R9, R16.reuse, UR4, RZ ;  /* 0x0000000410097c24 */ /* 0x040fe4000f8e02ff */
[----:B------:R-:W-:-:S04]  /*f0d0*/  IMAD.WIDE.U32 R10, R16, UR11, RZ ;  /* 0x0000000b100a7c25 */ /* 0x000fc8000f8e00ff */
[----:B------:R-:W-:Y:S01]  /*f0e0*/  IMAD.U32 R12, RZ, RZ, UR15 ;  /* 0x0000000fff0c7e24 */ /* 0x000fe2000f8e00ff */
[----:B------:R-:W-:Y:S01]  /*f0f0*/  IADD3 R11, PT, PT, R11, R9, RZ ;  /* 0x000000090b0b7210 */ /* 0x000fe20007ffe0ff */
[----:B------:R-:W-:Y:S01]  /*f100*/  IMAD.U32 R13, RZ, RZ, UR14 ;  /* 0x0000000eff0d7e24 */ /* 0x000fe2000f8e00ff */
[-C--:B------:R-:W-:Y:S01]  /*f110*/  @!P2 LEA R22, P0, R10, R252.reuse, 0x1 ;  /* 0x000000fc0a16a211 */ /* 0x080fe200078008ff */
[----:B------:R-:W-:Y:S01]  /*f120*/  @!P2 IMAD.WIDE.U32 R14, R16, UR11, R14 ;  /* 0x0000000b100eac25 */ /* 0x000fe2000f8e000e */
[CC--:B------:R-:W-:Y:S02]  /*f130*/  @!P1 LEA R20, P3, R10.reuse, R252.reuse, 0x1 ;  /* 0x000000fc0a149211 */ /* 0x0c0fe400078608ff */
[-C--:B------:R-:W-:Y:S01]  /*f140*/  @!P2 LEA.HI.X R23, R10, R251.reuse, R11, 0x1, P0 ;  /* 0x000000fb0a17a211 */ /* 0x080fe200000f0c0b */
[----:B------:R-:W-:Y:S01]  /*f150*/  @!P1 IMAD.WIDE.U32 R12, R16, UR11, R12 ;  /* 0x0000000b100c9c25 */ /* 0x000fe2000f8e000c */
[-C--:B------:R-:W-:Y:S02]  /*f160*/  @!P2 LEA R18, P5, R14, R252.reuse, 0x1 ;  /* 0x000000fc0e12a211 */ /* 0x080fe400078a08ff */
[----:B------:R-:W-:Y:S01]  /*f170*/  @!P1 LEA.HI.X R21, R10, R251, R11, 0x1, P3 ;  /* 0x000000fb0a159211 */ /* 0x000fe200018f0c0b */
[C---:B------:R-:W-:Y:S01]  /*f180*/  @!P2 IMAD.IADD R15, R9.reuse, 0x1, R15 ;  /* 0x00000001090fa824 */ /* 0x040fe200078e020f */
[----:B------:R-:W-:Y:S01]  /*f190*/  @!P1 IADD3 R9, PT, PT, R9, R13, RZ ;  /* 0x0000000d09099210 */ /* 0x000fe20007ffe0ff */
[----:B------:R-:W-:Y:S01]  /*f1a0*/  @!PT LDS RZ, [RZ] ;  /* 0x00000000fffff984 */ /* 0x000fe20000000800 */
[----:B------:R-:W-:Y:S01]  /*f1b0*/  @!PT LDS RZ, [RZ] ;  /* 0x00000000fffff984 */ /* 0x000fe20000000800 */
[----:B------:R-:W-:Y:S01]  /*f1c0*/  @!PT LDS RZ, [RZ] ;  /* 0x00000000fffff984 */ /* 0x000fe20000000800 */
[----:B------:R1:W-:Y:S01]  /*f1d0*/  @!P2 LDGSTS.E.BYPASS.LTC128B.128 [R226+0x8000], desc[UR18][R22.64] ;  /* 0x0800000016e2afae */ /* 0x0003e2000b981a12 */
[----:B------:R-:W-:-:S02]  /*f1e0*/  @!P1 LEA R16, P0, R12, R252, 0x1 ;  /* 0x000000fc0c109211 */ /* 0x000fc400078008ff */
[-C--:B------:R-:W-:Y:S01]  /*f1f0*/  @!P2 LEA.HI.X R19, R14, R251.reuse, R15, 0x1, P5 ;  /* 0x000000fb0e13a211 */ /* 0x080fe200028f0c0f */
        /* <DEDUP_REMOVED lines=18> */
.L_x_1398:
[----:B------:R-:W2:Y:S01]  /*f320*/  SHFL.BFLY PT, R10, R24, 0x2, 0x1f ;  /* 0x0c401f00180a7f89 */ /* 0x000ea200000e0000 */
[----:B------:R-:W-:Y:S02]  /*f330*/  FMNMX3.FTZ R9, R33, R197, R196, !PT ;  /* 0x000000c521097276 */ /* 0x000fe400078100c4 */
[----:B------:R-:W-:Y:S01]  /*f340*/  IADD3 R11, PT, PT, R227, 0x8, RZ ;  /* 0x00000008e30b7810 */ /* 0x000fe20007ffe0ff */
[----:B------:R-:W-:Y:S01]  /*f350*/  LDSM.16.MT88.4 R176, [R212+0xa000] ;  /* 0x00a00000d4b0783b */ /* 0x000fe20000004200 */
[----:B------:R-:W-:Y:S02]  /*f360*/  FMNMX3.FTZ R9, R9, R199, R198, !PT ;  /* 0x000000c709097276 */ /* 0x000fe400078100c6 */
[----:B------:R-:W-:Y:S02]  /*f370*/  ISETP.GT.AND P1, PT, R227, R4, PT ;  /* 0x00000004e300720c */ /* 0x000fe40003f24270 */
[----:B------:R-:W-:Y:S01]  /*f380*/  ISETP.GE.AND P5, PT, R4, R228, PT ;  /* 0x000000e40400720c */ /* 0x000fe20003fa6270 */
[----:B------:R-:W3:Y:S01]  /*f390*/  SHFL.BFLY PT, R12, R9, 0x2, 0x1f ;  /* 0x0c401f00090c7f89 */ /* 0x000ee200000e0000 */
[----:B------:R-:W-:-:S02]  /*f3a0*/  ISETP.GT.AND P2, PT, R11, R4, PT ;  /* 0x000000040b00720c */ /* 0x000fc40003f44270 */
[----:B------:R-:W-:Y:S02]  /*f3b0*/  ISETP.GE.AND P0, PT, R4, R229, PT ;  /* 0x000000e50400720c */ /* 0x000fe40003f06270 */
[----:B------:R-:W-:Y:S02]  /*f3c0*/  ISETP.GT.AND P3, PT, R227, R2, PT ;  /* 0x00000002e300720c */ /* 0x000fe40003f64270 */
[----:B------:R-:W-:Y:S02]  /*f3d0*/  MOV R241, R233 ;  /* 0x000000e900f17202 */ /* 0x000fe40000000f00 */
[----:B------:R-:W-:Y:S02]  /*f3e0*/  FSEL R13, R189, -INF , !P3 ;  /* 0xff800000bd0d7808 */ /* 0x000fe40005800000 */
[----:B------:R-:W-:Y:S02]  /*f3f0*/  ISETP.GE.AND P3, PT, R2, R229, PT ;  /* 0x000000e50200720c */ /* 0x000fe40003f66270 */
[----:B--2---:R-:W-:-:S05]  /*f400*/  FMNMX.FTZ R10, R24, R10, !PT ;  /* 0x0000000a180a7209 */ /* 0x004fca0007810000 */
[----:B------:R-:W2:Y:S01]  /*f410*/  SHFL.BFLY PT, R15, R10, 0x1, 0x1f ;  /* 0x0c201f000a0f7f89 */ /* 0x000ea200000e0000 */
[----:B---3--:R-:W-:Y:S02]  /*f420*/  FMNMX.FTZ R4, R9, R12, !PT ;  /* 0x0000000c09047209 */ /* 0x008fe40007810000 */
[----:B------:R-:W-:Y:S02]  /*f430*/  FSEL R12, R188, -INF , !P1 ;  /* 0xff800000bc0c7808 */ /* 0x000fe40004800000 */
[----:B------:R-:W-:Y:S01]  /*f440*/  FSEL R9, R190, -INF , !P2 ;  /* 0xff800000be097808 */ /* 0x000fe20005000000 */
[----:B------:R-:W3:Y:S01]  /*f450*/  SHFL.BFLY PT, R14, R4, 0x1, 0x1f ;  /* 0x0c201f00040e7f89 */ /* 0x000ee200000e0000 */
[C---:B------:R-:W-:Y:S02]  /*f460*/  ISETP.GT.AND P2, PT, R11.reuse, R2, PT ;  /* 0x000000020b00720c */ /* 0x040fe40003f44270 */
[----:B------:R-:W-:Y:S02]  /*f470*/  FSEL R189, R12, -INF , !P5 ;  /* 0xff8000000cbd7808 */ /* 0x000fe40006800000 */
[----:B------:R-:W-:-:S02]  /*f480*/  ISETP.GT.AND P5, PT, R11, R3, PT ;  /* 0x000000030b00720c */ /* 0x000fc40003fa4270 */
[----:B-1----:R-:W-:Y:S02]  /*f490*/  FSEL R17, R191, -INF , !P2 ;  /* 0xff800000bf117808 */ /* 0x002fe40005000000 */
[C---:B------:R-:W-:Y:S02]  /*f4a0*/  ISETP.GT.AND P2, PT, R11.reuse, R6, PT ;  /* 0x000000060b00720c */ /* 0x040fe40003f44270 */
[----:B------:R-:W-:Y:S02]  /*f4b0*/  FSEL R16, R142, -INF , !P5 ;  /* 0xff8000008e107808 */ /* 0x000fe40006800000 */
[----:B------:R-:W-:Y:S02]  /*f4c0*/  ISETP.GE.AND P1, PT, R2, R228, PT ;  /* 0x000000e40200720c */ /* 0x000fe40003f26270 */
[----:B--2---:R-:W-:Y:S02]  /*f4d0*/  FMNMX.FTZ R133, R10, R15, !PT ;  /* 0x0000000f0a857209 */ /* 0x004fe40007810000 */
[----:B------:R-:W-:-:S02]  /*f4e0*/  ISETP.GT.AND P5, PT, R11, R7, PT ;  /* 0x000000070b00720c */ /* 0x000fc40003fa4270 */
[----:B------:R-:W-:Y:S01]  /*f4f0*/  FSEL R138, R9, -INF , !P0 ;  /* 0xff800000098a7808 */ /* 0x000fe20004000000 */
[----:B------:R-:W-:Y:S01]  /*f500*/  FMUL.FTZ R9, R133, UR7 ;  /* 0x0000000785097c20 */ /* 0x000fe20008410000 */
[----:B------:R-:W-:Y:S02]  /*f510*/  FSEL R18, R143, -INF , !P2 ;  /* 0xff8000008f127808 */ /* 0x000fe40005000000 */
[----:B------:R-:W-:Y:S02]  /*f520*/  ISETP.GT.AND P2, PT, R11, R8, PT ;  /* 0x000000080b00720c */ /* 0x000fe40003f44270 */
[----:B------:R-:W-:Y:S02]  /*f530*/  FSEL R20, R183, -INF , !P5 ;  /* 0xff800000b7147808 */ /* 0x000fe40006800000 */
[----:B------:R-:W-:Y:S02]  /*f540*/  FSEL R132, R13, -INF , !P1 ;  /* 0xff8000000d847808 */ /* 0x000fe40004800000 */
[----:B------:R-:W-:-:S02]  /*f550*/  ISETP.GT.AND P0, PT, R11, R5, PT ;  /* 0x000000050b00720c */ /* 0x000fc40003f04270 */
[----:B------:R-:W-:Y:S02]  /*f560*/  ISETP.GT.AND P5, PT, R227, R3, PT ;  /* 0x00000003e300720c */ /* 0x000fe40003fa4270 */
[----:B------:R-:W-:Y:S02]  /*f570*/  FSETP.NEU.FTZ.AND P1, PT, R133, -INF , PT ;  /* 0xff8000008500780b */ /* 0x000fe40003f3d000 */
[----:B------:R-:W-:Y:S02]  /*f580*/  FSEL R21, R186, -INF , !P2 ;  /* 0xff800000ba157808 */ /* 0x000fe40005000000 */
[----:B------:R-:W-:Y:S02]  /*f590*/  FSEL R19, R182, -INF , !P0 ;  /* 0xff800000b6137808 */ /* 0x000fe40004000000 */
[----:B------:R-:W-:Y:S02]  /*f5a0*/  ISETP.GE.AND P2, PT, R3, R228, PT ;  /* 0x000000e40300720c */ /* 0x000fe40003f46270 */
[----:B------:R-:W-:-:S02]  /*f5b0*/  FSEL R2, R140, -INF , !P5 ;  /* 0xff8000008c027808 */ /* 0x000fc40006800000 */
[----:B------:R-:W-:Y:S02]  /*f5c0*/  FSEL R12, R9, RZ, P1 ;  /* 0x000000ff090c7208 */ /* 0x000fe40000800000 */
[----:B------:R-:W-:Y:S02]  /*f5d0*/  ISETP.GT.AND P0, PT, R11, R0, PT ;  /* 0x000000000b00720c */ /* 0x000fe40003f04270 */
[----:B------:R-:W-:Y:S01]  /*f5e0*/  FSEL R186, R2, -INF , !P2 ;  /* 0xff80000002ba7808 */ /* 0x000fe20005000000 */
[--C-:B------:R-:W-:Y:S01]  /*f5f0*/  FFMA.FTZ R2, R26, UR7, -R12.reuse ;  /* 0x000000071a027c23 */ /* 0x100fe2000801080c */
[----:B------:R-:W-:Y:S02]  /*f600*/  FSEL R22, R187, -INF , !P0 ;  /* 0xff800000bb167808 */ /* 0x000fe40004000000 */
[----:B---3--:R-:W-:Y:S01]  /*f610*/  FMNMX.FTZ R136, R4, R14, !PT ;  /* 0x0000000e04887209 */ /* 0x008fe20007810000 */
[----:B------:R1:W-:Y:S01]  /*f620*/  MUFU.EX2 R237, R2 ;  /* 0x0000000200ed7308 */ /* 0x0003e20000000800 */
[----:B------:R-:W-:Y:S01]  /*f630*/  ISETP.GE.AND P0, PT, R3, R229, PT ;  /* 0x000000e50300720c */ /* 0x000fe20003f06270 */
[--C-:B------:R-:W-:Y:S01]  /*f640*/  FFMA.FTZ R3, R25, UR7, -R12.reuse ;  /* 0x0000000719037c23 */ /* 0x100fe2000801080c */
[----:B------:R-:W-:Y:S01]  /*f650*/  FSEL R137, R17, -INF , !P3 ;  /* 0xff80000011897808 */ /* 0x000fe20005800000 */
[----:B------:R-:W-:Y:S01]  /*f660*/  FFMA.FTZ R4, R29, UR7, -R12 ;  /* 0x000000071d047c23 */ /* 0x000fe2000801080c */
[----:B------:R-:W-:Y:S01]  /*f670*/  FSEL R14, R16, -INF , !P0 ;  /* 0xff800000100e7808 */ /* 0x000fe20004000000 */
[----:B------:R2:W3:Y:S01]  /*f680*/  MUFU.EX2 R239, R3 ;  /* 0x0000000300ef7308 */ /* 0x0004e20000000800 */
[----:B------:R-:W-:-:S02]  /*f690*/  FSETP.NEU.FTZ.AND P0, PT, R136, -INF , PT ;  /* 0xff8000008800780b */ /* 0x000fc40003f1d000 */
[----:B------:R-:W-:Y:S01]  /*f6a0*/  ISETP.GT.AND P3, PT, R227, R6, PT ;  /* 0x00000006e300720c */ /* 0x000fe20003f64270 */
[----:B------:R4:W-:Y:S01]  /*f6b0*/  MUFU.EX2 R238, R4 ;  /* 0x0000000400ee7308 */ /* 0x0009e20000000800 */
[CC--:B------:R-:W-:Y:S02]  /*f6c0*/  ISETP.GE.AND P5, PT, R6.reuse, R228.reuse, PT ;  /* 0x000000e40600720c */ /* 0x0c0fe40003fa6270 */
[----:B------:R-:W-:Y:S01]  /*f6d0*/  ISETP.GE.AND P2, PT, R6, R229, PT ;  /* 0x000000e50600720c */ /* 0x000fe20003f46270 */
[C---:B-1----:R-:W-:Y:S01]  /*f6e0*/  FMUL.FTZ R2, R136.reuse, UR7 ;  /* 0x0000000788027c20 */ /* 0x042fe20008410000 */
[----:B------:R-:W-:Y:S02]  /*f6f0*/  FSEL R6, R136, RZ, P0 ;  /* 0x000000ff88067208 */ /* 0x000fe40000000000 */
[----:B------:R-:W-:Y:S02]  /*f700*/  FSEL R9, R141, -INF , !P3 ;  /* 0xff8000008d097808 */ /* 0x000fe40005800000 */
[----:B------:R-:W-:Y:S01]  /*f710*/  FSEL R11, R2, RZ, P0 ;  /* 0x000000ff020b7208 */ /* 0x000fe20000000000 */
[----:B--2---:R-:W-:Y:S01]  /*f720*/  FFMA.FTZ R3, R32, UR7, -R12 ;  /* 0x0000000720037c23 */ /* 0x004fe2000801080c */
[----:B------:R-:W-:Y:S01]  /*f730*/  ISETP.GT.AND P3, PT, R227, R5, PT ;  /* 0x00000005e300720c */ /* 0x000fe20003f64270 */
[----:B------:R-:W-:Y:S01]  /*f740*/  LDSM.16.MT88.4 R140, [R220+0xa000] ;  /* 0x00a00000dc8c783b */ /* 0x000fe20000004200 */
[----:B------:R-:W-:Y:S01]  /*f750*/  FSEL R139, R9, -INF , !P5 ;  /* 0xff800000098b7808 */ /* 0x000fe20006800000 */
[----:B------:R-:W-:Y:S01]  /*f760*/  FFMA.FTZ R2, R28, UR7, -R11 ;  /* 0x000000071c027c23 */ /* 0x000fe2000801080b */
[----:B------:R1:W2:Y:S01]  /*f770*/  MUFU.EX2 R240, R3 ;  /* 0x0000000300f07308 */ /* 0x0002a20000000800 */
[----:B----4-:R-:W-:Y:S01]  /*f780*/  FSEL R4, R133, RZ, P1 ;  /* 0x000000ff85047208 */ /* 0x010fe20000800000 */
[----:B------:R-:W-:Y:S01]  /*f790*/  LDSM.16.MT88.4 R32, [R219+0xa000] ;  /* 0x00a00000db20783b */ /* 0x000fe20000004200 */
[C---:B------:R-:W-:Y:S01]  /*f7a0*/  ISETP.GE.AND P1, PT, R5.reuse, R228, PT ;  /* 0x000000e40500720c */ /* 0x040fe20003f26270 */
[----:B------:R4:W-:Y:S01]  /*f7b0*/  MUFU.EX2 R233, R2 ;  /* 0x0000000200e97308 */ /* 0x0009e20000000800 */
[----:B------:R-:W-:Y:S01]  /*f7c0*/  ISETP.GE.AND P0, PT, R5, R229, PT ;  /* 0x000000e50500720c */ /* 0x000fe20003f06270 */
[----:B------:R-:W-:Y:S01]  /*f7d0*/  FADD.FTZ R5, R224, -R4 ;  /* 0x80000004e0057221 */ /* 0x000fe20000010000 */
[----:B------:R-:W-:-:S02]  /*f7e0*/  ISETP.GT.AND P5, PT, R227, R7, PT ;  /* 0x00000007e300720c */ /* 0x000fc40003fa4270 */
[----:B------:R-:W-:Y:S01]  /*f7f0*/  FSEL R13, R18, -INF , !P2 ;  /* 0xff800000120d7808 */ /* 0x000fe20005000000 */
[----:B------:R-:W-:Y:S01]  /*f800*/  FMUL.FTZ R5, R5, UR7 ;  /* 0x0000000705057c20 */ /* 0x000fe20008410000 */
[-C--:B------:R-:W-:Y:S02]  /*f810*/  ISETP.GE.AND P2, PT, R7, R229.reuse, PT ;  /* 0x000000e50700720c */ /* 0x080fe40003f46270 */
[----:B------:R-:W-:Y:S01]  /*f820*/  FSEL R188, R19, -INF , !P0 ;  /* 0xff80000013bc7808 */ /* 0x000fe20004000000 */
[--C-:B-1----:R-:W-:Y:S01]  /*f830*/  FFMA.FTZ R3, R27, UR7, -R11.reuse ;  /* 0x000000071b037c23 */ /* 0x102fe2000801080b */
[----:B------:R-:W-:Y:S01]  /*f840*/  FSEL R209, R20, -INF , !P2 ;  /* 0xff80000014d17808 */ /* 0x000fe20005000000 */
[----:B------:R-:W-:Y:S01]  /*f850*/  LDSM.16.MT88.4 R24, [R219+0xb000] ;  /* 0x00b00000db18783b */ /* 0x000fe20000004200 */
[----:B------:R-:W-:Y:S01]  /*f860*/  ISETP.GE.AND P2, PT, R0, R228, PT ;  /* 0x000000e40000720c */ /* 0x000fe20003f46270 */
[----:B----4-:R-:W-:Y:S01]  /*f870*/  FFMA.FTZ R2, R31, UR7, -R11 ;  /* 0x000000071f027c23 */ /* 0x010fe2000801080b */
[----:B------:R1:W-:Y:S01]  /*f880*/  MUFU.EX2 R236, R3 ;  /* 0x0000000300ec7308 */ /* 0x0003e20000000800 */
[----:B------:R-:W-:-:S02]  /*f890*/  ISETP.GE.AND P0, PT, R8, R229, PT ;  /* 0x000000e50800720c */ /* 0x000fc40003f06270 */
[C---:B------:R-:W-:Y:S01]  /*f8a0*/  IADD3 R4, PT, PT, R212.reuse, 0xa000, RZ ;  /* 0x0000a000d4047810 */ /* 0x040fe20007ffe0ff */
[----:B------:R4:W-:Y:S01]  /*f8b0*/  MUFU.EX2 R235, R2 ;  /* 0x0000000200eb7308 */ /* 0x0009e20000000800 */
[----:B------:R-:W-:Y:S02]  /*f8c0*/  FSEL R191, R21, -INF , !P0 ;  /* 0xff80000015bf7808 */ /* 0x000fe40004000000 */
[----:B------:R-:W-:Y:S01]  /*f8d0*/  IADD3 R15, PT, PT, R212, 0xa040, RZ ;  /* 0x0000a040d40f7810 */ /* 0x000fe20007ffe0ff */
[----:B------:R-:W5:Y:S01]  /*f8e0*/  MUFU.EX2 R10, R5 ;  /* 0x00000005000a7308 */ /* 0x000f620000000800 */
[----:B------:R-:W-:Y:S02]  /*f8f0*/  @P4 IADD3 R15, PT, PT, R4, -0x40, RZ ;  /* 0xffffffc0040f4810 */ /* 0x000fe40007ffe0ff */
[----:B---3--:R-:W-:Y:S01]  /*f900*/  F2FP.F16.F32.PACK_AB R4, R239, R237 ;  /* 0x000000edef04723e */ /* 0x008fe200000000ff */
[----:B-1----:R-:W-:Y:S02]  /*f910*/  FFMA.FTZ R3, R30, UR7, -R11 ;  /* 0x000000071e037c23 */ /* 0x002fe4000801080b */
[----:B------:R-:W-:Y:S01]  /*f920*/  LDSM.16.MT88.4 R16, [R15+0x1000] ;  /* 0x001000000f10783b */ /* 0x000fe20000004200 */
[----:B----4-:R-:W-:Y:S01]  /*f930*/  FADD.FTZ R2, R217, -R6 ;  /* 0x80000006d9027221 */ /* 0x010fe20000010000 */
[----:B------:R1:W-:Y:S02]  /*f940*/  MUFU.EX2 R234, R3 ;  /* 0x0000000300ea7308 */ /* 0x0003e40000000800 */
[----:B------:R-:W-:Y:S01]  /*f950*/  LDSM.16.MT88.4 R28, [R212+0xb000] ;  /* 0x00b00000d41c783b */ /* 0x000fe20000004200 */
[----:B--2---:R-:W-:Y:S01]  /*f960*/  F2FP.F16.F32.PACK_AB R6, R240, R238 ;  /* 0x000000eef006723e */ /* 0x004fe200000000ff */
[----:B------:R-:W-:Y:S01]  /*f970*/  FMUL.FTZ R9, R2, UR7 ;  /* 0x0000000702097c20 */ /* 0x000fe20008410000 */
[----:B------:R-:W-:Y:S01]  /*f980*/  FSEL R2, R180, -INF , !P3 ;  /* 0xff800000b4027808 */ /* 0x000fe20005800000 */
[----:B-----5:R-:W-:Y:S01]  /*f990*/  FMUL.FTZ R148, R148, R10 ;  /* 0x0000000a94947220 */ /* 0x020fe20000410000 */
[----:B------:R-:W-:Y:S01]  /*f9a0*/  ISETP.GE.AND P3, PT, R7, R228, PT ;  /* 0x000000e40700720c */ /* 0x000fe20003f66270 */
[----:B------:R-:W-:Y:S01]  /*f9b0*/  FMUL.FTZ R149, R149, R10 ;  /* 0x0000000a95957220 */ /* 0x000fe20000410000 */
[----:B------:R-:W-:Y:S01]  /*f9c0*/  FSEL R224, R2, -INF , !P1 ;  /* 0xff80000002e07808 */ /* 0x000fe20004800000 */
[----:B------:R-:W2:Y:S01]  /*f9d0*/  MUFU.EX2 R9, R9 ;  /* 0x0000000900097308 */ /* 0x000ea20000000800 */
[----:B------:R-:W-:Y:S01]  /*f9e0*/  ISETP.GT.AND P1, PT, R227, R8, PT ;  /* 0x00000008e300720c */ /* 0x000fe20003f24270 */
[-C--:B------:R-:W-:Y:S01]  /*f9f0*/  FMUL.FTZ R152, R152, R10.reuse ;  /* 0x0000000a98987220 */ /* 0x080fe20000410000 */
[----:B------:R-:W-:Y:S01]  /*fa00*/  F2FP.F16.F32.PACK_AB R5, R236, R233 ;  /* 0x000000e9ec05723e */ /* 0x000fe200000000ff */
[-C--:B------:R-:W-:Y:S01]  /*fa10*/  FMUL.FTZ R153, R153, R10.reuse ;  /* 0x0000000a99997220 */ /* 0x080fe20000410000 */
[----:B-1----:R-:W-:Y:S01]  /*fa20*/  FSEL R3, R181, -INF , !P5 ;  /* 0xff800000b5037808 */ /* 0x002fe20006800000 */
[----:B------:R-:W-:Y:S01]  /*fa30*/  FMUL.FTZ R164, R164, R10 ;  /* 0x0000000aa4a47220 */ /* 0x000fe20000410000 */
[----:B------:R-:W-:Y:S01]  /*fa40*/  ISETP.GE.AND P5, PT, R8, R228, PT ;  /* 0x000000e40800720c */ /* 0x000fe20003fa6270 */
[----:B------:R-:W-:Y:S01]  /*fa50*/  LDSM.16.MT88.4 R180, [R15] ;  /* 0x000000000fb4783b */ /* 0x000fe20000004200 */
[----:B------:R-:W-:Y:S01]  /*fa60*/  FSEL R2, R184, -INF , !P1 ;  /* 0xff800000b8027808 */ /* 0x000fe20004800000 */
[-C--:B------:R-:W-:Y:S01]  /*fa70*/  FMUL.FTZ R165, R165, R10.reuse ;  /* 0x0000000aa5a57220 */ /* 0x080fe20000410000 */
[----:B------:R-:W-:Y:S01]  /*fa80*/  FSEL R217, R3, -INF , !P3 ;  /* 0xff80000003d97808 */ /* 0x000fe20005800000 */
[----:B------:R-:W-:Y:S01]  /*fa90*/  FMUL.FTZ R168, R168, R10 ;  /* 0x0000000aa8a87220 */ /* 0x000fe20000410000 */
[----:B------:R-:W-:Y:S01]  /*faa0*/  FSEL R211, R2, -INF , !P5 ;  /* 0xff80000002d37808 */ /* 0x000fe20006800000 */
[-C--:B--2---:R-:W-:Y:S01]  /*fab0*/  FMUL.FTZ R150, R150, R9.reuse ;  /* 0x0000000996967220 */ /* 0x084fe20000410000 */
[----:B------:R-:W-:Y:S01]  /*fac0*/  ISETP.GT.AND P3, PT, R227, R0, PT ;  /* 0x00000000e300720c */ /* 0x000fe20003f64270 */
[----:B------:R-:W-:Y:S01]  /*fad0*/  FMUL.FTZ R151, R151, R9 ;  /* 0x0000000997977220 */ /* 0x000fe20000410000 */
[----:B------:R-:W-:Y:S01]  /*fae0*/  FMNMX3.FTZ R2, R225, R189, R132, !PT ;  /* 0x000000bde1027276 */ /* 0x000fe20007810084 */
[----:B------:R-:W-:Y:S01]  /*faf0*/  FMUL.FTZ R154, R154, R9 ;  /* 0x000000099a9a7220 */ /* 0x000fe20000410000 */
[----:B------:R-:W-:Y:S01]  /*fb00*/  ISETP.GE.AND P1, PT, R0, R229, PT ;  /* 0x000000e50000720c */ /* 0x000fe20003f26270 */
[-C--:B------:R-:W-:Y:S01]  /*fb10*/  FMUL.FTZ R155, R155, R9.reuse ;  /* 0x000000099b9b7220 */ /* 0x080fe20000410000 */
[----:B------:R-:W-:Y:S01]  /*fb20*/  FSEL R3, R185, -INF , !P3 ;  /* 0xff800000b9037808 */ /* 0x000fe20005800000 */
[-C--:B------:R-:W-:Y:S01]  /*fb30*/  FMUL.FTZ R166, R166, R9.reuse ;  /* 0x00000009a6a67220 */ /* 0x080fe20000410000 */
[----:B------:R-:W-:Y:S01]  /*fb40*/  FMNMX3.FTZ R0, R232, R138, R137, !PT ;  /* 0x0000008ae8007276 */ /* 0x000fe20007810089 */
[-C--:B------:R-:W-:Y:S01]  /*fb50*/  FMUL.FTZ R167, R167, R9.reuse ;  /* 0x00000009a7a77220 */ /* 0x080fe20000410000 */
[----:B------:R-:W-:Y:S01]  /*fb60*/  FMNMX3.FTZ R2, R2, R186, R139, !PT ;  /* 0x000000ba02027276 */ /* 0x000fe2000781008b */
[----:B------:R-:W-:Y:S01]  /*fb70*/  FMUL.FTZ R169, R169, R10 ;  /* 0x0000000aa9a97220 */ /* 0x000fe20000410000 */
[----:B------:R-:W-:Y:S01]  /*fb80*/  FSEL R210, R3, -INF , !P2 ;  /* 0xff80000003d27808 */ /* 0x000fe20005000000 */
[-C--:B------:R-:W-:Y:S01]  /*fb90*/  FMUL.FTZ R170, R170, R9.reuse ;  /* 0x00000009aaaa7220 */ /* 0x080fe20000410000 */
[----:B------:R-:W-:Y:S01]  /*fba0*/  FMNMX3.FTZ R0, R0, R14, R13, !PT ;  /* 0x0000000e00007276 */ /* 0x000fe2000781000d */
[----:B------:R-:W-:Y:S01]  /*fbb0*/  FMUL.FTZ R171, R171, R9 ;  /* 0x00000009abab7220 */ /* 0x000fe20000410000 */
[----:B------:R-:W-:Y:S01]  /*fbc0*/  FMNMX3.FTZ R2, R2, R224, R217, !PT ;  /* 0x000000e002027276 */ /* 0x000fe200078100d9 */
[-C--:B------:R-:W-:Y:S01]  /*fbd0*/  FMUL.FTZ R40, R40, R10.reuse ;  /* 0x0000000a28287220 */ /* 0x080fe20000410000 */
[----:B------:R-:W-:Y:S01]  /*fbe0*/  FSEL R190, R22, -INF , !P1 ;  /* 0xff80000016be7808 */ /* 0x000fe20004800000 */
[----:B------:R-:W-:Y:S01]  /*fbf0*/  FMUL.FTZ R41, R41, R10 ;  /* 0x0000000a29297220 */ /* 0x000fe20000410000 */
[----:B------:R-:W-:Y:S01]  /*fc00*/  FMNMX3.FTZ R0, R0, R188, R209, !PT ;  /* 0x000000bc00007276 */ /* 0x000fe200078100d1 */
[----:B------:R-:W-:Y:S01]  /*fc10*/  LDSM.16.MT88.4 R20, [R220+0xb000] ;  /* 0x00b00000dc14783b */ /* 0x000fe20000004200 */
[----:B------:R-:W-:Y:S01]  /*fc20*/  FMNMX3.FTZ R2, R2, R211, R210, !PT ;  /* 0x000000d302027276 */ /* 0x000fe200078100d2 */
[----:B------:R-:W-:Y:S01]  /*fc30*/  FMUL.FTZ R42, R42, R9 ;  /* 0x000000092a2a7220 */ /* 0x000fe20000410000 */
[----:B------:R-:W-:Y:S01]  /*fc40*/  FMNMX3.FTZ R0, R0, R191, R190, !PT ;  /* 0x000000bf00007276 */ /* 0x000fe200078100be */
[----:B------:R-:W-:Y:S01]  /*fc50*/  FMUL.FTZ R43, R43, R9 ;  /* 0x000000092b2b7220 */ /* 0x000fe20000410000 */
[----:B------:R-:W-:Y:S01]  /*fc60*/  F2FP.F16.F32.PACK_AB R7, R234, R235 ;  /* 0x000000ebea07723e */ /* 0x000fe200000000ff */
        /* <DEDUP_REMOVED lines=51> */
[----:B------:R-:W-:Y:S01]  /*ffa0*/  FFMA.FTZ R10, R250, R10, R237 ;  /* 0x0000000afa0a7223 */ /* 0x000fe200000100ed */
[----:B-1----:R-:W-:-:S02]  /*ffb0*/  FMNMX.FTZ R135, R2, R8, !PT ;  /* 0x0000000802877209 */ /* 0x002fc40007810000 */
[----:B--2---:R-:W-:-:S03]  /*ffc0*/  FMNMX.FTZ R134, R0, R3, !PT ;  /* 0x0000000300867209 */ /* 0x004fc60007810000 */
[C---:B------:R-:W-:Y:S01]  /*ffd0*/  FMUL.FTZ R0, R135.reuse, UR7 ;  /* 0x0000000787007c20 */ /* 0x040fe20008410000 */
[C---:B------:R-:W-:Y:S01]  /*ffe0*/  FSETP.NEU.FTZ.AND P0, PT, R135.reuse, -INF , PT ;  /* 0xff8000008700780b */ /* 0x040fe20003f1d000 */
[C---:B------:R-:W-:Y:S03]  /*fff0*/  HMMA.16816.F32 R152, R4.reuse, R178, R152 ;  /* 0x000000b20498723c */ /* 0x040fe60000001898 */
[----:B------:R-:W-:Y:S02]  /*10000*/  FSEL R2, R135, RZ, P0 ;  /* 0x000000ff87027208 */ /* 0x000fe40000000000 */
[----:B------:R-:W-:Y:S02]  /*10010*/  FSEL R0, R0, RZ, P0 ;  /* 0x000000ff00007208 */ /* 0x000fe40000000000 */
[----:B------:R-:W-:Y:S01]  /*10020*/  FSETP.NEU.FTZ.AND P0, PT, R134, -INF , PT ;  /* 0xff8000008600780b */ /* 0x000fe20003f1d000 */
[----:B------:R-:W-:Y:S02]  /*10030*/  HMMA.16816.F32 R164, R4, R140, R164 ;  /* 0x0000008c04a4723c */ /* 0x000fe400000018a4 */
[----:B------:R-:W-:-:S04]  /*10040*/  FFMA.FTZ R3, R189, UR7, -R0 ;  /* 0x00000007bd037c23 */ /* 0x000fc80008010800 */
[----:B------:R1:W-:Y:S02]  /*10050*/  MUFU.EX2 R184, R3 ;  /* 0x0000000300b87308 */ /* 0x0003e40000000800 */
[C---:B------:R-:W-:Y:S08]  /*10060*/  HMMA.16816.F32 R168, R4.reuse, R142, R168 ;  /* 0x0000008e04a8723c */ /* 0x040ff000000018a8 */
[----:B------:R-:W-:Y:S01]  /*10070*/  HMMA.16816.F32 R40, R4, R180, R40 ;  /* 0x000000b40428723c */ /* 0x000fe20000001828 */
[----:B-1----:R-:W-:-:S07]  /*10080*/  FFMA.FTZ R3, R186, UR7, -R0 ;  /* 0x00000007ba037c23 */ /* 0x002fce0008010800 */
[C---:B------:R-:W-:Y:S01]  /*10090*/  HMMA.16816.F32 R44, R4.reuse, R182, R44 ;  /* 0x000000b6042c723c */ /* 0x040fe2000000182c */
[----:B------:R1:W-:Y:S07]  /*100a0*/  MUFU.EX2 R186, R3 ;  /* 0x0000000300ba7308 */ /* 0x0003ee0000000800 */
        /* <DEDUP_REMOVED lines=10> */
[----:B------:R-:W-:Y:S01]  /*10150*/  FADD.FTZ R7, R225, -R2 ;  /* 0x80000002e1077221 */ /* 0x000fe20000010000 */
[----:B------:R-:W-:Y:S01]  /*10160*/  FMUL.FTZ R2, R134, UR7 ;  /* 0x0000000786027c20 */ /* 0x000fe20008410000 */
[--C-:B------:R-:W-:Y:S01]  /*10170*/  FFMA.FTZ R4, R132, UR7, -R0.reuse ;  /* 0x0000000784047c23 */ /* 0x100fe20008010800 */
[----:B------:R-:W-:Y:S01]  /*10180*/  FFMA.FTZ R6, R139, UR7, -R0 ;  /* 0x000000078b067c23 */ /* 0x000fe20008010800 */
[----:B------:R-:W-:-:S02]  /*10190*/  FMUL.FTZ R7, R7, UR7 ;  /* 0x0000000707077c20 */ /* 0x000fc40008410000 */
[----:B------:R-:W-:Y:S01]  /*101a0*/  FSEL R2, R2, RZ, P0 ;  /* 0x000000ff02027208 */ /* 0x000fe20000000000 */
[----:B------:R2:W-:Y:S04]  /*101b0*/  MUFU.EX2 R185, R4 ;  /* 0x0000000400b97308 */ /* 0x0005e80000000800 */
[----:B-1----:R-:W-:Y:S01]  /*101c0*/  FFMA.FTZ R3, R137, UR7, -R2 ;  /* 0x0000000789037c23 */ /* 0x002fe20008010802 */
[----:B------:R-:W1:Y:S04]  /*101d0*/  MUFU.EX2 R187, R6 ;  /* 0x0000000600bb7308 */ /* 0x000e680000000800 */
[----:B------:R-:W3:Y:S01]  /*101e0*/  MUFU.EX2 R8, R7 ;  /* 0x0000000700087308 */ /* 0x000ee20000000800 */
[----:B--2---:R-:W-:-:S05]  /*101f0*/  FSEL R4, R134, RZ, P0 ;  /* 0x000000ff86047208 */ /* 0x004fca0000000000 */
[----:B------:R-:W-:Y:S01]  /*10200*/  FADD.FTZ R5, R232, -R4 ;  /* 0x80000004e8057221 */ /* 0x000fe20000010000 */
[--C-:B------:R-:W-:Y:S01]  /*10210*/  FFMA.FTZ R4, R138, UR7, -R2.reuse ;  /* 0x000000078a047c23 */ /* 0x100fe20008010802 */
[----:B-1----:R-:W-:Y:S01]  /*10220*/  F2FP.F16.F32.PACK_AB R6, R187, R186 ;  /* 0x000000babb06723e */ /* 0x002fe200000000ff */
[----:B------:R1:W-:Y:S01]  /*10230*/  MUFU.EX2 R138, R3 ;  /* 0x00000003008a7308 */ /* 0x0003e20000000800 */
[-C--:B---3--:R-:W-:Y:S01]  /*10240*/  FMUL.FTZ R144, R144, R8.reuse ;  /* 0x0000000890907220 */ /* 0x088fe20000410000 */
[-C--:B------:R-:W-:Y:S01]  /*10250*/  FMUL.FTZ R145, R145, R8.reuse ;  /* 0x0000000891917220 */ /* 0x080fe20000410000 */
[-C--:B------:R-:W-:Y:S01]  /*10260*/  FMUL.FTZ R156, R156, R8.reuse ;  /* 0x000000089c9c7220 */ /* 0x080fe20000410000 */
[----:B------:R2:W3:Y:S01]  /*10270*/  MUFU.EX2 R137, R4 ;  /* 0x0000000400897308 */ /* 0x0004e20000000800 */
        /* <DEDUP_REMOVED lines=10> */
[----:B------:R-:W-:Y:S01]  /*10320*/  FFMA.FTZ R5, R14, UR7, -R2 ;  /* 0x000000070e057c23 */ /* 0x000fe20008010802 */
[----:B------:R-:W-:Y:S01]  /*10330*/  FFMA.FTZ R14, R195, UR7, -R12 ;  /* 0x00000007c30e7c23 */ /* 0x000fe2000801080c */
[-C--:B------:R-:W-:Y:S01]  /*10340*/  FMUL.FTZ R68, R68, R8.reuse ;  /* 0x0000000844447220 */ /* 0x080fe20000410000 */
[----:B--2---:R-:W-:Y:S01]  /*10350*/  FFMA.FTZ R4, R13, UR7, -R2 ;  /* 0x000000070d047c23 */ /* 0x004fe20008010802 */
[----:B------:R3:W-:Y:S01]  /*10360*/  MUFU.EX2 R132, R5 ;  /* 0x0000000500847308 */ /* 0x0007e20000000800 */
[--C-:B------:R-:W-:Y:S01]  /*10370*/  FFMA.FTZ R13, R192, UR7, -R12.reuse ;  /* 0x00000007c00d7c23 */ /* 0x100fe2000801080c */
[-C--:B------:R-:W-:Y:S01]  /*10380*/  FMUL.FTZ R69, R69, R8.reuse ;  /* 0x0000000845457220 */ /* 0x080fe20000410000 */
[-C--:B------:R-:W-:Y:S01]  /*10390*/  FMUL.FTZ R80, R80, R8.reuse ;  /* 0x0000000850507220 */ /* 0x080fe20000410000 */
[----:B------:R-:W1:Y:S01]  /*103a0*/  MUFU.EX2 R3, R3 ;  /* 0x0000000300037308 */ /* 0x000e620000000800 */
[-C--:B------:R-:W-:Y:S01]  /*103b0*/  FMUL.FTZ R81, R81, R8.reuse ;  /* 0x0000000851517220 */ /* 0x080fe20000410000 */
[-C--:B------:R-:W-:Y:S01]  /*103c0*/  FMUL.FTZ R36, R36, R8.reuse ;  /* 0x0000000824247220 */ /* 0x080fe20000410000 */
[-C--:B------:R-:W-:Y:S01]  /*103d0*/  FMUL.FTZ R37, R37, R8.reuse ;  /* 0x0000000825257220 */ /* 0x080fe20000410000 */
[----:B------:R2:W4:Y:S01]  /*103e0*/  MUFU.EX2 R139, R4 ;  /* 0x00000004008b7308 */ /* 0x0005220000000800 */
[-C--:B------:R-:W-:Y:S01]  /*103f0*/  FMUL.FTZ R84, R84, R8.reuse ;  /* 0x0000000854547220 */ /* 0x080fe20000410000 */
[-C--:B------:R-:W-:Y:S01]  /*10400*/  FMUL.FTZ R85, R85, R8.reuse ;  /* 0x0000000855557220 */ /* 0x080fe20000410000 */
[-C--:B------:R-:W-:Y:S01]  /*10410*/  FMUL.FTZ R96, R96, R8.reuse ;  /* 0x0000000860607220 */ /* 0x080fe20000410000 */
[----:B------:R5:W-:Y:S01]  /*10420*/  MUFU.EX2 R195, R13 ;  /* 0x0000000d00c37308 */ /* 0x000be20000000800 */
[-C--:B------:R-:W-:Y:S01]  /*10430*/  FMUL.FTZ R97, R97, R8.reuse ;  /* 0x0000000861617220 */ /* 0x080fe20000410000 */
[----:B---3--:R-:W-:Y:S01]  /*10440*/  F2FP.F16.F32.PACK_AB R5, R138, R137 ;  /* 0x000000898a05723e */ /* 0x008fe200000000ff */
[-C--:B------:R-:W-:Y:S01]  /*10450*/  FMUL.FTZ R48, R48, R8.reuse ;  /* 0x0000000830307220 */ /* 0x080fe20000410000 */
[-C--:B------:R-:W-:Y:S01]  /*10460*/  FMUL.FTZ R49, R49, R8.reuse ;  /* 0x0000000831317220 */ /* 0x080fe20000410000 */
[----:B------:R-:W-:Y:S01]  /*10470*/  FMUL.FTZ R112, R112, R8 ;  /* 0x0000000870707220 */ /* 0x000fe20000410000 */
[-C--:B-1----:R-:W-:Y:S01]  /*10480*/  FMUL.FTZ R146, R146, R3.reuse ;  /* 0x0000000392927220 */ /* 0x082fe20000410000 */
[-C--:B------:R-:W-:Y:S01]  /*10490*/  FMUL.FTZ R147, R147, R3.reuse ;  /* 0x0000000393937220 */ /* 0x080fe20000410000 */
[-C--:B------:R-:W-:Y:S01]  /*104a0*/  FMUL.FTZ R158, R158, R3.reuse ;  /* 0x000000039e9e7220 */ /* 0x080fe20000410000 */
[-C--:B------:R-:W-:Y:S01]  /*104b0*/  FMUL.FTZ R159, R159, R3.reuse ;  /* 0x000000039f9f7220 */ /* 0x080fe20000410000 */
[----:B--2---:R-:W-:Y:S01]  /*104c0*/  F2FP.F16.F32.PACK_AB R4, R185, R184 ;  /* 0x000000b8b904723e */ /* 0x004fe200000000ff */
[-C--:B------:R-:W-:Y:S01]  /*104d0*/  FMUL.FTZ R162, R162, R3.reuse ;  /* 0x00000003a2a27220 */ /* 0x080fe20000410000 */
[----:B----4-:R-:W-:Y:S01]  /*104e0*/  F2FP.F16.F32.PACK_AB R7, R139, R132 ;  /* 0x000000848b07723e */ /* 0x010fe200000000ff */
[-C--:B------:R-:W-:Y:S01]  /*104f0*/  FMUL.FTZ R163, R163, R3.reuse ;  /* 0x00000003a3a37220 */ /* 0x080fe20000410000 */
[-C--:B------:R-:W-:Y:S01]  /*10500*/  FMUL.FTZ R174, R174, R3.reuse ;  /* 0x00000003aeae7220 */ /* 0x080fe20000410000 */
[-C--:B------:R-:W-:Y:S01]  /*10510*/  FMUL.FTZ R175, R175, R3.reuse ;  /* 0x00000003afaf7220 */ /* 0x080fe20000410000 */
[-C--:B------:R-:W-:Y:S01]  /*10520*/  FMUL.FTZ R54, R54, R3.reuse ;  /* 0x0000000336367220 */ /* 0x080fe20000410000 */
[-C--:B------:R-:W-:Y:S01]  /*10530*/  FMUL.FTZ R55, R55, R3.reuse ;  /* 0x0000000337377220 */ /* 0x080fe20000410000 */
[-C--:B------:R-:W-:Y:S01]  /*10540*/  FMUL.FTZ R66, R66, R3.reuse ;  /* 0x0000000342427220 */ /* 0x080fe20000410000 */
[-C--:B------:R-:W-:Y:S01]  /*10550*/  FMUL.FTZ R67, R67, R3.reuse ;  /* 0x0000000343437220 */ /* 0x080fe20000410000 */
[--C-:B-----5:R-:W-:Y:S01]  /*10560*/  FFMA.FTZ R13, R194, UR7, -R12.reuse ;  /* 0x00000007c20d7c23 */ /* 0x120fe2000801080c */
        /* <DEDUP_REMOVED lines=25> */
[----:B------:R1:W2:Y:S01]  /*10700*/  MUFU.EX2 R194, R14 ;  /* 0x0000000e00c27308 */ /* 0x0002a20000000800 */
[-C--:B------:R-:W-:Y:S01]  /*10710*/  FMUL.FTZ R128, R128, R8.reuse ;  /* 0x0000000880807220 */ /* 0x080fe20000410000 */
[----:B------:R-:W-:Y:S01]  /*10720*/  FMUL.FTZ R129, R129, R8 ;  /* 0x0000000881817220 */ /* 0x000fe20000410000 */
[----:B------:R-:W-:Y:S01]  /*10730*/  HMMA.16816.F32 R200, R4, R178, R156 ;  /* 0x000000b204c8723c */ /* 0x000fe2000000189c */
[----:B------:R3:W-:Y:S01]  /*10740*/  MUFU.EX2 R193, R13 ;  /* 0x0000000d00c17308 */ /* 0x0007e20000000800 */
[-C--:B------:R-:W-:Y:S01]  /*10750*/  FMUL.FTZ R130, R130, R3.reuse ;  /* 0x0000000382827220 */ /* 0x080fe20000410000 */
[----:B------:R-:W-:Y:S01]  /*10760*/  FMUL.FTZ R131, R131, R3 ;  /* 0x0000000383837220 */ /* 0x000fe20000410000 */
[----:B------:R-:W4:Y:S01]  /*10770*/  LDSM.16.MT88.4 R156, [R212+0xa800] ;  /* 0x00a80000d49c783b */ /* 0x000f220000004200 */
[----:B------:R5:W5:Y:S01]  /*10780*/  MUFU.EX2 R192, R12 ;  /* 0x0000000c00c07308 */ /* 0x000b620000000800 */
[----:B------:R-:W-:-:S02]  /*10790*/  @P6 IADD3 R232, PT, PT, R248, -0x6, RZ ;  /* 0xfffffffaf8e86810 */ /* 0x000fc40007ffe0ff */
[----:B------:R-:W-:Y:S01]  /*107a0*/  HMMA.16816.F32 R160, R4, R140, R160 ;  /* 0x0000008c04a0723c */ /* 0x000fe200000018a0 */
[--C-:B-1----:R-:W-:Y:S01]  /*107b0*/  FFMA.FTZ R14, R196, UR7, -R11.reuse ;  /* 0x00000007c40e7c23 */ /* 0x102fe2000801080b */
[----:B--2---:R-:W-:Y:S01]  /*107c0*/  F2FP.F16.F32.PACK_AB R124, R194, R195 ;  /* 0x000000c3c27c723e */ /* 0x004fe200000000ff */
[----:B---3--:R-:W-:-:S05]  /*107d0*/  FFMA.FTZ R13, R197, UR7, -R11 ;  /* 0x00000007c50d7c23 */ /* 0x008fca000801080b */
[C---:B------:R-:W-:Y:S01]  /*107e0*/  HMMA.16816.F32 R176, R4.reuse, R142, R172 ;  /* 0x0000008e04b0723c */ /* 0x040fe200000018ac */
[----:B------:R-:W1:Y:S01]  /*107f0*/  LDSM.16.MT88.4 R172, [R223] ;  /* 0x00000000dfac783b */ /* 0x000e620000004200 */
[--C-:B-----5:R-:W-:Y:S01]  /*10800*/  FFMA.FTZ R12, R199, UR7, -R11.reuse ;  /* 0x00000007c70c7c23 */ /* 0x120fe2000801080b */
[----:B------:R-:W-:Y:S01]  /*10810*/  FFMA.FTZ R11, R198, UR7, -R11 ;  /* 0x00000007c60b7c23 */ /* 0x000fe2000801080b */
[----:B------:R-:W-:Y:S02]  /*10820*/  F2FP.F16.F32.PACK_AB R126, R192, R193 ;  /* 0x000000c1c07e723e */ /* 0x000fe400000000ff */
[----:B------:R-:W-:Y:S02]  /*10830*/  MUFU.EX2 R189, R12 ;  /* 0x0000000c00bd7308 */ /* 0x000fe40000000800 */
[C---:B------:R-:W-:Y:S08]  /*10840*/  HMMA.16816.F32 R52, R4.reuse, R32, R52 ;  /* 0x000000200434723c */ /* 0x040ff00000001834 */
[C---:B------:R-:W-:Y:S01]  /*10850*/  HMMA.16816.F32 R140, R4.reuse, R34, R64 ;  /* 0x00000022048c723c */ /* 0x040fe20000001840 */
[----:B------:R-:W-:Y:S07]  /*10860*/  LDSM.16.MT88.4 R64, [R218+0x800] ;  /* 0x00080000da40783b */ /* 0x000fee0000004200 */
[C---:B------:R-:W-:Y:S08]  /*10870*/  HMMA.16816.F32 R68, R4.reuse, R28, R68 ;  /* 0x0000001c0444723c */ /* 0x040ff00000001844 */
[C---:B------:R-:W-:Y:S01]  /*10880*/  HMMA.16816.F32 R32, R4.reuse, R30, R80 ;  /* 0x0000001e0420723c */ /* 0x040fe20000001850 */
[----:B------:R-:W-:Y:S07]  /*10890*/  LDSM.16.MT88.4 R80, [R212+0xb800] ;  /* 0x00b80000d450783b */ /* 0x000fee0000004200 */
[C---:B------:R-:W-:Y:S08]  /*108a0*/  HMMA.16816.F32 R36, R4.reuse, R180, R36 ;  /* 0x000000b40424723c */ /* 0x040ff00000001824 */
[C---:B------:R-:W-:Y:S08]  /*108b0*/  HMMA.16816.F32 R84, R4.reuse, R20, R84 ;  /* 0x000000140454723c */ /* 0x040ff00000001854 */
[C---:B------:R-:W-:Y:S01]  /*108c0*/  HMMA.16816.F32 R28, R4.reuse, R22, R96 ;  /* 0x00000016041c723c */ /* 0x040fe20000001860 */
[----:B------:R-:W-:Y:S07]  /*108d0*/  LDSM.16.MT88.4 R96, [R222] ;  /* 0x00000000de60783b */ /* 0x000fee0000004200 */
[C---:B------:R-:W-:Y:S01]  /*108e0*/  HMMA.16816.F32 R180, R4.reuse, R182, R48 ;  /* 0x000000b604b4723c */ /* 0x040fe20000001830 */
[----:B------:R-:W-:Y:S07]  /*108f0*/  LDSM.16.MT88.4 R48, [R15+0x800] ;  /* 0x000800000f30783b */ /* 0x000fee0000004200 */
[C---:B------:R-:W-:Y:S01]  /*10900*/  HMMA.16816.F32 R20, R4.reuse, R18, R112 ;  /* 0x000000120414723c */ /* 0x040fe20000001870 */
[----:B------:R-:W-:Y:S01]  /*10910*/  MUFU.EX2 R19, R13 ;  /* 0x0000000d00137308 */ /* 0x000fe20000000800 */
[----:B------:R-:W-:Y:S03]  /*10920*/  LDSM.16.MT88.4 R112, [R15+0x1800] ;  /* 0x001800000f70783b */ /* 0x000fe60000004200 */
[----:B------:R2:W3:Y:S03]  /*10930*/  MUFU.EX2 R18, R14 ;  /* 0x0000000e00127308 */ /* 0x0004e60000000800 */
[C---:B------:R-:W-:Y:S08]  /*10940*/  HMMA.16816.F32 R116, R4.reuse, R24, R116 ;  /* 0x000000180474723c */ /* 0x040ff00000001874 */
[----:B------:R-:W-:Y:S01]  /*10950*/  HMMA.16816.F32 R100, R4, R16, R100 ;  /* 0x000000100464723c */ /* 0x000fe20000001864 */
[----:B------:R-:W5:Y:S01]  /*10960*/  MUFU.EX2 R17, R11 ;  /* 0x0000000b00117308 */ /* 0x000f620000000800 */
[----:B--2---:R-:W2:Y:S01]  /*10970*/  LDSM.16.MT88.4 R12, [R218+0x1800] ;  /* 0x00180000da0c783b */ /* 0x004ea20000004200 */
[----:B---3--:R-:W-:-:S05]  /*10980*/  F2FP.F16.F32.PACK_AB R125, R18, R19 ;  /* 0x00000013127d723e */ /* 0x008fca00000000ff */
[----:B------:R-:W-:Y:S01]  /*10990*/  HMMA.16816.F32 R24, R4, R26, R128 ;  /* 0x0000001a0418723c */ /* 0x000fe20000001880 */
[--C-:B------:R-:W-:Y:S01]  /*109a0*/  FFMA.FTZ R4, R224, UR7, -R0.reuse ;  /* 0x00000007e0047c23 */ /* 0x100fe20008010800 */
[----:B------:R-:W-:-:S03]  /*109b0*/  FFMA.FTZ R5, R217, UR7, -R0 ;  /* 0x00000007d9057c23 */ /* 0x000fc60008010800 */
[----:B------:R3:W-:Y:S01]  /*109c0*/  MUFU.EX2 R16, R4 ;  /* 0x0000000400107308 */ /* 0x0007e20000000800 */
[----:B-----5:R-:W-:-:S03]  /*109d0*/  F2FP.F16.F32.PACK_AB R127, R17, R189 ;  /* 0x000000bd117f723e */ /* 0x020fc600000000ff */
[----:B------:R5:W1:Y:S04]  /*109e0*/  MUFU.EX2 R11, R5 ;  /* 0x00000005000b7308 */ /* 0x000a680000000800 */
[----:B----4-:R-:W-:Y:S01]  /*109f0*/  HMMA.16816.F32 R148, R124, R156, R148 ;  /* 0x0000009c7c94723c */ /* 0x010fe20000001894 */
[--C-:B---3--:R-:W-:Y:S01]  /*10a00*/  FFMA.FTZ R4, R211, UR7, -R0.reuse ;  /* 0x00000007d3047c23 */ /* 0x108fe20008010800 */
[----:B------:R-:W-:-:S06]  /*10a10*/  FFMA.FTZ R0, R210, UR7, -R0 ;  /* 0x00000007d2007c23 */ /* 0x000fcc0008010800 */
[C---:B------:R-:W-:Y:S01]  /*10a20*/  HMMA.16816.F32 R152, R124.reuse, R158, R152 ;  /* 0x0000009e7c98723c */ /* 0x040fe20000001898 */
[----:B------:R3:W-:Y:S01]  /*10a30*/  MUFU.EX2 R7, R4 ;  /* 0x0000000400077308 */ /* 0x0007e20000000800 */
[--C-:B-----5:R-:W-:Y:S01]  /*10a40*/  FFMA.FTZ R5, R188, UR7, -R2.reuse ;  /* 0x00000007bc057c23 */ /* 0x120fe20008010802 */
[----:B-1----:R-:W-:Y:S02]  /*10a50*/  F2FP.F16.F32.PACK_AB R128, R11, R16 ;  /* 0x000000100b80723e */ /* 0x002fe400000000ff */
[----:B------:R1:W4:Y:S03]  /*10a60*/  MUFU.EX2 R6, R0 ;  /* 0x0000000000067308 */ /* 0x0003260000000800 */
[----:B------:R-:W-:Y:S01]  /*10a70*/  HMMA.16816.F32 R164, R124, R172, R164 ;  /* 0x000000ac7ca4723c */ /* 0x000fe200000018a4 */
[----:B------:R-:W-:Y:S01]  /*10a80*/  MUFU.EX2 R5, R5 ;  /* 0x0000000500057308 */ /* 0x000fe20000000800 */
[----:B---3--:R-:W-:-:S06]  /*10a90*/  FFMA.FTZ R4, R209, UR7, -R2 ;  /* 0x00000007d1047c23 */ /* 0x008fcc0008010802 */
[----:B--2---:R-:W-:Y:S01]  /*10aa0*/  HMMA.16816.F32 R120, R124, R12, R120 ;  /* 0x0000000c7c78723c */ /* 0x004fe20000001878 */
[--C-:B-1----:R-:W-:Y:S01]  /*10ab0*/  FFMA.FTZ R0, R191, UR7, -R2.reuse ;  /* 0x00000007bf007c23 */ /* 0x102fe20008010802 */
[----:B------:R-:W-:Y:S01]  /*10ac0*/  FFMA.FTZ R2, R190, UR7, -R2 ;  /* 0x00000007be027c23 */ /* 0x000fe20008010802 */
[----:B------:R-:W1:Y:S01]  /*10ad0*/  MUFU.EX2 R4, R4 ;  /* 0x0000000400047308 */ /* 0x000e620000000800 */
[----:B----4-:R-:W-:-:S04]  /*10ae0*/  F2FP.F16.F32.PACK_AB R130, R6, R7 ;  /* 0x000000070682723e */ /* 0x010fc800000000ff */
[C---:B------:R-:W-:Y:S01]  /*10af0*/  HMMA.16816.F32 R168, R124.reuse, R174, R168 ;  /* 0x000000ae7ca8723c */ /* 0x040fe200000018a8 */
[----:B------:R-:W-:Y:S04]  /*10b00*/  MUFU.EX2 R0, R0 ;  /* 0x0000000000007308 */ /* 0x000fe80000000800 */
[----:B------:R-:W2:Y:S03]  /*10b10*/  MUFU.EX2 R2, R2 ;  /* 0x0000000200027308 */ /* 0x000ea60000000800 */
[----:B------:R-:W-:Y:S01]  /*10b20*/  HMMA.16816.F32 R40, R124, R48, R40 ;  /* 0x000000307c28723c */ /* 0x000fe20000001828 */
[----:B-1----:R-:W-:-:S07]  /*10b30*/  F2FP.F16.F32.PACK_AB R129, R4, R5 ;  /* 0x000000050481723e */ /* 0x002fce00000000ff */
[----:B------:R-:W-:Y:S01]  /*10b40*/  HMMA.16816.F32 R44, R124, R50, R44 ;  /* 0x000000327c2c723c */ /* 0x000fe2000000182c */
[----:B--2---:R-:W-:-:S07]  /*10b50*/  F2FP.F16.F32.PACK_AB R131, R2, R0 ;  /* 0x000000000283723e */ /* 0x004fce00000000ff */
[----:B------:R-:W-:Y:S08]  /*10b60*/  HMMA.16816.F32 R56, R124, R64, R56 ;  /* 0x000000407c38723c */ /* 0x000ff00000001838 */
[----:B------:R-:W-:Y:S01]  /*10b70*/  HMMA.16816.F32 R116, R128, R12, R116 ;  /* 0x0000000c8074723c */ /* 0x000fe20000001874 */
[----:B------:R-:W-:Y:S01]  /*10b80*/  FFMA.FTZ R12, R241, R8, R184 ;  /* 0x00000008f10c7223 */ /* 0x000fe200000100b8 */
[----:B------:R-:W-:Y:S01]  /*10b90*/  FFMA.FTZ R8, R249, R3, R137 ;  /* 0x00000003f9087223 */ /* 0x000fe20000010089 */
[----:B------:R-:W-:Y:S01]  /*10ba0*/  FFMA.FTZ R3, R245, R9, R233 ;  /* 0x00000009f5037223 */ /* 0x000fe200000100e9 */
        /* <DEDUP_REMOVED lines=30> */
[----:B------:R4:W-:Y:S01]  /*10d90*/  STL [R1+0xc], R6 ;  /* 0x00000c0601007387 */ /* 0x0009e20000100800 */
[----:B------:R-:W-:-:S03]  /*10da0*/  MOV R132, R208 ;  /* 0x000000d000847202 */ /* 0x000fc60000000f00 */
[----:B------:R4:W-:Y:S03]  /*10db0*/  STL [R1+0x8], R5 ;  /* 0x0000080501007387 */ /* 0x0009e60000100800 */
[C---:B------:R-:W-:Y:S01]  /*10dc0*/  HMMA.16816.F32 R76, R124.reuse, R82, R76 ;  /* 0x000000527c4c723c */ /* 0x040fe2000000184c */
[----:B------:R4:W-:Y:S04]  /*10dd0*/  STL [R1+0x4], R2 ;  /* 0x0000040201007387 */ /* 0x0009e80000100800 */
[----:B------:R4:W-:Y:S03]  /*10de0*/  STL [R1], R0 ;  /* 0x0000000001007387 */ /* 0x0009e60000100800 */
        /* <DEDUP_REMOVED lines=22> */
.L_x_1394:
[----:B------:R-:W-:-:S07]  /*10f50*/  IADD3 R232, PT, PT, R132, -0x1, RZ ;  /* 0xffffffff84e87810 */ /* 0x000fce0007ffe0ff */
.L_x_1399:
[----:B------:R-:W4:Y:S02]  /*10f60*/  LDL R0, [R1+0x28] ;  /* 0x0000280001007983 */ /* 0x000f240000100800 */
[----:B----4-:R-:W-:-:S13]  /*10f70*/  ISETP.GE.AND P0, PT, R232, R0, PT ;  /* 0x00000000e800720c */ /* 0x010fda0003f06270 */
[----:B------:R-:W-:Y:S05]  /*10f80*/  @!P0 BRA `(.L_x_1400) ;  /* 0x0000003000008947 */ /* 0x000fea0003800000 */
[----:B------:R-:W4:Y:S01]  /*10f90*/  S2R R2, SR_TID.X ;  /* 0x0000000000027919 */ /* 0x000f220000002100 */
[----:B------:R-:W5:Y:S01]  /*10fa0*/  LDCU UR11, c[0x0][0x440] ;  /* 0x00008800ff0b77ac */ /* 0x000f620008000800 */
[C---:B------:R-:W-:Y:S01]  /*10fb0*/  SHF.L.U64.HI R3, R246.reuse, 0x4, R247 ;  /* 0x00000004f6037819 */ /* 0x040fe200000102f7 */
[----:B------:R-:W-:Y:S01]  /*10fc0*/  IMAD.SHL.U32 R0, R246, 0x10, RZ ;  /* 0x00000010f6007824 */ /* 0x000fe200078e00ff */
[----:B--2---:R-:W-:Y:S01]  /*10fd0*/  MOV R224, 0x20 ;  /* 0x0000002000e07802 */ /* 0x004fe20000000f00 */
[----:B------:R-:W2:Y:S01]  /*10fe0*/  LDCU.64 UR6, c[0x0][0x3b8] ;  /* 0x00007700ff0677ac */ /* 0x000ea20008000a00 */
[----:B------:R-:W-:Y:S01]  /*10ff0*/  IMAD.MOV.U32 R139, RZ, RZ, R136 ;  /* 0x000000ffff8b7224 */ /* 0x000fe200078e0088 */
[----:B------:R-:W-:Y:S01]  /*11000*/  STL [R1+0x10], R3 ;  /* 0x0000100301007387 */ /* 0x000fe20000100800 */
[----:B------:R-:W-:Y:S01]  /*11010*/  MOV R138, R133 ;  /* 0x00000085008a7202 */ /* 0x000fe20000000f00 */
[----:B------:R-:W-:Y:S01]  /*11020*/  IMAD.MOV.U32 R137, RZ, RZ, R134 ;  /* 0x000000ffff897224 */ /* 0x000fe200078e0086 */
[----:B-1----:R-:W-:Y:S01]  /*11030*/  IADD3 R234, PT, PT, R227, 0x40, RZ ;  /* 0x00000040e3ea7810 */ /* 0x002fe20007ffe0ff */
[----:B------:R1:W-:Y:S01]  /*11040*/  STL [R1+0x14], R0 ;  /* 0x0000140001007387 */ /* 0x0003e20000100800 */
[----:B------:R-:W-:Y:S01]  /*11050*/  IMAD.MOV.U32 R132, RZ, RZ, R135 ;  /* 0x000000ffff847224 */ /* 0x000fe200078e0087 */
[----:B------:R-:W1:Y:S01]  /*11060*/  LDCU UR14, c[0x0][0x440] ;  /* 0x00008800ff0e77ac */ /* 0x000e620008000800 */
[----:B------:R-:W-:-:S02]  /*11070*/  IMAD.MOV.U32 R225, RZ, RZ, 0x40 ;  /* 0x00000040ffe17424 */ /* 0x000fc400078e00ff */
[C---:B------:R-:W-:Y:S01]  /*11080*/  VIADD R235, R227.reuse, 0x8 ;  /* 0x00000008e3eb7836 */ /* 0x040fe20000000000 */
[----:B------:R-:W1:Y:S01]  /*11090*/  LDCU UR4, c[0x0][0x45c] ;  /* 0x00008b80ff0477ac */ /* 0x000e620008000800 */
[----:B---3--:R-:W-:Y:S01]  /*110a0*/  VIADD R233, R227, 0x48 ;  /* 0x00000048e3e97836 */ /* 0x008fe20000000000 */
[----:B--2---:R-:W-:Y:S02]  /*110b0*/  USHF.L.U64.HI UR9, UR6, 0x5, UR7 ;  /* 0x0000000506097899 */ /* 0x004fe40008010207 */
[----:B------:R-:W-:Y:S02]  /*110c0*/  USHF.L.U32 UR8, UR6, 0x5, URZ ;  /* 0x0000000506087899 */ /* 0x000fe400080006ff */
[----:B------:R-:W-:Y:S02]  /*110d0*/  USHF.L.U64.HI UR12, UR6, 0x4, UR7 ;  /* 0x00000004060c7899 */ /* 0x000fe40008010207 */
[----:B------:R-:W-:Y:S01]  /*110e0*/  USHF.L.U32 UR13, UR6, 0x4, URZ ;  /* 0x00000004060d7899 */ /* 0x000fe200080006ff */
[----:B------:R-:W2:Y:S01]  /*110f0*/  LDCU.64 UR6, c[0x0][0x3c0] ;  /* 0x00007800ff0677ac */ /* 0x000ea20008000a00 */
[C---:B----4-:R-:W-:Y:S01]  /*11100*/  LOP3.LUT P0, RZ, R2.reuse, 0x2, RZ, 0xc0, !PT ;  /* 0x0000000202ff7812 */ /* 0x050fe2000780c0ff */
[----:B-1----:R-:W-:-:S03]  /*11110*/  IMAD.SHL.U32 R0, R2, 0x8, RZ ;  /* 0x0000000802007824 */ /* 0x002fc600078e00ff */
[----:B------:R-:W-:Y:S02]  /*11120*/  SEL R224, R224, 0xffffffe0, !P0 ;  /* 0xffffffe0e0e07807 */ /* 0x000fe40004000000 */
[----:B------:R-:W-:Y:S02]  /*11130*/  IADD3 R2, PT, PT, R212, 0xa000, RZ ;  /* 0x0000a000d4027810 */ /* 0x000fe40007ffe0ff */
[----:B------:R-:W-:Y:S02]  /*11140*/  LOP3.LUT R0, R0, 0x38, RZ, 0xc0, !PT ;  /* 0x0000003800007812 */ /* 0x000fe400078ec0ff */
[----:B------:R-:W-:Y:S02]  /*11150*/  IADD3 R217, PT, PT, R221, R224, RZ ;  /* 0x000000e0ddd97210 */ /* 0x000fe40007ffe0ff */
[----:B-----5:R-:W-:Y:S01]  /*11160*/  ISETP.GE.AND P5, PT, R0, UR11, PT ;  /* 0x0000000b00007c0c */ /* 0x020fe2000bfa6270 */
[----:B------:R-:W-:-:S12]  /*11170*/  BRA `(.L_x_1401) ;  /* 0x0000000000c47947 */ /* 0x000fd80003800000 */
.L_x_1403:
[----:B------:R-:W-:Y:S01]  /*11180*/  IMAD.SHL.U32 R188, R236, 0x8, RZ ;  /* 0x00000008ecbc7824 */ /* 0x000fe200078e00ff */
[----:B------:R-:W-:Y:S01]  /*11190*/  MOV R12, UR13 ;  /* 0x0000000d000c7c02 */ /* 0x000fe20008000f00 */
[----:B------:R-:W-:Y:S02]  /*111a0*/  VIADD R15, R232, 0xffffffff ;  /* 0xffffffffe80f7836 */ /* 0x000fe40000000000 */
[----:B------:R-:W-:Y:S01]  /*111b0*/  IMAD.U32 R13, RZ, RZ, UR12 ;  /* 0x0000000cff0d7e24 */ /* 0x000fe2000f8e00ff */
[----:B------:R-:W-:Y:S01]  /*111c0*/  LOP3.LUT R188, R188, 0x38, RZ, 0xc0, !PT ;  /* 0x00000038bcbc7812 */ /* 0x000fe200078ec0ff */
[C---:B------:R-:W-:Y:S02]  /*111d0*/  IMAD R16, R15.reuse, UR9, RZ ;  /* 0x000000090f107c24 */ /* 0x040fe4000f8e02ff */
[----:B------:R-:W-:Y:S01]  /*111e0*/  IMAD.WIDE.U32 R10, R15, UR8, RZ ;  /* 0x000000080f0a7c25 */ /* 0x000fe2000f8e00ff */
[----:B------:R-:W-:Y:S03]  /*111f0*/  ISETP.GE.AND P5, PT, R188, UR14, PT ;  /* 0x0000000ebc007c0c */ /* 0x000fe6000bfa6270 */
[----:B------:R-:W-:Y:S01]  /*11200*/  IMAD.U32 R8, RZ, RZ, UR13 ;  /* 0x0000000dff087e24 */ /* 0x000fe2000f8e00ff */
[----:B------:R-:W-:Y:S01]  /*11210*/  IADD3 R11, PT, PT, R11, R16, RZ ;  /* 0x000000100b0b7210 */ /* 0x000fe20007ffe0ff */
[----:B------:R-:W-:Y:S02]  /*11220*/  IMAD.U32 R9, RZ, RZ, UR12 ;  /* 0x0000000cff097e24 */ /* 0x000fe4000f8e00ff */
[C---:B------:R-:W-:Y:S06]  /*11230*/  @!P1 IMAD.WIDE.U32 R8, R15.reuse, UR8, R8 ;  /* 0x000000080f089c25 */ /* 0x040fec000f8e0008 */
[CC--:B------:R-:W-:Y:S01]  /*11240*/  @!P5 LEA R18, P0, R10.reuse, R252.reuse, 0x1 ;  /* 0x000000fc0a12d211 */ /* 0x0c0fe200078008ff */
[----:B------:R-:W-:Y:S03]  /*11250*/  @!P5 IMAD.WIDE.U32 R12, R15, UR8, R12 ;  /* 0x000000080f0cdc25 */ /* 0x000fe6000f8e000c */
[CCC-:B------:R-:W-:Y:S02]  /*11260*/  @!P5 LEA.HI.X R17, R10.reuse, R251.reuse, R11.reuse, 0x1, P0 ;  /* 0x000000fb0a11d211 */ /* 0x1c0fe400000f0c0b */
[CC--:B------:R-:W-:Y:S04]  /*11270*/  @!P1 LEA R14, P0, R10.reuse, R252.reuse, 0x1 ;  /* 0x000000fc0a0e9211 */ /* 0x0c0fe800078008ff */
[----:B------:R-:W-:Y:S01]  /*11280*/  @!P1 LEA.HI.X R15, R10, R251, R11, 0x1, P0 ;  /* 0x000000fb0a0f9211 */ /* 0x000fe200000f0c0b */
[----:B------:R-:W-:Y:S01]  /*11290*/  @!P5 IMAD.IADD R10, R16, 0x1, R13 ;  /* 0x00000001100ad824 */ /* 0x000fe200078e020d */
[-C--:B------:R-:W-:Y:S02]  /*112a0*/  @!P5 LEA R13, P0, R12, R252.reuse, 0x1 ;  /* 0x000000fc0c0dd211 */ /* 0x080fe400078008ff */
[----:B------:R-:W-:Y:S02]  /*112b0*/  @!P1 IADD3 R16, PT, PT, R16, R9, RZ ;  /* 0x0000000910109210 */ /* 0x000fe40007ffe0ff */
[----:B------:R-:W-:Y:S02]  /*112c0*/  @!P5 LEA.HI.X R12, R12, R251, R10, 0x1, P0 ;  /* 0x000000fb0c0cd211 */ /* 0x000fe400000f0c0a */
[C---:B------:R-:W-:Y:S02]  /*112d0*/  @!P1 LEA R10, P0, R8.reuse, R252, 0x1 ;  /* 0x000000fc080a9211 */ /* 0x040fe400078008ff */
[----:B------:R-:W-:Y:S02]  /*112e0*/  @!P5 MOV R9, R17 ;  /* 0x000000110009d202 */ /* 0x000fe40000000f00 */
        /* <DEDUP_REMOVED lines=12> */
[----:B-1----:R-:W-:Y:S01]  /*113b0*/  @!P5 IMAD.MOV.U32 R8, RZ, RZ, R13 ;  /* 0x000000ffff08d224 */ /* 0x002fe200078e000d */
        /* <DEDUP_REMOVED lines=13> */
.L_x_1401:
[----:B----4-:R-:W3:Y:S01]  /*11490*/  LDL R2, [R1+0x20] ;  /* 0x0000200001027983 */ /* 0x010ee20000100800 */
[----:B------:R-:W-:Y:S05]  /*114a0*/  DEPBAR.LE SB0, 0x0 ;  /* 0x000080000000791a */ /* 0x000fea0000000000 */
[----:B------:R-:W4:Y:S01]  /*114b0*/  LDL R8, [R1+0x1c] ;  /* 0x00001c0001087983 */ /* 0x000f220000100800 */
[----:B--2---:R-:W-:Y:S05]  /*114c0*/  IMAD.WIDE.U32 R6, R232, UR6, RZ ;  /* 0x00000006e8067c25 */ /* 0x004fea000f8e00ff */
[----:B------:R-:W2:Y:S06]  /*114d0*/  LDL R3, [R1+0x14] ;  /* 0x0000140001037983 */ /* 0x000eac0000100800 */
[----:B------:R-:W5:Y:S01]  /*114e0*/  LDL R10, [R1+0x10] ;  /* 0x00001000010a7983 */ /* 0x000f620000100800 */
[----:B------:R-:W1:Y:S01]  /*114f0*/  S2R R0, SR_TID.X ;  /* 0x0000000000007919 */ /* 0x000e620000002100 */
[----:B------:R-:W-:Y:S06]  /*11500*/  BAR.SYNC.DEFER_BLOCKING 0x0 ;  /* 0x0000000000007b1d */ /* 0x000fec0000010000 */
[----:B------:R-:W1:Y:S02]  /*11510*/  S2R R236, SR_TID.X ;  /* 0x0000000000ec7919 */ /* 0x000e640000002100 */
[----:B-1----:R-:W-:Y:S02]  /*11520*/  IMAD.SHL.U32 R4, R0, 0x8, RZ ;  /* 0x0000000800047824 */ /* 0x002fe400078e00ff */
[----:B------:R-:W-:Y:S03]  /*11530*/  IMAD R0, R232, UR7, R7 ;  /* 0x00000007e8007c24 */ /* 0x000fe6000f8e0207 */
[----:B------:R-:W-:Y:S04]  /*11540*/  LOP3.LUT R4, R4, 0x38, RZ, 0xc0, !PT ;  /* 0x0000003804047812 */ /* 0x000fe800078ec0ff */
[----:B------:R-:W-:Y:S02]  /*11550*/  LOP3.LUT R9, R4, 0x40, RZ, 0xfc, !PT ;  /* 0x0000004004097812 */ /* 0x000fe400078efcff */
[C---:B------:R-:W-:Y:S01]  /*11560*/  LOP3.LUT P4, RZ, R236.reuse, 0x4, RZ, 0xc0, !PT ;  /* 0x00000004ecff7812 */ /* 0x040fe2000788c0ff */
[----:B------:R-:W-:Y:S01]  /*11570*/  IMAD.SHL.U32 R133, R236, 0x2, RZ ;  /* 0x00000002ec857824 */ /* 0x000fe200078e00ff */
[----:B------:R-:W-:Y:S04]  /*11580*/  ISETP.GE.AND P1, PT, R9, UR14, PT ;  /* 0x0000000e09007c0c */ /* 0x000fe8000bf26270 */
[----:B------:R-:W-:Y:S01]  /*11590*/  STL [R1+0x24], R133 ;  /* 0x0000248501007387 */ /* 0x000fe20000100800 */
[C---:B---3--:R-:W-:Y:S04]  /*115a0*/  LEA R4, P2, R6.reuse, R2, 0x6 ;  /* 0x0000000206047211 */ /* 0x048fe800078430ff */
[C-C-:B----4-:R-:W-:Y:S02]  /*115b0*/  LEA.HI.X R5, R6.reuse, R8, R0.reuse, 0x6, P2 ;  /* 0x0000000806057211 */ /* 0x150fe400010f3400 */
[C---:B--2---:R-:W-:Y:S03]  /*115c0*/  LEA R3, P0, R6.reuse, R3, 0x5 ;  /* 0x0000000306037211 */ /* 0x044fe600078028ff */
[----:B------:R-:W-:Y:S01]  /*115d0*/  @!PT LDS RZ, [RZ] ;  /* 0x00000000fffff984 */ /* 0x000fe20000000800 */
[----:B------:R-:W-:Y:S01]  /*115e0*/  @!PT LDS RZ, [RZ] ;  /* 0x00000000fffff984 */ /* 0x000fe20000000800 */
[----:B------:R-:W-:Y:S01]  /*115f0*/  @!PT LDS RZ, [RZ] ;  /* 0x00000000fffff984 */ /* 0x000fe20000000800 */
[----:B------:R-:W-:Y:S01]  /*11600*/  @!P5 LDGSTS.E.BYPASS.LTC128B.128 [R226+0xa000], desc[UR18][R4.64] ;  /* 0x0a00000004e2dfae */ /* 0x000fe2000b981a12 */
[----:B-----5:R-:W-:Y:S05]  /*11610*/  LEA.HI.X R7, R6, R10, R0, 0x5, P0 ;  /* 0x0000000a06077211 */ /* 0x020fea00000f2c00 */
[----:B------:R-:W-:Y:S01]  /*11620*/  @P5 STS.128 [R226+0xa000], RZ ;  /* 0x00a000ffe2005388 */ /* 0x000fe20000000c00 */
[----:B------:R-:W-:Y:S02]  /*11630*/  LEA R2, P0, R3, R2, 0x1 ;  /* 0x0000000203027211 */ /* 0x000fe400078008ff */
[----:B------:R-:W-:Y:S03]  /*11640*/  SEL R0, R225, 0xffffffc0, !P4 ;  /* 0xffffffc0e1007807 */ /* 0x000fe60006000000 */
[----:B------:R-:W-:Y:S01]  /*11650*/  @!PT LDS RZ, [RZ] ;  /* 0x00000000fffff984 */ /* 0x000fe20000000800 */
[----:B------:R-:W-:Y:S01]  /*11660*/  @!PT LDS RZ, [RZ] ;  /* 0x00000000fffff984 */ /* 0x000fe20000000800 */
[----:B------:R-:W-:Y:S01]  /*11670*/  @!PT LDS RZ, [RZ] ;  /* 0x00000000fffff984 */ /* 0x000fe20000000800 */
[----:B------:R-:W-:Y:S01]  /*11680*/  @!P1 LDGSTS.E.BYPASS.LTC128B.128 [R226+0xb000], desc[UR18][R4.64+0x80] ;  /* 0x0b00008004e29fae */ /* 0x000fe2000b981a12 */
[----:B------:R-:W-:Y:S05]  /*11690*/  LEA.HI.X R3, R3, R8, R7, 0x1, P0 ;  /* 0x0000000803037211 */ /* 0x000fea00000f0c07 */
        /* <DEDUP_REMOVED lines=15> */
[--C-:B-1----:R-:W-:Y:S02]  /*11790*/  IMAD.IADD R2, R213, 0x1, R0.reuse ;  /* 0x00000001d5027824 */ /* 0x102fe400078e0200 */
[----:B------:R-:W-:Y:S03]  /*117a0*/  IMAD.IADD R0, R221, 0x1, R0 ;  /* 0x00000001dd007824 */ /* 0x000fe600078e0200 */
[----:B------:R-:W0:Y:S01]  /*117b0*/  LDGDEPBAR ;  /* 0x00000000000079af */ /* 0x000e220000000000 */
[----:B------:R-:W-:Y:S05]  /*117c0*/  IMAD.IADD R3, R224, 0x1, R0 ;  /* 0x00000001e0037824 */ /* 0x000fea00078e0200 */
[----:B------:R-:W-:Y:S06]  /*117d0*/  LDSM.16.M88.4 R176, [R216] ;  /* 0x00000000d8b0783b */ /* 0x000fec0000000200 */
[----:B------:R-:W1:Y:S06]  /*117e0*/  LDSM.16.M88.4 R180, [R217+0x8000] ;  /* 0x00800000d9b4783b */ /* 0x000e6c0000000200 */
[----:B------:R-:W5:Y:S01]  /*117f0*/  LDSM.16.M88.4 R184, [R216+0x2000] ;  /* 0x00200000d8b8783b */ /* 0x000f620000000200 */
[-C--:B--2---:R-:W-:Y:S05]  /*11800*/  HMMA.16816.F32 R4, R32, R16.reuse, RZ ;  /* 0x000000102004723c */ /* 0x084fea00000018ff */
[----:B------:R-:W2:Y:S06]  /*11810*/  LDSM.16.M88.4 R188, [R217+0x8800] ;  /* 0x00880000d9bc783b */ /* 0x000eac0000000200 */
[----:B------:R-:W-:Y:S01]  /*11820*/  LDSM.16.M88.4 R192, [R2] ;  /* 0x0000000002c0783b */ /* 0x000fe20000000200 */
[C---:B---3--:R-:W-:Y:S05]  /*11830*/  HMMA.16816.F32 R8, R28.reuse, R16, RZ ;  /* 0x000000101c08723c */ /* 0x048fea00000018ff */
[----:B------:R-:W3:Y:S03]  /*11840*/  LDSM.16.M88.4 R196, [R0+0x8000] ;  /* 0x0080000000c4783b */ /* 0x000ee60000000200 */
[-C--:B------:R-:W-:Y:S03]  /*11850*/  HMMA.16816.F32 R12, R28, R18.reuse, RZ ;  /* 0x000000121c0c723c */ /* 0x080fe600000018ff */
[----:B------:R-:W3:Y:S05]  /*11860*/  LDSM.16.M88.4 R200, [R2+0x2000] ;  /* 0x0020000002c8783b */ /* 0x000eea0000000200 */
[C---:B------:R-:W-:Y:S01]  /*11870*/  HMMA.16816.F32 R16, R32.reuse, R18, RZ ;  /* 0x000000122010723c */ /* 0x040fe200000018ff */
[----:B------:R-:W3:Y:S06]  /*11880*/  LDSM.16.M88.4 R204, [R0+0x8800] ;  /* 0x0088000000cc783b */ /* 0x000eec0000000200 */
[----:B------:R-:W-:Y:S01]  /*11890*/  LDSM.16.M88.4 R208, [R215+0x2000] ;  /* 0x00200000d7d0783b */ /* 0x000fe20000000200 */
[-C--:B----4-:R-:W-:Y:S08]  /*118a0*/  HMMA.16816.F32 R20, R32, R140.reuse, RZ ;  /* 0x0000008c2014723c */ /* 0x090ff000000018ff */
[C---:B------:R-:W-:Y:S08]  /*118b0*/  HMMA.16816.F32 R24, R28.reuse, R140, RZ ;  /* 0x0000008c1c18723c */ /* 0x040ff000000018ff */
[-C--:B------:R-:W-:Y:S08]  /*118c0*/  HMMA.16816.F32 R28, R28, R142.reuse, RZ ;  /* 0x0000008e1c1c723c */ /* 0x080ff000000018ff */
[----:B------:R-:W-:Y:S01]  /*118d0*/  HMMA.16816.F32 R32, R32, R142, RZ ;  /* 0x0000008e2020723c */ /* 0x000fe200000018ff */
[----:B------:R-:W-:Y:S07]  /*118e0*/  LDSM.16.M88.4 R140, [R215] ;  /* 0x00000000d78c783b */ /* 0x000fee0000000200 */
[-C--:B-1----:R-:W-:Y:S08]  /*118f0*/  HMMA.16816.F32 R4, R176, R180.reuse, R4 ;  /* 0x000000b4b004723c */ /* 0x082ff00000001804 */
[C---:B-----5:R-:W-:Y:S08]  /*11900*/  HMMA.16816.F32 R8, R184.reuse, R180, R8 ;  /* 0x000000b4b808723c */ /* 0x060ff00000001808 */
        /* <DEDUP_REMOVED lines=8> */
[----:B------:R-:W-:Y:S06]  /*11990*/  LDSM.16.M88.4 R176, [R213+0x4000] ;  /* 0x00400000d5b0783b */ /* 0x000fec0000000200 */
[----:B------:R-:W4:Y:S01]  /*119a0*/  LDSM.16.M88.4 R188, [R214+UR5+0x9000] ;  /* 0x00900005d6bc783b */ /* 0x000f220008000200 */
        /* <DEDUP_REMOVED lines=8> */
[----:B------:R-:W-:Y:S07]  /*11a30*/  LDSM.16.M88.4 R200, [R217+0x9000] ;  /* 0x00900000d9c8783b */ /* 0x000fee0000000200 */
[----:B------:R-:W-:Y:S01]  /*11a40*/  HMMA.16816.F32 R32, R192, R206, R32 ;  /* 0x000000cec020723c */ /* 0x000fe20000001820 */
[----:B------:R-:W-:Y:S06]  /*11a50*/  LDSM.16.M88.4 R192, [R216+0x4000] ;  /* 0x00400000d8c0783b */ /* 0x000fec0000000200 */
[----:B------:R-:W-:Y:S01]  /*11a60*/  LDSM.16.M88.4 R204, [R216+0x6000] ;  /* 0x00600000d8cc783b */ /* 0x000fe20000000200 */
        /* <DEDUP_REMOVED lines=8> */
[----:B------:R-:W-:Y:S01]  /*11af0*/  HMMA.16816.F32 R32, R140, R186, R32 ;  /* 0x000000ba8c20723c */ /* 0x000fe20000001820 */
[----:B------:R-:W2:Y:S06]  /*11b00*/  LDSM.16.M88.4 R140, [R217+0x9800] ;  /* 0x00980000d98c783b */ /* 0x000eac0000000200 */
[----:B------:R-:W-:Y:S01]  /*11b10*/  LDSM.16.M88.4 R184, [R2+0x6000] ;  /* 0x0060000002b8783b */ /* 0x000fe20000000200 */
[-C--:B----4-:R-:W-:Y:S08]  /*11b20*/  HMMA.16816.F32 R4, R176, R188.reuse, R4 ;  /* 0x000000bcb004723c */ /* 0x090ff00000001804 */
        /* <DEDUP_REMOVED lines=9> */
[----:B------:R-:W-:Y:S06]  /*11bc0*/  LDSM.16.M88.4 R176, [R2+0x4000] ;  /* 0x0040000002b0783b */ /* 0x000fec0000000200 */
[----:B------:R1:W3:Y:S01]  /*11bd0*/  LDSM.16.M88.4 R180, [R0+0x9000] ;  /* 0x0090000000b4783b */ /* 0x0002e20000000200 */
[-C--:B------:R-:W-:Y:S08]  /*11be0*/  HMMA.16816.F32 R4, R192, R200.reuse, R4 ;  /* 0x000000c8c004723c */ /* 0x080ff00000001804 */
[C---:B------:R-:W-:Y:S08]  /*11bf0*/  HMMA.16816.F32 R8, R204.reuse, R200, R8 ;  /* 0x000000c8cc08723c */ /* 0x040ff00000001808 */
[-C--:B------:R-:W-:Y:S03]  /*11c00*/  HMMA.16816.F32 R12, R204, R202.reuse, R12 ;  /* 0x000000cacc0c723c */ /* 0x080fe6000000180c */
[----:B-1----:R-:W-:Y:S05]  /*11c10*/  LOP3.LUT R0, R133, 0x6, RZ, 0xc0, !PT ;  /* 0x0000000685007812 */ /* 0x002fea00078ec0ff */
[C---:B------:R-:W-:Y:S01]  /*11c20*/  HMMA.16816.F32 R16, R192.reuse, R202, R16 ;  /* 0x000000cac010723c */ /* 0x040fe20000001810 */
[----:B------:R-:W1:Y:S06]  /*11c30*/  LDSM.16.M88.4 R200, [R3+0x9000] ;  /* 0x0090000003c8783b */ /* 0x000e6c0000000200 */
[----:B------:R4:W-:Y:S01]  /*11c40*/  STL [R1+0x18], R0 ;  /* 0x0000180001007387 */ /* 0x0009e20000100800 */
[-C--:B--2---:R-:W-:Y:S08]  /*11c50*/  HMMA.16816.F32 R20, R192, R140.reuse, R20 ;  /* 0x0000008cc014723c */ /* 0x084ff00000001814 */
[C---:B------:R-:W-:Y:S08]  /*11c60*/  HMMA.16816.F32 R24, R204.reuse, R140, R24 ;  /* 0x0000008ccc18723c */ /* 0x040ff00000001818 */
[-C--:B------:R-:W-:Y:S01]  /*11c70*/  HMMA.16816.F32 R28, R204, R142.reuse, R28 ;  /* 0x0000008ecc1c723c */ /* 0x080fe2000000181c */
[----:B------:R-:W2:Y:S07]  /*11c80*/  LDSM.16.M88.4 R204, [R215+0x6000] ;  /* 0x00600000d7cc783b */ /* 0x000eae0000000200 */
[----:B------:R-:W-:Y:S01]  /*11c90*/  HMMA.16816.F32 R32, R192, R142, R32 ;  /* 0x0000008ec020723c */ /* 0x000fe20000001820 */
[----:B------:R5:W2:Y:S01]  /*11ca0*/  LDSM.16.M88.4 R140, [R3+0x9800] ;  /* 0x00980000038c783b */ /* 0x000aa20000000200 */
[----:B------:R-:W-:Y:S04]  /*11cb0*/  DEPBAR.LE SB0, 0x0 ;  /* 0x000080000000791a */ /* 0x000fe80000000000 */
[----:B----4-:R-:W-:Y:S01]  /*11cc0*/  IMAD R0, R232, 0x20, R0 ;  /* 0x00000020e8007824 */ /* 0x010fe200078e0200 */
[----:B------:R-:W-:Y:S01]  /*11cd0*/  BAR.SYNC.DEFER_BLOCKING 0x0 ;  /* 0x0000000000007b1d */ /* 0x000fe20000010000 */
[-C--:B---3--:R-:W-:Y:S05]  /*11ce0*/  HMMA.16816.F32 R4, R176, R180.reuse, R4 ;  /* 0x000000b4b004723c */ /* 0x088fea0000001804 */
[-C--:B------:R-:W-:Y:S01]  /*11cf0*/  ISETP.GT.AND P2, PT, R235, R0.reuse, PT ;  /* 0x00000000eb00720c */ /* 0x080fe20003f44270 */
[C---:B------:R-:W-:Y:S01]  /*11d00*/  VIADD R133, R0.reuse, 0x1 ;  /* 0x0000000100857836 */ /* 0x040fe20000000000 */
[----:B------:R-:W-:Y:S01]  /*11d10*/  ISETP.GT.AND P6, PT, R227, R0, PT ;  /* 0x00000000e300720c */ /* 0x000fe20003fc4270 */
[C---:B------:R-:W-:Y:S04]  /*11d20*/  HMMA.16816.F32 R8, R184.reuse, R180, R8 ;  /* 0x000000b4b808723c */ /* 0x040fe80000001808 */
[-C--:B------:R-:W-:Y:S01]  /*11d30*/  ISETP.GT.AND P0, PT, R235, R133.reuse, PT ;  /* 0x00000085eb00720c */ /* 0x080fe20003f04270 */
[C---:B------:R-:W-:Y:S01]  /*11d40*/  VIADD R2, R0.reuse, 0x19 ;  /* 0x0000001900027836 */ /* 0x040fe20000000000 */
[-C--:B------:R-:W-:Y:S02]  /*11d50*/  ISETP.GT.AND P3, PT, R227, R133.reuse, PT ;  /* 0x00000085e300720c */ /* 0x080fe40003f64270 */
[-C--:B------:R-:W-:Y:S03]  /*11d60*/  HMMA.16816.F32 R12, R184, R182.reuse, R12 ;  /* 0x000000b6b80c723c */ /* 0x080fe6000000180c */
[----:B-----5:R-:W-:Y:S05]  /*11d70*/  VIADD R3, R0, 0x18 ;  /* 0x0000001800037836 */ /* 0x020fea0000000000 */
[C---:B------:R-:W-:Y:S08]  /*11d80*/  HMMA.16816.F32 R16, R176.reuse, R182, R16 ;  /* 0x000000b6b010723c */ /* 0x040ff00000001810 */
[-C--:B------:R-:W-:Y:S08]  /*11d90*/  HMMA.16816.F32 R20, R176, R188.reuse, R20 ;  /* 0x000000bcb014723c */ /* 0x080ff00000001814 */
[C---:B------:R-:W-:Y:S08]  /*11da0*/  HMMA.16816.F32 R24, R184.reuse, R188, R24 ;  /* 0x000000bcb818723c */ /* 0x040ff00000001818 */
[-C--:B------:R-:W-:Y:S08]  /*11db0*/  HMMA.16816.F32 R28, R184, R190.reuse, R28 ;  /* 0x000000beb81c723c */ /* 0x080ff0000000181c */
[----:B------:R-:W-:Y:S08]  /*11dc0*/  HMMA.16816.F32 R32, R176, R190, R32 ;  /* 0x000000beb020723c */ /* 0x000ff00000001820 */
[-C--:B-1----:R-:W-:Y:S08]  /*11dd0*/  HMMA.16816.F32 R4, R196, R200.reuse, R4 ;  /* 0x000000c8c404723c */ /* 0x082ff00000001804 */
[C---:B--2---:R-:W-:Y:S01]  /*11de0*/  HMMA.16816.F32 R8, R204.reuse, R200, R8 ;  /* 0x000000c8cc08723c */ /* 0x044fe20000001808 */
[----:B------:R-:W2:Y:S07]  /*11df0*/  LDL R200, [R1+0x28] ;  /* 0x0000280001c87983 */ /* 0x000eae0000100800 */
[-C--:B------:R-:W-:Y:S03]  /*11e00*/  HMMA.16816.F32 R12, R204, R202.reuse, R12 ;  /* 0x000000cacc0c723c */ /* 0x080fe6000000180c */
[----:B------:R-:W-:Y:S01]  /*11e10*/  FSEL R183, R6, -INF , !P2 ;  /* 0xff80000006b77808 */ /* 0x000fe20005000000 */
[C---:B------:R-:W-:Y:S01]  /*11e20*/  VIADD R6, R0.reuse, 0x9 ;  /* 0x0000000900067836 */ /* 0x040fe20000000000 */
[----:B------:R-:W-:Y:S01]  /*11e30*/  FSEL R182, R7, -INF , !P0 ;  /* 0xff80000007b67808 */ /* 0x000fe20004000000 */
[----:B------:R-:W-:Y:S01]  /*11e40*/  VIADD R7, R0, 0x8 ;  /* 0x0000000800077836 */ /* 0x000fe20000000000 */
[-C--:B------:R-:W-:Y:S01]  /*11e50*/  ISETP.GT.AND P0, PT, R233, R133.reuse, PT ;  /* 0x00000085e900720c */ /* 0x080fe20003f04270 */
[C---:B------:R-:W-:Y:S04]  /*11e60*/  HMMA.16816.F32 R16, R196.reuse, R202, R16 ;  /* 0x000000cac410723c */ /* 0x040fe80000001810 */
[----:B------:R-:W-:Y:S02]  /*11e70*/  FSEL R178, R11, -INF , !P0 ;  /* 0xff8000000bb27808 */ /* 0x000fe40004000000 */
[-C--:B------:R-:W-:Y:S02]  /*11e80*/  ISETP.GT.AND P0, PT, R233, R6.reuse, PT ;  /* 0x00000006e900720c */ /* 0x080fe40003f04270 */
[----:B------:R-:W-:Y:S01]  /*11e90*/  FSEL R185, R4, -INF , !P6 ;  /* 0xff80000004b97808 */ /* 0x000fe20007000000 */
[-C--:B------:R-:W-:Y:S03]  /*11ea0*/  HMMA.16816.F32 R20, R196, R140.reuse, R20 ;  /* 0x0000008cc414723c */ /* 0x080fe60000001814 */
[----:B------:R-:W-:Y:S01]  /*11eb0*/  FSEL R186, R15, -INF , !P0 ;  /* 0xff8000000fba7808 */ /* 0x000fe20004000000 */
[C---:B------:R-:W-:Y:S01]  /*11ec0*/  VIADD R4, R0.reuse, 0x11 ;  /* 0x0000001100047836 */ /* 0x040fe20000000000 */
[----:B------:R-:W-:Y:S02]  /*11ed0*/  ISETP.GT.AND P0, PT, R235, R6, PT ;  /* 0x00000006eb00720c */ /* 0x000fe40003f04270 */
[----:B------:R-:W-:Y:S01]  /*11ee0*/  FSEL R184, R5, -INF , !P3 ;  /* 0xff80000005b87808 */ /* 0x000fe20005800000 */
[C---:B------:R-:W-:Y:S04]  /*11ef0*/  HMMA.16816.F32 R24, R204.reuse, R140, R24 ;  /* 0x0000008ccc18723c */ /* 0x040fe80000001818 */
[----:B------:R-:W-:Y:S01]  /*11f00*/  FSEL R134, R19, -INF , !P0 ;  /* 0xff80000013867808 */ /* 0x000fe20004000000 */
[----:B------:R-:W-:Y:S01]  /*11f10*/  VIADD R5, R0, 0x10 ;  /* 0x0000001000057836 */ /* 0x000fe20000000000 */
[CC--:B------:R-:W-:Y:S02]  /*11f20*/  ISETP.GT.AND P6, PT, R234.reuse, R0.reuse, PT ;  /* 0x00000000ea00720c */ /* 0x0c0fe40003fc4270 */
[----:B------:R-:W-:Y:S01]  /*11f30*/  ISETP.GT.AND P2, PT, R233, R0, PT ;  /* 0x00000000e900720c */ /* 0x000fe20003f44270 */
[-C--:B------:R-:W-:Y:S03]  /*11f40*/  HMMA.16816.F32 R28, R204, R142.reuse, R28 ;  /* 0x0000008ecc1c723c */ /* 0x080fe6000000181c */
[----:B------:R-:W-:Y:S02]  /*11f50*/  ISETP.GT.AND P3, PT, R234, R133, PT ;  /* 0x00000085ea00720c */ /* 0x000fe40003f64270 */
[----:B------:R-:W-:Y:S02]  /*11f60*/  ISETP.GT.AND P0, PT, R235, R4, PT ;  /* 0x00000004eb00720c */ /* 0x000fe40003f04270 */
[----:B------:R-:W-:Y:S01]  /*11f70*/  FSEL R181, R8, -INF , !P6 ;  /* 0xff80000008b57808 */ /* 0x000fe20007000000 */
[----:B------:R-:W-:Y:S04]  /*11f80*/  HMMA.16816.F32 R32, R196, R142, R32 ;  /* 0x0000008ec420723c */ /* 0x000fe80000001820 */
[----:B------:R-:W-:Y:S02]  /*11f90*/  FSEL R180, R9, -INF , !P3 ;  /* 0xff80000009b47808 */ /* 0x000fe40005800000 */
[----:B------:R-:W-:Y:S02]  /*11fa0*/  FSEL R179, R10, -INF , !P2 ;  /* 0xff8000000ab37808 */ /* 0x000fe40005000000 */
[----:B------:R-:W-:Y:S02]  /*11fb0*/  FSEL R23, R23, -INF , !P0 ;  /* 0xff80000017177808 */ /* 0x000fe40004000000 */
[CC--:B------:R-:W-:Y:S02]  /*11fc0*/  ISETP.GT.AND P6, PT, R234.reuse, R7.reuse, PT ;  /* 0x00000007ea00720c */ /* 0x0c0fe40003fc4270 */
[----:B------:R-:W-:Y:S02]  /*11fd0*/  ISETP.GT.AND P3, PT, R234, R6, PT ;  /* 0x00000006ea00720c */ /* 0x000fe40003f64270 */
[CC--:B------:R-:W-:Y:S02]  /*11fe0*/  ISETP.GT.AND P2, PT, R233.reuse, R7.reuse, PT ;  /* 0x00000007e900720c */ /* 0x0c0fe40003f44270 */
[----:B------:R-:W-:Y:S02]  /*11ff0*/  ISETP.GT.AND P0, PT, R233, R4, PT ;  /* 0x00000004e900720c */ /* 0x000fe40003f04270 */
[----:B------:R-:W-:Y:S02]  /*12000*/  FSEL R177, R12, -INF , !P6 ;  /* 0xff8000000cb17808 */ /* 0x000fe40007000000 */
[----:B------:R-:W-:Y:S02]  /*12010*/  FSEL R176, R13, -INF , !P3 ;  /* 0xff8000000db07808 */ /* 0x000fe40005800000 */
[----:B------:R-:W-:Y:S02]  /*12020*/  FSEL R187, R14, -INF , !P2 ;  /* 0xff8000000ebb7808 */ /* 0x000fe40005000000 */
[----:B------:R-:W-:Y:S02]  /*12030*/  FSEL R27, R27, -INF , !P0 ;  /* 0xff8000001b1b7808 */ /* 0x000fe40004000000 */
[CC--:B------:R-:W-:Y:S02]  /*12040*/  ISETP.GT.AND P6, PT, R227.reuse, R7.reuse, PT ;  /* 0x00000007e300720c */ /* 0x0c0fe40003fc4270 */
[----:B------:R-:W-:Y:S02]  /*12050*/  ISETP.GT.AND P3, PT, R227, R6, PT ;  /* 0x00000006e300720c */ /* 0x000fe40003f64270 */
[----:B------:R-:W-:Y:S02]  /*12060*/  ISETP.GT.AND P2, PT, R235, R7, PT ;  /* 0x00000007eb00720c */ /* 0x000fe40003f44270 */
[----:B------:R-:W-:Y:S02]  /*12070*/  ISETP.GT.AND P0, PT, R233, R2, PT ;  /* 0x00000002e900720c */ /* 0x000fe40003f04270 */
[----:B------:R-:W-:Y:S02]  /*12080*/  FSEL R140, R16, -INF , !P6 ;  /* 0xff800000108c7808 */ /* 0x000fe40007000000 */
        /* <DEDUP_REMOVED lines=14> */
[----:B------:R-:W-:Y:S02]  /*12170*/  FSEL R24, R24, -INF , !P6 ;  /* 0xff80000018187808 */ /* 0x000fe40007000000 */
[----:B------:R-:W-:Y:S02]  /*12180*/  FSEL R25, R25, -INF , !P3 ;  /* 0xff80000019197808 */ /* 0x000fe40005800000 */
[----:B------:R-:W-:Y:S02]  /*12190*/  FSEL R26, R26, -INF , !P2 ;  /* 0xff8000001a1a7808 */ /* 0x000fe40005000000 */
[CC--:B------:R-:W-:Y:S02]  /*121a0*/  ISETP.GT.AND P6, PT, R234.reuse, R3.reuse, PT ;  /* 0x00000003ea00720c */ /* 0x0c0fe40003fc4270 */
[-C--:B------:R-:W-:Y:S02]  /*121b0*/  ISETP.GT.AND P3, PT, R234, R2.reuse, PT ;  /* 0x00000002ea00720c */ /* 0x080fe40003f64270 */
[-C--:B------:R-:W-:Y:S02]  /*121c0*/  ISETP.GT.AND P2, PT, R233, R3.reuse, PT ;  /* 0x00000003e900720c */ /* 0x080fe40003f44270 */
        /* <DEDUP_REMOVED lines=12> */
[----:B--2---:R-:W-:Y:S11]  /*12290*/  ISETP.GT.AND P0, PT, R232, R200, PT ;  /* 0x000000c8e800720c */ /* 0x004ff60003f04270 */
[----:B------:R-:W-:Y:S02]  /*122a0*/  @!UPT UIADD3 URZ, UPT, UPT, URZ, URZ, URZ ;  /* 0x000000fffffff290 */ /* 0x000fe4000fffe0ff */
[----:B------:R-:W-:Y:S05]  /*122b0*/  @P0 BRA `(.L_x_1403) ;  /* 0xffffffec00b00947 */ /* 0x000fea000383ffff */
.L_x_1402:
[----:B------:R-:W-:Y:S02]  /*122c0*/  ISETP.GE.AND P1, PT, R133, R228, PT ;  /* 0x000000e48500720c */ /* 0x000fe40003f26270 */
[----:B--2---:R-:W-:Y:S02]  /*122d0*/  FSEL R11, R185, -INF , !P6 ;  /* 0xff800000b90b7808 */ /* 0x004fe40007000000 */
[C---:B------:R-:W-:Y:S02]  /*122e0*/  ISETP.GE.AND P6, PT, R133.reuse, R229, PT ;  /* 0x000000e58500720c */ /* 0x040fe40003fc6270 */
[----:B------:R-:W-:Y:S02]  /*122f0*/  FSEL R10, R184, -INF , !P1 ;  /* 0xff800000b80a7808 */ /* 0x000fe40004800000 */
[-C--:B------:R-:W-:Y:S02]  /*12300*/  ISETP.GE.AND P1, PT, R133, R230.reuse, PT ;  /* 0x000000e68500720c */ /* 0x080fe40003f26270 */
[----:B------:R-:W-:Y:S02]  /*12310*/  FSEL R8, R182, -INF , !P6 ;  /* 0xff800000b6087808 */ /* 0x000fe40007000000 */
[----:B------:R-:W-:Y:S02]  /*12320*/  ISETP.GE.AND P6, PT, R7, R230, PT ;  /* 0x000000e60700720c */ /* 0x000fe40003fc6270 */
[-C--:B------:R-:W-:Y:S02]  /*12330*/  ISETP.GE.AND P0, PT, R0, R231.reuse, PT ;  /* 0x000000e70000720c */ /* 0x080fe40003f06270 */
[----:B------:R-:W-:Y:S02]  /*12340*/  FSEL R13, R181, -INF , !P2 ;  /* 0xff800000b50d7808 */ /* 0x000fe40005000000 */
[----:B------:R-:W-:Y:S02]  /*12350*/  FSEL R12, R180, -INF , !P1 ;  /* 0xff800000b40c7808 */ /* 0x000fe40004800000 */
[----:B------:R-:W-:Y:S02]  /*12360*/  FSEL R9, R183, -INF , !P3 ;  /* 0xff800000b7097808 */ /* 0x000fe40005800000 */
[----:B------:R-:W-:Y:S02]  /*12370*/  ISETP.GE.AND P1, PT, R7, R228, PT ;  /* 0x000000e40700720c */ /* 0x000fe40003f26270 */
[C---:B------:R-:W-:Y:S02]  /*12380*/  ISETP.GE.AND P2, PT, R6.reuse, R230, PT ;  /* 0x000000e60600720c */ /* 0x040fe40003f46270 */
[----:B------:R-:W-:Y:S02]  /*12390*/  ISETP.GE.AND P3, PT, R133, R231, PT ;  /* 0x000000e78500720c */ /* 0x000fe40003f66270 */
[----:B------:R-:W-:Y:S02]  /*123a0*/  FSEL R18, R177, -INF , !P6 ;  /* 0xff800000b1127808 */ /* 0x000fe40007000000 */
[----:B------:R-:W-:Y:S02]  /*123b0*/  FSEL R14, R179, -INF , !P0 ;  /* 0xff800000b30e7808 */ /* 0x000fe40004000000 */
[-C--:B------:R-:W-:Y:S02]  /*123c0*/  ISETP.GE.AND P6, PT, R6, R228.reuse, PT ;  /* 0x000000e40600720c */ /* 0x080fe40003fc6270 */
[C---:B------:R-:W-:Y:S02]  /*123d0*/  ISETP.GE.AND P0, PT, R7.reuse, R229, PT ;  /* 0x000000e50700720c */ /* 0x040fe40003f06270 */
[----:B------:R-:W-:Y:S02]  /*123e0*/  FSEL R17, R176, -INF , !P2 ;  /* 0xff800000b0117808 */ /* 0x000fe40005000000 */
[----:B------:R-:W-:Y:S02]  /*123f0*/  FSEL R15, R140, -INF , !P1 ;  /* 0xff8000008c0f7808 */ /* 0x000fe40004800000 */
[----:B------:R-:W-:Y:S02]  /*12400*/  ISETP.GE.AND P1, PT, R6, R231, PT ;  /* 0x000000e70600720c */ /* 0x000fe40003f26270 */
[----:B------:R-:W-:Y:S02]  /*12410*/  FSEL R19, R178, -INF , !P3 ;  /* 0xff800000b2137808 */ /* 0x000fe40005800000 */
[----:B------:R-:W-:Y:S02]  /*12420*/  ISETP.GE.AND P2, PT, R6, R229, PT ;  /* 0x000000e50600720c */ /* 0x000fe40003f46270 */
[----:B------:R-:W-:Y:S02]  /*12430*/  ISETP.GE.AND P3, PT, R7, R231, PT ;  /* 0x000000e70700720c */ /* 0x000fe40003f66270 */
[----:B------:R-:W-:Y:S02]  /*12440*/  FSEL R6, R136, -INF , !P6 ;  /* 0xff80000088067808 */ /* 0x000fe40007000000 */
[-C--:B------:R-:W-:Y:S02]  /*12450*/  ISETP.GE.AND P6, PT, R5, R228.reuse, PT ;  /* 0x000000e40500720c */ /* 0x080fe40003fc6270 */
[----:B------:R-:W-:Y:S02]  /*12460*/  FSEL R7, R135, -INF , !P0 ;  /* 0xff80000087077808 */ /* 0x000fe40004000000 */
[-C--:B------:R-:W-:Y:S02]  /*12470*/  ISETP.GE.AND P0, PT, R4, R228.reuse, PT ;  /* 0x000000e40400720c */ /* 0x080fe40003f06270 */
[----:B------:R-:W-:Y:S02]  /*12480*/  FSEL R191, R20, -INF , !P6 ;  /* 0xff80000014bf7808 */ /* 0x000fe40007000000 */
[----:B------:R-:W-:Y:S02]  /*12490*/  FSEL R16, R134, -INF , !P2 ;  /* 0xff80000086107808 */ /* 0x000fe40005000000 */
[----:B------:R-:W-:Y:S02]  /*124a0*/  FSEL R190, R21, -INF , !P0 ;  /* 0xff80000015be7808 */ /* 0x000fe40004000000 */
[-C--:B------:R-:W-:Y:S02]  /*124b0*/  ISETP.GE.AND P2, PT, R5, R229.reuse, PT ;  /* 0x000000e50500720c */ /* 0x080fe40003f46270 */
[----:B------:R-:W-:Y:S02]  /*124c0*/  ISETP.GE.AND P6, PT, R4, R229, PT ;  /* 0x000000e50400720c */ /* 0x000fe40003fc6270 */
[-C--:B------:R-:W-:Y:S02]  /*124d0*/  ISETP.GE.AND P0, PT, R3, R228.reuse, PT ;  /* 0x000000e40300720c */ /* 0x080fe40003f06270 */
[----:B------:R-:W-:Y:S02]  /*124e0*/  FMNMX3.FTZ R0, R137, R9, R8, !PT ;  /* 0x0000000989007276 */ /* 0x000fe40007810008 */
[----:B------:R-:W-:Y:S02]  /*124f0*/  FSEL R193, R23, -INF , !P6 ;  /* 0xff80000017c17808 */ /* 0x000fe40007000000 */
[----:B------:R-:W-:Y:S02]  /*12500*/  FSEL R192, R22, -INF , !P2 ;  /* 0xff80000016c07808 */ /* 0x000fe40005000000 */
[----:B------:R-:W-:Y:S02]  /*12510*/  FSEL R194, R32, -INF , !P0 ;  /* 0xff80000020c27808 */ /* 0x000fe40004000000 */
[C---:B------:R-:W-:Y:S02]  /*12520*/  ISETP.GE.AND P2, PT, R2.reuse, R228, PT ;  /* 0x000000e40200720c */ /* 0x040fe40003f46270 */
[-C--:B------:R-:W-:Y:S02]  /*12530*/  ISETP.GE.AND P6, PT, R3, R229.reuse, PT ;  /* 0x000000e50300720c */ /* 0x080fe40003fc6270 */
[----:B------:R-:W-:Y:S02]  /*12540*/  ISETP.GE.AND P0, PT, R2, R229, PT ;  /* 0x000000e50200720c */ /* 0x000fe40003f06270 */
[----:B------:R-:W-:Y:S02]  /*12550*/  FMNMX3.FTZ R0, R0, R7, R16, !PT ;  /* 0x0000000700007276 */ /* 0x000fe40007810010 */
[----:B------:R-:W-:Y:S02]  /*12560*/  FSEL R195, R33, -INF , !P2 ;  /* 0xff80000021c37808 */ /* 0x000fe40005000000 */
[----:B------:R-:W-:Y:S02]  /*12570*/  FSEL R196, R34, -INF , !P6 ;  /* 0xff80000022c47808 */ /* 0x000fe40007000000 */
[C---:B------:R-:W-:Y:S02]  /*12580*/  ISETP.GE.AND P2, PT, R5.reuse, R230, PT ;  /* 0x000000e60500720c */ /* 0x040fe40003f46270 */
[-C--:B------:R-:W-:Y:S02]  /*12590*/  ISETP.GE.AND P6, PT, R5, R231.reuse, PT ;  /* 0x000000e70500720c */ /* 0x080fe40003fc6270 */
[----:B------:R-:W-:Y:S02]  /*125a0*/  FSEL R197, R35, -INF , !P0 ;  /* 0xff80000023c57808 */ /* 0x000fe40004000000 */
[----:B------:R-:W-:Y:S02]  /*125b0*/  FMNMX3.FTZ R0, R0, R192, R193, !PT ;  /* 0x000000c000007276 */ /* 0x000fe400078100c1 */
[----:B------:R-:W-:Y:S02]  /*125c0*/  FSEL R5, R187, -INF , !P3 ;  /* 0xff800000bb057808 */ /* 0x000fe40005800000 */
[C---:B------:R-:W-:Y:S02]  /*125d0*/  ISETP.GE.AND P0, PT, R4.reuse, R230, PT ;  /* 0x000000e60400720c */ /* 0x040fe40003f06270 */
[----:B------:R-:W-:Y:S02]  /*125e0*/  ISETP.GE.AND P3, PT, R4, R231, PT ;  /* 0x000000e70400720c */ /* 0x000fe40003f66270 */
[----:B------:R-:W-:Y:S02]  /*125f0*/  FSEL R4, R186, -INF , !P1 ;  /* 0xff800000ba047808 */ /* 0x000fe40004800000 */
[----:B------:R-:W-:Y:S01]  /*12600*/  FMNMX3.FTZ R134, R0, R196, R197, !PT ;  /* 0x000000c400867276 */ /* 0x000fe200078100c5 */
[----:B------:R-:W-:Y:S01]  /*12610*/  LDSM.16.MT88.4 R184, [R220+0xa000] ;  /* 0x00a00000dcb8783b */ /* 0x000fe20000004200 */
[----:B------:R-:W-:Y:S02]  /*12620*/  ISETP.GE.AND P1, PT, R3, R230, PT ;  /* 0x000000e60300720c */ /* 0x000fe40003f26270 */
[----:B------:R-:W-:Y:S02]  /*12630*/  FMNMX3.FTZ R0, R139, R14, R19, !PT ;  /* 0x0000000e8b007276 */ /* 0x000fe40007810013 */
[----:B------:R-:W-:Y:S02]  /*12640*/  FMNMX3.FTZ R20, R132, R11, R10, !PT ;  /* 0x0000000b84147276 */ /* 0x000fe4000781000a */
[----:B------:R-:W-:Y:S01]  /*12650*/  FSEL R207, R28, -INF , !P1 ;  /* 0xff8000001ccf7808 */ /* 0x000fe20004800000 */
[----:B------:R-:W-:Y:S01]  /*12660*/  SHFL.BFLY PT, R22, R134, 0x2, 0x1f ;  /* 0x0c401f0086167f89 */ /* 0x000fe200000e0000 */
[----:B------:R-:W-:Y:S02]  /*12670*/  FSEL R198, R24, -INF , !P2 ;  /* 0xff80000018c67808 */ /* 0x000fe40005000000 */
[----:B------:R-:W-:Y:S02]  /*12680*/  FSEL R208, R26, -INF , !P6 ;  /* 0xff8000001ad07808 */ /* 0x000fe40007000000 */
[----:B------:R-:W-:Y:S02]  /*12690*/  FSEL R210, R27, -INF , !P3 ;  /* 0xff8000001bd27808 */ /* 0x000fe40005800000 */
[----:B------:R-:W-:Y:S02]  /*126a0*/  FMNMX3.FTZ R0, R0, R5, R4, !PT ;  /* 0x0000000500007276 */ /* 0x000fe40007810004 */
[-C--:B------:R-:W-:Y:S02]  /*126b0*/  ISETP.GE.AND P2, PT, R3, R231.reuse, PT ;  /* 0x000000e70300720c */ /* 0x080fe40003f46270 */
        /* <DEDUP_REMOVED lines=8> */
[----:B------:R-:W-:Y:S02]  /*12740*/  FSEL R206, R25, -INF , !P0 ;  /* 0xff80000019ce7808 */ /* 0x000fe40004000000 */
[----:B------:R-:W-:Y:S01]  /*12750*/  ISETP.GE.AND P0, PT, R2, R230, PT ;  /* 0x000000e60200720c */ /* 0x000fe20003f06270 */
[----:B------:R-:W-:Y:S01]  /*12760*/  SHFL.BFLY PT, R20, R135, 0x2, 0x1f ;  /* 0x0c401f0087147f89 */ /* 0x000fe200000e0000 */
[----:B------:R-:W-:Y:S02]  /*12770*/  FMNMX3.FTZ R3, R138, R13, R12, !PT ;  /* 0x0000000d8a037276 */ /* 0x000fe4000781000c */
[----:B------:R-:W-:Y:S05]  /*12780*/  FSEL R209, R29, -INF , !P0 ;  /* 0xff8000001dd17808 */ /* 0x000fea0004000000 */
[----:B------:R-:W-:Y:S01]  /*12790*/  SHFL.BFLY PT, R2, R0, 0x2, 0x1f ;  /* 0x0c401f0000027f89 */ /* 0x000fe200000e0000 */
[----:B------:R-:W-:Y:S02]  /*127a0*/  FMNMX3.FTZ R3, R3, R18, R17, !PT ;  /* 0x0000001203037276 */ /* 0x000fe40007810011 */
[----:B------:R-:W-:Y:S02]  /*127b0*/  IADD3 R199, PT, PT, R212, 0xa000, RZ ;  /* 0x0000a000d4c77810 */ /* 0x000fe40007ffe0ff */
[----:B------:R-:W-:Y:S04]  /*127c0*/  FMNMX3.FTZ R3, R3, R198, R206, !PT ;  /* 0x000000c603037276 */ /* 0x000fe800078100ce */
[----:B------:R-:W-:Y:S05]  /*127d0*/  FMNMX3.FTZ R3, R3, R207, R209, !PT ;  /* 0x000000cf03037276 */ /* 0x000fea00078100d1 */
[----:B------:R-:W1:Y:S02]  /*127e0*/  SHFL.BFLY PT, R21, R3, 0x2, 0x1f ;  /* 0x0c401f0003157f89 */ /* 0x000e6400000e0000 */
[----:B-1----:R-:W-:Y:S02]  /*127f0*/  FMNMX.FTZ R3, R3, R21, !PT ;  /* 0x0000001503037209 */ /* 0x002fe40007810000 */
[----:B------:R-:W-:Y:S02]  /*12800*/  FMNMX.FTZ R0, R0, R2, !PT ;  /* 0x0000000200007209 */ /* 0x000fe40007810000 */
[----:B------:R-:W-:Y:S02]  /*12810*/  FMNMX.FTZ R135, R135, R20, !PT ;  /* 0x0000001487877209 */ /* 0x000fe40007810000 */
[----:B------:R-:W1:Y:S01]  /*12820*/  SHFL.BFLY PT, R133, R3, 0x1, 0x1f ;  /* 0x0c201f0003857f89 */ /* 0x000e6200000e0000 */
[----:B------:R-:W-:Y:S07]  /*12830*/  FMNMX.FTZ R134, R134, R22, !PT ;  /* 0x0000001686867209 */ /* 0x000fee0007810000 */
[----:B------:R-:W2:Y:S08]  /*12840*/  SHFL.BFLY PT, R2, R0, 0x1, 0x1f ;  /* 0x0c201f0000027f89 */ /* 0x000eb000000e0000 */
[----:B------:R-:W3:Y:S08]  /*12850*/  SHFL.BFLY PT, R20, R135, 0x1, 0x1f ;  /* 0x0c201f0087147f89 */ /* 0x000ef000000e0000 */
[----:B------:R-:W4:Y:S01]  /*12860*/  SHFL.BFLY PT, R22, R134, 0x1, 0x1f ;  /* 0x0c201f0086167f89 */ /* 0x000f2200000e0000 */
[----:B-1----:R-:W-:Y:S02]  /*12870*/  FMNMX.FTZ R133, R3, R133, !PT ;  /* 0x0000008503857209 */ /* 0x002fe40007810000 */
[----:B--2---:R-:W-:Y:S03]  /*12880*/  FMNMX.FTZ R136, R0, R2, !PT ;  /* 0x0000000200887209 */ /* 0x004fe60007810000 */
[C---:B------:R-:W-:Y:S01]  /*12890*/  FMUL.FTZ R188, R133.reuse, UR4 ;  /* 0x0000000485bc7c20 */ /* 0x040fe20008410000 */
[----:B------:R-:W-:Y:S02]  /*128a0*/  FSETP.NEU.FTZ.AND P1, PT, R133, -INF , PT ;  /* 0xff8000008500780b */ /* 0x000fe40003f3d000 */
        /* <DEDUP_REMOVED lines=9> */
[----:B------:R-:W1:Y:S01]  /*12940*/  LDSM.16.MT88.4 R20, [R212+0xa000] ;  /* 0x00a00000d414783b */ /* 0x000e620000004200 */
[C---:B------:R-:W-:Y:S01]  /*12950*/  FSETP.NEU.FTZ.AND P2, PT, R134.reuse, -INF , PT ;  /* 0xff8000008600780b */ /* 0x040fe20003f5d000 */
[----:B------:R-:W-:Y:S01]  /*12960*/  FMUL.FTZ R143, R134, UR4 ;  /* 0x00000004868f7c20 */ /* 0x000fe20008410000 */
[--C-:B------:R-:W-:Y:S01]  /*12970*/  FFMA.FTZ R6, R6, UR4, -R142.reuse ;  /* 0x0000000406067c23 */ /* 0x100fe2000801088e */
[----:B------:R2:W-:Y:S01]  /*12980*/  MUFU.EX2 R237, R5 ;  /* 0x0000000500ed7308 */ /* 0x0005e20000000800 */
[----:B------:R-:W-:Y:S01]  /*12990*/  FSEL R3, R134, RZ, P2 ;  /* 0x000000ff86037208 */ /* 0x000fe20001000000 */
[--C-:B------:R-:W-:Y:S01]  /*129a0*/  FFMA.FTZ R11, R11, UR4, -R142.reuse ;  /* 0x000000040b0b7c23 */ /* 0x100fe2000801088e */
[----:B------:R-:W-:Y:S07]  /*129b0*/  FSEL R0, R135, RZ, P3 ;  /* 0x000000ff87007208 */ /* 0x000fee0001800000 */
[----:B------:R3:W-:Y:S01]  /*129c0*/  MUFU.EX2 R247, R6 ;  /* 0x0000000600f77308 */ /* 0x0007e20000000800 */
[----:B------:R-:W-:Y:S01]  /*129d0*/  FSEL R143, R143, RZ, P2 ;  /* 0x000000ff8f8f7208 */ /* 0x000fe20001000000 */
[----:B------:R-:W-:Y:S01]  /*129e0*/  FADD.FTZ R3, -R3, R137 ;  /* 0x0000008903037221 */ /* 0x000fe20000010100 */
[----:B------:R-:W-:Y:S01]  /*129f0*/  FFMA.FTZ R10, R10, UR4, -R142 ;  /* 0x000000040a0a7c23 */ /* 0x000fe2000801088e */
[----:B------:R-:W-:Y:S01]  /*12a00*/  FADD.FTZ R2, -R0, R132 ;  /* 0x0000008400027221 */ /* 0x000fe20000010100 */
[----:B------:R-:W-:Y:S01]  /*12a10*/  FSEL R0, R133, RZ, P1 ;  /* 0x000000ff85007208 */ /* 0x000fe20000800000 */
[----:B------:R-:W-:Y:S01]  /*12a20*/  FMUL.FTZ R3, R3, UR4 ;  /* 0x0000000403037c20 */ /* 0x000fe20008410000 */
[--C-:B------:R-:W-:Y:S01]  /*12a30*/  FFMA.FTZ R9, R9, UR4, -R143.reuse ;  /* 0x0000000409097c23 */ /* 0x100fe2000801088f */
[--C-:B------:R-:W-:Y:S01]  /*12a40*/  FFMA.FTZ R8, R8, UR4, -R143.reuse ;  /* 0x0000000408087c23 */ /* 0x100fe2000801088f */
[--C-:B------:R-:W-:Y:S01]  /*12a50*/  FFMA.FTZ R7, R7, UR4, -R143.reuse ;  /* 0x0000000407077c23 */ /* 0x100fe2000801088f */
[----:B--2---:R-:W-:Y:S01]  /*12a60*/  FSEL R5, R136, RZ, P0 ;  /* 0x000000ff88057208 */ /* 0x004fe20000000000 */
[----:B------:R-:W-:Y:S01]  /*12a70*/  FFMA.FTZ R16, R16, UR4, -R143 ;  /* 0x0000000410107c23 */ /* 0x000fe2000801088f */
[----:B------:R-:W-:Y:S01]  /*12a80*/  FFMA.FTZ R15, R15, UR4, -R142 ;  /* 0x000000040f0f7c23 */ /* 0x000fe2000801088e */
[----:B------:R-:W-:Y:S01]  /*12a90*/  FSEL R188, R188, RZ, P1 ;  /* 0x000000ffbcbc7208 */ /* 0x000fe20000800000 */
[----:B---3--:R-:W-:Y:S01]  /*12aa0*/  FFMA.FTZ R6, R4, UR4, -R189 ;  /* 0x0000000404067c23 */ /* 0x008fe200080108bd */
[----:B------:R-:W-:Y:S01]  /*12ab0*/  FMUL.FTZ R4, R2, UR4 ;  /* 0x0000000402047c20 */ /* 0x000fe20008410000 */
[----:B------:R-:W-:Y:S01]  /*12ac0*/  FADD.FTZ R2, -R0, R138 ;  /* 0x0000008a00027221 */ /* 0x000fe20000010100 */
[----:B------:R-:W-:Y:S01]  /*12ad0*/  FADD.FTZ R0, -R5, R139 ;  /* 0x0000008b05007221 */ /* 0x000fe20000010100 */
[----:B------:R-:W-:Y:S01]  /*12ae0*/  MUFU.EX2 R249, R11 ;  /* 0x0000000b00f97308 */ /* 0x000fe20000000800 */
[--C-:B------:R-:W-:Y:S01]  /*12af0*/  FFMA.FTZ R13, R13, UR4, -R188.reuse ;  /* 0x000000040d0d7c23 */ /* 0x100fe200080108bc */
[----:B------:R-:W-:Y:S01]  /*12b00*/  FMUL.FTZ R2, R2, UR4 ;  /* 0x0000000402027c20 */ /* 0x000fe20008410000 */
[----:B------:R-:W-:Y:S07]  /*12b10*/  FMUL.FTZ R0, R0, UR4 ;  /* 0x0000000400007c20 */ /* 0x000fee0008410000 */
[----:B------:R-:W2:Y:S01]  /*12b20*/  MUFU.EX2 R250, R10 ;  /* 0x0000000a00fa7308 */ /* 0x000ea20000000800 */
[--C-:B------:R-:W-:Y:S01]  /*12b30*/  FFMA.FTZ R12, R12, UR4, -R188.reuse ;  /* 0x000000040c0c7c23 */ /* 0x100fe200080108bc */
[--C-:B------:R-:W-:Y:S01]  /*12b40*/  FFMA.FTZ R18, R18, UR4, -R188.reuse ;  /* 0x0000000412127c23 */ /* 0x100fe200080108bc */
[----:B------:R-:W-:Y:S07]  /*12b50*/  FFMA.FTZ R17, R17, UR4, -R188 ;  /* 0x0000000411117c23 */ /* 0x000fee00080108bc */
[----:B------:R-:W-:Y:S01]  /*12b60*/  MUFU.EX2 R245, R9 ;  /* 0x0000000900f57308 */ /* 0x000fe20000000800 */
[--C-:B------:R-:W-:Y:S01]  /*12b70*/  FFMA.FTZ R14, R14, UR4, -R189.reuse ;  /* 0x000000040e0e7c23 */ /* 0x100fe200080108bd */
[--C-:B------:R-:W-:Y:S01]  /*12b80*/  FFMA.FTZ R19, R19, UR4, -R189.reuse ;  /* 0x0000000413137c23 */ /* 0x100fe200080108bd */
[--C-:B------:R-:W-:Y:S07]  /*12b90*/  FFMA.FTZ R138, R191, UR4, -R142.reuse ;  /* 0x00000004bf8a7c23 */ /* 0x100fee000801088e */
[----:B------:R-:W3:Y:S01]  /*12ba0*/  MUFU.EX2 R246, R8 ;  /* 0x0000000800f67308 */ /* 0x000ee20000000800 */
[--C-:B------:R-:W-:Y:S01]  /*12bb0*/  FFMA.FTZ R139, R190, UR4, -R142.reuse ;  /* 0x00000004be8b7c23 */ /* 0x100fe2000801088e */
[----:B------:R-:W-:Y:S01]  /*12bc0*/  IADD3 R137, PT, PT, R212, 0xa040, RZ ;  /* 0x0000a040d4897810 */ /* 0x000fe20007ffe0ff */
[----:B------:R-:W-:Y:S07]  /*12bd0*/  FFMA.FTZ R141, R141, UR4, -R189 ;  /* 0x000000048d8d7c23 */ /* 0x000fee00080108bd */
[----:B------:R-:W-:Y:S01]  /*12be0*/  MUFU.EX2 R243, R7 ;  /* 0x0000000700f37308 */ /* 0x000fe20000000800 */
[----:B------:R-:W-:Y:S02]  /*12bf0*/  @P4 IADD3 R137, PT, PT, R199, -0x40, RZ ;  /* 0xffffffc0c7894810 */ /* 0x000fe40007ffe0ff */
[----:B--2---:R-:W-:Y:S07]  /*12c00*/  F2FP.F16.F32.PACK_AB R176, R250, R249 ;  /* 0x000000f9fab0723e */ /* 0x004fee00000000ff */
[----:B------:R-:W2:Y:S10]  /*12c10*/  MUFU.EX2 R244, R16 ;  /* 0x0000001000f47308 */ /* 0x000eb40000000800 */
[----:B------:R-:W4:Y:S01]  /*12c20*/  MUFU.EX2 R236, R6 ;  /* 0x0000000600ec7308 */ /* 0x000f220000000800 */
[----:B---3--:R-:W-:Y:S09]  /*12c30*/  F2FP.F16.F32.PACK_AB R177, R246, R245 ;  /* 0x000000f5f6b1723e */ /* 0x008ff200000000ff */
[----:B------:R-:W3:Y:S10]  /*12c40*/  MUFU.EX2 R132, R4 ;  /* 0x0000000400847308 */ /* 0x000ef40000000800 */
[----:B------:R-:W5:Y:S01]  /*12c50*/  MUFU.EX2 R3, R3 ;  /* 0x0000000300037308 */ /* 0x000f620000000800 */
[----:B--2---:R-:W-:Y:S09]  /*12c60*/  F2FP.F16.F32.PACK_AB R179, R244, R243 ;  /* 0x000000f3f4b3723e */ /* 0x004ff200000000ff */
[----:B------:R-:W2:Y:S01]  /*12c70*/  MUFU.EX2 R248, R15 ;  /* 0x0000000f00f87308 */ /* 0x000ea20000000800 */
[----:B----4-:R-:W-:Y:S09]  /*12c80*/  F2FP.F16.F32.PACK_AB R183, R236, R237 ;  /* 0x000000edecb7723e */ /* 0x010ff200000000ff */
[----:B------:R-:W-:Y:S01]  /*12c90*/  MUFU.EX2 R239, R13 ;  /* 0x0000000d00ef7308 */ /* 0x000fe20000000800 */
[C---:B---3--:R-:W-:Y:S01]  /*12ca0*/  FMUL.FTZ R4, R132.reuse, R144 ;  /* 0x0000009084047220 */ /* 0x048fe20000410000 */
[C---:B------:R-:W-:Y:S08]  /*12cb0*/  FMUL.FTZ R5, R132.reuse, R145 ;  /* 0x0000009184057220 */ /* 0x040ff00000410000 */
[----:B------:R-:W3:Y:S01]  /*12cc0*/  MUFU.EX2 R240, R12 ;  /* 0x0000000c00f07308 */ /* 0x000ee20000000800 */
[C---:B------:R-:W-:Y:S01]  /*12cd0*/  FMUL.FTZ R16, R132.reuse, R156 ;  /* 0x0000009c84107220 */ /* 0x040fe20000410000 */
[C---:B-----5:R-:W-:Y:S01]  /*12ce0*/  FMUL.FTZ R6, R3.reuse, R146 ;  /* 0x0000009203067220 */ /* 0x060fe20000410000 */
[----:B------:R-:W-:Y:S07]  /*12cf0*/  FMUL.FTZ R7, R3, R147 ;  /* 0x0000009303077220 */ /* 0x000fee0000410000 */
[----:B------:R4:W-:Y:S01]  /*12d00*/  MUFU.EX2 R241, R18 ;  /* 0x0000001200f17308 */ /* 0x0009e20000000800 */
[----:B------:R-:W5:Y:S01]  /*12d10*/  LDSM.16.MT88.4 R144, [R137] ;  /* 0x000000008990783b */ /* 0x000f620000004200 */
[----:B--2---:R-:W-:Y:S01]  /*12d20*/  F2FP.F16.F32.PACK_AB R178, R247, R248 ;  /* 0x000000f8f7b2723e */ /* 0x004fe200000000ff */
[C---:B------:R-:W-:Y:S07]  /*12d30*/  FMUL.FTZ R32, R132.reuse, R172 ;  /* 0x000000ac84207220 */ /* 0x040fee0000410000 */
[----:B------:R-:W2:Y:S01]  /*12d40*/  MUFU.EX2 R242, R17 ;  /* 0x0000001100f27308 */ /* 0x000ea20000000800 */
[----:B------:R-:W-:Y:S01]  /*12d50*/  FMUL.FTZ R33, R132, R173 ;  /* 0x000000ad84217220 */ /* 0x000fe20000410000 */
[C---:B------:R-:W-:Y:S01]  /*12d60*/  FMUL.FTZ R34, R3.reuse, R174 ;  /* 0x000000ae03227220 */ /* 0x040fe20000410000 */
[C---:B------:R-:W-:Y:S07]  /*12d70*/  FMUL.FTZ R35, R3.reuse, R175 ;  /* 0x000000af03237220 */ /* 0x040fee0000410000 */
[----:B------:R-:W-:Y:S01]  /*12d80*/  MUFU.EX2 R211, R14 ;  /* 0x0000000e00d37308 */ /* 0x000fe20000000800 */
[-C--:B-1----:R-:W-:Y:S01]  /*12d90*/  HMMA.16816.F32 R4, R176, R20.reuse, R4 ;  /* 0x00000014b004723c */ /* 0x082fe20000001804 */
[----:B------:R-:W-:Y:S08]  /*12da0*/  LDSM.16.MT88.4 R172, [R223] ;  /* 0x00000000dfac783b */ /* 0x000ff00000004200 */
[----:B------:R-:W1:Y:S01]  /*12db0*/  MUFU.EX2 R238, R19 ;  /* 0x0000001300ee7308 */ /* 0x000e620000000800 */
[----:B---3--:R-:W-:Y:S01]  /*12dc0*/  F2FP.F16.F32.PACK_AB R180, R240, R239 ;  /* 0x000000eff0b4723e */ /* 0x008fe200000000ff */
[C---:B----4-:R-:W-:Y:S08]  /*12dd0*/  FMUL.FTZ R18, R3.reuse, R158 ;  /* 0x0000009e03127220 */ /* 0x050ff00000410000 */
[----:B------:R-:W3:Y:S01]  /*12de0*/  MUFU.EX2 R2, R2 ;  /* 0x0000000200027308 */ /* 0x000ee20000000800 */
[----:B------:R-:W-:Y:S01]  /*12df0*/  FMUL.FTZ R36, R132, R36 ;  /* 0x0000002484247220 */ /* 0x000fe20000410000 */
[----:B--2---:R-:W-:Y:S01]  /*12e00*/  F2FP.F16.F32.PACK_AB R182, R242, R241 ;  /* 0x000000f1f2b6723e */ /* 0x004fe200000000ff */
[C---:B------:R-:W-:Y:S07]  /*12e10*/  FMUL.FTZ R17, R132.reuse, R157 ;  /* 0x0000009d84117220 */ /* 0x040fee0000410000 */
[----:B------:R-:W2:Y:S01]  /*12e20*/  MUFU.EX2 R0, R0 ;  /* 0x0000000000007308 */ /* 0x000ea20000000800 */
[C---:B------:R-:W-:Y:S01]  /*12e30*/  FMUL.FTZ R37, R132.reuse, R37 ;  /* 0x0000002584257220 */ /* 0x040fe20000410000 */
[C---:B------:R-:W-:Y:S01]  /*12e40*/  FMUL.FTZ R38, R3.reuse, R38 ;  /* 0x0000002603267220 */ /* 0x040fe20000410000 */
[C---:B------:R-:W-:Y:S01]  /*12e50*/  FMUL.FTZ R39, R3.reuse, R39 ;  /* 0x0000002703277220 */ /* 0x040fe20000410000 */
[C---:B------:R-:W-:Y:S01]  /*12e60*/  FMUL.FTZ R48, R132.reuse, R48 ;  /* 0x0000003084307220 */ /* 0x040fe20000410000 */
[----:B------:R-:W-:Y:S01]  /*12e70*/  FMUL.FTZ R49, R132, R49 ;  /* 0x0000003184317220 */ /* 0x000fe20000410000 */
[----:B-1----:R-:W-:Y:S01]  /*12e80*/  F2FP.F16.F32.PACK_AB R181, R238, R211 ;  /* 0x000000d3eeb5723e */ /* 0x002fe200000000ff */
[C---:B------:R-:W-:Y:S01]  /*12e90*/  FMUL.FTZ R19, R3.reuse, R159 ;  /* 0x0000009f03137220 */ /* 0x040fe20000410000 */
[C---:B------:R-:W-:Y:S01]  /*12ea0*/  FMUL.FTZ R50, R3.reuse, R50 ;  /* 0x0000003203327220 */ /* 0x040fe20000410000 */
[----:B------:R-:W-:Y:S01]  /*12eb0*/  LDSM.16.MT88.4 R156, [R212+0xa800] ;  /* 0x00a80000d49c783b */ /* 0x000fe20000004200 */
[C---:B---3--:R-:W-:Y:S01]  /*12ec0*/  FMUL.FTZ R8, R2.reuse, R148 ;  /* 0x0000009402087220 */ /* 0x048fe20000410000 */
[C---:B------:R-:W-:Y:S01]  /*12ed0*/  FMUL.FTZ R9, R2.reuse, R149 ;  /* 0x0000009502097220 */ /* 0x040fe20000410000 */
[C---:B------:R-:W-:Y:S01]  /*12ee0*/  FMUL.FTZ R12, R2.reuse, R152 ;  /* 0x00000098020c7220 */ /* 0x040fe20000410000 */
[----:B------:R-:W-:Y:S01]  /*12ef0*/  FMUL.FTZ R13, R2, R153 ;  /* 0x00000099020d7220 */ /* 0x000fe20000410000 */
[C---:B--2---:R-:W-:Y:S01]  /*12f00*/  FMUL.FTZ R10, R0.reuse, R150 ;  /* 0x00000096000a7220 */ /* 0x044fe20000410000 */
[C---:B------:R-:W-:Y:S01]  /*12f10*/  FMUL.FTZ R11, R0.reuse, R151 ;  /* 0x00000097000b7220 */ /* 0x040fe20000410000 */
[C---:B------:R-:W-:Y:S01]  /*12f20*/  FMUL.FTZ R14, R0.reuse, R154 ;  /* 0x0000009a000e7220 */ /* 0x040fe20000410000 */
[----:B------:R-:W1:Y:S01]  /*12f30*/  LDSM.16.MT88.4 R148, [R219+0xa000] ;  /* 0x00a00000db94783b */ /* 0x000e620000004200 */
[----:B------:R-:W-:Y:S01]  /*12f40*/  FMUL.FTZ R15, R0, R155 ;  /* 0x0000009b000f7220 */ /* 0x000fe20000410000 */
[C---:B------:R-:W-:Y:S01]  /*12f50*/  FMUL.FTZ R24, R2.reuse, R164 ;  /* 0x000000a402187220 */ /* 0x040fe20000410000 */
[----:B------:R-:W-:Y:S01]  /*12f60*/  FMUL.FTZ R25, R2, R165 ;  /* 0x000000a502197220 */ /* 0x000fe20000410000 */
[----:B------:R-:W-:Y:S01]  /*12f70*/  FMUL.FTZ R26, R0, R166 ;  /* 0x000000a6001a7220 */ /* 0x000fe20000410000 */
[C---:B------:R-:W-:Y:S01]  /*12f80*/  HMMA.16816.F32 R8, R180.reuse, R20, R8 ;  /* 0x00000014b408723c */ /* 0x040fe20000001808 */
[----:B------:R2:W-:Y:S03]  /*12f90*/  MUFU.EX2 R205, R138 ;  /* 0x0000008a00cd7308 */ /* 0x0005e60000000800 */
[C---:B------:R-:W-:Y:S01]  /*12fa0*/  FMUL.FTZ R20, R132.reuse, R160 ;  /* 0x000000a084147220 */ /* 0x040fe20000410000 */
[----:B------:R-:W-:Y:S01]  /*12fb0*/  FMUL.FTZ R21, R132, R161 ;  /* 0x000000a184157220 */ /* 0x000fe20000410000 */
[----:B------:R-:W-:Y:S01]  /*12fc0*/  FMUL.FTZ R27, R0, R167 ;  /* 0x000000a7001b7220 */ /* 0x000fe20000410000 */
[C---:B------:R-:W-:Y:S01]  /*12fd0*/  FMUL.FTZ R28, R2.reuse, R168 ;  /* 0x000000a8021c7220 */ /* 0x040fe20000410000 */
[-C--:B------:R-:W-:Y:S03]  /*12fe0*/  HMMA.16816.F32 R12, R180, R22.reuse, R12 ;  /* 0x00000016b40c723c */ /* 0x080fe6000000180c */
[----:B------:R-:W3:Y:S01]  /*12ff0*/  MUFU.EX2 R204, R139 ;  /* 0x0000008b00cc7308 */ /* 0x000ee20000000800 */
        /* <DEDUP_REMOVED lines=14> */
[-C--:B------:R-:W-:Y:S03]  /*130e0*/  HMMA.16816.F32 R20, R176, R184.reuse, R20 ;  /* 0x000000b8b014723c */ /* 0x080fe60000001814 */
        /* <DEDUP_REMOVED lines=20> */
[C---:B------:R-:W-:Y:S01]  /*13230*/  FMUL.FTZ R67, R3.reuse, R67 ;  /* 0x0000004303437220 */ /* 0x040fe20000410000 */
[----:B------:R-:W-:Y:S01]  /*13240*/  FMUL.FTZ R68, R132, R68 ;  /* 0x0000004484447220 */ /* 0x000fe20000410000 */
[-C--:B-----5:R-:W-:Y:S03]  /*13250*/  HMMA.16816.F32 R36, R176, R144.reuse, R36 ;  /* 0x00000090b024723c */ /* 0x0a0fe60000001824 */
[--C-:B--2---:R-:W-:Y:S01]  /*13260*/  FFMA.FTZ R138, R192, UR4, -R143.reuse ;  /* 0x00000004c08a7c23 */ /* 0x104fe2000801088f */
[----:B------:R-:W-:Y:S01]  /*13270*/  FMUL.FTZ R69, R132, R69 ;  /* 0x0000004584457220 */ /* 0x000fe20000410000 */
[C---:B------:R-:W-:Y:S01]  /*13280*/  FMUL.FTZ R70, R3.reuse, R70 ;  /* 0x0000004603467220 */ /* 0x040fe20000410000 */
[C---:B------:R-:W-:Y:S01]  /*13290*/  FMUL.FTZ R71, R3.reuse, R71 ;  /* 0x0000004703477220 */ /* 0x040fe20000410000 */
[----:B------:R2:W-:Y:S01]  /*132a0*/  MUFU.EX2 R202, R138 ;  /* 0x0000008a00ca7308 */ /* 0x0005e20000000800 */
        /* <DEDUP_REMOVED lines=8> */
[----:B--2---:R-:W-:Y:S01]  /*13330*/  FFMA.FTZ R138, R194, UR4, -R142 ;  /* 0x00000004c28a7c23 */ /* 0x004fe2000801088e */
[C---:B------:R-:W-:Y:S01]  /*13340*/  FMUL.FTZ R78, R0.reuse, R78 ;  /* 0x0000004e004e7220 */ /* 0x040fe20000410000 */
[----:B------:R-:W-:Y:S01]  /*13350*/  FMUL.FTZ R79, R0, R79 ;  /* 0x0000004f004f7220 */ /* 0x000fe20000410000 */
[C---:B------:R-:W-:Y:S01]  /*13360*/  HMMA.16816.F32 R48, R176.reuse, R146, R48 ;  /* 0x00000092b030723c */ /* 0x040fe20000001830 */
[----:B------:R-:W2:Y:S01]  /*13370*/  LDSM.16.MT88.4 R144, [R212+0xb000] ;  /* 0x00b00000d490783b */ /* 0x000ea20000004200 */
[----:B------:R4:W-:Y:S02]  /*13380*/  MUFU.EX2 R203, R138 ;  /* 0x0000008a00cb7308 */ /* 0x0009e40000000800 */
[C---:B------:R-:W-:Y:S01]  /*13390*/  FMUL.FTZ R80, R132.reuse, R80 ;  /* 0x0000005084507220 */ /* 0x040fe20000410000 */
[C---:B------:R-:W-:Y:S01]  /*133a0*/  FMUL.FTZ R81, R132.reuse, R81 ;  /* 0x0000005184517220 */ /* 0x040fe20000410000 */
[C---:B------:R-:W-:Y:S01]  /*133b0*/  FMUL.FTZ R82, R3.reuse, R82 ;  /* 0x0000005203527220 */ /* 0x040fe20000410000 */
[C---:B------:R-:W-:Y:S01]  /*133c0*/  FMUL.FTZ R83, R3.reuse, R83 ;  /* 0x0000005303537220 */ /* 0x040fe20000410000 */
[-C--:B-1----:R-:W-:Y:S03]  /*133d0*/  HMMA.16816.F32 R52, R176, R148.reuse, R52 ;  /* 0x00000094b034723c */ /* 0x082fe60000001834 */
[C---:B------:R-:W-:Y:S01]  /*133e0*/  FMUL.FTZ R84, R132.reuse, R84 ;  /* 0x0000005484547220 */ /* 0x040fe20000410000 */
[----:B------:R-:W-:Y:S01]  /*133f0*/  FMUL.FTZ R85, R132, R85 ;  /* 0x0000005584557220 */ /* 0x000fe20000410000 */
[C---:B------:R-:W-:Y:S01]  /*13400*/  FMUL.FTZ R86, R3.reuse, R86 ;  /* 0x0000005603567220 */ /* 0x040fe20000410000 */
[----:B------:R-:W-:Y:S01]  /*13410*/  FMUL.FTZ R87, R3, R87 ;  /* 0x0000005703577220 */ /* 0x000fe20000410000 */
[----:B------:R-:W-:Y:S01]  /*13420*/  FMUL.FTZ R88, R2, R88 ;  /* 0x0000005802587220 */ /* 0x000fe20000410000 */
[C---:B------:R-:W-:Y:S04]  /*13430*/  HMMA.16816.F32 R56, R180.reuse, R148, R56 ;  /* 0x00000094b438723c */ /* 0x040fe80000001838 */
[--C-:B----4-:R-:W-:Y:S01]  /*13440*/  FFMA.FTZ R138, R196, UR4, -R143.reuse ;  /* 0x00000004c48a7c23 */ /* 0x110fe2000801088f */
[----:B------:R-:W-:Y:S01]  /*13450*/  FMUL.FTZ R89, R2, R89 ;  /* 0x0000005902597220 */ /* 0x000fe20000410000 */
[C---:B------:R-:W-:Y:S01]  /*13460*/  FMUL.FTZ R90, R0.reuse, R90 ;  /* 0x0000005a005a7220 */ /* 0x040fe20000410000 */
[----:B------:R-:W-:Y:S01]  /*13470*/  FMUL.FTZ R91, R0, R91 ;  /* 0x0000005b005b7220 */ /* 0x000fe20000410000 */
[-C--:B------:R-:W-:Y:S01]  /*13480*/  HMMA.16816.F32 R60, R180, R150.reuse, R60 ;  /* 0x00000096b43c723c */ /* 0x080fe2000000183c */
[----:B------:R1:W-:Y:S02]  /*13490*/  MUFU.EX2 R199, R138 ;  /* 0x0000008a00c77308 */ /* 0x0003e40000000800 */
[--C-:B------:R-:W-:Y:S01]  /*134a0*/  FFMA.FTZ R139, R193, UR4, -R143.reuse ;  /* 0x00000004c18b7c23 */ /* 0x100fe2000801088f */
[C---:B------:R-:W-:Y:S01]  /*134b0*/  FMUL.FTZ R92, R2.reuse, R92 ;  /* 0x0000005c025c7220 */ /* 0x040fe20000410000 */
[----:B------:R-:W-:Y:S01]  /*134c0*/  FMUL.FTZ R93, R2, R93 ;  /* 0x0000005d025d7220 */ /* 0x000fe20000410000 */
[C---:B------:R-:W-:Y:S01]  /*134d0*/  FMUL.FTZ R94, R0.reuse, R94 ;  /* 0x0000005e005e7220 */ /* 0x040fe20000410000 */
[----:B------:R-:W-:Y:S01]  /*134e0*/  FMUL.FTZ R95, R0, R95 ;  /* 0x0000005f005f7220 */ /* 0x000fe20000410000 */
[C---:B------:R-:W-:Y:S01]  /*134f0*/  HMMA.16816.F32 R64, R176.reuse, R150, R64 ;  /* 0x00000096b040723c */ /* 0x040fe20000001840 */
[----:B------:R-:W4:Y:S02]  /*13500*/  LDSM.16.MT88.4 R148, [R220+0xb000] ;  /* 0x00b00000dc94783b */ /* 0x000f240000004200 */
[----:B------:R5:W3:Y:S01]  /*13510*/  MUFU.EX2 R201, R139 ;  /* 0x0000008b00c97308 */ /* 0x000ae20000000800 */
[----:B------:R-:W-:Y:S01]  /*13520*/  FFMA.FTZ R143, R197, UR4, -R143 ;  /* 0x00000004c58f7c23 */ /* 0x000fe2000801088f */
[C---:B------:R-:W-:Y:S01]  /*13530*/  FMUL.FTZ R96, R132.reuse, R96 ;  /* 0x0000006084607220 */ /* 0x040fe20000410000 */
[----:B------:R-:W-:Y:S01]  /*13540*/  FMUL.FTZ R97, R132, R97 ;  /* 0x0000006184617220 */ /* 0x000fe20000410000 */
[--C-:B-1----:R-:W-:Y:S01]  /*13550*/  FFMA.FTZ R138, R198, UR4, -R188.reuse ;  /* 0x00000004c68a7c23 */ /* 0x102fe200080108bc */
[C---:B------:R-:W-:Y:S01]  /*13560*/  FMUL.FTZ R98, R3.reuse, R98 ;  /* 0x0000006203627220 */ /* 0x040fe20000410000 */
[-C--:B--2---:R-:W-:Y:S04]  /*13570*/  HMMA.16816.F32 R68, R176, R144.reuse, R68 ;  /* 0x00000090b044723c */ /* 0x084fe80000001844 */
[----:B------:R-:W1:Y:S01]  /*13580*/  MUFU.EX2 R198, R143 ;  /* 0x0000008f00c67308 */ /* 0x000e620000000800 */
[----:B------:R-:W-:Y:S01]  /*13590*/  FMUL.FTZ R99, R3, R99 ;  /* 0x0000006303637220 */ /* 0x000fe20000410000 */
[C---:B------:R-:W-:Y:S08]  /*135a0*/  FMUL.FTZ R104, R2.reuse, R104 ;  /* 0x0000006802687220 */ /* 0x040ff00000410000 */
[----:B------:R2:W-:Y:S01]  /*135b0*/  MUFU.EX2 R197, R138 ;  /* 0x0000008a00c57308 */ /* 0x0005e20000000800 */
[----:B------:R-:W-:Y:S01]  /*135c0*/  FMUL.FTZ R105, R2, R105 ;  /* 0x0000006902697220 */ /* 0x000fe20000410000 */
[----:B-----5:R-:W-:Y:S01]  /*135d0*/  FFMA.FTZ R139, R206, UR4, -R188 ;  /* 0x00000004ce8b7c23 */ /* 0x020fe200080108bc */
[C---:B------:R-:W-:Y:S07]  /*135e0*/  HMMA.16816.F32 R72, R180.reuse, R144, R72 ;  /* 0x00000090b448723c */ /* 0x040fee0000001848 */
[----:B------:R-:W-:Y:S01]  /*135f0*/  MUFU.EX2 R193, R141 ;  /* 0x0000008d00c17308 */ /* 0x000fe20000000800 */
[----:B------:R-:W-:Y:S09]  /*13600*/  FFMA.FTZ R142, R195, UR4, -R142 ;  /* 0x00000004c38e7c23 */ /* 0x000ff2000801088e */
[----:B------:R5:W-:Y:S01]  /*13610*/  MUFU.EX2 R194, R139 ;  /* 0x0000008b00c27308 */ /* 0x000be20000000800 */
[C---:B------:R-:W-:Y:S01]  /*13620*/  FMUL.FTZ R106, R0.reuse, R106 ;  /* 0x0000006a006a7220 */ /* 0x040fe20000410000 */
[----:B------:R-:W-:Y:S01]  /*13630*/  FMUL.FTZ R107, R0, R107 ;  /* 0x0000006b006b7220 */ /* 0x000fe20000410000 */
[-C--:B------:R-:W-:Y:S03]  /*13640*/  HMMA.16816.F32 R76, R180, R146.reuse, R76 ;  /* 0x00000092b44c723c */ /* 0x080fe6000000184c */
[--C-:B--2---:R-:W-:Y:S01]  /*13650*/  FFMA.FTZ R138, R207, UR4, -R188.reuse ;  /* 0x00000004cf8a7c23 */ /* 0x104fe200080108bc */
[----:B------:R-:W-:Y:S01]  /*13660*/  FFMA.FTZ R188, R209, UR4, -R188 ;  /* 0x00000004d1bc7c23 */ /* 0x000fe200080108bc */
[----:B------:R-:W2:Y:S01]  /*13670*/  LDL.LU R207, [R1] ;  /* 0x0000000001cf7983 */ /* 0x000ea20000300800 */
[----:B------:R-:W-:Y:S01]  /*13680*/  FMUL.FTZ R108, R2, R108 ;  /* 0x0000006c026c7220 */ /* 0x000fe20000410000 */
[----:B------:R3:W-:Y:S01]  /*13690*/  MUFU.EX2 R195, R138 ;  /* 0x0000008a00c37308 */ /* 0x0007e20000000800 */
[C---:B------:R-:W-:Y:S01]  /*136a0*/  HMMA.16816.F32 R80, R176.reuse, R146, R80 ;  /* 0x00000092b050723c */ /* 0x040fe20000001850 */
[----:B------:R-:W2:Y:S08]  /*136b0*/  LDL.LU R209, [R1+0x4] ;  /* 0x0000040001d17983 */ /* 0x000eb00000300800 */
[----:B------:R-:W-:Y:S01]  /*136c0*/  MUFU.EX2 R196, R188 ;  /* 0x000000bc00c47308 */ /* 0x000fe20000000800 */
[--C-:B-----5:R-:W-:Y:S01]  /*136d0*/  FFMA.FTZ R139, R208, UR4, -R189.reuse ;  /* 0x00000004d08b7c23 */ /* 0x120fe200080108bd */
[----:B------:R-:W5:Y:S01]  /*136e0*/  LDSM.16.MT88.4 R144, [R137+0x1000] ;  /* 0x001000008990783b */ /* 0x000f620000004200 */
[----:B------:R-:W-:Y:S01]  /*136f0*/  FMUL.FTZ R109, R2, R109 ;  /* 0x0000006d026d7220 */ /* 0x000fe20000410000 */
[C---:B------:R-:W-:Y:S01]  /*13700*/  FMUL.FTZ R110, R0.reuse, R110 ;  /* 0x0000006e006e7220 */ /* 0x040fe20000410000 */
[-C--:B----4-:R-:W-:Y:S05]  /*13710*/  HMMA.16816.F32 R84, R176, R148.reuse, R84 ;  /* 0x00000094b054723c */ /* 0x090fea0000001854 */
[----:B------:R-:W-:Y:S01]  /*13720*/  MUFU.EX2 R192, R139 ;  /* 0x0000008b00c07308 */ /* 0x000fe20000000800 */
[----:B------:R-:W-:Y:S01]  /*13730*/  FMUL.FTZ R111, R0, R111 ;  /* 0x0000006f006f7220 */ /* 0x000fe20000410000 */
[----:B------:R-:W-:Y:S01]  /*13740*/  FMUL.FTZ R120, R2, R120 ;  /* 0x0000007802787220 */ /* 0x000fe20000410000 */
[----:B------:R-:W4:Y:S01]  /*13750*/  LDL.LU R208, [R1+0x8] ;  /* 0x0000080001d07983 */ /* 0x000f220000300800 */
[--C-:B---3--:R-:W-:Y:S01]  /*13760*/  FFMA.FTZ R138, R210, UR4, -R189.reuse ;  /* 0x00000004d28a7c23 */ /* 0x108fe200080108bd */
[----:B------:R-:W-:Y:S01]  /*13770*/  FFMA.FTZ R189, R140, UR4, -R189 ;  /* 0x000000048cbd7c23 */ /* 0x000fe200080108bd */
[C---:B------:R-:W-:Y:S01]  /*13780*/  HMMA.16816.F32 R88, R180.reuse, R148, R88 ;  /* 0x00000094b458723c */ /* 0x040fe20000001858 */
[----:B------:R-:W3:Y:S03]  /*13790*/  LDL.LU R210, [R1+0xc] ;  /* 0x00000c0001d27983 */ /* 0x000ee60000300800 */
[----:B------:R-:W-:Y:S01]  /*137a0*/  MUFU.EX2 R139, R138 ;  /* 0x0000008a008b7308 */ /* 0x000fe20000000800 */
[----:B------:R-:W-:Y:S01]  /*137b0*/  FMUL.FTZ R121, R2, R121 ;  /* 0x0000007902797220 */ /* 0x000fe20000410000 */
[C---:B------:R-:W-:Y:S08]  /*137c0*/  FMUL.FTZ R122, R0.reuse, R122 ;  /* 0x0000007a007a7220 */ /* 0x040ff00000410000 */
[----:B------:R1:W-:Y:S01]  /*137d0*/  MUFU.EX2 R138, R189 ;  /* 0x000000bd008a7308 */ /* 0x0003e20000000800 */
[----:B------:R-:W-:Y:S01]  /*137e0*/  FMUL.FTZ R123, R0, R123 ;  /* 0x0000007b007b7220 */ /* 0x000fe20000410000 */
[-C--:B------:R-:W-:Y:S03]  /*137f0*/  HMMA.16816.F32 R92, R180, R150.reuse, R92 ;  /* 0x00000096b45c723c */ /* 0x080fe6000000185c */
[----:B------:R-:W-:Y:S01]  /*13800*/  MOV R152, R200 ;  /* 0x000000c800987202 */ /* 0x000fe20000000f00 */
[C---:B------:R-:W-:Y:S01]  /*13810*/  FMUL.FTZ R124, R2.reuse, R124 ;  /* 0x0000007c027c7220 */ /* 0x040fe20000410000 */
[----:B------:R-:W-:Y:S01]  /*13820*/  FMUL.FTZ R125, R2, R125 ;  /* 0x0000007d027d7220 */ /* 0x000fe20000410000 */
[C---:B------:R-:W-:Y:S01]  /*13830*/  FMUL.FTZ R126, R0.reuse, R126 ;  /* 0x0000007e007e7220 */ /* 0x040fe20000410000 */
[----:B------:R-:W-:Y:S01]  /*13840*/  FMUL.FTZ R127, R0, R127 ;  /* 0x0000007f007f7220 */ /* 0x000fe20000410000 */
[C---:B------:R-:W-:Y:S01]  /*13850*/  HMMA.16816.F32 R96, R176.reuse, R150, R96 ;  /* 0x00000096b060723c */ /* 0x040fe20000001860 */
[----:B------:R-:W5:Y:S01]  /*13860*/  LDSM.16.MT88.4 R148, [R219+0xb000] ;  /* 0x00b00000db94783b */ /* 0x000f620000004200 */
[----:B------:R-:W5:Y:S02]  /*13870*/  MUFU.EX2 R200, R142 ;  /* 0x0000008e00c87308 */ /* 0x000f640000000800 */
[C---:B------:R-:W-:Y:S01]  /*13880*/  FMUL.FTZ R100, R132.reuse, R100 ;  /* 0x0000006484647220 */ /* 0x040fe20000410000 */
[----:B------:R-:W-:Y:S01]  /*13890*/  FMUL.FTZ R101, R132, R101 ;  /* 0x0000006584657220 */ /* 0x000fe20000410000 */
[C---:B------:R-:W-:Y:S01]  /*138a0*/  FMUL.FTZ R102, R3.reuse, R102 ;  /* 0x0000006603667220 */ /* 0x040fe20000410000 */
[----:B------:R-:W-:Y:S01]  /*138b0*/  FMUL.FTZ R103, R3, R103 ;  /* 0x0000006703677220 */ /* 0x000fe20000410000 */
[----:B------:R-:W-:Y:S01]  /*138c0*/  F2FP.F16.F32.PACK_AB R140, R204, R205 ;  /* 0x000000cdcc8c723e */ /* 0x000fe200000000ff */
[----:B-1----:R-:W-:Y:S01]  /*138d0*/  LDSM.16.MT88.4 R188, [R212+0xb800] ;  /* 0x00b80000d4bc783b */ /* 0x002fe20000004200 */
[----:B------:R-:W-:Y:S01]  /*138e0*/  F2FP.F16.F32.PACK_AB R141, R201, R202 ;  /* 0x000000cac98d723e */ /* 0x000fe200000000ff */
[----:B------:R-:W-:Y:S01]  /*138f0*/  FMUL.FTZ R112, R132, R112 ;  /* 0x0000007084707220 */ /* 0x000fe20000410000 */
[----:B------:R-:W-:Y:S01]  /*13900*/  F2FP.F16.F32.PACK_AB R143, R198, R199 ;  /* 0x000000c7c68f723e */ /* 0x000fe200000000ff */
[----:B------:R-:W-:Y:S01]  /*13910*/  FMUL.FTZ R113, R132, R113 ;  /* 0x0000007184717220 */ /* 0x000fe20000410000 */
[-C--:B-----5:R-:W-:Y:S03]  /*13920*/  HMMA.16816.F32 R100, R176, R144.reuse, R100 ;  /* 0x00000090b064723c */ /* 0x0a0fe60000001864 */
[----:B------:R-:W-:Y:S01]  /*13930*/  F2FP.F16.F32.PACK_AB R142, R200, R203 ;  /* 0x000000cbc88e723e */ /* 0x000fe200000000ff */
[C---:B------:R-:W-:Y:S01]  /*13940*/  FMUL.FTZ R114, R3.reuse, R114 ;  /* 0x0000007203727220 */ /* 0x040fe20000410000 */
[----:B------:R-:W-:Y:S01]  /*13950*/  MOV R206, R152 ;  /* 0x0000009800ce7202 */ /* 0x000fe20000000f00 */
[C---:B------:R-:W-:Y:S01]  /*13960*/  FMUL.FTZ R115, R3.reuse, R115 ;  /* 0x0000007303737220 */ /* 0x040fe20000410000 */
        /* <DEDUP_REMOVED lines=10> */
[C---:B------:R-:W-:Y:S02]  /*13a10*/  ISETP.GT.AND P0, PT, R232.reuse, R206, PT ;  /* 0x000000cee800720c */ /* 0x040fe40003f04270 */
[C---:B------:R-:W-:Y:S04]  /*13a20*/  HMMA.16816.F32 R112, R176.reuse, R146, R112 ;  /* 0x00000092b070723c */ /* 0x040fe80000001870 */
[----:B------:R-:W-:Y:S04]  /*13a30*/  IADD3 R232, PT, PT, R232, -0x1, RZ ;  /* 0xffffffffe8e87810 */ /* 0x000fe80007ffe0ff */
[-C--:B------:R-:W-:Y:S08]  /*13a40*/  HMMA.16816.F32 R116, R176, R148.reuse, R116 ;  /* 0x00000094b074723c */ /* 0x080ff00000001874 */
[C---:B------:R-:W-:Y:S08]  /*13a50*/  HMMA.16816.F32 R120, R180.reuse, R148, R120 ;  /* 0x00000094b478723c */ /* 0x040ff00000001878 */
[-C--:B------:R-:W-:Y:S01]  /*13a60*/  HMMA.16816.F32 R124, R180, R150.reuse, R124 ;  /* 0x00000096b47c723c */ /* 0x080fe2000000187c */
[----:B------:R-:W1:Y:S07]  /*13a70*/  LDSM.16.MT88.4 R180, [R137+0x800] ;  /* 0x0008000089b4783b */ /* 0x000e6e0000004200 */
[----:B------:R-:W-:Y:S04]  /*13a80*/  HMMA.16816.F32 R128, R176, R150, R128 ;  /* 0x00000096b080723c */ /* 0x000fe80000001880 */
[----:B------:R-:W-:Y:S02]  /*13a90*/  F2FP.F16.F32.PACK_AB R176, R194, R197 ;  /* 0x000000c5c2b0723e */ /* 0x000fe400000000ff */
[----:B------:R-:W-:Y:S02]  /*13aa0*/  F2FP.F16.F32.PACK_AB R178, R196, R195 ;  /* 0x000000c3c4b2723e */ /* 0x000fe400000000ff */
[-C--:B------:R-:W-:Y:S01]  /*13ab0*/  HMMA.16816.F32 R144, R140, R156.reuse, R4 ;  /* 0x0000009c8c90723c */ /* 0x080fe20000001804 */
[----:B------:R-:W5:Y:S04]  /*13ac0*/  LDSM.16.MT88.4 R4, [R222] ;  /* 0x00000000de04783b */ /* 0x000f680000004200 */
[----:B------:R-:W-:Y:S02]  /*13ad0*/  F2FP.F16.F32.PACK_AB R177, R139, R192 ;  /* 0x000000c08bb1723e */ /* 0x000fe400000000ff */
[----:B------:R-:W-:Y:S07]  /*13ae0*/  F2FP.F16.F32.PACK_AB R179, R138, R193 ;  /* 0x000000c18ab3723e */ /* 0x000fee00000000ff */
[C---:B------:R-:W-:Y:S01]  /*13af0*/  HMMA.16816.F32 R148, R176.reuse, R156, R8 ;  /* 0x0000009cb094723c */ /* 0x040fe20000001808 */
[----:B------:R1:W2:Y:S07]  /*13b00*/  LDSM.16.MT88.4 R8, [R137+0x1800] ;  /* 0x001800008908783b */ /* 0x0002ae0000004200 */
[-C--:B------:R-:W-:Y:S01]  /*13b10*/  HMMA.16816.F32 R152, R176, R158.reuse, R12 ;  /* 0x0000009eb098723c */ /* 0x080fe2000000180c */
[----:B------:R-:W3:Y:S07]  /*13b20*/  LDSM.16.MT88.4 R12, [R218+0x1800] ;  /* 0x00180000da0c783b */ /* 0x000eee0000004200 */
[C---:B------:R-:W-:Y:S08]  /*13b30*/  HMMA.16816.F32 R156, R140.reuse, R158, R16 ;  /* 0x0000009e8c9c723c */ /* 0x040ff00000001810 */
[-C--:B------:R-:W-:Y:S03]  /*13b40*/  HMMA.16816.F32 R160, R140, R172.reuse, R20 ;  /* 0x000000ac8ca0723c */ /* 0x080fe60000001814 */
[----:B-1----:R-:W-:Y:S05]  /*13b50*/  MOV R137, R134 ;  /* 0x0000008600897202 */ /* 0x002fea0000000f00 */
        /* <DEDUP_REMOVED lines=16> */
[C---:B------:R-:W-:Y:S08]  /*13c60*/  HMMA.16816.F32 R88, R176.reuse, R4, R88 ;  /* 0x00000004b058723c */ /* 0x040ff00000001858 */
[-C--:B------:R-:W-:Y:S03]  /*13c70*/  HMMA.16816.F32 R92, R176, R6.reuse, R92 ;  /* 0x00000006b05c723c */ /* 0x080fe6000000185c */
[----:B--2---:R-:W-:Y:S05]  /*13c80*/  FFMA.FTZ R0, R0, R207, R211 ;  /* 0x000000cf00007223 */ /* 0x004fea00000100d3 */
[C---:B------:R-:W-:Y:S04]  /*13c90*/  HMMA.16816.F32 R96, R140.reuse, R6, R96 ;  /* 0x000000068c60723c */ /* 0x040fe80000001860 */
[----:B------:R-:W-:Y:S01]  /*13ca0*/  FADD.FTZ R0, R238, R0 ;  /* 0x00000000ee007221 */ /* 0x000fe20000010000 */
[----:B------:R-:W-:Y:S03]  /*13cb0*/  FFMA.FTZ R2, R2, R209, R239 ;  /* 0x000000d102027223 */ /* 0x000fe600000100ef */
[-C--:B------:R-:W-:Y:S03]  /*13cc0*/  HMMA.16816.F32 R100, R140, R8.reuse, R100 ;  /* 0x000000088c64723c */ /* 0x080fe60000001864 */
[----:B------:R-:W-:Y:S01]  /*13cd0*/  FADD.FTZ R4, R237, R0 ;  /* 0x00000000ed047221 */ /* 0x000fe20000010000 */
[----:B------:R-:W-:Y:S01]  /*13ce0*/  FADD.FTZ R2, R240, R2 ;  /* 0x00000002f0027221 */ /* 0x000fe20000010000 */
[----:B----4-:R-:W-:Y:S02]  /*13cf0*/  FFMA.FTZ R3, R3, R208, R245 ;  /* 0x000000d003037223 */ /* 0x010fe400000100f5 */
[----:B------:R-:W-:Y:S01]  /*13d00*/  FADD.FTZ R4, R236, R4 ;  /* 0x00000004ec047221 */ /* 0x000fe20000010000 */
[C---:B------:R-:W-:Y:S04]  /*13d10*/  HMMA.16816.F32 R104, R176.reuse, R8, R104 ;  /* 0x00000008b068723c */ /* 0x040fe80000001868 */
[----:B---3--:R-:W-:Y:S01]  /*13d20*/  FFMA.FTZ R132, R132, R210, R249 ;  /* 0x000000d284847223 */ /* 0x008fe200000100f9 */
[----:B------:R-:W-:Y:S01]  /*13d30*/  FADD.FTZ R3, R246, R3 ;  /* 0x00000003f6037221 */ /* 0x000fe20000010000 */
[----:B------:R-:W-:Y:S02]  /*13d40*/  FADD.FTZ R5, R241, R2 ;  /* 0x00000002f1057221 */ /* 0x000fe40000010000 */
        /* <DEDUP_REMOVED lines=26> */
[----:B------:R-:W-:Y:S01]  /*13ef0*/  FADD.FTZ R0, R138, R0 ;  /* 0x000000008a007221 */ /* 0x000fe20000010000 */
[----:B------:R-:W-:Y:S01]  /*13f00*/  FADD.FTZ R3, R198, R3 ;  /* 0x00000003c6037221 */ /* 0x000fe20000010000 */
[----:B------:R-:W-:Y:S01]  /*13f10*/  FADD.FTZ R2, R196, R2 ;  /* 0x00000002c4027221 */ /* 0x000fe20000010000 */
[----:B------:R-:W-:Y:S01]  /*13f20*/  HMMA.16816.F32 R128, R140, R14, R128 ;  /* 0x0000000e8c80723c */ /* 0x000fe20000001880 */
[----:B------:R4:W-:Y:S03]  /*13f30*/  STL [R1+0xc], R4 ;  /* 0x00000c0401007387 */ /* 0x0009e60000100800 */
[----:B------:R-:W-:Y:S01]  /*13f40*/  MOV R138, R133 ;  /* 0x00000085008a7202 */ /* 0x000fe20000000f00 */
[----:B------:R4:W-:Y:S04]  /*13f50*/  STL [R1+0x8], R3 ;  /* 0x0000080301007387 */ /* 0x0009e80000100800 */
[----:B------:R4:W-:Y:S04]  /*13f60*/  STL [R1+0x4], R2 ;  /* 0x0000040201007387 */ /* 0x0009e80000100800 */
[----:B------:R4:W-:Y:S01]  /*13f70*/  STL [R1], R0 ;  /* 0x0000000001007387 */ /* 0x0009e20000100800 */
[----:B------:R-:W-:Y:S06]  /*13f80*/  @P0 BRA `(.L_x_1401) ;  /* 0xffffffd400400947 */ /* 0x000fec000383ffff */
.L_x_1400:
[----:B----4-:R-:W4:Y:S04]  /*13f90*/  LDL.LU R2, [R1+0xc] ;  /* 0x00000c0001027983 */ /* 0x010f280000300800 */
[----:B------:R-:W5:Y:S04]  /*13fa0*/  LDL.LU R7, [R1+0x8] ;  /* 0x0000080001077983 */ /* 0x000f680000300800 */
[----:B------:R-:W2:Y:S04]  /*13fb0*/  LDL.LU R6, [R1+0x4] ;  /* 0x0000040001067983 */ /* 0x000ea80000300800 */
[----:B------:R-:W3:Y:S04]  /*13fc0*/  LDL.LU R5, [R1] ;  /* 0x0000000001057983 */ /* 0x000ee80000300800 */
        /* <DEDUP_REMOVED lines=8> */
[----:B------:R-:W-:Y:S01]  /*14050*/  SHF.R.U32.HI R141, RZ, 0x3, R143 ;  /* 0x00000003ff8d7819 */ /* 0x000fe2000001168f */
[----:B----4-:R-:W4:Y:S04]  /*14060*/  SHFL.BFLY PT, R4, R2, 0x2, 0x1f ;  /* 0x0c401f0002047f89 */ /* 0x010f2800000e0000 */
[----:B-----5:R-:W5:Y:S04]  /*14070*/  SHFL.BFLY PT, R0, R7, 0x2, 0x1f ;  /* 0x0c401f0007007f89 */ /* 0x020f6800000e0000 */
[----:B--2---:R-:W2:Y:S01]  /*14080*/  SHFL.BFLY PT, R3, R6, 0x2, 0x1f ;  /* 0x0c401f0006037f89 */ /* 0x004ea200000e0000 */
[----:B----4-:R-:W-:-:S03]  /*14090*/  FADD.FTZ R4, R4, R2 ;  /* 0x0000000204047221 */ /* 0x010fc60000010000 */
[----:B---3--:R-:W3:Y:S01]  /*140a0*/  SHFL.BFLY PT, R2, R5, 0x2, 0x1f ;  /* 0x0c401f0005027f89 */ /* 0x008ee200000e0000 */
[----:B-----5:R-:W-:-:S03]  /*140b0*/  FADD.FTZ R0, R0, R7 ;  /* 0x0000000700007221 */ /* 0x020fc60000010000 */
[----:B------:R-:W4:Y:S01]  /*140c0*/  SHFL.BFLY PT, R132, R4, 0x1, 0x1f ;  /* 0x0c201f0004847f89 */ /* 0x000f2200000e0000 */
[----:B--2---:R-:W-:Y:S01]  /*140d0*/  FADD.FTZ R3, R3, R6 ;  /* 0x0000000603037221 */ /* 0x004fe20000010000 */
[----:B------:R-:W-:Y:S02]  /*140e0*/  SHF.L.U32 R6, R143, 0x5, RZ ;  /* 0x000000058f067819 */ /* 0x000fe400000006ff */
[----:B------:R-:W2:Y:S02]  /*140f0*/  SHFL.BFLY PT, R137, R0, 0x1, 0x1f ;  /* 0x0c201f0000897f89 */ /* 0x000ea400000e0000 */
[----:B------:R-:W-:Y:S02]  /*14100*/  LOP3.LUT R6, R8, 0x7c00, R6, 0xf8, !PT ;  /* 0x00007c0008067812 */ /* 0x000fe400078ef806 */
[----:B------:R-:W5:Y:S01]  /*14110*/  SHFL.BFLY PT, R138, R3, 0x1, 0x1f ;  /* 0x0c201f00038a7f89 */ /* 0x000f6200000e0000 */
[----:B------:R-:W-:-:S04]  /*14120*/  IADD3 R8, PT, PT, R141, 0x10, RZ ;  /* 0x000000108d087810 */ /* 0x000fc80007ffe0ff */
[----:B------:R-:W-:Y:S01]  /*14130*/  ISETP.GE.AND P1, PT, R8, R142, PT ;  /* 0x0000008e0800720c */ /* 0x000fe20003f26270 */
[----:B---3--:R-:W-:Y:S01]  /*14140*/  FADD.FTZ R2, R2, R5 ;  /* 0x0000000502027221 */ /* 0x008fe20000010000 */
[----:B------:R-:W-:Y:S01]  /*14150*/  SHF.L.U32 R5, R143, 0x4, RZ ;  /* 0x000000048f057819 */ /* 0x000fe200000006ff */
[----:B----4-:R-:W-:-:S03]  /*14160*/  FADD.FTZ R132, R4, R132 ;  /* 0x0000008404847221 */ /* 0x010fc60000010000 */
[----:B------:R-:W3:Y:S01]  /*14170*/  SHFL.BFLY PT, R139, R2, 0x1, 0x1f ;  /* 0x0c201f00028b7f89 */ /* 0x000ee200000e0000 */
[----:B------:R-:W-:Y:S01]  /*14180*/  LOP3.LUT R5, R5, 0x1c0, RZ, 0xc0, !PT ;  /* 0x000001c005057812 */ /* 0x000fe200078ec0ff */
[----:B------:R-:W4:Y:S01]  /*14190*/  MUFU.RCP R4, R132 ;  /* 0x0000008400047308 */ /* 0x000f220000001000 */
[----:B--2---:R-:W-:Y:S01]  /*141a0*/  FADD.FTZ R137, R0, R137 ;  /* 0x0000008900897221 */ /* 0x004fe20000010000 */
[----:B------:R-:W-:Y:S02]  /*141b0*/  IADD3 R0, PT, PT, R141, 0x20, RZ ;  /* 0x000000208d007810 */ /* 0x000fe40007ffe0ff */
[----:B------:R-:W-:Y:S01]  /*141c0*/  FSETP.NE.FTZ.AND P5, PT, R132, RZ, PT ;  /* 0x000000ff8400720b */ /* 0x000fe20003fb5000 */
[----:B-----5:R-:W-:Y:S01]  /*141d0*/  FADD.FTZ R138, R3, R138 ;  /* 0x0000008a038a7221 */ /* 0x020fe20000010000 */
[----:B------:R-:W-:Y:S02]  /*141e0*/  ISETP.GE.AND P0, PT, R0, R142, PT ;  /* 0x0000008e0000720c */ /* 0x000fe40003f06270 */
[----:B------:R-:W2:Y:S01]  /*141f0*/  MUFU.RCP R7, R137 ;  /* 0x0000008900077308 */ /* 0x000ea20000001000 */
[----:B------:R-:W-:-:S02]  /*14200*/  LOP3.LUT R5, R5, 0x38, R9, 0xf8, !PT ;  /* 0x0000003805057812 */ /* 0x000fc400078ef809 */
[----:B------:R-:W-:Y:S02]  /*14210*/  FSETP.NE.FTZ.AND P3, PT, R137, RZ, PT ;  /* 0x000000ff8900720b */ /* 0x000fe40003f75000 */
[----:B------:R-:W-:Y:S02]  /*14220*/  LOP3.LUT R140, R6, R5, RZ, 0xfc, !PT ;  /* 0x00000005068c7212 */ /* 0x000fe400078efcff */
[----:B------:R-:W-:Y:S02]  /*14230*/  FSETP.NE.FTZ.AND P6, PT, R138, RZ, PT ;  /* 0x000000ff8a00720b */ /* 0x000fe40003fd5000 */
[----:B----4-:R-:W-:Y:S01]  /*14240*/  FSEL R0, R4, 1, P5 ;  /* 0x3f80000004007808 */ /* 0x010fe20002800000 */
[----:B---3--:R-:W-:-:S04]  /*14250*/  FADD.FTZ R139, R2, R139 ;  /* 0x0000008b028b7221 */ /* 0x008fc80000010000 */
        /* <DEDUP_REMOVED lines=32> */
[----:B------:R-:W3:Y:S01]  /*14460*/  MUFU.RCP R2, R138 ;  /* 0x0000008a00027308 */ /* 0x000ee20000001000 */
[----:B--2---:R-:W-:-:S02]  /*14470*/  FSEL R3, R7, 1, P3 ;  /* 0x3f80000007037808 */ /* 0x004fc40001800000 */
[----:B------:R-:W-:Y:S02]  /*14480*/  FSETP.NE.FTZ.AND P2, PT, R139, RZ, PT ;  /* 0x000000ff8b00720b */ /* 0x000fe40003f55000 */
[----:B------:R-:W-:Y:S01]  /*14490*/  F2FP.F16.F32.PACK_AB R20, R20, R36 ;  /* 0x000000241414723e */ /* 0x000fe200000000ff */
[C---:B------:R-:W-:Y:S01]  /*144a0*/  FMUL.FTZ R38, R3.reuse, R38 ;  /* 0x0000002603267220 */ /* 0x040fe20000410000 */
[C---:B------:R-:W-:Y:S01]  /*144b0*/  FMUL.FTZ R19, R3.reuse, R39 ;  /* 0x0000002703137220 */ /* 0x040fe20000410000 */
[----:B------:R-:W2:Y:S01]  /*144c0*/  MUFU.RCP R0, R139 ;  /* 0x0000008b00007308 */ /* 0x000ea20000001000 */
[C---:B------:R-:W-:Y:S01]  /*144d0*/  FMUL.FTZ R146, R3.reuse, R146 ;  /* 0x0000009203927220 */ /* 0x040fe20000410000 */
[C---:B------:R-:W-:Y:S01]  /*144e0*/  FMUL.FTZ R4, R3.reuse, R147 ;  /* 0x0000009303047220 */ /* 0x040fe20000410000 */
[----:B------:R-:W-:Y:S01]  /*144f0*/  FMUL.FTZ R7, R3, R50 ;  /* 0x0000003203077220 */ /* 0x000fe20000410000 */
[----:B------:R-:W-:Y:S01]  /*14500*/  F2FP.F16.F32.PACK_AB R19, R19, R38 ;  /* 0x000000261313723e */ /* 0x000fe200000000ff */
[C---:B------:R-:W-:Y:S01]  /*14510*/  FMUL.FTZ R17, R3.reuse, R51 ;  /* 0x0000003303117220 */ /* 0x040fe20000410000 */
[----:B------:R-:W-:Y:S01]  /*14520*/  MOV R38, 0x10 ;  /* 0x0000001000267802 */ /* 0x000fe20000000f00 */
[C---:B------:R-:W-:Y:S01]  /*14530*/  FMUL.FTZ R35, R3.reuse, R55 ;  /* 0x0000003703237220 */ /* 0x040fe20000410000 */
[C---:B------:R-:W-:Y:S01]  /*14540*/  FMUL.FTZ R158, R3.reuse, R158 ;  /* 0x0000009e039e7220 */ /* 0x040fe20000410000 */
[C---:B------:R-:W-:Y:S01]  /*14550*/  FMUL.FTZ R159, R3.reuse, R159 ;  /* 0x0000009f039f7220 */ /* 0x040fe20000410000 */
        /* <DEDUP_REMOVED lines=28> */
[C---:B------:R-:W-:Y:S01]  /*14720*/  FMUL.FTZ R150, R0.reuse, R150 ;  /* 0x0000009600967220 */ /* 0x040fe20000410000 */
[----:B------:R-:W-:Y:S01]  /*14730*/  FMUL.FTZ R10, R0, R151 ;  /* 0x00000097000a7220 */ /* 0x000fe20000410000 */
[----:B------:R-:W-:Y:S01]  /*14740*/  SEL R38, R38, 0xfffffff0, !P4 ;  /* 0xfffffff026267807 */ /* 0x000fe20006000000 */
[----:B------:R-:W-:Y:S01]  /*14750*/  FMUL.FTZ R152, R2, R152 ;  /* 0x0000009802987220 */ /* 0x000fe20000410000 */
[----:B------:R-:W-:Y:S01]  /*14760*/  LEA R8, R140, UR4, 0x1 ;  /* 0x000000048c087c11 */ /* 0x000fe2000f8e08ff */
[C---:B------:R-:W-:Y:S01]  /*14770*/  FMUL.FTZ R9, R2.reuse, R153 ;  /* 0x0000009902097220 */ /* 0x040fe20000410000 */
[----:B------:R-:W-:Y:S01]  /*14780*/  FMUL.FTZ R34, R2, R57 ;  /* 0x0000003902227220 */ /* 0x000fe20000410000 */
        /* <DEDUP_REMOVED lines=62> */
[----:B------:R-:W-:Y:S01]  /*14b70*/  F2FP.F16.F32.PACK_AB R0, R159, R158 ;  /* 0x0000009e9f00723e */ /* 0x000fe200000000ff */
[----:B------:R-:W-:Y:S01]  /*14b80*/  STS [R8+0x400], R4 ;  /* 0x0004000408007388 */ /* 0x000fe20000000800 */
[----:B------:R-:W-:Y:S02]  /*14b90*/  IADD3 R7, PT, PT, R8, R38, RZ ;  /* 0x0000002608077210 */ /* 0x000fe40007ffe0ff */
[----:B------:R-:W-:-:S02]  /*14ba0*/  F2FP.F16.F32.PACK_AB R3, R3, R148 ;  /* 0x000000940303723e */ /* 0x000fc400000000ff */
[----:B------:R-:W-:Y:S01]  /*14bb0*/  F2FP.F16.F32.PACK_AB R10, R10, R150 ;  /* 0x000000960a0a723e */ /* 0x000fe200000000ff */
[----:B------:R2:W-:Y:S01]  /*14bc0*/  STS [R7], R2 ;  /* 0x0000000207007388 */ /* 0x0005e20000000800 */
[----:B------:R-:W-:Y:S02]  /*14bd0*/  F2FP.F16.F32.PACK_AB R9, R9, R152 ;  /* 0x000000980909723e */ /* 0x000fe400000000ff */
[----:B------:R-:W-:Y:S01]  /*14be0*/  F2FP.F16.F32.PACK_AB R33, R33, R58 ;  /* 0x0000003a2121723e */ /* 0x000fe200000000ff */
[----:B------:R3:W-:Y:S01]  /*14bf0*/  STS [R7+0x400], R0 ;  /* 0x0004000007007388 */ /* 0x0007e20000000800 */
[----:B------:R-:W-:Y:S02]  /*14c00*/  LOP3.LUT P4, RZ, R143, 0x8, RZ, 0xc0, !PT ;  /* 0x000000088fff7812 */ /* 0x000fe4000788c0ff */
[----:B------:R-:W-:Y:S01]  /*14c10*/  MOV R58, 0x20 ;  /* 0x00000020003a7802 */ /* 0x000fe20000000f00 */
        /* <DEDUP_REMOVED lines=11> */
[----:B------:R-:W-:Y:S02]  /*14cd0*/  F2FP.F16.F32.PACK_AB R22, R22, R168 ;  /* 0x000000a81616723e */ /* 0x000fe400000000ff */
[----:B--2---:R-:W-:Y:S02]  /*14ce0*/  SEL R2, R58, 0xffffffe0, !P4 ;  /* 0xffffffe03a027807 */ /* 0x004fe40006000000 */
[----:B------:R-:W-:Y:S02]  /*14cf0*/  LOP3.LUT P4, RZ, R143, 0x10, RZ, 0xc0, !PT ;  /* 0x000000108fff7812 */ /* 0x000fe4000788c0ff */
[C---:B---3--:R-:W-:Y:S02]  /*14d00*/  IADD3 R0, PT, PT, R8.reuse, 0x40, RZ ;  /* 0x0000004008007810 */ /* 0x048fe40007ffe0ff */
[----:B------:R-:W-:Y:S02]  /*14d10*/  F2FP.F16.F32.PACK_AB R21, R21, R170 ;  /* 0x000000aa1515723e */ /* 0x000fe400000000ff */
[----:B----4-:R-:W-:-:S02]  /*14d20*/  IADD3 R3, PT, PT, R8, R2, RZ ;  /* 0x0000000208037210 */ /* 0x010fc40007ffe0ff */
[----:B------:R-:W-:Y:S02]  /*14d30*/  F2FP.F16.F32.PACK_AB R18, R18, R48 ;  /* 0x000000301212723e */ /* 0x000fe400000000ff */
[----:B------:R-:W-:Y:S01]  /*14d40*/  F2FP.F16.F32.PACK_AB R25, R25, R40 ;  /* 0x000000281919723e */ /* 0x000fe200000000ff */
[----:B------:R-:W-:Y:S01]  /*14d50*/  STS [R3], R16 ;  /* 0x0000001003007388 */ /* 0x000fe20000000800 */
[----:B------:R-:W-:Y:S01]  /*14d60*/  F2FP.F16.F32.PACK_AB R24, R24, R42 ;  /* 0x0000002a1818723e */ /* 0x000fe200000000ff */
[----:B-----5:R-:W2:Y:S01]  /*14d70*/  LDC.U8 R9, c[0x0][0x549] ;  /* 0x00015240ff097b82 */ /* 0x020ea20000000000 */
[----:B------:R-:W-:Y:S01]  /*14d80*/  @P4 IADD3 R0, PT, PT, R8, -0x40, RZ ;  /* 0xffffffc008004810 */ /* 0x000fe20007ffe0ff */
[----:B------:R-:W-:Y:S01]  /*14d90*/  STS [R3+0x400], R15 ;  /* 0x0004000f03007388 */ /* 0x000fe20000000800 */
[----:B------:R-:W-:Y:S02]  /*14da0*/  F2FP.F16.F32.PACK_AB R23, R23, R44 ;  /* 0x0000002c1717723e */ /* 0x000fe400000000ff */
[----:B-1----:R-:W-:-:S02]  /*14db0*/  IADD3 R6, PT, PT, R38, R3, RZ ;  /* 0x0000000326067210 */ /* 0x002fc40007ffe0ff */
[-C--:B------:R-:W-:Y:S02]  /*14dc0*/  IADD3 R5, PT, PT, R38, R0.reuse, RZ ;  /* 0x0000000026057210 */ /* 0x080fe40007ffe0ff */
[----:B------:R-:W-:Y:S01]  /*14dd0*/  IADD3 R2, PT, PT, R2, R0, RZ ;  /* 0x0000000002027210 */ /* 0x000fe20007ffe0ff */
[----:B------:R-:W-:Y:S01]  /*14de0*/  STS [R6], R12 ;  /* 0x0000000c06007388 */ /* 0x000fe20000000800 */
[----:B------:R-:W-:Y:S02]  /*14df0*/  F2FP.F16.F32.PACK_AB R37, R37, R46 ;  /* 0x0000002e2525723e */ /* 0x000fe400000000ff */
[----:B------:R-:W-:Y:S01]  /*14e00*/  F2FP.F16.F32.PACK_AB R35, R35, R54 ;  /* 0x000000362323723e */ /* 0x000fe200000000ff */
[----:B------:R-:W-:Y:S01]  /*14e10*/  STS [R6+0x400], R11 ;  /* 0x0004000b06007388 */ /* 0x000fe20000000800 */
[----:B------:R-:W-:Y:S02]  /*14e20*/  F2FP.F16.F32.PACK_AB R32, R32, R64 ;  /* 0x000000402020723e */ /* 0x000fe400000000ff */
[----:B------:R-:W-:Y:S01]  /*14e30*/  F2FP.F16.F32.PACK_AB R31, R31, R66 ;  /* 0x000000421f1f723e */ /* 0x000fe200000000ff */
[----:B------:R-:W-:Y:S01]  /*14e40*/  STS [R3+0x2000], R14 ;  /* 0x0020000e03007388 */ /* 0x000fe20000000800 */
[----:B------:R-:W-:-:S02]  /*14e50*/  IADD3 R4, PT, PT, R38, R2, RZ ;  /* 0x0000000226047210 */ /* 0x000fc40007ffe0ff */
[----:B------:R-:W-:Y:S01]  /*14e60*/  F2FP.F16.F32.PACK_AB R34, R34, R56 ;  /* 0x000000382222723e */ /* 0x000fe200000000ff */
[----:B------:R-:W-:Y:S01]  /*14e70*/  STS [R3+0x2400], R13 ;  /* 0x0024000d03007388 */ /* 0x000fe20000000800 */
[----:B------:R-:W-:Y:S02]  /*14e80*/  F2FP.F16.F32.PACK_AB R30, R30, R60 ;  /* 0x0000003c1e1e723e */ /* 0x000fe400000000ff */
[----:B--2---:R-:W-:Y:S01]  /*14e90*/  ISETP.NE.AND P4, PT, R9, RZ, PT ;  /* 0x000000ff0900720c */ /* 0x004fe20003f85270 */
[----:B------:R-:W-:Y:S01]  /*14ea0*/  STS [R6+0x2000], R22 ;  /* 0x0020001606007388 */ /* 0x000fe20000000800 */
[----:B------:R-:W1:Y:S01]  /*14eb0*/  @P5 MUFU.LG2 R9, R132 ;  /* 0x0000008400095308 */ /* 0x000e620000000c00 */
[----:B------:R-:W-:Y:S02]  /*14ec0*/  F2FP.F16.F32.PACK_AB R29, R29, R62 ;  /* 0x0000003e1d1d723e */ /* 0x000fe400000000ff */
[----:B------:R-:W-:Y:S01]  /*14ed0*/  STS [R6+0x2400], R21 ;  /* 0x0024001506007388 */ /* 0x000fe20000000800 */
[----:B------:R-:W-:-:S02]  /*14ee0*/  F2FP.F16.F32.PACK_AB R28, R28, R68 ;  /* 0x000000441c1c723e */ /* 0x000fc400000000ff */
[----:B------:R-:W-:Y:S01]  /*14ef0*/  F2FP.F16.F32.PACK_AB R27, R27, R70 ;  /* 0x000000461b1b723e */ /* 0x000fe200000000ff */
[----:B------:R2:W-:Y:S01]  /*14f00*/  STS [R0], R20 ;  /* 0x0000001400007388 */ /* 0x0005e20000000800 */
        /* <DEDUP_REMOVED lines=18> */
[----:B--2---:R-:W2:Y:S01]  /*15030*/  @P4 LDC R20, c[0x0][0x430] ;  /* 0x00010c00ff144b82 */ /* 0x004ea20000000800 */
[----:B------:R-:W-:Y:S02]  /*15040*/  F2FP.F16.F32.PACK_AB R50, R50, R92 ;  /* 0x0000005c3232723e */ /* 0x000fe400000000ff */
[----:B------:R-:W-:Y:S01]  /*15050*/  STS [R5+0x2400], R37 ;  /* 0x0024002505007388 */ /* 0x000fe20000000800 */
[----:B------:R-:W-:Y:S02]  /*15060*/  F2FP.F16.F32.PACK_AB R49, R49, R94 ;  /* 0x0000005e3131723e */ /* 0x000fe400000000ff */
[----:B------:R-:W-:Y:S01]  /*15070*/  F2FP.F16.F32.PACK_AB R48, R101, R100 ;  /* 0x000000646530723e */ /* 0x000fe200000000ff */
[----:B------:R-:W-:Y:S01]  /*15080*/  STS [R2], R36 ;  /* 0x0000002402007388 */ /* 0x000fe20000000800 */
[----:B---3--:R-:W3:Y:S01]  /*15090*/  @P5 LDC R17, c[0x0][0x458] ;  /* 0x00011600ff115b82 */ /* 0x008ee20000000800 */
[----:B------:R-:W-:-:S02]  /*150a0*/  F2FP.F16.F32.PACK_AB R55, R55, R102 ;  /* 0x000000663737723e */ /* 0x000fc400000000ff */
[----:B------:R-:W-:Y:S01]  /*150b0*/  STS [R2+0x400], R35 ;  /* 0x0004002302007388 */ /* 0x000fe20000000800 */
[----:B------:R-:W-:Y:S02]  /*150c0*/  F2FP.F16.F32.PACK_AB R56, R105, R104 ;  /* 0x000000686938723e */ /* 0x000fe400000000ff */
[----:B------:R-:W-:Y:S01]  /*150d0*/  F2FP.F16.F32.PACK_AB R57, R57, R106 ;  /* 0x0000006a3939723e */ /* 0x000fe200000000ff */
[----:B------:R5:W-:Y:S01]  /*150e0*/  STS [R4], R32 ;  /* 0x0000002004007388 */ /* 0x000be20000000800 */
[----:B----4-:R-:W2:Y:S01]  /*150f0*/  LDC R18, c[0x0][0x434] ;  /* 0x00010d00ff127b82 */ /* 0x010ea20000000800 */
[----:B------:R-:W-:Y:S02]  /*15100*/  F2FP.F16.F32.PACK_AB R54, R113, R112 ;  /* 0x000000707136723e */ /* 0x000fe400000000ff */
        /* <DEDUP_REMOVED lines=13> */
[----:B------:R-:W-:-:S03]  /*151e0*/  F2FP.F16.F32.PACK_AB R19, R127, R126 ;  /* 0x0000007e7f13723e */ /* 0x000fc600000000ff */
[----:B------:R-:W-:Y:S01]  /*151f0*/  STS [R8+0x4000], R28 ;  /* 0x0040001c08007388 */ /* 0x000fe20000000800 */
[----:B-----5:R-:W2:Y:S03]  /*15200*/  LDC R32, c[0x0][0x434] ;  /* 0x00010d00ff207b82 */ /* 0x020ea60000000800 */
[----:B------:R4:W-:Y:S04]  /*15210*/  STS [R8+0x4400], R27 ;  /* 0x0044001b08007388 */ /* 0x0009e80000000800 */
[----:B------:R5:W-:Y:S04]  /*15220*/  STS [R7+0x4000], R26 ;  /* 0x0040001a07007388 */ /* 0x000be80000000800 */
[----:B------:R-:W-:Y:S04]  /*15230*/  STS [R7+0x4400], R45 ;  /* 0x0044002d07007388 */ /* 0x000fe80000000800 */
[----:B------:R-:W-:Y:S04]  /*15240*/  STS [R8+0x6000], R47 ;  /* 0x0060002f08007388 */ /* 0x000fe80000000800 */
[----:B------:R1:W-:Y:S04]  /*15250*/  STS [R8+0x6400], R46 ;  /* 0x0064002e08007388 */ /* 0x0003e80000000800 */
[----:B------:R-:W-:Y:S01]  /*15260*/  STS [R7+0x6000], R44 ;  /* 0x0060002c07007388 */ /* 0x000fe20000000800 */
[----:B--2---:R-:W-:-:S03]  /*15270*/  @P4 IMAD R18, R20, R32, RZ ;  /* 0x0000002014124224 */ /* 0x004fc600078e02ff */
[----:B------:R2:W-:Y:S01]  /*15280*/  STS [R7+0x6400], R43 ;  /* 0x0064002b07007388 */ /* 0x0005e20000000800 */
[----:B----4-:R-:W4:Y:S03]  /*15290*/  LDC.U8 R27, c[0x0][0x548] ;  /* 0x00015200ff1b7b82 */ /* 0x010f260000000000 */
[----:B------:R3:W-:Y:S01]  /*152a0*/  STS [R3+0x4000], R42 ;  /* 0x0040002a03007388 */ /* 0x0007e20000000800 */
[----:B-----5:R-:W-:-:S03]  /*152b0*/  MOV R26, 0x7f800000 ;  /* 0x7f800000001a7802 */ /* 0x020fc60000000f00 */
[----:B------:R4:W-:Y:S04]  /*152c0*/  STS [R3+0x4400], R41 ;  /* 0x0044002903007388 */ /* 0x0009e80000000800 */
[----:B------:R4:W-:Y:S04]  /*152d0*/  STS [R6+0x4000], R40 ;  /* 0x0040002806007388 */ /* 0x0009e80000000800 */
[----:B------:R4:W-:Y:S01]  /*152e0*/  STS [R6+0x4400], R39 ;  /* 0x0044002706007388 */ /* 0x0009e20000000800 */
[----:B-1----:R-:W-:Y:S01]  /*152f0*/  F2FP.F16.F32.PACK_AB R8, R125, R124 ;  /* 0x0000007c7d08723e */ /* 0x002fe200000000ff */
[----:B--2---:R-:W-:Y:S01]  /*15300*/  @P5 FMUL.FTZ R7, R9, 0.69314718246459960938 ;  /* 0x3f31721809075820 */ /* 0x004fe20000410000 */
[----:B------:R-:W-:-:S03]  /*15310*/  F2FP.F16.F32.PACK_AB R9, R131, R130 ;  /* 0x000000828309723e */ /* 0x000fc600000000ff */
[----:B---3--:R-:W-:Y:S01]  /*15320*/  @P5 FFMA.FTZ R26, R135, R17, R7 ;  /* 0x00000011871a5223 */ /* 0x008fe20000010007 */
[----:B------:R-:W-:Y:S01]  /*15330*/  @P4 MOV R17, 0x1 ;  /* 0x0000000100114802 */ /* 0x000fe20000000f00 */
[----:B------:R-:W1:Y:S01]  /*15340*/  @P4 LDC R7, c[0x0][0x430] ;  /* 0x00010c00ff074b82 */ /* 0x000e620000000800 */
[----:B------:R-:W-:Y:S05]  /*15350*/  @P4 BRA `(.L_x_1404) ;  /* 0x0000000000204947 */ /* 0x000fea0003800000 */
[----:B----4-:R-:W-:Y:S01]  /*15360*/  ISETP.NE.AND P5, PT, R27, RZ, PT ;  /* 0x000000ff1b00720c */ /* 0x010fe20003fa5270 */
[----:B------:R-:W2:-:S12]  /*15370*/  LDC R20, c[0x0][0x3e0] ;  /* 0x0000f800ff147b82 */ /* 0x000e980000000800 */
[----:B------:R-:W2:Y:S01]  /*15380*/  @P5 LDC R17, c[0x0][0x454] ;  /* 0x00011500ff115b82 */ /* 0x000ea20000000800 */
[----:B-1----:R-:W-:Y:S02]  /*15390*/  @P5 MOV R7, 0x1 ;  /* 0x0000000100075802 */ /* 0x002fe40000000f00 */
[----:B------:R-:W-:-:S05]  /*153a0*/  @!P5 MOV R7, 0x1 ;  /* 0x000000010007d802 */ /* 0x000fca0000000f00 */
[----:B------:R-:W3:Y:S01]  /*153b0*/  @P5 LDC R18, c[0x0][0x454] ;  /* 0x00011500ff125b82 */ /* 0x000ee20000000800 */
[-C--:B--2---:R-:W-:Y:S02]  /*153c0*/  @P5 IMAD R17, R17, R20.reuse, RZ ;  /* 0x0000001411115224 */ /* 0x084fe400078e02ff */
[----:B------:R-:W-:-:S07]  /*153d0*/  @!P5 IMAD R17, R32, R20, RZ ;  /* 0x000000142011d224 */ /* 0x000fce00078e02ff */
.L_x_1404:
[----:B------:R-:W2:Y:S01]  /*153e0*/  LDL.LU R33, [R1+0x30] ;  /* 0x0000300001217983 */ /* 0x000ea20000300800 */
[----:B------:R-:W5:Y:S01]  /*153f0*/  @P3 LDC R21, c[0x0][0x458] ;  /* 0x00011600ff153b82 */ /* 0x000f620000000800 */
[----:B------:R-:W-:Y:S01]  /*15400*/  IMAD.MOV.U32 R25, RZ, RZ, 0x7f800000 ;  /* 0x7f800000ff197424 */ /* 0x000fe200078e00ff */
[----:B------:R-:W-:Y:S01]  /*15410*/  MOV R24, 0x7f800000 ;  /* 0x7f80000000187802 */ /* 0x000fe20000000f00 */
[----:B------:R-:W-:Y:S01]  /*15420*/  STS [R3+0x6000], R52 ;  /* 0x0060003403007388 */ /* 0x000fe20000000800 */
[----:B------:R-:W-:Y:S03]  /*15430*/  BSSY.RECONVERGENT B0, `(.L_x_1405) ;  /* 0x0000077000007945 */ /* 0x000fe60003800200 */
[----:B------:R4:W-:Y:S01]  /*15440*/  STS [R3+0x6400], R51 ;  /* 0x0064003303007388 */ /* 0x0009e20000000800 */
[----:B------:R-:W3:Y:S03]  /*15450*/  @P6 LDC R20, c[0x0][0x458] ;  /* 0x00011600ff146b82 */ /* 0x000ee60000000800 */
[----:B------:R-:W-:Y:S04]  /*15460*/  STS [R6+0x6000], R50 ;  /* 0x0060003206007388 */ /* 0x000fe80000000800 */
[----:B------:R1:W-:Y:S01]  /*15470*/  STS [R6+0x6400], R49 ;  /* 0x0064003106007388 */ /* 0x0003e20000000800 */
[----:B------:R-:W2:Y:S01]  /*15480*/  S2UR UR4, SR_CTAID.X ;  /* 0x00000000000479c3 */ /* 0x000ea20000002500 */
[----:B------:R-:W5:Y:S02]  /*15490*/  S2R R34, SR_CTAID.Y ;  /* 0x0000000000227919 */ /* 0x000f640000002600 */
[----:B------:R-:W-:Y:S04]  /*154a0*/  STS [R0+0x4000], R48 ;  /* 0x0040003000007388 */ /* 0x000fe80000000800 */
[----:B------:R-:W-:Y:S04]  /*154b0*/  STS [R0+0x4400], R55 ;  /* 0x0044003700007388 */ /* 0x000fe80000000800 */
[----:B------:R-:W-:Y:S01]  /*154c0*/  STS [R5+0x4000], R54 ;  /* 0x0040003605007388 */ /* 0x000fe20000000800 */
[----:B----4-:R-:W-:Y:S03]  /*154d0*/  @P3 MUFU.LG2 R3, R137 ;  /* 0x0000008900033308 */ /* 0x010fe60000000c00 */
[----:B------:R-:W-:Y:S04]  /*154e0*/  STS [R5+0x4400], R53 ;  /* 0x0044003505007388 */ /* 0x000fe80000000800 */
[----:B------:R-:W-:Y:S01]  /*154f0*/  STS [R0+0x6000], R56 ;  /* 0x0060003800007388 */ /* 0x000fe20000000800 */
[----:B-1----:R-:W1:Y:S03]  /*15500*/  @P6 MUFU.LG2 R6, R138 ;  /* 0x0000008a00066308 */ /* 0x002e660000000c00 */
[----:B------:R1:W-:Y:S04]  /*15510*/  STS [R0+0x6400], R57 ;  /* 0x0064003900007388 */ /* 0x0003e80000000800 */
[----:B------:R-:W-:Y:S04]  /*15520*/  STS [R5+0x6000], R16 ;  /* 0x0060001005007388 */ /* 0x000fe80000000800 */
[----:B------:R-:W-:Y:S04]  /*15530*/  STS [R5+0x6400], R15 ;  /* 0x0064000f05007388 */ /* 0x000fe80000000800 */
[----:B------:R-:W-:Y:S04]  /*15540*/  STS [R2+0x4000], R14 ;  /* 0x0040000e02007388 */ /* 0x000fe80000000800 */
[----:B------:R-:W-:Y:S04]  /*15550*/  STS [R2+0x4400], R13 ;  /* 0x0044000d02007388 */ /* 0x000fe80000000800 */
[----:B------:R4:W-:Y:S04]  /*15560*/  STS [R4+0x4000], R10 ;  /* 0x0040000a04007388 */ /* 0x0009e80000000800 */
[----:B------:R4:W-:Y:S01]  /*15570*/  STS [R4+0x4400], R9 ;  /* 0x0044000904007388 */ /* 0x0009e20000000800 */
[----:B-1----:R-:W-:-:S03]  /*15580*/  @P6 FMUL.FTZ R0, R6, 0.69314718246459960938 ;  /* 0x3f31721806006820 */ /* 0x002fc60000410000 */
[----:B------:R-:W-:Y:S01]  /*15590*/  STS [R2+0x6000], R12 ;  /* 0x0060000c02007388 */ /* 0x000fe20000000800 */
[----:B---3--:R-:W-:Y:S01]  /*155a0*/  @P6 FFMA.FTZ R24, R133, R20, R0 ;  /* 0x0000001485186223 */ /* 0x008fe20000010000 */
[----:B------:R-:W-:Y:S01]  /*155b0*/  ISETP.NE.AND P6, PT, R27, RZ, !P4 ;  /* 0x000000ff1b00720c */ /* 0x000fe200067c5270 */
[----:B------:R-:W-:Y:S01]  /*155c0*/  VIADD R0, R141, 0x30 ;  /* 0x000000308d007836 */ /* 0x000fe20000000000 */
[----:B------:R1:W-:Y:S01]  /*155d0*/  STS [R2+0x6400], R11 ;  /* 0x0064000b02007388 */ /* 0x0003e20000000800 */
[----:B------:R-:W-:-:S03]  /*155e0*/  MOV R20, 0x7f800000 ;  /* 0x7f80000000147802 */ /* 0x000fc60000000f00 */
[----:B------:R3:W-:Y:S01]  /*155f0*/  STS [R4+0x6000], R8 ;  /* 0x0060000804007388 */ /* 0x0007e20000000800 */
[----:B------:R-:W-:Y:S01]  /*15600*/  ISETP.GE.AND P4, PT, R0, R142, PT ;  /* 0x0000008e0000720c */ /* 0x000fe20003f86270 */
[----:B------:R-:W-:Y:S02]  /*15610*/  IMAD R0, R18, UR5, RZ ;  /* 0x0000000512007c24 */ /* 0x000fe4000f8e02ff */
[----:B------:R2:W-:Y:S03]  /*15620*/  STS [R4+0x6400], R19 ;  /* 0x0064001304007388 */ /* 0x0005e60000000800 */
[----:B-----5:R-:W-:Y:S01]  /*15630*/  @!P6 IMAD R0, R34, R17, R0 ;  /* 0x000000112200e224 */ /* 0x020fe200078e0200 */
[----:B------:R-:W-:Y:S01]  /*15640*/  BAR.SYNC.DEFER_BLOCKING 0x0 ;  /* 0x0000000000007b1d */ /* 0x000fe20000010000 */
[----:B----4-:R-:W-:-:S07]  /*15650*/  VIADD R10, R141, 0x40 ;  /* 0x000000408d0a7836 */ /* 0x010fce0000000000 */
[----:B------:R-:W4:Y:S01]  /*15660*/  @P2 LDC R9, c[0x0][0x458] ;  /* 0x00011600ff092b82 */ /* 0x000f220000000800 */
[----:B-1----:R-:W-:Y:S01]  /*15670*/  @P3 FMUL.FTZ R2, R3, 0.69314718246459960938 ;  /* 0x3f31721803023820 */ /* 0x002fe20000410000 */
[----:B---3--:R-:W1:Y:S03]  /*15680*/  @P2 MUFU.LG2 R8, R139 ;  /* 0x0000008b00082308 */ /* 0x008e660000000c00 */
[----:B------:R-:W-:Y:S01]  /*15690*/  @P3 FFMA.FTZ R25, R134, R21, R2 ;  /* 0x0000001586193223 */ /* 0x000fe20000010002 */
[----:B------:R-:W3:Y:S01]  /*156a0*/  LDS.128 R28, [R226+0x3800] ;  /* 0x00380000e21c7984 */ /* 0x000ee20000000c00 */
[C---:B--2---:R-:W-:Y:S02]  /*156b0*/  ISETP.NE.AND P5, PT, R33.reuse, -0x1, PT ;  /* 0xffffffff2100780c */ /* 0x044fe40003fa5270 */
[----:B------:R-:W-:-:S11]  /*156c0*/  ISETP.NE.AND P3, PT, R33, -0x1, PT ;  /* 0xffffffff2100780c */ /* 0x000fd60003f65270 */
[----:B------:R-:W2:Y:S08]  /*156d0*/  @!P5 LDC.64 R22, c[0x0][0x400] ;  /* 0x00010000ff16db82 */ /* 0x000eb00000000a00 */
[----:B------:R-:W5:Y:S01]  /*156e0*/  @P5 LDC.64 R14, c[0x0][0x408] ;  /* 0x00010200ff0e5b82 */ /* 0x000f620000000a00 */
[----:B--2---:R-:W-:-:S04]  /*156f0*/  @!P5 IMAD.WIDE.U32 R4, R34, R22, RZ ;  /* 0x000000162204d225 */ /* 0x004fc800078e00ff */
[----:B------:R-:W-:Y:S02]  /*15700*/  @!P5 IMAD R6, R34, R23, R5 ;  /* 0x000000172206d224 */ /* 0x000fe400078e0205 */
[----:B-1----:R-:W-:Y:S01]  /*15710*/  @P2 FMUL.FTZ R5, R8, 0.69314718246459960938 ;  /* 0x3f31721808052820 */ /* 0x002fe20000410000 */
[----:B------:R-:W-:Y:S01]  /*15720*/  IMAD R8, R7, UR4, RZ ;  /* 0x0000000407087c24 */ /* 0x000fe2000f8e02ff */
[----:B------:R-:W1:Y:S01]  /*15730*/  LDC.64 R22, c[0x0][0x410] ;  /* 0x00010400ff167b82 */ /* 0x000e620000000a00 */
[----:B-----5:R-:W-:-:S04]  /*15740*/  @P5 IMAD.WIDE.U32 R2, R33, R14, RZ ;  /* 0x0000000e21025225 */ /* 0x020fc800078e00ff */
[----:B----4-:R-:W-:Y:S01]  /*15750*/  @P2 FFMA.FTZ R20, R136, R9, R5 ;  /* 0x0000000988142223 */ /* 0x010fe20000010005 */
[----:B------:R-:W-:Y:S01]  /*15760*/  SHF.L.U32 R9, R8, 0x7, RZ ;  /* 0x0000000708097819 */ /* 0x000fe200000006ff */
[----:B------:R-:W-:Y:S02]  /*15770*/  @P5 IMAD R6, R33, R15, R3 ;  /* 0x0000000f21065224 */ /* 0x000fe400078e0203 */
[----:B------:R-:W-:Y:S02]  /*15780*/  @!P3 IMAD R33, R34, R32, RZ ;  /* 0x000000202221b224 */ /* 0x000fe400078e02ff */
[----:B------:R-:W-:Y:S01]  /*15790*/  @!P5 IMAD.MOV.U32 R3, RZ, RZ, R4 ;  /* 0x000000ffff03d224 */ /* 0x000fe200078e0004 */
[----:B------:R-:W-:Y:S01]  /*157a0*/  @P5 MOV R3, R2 ;  /* 0x0000000200035202 */ /* 0x000fe20000000f00 */
[----:B------:R-:W-:Y:S01]  /*157b0*/  VIADD R2, R141, 0x50 ;  /* 0x000000508d027836 */ /* 0x000fe20000000000 */
[----:B------:R-:W-:Y:S01]  /*157c0*/  SHF.R.S32.HI R4, RZ, 0x1f, R33 ;  /* 0x0000001fff047819 */ /* 0x000fe20000011421 */
[----:B------:R2:W-:Y:S01]  /*157d0*/  @!P3 STL [R1+0x30], R33 ;  /* 0x000030210100b387 */ /* 0x0005e20000100800 */
[----:B------:R-:W-:-:S02]  /*157e0*/  SEL R5, R33, RZ, P6 ;  /* 0x000000ff21057207 */ /* 0x000fc40003000000 */
[----:B------:R-:W-:Y:S02]  /*157f0*/  SEL R8, R4, RZ, P6 ;  /* 0x000000ff04087207 */ /* 0x000fe40003000000 */
[--C-:B------:R-:W-:Y:S02]  /*15800*/  IADD3 R5, P6, P2, R9, R5, R0.reuse ;  /* 0x0000000509057210 */ /* 0x100fe40007ade000 */
[----:B------:R-:W-:Y:S02]  /*15810*/  SHF.R.S32.HI R0, RZ, 0x1f, R0 ;  /* 0x0000001fff007819 */ /* 0x000fe40000011400 */
[----:B------:R-:W-:Y:S02]  /*15820*/  SHF.R.S32.HI R4, RZ, 0x1f, R9 ;  /* 0x0000001fff047819 */ /* 0x000fe40000011409 */
[----:B------:R-:W-:Y:S02]  /*15830*/  ISETP.GE.AND P3, PT, R10, R142, PT ;  /* 0x0000008e0a00720c */ /* 0x000fe40003f66270 */
[----:B------:R-:W-:-:S02]  /*15840*/  IADD3.X R4, PT, PT, R4, R8, R0, P6, P2 ;  /* 0x0000000804047210 */ /* 0x000fc400037e4400 */
[C---:B------:R-:W-:Y:S02]  /*15850*/  LOP3.LUT P6, RZ, R143.reuse, 0x3, RZ, 0xc0, !PT ;  /* 0x000000038fff7812 */ /* 0x040fe400078cc0ff */
[----:B------:R-:W-:Y:S02]  /*15860*/  ISETP.GE.AND P2, PT, R2, R142, PT ;  /* 0x0000008e0200720c */ /* 0x000fe40003f46270 */
[----:B--2---:R-:W-:-:S04]  /*15870*/  SHF.L.U32 R33, R143, 0x3, RZ ;  /* 0x000000038f217819 */ /* 0x004fc800000006ff */
[----:B------:R-:W-:-:S04]  /*15880*/  LOP3.LUT R33, R33, 0x38, RZ, 0xc0, !PT ;  /* 0x0000003821217812 */ /* 0x000fc800078ec0ff */
[----:B------:R-:W-:-:S05]  /*15890*/  IADD3 R14, P5, PT, R33, R3, RZ ;  /* 0x00000003210e7210 */ /* 0x000fca0007fbe0ff */
[----:B------:R-:W-:Y:S01]  /*158a0*/  IMAD.X R15, RZ, RZ, R6, P5 ;  /* 0x000000ffff0f7224 */ /* 0x000fe200028e0606 */
[----:B-1-3--:R-:W-:Y:S07]  /*158b0*/  @P6 BRA `(.L_x_1406) ;  /* 0x0000000000b86947 */ /* 0x00afee0003800000 */
        /* <DEDUP_REMOVED lines=24> */
[----:B------:R-:W1:Y:S01]  /*15a40*/  @!P1 LDC.64 R2, c[0x0][0x420] ;  /* 0x00010800ff029b82 */ /* 0x000e620000000a00 */
[----:B------:R-:W-:-:S04]  /*15a50*/  @!P6 IADD3 R11, P5, PT, R0, R5, RZ ;  /* 0x00000005000be210 */ /* 0x000fc80007fbe0ff */
[----:B------:R-:W-:Y:S02]  /*15a60*/  @!P6 LEA.HI.X.SX32 R0, R0, R4, 0x1, P5 ;  /* 0x000000040000e211 */ /* 0x000fe400028f0eff */
        /* <DEDUP_REMOVED lines=19> */
.L_x_1406:
[----:B------:R-:W-:Y:S05]  /*15ba0*/  BSYNC.RECONVERGENT B0 ;  /* 0x0000000000007941 */ /* 0x000fea0003800200 */
.L_x_1405:
[----:B------:R-:W-:Y:S01]  /*15bb0*/  IMAD.WIDE.U32 R16, R22, UR5, R14 ;  /* 0x0000000516107c25 */ /* 0x000fe2000f8e000e */
[----:B--2---:R1:W2:Y:S01]  /*15bc0*/  LDS.128 R8, [R226+0x4000] ;  /* 0x00400000e2087984 */ /* 0x0042a20000000c00 */
[----:B------:R-:W3:Y:S01]  /*15bd0*/  S2UR UR11, SR_CTAID.X ;  /* 0x00000000000b79c3 */ /* 0x000ee20000002500 */
[----:B------:R-:W-:Y:S01]  /*15be0*/  ISETP.GE.AND P5, PT, R141, R142, PT ;  /* 0x0000008e8d00720c */ /* 0x000fe20003fa6270 */
[----:B------:R-:W-:Y:S01]  /*15bf0*/  BSSY.RECONVERGENT B0, `(.L_x_1407) ;  /* 0x0000017000007945 */ /* 0x000fe20003800200 */
[----:B------:R1:W4:Y:S01]  /*15c00*/  LDS.128 R12, [R226] ;  /* 0x00000000e20c7984 */ /* 0x0003220000000c00 */
[----:B------:R-:W-:Y:S01]  /*15c10*/  SHF.R.U32.HI R21, RZ, 0x3, R143 ;  /* 0x00000003ff157819 */ /* 0x000fe2000001168f */
[----:B------:R-:W-:Y:S01]  /*15c20*/  IMAD R7, R23, UR5, R17 ;  /* 0x0000000517077c24 */ /* 0x000fe2000f8e0211 */
[----:B------:R-:W-:Y:S01]  /*15c30*/  LOP3.LUT R20, R33, 0x40, RZ, 0xfc, !PT ;  /* 0x0000004021147812 */ /* 0x000fe200078efcff */
[----:B------:R-:W-:Y:S01]  /*15c40*/  VIADD R18, R141, 0x60 ;  /* 0x000000608d127836 */ /* 0x000fe20000000000 */
[----:B---3--:R-:W-:-:S06]  /*15c50*/  USHF.L.U32 UR9, UR11, 0x7, URZ ;  /* 0x000000070b097899 */ /* 0x008fcc00080006ff */
[----:B------:R-:W-:Y:S01]  /*15c60*/  LOP3.LUT R21, R21, UR9, RZ, 0xfc, !PT ;  /* 0x0000000915157c12 */ /* 0x000fe2000f8efcff */
[----:B-1----:R-:W-:Y:S06]  /*15c70*/  @P5 BRA `(.L_x_1408) ;  /* 0x0000000000385947 */ /* 0x002fec0003800000 */
[----:B------:R-:W1:Y:S01]  /*15c80*/  LDC.64 R2, c[0x0][0x408] ;  /* 0x00010200ff027b82 */ /* 0x000e620000000a00 */
[----:B------:R-:W3:Y:S01]  /*15c90*/  LDCU.64 UR4, c[0x0][0x3f0] ;  /* 0x00007e00ff0477ac */ /* 0x000ee20008000a00 */
[----:B------:R-:W-:Y:S01]  /*15ca0*/  IMAD.MOV.U32 R6, RZ, RZ, R16 ;  /* 0x000000ffff067224 */ /* 0x000fe200078e0010 */
[----:B------:R-:W5:Y:S02]  /*15cb0*/  LDCU UR6, c[0x0][0x440] ;  /* 0x00008800ff0677ac */ /* 0x000f640008000800 */
[----:B-----5:R-:W-:Y:S01]  /*15cc0*/  ISETP.GE.AND P6, PT, R33, UR6, PT ;  /* 0x0000000621007c0c */ /* 0x020fe2000bfc6270 */
[----:B-1----:R-:W-:Y:S02]  /*15cd0*/  IMAD R0, R2, UR10, RZ ;  /* 0x0000000a02007c24 */ /* 0x002fe4000f8e02ff */
[----:B------:R-:W-:-:S04]  /*15ce0*/  IMAD.WIDE.U32 R4, R21, R2, R6 ;  /* 0x0000000215047225 */ /* 0x000fc800078e0006 */
[----:B------:R-:W-:Y:S01]  /*15cf0*/  IMAD R3, R21, R3, R0 ;  /* 0x0000000315037224 */ /* 0x000fe200078e0200 */
[----:B---3--:R-:W-:-:S04]  /*15d00*/  LEA R2, P5, R4, UR4, 0x1 ;  /* 0x0000000404027c11 */ /* 0x008fc8000f8a08ff */
[----:B------:R-:W-:-:S04]  /*15d10*/  IADD3 R3, PT, PT, R5, R3, RZ ;  /* 0x0000000305037210 */ /* 0x000fc80007ffe0ff */
[----:B------:R-:W-:Y:S02]  /*15d20*/  LEA.HI.X R3, R4, UR5, R3, 0x1, P5 ;  /* 0x0000000504037c11 */ /* 0x000fe4000a8f0c03 */
[----:B------:R-:W-:-:S03]  /*15d30*/  ISETP.GE.AND P5, PT, R20, UR6, PT ;  /* 0x0000000614007c0c */ /* 0x000fc6000bfa6270 */
[----:B----4-:R1:W-:Y:S10]  /*15d40*/  @!P6 STG.E.128 desc[UR18][R2.64], R12 ;  /* 0x0000000c0200e986 */ /* 0x0103f4000c101d12 */
[----:B--2---:R1:W-:Y:S02]  /*15d50*/  @!P5 STG.E.128 desc[UR18][R2.64+0x80], R8 ;  /* 0x000080080200d986 */ /* 0x0043e4000c101d12 */
.L_x_1408:
[----:B------:R-:W-:Y:S05]  /*15d60*/  BSYNC.RECONVERGENT B0 ;  /* 0x0000000000007941 */ /* 0x000fea0003800200 */
.L_x_1407:
[----:B-1--4-:R1:W3:Y:S01]  /*15d70*/  LDS.128 R12, [R226+0x800] ;  /* 0x00080000e20c7984 */ /* 0x0122e20000000c00 */
[----:B------:R-:W-:Y:S01]  /*15d80*/  BSSY.RECONVERGENT B0, `(.L_x_1409) ;  /* 0x0000016000007945 */ /* 0x000fe20003800200 */
[----:B------:R-:W-:Y:S02]  /*15d90*/  ISETP.GE.AND P5, PT, R18, R142, PT ;  /* 0x0000008e1200720c */ /* 0x000fe40003fa6270 */
[----:B--2---:R1:W2:Y:S01]  /*15da0*/  LDS.128 R8, [R226+0x4800] ;  /* 0x00480000e2087984 */ /* 0x0042a20000000c00 */
[----:B------:R-:W-:Y:S01]  /*15db0*/  IADD3 R19, PT, PT, R141, 0x70, RZ ;  /* 0x000000708d137810 */ /* 0x000fe20007ffe0ff */
[----:B------:R-:W-:Y:S09]  /*15dc0*/  @P1 BRA `(.L_x_1410) ;  /* 0x0000000000441947 */ /* 0x000ff20003800000 */
[----:B------:R-:W4:Y:S01]  /*15dd0*/  LDCU.64 UR6, c[0x0][0x408] ;  /* 0x00008100ff0677ac */ /* 0x000f220008000a00 */
[----:B------:R-:W-:Y:S02]  /*15de0*/  IADD3 R0, P1, PT, R21, 0x10, RZ ;  /* 0x0000001015007810 */ /* 0x000fe40007f3e0ff */
[----:B------:R-:W-:Y:S01]  /*15df0*/  MOV R3, R7 ;  /* 0x0000000700037202 */ /* 0x000fe20000000f00 */
[----:B------:R-:W5:Y:S02]  /*15e00*/  LDCU.64 UR4, c[0x0][0x3f0] ;  /* 0x00007e00ff0477ac */ /* 0x000f640008000a00 */
[----:B------:R-:W-:Y:S01]  /*15e10*/  IMAD.X R2, RZ, RZ, UR10, P1 ;  /* 0x0000000aff027e24 */ /* 0x000fe200088e06ff */
[----:B------:R-:W1:Y:S03]  /*15e20*/  LDCU UR8, c[0x0][0x440] ;  /* 0x00008800ff0877ac */ /* 0x000e660008000800 */
[----:B----4-:R-:W-:-:S02]  /*15e30*/  IMAD R18, R2, UR6, RZ ;  /* 0x0000000602127c24 */ /* 0x010fc4000f8e02ff */
[----:B------:R-:W-:-:S04]  /*15e40*/  IMAD.MOV.U32 R2, RZ, RZ, R16 ;  /* 0x000000ffff027224 */ /* 0x000fc800078e0010 */
[----:B------:R-:W-:Y:S01]  /*15e50*/  IMAD.WIDE.U32 R4, R0, UR6, R2 ;  /* 0x0000000600047c25 */ /* 0x000fe2000f8e0002 */
[----:B-1----:R-:W-:-:S03]  /*15e60*/  ISETP.GE.AND P6, PT, R33, UR8, PT ;  /* 0x0000000821007c0c */ /* 0x002fc6000bfc6270 */
[----:B------:R-:W-:Y:S01]  /*15e70*/  IMAD R0, R0, UR7, R18 ;  /* 0x0000000700007c24 */ /* 0x000fe2000f8e0212 */
[----:B-----5:R-:W-:-:S03]  /*15e80*/  LEA R2, P1, R4, UR4, 0x1 ;  /* 0x0000000404027c11 */ /* 0x020fc6000f8208ff */
[----:B------:R-:W-:-:S05]  /*15e90*/  IMAD.IADD R0, R5, 0x1, R0 ;  /* 0x0000000105007824 */ /* 0x000fca00078e0200 */
[----:B------:R-:W-:Y:S02]  /*15ea0*/  LEA.HI.X R3, R4, UR5, R0, 0x1, P1 ;  /* 0x0000000504037c11 */ /* 0x000fe400088f0c00 */
[----:B------:R-:W-:-:S03]  /*15eb0*/  ISETP.GE.AND P1, PT, R20, UR8, PT ;  /* 0x0000000814007c0c */ /* 0x000fc6000bf26270 */
[----:B---3--:R4:W-:Y:S10]  /*15ec0*/  @!P6 STG.E.128 desc[UR18][R2.64], R12 ;  /* 0x0000000c0200e986 */ /* 0x0089f4000c101d12 */
[----:B--2---:R4:W-:Y:S02]  /*15ed0*/  @!P1 STG.E.128 desc[UR18][R2.64+0x80], R8 ;  /* 0x0000800802009986 */ /* 0x0049e4000c101d12 */
.L_x_1410:
[----:B------:R-:W-:Y:S05]  /*15ee0*/  BSYNC.RECONVERGENT B0 ;  /* 0x0000000000007941 */ /* 0x000fea0003800200 */
.L_x_1409:
[----:B---34-:R3:W4:Y:S01]  /*15ef0*/  LDS.128 R12, [R226+0x1000] ;  /* 0x00100000e20c7984 */ /* 0x0187220000000c00 */
[----:B------:R-:W-:Y:S01]  /*15f00*/  BSSY.RECONVERGENT B0, `(.L_x_1411) ;  /* 0x0000015000007945 */ /* 0x000fe20003800200 */
[----:B------:R-:W-:Y:S02]  /*15f10*/  ISETP.GE.AND P1, PT, R19, R142, PT ;  /* 0x0000008e1300720c */ /* 0x000fe40003f26270 */
[----:B--2---:R3:W2:Y:S01]  /*15f20*/  LDS.128 R8, [R226+0x5000] ;  /* 0x00500000e2087984 */ /* 0x0046a20000000c00 */
[----:B------:R-:W-:Y:S05]  /*15f30*/  @P0 BRA `(.L_x_1412) ;  /* 0x0000000000440947 */ /* 0x000fea0003800000 */
[----:B------:R-:W5:Y:S01]  /*15f40*/  LDCU.64 UR6, c[0x0][0x408] ;  /* 0x00008100ff0677ac */ /* 0x000f620008000a00 */
[----:B------:R-:W-:Y:S02]  /*15f50*/  IADD3 R0, P0, PT, R21, 0x20, RZ ;  /* 0x0000002015007810 */ /* 0x000fe40007f1e0ff */
[----:B------:R-:W-:Y:S01]  /*15f60*/  MOV R3, R7 ;  /* 0x0000000700037202 */ /* 0x000fe20000000f00 */
[----:B------:R-:W1:Y:S02]  /*15f70*/  LDCU.64 UR4, c[0x0][0x3f0] ;  /* 0x00007e00ff0477ac */ /* 0x000e640008000a00 */
[----:B------:R-:W-:Y:S01]  /*15f80*/  IMAD.X R2, RZ, RZ, UR10, P0 ;  /* 0x0000000aff027e24 */ /* 0x000fe200080e06ff */
[----:B------:R-:W3:Y:S03]  /*15f90*/  LDCU UR8, c[0x0][0x440] ;  /* 0x00008800ff0877ac */ /* 0x000ee60008000800 */
[----:B-----5:R-:W-:-:S02]  /*15fa0*/  IMAD R18, R2, UR6, RZ ;  /* 0x0000000602127c24 */ /* 0x020fc4000f8e02ff */
[----:B------:R-:W-:-:S04]  /*15fb0*/  IMAD.MOV.U32 R2, RZ, RZ, R16 ;  /* 0x000000ffff027224 */ /* 0x000fc800078e0010 */
[----:B------:R-:W-:Y:S01]  /*15fc0*/  IMAD.WIDE.U32 R4, R0, UR6, R2 ;  /* 0x0000000600047c25 */ /* 0x000fe2000f8e0002 */
[----:B---3--:R-:W-:-:S03]  /*15fd0*/  ISETP.GE.AND P6, PT, R33, UR8, PT ;  /* 0x0000000821007c0c */ /* 0x008fc6000bfc6270 */
[----:B------:R-:W-:Y:S01]  /*15fe0*/  IMAD R0, R0, UR7, R18 ;  /* 0x0000000700007c24 */ /* 0x000fe2000f8e0212 */
[----:B-1----:R-:W-:-:S03]  /*15ff0*/  LEA R2, P0, R4, UR4, 0x1 ;  /* 0x0000000404027c11 */ /* 0x002fc6000f8008ff */
[----:B------:R-:W-:-:S05]  /*16000*/  IMAD.IADD R0, R5, 0x1, R0 ;  /* 0x0000000105007824 */ /* 0x000fca00078e0200 */
[----:B------:R-:W-:Y:S02]  /*16010*/  LEA.HI.X R3, R4, UR5, R0, 0x1, P0 ;  /* 0x0000000504037c11 */ /* 0x000fe400080f0c00 */
[----:B------:R-:W-:-:S03]  /*16020*/  ISETP.GE.AND P0, PT, R20, UR8, PT ;  /* 0x0000000814007c0c */ /* 0x000fc6000bf06270 */
[----:B----4-:R1:W-:Y:S10]  /*16030*/  @!P6 STG.E.128 desc[UR18][R2.64], R12 ;  /* 0x0000000c0200e986 */ /* 0x0103f4000c101d12 */
[----:B--2---:R1:W-:Y:S02]  /*16040*/  @!P0 STG.E.128 desc[UR18][R2.64+0x80], R8 ;  /* 0x0000800802008986 */ /* 0x0043e4000c101d12 */
.L_x_1412:
[----:B------:R-:W-:Y:S05]  /*16050*/  BSYNC.RECONVERGENT B0 ;  /* 0x0000000000007941 */ /* 0x000fea0003800200 */
.L_x_1411:
[----:B-1--4-:R1:W4:Y:S01]  /*16060*/  LDS.128 R12, [R226+0x1800] ;  /* 0x00180000e20c7984 */ /* 0x0123220000000c00 */
[----:B------:R-:W-:Y:S03]  /*16070*/  BSSY.RECONVERGENT B0, `(.L_x_1413) ;  /* 0x0000014000007945 */ /* 0x000fe60003800200 */
[----:B--2---:R1:W2:Y:S01]  /*16080*/  LDS.128 R8, [R226+0x5800] ;  /* 0x00580000e2087984 */ /* 0x0042a20000000c00 */
[----:B------:R-:W-:Y:S05]  /*16090*/  @P4 BRA `(.L_x_1414) ;  /* 0x0000000000444947 */ /* 0x000fea0003800000 */
[----:B------:R-:W5:Y:S01]  /*160a0*/  LDCU.64 UR6, c[0x0][0x408] ;  /* 0x00008100ff0677ac */ /* 0x000f620008000a00 */
[----:B------:R-:W-:Y:S02]  /*160b0*/  IADD3 R0, P0, PT, R21, 0x30, RZ ;  /* 0x0000003015007810 */ /* 0x000fe40007f1e0ff */
[----:B------:R-:W-:Y:S01]  /*160c0*/  MOV R3, R7 ;  /* 0x0000000700037202 */ /* 0x000fe20000000f00 */
[----:B------:R-:W3:Y:S02]  /*160d0*/  LDCU UR8, c[0x0][0x440] ;  /* 0x00008800ff0877ac */ /* 0x000ee40008000800 */
[----:B------:R-:W-:Y:S01]  /*160e0*/  IMAD.X R2, RZ, RZ, UR10, P0 ;  /* 0x0000000aff027e24 */ /* 0x000fe200080e06ff */
[----:B------:R-:W1:Y:S03]  /*160f0*/  LDCU.64 UR4, c[0x0][0x3f0] ;  /* 0x00007e00ff0477ac */ /* 0x000e660008000a00 */
[----:B-----5:R-:W-:-:S02]  /*16100*/  IMAD R18, R2, UR6, RZ ;  /* 0x0000000602127c24 */ /* 0x020fc4000f8e02ff */
[----:B------:R-:W-:Y:S01]  /*16110*/  IMAD.MOV.U32 R2, RZ, RZ, R16 ;  /* 0x000000ffff027224 */ /* 0x000fe200078e0010 */
[----:B---3--:R-:W-:-:S03]  /*16120*/  ISETP.GE.AND P4, PT, R33, UR8, PT ;  /* 0x0000000821007c0c */ /* 0x008fc6000bf86270 */
[----:B------:R-:W-:Y:S01]  /*16130*/  IMAD.WIDE.U32 R4, R0, UR6, R2 ;  /* 0x0000000600047c25 */ /* 0x000fe2000f8e0002 */
[----:B------:R-:W-:-:S03]  /*16140*/  ISETP.GE.AND P0, PT, R20, UR8, PT ;  /* 0x0000000814007c0c */ /* 0x000fc6000bf06270 */
[----:B------:R-:W-:Y:S01]  /*16150*/  IMAD R0, R0, UR7, R18 ;  /* 0x0000000700007c24 */ /* 0x000fe2000f8e0212 */
[----:B-1----:R-:W-:-:S03]  /*16160*/  LEA R2, P6, R4, UR4, 0x1 ;  /* 0x0000000404027c11 */ /* 0x002fc6000f8c08ff */
[----:B------:R-:W-:-:S05]  /*16170*/  IMAD.IADD R0, R5, 0x1, R0 ;  /* 0x0000000105007824 */ /* 0x000fca00078e0200 */
[----:B------:R-:W-:-:S05]  /*16180*/  LEA.HI.X R3, R4, UR5, R0, 0x1, P6 ;  /* 0x0000000504037c11 */ /* 0x000fca000b0f0c00 */
[----:B----4-:R1:W-:Y:S04]  /*16190*/  @!P4 STG.E.128 desc[UR18][R2.64], R12 ;  /* 0x0000000c0200c986 */ /* 0x0103e8000c101d12 */
[----:B--2---:R1:W-:Y:S02]  /*161a0*/  @!P0 STG.E.128 desc[UR18][R2.64+0x80], R8 ;  /* 0x0000800802008986 */ /* 0x0043e4000c101d12 */
.L_x_1414:
[----:B------:R-:W-:Y:S05]  /*161b0*/  BSYNC.RECONVERGENT B0 ;  /* 0x0000000000007941 */ /* 0x000fea0003800200 */
.L_x_1413:
        /* <DEDUP_REMOVED lines=21> */
.L_x_1416:
[----:B------:R-:W-:Y:S05]  /*16310*/  BSYNC.RECONVERGENT B0 ;  /* 0x0000000000007941 */ /* 0x000fea0003800200 */
.L_x_1415:
        /* <DEDUP_REMOVED lines=21> */
.L_x_1418:
[----:B------:R-:W-:Y:S05]  /*16470*/  BSYNC.RECONVERGENT B0 ;  /* 0x0000000000007941 */ /* 0x000fea0003800200 */
.L_x_1417:
        /* <DEDUP_REMOVED lines=21> */
.L_x_1420:
[----:B------:R-:W-:Y:S05]  /*165d0*/  BSYNC.RECONVERGENT B0 ;  /* 0x0000000000007941 */ /* 0x000fea0003800200 */
.L_x_1419:
[----:B------:R-:W-:Y:S05]  /*165e0*/  @P1 EXIT ;  /* 0x000000000000194d */ /* 0x000fea0003800000 */
[----:B------:R-:W5:Y:S01]  /*165f0*/  LDCU.64 UR6, c[0x0][0x408] ;  /* 0x00008100ff0677ac */ /* 0x000f620008000a00 */
[----:B-1-3--:R-:W1:Y:S01]  /*16600*/  LDS.128 R224, [R226+0x7800] ;  /* 0x00780000e2e07984 */ /* 0x00ae620000000c00 */
[----:B------:R-:W-:Y:S01]  /*16610*/  IADD3 R4, P0, PT, R21, 0x70, RZ ;  /* 0x0000007015047810 */ /* 0x000fe20007f1e0ff */
[----:B------:R-:W-:Y:S01]  /*16620*/  IMAD.MOV.U32 R2, RZ, RZ, R16 ;  /* 0x000000ffff027224 */ /* 0x000fe200078e0010 */
[----:B------:R-:W3:Y:S01]  /*16630*/  LDCU UR8, c[0x0][0x440] ;  /* 0x00008800ff0877ac */ /* 0x000ee20008000800 */
[----:B------:R-:W-:Y:S02]  /*16640*/  MOV R3, R7 ;  /* 0x0000000700037202 */ /* 0x000fe40000000f00 */
[----:B------:R-:W-:Y:S01]  /*16650*/  IMAD.X R0, RZ, RZ, UR10, P0 ;  /* 0x0000000aff007e24 */ /* 0x000fe200080e06ff */
[----:B------:R-:W4:Y:S03]  /*16660*/  LDCU.64 UR4, c[0x0][0x3f0] ;  /* 0x00007e00ff0477ac */ /* 0x000f260008000a00 */
[----:B-----5:R-:W-:-:S02]  /*16670*/  IMAD R0, R0, UR6, RZ ;  /* 0x0000000600007c24 */ /* 0x020fc4000f8e02ff */
[----:B------:R-:W-:Y:S01]  /*16680*/  IMAD.WIDE.U32 R6, R4, UR6, R2 ;  /* 0x0000000604067c25 */ /* 0x000fe2000f8e0002 */
[----:B---3--:R-:W-:-:S03]  /*16690*/  ISETP.GE.AND P1, PT, R33, UR8, PT ;  /* 0x0000000821007c0c */ /* 0x008fc6000bf26270 */
[----:B------:R-:W-:Y:S01]  /*166a0*/  IMAD R0, R4, UR7, R0 ;  /* 0x0000000704007c24 */ /* 0x000fe2000f8e0200 */
[----:B------:R-:W-:Y:S02]  /*166b0*/  ISETP.GE.AND P0, PT, R20, UR8, PT ;  /* 0x0000000814007c0c */ /* 0x000fe4000bf06270 */
[----:B----4-:R-:W-:Y:S01]  /*166c0*/  LEA R2, P2, R6, UR4, 0x1 ;  /* 0x0000000406027c11 */ /* 0x010fe2000f8408ff */
[----:B------:R-:W-:-:S05]  /*166d0*/  IMAD.IADD R0, R7, 0x1, R0 ;  /* 0x0000000107007824 */ /* 0x000fca00078e0200 */
[----:B------:R-:W-:-:S05]  /*166e0*/  LEA.HI.X R3, R6, UR5, R0, 0x1, P2 ;  /* 0x0000000506037c11 */ /* 0x000fca00090f0c00 */
[----:B------:R3:W-:Y:S01]  /*166f0*/  @!P1 STG.E.128 desc[UR18][R2.64], R28 ;  /* 0x0000001c02009986 */ /* 0x0007e2000c101d12 */
[----:B------:R-:W-:Y:S05]  /*16700*/  @P0 EXIT ;  /* 0x000000000000094d */ /* 0x000fea0003800000 */
[----:B-1----:R-:W-:Y:S01]  /*16710*/  STG.E.128 desc[UR18][R2.64+0x80], R224 ;  /* 0x000080e002007986 */ /* 0x002fe2000c101d12 */
[----:B------:R-:W-:Y:S05]  /*16720*/  EXIT ;  /* 0x000000000000794d */ /* 0x000fea0003800000 */
.L_x_1421:
        /* <DEDUP_REMOVED lines=13> */
.L_x_2858:


//--------------------- .text._ZN5flash16flash_fwd_kernelI23Flash_fwd_kernel_traitsILi128ELi128ELi32ELi4ELb0ELb0EN7cutlass6half_tE19Flash_kernel_traitsILi128ELi128ELi32ELi4ES3_EELb0ELb0ELb1ELb1ELb0ELb0ELb0ELb0EEEvNS_16Flash_fwd_paramsE --------------------------
	.section	.text._ZN5flash16flash_fwd_kernelI23Flash_fwd_kernel_traitsILi128ELi128ELi32ELi4ELb0ELb0EN7cutlass6half_tE19Flash_kernel_traitsILi128ELi128ELi32ELi4ES3_EELb0ELb0ELb1ELb1ELb0ELb0ELb0ELb0EEEvNS_16Flash_fwd_paramsE,"ax",@progbits
	.align	128
        .global         _ZN5flash16flash_fwd_kernelI23Flash_fwd_kernel_traitsILi128ELi128ELi32ELi4ELb0ELb0EN7cutlass6half_tE19Flash_kernel_traitsILi128ELi128ELi32ELi4ES3_EELb0ELb0ELb1ELb1ELb0ELb0ELb0ELb0EEEvNS_16Flash_fwd_paramsE
        .type           _ZN5flash16flash_fwd_kernelI23Flash_fwd_kernel_traitsILi128ELi128ELi32ELi4ELb0ELb0EN7cutlass6half_tE19Flash_kernel_traitsILi128ELi128ELi32ELi4ES3_EELb0ELb0ELb1ELb1ELb0ELb0ELb0ELb0EEEvNS_16Flash_fwd_paramsE,@function
        .size           _ZN5flash16flash_fwd_kernelI23Flash_fwd_kernel_traitsILi128ELi128ELi32ELi4ELb0ELb0EN7cutlass6half_tE19Flash_kernel_traitsILi128ELi128ELi32ELi4ES3_EELb0ELb0ELb1ELb1ELb0ELb0ELb0ELb0EEEvNS_16Flash_fwd_paramsE,(.L_x_2859 - _ZN5flash16flash_fwd_kernelI23Flash_fwd_kernel_traitsILi128ELi128ELi32ELi4ELb0ELb0EN7cutlass6half_tE19Flash_kernel_traitsILi128ELi128ELi32ELi4ES3_EELb0ELb0ELb1ELb1ELb0ELb0ELb0ELb0EEEvNS_16Flash_fwd_paramsE)
        .other          _ZN5flash16flash_fwd_kernelI23Flash_fwd_kernel_traitsILi128ELi128ELi32ELi4ELb0ELb0EN7cutlass6half_tE19Flash_kernel_traitsILi128ELi128ELi32ELi4ES3_EELb0ELb0ELb1ELb1ELb0ELb0ELb0ELb0EEEvNS_16Flash_fwd_paramsE,@"STO_CUDA_ENTRY STV_DEFAULT"
_ZN5flash16flash_fwd_kernelI23Flash_fwd_kernel_traitsILi128ELi128ELi32ELi4ELb0ELb0EN7cutlass6half_tE19Flash_kernel_traitsILi128ELi128ELi32ELi4ES3_EELb0ELb0ELb1ELb1ELb0ELb0ELb0ELb0EEEvNS_16Flash_fwd_paramsE:
.text._ZN5flash16flash_fwd_kernelI23Flash_fwd_kernel_traitsILi128ELi128ELi32ELi4ELb0ELb0EN7cutlass6half_tE19Flash_kernel_traitsILi128ELi128ELi32ELi4ES3_EELb0ELb0ELb1ELb1ELb0ELb0ELb0ELb0EEEvNS_16Flash_fwd_paramsE:
        /* <DEDUP_REMOVED lines=41> */
[----:B------:R-:W-:Y:S01]  /*0290*/  IMAD.U32 R4, RZ, RZ, UR4 ;  /* 0x00000004ff047e24 */ /* 0x000fe2000f8e00ff */
[----:B------:R-:W1:Y:S01]  /*02a0*/  S2UR UR33, SR_CTAID.X ;  /* 0x00000000002179c3 */ /* 0x000e620000002500 */
[----:B------:R-:W3:Y:S03]  /*02b0*/  @!UP4 LDCU UR24, c[0x0][0x434] ;  /* 0x00008680ff18c7ac */ /* 0x000ee60008000800 */
[----:B------:R-:W-:Y:S01]  /*02c0*/  IMAD.U32 R5, RZ, RZ, UR5 ;  /* 0x00000005ff057e24 */ /* 0x000fe2000f8e00ff */
[----:B------:R-:W-:Y:S01]  /*02d0*/  UMOV UR22, 0xffffffff ;  /* 0xffffffff00167882 */ /* 0x000fe20000000000 */
[----:B------:R-:W2:Y:S03]  /*02e0*/  @!UP0 LDCU UR10, c[0x0][0x43c] ;  /* 0x00008780ff0a87ac */ /* 0x000ea60008000800 */
[----:B------:R2:W5:Y:S01]  /*02f0*/  @P0 LDG.E R4, desc[UR30][R4.64] ;  /* 0x0000001e04040981 */ /* 0x000562000c1e1900 */
[----:B-1----:R-:W-:-:S02]  /*0300*/  IMAD.U32 R2, RZ, RZ, UR8 ;  /* 0x00000008ff027e24 */ /* 0x002fc4000f8e00ff */
[----:B------:R-:W-:-:S05]  /*0310*/  IMAD.U32 R3, RZ, RZ, UR9 ;  /* 0x00000009ff037e24 */ /* 0x000fca000f8e00ff */
[----:B------:R-:W4:Y:S01]  /*0320*/  @!P3 LDG.E R6, desc[UR30][R2.64] ;  /* 0x0000001e0206b981 */ /* 0x000f22000c1e1900 */
[----:B------:R-:W-:Y:S02]  /*0330*/  UISETP.NE.U32.AND UP1, UPT, UR6, URZ, UPT ;  /* 0x000000ff0600728c */ /* 0x000fe4000bf25070 */
[----:B------:R-:W-:Y:S02]  /*0340*/  USHF.L.U32 UR29, UR33, 0x7, URZ ;  /* 0x00000007211d7899 */ /* 0x000fe400080006ff */
[----:B------:R-:W-:Y:S01]  /*0350*/  UISETP.NE.AND.EX UP1, UPT, UR7, URZ, UPT, UP1 ;  /* 0x000000ff0700728c */ /* 0x000fe2000bf25310 */
[----:B------:R-:W-:Y:S01]  /*0360*/  UMOV UR9, 0xffffffff ;  /* 0xffffffff00097882 */ /* 0x000fe20000000000 */
[----:B------:R-:W-:-:S09]  /*0370*/  UMOV UR8, URZ ;  /* 0x000000ff00087c82 */ /* 0x000fd20008000000 */
        /* <DEDUP_REMOVED lines=16> */
.L_x_1422:
        /* <DEDUP_REMOVED lines=57> */
.L_x_1424:
        /* <DEDUP_REMOVED lines=55> */
.L_x_1426:
[----:B------:R-:W-:Y:S05]  /*0b80*/  BSYNC.RECONVERGENT B0 ;  /* 0x0000000000007941 */ /* 0x000fea0003800200 */
.L_x_1425:
        /* <DEDUP_REMOVED lines=21> */
.L_x_1428:
[----:B------:R-:W-:Y:S05]  /*0ce0*/  BSYNC.RECONVERGENT B0 ;  /* 0x0000000000007941 */ /* 0x000fea0003800200 */
.L_x_1427:
        /* <DEDUP_REMOVED lines=21> */
.L_x_1430:
[----:B------:R-:W-:Y:S05]  /*0e40*/  BSYNC.RECONVERGENT B0 ;  /* 0x0000000000007941 */ /* 0x000fea0003800200 */
.L_x_1429:
        /* <DEDUP_REMOVED lines=20> */
.L_x_1432:
[----:B------:R-:W-:Y:S05]  /*0f90*/  BSYNC.RECONVERGENT B0 ;  /* 0x0000000000007941 */ /* 0x000fea0003800200 */
.L_x_1431:
        /* <DEDUP_REMOVED lines=20> */
.L_x_1434:
[----:B------:R-:W-:Y:S05]  /*10e0*/  BSYNC.RECONVERGENT B0 ;  /* 0x0000000000007941 */ /* 0x000fea0003800200 */
.L_x_1433:
        /* <DEDUP_REMOVED lines=20> */
.L_x_1436:
[----:B------:R-:W-:Y:S05]  /*1230*/  BSYNC.RECONVERGENT B0 ;  /* 0x0000000000007941 */ /* 0x000fea0003800200 */
.L_x_1435:
        /* <DEDUP_REMOVED lines=20> */
.L_x_1438:
[----:B------:R-:W-:Y:S05]  /*1380*/  BSYNC.RECONVERGENT B0 ;  /* 0x0000000000007941 */ /* 0x000fea0003800200 */
.L_x_1437:
        /* <DEDUP_REMOVED lines=20> */
.L_x_1440:
[----:B------:R-:W-:Y:S05]  /*14d0*/  BSYNC.RECONVERGENT B0 ;  /* 0x0000000000007941 */ /* 0x000fea0003800200 */
.L_x_1439:
        /* <DEDUP_REMOVED lines=10> */
.L_x_1442:
[----:B------:R-:W-:Y:S05]  /*1580*/  BSYNC.RECONVERGENT B0 ;  /* 0x0000000000007941 */ /* 0x000fea0003800200 */
.L_x_1441:
        /* <DEDUP_REMOVED lines=15> */
.L_x_1444:
[----:B------:R-:W-:Y:S05]  /*1680*/  BSYNC.RECONVERGENT B0 ;  /* 0x0000000000007941 */ /* 0x000fea0003800200 */
.L_x_1443:
        /* <DEDUP_REMOVED lines=10> */
.L_x_1446:
[----:B------:R-:W-:Y:S05]  /*1730*/  BSYNC.RECONVERGENT B0 ;  /* 0x0000000000007941 */ /* 0x000fea0003800200 */
.L_x_1445:
        /* <DEDUP_REMOVED lines=10> */
.L_x_1448:
[----:B------:R-:W-:Y:S05]  /*17e0*/  BSYNC.RECONVERGENT B0 ;  /* 0x0000000000007941 */ /* 0x000fea0003800200 */
.L_x_1447:
        /* <DEDUP_REMOVED lines=10> */
.L_x_1450:
[----:B------:R-:W-:Y:S05]  /*1890*/  BSYNC.RECONVERGENT B0 ;  /* 0x0000000000007941 */ /* 0x000fea0003800200 */
.L_x_1449:
        /* <DEDUP_REMOVED lines=10> */
.L_x_1452:
[----:B------:R-:W-:Y:S05]  /*1940*/  BSYNC.RECONVERGENT B0 ;  /* 0x0000000000007941 */ /* 0x000fea0003800200 */
.L_x_1451:
        /* <DEDUP_REMOVED lines=10> */
.L_x_1454:
[----:B------:R-:W-:Y:S05]  /*19f0*/  BSYNC.RECONVERGENT B0 ;  /* 0x0000000000007941 */ /* 0x000fea0003800200 */
.L_x_1453:
        /* <DEDUP_REMOVED lines=10> */
.L_x_1423:
        /* <DEDUP_REMOVED lines=21> */
.L_x_1455:
[----:B------:R-:W1:Y:S01]  /*1bf0*/  LDCU.64 UR12, c[0x0][0x3b8] ;  /* 0x00007700ff0c77ac */ /* 0x000e620008000a00 */
[----:B------:R-:W-:-:S04]  /*1c00*/  UIADD3 UR14, UPT, UPT, UR8, UR9, URZ ;  /* 0x00000009080e7290 */ /* 0x000fc8000fffe0ff */
[----:B-1----:R-:W-:Y:S02]  /*1c10*/  UIMAD.WIDE.U32 UR16, UR14, UR12, URZ ;  /* 0x0000000c0e1072a5 */ /* 0x002fe4000f8e00ff */
[----:B------:R-:W-:-:S04]  /*1c20*/  UIMAD UR14, UR14, UR13, URZ ;  /* 0x0000000d0e0e72a4 */ /* 0x000fc8000f8e02ff */
[----:B------:R-:W-:Y:S02]  /*1c30*/  UIADD3 UR14, UPT, UPT, UR17, UR14, URZ ;  /* 0x0000000e110e7290 */ /* 0x000fe4000fffe0ff */
.L_x_1456:
        /* <DEDUP_REMOVED lines=39> */
.L_x_1457:
[----:B------:R-:W1:Y:S01]  /*1eb0*/  LDCU.64 UR6, c[0x0][0x3c0] ;  /* 0x00007800ff0677ac */ /* 0x000e620008000a00 */
[----:B------:R-:W-:-:S04]  /*1ec0*/  UIADD3 UR8, UPT, UPT, UR8, UR9, URZ ;  /* 0x0000000908087290 */ /* 0x000fc8000fffe0ff */
[----:B-1----:R-:W-:Y:S02]  /*1ed0*/  UIMAD.WIDE.U32 UR10, UR8, UR6, URZ ;  /* 0x00000006080a72a5 */ /* 0x002fe4000f8e00ff */
[----:B------:R-:W-:-:S04]  /*1ee0*/  UIMAD UR5, UR8, UR7, URZ ;  /* 0x00000007080572a4 */ /* 0x000fc8000f8e02ff */
[----:B------:R-:W-:Y:S01]  /*1ef0*/  UIADD3 UR5, UPT, UPT, UR11, UR5, URZ ;  /* 0x000000050b057290 */ /* 0x000fe2000fffe0ff */
[----:B------:R-:W-:-:S11]  /*1f00*/  UMOV UR4, UR10 ;  /* 0x0000000a00047c82 */ /* 0x000fd60008000000 */
.L_x_1458:
[----:B------:R-:W-:Y:S01]  /*1f10*/  IMAD.SHL.U32 R14, R22, 0x8, RZ ;  /* 0x00000008160e7824 */ /* 0x000fe200078e00ff */
[----:B------:R-:W-:Y:S01]  /*1f20*/  SHF.R.U32.HI R12, RZ, 0x3, R22 ;  /* 0x00000003ff0c7819 */ /* 0x000fe20000011616 */
[----:B------:R-:W1:Y:S01]  /*1f30*/  LDCU.128 UR8, c[0x0][0x3d0] ;  /* 0x00007a00ff0877ac */ /* 0x000e620008000c00 */
[----:B------:R-:W-:Y:S01]  /*1f40*/  SHF.R.S32.HI R7, RZ, 0x1f, R0 ;  /* 0x0000001fff077819 */ /* 0x000fe20000011400 */
[----:B------:R-:W-:Y:S01]  /*1f50*/  BSSY.RECONVERGENT B0, `(.L_x_1459) ;  /* 0x0000052000007945 */ /* 0x000fe20003800200 */
[----:B------:R-:W-:Y:S01]  /*1f60*/  LOP3.LUT R252, R14, 0x38, RZ, 0xc0, !PT ;  /* 0x000000380efc7812 */ /* 0x000fe200078ec0ff */
[----:B------:R-:W-:Y:S01]  /*1f70*/  UIADD3 UR20, UPT, UPT, -UR29, UR24, URZ ;  /* 0x000000181d147290 */ /* 0x000fe2000fffe1ff */
[----:B------:R-:W-:Y:S01]  /*1f80*/  VIADD R3, R12, 0x30 ;  /* 0x000000300c037836 */ /* 0x000fe20000000000 */
[----:B------:R-:W2:Y:S01]  /*1f90*/  LDCU.64 UR18, c[0x0][0x388] ;  /* 0x00007100ff1277ac */ /* 0x000ea20008000a00 */
[----:B------:R-:W-:Y:S01]  /*1fa0*/  IADD3 R4, P0, PT, R252, UR16, RZ ;  /* 0x00000010fc047c10 */ /* 0x000fe2000ff1e0ff */
[----:B------:R-:W-:Y:S01]  /*1fb0*/  VIADD R6, R12, 0x20 ;  /* 0x000000200c067836 */ /* 0x000fe20000000000 */
[----:B------:R-:W-:Y:S01]  /*1fc0*/  IADD3 R2, P1, PT, R252, UR4, RZ ;  /* 0x00000004fc027c10 */ /* 0x000fe2000ff3e0ff */
[----:B------:R-:W3:Y:S01]  /*1fd0*/  LDCU.64 UR16, c[0x0][0x390] ;  /* 0x00007200ff1077ac */ /* 0x000ee20008000a00 */
[C---:B------:R-:W-:Y:S01]  /*1fe0*/  IADD3 R13, PT, PT, R12.reuse, 0x10, RZ ;  /* 0x000000100c0d7810 */ /* 0x040fe20007ffe0ff */
[----:B------:R-:W-:Y:S01]  /*1ff0*/  IMAD.X R5, RZ, RZ, UR14, P0 ;  /* 0x0000000eff057e24 */ /* 0x000fe200080e06ff */
[----:B------:R-:W-:Y:S01]  /*2000*/  ISETP.GE.AND P0, PT, R3, UR20, PT ;  /* 0x0000001403007c0c */ /* 0x000fe2000bf06270 */
[----:B------:R-:W4:Y:S01]  /*2010*/  LDCU.64 UR14, c[0x0][0x3c8] ;  /* 0x00007900ff0e77ac */ /* 0x000f220008000a00 */
[----:B------:R-:W-:Y:S01]  /*2020*/  IADD3.X R3, PT, PT, RZ, UR5, RZ, P1, !PT ;  /* 0x00000005ff037c10 */ /* 0x000fe20008ffe4ff */
[----:B------:R-:W-:Y:S01]  /*2030*/  IMAD.WIDE.U32 R4, R12, UR12, R4 ;  /* 0x0000000c0c047c25 */ /* 0x000fe2000f8e0004 */
[----:B------:R-:W-:Y:S01]  /*2040*/  ISETP.GE.AND P3, PT, R6, UR20, PT ;  /* 0x0000001406007c0c */ /* 0x000fe2000bf66270 */
[----:B------:R-:W5:Y:S01]  /*2050*/  S2UR UR5, SR_CgaCtaId ;  /* 0x00000000000579c3 */ /* 0x000f620000008800 */
[----:B------:R-:W-:Y:S01]  /*2060*/  UMOV UR4, 0x400 ;  /* 0x0000040000047882 */ /* 0x000fe20000000000 */
[----:B------:R-:W-:Y:S01]  /*2070*/  IMAD.WIDE.U32 R2, R12, UR6, R2 ;  /* 0x000000060c027c25 */ /* 0x000fe2000f8e0002 */
[----:B------:R-:W-:-:S03]  /*2080*/  LOP3.LUT R93, R252, 0x40, RZ, 0xfc, !PT ;  /* 0x00000040fc5d7812 */ /* 0x000fc600078efcff */
[C---:B------:R-:W-:Y:S02]  /*2090*/  VIADD R6, R12.reuse, 0x40 ;  /* 0x000000400c067836 */ /* 0x040fe40000000000 */
[----:B------:R-:W-:Y:S02]  /*20a0*/  IMAD R5, R12, UR13, R5 ;  /* 0x0000000d0c057c24 */ /* 0x000fe4000f8e0205 */
[C---:B-1----:R-:W-:Y:S01]  /*20b0*/  IMAD R9, R7.reuse, UR8, RZ ;  /* 0x0000000807097c24 */ /* 0x042fe2000f8e02ff */
[----:B------:R-:W-:Y:S01]  /*20c0*/  ISETP.GE.AND P2, PT, R6, UR20, PT ;  /* 0x0000001406007c0c */ /* 0x000fe2000bf46270 */
[----:B------:R-:W-:Y:S01]  /*20d0*/  IMAD R3, R12, UR7, R3 ;  /* 0x000000070c037c24 */ /* 0x000fe2000f8e0203 */
[----:B------:R-:W-:Y:S01]  /*20e0*/  IADD3 R6, P1, PT, R252, UR36, RZ ;  /* 0x00000024fc067c10 */ /* 0x000fe2000ff3e0ff */
[----:B------:R-:W-:Y:S02]  /*20f0*/  IMAD R8, R7, UR10, RZ ;  /* 0x0000000a07087c24 */ /* 0x000fe4000f8e02ff */
[----:B------:R-:W-:-:S02]  /*2100*/  IMAD R9, R0, UR9, R9 ;  /* 0x0000000900097c24 */ /* 0x000fc4000f8e0209 */
[----:B------:R-:W-:Y:S01]  /*2110*/  IMAD.WIDE.U32 R4, R0, UR8, R4 ;  /* 0x0000000800047c25 */ /* 0x000fe2000f8e0004 */
[----:B------:R-:W-:-:S03]  /*2120*/  USHF.L.U32 UR8, UR33, 0x7, URZ ;  /* 0x0000000721087899 */ /* 0x000fc600080006ff */
[C---:B------:R-:W-:Y:S01]  /*2130*/  IMAD R8, R0.reuse, UR11, R8 ;  /* 0x0000000b00087c24 */ /* 0x040fe2000f8e0208 */
[----:B------:R-:W-:Y:S01]  /*2140*/  IADD3 R5, PT, PT, R5, R9, RZ ;  /* 0x0000000905057210 */ /* 0x000fe20007ffe0ff */
[----:B------:R-:W-:Y:S01]  /*2150*/  IMAD.WIDE.U32 R2, R0, UR10, R2 ;  /* 0x0000000a00027c25 */ /* 0x000fe2000f8e0002 */
[----:B--2---:R-:W-:Y:S01]  /*2160*/  LEA R222, P4, R4, UR18, 0x1 ;  /* 0x0000001204de7c11 */ /* 0x004fe2000f8808ff */
[----:B-----5:R-:W-:Y:S01]  /*2170*/  ULEA UR5, UR5, UR4, 0x18 ;  /* 0x0000000405057291 */ /* 0x020fe2000f8ec0ff */
[----:B------:R-:W-:Y:S01]  /*2180*/  LOP3.LUT R16, R12, UR8, RZ, 0xfc, !PT ;  /* 0x000000080c107c12 */ /* 0x000fe2000f8efcff */
[----:B------:R-:W-:Y:S01]  /*2190*/  IMAD.X R7, RZ, RZ, UR34, P1 ;  /* 0x00000022ff077e24 */ /* 0x000fe200088e06ff */
[----:B---3--:R-:W-:Y:S01]  /*21a0*/  LEA R15, P1, R2, UR16, 0x1 ;  /* 0x00000010020f7c11 */ /* 0x008fe2000f8208ff */
[----:B------:R-:W-:Y:S01]  /*21b0*/  IMAD.IADD R3, R3, 0x1, R8 ;  /* 0x0000000103037824 */ /* 0x000fe200078e0208 */
[----:B------:R-:W-:Y:S01]  /*21c0*/  LEA.HI.X R221, R4, UR19, R5, 0x1, P4 ;  /* 0x0000001304dd7c11 */ /* 0x000fe2000a0f0c05 */
[----:B------:R1:W-:Y:S01]  /*21d0*/  STL [R1+0x4], R222 ;  /* 0x000004de01007387 */ /* 0x0003e20000100800 */
[----:B----4-:R-:W-:Y:S01]  /*21e0*/  IMAD.U32 R0, RZ, RZ, UR14 ;  /* 0x0000000eff007e24 */ /* 0x010fe2000f8e00ff */
[----:B------:R-:W-:Y:S01]  /*21f0*/  USHF.R.U32.HI UR14, URZ, 0x19, UR33 ;  /* 0x00000019ff0e7899 */ /* 0x000fe20008011621 */
[----:B------:R-:W-:Y:S01]  /*2200*/  LEA.HI.X R225, R2, UR17, R3, 0x1, P1 ;  /* 0x0000001102e17c11 */ /* 0x000fe200088f0c03 */
[----:B------:R1:W-:Y:S01]  /*2210*/  STL [R1+0xc], R15 ;  /* 0x00000c0f01007387 */ /* 0x0003e20000100800 */
[----:B------:R-:W-:Y:S01]  /*2220*/  ISETP.GE.AND P1, PT, R12, UR20, PT ;  /* 0x000000140c007c0c */ /* 0x000fe2000bf26270 */
[----:B------:R-:W-:Y:S01]  /*2230*/  IMAD.WIDE.U32 R10, R0, UR28, R6 ;  /* 0x0000001c000a7c25 */ /* 0x000fe2000f8e0006 */
[----:B------:R-:W-:Y:S01]  /*2240*/  LOP3.LUT R0, R14, 0x1f8, RZ, 0xc0, !PT ;  /* 0x000001f80e007812 */ /* 0x000fe200078ec0ff */
[----:B------:R1:W-:Y:S01]  /*2250*/  STL [R1], R221 ;  /* 0x000000dd01007387 */ /* 0x0003e20000100800 */
[----:B------:R-:W-:Y:S01]  /*2260*/  USHF.L.U32 UR16, UR12, 0x5, URZ ;  /* 0x000000050c107899 */ /* 0x000fe200080006ff */
[----:B------:R-:W-:Y:S01]  /*2270*/  IMAD.U32 R2, RZ, RZ, UR15 ;  /* 0x0000000fff027e24 */ /* 0x000fe2000f8e00ff */
[----:B------:R-:W-:Y:S01]  /*2280*/  LOP3.LUT R0, R0, 0x38, R22, 0x78, !PT ;  /* 0x0000003800007812 */ /* 0x000fe200078e7816 */
[----:B------:R1:W-:Y:S01]  /*2290*/  STL [R1+0x8], R225 ;  /* 0x000008e101007387 */ /* 0x0003e20000100800 */
[----:B------:R-:W-:Y:S01]  /*22a0*/  USHF.L.U64.HI UR15, UR12, 0x5, UR13 ;  /* 0x000000050c0f7899 */ /* 0x000fe2000801020d */
[----:B------:R-:W-:Y:S01]  /*22b0*/  ISETP.GE.AND P4, PT, R13, UR20, PT ;  /* 0x000000140d007c0c */ /* 0x000fe2000bf86270 */
[----:B------:R-:W-:Y:S01]  /*22c0*/  VIADD R6, R12, 0x50 ;  /* 0x000000500c067836 */ /* 0x000fe20000000000 */
[----:B------:R-:W-:Y:S01]  /*22d0*/  LOP3.LUT R0, R0, 0x1e00, R14, 0xf8, !PT ;  /* 0x00001e0000007812 */ /* 0x000fe200078ef80e */
[----:B------:R-:W-:-:S03]  /*22e0*/  IMAD R9, R2, UR28, R11 ;  /* 0x0000001c02097c24 */ /* 0x000fc6000f8e020b */
[----:B------:R-:W-:Y:S01]  /*22f0*/  LEA R226, R0, UR5, 0x1 ;  /* 0x0000000500e27c11 */ /* 0x000fe2000f8e08ff */
[----:B------:R-:W-:Y:S06]  /*2300*/  @P1 BRA `(.L_x_1460) ;  /* 0x0000000000581947 */ /* 0x000fec0003800000 */
        /* <DEDUP_REMOVED lines=22> */
.L_x_1460:
[----:B------:R-:W-:Y:S05]  /*2470*/  BSYNC.RECONVERGENT B0 ;  /* 0x0000000000007941 */ /* 0x000fea0003800200 */
.L_x_1459:
[----:B------:R-:W-:Y:S01]  /*2480*/  UIADD3 UR4, UPT, UPT, UR25, -0x1, URZ ;  /* 0xffffffff19047890 */ /* 0x000fe2000fffe0ff */
[----:B------:R-:W-:Y:S01]  /*2490*/  BSSY.RECONVERGENT B0, `(.L_x_1461) ;  /* 0x000001d000007945 */ /* 0x000fe20003800200 */
[----:B------:R-:W-:Y:S02]  /*24a0*/  ISETP.GE.AND P1, PT, R6, UR20, PT ;  /* 0x0000001406007c0c */ /* 0x000fe4000bf26270 */
[----:B------:R-:W-:Y:S01]  /*24b0*/  IADD3 R7, PT, PT, R12, 0x60, RZ ;  /* 0x000000600c077810 */ /* 0x000fe20007ffe0ff */
[----:B------:R-:W-:Y:S10]  /*24c0*/  @P4 BRA `(.L_x_1462) ;  /* 0x0000000000644947 */ /* 0x000ff40003800000 */
[----:B------:R-:W3:Y:S01]  /*24d0*/  LDCU.64 UR10, c[0x0][0x3b0] ;  /* 0x00007600ff0a77ac */ /* 0x000ee20008000a00 */
[----:B------:R-:W-:Y:S01]  /*24e0*/  IADD3 R6, P4, PT, R16, 0x10, RZ ;  /* 0x0000001010067810 */ /* 0x000fe20007f9e0ff */
[----:B--2---:R-:W-:Y:S01]  /*24f0*/  IMAD.MOV.U32 R2, RZ, RZ, R10 ;  /* 0x000000ffff027224 */ /* 0x004fe200078e000a */
        /* <DEDUP_REMOVED lines=22> */
.L_x_1462:
[----:B------:R-:W-:Y:S05]  /*2660*/  BSYNC.RECONVERGENT B0 ;  /* 0x0000000000007941 */ /* 0x000fea0003800200 */
.L_x_1461:
[----:B------:R-:W-:Y:S01]  /*2670*/  USHF.L.U64.HI UR17, UR12, 0x4, UR13 ;  /* 0x000000040c117899 */ /* 0x000fe2000801020d */
[----:B------:R-:W-:Y:S01]  /*2680*/  BSSY.RECONVERGENT B0, `(.L_x_1463) ;  /* 0x000001d000007945 */ /* 0x000fe20003800200 */
[----:B------:R-:W-:Y:S02]  /*2690*/  ISETP.GE.AND P6, PT, R7, UR20, PT ;  /* 0x0000001407007c0c */ /* 0x000fe4000bfc6270 */
[----:B------:R-:W-:Y:S01]  /*26a0*/  IADD3 R7, PT, PT, R12, 0x70, RZ ;  /* 0x000000700c077810 */ /* 0x000fe20007ffe0ff */
[----:B------:R-:W-:Y:S05]  /*26b0*/  @P3 BRA `(.L_x_1464) ;  /* 0x0000000000643947 */ /* 0x000fea0003800000 */
[----:B------:R-:W4:Y:S01]  /*26c0*/  LDCU.64 UR10, c[0x0][0x3b0] ;  /* 0x00007600ff0a77ac */ /* 0x000f220008000a00 */
[----:B------:R-:W-:Y:S01]  /*26d0*/  IADD3 R6, P3, PT, R16, 0x20, RZ ;  /* 0x0000002010067810 */ /* 0x000fe20007f7e0ff */
[----:B--23--:R-:W-:Y:S01]  /*26e0*/  IMAD.MOV.U32 R2, RZ, RZ, R10 ;  /* 0x000000ffff027224 */ /* 0x00cfe200078e000a */
        /* <DEDUP_REMOVED lines=22> */
.L_x_1464:
[----:B------:R-:W-:Y:S05]  /*2850*/  BSYNC.RECONVERGENT B0 ;  /* 0x0000000000007941 */ /* 0x000fea0003800200 */
.L_x_1463:
[----:B------:R-:W-:Y:S01]  /*2860*/  UIMAD UR18, UR4, -0x20, UR32 ;  /* 0xffffffe0041278a4 */ /* 0x000fe2000f8e0220 */
[----:B------:R-:W-:Y:S01]  /*2870*/  BSSY.RECONVERGENT B0, `(.L_x_1465) ;  /* 0x000001c000007945 */ /* 0x000fe20003800200 */
[----:B------:R-:W-:-:S03]  /*2880*/  ISETP.GE.AND P5, PT, R7, UR20, PT ;  /* 0x0000001407007c0c */ /* 0x000fc6000bfa6270 */
[----:B------:R-:W-:Y:S10]  /*2890*/  @P0 BRA `(.L_x_1466) ;  /* 0x0000000000640947 */ /* 0x000ff40003800000 */
[----:B------:R-:W5:Y:S01]  /*28a0*/  LDCU.64 UR10, c[0x0][0x3b0] ;  /* 0x00007600ff0a77ac */ /* 0x000f620008000a00 */
[----:B------:R-:W-:Y:S01]  /*28b0*/  IADD3 R6, P0, PT, R16, 0x30, RZ ;  /* 0x0000003010067810 */ /* 0x000fe20007f1e0ff */
[----:B--234-:R-:W-:Y:S01]  /*28c0*/  IMAD.MOV.U32 R2, RZ, RZ, R10 ;  /* 0x000000ffff027224 */ /* 0x01cfe200078e000a */
        /* <DEDUP_REMOVED lines=22> */
.L_x_1466:
[----:B------:R-:W-:Y:S05]  /*2a30*/  BSYNC.RECONVERGENT B0 ;  /* 0x0000000000007941 */ /* 0x000fea0003800200 */
.L_x_1465:
[----:B------:R-:W-:Y:S01]  /*2a40*/  USHF.L.U32 UR19, UR12, 0x4, URZ ;  /* 0x000000040c137899 */ /* 0x000fe200080006ff */
        /* <DEDUP_REMOVED lines=28> */
.L_x_1468:
[----:B------:R-:W-:Y:S05]  /*2c10*/  BSYNC.RECONVERGENT B0 ;  /* 0x0000000000007941 */ /* 0x000fea0003800200 */
.L_x_1467:
[----:B------:R-:W-:Y:S01]  /*2c20*/  UIMAD.WIDE.U32 UR34, UR16, UR4, URZ ;  /* 0x00000004102272a5 */ /* 0x000fe2000f8e00ff */
        /* <DEDUP_REMOVED lines=28> */
.L_x_1470:
[----:B------:R-:W-:Y:S05]  /*2df0*/  BSYNC.RECONVERGENT B0 ;  /* 0x0000000000007941 */ /* 0x000fea0003800200 */
.L_x_1469:
[----:B------:R-:W-:Y:S04]  /*2e00*/  BSSY.RECONVERGENT B0, `(.L_x_1471) ;  /* 0x000001b000007945 */ /* 0x000fe80003800200 */
[----:B------:R-:W-:Y:S05]  /*2e10*/  @P6 BRA `(.L_x_1472) ;  /* 0x0000000000646947 */ /* 0x000fea0003800000 */
        /* <DEDUP_REMOVED lines=25> */
.L_x_1472:
[----:B------:R-:W-:Y:S05]  /*2fb0*/  BSYNC.RECONVERGENT B0 ;  /* 0x0000000000007941 */ /* 0x000fea0003800200 */
.L_x_1471:
        /* <DEDUP_REMOVED lines=27> */
.L_x_1474:
[----:B------:R-:W-:Y:S05]  /*3170*/  BSYNC.RECONVERGENT B0 ;  /* 0x0000000000007941 */ /* 0x000fea0003800200 */
.L_x_1473:
        /* <DEDUP_REMOVED lines=22> */
.L_x_1476:
[----:B------:R-:W-:Y:S05]  /*32e0*/  BSYNC.RECONVERGENT B0 ;  /* 0x0000000000007941 */ /* 0x000fea0003800200 */
.L_x_1475:
        /* <DEDUP_REMOVED lines=21> */
.L_x_1478:
[----:B------:R-:W-:Y:S05]  /*3440*/  BSYNC.RECONVERGENT B0 ;  /* 0x0000000000007941 */ /* 0x000fea0003800200 */
.L_x_1477:
[----:B------:R-:W5:Y:S01]  /*3450*/  LDCU.64 UR10, c[0x0][0x538] ;  /* 0x0000a700ff0a77ac */ /* 0x000f620008000a00 */
[----:B------:R-:W0:Y:S01]  /*3460*/  LDGDEPBAR ;  /* 0x00000000000079af */ /* 0x000e220000000000 */
[----:B-----5:R-:W-:-:S04]  /*3470*/  UISETP.NE.U32.AND UP1, UPT, UR10, URZ, UPT ;  /* 0x000000ff0a00728c */ /* 0x020fc8000bf25070 */
[----:B------:R-:W-:Y:S01]  /*3480*/  UISETP.NE.AND.EX UP1, UPT, UR11, URZ, UPT, UP1 ;  /* 0x000000ff0b00728c */ /* 0x000fe2000bf25310 */
[C---:B------:R-:W-:Y:S02]  /*3490*/  IMAD.SHL.U32 R94, R22.reuse, 0x2, RZ ;  /* 0x00000002165e7824 */ /* 0x040fe400078e00ff */
[C---:B------:R-:W-:Y:S01]  /*34a0*/  IMAD.SHL.U32 R92, R22.reuse, 0x40, RZ ;  /* 0x00000040165c7824 */ /* 0x040fe200078e00ff */
[----:B------:R-:W-:Y:S01]  /*34b0*/  LOP3.LUT P3, RZ, R22, 0x2, RZ, 0xc0, !PT ;  /* 0x0000000216ff7812 */ /* 0x000fe2000786c0ff */
[----:B------:R-:W-:Y:S01]  /*34c0*/  IMAD.MOV.U32 R186, RZ, RZ, 0x20 ;  /* 0x00000020ffba7424 */ /* 0x000fe200078e00ff */
[----:B------:R-:W-:Y:S01]  /*34d0*/  PLOP3.LUT P1, PT, PT, PT, UP1, 0x80, 0x8 ;  /* 0x000000000008781c */ /* 0x000fe20003f2f018 */
[----:B------:R-:W-:-:S04]  /*34e0*/  DEPBAR.LE SB0, 0x0 ;  /* 0x000080000000791a */ /* 0x000fc80000000000 */
        /* <DEDUP_REMOVED lines=8> */
[----:B--234-:R-:W-:-:S04]  /*3570*/  IMAD.U32 R2, RZ, RZ, UR10 ;  /* 0x0000000aff027e24 */ /* 0x01cfc8000f8e00ff */
[----:B------:R-:W-:-:S05]  /*3580*/  IMAD.U32 R3, RZ, RZ, UR11 ;  /* 0x0000000bff037e24 */ /* 0x000fca000f8e00ff */
[----:B------:R2:W3:Y:S01]  /*3590*/  @P1 LDG.E R2, desc[UR30][R2.64] ;  /* 0x0000001e02021981 */ /* 0x0004e2000c1e1900 */
[----:B-----5:R-:W3:Y:S01]  /*35a0*/  @P1 MUFU.RCP R0, UR8 ;  /* 0x0000000800001d08 */ /* 0x020ee20008001000 */
[----:B------:R-:W-:Y:S01]  /*35b0*/  USHF.L.U64.HI UR10, UR6, 0x5, UR7 ;  /* 0x00000005060a7899 */ /* 0x000fe20008010207 */
[C---:B------:R-:W-:Y:S01]  /*35c0*/  LOP3.LUT P4, RZ, R22.reuse, 0x4, RZ, 0xc0, !PT ;  /* 0x0000000416ff7812 */ /* 0x040fe2000788c0ff */
[----:B------:R4:W-:Y:S01]  /*35d0*/  STL [R1+0x24], R94 ;  /* 0x0000245e01007387 */ /* 0x0009e20000100800 */
[----:B------:R-:W-:Y:S01]  /*35e0*/  USHF.L.U32 UR11, UR6, 0x5, URZ ;  /* 0x00000005060b7899 */ /* 0x000fe200080006ff */
[--C-:B------:R-:W-:Y:S01]  /*35f0*/  SHF.R.U32.HI R8, RZ, 0x1, R22.reuse ;  /* 0x00000001ff087819 */ /* 0x100fe20000011616 */
[----:B------:R-:W-:Y:S01]  /*3600*/  UIMAD UR8, UR10, UR4, URZ ;  /* 0x000000040a0872a4 */ /* 0x000fe2000f8e02ff */
[----:B------:R-:W-:Y:S01]  /*3610*/  SHF.R.U32.HI R4, RZ, 0x2, R22 ;  /* 0x00000002ff047819 */ /* 0x000fe20000011616 */
[----:B------:R-:W-:Y:S01]  /*3620*/  UIMAD.WIDE.U32 UR34, UR11, UR4, URZ ;  /* 0x000000040b2272a5 */ /* 0x000fe2000f8e00ff */
[----:B------:R-:W-:Y:S01]  /*3630*/  BSSY.RECONVERGENT B0, `(.L_x_1479) ;  /* 0x0000028000007945 */ /* 0x000fe20003800200 */
[----:B------:R-:W-:Y:S01]  /*3640*/  UMOV UR12, URZ ;  /* 0x000000ff000c7c82 */ /* 0x000fe20008000000 */
[----:B------:R-:W-:Y:S01]  /*3650*/  LOP3.LUT R9, R22, 0x8, RZ, 0xc0, !PT ;  /* 0x0000000816097812 */ /* 0x000fe200078ec0ff */
[----:B------:R-:W-:Y:S01]  /*3660*/  UIADD3 UR8, UPT, UPT, UR35, UR8, URZ ;  /* 0x0000000823087290 */ /* 0x000fe2000fffe0ff */
[----:B------:R-:W-:-:S02]  /*3670*/  LOP3.LUT R90, R4, 0x7, RZ, 0xc0, !PT ;  /* 0x00000007045a7812 */ /* 0x000fc400078ec0ff */
[----:B------:R-:W-:Y:S02]  /*3680*/  LOP3.LUT R10, R92, 0x200, RZ, 0xc0, !PT ;  /* 0x000002005c0a7812 */ /* 0x000fe400078ec0ff */
[----:B------:R-:W-:Y:S02]  /*3690*/  SEL R88, R186, 0xffffffe0, !P4 ;  /* 0xffffffe0ba587807 */ /* 0x000fe40006000000 */
[----:B------:R-:W-:Y:S02]  /*36a0*/  LOP3.LUT R91, R8, 0x1f0, RZ, 0xc0, !PT ;  /* 0x000001f0085b7812 */ /* 0x000fe400078ec0ff */
[----:B--2---:R-:W-:Y:S01]  /*36b0*/  LOP3.LUT R3, R92, 0x1c0, RZ, 0xc0, !PT ;  /* 0x000001c05c037812 */ /* 0x004fe200078ec0ff */
[----:B------:R-:W-:Y:S01]  /*36c0*/  BAR.SYNC.DEFER_BLOCKING 0x0 ;  /* 0x0000000000007b1d */ /* 0x000fe20000010000 */
[----:B---3--:R-:W-:Y:S02]  /*36d0*/  @P1 FMUL.FTZ R0, R2, R0 ;  /* 0x0000000002001220 */ /* 0x008fe40000410000 */
[----:B------:R-:W-:Y:S01]  /*36e0*/  LOP3.LUT R2, R3, 0x38, R14, 0xf8, !PT ;  /* 0x0000003803027812 */ /* 0x000fe200078ef80e */
[----:B------:R-:W-:-:S02]  /*36f0*/  IMAD.MOV.U32 R3, RZ, RZ, 0x10 ;  /* 0x00000010ff037424 */ /* 0x000fc400078e00ff */
[----:B------:R-:W-:Y:S01]  /*3700*/  @P1 R2UR UR9, R0 ;  /* 0x00000000000912ca */ /* 0x000fe200000e0000 */
[----:B------:R-:W-:Y:S02]  /*3710*/  IMAD.SHL.U32 R0, R22, 0x20, RZ ;  /* 0x0000002016007824 */ /* 0x000fe400078e00ff */
[----:B------:R-:W-:-:S03]  /*3720*/  SEL R3, R3, 0xfffffff0, !P3 ;  /* 0xfffffff003037807 */ /* 0x000fc60005800000 */
[----:B------:R-:W-:-:S07]  /*3730*/  LOP3.LUT R11, R0, 0x7c00, RZ, 0xc0, !PT ;  /* 0x00007c00000b7812 */ /* 0x000fce00078ec0ff */
[----:B------:R-:W-:Y:S01]  /*3740*/  @UP1 UMOV UR12, UR9 ;  /* 0x00000009000c1c82 */ /* 0x000fe20008000000 */
[----:B----4-:R-:W-:Y:S05]  /*3750*/  @P0 BRA `(.L_x_1480) ;  /* 0x00000000004c0947 */ /* 0x010fea0003800000 */
[----:B------:R-:W2:Y:S01]  /*3760*/  LDCU UR9, c[0x0][0x440] ;  /* 0x00008800ff0977ac */ /* 0x000ea20008000800 */
[----:B------:R-:W-:Y:S02]  /*3770*/  IMAD.U32 R6, RZ, RZ, UR34 ;  /* 0x00000022ff067e24 */ /* 0x000fe4000f8e00ff */
[----:B------:R-:W-:Y:S02]  /*3780*/  IMAD.U32 R0, RZ, RZ, UR8 ;  /* 0x00000008ff007e24 */ /* 0x000fe4000f8e00ff */
[----:B------:R-:W-:Y:S01]  /*3790*/  IMAD.U32 R7, RZ, RZ, UR35 ;  /* 0x00000023ff077e24 */ /* 0x000fe2000f8e00ff */
        /* <DEDUP_REMOVED lines=15> */
.L_x_1480:
[----:B------:R3:W-:Y:S04]  /*3890*/  STS.128 [R226+0xa000], RZ ;  /* 0x00a000ffe2007388 */ /* 0x0007e80000000c00 */
[----:B------:R3:W-:Y:S02]  /*38a0*/  STS.128 [R226+0xb000], RZ ;  /* 0x00b000ffe2007388 */ /* 0x0007e40000000c00 */
.L_x_1481:
[----:B------:R-:W-:Y:S05]  /*38b0*/  BSYNC.RECONVERGENT B0 ;  /* 0x0000000000007941 */ /* 0x000fea0003800200 */
.L_x_1479:
[----:B------:R-:W-:Y:S01]  /*38c0*/  ISETP.GE.AND P0, PT, R13, UR18, PT ;  /* 0x000000120d007c0c */ /* 0x000fe2000bf06270 */
        /* <DEDUP_REMOVED lines=11> */
[----:B------:R-:W-:-:S04]  /*3980*/  ULEA UR18, UP0, UR6, UR34, 0x4 ;  /* 0x0000002206127291 */ /* 0x000fc8000f8020ff */
[----:B------:R-:W-:Y:S02]  /*3990*/  ULEA.HI.X UR13, UR6, UR8, UR7, 0x4, UP0 ;  /* 0x00000008060d7291 */ /* 0x000fe400080f2407 */
[----:B------:R-:W-:-:S04]  /*39a0*/  IMAD.U32 R0, RZ, RZ, UR18 ;  /* 0x00000012ff007e24 */ /* 0x000fc8000f8e00ff */
[----:B------:R-:W-:Y:S01]  /*39b0*/  IMAD.U32 R2, RZ, RZ, UR13 ;  /* 0x0000000dff027e24 */ /* 0x000fe2000f8e00ff */
[----:B--2---:R-:W-:Y:S02]  /*39c0*/  LEA R4, P2, R0, R15, 0x1 ;  /* 0x0000000f00047211 */ /* 0x004fe400078408ff */
        /* <DEDUP_REMOVED lines=13> */
.L_x_1483:
[----:B------:R-:W-:Y:S05]  /*3aa0*/  BSYNC.RECONVERGENT B0 ;  /* 0x0000000000007941 */ /* 0x000fea0003800200 */
.L_x_1482:
[----:B------:R-:W-:Y:S01]  /*3ab0*/  LDSM.16.M88.4 R8, [R217] ;  /* 0x00000000d908783b */ /* 0x000fe20000000200 */
[----:B------:R-:W-:Y:S01]  /*3ac0*/  VIADD R224, R218, UR5 ;  /* 0x00000005dae07c36 */ /* 0x000fe20008000000 */
[----:B------:R-:W-:Y:S01]  /*3ad0*/  LEA R2, R88, R217, 0x1 ;  /* 0x000000d958027211 */ /* 0x000fe200078e08ff */
[C---:B------:R-:W-:Y:S01]  /*3ae0*/  IMAD R29, R3.reuse, 0x2, R217 ;  /* 0x00000002031d7824 */ /* 0x040fe200078e02d9 */
[----:B------:R-:W5:Y:S01]  /*3af0*/  LDSM.16.M88.4 R16, [R218+UR5+0x8000] ;  /* 0x00800005da10783b */ /* 0x000f620008000200 */
[C-C-:B------:R-:W-:Y:S01]  /*3b00*/  IMAD R28, R3.reuse, 0x2, R224.reuse ;  /* 0x00000002031c7824 */ /* 0x140fe200078e02e0 */
[----:B------:R-:W-:Y:S01]  /*3b10*/  LOP3.LUT R187, R94, 0x6, RZ, 0xc0, !PT ;  /* 0x000000065ebb7812 */ /* 0x000fe200078ec0ff */
[----:B------:R-:W-:Y:S01]  /*3b20*/  IMAD R0, R88, 0x2, R224 ;  /* 0x0000000258007824 */ /* 0x000fe200078e02e0 */
[----:B--2---:R-:W2:Y:S01]  /*3b30*/  LDSM.16.M88.4 R4, [R217+0x2000] ;  /* 0x00200000d904783b */ /* 0x004ea20000000200 */
[C---:B------:R-:W-:Y:S01]  /*3b40*/  IMAD R31, R3.reuse, 0x2, R2 ;  /* 0x00000002031f7824 */ /* 0x040fe200078e0202 */
[----:B------:R-:W-:Y:S01]  /*3b50*/  UIADD3 UR27, UPT, UPT, UR32, UR27, -UR24 ;  /* 0x0000001b201b7290 */ /* 0x000fe2000fffe818 */
[----:B------:R-:W-:Y:S01]  /*3b60*/  IMAD R30, R3, 0x2, R0 ;  /* 0x00000002031e7824 */ /* 0x000fe200078e0200 */
[----:B------:R-:W3:Y:S01]  /*3b70*/  LDSM.16.M88.4 R20, [R218+UR5+0x8800] ;  /* 0x00880005da14783b */ /* 0x000ee20008000200 */
[----:B------:R-:W-:-:S03]  /*3b80*/  UISETP.GT.U32.AND UP0, UPT, UR4, UR21, UPT ;  /* 0x000000150400728c */ /* 0x000fc6000bf04070 */
[----:B------:R-:W-:Y:S04]  /*3b90*/  LDSM.16.M88.4 R40, [R28+0x8000] ;  /* 0x008000001c28783b */ /* 0x000fe80000000200 */
[----:B-1----:R-:W1:Y:S04]  /*3ba0*/  LDSM.16.M88.4 R12, [R29+0x2000] ;  /* 0x002000001d0c783b */ /* 0x002e680000000200 */
[----:B------:R-:W4:Y:S04]  /*3bb0*/  LDSM.16.M88.4 R24, [R28+0x8800] ;  /* 0x008800001c18783b */ /* 0x000f280000000200 */
[----:B------:R-:W-:Y:S04]  /*3bc0*/  LDSM.16.M88.4 R36, [R0+0x8000] ;  /* 0x008000000024783b */ /* 0x000fe80000000200 */
[----:B------:R-:W0:Y:S04]  /*3bd0*/  LDGDEPBAR ;  /* 0x00000000000079af */ /* 0x000e280000000000 */
[----:B------:R-:W-:Y:S01]  /*3be0*/  STL [R1+0x20], R187 ;  /* 0x000020bb01007387 */ /* 0x000fe20000100800 */
[-C--:B-----5:R-:W-:Y:S08]  /*3bf0*/  HMMA.16816.F32 R64, R8, R16.reuse, RZ ;  /* 0x000000100840723c */ /* 0x0a0ff000000018ff */
[C---:B--2---:R-:W-:Y:S08]  /*3c00*/  HMMA.16816.F32 R32, R4.reuse, R16, RZ ;  /* 0x000000100420723c */ /* 0x044ff000000018ff */
[-C--:B------:R-:W-:Y:S08]  /*3c10*/  HMMA.16816.F32 R52, R4, R18.reuse, RZ ;  /* 0x000000120434723c */ /* 0x080ff000000018ff */
[----:B------:R-:W-:Y:S01]  /*3c20*/  HMMA.16816.F32 R68, R8, R18, RZ ;  /* 0x000000120844723c */ /* 0x000fe200000018ff */
[----:B------:R-:W2:Y:S07]  /*3c30*/  LDSM.16.M88.4 R16, [R29] ;  /* 0x000000001d10783b */ /* 0x000eae0000000200 */
[C---:B---3--:R-:W-:Y:S08]  /*3c40*/  HMMA.16816.F32 R48, R4.reuse, R22, RZ ;  /* 0x000000160430723c */ /* 0x048ff000000018ff */
[-C--:B------:R-:W-:Y:S01]  /*3c50*/  HMMA.16816.F32 R44, R4, R20.reuse, RZ ;  /* 0x00000014042c723c */ /* 0x080fe200000018ff */
[----:B------:R-:W3:Y:S07]  /*3c60*/  LDSM.16.M88.4 R4, [R2+0x2000] ;  /* 0x002000000204783b */ /* 0x000eee0000000200 */
[----:B------:R-:W-:Y:S08]  /*3c70*/  HMMA.16816.F32 R60, R8, R20, RZ ;  /* 0x00000014083c723c */ /* 0x000ff000000018ff */
[----:B-1----:R-:W-:Y:S01]  /*3c80*/  HMMA.16816.F32 R72, R12, R40, R32 ;  /* 0x000000280c48723c */ /* 0x002fe20000001820 */
[----:B------:R-:W1:Y:S07]  /*3c90*/  LDSM.16.M88.4 R32, [R0+0x8800] ;  /* 0x008800000020783b */ /* 0x000e6e0000000200 */
[----:B------:R-:W-:Y:S01]  /*3ca0*/  HMMA.16816.F32 R20, R8, R22, RZ ;  /* 0x000000160814723c */ /* 0x000fe200000018ff */
[----:B------:R-:W5:Y:S07]  /*3cb0*/  LDSM.16.M88.4 R8, [R2] ;  /* 0x000000000208783b */ /* 0x000f6e0000000200 */
[C---:B------:R-:W-:Y:S08]  /*3cc0*/  HMMA.16816.F32 R76, R12.reuse, R42, R52 ;  /* 0x0000002a0c4c723c */ /* 0x040ff00000001834 */
[C---:B----4-:R-:W-:Y:S08]  /*3cd0*/  HMMA.16816.F32 R56, R12.reuse, R26, R48 ;  /* 0x0000001a0c38723c */ /* 0x050ff00000001830 */
[----:B------:R-:W-:Y:S01]  /*3ce0*/  HMMA.16816.F32 R80, R12, R24, R44 ;  /* 0x000000180c50723c */ /* 0x000fe2000000182c */
[----:B------:R-:W-:Y:S04]  /*3cf0*/  LDSM.16.M88.4 R12, [R31+0x2000] ;  /* 0x002000001f0c783b */ /* 0x000fe80000000200 */
[----:B------:R-:W4:Y:S03]  /*3d00*/  LDSM.16.M88.4 R44, [R30+0x8000] ;  /* 0x008000001e2c783b */ /* 0x000f260000000200 */
[C---:B--2---:R-:W-:Y:S01]  /*3d10*/  HMMA.16816.F32 R52, R16.reuse, R40, R64 ;  /* 0x000000281034723c */ /* 0x044fe20000001840 */
[----:B------:R-:W-:Y:S07]  /*3d20*/  LDSM.16.M88.4 R64, [R218+UR5+0x9000] ;  /* 0x00900005da40783b */ /* 0x000fee0008000200 */
[C---:B------:R-:W-:Y:S08]  /*3d30*/  HMMA.16816.F32 R48, R16.reuse, R42, R68 ;  /* 0x0000002a1030723c */ /* 0x040ff00000001844 */
[C---:B------:R-:W-:Y:S08]  /*3d40*/  HMMA.16816.F32 R60, R16.reuse, R24, R60 ;  /* 0x00000018103c723c */ /* 0x040ff0000000183c */
[----:B------:R-:W-:Y:S01]  /*3d50*/  HMMA.16816.F32 R40, R16, R26, R20 ;  /* 0x0000001a1028723c */ /* 0x000fe20000001814 */
[----:B------:R-:W2:Y:S04]  /*3d60*/  LDSM.16.M88.4 R24, [R30+0x8800] ;  /* 0x008800001e18783b */ /* 0x000ea80000000200 */
[----:B------:R-:W2:Y:S03]  /*3d70*/  LDSM.16.M88.4 R16, [R31] ;  /* 0x000000001f10783b */ /* 0x000ea60000000200 */
[C---:B---3--:R-:W-:Y:S01]  /*3d80*/  HMMA.16816.F32 R72, R4.reuse, R36, R72 ;  /* 0x000000240448723c */ /* 0x048fe20000001848 */
[----:B------:R-:W3:Y:S07]  /*3d90*/  LDSM.16.M88.4 R20, [R217+0x6000] ;  /* 0x00600000d914783b */ /* 0x000eee0000000200 */
[C---:B-1----:R-:W-:Y:S08]  /*3da0*/  HMMA.16816.F32 R80, R4.reuse, R32, R80 ;  /* 0x000000200450723c */ /* 0x042ff00000001850 */
[C---:B------:R-:W-:Y:S08]  /*3db0*/  HMMA.16816.F32 R76, R4.reuse, R38, R76 ;  /* 0x00000026044c723c */ /* 0x040ff0000000184c */
[----:B------:R-:W-:Y:S08]  /*3dc0*/  HMMA.16816.F32 R68, R4, R34, R56 ;  /* 0x000000220444723c */ /* 0x000ff00000001838 */
[C---:B-----5:R-:W-:Y:S08]  /*3dd0*/  HMMA.16816.F32 R52, R8.reuse, R36, R52 ;  /* 0x000000240834723c */ /* 0x060ff00000001834 */
[C---:B------:R-:W-:Y:S08]  /*3de0*/  HMMA.16816.F32 R4, R8.reuse, R32, R60 ;  /* 0x000000200804723c */ /* 0x040ff0000000183c */
[C---:B------:R-:W-:Y:S01]  /*3df0*/  HMMA.16816.F32 R48, R8.reuse, R38, R48 ;  /* 0x000000260830723c */ /* 0x040fe20000001830 */
[----:B------:R-:W1:Y:S07]  /*3e00*/  LDSM.16.M88.4 R36, [R218+UR5+0x9800] ;  /* 0x00980005da24783b */ /* 0x000e6e0008000200 */
[----:B------:R-:W-:Y:S01]  /*3e10*/  HMMA.16816.F32 R32, R8, R34, R40 ;  /* 0x000000220820723c */ /* 0x000fe20000001828 */
[----:B------:R-:W5:Y:S07]  /*3e20*/  LDSM.16.M88.4 R8, [R217+0x4000] ;  /* 0x00400000d908783b */ /* 0x000f6e0000000200 */
[C---:B----4-:R-:W-:Y:S08]  /*3e30*/  HMMA.16816.F32 R40, R12.reuse, R44, R72 ;  /* 0x0000002c0c28723c */ /* 0x050ff00000001848 */
[C---:B------:R-:W-:Y:S08]  /*3e40*/  HMMA.16816.F32 R56, R12.reuse, R46, R76 ;  /* 0x0000002e0c38723c */ /* 0x040ff0000000184c */
[----:B--2---:R-:W-:Y:S08]  /*3e50*/  HMMA.16816.F32 R76, R12, R26, R68 ;  /* 0x0000001a0c4c723c */ /* 0x004ff00000001844 */
[----:B------:R-:W-:Y:S08]  /*3e60*/  HMMA.16816.F32 R72, R16, R44, R52 ;  /* 0x0000002c1048723c */ /* 0x000ff00000001834 */
[-C--:B------:R-:W-:Y:S01]  /*3e70*/  HMMA.16816.F32 R60, R12, R24.reuse, R80 ;  /* 0x000000180c3c723c */ /* 0x080fe20000001850 */
[----:B------:R-:W-:Y:S07]  /*3e80*/  LDSM.16.M88.4 R12, [R29+0x4000] ;  /* 0x004000001d0c783b */ /* 0x000fee0000000200 */
[C---:B------:R-:W-:Y:S01]  /*3e90*/  HMMA.16816.F32 R68, R16.reuse, R24, R4 ;  /* 0x000000181044723c */ /* 0x040fe20000001804 */
[----:B------:R-:W-:Y:S07]  /*3ea0*/  LDSM.16.M88.4 R4, [R29+0x6000] ;  /* 0x006000001d04783b */ /* 0x000fee0000000200 */
[C---:B------:R-:W-:Y:S01]  /*3eb0*/  HMMA.16816.F32 R52, R16.reuse, R26, R32 ;  /* 0x0000001a1034723c */ /* 0x040fe20000001820 */
[----:B------:R-:W2:Y:S04]  /*3ec0*/  LDSM.16.M88.4 R24, [R28+0x9800] ;  /* 0x009800001c18783b */ /* 0x000ea80000000200 */
[----:B------:R-:W4:Y:S03]  /*3ed0*/  LDSM.16.M88.4 R32, [R28+0x9000] ;  /* 0x009000001c20783b */ /* 0x000f260000000200 */
[----:B------:R-:W-:Y:S01]  /*3ee0*/  HMMA.16816.F32 R44, R16, R46, R48 ;  /* 0x0000002e102c723c */ /* 0x000fe20000001830 */
[----:B------:R-:W-:Y:S07]  /*3ef0*/  LDSM.16.M88.4 R16, [R2+0x6000] ;  /* 0x006000000210783b */ /* 0x000fee0000000200 */
[C---:B---3--:R-:W-:Y:S08]  /*3f00*/  HMMA.16816.F32 R48, R20.reuse, R64, R40 ;  /* 0x000000401430723c */ /* 0x048ff00000001828 */
[C---:B------:R-:W-:Y:S01]  /*3f10*/  HMMA.16816.F32 R40, R20.reuse, R66, R56 ;  /* 0x000000421428723c */ /* 0x040fe20000001838 */
[----:B------:R-:W-:Y:S07]  /*3f20*/  LDSM.16.M88.4 R56, [R0+0x9800] ;  /* 0x009800000038783b */ /* 0x000fee0000000200 */
[----:B-1----:R-:W-:Y:S08]  /*3f30*/  HMMA.16816.F32 R60, R20, R36, R60 ;  /* 0x00000024143c723c */ /* 0x002ff0000000183c */
[----:B-----5:R-:W-:Y:S01]  /*3f40*/  HMMA.16816.F32 R84, R8, R66, R44 ;  /* 0x000000420854723c */ /* 0x020fe2000000182c */
[----:B------:R-:W1:Y:S07]  /*3f50*/  LDSM.16.M88.4 R44, [R0+0x9000] ;  /* 0x00900000002c783b */ /* 0x000e6e0000000200 */
[----:B------:R-:W-:Y:S08]  /*3f60*/  HMMA.16816.F32 R20, R20, R38, R76 ;  /* 0x000000261414723c */ /* 0x000ff0000000184c */
[C---:B------:R-:W-:Y:S08]  /*3f70*/  HMMA.16816.F32 R80, R8.reuse, R64, R72 ;  /* 0x000000400850723c */ /* 0x040ff00000001848 */
[C---:B------:R-:W-:Y:S08]  /*3f80*/  HMMA.16816.F32 R76, R8.reuse, R36, R68 ;  /* 0x00000024084c723c */ /* 0x040ff00000001844 */
[----:B------:R-:W-:Y:S01]  /*3f90*/  HMMA.16816.F32 R52, R8, R38, R52 ;  /* 0x000000260834723c */ /* 0x000fe20000001834 */
[----:B------:R3:W5:Y:S04]  /*3fa0*/  LDSM.16.M88.4 R8, [R2+0x4000] ;  /* 0x004000000208783b */ /* 0x0007680000000200 */
[----:B------:R-:W-:Y:S03]  /*3fb0*/  LDSM.16.M88.4 R36, [R30+0x9800] ;  /* 0x009800001e24783b */ /* 0x000fe60000000200 */
[C---:B--2---:R-:W-:Y:S08]  /*3fc0*/  HMMA.16816.F32 R72, R4.reuse, R24, R60 ;  /* 0x000000180448723c */ /* 0x044ff0000000183c */
[C---:B----4-:R-:W-:Y:S08]  /*3fd0*/  HMMA.16816.F32 R48, R4.reuse, R32, R48 ;  /* 0x000000200430723c */ /* 0x050ff00000001830 */
[----:B------:R-:W-:Y:S01]  /*3fe0*/  HMMA.16816.F32 R40, R4, R34, R40 ;  /* 0x000000220428723c */ /* 0x000fe20000001828 */
[----:B---3--:R-:W-:-:S05]  /*3ff0*/  MOV R2, UR4 ;  /* 0x0000000400027c02 */ /* 0x008fca0008000f00 */
[----:B------:R-:W-:Y:S02]  /*4000*/  IMAD R2, R2, 0x20, R187 ;  /* 0x0000002002027824 */ /* 0x000fe400078e02bb */
[----:B------:R-:W-:Y:S01]  /*4010*/  HMMA.16816.F32 R60, R4, R26, R20 ;  /* 0x0000001a043c723c */ /* 0x000fe20000001814 */
[----:B------:R-:W2:Y:S04]  /*4020*/  LDSM.16.M88.4 R4, [R31+0x6000] ;  /* 0x006000001f04783b */ /* 0x000ea80000000200 */
[----:B------:R-:W3:Y:S03]  /*4030*/  LDSM.16.M88.4 R20, [R30+0x9000] ;  /* 0x009000001e14783b */ /* 0x000ee60000000200 */
[C---:B------:R-:W-:Y:S08]  /*4040*/  HMMA.16816.F32 R64, R12.reuse, R32, R80 ;  /* 0x000000200c40723c */ /* 0x040ff00000001850 */
[C---:B------:R-:W-:Y:S08]  /*4050*/  HMMA.16816.F32 R68, R12.reuse, R34, R84 ;  /* 0x000000220c44723c */ /* 0x040ff00000001854 */
[C---:B------:R-:W-:Y:S08]  /*4060*/  HMMA.16816.F32 R76, R12.reuse, R24, R76 ;  /* 0x000000180c4c723c */ /* 0x040ff0000000184c */
[----:B------:R-:W-:Y:S01]  /*4070*/  HMMA.16816.F32 R52, R12, R26, R52 ;  /* 0x0000001a0c34723c */ /* 0x000fe20000001834 */
[----:B------:R4:W3:Y:S01]  /*4080*/  LDSM.16.M88.4 R12, [R31+0x4000] ;  /* 0x004000001f0c783b */ /* 0x0008e20000000200 */
[----:B------:R-:W-:-:S06]  /*4090*/  DEPBAR.LE SB0, 0x0 ;  /* 0x000080000000791a */ /* 0x000fcc0000000000 */
[C---:B-1----:R-:W-:Y:S08]  /*40a0*/  HMMA.16816.F32 R48, R16.reuse, R44, R48 ;  /* 0x0000002c1030723c */ /* 0x042ff00000001830 */
[C---:B------:R-:W-:Y:S08]  /*40b0*/  HMMA.16816.F32 R32, R16.reuse, R46, R40 ;  /* 0x0000002e1020723c */ /* 0x040ff00000001828 */
[C---:B----4-:R-:W-:Y:S08]  /*40c0*/  HMMA.16816.F32 R28, R16.reuse, R56, R72 ;  /* 0x00000038101c723c */ /* 0x050ff00000001848 */
[----:B------:R-:W-:Y:S08]  /*40d0*/  HMMA.16816.F32 R16, R16, R58, R60 ;  /* 0x0000003a1010723c */ /* 0x000ff0000000183c */
[C---:B-----5:R-:W-:Y:S08]  /*40e0*/  HMMA.16816.F32 R24, R8.reuse, R44, R64 ;  /* 0x0000002c0818723c */ /* 0x060ff00000001840 */
[----:B------:R-:W-:Y:S08]  /*40f0*/  HMMA.16816.F32 R40, R8, R46, R68 ;  /* 0x0000002e0828723c */ /* 0x000ff00000001844 */
[----:B--2---:R-:W-:Y:S01]  /*4100*/  HMMA.16816.F32 R68, R4, R38, R16 ;  /* 0x000000260444723c */ /* 0x004fe20000001810 */
[----:B------:R-:W-:-:S07]  /*4110*/  VIADD R16, R2, 0x18 ;  /* 0x0000001802107836 */ /* 0x000fce0000000000 */
[C---:B------:R-:W-:Y:S08]  /*4120*/  HMMA.16816.F32 R44, R8.reuse, R56, R76 ;  /* 0x00000038082c723c */ /* 0x040ff0000000184c */
[----:B------:R-:W-:Y:S01]  /*4130*/  HMMA.16816.F32 R52, R8, R58, R52 ;  /* 0x0000003a0834723c */ /* 0x000fe20000001834 */
[----:B------:R-:W-:-:S05]  /*4140*/  IADD3 R11, PT, PT, R16, UR24, RZ ;  /* 0x00000018100b7c10 */ /* 0x000fca000fffe0ff */
[----:B------:R-:W-:Y:S02]  /*4150*/  VIADD R10, R11, 0xffffffe9 ;  /* 0xffffffe90b0a7836 */ /* 0x000fe40000000000 */
[C---:B---3--:R-:W-:Y:S08]  /*4160*/  HMMA.16816.F32 R48, R4.reuse, R20, R48 ;  /* 0x000000140430723c */ /* 0x048ff00000001830 */
[C---:B------:R-:W-:Y:S08]  /*4170*/  HMMA.16816.F32 R56, R4.reuse, R22, R32 ;  /* 0x000000160438723c */ /* 0x040ff00000001820 */
[----:B------:R-:W-:Y:S01]  /*4180*/  HMMA.16816.F32 R28, R4, R36, R28 ;  /* 0x00000024041c723c */ /* 0x000fe2000000181c */
[----:B------:R-:W-:Y:S01]  /*4190*/  IADD3 R4, PT, PT, R90, UR29, R91 ;  /* 0x0000001d5a047c10 */ /* 0x000fe2000fffe05b */
[----:B------:R-:W-:-:S04]  /*41a0*/  IMAD.U32 R5, RZ, RZ, UR32 ;  /* 0x00000020ff057e24 */ /* 0x000fc8000f8e00ff */
[C---:B------:R-:W-:Y:S02]  /*41b0*/  VIADD R227, R4.reuse, UR32 ;  /* 0x0000002004e37c36 */ /* 0x040fe40008000000 */
[C---:B------:R-:W-:Y:S01]  /*41c0*/  HMMA.16816.F32 R24, R12.reuse, R20, R24 ;  /* 0x000000140c18723c */ /* 0x040fe20000001818 */
[----:B------:R-:W-:Y:S02]  /*41d0*/  VIADD R4, R4, UR27 ;  /* 0x0000001b04047c36 */ /* 0x000fe40008000000 */
[C---:B------:R-:W-:Y:S01]  /*41e0*/  IADD3 R0, PT, PT, R227.reuse, -R10, RZ ;  /* 0x8000000ae3007210 */ /* 0x040fe20007ffe0ff */
[C---:B------:R-:W-:Y:S01]  /*41f0*/  VIADD R34, R227.reuse, 0x8 ;  /* 0x00000008e3227836 */ /* 0x040fe20000000000 */
[C---:B------:R-:W-:Y:S01]  /*4200*/  IADD3 R32, PT, PT, R227.reuse, 0x40, RZ ;  /* 0x00000040e3207810 */ /* 0x040fe20007ffe0ff */
[----:B------:R-:W-:Y:S01]  /*4210*/  VIADD R33, R227, 0x48 ;  /* 0x00000048e3217836 */ /* 0x000fe20000000000 */
[----:B------:R-:W-:Y:S01]  /*4220*/  IABS R0, R0 ;  /* 0x0000000000007213 */ /* 0x000fe20000000000 */
[----:B------:R-:W-:Y:S01]  /*4230*/  HMMA.16816.F32 R40, R12, R22, R40 ;  /* 0x000000160c28723c */ /* 0x000fe20000001828 */
[--C-:B------:R-:W-:Y:S01]  /*4240*/  VIADDMNMX R234, R4, 0x1, R5.reuse, PT ;  /* 0x0000000104ea7846 */ /* 0x100fe20003800105 */
[----:B------:R-:W-:Y:S01]  /*4250*/  VIADD R231, R34, -UR26 ;  /* 0x8000001a22e77c36 */ /* 0x000fe20008000000 */
[C-C-:B------:R-:W-:Y:S01]  /*4260*/  VIADDMNMX R235, R4.reuse, 0x9, R5.reuse, PT ;  /* 0x0000000904eb7846 */ /* 0x140fe20003800105 */
[----:B------:R-:W-:Y:S01]  /*4270*/  VIADD R229, R33, -UR26 ;  /* 0x8000001a21e57c36 */ /* 0x000fe20008000000 */
[----:B------:R-:W-:-:S02]  /*4280*/  VIADDMNMX R232, R4, 0x41, R5, PT ;  /* 0x0000004104e87846 */ /* 0x000fc40003800105 */
[----:B------:R-:W-:Y:S01]  /*4290*/  VIADDMNMX R233, R4, 0x49, R5, PT ;  /* 0x0000004904e97846 */ /* 0x000fe20003800105 */
[----:B------:R-:W-:Y:S01]  /*42a0*/  VIADD R4, R2, UR24 ;  /* 0x0000001802047c36 */ /* 0x000fe20008000000 */
[----:B------:R-:W-:Y:S01]  /*42b0*/  MOV R6, R0 ;  /* 0x0000000000067202 */ /* 0x000fe20000000f00 */
[----:B------:R-:W-:Y:S01]  /*42c0*/  IMAD.IADD R5, R34, 0x1, -R10 ;  /* 0x0000000122057824 */ /* 0x000fe200078e0a0a */
[C---:B------:R-:W-:Y:S01]  /*42d0*/  IADD3 R230, PT, PT, R227.reuse, -UR26, RZ ;  /* 0x8000001ae3e67c10 */ /* 0x040fe2000fffe0ff */
[--C-:B------:R-:W-:Y:S01]  /*42e0*/  IMAD.IADD R7, R227, 0x1, -R4.reuse ;  /* 0x00000001e3077824 */ /* 0x100fe200078e0a04 */
[----:B------:R-:W-:Y:S01]  /*42f0*/  I2FP.F32.S32 R6, R6 ;  /* 0x0000000600067245 */ /* 0x000fe20000201400 */
[----:B------:R-:W-:Y:S01]  /*4300*/  IMAD.IADD R9, R32, 0x1, -R4 ;  /* 0x0000000120097824 */ /* 0x000fe200078e0a04 */
[----:B------:R-:W-:Y:S01]  /*4310*/  IADD3 R8, PT, PT, -R4, R33, RZ ;  /* 0x0000002104087210 */ /* 0x000fe20007ffe1ff */
[----:B------:R-:W-:Y:S01]  /*4320*/  HMMA.16816.F32 R44, R12, R36, R44 ;  /* 0x000000240c2c723c */ /* 0x000fe2000000182c */
[----:B------:R-:W-:Y:S01]  /*4330*/  IABS R7, R7 ;  /* 0x0000000700077213 */ /* 0x000fe20000000000 */
[----:B------:R-:W-:Y:S01]  /*4340*/  FFMA.FTZ R18, R6, -UR12, R25 ;  /* 0x8000000c06127c23 */ /* 0x000fe20008010019 */
[----:B------:R-:W-:-:S02]  /*4350*/  IADD3 R6, PT, PT, -R4, R34, RZ ;  /* 0x0000002204067210 */ /* 0x000fc40007ffe1ff */
[----:B------:R-:W-:Y:S02]  /*4360*/  IABS R4, R5 ;  /* 0x0000000500047213 */ /* 0x000fe40000000000 */
[----:B------:R-:W-:Y:S01]  /*4370*/  IABS R5, R9 ;  /* 0x0000000900057213 */ /* 0x000fe20000000000 */
[----:B------:R-:W-:Y:S01]  /*4380*/  IMAD.MOV.U32 R9, RZ, RZ, R7 ;  /* 0x000000ffff097224 */ /* 0x000fe200078e0007 */
[----:B------:R-:W-:Y:S01]  /*4390*/  IABS R7, R8 ;  /* 0x0000000800077213 */ /* 0x000fe20000000000 */
[----:B------:R-:W-:Y:S01]  /*43a0*/  HMMA.16816.F32 R72, R12, R38, R52 ;  /* 0x000000260c48723c */ /* 0x000fe20000001834 */
[----:B------:R-:W-:Y:S02]  /*43b0*/  IABS R6, R6 ;  /* 0x0000000600067213 */ /* 0x000fe40000000000 */
[----:B------:R-:W-:Y:S01]  /*43c0*/  I2FP.F32.S32 R4, R4 ;  /* 0x0000000400047245 */ /* 0x000fe20000201400 */
[----:B------:R-:W-:Y:S01]  /*43d0*/  IMAD.MOV.U32 R8, RZ, RZ, R7 ;  /* 0x000000ffff087224 */ /* 0x000fe200078e0007 */
[----:B------:R-:W-:-:S02]  /*43e0*/  I2FP.F32.S32 R7, R6 ;  /* 0x0000000600077245 */ /* 0x000fc40000201400 */
[----:B------:R-:W-:Y:S01]  /*43f0*/  I2FP.F32.S32 R6, R5 ;  /* 0x0000000500067245 */ /* 0x000fe20000201400 */
[----:B------:R-:W-:Y:S01]  /*4400*/  FFMA.FTZ R17, R4, -UR12, R27 ;  /* 0x8000000c04117c23 */ /* 0x000fe2000801001b */
[----:B------:R-:W-:Y:S01]  /*4410*/  I2FP.F32.S32 R9, R9 ;  /* 0x0000000900097245 */ /* 0x000fe20000201400 */
[----:B------:R-:W-:Y:S01]  /*4420*/  VIADD R4, R2, 0x1 ;  /* 0x0000000102047836 */ /* 0x000fe20000000000 */
[----:B------:R-:W-:Y:S01]  /*4430*/  I2FP.F32.S32 R5, R8 ;  /* 0x0000000800057245 */ /* 0x000fe20000201400 */
[----:B------:R-:W-:Y:S01]  /*4440*/  FFMA.FTZ R13, R7, -UR12, R26 ;  /* 0x8000000c070d7c23 */ /* 0x000fe2000801001a */
[----:B------:R-:W-:Y:S01]  /*4450*/  LOP3.LUT R0, R89, 0x200, R92, 0xf8, !PT ;  /* 0x0000020059007812 */ /* 0x000fe200078ef85c */
[----:B------:R-:W-:Y:S01]  /*4460*/  FFMA.FTZ R14, R9, -UR12, R24 ;  /* 0x8000000c090e7c23 */ /* 0x000fe20008010018 */
[----:B------:R-:W-:Y:S01]  /*4470*/  FFMA.FTZ R12, R6, -UR12, R48 ;  /* 0x8000000c060c7c23 */ /* 0x000fe20008010030 */
[----:B------:R-:W-:Y:S01]  /*4480*/  FFMA.FTZ R15, R5, -UR12, R50 ;  /* 0x8000000c050f7c23 */ /* 0x000fe20008010032 */
[----:B------:R-:W-:Y:S01]  /*4490*/  BAR.SYNC.DEFER_BLOCKING 0x0 ;  /* 0x0000000000007b1d */ /* 0x000fe20000010000 */
[----:B------:R-:W-:-:S02]  /*44a0*/  ISETP.GT.AND P6, PT, R230, R2, PT ;  /* 0x00000002e600720c */ /* 0x000fc40003fc4270 */
[----:B------:R-:W-:Y:S02]  /*44b0*/  ISETP.GT.AND P5, PT, R230, R4, PT ;  /* 0x00000004e600720c */ /* 0x000fe40003fa4270 */
[----:B------:R-:W-:Y:S01]  /*44c0*/  IADD3 R228, PT, PT, R32, -UR26, RZ ;  /* 0x8000001a20e47c10 */ /* 0x000fe2000fffe0ff */
[----:B------:R-:W-:Y:S10]  /*44d0*/  BRA.U !UP0, `(.L_x_1484) ;  /* 0x00000001089c7547 */ /* 0x000ff4000b800000 */
[----:B------:R-:W-:Y:S01]  /*44e0*/  UIADD3 UR9, UPT, UPT, UR25, -0x2, URZ ;  /* 0xfffffffe19097890 */ /* 0x000fe2000fffe0ff */
[----:B------:R-:W1:Y:S03]  /*44f0*/  LDCU UR8, c[0x0][0x440] ;  /* 0x00008800ff0877ac */ /* 0x000e660008000800 */
[----:B------:R-:W-:Y:S02]  /*4500*/  UIMAD.WIDE.U32 UR26, UR16, UR9, URZ ;  /* 0x00000009101a72a5 */ /* 0x000fe4000f8e00ff */
[----:B------:R-:W-:Y:S02]  /*4510*/  UIMAD UR9, UR15, UR9, URZ ;  /* 0x000000090f0972a4 */ /* 0x000fe4000f8e02ff */
[----:B------:R-:W-:Y:S02]  /*4520*/  UIADD3 UR13, UP0, UPT, UR19, UR26, URZ ;  /* 0x0000001a130d7290 */ /* 0x000fe4000ff1e0ff */
[----:B------:R-:W-:Y:S01]  /*4530*/  UIADD3 UR9, UPT, UPT, UR27, UR9, URZ ;  /* 0x000000091b097290 */ /* 0x000fe2000fffe0ff */
[----:B------:R-:W-:-:S02]  /*4540*/  IMAD.U32 R6, RZ, RZ, UR26 ;  /* 0x0000001aff067e24 */ /* 0x000fc4000f8e00ff */
[----:B------:R-:W-:Y:S02]  /*4550*/  IMAD.U32 R7, RZ, RZ, UR27 ;  /* 0x0000001bff077e24 */ /* 0x000fe4000f8e00ff */
[----:B------:R-:W-:Y:S01]  /*4560*/  IMAD.U32 R7, RZ, RZ, UR13 ;  /* 0x0000000dff077e24 */ /* 0x000fe2000f8e00ff */
[----:B------:R-:W-:Y:S01]  /*4570*/  LEA R8, P0, R6, R222, 0x1 ;  /* 0x000000de06087211 */ /* 0x000fe200078008ff */
[----:B------:R-:W-:Y:S01]  /*4580*/  IMAD.U32 R5, RZ, RZ, UR9 ;  /* 0x00000009ff057e24 */ /* 0x000fe2000f8e00ff */
[----:B-1----:R-:W-:Y:S01]  /*4590*/  ISETP.GE.AND P1, PT, R252, UR8, PT ;  /* 0x00000008fc007c0c */ /* 0x002fe2000bf26270 */
[----:B------:R-:W-:-:S03]  /*45a0*/  UIADD3.X UR9, UPT, UPT, UR17, UR9, URZ, UP0, !UPT ;  /* 0x0000000911097290 */ /* 0x000fc600087fe4ff */
[----:B------:R-:W-:Y:S02]  /*45b0*/  LEA.HI.X R9, R6, R221, R5, 0x1, P0 ;  /* 0x000000dd06097211 */ /* 0x000fe400000f0c05 */
[----:B------:R-:W-:Y:S01]  /*45c0*/  ISETP.GE.AND P0, PT, R93, UR8, PT ;  /* 0x000000085d007c0c */ /* 0x000fe2000bf06270 */
[----:B------:R-:W-:Y:S01]  /*45d0*/  IMAD.U32 R5, RZ, RZ, UR9 ;  /* 0x00000009ff057e24 */ /* 0x000fe2000f8e00ff */
[----:B------:R-:W-:-:S04]  /*45e0*/  LEA R6, P2, R7, R222, 0x1 ;  /* 0x000000de07067211 */ /* 0x000fc800078408ff */
[----:B------:R-:W-:Y:S01]  /*45f0*/  LEA.HI.X R7, R7, R221, R5, 0x1, P2 ;  /* 0x000000dd07077211 */ /* 0x000fe200010f0c05 */
        /* <DEDUP_REMOVED lines=21> */
.L_x_1484:
[----:B------:R-:W-:Y:S01]  /*4750*/  ISETP.GE.AND P1, PT, R2, R234, PT ;  /* 0x000000ea0200720c */ /* 0x000fe20003f26270 */
[--C-:B-1----:R-:W-:Y:S01]  /*4760*/  IMAD.IADD R9, R32, 0x1, -R10.reuse ;  /* 0x0000000120097824 */ /* 0x102fe200078e0a0a */
[----:B------:R-:W-:Y:S01]  /*4770*/  FSEL R5, R14, -INF , !P6 ;  /* 0xff8000000e057808 */ /* 0x000fe20007000000 */
[----:B------:R-:W-:Y:S01]  /*4780*/  IMAD.IADD R8, R33, 0x1, -R10 ;  /* 0x0000000121087824 */ /* 0x000fe200078e0a0a */
[----:B------:R-:W-:Y:S01]  /*4790*/  ISETP.GT.AND P2, PT, R228, R2, PT ;  /* 0x00000002e400720c */ /* 0x000fe20003f44270 */
[----:B------:R-:W-:Y:S01]  /*47a0*/  VIADD R14, R11, 0xfffffff1 ;  /* 0xfffffff10b0e7836 */ /* 0x000fe20000000000 */
[----:B------:R-:W-:Y:S01]  /*47b0*/  FSEL R81, R5, -INF , !P1 ;  /* 0xff80000005517808 */ /* 0x000fe20004800000 */
[C---:B------:R-:W-:Y:S01]  /*47c0*/  VIADD R20, R11.reuse, 0xfffffff8 ;  /* 0xfffffff80b147836 */ /* 0x040fe20000000000 */
[----:B------:R-:W-:Y:S01]  /*47d0*/  ISETP.GE.AND P1, PT, R2, R232, PT ;  /* 0x000000e80200720c */ /* 0x000fe20003f26270 */
[C---:B------:R-:W-:Y:S01]  /*47e0*/  VIADD R19, R11.reuse, 0xfffffff9 ;  /* 0xfffffff90b137836 */ /* 0x040fe20000000000 */
[----:B------:R-:W-:Y:S01]  /*47f0*/  FSEL R5, R12, -INF , !P2 ;  /* 0xff8000000c057808 */ /* 0x000fe20005000000 */
[----:B------:R-:W-:Y:S01]  /*4800*/  VIADD R12, R11, 0xfffffff0 ;  /* 0xfffffff00b0c7836 */ /* 0x000fe20000000000 */
[-C--:B------:R-:W-:Y:S01]  /*4810*/  ISETP.GT.AND P0, PT, R231, R2.reuse, PT ;  /* 0x00000002e700720c */ /* 0x080fe20003f04270 */
[----:B------:R-:W-:Y:S01]  /*4820*/  VIADD R21, R11, 0x1 ;  /* 0x000000010b157836 */ /* 0x000fe20000000000 */
[----:B------:R-:W-:Y:S01]  /*4830*/  FSEL R36, R5, -INF , !P1 ;  /* 0xff80000005247808 */ /* 0x000fe20004800000 */
[--C-:B------:R-:W-:Y:S01]  /*4840*/  IMAD.IADD R5, R227, 0x1, -R12.reuse ;  /* 0x00000001e3057824 */ /* 0x100fe200078e0a0c */
[----:B------:R-:W-:Y:S01]  /*4850*/  ISETP.GE.AND P6, PT, R2, R235, PT ;  /* 0x000000eb0200720c */ /* 0x000fe20003fc6270 */
[----:B------:R-:W-:Y:S01]  /*4860*/  IMAD.IADD R7, R34, 0x1, -R12 ;  /* 0x0000000122077824 */ /* 0x000fe200078e0a0c */
[----:B------:R-:W-:Y:S01]  /*4870*/  FSEL R6, R13, -INF , !P0 ;  /* 0xff8000000d067808 */ /* 0x000fe20004000000 */
[----:B------:R-:W1:Y:S01]  /*4880*/  LDCU UR8, c[0x0][0x45c] ;  /* 0x00008b80ff0877ac */ /* 0x000e620008000800 */
[----:B------:R-:W-:-:S02]  /*4890*/  ISETP.GT.AND P0, PT, R229, R2, PT ;  /* 0x00000002e500720c */ /* 0x000fc40003f04270 */
[----:B------:R-:W-:Y:S01]  /*48a0*/  FSEL R82, R6, -INF , !P6 ;  /* 0xff80000006527808 */ /* 0x000fe20007000000 */
[----:B------:R-:W-:Y:S01]  /*48b0*/  UISETP.GT.U32.AND UP0, UPT, UR4, UR21, UPT ;  /* 0x000000150400728c */ /* 0x000fe2000bf04070 */
[----:B------:R-:W-:Y:S02]  /*48c0*/  IABS R10, R9 ;  /* 0x00000009000a7213 */ /* 0x000fe40000000000 */
[----:B------:R-:W-:Y:S02]  /*48d0*/  IABS R6, R5 ;  /* 0x0000000500067213 */ /* 0x000fe40000000000 */
[----:B------:R-:W-:Y:S02]  /*48e0*/  FSEL R9, R15, -INF , !P0 ;  /* 0xff8000000f097808 */ /* 0x000fe40004000000 */
[----:B------:R-:W-:Y:S02]  /*48f0*/  ISETP.GE.AND P0, PT, R2, R233, PT ;  /* 0x000000e90200720c */ /* 0x000fe40003f06270 */
[----:B------:R-:W-:-:S02]  /*4900*/  IABS R8, R8 ;  /* 0x0000000800087213 */ /* 0x000fc40000000000 */
[----:B------:R-:W-:Y:S01]  /*4910*/  IABS R5, R7 ;  /* 0x0000000700057213 */ /* 0x000fe20000000000 */
[----:B------:R-:W-:Y:S01]  /*4920*/  IMAD.MOV.U32 R7, RZ, RZ, R6 ;  /* 0x000000ffff077224 */ /* 0x000fe200078e0006 */
[----:B------:R-:W-:Y:S01]  /*4930*/  FSEL R64, R9, -INF , !P0 ;  /* 0xff80000009407808 */ /* 0x000fe20004000000 */
[----:B------:R-:W-:Y:S01]  /*4940*/  IMAD.MOV.U32 R9, RZ, RZ, R10 ;  /* 0x000000ffff097224 */ /* 0x000fe200078e000a */
[----:B------:R-:W-:Y:S01]  /*4950*/  ISETP.GT.AND P6, PT, R231, R4, PT ;  /* 0x00000004e700720c */ /* 0x000fe20003fc4270 */
[----:B------:R-:W-:Y:S01]  /*4960*/  IMAD.MOV.U32 R10, RZ, RZ, R8 ;  /* 0x000000ffff0a7224 */ /* 0x000fe200078e0008 */
[----:B------:R-:W-:Y:S02]  /*4970*/  ISETP.GE.AND P0, PT, R4, R234, PT ;  /* 0x000000ea0400720c */ /* 0x000fe40003f06270 */
[----:B------:R-:W-:Y:S02]  /*4980*/  FSEL R6, R18, -INF , !P5 ;  /* 0xff80000012067808 */ /* 0x000fe40006800000 */
[----:B------:R-:W-:-:S02]  /*4990*/  I2FP.F32.S32 R8, R7 ;  /* 0x0000000700087245 */ /* 0x000fc40000201400 */
[----:B------:R-:W-:Y:S02]  /*49a0*/  FSEL R80, R6, -INF , !P0 ;  /* 0xff80000006507808 */ /* 0x000fe40004000000 */
[----:B------:R-:W-:Y:S01]  /*49b0*/  I2FP.F32.S32 R9, R9 ;  /* 0x0000000900097245 */ /* 0x000fe20000201400 */
[----:B------:R-:W-:Y:S01]  /*49c0*/  FFMA.FTZ R13, R8, -UR12, R40 ;  /* 0x8000000c080d7c23 */ /* 0x000fe20008010028 */
[----:B------:R-:W-:Y:S01]  /*49d0*/  FSEL R7, R17, -INF , !P6 ;  /* 0xff80000011077808 */ /* 0x000fe20007000000 */
[----:B------:R-:W-:Y:S01]  /*49e0*/  VIADD R8, R2, 0x8 ;  /* 0x0000000802087836 */ /* 0x000fe20000000000 */
[-C--:B------:R-:W-:Y:S02]  /*49f0*/  ISETP.GT.AND P2, PT, R228, R4.reuse, PT ;  /* 0x00000004e400720c */ /* 0x080fe40003f44270 */
[----:B------:R-:W-:Y:S02]  /*4a00*/  ISETP.GT.AND P1, PT, R229, R4, PT ;  /* 0x00000004e500720c */ /* 0x000fe40003f24270 */
[----:B------:R-:W-:-:S02]  /*4a10*/  ISETP.GE.AND P5, PT, R4, R235, PT ;  /* 0x000000eb0400720c */ /* 0x000fc40003fa6270 */
[C---:B------:R-:W-:Y:S02]  /*4a20*/  ISETP.GE.AND P0, PT, R4.reuse, R232, PT ;  /* 0x000000e80400720c */ /* 0x040fe40003f06270 */
[----:B------:R-:W-:Y:S02]  /*4a30*/  ISETP.GE.AND P6, PT, R4, R233, PT ;  /* 0x000000e90400720c */ /* 0x000fe40003fc6270 */
[----:B------:R-:W-:Y:S02]  /*4a40*/  I2FP.F32.S32 R4, R10 ;  /* 0x0000000a00047245 */ /* 0x000fe40000201400 */
[----:B------:R-:W-:Y:S01]  /*4a50*/  I2FP.F32.S32 R6, R5 ;  /* 0x0000000500067245 */ /* 0x000fe20000201400 */
[----:B------:R-:W-:Y:S01]  /*4a60*/  FFMA.FTZ R5, R9, -UR12, R49 ;  /* 0x8000000c09057c23 */ /* 0x000fe20008010031 */
[----:B------:R-:W-:Y:S01]  /*4a70*/  FSEL R67, R7, -INF , !P5 ;  /* 0xff80000007437808 */ /* 0x000fe20006800000 */
[----:B------:R-:W-:Y:S01]  /*4a80*/  FFMA.FTZ R4, R4, -UR12, R51 ;  /* 0x8000000c04047c23 */ /* 0x000fe20008010033 */
[----:B------:R-:W-:-:S02]  /*4a90*/  IMAD.IADD R7, R32, 0x1, -R14 ;  /* 0x0000000120077824 */ /* 0x000fc400078e0a0e */
[----:B------:R-:W-:Y:S01]  /*4aa0*/  FFMA.FTZ R15, R6, -UR12, R42 ;  /* 0x8000000c060f7c23 */ /* 0x000fe2000801002a */
[----:B------:R-:W-:Y:S01]  /*4ab0*/  FSEL R5, R5, -INF , !P2 ;  /* 0xff80000005057808 */ /* 0x000fe20005000000 */
[----:B------:R-:W-:Y:S01]  /*4ac0*/  IMAD.IADD R6, R227, 0x1, -R14 ;  /* 0x00000001e3067824 */ /* 0x000fe200078e0a0e */
[----:B------:R-:W-:Y:S01]  /*4ad0*/  FSEL R17, R4, -INF , !P1 ;  /* 0xff80000004117808 */ /* 0x000fe20004800000 */
[--C-:B------:R-:W-:Y:S01]  /*4ae0*/  IMAD.IADD R4, R33, 0x1, -R12.reuse ;  /* 0x0000000121047824 */ /* 0x100fe200078e0a0c */
[----:B------:R-:W-:Y:S01]  /*4af0*/  FSEL R37, R5, -INF , !P0 ;  /* 0xff80000005257808 */ /* 0x000fe20004000000 */
[----:B------:R-:W-:Y:S01]  /*4b00*/  IMAD.IADD R5, R32, 0x1, -R12 ;  /* 0x0000000120057824 */ /* 0x000fe200078e0a0c */
[----:B------:R-:W-:Y:S02]  /*4b10*/  ISETP.GT.AND P5, PT, R230, R8, PT ;  /* 0x00000008e600720c */ /* 0x000fe40003fa4270 */
[----:B------:R-:W-:Y:S02]  /*4b20*/  IABS R9, R4 ;  /* 0x0000000400097213 */ /* 0x000fe40000000000 */
[----:B------:R-:W-:-:S02]  /*4b30*/  IABS R10, R5 ;  /* 0x00000005000a7213 */ /* 0x000fc40000000000 */
[----:B------:R-:W-:Y:S02]  /*4b40*/  IABS R5, R6 ;  /* 0x0000000600057213 */ /* 0x000fe40000000000 */
[----:B------:R-:W-:Y:S01]  /*4b50*/  FSEL R40, R17, -INF , !P6 ;  /* 0xff80000011287808 */ /* 0x000fe20007000000 */
[----:B------:R-:W-:Y:S01]  /*4b60*/  VIADD R17, R2, 0x11 ;  /* 0x0000001102117836 */ /* 0x000fe20000000000 */
[----:B------:R-:W-:Y:S01]  /*4b70*/  IABS R4, R7 ;  /* 0x0000000700047213 */ /* 0x000fe20000000000 */
[----:B------:R-:W-:Y:S01]  /*4b80*/  IMAD.MOV.U32 R7, RZ, RZ, R9 ;  /* 0x000000ffff077224 */ /* 0x000fe200078e0009 */
[----:B------:R-:W-:Y:S02]  /*4b90*/  ISETP.GE.AND P6, PT, R8, R234, PT ;  /* 0x000000ea0800720c */ /* 0x000fe40003fc6270 */
[----:B------:R-:W-:Y:S02]  /*4ba0*/  FSEL R6, R13, -INF , !P5 ;  /* 0xff8000000d067808 */ /* 0x000fe40006800000 */
[----:B------:R-:W-:-:S02]  /*4bb0*/  ISETP.GT.AND P2, PT, R231, R8, PT ;  /* 0x00000008e700720c */ /* 0x000fc40003f44270 */
[----:B------:R-:W-:Y:S02]  /*4bc0*/  FSEL R66, R6, -INF , !P6 ;  /* 0xff80000006427808 */ /* 0x000fe40007000000 */
[----:B------:R-:W-:Y:S02]  /*4bd0*/  I2FP.F32.S32 R6, R10 ;  /* 0x0000000a00067245 */ /* 0x000fe40000201400 */
[----:B------:R-:W-:Y:S02]  /*4be0*/  I2FP.F32.S32 R10, R7 ;  /* 0x00000007000a7245 */ /* 0x000fe40000201400 */
[----:B------:R-:W-:Y:S01]  /*4bf0*/  I2FP.F32.S32 R7, R5 ;  /* 0x0000000500077245 */ /* 0x000fe20000201400 */
[----:B------:R-:W-:Y:S01]  /*4c00*/  FFMA.FTZ R5, R6, -UR12, R56 ;  /* 0x8000000c06057c23 */ /* 0x000fe20008010038 */
[----:B------:R-:W-:Y:S01]  /*4c10*/  ISETP.GT.AND P1, PT, R229, R8, PT ;  /* 0x00000008e500720c */ /* 0x000fe20003f24270 */
[----:B------:R-:W-:Y:S01]  /*4c20*/  FFMA.FTZ R6, R10, -UR12, R58 ;  /* 0x8000000c0a067c23 */ /* 0x000fe2000801003a */
[----:B------:R-:W-:Y:S01]  /*4c30*/  I2FP.F32.S32 R4, R4 ;  /* 0x0000000400047245 */ /* 0x000fe20000201400 */
[----:B------:R-:W-:Y:S01]  /*4c40*/  FFMA.FTZ R12, R7, -UR12, R41 ;  /* 0x8000000c070c7c23 */ /* 0x000fe20008010029 */
[----:B------:R-:W-:Y:S01]  /*4c50*/  FSEL R9, R15, -INF , !P2 ;  /* 0xff8000000f097808 */ /* 0x000fe20005000000 */
[----:B------:R-:W-:Y:S01]  /*4c60*/  VIADD R10, R2, 0x9 ;  /* 0x00000009020a7836 */ /* 0x000fe20000000000 */
[----:B------:R-:W-:Y:S01]  /*4c70*/  ISETP.GT.AND P0, PT, R228, R8, PT ;  /* 0x00000008e400720c */ /* 0x000fe20003f04270 */
[----:B------:R-:W-:Y:S01]  /*4c80*/  FFMA.FTZ R13, R4, -UR12, R57 ;  /* 0x8000000c040d7c23 */ /* 0x000fe20008010039 */
[C---:B------:R-:W-:Y:S01]  /*4c90*/  ISETP.GE.AND P5, PT, R8.reuse, R235, PT ;  /* 0x000000eb0800720c */ /* 0x040fe20003fa6270 */
[C---:B------:R-:W-:Y:S01]  /*4ca0*/  IMAD.IADD R4, R33.reuse, 0x1, -R14 ;  /* 0x0000000121047824 */ /* 0x040fe200078e0a0e */
[C---:B------:R-:W-:Y:S01]  /*4cb0*/  ISETP.GE.AND P6, PT, R8.reuse, R232, PT ;  /* 0x000000e80800720c */ /* 0x040fe20003fc6270 */
[----:B------:R-:W-:Y:S01]  /*4cc0*/  IMAD.IADD R7, R33, 0x1, -R20 ;  /* 0x0000000121077824 */ /* 0x000fe200078e0a14 */
[----:B------:R-:W-:-:S02]  /*4cd0*/  ISETP.GE.AND P2, PT, R8, R233, PT ;  /* 0x000000e90800720c */ /* 0x000fc40003f46270 */
[----:B------:R-:W-:Y:S01]  /*4ce0*/  FSEL R8, R6, -INF , !P1 ;  /* 0xff80000006087808 */ /* 0x000fe20004800000 */
[----:B------:R-:W-:Y:S01]  /*4cf0*/  IMAD.IADD R6, R34, 0x1, -R14 ;  /* 0x0000000122067824 */ /* 0x000fe200078e0a0e */
[----:B------:R-:W-:Y:S02]  /*4d00*/  FSEL R65, R9, -INF , !P5 ;  /* 0xff80000009417808 */ /* 0x000fe40006800000 */
[----:B------:R-:W-:Y:S02]  /*4d10*/  FSEL R5, R5, -INF , !P0 ;  /* 0xff80000005057808 */ /* 0x000fe40004000000 */
[----:B------:R-:W-:Y:S02]  /*4d20*/  IABS R9, R6 ;  /* 0x0000000600097213 */ /* 0x000fe40000000000 */
[----:B------:R-:W-:Y:S02]  /*4d30*/  IABS R6, R4 ;  /* 0x0000000400067213 */ /* 0x000fe40000000000 */
[----:B------:R-:W-:-:S02]  /*4d40*/  ISETP.GT.AND P5, PT, R230, R10, PT ;  /* 0x0000000ae600720c */ /* 0x000fc40003fa4270 */
[----:B------:R-:W-:Y:S01]  /*4d50*/  IABS R4, R7 ;  /* 0x0000000700047213 */ /* 0x000fe20000000000 */
[----:B------:R-:W-:Y:S01]  /*4d60*/  IMAD.MOV.U32 R7, RZ, RZ, R9 ;  /* 0x000000ffff077224 */ /* 0x000fe200078e0009 */
[----:B------:R-:W-:Y:S01]  /*4d70*/  FSEL R23, R5, -INF , !P6 ;  /* 0xff80000005177808 */ /* 0x000fe20007000000 */
[----:B------:R-:W-:Y:S01]  /*4d80*/  IMAD.MOV.U32 R9, RZ, RZ, R6 ;  /* 0x000000ffff097224 */ /* 0x000fe200078e0006 */
[----:B------:R-:W-:Y:S01]  /*4d90*/  FSEL R57, R8, -INF , !P2 ;  /* 0xff80000008397808 */ /* 0x000fe20005000000 */
[----:B------:R-:W-:Y:S01]  /*4da0*/  IMAD.IADD R5, R32, 0x1, -R20 ;  /* 0x0000000120057824 */ /* 0x000fe200078e0a14 */
[----:B------:R-:W-:Y:S02]  /*4db0*/  ISETP.GE.AND P2, PT, R10, R234, PT ;  /* 0x000000ea0a00720c */ /* 0x000fe40003f46270 */
[----:B------:R-:W-:Y:S02]  /*4dc0*/  FSEL R6, R12, -INF , !P5 ;  /* 0xff8000000c067808 */ /* 0x000fe40006800000 */
[----:B------:R-:W-:-:S02]  /*4dd0*/  I2FP.F32.S32 R4, R4 ;  /* 0x0000000400047245 */ /* 0x000fc40000201400 */
[----:B------:R-:W-:Y:S02]  /*4de0*/  FSEL R62, R6, -INF , !P2 ;  /* 0xff800000063e7808 */ /* 0x000fe40005000000 */
[----:B------:R-:W-:Y:S01]  /*4df0*/  IABS R5, R5 ;  /* 0x0000000500057213 */ /* 0x000fe20000000000 */
[----:B------:R-:W-:Y:S01]  /*4e00*/  FFMA.FTZ R12, R4, -UR12, R30 ;  /* 0x8000000c040c7c23 */ /* 0x000fe2000801001e */
[----:B------:R-:W-:Y:S01]  /*4e10*/  I2FP.F32.S32 R6, R9 ;  /* 0x0000000900067245 */ /* 0x000fe20000201400 */
[----:B------:R-:W-:Y:S01]  /*4e20*/  IMAD.IADD R4, R33, 0x1, -R11 ;  /* 0x0000000121047824 */ /* 0x000fe200078e0a0b */
[----:B------:R-:W-:Y:S02]  /*4e30*/  I2FP.F32.S32 R5, R5 ;  /* 0x0000000500057245 */ /* 0x000fe40000201400 */
[----:B------:R-:W-:Y:S01]  /*4e40*/  I2FP.F32.S32 R7, R7 ;  /* 0x0000000700077245 */ /* 0x000fe20000201400 */
[----:B------:R-:W-:Y:S01]  /*4e50*/  FFMA.FTZ R14, R6, -UR12, R59 ;  /* 0x8000000c060e7c23 */ /* 0x000fe2000801003b */
[----:B------:R-:W-:-:S02]  /*4e60*/  IMAD.IADD R6, R32, 0x1, -R19 ;  /* 0x0000000120067824 */ /* 0x000fc400078e0a13 */
[----:B------:R-:W-:Y:S01]  /*4e70*/  FFMA.FTZ R15, R5, -UR12, R28 ;  /* 0x8000000c050f7c23 */ /* 0x000fe2000801001c */
[C---:B------:R-:W-:Y:S01]  /*4e80*/  IMAD.IADD R5, R32.reuse, 0x1, -R11 ;  /* 0x0000000120057824 */ /* 0x040fe200078e0a0b */
[----:B------:R-:W-:Y:S01]  /*4e90*/  IABS R9, R4 ;  /* 0x0000000400097213 */ /* 0x000fe20000000000 */
[----:B------:R-:W-:Y:S01]  /*4ea0*/  FFMA.FTZ R22, R7, -UR12, R43 ;  /* 0x8000000c07167c23 */ /* 0x000fe2000801002b */
[----:B------:R-:W-:Y:S01]  /*4eb0*/  IABS R4, R6 ;  /* 0x0000000600047213 */ /* 0x000fe20000000000 */
[----:B------:R-:W-:Y:S01]  /*4ec0*/  IMAD.IADD R7, R32, 0x1, -R21 ;  /* 0x0000000120077824 */ /* 0x000fe200078e0a15 */
[-C--:B------:R-:W-:Y:S02]  /*4ed0*/  ISETP.GT.AND P6, PT, R228, R10.reuse, PT ;  /* 0x0000000ae400720c */ /* 0x080fe40003fc4270 */
[----:B------:R-:W-:Y:S01]  /*4ee0*/  IABS R8, R5 ;  /* 0x0000000500087213 */ /* 0x000fe20000000000 */
[----:B------:R-:W-:Y:S01]  /*4ef0*/  IMAD.MOV.U32 R6, RZ, RZ, R4 ;  /* 0x000000ffff067224 */ /* 0x000fe200078e0004 */
[----:B------:R-:W-:Y:S01]  /*4f00*/  IABS R4, R7 ;  /* 0x0000000700047213 */ /* 0x000fe20000000000 */
[----:B------:R-:W-:Y:S01]  /*4f10*/  IMAD.IADD R5, R33, 0x1, -R19 ;  /* 0x0000000121057824 */ /* 0x000fe200078e0a13 */
[----:B------:R-:W-:Y:S01]  /*4f20*/  FSEL R18, R13, -INF , !P6 ;  /* 0xff8000000d127808 */ /* 0x000fe20007000000 */
[----:B------:R-:W-:Y:S01]  /*4f30*/  VIADD R13, R2, 0x10 ;  /* 0x00000010020d7836 */ /* 0x000fe20000000000 */
[----:B------:R-:W-:-:S02]  /*4f40*/  ISETP.GT.AND P0, PT, R231, R10, PT ;  /* 0x0000000ae700720c */ /* 0x000fc40003f04270 */
[----:B------:R-:W-:Y:S02]  /*4f50*/  ISETP.GT.AND P1, PT, R229, R10, PT ;  /* 0x0000000ae500720c */ /* 0x000fe40003f24270 */
[C---:B------:R-:W-:Y:S02]  /*4f60*/  ISETP.GE.AND P5, PT, R10.reuse, R235, PT ;  /* 0x000000eb0a00720c */ /* 0x040fe40003fa6270 */
[C---:B------:R-:W-:Y:S02]  /*4f70*/  ISETP.GE.AND P2, PT, R10.reuse, R232, PT ;  /* 0x000000e80a00720c */ /* 0x040fe40003f46270 */
[----:B------:R-:W-:Y:S01]  /*4f80*/  ISETP.GE.AND P6, PT, R10, R233, PT ;  /* 0x000000e90a00720c */ /* 0x000fe20003fc6270 */
[----:B------:R-:W-:Y:S01]  /*4f90*/  IMAD.MOV.U32 R10, RZ, RZ, R8 ;  /* 0x000000ffff0a7224 */ /* 0x000fe200078e0008 */
[----:B------:R-:W-:Y:S01]  /*4fa0*/  I2FP.F32.S32 R4, R4 ;  /* 0x0000000400047245 */ /* 0x000fe20000201400 */
[----:B------:R-:W-:Y:S01]  /*4fb0*/  IMAD.MOV.U32 R8, RZ, RZ, R9 ;  /* 0x000000ffff087224 */ /* 0x000fe200078e0009 */
[----:B------:R-:W-:-:S02]  /*4fc0*/  FSEL R18, R18, -INF , !P2 ;  /* 0xff80000012127808 */ /* 0x000fc40005000000 */
[----:B------:R-:W-:Y:S01]  /*4fd0*/  I2FP.F32.S32 R7, R10 ;  /* 0x0000000a00077245 */ /* 0x000fe20000201400 */
[----:B------:R-:W-:Y:S01]  /*4fe0*/  FFMA.FTZ R10, R4, -UR12, R69 ;  /* 0x8000000c040a7c23 */ /* 0x000fe20008010045 */
[----:B------:R-:W-:Y:S02]  /*4ff0*/  ISETP.GT.AND P2, PT, R228, R13, PT ;  /* 0x0000000de400720c */ /* 0x000fe40003f44270 */
[----:B------:R-:W-:Y:S01]  /*5000*/  IABS R5, R5 ;  /* 0x0000000500057213 */ /* 0x000fe20000000000 */
[----:B------:R-:W-:Y:S01]  /*5010*/  FFMA.FTZ R7, R7, -UR12, R68 ;  /* 0x8000000c07077c23 */ /* 0x000fe20008010044 */
[----:B------:R-:W-:Y:S01]  /*5020*/  FSEL R4, R14, -INF , !P1 ;  /* 0xff8000000e047808 */ /* 0x000fe20004800000 */
[----:B------:R-:W-:Y:S01]  /*5030*/  VIADD R14, R2, 0x19 ;  /* 0x00000019020e7836 */ /* 0x000fe20000000000 */
[----:B------:R-:W-:Y:S02]  /*5040*/  I2FP.F32.S32 R9, R6 ;  /* 0x0000000600097245 */ /* 0x000fe40000201400 */
[----:B------:R-:W-:-:S02]  /*5050*/  ISETP.GE.AND P1, PT, R13, R232, PT ;  /* 0x000000e80d00720c */ /* 0x000fc40003f26270 */
[----:B------:R-:W-:Y:S01]  /*5060*/  FSEL R2, R15, -INF , !P2 ;  /* 0xff8000000f027808 */ /* 0x000fe20005000000 */
[----:B------:R-:W-:Y:S01]  /*5070*/  FFMA.FTZ R9, R9, -UR12, R29 ;  /* 0x8000000c09097c23 */ /* 0x000fe2000801001d */
[----:B------:R-:W-:Y:S02]  /*5080*/  ISETP.GT.AND P2, PT, R229, R13, PT ;  /* 0x0000000de500720c */ /* 0x000fe40003f44270 */
[----:B------:R-:W-:Y:S02]  /*5090*/  I2FP.F32.S32 R6, R5 ;  /* 0x0000000500067245 */ /* 0x000fe40000201400 */
[----:B------:R-:W-:Y:S02]  /*50a0*/  I2FP.F32.S32 R5, R8 ;  /* 0x0000000800057245 */ /* 0x000fe40000201400 */
[----:B------:R-:W-:Y:S01]  /*50b0*/  FSEL R35, R4, -INF , !P6 ;  /* 0xff80000004237808 */ /* 0x000fe20007000000 */
[----:B------:R-:W-:Y:S01]  /*50c0*/  FFMA.FTZ R6, R6, -UR12, R31 ;  /* 0x8000000c06067c23 */ /* 0x000fe2000801001f */
[----:B------:R-:W-:Y:S01]  /*50d0*/  FSEL R56, R2, -INF , !P1 ;  /* 0xff80000002387808 */ /* 0x000fe20004800000 */
[----:B------:R-:W-:Y:S01]  /*50e0*/  FFMA.FTZ R8, R5, -UR12, R70 ;  /* 0x8000000c05087c23 */ /* 0x000fe20008010046 */
[----:B------:R-:W-:Y:S01]  /*50f0*/  ISETP.GT.AND P6, PT, R228, R17, PT ;  /* 0x00000011e400720c */ /* 0x000fe20003fc4270 */
[----:B------:R-:W-:Y:S01]  /*5100*/  IMAD.IADD R2, R33, 0x1, -R21 ;  /* 0x0000000121027824 */ /* 0x000fe200078e0a15 */
[----:B------:R-:W-:-:S02]  /*5110*/  ISETP.GE.AND P1, PT, R13, R233, PT ;  /* 0x000000e90d00720c */ /* 0x000fc40003f26270 */
[----:B------:R-:W-:Y:S02]  /*5120*/  FSEL R4, R12, -INF , !P2 ;  /* 0xff8000000c047808 */ /* 0x000fe40005000000 */
[----:B------:R-:W-:Y:S02]  /*5130*/  ISETP.GE.AND P2, PT, R17, R232, PT ;  /* 0x000000e81100720c */ /* 0x000fe40003f46270 */
[----:B------:R-:W-:Y:S02]  /*5140*/  FSEL R5, R9, -INF , !P6 ;  /* 0xff80000009057808 */ /* 0x000fe40007000000 */
[----:B------:R-:W-:Y:S02]  /*5150*/  FSEL R84, R4, -INF , !P1 ;  /* 0xff80000004547808 */ /* 0x000fe40004800000 */
[----:B------:R-:W-:Y:S02]  /*5160*/  ISETP.GT.AND P1, PT, R229, R17, PT ;  /* 0x00000011e500720c */ /* 0x000fe40003f24270 */
[----:B------:R-:W-:-:S02]  /*5170*/  FSEL R55, R5, -INF , !P2 ;  /* 0xff80000005377808 */ /* 0x000fc40005000000 */
[----:B------:R-:W-:Y:S02]  /*5180*/  ISETP.GT.AND P6, PT, R228, R16, PT ;  /* 0x00000010e400720c */ /* 0x000fe40003fc4270 */
[----:B------:R-:W-:Y:S02]  /*5190*/  ISETP.GE.AND P2, PT, R17, R233, PT ;  /* 0x000000e91100720c */ /* 0x000fe40003f46270 */
[----:B------:R-:W-:Y:S02]  /*51a0*/  FSEL R4, R6, -INF , !P1 ;  /* 0xff80000006047808 */ /* 0x000fe40004800000 */
[----:B------:R-:W-:Y:S02]  /*51b0*/  IABS R2, R2 ;  /* 0x0000000200027213 */ /* 0x000fe40000000000 */
[----:B------:R-:W-:Y:S02]  /*51c0*/  ISETP.GE.AND P1, PT, R16, R232, PT ;  /* 0x000000e81000720c */ /* 0x000fe40003f26270 */
[----:B------:R-:W-:Y:S01]  /*51d0*/  FSEL R5, R7, -INF , !P6 ;  /* 0xff80000007057808 */ /* 0x000fe20007000000 */
[----:B------:R-:W-:Y:S01]  /*51e0*/  IMAD.IADD R7, R34, 0x1, -R20 ;  /* 0x0000000122077824 */ /* 0x000fe200078e0a14 */
[----:B------:R-:W-:-:S02]  /*51f0*/  FSEL R63, R4, -INF , !P2 ;  /* 0xff800000043f7808 */ /* 0x000fc40005000000 */
[----:B------:R-:W-:Y:S02]  /*5200*/  ISETP.GT.AND P2, PT, R229, R16, PT ;  /* 0x00000010e500720c */ /* 0x000fe40003f44270 */
[----:B------:R-:W-:Y:S02]  /*5210*/  ISETP.GT.AND P6, PT, R228, R14, PT ;  /* 0x0000000ee400720c */ /* 0x000fe40003fc4270 */
[----:B------:R-:W-:Y:S02]  /*5220*/  I2FP.F32.S32 R2, R2 ;  /* 0x0000000200027245 */ /* 0x000fe40000201400 */
[----:B------:R-:W-:Y:S02]  /*5230*/  FSEL R54, R5, -INF , !P1 ;  /* 0xff80000005367808 */ /* 0x000fe40004800000 */
[----:B------:R-:W-:Y:S01]  /*5240*/  ISETP.GE.AND P1, PT, R16, R233, PT ;  /* 0x000000e91000720c */ /* 0x000fe20003f26270 */
[----:B------:R-:W-:Y:S01]  /*5250*/  FFMA.FTZ R6, R2, -UR12, R71 ;  /* 0x8000000c02067c23 */ /* 0x000fe20008010047 */
[----:B------:R-:W-:Y:S01]  /*5260*/  FSEL R4, R8, -INF , !P2 ;  /* 0xff80000008047808 */ /* 0x000fe20005000000 */
[----:B------:R-:W-:Y:S01]  /*5270*/  IMAD.IADD R2, R227, 0x1, -R20 ;  /* 0x00000001e3027824 */ /* 0x000fe200078e0a14 */
[----:B------:R-:W-:-:S02]  /*5280*/  ISETP.GE.AND P2, PT, R14, R232, PT ;  /* 0x000000e80e00720c */ /* 0x000fc40003f46270 */
[----:B------:R-:W-:Y:S02]  /*5290*/  FSEL R5, R10, -INF , !P6 ;  /* 0xff8000000a057808 */ /* 0x000fe40007000000 */
[----:B------:R-:W-:Y:S02]  /*52a0*/  FSEL R59, R4, -INF , !P1 ;  /* 0xff800000043b7808 */ /* 0x000fe40004800000 */
[----:B------:R-:W-:Y:S02]  /*52b0*/  FSEL R53, R5, -INF , !P2 ;  /* 0xff80000005357808 */ /* 0x000fe40005000000 */
[----:B------:R-:W-:Y:S02]  /*52c0*/  FMNMX3.FTZ R4, R36, R37, R23, !PT ;  /* 0x0000002524047276 */ /* 0x000fe40007810017 */
[----:B------:R-:W-:Y:S02]  /*52d0*/  ISETP.GT.AND P2, PT, R229, R14, PT ;  /* 0x0000000ee500720c */ /* 0x000fe40003f44270 */
[----:B------:R-:W-:-:S02]  /*52e0*/  FMNMX3.FTZ R4, R4, R18, R56, !PT ;  /* 0x0000001204047276 */ /* 0x000fc40007810038 */
[----:B------:R-:W-:Y:S02]  /*52f0*/  IABS R8, R2 ;  /* 0x0000000200087213 */ /* 0x000fe40000000000 */
[----:B------:R-:W-:Y:S02]  /*5300*/  FSEL R5, R6, -INF , !P2 ;  /* 0xff80000006057808 */ /* 0x000fe40005000000 */
[----:B------:R-:W-:Y:S01]  /*5310*/  ISETP.GE.AND P2, PT, R14, R233, PT ;  /* 0x000000e90e00720c */ /* 0x000fe20003f46270 */
[----:B------:R-:W-:Y:S01]  /*5320*/  IMAD.MOV.U32 R6, RZ, RZ, R8 ;  /* 0x000000ffff067224 */ /* 0x000fe200078e0008 */
[----:B------:R-:W-:Y:S02]  /*5330*/  IABS R7, R7 ;  /* 0x0000000700077213 */ /* 0x000fe40000000000 */
[----:B------:R-:W-:Y:S02]  /*5340*/  FMNMX3.FTZ R2, R64, R40, R57, !PT ;  /* 0x0000002840027276 */ /* 0x000fe40007810039 */
[----:B------:R-:W-:-:S02]  /*5350*/  FMNMX3.FTZ R4, R4, R55, R54, !PT ;  /* 0x0000003704047276 */ /* 0x000fc40007810036 */
[----:B------:R-:W-:Y:S01]  /*5360*/  FSEL R58, R5, -INF , !P2 ;  /* 0xff800000053a7808 */ /* 0x000fe20005000000 */
[----:B------:R-:W-:Y:S01]  /*5370*/  IMAD.MOV.U32 R5, RZ, RZ, R7 ;  /* 0x000000ffff057224 */ /* 0x000fe200078e0007 */
[----:B------:R-:W-:Y:S01]  /*5380*/  FMNMX3.FTZ R2, R2, R35, R84, !PT ;  /* 0x0000002302027276 */ /* 0x000fe20007810054 */
[----:B------:R-:W-:Y:S01]  /*5390*/  IMAD.IADD R7, R227, 0x1, -R19 ;  /* 0x00000001e3077824 */ /* 0x000fe200078e0a13 */
[----:B------:R-:W-:Y:S02]  /*53a0*/  FMNMX.FTZ R4, R53, R4, !PT ;  /* 0x0000000435047209 */ /* 0x000fe40007810000 */
[----:B------:R-:W-:Y:S02]  /*53b0*/  I2FP.F32.S32 R8, R6 ;  /* 0x0000000600087245 */ /* 0x000fe40000201400 */
[----:B------:R-:W-:Y:S01]  /*53c0*/  FMNMX3.FTZ R2, R2, R63, R59, !PT ;  /* 0x0000003f02027276 */ /* 0x000fe2000781003b */
[----:B------:R-:W2:Y:S01]  /*53d0*/  SHFL.BFLY PT, R10, R4, 0x2, 0x1f ;  /* 0x0c401f00040a7f89 */ /* 0x000ea200000e0000 */
[----:B------:R-:W-:Y:S01]  /*53e0*/  I2FP.F32.S32 R6, R5 ;  /* 0x0000000500067245 */ /* 0x000fe20000201400 */
[----:B------:R-:W-:Y:S01]  /*53f0*/  IMAD.IADD R5, R34, 0x1, -R19 ;  /* 0x0000000122057824 */ /* 0x000fe200078e0a13 */
[----:B------:R-:W-:Y:S01]  /*5400*/  FMNMX.FTZ R2, R58, R2, !PT ;  /* 0x000000023a027209 */ /* 0x000fe20007810000 */
[----:B------:R-:W-:Y:S01]  /*5410*/  FFMA.FTZ R8, R8, -UR12, R44 ;  /* 0x8000000c08087c23 */ /* 0x000fe2000801002c */
[----:B------:R-:W-:Y:S01]  /*5420*/  FSEL R9, R22, -INF , !P0 ;  /* 0xff80000016097808 */ /* 0x000fe20004000000 */
[----:B------:R-:W-:Y:S01]  /*5430*/  FFMA.FTZ R6, R6, -UR12, R46 ;  /* 0x8000000c06067c23 */ /* 0x000fe2000801002e */
[----:B------:R-:W-:Y:S01]  /*5440*/  IABS R7, R7 ;  /* 0x0000000700077213 */ /* 0x000fe20000000000 */
[----:B------:R-:W3:Y:S01]  /*5450*/  SHFL.BFLY PT, R12, R2, 0x2, 0x1f ;  /* 0x0c401f00020c7f89 */ /* 0x000ee200000e0000 */
[----:B------:R-:W-:-:S02]  /*5460*/  IABS R5, R5 ;  /* 0x0000000500057213 */ /* 0x000fc40000000000 */
[----:B------:R-:W-:Y:S01]  /*5470*/  FSEL R15, R9, -INF , !P5 ;  /* 0xff800000090f7808 */ /* 0x000fe20006800000 */
[----:B------:R-:W-:Y:S01]  /*5480*/  IMAD.MOV.U32 R9, RZ, RZ, R7 ;  /* 0x000000ffff097224 */ /* 0x000fe200078e0007 */
[-C--:B------:R-:W-:Y:S02]  /*5490*/  ISETP.GT.AND P6, PT, R230, R13.reuse, PT ;  /* 0x0000000de600720c */ /* 0x080fe40003fc4270 */
[----:B------:R-:W-:Y:S02]  /*54a0*/  ISETP.GT.AND P1, PT, R231, R13, PT ;  /* 0x0000000de700720c */ /* 0x000fe40003f24270 */
[----:B------:R-:W-:Y:S02]  /*54b0*/  I2FP.F32.S32 R5, R5 ;  /* 0x0000000500057245 */ /* 0x000fe40000201400 */
[----:B------:R-:W-:Y:S02]  /*54c0*/  FSEL R7, R8, -INF , !P6 ;  /* 0xff80000008077808 */ /* 0x000fe40007000000 */
[----:B------:R-:W-:-:S02]  /*54d0*/  ISETP.GE.AND P2, PT, R13, R234, PT ;  /* 0x000000ea0d00720c */ /* 0x000fc40003f46270 */
[----:B------:R-:W-:Y:S01]  /*54e0*/  ISETP.GE.AND P0, PT, R13, R235, PT ;  /* 0x000000eb0d00720c */ /* 0x000fe20003f06270 */
[----:B------:R-:W-:Y:S01]  /*54f0*/  FFMA.FTZ R13, R5, -UR12, R47 ;  /* 0x8000000c050d7c23 */ /* 0x000fe2000801002f */
[----:B------:R-:W-:Y:S01]  /*5500*/  I2FP.F32.S32 R9, R9 ;  /* 0x0000000900097245 */ /* 0x000fe20000201400 */
[--C-:B------:R-:W-:Y:S01]  /*5510*/  IMAD.IADD R5, R34, 0x1, -R11.reuse ;  /* 0x0000000122057824 */ /* 0x100fe200078e0a0b */
[----:B------:R-:W-:Y:S01]  /*5520*/  FSEL R8, R6, -INF , !P1 ;  /* 0xff80000006087808 */ /* 0x000fe20004800000 */
[----:B------:R-:W-:Y:S01]  /*5530*/  IMAD.IADD R6, R227, 0x1, -R11 ;  /* 0x00000001e3067824 */ /* 0x000fe200078e0a0b */
[----:B------:R-:W-:Y:S01]  /*5540*/  FSEL R87, R7, -INF , !P2 ;  /* 0xff80000007577808 */ /* 0x000fe20005000000 */
[----:B------:R-:W-:Y:S01]  /*5550*/  FFMA.FTZ R7, R9, -UR12, R45 ;  /* 0x8000000c09077c23 */ /* 0x000fe2000801002d */
[----:B------:R-:W-:Y:S02]  /*5560*/  ISETP.GT.AND P5, PT, R230, R17, PT ;  /* 0x00000011e600720c */ /* 0x000fe40003fa4270 */
[----:B------:R-:W-:-:S02]  /*5570*/  IABS R9, R6 ;  /* 0x0000000600097213 */ /* 0x000fc40000000000 */
[----:B------:R-:W-:Y:S01]  /*5580*/  IABS R6, R5 ;  /* 0x0000000500067213 */ /* 0x000fe20000000000 */
[--C-:B------:R-:W-:Y:S01]  /*5590*/  IMAD.IADD R5, R227, 0x1, -R21.reuse ;  /* 0x00000001e3057824 */ /* 0x100fe200078e0a15 */
[----:B--2---:R-:W-:Y:S02]  /*55a0*/  FMNMX.FTZ R4, R4, R10, !PT ;  /* 0x0000000a04047209 */ /* 0x004fe40007810000 */
[----:B------:R-:W-:Y:S01]  /*55b0*/  FSEL R85, R8, -INF , !P0 ;  /* 0xff80000008557808 */ /* 0x000fe20004000000 */
[----:B------:R-:W-:Y:S01]  /*55c0*/  IMAD.MOV.U32 R8, RZ, RZ, R6 ;  /* 0x000000ffff087224 */ /* 0x000fe200078e0006 */
[----:B------:R-:W-:Y:S01]  /*55d0*/  ISETP.GE.AND P2, PT, R17, R234, PT ;  /* 0x000000ea1100720c */ /* 0x000fe20003f46270 */
[----:B------:R-:W-:Y:S01]  /*55e0*/  IMAD.IADD R6, R34, 0x1, -R21 ;  /* 0x0000000122067824 */ /* 0x000fe200078e0a15 */
[----:B------:R-:W-:Y:S02]  /*55f0*/  FSEL R7, R7, -INF , !P5 ;  /* 0xff80000007077808 */ /* 0x000fe40006800000 */
[----:B------:R-:W-:-:S02]  /*5600*/  I2FP.F32.S32 R10, R9 ;  /* 0x00000009000a7245 */ /* 0x000fc40000201400 */
[----:B------:R-:W-:Y:S01]  /*5610*/  FSEL R86, R7, -INF , !P2 ;  /* 0xff80000007567808 */ /* 0x000fe20005000000 */
[----:B------:R-:W2:Y:S01]  /*5620*/  SHFL.BFLY PT, R9, R4, 0x1, 0x1f ;  /* 0x0c201f0004097f89 */ /* 0x000ea200000e0000 */
[----:B------:R-:W-:Y:S01]  /*5630*/  IABS R5, R5 ;  /* 0x0000000500057213 */ /* 0x000fe20000000000 */
[----:B------:R-:W-:Y:S01]  /*5640*/  FFMA.FTZ R7, R10, -UR12, R72 ;  /* 0x8000000c0a077c23 */ /* 0x000fe20008010048 */
[----:B------:R-:W-:Y:S02]  /*5650*/  IABS R10, R6 ;  /* 0x00000006000a7213 */ /* 0x000fe40000000000 */
[----:B------:R-:W-:Y:S02]  /*5660*/  ISETP.GT.AND P6, PT, R231, R17, PT ;  /* 0x00000011e700720c */ /* 0x000fe40003fc4270 */
[----:B---3--:R-:W-:Y:S02]  /*5670*/  FMNMX.FTZ R2, R2, R12, !PT ;  /* 0x0000000c02027209 */ /* 0x008fe40007810000 */
[----:B------:R-:W-:-:S02]  /*5680*/  I2FP.F32.S32 R12, R8 ;  /* 0x00000008000c7245 */ /* 0x000fc40000201400 */
[----:B------:R-:W-:Y:S01]  /*5690*/  I2FP.F32.S32 R5, R5 ;  /* 0x0000000500057245 */ /* 0x000fe20000201400 */
[----:B------:R-:W3:Y:S01]  /*56a0*/  SHFL.BFLY PT, R11, R2, 0x1, 0x1f ;  /* 0x0c201f00020b7f89 */ /* 0x000ee200000e0000 */
[----:B------:R-:W-:Y:S01]  /*56b0*/  LEA R216, R0, UR5, 0x1 ;  /* 0x0000000500d87c11 */ /* 0x000fe2000f8e08ff */
[----:B------:R-:W-:Y:S01]  /*56c0*/  IMAD.MOV.U32 R0, RZ, RZ, R10 ;  /* 0x000000ffff007224 */ /* 0x000fe200078e000a */
[----:B------:R-:W-:Y:S01]  /*56d0*/  ISETP.GE.AND P1, PT, R17, R235, PT ;  /* 0x000000eb1100720c */ /* 0x000fe20003f26270 */
[----:B------:R-:W-:Y:S01]  /*56e0*/  FFMA.FTZ R6, R12, -UR12, R74 ;  /* 0x8000000c0c067c23 */ /* 0x000fe2000801004a */
[----:B------:R-:W-:Y:S01]  /*56f0*/  FSEL R8, R13, -INF , !P6 ;  /* 0xff8000000d087808 */ /* 0x000fe20007000000 */
[----:B------:R-:W-:Y:S01]  /*5700*/  FFMA.FTZ R5, R5, -UR12, R73 ;  /* 0x8000000c05057c23 */ /* 0x000fe20008010049 */
[----:B------:R-:W-:Y:S01]  /*5710*/  ISETP.GT.AND P5, PT, R231, R16, PT ;  /* 0x00000010e700720c */ /* 0x000fe20003fa4270 */
[----:B------:R-:W-:Y:S01]  /*5720*/  LDSM.16.MT88.4 R28, [R216+0xa000] ;  /* 0x00a00000d81c783b */ /* 0x000fe20000004200 */
[----:B------:R-:W-:Y:S01]  /*5730*/  FSEL R61, R8, -INF , !P1 ;  /* 0xff800000083d7808 */ /* 0x000fe20004800000 */
[----:B------:R-:W-:Y:S01]  /*5740*/  VIADD R220, R216, 0xa040 ;  /* 0x0000a040d8dc7836 */ /* 0x000fe20000000000 */
[----:B------:R-:W-:Y:S01]  /*5750*/  ISETP.GT.AND P1, PT, R230, R14, PT ;  /* 0x0000000ee600720c */ /* 0x000fe20003f24270 */
[----:B------:R-:W-:Y:S01]  /*5760*/  VIADD R219, R216, 0xa000 ;  /* 0x0000a000d8db7836 */ /* 0x000fe20000000000 */
[----:B------:R-:W-:Y:S01]  /*5770*/  I2FP.F32.S32 R0, R0 ;  /* 0x0000000000007245 */ /* 0x000fe20000201400 */
[----:B------:R-:W-:Y:S01]  /*5780*/  LDSM.16.MT88.4 R156, [R216+0xa800] ;  /* 0x00a80000d89c783b */ /* 0x000fe20000004200 */
[----:B------:R-:W-:-:S02]  /*5790*/  ISETP.GT.AND P0, PT, R230, R16, PT ;  /* 0x00000010e600720c */ /* 0x000fc40003f04270 */
[----:B------:R-:W-:Y:S02]  /*57a0*/  FSEL R8, R6, -INF , !P5 ;  /* 0xff80000006087808 */ /* 0x000fe40006800000 */
[----:B------:R-:W-:Y:S01]  /*57b0*/  FSEL R6, R5, -INF , !P1 ;  /* 0xff80000005067808 */ /* 0x000fe20004800000 */
[----:B------:R-:W-:Y:S01]  /*57c0*/  FFMA.FTZ R5, R0, -UR12, R75 ;  /* 0x8000000c00057c23 */ /* 0x000fe2000801004b */
[----:B------:R-:W-:Y:S01]  /*57d0*/  FSEL R10, R7, -INF , !P0 ;  /* 0xff800000070a7808 */ /* 0x000fe20004000000 */
[----:B------:R-:W-:Y:S01]  /*57e0*/  IMAD R0, R88, 0x2, R216 ;  /* 0x0000000258007824 */ /* 0x000fe200078e02d8 */
[----:B------:R-:W-:Y:S02]  /*57f0*/  ISETP.GT.AND P0, PT, R231, R14, PT ;  /* 0x0000000ee700720c */ /* 0x000fe40003f04270 */
[-C--:B------:R-:W-:Y:S02]  /*5800*/  ISETP.GE.AND P5, PT, R14, R234.reuse, PT ;  /* 0x000000ea0e00720c */ /* 0x080fe40003fa6270 */
[----:B------:R-:W-:Y:S01]  /*5810*/  FSEL R7, R5, -INF , !P0 ;  /* 0xff80000005077808 */ /* 0x000fe20004000000 */
[----:B------:R-:W-:Y:S01]  /*5820*/  LDSM.16.MT88.4 R24, [R0+0xa000] ;  /* 0x00a000000018783b */ /* 0x000fe20000004200 */
[----:B------:R-:W-:-:S02]  /*5830*/  ISETP.GE.AND P2, PT, R16, R234, PT ;  /* 0x000000ea1000720c */ /* 0x000fc40003f46270 */
[----:B------:R-:W-:Y:S02]  /*5840*/  FMNMX3.FTZ R5, R81, R80, R66, !PT ;  /* 0x0000005051057276 */ /* 0x000fe40007810042 */
[----:B--2---:R-:W-:Y:S01]  /*5850*/  FMNMX.FTZ R135, R4, R9, !PT ;  /* 0x0000000904877209 */ /* 0x004fe20007810000 */
[----:B------:R-:W-:Y:S01]  /*5860*/  IMAD R9, R3, 0x2, R0 ;  /* 0x0000000203097824 */ /* 0x000fe200078e0200 */
[-C--:B------:R-:W-:Y:S02]  /*5870*/  ISETP.GE.AND P6, PT, R16, R235.reuse, PT ;  /* 0x000000eb1000720c */ /* 0x080fe40003fc6270 */
[----:B------:R-:W-:Y:S02]  /*5880*/  ISETP.GE.AND P1, PT, R14, R235, PT ;  /* 0x000000eb0e00720c */ /* 0x000fe40003f26270 */
[----:B------:R-:W-:Y:S02]  /*5890*/  FSEL R52, R6, -INF , !P5 ;  /* 0xff80000006347808 */ /* 0x000fe40006800000 */
[----:B------:R-:W-:-:S02]  /*58a0*/  FMNMX3.FTZ R4, R82, R67, R65, !PT ;  /* 0x0000004352047276 */ /* 0x000fc40007810041 */
[----:B------:R-:W-:Y:S02]  /*58b0*/  FSEL R144, R10, -INF , !P2 ;  /* 0xff8000000a907808 */ /* 0x000fe40005000000 */
[----:B------:R-:W-:Y:S02]  /*58c0*/  FMNMX3.FTZ R6, R5, R62, R87, !PT ;  /* 0x0000003e05067276 */ /* 0x000fe40007810057 */
[----:B------:R-:W-:Y:S02]  /*58d0*/  FSEL R145, R8, -INF , !P6 ;  /* 0xff80000008917808 */ /* 0x000fe40007000000 */
[----:B------:R-:W-:Y:S02]  /*58e0*/  FSEL R60, R7, -INF , !P1 ;  /* 0xff800000073c7808 */ /* 0x000fe40004800000 */
[----:B------:R-:W-:Y:S01]  /*58f0*/  FMNMX3.FTZ R5, R4, R15, R85, !PT ;  /* 0x0000000f04057276 */ /* 0x000fe20007810055 */
[----:B-1----:R-:W-:Y:S01]  /*5900*/  FMUL.FTZ R4, R135, UR8 ;  /* 0x0000000887047c20 */ /* 0x002fe20008410000 */
[----:B------:R-:W-:-:S02]  /*5910*/  FMNMX3.FTZ R7, R6, R86, R144, !PT ;  /* 0x0000005606077276 */ /* 0x000fc40007810090 */
[----:B---3--:R-:W-:Y:S01]  /*5920*/  FMNMX.FTZ R136, R2, R11, !PT ;  /* 0x0000000b02887209 */ /* 0x008fe20007810000 */
[----:B------:R-:W-:Y:S01]  /*5930*/  IMAD R2, R3, 0x2, R216 ;  /* 0x0000000203027824 */ /* 0x000fe200078e02d8 */
[----:B------:R-:W-:Y:S02]  /*5940*/  FMNMX3.FTZ R6, R5, R61, R145, !PT ;  /* 0x0000003d05067276 */ /* 0x000fe40007810091 */
[----:B------:R-:W-:Y:S02]  /*5950*/  FSETP.NEU.FTZ.AND P0, PT, R135, -INF , PT ;  /* 0xff8000008700780b */ /* 0x000fe40003f1d000 */
[----:B------:R-:W-:Y:S01]  /*5960*/  FMNMX.FTZ R5, R52, R7, !PT ;  /* 0x0000000734057209 */ /* 0x000fe20007810000 */
[----:B------:R-:W-:Y:S04]  /*5970*/  LDSM.16.MT88.4 R44, [R2+0xa000] ;  /* 0x00a00000022c783b */ /* 0x000fe80000004200 */
[----:B------:R1:W-:Y:S04]  /*5980*/  LDSM.16.MT88.4 R48, [R2+0xb000] ;  /* 0x00b000000230783b */ /* 0x0003e80000004200 */
[----:B------:R-:W2:Y:S01]  /*5990*/  SHFL.BFLY PT, R10, R5, 0x2, 0x1f ;  /* 0x0c401f00050a7f89 */ /* 0x000ea200000e0000 */
[----:B-1----:R-:W-:-:S02]  /*59a0*/  FSEL R2, R4, RZ, P0 ;  /* 0x000000ff04027208 */ /* 0x002fc40000000000 */
[----:B------:R-:W-:Y:S01]  /*59b0*/  FMNMX.FTZ R4, R60, R6, !PT ;  /* 0x000000063c047209 */ /* 0x000fe20007810000 */
[C---:B------:R-:W-:Y:S01]  /*59c0*/  FMUL.FTZ R6, R136.reuse, UR8 ;  /* 0x0000000888067c20 */ /* 0x040fe20008410000 */
[----:B------:R-:W-:Y:S01]  /*59d0*/  FSETP.NEU.FTZ.AND P0, PT, R136, -INF , PT ;  /* 0xff8000008800780b */ /* 0x000fe20003f1d000 */
[--C-:B------:R-:W-:Y:S01]  /*59e0*/  FFMA.FTZ R8, R36, UR8, -R2.reuse ;  /* 0x0000000824087c23 */ /* 0x100fe20008010802 */
[--C-:B------:R-:W-:Y:S01]  /*59f0*/  FFMA.FTZ R7, R37, UR8, -R2.reuse ;  /* 0x0000000825077c23 */ /* 0x100fe20008010802 */
[----:B------:R-:W-:Y:S01]  /*5a00*/  SHFL.BFLY PT, R11, R4, 0x2, 0x1f ;  /* 0x0c401f00040b7f89 */ /* 0x000fe200000e0000 */
[----:B------:R-:W-:Y:S01]  /*5a10*/  FSEL R12, R6, RZ, P0 ;  /* 0x000000ff060c7208 */ /* 0x000fe20000000000 */
[--C-:B------:R-:W-:Y:S01]  /*5a20*/  FFMA.FTZ R6, R18, UR8, -R2.reuse ;  /* 0x0000000812067c23 */ /* 0x100fe20008010802 */
[----:B------:R1:W-:Y:S01]  /*5a30*/  MUFU.EX2 R184, R8 ;  /* 0x0000000800b87308 */ /* 0x0003e20000000800 */
[----:B------:R-:W-:Y:S03]  /*5a40*/  LDSM.16.MT88.4 R16, [R9+0xb000] ;  /* 0x00b000000910783b */ /* 0x000fe60000004200 */
[----:B------:R3:W-:Y:S01]  /*5a50*/  MUFU.EX2 R185, R6 ;  /* 0x0000000600b97308 */ /* 0x0007e20000000800 */
[----:B------:R-:W-:Y:S03]  /*5a60*/  LDSM.16.MT88.4 R36, [R216+0xb000] ;  /* 0x00b00000d824783b */ /* 0x000fe60000004200 */
[----:B------:R4:W-:Y:S01]  /*5a70*/  MUFU.EX2 R182, R7 ;  /* 0x0000000700b67308 */ /* 0x0009e20000000800 */
[----:B-1----:R-:W-:-:S02]  /*5a80*/  FFMA.FTZ R8, R23, UR8, -R2 ;  /* 0x0000000817087c23 */ /* 0x002fc40008010802 */
[----:B------:R-:W-:Y:S01]  /*5a90*/  LDSM.16.MT88.4 R20, [R9+0xa000] ;  /* 0x00a000000914783b */ /* 0x000fe20000004200 */
[--C-:B---3--:R-:W-:Y:S01]  /*5aa0*/  FFMA.FTZ R6, R40, UR8, -R12.reuse ;  /* 0x0000000828067c23 */ /* 0x108fe2000801080c */
[----:B------:R2:W1:Y:S02]  /*5ab0*/  MUFU.EX2 R183, R8 ;  /* 0x0000000800b77308 */ /* 0x0004640000000800 */
[----:B------:R3:W-:Y:S01]  /*5ac0*/  LDSM.16.MT88.4 R40, [R0+0xb000] ;  /* 0x00b000000028783b */ /* 0x0007e20000004200 */
[----:B----4-:R-:W-:Y:S01]  /*5ad0*/  FFMA.FTZ R7, R64, UR8, -R12 ;  /* 0x0000000840077c23 */ /* 0x010fe2000801080c */
[----:B------:R1:W-:Y:S04]  /*5ae0*/  MUFU.EX2 R178, R6 ;  /* 0x0000000600b27308 */ /* 0x0003e80000000800 */
[----:B------:R4:W5:Y:S01]  /*5af0*/  MUFU.EX2 R180, R7 ;  /* 0x0000000700b47308 */ /* 0x0009620000000800 */
[----:B--2---:R-:W-:-:S02]  /*5b00*/  FMNMX.FTZ R8, R5, R10, !PT ;  /* 0x0000000a05087209 */ /* 0x004fc40007810000 */
[----:B-1----:R-:W-:-:S03]  /*5b10*/  F2FP.F16.F32.PACK_AB R6, R185, R183 ;  /* 0x000000b7b906723e */ /* 0x002fc600000000ff */
[----:B------:R-:W1:Y:S01]  /*5b20*/  SHFL.BFLY PT, R9, R8, 0x1, 0x1f ;  /* 0x0c201f0008097f89 */ /* 0x000e6200000e0000 */
[--C-:B----4-:R-:W-:Y:S01]  /*5b30*/  FFMA.FTZ R7, R57, UR8, -R12.reuse ;  /* 0x0000000839077c23 */ /* 0x110fe2000801080c */
[----:B-----5:R-:W-:Y:S01]  /*5b40*/  F2FP.F16.F32.PACK_AB R5, R178, R180 ;  /* 0x000000b4b205723e */ /* 0x020fe200000000ff */
[----:B---3--:R-:W-:Y:S02]  /*5b50*/  FFMA.FTZ R0, R35, UR8, -R12 ;  /* 0x0000000823007c23 */ /* 0x008fe4000801080c */
[----:B------:R-:W-:Y:S04]  /*5b60*/  MUFU.EX2 R179, R7 ;  /* 0x0000000700b37308 */ /* 0x000fe80000000800 */
[----:B------:R2:W3:Y:S01]  /*5b70*/  MUFU.EX2 R181, R0 ;  /* 0x0000000000b57308 */ /* 0x0004e20000000800 */
[----:B-1----:R-:W-:-:S02]  /*5b80*/  FMNMX.FTZ R134, R8, R9, !PT ;  /* 0x0000000908867209 */ /* 0x002fc40007810000 */
[----:B--2---:R-:W-:Y:S02]  /*5b90*/  FMNMX.FTZ R0, R4, R11, !PT ;  /* 0x0000000b04007209 */ /* 0x004fe40007810000 */
[C---:B------:R-:W-:Y:S01]  /*5ba0*/  FSETP.NEU.FTZ.AND P0, PT, R134.reuse, -INF , PT ;  /* 0xff8000008600780b */ /* 0x040fe20003f1d000 */
[----:B------:R-:W-:Y:S01]  /*5bb0*/  FMUL.FTZ R8, R134, UR8 ;  /* 0x0000000886087c20 */ /* 0x000fe20008410000 */
[----:B------:R-:W-:Y:S01]  /*5bc0*/  F2FP.F16.F32.PACK_AB R4, R182, R184 ;  /* 0x000000b8b604723e */ /* 0x000fe200000000ff */
[----:B------:R-:W1:Y:S01]  /*5bd0*/  SHFL.BFLY PT, R10, R0, 0x1, 0x1f ;  /* 0x0c201f00000a7f89 */ /* 0x000e6200000e0000 */
[----:B---3--:R-:W-:Y:S02]  /*5be0*/  F2FP.F16.F32.PACK_AB R7, R181, R179 ;  /* 0x000000b3b507723e */ /* 0x008fe400000000ff */
[----:B------:R-:W-:-:S05]  /*5bf0*/  FSEL R13, R8, RZ, P0 ;  /* 0x000000ff080d7208 */ /* 0x000fca0000000000 */
[--C-:B------:R-:W-:Y:S01]  /*5c00*/  FFMA.FTZ R8, R81, UR8, -R13.reuse ;  /* 0x0000000851087c23 */ /* 0x100fe2000801080d */
[--C-:B------:R-:W-:Y:S01]  /*5c10*/  FFMA.FTZ R9, R80, UR8, -R13.reuse ;  /* 0x0000000850097c23 */ /* 0x100fe2000801080d */
[C---:B------:R-:W-:Y:S02]  /*5c20*/  HMMA.16816.F32 R148, R4.reuse, R28, RZ ;  /* 0x0000001c0494723c */ /* 0x040fe400000018ff */
[----:B------:R2:W-:Y:S04]  /*5c30*/  MUFU.EX2 R142, R8 ;  /* 0x00000008008e7308 */ /* 0x0005e80000000800 */
[----:B------:R3:W-:Y:S02]  /*5c40*/  MUFU.EX2 R139, R9 ;  /* 0x00000009008b7308 */ /* 0x0007e40000000800 */
[----:B------:R-:W-:Y:S01]  /*5c50*/  HMMA.16816.F32 R164, R4, R44, RZ ;  /* 0x0000002c04a4723c */ /* 0x000fe200000018ff */
[----:B-1----:R-:W-:Y:S01]  /*5c60*/  FMNMX.FTZ R133, R0, R10, !PT ;  /* 0x0000000a00857209 */ /* 0x002fe20007810000 */
[----:B--2---:R-:W-:-:S06]  /*5c70*/  FFMA.FTZ R8, R62, UR8, -R13 ;  /* 0x000000083e087c23 */ /* 0x004fcc000801080d */
[C---:B------:R-:W-:Y:S01]  /*5c80*/  HMMA.16816.F32 R68, R4.reuse, R24, RZ ;  /* 0x000000180444723c */ /* 0x040fe200000018ff */
[C---:B------:R-:W-:Y:S01]  /*5c90*/  FSETP.NEU.FTZ.AND P0, PT, R133.reuse, -INF , PT ;  /* 0xff8000008500780b */ /* 0x040fe20003f1d000 */
[----:B------:R-:W-:Y:S01]  /*5ca0*/  FMUL.FTZ R0, R133, UR8 ;  /* 0x0000000885007c20 */ /* 0x000fe20008410000 */
[----:B------:R1:W-:Y:S04]  /*5cb0*/  MUFU.EX2 R177, R8 ;  /* 0x0000000800b17308 */ /* 0x0003e80000000800 */
[----:B------:R-:W-:Y:S01]  /*5cc0*/  FSEL R14, R0, RZ, P0 ;  /* 0x000000ff000e7208 */ /* 0x000fe20000000000 */
[----:B------:R-:W-:Y:S01]  /*5cd0*/  FFMA.FTZ R0, R66, UR8, -R13 ;  /* 0x0000000842007c23 */ /* 0x000fe2000801080d */
[----:B------:R-:W-:Y:S03]  /*5ce0*/  HMMA.16816.F32 R72, R4, R20, RZ ;  /* 0x000000140448723c */ /* 0x000fe600000018ff */
[----:B------:R2:W4:Y:S01]  /*5cf0*/  MUFU.EX2 R143, R0 ;  /* 0x00000000008f7308 */ /* 0x0005220000000800 */
[--C-:B---3--:R-:W-:Y:S01]  /*5d00*/  FFMA.FTZ R9, R67, UR8, -R14.reuse ;  /* 0x0000000843097c23 */ /* 0x108fe2000801080e */
[----:B-1----:R-:W-:-:S03]  /*5d10*/  FFMA.FTZ R8, R65, UR8, -R14 ;  /* 0x0000000841087c23 */ /* 0x002fc6000801080e */
[----:B------:R-:W-:Y:S01]  /*5d20*/  MUFU.EX2 R138, R9 ;  /* 0x00000009008a7308 */ /* 0x000fe20000000800 */
[----:B------:R-:W-:Y:S03]  /*5d30*/  HMMA.16816.F32 R76, R4, R36, RZ ;  /* 0x00000024044c723c */ /* 0x000fe600000018ff */
[----:B------:R1:W-:Y:S01]  /*5d40*/  MUFU.EX2 R140, R8 ;  /* 0x00000008008c7308 */ /* 0x0003e20000000800 */
[----:B--2---:R-:W-:Y:S01]  /*5d50*/  FFMA.FTZ R0, R82, UR8, -R14 ;  /* 0x0000000852007c23 */ /* 0x004fe2000801080e */
[----:B----4-:R-:W-:-:S03]  /*5d60*/  F2FP.F16.F32.PACK_AB R10, R177, R143 ;  /* 0x0000008fb10a723e */ /* 0x010fc600000000ff */
[----:B------:R-:W-:Y:S01]  /*5d70*/  HMMA.16816.F32 R88, R4, R48, RZ ;  /* 0x000000300458723c */ /* 0x000fe200000018ff */
[----:B------:R-:W-:Y:S01]  /*5d80*/  LDSM.16.MT88.4 R80, [R216+0xb800] ;  /* 0x00b80000d850783b */ /* 0x000fe20000004200 */
[----:B------:R2:W3:Y:S01]  /*5d90*/  MUFU.EX2 R141, R0 ;  /* 0x00000000008d7308 */ /* 0x0004e20000000800 */
[----:B-1----:R-:W-:-:S05]  /*5da0*/  F2FP.F16.F32.PACK_AB R8, R139, R142 ;  /* 0x0000008e8b08723e */ /* 0x002fca00000000ff */
[----:B------:R-:W-:Y:S01]  /*5db0*/  HMMA.16816.F32 R104, R4, R40, RZ ;  /* 0x000000280468723c */ /* 0x000fe200000018ff */
[----:B--2---:R-:W-:Y:S01]  /*5dc0*/  FFMA.FTZ R0, R15, UR8, -R14 ;  /* 0x000000080f007c23 */ /* 0x004fe2000801080e */
[----:B---3--:R-:W-:-:S06]  /*5dd0*/  F2FP.F16.F32.PACK_AB R9, R138, R141 ;  /* 0x0000008d8a09723e */ /* 0x008fcc00000000ff */
[C---:B------:R-:W-:Y:S01]  /*5de0*/  HMMA.16816.F32 R120, R4.reuse, R16, RZ ;  /* 0x000000100478723c */ /* 0x040fe200000018ff */
[----:B------:R-:W1:Y:S07]  /*5df0*/  MUFU.EX2 R176, R0 ;  /* 0x0000000000b07308 */ /* 0x000e6e0000000800 */
[----:B------:R-:W-:Y:S01]  /*5e00*/  HMMA.16816.F32 R152, R4, R30, RZ ;  /* 0x0000001e0498723c */ /* 0x000fe200000018ff */
[----:B-1----:R-:W-:-:S07]  /*5e10*/  F2FP.F16.F32.PACK_AB R11, R176, R140 ;  /* 0x0000008cb00b723e */ /* 0x002fce00000000ff */
[----:B------:R-:W-:Y:S01]  /*5e20*/  HMMA.16816.F32 R168, R4, R46, RZ ;  /* 0x0000002e04a8723c */ /* 0x000fe200000018ff */
[----:B------:R-:W-:Y:S02]  /*5e30*/  IMAD.MOV.U32 R0, RZ, RZ, R220 ;  /* 0x000000ffff007224 */ /* 0x000fe400078e00dc */
[----:B------:R-:W-:-:S04]  /*5e40*/  @P4 VIADD R0, R219, 0xffffffc0 ;  /* 0xffffffc0db004836 */ /* 0x000fc80000000000 */
[----:B------:R-:W-:Y:S01]  /*5e50*/  IMAD R223, R3, 0x2, R0 ;  /* 0x0000000203df7824 */ /* 0x000fe200078e0200 */
[----:B------:R-:W-:Y:S01]  /*5e60*/  HMMA.16816.F32 R92, R4, R26, RZ ;  /* 0x0000001a045c723c */ /* 0x000fe200000018ff */
[----:B------:R-:W-:Y:S01]  /*5e70*/  LDSM.16.MT88.4 R112, [R0+0x1800] ;  /* 0x001800000070783b */ /* 0x000fe20000004200 */
[----:B------:R-:W-:-:S03]  /*5e80*/  FFMA.FTZ R3, R63, UR8, -R12 ;  /* 0x000000083f037c23 */ /* 0x000fc6000801080c */
[----:B------:R-:W1:Y:S01]  /*5e90*/  LDSM.16.MT88.4 R64, [R223+0x800] ;  /* 0x00080000df40783b */ /* 0x000e620000004200 */
[----:B------:R2:W-:Y:S02]  /*5ea0*/  MUFU.EX2 R15, R3 ;  /* 0x00000003000f7308 */ /* 0x0005e40000000800 */
[C---:B------:R-:W-:Y:S08]  /*5eb0*/  HMMA.16816.F32 R108, R4.reuse, R22, RZ ;  /* 0x00000016046c723c */ /* 0x040ff000000018ff */
[----:B------:R-:W-:Y:S01]  /*5ec0*/  HMMA.16816.F32 R128, R4, R38, RZ ;  /* 0x000000260480723c */ /* 0x000fe200000018ff */
[----:B--2---:R-:W-:-:S07]  /*5ed0*/  FFMA.FTZ R3, R144, UR8, -R13 ;  /* 0x0000000890037c23 */ /* 0x004fce000801080d */
[C---:B------:R-:W-:Y:S08]  /*5ee0*/  HMMA.16816.F32 R160, R4.reuse, R50, RZ ;  /* 0x0000003204a0723c */ /* 0x040ff000000018ff */
[C---:B------:R-:W-:Y:S08]  /*5ef0*/  HMMA.16816.F32 R200, R4.reuse, R42, RZ ;  /* 0x0000002a04c8723c */ /* 0x040ff000000018ff */
[----:B------:R-:W-:Y:S08]  /*5f00*/  HMMA.16816.F32 R196, R4, R18, RZ ;  /* 0x0000001204c4723c */ /* 0x000ff000000018ff */
[C---:B------:R-:W-:Y:S08]  /*5f10*/  HMMA.16816.F32 R4, R8.reuse, R46, RZ ;  /* 0x0000002e0804723c */ /* 0x040ff000000018ff */
[C---:B------:R-:W-:Y:S08]  /*5f20*/  HMMA.16816.F32 R208, R8.reuse, R24, RZ ;  /* 0x0000001808d0723c */ /* 0x040ff000000018ff */
[----:B------:R-:W-:Y:S03]  /*5f30*/  HMMA.16816.F32 R96, R8, R30, RZ ;  /* 0x0000001e0860723c */ /* 0x000fe600000018ff */
[----:B------:R-:W-:-:S02]  /*5f40*/  IMAD.MOV.U32 R57, RZ, RZ, R5 ;  /* 0x000000ffff397224 */ /* 0x000fc400078e0005 */
[----:B------:R-:W-:Y:S02]  /*5f50*/  IMAD.MOV.U32 R47, RZ, RZ, R4 ;  /* 0x000000ffff2f7224 */ /* 0x000fe400078e0004 */
[----:B------:R-:W-:Y:S01]  /*5f60*/  IMAD.MOV.U32 R147, RZ, RZ, R6 ;  /* 0x000000ffff937224 */ /* 0x000fe200078e0006 */
[----:B------:R-:W-:Y:S01]  /*5f70*/  HMMA.16816.F32 R204, R8, R20, RZ ;  /* 0x0000001408cc723c */ /* 0x000fe200000018ff */
[----:B------:R-:W-:-:S07]  /*5f80*/  IMAD.MOV.U32 R146, RZ, RZ, R7 ;  /* 0x000000ffff927224 */ /* 0x000fce00078e0007 */
[C---:B------:R-:W-:Y:S03]  /*5f90*/  HMMA.16816.F32 R4, R8.reuse, R26, RZ ;  /* 0x0000001a0804723c */ /* 0x040fe600000018ff */
[----:B------:R-:W-:Y:S02]  /*5fa0*/  IMAD.MOV.U32 R102, RZ, RZ, R97 ;  /* 0x000000ffff667224 */ /* 0x000fe400078e0061 */
[----:B------:R-:W-:Y:S02]  /*5fb0*/  IMAD.MOV.U32 R101, RZ, RZ, R98 ;  /* 0x000000ffff657224 */ /* 0x000fe400078e0062 */
[----:B------:R-:W-:Y:S01]  /*5fc0*/  IMAD.MOV.U32 R100, RZ, RZ, R99 ;  /* 0x000000ffff647224 */ /* 0x000fe200078e0063 */
[----:B------:R-:W-:Y:S01]  /*5fd0*/  HMMA.16816.F32 R24, R8, R22, RZ ;  /* 0x000000160818723c */ /* 0x000fe200000018ff */
[----:B------:R2:W3:Y:S01]  /*5fe0*/  LDSM.16.MT88.4 R20, [R0+0x800] ;  /* 0x000800000014783b */ /* 0x0004e20000004200 */
[----:B------:R-:W-:-:S06]  /*5ff0*/  IMAD.MOV.U32 R62, RZ, RZ, R96 ;  /* 0x000000ffff3e7224 */ /* 0x000fcc00078e0060 */
[C---:B------:R-:W-:Y:S03]  /*6000*/  HMMA.16816.F32 R236, R8.reuse, R28, RZ ;  /* 0x0000001c08ec723c */ /* 0x040fe600000018ff */
[----:B------:R-:W-:Y:S02]  /*6010*/  IMAD.MOV.U32 R117, RZ, RZ, R5 ;  /* 0x000000ffff757224 */ /* 0x000fe400078e0005 */
[----:B------:R-:W-:Y:S01]  /*6020*/  FFMA.FTZ R5, R54, UR8, -R2 ;  /* 0x0000000836057c23 */ /* 0x000fe20008010802 */
[----:B------:R-:W-:Y:S02]  /*6030*/  IMAD.MOV.U32 R116, RZ, RZ, R6 ;  /* 0x000000ffff747224 */ /* 0x000fe400078e0006 */
[--C-:B------:R-:W-:Y:S01]  /*6040*/  FFMA.FTZ R6, R55, UR8, -R2.reuse ;  /* 0x0000000837067c23 */ /* 0x100fe20008010802 */
[----:B------:R-:W-:Y:S02]  /*6050*/  IMAD.MOV.U32 R103, RZ, RZ, R7 ;  /* 0x000000ffff677224 */ /* 0x000fe400078e0007 */
[--C-:B------:R-:W-:Y:S01]  /*6060*/  FFMA.FTZ R7, R56, UR8, -R2.reuse ;  /* 0x0000000838077c23 */ /* 0x100fe20008010802 */
[----:B------:R-:W-:Y:S01]  /*6070*/  FFMA.FTZ R2, R53, UR8, -R2 ;  /* 0x0000000835027c23 */ /* 0x000fe20008010802 */
[----:B------:R-:W-:Y:S01]  /*6080*/  HMMA.16816.F32 R248, R8, R38, RZ ;  /* 0x0000002608f8723c */ /* 0x000fe200000018ff */
[----:B------:R-:W-:Y:S01]  /*6090*/  IMAD.MOV.U32 R30, RZ, RZ, R27 ;  /* 0x000000ffff1e7224 */ /* 0x000fe200078e001b */
[----:B------:R-:W-:Y:S01]  /*60a0*/  MUFU.EX2 R31, R7 ;  /* 0x00000007001f7308 */ /* 0x000fe20000000800 */
[----:B------:R-:W-:-:S02]  /*60b0*/  IMAD.MOV.U32 R118, RZ, RZ, R4 ;  /* 0x000000ffff767224 */ /* 0x000fc400078e0004 */
[----:B------:R-:W-:Y:S02]  /*60c0*/  IMAD.MOV.U32 R38, RZ, RZ, R30 ;  /* 0x000000ffff267224 */ /* 0x000fe400078e001e */
[----:B--2---:R-:W-:Y:S01]  /*60d0*/  FFMA.FTZ R0, R84, UR8, -R12 ;  /* 0x0000000854007c23 */ /* 0x004fe2000801080c */
[----:B------:R2:W-:Y:S01]  /*60e0*/  MUFU.EX2 R137, R2 ;  /* 0x0000000200897308 */ /* 0x0005e20000000800 */
[----:B------:R-:W-:Y:S01]  /*60f0*/  VIADD R4, R216, 0xa020 ;  /* 0x0000a020d8047836 */ /* 0x000fe20000000000 */
[C---:B------:R-:W-:Y:S01]  /*6100*/  HMMA.16816.F32 R212, R8.reuse, R44, RZ ;  /* 0x0000002c08d4723c */ /* 0x040fe200000018ff */
[----:B------:R-:W-:Y:S01]  /*6110*/  @P3 VIADD R4, R219, 0xffffffe0 ;  /* 0xffffffe0db043836 */ /* 0x000fe20000000000 */
[----:B------:R4:W-:Y:S01]  /*6120*/  MUFU.EX2 R28, R0 ;  /* 0x00000000001c7308 */ /* 0x0009e20000000800 */
[----:B------:R-:W-:Y:S02]  /*6130*/  IMAD.MOV.U32 R46, RZ, RZ, R25 ;  /* 0x000000ffff2e7224 */ /* 0x000fe400078e0019 */
[----:B------:R-:W-:Y:S01]  /*6140*/  IMAD.MOV.U32 R45, RZ, RZ, R26 ;  /* 0x000000ffff2d7224 */ /* 0x000fe200078e001a */
[----:B------:R-:W5:Y:S01]  /*6150*/  MUFU.EX2 R35, R6 ;  /* 0x0000000600237308 */ /* 0x000f620000000800 */
[----:B------:R-:W-:Y:S01]  /*6160*/  IMAD.MOV.U32 R44, RZ, RZ, R24 ;  /* 0x000000ffff2c7224 */ /* 0x000fe200078e0018 */
[----:B------:R-:W-:Y:S01]  /*6170*/  HMMA.16816.F32 R188, R8, R48, RZ ;  /* 0x0000003008bc723c */ /* 0x000fe200000018ff */
[----:B------:R-:W-:Y:S01]  /*6180*/  IMAD.MOV.U32 R48, RZ, RZ, R118 ;  /* 0x000000ffff307224 */ /* 0x000fe200078e0076 */
[----:B------:R-:W1:Y:S01]  /*6190*/  MUFU.EX2 R132, R5 ;  /* 0x0000000500847308 */ /* 0x000e620000000800 */
[----:B------:R-:W-:-:S02]  /*61a0*/  IMAD.MOV.U32 R49, RZ, RZ, R117 ;  /* 0x000000ffff317224 */ /* 0x000fc400078e0075 */
[----:B--2---:R-:W-:Y:S01]  /*61b0*/  FFMA.FTZ R2, R59, UR8, -R12 ;  /* 0x000000083b027c23 */ /* 0x004fe2000801080c */
[----:B------:R-:W2:Y:S01]  /*61c0*/  LDSM.16.MT88.4 R172, [R4+0x800] ;  /* 0x0008000004ac783b */ /* 0x000ea20000004200 */
[----:B------:R-:W-:Y:S01]  /*61d0*/  IMAD.MOV.U32 R53, RZ, RZ, R102 ;  /* 0x000000ffff357224 */ /* 0x000fe200078e0066 */
[----:B------:R-:W-:Y:S01]  /*61e0*/  MUFU.EX2 R6, R3 ;  /* 0x0000000300067308 */ /* 0x000fe20000000800 */
[----:B----4-:R-:W-:Y:S01]  /*61f0*/  FFMA.FTZ R0, R58, UR8, -R12 ;  /* 0x000000083a007c23 */ /* 0x010fe2000801080c */
[C---:B------:R-:W-:Y:S01]  /*6200*/  HMMA.16816.F32 R244, R8.reuse, R50, RZ ;  /* 0x0000003208f4723c */ /* 0x040fe200000018ff */
[----:B------:R-:W-:Y:S01]  /*6210*/  IMAD.MOV.U32 R50, RZ, RZ, R116 ;  /* 0x000000ffff327224 */ /* 0x000fe200078e0074 */
[----:B------:R4:W-:Y:S01]  /*6220*/  MUFU.EX2 R29, R2 ;  /* 0x00000002001d7308 */ /* 0x0009e20000000800 */
[----:B------:R3:W2:Y:S01]  /*6230*/  LDSM.16.MT88.4 R96, [R4+0x1800] ;  /* 0x001800000460783b */ /* 0x0006a20000004200 */
[----:B------:R-:W-:Y:S01]  /*6240*/  IMAD.MOV.U32 R51, RZ, RZ, R103 ;  /* 0x000000ffff337224 */ /* 0x000fe200078e0067 */
[----:B-----5:R-:W-:Y:S01]  /*6250*/  F2FP.F16.F32.PACK_AB R124, R35, R31 ;  /* 0x0000001f237c723e */ /* 0x020fe200000000ff */
[----:B------:R5:W5:Y:S01]  /*6260*/  MUFU.EX2 R30, R0 ;  /* 0x00000000001e7308 */ /* 0x000b620000000800 */
[----:B------:R-:W2:Y:S01]  /*6270*/  LDSM.16.MT88.4 R24, [R223+0x1800] ;  /* 0x00180000df18783b */ /* 0x000ea20000004200 */
[----:B------:R-:W-:Y:S01]  /*6280*/  IMAD.MOV.U32 R54, RZ, RZ, R101 ;  /* 0x000000ffff367224 */ /* 0x000fe200078e0065 */
[----:B------:R-:W-:Y:S01]  /*6290*/  HMMA.16816.F32 R116, R8, R16, RZ ;  /* 0x000000100874723c */ /* 0x000fe200000018ff */
[----:B------:R-:W-:Y:S01]  /*62a0*/  IMAD.MOV.U32 R55, RZ, RZ, R100 ;  /* 0x000000ffff377224 */ /* 0x000fe200078e0064 */
[----:B------:R-:W-:Y:S01]  /*62b0*/  F2FP.F16.F32.PACK_AB R125, R15, R28 ;  /* 0x0000001c0f7d723e */ /* 0x000fe200000000ff */
[----:B------:R-:W-:Y:S01]  /*62c0*/  IMAD.MOV.U32 R12, RZ, RZ, R46 ;  /* 0x000000ffff0c7224 */ /* 0x000fe200078e002e */
[----:B-1----:R-:W-:Y:S01]  /*62d0*/  F2FP.F16.F32.PACK_AB R126, R137, R132 ;  /* 0x00000084897e723e */ /* 0x002fe200000000ff */
[----:B------:R-:W-:-:S02]  /*62e0*/  IMAD.MOV.U32 R39, RZ, RZ, R47 ;  /* 0x000000ffff277224 */ /* 0x000fc400078e002f */
[--C-:B----4-:R-:W-:Y:S01]  /*62f0*/  FFMA.FTZ R2, R87, UR8, -R13.reuse ;  /* 0x0000000857027c23 */ /* 0x110fe2000801080d */
[C---:B------:R-:W-:Y:S01]  /*6300*/  HMMA.16816.F32 R192, R8.reuse, R36, RZ ;  /* 0x0000002408c0723c */ /* 0x040fe200000018ff */
[----:B------:R-:W-:Y:S02]  /*6310*/  IMAD.MOV.U32 R37, RZ, RZ, R62 ;  /* 0x000000ffff257224 */ /* 0x000fe400078e003e */
[----:B-----5:R-:W-:Y:S01]  /*6320*/  FFMA.FTZ R0, R86, UR8, -R13 ;  /* 0x0000000856007c23 */ /* 0x020fe2000801080d */
[----:B------:R-:W-:Y:S01]  /*6330*/  F2FP.F16.F32.PACK_AB R127, R30, R29 ;  /* 0x0000001d1e7f723e */ /* 0x000fe200000000ff */
[----:B------:R-:W-:Y:S02]  /*6340*/  IMAD.MOV.U32 R36, RZ, RZ, R57 ;  /* 0x000000ffff247224 */ /* 0x000fe400078e0039 */
[----:B------:R1:W-:Y:S01]  /*6350*/  MUFU.EX2 R7, R0 ;  /* 0x0000000000077308 */ /* 0x0003e20000000800 */
[----:B------:R-:W-:Y:S01]  /*6360*/  HMMA.16816.F32 R100, R8, R40, RZ ;  /* 0x000000280864723c */ /* 0x000fe200000018ff */
[----:B------:R-:W-:-:S07]  /*6370*/  IMAD.MOV.U32 R84, RZ, RZ, R45 ;  /* 0x000000ffff547224 */ /* 0x000fce00078e002d */
[----:B------:R-:W-:Y:S01]  /*6380*/  HMMA.16816.F32 R240, R8, R42, RZ ;  /* 0x0000002a08f0723c */ /* 0x000fe200000018ff */
[----:B-1----:R-:W-:-:S07]  /*6390*/  FFMA.FTZ R0, R85, UR8, -R14 ;  /* 0x0000000855007c23 */ /* 0x002fce000801080e */
[----:B------:R-:W-:Y:S01]  /*63a0*/  HMMA.16816.F32 R16, R8, R18, RZ ;  /* 0x000000120810723c */ /* 0x000fe200000018ff */
[----:B------:R1:W4:Y:S01]  /*63b0*/  MUFU.EX2 R8, R2 ;  /* 0x0000000200087308 */ /* 0x0003220000000800 */
[----:B------:R-:W-:Y:S02]  /*63c0*/  IMAD.MOV.U32 R11, RZ, RZ, R44 ;  /* 0x000000ffff0b7224 */ /* 0x000fe400078e002c */
[----:B------:R-:W-:Y:S01]  /*63d0*/  FADD.FTZ R10, R184, R182 ;  /* 0x000000b6b80a7221 */ /* 0x000fe20000010000 */
[----:B------:R-:W-:Y:S01]  /*63e0*/  FADD.FTZ R9, R180, R178 ;  /* 0x000000b2b4097221 */ /* 0x000fe20000010000 */
[----:B---3--:R3:W-:Y:S02]  /*63f0*/  MUFU.EX2 R4, R0 ;  /* 0x0000000000047308 */ /* 0x0087e40000000800 */
[----:B------:R-:W-:Y:S01]  /*6400*/  HMMA.16816.F32 R56, R124, R64, R72 ;  /* 0x000000407c38723c */ /* 0x000fe20000001848 */
[----:B-1----:R-:W-:-:S07]  /*6410*/  FFMA.FTZ R2, R52, UR8, -R13 ;  /* 0x0000000834027c23 */ /* 0x002fce000801080d */
[----:B------:R-:W-:Y:S01]  /*6420*/  HMMA.16816.F32 R72, R124, R80, R76 ;  /* 0x000000507c48723c */ /* 0x000fe2000000184c */
[----:B------:R1:W5:Y:S01]  /*6430*/  MUFU.EX2 R5, R2 ;  /* 0x0000000200057308 */ /* 0x0003620000000800 */
[----:B---3--:R-:W-:-:S06]  /*6440*/  FFMA.FTZ R0, R145, UR8, -R14 ;  /* 0x0000000891007c23 */ /* 0x008fcc000801080e */
[C---:B------:R-:W-:Y:S01]  /*6450*/  HMMA.16816.F32 R76, R124.reuse, R82, R128 ;  /* 0x000000527c4c723c */ /* 0x040fe20000001880 */
[----:B----4-:R-:W-:Y:S01]  /*6460*/  F2FP.F16.F32.PACK_AB R128, R7, R8 ;  /* 0x000000080780723e */ /* 0x010fe200000000ff */
[----:B------:R-:W-:Y:S06]  /*6470*/  MUFU.EX2 R0, R0 ;  /* 0x0000000000007308 */ /* 0x000fec0000000800 */
[----:B------:R-:W-:Y:S01]  /*6480*/  HMMA.16816.F32 R40, R124, R20, R68 ;  /* 0x000000147c28723c */ /* 0x000fe20000001844 */
[----:B-1----:R-:W-:Y:S01]  /*6490*/  FFMA.FTZ R2, R61, UR8, -R14 ;  /* 0x000000083d027c23 */ /* 0x002fe2000801080e */
[----:B-----5:R-:W-:-:S03]  /*64a0*/  F2FP.F16.F32.PACK_AB R130, R5, R6 ;  /* 0x000000060582723e */ /* 0x020fc600000000ff */
[----:B------:R1:W3:Y:S03]  /*64b0*/  MUFU.EX2 R3, R2 ;  /* 0x0000000200037308 */ /* 0x0002e60000000800 */
[C---:B------:R-:W-:Y:S08]  /*64c0*/  HMMA.16816.F32 R44, R124.reuse, R22, R92 ;  /* 0x000000167c2c723c */ /* 0x040ff0000000185c */
[----:B------:R-:W-:Y:S01]  /*64d0*/  HMMA.16816.F32 R148, R124, R156, R148 ;  /* 0x0000009c7c94723c */ /* 0x000fe20000001894 */
[----:B-1----:R-:W-:Y:S01]  /*64e0*/  FFMA.FTZ R2, R60, UR8, -R14 ;  /* 0x000000083c027c23 */ /* 0x002fe2000801080e */
[----:B---3--:R-:W-:-:S06]  /*64f0*/  F2FP.F16.F32.PACK_AB R129, R3, R4 ;  /* 0x000000040381723e */ /* 0x008fcc00000000ff */
[C---:B------:R-:W-:Y:S01]  /*6500*/  HMMA.16816.F32 R60, R124.reuse, R66, R108 ;  /* 0x000000427c3c723c */ /* 0x040fe2000000186c */
[----:B------:R-:W1:Y:S07]  /*6510*/  MUFU.EX2 R2, R2 ;  /* 0x0000000200027308 */ /* 0x000e6e0000000800 */
[----:B------:R-:W-:Y:S01]  /*6520*/  HMMA.16816.F32 R108, R124, R114, R200 ;  /* 0x000000727c6c723c */ /* 0x000fe200000018c8 */
[----:B------:R-:W-:Y:S02]  /*6530*/  IMAD.MOV.U32 R200, RZ, RZ, R11 ;  /* 0x000000ffffc87224 */ /* 0x000fe400078e000b */
[----:B------:R-:W-:Y:S01]  /*6540*/  FADD.FTZ R11, R141, R138 ;  /* 0x0000008a8d0b7221 */ /* 0x000fe20000010000 */
[----:B------:R-:W-:-:S02]  /*6550*/  IMAD.MOV.U32 R201, RZ, RZ, R12 ;  /* 0x000000ffffc97224 */ /* 0x000fc400078e000c */
        /* <DEDUP_REMOVED lines=11> */
[----:B-1----:R-:W-:Y:S01]  /*6610*/  F2FP.F16.F32.PACK_AB R131, R2, R0 ;  /* 0x000000000283723e */ /* 0x002fe200000000ff */
        /* <DEDUP_REMOVED lines=12> */
[----:B------:R-:W-:-:S07]  /*66e0*/  IMAD.MOV.U32 R203, RZ, RZ, R38 ;  /* 0x000000ffffcb7224 */ /* 0x000fce00078e0026 */
[C---:B------:R-:W-:Y:S08]  /*66f0*/  HMMA.16816.F32 R88, R124.reuse, R96, R88 ;  /* 0x000000607c58723c */ /* 0x040ff00000001858 */
[C---:B------:R-:W-:Y:S08]  /*6700*/  HMMA.16816.F32 R104, R124.reuse, R112, R104 ;  /* 0x000000707c68723c */ /* 0x040ff00000001868 */
[C---:B------:R-:W-:Y:S08]  /*6710*/  HMMA.16816.F32 R120, R124.reuse, R24, R120 ;  /* 0x000000187c78723c */ /* 0x040ff00000001878 */
[C---:B------:R-:W-:Y:S08]  /*6720*/  HMMA.16816.F32 R152, R124.reuse, R158, R152 ;  /* 0x0000009e7c98723c */ /* 0x040ff00000001898 */
[C---:B------:R-:W-:Y:S08]  /*6730*/  HMMA.16816.F32 R168, R124.reuse, R174, R168 ;  /* 0x000000ae7ca8723c */ /* 0x040ff000000018a8 */
[----:B------:R-:W-:Y:S08]  /*6740*/  HMMA.16816.F32 R92, R124, R98, R160 ;  /* 0x000000627c5c723c */ /* 0x000ff000000018a0 */
[----:B------:R-:W-:Y:S08]  /*6750*/  HMMA.16816.F32 R68, R128, R80, R192 ;  /* 0x000000508044723c */ /* 0x000ff000000018c0 */
[----:B------:R-:W-:Y:S01]  /*6760*/  HMMA.16816.F32 R124, R124, R26, R196 ;  /* 0x0000001a7c7c723c */ /* 0x000fe200000018c4 */
[----:B------:R-:W-:-:S02]  /*6770*/  IMAD.MOV.U32 R198, RZ, RZ, R147 ;  /* 0x000000ffffc67224 */ /* 0x000fc400078e0093 */
[----:B------:R-:W-:Y:S02]  /*6780*/  IMAD.MOV.U32 R199, RZ, RZ, R146 ;  /* 0x000000ffffc77224 */ /* 0x000fe400078e0092 */
[----:B------:R-:W-:Y:S02]  /*6790*/  IMAD.MOV.U32 R196, RZ, RZ, R39 ;  /* 0x000000ffffc47224 */ /* 0x000fe400078e0027 */
[----:B------:R-:W-:Y:S01]  /*67a0*/  IMAD.MOV.U32 R197, RZ, RZ, R36 ;  /* 0x000000ffffc57224 */ /* 0x000fe200078e0024 */
[C---:B------:R-:W-:Y:S01]  /*67b0*/  HMMA.16816.F32 R80, R128.reuse, R82, R248 ;  /* 0x000000528050723c */ /* 0x040fe200000018f8 */
[----:B------:R-:W-:Y:S01]  /*67c0*/  FADD.FTZ R248, R5, R6 ;  /* 0x0000000605f87221 */ /* 0x000fe20000010000 */
[----:B------:R-:W-:Y:S01]  /*67d0*/  FADD.FTZ R251, R30, R4 ;  /* 0x000000041efb7221 */ /* 0x000fe20000010000 */
[----:B------:R-:W-:Y:S01]  /*67e0*/  FADD.FTZ R249, R2, R0 ;  /* 0x0000000002f97221 */ /* 0x000fe20000010000 */
[----:B------:R-:W-:Y:S02]  /*67f0*/  FADD.FTZ R250, R137, R3 ;  /* 0x0000000389fa7221 */ /* 0x000fe40000010000 */
[----:B------:R1:W-:Y:S02]  /*6800*/  STL [R1+0x10], R248 ;  /* 0x000010f801007387 */ /* 0x0003e40000100800 */
[----:B------:R-:W-:Y:S01]  /*6810*/  HMMA.16816.F32 R144, R128, R156, R236 ;  /* 0x0000009c8090723c */ /* 0x000fe200000018ec */
[----:B------:R-:W-:Y:S01]  /*6820*/  IMAD.MOV.U32 R236, RZ, RZ, R37 ;  /* 0x000000ffffec7224 */ /* 0x000fe200078e0025 */
[----:B------:R1:W-:Y:S01]  /*6830*/  STL [R1+0x1c], R251 ;  /* 0x00001cfb01007387 */ /* 0x0003e20000100800 */
[----:B------:R-:W-:-:S02]  /*6840*/  IMAD.MOV.U32 R237, RZ, RZ, R53 ;  /* 0x000000ffffed7224 */ /* 0x000fc400078e0035 */
[----:B------:R-:W-:Y:S01]  /*6850*/  IMAD.MOV.U32 R238, RZ, RZ, R54 ;  /* 0x000000ffffee7224 */ /* 0x000fe200078e0036 */
[----:B------:R1:W-:Y:S01]  /*6860*/  STL [R1+0x14], R249 ;  /* 0x000014f901007387 */ /* 0x0003e20000100800 */
[----:B------:R-:W-:Y:S01]  /*6870*/  IMAD.MOV.U32 R239, RZ, RZ, R55 ;  /* 0x000000ffffef7224 */ /* 0x000fe200078e0037 */
[C---:B------:R-:W-:Y:S02]  /*6880*/  HMMA.16816.F32 R160, R128.reuse, R172, R212 ;  /* 0x000000ac80a0723c */ /* 0x040fe400000018d4 */
[----:B------:R1:W-:Y:S06]  /*6890*/  STL [R1+0x18], R250 ;  /* 0x000018fa01007387 */ /* 0x0003ec0000100800 */
        /* <DEDUP_REMOVED lines=14> */
[----:B------:R-:W2:Y:S01]  /*6980*/  LDL R202, [R1+0xc] ;  /* 0x00000c0001ca7983 */ /* 0x000ea20000100800 */
[----:B------:R-:W1:Y:S01]  /*6990*/  LDCU UR9, c[0x0][0x440] ;  /* 0x00008800ff0977ac */ /* 0x000e620008000800 */
[----:B------:R-:W-:-:S04]  /*69a0*/  DEPBAR.LE SB0, 0x0 ;  /* 0x000080000000791a */ /* 0x000fc80000000000 */
[----:B------:R-:W-:Y:S01]  /*69b0*/  UIADD3 UR4, UPT, UPT, UR25, -0x2, URZ ;  /* 0xfffffffe19047890 */ /* 0x000fe2000fffe0ff */
[----:B------:R-:W-:Y:S01]  /*69c0*/  LOP3.LUT R203, R252, 0x40, RZ, 0xfc, !PT ;  /* 0x00000040fccb7812 */ /* 0x000fe200078efcff */
[----:B------:R-:W-:Y:S01]  /*69d0*/  IMAD.MOV.U32 R247, RZ, RZ, R187 ;  /* 0x000000fffff77224 */ /* 0x000fe200078e00bb */
[----:B------:R-:W-:Y:S01]  /*69e0*/  SEL R244, R186, 0xffffffe0, !P3 ;  /* 0xffffffe0baf47807 */ /* 0x000fe20005800000 */
[----:B------:R-:W-:-:S04]  /*69f0*/  UIMAD.WIDE.U32 UR28, UR4, UR6, URZ ;  /* 0x00000006041c72a5 */ /* 0x000fc8000f8e00ff */
[----:B------:R-:W-:Y:S02]  /*6a00*/  USHF.L.U32 UR26, UR28, 0x5, URZ ;  /* 0x000000051c1a7899 */ /* 0x000fe400080006ff */
[----:B------:R-:W-:Y:S01]  /*6a10*/  UIMAD UR18, UR4, UR7, UR29 ;  /* 0x00000007041272a4 */ /* 0x000fe2000f8e021d */
[----:B------:R-:W-:Y:S01]  /*6a20*/  IMAD.U32 R4, RZ, RZ, UR28 ;  /* 0x0000001cff047e24 */ /* 0x000fe2000f8e00ff */
[----:B------:R-:W-:Y:S01]  /*6a30*/  ULEA UR26, UP0, UR6, UR26, 0x4 ;  /* 0x0000001a061a7291 */ /* 0x000fe2000f8020ff */
[----:B-1----:R-:W-:Y:S01]  /*6a40*/  ISETP.GE.AND P2, PT, R252, UR9, PT ;  /* 0x00000009fc007c0c */ /* 0x002fe2000bf46270 */
[----:B------:R-:W-:Y:S01]  /*6a50*/  USHF.L.U64.HI UR13, UR28, 0x5, UR18 ;  /* 0x000000051c0d7899 */ /* 0x000fe20008010212 */
[----:B------:R-:W-:Y:S01]  /*6a60*/  BAR.SYNC.DEFER_BLOCKING 0x0 ;  /* 0x0000000000007b1d */ /* 0x000fe20000010000 */
[----:B------:R-:W-:Y:S01]  /*6a70*/  ISETP.GE.AND P1, PT, R203, UR9, PT ;  /* 0x00000009cb007c0c */ /* 0x000fe2000bf26270 */
[----:B------:R-:W-:Y:S01]  /*6a80*/  IMAD.U32 R3, RZ, RZ, UR28 ;  /* 0x0000001cff037e24 */ /* 0x000fe2000f8e00ff */
[----:B------:R-:W-:Y:S01]  /*6a90*/  ULEA.HI.X UR13, UR6, UR13, UR7, 0x4, UP0 ;  /* 0x0000000d060d7291 */ /* 0x000fe200080f2407 */
[----:B------:R-:W-:Y:S01]  /*6aa0*/  IMAD.U32 R2, RZ, RZ, UR26 ;  /* 0x0000001aff027e24 */ /* 0x000fe2000f8e00ff */
[----:B------:R-:W-:Y:S01]  /*6ab0*/  UISETP.GT.U32.AND UP0, UPT, UR4, UR21, UPT ;  /* 0x000000150400728c */ /* 0x000fe2000bf04070 */
[----:B------:R-:W-:-:S02]  /*6ac0*/  IMAD.U32 R0, RZ, RZ, UR18 ;  /* 0x00000012ff007e24 */ /* 0x000fc4000f8e00ff */
[----:B------:R-:W-:Y:S02]  /*6ad0*/  IMAD.U32 R7, RZ, RZ, UR26 ;  /* 0x0000001aff077e24 */ /* 0x000fe4000f8e00ff */
[----:B------:R-:W-:Y:S01]  /*6ae0*/  IMAD.U32 R6, RZ, RZ, UR13 ;  /* 0x0000000dff067e24 */ /* 0x000fe2000f8e00ff */
[-C--:B--2---:R-:W-:Y:S02]  /*6af0*/  LEA R4, P5, R4, R202.reuse, 0x6 ;  /* 0x000000ca04047211 */ /* 0x084fe400078a30ff */
[----:B------:R-:W-:Y:S02]  /*6b00*/  LEA R2, P0, R2, R202, 0x1 ;  /* 0x000000ca02027211 */ /* 0x000fe400078008ff */
[-C--:B------:R-:W-:Y:S01]  /*6b10*/  LEA.HI.X R5, R3, R225.reuse, R0, 0x6, P5 ;  /* 0x000000e103057211 */ /* 0x080fe200028f3400 */
[----:B------:R-:W-:Y:S01]  /*6b20*/  IMAD.IADD R0, R224, 0x1, R244 ;  /* 0x00000001e0007824 */ /* 0x000fe200078e02f4 */
[----:B------:R-:W-:-:S03]  /*6b30*/  LEA.HI.X R3, R7, R225, R6, 0x1, P0 ;  /* 0x000000e107037211 */ /* 0x000fc600000f0c06 */
        /* <DEDUP_REMOVED lines=25> */
[----:B-1----:R-:W-:-:S03]  /*6cd0*/  IMAD.IADD R2, R217, 0x1, R244 ;  /* 0x00000001d9027824 */ /* 0x002fc600078e02f4 */
[----:B------:R-:W-:Y:S01]  /*6ce0*/  LDSM.16.M88.4 R140, [R0+0x8800] ;  /* 0x00880000008c783b */ /* 0x000fe20000000200 */
[----:B------:R-:W-:-:S03]  /*6cf0*/  IMAD.MOV.U32 R3, RZ, RZ, 0x40 ;  /* 0x00000040ff037424 */ /* 0x000fc600078e00ff */
[----:B------:R-:W1:Y:S02]  /*6d00*/  LDSM.16.M88.4 R4, [R2+0x2000] ;  /* 0x002000000204783b */ /* 0x000e640000000200 */
[----:B------:R-:W-:Y:S02]  /*6d10*/  SEL R3, R3, 0xffffffc0, !P4 ;  /* 0xffffffc003037807 */ /* 0x000fe40006000000 */
[----:B------:R-:W5:Y:S03]  /*6d20*/  LDSM.16.M88.4 R16, [R2] ;  /* 0x000000000210783b */ /* 0x000f660000000200 */
[--C-:B------:R-:W-:Y:S01]  /*6d30*/  IMAD.IADD R240, R217, 0x1, R3.reuse ;  /* 0x00000001d9f07824 */ /* 0x100fe200078e0203 */
[----:B------:R-:W0:Y:S01]  /*6d40*/  LDGDEPBAR ;  /* 0x00000000000079af */ /* 0x000e220000000000 */
[----:B------:R-:W-:Y:S02]  /*6d50*/  IMAD.IADD R225, R224, 0x1, R3 ;  /* 0x00000001e0e17824 */ /* 0x000fe400078e0203 */
[----:B------:R-:W-:-:S02]  /*6d60*/  IMAD.IADD R242, R244, 0x1, R240 ;  /* 0x00000001f4f27824 */ /* 0x000fc400078e02f0 */
[----:B------:R-:W-:Y:S01]  /*6d70*/  IMAD.IADD R241, R244, 0x1, R225 ;  /* 0x00000001f4f17824 */ /* 0x000fe200078e02e1 */
[----:B------:R-:W-:Y:S04]  /*6d80*/  LDSM.16.M88.4 R176, [R225+0x8800] ;  /* 0x00880000e1b0783b */ /* 0x000fe80000000200 */
[----:B------:R-:W-:Y:S01]  /*6d90*/  LDSM.16.M88.4 R180, [R225+0x8000] ;  /* 0x00800000e1b4783b */ /* 0x000fe20000000200 */
[C---:B--2---:R-:W-:Y:S08]  /*6da0*/  HMMA.16816.F32 R200, R8.reuse, R20, RZ ;  /* 0x0000001408c8723c */ /* 0x044ff000000018ff */
[C---:B------:R-:W-:Y:S08]  /*6db0*/  HMMA.16816.F32 R196, R8.reuse, R22, RZ ;  /* 0x0000001608c4723c */ /* 0x040ff000000018ff */
[C---:B---3--:R-:W-:Y:S08]  /*6dc0*/  HMMA.16816.F32 R188, R8.reuse, R24, RZ ;  /* 0x0000001808bc723c */ /* 0x048ff000000018ff */
[----:B------:R-:W-:Y:S08]  /*6dd0*/  HMMA.16816.F32 R184, R8, R26, RZ ;  /* 0x0000001a08b8723c */ /* 0x000ff000000018ff */
[C---:B----4-:R-:W-:Y:S08]  /*6de0*/  HMMA.16816.F32 R8, R12.reuse, R24, RZ ;  /* 0x000000180c08723c */ /* 0x050ff000000018ff */
[C---:B------:R-:W-:Y:S08]  /*6df0*/  HMMA.16816.F32 R204, R12.reuse, R20, RZ ;  /* 0x000000140ccc723c */ /* 0x040ff000000018ff */
[C---:B------:R-:W-:Y:S01]  /*6e00*/  HMMA.16816.F32 R192, R12.reuse, R22, RZ ;  /* 0x000000160cc0723c */ /* 0x040fe200000018ff */
[----:B------:R-:W2:Y:S07]  /*6e10*/  LDSM.16.M88.4 R20, [R240+0x2000] ;  /* 0x00200000f014783b */ /* 0x000eae0000000200 */
[----:B------:R-:W-:Y:S01]  /*6e20*/  HMMA.16816.F32 R12, R12, R26, RZ ;  /* 0x0000001a0c0c723c */ /* 0x000fe200000018ff */
[----:B------:R-:W-:Y:S07]  /*6e30*/  LDSM.16.M88.4 R24, [R241+0x8800] ;  /* 0x00880000f118783b */ /* 0x000fee0000000200 */
[C---:B-1----:R-:W-:Y:S08]  /*6e40*/  HMMA.16816.F32 R236, R4.reuse, R28, R200 ;  /* 0x0000001c04ec723c */ /* 0x042ff000000018c8 */
[----:B------:R-:W-:Y:S08]  /*6e50*/  HMMA.16816.F32 R212, R4, R30, R196 ;  /* 0x0000001e04d4723c */ /* 0x000ff000000018c4 */
[-C--:B-----5:R-:W-:Y:S01]  /*6e60*/  HMMA.16816.F32 R208, R16, R140.reuse, R8 ;  /* 0x0000008c10d0723c */ /* 0x0a0fe20000001808 */
[----:B------:R-:W1:Y:S07]  /*6e70*/  LDSM.16.M88.4 R8, [R240] ;  /* 0x00000000f008783b */ /* 0x000e6e0000000200 */
[C---:B------:R-:W-:Y:S08]  /*6e80*/  HMMA.16816.F32 R200, R4.reuse, R140, R188 ;  /* 0x0000008c04c8723c */ /* 0x040ff000000018bc */
[----:B------:R-:W-:Y:S01]  /*6e90*/  HMMA.16816.F32 R196, R4, R142, R184 ;  /* 0x0000008e04c4723c */ /* 0x000fe200000018b8 */
[----:B------:R-:W3:Y:S07]  /*6ea0*/  LDSM.16.M88.4 R4, [R242+0x2000] ;  /* 0x00200000f204783b */ /* 0x000eee0000000200 */
[C---:B------:R-:W-:Y:S08]  /*6eb0*/  HMMA.16816.F32 R204, R16.reuse, R28, R204 ;  /* 0x0000001c10cc723c */ /* 0x040ff000000018cc */
[C---:B------:R-:W-:Y:S01]  /*6ec0*/  HMMA.16816.F32 R192, R16.reuse, R30, R192 ;  /* 0x0000001e10c0723c */ /* 0x040fe200000018c0 */
[----:B------:R-:W4:Y:S07]  /*6ed0*/  LDSM.16.M88.4 R28, [R241+0x8000] ;  /* 0x00800000f11c783b */ /* 0x000f2e0000000200 */
[----:B------:R-:W-:Y:S01]  /*6ee0*/  HMMA.16816.F32 R188, R16, R142, R12 ;  /* 0x0000008e10bc723c */ /* 0x000fe2000000180c */
[----:B------:R-:W5:Y:S07]  /*6ef0*/  LDSM.16.M88.4 R16, [R242] ;  /* 0x00000000f210783b */ /* 0x000f6e0000000200 */
[C---:B--2---:R-:W-:Y:S08]  /*6f00*/  HMMA.16816.F32 R12, R20.reuse, R176, R200 ;  /* 0x000000b0140c723c */ /* 0x044ff000000018c8 */
[C---:B------:R-:W-:Y:S08]  /*6f10*/  HMMA.16816.F32 R184, R20.reuse, R180, R236 ;  /* 0x000000b414b8723c */ /* 0x040ff000000018ec */
[C---:B------:R-:W-:Y:S08]  /*6f20*/  HMMA.16816.F32 R140, R20.reuse, R182, R212 ;  /* 0x000000b6148c723c */ /* 0x040ff000000018d4 */
[----:B------:R-:W-:Y:S01]  /*6f30*/  HMMA.16816.F32 R196, R20, R178, R196 ;  /* 0x000000b214c4723c */ /* 0x000fe200000018c4 */
[----:B------:R-:W-:Y:S07]  /*6f40*/  LDSM.16.M88.4 R20, [R217+0x6000] ;  /* 0x00600000d914783b */ /* 0x000fee0000000200 */
[C---:B-1----:R-:W-:Y:S08]  /*6f50*/  HMMA.16816.F32 R204, R8.reuse, R180, R204 ;  /* 0x000000b408cc723c */ /* 0x042ff000000018cc */
[C---:B------:R-:W-:Y:S01]  /*6f60*/  HMMA.16816.F32 R192, R8.reuse, R182, R192 ;  /* 0x000000b608c0723c */ /* 0x040fe200000018c0 */
[----:B------:R-:W1:Y:S07]  /*6f70*/  LDSM.16.M88.4 R180, [R218+UR5+0x9800] ;  /* 0x00980005dab4783b */ /* 0x000e6e0008000200 */
[C---:B------:R-:W-:Y:S08]  /*6f80*/  HMMA.16816.F32 R200, R8.reuse, R176, R208 ;  /* 0x000000b008c8723c */ /* 0x040ff000000018d0 */
[----:B------:R-:W-:Y:S01]  /*6f90*/  HMMA.16816.F32 R8, R8, R178, R188 ;  /* 0x000000b20808723c */ /* 0x000fe200000018bc */
[----:B------:R-:W-:Y:S07]  /*6fa0*/  LDSM.16.M88.4 R176, [R218+UR5+0x9000] ;  /* 0x00900005dab0783b */ /* 0x000fee0008000200 */
[C---:B---3--:R-:W-:Y:S01]  /*6fb0*/  HMMA.16816.F32 R208, R4.reuse, R24, R12 ;  /* 0x0000001804d0723c */ /* 0x048fe2000000180c */
[----:B------:R-:W2:Y:S07]  /*6fc0*/  LDSM.16.M88.4 R12, [R217+0x4000] ;  /* 0x00400000d90c783b */ /* 0x000eae0000000200 */
[C---:B----4-:R-:W-:Y:S08]  /*6fd0*/  HMMA.16816.F32 R236, R4.reuse, R28, R184 ;  /* 0x0000001c04ec723c */ /* 0x050ff000000018b8 */
[----:B------:R-:W-:Y:S01]  /*6fe0*/  HMMA.16816.F32 R212, R4, R30, R140 ;  /* 0x0000001e04d4723c */ /* 0x000fe2000000188c */
[----:B------:R-:W-:Y:S07]  /*6ff0*/  LDSM.16.M88.4 R140, [R0+0x9800] ;  /* 0x00980000008c783b */ /* 0x000fee0000000200 */
[----:B-----5:R-:W-:Y:S08]  /*7000*/  HMMA.16816.F32 R184, R16, R28, R204 ;  /* 0x0000001c10b8723c */ /* 0x020ff000000018cc */
[----:B------:R-:W-:Y:S01]  /*7010*/  HMMA.16816.F32 R188, R4, R26, R196 ;  /* 0x0000001a04bc723c */ /* 0x000fe200000018c4 */
[----:B------:R-:W3:Y:S07]  /*7020*/  LDSM.16.M88.4 R4, [R2+0x6000] ;  /* 0x006000000204783b */ /* 0x000eee0000000200 */
[C---:B------:R-:W-:Y:S08]  /*7030*/  HMMA.16816.F32 R28, R16.reuse, R30, R192 ;  /* 0x0000001e101c723c */ /* 0x040ff000000018c0 */
[C---:B------:R-:W-:Y:S08]  /*7040*/  HMMA.16816.F32 R192, R16.reuse, R24, R200 ;  /* 0x0000001810c0723c */ /* 0x040ff000000018c8 */
[----:B------:R-:W-:Y:S01]  /*7050*/  HMMA.16816.F32 R16, R16, R26, R8 ;  /* 0x0000001a1010723c */ /* 0x000fe20000001808 */
[----:B------:R-:W4:Y:S04]  /*7060*/  LDSM.16.M88.4 R8, [R2+0x4000] ;  /* 0x004000000208783b */ /* 0x000f280000000200 */
[----:B------:R5:W4:Y:S03]  /*7070*/  LDSM.16.M88.4 R24, [R0+0x9000] ;  /* 0x009000000018783b */ /* 0x000b260000000200 */
[C---:B-1----:R-:W-:Y:S08]  /*7080*/  HMMA.16816.F32 R196, R20.reuse, R182, R188 ;  /* 0x000000b614c4723c */ /* 0x042ff000000018bc */
[----:B------:R-:W-:Y:S08]  /*7090*/  HMMA.16816.F32 R204, R20, R180, R208 ;  /* 0x000000b414cc723c */ /* 0x000ff000000018d0 */
[----:B--2---:R-:W-:Y:S01]  /*70a0*/  HMMA.16816.F32 R188, R12, R176, R184 ;  /* 0x000000b00cbc723c */ /* 0x004fe200000018b8 */
[----:B-----5:R-:W-:-:S07]  /*70b0*/  IMAD.U32 R0, RZ, RZ, UR25 ;  /* 0x00000019ff007e24 */ /* 0x020fce000f8e00ff */
[----:B------:R-:W-:Y:S01]  /*70c0*/  HMMA.16816.F32 R184, R12, R178, R28 ;  /* 0x000000b20cb8723c */ /* 0x000fe2000000181c */
[----:B------:R-:W-:-:S07]  /*70d0*/  IMAD R0, R0, 0x20, R247 ;  /* 0x0000002000007824 */ /* 0x000fce00078e02f7 */
[----:B------:R-:W-:Y:S08]  /*70e0*/  HMMA.16816.F32 R28, R12, R180, R192 ;  /* 0x000000b40c1c723c */ /* 0x000ff000000018c0 */
[C---:B------:R-:W-:Y:S08]  /*70f0*/  HMMA.16816.F32 R200, R20.reuse, R176, R236 ;  /* 0x000000b014c8723c */ /* 0x040ff000000018ec */
[----:B------:R-:W-:Y:S01]  /*7100*/  HMMA.16816.F32 R212, R20, R178, R212 ;  /* 0x000000b214d4723c */ /* 0x000fe200000018d4 */
[----:B------:R-:W-:Y:S04]  /*7110*/  LDSM.16.M88.4 R20, [R240+0x6000] ;  /* 0x00600000f014783b */ /* 0x000fe80000000200 */
[----:B------:R-:W1:Y:S03]  /*7120*/  LDSM.16.M88.4 R176, [R225+0x9000] ;  /* 0x00900000e1b0783b */ /* 0x000e660000000200 */
[----:B------:R-:W-:Y:S01]  /*7130*/  HMMA.16816.F32 R12, R12, R182, R16 ;  /* 0x000000b60c0c723c */ /* 0x000fe20000001810 */
[----:B------:R-:W2:Y:S07]  /*7140*/  LDSM.16.M88.4 R16, [R240+0x4000] ;  /* 0x00400000f010783b */ /* 0x000eae0000000200 */
[C---:B---3--:R-:W-:Y:S08]  /*7150*/  HMMA.16816.F32 R208, R4.reuse, R140, R204 ;  /* 0x0000008c04d0723c */ /* 0x048ff000000018cc */
[----:B------:R-:W-:Y:S08]  /*7160*/  HMMA.16816.F32 R204, R4, R142, R196 ;  /* 0x0000008e04cc723c */ /* 0x000ff000000018c4 */
[----:B----4-:R-:W-:Y:S01]  /*7170*/  HMMA.16816.F32 R196, R8, R140, R28 ;  /* 0x0000008c08c4723c */ /* 0x010fe2000000181c */
[----:B------:R-:W3:Y:S07]  /*7180*/  LDSM.16.M88.4 R28, [R225+0x9800] ;  /* 0x00980000e11c783b */ /* 0x000eee0000000200 */
[-C--:B------:R-:W-:Y:S08]  /*7190*/  HMMA.16816.F32 R192, R4, R24.reuse, R200 ;  /* 0x0000001804c0723c */ /* 0x080ff000000018c8 */
[----:B------:R-:W-:Y:S08]  /*71a0*/  HMMA.16816.F32 R180, R8, R24, R188 ;  /* 0x0000001808b4723c */ /* 0x000ff000000018bc */
[-C--:B------:R-:W-:Y:S01]  /*71b0*/  HMMA.16816.F32 R212, R4, R26.reuse, R212 ;  /* 0x0000001a04d4723c */ /* 0x080fe200000018d4 */
[----:B------:R-:W-:Y:S07]  /*71c0*/  LDSM.16.M88.4 R4, [R242+0x6000] ;  /* 0x00600000f204783b */ /* 0x000fee0000000200 */
[C---:B------:R-:W-:Y:S01]  /*71d0*/  HMMA.16816.F32 R200, R8.reuse, R26, R184 ;  /* 0x0000001a08c8723c */ /* 0x040fe200000018b8 */
[----:B------:R-:W-:Y:S07]  /*71e0*/  LDSM.16.M88.4 R24, [R241+0x9800] ;  /* 0x00980000f118783b */ /* 0x000fee0000000200 */
[----:B------:R-:W-:Y:S01]  /*71f0*/  HMMA.16816.F32 R188, R8, R142, R12 ;  /* 0x0000008e08bc723c */ /* 0x000fe2000000180c */
[----:B------:R-:W4:Y:S04]  /*7200*/  LDSM.16.M88.4 R8, [R241+0x9000] ;  /* 0x00900000f108783b */ /* 0x000f280000000200 */
[----:B------:R-:W5:Y:S01]  /*7210*/  LDSM.16.M88.4 R12, [R242+0x4000] ;  /* 0x00400000f20c783b */ /* 0x000f620000000200 */
[----:B------:R-:W-:-:S04]  /*7220*/  DEPBAR.LE SB0, 0x0 ;  /* 0x000080000000791a */ /* 0x000fc80000000000 */
[-C--:B-1----:R-:W-:Y:S08]  /*7230*/  HMMA.16816.F32 R184, R20, R176.reuse, R192 ;  /* 0x000000b014b8723c */ /* 0x082ff000000018c0 */
[----:B--2---:R-:W-:Y:S08]  /*7240*/  HMMA.16816.F32 R140, R16, R176, R180 ;  /* 0x000000b0108c723c */ /* 0x004ff000000018b4 */
[C---:B------:R-:W-:Y:S08]  /*7250*/  HMMA.16816.F32 R180, R20.reuse, R178, R212 ;  /* 0x000000b214b4723c */ /* 0x040ff000000018d4 */
[C---:B---3--:R-:W-:Y:S08]  /*7260*/  HMMA.16816.F32 R192, R20.reuse, R28, R208 ;  /* 0x0000001c14c0723c */ /* 0x048ff000000018d0 */
[----:B------:R-:W-:Y:S08]  /*7270*/  HMMA.16816.F32 R20, R20, R30, R204 ;  /* 0x0000001e1414723c */ /* 0x000ff000000018cc */
[-C--:B----4-:R-:W-:Y:S08]  /*7280*/  HMMA.16816.F32 R184, R4, R8.reuse, R184 ;  /* 0x0000000804b8723c */ /* 0x090ff000000018b8 */
[----:B-----5:R-:W-:Y:S01]  /*7290*/  HMMA.16816.F32 R140, R12, R8, R140 ;  /* 0x000000080c8c723c */ /* 0x020fe2000000188c */
[----:B------:R-:W-:-:S04]  /*72a0*/  VIADD R8, R0, UR24 ;  /* 0x0000001800087c36 */ /* 0x000fc80008000000 */
[----:B------:R-:W-:-:S03]  /*72b0*/  VIADD R9, R8, 0xffffffc0 ;  /* 0xffffffc008097836 */ /* 0x000fc60000000000 */
[----:B------:R-:W-:Y:S01]  /*72c0*/  HMMA.16816.F32 R176, R16, R178, R200 ;  /* 0x000000b210b0723c */ /* 0x000fe200000018c8 */
[--C-:B------:R-:W-:Y:S02]  /*72d0*/  IMAD.IADD R2, R227, 0x1, -R9.reuse ;  /* 0x00000001e3027824 */ /* 0x100fe400078e0a09 */
[----:B------:R-:W-:-:S03]  /*72e0*/  IMAD.IADD R3, R34, 0x1, -R9 ;  /* 0x0000000122037824 */ /* 0x000fc600078e0a09 */
[----:B------:R-:W-:Y:S02]  /*72f0*/  IABS R2, R2 ;  /* 0x0000000200027213 */ /* 0x000fe40000000000 */
[----:B------:R-:W-:Y:S01]  /*7300*/  IABS R3, R3 ;  /* 0x0000000300037213 */ /* 0x000fe20000000000 */
[----:B------:R-:W-:Y:S03]  /*7310*/  HMMA.16816.F32 R180, R4, R10, R180 ;  /* 0x0000000a04b4723c */ /* 0x000fe600000018b4 */
[----:B------:R-:W-:-:S05]  /*7320*/  I2FP.F32.S32 R3, R3 ;  /* 0x0000000300037245 */ /* 0x000fca0000201400 */
[----:B------:R-:W-:Y:S01]  /*7330*/  HMMA.16816.F32 R192, R4, R24, R192 ;  /* 0x0000001804c0723c */ /* 0x000fe200000018c0 */
[----:B------:R-:W-:-:S07]  /*7340*/  FFMA.FTZ R3, R3, -UR12, R142 ;  /* 0x8000000c03037c23 */ /* 0x000fce000801008e */
[----:B------:R-:W-:Y:S01]  /*7350*/  HMMA.16816.F32 R200, R4, R26, R20 ;  /* 0x0000001a04c8723c */ /* 0x000fe20000001814 */
[----:B------:R-:W-:Y:S01]  /*7360*/  I2FP.F32.S32 R4, R2 ;  /* 0x0000000200047245 */ /* 0x000fe20000201400 */
[----:B------:R-:W-:Y:S02]  /*7370*/  VIADD R2, R0, 0xffffffc0 ;  /* 0xffffffc000027836 */ /* 0x000fe40000000000 */
[----:B------:R-:W-:Y:S02]  /*7380*/  IMAD.IADD R6, R32, 0x1, -R9 ;  /* 0x0000000120067824 */ /* 0x000fe400078e0a09 */
[----:B------:R-:W-:Y:S01]  /*7390*/  FFMA.FTZ R4, R4, -UR12, R140 ;  /* 0x8000000c04047c23 */ /* 0x000fe2000801008c */
[----:B------:R-:W-:Y:S01]  /*73a0*/  BAR.SYNC.DEFER_BLOCKING 0x0 ;  /* 0x0000000000007b1d */ /* 0x000fe20000010000 */
[-C--:B------:R-:W-:Y:S01]  /*73b0*/  ISETP.GT.AND P0, PT, R230, R2.reuse, PT ;  /* 0x00000002e600720c */ /* 0x080fe20003f04270 */
[----:B------:R-:W-:Y:S01]  /*73c0*/  HMMA.16816.F32 R204, R12, R10, R176 ;  /* 0x0000000a0ccc723c */ /* 0x000fe200000018b0 */
[----:B------:R-:W-:-:S02]  /*73d0*/  ISETP.GT.AND P5, PT, R231, R2, PT ;  /* 0x00000002e700720c */ /* 0x000fc40003fa4270 */
[----:B------:R-:W-:Y:S02]  /*73e0*/  FSEL R4, R4, -INF , !P0 ;  /* 0xff80000004047808 */ /* 0x000fe40004000000 */
[C---:B------:R-:W-:Y:S02]  /*73f0*/  ISETP.GE.AND P0, PT, R2.reuse, R235, PT ;  /* 0x000000eb0200720c */ /* 0x040fe40003f06270 */
[----:B------:R-:W-:Y:S01]  /*7400*/  FSEL R3, R3, -INF , !P5 ;  /* 0xff80000003037808 */ /* 0x000fe20006800000 */
[----:B------:R-:W-:Y:S01]  /*7410*/  HMMA.16816.F32 R196, R16, R28, R196 ;  /* 0x0000001c10c4723c */ /* 0x000fe200000018c4 */
[----:B------:R-:W-:Y:S02]  /*7420*/  ISETP.GE.AND P6, PT, R2, R234, PT ;  /* 0x000000ea0200720c */ /* 0x000fe40003fc6270 */
[----:B------:R-:W-:Y:S01]  /*7430*/  FSEL R209, R3, -INF , !P0 ;  /* 0xff80000003d17808 */ /* 0x000fe20004000000 */
[----:B------:R-:W-:Y:S01]  /*7440*/  VIADD R3, R8, 0xffffffc1 ;  /* 0xffffffc108037836 */ /* 0x000fe20000000000 */
[----:B------:R-:W-:-:S02]  /*7450*/  FSEL R208, R4, -INF , !P6 ;  /* 0xff80000004d07808 */ /* 0x000fc40007000000 */
[----:B------:R-:W-:Y:S01]  /*7460*/  ISETP.GT.AND P3, PT, R228, R2, PT ;  /* 0x00000002e400720c */ /* 0x000fe20003f64270 */
[--C-:B------:R-:W-:Y:S01]  /*7470*/  IMAD.IADD R4, R227, 0x1, -R3.reuse ;  /* 0x00000001e3047824 */ /* 0x100fe200078e0a03 */
[----:B------:R-:W-:Y:S01]  /*7480*/  ISETP.GE.AND P5, PT, R2, R232, PT ;  /* 0x000000e80200720c */ /* 0x000fe20003fa6270 */
[--C-:B------:R-:W-:Y:S01]  /*7490*/  IMAD.IADD R5, R32, 0x1, -R3.reuse ;  /* 0x0000000120057824 */ /* 0x100fe200078e0a03 */
[----:B------:R-:W-:Y:S01]  /*74a0*/  ISETP.GT.AND P6, PT, R229, R2, PT ;  /* 0x00000002e500720c */ /* 0x000fe20003fc4270 */
[C---:B------:R-:W-:Y:S01]  /*74b0*/  IMAD.IADD R7, R33.reuse, 0x1, -R3 ;  /* 0x0000000121077824 */ /* 0x040fe200078e0a03 */
[----:B------:R-:W-:Y:S01]  /*74c0*/  ISETP.GE.AND P0, PT, R2, R233, PT ;  /* 0x000000e90200720c */ /* 0x000fe20003f06270 */
[----:B------:R-:W-:Y:S01]  /*74d0*/  IMAD.IADD R2, R33, 0x1, -R9 ;  /* 0x0000000121027824 */ /* 0x000fe200078e0a09 */
[----:B------:R-:W-:Y:S01]  /*74e0*/  IABS R9, R6 ;  /* 0x0000000600097213 */ /* 0x000fe20000000000 */
[----:B------:R-:W-:Y:S01]  /*74f0*/  HMMA.16816.F32 R188, R16, R30, R188 ;  /* 0x0000001e10bc723c */ /* 0x000fe200000018bc */
[----:B------:R-:W-:Y:S01]  /*7500*/  IABS R4, R4 ;  /* 0x0000000400047213 */ /* 0x000fe20000000000 */
[----:B------:R-:W-:Y:S01]  /*7510*/  IMAD.IADD R3, R34, 0x1, -R3 ;  /* 0x0000000122037824 */ /* 0x000fe200078e0a03 */
[----:B------:R-:W-:Y:S01]  /*7520*/  IABS R6, R2 ;  /* 0x0000000200067213 */ /* 0x000fe20000000000 */
[----:B------:R-:W-:Y:S01]  /*7530*/  IMAD.MOV.U32 R16, RZ, RZ, R220 ;  /* 0x000000ffff107224 */ /* 0x000fe200078e00dc */
[----:B------:R-:W-:Y:S01]  /*7540*/  IABS R2, R5 ;  /* 0x0000000500027213 */ /* 0x000fe20000000000 */
[----:B------:R-:W-:Y:S01]  /*7550*/  @P4 VIADD R16, R219, 0xffffffc0 ;  /* 0xffffffc0db104836 */ /* 0x000fe20000000000 */
[----:B------:R-:W-:Y:S01]  /*7560*/  IABS R5, R7 ;  /* 0x0000000700057213 */ /* 0x000fe20000000000 */
[----:B------:R-:W-:Y:S01]  /*7570*/  IMAD.MOV.U32 R10, RZ, RZ, R6 ;  /* 0x000000ffff0a7224 */ /* 0x000fe200078e0006 */
[----:B------:R-:W-:Y:S01]  /*7580*/  I2FP.F32.S32 R7, R9 ;  /* 0x0000000900077245 */ /* 0x000fe20000201400 */
[----:B------:R-:W-:Y:S01]  /*7590*/  IMAD.MOV.U32 R6, RZ, RZ, R4 ;  /* 0x000000ffff067224 */ /* 0x000fe200078e0004 */
[----:B------:R-:W-:Y:S01]  /*75a0*/  HMMA.16816.F32 R212, R12, R24, R196 ;  /* 0x000000180cd4723c */ /* 0x000fe200000018c4 */
[----:B------:R-:W-:Y:S01]  /*75b0*/  IMAD.MOV.U32 R4, RZ, RZ, R2 ;  /* 0x000000ffff047224 */ /* 0x000fe200078e0002 */
[----:B------:R-:W-:Y:S01]  /*75c0*/  I2FP.F32.S32 R9, R10 ;  /* 0x0000000a00097245 */ /* 0x000fe20000201400 */
[----:B------:R-:W-:-:S02]  /*75d0*/  IMAD.MOV.U32 R2, RZ, RZ, R5 ;  /* 0x000000ffff027224 */ /* 0x000fc400078e0005 */
[----:B------:R-:W-:Y:S01]  /*75e0*/  FFMA.FTZ R7, R7, -UR12, R184 ;  /* 0x8000000c07077c23 */ /* 0x000fe200080100b8 */
[----:B------:R-:W-:Y:S01]  /*75f0*/  I2FP.F32.S32 R6, R6 ;  /* 0x0000000600067245 */ /* 0x000fe20000201400 */
[----:B------:R-:W-:Y:S01]  /*7600*/  VIADD R10, R8, 0xffffffc8 ;  /* 0xffffffc8080a7836 */ /* 0x000fe20000000000 */
[----:B------:R-:W-:Y:S01]  /*7610*/  I2FP.F32.S32 R5, R4 ;  /* 0x0000000400057245 */ /* 0x000fe20000201400 */
[----:B------:R-:W-:Y:S01]  /*7620*/  FFMA.FTZ R9, R9, -UR12, R186 ;  /* 0x8000000c09097c23 */ /* 0x000fe200080100ba */
[----:B------:R-:W-:Y:S01]  /*7630*/  I2FP.F32.S32 R4, R2 ;  /* 0x0000000200047245 */ /* 0x000fe20000201400 */
[----:B------:R-:W-:Y:S01]  /*7640*/  VIADD R2, R0, 0xffffffc1 ;  /* 0xffffffc100027836 */ /* 0x000fe20000000000 */
[----:B------:R-:W-:Y:S01]  /*7650*/  FSEL R7, R7, -INF , !P3 ;  /* 0xff80000007077808 */ /* 0x000fe20005800000 */
[----:B------:R-:W-:Y:S01]  /*7660*/  FFMA.FTZ R6, R6, -UR12, R141 ;  /* 0x8000000c06067c23 */ /* 0x000fe2000801008d */
[----:B------:R-:W-:Y:S01]  /*7670*/  FFMA.FTZ R5, R5, -UR12, R185 ;  /* 0x8000000c05057c23 */ /* 0x000fe200080100b9 */
[----:B------:R-:W-:Y:S01]  /*7680*/  FFMA.FTZ R4, R4, -UR12, R187 ;  /* 0x8000000c04047c23 */ /* 0x000fe200080100bb */
[----:B------:R-:W-:Y:S01]  /*7690*/  FSEL R138, R7, -INF , !P5 ;  /* 0xff800000078a7808 */ /* 0x000fe20006800000 */
[----:B------:R-:W-:Y:S01]  /*76a0*/  HMMA.16816.F32 R236, R12, R26, R188 ;  /* 0x0000001a0cec723c */ /* 0x000fe200000018bc */
[----:B------:R-:W-:-:S02]  /*76b0*/  ISETP.GT.AND P3, PT, R230, R2, PT ;  /* 0x00000002e600720c */ /* 0x000fc40003f64270 */
[----:B------:R-:W-:Y:S01]  /*76c0*/  FSEL R7, R9, -INF , !P6 ;  /* 0xff80000009077808 */ /* 0x000fe20007000000 */
[----:B------:R-:W-:Y:S01]  /*76d0*/  VIADD R9, R8, 0xffffffc9 ;  /* 0xffffffc908097836 */ /* 0x000fe20000000000 */
[----:B------:R-:W-:Y:S02]  /*76e0*/  ISETP.GT.AND P5, PT, R228, R2, PT ;  /* 0x00000002e400720c */ /* 0x000fe40003fa4270 */
[----:B------:R-:W-:Y:S01]  /*76f0*/  FSEL R176, R6, -INF , !P3 ;  /* 0xff80000006b07808 */ /* 0x000fe20005800000 */
[----:B------:R-:W-:Y:S01]  /*7700*/  IMAD.IADD R6, R33, 0x1, -R10 ;  /* 0x0000000121067824 */ /* 0x000fe200078e0a0a */
[----:B------:R-:W-:Y:S01]  /*7710*/  FSEL R139, R7, -INF , !P0 ;  /* 0xff800000078b7808 */ /* 0x000fe20004000000 */
[----:B------:R-:W-:Y:S01]  /*7720*/  IMAD.IADD R7, R32, 0x1, -R9 ;  /* 0x0000000120077824 */ /* 0x000fe200078e0a09 */
[----:B------:R-:W-:Y:S02]  /*7730*/  ISETP.GE.AND P3, PT, R2, R232, PT ;  /* 0x000000e80200720c */ /* 0x000fe40003f66270 */
[----:B------:R-:W-:-:S02]  /*7740*/  FSEL R5, R5, -INF , !P5 ;  /* 0xff80000005057808 */ /* 0x000fc40006800000 */
[----:B------:R-:W-:Y:S02]  /*7750*/  ISETP.GT.AND P0, PT, R229, R2, PT ;  /* 0x00000002e500720c */ /* 0x000fe40003f04270 */
[----:B------:R-:W-:Y:S01]  /*7760*/  FSEL R137, R5, -INF , !P3 ;  /* 0xff80000005897808 */ /* 0x000fe20005800000 */
[----:B------:R-:W-:Y:S01]  /*7770*/  IMAD.IADD R5, R32, 0x1, -R10 ;  /* 0x0000000120057824 */ /* 0x000fe200078e0a0a */
[----:B------:R-:W-:Y:S02]  /*7780*/  FSEL R11, R4, -INF , !P0 ;  /* 0xff800000040b7808 */ /* 0x000fe40004000000 */
[C---:B------:R-:W-:Y:S02]  /*7790*/  ISETP.GE.AND P6, PT, R2.reuse, R234, PT ;  /* 0x000000ea0200720c */ /* 0x040fe40003fc6270 */
[----:B------:R-:W-:Y:S02]  /*77a0*/  ISETP.GT.AND P5, PT, R231, R2, PT ;  /* 0x00000002e700720c */ /* 0x000fe40003fa4270 */
[----:B------:R-:W-:-:S02]  /*77b0*/  ISETP.GE.AND P3, PT, R2, R235, PT ;  /* 0x000000eb0200720c */ /* 0x000fc40003f66270 */
[----:B------:R-:W-:Y:S01]  /*77c0*/  ISETP.GE.AND P0, PT, R2, R233, PT ;  /* 0x000000e90200720c */ /* 0x000fe20003f06270 */
[----:B------:R-:W-:Y:S01]  /*77d0*/  IMAD.IADD R2, R227, 0x1, -R10 ;  /* 0x00000001e3027824 */ /* 0x000fe200078e0a0a */
[----:B------:R-:W-:Y:S02]  /*77e0*/  IABS R12, R3 ;  /* 0x00000003000c7213 */ /* 0x000fe40000000000 */
[----:B------:R-:W-:Y:S02]  /*77f0*/  IABS R3, R5 ;  /* 0x0000000500037213 */ /* 0x000fe40000000000 */
[----:B------:R-:W-:Y:S02]  /*7800*/  IABS R4, R2 ;  /* 0x0000000200047213 */ /* 0x000fe40000000000 */
[----:B------:R-:W-:Y:S02]  /*7810*/  IABS R2, R6 ;  /* 0x0000000600027213 */ /* 0x000fe40000000000 */
[----:B------:R-:W-:Y:S01]  /*7820*/  IABS R5, R7 ;  /* 0x0000000700057213 */ /* 0x000fe20000000000 */
[----:B------:R-:W-:Y:S01]  /*7830*/  IMAD.MOV.U32 R6, RZ, RZ, R4 ;  /* 0x000000ffff067224 */ /* 0x000fe200078e0004 */
[----:B------:R-:W-:Y:S01]  /*7840*/  FSEL R132, R11, -INF , !P0 ;  /* 0xff8000000b847808 */ /* 0x000fe20004000000 */
[----:B------:R-:W-:-:S02]  /*7850*/  IMAD.MOV.U32 R4, RZ, RZ, R3 ;  /* 0x000000ffff047224 */ /* 0x000fc400078e0003 */
        /* <DEDUP_REMOVED lines=8> */
[----:B------:R-:W-:Y:S01]  /*78e0*/  VIADD R5, R0, 0xffffffc8 ;  /* 0xffffffc800057836 */ /* 0x000fe20000000000 */
[----:B------:R-:W-:Y:S01]  /*78f0*/  I2FP.F32.S32 R2, R3 ;  /* 0x0000000300027245 */ /* 0x000fe20000201400 */
[----:B------:R-:W-:Y:S01]  /*7900*/  FFMA.FTZ R13, R4, -UR12, R182 ;  /* 0x8000000c040d7c23 */ /* 0x000fe200080100b6 */
[----:B------:R-:W-:Y:S01]  /*7910*/  FFMA.FTZ R143, R7, -UR12, R143 ;  /* 0x8000000c078f7c23 */ /* 0x000fe2000801008f */
[----:B------:R-:W-:Y:S01]  /*7920*/  VIADD R7, R8, 0xffffffd0 ;  /* 0xffffffd008077836 */ /* 0x000fe20000000000 */
[----:B------:R-:W-:Y:S01]  /*7930*/  ISETP.GT.AND P0, PT, R228, R5, PT ;  /* 0x00000005e400720c */ /* 0x000fe20003f04270 */
[----:B------:R-:W-:Y:S01]  /*7940*/  FFMA.FTZ R15, R2, -UR12, R181 ;  /* 0x8000000c020f7c23 */ /* 0x000fe200080100b5 */
[----:B------:R-:W-:-:S02]  /*7950*/  IMAD.IADD R2, R33, 0x1, -R9 ;  /* 0x0000000121027824 */ /* 0x000fc400078e0a09 */
[----:B------:R-:W-:Y:S01]  /*7960*/  FSEL R12, R6, -INF , !P0 ;  /* 0xff800000060c7808 */ /* 0x000fe20004000000 */
[--C-:B------:R-:W-:Y:S01]  /*7970*/  IMAD.IADD R11, R33, 0x1, -R7.reuse ;  /* 0x00000001210b7824 */ /* 0x100fe200078e0a07 */
[----:B------:R-:W-:Y:S01]  /*7980*/  ISETP.GE.AND P0, PT, R5, R232, PT ;  /* 0x000000e80500720c */ /* 0x000fe20003f06270 */
[----:B------:R-:W-:Y:S01]  /*7990*/  VIADD R4, R0, 0xffffffc9 ;  /* 0xffffffc900047836 */ /* 0x000fe20000000000 */
[----:B------:R-:W-:Y:S01]  /*79a0*/  IABS R6, R2 ;  /* 0x0000000200067213 */ /* 0x000fe20000000000 */
[----:B------:R-:W-:Y:S01]  /*79b0*/  IMAD.IADD R3, R32, 0x1, -R7 ;  /* 0x0000000120037824 */ /* 0x000fe200078e0a07 */
[----:B------:R-:W-:Y:S01]  /*79c0*/  FSEL R30, R12, -INF , !P0 ;  /* 0xff8000000c1e7808 */ /* 0x000fe20004000000 */
[----:B------:R-:W-:Y:S01]  /*79d0*/  VIADD R12, R8, 0xffffffd8 ;  /* 0xffffffd8080c7836 */ /* 0x000fe20000000000 */
[----:B------:R-:W-:Y:S02]  /*79e0*/  ISETP.GT.AND P0, PT, R229, R5, PT ;  /* 0x00000005e500720c */ /* 0x000fe40003f04270 */
[----:B------:R-:W-:-:S02]  /*79f0*/  IABS R2, R11 ;  /* 0x0000000b00027213 */ /* 0x000fc40000000000 */
[----:B------:R-:W-:Y:S02]  /*7a00*/  FSEL R11, R13, -INF , !P0 ;  /* 0xff8000000d0b7808 */ /* 0x000fe40004000000 */
[----:B------:R-:W-:Y:S02]  /*7a10*/  ISETP.GE.AND P0, PT, R5, R233, PT ;  /* 0x000000e90500720c */ /* 0x000fe40003f06270 */
[----:B------:R-:W-:Y:S02]  /*7a20*/  I2FP.F32.S32 R2, R2 ;  /* 0x0000000200027245 */ /* 0x000fe40000201400 */
[----:B------:R-:W-:Y:S01]  /*7a30*/  FSEL R35, R11, -INF , !P0 ;  /* 0xff8000000b237808 */ /* 0x000fe20004000000 */
[----:B------:R-:W-:Y:S01]  /*7a40*/  VIADD R11, R8, 0xffffffd1 ;  /* 0xffffffd1080b7836 */ /* 0x000fe20000000000 */
[----:B------:R-:W-:Y:S01]  /*7a50*/  ISETP.GT.AND P0, PT, R228, R4, PT ;  /* 0x00000004e400720c */ /* 0x000fe20003f04270 */
[----:B------:R-:W-:Y:S01]  /*7a60*/  FFMA.FTZ R20, R2, -UR12, R194 ;  /* 0x8000000c02147c23 */ /* 0x000fe200080100c2 */
[----:B------:R-:W-:-:S02]  /*7a70*/  I2FP.F32.S32 R6, R6 ;  /* 0x0000000600067245 */ /* 0x000fc40000201400 */
[----:B------:R-:W-:Y:S01]  /*7a80*/  FSEL R2, R15, -INF , !P0 ;  /* 0xff8000000f027808 */ /* 0x000fe20004000000 */
[----:B------:R-:W-:Y:S01]  /*7a90*/  IMAD.IADD R15, R32, 0x1, -R12 ;  /* 0x00000001200f7824 */ /* 0x000fe200078e0a0c */
[----:B------:R-:W-:Y:S01]  /*7aa0*/  IABS R3, R3 ;  /* 0x0000000300037213 */ /* 0x000fe20000000000 */
[----:B------:R-:W-:Y:S01]  /*7ab0*/  FFMA.FTZ R14, R6, -UR12, R183 ;  /* 0x8000000c060e7c23 */ /* 0x000fe200080100b7 */
[----:B------:R-:W-:Y:S01]  /*7ac0*/  ISETP.GE.AND P0, PT, R4, R232, PT ;  /* 0x000000e80400720c */ /* 0x000fe20003f06270 */
[--C-:B------:R-:W-:Y:S01]  /*7ad0*/  IMAD.IADD R6, R32, 0x1, -R11.reuse ;  /* 0x0000000120067824 */ /* 0x100fe200078e0a0b */
[----:B------:R-:W-:Y:S02]  /*7ae0*/  I2FP.F32.S32 R3, R3 ;  /* 0x0000000300037245 */ /* 0x000fe40000201400 */
[----:B------:R-:W-:Y:S01]  /*7af0*/  FSEL R28, R2, -INF , !P0 ;  /* 0xff800000021c7808 */ /* 0x000fe20004000000 */
[----:B------:R-:W-:Y:S01]  /*7b00*/  IMAD.IADD R2, R33, 0x1, -R11 ;  /* 0x0000000121027824 */ /* 0x000fe200078e0a0b */
[----:B------:R-:W-:Y:S01]  /*7b10*/  ISETP.GT.AND P0, PT, R229, R4, PT ;  /* 0x00000004e500720c */ /* 0x000fe20003f04270 */
[----:B------:R-:W-:Y:S01]  /*7b20*/  FFMA.FTZ R17, R3, -UR12, R192 ;  /* 0x8000000c03117c23 */ /* 0x000fe200080100c0 */
[----:B------:R-:W-:Y:S01]  /*7b30*/  VIADD R3, R0, 0xffffffd0 ;  /* 0xffffffd000037836 */ /* 0x000fe20000000000 */
[----:B------:R-:W-:-:S02]  /*7b40*/  IABS R13, R6 ;  /* 0x00000006000d7213 */ /* 0x000fc40000000000 */
[----:B------:R-:W-:Y:S02]  /*7b50*/  FSEL R14, R14, -INF , !P0 ;  /* 0xff8000000e0e7808 */ /* 0x000fe40004000000 */
[----:B------:R-:W-:Y:S02]  /*7b60*/  ISETP.GE.AND P0, PT, R4, R233, PT ;  /* 0x000000e90400720c */ /* 0x000fe40003f06270 */
[----:B------:R-:W-:Y:S02]  /*7b70*/  IABS R2, R2 ;  /* 0x0000000200027213 */ /* 0x000fe40000000000 */
[----:B------:R-:W-:Y:S02]  /*7b80*/  IABS R6, R15 ;  /* 0x0000000f00067213 */ /* 0x000fe40000000000 */
[----:B------:R-:W-:Y:S01]  /*7b90*/  FSEL R29, R14, -INF , !P0 ;  /* 0xff8000000e1d7808 */ /* 0x000fe20004000000 */
[----:B------:R-:W-:Y:S01]  /*7ba0*/  IMAD.MOV.U32 R14, RZ, RZ, R13 ;  /* 0x000000ffff0e7224 */ /* 0x000fe200078e000d */
[----:B------:R-:W-:Y:S01]  /*7bb0*/  ISETP.GT.AND P0, PT, R228, R3, PT ;  /* 0x00000003e400720c */ /* 0x000fe20003f04270 */
[----:B------:R-:W-:-:S02]  /*7bc0*/  IMAD.MOV.U32 R13, RZ, RZ, R2 ;  /* 0x000000ffff0d7224 */ /* 0x000fc400078e0002 */
[----:B------:R-:W-:Y:S01]  /*7bd0*/  IMAD.MOV.U32 R2, RZ, RZ, R6 ;  /* 0x000000ffff027224 */ /* 0x000fe200078e0006 */
[----:B------:R-:W-:Y:S02]  /*7be0*/  FSEL R15, R17, -INF , !P0 ;  /* 0xff800000110f7808 */ /* 0x000fe40004000000 */
[----:B------:R-:W-:Y:S02]  /*7bf0*/  ISETP.GE.AND P0, PT, R3, R232, PT ;  /* 0x000000e80300720c */ /* 0x000fe40003f06270 */
[----:B------:R-:W-:Y:S02]  /*7c00*/  I2FP.F32.S32 R14, R14 ;  /* 0x0000000e000e7245 */ /* 0x000fe40000201400 */
[----:B------:R-:W-:Y:S02]  /*7c10*/  I2FP.F32.S32 R2, R2 ;  /* 0x0000000200027245 */ /* 0x000fe40000201400 */
[----:B------:R-:W-:Y:S01]  /*7c20*/  FSEL R197, R15, -INF , !P0 ;  /* 0xff8000000fc57808 */ /* 0x000fe20004000000 */
[----:B------:R-:W-:Y:S01]  /*7c30*/  FFMA.FTZ R18, R14, -UR12, R193 ;  /* 0x8000000c0e127c23 */ /* 0x000fe200080100c1 */
[----:B------:R-:W-:Y:S01]  /*7c40*/  ISETP.GT.AND P0, PT, R229, R3, PT ;  /* 0x00000003e500720c */ /* 0x000fe20003f04270 */
[----:B------:R-:W-:Y:S01]  /*7c50*/  FFMA.FTZ R21, R2, -UR12, R200 ;  /* 0x8000000c02157c23 */ /* 0x000fe200080100c8 */
[----:B------:R-:W-:Y:S01]  /*7c60*/  VIADD R2, R0, 0xffffffd1 ;  /* 0xffffffd100027836 */ /* 0x000fe20000000000 */
[----:B------:R-:W-:Y:S01]  /*7c70*/  I2FP.F32.S32 R6, R13 ;  /* 0x0000000d00067245 */ /* 0x000fe20000201400 */
[----:B------:R-:W-:Y:S01]  /*7c80*/  VIADD R13, R8, 0xffffffd9 ;  /* 0xffffffd9080d7836 */ /* 0x000fe20000000000 */
[----:B------:R-:W-:Y:S01]  /*7c90*/  FSEL R14, R20, -INF , !P0 ;  /* 0xff800000140e7808 */ /* 0x000fe20004000000 */
[----:B------:R-:W-:Y:S01]  /*7ca0*/  IMAD.IADD R8, R227, 0x1, -R9 ;  /* 0x00000001e3087824 */ /* 0x000fe200078e0a09 */
[----:B------:R-:W-:Y:S01]  /*7cb0*/  ISETP.GE.AND P0, PT, R3, R233, PT ;  /* 0x000000e90300720c */ /* 0x000fe20003f06270 */
[----:B------:R-:W-:Y:S01]  /*7cc0*/  FFMA.FTZ R19, R6, -UR12, R195 ;  /* 0x8000000c06137c23 */ /* 0x000fe200080100c3 */
[----:B------:R-:W-:-:S02]  /*7cd0*/  IMAD.IADD R15, R33, 0x1, -R12 ;  /* 0x00000001210f7824 */ /* 0x000fc400078e0a0c */
[----:B------:R-:W-:Y:S01]  /*7ce0*/  FSEL R199, R14, -INF , !P0 ;  /* 0xff8000000ec77808 */ /* 0x000fe20004000000 */
[----:B------:R-:W-:Y:S01]  /*7cf0*/  IMAD.IADD R17, R32, 0x1, -R13 ;  /* 0x0000000120117824 */ /* 0x000fe200078e0a0d */
[----:B------:R-:W-:Y:S01]  /*7d00*/  ISETP.GT.AND P0, PT, R228, R2, PT ;  /* 0x00000002e400720c */ /* 0x000fe20003f04270 */
[----:B------:R-:W-:Y:S01]  /*7d10*/  VIADD R6, R0, 0xffffffd8 ;  /* 0xffffffd800067836 */ /* 0x000fe20000000000 */
[----:B------:R-:W-:Y:S02]  /*7d20*/  IABS R14, R8 ;  /* 0x00000008000e7213 */ /* 0x000fe40000000000 */
[----:B------:R-:W-:Y:S02]  /*7d30*/  FSEL R18, R18, -INF , !P0 ;  /* 0xff80000012127808 */ /* 0x000fe40004000000 */
[----:B------:R-:W-:Y:S02]  /*7d40*/  ISETP.GE.AND P0, PT, R2, R232, PT ;  /* 0x000000e80200720c */ /* 0x000fe40003f06270 */
[----:B------:R-:W-:-:S02]  /*7d50*/  IABS R8, R15 ;  /* 0x0000000f00087213 */ /* 0x000fc40000000000 */
[----:B------:R-:W-:Y:S01]  /*7d60*/  FSEL R195, R18, -INF , !P0 ;  /* 0xff80000012c37808 */ /* 0x000fe20004000000 */
[----:B------:R-:W-:Y:S01]  /*7d70*/  IMAD.IADD R18, R227, 0x1, -R11 ;  /* 0x00000001e3127824 */ /* 0x000fe200078e0a0b */
[----:B------:R-:W-:Y:S02]  /*7d80*/  ISETP.GT.AND P0, PT, R229, R2, PT ;  /* 0x00000002e500720c */ /* 0x000fe40003f04270 */
[----:B------:R-:W-:Y:S02]  /*7d90*/  IABS R17, R17 ;  /* 0x0000001100117213 */ /* 0x000fe40000000000 */
[----:B------:R-:W-:Y:S02]  /*7da0*/  FSEL R15, R19, -INF , !P0 ;  /* 0xff800000130f7808 */ /* 0x000fe40004000000 */
[----:B------:R-:W-:Y:S02]  /*7db0*/  ISETP.GE.AND P0, PT, R2, R233, PT ;  /* 0x000000e90200720c */ /* 0x000fe40003f06270 */
[----:B------:R-:W-:-:S02]  /*7dc0*/  I2FP.F32.S32 R14, R14 ;  /* 0x0000000e000e7245 */ /* 0x000fc40000201400 */
[----:B------:R-:W-:Y:S01]  /*7dd0*/  FSEL R198, R15, -INF , !P0 ;  /* 0xff8000000fc67808 */ /* 0x000fe20004000000 */
[----:B------:R-:W-:Y:S01]  /*7de0*/  IMAD.IADD R15, R33, 0x1, -R13 ;  /* 0x00000001210f7824 */ /* 0x000fe200078e0a0d */
[----:B------:R-:W-:Y:S01]  /*7df0*/  ISETP.GT.AND P0, PT, R228, R6, PT ;  /* 0x00000006e400720c */ /* 0x000fe20003f04270 */
[----:B------:R-:W-:Y:S01]  /*7e00*/  FFMA.FTZ R141, R14, -UR12, R205 ;  /* 0x8000000c0e8d7c23 */ /* 0x000fe200080100cd */
[----:B------:R-:W-:Y:S02]  /*7e10*/  I2FP.F32.S32 R17, R17 ;  /* 0x0000001100117245 */ /* 0x000fe40000201400 */
[----:B------:R-:W-:Y:S02]  /*7e20*/  I2FP.F32.S32 R8, R8 ;  /* 0x0000000800087245 */ /* 0x000fe40000201400 */
[----:B------:R-:W-:Y:S01]  /*7e30*/  FSEL R14, R21, -INF , !P0 ;  /* 0xff800000150e7808 */ /* 0x000fe20004000000 */
[----:B------:R-:W-:Y:S01]  /*7e40*/  FFMA.FTZ R20, R17, -UR12, R201 ;  /* 0x8000000c11147c23 */ /* 0x000fe200080100c9 */
[----:B------:R-:W-:Y:S01]  /*7e50*/  ISETP.GE.AND P0, PT, R6, R232, PT ;  /* 0x000000e80600720c */ /* 0x000fe20003f06270 */
[----:B------:R-:W-:-:S02]  /*7e60*/  IMAD.IADD R17, R227, 0x1, -R7 ;  /* 0x00000001e3117824 */ /* 0x000fc400078e0a07 */
[----:B------:R-:W-:Y:S01]  /*7e70*/  FFMA.FTZ R19, R8, -UR12, R202 ;  /* 0x8000000c08137c23 */ /* 0x000fe200080100ca */
[----:B------:R-:W-:Y:S01]  /*7e80*/  VIADD R8, R0, 0xffffffd9 ;  /* 0xffffffd900087836 */ /* 0x000fe20000000000 */
[----:B------:R-:W-:Y:S02]  /*7e90*/  FSEL R193, R14, -INF , !P0 ;  /* 0xff8000000ec17808 */ /* 0x000fe40004000000 */
[----:B------:R-:W-:Y:S02]  /*7ea0*/  ISETP.GT.AND P0, PT, R229, R6, PT ;  /* 0x00000006e500720c */ /* 0x000fe40003f04270 */
[----:B------:R-:W-:Y:S02]  /*7eb0*/  IABS R14, R17 ;  /* 0x00000011000e7213 */ /* 0x000fe40000000000 */
[----:B------:R-:W-:Y:S02]  /*7ec0*/  IABS R17, R18 ;  /* 0x0000001200117213 */ /* 0x000fe40000000000 */
[----:B------:R-:W-:-:S02]  /*7ed0*/  FSEL R18, R19, -INF , !P0 ;  /* 0xff80000013127808 */ /* 0x000fc40004000000 */
[----:B------:R-:W-:Y:S02]  /*7ee0*/  ISETP.GE.AND P0, PT, R6, R233, PT ;  /* 0x000000e90600720c */ /* 0x000fe40003f06270 */
[----:B------:R-:W-:Y:S01]  /*7ef0*/  IABS R19, R15 ;  /* 0x0000000f00137213 */ /* 0x000fe20000000000 */
[----:B------:R-:W-:Y:S01]  /*7f00*/  IMAD.MOV.U32 R15, RZ, RZ, R14 ;  /* 0x000000ffff0f7224 */ /* 0x000fe200078e000e */
[----:B------:R-:W-:Y:S01]  /*7f10*/  FSEL R196, R18, -INF , !P0 ;  /* 0xff80000012c47808 */ /* 0x000fe20004000000 */
[----:B------:R-:W-:Y:S01]  /*7f20*/  IMAD.MOV.U32 R14, RZ, RZ, R17 ;  /* 0x000000ffff0e7224 */ /* 0x000fe200078e0011 */
[----:B------:R-:W-:Y:S02]  /*7f30*/  ISETP.GT.AND P0, PT, R228, R8, PT ;  /* 0x00000008e400720c */ /* 0x000fe40003f04270 */
[----:B------:R-:W-:Y:S02]  /*7f40*/  I2FP.F32.S32 R17, R15 ;  /* 0x0000000f00117245 */ /* 0x000fe40000201400 */
[----:B------:R-:W-:-:S02]  /*7f50*/  I2FP.F32.S32 R15, R14 ;  /* 0x0000000e000f7245 */ /* 0x000fc40000201400 */
[----:B------:R-:W-:Y:S01]  /*7f60*/  I2FP.F32.S32 R18, R19 ;  /* 0x0000001300127245 */ /* 0x000fe20000201400 */
[----:B------:R-:W-:Y:S01]  /*7f70*/  FFMA.FTZ R33, R17, -UR12, R212 ;  /* 0x8000000c11217c23 */ /* 0x000fe200080100d4 */
[----:B------:R-:W-:Y:S01]  /*7f80*/  FSEL R14, R20, -INF , !P0 ;  /* 0xff800000140e7808 */ /* 0x000fe20004000000 */
[----:B------:R-:W-:Y:S01]  /*7f90*/  FFMA.FTZ R140, R15, -UR12, R213 ;  /* 0x8000000c0f8c7c23 */ /* 0x000fe200080100d5 */
[----:B------:R-:W-:Y:S01]  /*7fa0*/  ISETP.GE.AND P0, PT, R8, R232, PT ;  /* 0x000000e80800720c */ /* 0x000fe20003f06270 */
[----:B------:R-:W-:Y:S01]  /*7fb0*/  FFMA.FTZ R17, R18, -UR12, R203 ;  /* 0x8000000c12117c23 */ /* 0x000fe200080100cb */
[----:B------:R-:W-:Y:S02]  /*7fc0*/  FMNMX3.FTZ R15, R135, R138, R137, !PT ;  /* 0x0000008a870f7276 */ /* 0x000fe40007810089 */
[----:B------:R-:W-:Y:S02]  /*7fd0*/  FSEL R191, R14, -INF , !P0 ;  /* 0xff8000000ebf7808 */ /* 0x000fe40004000000 */
[----:B------:R-:W-:-:S02]  /*7fe0*/  ISETP.GT.AND P0, PT, R229, R8, PT ;  /* 0x00000008e500720c */ /* 0x000fc40003f04270 */
[----:B------:R-:W-:Y:S02]  /*7ff0*/  FMNMX3.FTZ R14, R136, R139, R132, !PT ;  /* 0x0000008b880e7276 */ /* 0x000fe40007810084 */
[----:B------:R-:W-:Y:S02]  /*8000*/  FSEL R17, R17, -INF , !P0 ;  /* 0xff80000011117808 */ /* 0x000fe40004000000 */
[----:B------:R-:W-:Y:S02]  /*8010*/  ISETP.GE.AND P0, PT, R8, R233, PT ;  /* 0x000000e90800720c */ /* 0x000fe40003f06270 */
[----:B------:R-:W-:Y:S02]  /*8020*/  FMNMX3.FTZ R15, R15, R30, R28, !PT ;  /* 0x0000001e0f0f7276 */ /* 0x000fe4000781001c */
[----:B------:R-:W-:Y:S02]  /*8030*/  FMNMX3.FTZ R14, R14, R35, R29, !PT ;  /* 0x000000230e0e7276 */ /* 0x000fe4000781001d */
[----:B------:R-:W-:-:S02]  /*8040*/  FSEL R194, R17, -INF , !P0 ;  /* 0xff80000011c27808 */ /* 0x000fc40004000000 */
[----:B------:R-:W-:Y:S02]  /*8050*/  FMNMX3.FTZ R32, R15, R197, R195, !PT ;  /* 0x000000c50f207276 */ /* 0x000fe400078100c3 */
[----:B------:R-:W-:Y:S01]  /*8060*/  FMNMX3.FTZ R31, R14, R199, R198, !PT ;  /* 0x000000c70e1f7276 */ /* 0x000fe200078100c6 */
[----:B------:R-:W-:Y:S06]  /*8070*/  BRA.U !UP0, `(.L_x_1486) ;  /* 0x0000000108d47547 */ /* 0x000fec000b800000 */
[----:B------:R-:W-:Y:S01]  /*8080*/  IMAD.U32 R14, RZ, RZ, UR25 ;  /* 0x00000019ff0e7e24 */ /* 0x000fe2000f8e00ff */
[----:B------:R-:W-:Y:S01]  /*8090*/  MOV R18, UR25 ;  /* 0x0000001900127c02 */ /* 0x000fe20008000f00 */
[----:B------:R-:W-:Y:S01]  /*80a0*/  IMAD.U32 R19, RZ, RZ, UR17 ;  /* 0x00000011ff137e24 */ /* 0x000fe2000f8e00ff */
[----:B------:R-:W-:Y:S01]  /*80b0*/  MOV R26, UR25 ;  /* 0x00000019001a7c02 */ /* 0x000fe20008000f00 */
[----:B------:R-:W-:Y:S01]  /*80c0*/  @!P2 VIADD R14, R14, 0xfffffffd ;  /* 0xfffffffd0e0ea836 */ /* 0x000fe20000000000 */
[----:B------:R-:W-:Y:S01]  /*80d0*/  MOV R23, UR25 ;  /* 0x0000001900177c02 */ /* 0x000fe20008000f00 */
[----:B------:R-:W-:Y:S01]  /*80e0*/  IMAD.U32 R20, RZ, RZ, UR19 ;  /* 0x00000013ff147e24 */ /* 0x000fe2000f8e00ff */
[----:B------:R-:W-:Y:S01]  /*80f0*/  MOV R21, UR17 ;  /* 0x0000001100157c02 */ /* 0x000fe20008000f00 */
[C---:B------:R-:W-:Y:S02]  /*8100*/  @!P2 IMAD R17, R14.reuse, UR15, RZ ;  /* 0x0000000f0e11ac24 */ /* 0x040fe4000f8e02ff */
[----:B------:R-:W-:-:S04]  /*8110*/  @!P2 IMAD.WIDE.U32 R14, R14, UR16, RZ ;  /* 0x000000100e0eac25 */ /* 0x000fc8000f8e00ff */
[----:B------:R-:W-:Y:S01]  /*8120*/  @!P2 IMAD.IADD R17, R15, 0x1, R17 ;  /* 0x000000010f11a824 */ /* 0x000fe200078e0211 */
[----:B------:R-:W-:Y:S01]  /*8130*/  @!P2 LEA R24, P0, R14, R222, 0x1 ;  /* 0x000000de0e18a211 */ /* 0x000fe200078008ff */
[----:B------:R-:W-:Y:S01]  /*8140*/  @!P1 VIADD R15, R18, 0xfffffffd ;  /* 0xfffffffd120f9836 */ /* 0x000fe20000000000 */
[----:B------:R-:W-:Y:S02]  /*8150*/  MOV R18, UR19 ;  /* 0x0000001300127c02 */ /* 0x000fe40008000f00 */
[-C--:B------:R-:W-:Y:S01]  /*8160*/  @!P2 LEA.HI.X R25, R14, R221.reuse, R17, 0x1, P0 ;  /* 0x000000dd0e19a211 */ /* 0x080fe200000f0c11 */
[C---:B------:R-:W-:Y:S02]  /*8170*/  @!P1 IMAD R22, R15.reuse, UR15, RZ ;  /* 0x0000000f0f169c24 */ /* 0x040fe4000f8e02ff */
[----:B------:R-:W-:Y:S02]  /*8180*/  @!P1 IMAD.WIDE.U32 R14, R15, UR16, RZ ;  /* 0x000000100f0e9c25 */ /* 0x000fe4000f8e00ff */
[----:B------:R-:W-:Y:S01]  /*8190*/  @!PT LDS RZ, [RZ] ;  /* 0x00000000fffff984 */ /* 0x000fe20000000800 */
[----:B------:R-:W-:Y:S01]  /*81a0*/  @!PT LDS RZ, [RZ] ;  /* 0x00000000fffff984 */ /* 0x000fe20000000800 */
[----:B------:R-:W-:Y:S01]  /*81b0*/  @!PT LDS RZ, [RZ] ;  /* 0x00000000fffff984 */ /* 0x000fe20000000800 */
[----:B------:R1:W-:Y:S02]  /*81c0*/  @!P2 LDGSTS.E.BYPASS.LTC128B.128 [R226+0x8000], desc[UR30][R24.64] ;  /* 0x0800000018e2afae */ /* 0x0003e4000b981a1e */
[----:B------:R-:W-:Y:S01]  /*81d0*/  @!P2 VIADD R17, R26, 0xfffffffd ;  /* 0xfffffffd1a11a836 */ /* 0x000fe20000000000 */
[----:B------:R-:W-:Y:S01]  /*81e0*/  @!P1 IADD3 R15, PT, PT, R15, R22, RZ ;  /* 0x000000160f0f9210 */ /* 0x000fe20007ffe0ff */
[----:B------:R-:W-:Y:S01]  /*81f0*/  @!P1 VIADD R26, R23, 0xfffffffd ;  /* 0xfffffffd171a9836 */ /* 0x000fe20000000000 */
[C---:B------:R-:W-:Y:S01]  /*8200*/  @!P1 LEA R22, P0, R14.reuse, R222, 0x1 ;  /* 0x000000de0e169211 */ /* 0x040fe200078008ff */
[C---:B------:R-:W-:Y:S01]  /*8210*/  @!P2 IMAD.WIDE.U32 R18, R17.reuse, UR16, R18 ;  /* 0x000000101112ac25 */ /* 0x040fe2000f8e0012 */
[----:B------:R1:W-:Y:S02]  /*8220*/  @P2 STS.128 [R226+0x8000], RZ ;  /* 0x008000ffe2002388 */ /* 0x0003e40000000c00 */
[----:B------:R-:W-:Y:S01]  /*8230*/  @!P1 LEA.HI.X R23, R14, R221, R15, 0x1, P0 ;  /* 0x000000dd0e179211 */ /* 0x000fe200000f0c0f */
[----:B------:R-:W-:-:S02]  /*8240*/  @!P2 IMAD R27, R17, UR15, RZ ;  /* 0x0000000f111bac24 */ /* 0x000fc4000f8e02ff */
[----:B------:R-:W-:Y:S01]  /*8250*/  @!P1 IMAD.WIDE.U32 R14, R26, UR16, R20 ;  /* 0x000000101a0e9c25 */ /* 0x000fe2000f8e0014 */
[-C--:B------:R-:W-:Y:S01]  /*8260*/  @!P2 LEA R20, P0, R18, R222.reuse, 0x1 ;  /* 0x000000de1214a211 */ /* 0x080fe200078008ff */
[----:B------:R-:W-:Y:S01]  /*8270*/  @!PT LDS RZ, [RZ] ;  /* 0x00000000fffff984 */ /* 0x000fe20000000800 */
[----:B------:R-:W-:Y:S01]  /*8280*/  @!PT LDS RZ, [RZ] ;  /* 0x00000000fffff984 */ /* 0x000fe20000000800 */
[----:B------:R-:W-:Y:S01]  /*8290*/  @!PT LDS RZ, [RZ] ;  /* 0x00000000fffff984 */ /* 0x000fe20000000800 */
[----:B------:R1:W-:Y:S01]  /*82a0*/  @!P1 LDGSTS.E.BYPASS.LTC128B.128 [R226+0x9000], desc[UR30][R22.64+0x80] ;  /* 0x0900008016e29fae */ /* 0x0003e2000b981a1e */
[----:B------:R-:W-:Y:S01]  /*82b0*/  @!P2 IADD3 R19, PT, PT, R27, R19, RZ ;  /* 0x000000131b13a210 */ /* 0x000fe20007ffe0ff */
[----:B------:R-:W-:Y:S02]  /*82c0*/  @!P1 IMAD R17, R26, UR15, RZ ;  /* 0x0000000f1a119c24 */ /* 0x000fe4000f8e02ff */
[----:B------:R1:W-:Y:S01]  /*82d0*/  @P1 STS.128 [R226+0x9000], RZ ;  /* 0x009000ffe2001388 */ /* 0x0003e20000000c00 */
[----:B------:R-:W-:Y:S02]  /*82e0*/  @!P2 LEA.HI.X R21, R18, R221, R19, 0x1, P0 ;  /* 0x000000dd1215a211 */ /* 0x000fe400000f0c13 */
[----:B------:R-:W-:Y:S02]  /*82f0*/  @!P1 IADD3 R15, PT, PT, R17, R15, RZ ;  /* 0x0000000f110f9210 */ /* 0x000fe40007ffe0ff */
[C---:B------:R-:W-:Y:S01]  /*8300*/  @!P1 LEA R18, P0, R14.reuse, R222, 0x1 ;  /* 0x000000de0e129211 */ /* 0x040fe200078008ff */
[----:B------:R-:W-:Y:S01]  /*8310*/  @!PT LDS RZ, [RZ] ;  /* 0x00000000fffff984 */ /* 0x000fe20000000800 */
[----:B------:R-:W-:Y:S01]  /*8320*/  @!PT LDS RZ, [RZ] ;  /* 0x00000000fffff984 */ /* 0x000fe20000000800 */
[----:B------:R-:W-:Y:S01]  /*8330*/  @!PT LDS RZ, [RZ] ;  /* 0x00000000fffff984 */ /* 0x000fe20000000800 */
[----:B------:R1:W-:Y:S03]  /*8340*/  @!P2 LDGSTS.E.BYPASS.LTC128B.128 [R226+0x8800], desc[UR30][R20.64] ;  /* 0x0880000014e2afae */ /* 0x0003e6000b981a1e */
[----:B------:R-:W-:Y:S01]  /*8350*/  @!P1 LEA.HI.X R19, R14, R221, R15, 0x1, P0 ;  /* 0x000000dd0e139211 */ /* 0x000fe200000f0c0f */
[----:B------:R1:W-:Y:S04]  /*8360*/  @P2 STS.128 [R226+0x8800], RZ ;  /* 0x008800ffe2002388 */ /* 0x0003e80000000c00 */
[----:B------:R-:W-:Y:S01]  /*8370*/  @!PT LDS RZ, [RZ] ;  /* 0x00000000fffff984 */ /* 0x000fe20000000800 */
[----:B------:R-:W-:Y:S01]  /*8380*/  @!PT LDS RZ, [RZ] ;  /* 0x00000000fffff984 */ /* 0x000fe20000000800 */
[----:B------:R-:W-:Y:S01]  /*8390*/  @!PT LDS RZ, [RZ] ;  /* 0x00000000fffff984 */ /* 0x000fe20000000800 */
[----:B------:R1:W-:Y:S04]  /*83a0*/  @!P1 LDGSTS.E.BYPASS.LTC128B.128 [R226+0x9800], desc[UR30][R18.64+0x80] ;  /* 0x0980008012e29fae */ /* 0x0003e8000b981a1e */
[----:B------:R1:W-:Y:S04]  /*83b0*/  @P1 STS.128 [R226+0x9800], RZ ;  /* 0x009800ffe2001388 */ /* 0x0003e80000000c00 */
[----:B------:R-:W0:Y:S02]  /*83c0*/  LDGDEPBAR ;  /* 0x00000000000079af */ /* 0x000e240000000000 */
.L_x_1486:
[----:B------:R-:W-:Y:S01]  /*83d0*/  FMNMX3.FTZ R15, R32, R193, R191, !PT ;  /* 0x000000c1200f7276 */ /* 0x000fe200078100bf */
[----:B------:R-:W-:Y:S01]  /*83e0*/  LDSM.16.MT88.4 R180, [R16] ;  /* 0x0000000010b4783b */ /* 0x000fe20000004200 */
[----:B------:R-:W-:Y:S02]  /*83f0*/  FMNMX3.FTZ R14, R31, R196, R194, !PT ;  /* 0x000000c41f0e7276 */ /* 0x000fe400078100c2 */
[----:B------:R-:W-:Y:S01]  /*8400*/  ISETP.GT.AND P0, PT, R230, R5, PT ;  /* 0x00000005e600720c */ /* 0x000fe20003f04270 */
[----:B-1----:R-:W1:Y:S01]  /*8410*/  SHFL.BFLY PT, R22, R15, 0x2, 0x1f ;  /* 0x0c401f000f167f89 */ /* 0x002e6200000e0000 */
[----:B------:R-:W-:Y:S02]  /*8420*/  FSEL R184, R176, -INF , !P6 ;  /* 0xff800000b0b87808 */ /* 0x000fe40007000000 */
[----:B------:R-:W-:Y:S01]  /*8430*/  ISETP.GE.AND P6, PT, R5, R234, PT ;  /* 0x000000ea0500720c */ /* 0x000fe20003fc6270 */
[----:B------:R-:W2:Y:S01]  /*8440*/  SHFL.BFLY PT, R21, R14, 0x2, 0x1f ;  /* 0x0c401f000e157f89 */ /* 0x000ea200000e0000 */
[----:B------:R-:W-:-:S02]  /*8450*/  IADD3 R17, PT, PT, R227, -R12, RZ ;  /* 0x8000000ce3117210 */ /* 0x000fc40007ffe0ff */
[----:B------:R-:W-:Y:S01]  /*8460*/  FSEL R20, R142, -INF , !P0 ;  /* 0xff8000008e147808 */ /* 0x000fe20004000000 */
[----:B------:R-:W-:Y:S01]  /*8470*/  LDSM.16.MT88.4 R176, [R216+0xa000] ;  /* 0x00a00000d8b0783b */ /* 0x000fe20000004200 */
[----:B------:R-:W-:Y:S02]  /*8480*/  IADD3 R19, PT, PT, R227, -R13, RZ ;  /* 0x8000000de3137210 */ /* 0x000fe40007ffe0ff */
[----:B------:R-:W-:Y:S02]  /*8490*/  ISETP.GT.AND P0, PT, R230, R4, PT ;  /* 0x00000004e600720c */ /* 0x000fe40003f04270 */
[----:B------:R-:W-:Y:S02]  /*84a0*/  IABS R18, R17 ;  /* 0x0000001100127213 */ /* 0x000fe40000000000 */
[----:B------:R-:W-:Y:S02]  /*84b0*/  FSEL R186, R20, -INF , !P6 ;  /* 0xff80000014ba7808 */ /* 0x000fe40007000000 */
[----:B------:R-:W-:-:S02]  /*84c0*/  IABS R17, R19 ;  /* 0x0000001300117213 */ /* 0x000fc40000000000 */
[----:B------:R-:W-:Y:S02]  /*84d0*/  ISETP.GE.AND P6, PT, R4, R234, PT ;  /* 0x000000ea0400720c */ /* 0x000fe40003fc6270 */
[----:B------:R-:W-:Y:S02]  /*84e0*/  FSEL R20, R141, -INF , !P0 ;  /* 0xff8000008d147808 */ /* 0x000fe40004000000 */
[----:B------:R-:W-:Y:S02]  /*84f0*/  ISETP.GT.AND P0, PT, R230, R3, PT ;  /* 0x00000003e600720c */ /* 0x000fe40003f04270 */
[----:B------:R-:W-:Y:S02]  /*8500*/  I2FP.F32.S32 R19, R18 ;  /* 0x0000001200137245 */ /* 0x000fe40000201400 */
[----:B------:R-:W-:Y:S02]  /*8510*/  I2FP.F32.S32 R17, R17 ;  /* 0x0000001100117245 */ /* 0x000fe40000201400 */
[----:B------:R-:W-:Y:S01]  /*8520*/  FSEL R185, R20, -INF , !P6 ;  /* 0xff80000014b97808 */ /* 0x000fe20007000000 */
[----:B------:R-:W-:Y:S01]  /*8530*/  FFMA.FTZ R19, R19, -UR12, R236 ;  /* 0x8000000c13137c23 */ /* 0x000fe200080100ec */
[----:B------:R-:W-:Y:S01]  /*8540*/  ISETP.GE.AND P6, PT, R3, R234, PT ;  /* 0x000000ea0300720c */ /* 0x000fe20003fc6270 */
[----:B------:R-:W-:Y:S01]  /*8550*/  FFMA.FTZ R20, R17, -UR12, R237 ;  /* 0x8000000c11147c23 */ /* 0x000fe200080100ed */
        /* <DEDUP_REMOVED lines=8> */
[----:B------:R-:W-:Y:S02]  /*85e0*/  IADD3 R10, PT, PT, R34, -R10, RZ ;  /* 0x8000000a220a7210 */ /* 0x000fe40007ffe0ff */
[----:B--2---:R-:W-:Y:S02]  /*85f0*/  FMNMX.FTZ R21, R14, R21, !PT ;  /* 0x000000150e157209 */ /* 0x004fe40007810000 */
[----:B------:R-:W-:Y:S02]  /*8600*/  FSEL R190, R17, -INF , !P6 ;  /* 0xff80000011be7808 */ /* 0x000fe40007000000 */
[----:B------:R-:W-:Y:S02]  /*8610*/  ISETP.GE.AND P6, PT, R6, R234, PT ;  /* 0x000000ea0600720c */ /* 0x000fe40003fc6270 */
[----:B------:R-:W-:Y:S02]  /*8620*/  FSEL R14, R19, -INF , !P0 ;  /* 0xff800000130e7808 */ /* 0x000fe40004000000 */
[----:B------:R-:W-:-:S02]  /*8630*/  IABS R17, R10 ;  /* 0x0000000a00117213 */ /* 0x000fc40000000000 */
[----:B------:R-:W-:Y:S01]  /*8640*/  IADD3 R9, PT, PT, R34, -R9, RZ ;  /* 0x8000000922097210 */ /* 0x000fe20007ffe0ff */
[----:B------:R-:W2:Y:S01]  /*8650*/  SHFL.BFLY PT, R10, R21, 0x1, 0x1f ;  /* 0x0c201f00150a7f89 */ /* 0x000ea200000e0000 */
[----:B------:R-:W-:Y:S02]  /*8660*/  ISETP.GT.AND P0, PT, R230, R8, PT ;  /* 0x00000008e600720c */ /* 0x000fe40003f04270 */
[----:B------:R-:W-:Y:S02]  /*8670*/  FSEL R189, R14, -INF , !P6 ;  /* 0xff8000000ebd7808 */ /* 0x000fe40007000000 */
[----:B------:R-:W-:Y:S02]  /*8680*/  MOV R14, R17 ;  /* 0x00000011000e7202 */ /* 0x000fe40000000f00 */
[----:B------:R-:W-:Y:S02]  /*8690*/  IABS R17, R9 ;  /* 0x0000000900117213 */ /* 0x000fe40000000000 */
[----:B------:R-:W-:-:S02]  /*86a0*/  ISETP.GE.AND P6, PT, R8, R234, PT ;  /* 0x000000ea0800720c */ /* 0x000fc40003fc6270 */
[----:B------:R-:W-:Y:S02]  /*86b0*/  FSEL R9, R20, -INF , !P0 ;  /* 0xff80000014097808 */ /* 0x000fe40004000000 */
[----:B------:R-:W-:Y:S02]  /*86c0*/  I2FP.F32.S32 R14, R14 ;  /* 0x0000000e000e7245 */ /* 0x000fe40000201400 */
[----:B------:R-:W-:Y:S02]  /*86d0*/  FSEL R188, R9, -INF , !P6 ;  /* 0xff80000009bc7808 */ /* 0x000fe40007000000 */
[----:B------:R-:W-:Y:S02]  /*86e0*/  ISETP.GT.AND P0, PT, R231, R5, PT ;  /* 0x00000005e700720c */ /* 0x000fe40003f04270 */
[----:B------:R-:W-:Y:S01]  /*86f0*/  ISETP.GE.AND P6, PT, R5, R235, PT ;  /* 0x000000eb0500720c */ /* 0x000fe20003fc6270 */
[----:B------:R-:W-:Y:S01]  /*8700*/  FFMA.FTZ R5, R14, -UR12, R206 ;  /* 0x8000000c0e057c23 */ /* 0x000fe200080100ce */
[----:B------:R-:W-:-:S02]  /*8710*/  FSEL R9, R143, -INF , !P5 ;  /* 0xff8000008f097808 */ /* 0x000fc40006800000 */
[----:B------:R-:W-:Y:S02]  /*8720*/  I2FP.F32.S32 R14, R17 ;  /* 0x00000011000e7245 */ /* 0x000fe40000201400 */
[----:B------:R-:W-:Y:S02]  /*8730*/  FSEL R18, R9, -INF , !P3 ;  /* 0xff80000009127808 */ /* 0x000fe40005800000 */
[----:B------:R-:W-:Y:S02]  /*8740*/  ISETP.GT.AND P5, PT, R231, R4, PT ;  /* 0x00000004e700720c */ /* 0x000fe40003fa4270 */
[----:B------:R-:W-:Y:S01]  /*8750*/  ISETP.GE.AND P3, PT, R4, R235, PT ;  /* 0x000000eb0400720c */ /* 0x000fe20003f66270 */
[----:B------:R-:W-:Y:S01]  /*8760*/  FFMA.FTZ R4, R14, -UR12, R207 ;  /* 0x8000000c0e047c23 */ /* 0x000fe200080100cf */
[----:B------:R-:W-:Y:S02]  /*8770*/  FSEL R5, R5, -INF , !P0 ;  /* 0xff80000005057808 */ /* 0x000fe40004000000 */
[----:B-1----:R-:W-:-:S02]  /*8780*/  FMNMX.FTZ R220, R22, R15, !PT ;  /* 0x0000000f16dc7209 */ /* 0x002fc40007810000 */
[----:B------:R-:W-:Y:S02]  /*8790*/  FSEL R187, R5, -INF , !P6 ;  /* 0xff80000005bb7808 */ /* 0x000fe40007000000 */
[----:B------:R-:W-:Y:S02]  /*87a0*/  ISETP.GT.AND P0, PT, R231, R3, PT ;  /* 0x00000003e700720c */ /* 0x000fe40003f04270 */
[----:B------:R-:W-:Y:S01]  /*87b0*/  ISETP.GE.AND P6, PT, R3, R235, PT ;  /* 0x000000eb0300720c */ /* 0x000fe20003fc6270 */
[----:B------:R-:W-:Y:S01]  /*87c0*/  FMUL.FTZ R3, R220, UR8 ;  /* 0x00000008dc037c20 */ /* 0x000fe20008410000 */
[----:B------:R-:W-:Y:S02]  /*87d0*/  FSEL R4, R4, -INF , !P5 ;  /* 0xff80000004047808 */ /* 0x000fe40006800000 */
[----:B------:R-:W-:Y:S02]  /*87e0*/  FSETP.NEU.FTZ.AND P5, PT, R220, -INF , PT ;  /* 0xff800000dc00780b */ /* 0x000fe40003fbd000 */
[----:B--2---:R-:W-:-:S02]  /*87f0*/  FMNMX.FTZ R219, R21, R10, !PT ;  /* 0x0000000a15db7209 */ /* 0x004fc40007810000 */
[----:B------:R-:W-:Y:S01]  /*8800*/  FSEL R3, R3, RZ, P5 ;  /* 0x000000ff03037208 */ /* 0x000fe20002800000 */
[----:B------:R-:W-:Y:S01]  /*8810*/  LDSM.16.MT88.4 R20, [R16+0x1000] ;  /* 0x001000001014783b */ /* 0x000fe20000004200 */
[----:B------:R-:W-:Y:S01]  /*8820*/  IADD3 R7, PT, PT, R34, -R7, RZ ;  /* 0x8000000722077210 */ /* 0x000fe20007ffe0ff */
[C---:B------:R-:W-:Y:S01]  /*8830*/  FMUL.FTZ R14, R219.reuse, UR8 ;  /* 0x00000008db0e7c20 */ /* 0x040fe20008410000 */
[----:B------:R-:W-:Y:S01]  /*8840*/  FSEL R19, R4, -INF , !P3 ;  /* 0xff80000004137808 */ /* 0x000fe20005800000 */
[----:B------:R-:W-:Y:S01]  /*8850*/  FFMA.FTZ R4, R138, UR8, -R3 ;  /* 0x000000088a047c23 */ /* 0x000fe20008010803 */
[----:B------:R-:W-:Y:S02]  /*8860*/  FSETP.NEU.FTZ.AND P3, PT, R219, -INF , PT ;  /* 0xff800000db00780b */ /* 0x000fe40003f7d000 */
[----:B------:R-:W-:Y:S01]  /*8870*/  IABS R7, R7 ;  /* 0x0000000700077213 */ /* 0x000fe20000000000 */
[----:B------:R1:W-:Y:S01]  /*8880*/  MUFU.EX2 R247, R4 ;  /* 0x0000000400f77308 */ /* 0x0003e20000000800 */
[----:B------:R-:W-:-:S02]  /*8890*/  FSEL R17, R220, RZ, P5 ;  /* 0x000000ffdc117208 */ /* 0x000fc40002800000 */
[----:B------:R-:W-:Y:S02]  /*88a0*/  FSEL R5, R219, RZ, P3 ;  /* 0x000000ffdb057208 */ /* 0x000fe40001800000 */
[----:B------:R-:W-:Y:S02]  /*88b0*/  FSEL R14, R14, RZ, P3 ;  /* 0x000000ff0e0e7208 */ /* 0x000fe40001800000 */
[----:B------:R-:W-:Y:S01]  /*88c0*/  ISETP.GT.AND P5, PT, R231, R2, PT ;  /* 0x00000002e700720c */ /* 0x000fe20003fa4270 */
[----:B------:R-:W-:Y:S01]  /*88d0*/  FADD.FTZ R5, R136, -R5 ;  /* 0x8000000588057221 */ /* 0x000fe20000010000 */
[----:B------:R-:W-:Y:S01]  /*88e0*/  ISETP.GE.AND P3, PT, R2, R235, PT ;  /* 0x000000eb0200720c */ /* 0x000fe20003f66270 */
[----:B------:R-:W-:Y:S01]  /*88f0*/  FFMA.FTZ R2, R137, UR8, -R3 ;  /* 0x0000000889027c23 */ /* 0x000fe20008010803 */
[----:B------:R-:W-:Y:S01]  /*8900*/  MOV R9, R7 ;  /* 0x0000000700097202 */ /* 0x000fe20000000f00 */
[----:B------:R-:W-:Y:S01]  /*8910*/  FADD.FTZ R7, R135, -R17 ;  /* 0x8000001187077221 */ /* 0x000fe20000010000 */
[----:B------:R-:W-:Y:S01]  /*8920*/  IADD3 R15, PT, PT, R34, -R11, RZ ;  /* 0x8000000b220f7210 */ /* 0x000fe20007ffe0ff */
[----:B-1----:R-:W-:Y:S01]  /*8930*/  FFMA.FTZ R4, R30, UR8, -R3 ;  /* 0x000000081e047c23 */ /* 0x002fe20008010803 */
[----:B------:R1:W-:Y:S01]  /*8940*/  MUFU.EX2 R246, R2 ;  /* 0x0000000200f67308 */ /* 0x0003e20000000800 */
[----:B------:R-:W-:Y:S01]  /*8950*/  I2FP.F32.S32 R9, R9 ;  /* 0x0000000900097245 */ /* 0x000fe20000201400 */
[----:B------:R-:W-:Y:S01]  /*8960*/  FMUL.FTZ R7, R7, UR8 ;  /* 0x0000000807077c20 */ /* 0x000fe20008410000 */
[C---:B------:R-:W-:Y:S01]  /*8970*/  IADD3 R11, PT, PT, R34.reuse, -R12, RZ ;  /* 0x8000000c220b7210 */ /* 0x040fe20007ffe0ff */
[----:B------:R2:W-:Y:S01]  /*8980*/  MUFU.EX2 R245, R4 ;  /* 0x0000000400f57308 */ /* 0x0005e20000000800 */
[----:B------:R-:W-:Y:S01]  /*8990*/  IABS R15, R15 ;  /* 0x0000000f000f7213 */ /* 0x000fe20000000000 */
[----:B------:R-:W-:Y:S01]  /*89a0*/  FFMA.FTZ R9, R9, -UR12, R214 ;  /* 0x8000000c09097c23 */ /* 0x000fe200080100d6 */
[----:B------:R-:W-:Y:S01]  /*89b0*/  IADD3 R10, PT, PT, R34, -R13, RZ ;  /* 0x8000000d220a7210 */ /* 0x000fe20007ffe0ff */
[----:B------:R-:W-:Y:S01]  /*89c0*/  FMUL.FTZ R5, R5, UR8 ;  /* 0x0000000805057c20 */ /* 0x000fe20008410000 */
[----:B------:R-:W-:Y:S01]  /*89d0*/  IADD3 R243, PT, PT, R216, R244, RZ ;  /* 0x000000f4d8f37210 */ /* 0x000fe20007ffe0ff */
[----:B------:R-:W3:Y:S01]  /*89e0*/  MUFU.EX2 R13, R7 ;  /* 0x00000007000d7308 */ /* 0x000ee20000000800 */
[----:B------:R-:W-:-:S02]  /*89f0*/  FSEL R9, R9, -INF , !P0 ;  /* 0xff80000009097808 */ /* 0x000fc40004000000 */
[----:B------:R-:W-:Y:S01]  /*8a00*/  ISETP.GT.AND P0, PT, R231, R6, PT ;  /* 0x00000006e700720c */ /* 0x000fe20003f04270 */
[----:B-1----:R-:W-:Y:S01]  /*8a10*/  FFMA.FTZ R2, R28, UR8, -R3 ;  /* 0x000000081c027c23 */ /* 0x002fe20008010803 */
[----:B------:R-:W-:Y:S01]  /*8a20*/  FSEL R207, R9, -INF , !P6 ;  /* 0xff80000009cf7808 */ /* 0x000fe20007000000 */
[----:B------:R-:W-:Y:S01]  /*8a30*/  LDSM.16.MT88.4 R24, [R243+0xb000] ;  /* 0x00b00000f318783b */ /* 0x000fe20000004200 */
[----:B------:R-:W-:Y:S01]  /*8a40*/  ISETP.GE.AND P6, PT, R6, R235, PT ;  /* 0x000000eb0600720c */ /* 0x000fe20003fc6270 */
[--C-:B--2---:R-:W-:Y:S01]  /*8a50*/  FFMA.FTZ R4, R139, UR8, -R14.reuse ;  /* 0x000000088b047c23 */ /* 0x104fe2000801080e */
[----:B------:R1:W2:Y:S01]  /*8a60*/  MUFU.EX2 R237, R2 ;  /* 0x0000000200ed7308 */ /* 0x0002a20000000800 */
[----:B------:R-:W-:Y:S03]  /*8a70*/  LDSM.16.MT88.4 R136, [R243+0xa000] ;  /* 0x00a00000f388783b */ /* 0x000fe60000004200 */
[----:B------:R4:W-:Y:S01]  /*8a80*/  MUFU.EX2 R212, R4 ;  /* 0x0000000400d47308 */ /* 0x0009e20000000800 */
[-C--:B---3--:R-:W-:Y:S01]  /*8a90*/  FMUL.FTZ R148, R148, R13.reuse ;  /* 0x0000000d94947220 */ /* 0x088fe20000410000 */
[-C--:B------:R-:W-:Y:S01]  /*8aa0*/  FMUL.FTZ R149, R149, R13.reuse ;  /* 0x0000000d95957220 */ /* 0x080fe20000410000 */
[-C--:B------:R-:W-:Y:S01]  /*8ab0*/  FMUL.FTZ R152, R152, R13.reuse ;  /* 0x0000000d98987220 */ /* 0x080fe20000410000 */
[----:B------:R-:W3:Y:S01]  /*8ac0*/  MUFU.EX2 R12, R5 ;  /* 0x00000005000c7308 */ /* 0x000ee20000000800 */
[-C--:B------:R-:W-:Y:S01]  /*8ad0*/  FMUL.FTZ R153, R153, R13.reuse ;  /* 0x0000000d99997220 */ /* 0x080fe20000410000 */
[-C--:B------:R-:W-:Y:S01]  /*8ae0*/  FMUL.FTZ R164, R164, R13.reuse ;  /* 0x0000000da4a47220 */ /* 0x080fe20000410000 */
[-C--:B------:R-:W-:Y:S01]  /*8af0*/  FMUL.FTZ R165, R165, R13.reuse ;  /* 0x0000000da5a57220 */ /* 0x080fe20000410000 */
[-C--:B------:R-:W-:Y:S01]  /*8b00*/  FMUL.FTZ R168, R168, R13.reuse ;  /* 0x0000000da8a87220 */ /* 0x080fe20000410000 */
[----:B------:R-:W-:Y:S01]  /*8b10*/  FMUL.FTZ R169, R169, R13 ;  /* 0x0000000da9a97220 */ /* 0x000fe20000410000 */
[--C-:B-1----:R-:W-:Y:S01]  /*8b20*/  FFMA.FTZ R2, R132, UR8, -R14.reuse ;  /* 0x0000000884027c23 */ /* 0x102fe2000801080e */
[----:B--2---:R-:W-:Y:S01]  /*8b30*/  F2FP.F16.F32.PACK_AB R6, R237, R245 ;  /* 0x000000f5ed06723e */ /* 0x004fe200000000ff */
[-C--:B------:R-:W-:Y:S01]  /*8b40*/  FMUL.FTZ R40, R40, R13.reuse ;  /* 0x0000000d28287220 */ /* 0x080fe20000410000 */
[-C--:B------:R-:W-:Y:S01]  /*8b50*/  FMUL.FTZ R41, R41, R13.reuse ;  /* 0x0000000d29297220 */ /* 0x080fe20000410000 */
[--C-:B----4-:R-:W-:Y:S01]  /*8b60*/  FFMA.FTZ R4, R35, UR8, -R14.reuse ;  /* 0x0000000823047c23 */ /* 0x110fe2000801080e */
[----:B------:R1:W2:Y:S01]  /*8b70*/  MUFU.EX2 R213, R2 ;  /* 0x0000000200d57308 */ /* 0x0002a20000000800 */
[----:B------:R-:W-:Y:S01]  /*8b80*/  LDSM.16.MT88.4 R32, [R216+0xb000] ;  /* 0x00b00000d820783b */ /* 0x000fe20000004200 */
[-C--:B------:R-:W-:Y:S01]  /*8b90*/  FMUL.FTZ R44, R44, R13.reuse ;  /* 0x0000000d2c2c7220 */ /* 0x080fe20000410000 */
[-C--:B---3--:R-:W-:Y:S01]  /*8ba0*/  FMUL.FTZ R150, R150, R12.reuse ;  /* 0x0000000c96967220 */ /* 0x088fe20000410000 */
        /* <DEDUP_REMOVED lines=11> */
[----:B--2---:R-:W-:Y:S01]  /*8c60*/  F2FP.F16.F32.PACK_AB R5, R213, R212 ;  /* 0x000000d4d505723e */ /* 0x004fe200000000ff */
[----:B------:R-:W-:Y:S01]  /*8c70*/  FMUL.FTZ R45, R45, R13 ;  /* 0x0000000d2d2d7220 */ /* 0x000fe20000410000 */
[-C--:B------:R-:W-:Y:S01]  /*8c80*/  FMUL.FTZ R46, R46, R12.reuse ;  /* 0x0000000c2e2e7220 */ /* 0x080fe20000410000 */
[----:B---3--:R-:W-:Y:S01]  /*8c90*/  IABS R4, R11 ;  /* 0x0000000b00047213 */ /* 0x008fe20000000000 */
[----:B------:R1:W2:Y:S01]  /*8ca0*/  MUFU.EX2 R214, R2 ;  /* 0x0000000200d67308 */ /* 0x0002a20000000800 */
[----:B------:R-:W-:Y:S01]  /*8cb0*/  MOV R11, R15 ;  /* 0x0000000f000b7202 */ /* 0x000fe20000000f00 */
[----:B------:R-:W-:Y:S01]  /*8cc0*/  FMUL.FTZ R47, R47, R12 ;  /* 0x0000000c2f2f7220 */ /* 0x000fe20000410000 */
[----:B------:R-:W-:Y:S01]  /*8cd0*/  I2FP.F32.S32 R9, R4 ;  /* 0x0000000400097245 */ /* 0x000fe20000201400 */
[----:B------:R-:W-:Y:S01]  /*8ce0*/  FMUL.FTZ R56, R56, R13 ;  /* 0x0000000d38387220 */ /* 0x000fe20000410000 */
[----:B------:R-:W-:Y:S01]  /*8cf0*/  I2FP.F32.S32 R11, R11 ;  /* 0x0000000b000b7245 */ /* 0x000fe20000201400 */
[----:B------:R-:W-:Y:S01]  /*8d00*/  FMUL.FTZ R57, R57, R13 ;  /* 0x0000000d39397220 */ /* 0x000fe20000410000 */
[----:B------:R-:W-:Y:S01]  /*8d10*/  F2FP.F16.F32.PACK_AB R4, R246, R247 ;  /* 0x000000f7f604723e */ /* 0x000fe200000000ff */
[----:B------:R-:W-:Y:S01]  /*8d20*/  FFMA.FTZ R9, R9, -UR12, R238 ;  /* 0x8000000c09097c23 */ /* 0x000fe200080100ee */
[-C--:B------:R-:W-:Y:S01]  /*8d30*/  FMUL.FTZ R58, R58, R12.reuse ;  /* 0x0000000c3a3a7220 */ /* 0x080fe20000410000 */
[----:B------:R-:W-:Y:S01]  /*8d40*/  FFMA.FTZ R11, R11, -UR12, R215 ;  /* 0x8000000c0b0b7c23 */ /* 0x000fe200080100d7 */
[----:B------:R-:W-:Y:S01]  /*8d50*/  FMUL.FTZ R59, R59, R12 ;  /* 0x0000000c3b3b7220 */ /* 0x000fe20000410000 */
[-C--:B------:R-:W-:Y:S01]  /*8d60*/  FMUL.FTZ R60, R60, R13.reuse ;  /* 0x0000000d3c3c7220 */ /* 0x080fe20000410000 */
[----:B------:R-:W-:Y:S01]  /*8d70*/  FSEL R9, R9, -INF , !P0 ;  /* 0xff80000009097808 */ /* 0x000fe20004000000 */
[-C--:B------:R-:W-:Y:S01]  /*8d80*/  FMUL.FTZ R61, R61, R13.reuse ;  /* 0x0000000d3d3d7220 */ /* 0x080fe20000410000 */
[----:B-1----:R-:W-:Y:S01]  /*8d90*/  IABS R2, R10 ;  /* 0x0000000a00027213 */ /* 0x002fe20000000000 */
[-C--:B------:R-:W-:Y:S01]  /*8da0*/  FMUL.FTZ R72, R72, R13.reuse ;  /* 0x0000000d48487220 */ /* 0x080fe20000410000 */
[----:B------:R-:W-:Y:S01]  /*8db0*/  FSEL R11, R11, -INF , !P5 ;  /* 0xff8000000b0b7808 */ /* 0x000fe20006800000 */
[----:B------:R-:W-:Y:S01]  /*8dc0*/  FMUL.FTZ R73, R73, R13 ;  /* 0x0000000d49497220 */ /* 0x000fe20000410000 */
[----:B------:R-:W-:Y:S01]  /*8dd0*/  I2FP.F32.S32 R2, R2 ;  /* 0x0000000200027245 */ /* 0x000fe20000201400 */
[----:B------:R-:W-:Y:S01]  /*8de0*/  FMUL.FTZ R62, R62, R12 ;  /* 0x0000000c3e3e7220 */ /* 0x000fe20000410000 */
[----:B------:R-:W-:Y:S01]  /*8df0*/  ISETP.GT.AND P5, PT, R231, R8, PT ;  /* 0x00000008e700720c */ /* 0x000fe20003fa4270 */
[----:B------:R-:W-:Y:S01]  /*8e00*/  FMUL.FTZ R63, R63, R12 ;  /* 0x0000000c3f3f7220 */ /* 0x000fe20000410000 */
[----:B------:R-:W-:Y:S01]  /*8e10*/  ISETP.GE.AND P0, PT, R8, R235, PT ;  /* 0x000000eb0800720c */ /* 0x000fe20003f06270 */
[----:B------:R-:W-:Y:S01]  /*8e20*/  FFMA.FTZ R2, R2, -UR12, R239 ;  /* 0x8000000c02027c23 */ /* 0x000fe200080100ef */
[----:B------:R-:W-:Y:S01]  /*8e30*/  FMNMX3.FTZ R8, R134, R208, R184, !PT ;  /* 0x000000d086087276 */ /* 0x000fe200078100b8 */
[-C--:B------:R-:W-:Y:S01]  /*8e40*/  FMUL.FTZ R74, R74, R12.reuse ;  /* 0x0000000c4a4a7220 */ /* 0x080fe20000410000 */
[----:B------:R-:W-:Y:S01]  /*8e50*/  FSEL R206, R11, -INF , !P3 ;  /* 0xff8000000bce7808 */ /* 0x000fe20005800000 */
[----:B------:R-:W-:Y:S01]  /*8e60*/  FMUL.FTZ R75, R75, R12 ;  /* 0x0000000c4b4b7220 */ /* 0x000fe20000410000 */
[----:B------:R-:W-:Y:S01]  /*8e70*/  FSEL R15, R2, -INF , !P5 ;  /* 0xff800000020f7808 */ /* 0x000fe20006800000 */
[----:B------:R-:W-:Y:S01]  /*8e80*/  FMUL.FTZ R76, R76, R13 ;  /* 0x0000000d4c4c7220 */ /* 0x000fe20000410000 */
[----:B------:R-:W-:Y:S01]  /*8e90*/  FMNMX3.FTZ R2, R133, R209, R18, !PT ;  /* 0x000000d185027276 */ /* 0x000fe20007810012 */
[-C--:B------:R-:W-:Y:S01]  /*8ea0*/  FMUL.FTZ R77, R77, R13.reuse ;  /* 0x0000000d4d4d7220 */ /* 0x080fe20000410000 */
[----:B------:R-:W-:Y:S01]  /*8eb0*/  FMNMX3.FTZ R8, R8, R186, R185, !PT ;  /* 0x000000ba08087276 */ /* 0x000fe200078100b9 */
[----:B------:R-:W-:Y:S01]  /*8ec0*/  FMUL.FTZ R88, R88, R13 ;  /* 0x0000000d58587220 */ /* 0x000fe20000410000 */
[----:B------:R-:W-:Y:S01]  /*8ed0*/  FMNMX3.FTZ R2, R2, R187, R19, !PT ;  /* 0x000000bb02027276 */ /* 0x000fe20007810013 */
[----:B------:R-:W-:Y:S01]  /*8ee0*/  FMUL.FTZ R78, R78, R12 ;  /* 0x0000000c4e4e7220 */ /* 0x000fe20000410000 */
[----:B------:R-:W-:Y:S01]  /*8ef0*/  FMNMX3.FTZ R8, R8, R192, R190, !PT ;  /* 0x000000c008087276 */ /* 0x000fe200078100be */
[-C--:B------:R-:W-:Y:S01]  /*8f00*/  FMUL.FTZ R79, R79, R12.reuse ;  /* 0x0000000c4f4f7220 */ /* 0x080fe20000410000 */
[----:B------:R-:W-:Y:S01]  /*8f10*/  FSEL R205, R9, -INF , !P6 ;  /* 0xff80000009cd7808 */ /* 0x000fe20007000000 */
[----:B------:R-:W-:Y:S01]  /*8f20*/  FMUL.FTZ R89, R89, R13 ;  /* 0x0000000d59597220 */ /* 0x000fe20000410000 */
        /* <DEDUP_REMOVED lines=8> */
[----:B------:R-:W-:Y:S01]  /*8fb0*/  IADD3 R10, PT, PT, R244, R16, RZ ;  /* 0x00000010f40a7210 */ /* 0x000fe20007ffe0ff */
[----:B------:R-:W1:Y:S01]  /*8fc0*/  SHFL.BFLY PT, R8, R2, 0x2, 0x1f ;  /* 0x0c401f0002087f89 */ /* 0x000e6200000e0000 */
[----:B--2---:R-:W-:Y:S01]  /*8fd0*/  F2FP.F16.F32.PACK_AB R7, R214, R236 ;  /* 0x000000ecd607723e */ /* 0x004fe200000000ff */
[-C--:B------:R-:W-:Y:S01]  /*8fe0*/  FMUL.FTZ R94, R94, R12.reuse ;  /* 0x0000000c5e5e7220 */ /* 0x080fe20000410000 */
[-C--:B------:R-:W-:Y:S01]  /*8ff0*/  FMUL.FTZ R95, R95, R12.reuse ;  /* 0x0000000c5f5f7220 */ /* 0x080fe20000410000 */
[----:B------:R-:W2:Y:S01]  /*9000*/  SHFL.BFLY PT, R11, R9, 0x2, 0x1f ;  /* 0x0c401f00090b7f89 */ /* 0x000ea200000e0000 */
[-C--:B------:R-:W-:Y:S01]  /*9010*/  FMUL.FTZ R104, R104, R13.reuse ;  /* 0x0000000d68687220 */ /* 0x080fe20000410000 */
[-C--:B------:R-:W-:Y:S01]  /*9020*/  FMUL.FTZ R105, R105, R13.reuse ;  /* 0x0000000d69697220 */ /* 0x080fe20000410000 */
[-C--:B------:R-:W-:Y:S01]  /*9030*/  FMUL.FTZ R106, R106, R12.reuse ;  /* 0x0000000c6a6a7220 */ /* 0x080fe20000410000 */
[----:B------:R-:W-:Y:S01]  /*9040*/  LDSM.16.MT88.4 R140, [R10] ;  /* 0x000000000a8c783b */ /* 0x000fe20000004200 */
[-C--:B------:R-:W-:Y:S01]  /*9050*/  FMUL.FTZ R107, R107, R12.reuse ;  /* 0x0000000c6b6b7220 */ /* 0x080fe20000410000 */
[-C--:B------:R-:W-:Y:S01]  /*9060*/  FMUL.FTZ R108, R108, R13.reuse ;  /* 0x0000000d6c6c7220 */ /* 0x080fe20000410000 */
[-C--:B------:R-:W-:Y:S01]  /*9070*/  FMUL.FTZ R109, R109, R13.reuse ;  /* 0x0000000d6d6d7220 */ /* 0x080fe20000410000 */
        /* <DEDUP_REMOVED lines=11> */
[----:B------:R-:W-:Y:S01]  /*9130*/  HMMA.16816.F32 R148, R4, R176, R148 ;  /* 0x000000b00494723c */ /* 0x000fe20000001894 */
[----:B-1----:R-:W-:Y:S01]  /*9140*/  FMNMX.FTZ R8, R2, R8, !PT ;  /* 0x0000000802087209 */ /* 0x002fe20007810000 */
[----:B------:R-:W-:Y:S01]  /*9150*/  FFMA.FTZ R15, R197, UR8, -R3 ;  /* 0x00000008c50f7c23 */ /* 0x000fe20008010803 */
[----:B--2---:R-:W-:-:S03]  /*9160*/  FMNMX.FTZ R2, R9, R11, !PT ;  /* 0x0000000b09027209 */ /* 0x004fc60007810000 */
[----:B------:R-:W1:Y:S02]  /*9170*/  SHFL.BFLY PT, R10, R8, 0x1, 0x1f ;  /* 0x0c201f00080a7f89 */ /* 0x000e6400000e0000 */
[C---:B------:R-:W-:Y:S02]  /*9180*/  HMMA.16816.F32 R152, R4.reuse, R178, R152 ;  /* 0x000000b20498723c */ /* 0x040fe40000001898 */
[----:B------:R-:W2:Y:S06]  /*9190*/  SHFL.BFLY PT, R9, R2, 0x1, 0x1f ;  /* 0x0c201f0002097f89 */ /* 0x000eac00000e0000 */
[C---:B------:R-:W-:Y:S08]  /*91a0*/  HMMA.16816.F32 R164, R4.reuse, R136, R164 ;  /* 0x0000008804a4723c */ /* 0x040ff000000018a4 */
[----:B------:R-:W-:Y:S01]  /*91b0*/  HMMA.16816.F32 R168, R4, R138, R168 ;  /* 0x0000008a04a8723c */ /* 0x000fe200000018a8 */
[----:B-1----:R-:W-:-:S07]  /*91c0*/  FMNMX.FTZ R221, R8, R10, !PT ;  /* 0x0000000a08dd7209 */ /* 0x002fce0007810000 */
[----:B------:R-:W-:Y:S01]  /*91d0*/  HMMA.16816.F32 R40, R4, R180, R40 ;  /* 0x000000b40428723c */ /* 0x000fe20000001828 */
[----:B--2---:R-:W-:Y:S01]  /*91e0*/  FMNMX.FTZ R222, R2, R9, !PT ;  /* 0x0000000902de7209 */ /* 0x004fe20007810000 */
[C---:B------:R-:W-:Y:S01]  /*91f0*/  FMUL.FTZ R2, R221.reuse, UR8 ;  /* 0x00000008dd027c20 */ /* 0x040fe20008410000 */
[----:B------:R-:W-:-:S04]  /*9200*/  FSETP.NEU.FTZ.AND P0, PT, R221, -INF , PT ;  /* 0xff800000dd00780b */ /* 0x000fc80003f1d000 */
[----:B------:R-:W-:Y:S01]  /*9210*/  FSEL R8, R2, RZ, P0 ;  /* 0x000000ff02087208 */ /* 0x000fe20000000000 */
[----:B------:R-:W-:Y:S01]  /*9220*/  HMMA.16816.F32 R44, R4, R182, R44 ;  /* 0x000000b6042c723c */ /* 0x000fe2000000182c */
[----:B------:R-:W-:-:S07]  /*9230*/  FMUL.FTZ R2, R222, UR8 ;  /* 0x00000008de027c20 */ /* 0x000fce0008410000 */
        /* <DEDUP_REMOVED lines=14> */
[----:B------:R1:W-:Y:S01]  /*9320*/  MUFU.EX2 R184, R5 ;  /* 0x0000000500b87308 */ /* 0x0003e20000000800 */
[----:B------:R-:W-:Y:S01]  /*9330*/  FSEL R9, R2, RZ, P0 ;  /* 0x000000ff02097208 */ /* 0x000fe20000000000 */
[----:B------:R-:W-:Y:S01]  /*9340*/  FFMA.FTZ R2, R186, UR8, -R8 ;  /* 0x00000008ba027c23 */ /* 0x000fe20008010808 */
[----:B------:R-:W-:Y:S01]  /*9350*/  FADD.FTZ R7, R134, -R4 ;  /* 0x8000000486077221 */ /* 0x000fe20000010000 */
[----:B------:R-:W-:Y:S01]  /*9360*/  FFMA.FTZ R4, R208, UR8, -R8 ;  /* 0x00000008d0047c23 */ /* 0x000fe20008010808 */
[----:B------:R-:W-:Y:S02]  /*9370*/  MUFU.EX2 R185, R6 ;  /* 0x0000000600b97308 */ /* 0x000fe40000000800 */
[----:B------:R-:W-:Y:S02]  /*9380*/  FMUL.FTZ R7, R7, UR8 ;  /* 0x0000000807077c20 */ /* 0x000fe40008410000 */
[----:B------:R2:W3:Y:S04]  /*9390*/  MUFU.EX2 R135, R2 ;  /* 0x0000000200877308 */ /* 0x0004e80000000800 */
[----:B------:R4:W-:Y:S01]  /*93a0*/  MUFU.EX2 R211, R4 ;  /* 0x0000000400d37308 */ /* 0x0009e20000000800 */
[----:B-1----:R-:W-:-:S03]  /*93b0*/  FSEL R5, R222, RZ, P0 ;  /* 0x000000ffde057208 */ /* 0x002fc60000000000 */
[----:B------:R-:W1:Y:S02]  /*93c0*/  MUFU.EX2 R11, R7 ;  /* 0x00000007000b7308 */ /* 0x000e640000000800 */
[----:B------:R-:W-:Y:S01]  /*93d0*/  FADD.FTZ R5, R133, -R5 ;  /* 0x8000000585057221 */ /* 0x000fe20000010000 */
[----:B--2---:R-:W-:Y:S01]  /*93e0*/  FFMA.FTZ R2, R18, UR8, -R9 ;  /* 0x0000000812027c23 */ /* 0x004fe20008010809 */
[----:B---3--:R-:W-:-:S03]  /*93f0*/  F2FP.F16.F32.PACK_AB R6, R185, R135 ;  /* 0x00000087b906723e */ /* 0x008fc600000000ff */
[----:B------:R2:W-:Y:S01]  /*9400*/  MUFU.EX2 R133, R2 ;  /* 0x0000000200857308 */ /* 0x0005e20000000800 */
[----:B----4-:R-:W-:-:S03]  /*9410*/  FFMA.FTZ R4, R209, UR8, -R9 ;  /* 0x00000008d1047c23 */ /* 0x010fc60008010809 */
[----:B------:R-:W-:Y:S01]  /*9420*/  MUFU.EX2 R209, R15 ;  /* 0x0000000f00d17308 */ /* 0x000fe20000000800 */
[-C--:B-1----:R-:W-:Y:S01]  /*9430*/  FMUL.FTZ R144, R144, R11.reuse ;  /* 0x0000000b90907220 */ /* 0x082fe20000410000 */
        /* <DEDUP_REMOVED lines=8> */
[----:B--2---:R-:W-:Y:S01]  /*94c0*/  FMUL.FTZ R2, R5, UR8 ;  /* 0x0000000805027c20 */ /* 0x004fe20008410000 */
[-C--:B------:R-:W-:Y:S01]  /*94d0*/  FMUL.FTZ R68, R68, R11.reuse ;  /* 0x0000000b44447220 */ /* 0x080fe20000410000 */
[-C--:B------:R-:W-:Y:S01]  /*94e0*/  FMUL.FTZ R69, R69, R11.reuse ;  /* 0x0000000b45457220 */ /* 0x080fe20000410000 */
[-C--:B------:R-:W-:Y:S01]  /*94f0*/  FMUL.FTZ R84, R84, R11.reuse ;  /* 0x0000000b54547220 */ /* 0x080fe20000410000 */
[----:B------:R2:W4:Y:S01]  /*9500*/  MUFU.EX2 R10, R2 ;  /* 0x00000002000a7308 */ /* 0x0005220000000800 */
[-C--:B------:R-:W-:Y:S01]  /*9510*/  FMUL.FTZ R85, R85, R11.reuse ;  /* 0x0000000b55557220 */ /* 0x080fe20000410000 */
[-C--:B------:R-:W-:Y:S01]  /*9520*/  FMUL.FTZ R100, R100, R11.reuse ;  /* 0x0000000b64647220 */ /* 0x080fe20000410000 */
[-C--:B------:R-:W-:Y:S01]  /*9530*/  FMUL.FTZ R101, R101, R11.reuse ;  /* 0x0000000b65657220 */ /* 0x080fe20000410000 */
[----:B-1----:R-:W-:Y:S01]  /*9540*/  FFMA.FTZ R4, R187, UR8, -R9 ;  /* 0x00000008bb047c23 */ /* 0x002fe20008010809 */
[----:B---3--:R-:W-:Y:S01]  /*9550*/  F2FP.F16.F32.PACK_AB R5, R133, R210 ;  /* 0x000000d28505723e */ /* 0x008fe200000000ff */
[----:B------:R-:W-:Y:S01]  /*9560*/  FFMA.FTZ R15, R193, UR8, -R3 ;  /* 0x00000008c10f7c23 */ /* 0x000fe20008010803 */
[-C--:B------:R-:W-:Y:S01]  /*9570*/  FMUL.FTZ R116, R116, R11.reuse ;  /* 0x0000000b74747220 */ /* 0x080fe20000410000 */
[----:B------:R1:W-:Y:S01]  /*9580*/  MUFU.EX2 R132, R4 ;  /* 0x0000000400847308 */ /* 0x0003e20000000800 */
[-C--:B------:R-:W-:Y:S01]  /*9590*/  FMUL.FTZ R117, R117, R11.reuse ;  /* 0x0000000b75757220 */ /* 0x080fe20000410000 */
[-C--:B------:R-:W-:Y:S01]  /*95a0*/  FMUL.FTZ R156, R156, R11.reuse ;  /* 0x0000000b9c9c7220 */ /* 0x080fe20000410000 */
[-C--:B------:R-:W-:Y:S01]  /*95b0*/  FMUL.FTZ R157, R157, R11.reuse ;  /* 0x0000000b9d9d7220 */ /* 0x080fe20000410000 */
[-C--:B------:R-:W-:Y:S01]  /*95c0*/  FMUL.FTZ R172, R172, R11.reuse ;  /* 0x0000000bacac7220 */ /* 0x080fe20000410000 */
[----:B------:R-:W-:Y:S01]  /*95d0*/  FMUL.FTZ R173, R173, R11 ;  /* 0x0000000badad7220 */ /* 0x000fe20000410000 */
[----:B--2---:R-:W-:Y:S01]  /*95e0*/  FFMA.FTZ R2, R19, UR8, -R9 ;  /* 0x0000000813027c23 */ /* 0x004fe20008010809 */
[-C--:B----4-:R-:W-:Y:S01]  /*95f0*/  FMUL.FTZ R146, R146, R10.reuse ;  /* 0x0000000a92927220 */ /* 0x090fe20000410000 */
[-C--:B------:R-:W-:Y:S01]  /*9600*/  FMUL.FTZ R147, R147, R10.reuse ;  /* 0x0000000a93937220 */ /* 0x080fe20000410000 */
[-C--:B------:R-:W-:Y:S01]  /*9610*/  FMUL.FTZ R162, R162, R10.reuse ;  /* 0x0000000aa2a27220 */ /* 0x080fe20000410000 */
[----:B------:R2:W3:Y:S01]  /*9620*/  MUFU.EX2 R134, R2 ;  /* 0x0000000200867308 */ /* 0x0004e20000000800 */
        /* <DEDUP_REMOVED lines=13> */
[--C-:B--2---:R-:W-:Y:S01]  /*9700*/  FFMA.FTZ R2, R195, UR8, -R3.reuse ;  /* 0x00000008c3027c23 */ /* 0x104fe20008010803 */
[----:B---3--:R-:W-:Y:S01]  /*9710*/  F2FP.F16.F32.PACK_AB R7, R134, R132 ;  /* 0x000000848607723e */ /* 0x008fe200000000ff */
[-C--:B------:R-:W-:Y:S01]  /*9720*/  FMUL.FTZ R119, R119, R10.reuse ;  /* 0x0000000a77777220 */ /* 0x080fe20000410000 */
[-C--:B------:R-:W-:Y:S01]  /*9730*/  FMUL.FTZ R158, R158, R10.reuse ;  /* 0x0000000a9e9e7220 */ /* 0x080fe20000410000 */
[----:B------:R1:W2:Y:S01]  /*9740*/  MUFU.EX2 R195, R2 ;  /* 0x0000000200c37308 */ /* 0x0002a20000000800 */
        /* <DEDUP_REMOVED lines=25> */
[----:B------:R1:W-:Y:S01]  /*98e0*/  MUFU.EX2 R187, R2 ;  /* 0x0000000200bb7308 */ /* 0x0003e20000000800 */
[-C--:B------:R-:W-:Y:S01]  /*98f0*/  FMUL.FTZ R128, R128, R11.reuse ;  /* 0x0000000b80807220 */ /* 0x080fe20000410000 */
[-C--:B------:R-:W-:Y:S01]  /*9900*/  FMUL.FTZ R129, R129, R11.reuse ;  /* 0x0000000b81817220 */ /* 0x080fe20000410000 */
[-C--:B------:R-:W-:Y:S01]  /*9910*/  FMUL.FTZ R130, R130, R10.reuse ;  /* 0x0000000a82827220 */ /* 0x080fe20000410000 */
[-C--:B------:R-:W-:Y:S01]  /*9920*/  FMUL.FTZ R131, R131, R10.reuse ;  /* 0x0000000a83837220 */ /* 0x080fe20000410000 */
[----:B------:R3:W-:Y:S01]  /*9930*/  MUFU.EX2 R208, R15 ;  /* 0x0000000f00d07308 */ /* 0x0007e20000000800 */
[C---:B------:R-:W-:Y:S01]  /*9940*/  HMMA.16816.F32 R144, R4.reuse, R176, R144 ;  /* 0x000000b00490723c */ /* 0x040fe20000001890 */
[----:B------:R-:W-:Y:S01]  /*9950*/  FFMA.FTZ R11, R248, R11, R211 ;  /* 0x0000000bf80b7223 */ /* 0x000fe200000100d3 */
[----:B------:R-:W-:Y:S01]  /*9960*/  FFMA.FTZ R10, R249, R10, R210 ;  /* 0x0000000af90a7223 */ /* 0x000fe200000100d2 */
[----:B------:R4:W5:Y:S01]  /*9970*/  MUFU.EX2 R197, R3 ;  /* 0x0000000300c57308 */ /* 0x0009620000000800 */
[----:B--2---:R-:W-:Y:S01]  /*9980*/  F2FP.F16.F32.PACK_AB R124, R195, R209 ;  /* 0x000000d1c37c723e */ /* 0x004fe200000000ff */
[----:B------:R-:W-:Y:S01]  /*9990*/  FADD.FTZ R11, R184, R11 ;  /* 0x0000000bb80b7221 */ /* 0x000fe20000010000 */
[----:B------:R-:W-:Y:S01]  /*99a0*/  FADD.FTZ R10, R133, R10 ;  /* 0x0000000a850a7221 */ /* 0x000fe20000010000 */
[----:B------:R-:W-:Y:S01]  /*99b0*/  MOV R133, R222 ;  /* 0x000000de00857202 */ /* 0x000fe20000000f00 */
[--C-:B-1----:R-:W-:Y:S01]  /*99c0*/  FFMA.FTZ R2, R194, UR8, -R14.reuse ;  /* 0x00000008c2027c23 */ /* 0x102fe2000801080e */
[----:B------:R-:W-:Y:S03]  /*99d0*/  HMMA.16816.F32 R160, R4, R136, R160 ;  /* 0x0000008804a0723c */ /* 0x000fe600000018a0 */
[----:B------:R1:W-:Y:S01]  /*99e0*/  MUFU.EX2 R186, R2 ;  /* 0x0000000200ba7308 */ /* 0x0003e20000000800 */
[--C-:B---3--:R-:W-:Y:S01]  /*99f0*/  FFMA.FTZ R15, R198, UR8, -R14.reuse ;  /* 0x00000008c60f7c23 */ /* 0x108fe2000801080e */
[----:B----4-:R-:W-:-:S03]  /*9a00*/  FFMA.FTZ R3, R196, UR8, -R14 ;  /* 0x00000008c4037c23 */ /* 0x010fc6000801080e */
[----:B------:R-:W-:Y:S01]  /*9a10*/  HMMA.16816.F32 R36, R4, R180, R36 ;  /* 0x000000b40424723c */ /* 0x000fe20000001824 */
[----:B------:R-:W2:Y:S01]  /*9a20*/  MUFU.EX2 R191, R15 ;  /* 0x0000000f00bf7308 */ /* 0x000ea20000000800 */
[----:B-----5:R-:W-:-:S03]  /*9a30*/  F2FP.F16.F32.PACK_AB R126, R197, R208 ;  /* 0x000000d0c57e723e */ /* 0x020fc600000000ff */
[----:B------:R3:W4:Y:S03]  /*9a40*/  MUFU.EX2 R193, R3 ;  /* 0x0000000300c17308 */ /* 0x0007260000000800 */
[----:B------:R-:W-:Y:S01]  /*9a50*/  HMMA.16816.F32 R52, R4, R140, R52 ;  /* 0x0000008c0434723c */ /* 0x000fe20000001834 */
[----:B-1----:R-:W-:-:S04]  /*9a60*/  FFMA.FTZ R2, R192, UR8, -R8 ;  /* 0x00000008c0027c23 */ /* 0x002fc80008010808 */
[----:B------:R1:W-:Y:S01]  /*9a70*/  MUFU.EX2 R15, R2 ;  /* 0x00000002000f7308 */ /* 0x0003e20000000800 */
[----:B--2---:R-:W-:Y:S02]  /*9a80*/  F2FP.F16.F32.PACK_AB R125, R191, R187 ;  /* 0x000000bbbf7d723e */ /* 0x004fe400000000ff */
[----:B------:R-:W-:Y:S01]  /*9a90*/  HMMA.16816.F32 R68, R4, R32, R68 ;  /* 0x000000200444723c */ /* 0x000fe20000001844 */
[----:B---3--:R-:W-:Y:S01]  /*9aa0*/  FFMA.FTZ R3, R189, UR8, -R8 ;  /* 0x00000008bd037c23 */ /* 0x008fe20008010808 */
[----:B----4-:R-:W-:-:S06]  /*9ab0*/  F2FP.F16.F32.PACK_AB R127, R186, R193 ;  /* 0x000000c1ba7f723e */ /* 0x010fcc00000000ff */
[----:B------:R-:W-:Y:S01]  /*9ac0*/  HMMA.16816.F32 R84, R4, R24, R84 ;  /* 0x000000180454723c */ /* 0x000fe20000001854 */
[----:B-1----:R-:W-:-:S07]  /*9ad0*/  FFMA.FTZ R2, R188, UR8, -R8 ;  /* 0x00000008bc027c23 */ /* 0x002fce0008010808 */
        /* <DEDUP_REMOVED lines=12> */
[C---:B------:R-:W-:Y:S01]  /*9ba0*/  HMMA.16816.F32 R24, R4.reuse, R26, R96 ;  /* 0x0000001a0418723c */ /* 0x040fe20000001860 */
[----:B------:R-:W5:Y:S07]  /*9bb0*/  LDSM.16.MT88.4 R96, [R243+0xb800] ;  /* 0x00b80000f360783b */ /* 0x000f6e0000004200 */
[C---:B------:R-:W-:Y:S01]  /*9bc0*/  HMMA.16816.F32 R20, R4.reuse, R22, R112 ;  /* 0x000000160414723c */ /* 0x040fe20000001870 */
[----:B------:R-:W5:Y:S04]  /*9bd0*/  LDSM.16.MT88.4 R112, [R16+0x1800] ;  /* 0x001800001070783b */ /* 0x000f680000004200 */
[----:B------:R-:W5:Y:S03]  /*9be0*/  LDSM.16.MT88.4 R16, [R223+0x1800] ;  /* 0x00180000df10783b */ /* 0x000f660000004200 */
[----:B------:R-:W-:Y:S01]  /*9bf0*/  HMMA.16816.F32 R28, R4, R30, R128 ;  /* 0x0000001e041c723c */ /* 0x000fe20000001880 */
[----:B------:R-:W-:Y:S01]  /*9c00*/  FFMA.FTZ R4, R190, UR8, -R8 ;  /* 0x00000008be047c23 */ /* 0x000fe20008010808 */
[----:B------:R2:W-:Y:S04]  /*9c10*/  MUFU.EX2 R7, R2 ;  /* 0x0000000200077308 */ /* 0x0005e80000000800 */
[----:B------:R3:W4:Y:S02]  /*9c20*/  MUFU.EX2 R14, R4 ;  /* 0x00000004000e7308 */ /* 0x0007240000000800 */
[----:B-1----:R-:W-:Y:S02]  /*9c30*/  HMMA.16816.F32 R148, R124, R156, R148 ;  /* 0x0000009c7c94723c */ /* 0x002fe40000001894 */
[----:B------:R1:W1:Y:S01]  /*9c40*/  MUFU.EX2 R8, R3 ;  /* 0x0000000300087308 */ /* 0x0002620000000800 */
[----:B--2---:R-:W-:-:S05]  /*9c50*/  FFMA.FTZ R2, R205, UR8, -R9 ;  /* 0x00000008cd027c23 */ /* 0x004fca0008010809 */
[C---:B------:R-:W-:Y:S01]  /*9c60*/  HMMA.16816.F32 R152, R124.reuse, R158, R152 ;  /* 0x0000009e7c98723c */ /* 0x040fe20000001898 */
[--C-:B---3--:R-:W-:Y:S01]  /*9c70*/  FFMA.FTZ R4, R207, UR8, -R9.reuse ;  /* 0x00000008cf047c23 */ /* 0x108fe20008010809 */
[----:B----4-:R-:W-:Y:S01]  /*9c80*/  F2FP.F16.F32.PACK_AB R128, R14, R15 ;  /* 0x0000000f0e80723e */ /* 0x010fe200000000ff */
[--C-:B-1----:R-:W-:Y:S02]  /*9c90*/  FFMA.FTZ R3, R206, UR8, -R9.reuse ;  /* 0x00000008ce037c23 */ /* 0x102fe40008010809 */
[----:B------:R1:W-:Y:S01]  /*9ca0*/  MUFU.EX2 R6, R4 ;  /* 0x0000000400067308 */ /* 0x0003e20000000800 */
[----:B------:R-:W-:Y:S02]  /*9cb0*/  F2FP.F16.F32.PACK_AB R130, R7, R8 ;  /* 0x000000080782723e */ /* 0x000fe400000000ff */
[C---:B------:R-:W-:Y:S01]  /*9cc0*/  HMMA.16816.F32 R164, R124.reuse, R172, R164 ;  /* 0x000000ac7ca4723c */ /* 0x040fe200000018a4 */
[----:B------:R-:W2:Y:S04]  /*9cd0*/  MUFU.EX2 R5, R3 ;  /* 0x0000000300057308 */ /* 0x000ea80000000800 */
[----:B------:R-:W-:Y:S03]  /*9ce0*/  MUFU.EX2 R3, R2 ;  /* 0x0000000200037308 */ /* 0x000fe60000000800 */
[----:B------:R-:W-:Y:S01]  /*9cf0*/  HMMA.16816.F32 R168, R124, R174, R168 ;  /* 0x000000ae7ca8723c */ /* 0x000fe200000018a8 */
[----:B-1----:R-:W-:Y:S01]  /*9d00*/  FFMA.FTZ R4, R204, UR8, -R9 ;  /* 0x00000008cc047c23 */ /* 0x002fe20008010809 */
[----:B------:R-:W-:-:S03]  /*9d10*/  FFMA.FTZ R9, R250, R13, R247 ;  /* 0x0000000dfa097223 */ /* 0x000fc600000100f7 */
[----:B------:R1:W3:Y:S01]  /*9d20*/  MUFU.EX2 R2, R4 ;  /* 0x0000000400027308 */ /* 0x0002e20000000800 */
[----:B------:R-:W-:Y:S01]  /*9d30*/  FADD.FTZ R13, R246, R9 ;  /* 0x00000009f60d7221 */ /* 0x000fe20000010000 */
[----:B------:R-:W-:Y:S01]  /*9d40*/  FADD.FTZ R9, R135, R11 ;  /* 0x0000000b87097221 */ /* 0x000fe20000010000 */
[----:B--2---:R-:W-:Y:S01]  /*9d50*/  F2FP.F16.F32.PACK_AB R129, R5, R6 ;  /* 0x000000060581723e */ /* 0x004fe200000000ff */
[----:B------:R-:W-:Y:S01]  /*9d60*/  HMMA.16816.F32 R40, R124, R48, R40 ;  /* 0x000000307c28723c */ /* 0x000fe20000001828 */
[----:B------:R-:W-:Y:S01]  /*9d70*/  MOV R135, R220 ;  /* 0x000000dc00877202 */ /* 0x000fe20000000f00 */
[----:B------:R-:W-:-:S04]  /*9d80*/  FADD.FTZ R9, R185, R9 ;  /* 0x00000009b9097221 */ /* 0x000fc80000010000 */
[----:B------:R-:W-:Y:S02]  /*9d90*/  FADD.FTZ R15, R15, R9 ;  /* 0x000000090f0f7221 */ /* 0x000fe40000010000 */
[C---:B------:R-:W-:Y:S01]  /*9da0*/  HMMA.16816.F32 R44, R124.reuse, R50, R44 ;  /* 0x000000327c2c723c */ /* 0x040fe2000000182c */
[----:B-1----:R-:W-:Y:S01]  /*9db0*/  FFMA.FTZ R4, R251, R12, R212 ;  /* 0x0000000cfb047223 */ /* 0x002fe200000100d4 */
[----:B------:R-:W-:Y:S01]  /*9dc0*/  FADD.FTZ R14, R14, R15 ;  /* 0x0000000f0e0e7221 */ /* 0x000fe20000010000 */
[----:B---3--:R-:W-:Y:S02]  /*9dd0*/  F2FP.F16.F32.PACK_AB R131, R2, R3 ;  /* 0x000000030283723e */ /* 0x008fe400000000ff */
        /* <DEDUP_REMOVED lines=24> */
[----:B------:R-:W-:-:S02]  /*9f60*/  FADD.FTZ R248, R186, R5 ;  /* 0x00000005baf87221 */ /* 0x000fc40000010000 */
[----:B------:R1:W-:Y:S01]  /*9f70*/  STL [R1+0x14], R250 ;  /* 0x000014fa01007387 */ /* 0x0003e20000100800 */
[C---:B-----5:R-:W-:Y:S03]  /*9f80*/  HMMA.16816.F32 R72, R124.reuse, R80, R72 ;  /* 0x000000507c48723c */ /* 0x060fe60000001848 */
        /* <DEDUP_REMOVED lines=18> */
[----:B------:R-:W-:Y:S01]  /*a0b0*/  HMMA.16816.F32 R172, R128, R174, R136 ;  /* 0x000000ae80ac723c */ /* 0x000fe20000001888 */
[----:B------:R-:W-:-:S07]  /*a0c0*/  MOV R136, R219 ;  /* 0x000000db00887202 */ /* 0x000fce0000000f00 */
        /* <DEDUP_REMOVED lines=8> */
[----:B------:R-:W2:Y:S04]  /*a150*/  LDL R238, [R1+0xc] ;  /* 0x00000c0001ee7983 */ /* 0x000ea80000100800 */
[----:B------:R-:W3:Y:S01]  /*a160*/  LDL R215, [R1+0x8] ;  /* 0x0000080001d77983 */ /* 0x000ee20000100800 */
[----:B------:R-:W-:Y:S01]  /*a170*/  UIADD3 UR4, UPT, UPT, UR25, -0x3, URZ ;  /* 0xfffffffd19047890 */ /* 0x000fe2000fffe0ff */
[----:B------:R-:W-:-:S04]  /*a180*/  DEPBAR.LE SB0, 0x0 ;  /* 0x000080000000791a */ /* 0x000fc80000000000 */
[----:B------:R-:W-:Y:S01]  /*a190*/  UIMAD.WIDE.U32 UR26, UR4, UR6, URZ ;  /* 0x00000006041a72a5 */ /* 0x000fe2000f8e00ff */
[----:B------:R-:W5:Y:S03]  /*a1a0*/  LDL R247, [R1] ;  /* 0x0000000001f77983 */ /* 0x000f660000100800 */
[----:B------:R-:W-:Y:S02]  /*a1b0*/  USHF.L.U32 UR18, UR26, 0x5, URZ ;  /* 0x000000051a127899 */ /* 0x000fe400080006ff */
[----:B------:R-:W-:Y:S01]  /*a1c0*/  UIMAD UR13, UR4, UR7, UR27 ;  /* 0x00000007040d72a4 */ /* 0x000fe2000f8e021b */
[----:B------:R-:W-:Y:S01]  /*a1d0*/  IMAD.U32 R4, RZ, RZ, UR26 ;  /* 0x0000001aff047e24 */ /* 0x000fe2000f8e00ff */
[----:B------:R-:W-:Y:S01]  /*a1e0*/  ULEA UR18, UP0, UR6, UR18, 0x4 ;  /* 0x0000001206127291 */ /* 0x000fe2000f8020ff */
[----:B------:R-:W-:Y:S01]  /*a1f0*/  IMAD.U32 R3, RZ, RZ, UR26 ;  /* 0x0000001aff037e24 */ /* 0x000fe2000f8e00ff */
[----:B------:R-:W-:-:S02]  /*a200*/  USHF.L.U64.HI UR9, UR26, 0x5, UR13 ;  /* 0x000000051a097899 */ /* 0x000fc4000801020d */
[----:B------:R-:W-:Y:S02]  /*a210*/  IMAD.U32 R2, RZ, RZ, UR13 ;  /* 0x0000000dff027e24 */ /* 0x000fe4000f8e00ff */
[----:B------:R-:W-:Y:S01]  /*a220*/  ULEA.HI.X UR9, UR6, UR9, UR7, 0x4, UP0 ;  /* 0x0000000906097291 */ /* 0x000fe200080f2407 */
[----:B------:R-:W-:Y:S01]  /*a230*/  IMAD.U32 R6, RZ, RZ, UR18 ;  /* 0x00000012ff067e24 */ /* 0x000fe2000f8e00ff */
[----:B------:R-:W-:Y:S01]  /*a240*/  UISETP.GT.U32.AND UP0, UPT, UR4, UR21, UPT ;  /* 0x000000150400728c */ /* 0x000fe2000bf04070 */
[----:B------:R-:W-:Y:S01]  /*a250*/  IMAD.U32 R7, RZ, RZ, UR18 ;  /* 0x00000012ff077e24 */ /* 0x000fe2000f8e00ff */
[----:B------:R-:W-:Y:S01]  /*a260*/  BAR.SYNC.DEFER_BLOCKING 0x0 ;  /* 0x0000000000007b1d */ /* 0x000fe20000010000 */
[----:B--2---:R-:W-:-:S04]  /*a270*/  LEA R4, P0, R4, R238, 0x6 ;  /* 0x000000ee04047211 */ /* 0x004fc800078030ff */
[----:B---3--:R-:W-:Y:S01]  /*a280*/  LEA.HI.X R5, R3, R215, R2, 0x6, P0 ;  /* 0x000000d703057211 */ /* 0x008fe200000f3402 */
[----:B------:R-:W-:Y:S01]  /*a290*/  IMAD.U32 R3, RZ, RZ, UR9 ;  /* 0x00000009ff037e24 */ /* 0x000fe2000f8e00ff */
[----:B------:R-:W-:-:S03]  /*a2a0*/  LEA R2, P0, R6, R238, 0x1 ;  /* 0x000000ee06027211 */ /* 0x000fc600078008ff */
[----:B------:R-:W-:Y:S01]  /*a2b0*/  @!PT LDS RZ, [RZ] ;  /* 0x00000000fffff984 */ /* 0x000fe20000000800 */
[----:B------:R-:W-:Y:S01]  /*a2c0*/  @!PT LDS RZ, [RZ] ;  /* 0x00000000fffff984 */ /* 0x000fe20000000800 */
[----:B------:R-:W-:Y:S01]  /*a2d0*/  @!PT LDS RZ, [RZ] ;  /* 0x00000000fffff984 */ /* 0x000fe20000000800 */
[----:B------:R-:W-:Y:S01]  /*a2e0*/  @!P2 LDGSTS.E.BYPASS.LTC128B.128 [R226+0xa000], desc[UR30][R4.64] ;  /* 0x0a00000004e2afae */ /* 0x000fe2000b981a1e */
[----:B------:R-:W-:-:S03]  /*a2f0*/  LEA.HI.X R3, R7, R215, R3, 0x1, P0 ;  /* 0x000000d707037211 */ /* 0x000fc600000f0c03 */
        /* <DEDUP_REMOVED lines=17> */
[----:B-1----:R-:W1:Y:S04]  /*a410*/  LDSM.16.M88.4 R4, [R217+0x2000] ;  /* 0x00200000d904783b */ /* 0x002e680000000200 */
[----:B------:R-:W3:Y:S04]  /*a420*/  LDSM.16.M88.4 R8, [R217] ;  /* 0x00000000d908783b */ /* 0x000ee80000000200 */
[----:B------:R-:W4:Y:S04]  /*a430*/  LDSM.16.M88.4 R24, [R218+UR5+0x8800] ;  /* 0x00880005da18783b */ /* 0x000f280008000200 */
[----:B------:R-:W-:Y:S01]  /*a440*/  LDSM.16.M88.4 R136, [R225+0x8000] ;  /* 0x00800000e188783b */ /* 0x000fe20000000200 */
[----:B--2---:R-:W-:-:S03]  /*a450*/  IMAD.IADD R3, R224, 0x1, R244 ;  /* 0x00000001e0037824 */ /* 0x004fc600078e02f4 */
[----:B------:R-:W-:Y:S01]  /*a460*/  LDSM.16.M88.4 R140, [R225+0x8800] ;  /* 0x00880000e18c783b */ /* 0x000fe20000000200 */
[----:B------:R-:W-:-:S03]  /*a470*/  IMAD.IADD R2, R217, 0x1, R244 ;  /* 0x00000001d9027824 */ /* 0x000fc600078e02f4 */
[----:B------:R-:W-:Y:S04]  /*a480*/  LDSM.16.M88.4 R28, [R3+0x8000] ;  /* 0x00800000031c783b */ /* 0x000fe80000000200 */
[----:B------:R-:W2:Y:S04]  /*a490*/  LDSM.16.M88.4 R12, [R2+0x2000] ;  /* 0x00200000020c783b */ /* 0x000ea80000000200 */
[----:B------:R-:W2:Y:S04]  /*a4a0*/  LDSM.16.M88.4 R32, [R3+0x8800] ;  /* 0x008800000320783b */ /* 0x000ea80000000200 */
[----:B------:R-:W2:Y:S04]  /*a4b0*/  LDSM.16.M88.4 R20, [R2] ;  /* 0x000000000214783b */ /* 0x000ea80000000200 */
[----:B------:R-:W0:Y:S01]  /*a4c0*/  LDGDEPBAR ;  /* 0x00000000000079af */ /* 0x000e220000000000 */
[----:B-1----:R-:W-:Y:S08]  /*a4d0*/  HMMA.16816.F32 R180, R4, R18, RZ ;  /* 0x0000001204b4723c */ /* 0x002ff000000018ff */
[-C--:B---3--:R-:W-:Y:S08]  /*a4e0*/  HMMA.16816.F32 R188, R8, R16.reuse, RZ ;  /* 0x0000001008bc723c */ /* 0x088ff000000018ff */
[----:B------:R-:W-:Y:S08]  /*a4f0*/  HMMA.16816.F32 R184, R4, R16, RZ ;  /* 0x0000001004b8723c */ /* 0x000ff000000018ff */
[----:B------:R-:W-:Y:S08]  /*a500*/  HMMA.16816.F32 R196, R8, R18, RZ ;  /* 0x0000001208c4723c */ /* 0x000ff000000018ff */
[C---:B----4-:R-:W-:Y:S08]  /*a510*/  HMMA.16816.F32 R176, R4.reuse, R24, RZ ;  /* 0x0000001804b0723c */ /* 0x050ff000000018ff */
[----:B------:R-:W-:Y:S01]  /*a520*/  HMMA.16816.F32 R132, R4, R26, RZ ;  /* 0x0000001a0484723c */ /* 0x000fe200000018ff */
[----:B------:R-:W1:Y:S07]  /*a530*/  LDSM.16.M88.4 R4, [R240+0x2000] ;  /* 0x00200000f004783b */ /* 0x000e6e0000000200 */
[C---:B------:R-:W-:Y:S08]  /*a540*/  HMMA.16816.F32 R16, R8.reuse, R24, RZ ;  /* 0x000000180810723c */ /* 0x040ff000000018ff */
[----:B------:R-:W-:Y:S01]  /*a550*/  HMMA.16816.F32 R24, R8, R26, RZ ;  /* 0x0000001a0818723c */ /* 0x000fe200000018ff */
[----:B------:R-:W3:Y:S07]  /*a560*/  LDSM.16.M88.4 R8, [R240] ;  /* 0x00000000f008783b */ /* 0x000eee0000000200 */
[C---:B--2---:R-:W-:Y:S08]  /*a570*/  HMMA.16816.F32 R192, R12.reuse, R30, R180 ;  /* 0x0000001e0cc0723c */ /* 0x044ff000000018b4 */
[C---:B------:R-:W-:Y:S08]  /*a580*/  HMMA.16816.F32 R204, R12.reuse, R28, R184 ;  /* 0x0000001c0ccc723c */ /* 0x040ff000000018b8 */
[C---:B------:R-:W-:Y:S08]  /*a590*/  HMMA.16816.F32 R200, R12.reuse, R32, R176 ;  /* 0x000000200cc8723c */ /* 0x040ff000000018b0 */
[----:B------:R-:W-:Y:S01]  /*a5a0*/  HMMA.16816.F32 R180, R12, R34, R132 ;  /* 0x000000220cb4723c */ /* 0x000fe20000001884 */
[----:B------:R-:W-:Y:S07]  /*a5b0*/  LDSM.16.M88.4 R132, [R241+0x8000] ;  /* 0x00800000f184783b */ /* 0x000fee0000000200 */
[C---:B------:R-:W-:Y:S08]  /*a5c0*/  HMMA.16816.F32 R176, R20.reuse, R28, R188 ;  /* 0x0000001c14b0723c */ /* 0x040ff000000018bc */
[C---:B------:R-:W-:Y:S01]  /*a5d0*/  HMMA.16816.F32 R12, R20.reuse, R32, R16 ;  /* 0x00000020140c723c */ /* 0x040fe20000001810 */
[----:B------:R-:W2:Y:S07]  /*a5e0*/  LDSM.16.M88.4 R16, [R242+0x2000] ;  /* 0x00200000f210783b */ /* 0x000eae0000000200 */
[C---:B------:R-:W-:Y:S08]  /*a5f0*/  HMMA.16816.F32 R28, R20.reuse, R30, R196 ;  /* 0x0000001e141c723c */ /* 0x040ff000000018c4 */
[----:B------:R-:W-:Y:S01]  /*a600*/  HMMA.16816.F32 R184, R20, R34, R24 ;  /* 0x0000002214b8723c */ /* 0x000fe20000001818 */
[----:B------:R-:W4:Y:S04]  /*a610*/  LDSM.16.M88.4 R20, [R242] ;  /* 0x00000000f214783b */ /* 0x000f280000000200 */
[----:B------:R-:W4:Y:S03]  /*a620*/  LDSM.16.M88.4 R24, [R241+0x8800] ;  /* 0x00880000f118783b */ /* 0x000f260000000200 */
[C---:B-1----:R-:W-:Y:S01]  /*a630*/  HMMA.16816.F32 R192, R4.reuse, R138, R192 ;  /* 0x0000008a04c0723c */ /* 0x042fe200000018c0 */
[----:B------:R-:W-:Y:S07]  /*a640*/  LDSM.16.M88.4 R32, [R218+UR5+0x9000] ;  /* 0x00900005da20783b */ /* 0x000fee0008000200 */
[----:B------:R-:W-:Y:S08]  /*a650*/  HMMA.16816.F32 R188, R4, R142, R180 ;  /* 0x0000008e04bc723c */ /* 0x000ff000000018b4 */
[-C--:B---3--:R-:W-:Y:S08]  /*a660*/  HMMA.16816.F32 R180, R8, R136.reuse, R176 ;  /* 0x0000008808b4723c */ /* 0x088ff000000018b0 */
[C---:B------:R-:W-:Y:S08]  /*a670*/  HMMA.16816.F32 R196, R4.reuse, R136, R204 ;  /* 0x0000008804c4723c */ /* 0x040ff000000018cc */
[----:B------:R-:W-:Y:S08]  /*a680*/  HMMA.16816.F32 R208, R4, R140, R200 ;  /* 0x0000008c04d0723c */ /* 0x000ff000000018c8 */
[C---:B------:R-:W-:Y:S01]  /*a690*/  HMMA.16816.F32 R176, R8.reuse, R138, R28 ;  /* 0x0000008a08b0723c */ /* 0x040fe2000000181c */
[----:B------:R-:W-:Y:S07]  /*a6a0*/  LDSM.16.M88.4 R28, [R218+UR5+0x9800] ;  /* 0x00980005da1c783b */ /* 0x000fee0008000200 */
[C---:B------:R-:W-:Y:S01]  /*a6b0*/  HMMA.16816.F32 R4, R8.reuse, R140, R12 ;  /* 0x0000008c0804723c */ /* 0x040fe2000000180c */
[----:B------:R-:W1:Y:S07]  /*a6c0*/  LDSM.16.M88.4 R12, [R217+0x6000] ;  /* 0x00600000d90c783b */ /* 0x000e6e0000000200 */
[----:B------:R-:W-:Y:S01]  /*a6d0*/  HMMA.16816.F32 R136, R8, R142, R184 ;  /* 0x0000008e0888723c */ /* 0x000fe200000018b8 */
[----:B------:R-:W3:Y:S04]  /*a6e0*/  LDSM.16.M88.4 R8, [R217+0x4000] ;  /* 0x00400000d908783b */ /* 0x000ee80000000200 */
[----:B------:R-:W-:Y:S03]  /*a6f0*/  LDSM.16.M88.4 R140, [R3+0x9000] ;  /* 0x00900000038c783b */ /* 0x000fe60000000200 */
[----:B--2---:R-:W-:Y:S08]  /*a700*/  HMMA.16816.F32 R200, R16, R134, R192 ;  /* 0x0000008610c8723c */ /* 0x004ff000000018c0 */
[-C--:B----4-:R-:W-:Y:S08]  /*a710*/  HMMA.16816.F32 R192, R20, R132.reuse, R180 ;  /* 0x0000008414c0723c */ /* 0x090ff000000018b4 */
[----:B------:R-:W-:Y:S08]  /*a720*/  HMMA.16816.F32 R184, R16, R132, R196 ;  /* 0x0000008410b8723c */ /* 0x000ff000000018c4 */
[----:B------:R-:W-:Y:S08]  /*a730*/  HMMA.16816.F32 R180, R20, R134, R176 ;  /* 0x0000008614b4723c */ /* 0x000ff000000018b0 */
[C---:B------:R-:W-:Y:S08]  /*a740*/  HMMA.16816.F32 R208, R16.reuse, R24, R208 ;  /* 0x0000001810d0723c */ /* 0x040ff000000018d0 */
[----:B------:R-:W-:Y:S08]  /*a750*/  HMMA.16816.F32 R188, R16, R26, R188 ;  /* 0x0000001a10bc723c */ /* 0x000ff000000018bc */
[C---:B------:R-:W-:Y:S01]  /*a760*/  HMMA.16816.F32 R132, R20.reuse, R24, R4 ;  /* 0x000000181484723c */ /* 0x040fe20000001804 */
[----:B------:R-:W2:Y:S07]  /*a770*/  LDSM.16.M88.4 R4, [R2+0x6000] ;  /* 0x006000000204783b */ /* 0x000eae0000000200 */
[----:B------:R-:W-:Y:S01]  /*a780*/  HMMA.16816.F32 R16, R20, R26, R136 ;  /* 0x0000001a1410723c */ /* 0x000fe20000001888 */
[----:B------:R-:W4:Y:S04]  /*a790*/  LDSM.16.M88.4 R136, [R3+0x9800] ;  /* 0x009800000388783b */ /* 0x000f280000000200 */
[----:B------:R3:W4:Y:S03]  /*a7a0*/  LDSM.16.M88.4 R24, [R2+0x4000] ;  /* 0x004000000218783b */ /* 0x0007260000000200 */
[C---:B-1----:R-:W-:Y:S01]  /*a7b0*/  HMMA.16816.F32 R176, R12.reuse, R32, R184 ;  /* 0x000000200cb0723c */ /* 0x042fe200000018b8 */
[----:B------:R-:W-:Y:S07]  /*a7c0*/  LDSM.16.M88.4 R20, [R240+0x6000] ;  /* 0x00600000f014783b */ /* 0x000fee0000000200 */
[C---:B------:R-:W-:Y:S08]  /*a7d0*/  HMMA.16816.F32 R200, R12.reuse, R34, R200 ;  /* 0x000000220cc8723c */ /* 0x040ff000000018c8 */
[----:B------:R-:W-:Y:S01]  /*a7e0*/  HMMA.16816.F32 R208, R12, R28, R208 ;  /* 0x0000001c0cd0723c */ /* 0x000fe200000018d0 */
[----:B---3--:R-:W-:-:S07]  /*a7f0*/  VIADD R2, R0, UR24 ;  /* 0x0000001800027c36 */ /* 0x008fce0008000000 */
[----:B------:R-:W-:Y:S08]  /*a800*/  HMMA.16816.F32 R188, R12, R30, R188 ;  /* 0x0000001e0cbc723c */ /* 0x000ff000000018bc */
[C---:B------:R-:W-:Y:S01]  /*a810*/  HMMA.16816.F32 R196, R8.reuse, R28, R132 ;  /* 0x0000001c08c4723c */ /* 0x040fe20000001884 */
[----:B------:R-:W-:Y:S07]  /*a820*/  LDSM.16.M88.4 R132, [R225+0x9000] ;  /* 0x00900000e184783b */ /* 0x000fee0000000200 */
[C---:B------:R-:W-:Y:S01]  /*a830*/  HMMA.16816.F32 R184, R8.reuse, R30, R16 ;  /* 0x0000001e08b8723c */ /* 0x040fe20000001810 */
[----:B------:R-:W1:Y:S04]  /*a840*/  LDSM.16.M88.4 R16, [R240+0x4000] ;  /* 0x00400000f010783b */ /* 0x000e680000000200 */
[----:B------:R-:W-:Y:S03]  /*a850*/  LDSM.16.M88.4 R28, [R241+0x9000] ;  /* 0x00900000f11c783b */ /* 0x000fe60000000200 */
[C---:B------:R-:W-:Y:S08]  /*a860*/  HMMA.16816.F32 R192, R8.reuse, R32, R192 ;  /* 0x0000002008c0723c */ /* 0x040ff000000018c0 */
[----:B------:R-:W-:Y:S01]  /*a870*/  HMMA.16816.F32 R212, R8, R34, R180 ;  /* 0x0000002208d4723c */ /* 0x000fe200000018b4 */
[----:B------:R-:W3:Y:S04]  /*a880*/  LDSM.16.M88.4 R32, [R225+0x9800] ;  /* 0x00980000e120783b */ /* 0x000ee80000000200 */
[----:B------:R-:W3:Y:S03]  /*a890*/  LDSM.16.M88.4 R8, [R242+0x4000] ;  /* 0x00400000f208783b */ /* 0x000ee60000000200 */
[C---:B--2---:R-:W-:Y:S08]  /*a8a0*/  HMMA.16816.F32 R204, R4.reuse, R142, R200 ;  /* 0x0000008e04cc723c */ /* 0x044ff000000018c8 */
[C---:B------:R-:W-:Y:S08]  /*a8b0*/  HMMA.16816.F32 R12, R4.reuse, R140, R176 ;  /* 0x0000008c040c723c */ /* 0x040ff000000018b0 */
[C---:B----4-:R-:W-:Y:S08]  /*a8c0*/  HMMA.16816.F32 R200, R4.reuse, R136, R208 ;  /* 0x0000008804c8723c */ /* 0x050ff000000018d0 */
[----:B------:R-:W-:Y:S08]  /*a8d0*/  HMMA.16816.F32 R180, R4, R138, R188 ;  /* 0x0000008a04b4723c */ /* 0x000ff000000018bc */
[C---:B------:R-:W-:Y:S08]  /*a8e0*/  HMMA.16816.F32 R4, R24.reuse, R140, R192 ;  /* 0x0000008c1804723c */ /* 0x040ff000000018c0 */
[C---:B------:R-:W-:Y:S08]  /*a8f0*/  HMMA.16816.F32 R176, R24.reuse, R136, R196 ;  /* 0x0000008818b0723c */ /* 0x040ff000000018c4 */
[----:B------:R-:W-:Y:S08]  /*a900*/  HMMA.16816.F32 R140, R24, R142, R212 ;  /* 0x0000008e188c723c */ /* 0x000ff000000018d4 */
[----:B-1----:R-:W-:Y:S08]  /*a910*/  HMMA.16816.F32 R4, R16, R132, R4 ;  /* 0x000000841004723c */ /* 0x002ff00000001804 */
[----:B------:R-:W-:Y:S08]  /*a920*/  HMMA.16816.F32 R184, R24, R138, R184 ;  /* 0x0000008a18b8723c */ /* 0x000ff000000018b8 */
[----:B---3--:R-:W-:Y:S08]  /*a930*/  HMMA.16816.F32 R24, R16, R32, R176 ;  /* 0x000000201018723c */ /* 0x008ff000000018b0 */
[----:B------:R-:W-:Y:S01]  /*a940*/  HMMA.16816.F32 R136, R20, R132, R12 ;  /* 0x000000841488723c */ /* 0x000fe2000000180c */
[----:B------:R-:W1:Y:S07]  /*a950*/  LDSM.16.M88.4 R12, [R242+0x6000] ;  /* 0x00600000f20c783b */ /* 0x000e6e0000000200 */
[----:B------:R-:W-:Y:S01]  /*a960*/  HMMA.16816.F32 R176, R8, R28, R4 ;  /* 0x0000001c08b0723c */ /* 0x000fe20000001804 */
[----:B------:R-:W-:-:S02]  /*a970*/  VIADD R6, R2, 0xffffffa0 ;  /* 0xffffffa002067836 */ /* 0x000fc40000000000 */
[C---:B------:R-:W-:Y:S02]  /*a980*/  VIADD R7, R227.reuse, 0x8 ;  /* 0x00000008e3077836 */ /* 0x040fe40000000000 */
[--C-:B------:R-:W-:Y:S02]  /*a990*/  IMAD.IADD R3, R227, 0x1, -R6.reuse ;  /* 0x00000001e3037824 */ /* 0x100fe400078e0a06 */
[----:B------:R-:W-:Y:S01]  /*a9a0*/  IMAD.IADD R5, R7, 0x1, -R6 ;  /* 0x0000000107057824 */ /* 0x000fe200078e0a06 */
[----:B------:R-:W-:Y:S02]  /*a9b0*/  HMMA.16816.F32 R204, R20, R134, R204 ;  /* 0x0000008614cc723c */ /* 0x000fe400000018cc */
[----:B------:R-:W-:Y:S02]  /*a9c0*/  IABS R4, R3 ;  /* 0x0000000300047213 */ /* 0x000fe40000000000 */
[----:B------:R-:W-:-:S03]  /*a9d0*/  IABS R3, R5 ;  /* 0x0000000500037213 */ /* 0x000fc60000000000 */
[----:B------:R-:W-:Y:S01]  /*a9e0*/  IMAD.MOV.U32 R5, RZ, RZ, R4 ;  /* 0x000000ffff057224 */ /* 0x000fe200078e0004 */
[----:B------:R-:W-:Y:S01]  /*a9f0*/  HMMA.16816.F32 R200, R20, R32, R200 ;  /* 0x0000002014c8723c */ /* 0x000fe200000018c8 */
[----:B------:R-:W-:-:S03]  /*aa00*/  IMAD.MOV.U32 R4, RZ, RZ, R3 ;  /* 0x000000ffff047224 */ /* 0x000fc600078e0003 */
[----:B------:R-:W-:Y:S02]  /*aa10*/  I2FP.F32.S32 R3, R5 ;  /* 0x0000000500037245 */ /* 0x000fe40000201400 */
[----:B------:R-:W-:Y:S02]  /*aa20*/  I2FP.F32.S32 R4, R4 ;  /* 0x0000000400047245 */ /* 0x000fe40000201400 */
[----:B------:R-:W-:Y:S01]  /*aa30*/  HMMA.16816.F32 R180, R20, R34, R180 ;  /* 0x0000002214b4723c */ /* 0x000fe200000018b4 */
[----:B------:R-:W2:Y:S01]  /*aa40*/  LDSM.16.M88.4 R20, [R241+0x9800] ;  /* 0x00980000f114783b */ /* 0x000ea20000000200 */
[----:B------:R-:W-:Y:S01]  /*aa50*/  FFMA.FTZ R5, R3, -UR12, R176 ;  /* 0x8000000c03057c23 */ /* 0x000fe200080100b0 */
[----:B------:R-:W-:Y:S02]  /*aa60*/  VIADD R3, R0, 0xffffffa0 ;  /* 0xffffffa000037836 */ /* 0x000fe40000000000 */
[----:B------:R-:W-:Y:S01]  /*aa70*/  FFMA.FTZ R4, R4, -UR12, R178 ;  /* 0x8000000c04047c23 */ /* 0x000fe200080100b2 */
[----:B------:R-:W-:-:S04]  /*aa80*/  DEPBAR.LE SB0, 0x0 ;  /* 0x000080000000791a */ /* 0x000fc80000000000 */
[C---:B------:R-:W-:Y:S01]  /*aa90*/  HMMA.16816.F32 R140, R16.reuse, R134, R140 ;  /* 0x00000086108c723c */ /* 0x040fe2000000188c */
[----:B------:R-:W-:Y:S01]  /*aaa0*/  BAR.SYNC.DEFER_BLOCKING 0x0 ;  /* 0x0000000000007b1d */ /* 0x000fe20000010000 */
[-C--:B------:R-:W-:Y:S02]  /*aab0*/  ISETP.GT.AND P0, PT, R231, R3.reuse, PT ;  /* 0x00000003e700720c */ /* 0x080fe40003f04270 */
[----:B------:R-:W-:Y:S02]  /*aac0*/  ISETP.GT.AND P6, PT, R230, R3, PT ;  /* 0x00000003e600720c */ /* 0x000fe40003fc4270 */
[----:B------:R-:W-:Y:S02]  /*aad0*/  ISETP.GE.AND P3, PT, R3, R235, PT ;  /* 0x000000eb0300720c */ /* 0x000fe40003f66270 */
[----:B------:R-:W-:Y:S01]  /*aae0*/  HMMA.16816.F32 R32, R16, R34, R184 ;  /* 0x000000221020723c */ /* 0x000fe200000018b8 */
[----:B------:R-:W-:Y:S01]  /*aaf0*/  FSEL R4, R4, -INF , !P0 ;  /* 0xff80000004047808 */ /* 0x000fe20004000000 */
[----:B------:R-:W-:Y:S01]  /*ab00*/  VIADD R17, R227, 0x40 ;  /* 0x00000040e3117836 */ /* 0x000fe20000000000 */
[----:B------:R-:W-:Y:S01]  /*ab10*/  ISETP.GE.AND P5, PT, R3, R234, PT ;  /* 0x000000ea0300720c */ /* 0x000fe20003fa6270 */
[----:B------:R-:W-:Y:S01]  /*ab20*/  VIADD R18, R2, 0xffffffa1 ;  /* 0xffffffa102127836 */ /* 0x000fe20000000000 */
[----:B------:R-:W-:Y:S01]  /*ab30*/  FSEL R5, R5, -INF , !P6 ;  /* 0xff80000005057808 */ /* 0x000fe20007000000 */
[----:B------:R-:W-:Y:S01]  /*ab40*/  IMAD.IADD R16, R17, 0x1, -R6 ;  /* 0x0000000111107824 */ /* 0x000fe200078e0a06 */
[----:B------:R-:W-:Y:S01]  /*ab50*/  FSEL R189, R4, -INF , !P3 ;  /* 0xff80000004bd7808 */ /* 0x000fe20005800000 */
[----:B------:R-:W-:Y:S01]  /*ab60*/  VIADD R4, R227, 0x48 ;  /* 0x00000048e3047836 */ /* 0x000fe20000000000 */
[----:B------:R-:W-:Y:S01]  /*ab70*/  FSEL R188, R5, -INF , !P5 ;  /* 0xff80000005bc7808 */ /* 0x000fe20006800000 */
[----:B-1----:R-:W-:Y:S01]  /*ab80*/  HMMA.16816.F32 R136, R12, R28, R136 ;  /* 0x0000001c0c88723c */ /* 0x002fe20000001888 */
[----:B------:R-:W-:Y:S01]  /*ab90*/  VIADD R5, R2, 0xffffffb8 ;  /* 0xffffffb802057836 */ /* 0x000fe20000000000 */
[----:B------:R-:W-:-:S02]  /*aba0*/  ISETP.GT.AND P6, PT, R228, R3, PT ;  /* 0x00000003e400720c */ /* 0x000fc40003fc4270 */
[----:B------:R-:W-:Y:S02]  /*abb0*/  ISETP.GE.AND P5, PT, R3, R232, PT ;  /* 0x000000e80300720c */ /* 0x000fe40003fa6270 */
[----:B------:R-:W-:Y:S02]  /*abc0*/  ISETP.GT.AND P0, PT, R229, R3, PT ;  /* 0x00000003e500720c */ /* 0x000fe40003f04270 */
[----:B------:R-:W-:Y:S01]  /*abd0*/  HMMA.16816.F32 R184, R8, R30, R140 ;  /* 0x0000001e08b8723c */ /* 0x000fe2000000188c */
[----:B------:R-:W-:Y:S01]  /*abe0*/  ISETP.GE.AND P3, PT, R3, R233, PT ;  /* 0x000000e90300720c */ /* 0x000fe20003f66270 */
[----:B------:R-:W-:-:S05]  /*abf0*/  IMAD.IADD R3, R7, 0x1, -R5 ;  /* 0x0000000107037824 */ /* 0x000fca00078e0a05 */
[----:B------:R-:W-:Y:S01]  /*ac00*/  IABS R3, R3 ;  /* 0x0000000300037213 */ /* 0x000fe20000000000 */
[C---:B--2---:R-:W-:Y:S08]  /*ac10*/  HMMA.16816.F32 R208, R8.reuse, R20, R24 ;  /* 0x0000001408d0723c */ /* 0x044ff00000001818 */
[----:B------:R-:W-:Y:S01]  /*ac20*/  HMMA.16816.F32 R140, R8, R22, R32 ;  /* 0x00000016088c723c */ /* 0x000fe20000001820 */
[----:B------:R-:W-:Y:S01]  /*ac30*/  IMAD.IADD R11, R4, 0x1, -R6 ;  /* 0x00000001040b7824 */ /* 0x000fe200078e0a06 */
[----:B------:R-:W-:Y:S01]  /*ac40*/  IABS R10, R16 ;  /* 0x00000010000a7213 */ /* 0x000fe20000000000 */
[----:B------:R-:W-:Y:S01]  /*ac50*/  IMAD.IADD R6, R227, 0x1, -R5 ;  /* 0x00000001e3067824 */ /* 0x000fe200078e0a05 */
[----:B------:R-:W-:Y:S01]  /*ac60*/  I2FP.F32.S32 R8, R3 ;  /* 0x0000000300087245 */ /* 0x000fe20000201400 */
[----:B------:R-:W-:Y:S01]  /*ac70*/  VIADD R3, R0, 0xffffffb8 ;  /* 0xffffffb800037836 */ /* 0x000fe20000000000 */
[----:B------:R-:W-:-:S02]  /*ac80*/  IABS R11, R11 ;  /* 0x0000000b000b7213 */ /* 0x000fc40000000000 */
[----:B------:R-:W-:Y:S01]  /*ac90*/  IABS R6, R6 ;  /* 0x0000000600067213 */ /* 0x000fe20000000000 */
[C---:B------:R-:W-:Y:S01]  /*aca0*/  HMMA.16816.F32 R24, R12.reuse, R30, R204 ;  /* 0x0000001e0c18723c */ /* 0x040fe200000018cc */
[----:B------:R-:W-:Y:S02]  /*acb0*/  I2FP.F32.S32 R10, R10 ;  /* 0x0000000a000a7245 */ /* 0x000fe40000201400 */
[----:B------:R-:W-:Y:S01]  /*acc0*/  I2FP.F32.S32 R11, R11 ;  /* 0x0000000b000b7245 */ /* 0x000fe20000201400 */
[----:B------:R-:W-:Y:S02]  /*acd0*/  IMAD.MOV.U32 R9, RZ, RZ, R6 ;  /* 0x000000ffff097224 */ /* 0x000fe400078e0006 */
[----:B------:R-:W-:Y:S02]  /*ace0*/  FFMA.FTZ R6, R10, -UR12, R136 ;  /* 0x8000000c0a067c23 */ /* 0x000fe40008010088 */
[----:B------:R-:W-:Y:S01]  /*acf0*/  FFMA.FTZ R10, R11, -UR12, R138 ;  /* 0x8000000c0b0a7c23 */ /* 0x000fe2000801008a */
[----:B------:R-:W-:Y:S01]  /*ad00*/  I2FP.F32.S32 R9, R9 ;  /* 0x0000000900097245 */ /* 0x000fe20000201400 */
[----:B------:R-:W-:Y:S01]  /*ad10*/  FFMA.FTZ R11, R8, -UR12, R142 ;  /* 0x8000000c080b7c23 */ /* 0x000fe2000801008e */
[----:B------:R-:W-:Y:S01]  /*ad20*/  FSEL R6, R6, -INF , !P6 ;  /* 0xff80000006067808 */ /* 0x000fe20007000000 */
[----:B------:R-:W-:Y:S01]  /*ad30*/  HMMA.16816.F32 R32, R12, R20, R200 ;  /* 0x000000140c20723c */ /* 0x000fe200000018c8 */
[----:B------:R-:W-:Y:S01]  /*ad40*/  ISETP.GT.AND P6, PT, R230, R3, PT ;  /* 0x00000003e600720c */ /* 0x000fe20003fc4270 */
[----:B------:R-:W-:Y:S01]  /*ad50*/  FFMA.FTZ R8, R9, -UR12, R140 ;  /* 0x8000000c09087c23 */ /* 0x000fe2000801008c */
[----:B------:R-:W-:-:S02]  /*ad60*/  FSEL R138, R6, -INF , !P5 ;  /* 0xff800000068a7808 */ /* 0x000fc40006800000 */
[----:B------:R-:W-:Y:S01]  /*ad70*/  FSEL R9, R10, -INF , !P0 ;  /* 0xff8000000a097808 */ /* 0x000fe20004000000 */
[----:B------:R-:W-:Y:S01]  /*ad80*/  IMAD.IADD R10, R4, 0x1, -R18 ;  /* 0x00000001040a7824 */ /* 0x000fe200078e0a12 */
[----:B------:R-:W-:Y:S01]  /*ad90*/  ISETP.GE.AND P5, PT, R3, R234, PT ;  /* 0x000000ea0300720c */ /* 0x000fe20003fa6270 */
[----:B------:R-:W-:Y:S01]  /*ada0*/  HMMA.16816.F32 R28, R12, R22, R180 ;  /* 0x000000160c1c723c */ /* 0x000fe200000018b4 */
[----:B------:R-:W-:Y:S01]  /*adb0*/  FSEL R6, R8, -INF , !P6 ;  /* 0xff80000008067808 */ /* 0x000fe20007000000 */
[----:B------:R-:W-:Y:S01]  /*adc0*/  VIADD R12, R2, 0xffffffb1 ;  /* 0xffffffb1020c7836 */ /* 0x000fe20000000000 */
[----:B------:R-:W-:Y:S02]  /*add0*/  ISETP.GT.AND P0, PT, R231, R3, PT ;  /* 0x00000003e700720c */ /* 0x000fe40003f04270 */
[----:B------:R-:W-:Y:S01]  /*ade0*/  FSEL R140, R9, -INF , !P3 ;  /* 0xff800000098c7808 */ /* 0x000fe20005800000 */
[----:B------:R-:W-:Y:S01]  /*adf0*/  IMAD.IADD R15, R17, 0x1, -R12 ;  /* 0x00000001110f7824 */ /* 0x000fe200078e0a0c */
[----:B------:R-:W-:-:S02]  /*ae00*/  FSEL R212, R6, -INF , !P5 ;  /* 0xff80000006d47808 */ /* 0x000fc40006800000 */
[----:B------:R-:W-:Y:S02]  /*ae10*/  ISETP.GE.AND P3, PT, R3, R235, PT ;  /* 0x000000eb0300720c */ /* 0x000fe40003f66270 */
[----:B------:R-:W-:Y:S01]  /*ae20*/  FSEL R6, R11, -INF , !P0 ;  /* 0xff8000000b067808 */ /* 0x000fe20004000000 */
[----:B------:R-:W-:Y:S01]  /*ae30*/  VIADD R11, R2, 0xffffffa8 ;  /* 0xffffffa8020b7836 */ /* 0x000fe20000000000 */
[-C--:B------:R-:W-:Y:S02]  /*ae40*/  ISETP.GT.AND P6, PT, R228, R3.reuse, PT ;  /* 0x00000003e400720c */ /* 0x080fe40003fc4270 */
[----:B------:R-:W-:Y:S01]  /*ae50*/  FSEL R213, R6, -INF , !P3 ;  /* 0xff80000006d57808 */ /* 0x000fe20005800000 */
[----:B------:R-:W-:Y:S01]  /*ae60*/  IMAD.IADD R6, R17, 0x1, -R18 ;  /* 0x0000000111067824 */ /* 0x000fe200078e0a12 */
[----:B------:R-:W-:Y:S01]  /*ae70*/  ISETP.GE.AND P5, PT, R3, R232, PT ;  /* 0x000000e80300720c */ /* 0x000fe20003fa6270 */
[----:B------:R-:W-:Y:S01]  /*ae80*/  IMAD.IADD R8, R4, 0x1, -R11 ;  /* 0x0000000104087824 */ /* 0x000fe200078e0a0b */
[----:B------:R-:W-:-:S02]  /*ae90*/  ISETP.GT.AND P0, PT, R229, R3, PT ;  /* 0x00000003e500720c */ /* 0x000fc40003f04270 */
[----:B------:R-:W-:Y:S01]  /*aea0*/  ISETP.GE.AND P3, PT, R3, R233, PT ;  /* 0x000000e90300720c */ /* 0x000fe20003f66270 */
[----:B------:R-:W-:Y:S01]  /*aeb0*/  IMAD.IADD R3, R17, 0x1, -R11 ;  /* 0x0000000111037824 */ /* 0x000fe200078e0a0b */
[----:B------:R-:W-:Y:S02]  /*aec0*/  IABS R10, R10 ;  /* 0x0000000a000a7213 */ /* 0x000fe40000000000 */
        /* <DEDUP_REMOVED lines=9> */
[----:B------:R-:W-:Y:S01]  /*af60*/  I2FP.F32.S32 R3, R3 ;  /* 0x0000000300037245 */ /* 0x000fe20000201400 */
[----:B------:R-:W-:Y:S02]  /*af70*/  VIADD R9, R2, 0xffffffa9 ;  /* 0xffffffa902097836 */ /* 0x000fe40000000000 */
[----:B------:R-:W-:Y:S01]  /*af80*/  FFMA.FTZ R135, R6, -UR12, R24 ;  /* 0x8000000c06877c23 */ /* 0x000fe20008010018 */
[----:B------:R-:W-:Y:S01]  /*af90*/  FFMA.FTZ R132, R8, -UR12, R139 ;  /* 0x8000000c08847c23 */ /* 0x000fe2000801008b */
[----:B------:R-:W-:Y:S02]  /*afa0*/  IMAD.IADD R8, R17, 0x1, -R10 ;  /* 0x0000000111087824 */ /* 0x000fe400078e0a0a */
[----:B------:R-:W-:Y:S01]  /*afb0*/  FFMA.FTZ R133, R3, -UR12, R26 ;  /* 0x8000000c03857c23 */ /* 0x000fe2000801001a */
[--C-:B------:R-:W-:Y:S01]  /*afc0*/  IMAD.IADD R6, R17, 0x1, -R9.reuse ;  /* 0x0000000111067824 */ /* 0x100fe200078e0a09 */
[----:B------:R-:W-:Y:S01]  /*afd0*/  IABS R16, R15 ;  /* 0x0000000f00107213 */ /* 0x000fe20000000000 */
[----:B------:R-:W-:-:S02]  /*afe0*/  IMAD.IADD R3, R4, 0x1, -R9 ;  /* 0x0000000104037824 */ /* 0x000fc400078e0a09 */
[----:B------:R-:W-:Y:S01]  /*aff0*/  IMAD.IADD R14, R4, 0x1, -R10 ;  /* 0x00000001040e7824 */ /* 0x000fe200078e0a0a */
[----:B------:R-:W-:Y:S02]  /*b000*/  IABS R13, R6 ;  /* 0x00000006000d7213 */ /* 0x000fe40000000000 */
[----:B------:R-:W-:Y:S02]  /*b010*/  IABS R3, R3 ;  /* 0x0000000300037213 */ /* 0x000fe40000000000 */
[----:B------:R-:W-:Y:S02]  /*b020*/  IABS R6, R8 ;  /* 0x0000000800067213 */ /* 0x000fe40000000000 */
[----:B------:R-:W-:Y:S01]  /*b030*/  IABS R8, R14 ;  /* 0x0000000e00087213 */ /* 0x000fe20000000000 */
[----:B------:R-:W-:Y:S02]  /*b040*/  IMAD.MOV.U32 R14, RZ, RZ, R13 ;  /* 0x000000ffff0e7224 */ /* 0x000fe400078e000d */
        /* <DEDUP_REMOVED lines=13> */
[----:B------:R-:W-:Y:S02]  /*b120*/  VIADD R13, R2, 0xffffffb9 ;  /* 0xffffffb9020d7836 */ /* 0x000fe40000000000 */
[----:B------:R-:W-:Y:S01]  /*b130*/  FFMA.FTZ R22, R6, -UR12, R33 ;  /* 0x8000000c06167c23 */ /* 0x000fe20008010021 */
[C-C-:B------:R-:W-:Y:S01]  /*b140*/  IMAD.IADD R8, R17.reuse, 0x1, -R5.reuse ;  /* 0x0000000111087824 */ /* 0x140fe200078e0a05 */
[----:B------:R-:W-:Y:S01]  /*b150*/  IABS R14, R3 ;  /* 0x00000003000e7213 */ /* 0x000fe20000000000 */
[C---:B------:R-:W-:Y:S02]  /*b160*/  IMAD.IADD R5, R4.reuse, 0x1, -R5 ;  /* 0x0000000104057824 */ /* 0x040fe400078e0a05 */
[--C-:B------:R-:W-:Y:S01]  /*b170*/  IMAD.IADD R2, R4, 0x1, -R13.reuse ;  /* 0x0000000104027824 */ /* 0x100fe200078e0a0d */
[----:B------:R-:W-:Y:S01]  /*b180*/  IABS R4, R8 ;  /* 0x0000000800047213 */ /* 0x000fe20000000000 */
[----:B------:R-:W-:Y:S01]  /*b190*/  IMAD.IADD R6, R17, 0x1, -R13 ;  /* 0x0000000111067824 */ /* 0x000fe200078e0a0d */
[----:B------:R-:W-:Y:S01]  /*b1a0*/  IABS R3, R5 ;  /* 0x0000000500037213 */ /* 0x000fe20000000000 */
[----:B------:R-:W-:Y:S01]  /*b1b0*/  IMAD.MOV.U32 R5, RZ, RZ, R14 ;  /* 0x000000ffff057224 */ /* 0x000fe200078e000e */
[----:B------:R-:W-:Y:S01]  /*b1c0*/  IABS R8, R2 ;  /* 0x0000000200087213 */ /* 0x000fe20000000000 */
[----:B------:R-:W-:Y:S01]  /*b1d0*/  IMAD.MOV.U32 R2, RZ, RZ, R4 ;  /* 0x000000ffff027224 */ /* 0x000fe200078e0004 */
[----:B------:R-:W-:-:S02]  /*b1e0*/  IABS R6, R6 ;  /* 0x0000000600067213 */ /* 0x000fc40000000000 */
[----:B------:R-:W-:Y:S02]  /*b1f0*/  I2FP.F32.S32 R4, R5 ;  /* 0x0000000500047245 */ /* 0x000fe40000201400 */
[----:B------:R-:W-:Y:S02]  /*b200*/  I2FP.F32.S32 R2, R2 ;  /* 0x0000000200027245 */ /* 0x000fe40000201400 */
[----:B------:R-:W-:Y:S01]  /*b210*/  I2FP.F32.S32 R5, R6 ;  /* 0x0000000600057245 */ /* 0x000fe20000201400 */
[----:B------:R-:W-:Y:S01]  /*b220*/  FFMA.FTZ R16, R4, -UR12, R35 ;  /* 0x8000000c04107c23 */ /* 0x000fe20008010023 */
[----:B------:R-:W-:Y:S01]  /*b230*/  I2FP.F32.S32 R3, R3 ;  /* 0x0000000300037245 */ /* 0x000fe20000201400 */
[----:B------:R-:W-:Y:S01]  /*b240*/  FFMA.FTZ R15, R2, -UR12, R28 ;  /* 0x8000000c020f7c23 */ /* 0x000fe2000801001c */
[C---:B------:R-:W-:Y:S02]  /*b250*/  VIADD R4, R0.reuse, 0xffffffa8 ;  /* 0xffffffa800047836 */ /* 0x040fe40000000000 */
[----:B------:R-:W-:Y:S01]  /*b260*/  FFMA.FTZ R17, R5, -UR12, R29 ;  /* 0x8000000c05117c23 */ /* 0x000fe2000801001d */
[----:B------:R-:W-:-:S02]  /*b270*/  VIADD R5, R0, 0xffffffa1 ;  /* 0xffffffa100057836 */ /* 0x000fc40000000000 */
[----:B------:R-:W-:Y:S01]  /*b280*/  FFMA.FTZ R14, R3, -UR12, R30 ;  /* 0x8000000c030e7c23 */ /* 0x000fe2000801001e */
[----:B------:R-:W-:Y:S01]  /*b290*/  FSEL R15, R15, -INF , !P6 ;  /* 0xff8000000f0f7808 */ /* 0x000fe20007000000 */
[C---:B------:R-:W-:Y:S01]  /*b2a0*/  VIADD R3, R0.reuse, 0xffffffa9 ;  /* 0xffffffa900037836 */ /* 0x040fe20000000000 */
[----:B------:R-:W-:Y:S01]  /*b2b0*/  I2FP.F32.S32 R6, R8 ;  /* 0x0000000800067245 */ /* 0x000fe20000201400 */
[----:B------:R-:W-:Y:S01]  /*b2c0*/  VIADD R2, R0, 0xffffffb0 ;  /* 0xffffffb000027836 */ /* 0x000fe20000000000 */
[----:B------:R-:W-:Y:S01]  /*b2d0*/  FSEL R14, R14, -INF , !P0 ;  /* 0xff8000000e0e7808 */ /* 0x000fe20004000000 */
[----:B------:R-:W-:Y:S01]  /*b2e0*/  VIADD R8, R0, 0xffffffb9 ;  /* 0xffffffb900087836 */ /* 0x000fe20000000000 */
[-C--:B------:R-:W-:Y:S01]  /*b2f0*/  ISETP.GT.AND P6, PT, R228, R5.reuse, PT ;  /* 0x00000005e400720c */ /* 0x080fe20003fc4270 */
[----:B------:R-:W-:Y:S01]  /*b300*/  FFMA.FTZ R19, R6, -UR12, R31 ;  /* 0x8000000c06137c23 */ /* 0x000fe2000801001f */
[----:B------:R-:W-:Y:S01]  /*b310*/  ISETP.GT.AND P0, PT, R229, R5, PT ;  /* 0x00000005e500720c */ /* 0x000fe20003f04270 */
[----:B------:R-:W-:Y:S01]  /*b320*/  VIADD R6, R0, 0xffffffb1 ;  /* 0xffffffb100067836 */ /* 0x000fe20000000000 */
[----:B------:R-:W-:-:S02]  /*b330*/  FSEL R200, R15, -INF , !P5 ;  /* 0xff8000000fc87808 */ /* 0x000fc40006800000 */
[----:B------:R-:W-:Y:S02]  /*b340*/  FSEL R201, R14, -INF , !P3 ;  /* 0xff8000000ec97808 */ /* 0x000fe40005800000 */
[C---:B------:R-:W-:Y:S02]  /*b350*/  ISETP.GE.AND P5, PT, R5.reuse, R232, PT ;  /* 0x000000e80500720c */ /* 0x040fe40003fa6270 */
[----:B------:R-:W-:Y:S02]  /*b360*/  FSEL R15, R134, -INF , !P6 ;  /* 0xff800000860f7808 */ /* 0x000fe40007000000 */
[----:B------:R-:W-:Y:S02]  /*b370*/  ISETP.GE.AND P3, PT, R5, R233, PT ;  /* 0x000000e90500720c */ /* 0x000fe40003f66270 */
[----:B------:R-:W-:Y:S02]  /*b380*/  FSEL R14, R132, -INF , !P0 ;  /* 0xff800000840e7808 */ /* 0x000fe40004000000 */
[----:B------:R-:W-:-:S02]  /*b390*/  ISETP.GT.AND P6, PT, R228, R4, PT ;  /* 0x00000004e400720c */ /* 0x000fc40003fc4270 */
[----:B------:R-:W-:Y:S02]  /*b3a0*/  ISETP.GT.AND P0, PT, R229, R4, PT ;  /* 0x00000004e500720c */ /* 0x000fe40003f04270 */
[----:B------:R-:W-:Y:S02]  /*b3b0*/  FSEL R25, R15, -INF , !P5 ;  /* 0xff8000000f197808 */ /* 0x000fe40006800000 */
[----:B------:R-:W-:Y:S02]  /*b3c0*/  FSEL R26, R14, -INF , !P3 ;  /* 0xff8000000e1a7808 */ /* 0x000fe40005800000 */
[C---:B------:R-:W-:Y:S02]  /*b3d0*/  ISETP.GE.AND P5, PT, R4.reuse, R232, PT ;  /* 0x000000e80400720c */ /* 0x040fe40003fa6270 */
[----:B------:R-:W-:Y:S02]  /*b3e0*/  FSEL R15, R135, -INF , !P6 ;  /* 0xff800000870f7808 */ /* 0x000fe40007000000 */
[----:B------:R-:W-:-:S02]  /*b3f0*/  ISETP.GE.AND P3, PT, R4, R233, PT ;  /* 0x000000e90400720c */ /* 0x000fc40003f66270 */
[----:B------:R-:W-:Y:S02]  /*b400*/  FSEL R14, R133, -INF , !P0 ;  /* 0xff800000850e7808 */ /* 0x000fe40004000000 */
[-C--:B------:R-:W-:Y:S02]  /*b410*/  ISETP.GT.AND P6, PT, R228, R3.reuse, PT ;  /* 0x00000003e400720c */ /* 0x080fe40003fc4270 */
[----:B------:R-:W-:Y:S02]  /*b420*/  ISETP.GT.AND P0, PT, R229, R3, PT ;  /* 0x00000003e500720c */ /* 0x000fe40003f04270 */
        /* <DEDUP_REMOVED lines=18> */
[----:B------:R-:W-:Y:S02]  /*b550*/  ISETP.GE.AND P5, PT, R6, R232, PT ;  /* 0x000000e80600720c */ /* 0x000fe40003fa6270 */
[----:B------:R-:W-:Y:S02]  /*b560*/  FSEL R15, R22, -INF , !P6 ;  /* 0xff800000160f7808 */ /* 0x000fe40007000000 */
[----:B------:R-:W-:-:S02]  /*b570*/  ISETP.GE.AND P3, PT, R6, R233, PT ;  /* 0x000000e90600720c */ /* 0x000fc40003f66270 */
[----:B------:R-:W-:Y:S01]  /*b580*/  FSEL R14, R16, -INF , !P0 ;  /* 0xff800000100e7808 */ /* 0x000fe20004000000 */
[--C-:B------:R-:W-:Y:S01]  /*b590*/  IMAD.IADD R16, R227, 0x1, -R18.reuse ;  /* 0x00000001e3107824 */ /* 0x100fe200078e0a12 */
[----:B------:R-:W-:Y:S02]  /*b5a0*/  ISETP.GT.AND P0, PT, R228, R8, PT ;  /* 0x00000008e400720c */ /* 0x000fe40003f04270 */
[----:B------:R-:W-:Y:S01]  /*b5b0*/  FSEL R194, R15, -INF , !P5 ;  /* 0xff8000000fc27808 */ /* 0x000fe20006800000 */
[----:B------:R-:W-:Y:S01]  /*b5c0*/  IMAD.IADD R15, R7, 0x1, -R18 ;  /* 0x00000001070f7824 */ /* 0x000fe200078e0a12 */
[----:B------:R-:W-:Y:S02]  /*b5d0*/  FSEL R199, R14, -INF , !P3 ;  /* 0xff8000000ec77808 */ /* 0x000fe40005800000 */
[----:B------:R-:W-:Y:S02]  /*b5e0*/  ISETP.GE.AND P3, PT, R8, R232, PT ;  /* 0x000000e80800720c */ /* 0x000fe40003f66270 */
[----:B------:R-:W-:-:S02]  /*b5f0*/  FSEL R14, R17, -INF , !P0 ;  /* 0xff800000110e7808 */ /* 0x000fc40004000000 */
[----:B------:R-:W-:Y:S02]  /*b600*/  IABS R15, R15 ;  /* 0x0000000f000f7213 */ /* 0x000fe40000000000 */
[----:B------:R-:W-:Y:S02]  /*b610*/  FSEL R196, R14, -INF , !P3 ;  /* 0xff8000000ec47808 */ /* 0x000fe40005800000 */
[----:B------:R-:W-:Y:S01]  /*b620*/  IABS R14, R16 ;  /* 0x00000010000e7213 */ /* 0x000fe20000000000 */
[----:B------:R-:W-:Y:S01]  /*b630*/  IMAD.MOV.U32 R18, RZ, RZ, R15 ;  /* 0x000000ffff127224 */ /* 0x000fe200078e000f */
[----:B------:R-:W-:Y:S02]  /*b640*/  ISETP.GT.AND P0, PT, R229, R8, PT ;  /* 0x00000008e500720c */ /* 0x000fe40003f04270 */
[----:B------:R-:W-:Y:S01]  /*b650*/  FMNMX3.FTZ R15, R220, R138, R25, !PT ;  /* 0x0000008adc0f7276 */ /* 0x000fe20007810019 */
[----:B------:R-:W-:Y:S01]  /*b660*/  IMAD.MOV.U32 R17, RZ, RZ, R14 ;  /* 0x000000ffff117224 */ /* 0x000fe200078e000e */
[----:B------:R-:W-:-:S02]  /*b670*/  FMNMX3.FTZ R14, R219, R140, R26, !PT ;  /* 0x0000008cdb0e7276 */ /* 0x000fc4000781001a */
[----:B------:R-:W-:Y:S02]  /*b680*/  FSEL R16, R19, -INF , !P0 ;  /* 0xff80000013107808 */ /* 0x000fe40004000000 */
[----:B------:R-:W-:Y:S02]  /*b690*/  ISETP.GE.AND P0, PT, R8, R233, PT ;  /* 0x000000e90800720c */ /* 0x000fe40003f06270 */
[----:B------:R-:W-:Y:S02]  /*b6a0*/  FMNMX3.FTZ R15, R15, R27, R30, !PT ;  /* 0x0000001b0f0f7276 */ /* 0x000fe4000781001e */
[----:B------:R-:W-:Y:S02]  /*b6b0*/  FMNMX3.FTZ R14, R14, R29, R28, !PT ;  /* 0x0000001d0e0e7276 */ /* 0x000fe4000781001c */
[----:B------:R-:W-:Y:S02]  /*b6c0*/  ISETP.GT.AND P6, PT, R230, R5, PT ;  /* 0x00000005e600720c */ /* 0x000fe40003fc4270 */
[----:B------:R-:W-:-:S02]  /*b6d0*/  ISETP.GE.AND P5, PT, R5, R234, PT ;  /* 0x000000ea0500720c */ /* 0x000fc40003fa6270 */
[----:B------:R-:W-:Y:S02]  /*b6e0*/  ISETP.GT.AND P3, PT, R231, R5, PT ;  /* 0x00000005e700720c */ /* 0x000fe40003f64270 */
[----:B------:R-:W-:Y:S02]  /*b6f0*/  I2FP.F32.S32 R34, R17 ;  /* 0x0000001100227245 */ /* 0x000fe40000201400 */
[----:B------:R-:W-:Y:S02]  /*b700*/  I2FP.F32.S32 R35, R18 ;  /* 0x0000001200237245 */ /* 0x000fe40000201400 */
[----:B------:R-:W-:Y:S02]  /*b710*/  FSEL R197, R16, -INF , !P0 ;  /* 0xff80000010c57808 */ /* 0x000fe40004000000 */
[----:B------:R-:W-:Y:S02]  /*b720*/  FMNMX3.FTZ R33, R15, R195, R194, !PT ;  /* 0x000000c30f217276 */ /* 0x000fe400078100c2 */
[----:B------:R-:W-:Y:S01]  /*b730*/  FMNMX3.FTZ R32, R14, R198, R199, !PT ;  /* 0x000000c60e207276 */ /* 0x000fe200078100c7 */
[----:B------:R-:W-:Y:S06]  /*b740*/  BRA.U !UP0, `(.L_x_1487) ;  /* 0x0000000108d87547 */ /* 0x000fec000b800000 */
[----:B------:R-:W2:Y:S01]  /*b750*/  LDL R238, [R1+0x4] ;  /* 0x0000040001ee7983 */ /* 0x000ea20000100800 */
[----:B------:R-:W-:Y:S01]  /*b760*/  IMAD.U32 R14, RZ, RZ, UR25 ;  /* 0x00000019ff0e7e24 */ /* 0x000fe2000f8e00ff */
[----:B------:R-:W-:Y:S01]  /*b770*/  MOV R17, UR25 ;  /* 0x0000001900117c02 */ /* 0x000fe20008000f00 */
[----:B------:R-:W-:Y:S01]  /*b780*/  IMAD.U32 R18, RZ, RZ, UR19 ;  /* 0x00000013ff127e24 */ /* 0x000fe2000f8e00ff */
[----:B------:R-:W-:Y:S01]  /*b790*/  MOV R21, UR25 ;  /* 0x0000001900157c02 */ /* 0x000fe20008000f00 */
[----:B------:R-:W-:Y:S01]  /*b7a0*/  @!P2 VIADD R14, R14, 0xfffffffc ;  /* 0xfffffffc0e0ea836 */ /* 0x000fe20000000000 */
[----:B------:R-:W-:Y:S02]  /*b7b0*/  MOV R24, UR25 ;  /* 0x0000001900187c02 */ /* 0x000fe40008000f00 */
[----:B------:R-:W-:Y:S01]  /*b7c0*/  MOV R19, UR17 ;  /* 0x0000001100137c02 */ /* 0x000fe20008000f00 */
[C---:B------:R-:W-:Y:S02]  /*b7d0*/  @!P2 IMAD R16, R14.reuse, UR15, RZ ;  /* 0x0000000f0e10ac24 */ /* 0x040fe4000f8e02ff */
[----:B------:R-:W-:-:S04]  /*b7e0*/  @!P2 IMAD.WIDE.U32 R14, R14, UR16, RZ ;  /* 0x000000100e0eac25 */ /* 0x000fc8000f8e00ff */
[----:B------:R-:W-:Y:S02]  /*b7f0*/  @!P2 IMAD.IADD R16, R15, 0x1, R16 ;  /* 0x000000010f10a824 */ /* 0x000fe400078e0210 */
[----:B------:R-:W-:Y:S02]  /*b800*/  @!P1 VIADD R15, R17, 0xfffffffc ;  /* 0xfffffffc110f9836 */ /* 0x000fe40000000000 */
[----:B------:R-:W-:Y:S02]  /*b810*/  IMAD.U32 R17, RZ, RZ, UR17 ;  /* 0x00000011ff117e24 */ /* 0x000fe4000f8e00ff */
[----:B------:R-:W-:Y:S02]  /*b820*/  @!P1 IMAD R20, R15, UR15, RZ ;  /* 0x0000000f0f149c24 */ /* 0x000fe4000f8e02ff */
[----:B------:R-:W-:Y:S02]  /*b830*/  @!P2 VIADD R21, R21, 0xfffffffc ;  /* 0xfffffffc1515a836 */ /* 0x000fe40000000000 */
[----:B------:R-:W-:-:S02]  /*b840*/  @!P1 VIADD R24, R24, 0xfffffffc ;  /* 0xfffffffc18189836 */ /* 0x000fc40000000000 */
[----:B------:R-:W-:Y:S01]  /*b850*/  @!P2 IMAD R31, R21, UR15, RZ ;  /* 0x0000000f151fac24 */ /* 0x000fe2000f8e02ff */
[----:B--2---:R-:W-:-:S04]  /*b860*/  @!P2 LEA R22, P0, R14, R238, 0x1 ;  /* 0x000000ee0e16a211 */ /* 0x004fc800078008ff */
[----:B-----5:R-:W-:Y:S01]  /*b870*/  @!P2 LEA.HI.X R23, R14, R247, R16, 0x1, P0 ;  /* 0x000000f70e17a211 */ /* 0x020fe200000f0c10 */
[----:B------:R-:W-:Y:S01]  /*b880*/  @!P1 IMAD.WIDE.U32 R14, R15, UR16, RZ ;  /* 0x000000100f0e9c25 */ /* 0x000fe2000f8e00ff */
[----:B------:R-:W-:-:S03]  /*b890*/  MOV R16, UR19 ;  /* 0x0000001300107c02 */ /* 0x000fc60008000f00 */
[----:B------:R-:W-:Y:S01]  /*b8a0*/  @!PT LDS RZ, [RZ] ;  /* 0x00000000fffff984 */ /* 0x000fe20000000800 */
[----:B------:R-:W-:Y:S01]  /*b8b0*/  @!PT LDS RZ, [RZ] ;  /* 0x00000000fffff984 */ /* 0x000fe20000000800 */
[----:B------:R-:W-:Y:S01]  /*b8c0*/  @!PT LDS RZ, [RZ] ;  /* 0x00000000fffff984 */ /* 0x000fe20000000800 */
[----:B------:R1:W-:Y:S01]  /*b8d0*/  @!P2 LDGSTS.E.BYPASS.LTC128B.128 [R226+0x8000], desc[UR30][R22.64] ;  /* 0x0800000016e2afae */ /* 0x0003e2000b981a1e */
[----:B------:R-:W-:Y:S01]  /*b8e0*/  @!P1 IADD3 R15, PT, PT, R15, R20, RZ ;  /* 0x000000140f0f9210 */ /* 0x000fe20007ffe0ff */
[----:B------:R-:W-:Y:S01]  /*b8f0*/  @!P2 IMAD.WIDE.U32 R16, R21, UR16, R16 ;  /* 0x000000101510ac25 */ /* 0x000fe2000f8e0010 */
[CC--:B------:R-:W-:Y:S01]  /*b900*/  @!P1 LEA R20, P0, R14.reuse, R238.reuse, 0x1 ;  /* 0x000000ee0e149211 */ /* 0x0c0fe200078008ff */
[----:B------:R1:W-:Y:S03]  /*b910*/  @P2 STS.128 [R226+0x8000], RZ ;  /* 0x008000ffe2002388 */ /* 0x0003e60000000c00 */
[----:B------:R-:W-:Y:S01]  /*b920*/  @!P1 LEA.HI.X R21, R14, R247, R15, 0x1, P0 ;  /* 0x000000f70e159211 */ /* 0x000fe200000f0c0f */
[----:B------:R-:W-:Y:S01]  /*b930*/  @!P1 IMAD.WIDE.U32 R14, R24, UR16, R18 ;  /* 0x00000010180e9c25 */ /* 0x000fe2000f8e0012 */
[----:B------:R-:W-:Y:S02]  /*b940*/  @!P2 IADD3 R17, PT, PT, R31, R17, RZ ;  /* 0x000000111f11a210 */ /* 0x000fe40007ffe0ff */
[----:B------:R-:W-:Y:S01]  /*b950*/  @!P2 LEA R18, P0, R16, R238, 0x1 ;  /* 0x000000ee1012a211 */ /* 0x000fe200078008ff */
[----:B------:R-:W-:Y:S01]  /*b960*/  @!P1 IMAD R24, R24, UR15, RZ ;  /* 0x0000000f18189c24 */ /* 0x000fe2000f8e02ff */
[----:B------:R-:W-:Y:S01]  /*b970*/  @!PT LDS RZ, [RZ] ;  /* 0x00000000fffff984 */ /* 0x000fe20000000800 */
[----:B------:R-:W-:Y:S01]  /*b980*/  @!PT LDS RZ, [RZ] ;  /* 0x00000000fffff984 */ /* 0x000fe20000000800 */
[----:B------:R-:W-:Y:S01]  /*b990*/  @!PT LDS RZ, [RZ] ;  /* 0x00000000fffff984 */ /* 0x000fe20000000800 */
[----:B------:R1:W-:Y:S02]  /*b9a0*/  @!P1 LDGSTS.E.BYPASS.LTC128B.128 [R226+0x9000], desc[UR30][R20.64+0x80] ;  /* 0x0900008014e29fae */ /* 0x0003e4000b981a1e */
[----:B------:R-:W-:-:S02]  /*b9b0*/  @!P2 LEA.HI.X R19, R16, R247, R17, 0x1, P0 ;  /* 0x000000f71013a211 */ /* 0x000fc400000f0c11 */
[----:B------:R-:W-:Y:S01]  /*b9c0*/  @!P1 IADD3 R15, PT, PT, R24, R15, RZ ;  /* 0x0000000f180f9210 */ /* 0x000fe20007ffe0ff */
[----:B------:R1:W-:Y:S01]  /*b9d0*/  @P1 STS.128 [R226+0x9000], RZ ;  /* 0x009000ffe2001388 */ /* 0x0003e20000000c00 */
[----:B------:R-:W-:-:S03]  /*b9e0*/  @!P1 LEA R16, P0, R14, R238, 0x1 ;  /* 0x000000ee0e109211 */ /* 0x000fc600078008ff */
[----:B------:R-:W-:Y:S01]  /*b9f0*/  @!PT LDS RZ, [RZ] ;  /* 0x00000000fffff984 */ /* 0x000fe20000000800 */
[----:B------:R-:W-:Y:S01]  /*ba00*/  @!PT LDS RZ, [RZ] ;  /* 0x00000000fffff984 */ /* 0x000fe20000000800 */
[----:B------:R-:W-:Y:S01]  /*ba10*/  @!PT LDS RZ, [RZ] ;  /* 0x00000000fffff984 */ /* 0x000fe20000000800 */
[----:B------:R1:W-:Y:S01]  /*ba20*/  @!P2 LDGSTS.E.BYPASS.LTC128B.128 [R226+0x8800], desc[UR30][R18.64] ;  /* 0x0880000012e2afae */ /* 0x0003e2000b981a1e */
[----:B------:R-:W-:-:S03]  /*ba30*/  @!P1 LEA.HI.X R17, R14, R247, R15, 0x1, P0 ;  /* 0x000000f70e119211 */ /* 0x000fc600000f0c0f */
[----:B------:R1:W-:Y:S04]  /*ba40*/  @P2 STS.128 [R226+0x8800], RZ ;  /* 0x008800ffe2002388 */ /* 0x0003e80000000c00 */
[----:B------:R-:W-:Y:S01]  /*ba50*/  @!PT LDS RZ, [RZ] ;  /* 0x00000000fffff984 */ /* 0x000fe20000000800 */
[----:B------:R-:W-:Y:S01]  /*ba60*/  @!PT LDS RZ, [RZ] ;  /* 0x00000000fffff984 */ /* 0x000fe20000000800 */
[----:B------:R-:W-:Y:S01]  /*ba70*/  @!PT LDS RZ, [RZ] ;  /* 0x00000000fffff984 */ /* 0x000fe20000000800 */
[----:B------:R1:W-:Y:S04]  /*ba80*/  @!P1 LDGSTS.E.BYPASS.LTC128B.128 [R226+0x9800], desc[UR30][R16.64+0x80] ;  /* 0x0980008010e29fae */ /* 0x0003e8000b981a1e */
[----:B------:R1:W-:Y:S04]  /*ba90*/  @P1 STS.128 [R226+0x9800], RZ ;  /* 0x009800ffe2001388 */ /* 0x0003e80000000c00 */
[----:B------:R-:W0:Y:S02]  /*baa0*/  LDGDEPBAR ;  /* 0x00000000000079af */ /* 0x000e240000000000 */
.L_x_1487:
[----:B------:R-:W-:Y:S01]  /*bab0*/  FMNMX3.FTZ R14, R33, R200, R196, !PT ;  /* 0x000000c8210e7276 */ /* 0x000fe200078100c4 */
[----:B-1----:R-:W-:Y:S01]  /*bac0*/  FFMA.FTZ R16, R34, -UR12, R177 ;  /* 0x8000000c22107c23 */ /* 0x002fe200080100b1 */
[----:B------:R-:W-:Y:S01]  /*bad0*/  ISETP.GE.AND P0, PT, R5, R235, PT ;  /* 0x000000eb0500720c */ /* 0x000fe20003f06270 */
[----:B------:R-:W-:Y:S01]  /*bae0*/  FFMA.FTZ R18, R35, -UR12, R179 ;  /* 0x8000000c23127c23 */ /* 0x000fe200080100b3 */
[----:B------:R-:W-:Y:S01]  /*baf0*/  FMNMX3.FTZ R5, R32, R201, R197, !PT ;  /* 0x000000c920057276 */ /* 0x000fe200078100c5 */
[----:B------:R-:W1:Y:S01]  /*bb00*/  SHFL.BFLY PT, R20, R14, 0x2, 0x1f ;  /* 0x0c401f000e147f89 */ /* 0x000e6200000e0000 */
[----:B------:R-:W-:Y:S02]  /*bb10*/  IADD3 R17, PT, PT, R227, -R11, RZ ;  /* 0x8000000be3117210 */ /* 0x000fe40007ffe0ff */
[----:B------:R-:W-:Y:S01]  /*bb20*/  FSEL R16, R16, -INF , !P6 ;  /* 0xff80000010107808 */ /* 0x000fe20007000000 */
[----:B------:R-:W2:Y:S01]  /*bb30*/  SHFL.BFLY PT, R19, R5, 0x2, 0x1f ;  /* 0x0c401f0005137f89 */ /* 0x000ea200000e0000 */
[----:B------:R-:W-:-:S02]  /*bb40*/  IABS R21, R17 ;  /* 0x0000001100157213 */ /* 0x000fc40000000000 */
[----:B------:R-:W-:Y:S01]  /*bb50*/  IADD3 R11, PT, PT, R7, -R11, RZ ;  /* 0x8000000b070b7210 */ /* 0x000fe20007ffe0ff */
[----:B------:R-:W-:Y:S01]  /*bb60*/  LDSM.16.MT88.4 R180, [R216+0xa000] ;  /* 0x00a00000d8b4783b */ /* 0x000fe20000004200 */
[----:B------:R-:W-:Y:S02]  /*bb70*/  IADD3 R15, PT, PT, R227, -R9, RZ ;  /* 0x80000009e30f7210 */ /* 0x000fe40007ffe0ff */
[----:B------:R-:W-:Y:S01]  /*bb80*/  FSEL R132, R16, -INF , !P5 ;  /* 0xff80000010847808 */ /* 0x000fe20006800000 */
[----:B------:R-:W-:Y:S01]  /*bb90*/  LDSM.16.MT88.4 R176, [R243+0xa000] ;  /* 0x00a00000f3b0783b */ /* 0x000fe20000004200 */
[----:B------:R-:W-:Y:S02]  /*bba0*/  MOV R16, R21 ;  /* 0x0000001500107202 */ /* 0x000fe40000000f00 */
[----:B------:R-:W-:Y:S01]  /*bbb0*/  IABS R17, R11 ;  /* 0x0000000b00117213 */ /* 0x000fe20000000000 */
[----:B------:R-:W-:Y:S01]  /*bbc0*/  LDSM.16.MT88.4 R32, [R216+0xb000] ;  /* 0x00b00000d820783b */ /* 0x000fe20000004200 */
[----:B------:R-:W-:-:S02]  /*bbd0*/  IABS R11, R15 ;  /* 0x0000000f000b7213 */ /* 0x000fc40000000000 */
[----:B------:R-:W-:Y:S02]  /*bbe0*/  FSEL R15, R18, -INF , !P3 ;  /* 0xff800000120f7808 */ /* 0x000fe40005800000 */
[----:B------:R-:W-:Y:S02]  /*bbf0*/  I2FP.F32.S32 R16, R16 ;  /* 0x0000001000107245 */ /* 0x000fe40000201400 */
[----:B------:R-:W-:Y:S02]  /*bc00*/  FSEL R214, R15, -INF , !P0 ;  /* 0xff8000000fd67808 */ /* 0x000fe40004000000 */
[----:B------:R-:W-:Y:S02]  /*bc10*/  ISETP.GT.AND P6, PT, R230, R4, PT ;  /* 0x00000004e600720c */ /* 0x000fe40003fc4270 */
[----:B------:R-:W-:Y:S02]  /*bc20*/  ISETP.GE.AND P5, PT, R4, R234, PT ;  /* 0x000000ea0400720c */ /* 0x000fe40003fa6270 */
[----:B------:R-:W-:-:S02]  /*bc30*/  ISETP.GT.AND P3, PT, R231, R4, PT ;  /* 0x00000004e700720c */ /* 0x000fc40003f64270 */
[----:B------:R-:W-:Y:S01]  /*bc40*/  ISETP.GE.AND P0, PT, R4, R235, PT ;  /* 0x000000eb0400720c */ /* 0x000fe20003f06270 */
[----:B------:R-:W-:Y:S01]  /*bc50*/  FFMA.FTZ R4, R16, -UR12, R184 ;  /* 0x8000000c10047c23 */ /* 0x000fe200080100b8 */
[----:B-1----:R-:W-:Y:S02]  /*bc60*/  FMNMX.FTZ R16, R14, R20, !PT ;  /* 0x000000140e107209 */ /* 0x002fe40007810000 */
[----:B------:R-:W-:Y:S02]  /*bc70*/  I2FP.F32.S32 R17, R17 ;  /* 0x0000001100117245 */ /* 0x000fe40000201400 */
[----:B------:R-:W-:Y:S02]  /*bc80*/  FSEL R14, R4, -INF , !P6 ;  /* 0xff800000040e7808 */ /* 0x000fe40007000000 */
[----:B--2---:R-:W-:Y:S01]  /*bc90*/  FMNMX.FTZ R19, R5, R19, !PT ;  /* 0x0000001305137209 */ /* 0x004fe20007810000 */
[----:B------:R-:W-:Y:S01]  /*bca0*/  FFMA.FTZ R15, R17, -UR12, R186 ;  /* 0x8000000c110f7c23 */ /* 0x000fe200080100ba */
[----:B------:R-:W-:-:S02]  /*bcb0*/  IADD3 R4, PT, PT, R7, -R9, RZ ;  /* 0x8000000907047210 */ /* 0x000fc40007ffe0ff */
[----:B------:R-:W-:Y:S01]  /*bcc0*/  IADD3 R5, PT, PT, R227, -R10, RZ ;  /* 0x8000000ae3057210 */ /* 0x000fe20007ffe0ff */
[----:B------:R-:W1:Y:S01]  /*bcd0*/  SHFL.BFLY PT, R9, R16, 0x1, 0x1f ;  /* 0x0c201f0010097f89 */ /* 0x000e6200000e0000 */
[----:B------:R-:W-:Y:S02]  /*bce0*/  FSEL R137, R14, -INF , !P5 ;  /* 0xff8000000e897808 */ /* 0x000fe40006800000 */
[----:B------:R-:W-:Y:S02]  /*bcf0*/  IABS R14, R4 ;  /* 0x00000004000e7213 */ /* 0x000fe40000000000 */
[----:B------:R-:W-:Y:S02]  /*bd00*/  IADD3 R4, PT, PT, R7, -R10, RZ ;  /* 0x8000000a07047210 */ /* 0x000fe40007ffe0ff */
[----:B------:R-:W-:Y:S01]  /*bd10*/  IABS R5, R5 ;  /* 0x0000000500057213 */ /* 0x000fe20000000000 */
[----:B------:R-:W2:Y:S01]  /*bd20*/  SHFL.BFLY PT, R10, R19, 0x1, 0x1f ;  /* 0x0c201f00130a7f89 */ /* 0x000ea200000e0000 */
[----:B------:R-:W-:-:S02]  /*bd30*/  I2FP.F32.S32 R11, R11 ;  /* 0x0000000b000b7245 */ /* 0x000fc40000201400 */
[----:B------:R-:W-:Y:S02]  /*bd40*/  MOV R17, R5 ;  /* 0x0000000500117202 */ /* 0x000fe40000000f00 */
[----:B------:R-:W-:Y:S01]  /*bd50*/  FSEL R5, R15, -INF , !P3 ;  /* 0xff8000000f057808 */ /* 0x000fe20005800000 */
[----:B------:R-:W-:Y:S01]  /*bd60*/  FFMA.FTZ R11, R11, -UR12, R185 ;  /* 0x8000000c0b0b7c23 */ /* 0x000fe200080100b9 */
[----:B------:R-:W-:Y:S02]  /*bd70*/  I2FP.F32.S32 R14, R14 ;  /* 0x0000000e000e7245 */ /* 0x000fe40000201400 */
[----:B------:R-:W-:Y:S02]  /*bd80*/  IABS R15, R4 ;  /* 0x00000004000f7213 */ /* 0x000fe40000000000 */
[----:B------:R-:W-:Y:S02]  /*bd90*/  I2FP.F32.S32 R4, R17 ;  /* 0x0000001100047245 */ /* 0x000fe40000201400 */
[----:B------:R-:W-:-:S02]  /*bda0*/  FSEL R193, R5, -INF , !P0 ;  /* 0xff80000005c17808 */ /* 0x000fc40004000000 */
[-C--:B------:R-:W-:Y:S01]  /*bdb0*/  ISETP.GT.AND P6, PT, R230, R3.reuse, PT ;  /* 0x00000003e600720c */ /* 0x080fe20003fc4270 */
[----:B------:R-:W-:Y:S01]  /*bdc0*/  FFMA.FTZ R5, R4, -UR12, R208 ;  /* 0x8000000c04057c23 */ /* 0x000fe200080100d0 */
[----:B------:R-:W-:Y:S02]  /*bdd0*/  ISETP.GE.AND P5, PT, R3, R234, PT ;  /* 0x000000ea0300720c */ /* 0x000fe40003fa6270 */
[----:B------:R-:W-:Y:S02]  /*bde0*/  ISETP.GT.AND P3, PT, R231, R3, PT ;  /* 0x00000003e700720c */ /* 0x000fe40003f64270 */
[----:B------:R-:W-:Y:S01]  /*bdf0*/  ISETP.GE.AND P0, PT, R3, R235, PT ;  /* 0x000000eb0300720c */ /* 0x000fe20003f06270 */
[----:B------:R-:W-:Y:S01]  /*be00*/  FFMA.FTZ R3, R14, -UR12, R187 ;  /* 0x8000000c0e037c23 */ /* 0x000fe200080100bb */
[----:B------:R-:W-:Y:S02]  /*be10*/  MOV R14, R15 ;  /* 0x0000000f000e7202 */ /* 0x000fe40000000f00 */
[----:B------:R-:W-:-:S02]  /*be20*/  FSEL R4, R11, -INF , !P6 ;  /* 0xff8000000b047808 */ /* 0x000fc40007000000 */
[----:B------:R-:W-:Y:S02]  /*be30*/  I2FP.F32.S32 R11, R14 ;  /* 0x0000000e000b7245 */ /* 0x000fe40000201400 */
[----:B------:R-:W-:Y:S02]  /*be40*/  FSEL R3, R3, -INF , !P3 ;  /* 0xff80000003037808 */ /* 0x000fe40005800000 */
[----:B------:R-:W-:Y:S02]  /*be50*/  ISETP.GT.AND P6, PT, R230, R2, PT ;  /* 0x00000002e600720c */ /* 0x000fe40003fc4270 */
[----:B------:R-:W-:Y:S02]  /*be60*/  FSEL R18, R4, -INF , !P5 ;  /* 0xff80000004127808 */ /* 0x000fe40006800000 */
[----:B------:R-:W-:Y:S01]  /*be70*/  FSEL R192, R3, -INF , !P0 ;  /* 0xff80000003c07808 */ /* 0x000fe20004000000 */
[----:B------:R-:W-:Y:S01]  /*be80*/  FFMA.FTZ R3, R11, -UR12, R210 ;  /* 0x8000000c0b037c23 */ /* 0x000fe200080100d2 */
[----:B------:R-:W-:-:S02]  /*be90*/  ISETP.GE.AND P5, PT, R2, R234, PT ;  /* 0x000000ea0200720c */ /* 0x000fc40003fa6270 */
[----:B------:R-:W-:Y:S02]  /*bea0*/  ISETP.GT.AND P3, PT, R231, R2, PT ;  /* 0x00000002e700720c */ /* 0x000fe40003f64270 */
[----:B------:R-:W-:Y:S02]  /*beb0*/  ISETP.GE.AND P0, PT, R2, R235, PT ;  /* 0x000000eb0200720c */ /* 0x000fe40003f06270 */
[----:B------:R-:W-:Y:S02]  /*bec0*/  FSEL R5, R5, -INF , !P6 ;  /* 0xff80000005057808 */ /* 0x000fe40007000000 */
[----:B------:R-:W-:Y:S02]  /*bed0*/  IADD3 R2, PT, PT, R227, -R12, RZ ;  /* 0x8000000ce3027210 */ /* 0x000fe40007ffe0ff */
[----:B-1----:R-:W-:Y:S02]  /*bee0*/  FMNMX.FTZ R135, R16, R9, !PT ;  /* 0x0000000910877209 */ /* 0x002fe40007810000 */
[----:B--2---:R-:W-:-:S02]  /*bef0*/  FMNMX.FTZ R136, R19, R10, !PT ;  /* 0x0000000a13887209 */ /* 0x004fc40007810000 */
[----:B------:R-:W-:Y:S02]  /*bf00*/  FSEL R208, R5, -INF , !P5 ;  /* 0xff80000005d07808 */ /* 0x000fe40006800000 */
[----:B------:R-:W-:Y:S01]  /*bf10*/  IABS R2, R2 ;  /* 0x0000000200027213 */ /* 0x000fe20000000000 */
[----:B------:R-:W-:Y:S01]  /*bf20*/  FMUL.FTZ R14, R136, UR8 ;  /* 0x00000008880e7c20 */ /* 0x000fe20008410000 */
[----:B------:R-:W-:Y:S01]  /*bf30*/  FSEL R5, R3, -INF , !P3 ;  /* 0xff80000003057808 */ /* 0x000fe20005800000 */
[C---:B------:R-:W-:Y:S01]  /*bf40*/  FMUL.FTZ R3, R135.reuse, UR8 ;  /* 0x0000000887037c20 */ /* 0x040fe20008410000 */
[----:B------:R-:W-:Y:S02]  /*bf50*/  FSETP.NEU.FTZ.AND P3, PT, R135, -INF , PT ;  /* 0xff8000008700780b */ /* 0x000fe40003f7d000 */
[----:B------:R-:W-:Y:S02]  /*bf60*/  MOV R4, R2 ;  /* 0x0000000200047202 */ /* 0x000fe40000000f00 */
[----:B------:R-:W-:-:S02]  /*bf70*/  FSEL R210, R5, -INF , !P0 ;  /* 0xff80000005d27808 */ /* 0x000fc40004000000 */
[----:B------:R-:W-:Y:S02]  /*bf80*/  FSETP.NEU.FTZ.AND P0, PT, R136, -INF , PT ;  /* 0xff8000008800780b */ /* 0x000fe40003f1d000 */
[----:B------:R-:W-:Y:S02]  /*bf90*/  FSEL R2, R3, RZ, P3 ;  /* 0x000000ff03027208 */ /* 0x000fe40001800000 */
[----:B------:R-:W-:Y:S02]  /*bfa0*/  I2FP.F32.S32 R4, R4 ;  /* 0x0000000400047245 */ /* 0x000fe40000201400 */
[----:B------:R-:W-:Y:S01]  /*bfb0*/  FSEL R14, R14, RZ, P0 ;  /* 0x000000ff0e0e7208 */ /* 0x000fe20000000000 */
[----:B------:R-:W-:Y:S01]  /*bfc0*/  FFMA.FTZ R3, R138, UR8, -R2 ;  /* 0x000000088a037c23 */ /* 0x000fe20008010802 */
[----:B------:R-:W-:Y:S01]  /*bfd0*/  FSEL R9, R135, RZ, P3 ;  /* 0x000000ff87097208 */ /* 0x000fe20001800000 */
[----:B------:R-:W-:Y:S01]  /*bfe0*/  FFMA.FTZ R17, R4, -UR12, R209 ;  /* 0x8000000c04117c23 */ /* 0x000fe200080100d1 */
[----:B------:R-:W-:Y:S01]  /*bff0*/  FSEL R5, R136, RZ, P0 ;  /* 0x000000ff88057208 */ /* 0x000fe20000000000 */
[----:B------:R-:W-:Y:S01]  /*c000*/  FFMA.FTZ R4, R140, UR8, -R14 ;  /* 0x000000088c047c23 */ /* 0x000fe2000801080e */
[----:B------:R-:W-:Y:S01]  /*c010*/  IADD3 R12, PT, PT, R7, -R12, RZ ;  /* 0x8000000c070c7210 */ /* 0x000fe20007ffe0ff */
[----:B------:R-:W-:Y:S01]  /*c020*/  FADD.FTZ R10, R220, -R9 ;  /* 0x80000009dc0a7221 */ /* 0x000fe20000010000 */
[----:B------:R1:W-:Y:S01]  /*c030*/  MUFU.EX2 R246, R3 ;  /* 0x0000000300f67308 */ /* 0x0003e20000000800 */
[----:B------:R-:W-:Y:S01]  /*c040*/  FADD.FTZ R9, R219, -R5 ;  /* 0x80000005db097221 */ /* 0x000fe20000010000 */
[----:B------:R-:W-:Y:S01]  /*c050*/  IADD3 R5, PT, PT, R227, -R13, RZ ;  /* 0x8000000de3057210 */ /* 0x000fe20007ffe0ff */
[----:B------:R-:W-:Y:S01]  /*c060*/  FMUL.FTZ R10, R10, UR8 ;  /* 0x000000080a0a7c20 */ /* 0x000fe20008410000 */
[----:B------:R2:W-:Y:S01]  /*c070*/  MUFU.EX2 R219, R4 ;  /* 0x0000000400db7308 */ /* 0x0005e20000000800 */
[----:B------:R-:W-:Y:S01]  /*c080*/  IABS R12, R12 ;  /* 0x0000000c000c7213 */ /* 0x000fe20000000000 */
[----:B------:R-:W-:Y:S01]  /*c090*/  FMUL.FTZ R9, R9, UR8 ;  /* 0x0000000809097c20 */ /* 0x000fe20008410000 */
[----:B------:R-:W-:Y:S01]  /*c0a0*/  IABS R5, R5 ;  /* 0x0000000500057213 */ /* 0x000fe20000000000 */
[--C-:B------:R-:W-:Y:S01]  /*c0b0*/  FFMA.FTZ R25, R25, UR8, -R2.reuse ;  /* 0x0000000819197c23 */ /* 0x100fe20008010802 */
[----:B------:R-:W-:Y:S01]  /*c0c0*/  IADD3 R7, PT, PT, R7, -R13, RZ ;  /* 0x8000000d07077210 */ /* 0x000fe20007ffe0ff */
[--C-:B------:R-:W-:Y:S01]  /*c0d0*/  FFMA.FTZ R27, R27, UR8, -R2.reuse ;  /* 0x000000081b1b7c23 */ /* 0x100fe20008010802 */
[----:B------:R-:W-:Y:S01]  /*c0e0*/  MOV R11, R5 ;  /* 0x00000005000b7202 */ /* 0x000fe20000000f00 */
[----:B------:R-:W-:Y:S01]  /*c0f0*/  FFMA.FTZ R30, R30, UR8, -R2 ;  /* 0x000000081e1e7c23 */ /* 0x000fe20008010802 */
[----:B------:R-:W-:Y:S01]  /*c100*/  ISETP.GT.AND P6, PT, R230, R6, PT ;  /* 0x00000006e600720c */ /* 0x000fe20003fc4270 */
[--C-:B-1----:R-:W-:Y:S01]  /*c110*/  FFMA.FTZ R3, R26, UR8, -R14.reuse ;  /* 0x000000081a037c23 */ /* 0x102fe2000801080e */
[----:B------:R-:W-:Y:S01]  /*c120*/  I2FP.F32.S32 R11, R11 ;  /* 0x0000000b000b7245 */ /* 0x000fe20000201400 */
[----:B------:R-:W1:Y:S01]  /*c130*/  MUFU.EX2 R13, R10 ;  /* 0x0000000a000d7308 */ /* 0x000e620000000800 */
[----:B------:R-:W-:Y:S01]  /*c140*/  IABS R7, R7 ;  /* 0x0000000700077213 */ /* 0x000fe20000000000 */
[----:B--2---:R-:W-:Y:S01]  /*c150*/  FFMA.FTZ R4, R29, UR8, -R14 ;  /* 0x000000081d047c23 */ /* 0x004fe2000801080e */
[----:B------:R-:W-:Y:S01]  /*c160*/  ISETP.GE.AND P5, PT, R6, R234, PT ;  /* 0x000000ea0600720c */ /* 0x000fe20003fa6270 */
[----:B------:R2:W3:Y:S01]  /*c170*/  MUFU.EX2 R237, R3 ;  /* 0x0000000300ed7308 */ /* 0x0004e20000000800 */
[----:B------:R-:W-:Y:S01]  /*c180*/  FFMA.FTZ R11, R11, -UR12, R141 ;  /* 0x8000000c0b0b7c23 */ /* 0x000fe2000801008d */
[----:B------:R-:W-:-:S02]  /*c190*/  ISETP.GT.AND P3, PT, R231, R6, PT ;  /* 0x00000006e700720c */ /* 0x000fc40003f64270 */
[----:B------:R4:W-:Y:S01]  /*c1a0*/  MUFU.EX2 R236, R4 ;  /* 0x0000000400ec7308 */ /* 0x0009e20000000800 */
[----:B------:R-:W-:Y:S02]  /*c1b0*/  MOV R15, R7 ;  /* 0x00000007000f7202 */ /* 0x000fe40000000f00 */
[----:B------:R-:W-:Y:S01]  /*c1c0*/  ISETP.GE.AND P0, PT, R6, R235, PT ;  /* 0x000000eb0600720c */ /* 0x000fe20003f06270 */
[----:B------:R-:W-:Y:S01]  /*c1d0*/  MUFU.EX2 R239, R25 ;  /* 0x0000001900ef7308 */ /* 0x000fe20000000800 */
[----:B------:R-:W-:Y:S01]  /*c1e0*/  I2FP.F32.S32 R15, R15 ;  /* 0x0000000f000f7245 */ /* 0x000fe20000201400 */
[-C--:B-1----:R-:W-:Y:S01]  /*c1f0*/  FMUL.FTZ R148, R148, R13.reuse ;  /* 0x0000000d94947220 */ /* 0x082fe20000410000 */
[C---:B------:R-:W-:Y:S01]  /*c200*/  IADD3 R6, PT, PT, R216.reuse, 0xa000, RZ ;  /* 0x0000a000d8067810 */ /* 0x040fe20007ffe0ff */
[----:B------:R1:W-:Y:S01]  /*c210*/  MUFU.EX2 R238, R27 ;  /* 0x0000001b00ee7308 */ /* 0x0003e20000000800 */
[----:B------:R-:W-:Y:S01]  /*c220*/  IADD3 R16, PT, PT, R216, 0xa040, RZ ;  /* 0x0000a040d8107810 */ /* 0x000fe20007ffe0ff */
[----:B--2---:R-:W-:Y:S01]  /*c230*/  FFMA.FTZ R3, R28, UR8, -R14 ;  /* 0x000000081c037c23 */ /* 0x004fe2000801080e */
[----:B------:R-:W-:Y:S01]  /*c240*/  FFMA.FTZ R15, R15, -UR12, R143 ;  /* 0x8000000c0f0f7c23 */ /* 0x000fe2000801008f */
[----:B------:R-:W-:Y:S01]  /*c250*/  @P4 IADD3 R16, PT, PT, R6, -0x40, RZ ;  /* 0xffffffc006104810 */ /* 0x000fe20007ffe0ff */
[----:B------:R-:W2:Y:S01]  /*c260*/  MUFU.EX2 R245, R30 ;  /* 0x0000001e00f57308 */ /* 0x000ea20000000800 */
[----:B----4-:R-:W-:Y:S01]  /*c270*/  MOV R4, R12 ;  /* 0x0000000c00047202 */ /* 0x010fe20000000f00 */
[----:B------:R-:W-:Y:S01]  /*c280*/  FMUL.FTZ R149, R149, R13 ;  /* 0x0000000d95957220 */ /* 0x000fe20000410000 */
[----:B------:R-:W-:Y:S01]  /*c290*/  IADD3 R10, PT, PT, R244, R16, RZ ;  /* 0x00000010f40a7210 */ /* 0x000fe20007ffe0ff */
[----:B------:R4:W4:Y:S01]  /*c2a0*/  MUFU.EX2 R220, R3 ;  /* 0x0000000300dc7308 */ /* 0x0009220000000800 */
[----:B------:R-:W-:Y:S01]  /*c2b0*/  LDSM.16.MT88.4 R184, [R16] ;  /* 0x0000000010b8783b */ /* 0x000fe20000004200 */
[----:B---3--:R-:W-:Y:S01]  /*c2c0*/  F2FP.F16.F32.PACK_AB R5, R237, R219 ;  /* 0x000000dbed05723e */ /* 0x008fe200000000ff */
[-C--:B------:R-:W-:Y:S01]  /*c2d0*/  FMUL.FTZ R152, R152, R13.reuse ;  /* 0x0000000d98987220 */ /* 0x080fe20000410000 */
[----:B------:R3:W3:Y:S01]  /*c2e0*/  MUFU.EX2 R12, R9 ;  /* 0x00000009000c7308 */ /* 0x0006e20000000800 */
[----:B------:R-:W-:Y:S01]  /*c2f0*/  LDSM.16.MT88.4 R140, [R10] ;  /* 0x000000000a8c783b */ /* 0x000fe20000004200 */
[-C--:B------:R-:W-:Y:S01]  /*c300*/  FMUL.FTZ R153, R153, R13.reuse ;  /* 0x0000000d99997220 */ /* 0x080fe20000410000 */
[-C--:B------:R-:W-:Y:S01]  /*c310*/  FMUL.FTZ R164, R164, R13.reuse ;  /* 0x0000000da4a47220 */ /* 0x080fe20000410000 */
[-C--:B------:R-:W-:Y:S01]  /*c320*/  FMUL.FTZ R165, R165, R13.reuse ;  /* 0x0000000da5a57220 */ /* 0x080fe20000410000 */
[----:B-1----:R-:W-:Y:S01]  /*c330*/  LDSM.16.MT88.4 R24, [R243+0xb000] ;  /* 0x00b00000f318783b */ /* 0x002fe20000004200 */
[----:B--2---:R-:W-:Y:S01]  /*c340*/  F2FP.F16.F32.PACK_AB R6, R245, R238 ;  /* 0x000000eef506723e */ /* 0x004fe200000000ff */
[-C--:B------:R-:W-:Y:S01]  /*c350*/  FMUL.FTZ R168, R168, R13.reuse ;  /* 0x0000000da8a87220 */ /* 0x080fe20000410000 */
[-C--:B------:R-:W-:Y:S01]  /*c360*/  FMUL.FTZ R169, R169, R13.reuse ;  /* 0x0000000da9a97220 */ /* 0x080fe20000410000 */
[----:B------:R-:W-:Y:S01]  /*c370*/  LDSM.16.MT88.4 R20, [R16+0x1000] ;  /* 0x001000001014783b */ /* 0x000fe20000004200 */
[----:B----4-:R-:W-:Y:S01]  /*c380*/  I2FP.F32.S32 R3, R4 ;  /* 0x0000000400037245 */ /* 0x010fe20000201400 */
[----:B------:R-:W-:Y:S01]  /*c390*/  FMUL.FTZ R40, R40, R13 ;  /* 0x0000000d28287220 */ /* 0x000fe20000410000 */
[----:B------:R-:W-:Y:S01]  /*c3a0*/  F2FP.F16.F32.PACK_AB R4, R239, R246 ;  /* 0x000000f6ef04723e */ /* 0x000fe200000000ff */
[----:B------:R-:W-:Y:S01]  /*c3b0*/  LDSM.16.MT88.4 R28, [R10+0x1000] ;  /* 0x001000000a1c783b */ /* 0x000fe20000004200 */
[----:B------:R-:W-:Y:S01]  /*c3c0*/  F2FP.F16.F32.PACK_AB R7, R220, R236 ;  /* 0x000000ecdc07723e */ /* 0x000fe200000000ff */
[----:B---3--:R-:W-:Y:S01]  /*c3d0*/  FFMA.FTZ R9, R3, -UR12, R211 ;  /* 0x8000000c03097c23 */ /* 0x008fe200080100d3 */
[----:B------:R-:W-:Y:S01]  /*c3e0*/  FSEL R3, R17, -INF , !P6 ;  /* 0xff80000011037808 */ /* 0x000fe20007000000 */
[----:B------:R-:W-:Y:S01]  /*c3f0*/  FMUL.FTZ R150, R150, R12 ;  /* 0x0000000c96967220 */ /* 0x000fe20000410000 */
[----:B------:R-:W-:Y:S01]  /*c400*/  ISETP.GT.AND P6, PT, R230, R8, PT ;  /* 0x00000008e600720c */ /* 0x000fe20003fc4270 */
[-C--:B------:R-:W-:Y:S01]  /*c410*/  FMUL.FTZ R151, R151, R12.reuse ;  /* 0x0000000c97977220 */ /* 0x080fe20000410000 */
[----:B------:R-:W-:Y:S01]  /*c420*/  FSEL R191, R3, -INF , !P5 ;  /* 0xff80000003bf7808 */ /* 0x000fe20006800000 */
[----:B------:R-:W-:Y:S01]  /*c430*/  FMUL.FTZ R154, R154, R12 ;  /* 0x0000000c9a9a7220 */ /* 0x000fe20000410000 */
[----:B------:R-:W-:Y:S01]  /*c440*/  ISETP.GE.AND P5, PT, R8, R234, PT ;  /* 0x000000ea0800720c */ /* 0x000fe20003fa6270 */
[-C--:B------:R-:W-:Y:S01]  /*c450*/  FMUL.FTZ R155, R155, R12.reuse ;  /* 0x0000000c9b9b7220 */ /* 0x080fe20000410000 */
[----:B------:R-:W-:Y:S01]  /*c460*/  FSEL R9, R9, -INF , !P3 ;  /* 0xff80000009097808 */ /* 0x000fe20005800000 */
[-C--:B------:R-:W-:Y:S01]  /*c470*/  FMUL.FTZ R166, R166, R12.reuse ;  /* 0x0000000ca6a67220 */ /* 0x080fe20000410000 */
[----:B------:R-:W-:Y:S01]  /*c480*/  FSEL R3, R11, -INF , !P6 ;  /* 0xff8000000b037808 */ /* 0x000fe20007000000 */
[----:B------:R-:W-:Y:S01]  /*c490*/  FMUL.FTZ R167, R167, R12 ;  /* 0x0000000ca7a77220 */ /* 0x000fe20000410000 */
[----:B------:R-:W-:Y:S01]  /*c4a0*/  ISETP.GT.AND P3, PT, R231, R8, PT ;  /* 0x00000008e700720c */ /* 0x000fe20003f64270 */
[-C--:B------:R-:W-:Y:S01]  /*c4b0*/  FMUL.FTZ R170, R170, R12.reuse ;  /* 0x0000000caaaa7220 */ /* 0x080fe20000410000 */
[----:B------:R-:W-:Y:S01]  /*c4c0*/  ISETP.GE.AND P6, PT, R8, R235, PT ;  /* 0x000000eb0800720c */ /* 0x000fe20003fc6270 */
[----:B------:R-:W-:Y:S01]  /*c4d0*/  FMUL.FTZ R171, R171, R12 ;  /* 0x0000000cabab7220 */ /* 0x000fe20000410000 */
[----:B------:R-:W-:Y:S01]  /*c4e0*/  FMNMX3.FTZ R8, R221, R188, R132, !PT ;  /* 0x000000bcdd087276 */ /* 0x000fe20007810084 */
[----:B------:R-:W-:Y:S01]  /*c4f0*/  FMUL.FTZ R41, R41, R13 ;  /* 0x0000000d29297220 */ /* 0x000fe20000410000 */
[----:B------:R-:W-:Y:S01]  /*c500*/  FSEL R190, R3, -INF , !P5 ;  /* 0xff80000003be7808 */ /* 0x000fe20006800000 */
[-C--:B------:R-:W-:Y:S01]  /*c510*/  FMUL.FTZ R42, R42, R12.reuse ;  /* 0x0000000c2a2a7220 */ /* 0x080fe20000410000 */
[----:B------:R-:W-:Y:S01]  /*c520*/  FMNMX3.FTZ R3, R222, R189, R214, !PT ;  /* 0x000000bdde037276 */ /* 0x000fe200078100d6 */
[-C--:B------:R-:W-:Y:S01]  /*c530*/  FMUL.FTZ R43, R43, R12.reuse ;  /* 0x0000000c2b2b7220 */ /* 0x080fe20000410000 */
[----:B------:R-:W-:Y:S01]  /*c540*/  FMNMX3.FTZ R8, R8, R137, R18, !PT ;  /* 0x0000008908087276 */ /* 0x000fe20007810012 */
[-C--:B------:R-:W-:Y:S01]  /*c550*/  FMUL.FTZ R44, R44, R13.reuse ;  /* 0x0000000d2c2c7220 */ /* 0x080fe20000410000 */
[----:B------:R-:W-:Y:S01]  /*c560*/  FSEL R203, R9, -INF , !P0 ;  /* 0xff80000009cb7808 */ /* 0x000fe20004000000 */
[----:B------:R-:W-:Y:S01]  /*c570*/  FMUL.FTZ R45, R45, R13 ;  /* 0x0000000d2d2d7220 */ /* 0x000fe20000410000 */
[----:B------:R-:W-:Y:S01]  /*c580*/  FMNMX3.FTZ R3, R3, R193, R192, !PT ;  /* 0x000000c103037276 */ /* 0x000fe200078100c0 */
[-C--:B------:R-:W-:Y:S01]  /*c590*/  FMUL.FTZ R46, R46, R12.reuse ;  /* 0x0000000c2e2e7220 */ /* 0x080fe20000410000 */
[----:B------:R-:W-:Y:S01]  /*c5a0*/  FSEL R11, R15, -INF , !P3 ;  /* 0xff8000000f0b7808 */ /* 0x000fe20005800000 */
[----:B------:R-:W-:Y:S01]  /*c5b0*/  FMUL.FTZ R47, R47, R12 ;  /* 0x0000000c2f2f7220 */ /* 0x000fe20000410000 */
[----:B------:R-:W-:Y:S01]  /*c5c0*/  FMNMX3.FTZ R8, R8, R208, R191, !PT ;  /* 0x000000d008087276 */ /* 0x000fe200078100bf */
[-C--:B------:R-:W-:Y:S01]  /*c5d0*/  FMUL.FTZ R56, R56, R13.reuse ;  /* 0x0000000d38387220 */ /* 0x080fe20000410000 */
[----:B------:R-:W-:Y:S01]  /*c5e0*/  FMNMX3.FTZ R9, R3, R210, R203, !PT ;  /* 0x000000d203097276 */ /* 0x000fe200078100cb */
[----:B------:R-:W-:Y:S01]  /*c5f0*/  FMUL.FTZ R57, R57, R13 ;  /* 0x0000000d39397220 */ /* 0x000fe20000410000 */
[----:B------:R-:W-:Y:S01]  /*c600*/  FSEL R202, R11, -INF , !P6 ;  /* 0xff8000000bca7808 */ /* 0x000fe20007000000 */
[----:B------:R-:W-:Y:S01]  /*c610*/  FMUL.FTZ R58, R58, R12 ;  /* 0x0000000c3a3a7220 */ /* 0x000fe20000410000 */
[----:B------:R-:W-:Y:S01]  /*c620*/  FMNMX3.FTZ R3, R8, R212, R190, !PT ;  /* 0x000000d408037276 */ /* 0x000fe200078100be */
[-C--:B------:R-:W-:Y:S01]  /*c630*/  FMUL.FTZ R59, R59, R12.reuse ;  /* 0x0000000c3b3b7220 */ /* 0x080fe20000410000 */
[----:B------:R-:W-:Y:S01]  /*c640*/  FMNMX3.FTZ R9, R9, R213, R202, !PT ;  /* 0x000000d509097276 */ /* 0x000fe200078100ca */
[-C--:B------:R-:W-:Y:S01]  /*c650*/  FMUL.FTZ R60, R60, R13.reuse ;  /* 0x0000000d3c3c7220 */ /* 0x080fe20000410000 */
        /* <DEDUP_REMOVED lines=38> */
[----:B------:R-:W-:Y:S01]  /*c8c0*/  FMUL.FTZ R125, R125, R13 ;  /* 0x0000000d7d7d7220 */ /* 0x000fe20000410000 */
[-C--:B------:R-:W-:Y:S01]  /*c8d0*/  FMUL.FTZ R126, R126, R12.reuse ;  /* 0x0000000c7e7e7220 */ /* 0x080fe20000410000 */
[----:B------:R-:W-:Y:S01]  /*c8e0*/  FMUL.FTZ R127, R127, R12 ;  /* 0x0000000c7f7f7220 */ /* 0x000fe20000410000 */
[----:B------:R-:W-:Y:S01]  /*c8f0*/  HMMA.16816.F32 R148, R4, R180, R148 ;  /* 0x000000b40494723c */ /* 0x000fe20000001894 */
[----:B------:R-:W-:-:S04]  /*c900*/  FFMA.FTZ R15, R195, UR8, -R2 ;  /* 0x00000008c30f7c23 */ /* 0x000fc80008010802 */
[----:B------:R3:W-:Y:S03]  /*c910*/  MUFU.EX2 R211, R15 ;  /* 0x0000000f00d37308 */ /* 0x0007e60000000800 */
[----:B------:R-:W-:Y:S01]  /*c920*/  HMMA.16816.F32 R152, R4, R182, R152 ;  /* 0x000000b60498723c */ /* 0x000fe20000001898 */
[----:B-1----:R-:W-:-:S07]  /*c930*/  FMNMX.FTZ R134, R8, R10, !PT ;  /* 0x0000000a08867209 */ /* 0x002fce0007810000 */
[----:B------:R-:W-:Y:S01]  /*c940*/  HMMA.16816.F32 R164, R4, R176, R164 ;  /* 0x000000b004a4723c */ /* 0x000fe200000018a4 */
[----:B--2---:R-:W-:Y:S01]  /*c950*/  FMNMX.FTZ R133, R3, R9, !PT ;  /* 0x0000000903857209 */ /* 0x004fe20007810000 */
[C---:B------:R-:W-:Y:S01]  /*c960*/  FMUL.FTZ R3, R134.reuse, UR8 ;  /* 0x0000000886037c20 */ /* 0x040fe20008410000 */
[----:B------:R-:W-:Y:S01]  /*c970*/  FSETP.NEU.FTZ.AND P0, PT, R134, -INF , PT ;  /* 0xff8000008600780b */ /* 0x000fe20003f1d000 */
[----:B---3--:R-:W-:-:S03]  /*c980*/  FFMA.FTZ R15, R200, UR8, -R2 ;  /* 0x00000008c80f7c23 */ /* 0x008fc60008010802 */
[----:B------:R-:W-:Y:S01]  /*c990*/  FSEL R3, R3, RZ, P0 ;  /* 0x000000ff03037208 */ /* 0x000fe20000000000 */
[C---:B------:R-:W-:Y:S01]  /*c9a0*/  HMMA.16816.F32 R168, R4.reuse, R178, R168 ;  /* 0x000000b204a8723c */ /* 0x040fe200000018a8 */
        /* <DEDUP_REMOVED lines=17> */
[--C-:B------:R-:W-:Y:S01]  /*cac0*/  FFMA.FTZ R6, R132, UR8, -R3.reuse ;  /* 0x0000000884067c23 */ /* 0x100fe20008010803 */
[--C-:B------:R-:W-:Y:S01]  /*cad0*/  FFMA.FTZ R7, R18, UR8, -R3.reuse ;  /* 0x0000000812077c23 */ /* 0x100fe20008010803 */
[----:B------:R-:W-:Y:S01]  /*cae0*/  FADD.FTZ R8, R221, -R4 ;  /* 0x80000004dd087221 */ /* 0x000fe20000010000 */
[----:B------:R-:W-:Y:S01]  /*caf0*/  FMUL.FTZ R4, R133, UR8 ;  /* 0x0000000885047c20 */ /* 0x000fe20008410000 */
[----:B------:R1:W-:Y:S04]  /*cb00*/  MUFU.EX2 R215, R5 ;  /* 0x0000000500d77308 */ /* 0x0003e80000000800 */
[----:B------:R-:W-:Y:S01]  /*cb10*/  FSEL R9, R4, RZ, P0 ;  /* 0x000000ff04097208 */ /* 0x000fe20000000000 */
[----:B------:R-:W-:Y:S01]  /*cb20*/  FFMA.FTZ R4, R137, UR8, -R3 ;  /* 0x0000000889047c23 */ /* 0x000fe20008010803 */
[----:B------:R2:W-:Y:S04]  /*cb30*/  MUFU.EX2 R188, R6 ;  /* 0x0000000600bc7308 */ /* 0x0005e80000000800 */
[----:B------:R3:W-:Y:S01]  /*cb40*/  MUFU.EX2 R139, R4 ;  /* 0x00000004008b7308 */ /* 0x0007e20000000800 */
[----:B-1----:R-:W-:-:S05]  /*cb50*/  FSEL R5, R133, RZ, P0 ;  /* 0x000000ff85057208 */ /* 0x002fca0000000000 */
[----:B--2---:R-:W-:Y:S01]  /*cb60*/  FADD.FTZ R6, R222, -R5 ;  /* 0x80000005de067221 */ /* 0x004fe20000010000 */
[--C-:B------:R-:W-:Y:S02]  /*cb70*/  FFMA.FTZ R5, R189, UR8, -R9.reuse ;  /* 0x00000008bd057c23 */ /* 0x100fe40008010809 */
[----:B------:R-:W-:Y:S01]  /*cb80*/  MUFU.EX2 R189, R7 ;  /* 0x0000000700bd7308 */ /* 0x000fe20000000800 */
[----:B---3--:R-:W-:Y:S01]  /*cb90*/  FFMA.FTZ R4, R214, UR8, -R9 ;  /* 0x00000008d6047c23 */ /* 0x008fe20008010809 */
[----:B------:R-:W-:Y:S02]  /*cba0*/  FMUL.FTZ R6, R6, UR8 ;  /* 0x0000000806067c20 */ /* 0x000fe40008410000 */
[----:B------:R1:W-:Y:S04]  /*cbb0*/  MUFU.EX2 R214, R5 ;  /* 0x0000000500d67308 */ /* 0x0003e80000000800 */
[----:B------:R2:W-:Y:S04]  /*cbc0*/  MUFU.EX2 R137, R4 ;  /* 0x0000000400897308 */ /* 0x0005e80000000800 */
[----:B------:R-:W3:Y:S01]  /*cbd0*/  MUFU.EX2 R10, R6 ;  /* 0x00000006000a7308 */ /* 0x000ee20000000800 */
[----:B-1----:R-:W-:Y:S01]  /*cbe0*/  FMUL.FTZ R5, R8, UR8 ;  /* 0x0000000808057c20 */ /* 0x002fe20008410000 */
[----:B------:R-:W-:-:S02]  /*cbf0*/  FFMA.FTZ R8, R194, UR8, -R2 ;  /* 0x00000008c2087c23 */ /* 0x000fc40008010802 */
[----:B------:R-:W-:Y:S01]  /*cc00*/  MUFU.EX2 R194, R15 ;  /* 0x0000000f00c27308 */ /* 0x000fe20000000800 */
[----:B--2---:R-:W-:-:S03]  /*cc10*/  FFMA.FTZ R4, R192, UR8, -R9 ;  /* 0x00000008c0047c23 */ /* 0x004fc60008010809 */
[----:B------:R1:W2:Y:S01]  /*cc20*/  MUFU.EX2 R11, R5 ;  /* 0x00000005000b7308 */ /* 0x0002a20000000800 */
[-C--:B---3--:R-:W-:Y:S01]  /*cc30*/  FMUL.FTZ R146, R146, R10.reuse ;  /* 0x0000000a92927220 */ /* 0x088fe20000410000 */
[-C--:B------:R-:W-:Y:S01]  /*cc40*/  FMUL.FTZ R147, R147, R10.reuse ;  /* 0x0000000a93937220 */ /* 0x080fe20000410000 */
[----:B------:R-:W-:Y:S01]  /*cc50*/  F2FP.F16.F32.PACK_AB R6, R189, R139 ;  /* 0x0000008bbd06723e */ /* 0x000fe200000000ff */
[----:B------:R3:W-:Y:S01]  /*cc60*/  MUFU.EX2 R138, R4 ;  /* 0x00000004008a7308 */ /* 0x0007e20000000800 */
[-C--:B------:R-:W-:Y:S01]  /*cc70*/  FMUL.FTZ R162, R162, R10.reuse ;  /* 0x0000000aa2a27220 */ /* 0x080fe20000410000 */
[-C--:B------:R-:W-:Y:S01]  /*cc80*/  FMUL.FTZ R163, R163, R10.reuse ;  /* 0x0000000aa3a37220 */ /* 0x080fe20000410000 */
[-C--:B------:R-:W-:Y:S01]  /*cc90*/  FMUL.FTZ R38, R38, R10.reuse ;  /* 0x0000000a26267220 */ /* 0x080fe20000410000 */
[----:B------:R4:W-:Y:S01]  /*cca0*/  MUFU.EX2 R200, R8 ;  /* 0x0000000800c87308 */ /* 0x0009e20000000800 */
[-C--:B------:R-:W-:Y:S01]  /*ccb0*/  FMUL.FTZ R39, R39, R10.reuse ;  /* 0x0000000a27277220 */ /* 0x080fe20000410000 */
[-C--:B------:R-:W-:Y:S01]  /*ccc0*/  FMUL.FTZ R54, R54, R10.reuse ;  /* 0x0000000a36367220 */ /* 0x080fe20000410000 */
[-C--:B------:R-:W-:Y:S01]  /*ccd0*/  FMUL.FTZ R55, R55, R10.reuse ;  /* 0x0000000a37377220 */ /* 0x080fe20000410000 */
[-C--:B------:R-:W-:Y:S01]  /*cce0*/  FMUL.FTZ R70, R70, R10.reuse ;  /* 0x0000000a46467220 */ /* 0x080fe20000410000 */
[----:B------:R-:W-:Y:S01]  /*ccf0*/  FMUL.FTZ R71, R71, R10 ;  /* 0x0000000a47477220 */ /* 0x000fe20000410000 */
[----:B-1----:R-:W-:Y:S01]  /*cd00*/  FFMA.FTZ R5, R193, UR8, -R9 ;  /* 0x00000008c1057c23 */ /* 0x002fe20008010809 */
[-C--:B--2---:R-:W-:Y:S01]  /*cd10*/  FMUL.FTZ R144, R144, R11.reuse ;  /* 0x0000000b90907220 */ /* 0x084fe20000410000 */
[-C--:B------:R-:W-:Y:S01]  /*cd20*/  FMUL.FTZ R145, R145, R11.reuse ;  /* 0x0000000b91917220 */ /* 0x080fe20000410000 */
[----:B------:R-:W-:Y:S01]  /*cd30*/  FMUL.FTZ R160, R160, R11 ;  /* 0x0000000ba0a07220 */ /* 0x000fe20000410000 */
[----:B------:R1:W2:Y:S01]  /*cd40*/  MUFU.EX2 R132, R5 ;  /* 0x0000000500847308 */ /* 0x0002a20000000800 */
[----:B---3--:R-:W-:Y:S01]  /*cd50*/  F2FP.F16.F32.PACK_AB R4, R188, R215 ;  /* 0x000000d7bc04723e */ /* 0x008fe200000000ff */
[-C--:B------:R-:W-:Y:S01]  /*cd60*/  FMUL.FTZ R161, R161, R11.reuse ;  /* 0x0000000ba1a17220 */ /* 0x080fe20000410000 */
[-C--:B------:R-:W-:Y:S01]  /*cd70*/  FMUL.FTZ R36, R36, R11.reuse ;  /* 0x0000000b24247220 */ /* 0x080fe20000410000 */
[----:B----4-:R-:W-:Y:S01]  /*cd80*/  FFMA.FTZ R8, R196, UR8, -R2 ;  /* 0x00000008c4087c23 */ /* 0x010fe20008010802 */
[--C-:B------:R-:W-:Y:S01]  /*cd90*/  FFMA.FTZ R2, R198, UR8, -R14.reuse ;  /* 0x00000008c6027c23 */ /* 0x100fe2000801080e */
[-C--:B------:R-:W-:Y:S01]  /*cda0*/  FMUL.FTZ R37, R37, R11.reuse ;  /* 0x0000000b25257220 */ /* 0x080fe20000410000 */
[-C--:B------:R-:W-:Y:S01]  /*cdb0*/  FMUL.FTZ R52, R52, R11.reuse ;  /* 0x0000000b34347220 */ /* 0x080fe20000410000 */
[----:B------:R3:W4:Y:S01]  /*cdc0*/  MUFU.EX2 R196, R8 ;  /* 0x0000000800c47308 */ /* 0x0007220000000800 */
[-C--:B------:R-:W-:Y:S01]  /*cdd0*/  FMUL.FTZ R53, R53, R11.reuse ;  /* 0x0000000b35357220 */ /* 0x080fe20000410000 */
[-C--:B------:R-:W-:Y:S01]  /*cde0*/  FMUL.FTZ R68, R68, R11.reuse ;  /* 0x0000000b44447220 */ /* 0x080fe20000410000 */
[-C--:B------:R-:W-:Y:S01]  /*cdf0*/  FMUL.FTZ R69, R69, R11.reuse ;  /* 0x0000000b45457220 */ /* 0x080fe20000410000 */
[----:B------:R4:W4:Y:S01]  /*ce00*/  MUFU.EX2 R193, R2 ;  /* 0x0000000200c17308 */ /* 0x0009220000000800 */
[-C--:B------:R-:W-:Y:S01]  /*ce10*/  FMUL.FTZ R84, R84, R11.reuse ;  /* 0x0000000b54547220 */ /* 0x080fe20000410000 */
[----:B-1----:R-:W-:Y:S01]  /*ce20*/  F2FP.F16.F32.PACK_AB R5, R137, R214 ;  /* 0x000000d68905723e */ /* 0x002fe200000000ff */
[-C--:B------:R-:W-:Y:S01]  /*ce30*/  FMUL.FTZ R85, R85, R11.reuse ;  /* 0x0000000b55557220 */ /* 0x080fe20000410000 */
[----:B--2---:R-:W-:Y:S01]  /*ce40*/  F2FP.F16.F32.PACK_AB R7, R138, R132 ;  /* 0x000000848a07723e */ /* 0x004fe200000000ff */
[-C--:B------:R-:W-:Y:S01]  /*ce50*/  FMUL.FTZ R86, R86, R10.reuse ;  /* 0x0000000a56567220 */ /* 0x080fe20000410000 */
[-C--:B------:R-:W-:Y:S01]  /*ce60*/  FMUL.FTZ R87, R87, R10.reuse ;  /* 0x0000000a57577220 */ /* 0x080fe20000410000 */
[-C--:B------:R-:W-:Y:S01]  /*ce70*/  FMUL.FTZ R100, R100, R11.reuse ;  /* 0x0000000b64647220 */ /* 0x080fe20000410000 */
[-C--:B------:R-:W-:Y:S01]  /*ce80*/  FMUL.FTZ R101, R101, R11.reuse ;  /* 0x0000000b65657220 */ /* 0x080fe20000410000 */
[-C--:B------:R-:W-:Y:S01]  /*ce90*/  FMUL.FTZ R102, R102, R10.reuse ;  /* 0x0000000a66667220 */ /* 0x080fe20000410000 */
[--C-:B---3--:R-:W-:Y:S01]  /*cea0*/  FFMA.FTZ R8, R201, UR8, -R14.reuse ;  /* 0x00000008c9087c23 */ /* 0x108fe2000801080e */
[-C--:B------:R-:W-:Y:S01]  /*ceb0*/  FMUL.FTZ R103, R103, R10.reuse ;  /* 0x0000000a67677220 */ /* 0x080fe20000410000 */
[-C--:B------:R-:W-:Y:S01]  /*cec0*/  FMUL.FTZ R116, R116, R11.reuse ;  /* 0x0000000b74747220 */ /* 0x080fe20000410000 */
[-C--:B------:R-:W-:Y:S01]  /*ced0*/  FMUL.FTZ R117, R117, R11.reuse ;  /* 0x0000000b75757220 */ /* 0x080fe20000410000 */
[----:B----4-:R-:W-:Y:S01]  /*cee0*/  FFMA.FTZ R2, R197, UR8, -R14 ;  /* 0x00000008c5027c23 */ /* 0x010fe2000801080e */
        /* <DEDUP_REMOVED lines=36> */
[----:B------:R-:W1:Y:S01]  /*d130*/  MUFU.EX2 R195, R8 ;  /* 0x0000000800c37308 */ /* 0x000e620000000800 */
[C---:B------:R-:W-:Y:S01]  /*d140*/  HMMA.16816.F32 R144, R4.reuse, R180, R144 ;  /* 0x000000b40490723c */ /* 0x040fe20000001890 */
[----:B------:R-:W-:Y:S01]  /*d150*/  FFMA.FTZ R11, R251, R11, R215 ;  /* 0x0000000bfb0b7223 */ /* 0x000fe200000100d7 */
[----:B------:R-:W-:Y:S01]  /*d160*/  FFMA.FTZ R10, R250, R10, R214 ;  /* 0x0000000afa0a7223 */ /* 0x000fe200000100d6 */
[----:B------:R2:W-:Y:S01]  /*d170*/  MUFU.EX2 R8, R2 ;  /* 0x0000000200087308 */ /* 0x0005e20000000800 */
[----:B------:R-:W-:Y:S01]  /*d180*/  F2FP.F16.F32.PACK_AB R124, R200, R211 ;  /* 0x000000d3c87c723e */ /* 0x000fe200000000ff */
[----:B------:R-:W-:Y:S01]  /*d190*/  FADD.FTZ R11, R188, R11 ;  /* 0x0000000bbc0b7221 */ /* 0x000fe20000010000 */
[----:B------:R-:W-:Y:S01]  /*d1a0*/  FADD.FTZ R10, R137, R10 ;  /* 0x0000000a890a7221 */ /* 0x000fe20000010000 */
[----:B------:R-:W-:Y:S01]  /*d1b0*/  F2FP.F16.F32.PACK_AB R126, R196, R209 ;  /* 0x000000d1c47e723e */ /* 0x000fe200000000ff */
[----:B------:R-:W-:Y:S01]  /*d1c0*/  HMMA.16816.F32 R160, R4, R176, R160 ;  /* 0x000000b004a0723c */ /* 0x000fe200000018a0 */
[----:B------:R-:W-:-:S02]  /*d1d0*/  F2FP.F16.F32.PACK_AB R125, R194, R193 ;  /* 0x000000c1c27d723e */ /* 0x000fc400000000ff */
[----:B-1----:R-:W-:-:S05]  /*d1e0*/  F2FP.F16.F32.PACK_AB R127, R192, R195 ;  /* 0x000000c3c07f723e */ /* 0x002fca00000000ff */
[----:B------:R-:W-:Y:S01]  /*d1f0*/  HMMA.16816.F32 R36, R4, R184, R36 ;  /* 0x000000b80424723c */ /* 0x000fe20000001824 */
[----:B--2---:R-:W-:-:S04]  /*d200*/  FFMA.FTZ R2, R212, UR8, -R3 ;  /* 0x00000008d4027c23 */ /* 0x004fc80008010803 */
[----:B------:R1:W-:Y:S03]  /*d210*/  MUFU.EX2 R15, R2 ;  /* 0x00000002000f7308 */ /* 0x0003e60000000800 */
[C---:B------:R-:W-:Y:S08]  /*d220*/  HMMA.16816.F32 R52, R4.reuse, R140, R52 ;  /* 0x0000008c0434723c */ /* 0x040ff00000001834 */
[----:B------:R-:W-:Y:S01]  /*d230*/  HMMA.16816.F32 R68, R4, R32, R68 ;  /* 0x000000200444723c */ /* 0x000fe20000001844 */
[----:B-1----:R-:W-:-:S07]  /*d240*/  FFMA.FTZ R2, R210, UR8, -R9 ;  /* 0x00000008d2027c23 */ /* 0x002fce0008010809 */
        /* <DEDUP_REMOVED lines=12> */
[----:B------:R-:W4:Y:S07]  /*d310*/  LDSM.16.MT88.4 R80, [R216+0xb800] ;  /* 0x00b80000d850783b */ /* 0x000f2e0000004200 */
[C---:B------:R-:W-:Y:S01]  /*d320*/  HMMA.16816.F32 R24, R4.reuse, R26, R96 ;  /* 0x0000001a0418723c */ /* 0x040fe20000001860 */
[----:B------:R-:W4:Y:S07]  /*d330*/  LDSM.16.MT88.4 R96, [R243+0xb800] ;  /* 0x00b80000f360783b */ /* 0x000f2e0000004200 */
[C---:B------:R-:W-:Y:S01]  /*d340*/  HMMA.16816.F32 R20, R4.reuse, R22, R112 ;  /* 0x000000160414723c */ /* 0x040fe20000001870 */
[----:B------:R-:W4:Y:S04]  /*d350*/  LDSM.16.MT88.4 R112, [R16+0x1800] ;  /* 0x001800001070783b */ /* 0x000f280000004200 */
[----:B------:R-:W4:Y:S03]  /*d360*/  LDSM.16.MT88.4 R16, [R223+0x1800] ;  /* 0x00180000df10783b */ /* 0x000f260000004200 */
[----:B------:R-:W-:Y:S01]  /*d370*/  HMMA.16816.F32 R28, R4, R30, R128 ;  /* 0x0000001e041c723c */ /* 0x000fe20000001880 */
[--C-:B------:R-:W-:Y:S01]  /*d380*/  FFMA.FTZ R4, R191, UR8, -R3.reuse ;  /* 0x00000008bf047c23 */ /* 0x100fe20008010803 */
[----:B------:R-:W-:Y:S01]  /*d390*/  FFMA.FTZ R3, R190, UR8, -R3 ;  /* 0x00000008be037c23 */ /* 0x000fe20008010803 */
[----:B------:R2:W-:Y:S04]  /*d3a0*/  MUFU.EX2 R5, R2 ;  /* 0x0000000200057308 */ /* 0x0005e80000000800 */
[----:B------:R3:W3:Y:S01]  /*d3b0*/  MUFU.EX2 R6, R3 ;  /* 0x0000000300067308 */ /* 0x0006e20000000800 */
[C---:B-1----:R-:W-:Y:S03]  /*d3c0*/  HMMA.16816.F32 R148, R124.reuse, R156, R148 ;  /* 0x0000009c7c94723c */ /* 0x042fe60000001894 */
[----:B------:R1:W1:Y:S05]  /*d3d0*/  MUFU.EX2 R7, R4 ;  /* 0x0000000400077308 */ /* 0x00026a0000000800 */
[----:B------:R-:W-:Y:S01]  /*d3e0*/  HMMA.16816.F32 R152, R124, R158, R152 ;  /* 0x0000009e7c98723c */ /* 0x000fe20000001898 */
[--C-:B--2---:R-:W-:Y:S01]  /*d3f0*/  FFMA.FTZ R2, R213, UR8, -R9.reuse ;  /* 0x00000008d5027c23 */ /* 0x104fe20008010809 */
[----:B---3--:R-:W-:-:S03]  /*d400*/  FFMA.FTZ R3, R203, UR8, -R9 ;  /* 0x00000008cb037c23 */ /* 0x008fc60008010809 */
[----:B------:R-:W-:Y:S01]  /*d410*/  MUFU.EX2 R14, R2 ;  /* 0x00000002000e7308 */ /* 0x000fe20000000800 */
[----:B------:R-:W-:Y:S02]  /*d420*/  F2FP.F16.F32.PACK_AB R130, R6, R15 ;  /* 0x0000000f0682723e */ /* 0x000fe400000000ff */
[C---:B------:R-:W-:Y:S01]  /*d430*/  HMMA.16816.F32 R164, R124.reuse, R172, R164 ;  /* 0x000000ac7ca4723c */ /* 0x040fe200000018a4 */
[----:B-1----:R-:W-:Y:S01]  /*d440*/  FFMA.FTZ R4, R202, UR8, -R9 ;  /* 0x00000008ca047c23 */ /* 0x002fe20008010809 */
[----:B------:R-:W-:Y:S01]  /*d450*/  FFMA.FTZ R9, R249, R13, R246 ;  /* 0x0000000df9097223 */ /* 0x000fe200000100f6 */
[----:B------:R-:W1:Y:S01]  /*d460*/  MUFU.EX2 R3, R3 ;  /* 0x0000000300037308 */ /* 0x000e620000000800 */
[----:B------:R-:W-:Y:S02]  /*d470*/  F2FP.F16.F32.PACK_AB R128, R7, R8 ;  /* 0x000000080780723e */ /* 0x000fe400000000ff */
[----:B------:R-:W-:Y:S01]  /*d480*/  FADD.FTZ R13, R239, R9 ;  /* 0x00000009ef0d7221 */ /* 0x000fe20000010000 */
[----:B------:R2:W3:Y:S01]  /*d490*/  MUFU.EX2 R2, R4 ;  /* 0x0000000400027308 */ /* 0x0004e20000000800 */
[----:B------:R-:W-:Y:S01]  /*d4a0*/  FADD.FTZ R9, R139, R11 ;  /* 0x0000000b8b097221 */ /* 0x000fe20000010000 */
[----:B------:R-:W-:Y:S03]  /*d4b0*/  HMMA.16816.F32 R168, R124, R174, R168 ;  /* 0x000000ae7ca8723c */ /* 0x000fe600000018a8 */
[----:B------:R-:W-:-:S04]  /*d4c0*/  FADD.FTZ R9, R189, R9 ;  /* 0x00000009bd097221 */ /* 0x000fc80000010000 */
[----:B------:R-:W-:Y:S01]  /*d4d0*/  FADD.FTZ R8, R8, R9 ;  /* 0x0000000908087221 */ /* 0x000fe20000010000 */
[----:B-1----:R-:W-:Y:S01]  /*d4e0*/  F2FP.F16.F32.PACK_AB R129, R3, R5 ;  /* 0x000000050381723e */ /* 0x002fe200000000ff */
[C---:B------:R-:W-:Y:S02]  /*d4f0*/  HMMA.16816.F32 R40, R124.reuse, R48, R40 ;  /* 0x000000307c28723c */ /* 0x040fe40000001828 */
[----:B------:R-:W-:Y:S01]  /*d500*/  FADD.FTZ R7, R7, R8 ;  /* 0x0000000807077221 */ /* 0x000fe20000010000 */
[----:B--2---:R-:W-:Y:S01]  /*d510*/  FFMA.FTZ R4, R248, R12, R219 ;  /* 0x0000000cf8047223 */ /* 0x004fe200000100db */
        /* <DEDUP_REMOVED lines=17> */
[----:B----4-:R-:W-:Y:S01]  /*d630*/  HMMA.16816.F32 R56, R124, R64, R56 ;  /* 0x000000407c38723c */ /* 0x010fe20000001838 */
[----:B------:R-:W-:Y:S01]  /*d640*/  FADD.FTZ R3, R194, R9 ;  /* 0x00000009c2037221 */ /* 0x000fe20000010000 */
[----:B------:R-:W-:Y:S01]  /*d650*/  FADD.FTZ R5, R14, R5 ;  /* 0x000000050e057221 */ /* 0x000fe20000010000 */
[----:B------:R-:W-:-:S02]  /*d660*/  FADD.FTZ R4, R209, R4 ;  /* 0x00000004d1047221 */ /* 0x000fc40000010000 */
[----:B------:R-:W-:Y:S01]  /*d670*/  FADD.FTZ R3, R195, R3 ;  /* 0x00000003c3037221 */ /* 0x000fe20000010000 */
[----:B------:R-:W-:Y:S01]  /*d680*/  FADD.FTZ R250, R2, R5 ;  /* 0x0000000502fa7221 */ /* 0x000fe20000010000 */
[----:B------:R-:W-:Y:S01]  /*d690*/  FADD.FTZ R249, R196, R4 ;  /* 0x00000004c4f97221 */ /* 0x000fe20000010000 */
[C---:B------:R-:W-:Y:S01]  /*d6a0*/  HMMA.16816.F32 R60, R124.reuse, R66, R60 ;  /* 0x000000427c3c723c */ /* 0x040fe2000000183c */
[----:B------:R-:W-:Y:S02]  /*d6b0*/  FADD.FTZ R248, R192, R3 ;  /* 0x00000003c0f87221 */ /* 0x000fe40000010000 */
[----:B------:R1:W-:Y:S04]  /*d6c0*/  STL [R1+0x14], R250 ;  /* 0x000014fa01007387 */ /* 0x0003e80000100800 */
[----:B------:R1:W-:Y:S01]  /*d6d0*/  STL [R1+0x1c], R248 ;  /* 0x00001cf801007387 */ /* 0x0003e20000100800 */
[C---:B------:R-:W-:Y:S03]  /*d6e0*/  HMMA.16816.F32 R72, R124.reuse, R80, R72 ;  /* 0x000000507c48723c */ /* 0x040fe60000001848 */
[----:B------:R1:W-:Y:S05]  /*d6f0*/  STL [R1+0x18], R249 ;  /* 0x000018f901007387 */ /* 0x0003ea0000100800 */
        /* <DEDUP_REMOVED lines=30> */
[----:B------:R-:W5:Y:S03]  /*d8e0*/  LDL R246, [R1+0x4] ;  /* 0x0000040001f67983 */ /* 0x000f660000100800 */
        /* <DEDUP_REMOVED lines=37> */
[----:B------:R-:W-:Y:S04]  /*db40*/  LDSM.16.M88.4 R8, [R217] ;  /* 0x00000000d908783b */ /* 0x000fe80000000200 */
[----:B------:R-:W3:Y:S04]  /*db50*/  LDSM.16.M88.4 R16, [R218+UR5+0x8000] ;  /* 0x00800005da10783b */ /* 0x000ee80008000200 */
[----:B-1----:R-:W1:Y:S04]  /*db60*/  LDSM.16.M88.4 R4, [R217+0x2000] ;  /* 0x00200000d904783b */ /* 0x002e680000000200 */
        /* <DEDUP_REMOVED lines=10> */
[-C--:B---3--:R-:W-:Y:S08]  /*dc10*/  HMMA.16816.F32 R196, R8, R16.reuse, RZ ;  /* 0x0000001008c4723c */ /* 0x088ff000000018ff */
[C---:B-1----:R-:W-:Y:S08]  /*dc20*/  HMMA.16816.F32 R192, R4.reuse, R16, RZ ;  /* 0x0000001004c0723c */ /* 0x042ff000000018ff */
[-C--:B------:R-:W-:Y:S08]  /*dc30*/  HMMA.16816.F32 R188, R4, R18.reuse, RZ ;  /* 0x0000001204bc723c */ /* 0x080ff000000018ff */
        /* <DEDUP_REMOVED lines=14> */
[----:B------:R-:W-:Y:S07]  /*dd20*/  LDSM.16.M88.4 R16, [R242+0x2000] ;  /* 0x00200000f210783b */ /* 0x000fee0000000200 */
[C---:B------:R-:W-:Y:S01]  /*dd30*/  HMMA.16816.F32 R192, R20.reuse, R34, R24 ;  /* 0x0000002214c0723c */ /* 0x040fe20000001818 */
[----:B------:R-:W2:Y:S04]  /*dd40*/  LDSM.16.M88.4 R24, [R241+0x8800] ;  /* 0x00880000f118783b */ /* 0x000ea80000000200 */
[----:B------:R-:W-:Y:S03]  /*dd50*/  LDSM.16.M88.4 R32, [R218+UR5+0x9000] ;  /* 0x00900005da20783b */ /* 0x000fe60008000200 */
[----:B------:R-:W-:Y:S01]  /*dd60*/  HMMA.16816.F32 R28, R20, R30, R204 ;  /* 0x0000001e141c723c */ /* 0x000fe200000018cc */
[----:B------:R-:W4:Y:S07]  /*dd70*/  LDSM.16.M88.4 R20, [R242] ;  /* 0x00000000f214783b */ /* 0x000f2e0000000200 */
[C---:B-1----:R-:W-:Y:S08]  /*dd80*/  HMMA.16816.F32 R204, R4.reuse, R176, R212 ;  /* 0x000000b004cc723c */ /* 0x042ff000000018d4 */
[C---:B------:R-:W-:Y:S08]  /*dd90*/  HMMA.16816.F32 R208, R4.reuse, R180, R208 ;  /* 0x000000b404d0723c */ /* 0x040ff000000018d0 */
[C---:B------:R-:W-:Y:S08]  /*dda0*/  HMMA.16816.F32 R200, R4.reuse, R178, R200 ;  /* 0x000000b204c8723c */ /* 0x040ff000000018c8 */
[----:B------:R-:W-:Y:S08]  /*ddb0*/  HMMA.16816.F32 R196, R4, R182, R188 ;  /* 0x000000b604c4723c */ /* 0x000ff000000018bc */
[C---:B---3--:R-:W-:Y:S08]  /*ddc0*/  HMMA.16816.F32 R188, R8.reuse, R176, R184 ;  /* 0x000000b008bc723c */ /* 0x048ff000000018b8 */
[C---:B------:R-:W-:Y:S01]  /*ddd0*/  HMMA.16816.F32 R4, R8.reuse, R180, R12 ;  /* 0x000000b40804723c */ /* 0x040fe2000000180c */
[----:B------:R-:W1:Y:S07]  /*dde0*/  LDSM.16.M88.4 R12, [R217+0x6000] ;  /* 0x00600000d90c783b */ /* 0x000e6e0000000200 */
[C---:B------:R-:W-:Y:S01]  /*ddf0*/  HMMA.16816.F32 R184, R8.reuse, R178, R28 ;  /* 0x000000b208b8723c */ /* 0x040fe2000000181c */
[----:B------:R-:W3:Y:S07]  /*de00*/  LDSM.16.M88.4 R28, [R218+UR5+0x9800] ;  /* 0x00980005da1c783b */ /* 0x000eee0008000200 */
[----:B------:R-:W-:Y:S01]  /*de10*/  HMMA.16816.F32 R176, R8, R182, R192 ;  /* 0x000000b608b0723c */ /* 0x000fe200000018c0 */
[----:B------:R-:W3:Y:S04]  /*de20*/  LDSM.16.M88.4 R8, [R217+0x4000] ;  /* 0x00400000d908783b */ /* 0x000ee80000000200 */
[----:B------:R-:W-:Y:S03]  /*de30*/  LDSM.16.M88.4 R180, [R3+0x9000] ;  /* 0x0090000003b4783b */ /* 0x000fe60000000200 */
[----:B--2---:R-:W-:Y:S08]  /*de40*/  HMMA.16816.F32 R192, R16, R26, R196 ;  /* 0x0000001a10c0723c */ /* 0x004ff000000018c4 */
[-C--:B----4-:R-:W-:Y:S08]  /*de50*/  HMMA.16816.F32 R196, R20, R140.reuse, R188 ;  /* 0x0000008c14c4723c */ /* 0x090ff000000018bc */
[C---:B------:R-:W-:Y:S08]  /*de60*/  HMMA.16816.F32 R204, R16.reuse, R140, R204 ;  /* 0x0000008c10cc723c */ /* 0x040ff000000018cc */
[-C--:B------:R-:W-:Y:S08]  /*de70*/  HMMA.16816.F32 R200, R16, R142.reuse, R200 ;  /* 0x0000008e10c8723c */ /* 0x080ff000000018c8 */
[----:B------:R-:W-:Y:S08]  /*de80*/  HMMA.16816.F32 R188, R20, R142, R184 ;  /* 0x0000008e14bc723c */ /* 0x000ff000000018b8 */
[-C--:B------:R-:W-:Y:S08]  /*de90*/  HMMA.16816.F32 R212, R16, R24.reuse, R208 ;  /* 0x0000001810d4723c */ /* 0x080ff000000018d0 */
        /* <DEDUP_REMOVED lines=8> */
[----:B---3--:R-:W-:Y:S01]  /*df20*/  HMMA.16816.F32 R212, R12, R28, R212 ;  /* 0x0000001c0cd4723c */ /* 0x008fe200000018d4 */
[----:B------:R-:W-:-:S07]  /*df30*/  VIADD R2, R0, UR24 ;  /* 0x0000001800027c36 */ /* 0x000fce0008000000 */
        /* <DEDUP_REMOVED lines=8> */
[----:B------:R-:W3:Y:S07]  /*dfc0*/  LDSM.16.M88.4 R32, [R225+0x9800] ;  /* 0x00980000e120783b */ /* 0x000eee0000000200 */
[C---:B--2---:R-:W-:Y:S08]  /*dfd0*/  HMMA.16816.F32 R208, R4.reuse, R182, R204 ;  /* 0x000000b604d0723c */ /* 0x044ff000000018cc */
[C---:B------:R-:W-:Y:S08]  /*dfe0*/  HMMA.16816.F32 R8, R4.reuse, R180, R184 ;  /* 0x000000b40408723c */ /* 0x040ff000000018b8 */
[C---:B----4-:R-:W-:Y:S08]  /*dff0*/  HMMA.16816.F32 R204, R4.reuse, R176, R212 ;  /* 0x000000b004cc723c */ /* 0x050ff000000018d4 */
[----:B------:R-:W-:Y:S01]  /*e000*/  HMMA.16816.F32 R188, R4, R178, R12 ;  /* 0x000000b204bc723c */ /* 0x000fe2000000180c */
[----:B------:R-:W2:Y:S07]  /*e010*/  LDSM.16.M88.4 R12, [R242+0x4000] ;  /* 0x00400000f20c783b */ /* 0x000eae0000000200 */
        /* <DEDUP_REMOVED lines=8> */
[----:B--2---:R-:W-:Y:S01]  /*e0a0*/  HMMA.16816.F32 R184, R12, R28, R4 ;  /* 0x0000001c0cb8723c */ /* 0x004fe20000001804 */
        /* <DEDUP_REMOVED lines=19> */
[-C--:B------:R-:W-:Y:S02]  /*e1e0*/  ISETP.GT.AND P0, PT, R231, R3.reuse, PT ;  /* 0x00000003e700720c */ /* 0x080fe40003f04270 */
[----:B------:R-:W-:Y:S02]  /*e1f0*/  ISETP.GT.AND P6, PT, R230, R3, PT ;  /* 0x00000003e600720c */ /* 0x000fe40003fc4270 */
[C---:B------:R-:W-:Y:S02]  /*e200*/  ISETP.GE.AND P3, PT, R3.reuse, R235, PT ;  /* 0x000000eb0300720c */ /* 0x040fe40003f66270 */
[----:B------:R-:W-:Y:S01]  /*e210*/  FSEL R4, R4, -INF , !P0 ;  /* 0xff80000004047808 */ /* 0x000fe20004000000 */
[----:B------:R-:W-:Y:S01]  /*e220*/  HMMA.16816.F32 R32, R16, R34, R192 ;  /* 0x000000221020723c */ /* 0x000fe200000018c0 */
[----:B------:R-:W-:Y:S01]  /*e230*/  ISETP.GE.AND P5, PT, R3, R234, PT ;  /* 0x000000ea0300720c */ /* 0x000fe20003fa6270 */
[----:B------:R-:W-:Y:S01]  /*e240*/  VIADD R17, R227, 0x40 ;  /* 0x00000040e3117836 */ /* 0x000fe20000000000 */
[----:B------:R-:W-:Y:S01]  /*e250*/  FSEL R5, R5, -INF , !P6 ;  /* 0xff80000005057808 */ /* 0x000fe20007000000 */
[----:B------:R-:W-:Y:S01]  /*e260*/  VIADD R18, R2, 0xffffff81 ;  /* 0xffffff8102127836 */ /* 0x000fe20000000000 */
[----:B------:R-:W-:Y:S01]  /*e270*/  FSEL R198, R4, -INF , !P3 ;  /* 0xff80000004c67808 */ /* 0x000fe20005800000 */
[----:B------:R-:W-:Y:S01]  /*e280*/  VIADD R4, R227, 0x48 ;  /* 0x00000048e3047836 */ /* 0x000fe20000000000 */
[----:B------:R-:W-:Y:S01]  /*e290*/  FSEL R195, R5, -INF , !P5 ;  /* 0xff80000005c37808 */ /* 0x000fe20006800000 */
[----:B-1----:R-:W-:Y:S01]  /*e2a0*/  HMMA.16816.F32 R176, R8, R28, R176 ;  /* 0x0000001c08b0723c */ /* 0x002fe200000018b0 */
[----:B------:R-:W-:Y:S01]  /*e2b0*/  VIADD R5, R2, 0xffffff98 ;  /* 0xffffff9802057836 */ /* 0x000fe20000000000 */
[----:B------:R-:W-:Y:S01]  /*e2c0*/  BAR.SYNC.DEFER_BLOCKING 0x0 ;  /* 0x0000000000007b1d */ /* 0x000fe20000010000 */
[----:B------:R-:W-:Y:S01]  /*e2d0*/  IMAD.IADD R16, R17, 0x1, -R6 ;  /* 0x0000000111107824 */ /* 0x000fe200078e0a06 */
[----:B------:R-:W-:-:S02]  /*e2e0*/  ISETP.GT.AND P6, PT, R228, R3, PT ;  /* 0x00000003e400720c */ /* 0x000fc40003fc4270 */
[----:B------:R-:W-:Y:S02]  /*e2f0*/  ISETP.GE.AND P5, PT, R3, R232, PT ;  /* 0x000000e80300720c */ /* 0x000fe40003fa6270 */
[----:B------:R-:W-:Y:S01]  /*e300*/  HMMA.16816.F32 R200, R12, R30, R180 ;  /* 0x0000001e0cc8723c */ /* 0x000fe200000018b4 */
[----:B------:R-:W-:Y:S02]  /*e310*/  ISETP.GT.AND P0, PT, R229, R3, PT ;  /* 0x00000003e500720c */ /* 0x000fe40003f04270 */
[----:B------:R-:W-:Y:S01]  /*e320*/  ISETP.GE.AND P3, PT, R3, R233, PT ;  /* 0x000000e90300720c */ /* 0x000fe20003f66270 */
[----:B------:R-:W-:-:S04]  /*e330*/  IMAD.IADD R3, R7, 0x1, -R5 ;  /* 0x0000000107037824 */ /* 0x000fc800078e0a05 */
[----:B--2---:R-:W-:Y:S01]  /*e340*/  HMMA.16816.F32 R236, R12, R20, R24 ;  /* 0x000000140cec723c */ /* 0x004fe20000001818 */
[----:B------:R-:W-:-:S07]  /*e350*/  IABS R3, R3 ;  /* 0x0000000300037213 */ /* 0x000fce0000000000 */
[----:B------:R-:W-:Y:S01]  /*e360*/  HMMA.16816.F32 R180, R12, R22, R32 ;  /* 0x000000160cb4723c */ /* 0x000fe20000001820 */
[----:B------:R-:W-:Y:S01]  /*e370*/  IMAD.IADD R15, R4, 0x1, -R6 ;  /* 0x00000001040f7824 */ /* 0x000fe200078e0a06 */
[----:B------:R-:W-:Y:S01]  /*e380*/  IABS R14, R16 ;  /* 0x00000010000e7213 */ /* 0x000fe20000000000 */
[----:B------:R-:W-:Y:S01]  /*e390*/  IMAD.IADD R6, R227, 0x1, -R5 ;  /* 0x00000001e3067824 */ /* 0x000fe200078e0a05 */
[----:B------:R-:W-:Y:S01]  /*e3a0*/  I2FP.F32.S32 R12, R3 ;  /* 0x00000003000c7245 */ /* 0x000fe20000201400 */
[----:B------:R-:W-:Y:S01]  /*e3b0*/  VIADD R3, R0, 0xffffff98 ;  /* 0xffffff9800037836 */ /* 0x000fe20000000000 */
[----:B------:R-:W-:Y:S02]  /*e3c0*/  IABS R15, R15 ;  /* 0x0000000f000f7213 */ /* 0x000fe40000000000 */
[----:B------:R-:W-:Y:S01]  /*e3d0*/  IABS R6, R6 ;  /* 0x0000000600067213 */ /* 0x000fe20000000000 */
[----:B------:R-:W-:Y:S01]  /*e3e0*/  HMMA.16816.F32 R24, R8, R30, R208 ;  /* 0x0000001e0818723c */ /* 0x000fe200000018d0 */
[----:B------:R-:W-:-:S02]  /*e3f0*/  I2FP.F32.S32 R14, R14 ;  /* 0x0000000e000e7245 */ /* 0x000fc40000201400 */
        /* <DEDUP_REMOVED lines=11> */
[----:B------:R-:W-:Y:S02]  /*e4b0*/  FSEL R140, R6, -INF , !P5 ;  /* 0xff800000068c7808 */ /* 0x000fe40006800000 */
[----:B------:R-:W-:Y:S01]  /*e4c0*/  ISETP.GT.AND P0, PT, R231, R3, PT ;  /* 0x00000003e700720c */ /* 0x000fe20003f04270 */
[----:B------:R-:W-:Y:S01]  /*e4d0*/  HMMA.16816.F32 R28, R8, R22, R188 ;  /* 0x00000016081c723c */ /* 0x000fe200000018bc */
[----:B------:R-:W-:Y:S01]  /*e4e0*/  ISETP.GE.AND P5, PT, R3, R234, PT ;  /* 0x000000ea0300720c */ /* 0x000fe20003fa6270 */
[----:B------:R-:W-:Y:S01]  /*e4f0*/  VIADD R9, R2, 0xffffff89 ;  /* 0xffffff8902097836 */ /* 0x000fe20000000000 */
[----:B------:R-:W-:Y:S01]  /*e500*/  FSEL R12, R12, -INF , !P6 ;  /* 0xff8000000c0c7808 */ /* 0x000fe20007000000 */
[C---:B------:R-:W-:Y:S01]  /*e510*/  VIADD R10, R2.reuse, 0xffffff90 ;  /* 0xffffff90020a7836 */ /* 0x040fe20000000000 */
[----:B------:R-:W-:Y:S01]  /*e520*/  FSEL R141, R13, -INF , !P3 ;  /* 0xff8000000d8d7808 */ /* 0x000fe20005800000 */
[----:B------:R-:W-:Y:S01]  /*e530*/  VIADD R11, R2, 0xffffff91 ;  /* 0xffffff91020b7836 */ /* 0x000fe20000000000 */
[----:B------:R-:W-:Y:S01]  /*e540*/  ISETP.GE.AND P3, PT, R3, R235, PT ;  /* 0x000000eb0300720c */ /* 0x000fe20003f66270 */
[----:B------:R-:W-:Y:S01]  /*e550*/  IMAD.IADD R8, R17, 0x1, -R10 ;  /* 0x0000000111087824 */ /* 0x000fe200078e0a0a */
[----:B------:R-:W-:Y:S01]  /*e560*/  FSEL R6, R15, -INF , !P0 ;  /* 0xff8000000f067808 */ /* 0x000fe20004000000 */
[--C-:B------:R-:W-:Y:S01]  /*e570*/  IMAD.IADD R15, R4, 0x1, -R18.reuse ;  /* 0x00000001040f7824 */ /* 0x100fe200078e0a12 */
[----:B------:R-:W-:Y:S01]  /*e580*/  FSEL R208, R12, -INF , !P5 ;  /* 0xff8000000cd07808 */ /* 0x000fe20006800000 */
[----:B------:R-:W-:Y:S01]  /*e590*/  VIADD R12, R2, 0xffffff88 ;  /* 0xffffff88020c7836 */ /* 0x000fe20000000000 */
[----:B------:R-:W-:Y:S01]  /*e5a0*/  FSEL R209, R6, -INF , !P3 ;  /* 0xff80000006d17808 */ /* 0x000fe20005800000 */
[----:B------:R-:W-:Y:S01]  /*e5b0*/  IMAD.IADD R6, R17, 0x1, -R18 ;  /* 0x0000000111067824 */ /* 0x000fe200078e0a12 */
[----:B------:R-:W-:Y:S01]  /*e5c0*/  ISETP.GT.AND P6, PT, R228, R3, PT ;  /* 0x00000003e400720c */ /* 0x000fe20003fc4270 */
[----:B------:R-:W-:Y:S01]  /*e5d0*/  IMAD.IADD R13, R4, 0x1, -R12 ;  /* 0x00000001040d7824 */ /* 0x000fe200078e0a0c */
[----:B------:R-:W-:-:S02]  /*e5e0*/  ISETP.GE.AND P5, PT, R3, R232, PT ;  /* 0x000000e80300720c */ /* 0x000fc40003fa6270 */
[----:B------:R-:W-:Y:S02]  /*e5f0*/  ISETP.GT.AND P0, PT, R229, R3, PT ;  /* 0x00000003e500720c */ /* 0x000fe40003f04270 */
[----:B------:R-:W-:Y:S01]  /*e600*/  ISETP.GE.AND P3, PT, R3, R233, PT ;  /* 0x000000e90300720c */ /* 0x000fe20003f66270 */
[C---:B------:R-:W-:Y:S01]  /*e610*/  IMAD.IADD R3, R17.reuse, 0x1, -R12 ;  /* 0x0000000111037824 */ /* 0x040fe200078e0a0c */
[----:B------:R-:W-:Y:S02]  /*e620*/  IABS R14, R6 ;  /* 0x00000006000e7213 */ /* 0x000fe40000000000 */
[----:B------:R-:W-:Y:S02]  /*e630*/  IABS R15, R15 ;  /* 0x0000000f000f7213 */ /* 0x000fe40000000000 */
[----:B------:R-:W-:Y:S02]  /*e640*/  IABS R6, R3 ;  /* 0x0000000300067213 */ /* 0x000fe40000000000 */
[----:B------:R-:W-:Y:S01]  /*e650*/  IABS R3, R13 ;  /* 0x0000000d00037213 */ /* 0x000fe20000000000 */
[----:B------:R-:W-:Y:S01]  /*e660*/  IMAD.MOV.U32 R13, RZ, RZ, R15 ;  /* 0x000000ffff0d7224 */ /* 0x000fe200078e000f */
[----:B------:R-:W-:Y:S01]  /*e670*/  I2FP.F32.S32 R6, R6 ;  /* 0x0000000600067245 */ /* 0x000fe20000201400 */
[----:B------:R-:W-:Y:S01]  /*e680*/  IMAD.IADD R15, R17, 0x1, -R11 ;  /* 0x00000001110f7824 */ /* 0x000fe200078e0a0b */
[----:B------:R-:W-:-:S02]  /*e690*/  I2FP.F32.S32 R3, R3 ;  /* 0x0000000300037245 */ /* 0x000fc40000201400 */
[----:B------:R-:W-:Y:S01]  /*e6a0*/  I2FP.F32.S32 R14, R14 ;  /* 0x0000000e000e7245 */ /* 0x000fe20000201400 */
[----:B------:R-:W-:Y:S01]  /*e6b0*/  FFMA.FTZ R138, R6, -UR12, R24 ;  /* 0x8000000c068a7c23 */ /* 0x000fe20008010018 */
[----:B------:R-:W-:Y:S01]  /*e6c0*/  I2FP.F32.S32 R13, R13 ;  /* 0x0000000d000d7245 */ /* 0x000fe20000201400 */
[----:B------:R-:W-:Y:S01]  /*e6d0*/  FFMA.FTZ R132, R3, -UR12, R26 ;  /* 0x8000000c03847c23 */ /* 0x000fe2000801001a */
[----:B------:R-:W-:Y:S02]  /*e6e0*/  IMAD.IADD R6, R17, 0x1, -R9 ;  /* 0x0000000111067824 */ /* 0x000fe400078e0a09 */
[----:B------:R-:W-:Y:S01]  /*e6f0*/  FFMA.FTZ R139, R14, -UR12, R177 ;  /* 0x8000000c0e8b7c23 */ /* 0x000fe200080100b1 */
[C---:B------:R-:W-:Y:S02]  /*e700*/  IMAD.IADD R3, R4.reuse, 0x1, -R9 ;  /* 0x0000000104037824 */ /* 0x040fe400078e0a09 */
[----:B------:R-:W-:Y:S01]  /*e710*/  FFMA.FTZ R137, R13, -UR12, R179 ;  /* 0x8000000c0d897c23 */ /* 0x000fe200080100b3 */
[----:B------:R-:W-:Y:S01]  /*e720*/  IMAD.IADD R14, R4, 0x1, -R10 ;  /* 0x00000001040e7824 */ /* 0x000fe200078e0a0a */
[----:B------:R-:W-:-:S02]  /*e730*/  IABS R13, R6 ;  /* 0x00000006000d7213 */ /* 0x000fc40000000000 */
[----:B------:R-:W-:Y:S02]  /*e740*/  IABS R3, R3 ;  /* 0x0000000300037213 */ /* 0x000fe40000000000 */
[----:B------:R-:W-:Y:S02]  /*e750*/  IABS R6, R8 ;  /* 0x0000000800067213 */ /* 0x000fe40000000000 */
[----:B------:R-:W-:Y:S01]  /*e760*/  IABS R8, R14 ;  /* 0x0000000e00087213 */ /* 0x000fe20000000000 */
[----:B------:R-:W-:Y:S01]  /*e770*/  IMAD.MOV.U32 R14, RZ, RZ, R13 ;  /* 0x000000ffff0e7224 */ /* 0x000fe200078e000d */
[----:B------:R-:W-:Y:S01]  /*e780*/  IABS R16, R15 ;  /* 0x0000000f00107213 */ /* 0x000fe20000000000 */
[----:B------:R-:W-:Y:S02]  /*e790*/  IMAD.MOV.U32 R13, RZ, RZ, R3 ;  /* 0x000000ffff0d7224 */ /* 0x000fe400078e0003 */
[----:B------:R-:W-:Y:S01]  /*e7a0*/  IMAD.MOV.U32 R3, RZ, RZ, R8 ;  /* 0x000000ffff037224 */ /* 0x000fe200078e0008 */
[----:B------:R-:W-:Y:S01]  /*e7b0*/  I2FP.F32.S32 R15, R14 ;  /* 0x0000000e000f7245 */ /* 0x000fe20000201400 */
[----:B------:R-:W-:Y:S01]  /*e7c0*/  IMAD.MOV.U32 R14, RZ, RZ, R16 ;  /* 0x000000ffff0e7224 */ /* 0x000fe200078e0010 */
[----:B------:R-:W-:-:S02]  /*e7d0*/  I2FP.F32.S32 R13, R13 ;  /* 0x0000000d000d7245 */ /* 0x000fc40000201400 */
        /* <DEDUP_REMOVED lines=10> */
[--C-:B------:R-:W-:Y:S01]  /*e880*/  IMAD.IADD R8, R17, 0x1, -R5.reuse ;  /* 0x0000000111087824 */ /* 0x100fe200078e0a05 */
[----:B------:R-:W-:Y:S01]  /*e890*/  IABS R14, R3 ;  /* 0x00000003000e7213 */ /* 0x000fe20000000000 */
[----:B------:R-:W-:-:S02]  /*e8a0*/  IMAD.IADD R5, R4, 0x1, -R5 ;  /* 0x0000000104057824 */ /* 0x000fc400078e0a05 */
[--C-:B------:R-:W-:Y:S01]  /*e8b0*/  IMAD.IADD R2, R4, 0x1, -R13.reuse ;  /* 0x0000000104027824 */ /* 0x100fe200078e0a0d */
[----:B------:R-:W-:Y:S01]  /*e8c0*/  IABS R4, R8 ;  /* 0x0000000800047213 */ /* 0x000fe20000000000 */
[----:B------:R-:W-:Y:S01]  /*e8d0*/  IMAD.IADD R6, R17, 0x1, -R13 ;  /* 0x0000000111067824 */ /* 0x000fe200078e0a0d */
[----:B------:R-:W-:Y:S01]  /*e8e0*/  IABS R3, R5 ;  /* 0x0000000500037213 */ /* 0x000fe20000000000 */
[----:B------:R-:W-:Y:S01]  /*e8f0*/  IMAD.MOV.U32 R5, RZ, RZ, R14 ;  /* 0x000000ffff057224 */ /* 0x000fe200078e000e */
[----:B------:R-:W-:Y:S01]  /*e900*/  IABS R8, R2 ;  /* 0x0000000200087213 */ /* 0x000fe20000000000 */
[----:B------:R-:W-:Y:S01]  /*e910*/  IMAD.MOV.U32 R2, RZ, RZ, R4 ;  /* 0x000000ffff027224 */ /* 0x000fe200078e0004 */
[----:B------:R-:W-:Y:S02]  /*e920*/  IABS R6, R6 ;  /* 0x0000000600067213 */ /* 0x000fe40000000000 */
        /* <DEDUP_REMOVED lines=8> */
[C---:B------:R-:W-:Y:S02]  /*e9b0*/  VIADD R5, R0.reuse, 0xffffff88 ;  /* 0xffffff8800057836 */ /* 0x040fe40000000000 */
[----:B------:R-:W-:Y:S01]  /*e9c0*/  FFMA.FTZ R14, R3, -UR12, R30 ;  /* 0x8000000c030e7c23 */ /* 0x000fe2000801001e */
[----:B------:R-:W-:Y:S02]  /*e9d0*/  VIADD R4, R0, 0xffffff89 ;  /* 0xffffff8900047836 */ /* 0x000fe40000000000 */
[----:B------:R-:W-:Y:S01]  /*e9e0*/  FFMA.FTZ R19, R6, -UR12, R31 ;  /* 0x8000000c06137c23 */ /* 0x000fe2000801001f */
[C---:B------:R-:W-:Y:S01]  /*e9f0*/  VIADD R6, R0.reuse, 0xffffff81 ;  /* 0xffffff8100067836 */ /* 0x040fe20000000000 */
[----:B------:R-:W-:Y:S01]  /*ea00*/  FSEL R15, R15, -INF , !P6 ;  /* 0xff8000000f0f7808 */ /* 0x000fe20007000000 */
[----:B------:R-:W-:Y:S01]  /*ea10*/  VIADD R3, R0, 0xffffff90 ;  /* 0xffffff9000037836 */ /* 0x000fe20000000000 */
[----:B------:R-:W-:Y:S01]  /*ea20*/  FSEL R14, R14, -INF , !P0 ;  /* 0xff8000000e0e7808 */ /* 0x000fe20004000000 */
[----:B------:R-:W-:Y:S01]  /*ea30*/  VIADD R2, R0, 0xffffff91 ;  /* 0xffffff9100027836 */ /* 0x000fe20000000000 */
[-C--:B------:R-:W-:Y:S01]  /*ea40*/  ISETP.GT.AND P6, PT, R228, R6.reuse, PT ;  /* 0x00000006e400720c */ /* 0x080fe20003fc4270 */
[----:B------:R-:W-:Y:S01]  /*ea50*/  VIADD R8, R0, 0xffffff99 ;  /* 0xffffff9900087836 */ /* 0x000fe20000000000 */
[----:B------:R-:W-:-:S02]  /*ea60*/  ISETP.GT.AND P0, PT, R229, R6, PT ;  /* 0x00000006e500720c */ /* 0x000fc40003f04270 */
[----:B------:R-:W-:Y:S02]  /*ea70*/  FSEL R197, R15, -INF , !P5 ;  /* 0xff8000000fc57808 */ /* 0x000fe40006800000 */
[----:B------:R-:W-:Y:S02]  /*ea80*/  FSEL R199, R14, -INF , !P3 ;  /* 0xff8000000ec77808 */ /* 0x000fe40005800000 */
[C---:B------:R-:W-:Y:S02]  /*ea90*/  ISETP.GE.AND P5, PT, R6.reuse, R232, PT ;  /* 0x000000e80600720c */ /* 0x040fe40003fa6270 */
[----:B------:R-:W-:Y:S02]  /*eaa0*/  FSEL R15, R139, -INF , !P6 ;  /* 0xff8000008b0f7808 */ /* 0x000fe40007000000 */
[----:B------:R-:W-:Y:S02]  /*eab0*/  ISETP.GE.AND P3, PT, R6, R233, PT ;  /* 0x000000e90600720c */ /* 0x000fe40003f66270 */
[----:B------:R-:W-:-:S02]  /*eac0*/  FSEL R14, R137, -INF , !P0 ;  /* 0xff800000890e7808 */ /* 0x000fc40004000000 */
[-C--:B------:R-:W-:Y:S02]  /*ead0*/  ISETP.GT.AND P6, PT, R228, R5.reuse, PT ;  /* 0x00000005e400720c */ /* 0x080fe40003fc4270 */
        /* <DEDUP_REMOVED lines=10> */
[----:B------:R-:W-:-:S02]  /*eb80*/  FSEL R29, R14, -INF , !P3 ;  /* 0xff8000000e1d7808 */ /* 0x000fc40005800000 */
[C---:B------:R-:W-:Y:S02]  /*eb90*/  ISETP.GE.AND P5, PT, R4.reuse, R232, PT ;  /* 0x000000e80400720c */ /* 0x040fe40003fa6270 */
[----:B------:R-:W-:Y:S02]  /*eba0*/  FSEL R15, R21, -INF , !P6 ;  /* 0xff800000150f7808 */ /* 0x000fe40007000000 */
[----:B------:R-:W-:Y:S02]  /*ebb0*/  ISETP.GE.AND P3, PT, R4, R233, PT ;  /* 0x000000e90400720c */ /* 0x000fe40003f66270 */
[----:B------:R-:W-:Y:S02]  /*ebc0*/  FSEL R14, R20, -INF , !P0 ;  /* 0xff800000140e7808 */ /* 0x000fe40004000000 */
[-C--:B------:R-:W-:Y:S02]  /*ebd0*/  ISETP.GT.AND P6, PT, R228, R3.reuse, PT ;  /* 0x00000003e400720c */ /* 0x080fe40003fc4270 */
[----:B------:R-:W-:-:S02]  /*ebe0*/  ISETP.GT.AND P0, PT, R229, R3, PT ;  /* 0x00000003e500720c */ /* 0x000fc40003f04270 */
[----:B------:R-:W-:Y:S02]  /*ebf0*/  FSEL R30, R15, -INF , !P5 ;  /* 0xff8000000f1e7808 */ /* 0x000fe40006800000 */
[----:B------:R-:W-:Y:S02]  /*ec00*/  FSEL R28, R14, -INF , !P3 ;  /* 0xff8000000e1c7808 */ /* 0x000fe40005800000 */
[----:B------:R-:W-:Y:S02]  /*ec10*/  ISETP.GE.AND P5, PT, R3, R232, PT ;  /* 0x000000e80300720c */ /* 0x000fe40003fa6270 */
        /* <DEDUP_REMOVED lines=10> */
[----:B------:R-:W-:Y:S01]  /*ecc0*/  FSEL R14, R16, -INF , !P0 ;  /* 0xff800000100e7808 */ /* 0x000fe20004000000 */
[--C-:B------:R-:W-:Y:S01]  /*ecd0*/  IMAD.IADD R16, R227, 0x1, -R18.reuse ;  /* 0x00000001e3107824 */ /* 0x100fe200078e0a12 */
[----:B------:R-:W-:Y:S02]  /*ece0*/  ISETP.GT.AND P0, PT, R228, R8, PT ;  /* 0x00000008e400720c */ /* 0x000fe40003f04270 */
[----:B------:R-:W-:Y:S01]  /*ecf0*/  FSEL R190, R15, -INF , !P5 ;  /* 0xff8000000fbe7808 */ /* 0x000fe20006800000 */
[----:B------:R-:W-:Y:S01]  /*ed00*/  IMAD.IADD R15, R7, 0x1, -R18 ;  /* 0x00000001070f7824 */ /* 0x000fe200078e0a12 */
[----:B------:R-:W-:Y:S02]  /*ed10*/  FSEL R196, R14, -INF , !P3 ;  /* 0xff8000000ec47808 */ /* 0x000fe40005800000 */
[----:B------:R-:W-:-:S02]  /*ed20*/  ISETP.GE.AND P3, PT, R8, R232, PT ;  /* 0x000000e80800720c */ /* 0x000fc40003f66270 */
[----:B------:R-:W-:Y:S02]  /*ed30*/  FSEL R14, R17, -INF , !P0 ;  /* 0xff800000110e7808 */ /* 0x000fe40004000000 */
        /* <DEDUP_REMOVED lines=30> */
[----:B------:R-:W-:Y:S01]  /*ef20*/  @!P2 IMAD.IADD R16, R15, 0x1, R16 ;  /* 0x000000010f10a824 */ /* 0x000fe200078e0210 */
[C---:B-----5:R-:W-:Y:S01]  /*ef30*/  @!P2 LEA R22, P0, R14.reuse, R246, 0x1 ;  /* 0x000000f60e16a211 */ /* 0x060fe200078008ff */
[----:B------:R-:W-:Y:S02]  /*ef40*/  @!P1 VIADD R15, R17, 0xfffffffb ;  /* 0xfffffffb110f9836 */ /* 0x000fe40000000000 */
[----:B------:R-:W-:Y:S01]  /*ef50*/  IMAD.U32 R17, RZ, RZ, UR17 ;  /* 0x00000011ff117e24 */ /* 0x000fe2000f8e00ff */
[-C--:B------:R-:W-:Y:S01]  /*ef60*/  @!P2 LEA.HI.X R23, R14, R247.reuse, R16, 0x1, P0 ;  /* 0x000000f70e17a211 */ /* 0x080fe200000f0c10 */
[C---:B------:R-:W-:Y:S01]  /*ef70*/  @!P1 IMAD R20, R15.reuse, UR15, RZ ;  /* 0x0000000f0f149c24 */ /* 0x040fe2000f8e02ff */
[----:B------:R-:W-:Y:S01]  /*ef80*/  MOV R16, UR19 ;  /* 0x0000001300107c02 */ /* 0x000fe20008000f00 */
        /* <DEDUP_REMOVED lines=8> */
[CC--:B------:R-:W-:Y:S01]  /*f010*/  @!P1 LEA R20, P0, R14.reuse, R246.reuse, 0x1 ;  /* 0x000000f60e149211 */ /* 0x0c0fe200078008ff */
[C---:B------:R-:W-:Y:S01]  /*f020*/  @!P2 IMAD.WIDE.U32 R16, R21.reuse, UR16, R16 ;  /* 0x000000101510ac25 */ /* 0x040fe2000f8e0010 */
[----:B------:R1:W-:Y:S03]  /*f030*/  @P2 STS.128 [R226+0x8000], RZ ;  /* 0x008000ffe2002388 */ /* 0x0003e60000000c00 */
[----:B------:R-:W-:Y:S01]  /*f040*/  @!P2 IMAD R31, R21, UR15, RZ ;  /* 0x0000000f151fac24 */ /* 0x000fe2000f8e02ff */
[----:B------:R-:W-:Y:S01]  /*f050*/  @!P1 LEA.HI.X R21, R14, R247, R15, 0x1, P0 ;  /* 0x000000f70e159211 */ /* 0x000fe200000f0c0f */
[----:B------:R-:W-:Y:S01]  /*f060*/  @!P1 IMAD.WIDE.U32 R14, R24, UR16, R18 ;  /* 0x00000010180e9c25 */ /* 0x000fe2000f8e0012 */
[----:B------:R-:W-:-:S02]  /*f070*/  @!P2 LEA R18, P0, R16, R246, 0x1 ;  /* 0x000000f61012a211 */ /* 0x000fc400078008ff */
[----:B------:R-:W-:Y:S01]  /*f080*/  @!P2 IADD3 R17, PT, PT, R31, R17, RZ ;  /* 0x000000111f11a210 */ /* 0x000fe20007ffe0ff */
[----:B------:R-:W-:Y:S01]  /*f090*/  @!P1 IMAD R24, R24, UR15, RZ ;  /* 0x0000000f18189c24 */ /* 0x000fe2000f8e02ff */
[----:B------:R-:W-:Y:S01]  /*f0a0*/  @!PT LDS RZ, [RZ] ;  /* 0x00000000fffff984 */ /* 0x000fe20000000800 */
[----:B------:R-:W-:Y:S01]  /*f0b0*/  @!PT LDS RZ, [RZ] ;  /* 0x00000000fffff984 */ /* 0x000fe20000000800 */
[----:B------:R-:W-:Y:S01]  /*f0c0*/  @!PT LDS RZ, [RZ] ;  /* 0x00000000fffff984 */ /* 0x000fe20000000800 */
[----:B------:R1:W-:Y:S02]  /*f0d0*/  @!P1 LDGSTS.E.BYPASS.LTC128B.128 [R226+0x9000], desc[UR30][R20.64+0x80] ;  /* 0x0900008014e29fae */ /* 0x0003e4000b981a1e */
[----:B------:R-:W-:Y:S02]  /*f0e0*/  @!P2 LEA.HI.X R19, R16, R247, R17, 0x1, P0 ;  /* 0x000000f71013a211 */ /* 0x000fe400000f0c11 */
        /* <DEDUP_REMOVED lines=15> */
.L_x_1488:
        /* <DEDUP_REMOVED lines=16> */
[----:B------:R-:W-:Y:S02]  /*f2e0*/  IABS R17, R12 ;  /* 0x0000000c00117213 */ /* 0x000fe40000000000 */
[----:B------:R-:W-:-:S02]  /*f2f0*/  IABS R12, R15 ;  /* 0x0000000f000c7213 */ /* 0x000fc40000000000 */
[----:B------:R-:W-:Y:S02]  /*f300*/  FSEL R15, R18, -INF , !P3 ;  /* 0xff800000120f7808 */ /* 0x000fe40005800000 */
[----:B------:R-:W-:Y:S02]  /*f310*/  I2FP.F32.S32 R16, R16 ;  /* 0x0000001000107245 */ /* 0x000fe40000201400 */
[----:B------:R-:W-:Y:S02]  /*f320*/  FSEL R210, R15, -INF , !P0 ;  /* 0xff8000000fd27808 */ /* 0x000fe40004000000 */
[-C--:B------:R-:W-:Y:S02]  /*f330*/  ISETP.GT.AND P6, PT, R230, R5.reuse, PT ;  /* 0x00000005e600720c */ /* 0x080fe40003fc4270 */
[----:B------:R-:W-:Y:S02]  /*f340*/  ISETP.GE.AND P5, PT, R5, R234, PT ;  /* 0x000000ea0500720c */ /* 0x000fe40003fa6270 */
[----:B------:R-:W-:-:S02]  /*f350*/  ISETP.GT.AND P3, PT, R231, R5, PT ;  /* 0x00000005e700720c */ /* 0x000fc40003f64270 */
[----:B------:R-:W-:Y:S01]  /*f360*/  ISETP.GE.AND P0, PT, R5, R235, PT ;  /* 0x000000eb0500720c */ /* 0x000fe20003f06270 */
[----:B------:R-:W-:Y:S01]  /*f370*/  FFMA.FTZ R5, R16, -UR12, R200 ;  /* 0x8000000c10057c23 */ /* 0x000fe200080100c8 */
[----:B-1----:R-:W-:Y:S02]  /*f380*/  FMNMX.FTZ R16, R14, R20, !PT ;  /* 0x000000140e107209 */ /* 0x002fe40007810000 */
[----:B------:R-:W-:Y:S02]  /*f390*/  I2FP.F32.S32 R17, R17 ;  /* 0x0000001100117245 */ /* 0x000fe40000201400 */
[----:B------:R-:W-:Y:S02]  /*f3a0*/  FSEL R14, R5, -INF , !P6 ;  /* 0xff800000050e7808 */ /* 0x000fe40007000000 */
[----:B------:R-:W-:Y:S01]  /*f3b0*/  IADD3 R5, PT, PT, R7, -R9, RZ ;  /* 0x8000000907057210 */ /* 0x000fe20007ffe0ff */
[----:B------:R-:W-:Y:S01]  /*f3c0*/  FFMA.FTZ R15, R17, -UR12, R202 ;  /* 0x8000000c110f7c23 */ /* 0x000fe200080100ca */
[----:B--2---:R-:W-:-:S02]  /*f3d0*/  FMNMX.FTZ R19, R6, R19, !PT ;  /* 0x0000001306137209 */ /* 0x004fc40007810000 */
[-C--:B------:R-:W-:Y:S02]  /*f3e0*/  IADD3 R6, PT, PT, R227, -R10.reuse, RZ ;  /* 0x8000000ae3067210 */ /* 0x080fe40007ffe0ff */
[----:B------:R-:W-:Y:S02]  /*f3f0*/  IABS R9, R5 ;  /* 0x0000000500097213 */ /* 0x000fe40000000000 */
[----:B------:R-:W-:Y:S02]  /*f400*/  IADD3 R5, PT, PT, R7, -R10, RZ ;  /* 0x8000000a07057210 */ /* 0x000fe40007ffe0ff */
[----:B------:R-:W1:Y:S01]  /*f410*/  SHFL.BFLY PT, R10, R16, 0x1, 0x1f ;  /* 0x0c201f00100a7f89 */ /* 0x000e6200000e0000 */
[----:B------:R-:W-:Y:S02]  /*f420*/  IABS R6, R6 ;  /* 0x0000000600067213 */ /* 0x000fe40000000000 */
[----:B------:R-:W-:Y:S02]  /*f430*/  FSEL R184, R14, -INF , !P5 ;  /* 0xff8000000eb87808 */ /* 0x000fe40006800000 */
[----:B------:R-:W-:-:S02]  /*f440*/  MOV R14, R9 ;  /* 0x00000009000e7202 */ /* 0x000fc40000000f00 */
[----:B------:R-:W2:Y:S01]  /*f450*/  SHFL.BFLY PT, R9, R19, 0x1, 0x1f ;  /* 0x0c201f0013097f89 */ /* 0x000ea200000e0000 */
[----:B------:R-:W-:Y:S02]  /*f460*/  MOV R17, R6 ;  /* 0x0000000600117202 */ /* 0x000fe40000000f00 */
[----:B------:R-:W-:Y:S02]  /*f470*/  I2FP.F32.S32 R12, R12 ;  /* 0x0000000c000c7245 */ /* 0x000fe40000201400 */
[----:B------:R-:W-:Y:S02]  /*f480*/  FSEL R6, R15, -INF , !P3 ;  /* 0xff8000000f067808 */ /* 0x000fe40005800000 */
[----:B------:R-:W-:Y:S01]  /*f490*/  I2FP.F32.S32 R14, R14 ;  /* 0x0000000e000e7245 */ /* 0x000fe20000201400 */
[----:B------:R-:W-:Y:S01]  /*f4a0*/  FFMA.FTZ R12, R12, -UR12, R201 ;  /* 0x8000000c0c0c7c23 */ /* 0x000fe200080100c9 */
[----:B------:R-:W-:Y:S02]  /*f4b0*/  IABS R15, R5 ;  /* 0x00000005000f7213 */ /* 0x000fe40000000000 */
[----:B------:R-:W-:-:S02]  /*f4c0*/  I2FP.F32.S32 R5, R17 ;  /* 0x0000001100057245 */ /* 0x000fc40000201400 */
[----:B------:R-:W-:Y:S02]  /*f4d0*/  FSEL R189, R6, -INF , !P0 ;  /* 0xff80000006bd7808 */ /* 0x000fe40004000000 */
[----:B------:R-:W-:Y:S01]  /*f4e0*/  ISETP.GT.AND P6, PT, R230, R4, PT ;  /* 0x00000004e600720c */ /* 0x000fe20003fc4270 */
[----:B------:R-:W-:Y:S01]  /*f4f0*/  FFMA.FTZ R6, R5, -UR12, R236 ;  /* 0x8000000c05067c23 */ /* 0x000fe200080100ec */
[C---:B------:R-:W-:Y:S02]  /*f500*/  ISETP.GE.AND P5, PT, R4.reuse, R234, PT ;  /* 0x000000ea0400720c */ /* 0x040fe40003fa6270 */
[----:B------:R-:W-:Y:S02]  /*f510*/  ISETP.GT.AND P3, PT, R231, R4, PT ;  /* 0x00000004e700720c */ /* 0x000fe40003f64270 */
[----:B------:R-:W-:Y:S01]  /*f520*/  ISETP.GE.AND P0, PT, R4, R235, PT ;  /* 0x000000eb0400720c */ /* 0x000fe20003f06270 */
[----:B------:R-:W-:Y:S01]  /*f530*/  FFMA.FTZ R4, R14, -UR12, R203 ;  /* 0x8000000c0e047c23 */ /* 0x000fe200080100cb */
[----:B------:R-:W-:-:S02]  /*f540*/  MOV R14, R15 ;  /* 0x0000000f000e7202 */ /* 0x000fc40000000f00 */
[----:B------:R-:W-:Y:S02]  /*f550*/  FSEL R5, R12, -INF , !P6 ;  /* 0xff8000000c057808 */ /* 0x000fe40007000000 */
[----:B------:R-:W-:Y:S02]  /*f560*/  I2FP.F32.S32 R12, R14 ;  /* 0x0000000e000c7245 */ /* 0x000fe40000201400 */
[----:B------:R-:W-:Y:S02]  /*f570*/  FSEL R4, R4, -INF , !P3 ;  /* 0xff80000004047808 */ /* 0x000fe40005800000 */
[----:B------:R-:W-:Y:S02]  /*f580*/  ISETP.GT.AND P6, PT, R230, R3, PT ;  /* 0x00000003e600720c */ /* 0x000fe40003fc4270 */
[----:B------:R-:W-:Y:S02]  /*f590*/  FSEL R18, R5, -INF , !P5 ;  /* 0xff80000005127808 */ /* 0x000fe40006800000 */
[----:B------:R-:W-:Y:S01]  /*f5a0*/  FSEL R188, R4, -INF , !P0 ;  /* 0xff80000004bc7808 */ /* 0x000fe20004000000 */
[----:B------:R-:W-:Y:S01]  /*f5b0*/  FFMA.FTZ R4, R12, -UR12, R238 ;  /* 0x8000000c0c047c23 */ /* 0x000fe200080100ee */
[----:B------:R-:W-:-:S02]  /*f5c0*/  ISETP.GE.AND P5, PT, R3, R234, PT ;  /* 0x000000ea0300720c */ /* 0x000fc40003fa6270 */
[----:B------:R-:W-:Y:S02]  /*f5d0*/  FSEL R6, R6, -INF , !P6 ;  /* 0xff80000006067808 */ /* 0x000fe40007000000 */
[----:B------:R-:W-:Y:S02]  /*f5e0*/  ISETP.GT.AND P3, PT, R231, R3, PT ;  /* 0x00000003e700720c */ /* 0x000fe40003f64270 */
[----:B------:R-:W-:Y:S02]  /*f5f0*/  ISETP.GE.AND P0, PT, R3, R235, PT ;  /* 0x000000eb0300720c */ /* 0x000fe40003f06270 */
[----:B-1----:R-:W-:Y:S02]  /*f600*/  FMNMX.FTZ R213, R16, R10, !PT ;  /* 0x0000000a10d57209 */ /* 0x002fe40007810000 */
[----:B------:R-:W-:Y:S02]  /*f610*/  IADD3 R3, PT, PT, R227, -R11, RZ ;  /* 0x8000000be3037210 */ /* 0x000fe40007ffe0ff */
[----:B------:R-:W-:-:S02]  /*f620*/  FSEL R206, R6, -INF , !P5 ;  /* 0xff80000006ce7808 */ /* 0x000fc40006800000 */
[----:B------:R-:W-:Y:S01]  /*f630*/  FSEL R6, R4, -INF , !P3 ;  /* 0xff80000004067808 */ /* 0x000fe20005800000 */
[----:B------:R-:W-:Y:S01]  /*f640*/  FMUL.FTZ R4, R213, UR8 ;  /* 0x00000008d5047c20 */ /* 0x000fe20008410000 */
[----:B--2---:R-:W-:Y:S02]  /*f650*/  FMNMX.FTZ R212, R19, R9, !PT ;  /* 0x0000000913d47209 */ /* 0x004fe40007810000 */
[----:B------:R-:W-:Y:S02]  /*f660*/  IABS R3, R3 ;  /* 0x0000000300037213 */ /* 0x000fe40000000000 */
[----:B------:R-:W-:Y:S01]  /*f670*/  FSETP.NEU.FTZ.AND P3, PT, R213, -INF , PT ;  /* 0xff800000d500780b */ /* 0x000fe20003f7d000 */
[----:B------:R-:W-:Y:S01]  /*f680*/  FMUL.FTZ R14, R212, UR8 ;  /* 0x00000008d40e7c20 */ /* 0x000fe20008410000 */
[----:B------:R-:W-:Y:S02]  /*f690*/  MOV R5, R3 ;  /* 0x0000000300057202 */ /* 0x000fe40000000f00 */
[----:B------:R-:W-:-:S02]  /*f6a0*/  FSEL R207, R6, -INF , !P0 ;  /* 0xff80000006cf7808 */ /* 0x000fc40004000000 */
[----:B------:R-:W-:Y:S02]  /*f6b0*/  FSEL R3, R4, RZ, P3 ;  /* 0x000000ff04037208 */ /* 0x000fe40001800000 */
[----:B------:R-:W-:Y:S02]  /*f6c0*/  FSETP.NEU.FTZ.AND P0, PT, R212, -INF , PT ;  /* 0xff800000d400780b */ /* 0x000fe40003f1d000 */
[----:B------:R-:W-:Y:S01]  /*f6d0*/  I2FP.F32.S32 R5, R5 ;  /* 0x0000000500057245 */ /* 0x000fe20000201400 */
[--C-:B------:R-:W-:Y:S01]  /*f6e0*/  FFMA.FTZ R4, R140, UR8, -R3.reuse ;  /* 0x000000088c047c23 */ /* 0x100fe20008010803 */
[----:B------:R-:W-:Y:S01]  /*f6f0*/  FSEL R14, R14, RZ, P0 ;  /* 0x000000ff0e0e7208 */ /* 0x000fe20000000000 */
[----:B------:R-:W-:Y:S01]  /*f700*/  FFMA.FTZ R25, R25, UR8, -R3 ;  /* 0x0000000819197c23 */ /* 0x000fe20008010803 */
[----:B------:R-:W-:Y:S01]  /*f710*/  FSEL R9, R213, RZ, P3 ;  /* 0x000000ffd5097208 */ /* 0x000fe20001800000 */
[----:B------:R1:W-:Y:S01]  /*f720*/  MUFU.EX2 R245, R4 ;  /* 0x0000000400f57308 */ /* 0x0003e20000000800 */
[----:B------:R-:W-:Y:S01]  /*f730*/  FSEL R6, R212, RZ, P0 ;  /* 0x000000ffd4067208 */ /* 0x000fe20000000000 */
[----:B------:R-:W-:Y:S01]  /*f740*/  FFMA.FTZ R17, R5, -UR12, R237 ;  /* 0x8000000c05117c23 */ /* 0x000fe200080100ed */
[----:B------:R-:W-:Y:S01]  /*f750*/  IADD3 R11, PT, PT, R7, -R11, RZ ;  /* 0x8000000b070b7210 */ /* 0x000fe20007ffe0ff */
[----:B------:R-:W-:Y:S01]  /*f760*/  FADD.FTZ R10, R135, -R9 ;  /* 0x80000009870a7221 */ /* 0x000fe20000010000 */
[----:B------:R-:W-:Y:S01]  /*f770*/  ISETP.GT.AND P6, PT, R230, R2, PT ;  /* 0x00000002e600720c */ /* 0x000fe20003fc4270 */
[----:B------:R-:W-:Y:S01]  /*f780*/  FADD.FTZ R9, R136, -R6 ;  /* 0x8000000688097221 */ /* 0x000fe20000010000 */
[----:B------:R-:W-:Y:S01]  /*f790*/  ISETP.GE.AND P5, PT, R2, R234, PT ;  /* 0x000000ea0200720c */ /* 0x000fe20003fa6270 */
[----:B------:R-:W-:Y:S01]  /*f7a0*/  FMUL.FTZ R10, R10, UR8 ;  /* 0x000000080a0a7c20 */ /* 0x000fe20008410000 */
[----:B------:R-:W-:Y:S01]  /*f7b0*/  ISETP.GT.AND P3, PT, R231, R2, PT ;  /* 0x00000002e700720c */ /* 0x000fe20003f64270 */
[----:B------:R-:W-:Y:S01]  /*f7c0*/  FMUL.FTZ R9, R9, UR8 ;  /* 0x0000000809097c20 */ /* 0x000fe20008410000 */
[----:B------:R-:W-:Y:S01]  /*f7d0*/  ISETP.GE.AND P0, PT, R2, R235, PT ;  /* 0x000000eb0200720c */ /* 0x000fe20003f06270 */
[--C-:B------:R-:W-:Y:S01]  /*f7e0*/  FFMA.FTZ R2, R26, UR8, -R14.reuse ;  /* 0x000000081a027c23 */ /* 0x100fe2000801080e */
[----:B------:R-:W-:Y:S01]  /*f7f0*/  IADD3 R5, PT, PT, R227, -R13, RZ ;  /* 0x8000000de3057210 */ /* 0x000fe20007ffe0ff */
[--C-:B-1----:R-:W-:Y:S01]  /*f800*/  FFMA.FTZ R4, R141, UR8, -R14.reuse ;  /* 0x000000088d047c23 */ /* 0x102fe2000801080e */
[----:B------:R-:W-:Y:S01]  /*f810*/  IABS R11, R11 ;  /* 0x0000000b000b7213 */ /* 0x000fe20000000000 */
[----:B------:R1:W-:Y:S01]  /*f820*/  MUFU.EX2 R222, R2 ;  /* 0x0000000200de7308 */ /* 0x0003e20000000800 */
[----:B------:R-:W-:Y:S01]  /*f830*/  IABS R5, R5 ;  /* 0x0000000500057213 */ /* 0x000fe20000000000 */
[--C-:B------:R-:W-:Y:S01]  /*f840*/  FFMA.FTZ R27, R27, UR8, -R3.reuse ;  /* 0x000000081b1b7c23 */ /* 0x100fe20008010803 */
[----:B------:R-:W-:Y:S01]  /*f850*/  IADD3 R7, PT, PT, R7, -R13, RZ ;  /* 0x8000000d07077210 */ /* 0x000fe20007ffe0ff */
[----:B------:R2:W-:Y:S01]  /*f860*/  MUFU.EX2 R219, R4 ;  /* 0x0000000400db7308 */ /* 0x0005e20000000800 */
[----:B------:R-:W-:Y:S01]  /*f870*/  IADD3 R6, PT, PT, R216, 0xa000, RZ ;  /* 0x0000a000d8067810 */ /* 0x000fe20007ffe0ff */
[----:B------:R-:W-:Y:S01]  /*f880*/  FFMA.FTZ R30, R30, UR8, -R3 ;  /* 0x000000081e1e7c23 */ /* 0x000fe20008010803 */
[----:B------:R-:W-:Y:S01]  /*f890*/  IABS R7, R7 ;  /* 0x0000000700077213 */ /* 0x000fe20000000000 */
[----:B------:R-:W3:Y:S01]  /*f8a0*/  MUFU.EX2 R12, R9 ;  /* 0x00000009000c7308 */ /* 0x000ee20000000800 */
[----:B------:R-:W-:Y:S01]  /*f8b0*/  IADD3 R16, PT, PT, R216, 0xa040, RZ ;  /* 0x0000a040d8107810 */ /* 0x000fe20007ffe0ff */
[----:B------:R-:W-:Y:S01]  /*f8c0*/  LDSM.16.MT88.4 R140, [R243+0xa000] ;  /* 0x00a00000f38c783b */ /* 0x000fe20000004200 */
[----:B------:R-:W-:Y:S01]  /*f8d0*/  MOV R15, R7 ;  /* 0x00000007000f7202 */ /* 0x000fe20000000f00 */
[----:B------:R4:W4:Y:S01]  /*f8e0*/  MUFU.EX2 R13, R10 ;  /* 0x0000000a000d7308 */ /* 0x0009220000000800 */
[----:B------:R-:W-:Y:S01]  /*f8f0*/  @P4 IADD3 R16, PT, PT, R6, -0x40, RZ ;  /* 0xffffffc006104810 */ /* 0x000fe20007ffe0ff */
[--C-:B-1----:R-:W-:Y:S01]  /*f900*/  FFMA.FTZ R2, R28, UR8, -R14.reuse ;  /* 0x000000081c027c23 */ /* 0x102fe2000801080e */
[----:B------:R-:W-:Y:S01]  /*f910*/  I2FP.F32.S32 R15, R15 ;  /* 0x0000000f000f7245 */ /* 0x000fe20000201400 */
[----:B------:R-:W1:Y:S01]  /*f920*/  MUFU.EX2 R237, R25 ;  /* 0x0000001900ed7308 */ /* 0x000e620000000800 */
[----:B--2---:R-:W-:Y:S01]  /*f930*/  FFMA.FTZ R4, R29, UR8, -R14 ;  /* 0x000000081d047c23 */ /* 0x004fe2000801080e */
[----:B------:R-:W-:Y:S02]  /*f940*/  LDSM.16.MT88.4 R20, [R16+0x1000] ;  /* 0x001000001014783b */ /* 0x000fe40000004200 */
[----:B------:R-:W-:Y:S01]  /*f950*/  MUFU.EX2 R220, R2 ;  /* 0x0000000200dc7308 */ /* 0x000fe20000000800 */
[----:B------:R-:W-:Y:S01]  /*f960*/  FFMA.FTZ R15, R15, -UR12, R183 ;  /* 0x8000000c0f0f7c23 */ /* 0x000fe200080100b7 */
[-C--:B---3--:R-:W-:Y:S01]  /*f970*/  FMUL.FTZ R150, R150, R12.reuse ;  /* 0x0000000c96967220 */ /* 0x088fe20000410000 */
[-C--:B------:R-:W-:Y:S01]  /*f980*/  FMUL.FTZ R151, R151, R12.reuse ;  /* 0x0000000c97977220 */ /* 0x080fe20000410000 */
[----:B------:R2:W-:Y:S01]  /*f990*/  MUFU.EX2 R221, R4 ;  /* 0x0000000400dd7308 */ /* 0x0005e20000000800 */
[----:B------:R-:W-:Y:S01]  /*f9a0*/  FMUL.FTZ R154, R154, R12 ;  /* 0x0000000c9a9a7220 */ /* 0x000fe20000410000 */
[----:B----4-:R-:W-:Y:S01]  /*f9b0*/  IADD3 R10, PT, PT, R244, R16, RZ ;  /* 0x00000010f40a7210 */ /* 0x010fe20007ffe0ff */
[-C--:B------:R-:W-:Y:S01]  /*f9c0*/  FMUL.FTZ R148, R148, R13.reuse ;  /* 0x0000000d94947220 */ /* 0x080fe20000410000 */
[----:B------:R3:W-:Y:S01]  /*f9d0*/  MUFU.EX2 R236, R27 ;  /* 0x0000001b00ec7308 */ /* 0x0007e20000000800 */
[-C--:B------:R-:W-:Y:S01]  /*f9e0*/  FMUL.FTZ R149, R149, R13.reuse ;  /* 0x0000000d95957220 */ /* 0x080fe20000410000 */
[-C--:B------:R-:W-:Y:S01]  /*f9f0*/  FMUL.FTZ R152, R152, R13.reuse ;  /* 0x0000000d98987220 */ /* 0x080fe20000410000 */
[----:B------:R-:W-:Y:S01]  /*fa00*/  LDSM.16.MT88.4 R136, [R10] ;  /* 0x000000000a88783b */ /* 0x000fe20000004200 */
[----:B------:R4:W4:Y:S01]  /*fa10*/  MUFU.EX2 R238, R30 ;  /* 0x0000001e00ee7308 */ /* 0x0009220000000800 */
[-C--:B------:R-:W-:Y:S01]  /*fa20*/  FMUL.FTZ R153, R153, R13.reuse ;  /* 0x0000000d99997220 */ /* 0x080fe20000410000 */
[-C--:B------:R-:W-:Y:S01]  /*fa30*/  FMUL.FTZ R155, R155, R12.reuse ;  /* 0x0000000c9b9b7220 */ /* 0x080fe20000410000 */
[-C--:B------:R-:W-:Y:S01]  /*fa40*/  FMUL.FTZ R164, R164, R13.reuse ;  /* 0x0000000da4a47220 */ /* 0x080fe20000410000 */
[----:B------:R-:W-:Y:S01]  /*fa50*/  FMUL.FTZ R165, R165, R13 ;  /* 0x0000000da5a57220 */ /* 0x000fe20000410000 */
[-C--:B------:R-:W-:Y:S01]  /*fa60*/  FMUL.FTZ R166, R166, R12.reuse ;  /* 0x0000000ca6a67220 */ /* 0x080fe20000410000 */
[----:B--2---:R-:W-:Y:S01]  /*fa70*/  MOV R4, R11 ;  /* 0x0000000b00047202 */ /* 0x004fe20000000f00 */
[----:B------:R-:W-:Y:S01]  /*fa80*/  FMUL.FTZ R167, R167, R12 ;  /* 0x0000000ca7a77220 */ /* 0x000fe20000410000 */
[----:B------:R-:W-:Y:S01]  /*fa90*/  MOV R11, R5 ;  /* 0x00000005000b7202 */ /* 0x000fe20000000f00 */
[----:B------:R-:W-:Y:S01]  /*faa0*/  FMUL.FTZ R168, R168, R13 ;  /* 0x0000000da8a87220 */ /* 0x000fe20000410000 */
[----:B------:R-:W-:Y:S01]  /*fab0*/  I2FP.F32.S32 R2, R4 ;  /* 0x0000000400027245 */ /* 0x000fe20000201400 */
[----:B---3--:R-:W-:Y:S01]  /*fac0*/  LDSM.16.MT88.4 R24, [R243+0xb000] ;  /* 0x00b00000f318783b */ /* 0x008fe20000004200 */
[----:B------:R-:W-:Y:S01]  /*fad0*/  I2FP.F32.S32 R11, R11 ;  /* 0x0000000b000b7245 */ /* 0x000fe20000201400 */
[----:B------:R-:W-:Y:S01]  /*fae0*/  FMUL.FTZ R169, R169, R13 ;  /* 0x0000000da9a97220 */ /* 0x000fe20000410000 */
[----:B-1----:R-:W-:Y:S01]  /*faf0*/  F2FP.F16.F32.PACK_AB R4, R237, R245 ;  /* 0x000000f5ed04723e */ /* 0x002fe200000000ff */
[----:B------:R-:W-:Y:S01]  /*fb00*/  FFMA.FTZ R9, R2, -UR12, R239 ;  /* 0x8000000c02097c23 */ /* 0x000fe200080100ef */
[----:B------:R-:W-:Y:S01]  /*fb10*/  FSEL R2, R17, -INF , !P6 ;  /* 0xff80000011027808 */ /* 0x000fe20007000000 */
[----:B------:R-:W-:Y:S01]  /*fb20*/  FFMA.FTZ R11, R11, -UR12, R181 ;  /* 0x8000000c0b0b7c23 */ /* 0x000fe200080100b5 */
[----:B------:R-:W-:Y:S01]  /*fb30*/  ISETP.GT.AND P6, PT, R230, R8, PT ;  /* 0x00000008e600720c */ /* 0x000fe20003fc4270 */
[----:B------:R-:W-:Y:S01]  /*fb40*/  LDSM.16.MT88.4 R180, [R16] ;  /* 0x0000000010b4783b */ /* 0x000fe20000004200 */
[----:B------:R-:W-:Y:S01]  /*fb50*/  FSEL R187, R2, -INF , !P5 ;  /* 0xff80000002bb7808 */ /* 0x000fe20006800000 */
[----:B------:R-:W-:Y:S01]  /*fb60*/  FMUL.FTZ R170, R170, R12 ;  /* 0x0000000caaaa7220 */ /* 0x000fe20000410000 */
[----:B------:R-:W-:Y:S01]  /*fb70*/  ISETP.GE.AND P5, PT, R8, R234, PT ;  /* 0x000000ea0800720c */ /* 0x000fe20003fa6270 */
[----:B----4-:R-:W-:Y:S01]  /*fb80*/  LDSM.16.MT88.4 R28, [R10+0x1000] ;  /* 0x001000000a1c783b */ /* 0x010fe20000004200 */
[----:B------:R-:W-:Y:S01]  /*fb90*/  FSEL R9, R9, -INF , !P3 ;  /* 0xff80000009097808 */ /* 0x000fe20005800000 */
[----:B------:R-:W-:Y:S01]  /*fba0*/  FMUL.FTZ R171, R171, R12 ;  /* 0x0000000cabab7220 */ /* 0x000fe20000410000 */
[----:B------:R-:W-:Y:S01]  /*fbb0*/  FSEL R2, R11, -INF , !P6 ;  /* 0xff8000000b027808 */ /* 0x000fe20007000000 */
[-C--:B------:R-:W-:Y:S01]  /*fbc0*/  FMUL.FTZ R40, R40, R13.reuse ;  /* 0x0000000d28287220 */ /* 0x080fe20000410000 */
[----:B------:R-:W-:Y:S01]  /*fbd0*/  ISETP.GT.AND P3, PT, R231, R8, PT ;  /* 0x00000008e700720c */ /* 0x000fe20003f64270 */
[----:B------:R-:W-:Y:S01]  /*fbe0*/  FMUL.FTZ R41, R41, R13 ;  /* 0x0000000d29297220 */ /* 0x000fe20000410000 */
[----:B------:R-:W-:Y:S01]  /*fbf0*/  ISETP.GE.AND P6, PT, R8, R235, PT ;  /* 0x000000eb0800720c */ /* 0x000fe20003fc6270 */
        /* <DEDUP_REMOVED lines=24> */
[----:B------:R-:W-:Y:S01]  /*fd80*/  FMUL.FTZ R72, R72, R13 ;  /* 0x0000000d48487220 */ /* 0x000fe20000410000 */
[----:B------:R-:W-:Y:S01]  /*fd90*/  F2FP.F16.F32.PACK_AB R6, R238, R236 ;  /* 0x000000ecee06723e */ /* 0x000fe200000000ff */
[----:B------:R-:W1:Y:S01]  /*fda0*/  SHFL.BFLY PT, R8, R2, 0x2, 0x1f ;  /* 0x0c401f0002087f89 */ /* 0x000e6200000e0000 */
[----:B------:R-:W-:Y:S01]  /*fdb0*/  F2FP.F16.F32.PACK_AB R5, R222, R219 ;  /* 0x000000dbde05723e */ /* 0x000fe200000000ff */
[----:B------:R-:W-:Y:S01]  /*fdc0*/  FMUL.FTZ R73, R73, R13 ;  /* 0x0000000d49497220 */ /* 0x000fe20000410000 */
        /* <DEDUP_REMOVED lines=23> */
[-C--:B------:R-:W-:Y:S01]  /*ff40*/  FMUL.FTZ R108, R108, R13.reuse ;  /* 0x0000000d6c6c7220 */ /* 0x080fe20000410000 */
[----:B------:R-:W-:Y:S01]  /*ff50*/  FMUL.FTZ R109, R109, R13 ;  /* 0x0000000d6d6d7220 */ /* 0x000fe20000410000 */
        /* <DEDUP_REMOVED lines=14> */
[----:B------:R-:W-:-:S07]  /*10040*/  FFMA.FTZ R15, R191, UR8, -R3 ;  /* 0x00000008bf0f7c23 */ /* 0x000fce0008010803 */
[----:B------:R-:W-:Y:S01]  /*10050*/  HMMA.16816.F32 R152, R4, R178, R152 ;  /* 0x000000b20498723c */ /* 0x000fe20000001898 */
[----:B-1----:R-:W-:Y:S02]  /*10060*/  FMNMX.FTZ R214, R8, R10, !PT ;  /* 0x0000000a08d67209 */ /* 0x002fe40007810000 */
        /* <DEDUP_REMOVED lines=24> */
[----:B------:R-:W-:Y:S01]  /*101f0*/  FSEL R9, R2, RZ, P0 ;  /* 0x000000ff02097208 */ /* 0x000fe20000000000 */
[--C-:B------:R-:W-:Y:S01]  /*10200*/  FFMA.FTZ R2, R184, UR8, -R8.reuse ;  /* 0x00000008b8027c23 */ /* 0x100fe20008010808 */
[----:B------:R-:W-:Y:S01]  /*10210*/  FFMA.FTZ R4, R195, UR8, -R8 ;  /* 0x00000008c3047c23 */ /* 0x000fe20008010808 */
[----:B------:R1:W-:Y:S01]  /*10220*/  MUFU.EX2 R184, R5 ;  /* 0x0000000500b87308 */ /* 0x0003e20000000800 */
[----:B------:R-:W-:-:S03]  /*10230*/  FMUL.FTZ R7, R7, UR8 ;  /* 0x0000000807077c20 */ /* 0x000fc60008410000 */
[----:B------:R2:W-:Y:S04]  /*10240*/  MUFU.EX2 R135, R2 ;  /* 0x0000000200877308 */ /* 0x0005e80000000800 */
[----:B------:R3:W-:Y:S04]  /*10250*/  MUFU.EX2 R211, R4 ;  /* 0x0000000400d37308 */ /* 0x0007e80000000800 */
[----:B------:R-:W4:Y:S01]  /*10260*/  MUFU.EX2 R185, R6 ;  /* 0x0000000600b97308 */ /* 0x000f220000000800 */
[----:B-1----:R-:W-:-:S03]  /*10270*/  FSEL R5, R215, RZ, P0 ;  /* 0x000000ffd7057208 */ /* 0x002fc60000000000 */
[----:B------:R-:W1:Y:S01]  /*10280*/  MUFU.EX2 R11, R7 ;  /* 0x00000007000b7308 */ /* 0x000e620000000800 */
[----:B--2---:R-:W-:Y:S01]  /*10290*/  FFMA.FTZ R2, R210, UR8, -R9 ;  /* 0x00000008d2027c23 */ /* 0x004fe20008010809 */
[----:B------:R-:W-:-:S03]  /*102a0*/  FADD.FTZ R5, R133, -R5 ;  /* 0x8000000585057221 */ /* 0x000fc60000010000 */
[----:B------:R2:W-:Y:S01]  /*102b0*/  MUFU.EX2 R133, R2 ;  /* 0x0000000200857308 */ /* 0x0005e20000000800 */
[----:B---3--:R-:W-:Y:S01]  /*102c0*/  FFMA.FTZ R4, R198, UR8, -R9 ;  /* 0x00000008c6047c23 */ /* 0x008fe20008010809 */
[----:B----4-:R-:W-:-:S03]  /*102d0*/  F2FP.F16.F32.PACK_AB R6, R185, R135 ;  /* 0x00000087b906723e */ /* 0x010fc600000000ff */
[----:B------:R3:W4:Y:S01]  /*102e0*/  MUFU.EX2 R210, R4 ;  /* 0x0000000400d27308 */ /* 0x0007220000000800 */
[-C--:B-1----:R-:W-:Y:S01]  /*102f0*/  FMUL.FTZ R144, R144, R11.reuse ;  /* 0x0000000b90907220 */ /* 0x082fe20000410000 */
        /* <DEDUP_REMOVED lines=9> */
[----:B------:R1:W2:Y:S01]  /*10390*/  MUFU.EX2 R10, R2 ;  /* 0x00000002000a7308 */ /* 0x0002a20000000800 */
[--C-:B---3--:R-:W-:Y:S01]  /*103a0*/  FFMA.FTZ R4, R189, UR8, -R9.reuse ;  /* 0x00000008bd047c23 */ /* 0x108fe20008010809 */
[----:B----4-:R-:W-:Y:S01]  /*103b0*/  F2FP.F16.F32.PACK_AB R5, R133, R210 ;  /* 0x000000d28505723e */ /* 0x010fe200000000ff */
[-C--:B------:R-:W-:Y:S01]  /*103c0*/  FMUL.FTZ R69, R69, R11.reuse ;  /* 0x0000000b45457220 */ /* 0x080fe20000410000 */
[-C--:B------:R-:W-:Y:S01]  /*103d0*/  FMUL.FTZ R84, R84, R11.reuse ;  /* 0x0000000b54547220 */ /* 0x080fe20000410000 */
[----:B------:R3:W-:Y:S01]  /*103e0*/  MUFU.EX2 R132, R4 ;  /* 0x0000000400847308 */ /* 0x0007e20000000800 */
[-C--:B------:R-:W-:Y:S01]  /*103f0*/  FMUL.FTZ R85, R85, R11.reuse ;  /* 0x0000000b55557220 */ /* 0x080fe20000410000 */
[-C--:B------:R-:W-:Y:S01]  /*10400*/  FMUL.FTZ R100, R100, R11.reuse ;  /* 0x0000000b64647220 */ /* 0x080fe20000410000 */
[-C--:B------:R-:W-:Y:S01]  /*10410*/  FMUL.FTZ R101, R101, R11.reuse ;  /* 0x0000000b65657220 */ /* 0x080fe20000410000 */
[----:B------:R-:W-:Y:S01]  /*10420*/  MUFU.EX2 R198, R15 ;  /* 0x0000000f00c67308 */ /* 0x000fe20000000800 */
[-C--:B------:R-:W-:Y:S01]  /*10430*/  FMUL.FTZ R116, R116, R11.reuse ;  /* 0x0000000b74747220 */ /* 0x080fe20000410000 */
[-C--:B------:R-:W-:Y:S01]  /*10440*/  FMUL.FTZ R117, R117, R11.reuse ;  /* 0x0000000b75757220 */ /* 0x080fe20000410000 */
[-C--:B------:R-:W-:Y:S01]  /*10450*/  FMUL.FTZ R156, R156, R11.reuse ;  /* 0x0000000b9c9c7220 */ /* 0x080fe20000410000 */
[----:B------:R-:W-:Y:S01]  /*10460*/  FMUL.FTZ R157, R157, R11 ;  /* 0x0000000b9d9d7220 */ /* 0x000fe20000410000 */
[----:B-1----:R-:W-:Y:S01]  /*10470*/  FFMA.FTZ R2, R188, UR8, -R9 ;  /* 0x00000008bc027c23 */ /* 0x002fe20008010809 */
[-C--:B--2---:R-:W-:Y:S01]  /*10480*/  FMUL.FTZ R146, R146, R10.reuse ;  /* 0x0000000a92927220 */ /* 0x084fe20000410000 */
[-C--:B------:R-:W-:Y:S01]  /*10490*/  FMUL.FTZ R147, R147, R10.reuse ;  /* 0x0000000a93937220 */ /* 0x080fe20000410000 */
[-C--:B------:R-:W-:Y:S01]  /*104a0*/  FMUL.FTZ R162, R162, R10.reuse ;  /* 0x0000000aa2a27220 */ /* 0x080fe20000410000 */
[----:B------:R1:W2:Y:S01]  /*104b0*/  MUFU.EX2 R134, R2 ;  /* 0x0000000200867308 */ /* 0x0002a20000000800 */
[----:B---3--:R-:W-:Y:S01]  /*104c0*/  F2FP.F16.F32.PACK_AB R4, R184, R211 ;  /* 0x000000d3b804723e */ /* 0x008fe200000000ff */
        /* <DEDUP_REMOVED lines=42> */
[-C--:B------:R-:W-:Y:S01]  /*10770*/  FMUL.FTZ R114, R114, R10.reuse ;  /* 0x0000000a72727220 */ /* 0x080fe20000410000 */
[-C--:B------:R-:W-:Y:S01]  /*10780*/  FMUL.FTZ R115, R115, R10.reuse ;  /* 0x0000000a73737220 */ /* 0x080fe20000410000 */
[----:B------:R1:W-:Y:S01]  /*10790*/  MUFU.EX2 R189, R2 ;  /* 0x0000000200bd7308 */ /* 0x0003e20000000800 */
[-C--:B------:R-:W-:Y:S01]  /*107a0*/  FMUL.FTZ R128, R128, R11.reuse ;  /* 0x0000000b80807220 */ /* 0x080fe20000410000 */
[----:B------:R-:W-:Y:S01]  /*107b0*/  FMUL.FTZ R129, R129, R11 ;  /* 0x0000000b81817220 */ /* 0x000fe20000410000 */
[-C--:B------:R-:W-:Y:S01]  /*107c0*/  FMUL.FTZ R130, R130, R10.reuse ;  /* 0x0000000a82827220 */ /* 0x080fe20000410000 */
[-C--:B------:R-:W-:Y:S01]  /*107d0*/  FMUL.FTZ R131, R131, R10.reuse ;  /* 0x0000000a83837220 */ /* 0x080fe20000410000 */
[----:B------:R-:W-:Y:S01]  /*107e0*/  FFMA.FTZ R3, R192, UR8, -R3 ;  /* 0x00000008c0037c23 */ /* 0x000fe20008010803 */
[----:B------:R-:W-:Y:S01]  /*107f0*/  HMMA.16816.F32 R144, R4, R176, R144 ;  /* 0x000000b00490723c */ /* 0x000fe20000001890 */
[----:B------:R3:W-:Y:S01]  /*10800*/  MUFU.EX2 R197, R15 ;  /* 0x0000000f00c57308 */ /* 0x0007e20000000800 */
[----:B------:R-:W-:Y:S01]  /*10810*/  FFMA.FTZ R10, R250, R10, R210 ;  /* 0x0000000afa0a7223 */ /* 0x000fe200000100d2 */
[----:B--2---:R-:W-:-:S02]  /*10820*/  F2FP.F16.F32.PACK_AB R124, R195, R198 ;  /* 0x000000c6c37c723e */ /* 0x004fc400000000ff */
[----:B------:R2:W4:Y:S01]  /*10830*/  MUFU.EX2 R192, R3 ;  /* 0x0000000300c07308 */ /* 0x0005220000000800 */
[----:B------:R-:W-:Y:S01]  /*10840*/  FADD.FTZ R10, R133, R10 ;  /* 0x0000000a850a7221 */ /* 0x000fe20000010000 */
[----:B------:R-:W-:Y:S01]  /*10850*/  MOV R133, R215 ;  /* 0x000000d700857202 */ /* 0x000fe20000000f00 */
[--C-:B-1----:R-:W-:Y:S01]  /*10860*/  FFMA.FTZ R2, R193, UR8, -R14.reuse ;  /* 0x00000008c1027c23 */ /* 0x102fe2000801080e */
[----:B------:R-:W-:Y:S03]  /*10870*/  HMMA.16816.F32 R160, R4, R140, R160 ;  /* 0x0000008c04a0723c */ /* 0x000fe600000018a0 */
[----:B------:R1:W-:Y:S01]  /*10880*/  MUFU.EX2 R188, R2 ;  /* 0x0000000200bc7308 */ /* 0x0003e20000000800 */
[----:B---3--:R-:W-:-:S04]  /*10890*/  FFMA.FTZ R15, R196, UR8, -R14 ;  /* 0x00000008c40f7c23 */ /* 0x008fc8000801080e */
[----:B------:R-:W-:Y:S01]  /*108a0*/  HMMA.16816.F32 R36, R4, R180, R36 ;  /* 0x000000b40424723c */ /* 0x000fe20000001824 */
[----:B--2---:R-:W-:Y:S01]  /*108b0*/  FFMA.FTZ R3, R199, UR8, -R14 ;  /* 0x00000008c7037c23 */ /* 0x004fe2000801080e */
[----:B------:R-:W2:Y:S01]  /*108c0*/  MUFU.EX2 R190, R15 ;  /* 0x0000000f00be7308 */ /* 0x000ea20000000800 */
[----:B----4-:R-:W-:-:S03]  /*108d0*/  F2FP.F16.F32.PACK_AB R126, R192, R197 ;  /* 0x000000c5c07e723e */ /* 0x010fc600000000ff */
[----:B------:R3:W4:Y:S02]  /*108e0*/  MUFU.EX2 R191, R3 ;  /* 0x0000000300bf7308 */ /* 0x0007240000000800 */
[----:B------:R-:W-:Y:S01]  /*108f0*/  HMMA.16816.F32 R52, R4, R136, R52 ;  /* 0x000000880434723c */ /* 0x000fe20000001834 */
[----:B-1----:R-:W-:-:S04]  /*10900*/  FFMA.FTZ R2, R206, UR8, -R8 ;  /* 0x00000008ce027c23 */ /* 0x002fc80008010808 */
[----:B------:R1:W-:Y:S03]  /*10910*/  MUFU.EX2 R14, R2 ;  /* 0x00000002000e7308 */ /* 0x0003e60000000800 */
[----:B------:R-:W-:Y:S01]  /*10920*/  HMMA.16816.F32 R68, R4, R32, R68 ;  /* 0x000000200444723c */ /* 0x000fe20000001844 */
[----:B--2---:R-:W-:Y:S01]  /*10930*/  F2FP.F16.F32.PACK_AB R125, R190, R189 ;  /* 0x000000bdbe7d723e */ /* 0x004fe200000000ff */
[----:B---3--:R-:W-:Y:S01]  /*10940*/  FFMA.FTZ R3, R208, UR8, -R8 ;  /* 0x00000008d0037c23 */ /* 0x008fe20008010808 */
[----:B----4-:R-:W-:-:S05]  /*10950*/  F2FP.F16.F32.PACK_AB R127, R188, R191 ;  /* 0x000000bfbc7f723e */ /* 0x010fca00000000ff */
[C---:B------:R-:W-:Y:S01]  /*10960*/  HMMA.16816.F32 R84, R4.reuse, R24, R84 ;  /* 0x000000180454723c */ /* 0x040fe20000001854 */
[----:B-1----:R-:W-:Y:S02]  /*10970*/  FFMA.FTZ R2, R186, UR8, -R8 ;  /* 0x00000008ba027c23 */ /* 0x002fe40008010808 */
[----:B------:R1:W-:Y:S05]  /*10980*/  MUFU.EX2 R186, R3 ;  /* 0x0000000300ba7308 */ /* 0x0003ea0000000800 */
[C---:B------:R-:W-:Y:S08]  /*10990*/  HMMA.16816.F32 R100, R4.reuse, R20, R100 ;  /* 0x000000140464723c */ /* 0x040ff00000001864 */
[----:B------:R-:W-:Y:S01]  /*109a0*/  HMMA.16816.F32 R116, R4, R28, R116 ;  /* 0x0000001c0474723c */ /* 0x000fe20000001874 */
[----:B-1----:R-:W-:-:S07]  /*109b0*/  FFMA.FTZ R3, R205, UR8, -R9 ;  /* 0x00000008cd037c23 */ /* 0x002fce0008010809 */
[C---:B------:R-:W-:Y:S01]  /*109c0*/  HMMA.16816.F32 R176, R4.reuse, R178, R156 ;  /* 0x000000b204b0723c */ /* 0x040fe2000000189c */
[----:B------:R-:W1:Y:S01]  /*109d0*/  LDSM.16.MT88.4 R156, [R216+0xa800] ;  /* 0x00a80000d89c783b */ /* 0x000e620000004200 */
[----:B------:R-:W-:Y:S06]  /*109e0*/  MUFU.EX2 R3, R3 ;  /* 0x0000000300037308 */ /* 0x000fec0000000800 */
        /* <DEDUP_REMOVED lines=14> */
[----:B------:R-:W-:Y:S01]  /*10ad0*/  FFMA.FTZ R4, R187, UR8, -R8 ;  /* 0x00000008bb047c23 */ /* 0x000fe20008010808 */
[----:B------:R2:W3:Y:S01]  /*10ae0*/  MUFU.EX2 R6, R2 ;  /* 0x0000000200067308 */ /* 0x0004e20000000800 */
[----:B------:R-:W-:-:S03]  /*10af0*/  FFMA.FTZ R8, R249, R13, R245 ;  /* 0x0000000df9087223 */ /* 0x000fc600000100f5 */
[----:B------:R3:W3:Y:S02]  /*10b00*/  MUFU.EX2 R7, R4 ;  /* 0x0000000400077308 */ /* 0x0006e40000000800 */
[----:B-1----:R-:W-:Y:S01]  /*10b10*/  HMMA.16816.F32 R148, R124, R156, R148 ;  /* 0x0000009c7c94723c */ /* 0x002fe20000001894 */
[----:B--2---:R-:W-:Y:S01]  /*10b20*/  FFMA.FTZ R2, R209, UR8, -R9 ;  /* 0x00000008d1027c23 */ /* 0x004fe20008010809 */
[----:B---3--:R-:W-:-:S06]  /*10b30*/  F2FP.F16.F32.PACK_AB R130, R6, R186 ;  /* 0x000000ba0682723e */ /* 0x008fcc00000000ff */
[----:B------:R-:W-:Y:S01]  /*10b40*/  HMMA.16816.F32 R152, R124, R158, R152 ;  /* 0x0000009e7c98723c */ /* 0x000fe20000001898 */
[----:B------:R-:W-:Y:S01]  /*10b50*/  FFMA.FTZ R4, R207, UR8, -R9 ;  /* 0x00000008cf047c23 */ /* 0x000fe20008010809 */
[----:B------:R-:W-:Y:S01]  /*10b60*/  MUFU.EX2 R15, R2 ;  /* 0x00000002000f7308 */ /* 0x000fe20000000800 */
[----:B------:R-:W-:-:S03]  /*10b70*/  F2FP.F16.F32.PACK_AB R128, R7, R14 ;  /* 0x0000000e0780723e */ /* 0x000fc600000000ff */
[----:B------:R1:W2:Y:S02]  /*10b80*/  MUFU.EX2 R5, R4 ;  /* 0x0000000400057308 */ /* 0x0002a40000000800 */
[C---:B------:R-:W-:Y:S08]  /*10b90*/  HMMA.16816.F32 R164, R124.reuse, R172, R164 ;  /* 0x000000ac7ca4723c */ /* 0x040ff000000018a4 */
[----:B------:R-:W-:Y:S01]  /*10ba0*/  HMMA.16816.F32 R168, R124, R174, R168 ;  /* 0x000000ae7ca8723c */ /* 0x000fe200000018a8 */
[----:B-1----:R-:W-:Y:S01]  /*10bb0*/  FFMA.FTZ R4, R204, UR8, -R9 ;  /* 0x00000008cc047c23 */ /* 0x002fe20008010809 */
[----:B------:R-:W-:Y:S01]  /*10bc0*/  FFMA.FTZ R9, R251, R11, R211 ;  /* 0x0000000bfb097223 */ /* 0x000fe200000100d3 */
[----:B--2---:R-:W-:-:S05]  /*10bd0*/  F2FP.F16.F32.PACK_AB R129, R3, R5 ;  /* 0x000000050381723e */ /* 0x004fca00000000ff */
[----:B------:R-:W-:Y:S01]  /*10be0*/  HMMA.16816.F32 R40, R124, R48, R40 ;  /* 0x000000307c28723c */ /* 0x000fe20000001828 */
[----:B------:R1:W2:Y:S01]  /*10bf0*/  MUFU.EX2 R2, R4 ;  /* 0x0000000400027308 */ /* 0x0002a20000000800 */
[----:B------:R-:W-:-:S06]  /*10c00*/  FADD.FTZ R9, R184, R9 ;  /* 0x00000009b8097221 */ /* 0x000fcc0000010000 */
[C---:B------:R-:W-:Y:S01]  /*10c10*/  HMMA.16816.F32 R44, R124.reuse, R50, R44 ;  /* 0x000000327c2c723c */ /* 0x040fe2000000182c */
[----:B-1----:R-:W-:Y:S01]  /*10c20*/  FFMA.FTZ R4, R248, R12, R219 ;  /* 0x0000000cf8047223 */ /* 0x002fe200000100db */
[----:B------:R-:W-:Y:S01]  /*10c30*/  FADD.FTZ R12, R237, R8 ;  /* 0x00000008ed0c7221 */ /* 0x000fe20000010000 */
[----:B------:R-:W-:Y:S01]  /*10c40*/  FADD.FTZ R8, R135, R9 ;  /* 0x0000000987087221 */ /* 0x000fe20000010000 */
[----:B--2---:R-:W-:Y:S01]  /*10c50*/  F2FP.F16.F32.PACK_AB R131, R2, R15 ;  /* 0x0000000f0283723e */ /* 0x004fe200000000ff */
        /* <DEDUP_REMOVED lines=23> */
[----:B----4-:R-:W-:Y:S01]  /*10dd0*/  HMMA.16816.F32 R56, R124, R64, R56 ;  /* 0x000000407c38723c */ /* 0x010fe20000001838 */
[----:B------:R-:W-:Y:S01]  /*10de0*/  FADD.FTZ R248, R188, R3 ;  /* 0x00000003bcf87221 */ /* 0x000fe20000010000 */
[----:B------:R1:W-:Y:S01]  /*10df0*/  STL [R1+0x10], R251 ;  /* 0x000010fb01007387 */ /* 0x0003e20000100800 */
[----:B------:R-:W-:-:S02]  /*10e00*/  MOV R135, R213 ;  /* 0x000000d500877202 */ /* 0x000fc40000000f00 */
[----:B------:R-:W-:Y:S01]  /*10e10*/  MOV R134, R214 ;  /* 0x000000d600867202 */ /* 0x000fe20000000f00 */
        /* <DEDUP_REMOVED lines=23> */
[----:B------:R-:W-:-:S07]  /*10f90*/  MOV R136, R212 ;  /* 0x000000d400887202 */ /* 0x000fce0000000f00 */
        /* <DEDUP_REMOVED lines=11> */
[----:B------:R-:W-:-:S04]  /*11050*/  UIMAD.WIDE.U32 UR26, UR9, UR6, URZ ;  /* 0x00000006091a72a5 */ /* 0x000fc8000f8e00ff */
[----:B------:R-:W-:Y:S02]  /*11060*/  USHF.L.U32 UR13, UR26, 0x5, URZ ;  /* 0x000000051a0d7899 */ /* 0x000fe400080006ff */
[----:B------:R-:W-:Y:S01]  /*11070*/  UIMAD UR9, UR9, UR7, UR27 ;  /* 0x00000007090972a4 */ /* 0x000fe2000f8e021b */
[----:B------:R-:W-:Y:S01]  /*11080*/  IMAD.U32 R4, RZ, RZ, UR26 ;  /* 0x0000001aff047e24 */ /* 0x000fe2000f8e00ff */
[----:B------:R-:W-:Y:S01]  /*11090*/  ULEA UR13, UP0, UR6, UR13, 0x4 ;  /* 0x0000000d060d7291 */ /* 0x000fe2000f8020ff */
[----:B------:R-:W-:Y:S01]  /*110a0*/  IMAD.U32 R3, RZ, RZ, UR26 ;  /* 0x0000001aff037e24 */ /* 0x000fe2000f8e00ff */
[----:B------:R-:W-:Y:S02]  /*110b0*/  USHF.L.U64.HI UR4, UR26, 0x5, UR9 ;  /* 0x000000051a047899 */ /* 0x000fe40008010209 */
[----:B------:R-:W-:Y:S02]  /*110c0*/  IMAD.U32 R2, RZ, RZ, UR9 ;  /* 0x00000009ff027e24 */ /* 0x000fe4000f8e00ff */
[----:B------:R-:W-:Y:S01]  /*110d0*/  ULEA.HI.X UR4, UR6, UR4, UR7, 0x4, UP0 ;  /* 0x0000000406047291 */ /* 0x000fe200080f2407 */
[----:B------:R-:W-:Y:S01]  /*110e0*/  MOV R6, UR13 ;  /* 0x0000000d00067c02 */ /* 0x000fe20008000f00 */
[----:B------:R-:W-:Y:S01]  /*110f0*/  IMAD.U32 R7, RZ, RZ, UR13 ;  /* 0x0000000dff077e24 */ /* 0x000fe2000f8e00ff */
[----:B------:R-:W-:Y:S01]  /*11100*/  BAR.SYNC.DEFER_BLOCKING 0x0 ;  /* 0x0000000000007b1d */ /* 0x000fe20000010000 */
[----:B--2---:R-:W-:-:S04]  /*11110*/  LEA R4, P0, R4, R194, 0x6 ;  /* 0x000000c204047211 */ /* 0x004fc800078030ff */
[-C--:B---3--:R-:W-:Y:S01]  /*11120*/  LEA.HI.X R5, R3, R239.reuse, R2, 0x6, P0 ;  /* 0x000000ef03057211 */ /* 0x088fe200000f3402 */
[----:B------:R-:W-:Y:S01]  /*11130*/  IMAD.U32 R3, RZ, RZ, UR4 ;  /* 0x00000004ff037e24 */ /* 0x000fe2000f8e00ff */
[----:B------:R-:W-:Y:S01]  /*11140*/  LEA R2, P0, R6, R194, 0x1 ;  /* 0x000000c206027211 */ /* 0x000fe200078008ff */
[----:B------:R-:W-:Y:S02]  /*11150*/  UIADD3 UR4, UPT, UPT, UR25, -0x5, URZ ;  /* 0xfffffffb19047890 */ /* 0x000fe4000fffe0ff */
[----:B------:R-:W-:Y:S01]  /*11160*/  @!PT LDS RZ, [RZ] ;  /* 0x00000000fffff984 */ /* 0x000fe20000000800 */
[----:B------:R-:W-:Y:S01]  /*11170*/  @!PT LDS RZ, [RZ] ;  /* 0x00000000fffff984 */ /* 0x000fe20000000800 */
[----:B------:R-:W-:Y:S01]  /*11180*/  @!PT LDS RZ, [RZ] ;  /* 0x00000000fffff984 */ /* 0x000fe20000000800 */
[----:B------:R-:W-:Y:S01]  /*11190*/  @!P2 LDGSTS.E.BYPASS.LTC128B.128 [R226+0xa000], desc[UR30][R4.64] ;  /* 0x0a00000004e2afae */ /* 0x000fe2000b981a1e */
[----:B------:R-:W-:Y:S01]  /*111a0*/  LEA.HI.X R3, R7, R239, R3, 0x1, P0 ;  /* 0x000000ef07037211 */ /* 0x000fe200000f0c03 */
[----:B------:R-:W-:Y:S02]  /*111b0*/  UISETP.GT.U32.AND UP0, UPT, UR4, UR21, UPT ;  /* 0x000000150400728c */ /* 0x000fe4000bf04070 */
        /* <DEDUP_REMOVED lines=21> */
[----:B--2---:R-:W-:Y:S01]  /*11310*/  IMAD.IADD R3, R224, 0x1, R244 ;  /* 0x00000001e0037824 */ /* 0x004fe200078e02f4 */
[----:B------:R-:W-:-:S02]  /*11320*/  IADD3 R2, PT, PT, R217, R244, RZ ;  /* 0x000000f4d9027210 */ /* 0x000fc40007ffe0ff */
[----:B------:R-:W-:Y:S04]  /*11330*/  LDSM.16.M88.4 R140, [R225+0x8800] ;  /* 0x00880000e18c783b */ /* 0x000fe80000000200 */
        /* <DEDUP_REMOVED lines=23> */
[C---:B------:R-:W-:Y:S01]  /*114b0*/  HMMA.16816.F32 R12, R20.reuse, R30, R200 ;  /* 0x0000001e140c723c */ /* 0x040fe200000018c8 */
[----:B------:R-:W4:Y:S07]  /*114c0*/  LDSM.16.M88.4 R28, [R241+0x8800] ;  /* 0x00880000f11c783b */ /* 0x000f2e0000000200 */
[----:B------:R-:W-:Y:S01]  /*114d0*/  HMMA.16816.F32 R184, R20, R34, R196 ;  /* 0x0000002214b8723c */ /* 0x000fe200000018c4 */
[----:B------:R-:W4:Y:S04]  /*114e0*/  LDSM.16.M88.4 R20, [R242] ;  /* 0x00000000f214783b */ /* 0x000f280000000200 */
[----:B------:R-:W-:Y:S03]  /*114f0*/  LDSM.16.M88.4 R32, [R218+UR5+0x9000] ;  /* 0x00900005da20783b */ /* 0x000fe60008000200 */
[C---:B-1----:R-:W-:Y:S08]  /*11500*/  HMMA.16816.F32 R188, R4.reuse, R136, R208 ;  /* 0x0000008804bc723c */ /* 0x042ff000000018d0 */
[C---:B------:R-:W-:Y:S08]  /*11510*/  HMMA.16816.F32 R204, R4.reuse, R140, R204 ;  /* 0x0000008c04cc723c */ /* 0x040ff000000018cc */
[C---:B------:R-:W-:Y:S08]  /*11520*/  HMMA.16816.F32 R192, R4.reuse, R138, R192 ;  /* 0x0000008a04c0723c */ /* 0x040ff000000018c0 */
[----:B------:R-:W-:Y:S08]  /*11530*/  HMMA.16816.F32 R180, R4, R142, R180 ;  /* 0x0000008e04b4723c */ /* 0x000ff000000018b4 */
[C---:B---3--:R-:W-:Y:S08]  /*11540*/  HMMA.16816.F32 R176, R8.reuse, R136, R176 ;  /* 0x0000008808b0723c */ /* 0x048ff000000018b0 */
[C---:B------:R-:W-:Y:S01]  /*11550*/  HMMA.16816.F32 R4, R8.reuse, R140, R24 ;  /* 0x0000008c0804723c */ /* 0x040fe20000001818 */
[----:B------:R-:W-:Y:S07]  /*11560*/  LDSM.16.M88.4 R24, [R218+UR5+0x9800] ;  /* 0x00980005da18783b */ /* 0x000fee0008000200 */
[C---:B------:R-:W-:Y:S01]  /*11570*/  HMMA.16816.F32 R136, R8.reuse, R138, R12 ;  /* 0x0000008a0888723c */ /* 0x040fe2000000180c */
[----:B------:R-:W1:Y:S07]  /*11580*/  LDSM.16.M88.4 R12, [R217+0x6000] ;  /* 0x00600000d90c783b */ /* 0x000e6e0000000200 */
[----:B------:R-:W-:Y:S01]  /*11590*/  HMMA.16816.F32 R140, R8, R142, R184 ;  /* 0x0000008e088c723c */ /* 0x000fe200000018b8 */
[----:B------:R-:W3:Y:S07]  /*115a0*/  LDSM.16.M88.4 R8, [R217+0x4000] ;  /* 0x00400000d908783b */ /* 0x000eee0000000200 */
[C---:B--2---:R-:W-:Y:S08]  /*115b0*/  HMMA.16816.F32 R188, R16.reuse, R132, R188 ;  /* 0x0000008410bc723c */ /* 0x044ff000000018bc */
[C---:B------:R-:W-:Y:S08]  /*115c0*/  HMMA.16816.F32 R192, R16.reuse, R134, R192 ;  /* 0x0000008610c0723c */ /* 0x040ff000000018c0 */
[C---:B----4-:R-:W-:Y:S08]  /*115d0*/  HMMA.16816.F32 R208, R16.reuse, R28, R204 ;  /* 0x0000001c10d0723c */ /* 0x050ff000000018cc */
[----:B------:R-:W-:Y:S08]  /*115e0*/  HMMA.16816.F32 R180, R16, R30, R180 ;  /* 0x0000001e10b4723c */ /* 0x000ff000000018b4 */
[C---:B------:R-:W-:Y:S08]  /*115f0*/  HMMA.16816.F32 R184, R20.reuse, R132, R176 ;  /* 0x0000008414b8723c */ /* 0x040ff000000018b0 */
[C---:B------:R-:W-:Y:S01]  /*11600*/  HMMA.16816.F32 R16, R20.reuse, R28, R4 ;  /* 0x0000001c1410723c */ /* 0x040fe20000001804 */
[----:B------:R-:W-:Y:S07]  /*11610*/  LDSM.16.M88.4 R4, [R2+0x6000] ;  /* 0x006000000204783b */ /* 0x000fee0000000200 */
[C---:B------:R-:W-:Y:S01]  /*11620*/  HMMA.16816.F32 R132, R20.reuse, R134, R136 ;  /* 0x000000861484723c */ /* 0x040fe20000001888 */
[----:B------:R-:W2:Y:S07]  /*11630*/  LDSM.16.M88.4 R136, [R3+0x9000] ;  /* 0x009000000388783b */ /* 0x000eae0000000200 */
[----:B------:R-:W-:Y:S01]  /*11640*/  HMMA.16816.F32 R28, R20, R30, R140 ;  /* 0x0000001e141c723c */ /* 0x000fe2000000188c */
[----:B------:R4:W2:Y:S04]  /*11650*/  LDSM.16.M88.4 R140, [R3+0x9800] ;  /* 0x00980000038c783b */ /* 0x0008a80000000200 */
[----:B------:R-:W2:Y:S03]  /*11660*/  LDSM.16.M88.4 R20, [R2+0x4000] ;  /* 0x004000000214783b */ /* 0x000ea60000000200 */
[----:B-1----:R-:W-:Y:S08]  /*11670*/  HMMA.16816.F32 R176, R12, R32, R188 ;  /* 0x000000200cb0723c */ /* 0x002ff000000018bc */
[C---:B---3--:R-:W-:Y:S01]  /*11680*/  HMMA.16816.F32 R196, R8.reuse, R34, R132 ;  /* 0x0000002208c4723c */ /* 0x048fe20000001884 */
[----:B------:R-:W-:Y:S07]  /*11690*/  LDSM.16.M88.4 R132, [R225+0x9000] ;  /* 0x00900000e184783b */ /* 0x000fee0000000200 */
[----:B------:R-:W-:Y:S01]  /*116a0*/  HMMA.16816.F32 R204, R8, R24, R16 ;  /* 0x0000001808cc723c */ /* 0x000fe20000001810 */
[----:B------:R-:W1:Y:S01]  /*116b0*/  LDSM.16.M88.4 R16, [R240+0x6000] ;  /* 0x00600000f010783b */ /* 0x000e620000000200 */
[----:B----4-:R-:W-:-:S06]  /*116c0*/  VIADD R3, R227, 0x48 ;  /* 0x00000048e3037836 */ /* 0x010fcc0000000000 */
[C---:B------:R-:W-:Y:S08]  /*116d0*/  HMMA.16816.F32 R200, R12.reuse, R34, R192 ;  /* 0x000000220cc8723c */ /* 0x040ff000000018c0 */
[C---:B------:R-:W-:Y:S08]  /*116e0*/  HMMA.16816.F32 R208, R12.reuse, R24, R208 ;  /* 0x000000180cd0723c */ /* 0x040ff000000018d0 */
[----:B------:R-:W-:Y:S01]  /*116f0*/  HMMA.16816.F32 R188, R12, R26, R180 ;  /* 0x0000001a0cbc723c */ /* 0x000fe200000018b4 */
[----:B------:R-:W-:Y:S07]  /*11700*/  LDSM.16.M88.4 R12, [R240+0x4000] ;  /* 0x00400000f00c783b */ /* 0x000fee0000000200 */
[C---:B------:R-:W-:Y:S01]  /*11710*/  HMMA.16816.F32 R184, R8.reuse, R32, R184 ;  /* 0x0000002008b8723c */ /* 0x040fe200000018b8 */
[----:B------:R-:W3:Y:S07]  /*11720*/  LDSM.16.M88.4 R32, [R225+0x9800] ;  /* 0x00980000e120783b */ /* 0x000eee0000000200 */
[----:B------:R-:W-:Y:S01]  /*11730*/  HMMA.16816.F32 R180, R8, R26, R28 ;  /* 0x0000001a08b4723c */ /* 0x000fe2000000181c */
[----:B------:R-:W-:Y:S04]  /*11740*/  LDSM.16.M88.4 R24, [R241+0x9000] ;  /* 0x00900000f118783b */ /* 0x000fe80000000200 */
[----:B------:R-:W-:Y:S03]  /*11750*/  LDSM.16.M88.4 R28, [R241+0x9800] ;  /* 0x00980000f11c783b */ /* 0x000fe60000000200 */
[C---:B--2---:R-:W-:Y:S01]  /*11760*/  HMMA.16816.F32 R176, R4.reuse, R136, R176 ;  /* 0x0000008804b0723c */ /* 0x044fe200000018b0 */
[----:B------:R-:W-:Y:S07]  /*11770*/  LDSM.16.M88.4 R8, [R242+0x4000] ;  /* 0x00400000f208783b */ /* 0x000fee0000000200 */
[C---:B------:R-:W-:Y:S08]  /*11780*/  HMMA.16816.F32 R200, R4.reuse, R138, R200 ;  /* 0x0000008a04c8723c */ /* 0x040ff000000018c8 */
        /* <DEDUP_REMOVED lines=10> */
[C---:B---3--:R-:W-:Y:S08]  /*11830*/  HMMA.16816.F32 R140, R16.reuse, R32, R208 ;  /* 0x00000020108c723c */ /* 0x048ff000000018d0 */
[----:B------:R-:W-:Y:S08]  /*11840*/  HMMA.16816.F32 R136, R16, R34, R192 ;  /* 0x000000221088723c */ /* 0x000ff000000018c0 */
[C---:B------:R-:W-:Y:S08]  /*11850*/  HMMA.16816.F32 R20, R12.reuse, R132, R188 ;  /* 0x000000840c14723c */ /* 0x040ff000000018bc */
[C---:B------:R-:W-:Y:S08]  /*11860*/  HMMA.16816.F32 R132, R12.reuse, R134, R196 ;  /* 0x000000860c84723c */ /* 0x040ff000000018c4 */
[C---:B------:R-:W-:Y:S08]  /*11870*/  HMMA.16816.F32 R16, R12.reuse, R32, R204 ;  /* 0x000000200c10723c */ /* 0x040ff000000018cc */
[----:B------:R-:W-:Y:S08]  /*11880*/  HMMA.16816.F32 R12, R12, R34, R184 ;  /* 0x000000220c0c723c */ /* 0x000ff000000018b8 */
[C---:B--2---:R-:W-:Y:S08]  /*11890*/  HMMA.16816.F32 R180, R4.reuse, R24, R180 ;  /* 0x0000001804b4723c */ /* 0x044ff000000018b4 */
[C---:B------:R-:W-:Y:S08]  /*118a0*/  HMMA.16816.F32 R176, R4.reuse, R26, R176 ;  /* 0x0000001a04b0723c */ /* 0x040ff000000018b0 */
[C---:B------:R-:W-:Y:S08]  /*118b0*/  HMMA.16816.F32 R140, R4.reuse, R28, R140 ;  /* 0x0000001c048c723c */ /* 0x040ff0000000188c */
[----:B------:R-:W-:Y:S01]  /*118c0*/  HMMA.16816.F32 R136, R4, R30, R136 ;  /* 0x0000001e0488723c */ /* 0x000fe20000001888 */
[----:B------:R-:W-:-:S02]  /*118d0*/  VIADD R4, R0, UR24 ;  /* 0x0000001800047c36 */ /* 0x000fc40008000000 */
[----:B------:R-:W-:Y:S02]  /*118e0*/  VIADD R5, R0, 0xffffff60 ;  /* 0xffffff6000057836 */ /* 0x000fe40000000000 */
[----:B------:R-:W-:Y:S02]  /*118f0*/  VIADD R7, R4, 0xffffff60 ;  /* 0xffffff6004077836 */ /* 0x000fe40000000000 */
[----:B------:R-:W-:Y:S01]  /*11900*/  VIADD R6, R227, 0x8 ;  /* 0x00000008e3067836 */ /* 0x000fe20000000000 */
[----:B------:R-:W-:Y:S01]  /*11910*/  HMMA.16816.F32 R32, R8, R24, R20 ;  /* 0x000000180820723c */ /* 0x000fe20000001814 */
[----:B------:R-:W-:Y:S02]  /*11920*/  ISETP.GE.AND P0, PT, R5, R234, PT ;  /* 0x000000ea0500720c */ /* 0x000fe40003f06270 */
[----:B------:R-:W-:Y:S01]  /*11930*/  IADD3 R2, PT, PT, R227, -R7, RZ ;  /* 0x80000007e3027210 */ /* 0x000fe20007ffe0ff */
[----:B------:R-:W-:Y:S01]  /*11940*/  BAR.SYNC.DEFER_BLOCKING 0x0 ;  /* 0x0000000000007b1d */ /* 0x000fe20000010000 */
[----:B------:R-:W-:-:S02]  /*11950*/  ISETP.GT.AND P6, PT, R230, R5, PT ;  /* 0x00000005e600720c */ /* 0x000fc40003fc4270 */
[----:B------:R-:W-:Y:S01]  /*11960*/  IABS R2, R2 ;  /* 0x0000000200027213 */ /* 0x000fe20000000000 */
[----:B------:R-:W-:Y:S01]  /*11970*/  HMMA.16816.F32 R196, R8, R26, R132 ;  /* 0x0000001a08c4723c */ /* 0x000fe20000001884 */
[----:B------:R-:W-:Y:S02]  /*11980*/  ISETP.GT.AND P3, PT, R231, R5, PT ;  /* 0x00000005e700720c */ /* 0x000fe40003f64270 */
[----:B------:R-:W-:Y:S02]  /*11990*/  I2FP.F32.S32 R2, R2 ;  /* 0x0000000200027245 */ /* 0x000fe40000201400 */
[----:B------:R-:W-:-:S03]  /*119a0*/  ISETP.GE.AND P5, PT, R5, R235, PT ;  /* 0x000000eb0500720c */ /* 0x000fc60003fa6270 */
[C---:B------:R-:W-:Y:S08]  /*119b0*/  HMMA.16816.F32 R192, R8.reuse, R30, R12 ;  /* 0x0000001e08c0723c */ /* 0x040ff0000000180c */
[----:B------:R-:W-:Y:S01]  /*119c0*/  HMMA.16816.F32 R236, R8, R28, R16 ;  /* 0x0000001c08ec723c */ /* 0x000fe20000001810 */
[----:B------:R-:W-:Y:S01]  /*119d0*/  FFMA.FTZ R18, R2, -UR12, R32 ;  /* 0x8000000c02127c23 */ /* 0x000fe20008010020 */
[----:B------:R-:W-:-:S02]  /*119e0*/  IADD3 R2, PT, PT, R227, 0x40, RZ ;  /* 0x00000040e3027810 */ /* 0x000fc40007ffe0ff */
[----:B------:R-:W-:Y:S01]  /*119f0*/  P2R R19, PR, RZ, 0x1 ;  /* 0x00000001ff137803 */ /* 0x000fe20000000000 */
[----:B------:R-:W-:-:S15]  /*11a00*/  BRA.U !UP0, `(.L_x_1489) ;  /* 0x0000000108d47547 */ /* 0x000fde000b800000 */
[----:B------:R-:W-:-:S04]  /*11a10*/  IMAD.U32 R8, RZ, RZ, UR25 ;  /* 0x00000019ff087e24 */ /* 0x000fc8000f8e00ff */
[----:B------:R-:W-:-:S04]  /*11a20*/  @!P2 VIADD R8, R8, 0xfffffffa ;  /* 0xfffffffa0808a836 */ /* 0x000fc80000000000 */
[C---:B------:R-:W-:Y:S02]  /*11a30*/  @!P2 IMAD R10, R8.reuse, UR15, RZ ;  /* 0x0000000f080aac24 */ /* 0x040fe4000f8e02ff */
[----:B------:R-:W-:-:S05]  /*11a40*/  @!P2 IMAD.WIDE.U32 R8, R8, UR16, RZ ;  /* 0x000000100808ac25 */ /* 0x000fca000f8e00ff */
[----:B------:R-:W-:Y:S02]  /*11a50*/  @!P2 IADD3 R10, PT, PT, R9, R10, RZ ;  /* 0x0000000a090aa210 */ /* 0x000fe40007ffe0ff */
[----:B-----5:R-:W-:-:S04]  /*11a60*/  @!P2 LEA R16, P0, R8, R246, 0x1 ;  /* 0x000000f60810a211 */ /* 0x020fc800078008ff */
[----:B------:R-:W-:Y:S01]  /*11a70*/  @!P2 LEA.HI.X R17, R8, R247, R10, 0x1, P0 ;  /* 0x000000f70811a211 */ /* 0x000fe200000f0c0a */
[----:B------:R-:W-:-:S04]  /*11a80*/  IMAD.U32 R8, RZ, RZ, UR25 ;  /* 0x00000019ff087e24 */ /* 0x000fc8000f8e00ff */
[----:B------:R-:W-:Y:S01]  /*11a90*/  @!PT LDS RZ, [RZ] ;  /* 0x00000000fffff984 */ /* 0x000fe20000000800 */
[----:B------:R-:W-:Y:S01]  /*11aa0*/  @!PT LDS RZ, [RZ] ;  /* 0x00000000fffff984 */ /* 0x000fe20000000800 */
[----:B------:R-:W-:Y:S01]  /*11ab0*/  @!PT LDS RZ, [RZ] ;  /* 0x00000000fffff984 */ /* 0x000fe20000000800 */
[----:B------:R1:W-:Y:S01]  /*11ac0*/  @!P2 LDGSTS.E.BYPASS.LTC128B.128 [R226+0x8000], desc[UR30][R16.64] ;  /* 0x0800000010e2afae */ /* 0x0003e2000b981a1e */
[----:B------:R-:W-:-:S03]  /*11ad0*/  @!P1 IADD3 R8, PT, PT, R8, -0x6, RZ ;  /* 0xfffffffa08089810 */ /* 0x000fc60007ffe0ff */
[----:B------:R1:W-:Y:S02]  /*11ae0*/  @P2 STS.128 [R226+0x8000], RZ ;  /* 0x008000ffe2002388 */ /* 0x0003e40000000c00 */
[C---:B------:R-:W-:Y:S02]  /*11af0*/  @!P1 IMAD R10, R8.reuse, UR15, RZ ;  /* 0x0000000f080a9c24 */ /* 0x040fe4000f8e02ff */
[----:B------:R-:W-:-:S04]  /*11b00*/  @!P1 IMAD.WIDE.U32 R8, R8, UR16, RZ ;  /* 0x0000001008089c25 */ /* 0x000fc8000f8e00ff */
[----:B------:R-:W-:Y:S01]  /*11b10*/  @!P1 IMAD.IADD R10, R9, 0x1, R10 ;  /* 0x00000001090a9824 */ /* 0x000fe200078e020a */
[C---:B------:R-:W-:Y:S02]  /*11b20*/  @!P1 LEA R14, P0, R8.reuse, R246, 0x1 ;  /* 0x000000f6080e9211 */ /* 0x040fe400078008ff */
[----:B------:R-:W-:Y:S02]  /*11b30*/  MOV R9, UR17 ;  /* 0x0000001100097c02 */ /* 0x000fe40008000f00 */
[----:B------:R-:W-:Y:S01]  /*11b40*/  @!P1 LEA.HI.X R15, R8, R247, R10, 0x1, P0 ;  /* 0x000000f7080f9211 */ /* 0x000fe200000f0c0a */
[----:B------:R-:W-:Y:S01]  /*11b50*/  IMAD.U32 R8, RZ, RZ, UR19 ;  /* 0x00000013ff087e24 */ /* 0x000fe2000f8e00ff */
[----:B------:R-:W-:-:S03]  /*11b60*/  MOV R10, UR25 ;  /* 0x00000019000a7c02 */ /* 0x000fc60008000f00 */
[----:B------:R-:W-:Y:S01]  /*11b70*/  @!PT LDS RZ, [RZ] ;  /* 0x00000000fffff984 */ /* 0x000fe20000000800 */
[----:B------:R-:W-:Y:S01]  /*11b80*/  @!PT LDS RZ, [RZ] ;  /* 0x00000000fffff984 */ /* 0x000fe20000000800 */
[----:B------:R-:W-:Y:S01]  /*11b90*/  @!PT LDS RZ, [RZ] ;  /* 0x00000000fffff984 */ /* 0x000fe20000000800 */
[----:B------:R1:W-:Y:S02]  /*11ba0*/  @!P1 LDGSTS.E.BYPASS.LTC128B.128 [R226+0x9000], desc[UR30][R14.64+0x80] ;  /* 0x090000800ee29fae */ /* 0x0003e4000b981a1e */
[----:B------:R-:W-:Y:S02]  /*11bb0*/  @!P2 VIADD R10, R10, 0xfffffffa ;  /* 0xfffffffa0a0aa836 */ /* 0x000fe40000000000 */
[----:B------:R1:W-:Y:S02]  /*11bc0*/  @P1 STS.128 [R226+0x9000], RZ ;  /* 0x009000ffe2001388 */ /* 0x0003e40000000c00 */
[----:B------:R-:W-:-:S04]  /*11bd0*/  @!P2 IMAD.WIDE.U32 R8, R10, UR16, R8 ;  /* 0x000000100a08ac25 */ /* 0x000fc8000f8e0008 */
[----:B------:R-:W-:Y:S01]  /*11be0*/  @!P2 IMAD R10, R10, UR15, RZ ;  /* 0x0000000f0a0aac24 */ /* 0x000fe2000f8e02ff */
[----:B------:R-:W-:-:S04]  /*11bf0*/  @!P2 LEA R12, P0, R8, R246, 0x1 ;  /* 0x000000f6080ca211 */ /* 0x000fc800078008ff */
[----:B------:R-:W-:Y:S01]  /*11c00*/  @!P2 IADD3 R10, PT, PT, R10, R9, RZ ;  /* 0x000000090a0aa210 */ /* 0x000fe20007ffe0ff */
[----:B------:R-:W-:-:S03]  /*11c10*/  IMAD.U32 R9, RZ, RZ, UR17 ;  /* 0x00000011ff097e24 */ /* 0x000fc6000f8e00ff */
[----:B------:R-:W-:Y:S01]  /*11c20*/  @!P2 LEA.HI.X R13, R8, R247, R10, 0x1, P0 ;  /* 0x000000f7080da211 */ /* 0x000fe200000f0c0a */
[----:B------:R-:W-:Y:S01]  /*11c30*/  IMAD.U32 R10, RZ, RZ, UR25 ;  /* 0x00000019ff0a7e24 */ /* 0x000fe2000f8e00ff */
[----:B------:R-:W-:-:S03]  /*11c40*/  MOV R8, UR19 ;  /* 0x0000001300087c02 */ /* 0x000fc60008000f00 */
[----:B------:R-:W-:Y:S01]  /*11c50*/  @!PT LDS RZ, [RZ] ;  /* 0x00000000fffff984 */ /* 0x000fe20000000800 */
[----:B------:R-:W-:Y:S01]  /*11c60*/  @!PT LDS RZ, [RZ] ;  /* 0x00000000fffff984 */ /* 0x000fe20000000800 */
[----:B------:R-:W-:Y:S01]  /*11c70*/  @!PT LDS RZ, [RZ] ;  /* 0x00000000fffff984 */ /* 0x000fe20000000800 */
[----:B------:R1:W-:Y:S01]  /*11c80*/  @!P2 LDGSTS.E.BYPASS.LTC128B.128 [R226+0x8800], desc[UR30][R12.64] ;  /* 0x088000000ce2afae */ /* 0x0003e2000b981a1e */
[----:B------:R-:W-:-:S03]  /*11c90*/  @!P1 IADD3 R10, PT, PT, R10, -0x6, RZ ;  /* 0xfffffffa0a0a9810 */ /* 0x000fc60007ffe0ff */
[----:B------:R1:W-:Y:S02]  /*11ca0*/  @P2 STS.128 [R226+0x8800], RZ ;  /* 0x008800ffe2002388 */ /* 0x0003e40000000c00 */
[----:B------:R-:W-:-:S04]  /*11cb0*/  @!P1 IMAD.WIDE.U32 R8, R10, UR16, R8 ;  /* 0x000000100a089c25 */ /* 0x000fc8000f8e0008 */
[----:B------:R-:W-:-:S05]  /*11cc0*/  @!P1 IMAD R10, R10, UR15, RZ ;  /* 0x0000000f0a0a9c24 */ /* 0x000fca000f8e02ff */
[----:B------:R-:W-:Y:S02]  /*11cd0*/  @!P1 IADD3 R9, PT, PT, R10, R9, RZ ;  /* 0x000000090a099210 */ /* 0x000fe40007ffe0ff */
        /* <DEDUP_REMOVED lines=8> */
.L_x_1489:
[----:B------:R-:W-:Y:S01]  /*11d60*/  VIADD R22, R4, 0xffffff78 ;  /* 0xffffff7804167836 */ /* 0x000fe20000000000 */
[----:B------:R-:W-:Y:S01]  /*11d70*/  IADD3 R9, PT, PT, R2, -R7, RZ ;  /* 0x8000000702097210 */ /* 0x000fe20007ffe0ff */
[--C-:B-1----:R-:W-:Y:S01]  /*11d80*/  IMAD.IADD R10, R6, 0x1, -R7.reuse ;  /* 0x00000001060a7824 */ /* 0x102fe200078e0a07 */
[----:B------:R-:W-:Y:S01]  /*11d90*/  FSEL R11, R18, -INF , !P6 ;  /* 0xff800000120b7808 */ /* 0x000fe20007000000 */
[----:B------:R-:W-:Y:S01]  /*11da0*/  IMAD.IADD R7, R3, 0x1, -R7 ;  /* 0x0000000103077824 */ /* 0x000fe200078e0a07 */
[----:B------:R-:W-:Y:S01]  /*11db0*/  IADD3 R8, PT, PT, R227, -R22, RZ ;  /* 0x80000016e3087210 */ /* 0x000fe20007ffe0ff */
[C---:B------:R-:W-:Y:S01]  /*11dc0*/  VIADD R23, R4.reuse, 0xffffff61 ;  /* 0xffffff6104177836 */ /* 0x040fe20000000000 */
[----:B------:R-:W-:Y:S01]  /*11dd0*/  IABS R12, R10 ;  /* 0x0000000a000c7213 */ /* 0x000fe20000000000 */
[----:B------:R-:W-:Y:S01]  /*11de0*/  VIADD R27, R4, 0xffffff70 ;  /* 0xffffff70041b7836 */ /* 0x000fe20000000000 */
[----:B------:R-:W-:Y:S01]  /*11df0*/  IABS R10, R7 ;  /* 0x00000007000a7213 */ /* 0x000fe20000000000 */
[----:B------:R-:W-:Y:S01]  /*11e00*/  VIADD R20, R0, 0xffffff71 ;  /* 0xffffff7100147836 */ /* 0x000fe20000000000 */
[----:B------:R-:W-:Y:S01]  /*11e10*/  IABS R7, R8 ;  /* 0x0000000800077213 */ /* 0x000fe20000000000 */
[----:B------:R-:W-:Y:S01]  /*11e20*/  IMAD.MOV.U32 R8, RZ, RZ, R12 ;  /* 0x000000ffff087224 */ /* 0x000fe200078e000c */
[----:B------:R-:W-:Y:S01]  /*11e30*/  IABS R9, R9 ;  /* 0x0000000900097213 */ /* 0x000fe20000000000 */
[----:B------:R-:W-:Y:S01]  /*11e40*/  @UP0 UIADD3 UR25, UPT, UPT, UR25, -0x6, URZ ;  /* 0xfffffffa19190890 */ /* 0x000fe2000fffe0ff */
[----:B------:R-:W-:-:S02]  /*11e50*/  ISETP.NE.AND P6, PT, R19, RZ, PT ;  /* 0x000000ff1300720c */ /* 0x000fc40003fc5270 */
[----:B------:R-:W-:Y:S02]  /*11e60*/  I2FP.F32.S32 R8, R8 ;  /* 0x0000000800087245 */ /* 0x000fe40000201400 */
[----:B------:R-:W-:Y:S02]  /*11e70*/  I2FP.F32.S32 R12, R9 ;  /* 0x00000009000c7245 */ /* 0x000fe40000201400 */
[----:B------:R-:W-:Y:S01]  /*11e80*/  I2FP.F32.S32 R10, R10 ;  /* 0x0000000a000a7245 */ /* 0x000fe20000201400 */
[----:B------:R-:W-:Y:S01]  /*11e90*/  FFMA.FTZ R8, R8, -UR12, R34 ;  /* 0x8000000c08087c23 */ /* 0x000fe20008010022 */
[----:B------:R-:W-:Y:S01]  /*11ea0*/  FSEL R184, R11, -INF , !P6 ;  /* 0xff8000000bb87808 */ /* 0x000fe20007000000 */
[----:B------:R-:W-:Y:S01]  /*11eb0*/  FFMA.FTZ R11, R12, -UR12, R180 ;  /* 0x8000000c0c0b7c23 */ /* 0x000fe200080100b4 */
[----:B------:R-:W-:Y:S01]  /*11ec0*/  I2FP.F32.S32 R9, R7 ;  /* 0x0000000700097245 */ /* 0x000fe20000201400 */
[----:B------:R-:W-:Y:S01]  /*11ed0*/  FFMA.FTZ R10, R10, -UR12, R182 ;  /* 0x8000000c0a0a7c23 */ /* 0x000fe200080100b6 */
[----:B------:R-:W-:-:S02]  /*11ee0*/  ISETP.GT.AND P0, PT, R228, R5, PT ;  /* 0x00000005e400720c */ /* 0x000fc40003f04270 */
[C---:B------:R-:W-:Y:S02]  /*11ef0*/  ISETP.GE.AND P1, PT, R5.reuse, R232, PT ;  /* 0x000000e80500720c */ /* 0x040fe40003f26270 */
[----:B------:R-:W-:Y:S02]  /*11f00*/  ISETP.GE.AND P2, PT, R5, R233, PT ;  /* 0x000000e90500720c */ /* 0x000fe40003f46270 */
[----:B------:R-:W-:Y:S02]  /*11f10*/  ISETP.GT.AND P6, PT, R229, R5, PT ;  /* 0x00000005e500720c */ /* 0x000fe40003fc4270 */
[----:B------:R-:W-:Y:S02]  /*11f20*/  IADD3 R5, PT, PT, R0, -0x88, RZ ;  /* 0xffffff7800057810 */ /* 0x000fe40007ffe0ff */
[----:B------:R-:W-:Y:S01]  /*11f30*/  FSEL R7, R8, -INF , !P3 ;  /* 0xff80000008077808 */ /* 0x000fe20005800000 */
[----:B------:R-:W-:Y:S01]  /*11f40*/  FFMA.FTZ R8, R9, -UR12, R192 ;  /* 0x8000000c09087c23 */ /* 0x000fe200080100c0 */
[----:B------:R-:W-:-:S02]  /*11f50*/  ISETP.GT.AND P3, PT, R230, R5, PT ;  /* 0x00000005e600720c */ /* 0x000fc40003f64270 */
[----:B------:R-:W-:Y:S02]  /*11f60*/  IADD3 R25, PT, PT, R4, -0x98, RZ ;  /* 0xffffff6804197810 */ /* 0x000fe40007ffe0ff */
[----:B------:R-:W-:Y:S02]  /*11f70*/  FSEL R187, R7, -INF , !P5 ;  /* 0xff80000007bb7808 */ /* 0x000fe40006800000 */
[----:B------:R-:W-:Y:S01]  /*11f80*/  FSEL R11, R11, -INF , !P0 ;  /* 0xff8000000b0b7808 */ /* 0x000fe20004000000 */
[----:B------:R-:W-:Y:S01]  /*11f90*/  IMAD.IADD R9, R2, 0x1, -R25 ;  /* 0x0000000102097824 */ /* 0x000fe200078e0a19 */
[----:B------:R-:W-:Y:S02]  /*11fa0*/  FSEL R7, R10, -INF , !P6 ;  /* 0xff8000000a077808 */ /* 0x000fe40007000000 */
[----:B------:R-:W-:Y:S01]  /*11fb0*/  FSEL R12, R8, -INF , !P3 ;  /* 0xff800000080c7808 */ /* 0x000fe20005800000 */
[----:B------:R-:W-:Y:S01]  /*11fc0*/  IMAD.IADD R8, R2, 0x1, -R23 ;  /* 0x0000000102087824 */ /* 0x000fe200078e0a17 */
[----:B------:R-:W-:-:S02]  /*11fd0*/  FSEL R34, R11, -INF , !P1 ;  /* 0xff8000000b227808 */ /* 0x000fc40004800000 */
[----:B------:R-:W-:Y:S02]  /*11fe0*/  FSEL R134, R7, -INF , !P2 ;  /* 0xff80000007867808 */ /* 0x000fe40005000000 */
[C---:B------:R-:W-:Y:S02]  /*11ff0*/  IADD3 R7, PT, PT, R3.reuse, -R23, RZ ;  /* 0x8000001703077210 */ /* 0x040fe40007ffe0ff */
[----:B------:R-:W-:Y:S02]  /*12000*/  IADD3 R11, PT, PT, R3, -R25, RZ ;  /* 0x80000019030b7210 */ /* 0x000fe40007ffe0ff */
[----:B------:R-:W-:Y:S02]  /*12010*/  IABS R10, R8 ;  /* 0x00000008000a7213 */ /* 0x000fe40000000000 */
[----:B------:R-:W-:Y:S02]  /*12020*/  IABS R8, R9 ;  /* 0x0000000900087213 */ /* 0x000fe40000000000 */
[----:B------:R-:W-:-:S02]  /*12030*/  IABS R7, R7 ;  /* 0x0000000700077213 */ /* 0x000fc40000000000 */
[----:B------:R-:W-:Y:S01]  /*12040*/  IABS R9, R11 ;  /* 0x0000000b00097213 */ /* 0x000fe20000000000 */
[----:B------:R-:W-:Y:S01]  /*12050*/  IMAD.MOV.U32 R11, RZ, RZ, R10 ;  /* 0x000000ffff0b7224 */ /* 0x000fe200078e000a */
[----:B------:R-:W-:Y:S02]  /*12060*/  ISETP.GE.AND P5, PT, R5, R234, PT ;  /* 0x000000ea0500720c */ /* 0x000fe40003fa6270 */
[----:B------:R-:W-:Y:S01]  /*12070*/  MOV R10, R7 ;  /* 0x00000007000a7202 */ /* 0x000fe20000000f00 */
[----:B------:R-:W-:Y:S01]  /*12080*/  IMAD.MOV.U32 R7, RZ, RZ, R9 ;  /* 0x000000ffff077224 */ /* 0x000fe200078e0009 */
[----:B------:R-:W-:Y:S02]  /*12090*/  IADD3 R21, PT, PT, R4, -0x97, RZ ;  /* 0xffffff6904157810 */ /* 0x000fe40007ffe0ff */
[----:B------:R-:W-:Y:S02]  /*120a0*/  I2FP.F32.S32 R8, R8 ;  /* 0x0000000800087245 */ /* 0x000fe40000201400 */
[----:B------:R-:W-:-:S02]  /*120b0*/  FSEL R240, R12, -INF , !P5 ;  /* 0xff8000000cf07808 */ /* 0x000fc40006800000 */
[----:B------:R-:W-:Y:S01]  /*120c0*/  ISETP.GT.AND P0, PT, R231, R5, PT ;  /* 0x00000005e700720c */ /* 0x000fe20003f04270 */
[----:B------:R-:W-:Y:S01]  /*120d0*/  FFMA.FTZ R30, R8, -UR12, R176 ;  /* 0x8000000c081e7c23 */ /* 0x000fe200080100b0 */
[C---:B------:R-:W-:Y:S01]  /*120e0*/  ISETP.GE.AND P6, PT, R5.reuse, R235, PT ;  /* 0x000000eb0500720c */ /* 0x040fe20003fc6270 */
[----:B------:R-:W-:Y:S01]  /*120f0*/  IMAD.IADD R8, R2, 0x1, -R27 ;  /* 0x0000000102087824 */ /* 0x000fe200078e0a1b */
[----:B------:R-:W-:Y:S02]  /*12100*/  ISETP.GT.AND P1, PT, R228, R5, PT ;  /* 0x00000005e400720c */ /* 0x000fe40003f24270 */
[C---:B------:R-:W-:Y:S02]  /*12110*/  ISETP.GE.AND P2, PT, R5.reuse, R232, PT ;  /* 0x000000e80500720c */ /* 0x040fe40003f46270 */
[----:B------:R-:W-:Y:S02]  /*12120*/  ISETP.GE.AND P3, PT, R5, R233, PT ;  /* 0x000000e90500720c */ /* 0x000fe40003f66270 */
[----:B------:R-:W-:-:S02]  /*12130*/  I2FP.F32.S32 R11, R11 ;  /* 0x0000000b000b7245 */ /* 0x000fc40000201400 */
[----:B------:R-:W-:Y:S02]  /*12140*/  I2FP.F32.S32 R10, R10 ;  /* 0x0000000a000a7245 */ /* 0x000fe40000201400 */
[----:B------:R-:W-:Y:S01]  /*12150*/  ISETP.GT.AND P5, PT, R229, R5, PT ;  /* 0x00000005e500720c */ /* 0x000fe20003fa4270 */
[----:B------:R-:W-:Y:S01]  /*12160*/  FFMA.FTZ R29, R11, -UR12, R181 ;  /* 0x8000000c0b1d7c23 */ /* 0x000fe200080100b5 */
[----:B------:R-:W-:Y:S01]  /*12170*/  I2FP.F32.S32 R5, R7 ;  /* 0x0000000700057245 */ /* 0x000fe20000201400 */
[----:B------:R-:W-:Y:S01]  /*12180*/  IMAD.IADD R7, R2, 0x1, -R21 ;  /* 0x0000000102077824 */ /* 0x000fe200078e0a15 */
[----:B------:R-:W-:Y:S01]  /*12190*/  IADD3 R32, PT, PT, R4, -0x8f, RZ ;  /* 0xffffff7104207810 */ /* 0x000fe20007ffe0ff */
[----:B------:R-:W-:Y:S01]  /*121a0*/  FFMA.FTZ R28, R10, -UR12, R183 ;  /* 0x8000000c0a1c7c23 */ /* 0x000fe200080100b7 */
[----:B------:R-:W-:Y:S01]  /*121b0*/  IADD3 R10, PT, PT, R3, -R27, RZ ;  /* 0x8000001b030a7210 */ /* 0x000fe20007ffe0ff */
[----:B------:R-:W-:Y:S01]  /*121c0*/  FFMA.FTZ R31, R5, -UR12, R178 ;  /* 0x8000000c051f7c23 */ /* 0x000fe200080100b2 */
[----:B------:R-:W-:Y:S01]  /*121d0*/  IABS R9, R7 ;  /* 0x0000000700097213 */ /* 0x000fe20000000000 */
[----:B------:R-:W-:Y:S01]  /*121e0*/  IMAD.IADD R11, R2, 0x1, -R32 ;  /* 0x00000001020b7824 */ /* 0x000fe200078e0a20 */
[----:B------:R-:W-:-:S02]  /*121f0*/  IADD3 R5, PT, PT, R3, -R21, RZ ;  /* 0x8000001503057210 */ /* 0x000fc40007ffe0ff */
[----:B------:R-:W-:Y:S02]  /*12200*/  IABS R7, R8 ;  /* 0x0000000800077213 */ /* 0x000fe40000000000 */
[----:B------:R-:W-:Y:S02]  /*12210*/  IABS R8, R10 ;  /* 0x0000000a00087213 */ /* 0x000fe40000000000 */
[----:B------:R-:W-:Y:S02]  /*12220*/  IABS R12, R11 ;  /* 0x0000000b000c7213 */ /* 0x000fe40000000000 */
[----:B------:R-:W-:Y:S02]  /*12230*/  MOV R10, R9 ;  /* 0x00000009000a7202 */ /* 0x000fe40000000f00 */
[----:B------:R-:W-:Y:S02]  /*12240*/  IABS R5, R5 ;  /* 0x0000000500057213 */ /* 0x000fe40000000000 */
[----:B------:R-:W-:Y:S01]  /*12250*/  I2FP.F32.S32 R11, R10 ;  /* 0x0000000a000b7245 */ /* 0x000fe20000201400 */
[----:B------:R-:W-:Y:S01]  /*12260*/  IMAD.MOV.U32 R10, RZ, RZ, R12 ;  /* 0x000000ffff0a7224 */ /* 0x000fe200078e000c */
[----:B------:R-:W-:Y:S01]  /*12270*/  IADD3 R26, PT, PT, R4, -0x87, RZ ;  /* 0xffffff79041a7810 */ /* 0x000fe20007ffe0ff */
[----:B------:R-:W-:Y:S01]  /*12280*/  IMAD.MOV.U32 R9, RZ, RZ, R5 ;  /* 0x000000ffff097224 */ /* 0x000fe200078e0005 */
[----:B------:R-:W-:Y:S01]  /*12290*/  MOV R5, R8 ;  /* 0x0000000800057202 */ /* 0x000fe20000000f00 */
[----:B------:R-:W-:Y:S01]  /*122a0*/  FFMA.FTZ R17, R11, -UR12, R177 ;  /* 0x8000000c0b117c23 */ /* 0x000fe200080100b1 */
[----:B------:R-:W-:Y:S01]  /*122b0*/  I2FP.F32.S32 R8, R7 ;  /* 0x0000000700087245 */ /* 0x000fe20000201400 */
[----:B------:R-:W-:Y:S01]  /*122c0*/  IMAD.IADD R4, R2, 0x1, -R26 ;  /* 0x0000000102047824 */ /* 0x000fe200078e0a1a */
[----:B------:R-:W-:Y:S01]  /*122d0*/  I2FP.F32.S32 R7, R10 ;  /* 0x0000000a00077245 */ /* 0x000fe20000201400 */
[----:B------:R-:W-:Y:S01]  /*122e0*/  VIADD R12, R0, 0xffffff69 ;  /* 0xffffff69000c7836 */ /* 0x000fe20000000000 */
[----:B------:R-:W-:Y:S01]  /*122f0*/  I2FP.F32.S32 R5, R5 ;  /* 0x0000000500057245 */ /* 0x000fe20000201400 */
[----:B------:R-:W-:Y:S01]  /*12300*/  FFMA.FTZ R19, R8, -UR12, R140 ;  /* 0x8000000c08137c23 */ /* 0x000fe2000801008c */
[----:B------:R-:W-:Y:S01]  /*12310*/  I2FP.F32.S32 R9, R9 ;  /* 0x0000000900097245 */ /* 0x000fe20000201400 */
[----:B------:R-:W-:Y:S01]  /*12320*/  FFMA.FTZ R18, R7, -UR12, R141 ;  /* 0x8000000c07127c23 */ /* 0x000fe2000801008d */
[-C--:B------:R-:W-:Y:S01]  /*12330*/  IADD3 R7, PT, PT, R2, -R22.reuse, RZ ;  /* 0x8000001602077210 */ /* 0x080fe20007ffe0ff */
[----:B------:R-:W-:Y:S01]  /*12340*/  FFMA.FTZ R24, R5, -UR12, R142 ;  /* 0x8000000c05187c23 */ /* 0x000fe2000801008e */
[C---:B------:R-:W-:Y:S01]  /*12350*/  IMAD.IADD R5, R3.reuse, 0x1, -R32 ;  /* 0x0000000103057824 */ /* 0x040fe200078e0a20 */
[----:B------:R-:W-:Y:S01]  /*12360*/  IADD3 R2, PT, PT, R3, -R22, RZ ;  /* 0x8000001603027210 */ /* 0x000fe20007ffe0ff */
[----:B------:R-:W-:Y:S01]  /*12370*/  FFMA.FTZ R13, R9, -UR12, R179 ;  /* 0x8000000c090d7c23 */ /* 0x000fe200080100b3 */
[----:B------:R-:W-:Y:S01]  /*12380*/  IMAD.IADD R3, R3, 0x1, -R26 ;  /* 0x0000000103037824 */ /* 0x000fe200078e0a1a */
[----:B------:R-:W-:Y:S01]  /*12390*/  IABS R9, R7 ;  /* 0x0000000700097213 */ /* 0x000fe20000000000 */
[----:B------:R-:W-:Y:S01]  /*123a0*/  LDSM.16.MT88.4 R176, [R243+0xa000] ;  /* 0x00a00000f3b0783b */ /* 0x000fe20000004200 */
[----:B------:R-:W-:-:S02]  /*123b0*/  IABS R8, R4 ;  /* 0x0000000400087213 */ /* 0x000fc40000000000 */
[----:B------:R-:W-:Y:S01]  /*123c0*/  IABS R4, R3 ;  /* 0x0000000300047213 */ /* 0x000fe20000000000 */
[----:B------:R-:W-:Y:S01]  /*123d0*/  IMAD.MOV.U32 R3, RZ, RZ, R9 ;  /* 0x000000ffff037224 */ /* 0x000fe200078e0009 */
[----:B------:R-:W-:Y:S02]  /*123e0*/  IABS R5, R5 ;  /* 0x0000000500057213 */ /* 0x000fe40000000000 */
[----:B------:R-:W-:Y:S02]  /*123f0*/  IABS R7, R2 ;  /* 0x0000000200077213 */ /* 0x000fe40000000000 */
[----:B------:R-:W-:Y:S02]  /*12400*/  MOV R2, R5 ;  /* 0x0000000500027202 */ /* 0x000fe40000000f00 */
[----:B------:R-:W-:Y:S02]  /*12410*/  I2FP.F32.S32 R3, R3 ;  /* 0x0000000300037245 */ /* 0x000fe40000201400 */
[----:B------:R-:W-:-:S02]  /*12420*/  MOV R5, R8 ;  /* 0x0000000800057202 */ /* 0x000fc40000000f00 */
[----:B------:R-:W-:Y:S02]  /*12430*/  I2FP.F32.S32 R2, R2 ;  /* 0x0000000200027245 */ /* 0x000fe40000201400 */
[----:B------:R-:W-:Y:S02]  /*12440*/  I2FP.F32.S32 R7, R7 ;  /* 0x0000000700077245 */ /* 0x000fe40000201400 */
[----:B------:R-:W-:Y:S01]  /*12450*/  I2FP.F32.S32 R8, R4 ;  /* 0x0000000400087245 */ /* 0x000fe20000201400 */
[----:B------:R-:W-:Y:S01]  /*12460*/  FFMA.FTZ R4, R3, -UR12, R136 ;  /* 0x8000000c03047c23 */ /* 0x000fe20008010088 */
[----:B------:R-:W-:Y:S01]  /*12470*/  FFMA.FTZ R14, R2, -UR12, R143 ;  /* 0x8000000c020e7c23 */ /* 0x000fe2000801008f */
[----:B------:R-:W-:Y:S01]  /*12480*/  FFMA.FTZ R3, R7, -UR12, R138 ;  /* 0x8000000c07037c23 */ /* 0x000fe2000801008a */
[C---:B------:R-:W-:Y:S01]  /*12490*/  VIADD R2, R0.reuse, 0xffffff61 ;  /* 0xffffff6100027836 */ /* 0x040fe20000000000 */
[----:B------:R-:W-:Y:S01]  /*124a0*/  IADD3 R10, PT, PT, R0, -0x98, RZ ;  /* 0xffffff68000a7810 */ /* 0x000fe20007ffe0ff */
[----:B------:R-:W-:Y:S01]  /*124b0*/  FFMA.FTZ R16, R8, -UR12, R139 ;  /* 0x8000000c08107c23 */ /* 0x000fe2000801008b */
[----:B------:R-:W-:-:S02]  /*124c0*/  FSEL R4, R4, -INF , !P1 ;  /* 0xff80000004047808 */ /* 0x000fc40004800000 */
[-C--:B------:R-:W-:Y:S02]  /*124d0*/  ISETP.GT.AND P1, PT, R228, R2.reuse, PT ;  /* 0x00000002e400720c */ /* 0x080fe40003f24270 */
[----:B------:R-:W-:Y:S02]  /*124e0*/  FSEL R3, R3, -INF , !P5 ;  /* 0xff80000003037808 */ /* 0x000fe40006800000 */
[----:B------:R-:W-:Y:S02]  /*124f0*/  FSEL R221, R4, -INF , !P2 ;  /* 0xff80000004dd7808 */ /* 0x000fe40005000000 */
[----:B------:R-:W-:Y:S02]  /*12500*/  ISETP.GT.AND P2, PT, R229, R2, PT ;  /* 0x00000002e500720c */ /* 0x000fe40003f44270 */
[----:B------:R-:W-:Y:S02]  /*12510*/  I2FP.F32.S32 R5, R5 ;  /* 0x0000000500057245 */ /* 0x000fe40000201400 */
[----:B------:R-:W-:-:S02]  /*12520*/  IADD3 R11, PT, PT, R0, -0x90, RZ ;  /* 0xffffff70000b7810 */ /* 0x000fc40007ffe0ff */
[----:B------:R-:W-:Y:S01]  /*12530*/  IADD3 R133, PT, PT, R0, -0x87, RZ ;  /* 0xffffff7900857810 */ /* 0x000fe20007ffe0ff */
[----:B------:R-:W-:Y:S01]  /*12540*/  FFMA.FTZ R15, R5, -UR12, R137 ;  /* 0x8000000c050f7c23 */ /* 0x000fe20008010089 */
        /* <DEDUP_REMOVED lines=37> */
[----:B------:R-:W-:Y:S02]  /*127a0*/  ISETP.GT.AND P2, PT, R228, R133, PT ;  /* 0x00000085e400720c */ /* 0x000fe40003f44270 */
[----:B------:R-:W-:Y:S01]  /*127b0*/  FSEL R204, R13, -INF , !P5 ;  /* 0xff8000000dcc7808 */ /* 0x000fe20006800000 */
[----:B------:R-:W-:Y:S01]  /*127c0*/  IMAD.IADD R13, R227, 0x1, -R23 ;  /* 0x00000001e30d7824 */ /* 0x000fe200078e0a17 */
[----:B------:R-:W-:Y:S02]  /*127d0*/  FSEL R220, R0, -INF , !P1 ;  /* 0xff80000000dc7808 */ /* 0x000fe40004800000 */
[----:B------:R-:W-:-:S02]  /*127e0*/  IADD3 R14, PT, PT, R6, -R22, RZ ;  /* 0x80000016060e7210 */ /* 0x000fc40007ffe0ff */
[----:B------:R-:W-:Y:S02]  /*127f0*/  ISETP.GE.AND P1, PT, R133, R232, PT ;  /* 0x000000e88500720c */ /* 0x000fe40003f26270 */
[----:B------:R-:W-:Y:S02]  /*12800*/  FSEL R0, R15, -INF , !P2 ;  /* 0xff8000000f007808 */ /* 0x000fe40005000000 */
[----:B------:R-:W-:Y:S02]  /*12810*/  ISETP.GT.AND P2, PT, R229, R133, PT ;  /* 0x00000085e500720c */ /* 0x000fe40003f44270 */
[----:B------:R-:W-:Y:S02]  /*12820*/  IABS R14, R14 ;  /* 0x0000000e000e7213 */ /* 0x000fe40000000000 */
[----:B------:R-:W-:Y:S02]  /*12830*/  FSEL R203, R0, -INF , !P1 ;  /* 0xff80000000cb7808 */ /* 0x000fe40004800000 */
[----:B------:R-:W-:-:S02]  /*12840*/  IABS R0, R13 ;  /* 0x0000000d00007213 */ /* 0x000fc40000000000 */
[----:B------:R-:W-:Y:S02]  /*12850*/  FMNMX3.FTZ R13, R213, R34, R9, !PT ;  /* 0x00000022d50d7276 */ /* 0x000fe40007810009 */
[----:B------:R-:W-:Y:S01]  /*12860*/  FSEL R15, R16, -INF , !P2 ;  /* 0xff800000100f7808 */ /* 0x000fe20005000000 */
[----:B------:R-:W-:Y:S01]  /*12870*/  IMAD.MOV.U32 R16, RZ, RZ, R14 ;  /* 0x000000ffff107224 */ /* 0x000fe200078e000e */
[----:B------:R-:W-:Y:S02]  /*12880*/  FMNMX3.FTZ R14, R212, R134, R5, !PT ;  /* 0x00000086d40e7276 */ /* 0x000fe40007810005 */
[----:B------:R-:W-:Y:S02]  /*12890*/  FMNMX3.FTZ R13, R13, R8, R7, !PT ;  /* 0x000000080d0d7276 */ /* 0x000fe40007810007 */
[----:B------:R-:W-:Y:S02]  /*128a0*/  ISETP.GE.AND P2, PT, R133, R233, PT ;  /* 0x000000e98500720c */ /* 0x000fe40003f46270 */
[----:B------:R-:W-:-:S02]  /*128b0*/  I2FP.F32.S32 R17, R0 ;  /* 0x0000000000117245 */ /* 0x000fc40000201400 */
[----:B------:R-:W-:Y:S02]  /*128c0*/  FMNMX3.FTZ R0, R14, R4, R3, !PT ;  /* 0x000000040e007276 */ /* 0x000fe40007810003 */
[----:B------:R-:W-:Y:S01]  /*128d0*/  FMNMX3.FTZ R13, R13, R202, R204, !PT ;  /* 0x000000ca0d0d7276 */ /* 0x000fe200078100cc */
[----:B------:R-:W-:Y:S01]  /*128e0*/  FFMA.FTZ R17, R17, -UR12, R33 ;  /* 0x8000000c11117c23 */ /* 0x000fe20008010021 */
[----:B------:R-:W-:Y:S01]  /*128f0*/  FSEL R219, R15, -INF , !P2 ;  /* 0xff8000000fdb7808 */ /* 0x000fe20005000000 */
[----:B------:R-:W-:Y:S01]  /*12900*/  IMAD.IADD R15, R227, 0x1, -R25 ;  /* 0x00000001e30f7824 */ /* 0x000fe200078e0a19 */
[----:B------:R-:W-:Y:S02]  /*12910*/  ISETP.GT.AND P3, PT, R230, R2, PT ;  /* 0x00000002e600720c */ /* 0x000fe40003f64270 */
[----:B------:R-:W-:Y:S02]  /*12920*/  ISETP.GE.AND P5, PT, R2, R234, PT ;  /* 0x000000ea0200720c */ /* 0x000fe40003fa6270 */
[----:B------:R-:W-:-:S02]  /*12930*/  ISETP.GT.AND P1, PT, R231, R2, PT ;  /* 0x00000002e700720c */ /* 0x000fc40003f24270 */
[----:B------:R-:W-:Y:S02]  /*12940*/  ISETP.GE.AND P2, PT, R2, R235, PT ;  /* 0x000000eb0200720c */ /* 0x000fe40003f46270 */
[----:B------:R-:W-:Y:S02]  /*12950*/  FMNMX3.FTZ R2, R0, R211, R220, !PT ;  /* 0x000000d300027276 */ /* 0x000fe400078100dc */
[----:B------:R-:W-:Y:S02]  /*12960*/  FMNMX3.FTZ R0, R13, R221, R203, !PT ;  /* 0x000000dd0d007276 */ /* 0x000fe400078100cb */
[----:B------:R-:W-:Y:S02]  /*12970*/  I2FP.F32.S32 R16, R16 ;  /* 0x0000001000107245 */ /* 0x000fe40000201400 */
[----:B------:R-:W-:Y:S01]  /*12980*/  FMNMX3.FTZ R2, R2, R222, R219, !PT ;  /* 0x000000de02027276 */ /* 0x000fe200078100db */
[----:B------:R-:W1:Y:S01]  /*12990*/  SHFL.BFLY PT, R18, R0, 0x2, 0x1f ;  /* 0x0c401f0000127f89 */ /* 0x000e6200000e0000 */
[----:B------:R-:W-:Y:S01]  /*129a0*/  IADD3 R13, PT, PT, R6, -R25, RZ ;  /* 0x80000019060d7210 */ /* 0x000fe20007ffe0ff */
[----:B------:R-:W-:Y:S01]  /*129b0*/  FFMA.FTZ R16, R16, -UR12, R194 ;  /* 0x8000000c10107c23 */ /* 0x000fe200080100c2 */
[----:B------:R-:W-:Y:S01]  /*129c0*/  IADD3 R14, PT, PT, R6, -R23, RZ ;  /* 0x80000017060e7210 */ /* 0x000fe20007ffe0ff */
[----:B------:R-:W2:Y:S01]  /*129d0*/  SHFL.BFLY PT, R19, R2, 0x2, 0x1f ;  /* 0x0c401f0002137f89 */ /* 0x000ea200000e0000 */
[----:B------:R-:W-:-:S02]  /*129e0*/  IABS R13, R13 ;  /* 0x0000000d000d7213 */ /* 0x000fc40000000000 */
[----:B------:R-:W-:Y:S02]  /*129f0*/  FSEL R16, R16, -INF , !P0 ;  /* 0xff80000010107808 */ /* 0x000fe40004000000 */
[----:B------:R-:W-:Y:S02]  /*12a00*/  IABS R14, R14 ;  /* 0x0000000e000e7213 */ /* 0x000fe40000000000 */
[----:B------:R-:W-:Y:S01]  /*12a10*/  FSEL R225, R16, -INF , !P6 ;  /* 0xff80000010e17808 */ /* 0x000fe20007000000 */
[----:B------:R-:W-:Y:S01]  /*12a20*/  IMAD.MOV.U32 R16, RZ, RZ, R13 ;  /* 0x000000ffff107224 */ /* 0x000fe200078e000d */
[----:B------:R-:W-:Y:S02]  /*12a30*/  FSEL R13, R17, -INF , !P3 ;  /* 0xff800000110d7808 */ /* 0x000fe40005800000 */
[----:B------:R-:W-:Y:S02]  /*12a40*/  IABS R15, R15 ;  /* 0x0000000f000f7213 */ /* 0x000fe40000000000 */
[----:B------:R-:W-:-:S02]  /*12a50*/  I2FP.F32.S32 R14, R14 ;  /* 0x0000000e000e7245 */ /* 0x000fc40000201400 */
[----:B------:R-:W-:Y:S02]  /*12a60*/  FSEL R137, R13, -INF , !P5 ;  /* 0xff8000000d897808 */ /* 0x000fe40006800000 */
[----:B------:R-:W-:Y:S02]  /*12a70*/  ISETP.GT.AND P0, PT, R230, R10, PT ;  /* 0x0000000ae600720c */ /* 0x000fe40003f04270 */
[C---:B------:R-:W-:Y:S02]  /*12a80*/  ISETP.GE.AND P6, PT, R10.reuse, R234, PT ;  /* 0x000000ea0a00720c */ /* 0x040fe40003fc6270 */
[----:B------:R-:W-:Y:S02]  /*12a90*/  ISETP.GT.AND P3, PT, R231, R10, PT ;  /* 0x0000000ae700720c */ /* 0x000fe40003f64270 */
[----:B------:R-:W-:Y:S02]  /*12aa0*/  I2FP.F32.S32 R15, R15 ;  /* 0x0000000f000f7245 */ /* 0x000fe40000201400 */
[----:B------:R-:W-:Y:S01]  /*12ab0*/  ISETP.GE.AND P5, PT, R10, R235, PT ;  /* 0x000000eb0a00720c */ /* 0x000fe20003fa6270 */
[----:B------:R-:W-:Y:S01]  /*12ac0*/  FFMA.FTZ R10, R14, -UR12, R35 ;  /* 0x8000000c0e0a7c23 */ /* 0x000fe20008010023 */
[----:B-1----:R-:W-:Y:S01]  /*12ad0*/  FMNMX.FTZ R0, R0, R18, !PT ;  /* 0x0000001200007209 */ /* 0x002fe20007810000 */
[----:B------:R-:W-:Y:S01]  /*12ae0*/  FFMA.FTZ R14, R15, -UR12, R196 ;  /* 0x8000000c0f0e7c23 */ /* 0x000fe200080100c4 */
[----:B--2---:R-:W-:-:S02]  /*12af0*/  FMNMX.FTZ R2, R2, R19, !PT ;  /* 0x0000001302027209 */ /* 0x004fc40007810000 */
[----:B------:R-:W-:Y:S02]  /*12b00*/  FSEL R15, R10, -INF , !P1 ;  /* 0xff8000000a0f7808 */ /* 0x000fe40004800000 */
[----:B------:R-:W-:Y:S02]  /*12b10*/  IADD3 R13, PT, PT, R227, -R21, RZ ;  /* 0x80000015e30d7210 */ /* 0x000fe40007ffe0ff */
[----:B------:R-:W-:Y:S02]  /*12b20*/  FSEL R189, R15, -INF , !P2 ;  /* 0xff8000000fbd7808 */ /* 0x000fe40005000000 */
[----:B------:R-:W1:Y:S01]  /*12b30*/  SHFL.BFLY PT, R15, R0, 0x1, 0x1f ;  /* 0x0c201f00000f7f89 */ /* 0x000e6200000e0000 */
[----:B------:R-:W-:Y:S02]  /*12b40*/  I2FP.F32.S32 R17, R16 ;  /* 0x0000001000117245 */ /* 0x000fe40000201400 */
[----:B------:R-:W-:Y:S01]  /*12b50*/  IABS R10, R13 ;  /* 0x0000000d000a7213 */ /* 0x000fe20000000000 */
[----:B------:R-:W2:Y:S01]  /*12b60*/  SHFL.BFLY PT, R16, R2, 0x1, 0x1f ;  /* 0x0c201f0002107f89 */ /* 0x000ea200000e0000 */
[----:B------:R-:W-:Y:S01]  /*12b70*/  FSEL R18, R14, -INF , !P0 ;  /* 0xff8000000e127808 */ /* 0x000fe20004000000 */
[----:B------:R-:W-:Y:S01]  /*12b80*/  FFMA.FTZ R17, R17, -UR12, R198 ;  /* 0x8000000c11117c23 */ /* 0x000fe200080100c6 */
[----:B------:R-:W-:Y:S01]  /*12b90*/  I2FP.F32.S32 R14, R10 ;  /* 0x0000000a000e7245 */ /* 0x000fe20000201400 */
[----:B------:R-:W-:Y:S01]  /*12ba0*/  IMAD.IADD R10, R6, 0x1, -R21 ;  /* 0x00000001060a7824 */ /* 0x000fe200078e0a15 */
[----:B------:R-:W-:-:S02]  /*12bb0*/  IADD3 R13, PT, PT, R227, -R27, RZ ;  /* 0x8000001be30d7210 */ /* 0x000fc40007ffe0ff */
[----:B------:R-:W-:Y:S02]  /*12bc0*/  FSEL R138, R18, -INF , !P6 ;  /* 0xff800000128a7808 */ /* 0x000fe40007000000 */
[----:B------:R-:W-:Y:S02]  /*12bd0*/  ISETP.GT.AND P1, PT, R230, R12, PT ;  /* 0x0000000ce600720c */ /* 0x000fe40003f24270 */
[C---:B------:R-:W-:Y:S02]  /*12be0*/  ISETP.GE.AND P2, PT, R12.reuse, R234, PT ;  /* 0x000000ea0c00720c */ /* 0x040fe40003f46270 */
[----:B------:R-:W-:Y:S02]  /*12bf0*/  ISETP.GT.AND P0, PT, R231, R12, PT ;  /* 0x0000000ce700720c */ /* 0x000fe40003f04270 */
[----:B------:R-:W-:Y:S01]  /*12c00*/  ISETP.GE.AND P6, PT, R12, R235, PT ;  /* 0x000000eb0c00720c */ /* 0x000fe20003fc6270 */
[----:B------:R-:W-:Y:S01]  /*12c10*/  FFMA.FTZ R12, R14, -UR12, R197 ;  /* 0x8000000c0e0c7c23 */ /* 0x000fe200080100c5 */
[----:B------:R-:W-:-:S02]  /*12c20*/  IABS R14, R10 ;  /* 0x0000000a000e7213 */ /* 0x000fc40000000000 */
[----:B------:R-:W-:Y:S02]  /*12c30*/  IABS R10, R13 ;  /* 0x0000000d000a7213 */ /* 0x000fe40000000000 */
[----:B------:R-:W-:Y:S02]  /*12c40*/  FSEL R13, R17, -INF , !P3 ;  /* 0xff800000110d7808 */ /* 0x000fe40005800000 */
[----:B------:R-:W-:Y:S02]  /*12c50*/  I2FP.F32.S32 R10, R10 ;  /* 0x0000000a000a7245 */ /* 0x000fe40000201400 */
[----:B-1----:R-:W-:Y:S01]  /*12c60*/  FMNMX.FTZ R135, R0, R15, !PT ;  /* 0x0000000f00877209 */ /* 0x002fe20007810000 */
[----:B------:R-:W-:Y:S01]  /*12c70*/  VIADD R15, R216, 0xa040 ;  /* 0x0000a040d80f7836 */ /* 0x000fe20000000000 */
[----:B------:R-:W-:Y:S01]  /*12c80*/  IADD3 R0, PT, PT, R6, -R27, RZ ;  /* 0x8000001b06007210 */ /* 0x000fe20007ffe0ff */
[----:B------:R-:W-:Y:S01]  /*12c90*/  FFMA.FTZ R10, R10, -UR12, R236 ;  /* 0x8000000c0a0a7c23 */ /* 0x000fe200080100ec */
[----:B------:R-:W-:-:S02]  /*12ca0*/  ISETP.GT.AND P3, PT, R230, R11, PT ;  /* 0x0000000be600720c */ /* 0x000fc40003f64270 */
[----:B------:R-:W-:Y:S02]  /*12cb0*/  FSEL R188, R13, -INF , !P5 ;  /* 0xff8000000dbc7808 */ /* 0x000fe40006800000 */
[----:B------:R-:W-:Y:S02]  /*12cc0*/  FSEL R12, R12, -INF , !P1 ;  /* 0xff8000000c0c7808 */ /* 0x000fe40004800000 */
[----:B------:R-:W-:Y:S02]  /*12cd0*/  I2FP.F32.S32 R13, R14 ;  /* 0x0000000e000d7245 */ /* 0x000fe40000201400 */
[----:B--2---:R-:W-:Y:S01]  /*12ce0*/  FMNMX.FTZ R136, R2, R16, !PT ;  /* 0x0000001002887209 */ /* 0x004fe20007810000 */
[----:B------:R-:W-:Y:S01]  /*12cf0*/  FMUL.FTZ R2, R135, UR8 ;  /* 0x0000000887027c20 */ /* 0x000fe20008410000 */
[----:B------:R-:W-:Y:S02]  /*12d00*/  IABS R16, R0 ;  /* 0x0000000000107213 */ /* 0x000fe40000000000 */
[----:B------:R-:W-:-:S02]  /*12d10*/  ISETP.GE.AND P5, PT, R11, R234, PT ;  /* 0x000000ea0b00720c */ /* 0x000fc40003fa6270 */
[----:B------:R-:W-:Y:S01]  /*12d20*/  FSEL R132, R12, -INF , !P2 ;  /* 0xff8000000c847808 */ /* 0x000fe20005000000 */
[----:B------:R-:W-:Y:S01]  /*12d30*/  VIADD R12, R216, 0xa000 ;  /* 0x0000a000d80c7836 */ /* 0x000fe20000000000 */
[----:B------:R-:W-:Y:S02]  /*12d40*/  FSEL R0, R10, -INF , !P3 ;  /* 0xff8000000a007808 */ /* 0x000fe40005800000 */
[----:B------:R-:W-:Y:S02]  /*12d50*/  ISETP.GT.AND P1, PT, R231, R11, PT ;  /* 0x0000000be700720c */ /* 0x000fe40003f24270 */
[----:B------:R-:W-:Y:S01]  /*12d60*/  ISETP.GE.AND P2, PT, R11, R235, PT ;  /* 0x000000eb0b00720c */ /* 0x000fe20003f46270 */
[----:B------:R-:W-:Y:S01]  /*12d70*/  FFMA.FTZ R11, R13, -UR12, R199 ;  /* 0x8000000c0d0b7c23 */ /* 0x000fe200080100c7 */
[----:B------:R-:W-:Y:S01]  /*12d80*/  FSETP.NEU.FTZ.AND P3, PT, R135, -INF , PT ;  /* 0xff8000008700780b */ /* 0x000fe20003f7d000 */
[----:B------:R-:W-:Y:S01]  /*12d90*/  FMUL.FTZ R13, R136, UR8 ;  /* 0x00000008880d7c20 */ /* 0x000fe20008410000 */
[----:B------:R-:W-:-:S02]  /*12da0*/  FSEL R199, R0, -INF , !P5 ;  /* 0xff80000000c77808 */ /* 0x000fc40006800000 */
[----:B------:R-:W-:Y:S02]  /*12db0*/  FSEL R0, R2, RZ, P3 ;  /* 0x000000ff02007208 */ /* 0x000fe40001800000 */
[----:B------:R-:W-:Y:S02]  /*12dc0*/  FSEL R11, R11, -INF , !P0 ;  /* 0xff8000000b0b7808 */ /* 0x000fe40004000000 */
[----:B------:R-:W-:Y:S01]  /*12dd0*/  FSETP.NEU.FTZ.AND P5, PT, R136, -INF , PT ;  /* 0xff8000008800780b */ /* 0x000fe20003fbd000 */
[--C-:B------:R-:W-:Y:S01]  /*12de0*/  FFMA.FTZ R2, R34, UR8, -R0.reuse ;  /* 0x0000000822027c23 */ /* 0x100fe20008010800 */
[----:B------:R-:W-:Y:S01]  /*12df0*/  FSEL R139, R11, -INF , !P6 ;  /* 0xff8000000b8b7808 */ /* 0x000fe20007000000 */
[--C-:B------:R-:W-:Y:S01]  /*12e00*/  FFMA.FTZ R9, R9, UR8, -R0.reuse ;  /* 0x0000000809097c23 */ /* 0x100fe20008010800 */
[----:B------:R-:W-:Y:S01]  /*12e10*/  FSEL R11, R135, RZ, P3 ;  /* 0x000000ff870b7208 */ /* 0x000fe20001800000 */
[----:B------:R1:W-:Y:S01]  /*12e20*/  MUFU.EX2 R205, R2 ;  /* 0x0000000200cd7308 */ /* 0x0003e20000000800 */
[----:B------:R-:W-:Y:S01]  /*12e30*/  FSEL R10, R136, RZ, P5 ;  /* 0x000000ff880a7208 */ /* 0x000fe20002800000 */
[----:B------:R-:W-:Y:S01]  /*12e40*/  FFMA.FTZ R7, R7, UR8, -R0 ;  /* 0x0000000807077c23 */ /* 0x000fe20008010800 */
[----:B------:R-:W-:Y:S01]  /*12e50*/  FSEL R13, R13, RZ, P5 ;  /* 0x000000ff0d0d7208 */ /* 0x000fe20002800000 */
[----:B------:R-:W-:Y:S01]  /*12e60*/  FADD.FTZ R14, R213, -R11 ;  /* 0x8000000bd50e7221 */ /* 0x000fe20000010000 */
[----:B------:R-:W-:Y:S01]  /*12e70*/  @P4 IADD3 R15, PT, PT, R12, -0x40, RZ ;  /* 0xffffffc00c0f4810 */ /* 0x000fe20007ffe0ff */
[----:B------:R-:W-:Y:S01]  /*12e80*/  FADD.FTZ R12, R212, -R10 ;  /* 0x8000000ad40c7221 */ /* 0x000fe20000010000 */
[----:B------:R-:W-:Y:S01]  /*12e90*/  IMAD.IADD R11, R227, 0x1, -R32 ;  /* 0x00000001e30b7824 */ /* 0x000fe200078e0a20 */
[C---:B------:R-:W-:Y:S01]  /*12ea0*/  IADD3 R10, PT, PT, R6.reuse, -R32, RZ ;  /* 0x80000020060a7210 */ /* 0x040fe20007ffe0ff */
[----:B------:R2:W-:Y:S01]  /*12eb0*/  MUFU.EX2 R208, R9 ;  /* 0x0000000900d07308 */ /* 0x0005e20000000800 */
[----:B------:R-:W-:-:S02]  /*12ec0*/  IMAD.IADD R6, R6, 0x1, -R26 ;  /* 0x0000000106067824 */ /* 0x000fc400078e0a1a */
[----:B------:R-:W-:Y:S01]  /*12ed0*/  FFMA.FTZ R3, R3, UR8, -R13 ;  /* 0x0000000803037c23 */ /* 0x000fe2000801080d */
[----:B------:R-:W-:Y:S01]  /*12ee0*/  IABS R11, R11 ;  /* 0x0000000b000b7213 */ /* 0x000fe20000000000 */
[----:B------:R-:W-:Y:S01]  /*12ef0*/  FMUL.FTZ R14, R14, UR8 ;  /* 0x000000080e0e7c20 */ /* 0x000fe20008410000 */
[----:B-1----:R-:W-:Y:S01]  /*12f00*/  FFMA.FTZ R2, R8, UR8, -R0 ;  /* 0x0000000808027c23 */ /* 0x002fe20008010800 */
[----:B------:R-:W-:Y:S01]  /*12f10*/  IADD3 R8, PT, PT, R227, -R26, RZ ;  /* 0x8000001ae3087210 */ /* 0x000fe20007ffe0ff */
[----:B------:R-:W-:Y:S01]  /*12f20*/  MUFU.EX2 R196, R3 ;  /* 0x0000000300c47308 */ /* 0x000fe20000000800 */
[----:B------:R-:W-:Y:S01]  /*12f30*/  I2FP.F32.S32 R16, R16 ;  /* 0x0000001000107245 */ /* 0x000fe20000201400 */
[----:B------:R-:W-:Y:S01]  /*12f40*/  LDSM.16.MT88.4 R32, [R216+0xa000] ;  /* 0x00a00000d820783b */ /* 0x000fe20000004200 */
[----:B------:R-:W-:Y:S01]  /*12f50*/  IABS R8, R8 ;  /* 0x0000000800087213 */ /* 0x000fe20000000000 */
[----:B------:R1:W-:Y:S01]  /*12f60*/  MUFU.EX2 R207, R2 ;  /* 0x0000000200cf7308 */ /* 0x0003e20000000800 */
[----:B------:R-:W-:Y:S01]  /*12f70*/  ISETP.GT.AND P3, PT, R231, R20, PT ;  /* 0x00000014e700720c */ /* 0x000fe20003f64270 */
[----:B------:R-:W-:Y:S01]  /*12f80*/  FFMA.FTZ R16, R16, -UR12, R238 ;  /* 0x8000000c10107c23 */ /* 0x000fe200080100ee */
[----:B--2---:R-:W-:Y:S01]  /*12f90*/  IABS R9, R10 ;  /* 0x0000000a00097213 */ /* 0x004fe20000000000 */
[----:B------:R-:W-:Y:S01]  /*12fa0*/  LDSM.16.MT88.4 R180, [R15] ;  /* 0x000000000fb4783b */ /* 0x000fe20000004200 */
[----:B------:R-:W-:Y:S01]  /*12fb0*/  IABS R10, R6 ;  /* 0x00000006000a7213 */ /* 0x000fe20000000000 */
[----:B------:R-:W-:-:S02]  /*12fc0*/  IMAD.MOV.U32 R6, RZ, RZ, R11 ;  /* 0x000000ffff067224 */ /* 0x000fc400078e000b */
[----:B------:R-:W-:Y:S01]  /*12fd0*/  FMUL.FTZ R11, R12, UR8 ;  /* 0x000000080c0b7c20 */ /* 0x000fe20008410000 */
[----:B------:R-:W-:Y:S01]  /*12fe0*/  ISETP.GT.AND P0, PT, R230, R20, PT ;  /* 0x00000014e600720c */ /* 0x000fe20003f04270 */
[----:B------:R2:W3:Y:S01]  /*12ff0*/  MUFU.EX2 R12, R14 ;  /* 0x0000000e000c7308 */ /* 0x0004e20000000800 */
[----:B------:R-:W-:Y:S01]  /*13000*/  ISETP.GE.AND P5, PT, R20, R235, PT ;  /* 0x000000eb1400720c */ /* 0x000fe20003fa6270 */
[----:B------:R-:W-:Y:S01]  /*13010*/  LDSM.16.MT88.4 R24, [R216+0xb000] ;  /* 0x00b00000d818783b */ /* 0x000fe20000004200 */
[----:B------:R-:W-:Y:S01]  /*13020*/  I2FP.F32.S32 R10, R10 ;  /* 0x0000000a000a7245 */ /* 0x000fe20000201400 */
[--C-:B------:R-:W-:Y:S01]  /*13030*/  FFMA.FTZ R5, R5, UR8, -R13.reuse ;  /* 0x0000000805057c23 */ /* 0x100fe2000801080d */
[----:B-1----:R-:W-:Y:S01]  /*13040*/  FFMA.FTZ R2, R134, UR8, -R13 ;  /* 0x0000000886027c23 */ /* 0x002fe2000801080d */
[----:B------:R-:W-:Y:S01]  /*13050*/  ISETP.GE.AND P6, PT, R20, R234, PT ;  /* 0x000000ea1400720c */ /* 0x000fe20003fc6270 */
[----:B------:R-:W-:Y:S01]  /*13060*/  MUFU.EX2 R206, R7 ;  /* 0x0000000700ce7308 */ /* 0x000fe20000000800 */
[----:B------:R-:W-:Y:S01]  /*13070*/  FFMA.FTZ R10, R10, -UR12, R195 ;  /* 0x8000000c0a0a7c23 */ /* 0x000fe200080100c3 */
[----:B------:R-:W-:Y:S02]  /*13080*/  LDSM.16.MT88.4 R20, [R243+0xb000] ;  /* 0x00b00000f314783b */ /* 0x000fe40000004200 */
[----:B------:R1:W-:Y:S01]  /*13090*/  MUFU.EX2 R191, R2 ;  /* 0x0000000200bf7308 */ /* 0x0003e20000000800 */
[----:B--2---:R-:W-:-:S03]  /*130a0*/  FSEL R14, R16, -INF , !P1 ;  /* 0xff800000100e7808 */ /* 0x004fc60004800000 */
[----:B------:R-:W2:Y:S01]  /*130b0*/  MUFU.EX2 R198, R5 ;  /* 0x0000000500c67308 */ /* 0x000ea20000000800 */
[----:B------:R-:W-:Y:S01]  /*130c0*/  ISETP.GT.AND P1, PT, R230, R133, PT ;  /* 0x00000085e600720c */ /* 0x000fe20003f24270 */
[-C--:B---3--:R-:W-:Y:S01]  /*130d0*/  FMUL.FTZ R148, R148, R12.reuse ;  /* 0x0000000c94947220 */ /* 0x088fe20000410000 */
[----:B------:R-:W-:Y:S01]  /*130e0*/  FSEL R210, R14, -INF , !P2 ;  /* 0xff8000000ed27808 */ /* 0x000fe20005000000 */
[----:B------:R-:W3:Y:S01]  /*130f0*/  MUFU.EX2 R11, R11 ;  /* 0x0000000b000b7308 */ /* 0x000ee20000000800 */
[-C--:B------:R-:W-:Y:S01]  /*13100*/  FMUL.FTZ R149, R149, R12.reuse ;  /* 0x0000000c95957220 */ /* 0x080fe20000410000 */
[-C--:B------:R-:W-:Y:S01]  /*13110*/  FMUL.FTZ R152, R152, R12.reuse ;  /* 0x0000000c98987220 */ /* 0x080fe20000410000 */
[-C--:B------:R-:W-:Y:S01]  /*13120*/  FMUL.FTZ R153, R153, R12.reuse ;  /* 0x0000000c99997220 */ /* 0x080fe20000410000 */
[-C--:B------:R-:W-:Y:S01]  /*13130*/  FMUL.FTZ R164, R164, R12.reuse ;  /* 0x0000000ca4a47220 */ /* 0x080fe20000410000 */
[----:B------:R-:W-:Y:S01]  /*13140*/  FMUL.FTZ R165, R165, R12 ;  /* 0x0000000ca5a57220 */ /* 0x000fe20000410000 */
[----:B-1----:R-:W-:Y:S01]  /*13150*/  FFMA.FTZ R2, R4, UR8, -R13 ;  /* 0x0000000804027c23 */ /* 0x002fe2000801080d */
[----:B------:R-:W-:Y:S01]  /*13160*/  MOV R4, R9 ;  /* 0x0000000900047202 */ /* 0x000fe20000000f00 */
[----:B------:R-:W-:Y:S01]  /*13170*/  IMAD.MOV.U32 R9, RZ, RZ, R8 ;  /* 0x000000ffff097224 */ /* 0x000fe200078e0008 */
[----:B------:R-:W-:Y:S01]  /*13180*/  IADD3 R8, PT, PT, R244, R15, RZ ;  /* 0x0000000ff4087210 */ /* 0x000fe20007ffe0ff */
[----:B------:R1:W4:Y:S01]  /*13190*/  MUFU.EX2 R197, R2 ;  /* 0x0000000200c57308 */ /* 0x0003220000000800 */
[----:B------:R-:W-:Y:S01]  /*131a0*/  I2FP.F32.S32 R3, R4 ;  /* 0x0000000400037245 */ /* 0x000fe20000201400 */
[----:B------:R-:W-:Y:S01]  /*131b0*/  FMUL.FTZ R168, R168, R12 ;  /* 0x0000000ca8a87220 */ /* 0x000fe20000410000 */
[----:B------:R-:W-:Y:S01]  /*131c0*/  I2FP.F32.S32 R9, R9 ;  /* 0x0000000900097245 */ /* 0x000fe20000201400 */
[----:B------:R-:W-:Y:S01]  /*131d0*/  LDSM.16.MT88.4 R140, [R8] ;  /* 0x00000000088c783b */ /* 0x000fe20000004200 */
[----:B------:R-:W-:Y:S01]  /*131e0*/  F2FP.F16.F32.PACK_AB R4, R208, R205 ;  /* 0x000000cdd004723e */ /* 0x000fe200000000ff */
[----:B------:R-:W-:Y:S01]  /*131f0*/  FFMA.FTZ R3, R3, -UR12, R239 ;  /* 0x8000000c03037c23 */ /* 0x000fe200080100ef */
[----:B--2---:R-:W-:Y:S01]  /*13200*/  F2FP.F16.F32.PACK_AB R5, R198, R191 ;  /* 0x000000bfc605723e */ /* 0x004fe200000000ff */
[----:B------:R-:W-:Y:S01]  /*13210*/  FFMA.FTZ R9, R9, -UR12, R193 ;  /* 0x8000000c09097c23 */ /* 0x000fe200080100c1 */
[----:B------:R-:W-:Y:S01]  /*13220*/  LDSM.16.MT88.4 R28, [R8+0x1000] ;  /* 0x00100000081c783b */ /* 0x000fe20000004200 */
[-C--:B---3--:R-:W-:Y:S01]  /*13230*/  FMUL.FTZ R150, R150, R11.reuse ;  /* 0x0000000b96967220 */ /* 0x088fe20000410000 */
[----:B------:R-:W-:Y:S01]  /*13240*/  FSEL R3, R3, -INF , !P3 ;  /* 0xff80000003037808 */ /* 0x000fe20005800000 */
[----:B------:R-:W-:Y:S01]  /*13250*/  FMUL.FTZ R151, R151, R11 ;  /* 0x0000000b97977220 */ /* 0x000fe20000410000 */
[----:B------:R-:W-:Y:S01]  /*13260*/  ISETP.GT.AND P3, PT, R231, R133, PT ;  /* 0x00000085e700720c */ /* 0x000fe20003f64270 */
[-C--:B------:R-:W-:Y:S01]  /*13270*/  FMUL.FTZ R154, R154, R11.reuse ;  /* 0x0000000b9a9a7220 */ /* 0x080fe20000410000 */
[----:B-1----:R-:W-:Y:S01]  /*13280*/  I2FP.F32.S32 R2, R6 ;  /* 0x0000000600027245 */ /* 0x002fe20000201400 */
[-C--:B------:R-:W-:Y:S01]  /*13290*/  FMUL.FTZ R155, R155, R11.reuse ;  /* 0x0000000b9b9b7220 */ /* 0x080fe20000410000 */
[----:B------:R-:W-:Y:S01]  /*132a0*/  FSEL R209, R3, -INF , !P5 ;  /* 0xff80000003d17808 */ /* 0x000fe20006800000 */
[-C--:B------:R-:W-:Y:S01]  /*132b0*/  FMUL.FTZ R166, R166, R11.reuse ;  /* 0x0000000ba6a67220 */ /* 0x080fe20000410000 */
[----:B------:R-:W-:Y:S01]  /*132c0*/  FMNMX3.FTZ R3, R214, R184, R137, !PT ;  /* 0x000000b8d6037276 */ /* 0x000fe20007810089 */
[----:B------:R-:W-:Y:S01]  /*132d0*/  FFMA.FTZ R2, R2, -UR12, R237 ;  /* 0x8000000c02027c23 */ /* 0x000fe200080100ed */
[----:B------:R-:W-:Y:S01]  /*132e0*/  FSEL R10, R10, -INF , !P3 ;  /* 0xff8000000a0a7808 */ /* 0x000fe20005800000 */
[-C--:B------:R-:W-:Y:S01]  /*132f0*/  FMUL.FTZ R167, R167, R11.reuse ;  /* 0x0000000ba7a77220 */ /* 0x080fe20000410000 */
[----:B------:R-:W-:Y:S01]  /*13300*/  FMNMX3.FTZ R3, R3, R138, R132, !PT ;  /* 0x0000008a03037276 */ /* 0x000fe20007810084 */
[----:B------:R-:W-:Y:S01]  /*13310*/  FMUL.FTZ R169, R169, R12 ;  /* 0x0000000ca9a97220 */ /* 0x000fe20000410000 */
[----:B------:R-:W-:Y:S01]  /*13320*/  FSEL R16, R2, -INF , !P0 ;  /* 0xff80000002107808 */ /* 0x000fe20004000000 */
[-C--:B------:R-:W-:Y:S01]  /*13330*/  FMUL.FTZ R170, R170, R11.reuse ;  /* 0x0000000baaaa7220 */ /* 0x080fe20000410000 */
[----:B------:R-:W-:Y:S01]  /*13340*/  ISETP.GE.AND P0, PT, R133, R234, PT ;  /* 0x000000ea8500720c */ /* 0x000fe20003f06270 */
[----:B------:R-:W-:Y:S01]  /*13350*/  FMUL.FTZ R171, R171, R11 ;  /* 0x0000000babab7220 */ /* 0x000fe20000410000 */
[----:B------:R-:W-:Y:S01]  /*13360*/  FSEL R2, R9, -INF , !P1 ;  /* 0xff80000009027808 */ /* 0x000fe20004800000 */
[-C--:B------:R-:W-:Y:S01]  /*13370*/  FMUL.FTZ R40, R40, R12.reuse ;  /* 0x0000000c28287220 */ /* 0x080fe20000410000 */
[----:B------:R-:W-:Y:S01]  /*13380*/  FSEL R201, R16, -INF , !P6 ;  /* 0xff80000010c97808 */ /* 0x000fe20007000000 */
[----:B------:R-:W-:Y:S01]  /*13390*/  FMUL.FTZ R41, R41, R12 ;  /* 0x0000000c29297220 */ /* 0x000fe20000410000 */
[----:B------:R-:W-:Y:S01]  /*133a0*/  FSEL R190, R2, -INF , !P0 ;  /* 0xff80000002be7808 */ /* 0x000fe20004000000 */
[----:B------:R-:W-:Y:S01]  /*133b0*/  LDSM.16.MT88.4 R16, [R15+0x1000] ;  /* 0x001000000f10783b */ /* 0x000fe20000004200 */
[----:B------:R-:W-:Y:S01]  /*133c0*/  FMNMX3.FTZ R2, R215, R187, R189, !PT ;  /* 0x000000bbd7027276 */ /* 0x000fe200078100bd */
[----:B------:R-:W-:Y:S01]  /*133d0*/  FMUL.FTZ R42, R42, R11 ;  /* 0x0000000b2a2a7220 */ /* 0x000fe20000410000 */
[----:B------:R-:W-:Y:S01]  /*133e0*/  ISETP.GE.AND P1, PT, R133, R235, PT ;  /* 0x000000eb8500720c */ /* 0x000fe20003f26270 */
        /* <DEDUP_REMOVED lines=11> */
[----:B------:R-:W-:Y:S01]  /*134a0*/  FMNMX3.FTZ R2, R2, R225, R200, !PT ;  /* 0x000000e102027276 */ /* 0x000fe200078100c8 */
[-C--:B------:R-:W-:Y:S01]  /*134b0*/  FMUL.FTZ R57, R57, R12.reuse ;  /* 0x0000000c39397220 */ /* 0x080fe20000410000 */
[----:B------:R-:W-:Y:S01]  /*134c0*/  F2FP.F16.F32.PACK_AB R6, R206, R207 ;  /* 0x000000cfce06723e */ /* 0x000fe200000000ff */
[----:B------:R-:W1:Y:S01]  /*134d0*/  SHFL.BFLY PT, R10, R3, 0x2, 0x1f ;  /* 0x0c401f00030a7f89 */ /* 0x000e6200000e0000 */
[----:B----4-:R-:W-:Y:S01]  /*134e0*/  F2FP.F16.F32.PACK_AB R7, R196, R197 ;  /* 0x000000c5c407723e */ /* 0x010fe200000000ff */
        /* <DEDUP_REMOVED lines=22> */
[----:B-1----:R-:W-:Y:S01]  /*13650*/  FMNMX.FTZ R3, R3, R10, !PT ;  /* 0x0000000a03037209 */ /* 0x002fe20007810000 */
[----:B------:R-:W-:Y:S01]  /*13660*/  FMUL.FTZ R95, R95, R11 ;  /* 0x0000000b5f5f7220 */ /* 0x000fe20000410000 */
[-C--:B------:R-:W-:Y:S01]  /*13670*/  FMUL.FTZ R104, R104, R12.reuse ;  /* 0x0000000c68687220 */ /* 0x080fe20000410000 */
        /* <DEDUP_REMOVED lines=21> */
[----:B-1----:R-:W-:-:S04]  /*137d0*/  FMNMX.FTZ R134, R3, R9, !PT ;  /* 0x0000000903867209 */ /* 0x002fc80007810000 */
[----:B------:R-:W-:Y:S02]  /*137e0*/  FSETP.NEU.FTZ.AND P0, PT, R134, -INF , PT ;  /* 0xff8000008600780b */ /* 0x000fe40003f1d000 */
[----:B--2---:R-:W-:Y:S01]  /*137f0*/  FMNMX.FTZ R133, R2, R8, !PT ;  /* 0x0000000802857209 */ /* 0x004fe20007810000 */
[C---:B------:R-:W-:Y:S01]  /*13800*/  FMUL.FTZ R2, R134.reuse, UR8 ;  /* 0x0000000886027c20 */ /* 0x040fe20008410000 */
[----:B------:R-:W-:Y:S01]  /*13810*/  FSEL R3, R134, RZ, P0 ;  /* 0x000000ff86037208 */ /* 0x000fe20000000000 */
[----:B------:R-:W-:Y:S03]  /*13820*/  HMMA.16816.F32 R164, R4, R176, R164 ;  /* 0x000000b004a4723c */ /* 0x000fe600000018a4 */
[----:B------:R-:W-:Y:S02]  /*13830*/  FSEL R2, R2, RZ, P0 ;  /* 0x000000ff02027208 */ /* 0x000fe40000000000 */
[----:B------:R-:W-:-:S03]  /*13840*/  FSETP.NEU.FTZ.AND P0, PT, R133, -INF , PT ;  /* 0xff8000008500780b */ /* 0x000fc60003f1d000 */
        /* <DEDUP_REMOVED lines=12> */
[----:B-----5:R-:W-:Y:S01]  /*13910*/  HMMA.16816.F32 R244, R4, R30, R124 ;  /* 0x0000001e04f4723c */ /* 0x020fe2000000187c */
[----:B------:R-:W-:Y:S01]  /*13920*/  FADD.FTZ R7, R214, -R3 ;  /* 0x80000003d6077221 */ /* 0x000fe20000010000 */
[----:B------:R-:W-:Y:S01]  /*13930*/  FMUL.FTZ R3, R133, UR8 ;  /* 0x0000000885037c20 */ /* 0x000fe20008410000 */
[--C-:B------:R-:W-:Y:S01]  /*13940*/  FFMA.FTZ R4, R184, UR8, -R2.reuse ;  /* 0x00000008b8047c23 */ /* 0x100fe20008010802 */
[--C-:B------:R-:W-:Y:S01]  /*13950*/  FFMA.FTZ R5, R137, UR8, -R2.reuse ;  /* 0x0000000889057c23 */ /* 0x100fe20008010802 */
[--C-:B------:R-:W-:Y:S01]  /*13960*/  FFMA.FTZ R6, R132, UR8, -R2.reuse ;  /* 0x0000000884067c23 */ /* 0x100fe20008010802 */
[----:B------:R-:W-:Y:S01]  /*13970*/  FMUL.FTZ R7, R7, UR8 ;  /* 0x0000000807077c20 */ /* 0x000fe20008410000 */
[----:B------:R-:W-:Y:S01]  /*13980*/  FSEL R8, R3, RZ, P0 ;  /* 0x000000ff03087208 */ /* 0x000fe20000000000 */
[----:B------:R1:W-:Y:S01]  /*13990*/  MUFU.EX2 R184, R4 ;  /* 0x0000000400b87308 */ /* 0x0003e20000000800 */
[----:B------:R-:W-:-:S03]  /*139a0*/  FFMA.FTZ R3, R138, UR8, -R2 ;  /* 0x000000088a037c23 */ /* 0x000fc60008010802 */
[----:B------:R2:W-:Y:S04]  /*139b0*/  MUFU.EX2 R185, R5 ;  /* 0x0000000500b97308 */ /* 0x0005e80000000800 */
[----:B------:R3:W-:Y:S04]  /*139c0*/  MUFU.EX2 R186, R3 ;  /* 0x0000000300ba7308 */ /* 0x0007e80000000800 */
[----:B------:R-:W4:Y:S01]  /*139d0*/  MUFU.EX2 R10, R7 ;  /* 0x00000007000a7308 */ /* 0x000f220000000800 */
[----:B-1----:R-:W-:-:S05]  /*139e0*/  FSEL R4, R133, RZ, P0 ;  /* 0x000000ff85047208 */ /* 0x002fca0000000000 */
[----:B--2---:R-:W-:Y:S01]  /*139f0*/  FADD.FTZ R5, R215, -R4 ;  /* 0x80000004d7057221 */ /* 0x004fe20000010000 */
[--C-:B------:R-:W-:Y:S01]  /*13a00*/  FFMA.FTZ R4, R187, UR8, -R8.reuse ;  /* 0x00000008bb047c23 */ /* 0x100fe20008010808 */
[----:B---3--:R-:W-:Y:S01]  /*13a10*/  FFMA.FTZ R3, R189, UR8, -R8 ;  /* 0x00000008bd037c23 */ /* 0x008fe20008010808 */
[----:B------:R-:W1:Y:S01]  /*13a20*/  MUFU.EX2 R187, R6 ;  /* 0x0000000600bb7308 */ /* 0x000e620000000800 */
[----:B----4-:R-:W-:-:S03]  /*13a30*/  FMUL.FTZ R68, R68, R10 ;  /* 0x0000000a44447220 */ /* 0x010fc60000410000 */
[----:B------:R2:W-:Y:S01]  /*13a40*/  MUFU.EX2 R138, R3 ;  /* 0x00000003008a7308 */ /* 0x0005e20000000800 */
[-C--:B------:R-:W-:Y:S01]  /*13a50*/  FMUL.FTZ R69, R69, R10.reuse ;  /* 0x0000000a45457220 */ /* 0x080fe20000410000 */
[-C--:B------:R-:W-:Y:S01]  /*13a60*/  FMUL.FTZ R144, R144, R10.reuse ;  /* 0x0000000a90907220 */ /* 0x080fe20000410000 */
[-C--:B------:R-:W-:Y:S01]  /*13a70*/  FMUL.FTZ R145, R145, R10.reuse ;  /* 0x0000000a91917220 */ /* 0x080fe20000410000 */
[----:B------:R3:W4:Y:S01]  /*13a80*/  MUFU.EX2 R132, R4 ;  /* 0x0000000400847308 */ /* 0x0007220000000800 */
[-C--:B------:R-:W-:Y:S01]  /*13a90*/  FMUL.FTZ R156, R156, R10.reuse ;  /* 0x0000000a9c9c7220 */ /* 0x080fe20000410000 */
[-C--:B------:R-:W-:Y:S01]  /*13aa0*/  FMUL.FTZ R157, R157, R10.reuse ;  /* 0x0000000a9d9d7220 */ /* 0x080fe20000410000 */
[-C--:B------:R-:W-:Y:S01]  /*13ab0*/  FMUL.FTZ R96, R96, R10.reuse ;  /* 0x0000000a60607220 */ /* 0x080fe20000410000 */
[-C--:B------:R-:W-:Y:S01]  /*13ac0*/  FMUL.FTZ R97, R97, R10.reuse ;  /* 0x0000000a61617220 */ /* 0x080fe20000410000 */
[----:B------:R-:W-:Y:S01]  /*13ad0*/  FMUL.FTZ R84, R84, R10 ;  /* 0x0000000a54547220 */ /* 0x000fe20000410000 */
[----:B-1----:R-:W-:Y:S01]  /*13ae0*/  F2FP.F16.F32.PACK_AB R6, R187, R186 ;  /* 0x000000babb06723e */ /* 0x002fe200000000ff */
[-C--:B------:R-:W-:Y:S01]  /*13af0*/  FMUL.FTZ R85, R85, R10.reuse ;  /* 0x0000000a55557220 */ /* 0x080fe20000410000 */
[-C--:B------:R-:W-:Y:S01]  /*13b00*/  FMUL.FTZ R36, R36, R10.reuse ;  /* 0x0000000a24247220 */ /* 0x080fe20000410000 */
[-C--:B------:R-:W-:Y:S01]  /*13b10*/  FMUL.FTZ R37, R37, R10.reuse ;  /* 0x0000000a25257220 */ /* 0x080fe20000410000 */
[----:B--2---:R-:W-:Y:S01]  /*13b20*/  FMUL.FTZ R3, R5, UR8 ;  /* 0x0000000805037c20 */ /* 0x004fe20008410000 */
[-C--:B------:R-:W-:Y:S01]  /*13b30*/  FMUL.FTZ R48, R48, R10.reuse ;  /* 0x0000000a30307220 */ /* 0x080fe20000410000 */
[-C--:B------:R-:W-:Y:S01]  /*13b40*/  FMUL.FTZ R49, R49, R10.reuse ;  /* 0x0000000a31317220 */ /* 0x080fe20000410000 */
[----:B------:R-:W-:Y:S01]  /*13b50*/  FMUL.FTZ R160, R160, R10 ;  /* 0x0000000aa0a07220 */ /* 0x000fe20000410000 */
        /* <DEDUP_REMOVED lines=18> */
[----:B------:R-:W1:Y:S01]  /*13c80*/  MUFU.EX2 R139, R3 ;  /* 0x00000003008b7308 */ /* 0x000e620000000800 */
        /* <DEDUP_REMOVED lines=14> */
[--C-:B------:R-:W-:Y:S01]  /*13d70*/  FFMA.FTZ R3, R204, UR8, -R0.reuse ;  /* 0x00000008cc037c23 */ /* 0x100fe20008010800 */
[-C--:B------:R-:W-:Y:S01]  /*13d80*/  FMUL.FTZ R163, R163, R9.reuse ;  /* 0x00000009a3a37220 */ /* 0x080fe20000410000 */
[-C--:B------:R-:W-:Y:S01]  /*13d90*/  FMUL.FTZ R174, R174, R9.reuse ;  /* 0x00000009aeae7220 */ /* 0x080fe20000410000 */
[-C--:B------:R-:W-:Y:S01]  /*13da0*/  FMUL.FTZ R175, R175, R9.reuse ;  /* 0x00000009afaf7220 */ /* 0x080fe20000410000 */
[-C--:B------:R-:W-:Y:S01]  /*13db0*/  FMUL.FTZ R54, R54, R9.reuse ;  /* 0x0000000936367220 */ /* 0x080fe20000410000 */
[-C--:B------:R-:W-:Y:S01]  /*13dc0*/  FMUL.FTZ R55, R55, R9.reuse ;  /* 0x0000000937377220 */ /* 0x080fe20000410000 */
[C---:B------:R-:W-:Y:S01]  /*13dd0*/  HMMA.16816.F32 R68, R4.reuse, R24, R68 ;  /* 0x000000180444723c */ /* 0x040fe20000001844 */
[----:B------:R1:W-:Y:S01]  /*13de0*/  MUFU.EX2 R25, R3 ;  /* 0x0000000300197308 */ /* 0x0003e20000000800 */
[-C--:B------:R-:W-:Y:S01]  /*13df0*/  FMUL.FTZ R66, R66, R9.reuse ;  /* 0x0000000942427220 */ /* 0x080fe20000410000 */
[-C--:B------:R-:W-:Y:S01]  /*13e00*/  FMUL.FTZ R67, R67, R9.reuse ;  /* 0x0000000943437220 */ /* 0x080fe20000410000 */
[-C--:B------:R-:W-:Y:S01]  /*13e10*/  FMUL.FTZ R118, R118, R9.reuse ;  /* 0x0000000976767220 */ /* 0x080fe20000410000 */
[----:B------:R2:W3:Y:S01]  /*13e20*/  MUFU.EX2 R24, R14 ;  /* 0x0000000e00187308 */ /* 0x0004e20000000800 */
        /* <DEDUP_REMOVED lines=9> */
[--C-:B-1----:R-:W-:Y:S01]  /*13ec0*/  FFMA.FTZ R3, R203, UR8, -R0.reuse ;  /* 0x00000008cb037c23 */ /* 0x102fe20008010800 */
[C---:B------:R-:W-:Y:S01]  /*13ed0*/  HMMA.16816.F32 R212, R4.reuse, R34, R156 ;  /* 0x0000002204d4723c */ /* 0x040fe2000000189c */
[-C--:B------:R-:W-:Y:S01]  /*13ee0*/  FMUL.FTZ R112, R112, R10.reuse ;  /* 0x0000000a70707220 */ /* 0x080fe20000410000 */
[-C--:B------:R-:W-:Y:S01]  /*13ef0*/  FMUL.FTZ R113, R113, R10.reuse ;  /* 0x0000000a71717220 */ /* 0x080fe20000410000 */
[----:B--2---:R-:W-:Y:S01]  /*13f00*/  FFMA.FTZ R14, R221, UR8, -R0 ;  /* 0x00000008dd0e7c23 */ /* 0x004fe20008010800 */
[-C--:B------:R-:W-:Y:S01]  /*13f10*/  FMUL.FTZ R114, R114, R9.reuse ;  /* 0x0000000972727220 */ /* 0x080fe20000410000 */
[-C--:B------:R-:W-:Y:S01]  /*13f20*/  FMUL.FTZ R115, R115, R9.reuse ;  /* 0x0000000973737220 */ /* 0x080fe20000410000 */
[--C-:B------:R-:W-:Y:S01]  /*13f30*/  FFMA.FTZ R0, R211, UR8, -R13.reuse ;  /* 0x00000008d3007c23 */ /* 0x100fe2000801080d */
[-C--:B------:R-:W-:Y:S01]  /*13f40*/  FMUL.FTZ R128, R128, R10.reuse ;  /* 0x0000000a80807220 */ /* 0x080fe20000410000 */
[C---:B------:R-:W-:Y:S01]  /*13f50*/  HMMA.16816.F32 R32, R4.reuse, R22, R96 ;  /* 0x000000160420723c */ /* 0x040fe20000001860 */
[----:B------:R1:W-:Y:S01]  /*13f60*/  MUFU.EX2 R23, R3 ;  /* 0x0000000300177308 */ /* 0x0003e20000000800 */
[----:B------:R-:W-:Y:S01]  /*13f70*/  FMUL.FTZ R129, R129, R10 ;  /* 0x0000000a81817220 */ /* 0x000fe20000410000 */
[-C--:B------:R-:W-:Y:S01]  /*13f80*/  FMUL.FTZ R130, R130, R9.reuse ;  /* 0x0000000982827220 */ /* 0x080fe20000410000 */
[-C--:B------:R-:W-:Y:S01]  /*13f90*/  FMUL.FTZ R131, R131, R9.reuse ;  /* 0x0000000983837220 */ /* 0x080fe20000410000 */
[----:B------:R2:W4:Y:S01]  /*13fa0*/  MUFU.EX2 R22, R14 ;  /* 0x0000000e00167308 */ /* 0x0005220000000800 */
[----:B------:R-:W-:Y:S01]  /*13fb0*/  LDSM.16.MT88.4 R156, [R216+0xa800] ;  /* 0x00a80000d89c783b */ /* 0x000fe20000004200 */
[----:B---3--:R-:W-:Y:S01]  /*13fc0*/  F2FP.F16.F32.PACK_AB R124, R25, R24 ;  /* 0x00000018197c723e */ /* 0x008fe200000000ff */
[----:B------:R-:W-:Y:S01]  /*13fd0*/  HMMA.16816.F32 R84, R4, R20, R84 ;  /* 0x000000140454723c */ /* 0x000fe20000001854 */
[----:B------:R3:W-:Y:S01]  /*13fe0*/  MUFU.EX2 R20, R0 ;  /* 0x0000000000147308 */ /* 0x0007e20000000800 */
[----:B------:R-:W-:Y:S01]  /*13ff0*/  LDSM.16.MT88.4 R96, [R243+0xb800] ;  /* 0x00b80000f360783b */ /* 0x000fe20000004200 */
[----:B------:R-:W-:Y:S01]  /*14000*/  FFMA.FTZ R10, R251, R10, R184 ;  /* 0x0000000afb0a7223 */ /* 0x000fe200000100b8 */
[----:B------:R-:W-:Y:S01]  /*14010*/  FFMA.FTZ R9, R250, R9, R132 ;  /* 0x00000009fa097223 */ /* 0x000fe20000010084 */
[----:B-1----:R-:W-:-:S03]  /*14020*/  FFMA.FTZ R3, R222, UR8, -R13 ;  /* 0x00000008de037c23 */ /* 0x002fc6000801080d */
[----:B------:R-:W-:Y:S01]  /*14030*/  HMMA.16816.F32 R36, R4, R180, R36 ;  /* 0x000000b40424723c */ /* 0x000fe20000001824 */
[----:B------:R1:W-:Y:S01]  /*14040*/  MUFU.EX2 R21, R3 ;  /* 0x0000000300157308 */ /* 0x0003e20000000800 */
[--C-:B--2---:R-:W-:Y:S01]  /*14050*/  FFMA.FTZ R14, R220, UR8, -R13.reuse ;  /* 0x00000008dc0e7c23 */ /* 0x104fe2000801080d */
[----:B----4-:R-:W-:Y:S01]  /*14060*/  F2FP.F16.F32.PACK_AB R126, R23, R22 ;  /* 0x00000016177e723e */ /* 0x010fe200000000ff */
[----:B---3--:R-:W-:-:S04]  /*14070*/  FFMA.FTZ R0, R219, UR8, -R13 ;  /* 0x00000008db007c23 */ /* 0x008fc8000801080d */
[C---:B------:R-:W-:Y:S01]  /*14080*/  HMMA.16816.F32 R192, R4.reuse, R182, R48 ;  /* 0x000000b604c0723c */ /* 0x040fe20000001830 */
[----:B------:R-:W-:Y:S07]  /*14090*/  LDSM.16.MT88.4 R48, [R15+0x800] ;  /* 0x000800000f30783b */ /* 0x000fee0000004200 */
[----:B------:R-:W-:Y:S01]  /*140a0*/  HMMA.16816.F32 R160, R4, R176, R160 ;  /* 0x000000b004a0723c */ /* 0x000fe200000018a0 */
[----:B-1----:R-:W-:-:S07]  /*140b0*/  FFMA.FTZ R3, R199, UR8, -R2 ;  /* 0x00000008c7037c23 */ /* 0x002fce0008010802 */
[C---:B------:R-:W-:Y:S01]  /*140c0*/  HMMA.16816.F32 R144, R4.reuse, R178, R172 ;  /* 0x000000b20490723c */ /* 0x040fe200000018ac */
[----:B------:R-:W1:Y:S07]  /*140d0*/  LDSM.16.MT88.4 R172, [R243+0xa800] ;  /* 0x00a80000f3ac783b */ /* 0x000e6e0000004200 */
[C---:B------:R-:W-:Y:S08]  /*140e0*/  HMMA.16816.F32 R52, R4.reuse, R140, R52 ;  /* 0x0000008c0434723c */ /* 0x040ff00000001834 */
[C---:B------:R-:W-:Y:S01]  /*140f0*/  HMMA.16816.F32 R180, R4.reuse, R142, R64 ;  /* 0x0000008e04b4723c */ /* 0x040fe20000001840 */
[----:B------:R-:W-:Y:S07]  /*14100*/  LDSM.16.MT88.4 R64, [R223+0x800] ;  /* 0x00080000df40783b */ /* 0x000fee0000004200 */
[C---:B------:R-:W-:Y:S08]  /*14110*/  HMMA.16816.F32 R116, R4.reuse, R28, R116 ;  /* 0x0000001c0474723c */ /* 0x040ff00000001874 */
[C---:B------:R-:W-:Y:S01]  /*14120*/  HMMA.16816.F32 R176, R4.reuse, R26, R80 ;  /* 0x0000001a04b0723c */ /* 0x040fe20000001850 */
[----:B------:R-:W-:Y:S07]  /*14130*/  LDSM.16.MT88.4 R80, [R216+0xb800] ;  /* 0x00b80000d850783b */ /* 0x000fee0000004200 */
[C---:B------:R-:W-:Y:S01]  /*14140*/  HMMA.16816.F32 R100, R4.reuse, R16, R100 ;  /* 0x000000100464723c */ /* 0x040fe20000001864 */
[----:B------:R2:W-:Y:S07]  /*14150*/  MUFU.EX2 R17, R3 ;  /* 0x0000000300117308 */ /* 0x0005ee0000000800 */
[----:B------:R-:W-:Y:S01]  /*14160*/  HMMA.16816.F32 R140, R4, R18, R112 ;  /* 0x00000012048c723c */ /* 0x000fe20000001870 */
[----:B------:R3:W4:Y:S01]  /*14170*/  MUFU.EX2 R18, R0 ;  /* 0x0000000000127308 */ /* 0x0007220000000800 */
[----:B------:R1:W-:Y:S03]  /*14180*/  LDSM.16.MT88.4 R112, [R15+0x1800] ;  /* 0x001800000f70783b */ /* 0x0003e60000004200 */
[----:B------:R-:W4:Y:S01]  /*14190*/  MUFU.EX2 R19, R14 ;  /* 0x0000000e00137308 */ /* 0x000f220000000800 */
[----:B--2---:R-:W-:-:S02]  /*141a0*/  FFMA.FTZ R3, R240, UR8, -R2 ;  /* 0x00000008f0037c23 */ /* 0x004fc40008010802 */
[----:B------:R-:W-:Y:S01]  /*141b0*/  HMMA.16816.F32 R28, R4, R30, R128 ;  /* 0x0000001e041c723c */ /* 0x000fe20000001880 */
[----:B------:R-:W2:Y:S01]  /*141c0*/  LDSM.16.MT88.4 R4, [R223+0x1800] ;  /* 0x00180000df04783b */ /* 0x000ea20000004200 */
[--C-:B---3--:R-:W-:Y:S01]  /*141d0*/  FFMA.FTZ R0, R201, UR8, -R2.reuse ;  /* 0x00000008c9007c23 */ /* 0x108fe20008010802 */
[----:B------:R-:W-:Y:S01]  /*141e0*/  FFMA.FTZ R2, R190, UR8, -R2 ;  /* 0x00000008be027c23 */ /* 0x000fe20008010802 */
[----:B----4-:R-:W-:Y:S02]  /*141f0*/  F2FP.F16.F32.PACK_AB R127, R18, R21 ;  /* 0x00000015127f723e */ /* 0x010fe400000000ff */
[----:B------:R3:W4:Y:S01]  /*14200*/  MUFU.EX2 R16, R0 ;  /* 0x0000000000107308 */ /* 0x0007220000000800 */
[----:B------:R-:W-:-:S03]  /*14210*/  F2FP.F16.F32.PACK_AB R125, R19, R20 ;  /* 0x00000014137d723e */ /* 0x000fc600000000ff */
[----:B------:R4:W-:Y:S04]  /*14220*/  MUFU.EX2 R14, R2 ;  /* 0x00000002000e7308 */ /* 0x0009e80000000800 */
[----:B-1----:R-:W1:Y:S01]  /*14230*/  MUFU.EX2 R15, R3 ;  /* 0x00000003000f7308 */ /* 0x002e620000000800 */
[----:B------:R-:W-:Y:S01]  /*14240*/  HMMA.16816.F32 R164, R124, R172, R164 ;  /* 0x000000ac7ca4723c */ /* 0x000fe200000018a4 */
[----:B---3--:R-:W-:Y:S01]  /*14250*/  FFMA.FTZ R0, R210, UR8, -R8 ;  /* 0x00000008d2007c23 */ /* 0x008fe20008010808 */
[----:B----4-:R-:W-:-:S06]  /*14260*/  F2FP.F16.F32.PACK_AB R128, R16, R17 ;  /* 0x000000111080723e */ /* 0x010fcc00000000ff */
[----:B------:R-:W-:Y:S01]  /*14270*/  HMMA.16816.F32 R168, R124, R174, R168 ;  /* 0x000000ae7ca8723c */ /* 0x000fe200000018a8 */
[----:B------:R-:W-:Y:S01]  /*14280*/  FFMA.FTZ R2, R209, UR8, -R8 ;  /* 0x00000008d1027c23 */ /* 0x000fe20008010808 */
[----:B------:R3:W-:Y:S01]  /*14290*/  MUFU.EX2 R13, R0 ;  /* 0x00000000000d7308 */ /* 0x0007e20000000800 */
[----:B-1----:R-:W-:-:S03]  /*142a0*/  F2FP.F16.F32.PACK_AB R130, R14, R15 ;  /* 0x0000000f0e82723e */ /* 0x002fc600000000ff */
[----:B------:R1:W4:Y:S02]  /*142b0*/  MUFU.EX2 R3, R2 ;  /* 0x0000000200037308 */ /* 0x0003240000000800 */
[----:B------:R-:W-:Y:S01]  /*142c0*/  HMMA.16816.F32 R148, R124, R156, R148 ;  /* 0x0000009c7c94723c */ /* 0x000fe20000001894 */
[----:B---3--:R-:W-:-:S07]  /*142d0*/  FFMA.FTZ R0, R225, UR8, -R8 ;  /* 0x00000008e1007c23 */ /* 0x008fce0008010808 */
[C---:B--2---:R-:W-:Y:S01]  /*142e0*/  HMMA.16816.F32 R120, R124.reuse, R4, R120 ;  /* 0x000000047c78723c */ /* 0x044fe20000001878 */
[----:B-1----:R-:W-:Y:S01]  /*142f0*/  FFMA.FTZ R2, R200, UR8, -R8 ;  /* 0x00000008c8027c23 */ /* 0x002fe20008010808 */
[----:B----4-:R-:W-:Y:S01]  /*14300*/  F2FP.F16.F32.PACK_AB R129, R3, R13 ;  /* 0x0000000d0381723e */ /* 0x010fe200000000ff */
[----:B------:R-:W-:Y:S05]  /*14310*/  MUFU.EX2 R0, R0 ;  /* 0x0000000000007308 */ /* 0x000fea0000000800 */
[C---:B------:R-:W-:Y:S01]  /*14320*/  HMMA.16816.F32 R152, R124.reuse, R158, R152 ;  /* 0x0000009e7c98723c */ /* 0x040fe20000001898 */
[----:B------:R-:W1:Y:S07]  /*14330*/  MUFU.EX2 R2, R2 ;  /* 0x0000000200027308 */ /* 0x000e6e0000000800 */
[----:B------:R-:W-:Y:S01]  /*14340*/  HMMA.16816.F32 R40, R124, R48, R40 ;  /* 0x000000307c28723c */ /* 0x000fe20000001828 */
[----:B-1----:R-:W-:-:S07]  /*14350*/  F2FP.F16.F32.PACK_AB R131, R2, R0 ;  /* 0x000000000283723e */ /* 0x002fce00000000ff */
[----:B------:R-:W-:Y:S08]  /*14360*/  HMMA.16816.F32 R44, R124, R50, R44 ;  /* 0x000000327c2c723c */ /* 0x000ff0000000182c */
[C---:B------:R-:W-:Y:S01]  /*14370*/  HMMA.16816.F32 R116, R128.reuse, R4, R116 ;  /* 0x000000048074723c */ /* 0x040fe20000001874 */
[----:B------:R-:W-:Y:S01]  /*14380*/  FFMA.FTZ R5, R249, R12, R205 ;  /* 0x0000000cf9057223 */ /* 0x000fe200000100cd */
[----:B------:R-:W-:Y:S01]  /*14390*/  FFMA.FTZ R4, R248, R11, R191 ;  /* 0x0000000bf8047223 */ /* 0x000fe200000100bf */
[----:B------:R-:W-:Y:S01]  /*143a0*/  FADD.FTZ R11, R185, R10 ;  /* 0x0000000ab90b7221 */ /* 0x000fe20000010000 */
[----:B------:R-:W-:Y:S01]  /*143b0*/  FADD.FTZ R10, R138, R9 ;  /* 0x000000098a0a7221 */ /* 0x000fe20000010000 */
[----:B------:R-:W-:Y:S01]  /*143c0*/  FADD.FTZ R9, R208, R5 ;  /* 0x00000005d0097221 */ /* 0x000fe20000010000 */
[----:B------:R-:W-:Y:S01]  /*143d0*/  FADD.FTZ R8, R198, R4 ;  /* 0x00000004c6087221 */ /* 0x000fe20000010000 */
[----:B------:R-:W-:Y:S01]  /*143e0*/  FADD.FTZ R5, R186, R11 ;  /* 0x0000000bba057221 */ /* 0x000fe20000010000 */
[----:B------:R-:W-:Y:S01]  /*143f0*/  HMMA.16816.F32 R160, R128, R172, R160 ;  /* 0x000000ac80a0723c */ /* 0x000fe200000018a0 */
[----:B------:R-:W-:-:S04]  /*14400*/  FADD.FTZ R4, R137, R10 ;  /* 0x0000000a89047221 */ /* 0x000fc80000010000 */
[----:B------:R-:W-:-:S03]  /*14410*/  FADD.FTZ R4, R139, R4 ;  /* 0x000000048b047221 */ /* 0x000fc60000010000 */
[----:B------:R-:W-:Y:S01]  /*14420*/  HMMA.16816.F32 R172, R128, R174, R144 ;  /* 0x000000ae80ac723c */ /* 0x000fe20000001890 */
[----:B------:R-:W-:-:S04]  /*14430*/  FADD.FTZ R13, R13, R4 ;  /* 0x000000040d0d7221 */ /* 0x000fc80000010000 */
[----:B------:R-:W-:-:S03]  /*14440*/  FADD.FTZ R3, R3, R13 ;  /* 0x0000000d03037221 */ /* 0x000fc60000010000 */
        /* <DEDUP_REMOVED lines=43> */
[----:B------:R1:W-:Y:S04]  /*14700*/  STL [R1+0x18], R2 ;  /* 0x0000180201007387 */ /* 0x0003e80000100800 */
[----:B------:R1:W-:Y:S01]  /*14710*/  STL [R1+0x1c], R0 ;  /* 0x00001c0001007387 */ /* 0x0003e20000100800 */
[----:B------:R-:W-:Y:S05]  /*14720*/  BRA.U UP0, `(.L_x_1490) ;  /* 0x0000000100047547 */ /* 0x000fea000b800000 */
.L_x_1485:
[----:B------:R-:W-:-:S12]  /*14730*/  UIADD3 UR25, UPT, UPT, UR4, -0x1, URZ ;  /* 0xffffffff04197890 */ /* 0x000fd8000fffe0ff */
.L_x_1490:
[----:B------:R-:W-:-:S09]  /*14740*/  UISETP.GE.AND UP0, UPT, UR25, UR21, UPT ;  /* 0x000000151900728c */ /* 0x000fd2000bf06270 */
[----:B------:R-:W-:Y:S05]  /*14750*/  BRA.U !UP0, `(.L_x_1491) ;  /* 0x0000003908ac7547 */ /* 0x000fea000b800000 */
[----:B-1----:R-:W1:Y:S01]  /*14760*/  S2R R0, SR_TID.X ;  /* 0x0000000000007919 */ /* 0x002e620000002100 */
[----:B------:R-:W-:Y:S01]  /*14770*/  USHF.L.U64.HI UR13, UR6, 0x4, UR7 ;  /* 0x00000004060d7899 */ /* 0x000fe20008010207 */
[----:B------:R-:W-:Y:S01]  /*14780*/  MOV R222, 0x20 ;  /* 0x0000002000de7802 */ /* 0x000fe20000000f00 */
[----:B------:R-:W2:Y:S01]  /*14790*/  LDCU UR7, c[0x0][0x440] ;  /* 0x00008800ff0777ac */ /* 0x000ea20008000800 */
[----:B------:R-:W-:Y:S01]  /*147a0*/  IMAD.MOV.U32 R139, RZ, RZ, R136 ;  /* 0x000000ffff8b7224 */ /* 0x000fe200078e0088 */
[----:B------:R-:W-:Y:S01]  /*147b0*/  MOV R137, R133 ;  /* 0x0000008500897202 */ /* 0x000fe20000000f00 */
[----:B------:R-:W-:Y:S01]  /*147c0*/  IMAD.MOV.U32 R138, RZ, RZ, R135 ;  /* 0x000000ffff8a7224 */ /* 0x000fe200078e0087 */
[----:B------:R-:W3:Y:S01]  /*147d0*/  LDCU.64 UR8, c[0x0][0x3b8] ;  /* 0x00007700ff0877ac */ /* 0x000ee20008000a00 */
[----:B------:R-:W-:Y:S01]  /*147e0*/  IMAD.MOV.U32 R132, RZ, RZ, R134 ;  /* 0x000000ffff847224 */ /* 0x000fe200078e0086 */
[C---:B------:R-:W-:Y:S01]  /*147f0*/  IADD3 R237, PT, PT, R227.reuse, 0x40, RZ ;  /* 0x00000040e3ed7810 */ /* 0x040fe20007ffe0ff */
[----:B------:R-:W-:Y:S01]  /*14800*/  IMAD.MOV.U32 R225, RZ, RZ, 0x40 ;  /* 0x00000040ffe17424 */ /* 0x000fe200078e00ff */
[----:B------:R-:W-:Y:S01]  /*14810*/  USHF.L.U32 UR16, UR6, 0x4, URZ ;  /* 0x0000000406107899 */ /* 0x000fe200080006ff */
[C---:B------:R-:W-:Y:S01]  /*14820*/  VIADD R239, R227.reuse, 0x8 ;  /* 0x00000008e3ef7836 */ /* 0x040fe20000000000 */
[----:B------:R-:W4:Y:S01]  /*14830*/  LDCU UR17, c[0x0][0x440] ;  /* 0x00008800ff1177ac */ /* 0x000f220008000800 */
[----:B------:R-:W-:Y:S01]  /*14840*/  VIADD R238, R227, 0x48 ;  /* 0x00000048e3ee7836 */ /* 0x000fe20000000000 */
[----:B------:R-:W4:Y:S01]  /*14850*/  LDCU UR4, c[0x0][0x45c] ;  /* 0x00008b80ff0477ac */ /* 0x000f220008000800 */
[----:B--2---:R-:W-:Y:S01]  /*14860*/  ISETP.GE.AND P5, PT, R252, UR7, PT ;  /* 0x00000007fc007c0c */ /* 0x004fe2000bfa6270 */
[----:B---3--:R-:W-:-:S02]  /*14870*/  USHF.L.U64.HI UR15, UR8, 0x5, UR9 ;  /* 0x00000005080f7899 */ /* 0x008fc40008010209 */
[----:B------:R-:W-:Y:S02]  /*14880*/  USHF.L.U32 UR6, UR8, 0x5, URZ ;  /* 0x0000000508067899 */ /* 0x000fe400080006ff */
[----:B------:R-:W-:Y:S02]  /*14890*/  USHF.L.U64.HI UR9, UR8, 0x4, UR9 ;  /* 0x0000000408097899 */ /* 0x000fe40008010209 */
[----:B------:R-:W-:Y:S01]  /*148a0*/  USHF.L.U32 UR8, UR8, 0x4, URZ ;  /* 0x0000000408087899 */ /* 0x000fe200080006ff */
[----:B-1----:R-:W-:Y:S02]  /*148b0*/  LOP3.LUT P0, RZ, R0, 0x2, RZ, 0xc0, !PT ;  /* 0x0000000200ff7812 */ /* 0x002fe4000780c0ff */
[----:B------:R-:W-:Y:S02]  /*148c0*/  IADD3 R0, PT, PT, R216, 0xa000, RZ ;  /* 0x0000a000d8007810 */ /* 0x000fe40007ffe0ff */
[----:B------:R-:W-:-:S04]  /*148d0*/  SEL R222, R222, 0xffffffe0, !P0 ;  /* 0xffffffe0dede7807 */ /* 0x000fc80004000000 */
[-C--:B------:R-:W-:Y:S01]  /*148e0*/  IADD3 R221, PT, PT, R224, R222.reuse, RZ ;  /* 0x000000dee0dd7210 */ /* 0x080fe20007ffe0ff */
[----:B------:R-:W-:Y:S01]  /*148f0*/  IMAD.IADD R220, R217, 0x1, R222 ;  /* 0x00000001d9dc7824 */ /* 0x000fe200078e02de */
[----:B------:R-:W-:Y:S01]  /*14900*/  IADD3 R219, PT, PT, R216, R222, RZ ;  /* 0x000000ded8db7210 */ /* 0x000fe20007ffe0ff */
[----:B----4-:R-:W-:Y:S06]  /*14910*/  BRA `(.L_x_1492) ;  /* 0x0000000000f07947 */ /* 0x010fec0003800000 */
.L_x_1494:
[----:B------:R-:W2:Y:S01]  /*14920*/  LDL R182, [R1+0x4] ;  /* 0x0000040001b67983 */ /* 0x000ea20000100800 */
[----:B------:R-:W-:Y:S01]  /*14930*/  IMAD.SHL.U32 R177, R236, 0x8, RZ ;  /* 0x00000008ecb17824 */ /* 0x000fe200078e00ff */
[----:B------:R-:W-:Y:S01]  /*14940*/  UIADD3 UR19, UPT, UPT, UR25, -0x1, URZ ;  /* 0xffffffff19137890 */ /* 0x000fe2000fffe0ff */
[----:B------:R-:W-:Y:S01]  /*14950*/  IMAD.U32 R142, RZ, RZ, UR8 ;  /* 0x00000008ff8e7e24 */ /* 0x000fe2000f8e00ff */
[----:B------:R-:W3:Y:S01]  /*14960*/  LDL R181, [R1] ;  /* 0x0000000001b57983 */ /* 0x000ee20000100800 */
[----:B------:R-:W-:Y:S01]  /*14970*/  IMAD.U32 R143, RZ, RZ, UR9 ;  /* 0x00000009ff8f7e24 */ /* 0x000fe2000f8e00ff */
[----:B------:R-:W-:Y:S01]  /*14980*/  LOP3.LUT R177, R177, 0x38, RZ, 0xc0, !PT ;  /* 0x00000038b1b17812 */ /* 0x000fe200078ec0ff */
[----:B------:R-:W-:Y:S01]  /*14990*/  UIMAD UR18, UR15, UR19, URZ ;  /* 0x000000130f1272a4 */ /* 0x000fe2000f8e02ff */
[----:B------:R-:W-:Y:S01]  /*149a0*/  MOV R141, UR9 ;  /* 0x00000009008d7c02 */ /* 0x000fe20008000f00 */
[----:B------:R-:W-:Y:S01]  /*149b0*/  UIMAD.WIDE.U32 UR26, UR6, UR19, URZ ;  /* 0x00000013061a72a5 */ /* 0x000fe2000f8e00ff */
[----:B------:R-:W-:Y:S01]  /*149c0*/  ISETP.GE.AND P5, PT, R177, UR17, PT ;  /* 0x00000011b1007c0c */ /* 0x000fe2000bfa6270 */
[----:B------:R-:W-:Y:S01]  /*149d0*/  VOTEU.ALL UP0, P1 ;  /* 0x0000000000ff7886 */ /* 0x000fe20000800000 */
[----:B------:R-:W-:Y:S01]  /*149e0*/  MOV R177, UR6 ;  /* 0x0000000600b17c02 */ /* 0x000fe20008000f00 */
[----:B------:R-:W-:Y:S01]  /*149f0*/  UIADD3 UR7, UPT, UPT, UR27, UR18, URZ ;  /* 0x000000121b077290 */ /* 0x000fe2000fffe0ff */
[----:B------:R-:W-:Y:S02]  /*14a00*/  IMAD.U32 R140, RZ, RZ, UR8 ;  /* 0x00000008ff8c7e24 */ /* 0x000fe4000f8e00ff */
[----:B------:R-:W-:Y:S02]  /*14a10*/  IMAD.U32 R178, RZ, RZ, UR26 ;  /* 0x0000001affb27e24 */ /* 0x000fe4000f8e00ff */
[----:B------:R-:W-:Y:S02]  /*14a20*/  IMAD.U32 R136, RZ, RZ, UR26 ;  /* 0x0000001aff887e24 */ /* 0x000fe4000f8e00ff */
[----:B------:R-:W-:Y:S02]  /*14a30*/  IMAD.U32 R176, RZ, RZ, UR26 ;  /* 0x0000001affb07e24 */ /* 0x000fe4000f8e00ff */
[C---:B------:R-:W-:Y:S04]  /*14a40*/  @!P1 IMAD.WIDE.U32 R140, R177.reuse, UR19, R140 ;  /* 0x00000013b18c9c25 */ /* 0x040fe8000f8e008c */
[----:B------:R-:W-:Y:S04]  /*14a50*/  @!P5 IMAD.WIDE.U32 R142, R177, UR19, R142 ;  /* 0x00000013b18edc25 */ /* 0x000fe8000f8e008e */
[----:B------:R-:W-:Y:S01]  /*14a60*/  @!P5 VIADD R135, R143, UR18 ;  /* 0x000000128f87dc36 */ /* 0x000fe20008000000 */
[CC--:B--2---:R-:W-:Y:S04]  /*14a70*/  @!P5 LEA R180, P0, R142.reuse, R182.reuse, 0x1 ;  /* 0x000000b68eb4d211 */ /* 0x0c4fe800078008ff */
[-C--:B---3--:R-:W-:Y:S01]  /*14a80*/  @!P5 LEA.HI.X R179, R142, R181.reuse, R135, 0x1, P0 ;  /* 0x000000b58eb3d211 */ /* 0x088fe200000f0c87 */
[----:B------:R-:W-:Y:S01]  /*14a90*/  IMAD.U32 R142, RZ, RZ, UR26 ;  /* 0x0000001aff8e7e24 */ /* 0x000fe2000f8e00ff */
[----:B------:R-:W-:Y:S01]  /*14aa0*/  MOV R135, UR7 ;  /* 0x0000000700877c02 */ /* 0x000fe20008000f00 */
[----:B------:R-:W-:Y:S01]  /*14ab0*/  @!UP0 UIADD3 UR7, UPT, UPT, UR18, UR27, URZ ;  /* 0x0000001b12078290 */ /* 0x000fe2000fffe0ff */
[-C--:B------:R-:W-:Y:S04]  /*14ac0*/  @!P5 LEA R178, P0, R178, R182.reuse, 0x1 ;  /* 0x000000b6b2b2d211 */ /* 0x080fe800078008ff */
[-C--:B------:R-:W-:Y:S02]  /*14ad0*/  @!P5 LEA.HI.X R136, R136, R181.reuse, R135, 0x1, P0 ;  /* 0x000000b58888d211 */ /* 0x080fe400000f0c87 */
[-C--:B------:R-:W-:Y:S02]  /*14ae0*/  @!P1 LEA R176, P0, R176, R182.reuse, 0x1 ;  /* 0x000000b6b0b09211 */ /* 0x080fe400078008ff */
[----:B------:R-:W-:Y:S04]  /*14af0*/  MOV R135, UR7 ;  /* 0x0000000700877c02 */ /* 0x000fe80008000f00 */
[-C--:B------:R-:W-:Y:S01]  /*14b00*/  @!P1 LEA.HI.X R177, R142, R181.reuse, R135, 0x1, P0 ;  /* 0x000000b58eb19211 */ /* 0x080fe200000f0c87 */
[----:B------:R-:W-:Y:S01]  /*14b10*/  @!P1 VIADD R135, R141, UR18 ;  /* 0x000000128d879c36 */ /* 0x000fe20008000000 */
        /* <DEDUP_REMOVED lines=28> */
.L_x_1492:
[----:B--2---:R-:W2:Y:S01]  /*14ce0*/  LDL R9, [R1+0xc] ;  /* 0x00000c0001097983 */ /* 0x004ea20000100800 */
[----:B------:R-:W-:Y:S04]  /*14cf0*/  DEPBAR.LE SB0, 0x0 ;  /* 0x000080000000791a */ /* 0x000fe80000000000 */
[----:B------:R-:W3:Y:S01]  /*14d00*/  LDL R14, [R1+0x8] ;  /* 0x00000800010e7983 */ /* 0x000ee20000100800 */
[----:B------:R-:W-:Y:S01]  /*14d10*/  UIMAD.WIDE.U32 UR26, UR11, UR25, URZ ;  /* 0x000000190b1a72a5 */ /* 0x000fe2000f8e00ff */
[----:B------:R-:W-:Y:S01]  /*14d20*/  IMAD.U32 R6, RZ, RZ, UR16 ;  /* 0x00000010ff067e24 */ /* 0x000fe2000f8e00ff */
[----:B------:R-:W-:Y:S01]  /*14d30*/  MOV R4, UR16 ;  /* 0x0000001000047c02 */ /* 0x000fe20008000f00 */
[----:B------:R-:W1:Y:S01]  /*14d40*/  S2R R0, SR_TID.X ;  /* 0x0000000000007919 */ /* 0x000e620000002100 */
[----:B------:R-:W-:Y:S01]  /*14d50*/  IMAD.U32 R7, RZ, RZ, UR13 ;  /* 0x0000000dff077e24 */ /* 0x000fe2000f8e00ff */
[----:B------:R-:W-:Y:S01]  /*14d60*/  UIMAD UR18, UR10, UR25, URZ ;  /* 0x000000190a1272a4 */ /* 0x000fe2000f8e02ff */
[----:B------:R-:W-:Y:S01]  /*14d70*/  IMAD.U32 R8, RZ, RZ, UR25 ;  /* 0x00000019ff087e24 */ /* 0x000fe2000f8e00ff */
[----:B------:R-:W-:Y:S01]  /*14d80*/  BAR.SYNC.DEFER_BLOCKING 0x0 ;  /* 0x0000000000007b1d */ /* 0x000fe20000010000 */
[----:B------:R-:W-:Y:S01]  /*14d90*/  IMAD.U32 R5, RZ, RZ, UR13 ;  /* 0x0000000dff057e24 */ /* 0x000fe2000f8e00ff */
[----:B------:R-:W-:Y:S01]  /*14da0*/  UIADD3 UR7, UPT, UPT, UR27, UR18, URZ ;  /* 0x000000121b077290 */ /* 0x000fe2000fffe0ff */
[----:B------:R-:W-:Y:S01]  /*14db0*/  IMAD.U32 R2, RZ, RZ, UR26 ;  /* 0x0000001aff027e24 */ /* 0x000fe2000f8e00ff */
[----:B------:R-:W-:Y:S01]  /*14dc0*/  UISETP.GT.AND UP0, UPT, UR25, UR21, UPT ;  /* 0x000000151900728c */ /* 0x000fe2000bf04270 */
[----:B------:R-:W-:Y:S01]  /*14dd0*/  IMAD.U32 R3, RZ, RZ, UR27 ;  /* 0x0000001bff037e24 */ /* 0x000fe2000f8e00ff */
[----:B------:R-:W4:Y:S01]  /*14de0*/  S2R R236, SR_TID.X ;  /* 0x0000000000ec7919 */ /* 0x000f220000002100 */
[----:B-1----:R-:W-:Y:S05]  /*14df0*/  IMAD.SHL.U32 R0, R0, 0x8, RZ ;  /* 0x0000000800007824 */ /* 0x002fea00078e00ff */
[----:B------:R-:W-:Y:S04]  /*14e00*/  LOP3.LUT R0, R0, 0x38, RZ, 0xc0, !PT ;  /* 0x0000003800007812 */ /* 0x000fe800078ec0ff */
[----:B------:R-:W-:Y:S02]  /*14e10*/  LOP3.LUT R0, R0, 0x40, RZ, 0xfc, !PT ;  /* 0x0000004000007812 */ /* 0x000fe400078efcff */
[----:B----4-:R-:W-:Y:S02]  /*14e20*/  SHF.L.U32 R134, R236, 0x1, RZ ;  /* 0x00000001ec867819 */ /* 0x010fe400000006ff */
[----:B------:R-:W-:Y:S01]  /*14e30*/  ISETP.GE.AND P1, PT, R0, UR17, PT ;  /* 0x0000001100007c0c */ /* 0x000fe2000bf26270 */
[----:B------:R-:W-:Y:S02]  /*14e40*/  IMAD.U32 R0, RZ, RZ, UR25 ;  /* 0x00000019ff007e24 */ /* 0x000fe4000f8e00ff */
[----:B------:R-:W-:Y:S02]  /*14e50*/  STL [R1+0x24], R134 ;  /* 0x0000248601007387 */ /* 0x000fe40000100800 */
[----:B------:R-:W-:Y:S01]  /*14e60*/  @!P5 IMAD.WIDE.U32 R6, R0, UR11, R6 ;  /* 0x0000000b0006dc25 */ /* 0x000fe2000f8e0006 */
[----:B------:R-:W-:Y:S03]  /*14e70*/  MOV R0, UR7 ;  /* 0x0000000700007c02 */ /* 0x000fe60008000f00 */
[----:B------:R-:W-:Y:S04]  /*14e80*/  @!P5 VIADD R3, R7, UR18 ;  /* 0x000000120703dc36 */ /* 0x000fe80008000000 */
[----:B------:R-:W-:Y:S04]  /*14e90*/  @!P1 IMAD.WIDE.U32 R4, R8, UR11, R4 ;  /* 0x0000000b08049c25 */ /* 0x000fe8000f8e0004 */
[----:B------:R-:W-:Y:S01]  /*14ea0*/  @!P1 VIADD R7, R5, UR18 ;  /* 0x0000001205079c36 */ /* 0x000fe20008000000 */
[-C--:B--2---:R-:W-:Y:S02]  /*14eb0*/  @!P1 LEA R8, P0, R4, R9.reuse, 0x1 ;  /* 0x0000000904089211 */ /* 0x084fe400078008ff */
[CC--:B------:R-:W-:Y:S02]  /*14ec0*/  @!P5 LEA R12, P4, R2.reuse, R9.reuse, 0x1 ;  /* 0x00000009020cd211 */ /* 0x0c0fe400078808ff */
[-C--:B------:R-:W-:Y:S02]  /*14ed0*/  @!P1 LEA R10, P2, R2, R9.reuse, 0x1 ;  /* 0x00000009020a9211 */ /* 0x080fe400078408ff */
[----:B------:R-:W-:Y:S02]  /*14ee0*/  @!P5 LEA R13, P3, R6, R9, 0x1 ;  /* 0x00000009060dd211 */ /* 0x000fe400078608ff */
[-C--:B---3--:R-:W-:Y:S01]  /*14ef0*/  @!P1 LEA.HI.X R9, R4, R14.reuse, R7, 0x1, P0 ;  /* 0x0000000e04099211 */ /* 0x088fe200000f0c07 */
[----:B------:R-:W-:Y:S01]  /*14f00*/  @!P5 IMAD.MOV.U32 R4, RZ, RZ, R12 ;  /* 0x000000ffff04d224 */ /* 0x000fe200078e000c */
[CCC-:B------:R-:W-:Y:S02]  /*14f10*/  @!P5 LEA.HI.X R5, R2.reuse, R14.reuse, R0.reuse, 0x1, P4 ;  /* 0x0000000e0205d211 */ /* 0x1c0fe400020f0c00 */
[-C--:B------:R-:W-:Y:S01]  /*14f20*/  @!P1 LEA.HI.X R11, R2, R14.reuse, R0, 0x1, P2 ;  /* 0x0000000e020b9211 */ /* 0x080fe200010f0c00 */
[----:B------:R-:W-:Y:S01]  /*14f30*/  @!P5 IMAD.MOV.U32 R2, RZ, RZ, R13 ;  /* 0x000000ffff02d224 */ /* 0x000fe200078e000d */
[----:B------:R-:W-:Y:S01]  /*14f40*/  @!P5 LEA.HI.X R3, R6, R14, R3, 0x1, P3 ;  /* 0x0000000e0603d211 */ /* 0x000fe200018f0c03 */
[----:B------:R-:W-:Y:S01]  /*14f50*/  @!PT LDS RZ, [RZ] ;  /* 0x00000000fffff984 */ /* 0x000fe20000000800 */
[----:B------:R-:W-:Y:S01]  /*14f60*/  @!PT LDS RZ, [RZ] ;  /* 0x00000000fffff984 */ /* 0x000fe20000000800 */
[----:B------:R-:W-:Y:S01]  /*14f70*/  @!PT LDS RZ, [RZ] ;  /* 0x00000000fffff984 */ /* 0x000fe20000000800 */
[----:B------:R-:W-:Y:S01]  /*14f80*/  @!P5 LDGSTS.E.BYPASS.LTC128B.128 [R226+0xa000], desc[UR30][R4.64] ;  /* 0x0a00000004e2dfae */ /* 0x000fe2000b981a1e */
[----:B------:R-:W-:Y:S04]  /*14f90*/  LOP3.LUT P4, RZ, R236, 0x4, RZ, 0xc0, !PT ;  /* 0x00000004ecff7812 */ /* 0x000fe8000788c0ff */
[----:B------:R-:W-:Y:S01]  /*14fa0*/  @P5 STS.128 [R226+0xa000], RZ ;  /* 0x00a000ffe2005388 */ /* 0x000fe20000000c00 */
[----:B------:R-:W-:Y:S04]  /*14fb0*/  SEL R0, R225, 0xffffffc0, !P4 ;  /* 0xffffffc0e1007807 */ /* 0x000fe80006000000 */
        /* <DEDUP_REMOVED lines=10> */
[----:B------:R-:W-:Y:S01]  /*15060*/  @!PT LDS RZ, [RZ] ;  /* 0x00000000fffff984 */ /* 0x000fe20000000800 */
[----:B------:R-:W-:Y:S01]  /*15070*/  @!PT LDS RZ, [RZ] ;  /* 0x00000000fffff984 */ /* 0x000fe20000000800 */
[----:B------:R-:W-:Y:S01]  /*15080*/  @!PT LDS RZ, [RZ] ;  /* 0x00000000fffff984 */ /* 0x000fe20000000800 */
[----:B------:R2:W-:Y:S05]  /*15090*/  @!P1 LDGSTS.E.BYPASS.LTC128B.128 [R226+0xb800], desc[UR30][R8.64+0x80] ;  /* 0x0b80008008e29fae */ /* 0x0005ea000b981a1e */
[----:B------:R-:W-:Y:S05]  /*150a0*/  @P1 STS.128 [R226+0xb800], RZ ;  /* 0x00b800ffe2001388 */ /* 0x000fea0000000c00 */
[----:B------:R-:W-:Y:S05]  /*150b0*/  LDSM.16.M88.4 R32, [R217] ;  /* 0x00000000d920783b */ /* 0x000fea0000000200 */
[----:B------:R-:W3:Y:S05]  /*150c0*/  LDSM.16.M88.4 R16, [R218+UR5+0x8000] ;  /* 0x00800005da10783b */ /* 0x000eea0008000200 */
[----:B------:R-:W2:Y:S01]  /*150d0*/  LDSM.16.M88.4 R28, [R217+0x2000] ;  /* 0x00200000d91c783b */ /* 0x000ea20000000200 */
[----:B-1----:R-:W-:Y:S01]  /*150e0*/  IADD3 R2, PT, PT, R217, R0, RZ ;  /* 0x00000000d9027210 */ /* 0x002fe20007ffe0ff */
[----:B------:R-:W-:Y:S03]  /*150f0*/  IMAD.IADD R0, R224, 0x1, R0 ;  /* 0x00000001e0007824 */ /* 0x000fe600078e0200 */
[----:B------:R-:W1:Y:S01]  /*15100*/  LDSM.16.M88.4 R140, [R218+UR5+0x8800] ;  /* 0x00880005da8c783b */ /* 0x000e620008000200 */
[C---:B------:R-:W-:Y:S02]  /*15110*/  IMAD.IADD R3, R222.reuse, 0x1, R2 ;  /* 0x00000001de037824 */ /* 0x040fe400078e0202 */
[----:B------:R-:W-:Y:S02]  /*15120*/  IMAD.IADD R133, R222, 0x1, R0 ;  /* 0x00000001de857824 */ /* 0x000fe400078e0200 */
[----:B------:R-:W0:Y:S05]  /*15130*/  LDGDEPBAR ;  /* 0x00000000000079af */ /* 0x000e2a0000000000 */
[----:B------:R-:W-:Y:S05]  /*15140*/  LDSM.16.M88.4 R176, [R220] ;  /* 0x00000000dcb0783b */ /* 0x000fea0000000200 */
[----:B------:R-:W4:Y:S05]  /*15150*/  LDSM.16.M88.4 R180, [R221+0x8000] ;  /* 0x00800000ddb4783b */ /* 0x000f2a0000000200 */
[----:B------:R-:W4:Y:S05]  /*15160*/  LDSM.16.M88.4 R184, [R220+0x2000] ;  /* 0x00200000dcb8783b */ /* 0x000f2a0000000200 */
[----:B------:R-:W4:Y:S05]  /*15170*/  LDSM.16.M88.4 R188, [R221+0x8800] ;  /* 0x00880000ddbc783b */ /* 0x000f2a0000000200 */
[----:B------:R-:W-:Y:S01]  /*15180*/  LDSM.16.M88.4 R192, [R2] ;  /* 0x0000000002c0783b */ /* 0x000fe20000000200 */
[-C--:B---3--:R-:W-:Y:S04]  /*15190*/  HMMA.16816.F32 R4, R32, R16.reuse, RZ ;  /* 0x000000102004723c */ /* 0x088fe800000018ff */
[----:B------:R-:W3:Y:S04]  /*151a0*/  LDSM.16.M88.4 R196, [R0+0x8000] ;  /* 0x0080000000c4783b */ /* 0x000ee80000000200 */
[C---:B--2---:R-:W-:Y:S01]  /*151b0*/  HMMA.16816.F32 R8, R28.reuse, R16, RZ ;  /* 0x000000101c08723c */ /* 0x044fe200000018ff */
[----:B------:R-:W2:Y:S05]  /*151c0*/  LDSM.16.M88.4 R200, [R2+0x2000] ;  /* 0x0020000002c8783b */ /* 0x000eaa0000000200 */
[----:B------:R-:W-:Y:S02]  /*151d0*/  LDSM.16.M88.4 R204, [R3] ;  /* 0x0000000003cc783b */ /* 0x000fe40000000200 */
[-C--:B------:R-:W-:Y:S03]  /*151e0*/  HMMA.16816.F32 R12, R28, R18.reuse, RZ ;  /* 0x000000121c0c723c */ /* 0x080fe600000018ff */
[----:B------:R-:W-:Y:S05]  /*151f0*/  LDSM.16.M88.4 R208, [R133+0x8000] ;  /* 0x0080000085d0783b */ /* 0x000fea0000000200 */
[C---:B------:R-:W-:Y:S01]  /*15200*/  HMMA.16816.F32 R16, R32.reuse, R18, RZ ;  /* 0x000000122010723c */ /* 0x040fe200000018ff */
[----:B------:R-:W-:Y:S07]  /*15210*/  LDSM.16.M88.4 R212, [R3+0x2000] ;  /* 0x0020000003d4783b */ /* 0x000fee0000000200 */
[-C--:B-1----:R-:W-:Y:S08]  /*15220*/  HMMA.16816.F32 R20, R32, R140.reuse, RZ ;  /* 0x0000008c2014723c */ /* 0x082ff000000018ff */
[C---:B------:R-:W-:Y:S08]  /*15230*/  HMMA.16816.F32 R24, R28.reuse, R140, RZ ;  /* 0x0000008c1c18723c */ /* 0x040ff000000018ff */
[-C--:B------:R-:W-:Y:S08]  /*15240*/  HMMA.16816.F32 R28, R28, R142.reuse, RZ ;  /* 0x0000008e1c1c723c */ /* 0x080ff000000018ff */
[----:B------:R-:W-:Y:S01]  /*15250*/  HMMA.16816.F32 R32, R32, R142, RZ ;  /* 0x0000008e2020723c */ /* 0x000fe200000018ff */
[----:B------:R-:W1:Y:S07]  /*15260*/  LDSM.16.M88.4 R140, [R0+0x8800] ;  /* 0x00880000008c783b */ /* 0x000e6e0000000200 */
[-C--:B----4-:R-:W-:Y:S08]  /*15270*/  HMMA.16816.F32 R4, R176, R180.reuse, R4 ;  /* 0x000000b4b004723c */ /* 0x090ff00000001804 */
[C---:B------:R-:W-:Y:S08]  /*15280*/  HMMA.16816.F32 R8, R184.reuse, R180, R8 ;  /* 0x000000b4b808723c */ /* 0x040ff00000001808 */
[-C--:B------:R-:W-:Y:S08]  /*15290*/  HMMA.16816.F32 R12, R184, R182.reuse, R12 ;  /* 0x000000b6b80c723c */ /* 0x080ff0000000180c */
[C---:B------:R-:W-:Y:S01]  /*152a0*/  HMMA.16816.F32 R16, R176.reuse, R182, R16 ;  /* 0x000000b6b010723c */ /* 0x040fe20000001810 */
[----:B------:R-:W-:Y:S07]  /*152b0*/  LDSM.16.M88.4 R180, [R218+UR5+0x9000] ;  /* 0x00900005dab4783b */ /* 0x000fee0008000200 */
[-C--:B------:R-:W-:Y:S08]  /*152c0*/  HMMA.16816.F32 R20, R176, R188.reuse, R20 ;  /* 0x000000bcb014723c */ /* 0x080ff00000001814 */
[C---:B------:R-:W-:Y:S08]  /*152d0*/  HMMA.16816.F32 R24, R184.reuse, R188, R24 ;  /* 0x000000bcb818723c */ /* 0x040ff00000001818 */
[-C--:B------:R-:W-:Y:S01]  /*152e0*/  HMMA.16816.F32 R28, R184, R190.reuse, R28 ;  /* 0x000000beb81c723c */ /* 0x080fe2000000181c */
[----:B------:R-:W-:Y:S07]  /*152f0*/  LDSM.16.M88.4 R184, [R217+0x6000] ;  /* 0x00600000d9b8783b */ /* 0x000fee0000000200 */
[----:B------:R-:W-:Y:S01]  /*15300*/  HMMA.16816.F32 R32, R176, R190, R32 ;  /* 0x000000beb020723c */ /* 0x000fe20000001820 */
[----:B------:R-:W4:Y:S05]  /*15310*/  LDSM.16.M88.4 R176, [R133+0x8800] ;  /* 0x0088000085b0783b */ /* 0x000f2a0000000200 */
[----:B------:R-:W-:Y:S02]  /*15320*/  LDSM.16.M88.4 R188, [R218+UR5+0x9800] ;  /* 0x00980005dabc783b */ /* 0x000fe40008000200 */
[-C--:B---3--:R-:W-:Y:S08]  /*15330*/  HMMA.16816.F32 R4, R192, R196.reuse, R4 ;  /* 0x000000c4c004723c */ /* 0x088ff00000001804 */
[C---:B--2---:R-:W-:Y:S08]  /*15340*/  HMMA.16816.F32 R8, R200.reuse, R196, R8 ;  /* 0x000000c4c808723c */ /* 0x044ff00000001808 */
        /* <DEDUP_REMOVED lines=9> */
[----:B------:R-:W2:Y:S02]  /*153e0*/  LDSM.16.M88.4 R192, [R220+0x4000] ;  /* 0x00400000dcc0783b */ /* 0x000ea40000000200 */
[-C--:B------:R-:W-:Y:S08]  /*153f0*/  HMMA.16816.F32 R4, R204, R208.reuse, R4 ;  /* 0x000000d0cc04723c */ /* 0x080ff00000001804 */
[C---:B------:R-:W-:Y:S08]  /*15400*/  HMMA.16816.F32 R8, R212.reuse, R208, R8 ;  /* 0x000000d0d408723c */ /* 0x040ff00000001808 */
[-C--:B------:R-:W-:Y:S08]  /*15410*/  HMMA.16816.F32 R12, R212, R210.reuse, R12 ;  /* 0x000000d2d40c723c */ /* 0x080ff0000000180c */
[C---:B------:R-:W-:Y:S08]  /*15420*/  HMMA.16816.F32 R16, R204.reuse, R210, R16 ;  /* 0x000000d2cc10723c */ /* 0x040ff00000001810 */
[-C--:B----4-:R-:W-:Y:S08]  /*15430*/  HMMA.16816.F32 R20, R204, R176.reuse, R20 ;  /* 0x000000b0cc14723c */ /* 0x090ff00000001814 */
[C---:B------:R-:W-:Y:S08]  /*15440*/  HMMA.16816.F32 R24, R212.reuse, R176, R24 ;  /* 0x000000b0d418723c */ /* 0x040ff00000001818 */
[-C--:B------:R-:W-:Y:S08]  /*15450*/  HMMA.16816.F32 R28, R212, R178.reuse, R28 ;  /* 0x000000b2d41c723c */ /* 0x080ff0000000181c */
[----:B------:R-:W-:Y:S01]  /*15460*/  HMMA.16816.F32 R32, R204, R178, R32 ;  /* 0x000000b2cc20723c */ /* 0x000fe20000001820 */
[----:B------:R-:W3:Y:S05]  /*15470*/  LDSM.16.M88.4 R176, [R221+0x9800] ;  /* 0x00980000ddb0783b */ /* 0x000eea0000000200 */
[----:B------:R-:W-:Y:S02]  /*15480*/  LDSM.16.M88.4 R204, [R133+0x9000] ;  /* 0x0090000085cc783b */ /* 0x000fe40000000200 */
[-C--:B-1----:R-:W-:Y:S08]  /*15490*/  HMMA.16816.F32 R4, R140, R180.reuse, R4 ;  /* 0x000000b48c04723c */ /* 0x082ff00000001804 */
[C---:B------:R-:W-:Y:S08]  /*154a0*/  HMMA.16816.F32 R8, R184.reuse, R180, R8 ;  /* 0x000000b4b808723c */ /* 0x040ff00000001808 */
        /* <DEDUP_REMOVED lines=8> */
[----:B------:R1:W4:Y:S05]  /*15530*/  LDSM.16.M88.4 R140, [R2+0x4000] ;  /* 0x00400000028c783b */ /* 0x00032a0000000200 */
[----:B------:R3:W4:Y:S02]  /*15540*/  LDSM.16.M88.4 R188, [R0+0x9800] ;  /* 0x0098000000bc783b */ /* 0x0007240000000200 */
[-C--:B--2---:R-:W-:Y:S08]  /*15550*/  HMMA.16816.F32 R4, R192, R196.reuse, R4 ;  /* 0x000000c4c004723c */ /* 0x084ff00000001804 */
[C---:B------:R-:W-:Y:S08]  /*15560*/  HMMA.16816.F32 R8, R200.reuse, R196, R8 ;  /* 0x000000c4c808723c */ /* 0x040ff00000001808 */
[-C--:B------:R-:W-:Y:S03]  /*15570*/  HMMA.16816.F32 R12, R200, R198.reuse, R12 ;  /* 0x000000c6c80c723c */ /* 0x080fe6000000180c */
[----:B-1----:R-:W-:Y:S01]  /*15580*/  LOP3.LUT R2, R134, 0x6, RZ, 0xc0, !PT ;  /* 0x0000000686027812 */ /* 0x002fe200078ec0ff */
[----:B---3--:R-:W-:Y:S04]  /*15590*/  IMAD.U32 R0, RZ, RZ, UR25 ;  /* 0x00000019ff007e24 */ /* 0x008fe8000f8e00ff */
[C---:B------:R-:W-:Y:S01]  /*155a0*/  HMMA.16816.F32 R16, R192.reuse, R198, R16 ;  /* 0x000000c6c010723c */ /* 0x040fe20000001810 */
[----:B------:R-:W1:Y:S03]  /*155b0*/  LDSM.16.M88.4 R196, [R3+0x4000] ;  /* 0x0040000003c4783b */ /* 0x000e660000000200 */
[----:B------:R-:W-:Y:S02]  /*155c0*/  IMAD R0, R0, 0x20, R2 ;  /* 0x0000002000007824 */ /* 0x000fe400078e0202 */
[----:B------:R-:W-:Y:S02]  /*155d0*/  STL [R1+0x20], R2 ;  /* 0x0000200201007387 */ /* 0x000fe40000100800 */
[-C--:B------:R-:W-:Y:S03]  /*155e0*/  HMMA.16816.F32 R20, R192, R176.reuse, R20 ;  /* 0x000000b0c014723c */ /* 0x080fe60000001814 */
[-C--:B------:R-:W-:Y:S02]  /*155f0*/  ISETP.GT.AND P6, PT, R230, R0.reuse, PT ;  /* 0x00000000e600720c */ /* 0x080fe40003fc4270 */
[-C--:B------:R-:W-:Y:S02]  /*15600*/  ISETP.GT.AND P3, PT, R231, R0.reuse, PT ;  /* 0x00000000e700720c */ /* 0x080fe40003f64270 */
[----:B------:R-:W-:Y:S01]  /*15610*/  ISETP.GT.AND P2, PT, R228, R0, PT ;  /* 0x00000000e400720c */ /* 0x000fe20003f44270 */
[C---:B------:R-:W-:Y:S08]  /*15620*/  HMMA.16816.F32 R24, R200.reuse, R176, R24 ;  /* 0x000000b0c818723c */ /* 0x040ff00000001818 */
[-C--:B------:R-:W-:Y:S01]  /*15630*/  HMMA.16816.F32 R28, R200, R178.reuse, R28 ;  /* 0x000000b2c81c723c */ /* 0x080fe2000000181c */
[----:B------:R2:W3:Y:S07]  /*15640*/  LDSM.16.M88.4 R200, [R3+0x6000] ;  /* 0x0060000003c8783b */ /* 0x0004ee0000000200 */
[----:B------:R-:W-:Y:S08]  /*15650*/  HMMA.16816.F32 R32, R192, R178, R32 ;  /* 0x000000b2c020723c */ /* 0x000ff00000001820 */
[-C--:B----4-:R-:W-:Y:S08]  /*15660*/  HMMA.16816.F32 R4, R140, R180.reuse, R4 ;  /* 0x000000b48c04723c */ /* 0x090ff00000001804 */
[C---:B------:R-:W-:Y:S04]  /*15670*/  HMMA.16816.F32 R8, R184.reuse, R180, R8 ;  /* 0x000000b4b808723c */ /* 0x040fe80000001808 */
[C---:B--2---:R-:W-:Y:S04]  /*15680*/  VIADD R3, R0.reuse, UR24 ;  /* 0x0000001800037c36 */ /* 0x044fe80008000000 */
[-C--:B------:R-:W-:Y:S03]  /*15690*/  HMMA.16816.F32 R12, R184, R182.reuse, R12 ;  /* 0x000000b6b80c723c */ /* 0x080fe6000000180c */
[--C-:B------:R-:W-:Y:S05]  /*156a0*/  IMAD.IADD R135, R227, 0x1, -R3.reuse ;  /* 0x00000001e3877824 */ /* 0x100fea00078e0a03 */
[C---:B------:R-:W-:Y:S04]  /*156b0*/  HMMA.16816.F32 R16, R140.reuse, R182, R16 ;  /* 0x000000b68c10723c */ /* 0x040fe80000001810 */
[----:B------:R-:W-:Y:S04]  /*156c0*/  IABS R135, R135 ;  /* 0x0000008700877213 */ /* 0x000fe80000000000 */
[-C--:B------:R-:W-:Y:S03]  /*156d0*/  HMMA.16816.F32 R20, R140, R188.reuse, R20 ;  /* 0x000000bc8c14723c */ /* 0x080fe60000001814 */
[----:B------:R-:W-:Y:S05]  /*156e0*/  I2FP.F32.S32 R135, R135 ;  /* 0x0000008700877245 */ /* 0x000fea0000201400 */
[C---:B------:R-:W-:Y:S08]  /*156f0*/  HMMA.16816.F32 R24, R184.reuse, R188, R24 ;  /* 0x000000bcb818723c */ /* 0x040ff00000001818 */
[-C--:B------:R-:W-:Y:S08]  /*15700*/  HMMA.16816.F32 R28, R184, R190.reuse, R28 ;  /* 0x000000beb81c723c */ /* 0x080ff0000000181c */
[----:B------:R-:W-:Y:S01]  /*15710*/  HMMA.16816.F32 R32, R140, R190, R32 ;  /* 0x000000be8c20723c */ /* 0x000fe20000001820 */
[----:B------:R2:W4:Y:S01]  /*15720*/  LDSM.16.M88.4 R140, [R133+0x9800] ;  /* 0x00980000858c783b */ /* 0x0005220000000200 */
[----:B------:R-:W-:Y:S04]  /*15730*/  DEPBAR.LE SB0, 0x0 ;  /* 0x000080000000791a */ /* 0x000fe80000000000 */
[----:B------:R-:W-:Y:S02]  /*15740*/  BAR.SYNC.DEFER_BLOCKING 0x0 ;  /* 0x0000000000007b1d */ /* 0x000fe40000010000 */
[-C--:B-1----:R-:W-:Y:S08]  /*15750*/  HMMA.16816.F32 R4, R196, R204.reuse, R4 ;  /* 0x000000ccc404723c */ /* 0x082ff00000001804 */
[C---:B---3--:R-:W-:Y:S08]  /*15760*/  HMMA.16816.F32 R8, R200.reuse, R204, R8 ;  /* 0x000000ccc808723c */ /* 0x048ff00000001808 */
[-C--:B------:R-:W-:Y:S03]  /*15770*/  HMMA.16816.F32 R12, R200, R206.reuse, R12 ;  /* 0x000000cec80c723c */ /* 0x080fe6000000180c */
[----:B--2---:R-:W-:Y:S02]  /*15780*/  VIADD R133, R0, 0x18 ;  /* 0x0000001800857836 */ /* 0x004fe40000000000 */
[----:B------:R-:W-:Y:S01]  /*15790*/  FFMA.FTZ R4, R135, -UR12, R4 ;  /* 0x8000000c87047c23 */ /* 0x000fe20008010004 */
[----:B------:R-:W-:Y:S02]  /*157a0*/  IMAD.IADD R135, R237, 0x1, -R3 ;  /* 0x00000001ed877824 */ /* 0x000fe400078e0a03 */
[C---:B------:R-:W-:Y:S04]  /*157b0*/  HMMA.16816.F32 R16, R196.reuse, R206, R16 ;  /* 0x000000cec410723c */ /* 0x040fe80000001810 */
[----:B------:R-:W-:Y:S04]  /*157c0*/  IADD3 R2, PT, PT, R133, UR24, RZ ;  /* 0x0000001885027c10 */ /* 0x000fe8000fffe0ff */
[-C--:B----4-:R-:W-:Y:S03]  /*157d0*/  HMMA.16816.F32 R20, R196, R140.reuse, R20 ;  /* 0x0000008cc414723c */ /* 0x090fe60000001814 */
[----:B------:R-:W-:Y:S05]  /*157e0*/  VIADD R134, R2, 0xffffffe9 ;  /* 0xffffffe902867836 */ /* 0x000fea0000000000 */
[----:B------:R-:W-:Y:S01]  /*157f0*/  IADD3 R136, PT, PT, R227, -R134, RZ ;  /* 0x80000086e3887210 */ /* 0x000fe20007ffe0ff */
[C---:B------:R-:W-:Y:S04]  /*15800*/  HMMA.16816.F32 R24, R200.reuse, R140, R24 ;  /* 0x0000008cc818723c */ /* 0x040fe80000001818 */
[----:B------:R-:W-:Y:S02]  /*15810*/  IABS R136, R136 ;  /* 0x0000008800887213 */ /* 0x000fe40000000000 */
[----:B------:R-:W-:Y:S02]  /*15820*/  IABS R140, R135 ;  /* 0x00000087008c7213 */ /* 0x000fe40000000000 */
[----:B------:R-:W-:Y:S01]  /*15830*/  I2FP.F32.S32 R136, R136 ;  /* 0x0000008800887245 */ /* 0x000fe20000201400 */
[-C--:B------:R-:W-:Y:S03]  /*15840*/  HMMA.16816.F32 R28, R200, R142.reuse, R28 ;  /* 0x0000008ec81c723c */ /* 0x080fe6000000181c */
[C---:B------:R-:W-:Y:S01]  /*15850*/  IADD3 R135, PT, PT, R239.reuse, -R134, RZ ;  /* 0x80000086ef877210 */ /* 0x040fe20007ffe0ff */
[----:B------:R-:W-:Y:S01]  /*15860*/  FFMA.FTZ R5, R136, -UR12, R5 ;  /* 0x8000000c88057c23 */ /* 0x000fe20008010005 */
[----:B------:R-:W-:Y:S01]  /*15870*/  I2FP.F32.S32 R140, R140 ;  /* 0x0000008c008c7245 */ /* 0x000fe20000201400 */
[--C-:B------:R-:W-:Y:S01]  /*15880*/  IMAD.IADD R136, R239, 0x1, -R3.reuse ;  /* 0x00000001ef887824 */ /* 0x100fe200078e0a03 */
[----:B------:R-:W-:Y:S01]  /*15890*/  IABS R135, R135 ;  /* 0x0000008700877213 */ /* 0x000fe20000000000 */
[----:B------:R-:W-:Y:S04]  /*158a0*/  HMMA.16816.F32 R32, R196, R142, R32 ;  /* 0x0000008ec420723c */ /* 0x000fe80000001820 */
[----:B------:R-:W-:Y:S01]  /*158b0*/  IABS R141, R136 ;  /* 0x00000088008d7213 */ /* 0x000fe20000000000 */
[----:B------:R-:W-:Y:S01]  /*158c0*/  IMAD.IADD R3, R238, 0x1, -R3 ;  /* 0x00000001ee037824 */ /* 0x000fe200078e0a03 */
[----:B------:R-:W-:Y:S01]  /*158d0*/  I2FP.F32.S32 R135, R135 ;  /* 0x0000008700877245 */ /* 0x000fe20000201400 */
[----:B------:R-:W-:Y:S02]  /*158e0*/  IMAD.IADD R136, R237, 0x1, -R134 ;  /* 0x00000001ed887824 */ /* 0x000fe400078e0a86 */
[----:B------:R-:W-:Y:S01]  /*158f0*/  FFMA.FTZ R8, R140, -UR12, R8 ;  /* 0x8000000c8c087c23 */ /* 0x000fe20008010008 */
[----:B------:R-:W-:Y:S01]  /*15900*/  IABS R176, R3 ;  /* 0x0000000300b07213 */ /* 0x000fe20000000000 */
[----:B------:R-:W-:Y:S01]  /*15910*/  FFMA.FTZ R7, R135, -UR12, R7 ;  /* 0x8000000c87077c23 */ /* 0x000fe20008010007 */
[----:B------:R-:W-:Y:S02]  /*15920*/  IABS R3, R136 ;  /* 0x0000008800037213 */ /* 0x000fe40000000000 */
[----:B------:R-:W-:Y:S02]  /*15930*/  I2FP.F32.S32 R136, R141 ;  /* 0x0000008d00887245 */ /* 0x000fe40000201400 */
[----:B------:R-:W-:Y:S02]  /*15940*/  I2FP.F32.S32 R3, R3 ;  /* 0x0000000300037245 */ /* 0x000fe40000201400 */
[----:B------:R-:W-:Y:S01]  /*15950*/  I2FP.F32.S32 R141, R176 ;  /* 0x000000b0008d7245 */ /* 0x000fe20000201400 */
[----:B------:R-:W-:Y:S02]  /*15960*/  FFMA.FTZ R6, R136, -UR12, R6 ;  /* 0x8000000c88067c23 */ /* 0x000fe40008010006 */
[----:B------:R-:W-:Y:S01]  /*15970*/  FFMA.FTZ R9, R3, -UR12, R9 ;  /* 0x8000000c03097c23 */ /* 0x000fe20008010009 */
[----:B------:R-:W-:Y:S02]  /*15980*/  VIADD R3, R0, 0x1 ;  /* 0x0000000100037836 */ /* 0x000fe40000000000 */
[----:B------:R-:W-:Y:S01]  /*15990*/  FFMA.FTZ R10, R141, -UR12, R10 ;  /* 0x8000000c8d0a7c23 */ /* 0x000fe2000801000a */
[----:B------:R-:W-:Y:S06]  /*159a0*/  BRA.U.ANY UP0, `(.L_x_1494) ;  /* 0xffffffed00dc7547 */ /* 0x000fec000b93ffff */
.L_x_1493:
[-C--:B------:R-:W-:Y:S01]  /*159b0*/  ISETP.GT.AND P1, PT, R230, R3.reuse, PT ;  /* 0x00000003e600720c */ /* 0x080fe20003f24270 */
[----:B------:R-:W-:Y:S01]  /*159c0*/  LDSM.16.MT88.4 R184, [R219+0xa000] ;  /* 0x00a00000dbb8783b */ /* 0x000fe20000004200 */
[----:B------:R-:W-:Y:S01]  /*159d0*/  FSEL R135, R4, -INF , !P6 ;  /* 0xff80000004877808 */ /* 0x000fe20007000000 */
[----:B------:R-:W-:Y:S01]  /*159e0*/  VIADD R4, R2, 0xfffffff1 ;  /* 0xfffffff102047836 */ /* 0x000fe20000000000 */
[----:B--2---:R-:W-:Y:S01]  /*159f0*/  FSEL R141, R5, -INF , !P1 ;  /* 0xff800000058d7808 */ /* 0x004fe20004800000 */
[----:B------:R-:W-:Y:S01]  /*15a00*/  VIADD R208, R216, 0xa000 ;  /* 0x0000a000d8d07836 */ /* 0x000fe20000000000 */
[----:B------:R-:W-:Y:S01]  /*15a10*/  IADD3 R5, PT, PT, R2, -0x10, RZ ;  /* 0xfffffff002057810 */ /* 0x000fe20007ffe0ff */
[----:B------:R-:W-:Y:S01]  /*15a20*/  UISETP.GT.AND UP0, UPT, UR25, UR21, UPT ;  /* 0x000000151900728c */ /* 0x000fe2000bf04270 */
[----:B------:R-:W-:Y:S01]  /*15a30*/  FSEL R140, R6, -INF , !P3 ;  /* 0xff800000068c7808 */ /* 0x000fe20005800000 */
[----:B------:R-:W-:Y:S01]  /*15a40*/  UIADD3 UR25, UPT, UPT, UR25, -0x1, URZ ;  /* 0xffffffff19197890 */ /* 0x000fe2000fffe0ff */
[----:B------:R-:W-:Y:S02]  /*15a50*/  ISETP.GT.AND P6, PT, R231, R3, PT ;  /* 0x00000003e700720c */ /* 0x000fe40003fc4270 */
[C---:B------:R-:W-:Y:S02]  /*15a60*/  IADD3 R6, PT, PT, R237.reuse, -R4, RZ ;  /* 0x80000004ed067210 */ /* 0x040fe40007ffe0ff */
[----:B------:R-:W-:Y:S01]  /*15a70*/  FSEL R143, R8, -INF , !P2 ;  /* 0xff800000088f7808 */ /* 0x000fe20005000000 */
[--C-:B------:R-:W-:Y:S01]  /*15a80*/  IMAD.IADD R8, R237, 0x1, -R5.reuse ;  /* 0x00000001ed087824 */ /* 0x100fe200078e0a05 */
[----:B------:R-:W-:Y:S01]  /*15a90*/  FSEL R136, R7, -INF , !P6 ;  /* 0xff80000007887808 */ /* 0x000fe20007000000 */
[C---:B------:R-:W-:Y:S01]  /*15aa0*/  IMAD.IADD R7, R238.reuse, 0x1, -R5 ;  /* 0x00000001ee077824 */ /* 0x040fe200078e0a05 */
[----:B------:R-:W-:Y:S02]  /*15ab0*/  IABS R6, R6 ;  /* 0x0000000600067213 */ /* 0x000fe40000000000 */
[----:B------:R-:W-:Y:S02]  /*15ac0*/  IABS R8, R8 ;  /* 0x0000000800087213 */ /* 0x000fe40000000000 */
[----:B------:R-:W-:Y:S02]  /*15ad0*/  I2FP.F32.S32 R6, R6 ;  /* 0x0000000600067245 */ /* 0x000fe40000201400 */
[----:B------:R-:W-:Y:S02]  /*15ae0*/  IADD3 R134, PT, PT, R238, -R134, RZ ;  /* 0x80000086ee867210 */ /* 0x000fe40007ffe0ff */
[----:B------:R-:W-:Y:S01]  /*15af0*/  IABS R7, R7 ;  /* 0x0000000700077213 */ /* 0x000fe20000000000 */
[----:B------:R-:W-:Y:S01]  /*15b00*/  FFMA.FTZ R13, R6, -UR12, R13 ;  /* 0x8000000c060d7c23 */ /* 0x000fe2000801000d */
[----:B------:R-:W-:Y:S02]  /*15b10*/  ISETP.GT.AND P0, PT, R229, R0, PT ;  /* 0x00000000e500720c */ /* 0x000fe40003f04270 */
[----:B------:R-:W-:Y:S02]  /*15b20*/  ISETP.GT.AND P1, PT, R228, R3, PT ;  /* 0x00000003e400720c */ /* 0x000fe40003f24270 */
[----:B------:R-:W-:Y:S02]  /*15b30*/  I2FP.F32.S32 R8, R8 ;  /* 0x0000000800087245 */ /* 0x000fe40000201400 */
[----:B------:R-:W-:Y:S02]  /*15b40*/  IABS R134, R134 ;  /* 0x0000008600867213 */ /* 0x000fe40000000000 */
[----:B------:R-:W-:Y:S01]  /*15b50*/  I2FP.F32.S32 R7, R7 ;  /* 0x0000000700077245 */ /* 0x000fe20000201400 */
[----:B------:R-:W-:Y:S01]  /*15b60*/  FFMA.FTZ R12, R8, -UR12, R12 ;  /* 0x8000000c080c7c23 */ /* 0x000fe2000801000c */
[----:B------:R-:W-:Y:S02]  /*15b70*/  IADD3 R6, PT, PT, R238, -R4, RZ ;  /* 0x80000004ee067210 */ /* 0x000fe40007ffe0ff */
[----:B------:R-:W-:Y:S01]  /*15b80*/  FSEL R10, R10, -INF , !P0 ;  /* 0xff8000000a0a7808 */ /* 0x000fe20004000000 */
[----:B------:R-:W-:Y:S01]  /*15b90*/  FFMA.FTZ R14, R7, -UR12, R14 ;  /* 0x8000000c070e7c23 */ /* 0x000fe2000801000e */
[----:B------:R-:W-:Y:S01]  /*15ba0*/  FSEL R9, R9, -INF , !P1 ;  /* 0xff80000009097808 */ /* 0x000fe20004800000 */
[----:B------:R-:W-:Y:S01]  /*15bb0*/  IMAD.IADD R7, R227, 0x1, -R5 ;  /* 0x00000001e3077824 */ /* 0x000fe200078e0a05 */
[C---:B------:R-:W-:Y:S02]  /*15bc0*/  ISETP.GE.AND P6, PT, R3.reuse, R234, PT ;  /* 0x000000ea0300720c */ /* 0x040fe40003fc6270 */
[----:B------:R-:W-:Y:S02]  /*15bd0*/  ISETP.GE.AND P0, PT, R3, R233, PT ;  /* 0x000000e90300720c */ /* 0x000fe40003f06270 */
[----:B------:R-:W-:Y:S02]  /*15be0*/  ISETP.GT.AND P3, PT, R229, R3, PT ;  /* 0x00000003e500720c */ /* 0x000fe40003f64270 */
[C---:B------:R-:W-:Y:S02]  /*15bf0*/  ISETP.GE.AND P2, PT, R3.reuse, R235, PT ;  /* 0x000000eb0300720c */ /* 0x040fe40003f46270 */
[----:B------:R-:W-:Y:S01]  /*15c00*/  ISETP.GE.AND P1, PT, R3, R232, PT ;  /* 0x000000e80300720c */ /* 0x000fe20003f26270 */
[----:B------:R-:W-:Y:S01]  /*15c10*/  IMAD.IADD R3, R227, 0x1, -R4 ;  /* 0x00000001e3037824 */ /* 0x000fe200078e0a04 */
[----:B------:R-:W-:Y:S02]  /*15c20*/  I2FP.F32.S32 R134, R134 ;  /* 0x0000008600867245 */ /* 0x000fe40000201400 */
[----:B------:R-:W-:Y:S02]  /*15c30*/  IABS R8, R6 ;  /* 0x0000000600087213 */ /* 0x000fe40000000000 */
[C---:B------:R-:W-:Y:S01]  /*15c40*/  IADD3 R5, PT, PT, R239.reuse, -R5, RZ ;  /* 0x80000005ef057210 */ /* 0x040fe20007ffe0ff */
[----:B------:R-:W-:Y:S01]  /*15c50*/  FFMA.FTZ R11, R134, -UR12, R11 ;  /* 0x8000000c860b7c23 */ /* 0x000fe2000801000b */
[----:B------:R-:W-:Y:S01]  /*15c60*/  IABS R134, R3 ;  /* 0x0000000300867213 */ /* 0x000fe20000000000 */
[----:B------:R-:W-:Y:S01]  /*15c70*/  IMAD.MOV.U32 R3, RZ, RZ, R8 ;  /* 0x000000ffff037224 */ /* 0x000fe200078e0008 */
[----:B------:R-:W-:Y:S02]  /*15c80*/  IADD3 R4, PT, PT, R239, -R4, RZ ;  /* 0x80000004ef047210 */ /* 0x000fe40007ffe0ff */
[----:B------:R-:W-:Y:S02]  /*15c90*/  IABS R142, R5 ;  /* 0x00000005008e7213 */ /* 0x000fe40000000000 */
[----:B------:R-:W-:Y:S02]  /*15ca0*/  IABS R6, R7 ;  /* 0x0000000700067213 */ /* 0x000fe40000000000 */
[----:B------:R-:W-:Y:S02]  /*15cb0*/  IABS R7, R4 ;  /* 0x0000000400077213 */ /* 0x000fe40000000000 */
[----:B------:R-:W-:Y:S01]  /*15cc0*/  I2FP.F32.S32 R4, R6 ;  /* 0x0000000600047245 */ /* 0x000fe20000201400 */
[----:B------:R-:W-:Y:S01]  /*15cd0*/  IMAD.MOV.U32 R6, RZ, RZ, R142 ;  /* 0x000000ffff067224 */ /* 0x000fe200078e008e */
[----:B------:R-:W-:Y:S02]  /*15ce0*/  I2FP.F32.S32 R3, R3 ;  /* 0x0000000300037245 */ /* 0x000fe40000201400 */
[----:B------:R-:W-:Y:S01]  /*15cf0*/  FSEL R11, R11, -INF , !P3 ;  /* 0xff8000000b0b7808 */ /* 0x000fe20005800000 */
[----:B------:R-:W-:Y:S01]  /*15d00*/  FFMA.FTZ R16, R4, -UR12, R16 ;  /* 0x8000000c04107c23 */ /* 0x000fe20008010010 */
[----:B------:R-:W-:Y:S01]  /*15d10*/  ISETP.GE.AND P3, PT, R0, R234, PT ;  /* 0x000000ea0000720c */ /* 0x000fe20003f66270 */
[----:B------:R-:W-:Y:S01]  /*15d20*/  FFMA.FTZ R15, R3, -UR12, R15 ;  /* 0x8000000c030f7c23 */ /* 0x000fe2000801000f */
[----:B------:R-:W-:Y:S02]  /*15d30*/  I2FP.F32.S32 R3, R6 ;  /* 0x0000000600037245 */ /* 0x000fe40000201400 */
[----:B------:R-:W-:Y:S01]  /*15d40*/  I2FP.F32.S32 R4, R7 ;  /* 0x0000000700047245 */ /* 0x000fe20000201400 */
[----:B------:R-:W-:Y:S01]  /*15d50*/  VIADD R7, R2, 0xfffffff9 ;  /* 0xfffffff902077836 */ /* 0x000fe20000000000 */
[----:B------:R-:W-:Y:S01]  /*15d60*/  FSEL R181, R135, -INF , !P3 ;  /* 0xff80000087b57808 */ /* 0x000fe20005800000 */
[----:B------:R-:W-:Y:S01]  /*15d70*/  FFMA.FTZ R18, R3, -UR12, R18 ;  /* 0x8000000c03127c23 */ /* 0x000fe20008010012 */
[----:B------:R-:W-:Y:S01]  /*15d80*/  ISETP.GE.AND P3, PT, R0, R235, PT ;  /* 0x000000eb0000720c */ /* 0x000fe20003f66270 */
[----:B------:R-:W-:Y:S01]  /*15d90*/  FFMA.FTZ R19, R4, -UR12, R19 ;  /* 0x8000000c04137c23 */ /* 0x000fe20008010013 */
[C---:B------:R-:W-:Y:S01]  /*15da0*/  VIADD R3, R0.reuse, 0x9 ;  /* 0x0000000900037836 */ /* 0x040fe20000000000 */
[----:B------:R-:W-:Y:S02]  /*15db0*/  IADD3 R4, PT, PT, R0, 0x8, RZ ;  /* 0x0000000800047810 */ /* 0x000fe40007ffe0ff */
[----:B------:R-:W-:Y:S02]  /*15dc0*/  FSEL R180, R141, -INF , !P6 ;  /* 0xff8000008db47808 */ /* 0x000fe40007000000 */
[----:B------:R-:W-:Y:S02]  /*15dd0*/  FSEL R179, R140, -INF , !P3 ;  /* 0xff8000008cb37808 */ /* 0x000fe40005800000 */
[----:B------:R-:W-:Y:S02]  /*15de0*/  MOV R5, R134 ;  /* 0x0000008600057202 */ /* 0x000fe40000000f00 */
[C---:B------:R-:W-:Y:S02]  /*15df0*/  ISETP.GT.AND P6, PT, R228.reuse, R4, PT ;  /* 0x00000004e400720c */ /* 0x040fe40003fc4270 */
[----:B------:R-:W-:Y:S02]  /*15e00*/  ISETP.GT.AND P3, PT, R228, R3, PT ;  /* 0x00000003e400720c */ /* 0x000fe40003f64270 */
[----:B------:R-:W-:Y:S02]  /*15e10*/  FSEL R12, R12, -INF , !P6 ;  /* 0xff8000000c0c7808 */ /* 0x000fe40007000000 */
[----:B------:R-:W-:Y:S02]  /*15e20*/  FSEL R13, R13, -INF , !P3 ;  /* 0xff8000000d0d7808 */ /* 0x000fe40005800000 */
[----:B------:R-:W-:Y:S02]  /*15e30*/  I2FP.F32.S32 R5, R5 ;  /* 0x0000000500057245 */ /* 0x000fe40000201400 */
[-C--:B------:R-:W-:Y:S02]  /*15e40*/  ISETP.GT.AND P6, PT, R229, R3.reuse, PT ;  /* 0x00000003e500720c */ /* 0x080fe40003fc4270 */
[----:B------:R-:W-:Y:S01]  /*15e50*/  ISETP.GE.AND P3, PT, R0, R232, PT ;  /* 0x000000e80000720c */ /* 0x000fe20003f66270 */
[----:B------:R-:W-:Y:S01]  /*15e60*/  FFMA.FTZ R17, R5, -UR12, R17 ;  /* 0x8000000c05117c23 */ /* 0x000fe20008010011 */
[----:B------:R-:W-:Y:S02]  /*15e70*/  FSEL R134, R15, -INF , !P6 ;  /* 0xff8000000f867808 */ /* 0x000fe40007000000 */
[----:B------:R-:W-:Y:S02]  /*15e80*/  FSEL R143, R143, -INF , !P3 ;  /* 0xff8000008f8f7808 */ /* 0x000fe40005800000 */
[----:B------:R-:W-:Y:S02]  /*15e90*/  FSEL R176, R9, -INF , !P1 ;  /* 0xff80000009b07808 */ /* 0x000fe40004800000 */
[----:B------:R-:W-:Y:S02]  /*15ea0*/  FSEL R178, R136, -INF , !P2 ;  /* 0xff80000088b27808 */ /* 0x000fe40005000000 */
[-C--:B------:R-:W-:Y:S02]  /*15eb0*/  ISETP.GT.AND P1, PT, R231, R4.reuse, PT ;  /* 0x00000004e700720c */ /* 0x080fe40003f24270 */
[CC--:B------:R-:W-:Y:S02]  /*15ec0*/  ISETP.GT.AND P6, PT, R230.reuse, R4.reuse, PT ;  /* 0x00000004e600720c */ /* 0x0c0fe40003fc4270 */
[----:B------:R-:W-:Y:S02]  /*15ed0*/  ISETP.GT.AND P3, PT, R230, R3, PT ;  /* 0x00000003e600720c */ /* 0x000fe40003f64270 */
[----:B------:R-:W-:Y:S02]  /*15ee0*/  ISETP.GT.AND P2, PT, R229, R4, PT ;  /* 0x00000004e500720c */ /* 0x000fe40003f44270 */
[----:B------:R-:W-:Y:S01]  /*15ef0*/  FSEL R182, R11, -INF , !P0 ;  /* 0xff8000000bb67808 */ /* 0x000fe20004000000 */
[--C-:B------:R-:W-:Y:S01]  /*15f00*/  IMAD.IADD R11, R239, 0x1, -R7.reuse ;  /* 0x00000001ef0b7824 */ /* 0x100fe200078e0a07 */
[----:B------:R-:W-:Y:S02]  /*15f10*/  FSEL R18, R18, -INF , !P1 ;  /* 0xff80000012127808 */ /* 0x000fe40004800000 */
[----:B------:R-:W-:Y:S02]  /*15f20*/  FSEL R135, R16, -INF , !P6 ;  /* 0xff80000010877808 */ /* 0x000fe40007000000 */
[----:B------:R-:W-:Y:S02]  /*15f30*/  FSEL R17, R17, -INF , !P3 ;  /* 0xff80000011117808 */ /* 0x000fe40005800000 */
[----:B------:R-:W-:Y:S02]  /*15f40*/  FSEL R14, R14, -INF , !P2 ;  /* 0xff8000000e0e7808 */ /* 0x000fe40005000000 */
[C---:B------:R-:W-:Y:S02]  /*15f50*/  ISETP.GE.AND P6, PT, R4.reuse, R233, PT ;  /* 0x000000e90400720c */ /* 0x040fe40003fc6270 */
[C---:B------:R-:W-:Y:S02]  /*15f60*/  ISETP.GE.AND P3, PT, R4.reuse, R234, PT ;  /* 0x000000ea0400720c */ /* 0x040fe40003f66270 */
[C---:B------:R-:W-:Y:S02]  /*15f70*/  ISETP.GE.AND P1, PT, R4.reuse, R235, PT ;  /* 0x000000eb0400720c */ /* 0x040fe40003f26270 */
[----:B------:R-:W-:Y:S01]  /*15f80*/  ISETP.GE.AND P0, PT, R4, R232, PT ;  /* 0x000000e80400720c */ /* 0x000fe20003f06270 */
[----:B------:R-:W-:Y:S01]  /*15f90*/  IMAD.IADD R4, R227, 0x1, -R7 ;  /* 0x00000001e3047824 */ /* 0x000fe200078e0a07 */
[----:B------:R-:W-:Y:S02]  /*15fa0*/  ISETP.GE.AND P2, PT, R0, R233, PT ;  /* 0x000000e90000720c */ /* 0x000fe40003f46270 */
[----:B------:R-:W-:Y:S02]  /*15fb0*/  IADD3 R6, PT, PT, R2, -0x8, RZ ;  /* 0xfffffff802067810 */ /* 0x000fe40007ffe0ff */
[----:B------:R-:W-:Y:S02]  /*15fc0*/  FSEL R177, R10, -INF , !P2 ;  /* 0xff8000000ab17808 */ /* 0x000fe40005000000 */
[----:B------:R-:W-:Y:S02]  /*15fd0*/  ISETP.GT.AND P2, PT, R231, R3, PT ;  /* 0x00000003e700720c */ /* 0x000fe40003f44270 */
[----:B------:R-:W-:Y:S02]  /*15fe0*/  IABS R8, R4 ;  /* 0x0000000400087213 */ /* 0x000fe40000000000 */
[----:B------:R-:W-:Y:S02]  /*15ff0*/  FSEL R19, R19, -INF , !P2 ;  /* 0xff80000013137808 */ /* 0x000fe40005000000 */
[----:B------:R-:W-:Y:S02]  /*16000*/  I2FP.F32.S32 R8, R8 ;  /* 0x0000000800087245 */ /* 0x000fe40000201400 */
[----:B------:R-:W-:Y:S02]  /*16010*/  ISETP.GE.AND P2, PT, R3, R232, PT ;  /* 0x000000e80300720c */ /* 0x000fe40003f46270 */
[-C--:B------:R-:W-:Y:S01]  /*16020*/  IADD3 R9, PT, PT, R239, -R6.reuse, RZ ;  /* 0x80000006ef097210 */ /* 0x080fe20007ffe0ff */
[----:B------:R-:W-:Y:S01]  /*16030*/  FFMA.FTZ R21, R8, -UR12, R21 ;  /* 0x8000000c08157c23 */ /* 0x000fe20008010015 */
[----:B------:R-:W-:Y:S02]  /*16040*/  IADD3 R5, PT, PT, R227, -R6, RZ ;  /* 0x80000006e3057210 */ /* 0x000fe40007ffe0ff */
[----:B------:R-:W-:Y:S02]  /*16050*/  FSEL R16, R13, -INF , !P2 ;  /* 0xff8000000d107808 */ /* 0x000fe40005000000 */
[----:B------:R-:W-:Y:S02]  /*16060*/  FSEL R14, R14, -INF , !P6 ;  /* 0xff8000000e0e7808 */ /* 0x000fe40007000000 */
[----:B------:R-:W-:Y:S02]  /*16070*/  FSEL R15, R12, -INF , !P0 ;  /* 0xff8000000c0f7808 */ /* 0x000fe40004000000 */
[----:B------:R-:W-:Y:S02]  /*16080*/  IABS R4, R9 ;  /* 0x0000000900047213 */ /* 0x000fe40000000000 */
[C---:B------:R-:W-:Y:S02]  /*16090*/  ISETP.GE.AND P0, PT, R3.reuse, R233, PT ;  /* 0x000000e90300720c */ /* 0x040fe40003f06270 */
[C---:B------:R-:W-:Y:S02]  /*160a0*/  ISETP.GE.AND P2, PT, R3.reuse, R234, PT ;  /* 0x000000ea0300720c */ /* 0x040fe40003f46270 */
[----:B------:R-:W-:Y:S02]  /*160b0*/  ISETP.GE.AND P6, PT, R3, R235, PT ;  /* 0x000000eb0300720c */ /* 0x000fe40003fc6270 */
[C---:B------:R-:W-:Y:S01]  /*160c0*/  IADD3 R8, PT, PT, R237.reuse, -R6, RZ ;  /* 0x80000006ed087210 */ /* 0x040fe20007ffe0ff */
[C---:B------:R-:W-:Y:S01]  /*160d0*/  IMAD.IADD R6, R238.reuse, 0x1, -R6 ;  /* 0x00000001ee067824 */ /* 0x040fe200078e0a06 */
[----:B------:R-:W-:Y:S01]  /*160e0*/  IADD3 R3, PT, PT, R237, -R7, RZ ;  /* 0x80000007ed037210 */ /* 0x000fe20007ffe0ff */
[----:B------:R-:W-:Y:S01]  /*160f0*/  IMAD.IADD R7, R238, 0x1, -R7 ;  /* 0x00000001ee077824 */ /* 0x000fe200078e0a07 */
[----:B------:R-:W-:Y:S02]  /*16100*/  IABS R10, R5 ;  /* 0x00000005000a7213 */ /* 0x000fe40000000000 */
[----:B------:R-:W-:Y:S02]  /*16110*/  IABS R5, R11 ;  /* 0x0000000b00057213 */ /* 0x000fe40000000000 */
[----:B------:R-:W-:Y:S02]  /*16120*/  I2FP.F32.S32 R4, R4 ;  /* 0x0000000400047245 */ /* 0x000fe40000201400 */
[----:B------:R-:W-:Y:S02]  /*16130*/  IABS R9, R8 ;  /* 0x0000000800097213 */ /* 0x000fe40000000000 */
[----:B------:R-:W-:Y:S01]  /*16140*/  IABS R3, R3 ;  /* 0x0000000300037213 */ /* 0x000fe20000000000 */
[----:B------:R-:W-:Y:S01]  /*16150*/  FFMA.FTZ R22, R4, -UR12, R22 ;  /* 0x8000000c04167c23 */ /* 0x000fe20008010016 */
[----:B------:R-:W-:Y:S02]  /*16160*/  I2FP.F32.S32 R10, R10 ;  /* 0x0000000a000a7245 */ /* 0x000fe40000201400 */
[----:B------:R-:W-:Y:S02]  /*16170*/  I2FP.F32.S32 R5, R5 ;  /* 0x0000000500057245 */ /* 0x000fe40000201400 */
[----:B------:R-:W-:Y:S01]  /*16180*/  IABS R8, R6 ;  /* 0x0000000600087213 */ /* 0x000fe20000000000 */
[----:B------:R-:W-:Y:S01]  /*16190*/  IMAD.MOV.U32 R6, RZ, RZ, R9 ;  /* 0x000000ffff067224 */ /* 0x000fe200078e0009 */
[----:B------:R-:W-:Y:S01]  /*161a0*/  IADD3 R4, PT, PT, R0, 0x10, RZ ;  /* 0x0000001000047810 */ /* 0x000fe20007ffe0ff */
[----:B------:R-:W-:Y:S01]  /*161b0*/  FFMA.FTZ R20, R10, -UR12, R20 ;  /* 0x8000000c0a147c23 */ /* 0x000fe20008010014 */
[----:B------:R-:W-:Y:S01]  /*161c0*/  I2FP.F32.S32 R3, R3 ;  /* 0x0000000300037245 */ /* 0x000fe20000201400 */
[----:B------:R-:W-:Y:S01]  /*161d0*/  FFMA.FTZ R23, R5, -UR12, R23 ;  /* 0x8000000c05177c23 */ /* 0x000fe20008010017 */
[----:B------:R-:W-:Y:S01]  /*161e0*/  FSEL R11, R134, -INF , !P0 ;  /* 0xff800000860b7808 */ /* 0x000fe20004000000 */
[----:B------:R-:W-:Y:S01]  /*161f0*/  VIADD R5, R0, 0x11 ;  /* 0x0000001100057836 */ /* 0x000fe20000000000 */
[----:B------:R-:W-:Y:S01]  /*16200*/  ISETP.GT.AND P0, PT, R230, R4, PT ;  /* 0x00000004e600720c */ /* 0x000fe20003f04270 */
[----:B------:R-:W-:Y:S01]  /*16210*/  FFMA.FTZ R25, R3, -UR12, R25 ;  /* 0x8000000c03197c23 */ /* 0x000fe20008010019 */
[----:B------:R-:W-:Y:S02]  /*16220*/  I2FP.F32.S32 R6, R6 ;  /* 0x0000000600067245 */ /* 0x000fe40000201400 */
[----:B------:R-:W-:Y:S02]  /*16230*/  I2FP.F32.S32 R8, R8 ;  /* 0x0000000800087245 */ /* 0x000fe40000201400 */
[----:B------:R-:W-:Y:S01]  /*16240*/  IADD3 R3, PT, PT, R2, 0x1, RZ ;  /* 0x0000000102037810 */ /* 0x000fe20007ffe0ff */
[----:B------:R-:W-:Y:S01]  /*16250*/  FFMA.FTZ R24, R6, -UR12, R24 ;  /* 0x8000000c06187c23 */ /* 0x000fe20008010018 */
[----:B------:R-:W-:Y:S01]  /*16260*/  FSEL R20, R20, -INF , !P0 ;  /* 0xff80000014147808 */ /* 0x000fe20004000000 */
[----:B------:R-:W-:Y:S01]  /*16270*/  FFMA.FTZ R26, R8, -UR12, R26 ;  /* 0x8000000c081a7c23 */ /* 0x000fe2000801001a */
[----:B------:R-:W-:Y:S01]  /*16280*/  ISETP.GT.AND P0, PT, R230, R5, PT ;  /* 0x00000005e600720c */ /* 0x000fe20003f04270 */
[C---:B------:R-:W-:Y:S01]  /*16290*/  IMAD.IADD R8, R237.reuse, 0x1, -R3 ;  /* 0x00000001ed087824 */ /* 0x040fe200078e0a03 */
[----:B------:R-:W-:Y:S02]  /*162a0*/  IADD3 R6, PT, PT, R237, -R2, RZ ;  /* 0x80000002ed067210 */ /* 0x000fe40007ffe0ff */
[----:B------:R-:W-:Y:S02]  /*162b0*/  FSEL R10, R17, -INF , !P2 ;  /* 0xff800000110a7808 */ /* 0x000fe40005000000 */
[----:B------:R-:W-:Y:S02]  /*162c0*/  FSEL R21, R21, -INF , !P0 ;  /* 0xff80000015157808 */ /* 0x000fe40004000000 */
[----:B------:R-:W-:Y:S02]  /*162d0*/  IABS R17, R7 ;  /* 0x0000000700117213 */ /* 0x000fe40000000000 */
[C---:B------:R-:W-:Y:S02]  /*162e0*/  ISETP.GT.AND P0, PT, R231.reuse, R4, PT ;  /* 0x00000004e700720c */ /* 0x040fe40003f04270 */
[----:B------:R-:W-:Y:S02]  /*162f0*/  IABS R7, R6 ;  /* 0x0000000600077213 */ /* 0x000fe40000000000 */
[----:B------:R-:W-:Y:S02]  /*16300*/  IABS R6, R8 ;  /* 0x0000000800067213 */ /* 0x000fe40000000000 */
[----:B------:R-:W-:Y:S02]  /*16310*/  MOV R8, R17 ;  /* 0x0000001100087202 */ /* 0x000fe40000000f00 */
[----:B------:R-:W-:Y:S02]  /*16320*/  FSEL R22, R22, -INF , !P0 ;  /* 0xff80000016167808 */ /* 0x000fe40004000000 */
[-C--:B------:R-:W-:Y:S02]  /*16330*/  ISETP.GT.AND P0, PT, R231, R5.reuse, PT ;  /* 0x00000005e700720c */ /* 0x080fe40003f04270 */
[----:B------:R-:W-:Y:S02]  /*16340*/  I2FP.F32.S32 R8, R8 ;  /* 0x0000000800087245 */ /* 0x000fe40000201400 */
[-C--:B------:R-:W-:Y:S02]  /*16350*/  ISETP.GT.AND P2, PT, R229, R4.reuse, PT ;  /* 0x00000004e500720c */ /* 0x080fe40003f44270 */
[----:B------:R-:W-:Y:S01]  /*16360*/  FSEL R23, R23, -INF , !P0 ;  /* 0xff80000017177808 */ /* 0x000fe20004000000 */
[----:B------:R-:W-:Y:S01]  /*16370*/  FFMA.FTZ R27, R8, -UR12, R27 ;  /* 0x8000000c081b7c23 */ /* 0x000fe2000801001b */
[----:B------:R-:W-:Y:S02]  /*16380*/  FSEL R9, R135, -INF , !P3 ;  /* 0xff80000087097808 */ /* 0x000fe40005800000 */
[C---:B------:R-:W-:Y:S02]  /*16390*/  ISETP.GT.AND P0, PT, R228.reuse, R4, PT ;  /* 0x00000004e400720c */ /* 0x040fe40003f04270 */
[----:B------:R-:W-:Y:S02]  /*163a0*/  ISETP.GT.AND P3, PT, R228, R5, PT ;  /* 0x00000005e400720c */ /* 0x000fe40003f64270 */
[----:B------:R-:W-:Y:S02]  /*163b0*/  I2FP.F32.S32 R7, R7 ;  /* 0x0000000700077245 */ /* 0x000fe40000201400 */
[----:B------:R-:W-:Y:S02]  /*163c0*/  FSEL R26, R26, -INF , !P2 ;  /* 0xff8000001a1a7808 */ /* 0x000fe40005000000 */
[----:B------:R-:W-:Y:S01]  /*163d0*/  ISETP.GT.AND P2, PT, R229, R5, PT ;  /* 0x00000005e500720c */ /* 0x000fe20003f44270 */
[----:B------:R-:W-:Y:S01]  /*163e0*/  FFMA.FTZ R28, R7, -UR12, R28 ;  /* 0x8000000c071c7c23 */ /* 0x000fe2000801001c */
[----:B------:R-:W-:Y:S01]  /*163f0*/  FSEL R12, R18, -INF , !P1 ;  /* 0xff800000120c7808 */ /* 0x000fe20004800000 */
[----:B------:R-:W-:Y:S01]  /*16400*/  IMAD.IADD R7, R238, 0x1, -R3 ;  /* 0x00000001ee077824 */ /* 0x000fe200078e0a03 */
[----:B------:R-:W-:Y:S02]  /*16410*/  FSEL R13, R19, -INF , !P6 ;  /* 0xff800000130d7808 */ /* 0x000fe40007000000 */
[----:B------:R-:W-:Y:S02]  /*16420*/  FSEL R24, R24, -INF , !P0 ;  /* 0xff80000018187808 */ /* 0x000fe40004000000 */
[----:B------:R-:W-:Y:S02]  /*16430*/  FSEL R25, R25, -INF , !P3 ;  /* 0xff80000019197808 */ /* 0x000fe40005800000 */
[C---:B------:R-:W-:Y:S02]  /*16440*/  ISETP.GE.AND P1, PT, R4.reuse, R234, PT ;  /* 0x000000ea0400720c */ /* 0x040fe40003f26270 */
[C---:B------:R-:W-:Y:S02]  /*16450*/  ISETP.GE.AND P6, PT, R4.reuse, R235, PT ;  /* 0x000000eb0400720c */ /* 0x040fe40003fc6270 */
[C---:B------:R-:W-:Y:S02]  /*16460*/  ISETP.GE.AND P0, PT, R4.reuse, R232, PT ;  /* 0x000000e80400720c */ /* 0x040fe40003f06270 */
[----:B------:R-:W-:Y:S01]  /*16470*/  ISETP.GE.AND P3, PT, R4, R233, PT ;  /* 0x000000e90400720c */ /* 0x000fe20003f66270 */
[----:B------:R-:W-:Y:S01]  /*16480*/  VIADD R4, R0, 0x19 ;  /* 0x0000001900047836 */ /* 0x000fe20000000000 */
[----:B------:R-:W-:Y:S02]  /*16490*/  I2FP.F32.S32 R6, R6 ;  /* 0x0000000600067245 */ /* 0x000fe40000201400 */
[----:B------:R-:W-:Y:S02]  /*164a0*/  FSEL R27, R27, -INF , !P2 ;  /* 0xff8000001b1b7808 */ /* 0x000fe40005000000 */
[----:B------:R-:W-:Y:S01]  /*164b0*/  IADD3 R0, PT, PT, R238, -R2, RZ ;  /* 0x80000002ee007210 */ /* 0x000fe20007ffe0ff */
[----:B------:R-:W-:Y:S01]  /*164c0*/  FFMA.FTZ R29, R6, -UR12, R29 ;  /* 0x8000000c061d7c23 */ /* 0x000fe2000801001d */
[----:B------:R-:W-:Y:S02]  /*164d0*/  ISETP.GE.AND P2, PT, R5, R234, PT ;  /* 0x000000ea0500720c */ /* 0x000fe40003f46270 */
[----:B------:R-:W-:Y:S02]  /*164e0*/  IABS R6, R0 ;  /* 0x0000000000067213 */ /* 0x000fe40000000000 */
[----:B------:R-:W-:Y:S02]  /*164f0*/  FSEL R197, R20, -INF , !P1 ;  /* 0xff80000014c57808 */ /* 0x000fe40004800000 */
[----:B------:R-:W-:Y:S02]  /*16500*/  FSEL R198, R21, -INF , !P2 ;  /* 0xff80000015c67808 */ /* 0x000fe40005000000 */
[----:B------:R-:W-:Y:S02]  /*16510*/  IABS R0, R7 ;  /* 0x0000000700007213 */ /* 0x000fe40000000000 */
[----:B------:R-:W-:Y:S02]  /*16520*/  ISETP.GE.AND P1, PT, R5, R235, PT ;  /* 0x000000eb0500720c */ /* 0x000fe40003f26270 */
[----:B------:R-:W-:Y:S02]  /*16530*/  ISETP.GT.AND P2, PT, R228, R133, PT ;  /* 0x00000085e400720c */ /* 0x000fe40003f44270 */
[----:B------:R-:W-:Y:S02]  /*16540*/  I2FP.F32.S32 R0, R0 ;  /* 0x0000000000007245 */ /* 0x000fe40000201400 */
[----:B------:R-:W-:Y:S02]  /*16550*/  FSEL R200, R23, -INF , !P1 ;  /* 0xff80000017c87808 */ /* 0x000fe40004800000 */
[----:B------:R-:W-:Y:S01]  /*16560*/  FSEL R28, R28, -INF , !P2 ;  /* 0xff8000001c1c7808 */ /* 0x000fe20005000000 */
[----:B------:R-:W-:Y:S01]  /*16570*/  FFMA.FTZ R31, R0, -UR12, R31 ;  /* 0x8000000c001f7c23 */ /* 0x000fe2000801001f */
[----:B------:R-:W-:Y:S01]  /*16580*/  I2FP.F32.S32 R6, R6 ;  /* 0x0000000600067245 */ /* 0x000fe20000201400 */
[--C-:B------:R-:W-:Y:S01]  /*16590*/  IMAD.IADD R0, R227, 0x1, -R3.reuse ;  /* 0x00000001e3007824 */ /* 0x100fe200078e0a03 */
[----:B------:R-:W-:Y:S01]  /*165a0*/  ISETP.GE.AND P1, PT, R5, R232, PT ;  /* 0x000000e80500720c */ /* 0x000fe20003f26270 */
[----:B------:R-:W-:Y:S01]  /*165b0*/  IMAD.IADD R3, R239, 0x1, -R3 ;  /* 0x00000001ef037824 */ /* 0x000fe200078e0a03 */
[----:B------:R-:W-:Y:S01]  /*165c0*/  ISETP.GE.AND P2, PT, R5, R233, PT ;  /* 0x000000e90500720c */ /* 0x000fe20003f46270 */
[----:B------:R-:W-:Y:S01]  /*165d0*/  FFMA.FTZ R30, R6, -UR12, R30 ;  /* 0x8000000c061e7c23 */ /* 0x000fe2000801001e */
[-C--:B------:R-:W-:Y:S02]  /*165e0*/  IADD3 R5, PT, PT, R227, -R2.reuse, RZ ;  /* 0x80000002e3057210 */ /* 0x080fe40007ffe0ff */
[----:B------:R-:W-:Y:S02]  /*165f0*/  FSEL R199, R22, -INF , !P6 ;  /* 0xff80000016c77808 */ /* 0x000fe40007000000 */
[----:B------:R-:W-:Y:S01]  /*16600*/  IADD3 R2, PT, PT, R239, -R2, RZ ;  /* 0x80000002ef027210 */ /* 0x000fe20007ffe0ff */
[----:B------:R-:W-:Y:S01]  /*16610*/  LDSM.16.MT88.4 R20, [R216+0xa000] ;  /* 0x00a00000d814783b */ /* 0x000fe20000004200 */
[----:B------:R-:W-:Y:S02]  /*16620*/  ISETP.GT.AND P6, PT, R228, R4, PT ;  /* 0x00000004e400720c */ /* 0x000fe40003fc4270 */
[----:B------:R-:W-:Y:S02]  /*16630*/  IABS R6, R5 ;  /* 0x0000000500067213 */ /* 0x000fe40000000000 */
[----:B------:R-:W-:Y:S02]  /*16640*/  IABS R5, R2 ;  /* 0x0000000200057213 */ /* 0x000fe40000000000 */
[----:B------:R-:W-:Y:S02]  /*16650*/  FSEL R29, R29, -INF , !P6 ;  /* 0xff8000001d1d7808 */ /* 0x000fe40007000000 */
[----:B------:R-:W-:Y:S02]  /*16660*/  MOV R2, R6 ;  /* 0x0000000600027202 */ /* 0x000fe40000000f00 */
[----:B------:R-:W-:Y:S02]  /*16670*/  IABS R0, R0 ;  /* 0x0000000000007213 */ /* 0x000fe40000000000 */
[----:B------:R-:W-:Y:S02]  /*16680*/  ISETP.GT.AND P6, PT, R229, R133, PT ;  /* 0x00000085e500720c */ /* 0x000fe40003fc4270 */
[----:B------:R-:W-:Y:S02]  /*16690*/  IABS R6, R3 ;  /* 0x0000000300067213 */ /* 0x000fe40000000000 */
[----:B------:R-:W-:Y:S02]  /*166a0*/  FMNMX3.FTZ R3, R138, R143, R176, !PT ;  /* 0x0000008f8a037276 */ /* 0x000fe400078100b0 */
[----:B------:R-:W-:Y:S02]  /*166b0*/  I2FP.F32.S32 R0, R0 ;  /* 0x0000000000007245 */ /* 0x000fe40000201400 */
[----:B------:R-:W-:Y:S02]  /*166c0*/  FSEL R193, R25, -INF , !P1 ;  /* 0xff80000019c17808 */ /* 0x000fe40004800000 */
[----:B------:R-:W-:Y:S01]  /*166d0*/  FSEL R30, R30, -INF , !P6 ;  /* 0xff8000001e1e7808 */ /* 0x000fe20007000000 */
[----:B------:R-:W-:Y:S01]  /*166e0*/  FFMA.FTZ R33, R0, -UR12, R33 ;  /* 0x8000000c00217c23 */ /* 0x000fe20008010021 */
[----:B------:R-:W-:Y:S02]  /*166f0*/  FSEL R190, R24, -INF , !P0 ;  /* 0xff80000018be7808 */ /* 0x000fe40004000000 */
[-C--:B------:R-:W-:Y:S02]  /*16700*/  ISETP.GE.AND P1, PT, R133, R232.reuse, PT ;  /* 0x000000e88500720c */ /* 0x080fe40003f26270 */
[----:B------:R-:W-:Y:S02]  /*16710*/  ISETP.GE.AND P6, PT, R4, R232, PT ;  /* 0x000000e80400720c */ /* 0x000fe40003fc6270 */
[----:B------:R-:W-:Y:S02]  /*16720*/  FMNMX3.FTZ R3, R3, R15, R16, !PT ;  /* 0x0000000f03037276 */ /* 0x000fe40007810010 */
[----:B------:R-:W-:Y:S02]  /*16730*/  FSEL R191, R28, -INF , !P1 ;  /* 0xff8000001cbf7808 */ /* 0x000fe40004800000 */
[----:B------:R-:W-:Y:S02]  /*16740*/  FSEL R192, R29, -INF , !P6 ;  /* 0xff8000001dc07808 */ /* 0x000fe40007000000 */
[----:B------:R-:W-:Y:S02]  /*16750*/  FMNMX3.FTZ R3, R3, R190, R193, !PT ;  /* 0x000000be03037276 */ /* 0x000fe400078100c1 */
[----:B------:R-:W-:Y:S02]  /*16760*/  I2FP.F32.S32 R0, R6 ;  /* 0x0000000600007245 */ /* 0x000fe40000201400 */
[----:B------:R-:W-:Y:S02]  /*16770*/  ISETP.GT.AND P0, PT, R229, R4, PT ;  /* 0x00000004e500720c */ /* 0x000fe40003f04270 */
[----:B------:R-:W-:Y:S01]  /*16780*/  I2FP.F32.S32 R5, R5 ;  /* 0x0000000500057245 */ /* 0x000fe20000201400 */
[----:B------:R-:W-:Y:S01]  /*16790*/  FFMA.FTZ R35, R0, -UR12, R35 ;  /* 0x8000000c00237c23 */ /* 0x000fe20008010023 */
[----:B------:R-:W-:Y:S02]  /*167a0*/  FMNMX3.FTZ R3, R3, R191, R192, !PT ;  /* 0x000000bf03037276 */ /* 0x000fe400078100c0 */
[----:B------:R-:W-:Y:S01]  /*167b0*/  FSEL R31, R31, -INF , !P0 ;  /* 0xff8000001f1f7808 */ /* 0x000fe20004000000 */
[----:B------:R-:W-:Y:S01]  /*167c0*/  FFMA.FTZ R34, R5, -UR12, R34 ;  /* 0x8000000c05227c23 */ /* 0x000fe20008010022 */
[----:B------:R-:W-:Y:S01]  /*167d0*/  ISETP.GE.AND P0, PT, R133, R233, PT ;  /* 0x000000e98500720c */ /* 0x000fe20003f06270 */
[----:B------:R-:W1:Y:S01]  /*167e0*/  SHFL.BFLY PT, R5, R3, 0x2, 0x1f ;  /* 0x0c401f0003057f89 */ /* 0x000e6200000e0000 */
[----:B------:R-:W-:Y:S02]  /*167f0*/  FMNMX3.FTZ R0, R139, R177, R182, !PT ;  /* 0x000000b18b007276 */ /* 0x000fe400078100b6 */
[----:B------:R-:W-:Y:S02]  /*16800*/  FSEL R140, R30, -INF , !P0 ;  /* 0xff8000001e8c7808 */ /* 0x000fe40004000000 */
[----:B------:R-:W-:Y:S02]  /*16810*/  FSEL R201, R26, -INF , !P3 ;  /* 0xff8000001ac97808 */ /* 0x000fe40005800000 */
[----:B------:R-:W-:Y:S02]  /*16820*/  FSEL R195, R27, -INF , !P2 ;  /* 0xff8000001bc37808 */ /* 0x000fe40005000000 */
[----:B------:R-:W-:Y:S02]  /*16830*/  FMNMX3.FTZ R0, R0, R14, R11, !PT ;  /* 0x0000000e00007276 */ /* 0x000fe4000781000b */
[----:B------:R-:W-:Y:S02]  /*16840*/  ISETP.GE.AND P0, PT, R4, R233, PT ;  /* 0x000000e90400720c */ /* 0x000fe40003f06270 */
[----:B------:R-:W-:Y:S02]  /*16850*/  FMNMX3.FTZ R0, R0, R201, R195, !PT ;  /* 0x000000c900007276 */ /* 0x000fe400078100c3 */
[----:B------:R-:W-:Y:S02]  /*16860*/  FSEL R141, R31, -INF , !P0 ;  /* 0xff8000001f8d7808 */ /* 0x000fe40004000000 */
[----:B------:R-:W-:Y:S02]  /*16870*/  I2FP.F32.S32 R2, R2 ;  /* 0x0000000200027245 */ /* 0x000fe40000201400 */
[----:B------:R-:W-:Y:S02]  /*16880*/  FMNMX3.FTZ R0, R0, R140, R141, !PT ;  /* 0x0000008c00007276 */ /* 0x000fe4000781008d */
[----:B------:R-:W-:Y:S01]  /*16890*/  ISETP.GT.AND P0, PT, R230, R4, PT ;  /* 0x00000004e600720c */ /* 0x000fe20003f04270 */
[----:B------:R-:W-:Y:S01]  /*168a0*/  FFMA.FTZ R32, R2, -UR12, R32 ;  /* 0x8000000c02207c23 */ /* 0x000fe20008010020 */
[----:B------:R-:W-:Y:S01]  /*168b0*/  FMNMX3.FTZ R134, R132, R181, R180, !PT ;  /* 0x000000b584867276 */ /* 0x000fe200078100b4 */
[----:B------:R-:W2:Y:S01]  /*168c0*/  SHFL.BFLY PT, R2, R0, 0x2, 0x1f ;  /* 0x0c401f0000027f89 */ /* 0x000ea200000e0000 */
[----:B------:R-:W-:Y:S02]  /*168d0*/  ISETP.GT.AND P3, PT, R230, R133, PT ;  /* 0x00000085e600720c */ /* 0x000fe40003f64270 */
[----:B------:R-:W-:Y:S02]  /*168e0*/  FSEL R33, R33, -INF , !P0 ;  /* 0xff80000021217808 */ /* 0x000fe40004000000 */
[-C--:B------:R-:W-:Y:S02]  /*168f0*/  ISETP.GE.AND P1, PT, R133, R234.reuse, PT ;  /* 0x000000ea8500720c */ /* 0x080fe40003f26270 */
[----:B------:R-:W-:Y:S02]  /*16900*/  FSEL R32, R32, -INF , !P3 ;  /* 0xff80000020207808 */ /* 0x000fe40005800000 */
[----:B------:R-:W-:Y:S02]  /*16910*/  ISETP.GE.AND P0, PT, R4, R234, PT ;  /* 0x000000ea0400720c */ /* 0x000fe40003f06270 */
[----:B------:R-:W-:Y:S02]  /*16920*/  FMNMX3.FTZ R134, R134, R9, R10, !PT ;  /* 0x0000000986867276 */ /* 0x000fe4000781000a */
[----:B------:R-:W-:Y:S02]  /*16930*/  FSEL R203, R32, -INF , !P1 ;  /* 0xff80000020cb7808 */ /* 0x000fe40004800000 */
[----:B------:R-:W-:Y:S02]  /*16940*/  FMNMX3.FTZ R134, R134, R197, R198, !PT ;  /* 0x000000c586867276 */ /* 0x000fe400078100c6 */
[----:B------:R-:W-:Y:S02]  /*16950*/  FSEL R194, R33, -INF , !P0 ;  /* 0xff80000021c27808 */ /* 0x000fe40004000000 */
[----:B------:R-:W-:Y:S02]  /*16960*/  ISETP.GT.AND P2, PT, R231, R133, PT ;  /* 0x00000085e700720c */ /* 0x000fe40003f44270 */
[----:B------:R-:W-:Y:S02]  /*16970*/  FMNMX3.FTZ R134, R134, R203, R194, !PT ;  /* 0x000000cb86867276 */ /* 0x000fe400078100c2 */
[----:B------:R-:W-:Y:S02]  /*16980*/  FSEL R34, R34, -INF , !P2 ;  /* 0xff80000022227808 */ /* 0x000fe40005000000 */
[----:B-1----:R-:W-:Y:S02]  /*16990*/  FMNMX.FTZ R3, R3, R5, !PT ;  /* 0x0000000503037209 */ /* 0x002fe40007810000 */
[----:B--2---:R-:W-:Y:S02]  /*169a0*/  FMNMX.FTZ R0, R0, R2, !PT ;  /* 0x0000000200007209 */ /* 0x004fe40007810000 */
[-C--:B------:R-:W-:Y:S01]  /*169b0*/  ISETP.GE.AND P2, PT, R4, R235.reuse, PT ;  /* 0x000000eb0400720c */ /* 0x080fe20003f46270 */
[----:B------:R-:W1:Y:S01]  /*169c0*/  SHFL.BFLY PT, R135, R3, 0x1, 0x1f ;  /* 0x0c201f0003877f89 */ /* 0x000e6200000e0000 */
[----:B------:R-:W-:Y:S02]  /*169d0*/  ISETP.GT.AND P3, PT, R231, R4, PT ;  /* 0x00000004e700720c */ /* 0x000fe40003f64270 */
[----:B------:R-:W-:Y:S05]  /*169e0*/  ISETP.GE.AND P6, PT, R133, R235, PT ;  /* 0x000000eb8500720c */ /* 0x000fea0003fc6270 */
[----:B------:R-:W2:Y:S01]  /*169f0*/  SHFL.BFLY PT, R2, R0, 0x1, 0x1f ;  /* 0x0c201f0000027f89 */ /* 0x000ea200000e0000 */
[----:B------:R-:W-:Y:S02]  /*16a00*/  FMNMX3.FTZ R133, R137, R179, R178, !PT ;  /* 0x000000b389857276 */ /* 0x000fe400078100b2 */
[----:B------:R-:W-:Y:S05]  /*16a10*/  FSEL R35, R35, -INF , !P3 ;  /* 0xff80000023237808 */ /* 0x000fea0005800000 */
[----:B------:R-:W3:Y:S01]  /*16a20*/  SHFL.BFLY PT, R4, R134, 0x2, 0x1f ;  /* 0x0c401f0086047f89 */ /* 0x000ee200000e0000 */
[----:B------:R-:W-:Y:S02]  /*16a30*/  FMNMX3.FTZ R133, R133, R12, R13, !PT ;  /* 0x0000000c85857276 */ /* 0x000fe4000781000d */
[----:B------:R-:W-:Y:S02]  /*16a40*/  FSEL R202, R35, -INF , !P2 ;  /* 0xff80000023ca7808 */ /* 0x000fe40005000000 */
[----:B------:R-:W-:Y:S02]  /*16a50*/  FMNMX3.FTZ R133, R133, R199, R200, !PT ;  /* 0x000000c785857276 */ /* 0x000fe400078100c8 */
[----:B------:R-:W-:Y:S02]  /*16a60*/  FSEL R204, R34, -INF , !P6 ;  /* 0xff80000022cc7808 */ /* 0x000fe40007000000 */
[----:B------:R-:W-:Y:S01]  /*16a70*/  IADD3 R196, PT, PT, R216, 0xa040, RZ ;  /* 0x0000a040d8c47810 */ /* 0x000fe20007ffe0ff */
[----:B------:R-:W-:Y:S01]  /*16a80*/  @P4 VIADD R196, R208, 0xffffffc0 ;  /* 0xffffffc0d0c44836 */ /* 0x000fe20000000000 */
[----:B------:R-:W-:Y:S02]  /*16a90*/  FMNMX3.FTZ R133, R133, R204, R202, !PT ;  /* 0x000000cc85857276 */ /* 0x000fe400078100ca */
[----:B-1----:R-:W-:Y:S03]  /*16aa0*/  FMNMX.FTZ R135, R3, R135, !PT ;  /* 0x0000008703877209 */ /* 0x002fe60007810000 */
[----:B------:R-:W1:Y:S01]  /*16ab0*/  SHFL.BFLY PT, R5, R133, 0x2, 0x1f ;  /* 0x0c401f0085057f89 */ /* 0x000e6200000e0000 */
[C---:B------:R-:W-:Y:S01]  /*16ac0*/  FSETP.NEU.FTZ.AND P1, PT, R135.reuse, -INF , PT ;  /* 0xff8000008700780b */ /* 0x040fe20003f3d000 */
[----:B------:R-:W-:Y:S01]  /*16ad0*/  FMUL.FTZ R142, R135, UR4 ;  /* 0x00000004878e7c20 */ /* 0x000fe20008410000 */
[----:B--2---:R-:W-:Y:S02]  /*16ae0*/  FMNMX.FTZ R136, R0, R2, !PT ;  /* 0x0000000200887209 */ /* 0x004fe40007810000 */
[----:B---3--:R-:W-:Y:S02]  /*16af0*/  FMNMX.FTZ R134, R134, R4, !PT ;  /* 0x0000000486867209 */ /* 0x008fe40007810000 */
[----:B------:R-:W-:Y:S01]  /*16b00*/  FSEL R142, R142, RZ, P1 ;  /* 0x000000ff8e8e7208 */ /* 0x000fe20000800000 */
[C---:B------:R-:W-:Y:S01]  /*16b10*/  FMUL.FTZ R189, R136.reuse, UR4 ;  /* 0x0000000488bd7c20 */ /* 0x040fe20008410000 */
[----:B------:R-:W-:Y:S01]  /*16b20*/  FSETP.NEU.FTZ.AND P0, PT, R136, -INF , PT ;  /* 0xff8000008800780b */ /* 0x000fe20003f1d000 */
[----:B------:R-:W2:Y:S02]  /*16b30*/  SHFL.BFLY PT, R4, R134, 0x1, 0x1f ;  /* 0x0c201f0086047f89 */ /* 0x000ea400000e0000 */
[--C-:B------:R-:W-:Y:S01]  /*16b40*/  FFMA.FTZ R0, R143, UR4, -R142.reuse ;  /* 0x000000048f007c23 */ /* 0x100fe2000801088e */
[--C-:B------:R-:W-:Y:S01]  /*16b50*/  FFMA.FTZ R2, R176, UR4, -R142.reuse ;  /* 0x00000004b0027c23 */ /* 0x100fe2000801088e */
[----:B------:R-:W-:Y:S01]  /*16b60*/  FSEL R189, R189, RZ, P0 ;  /* 0x000000ffbdbd7208 */ /* 0x000fe20000000000 */
[--C-:B------:R-:W-:Y:S01]  /*16b70*/  FFMA.FTZ R3, R16, UR4, -R142.reuse ;  /* 0x0000000410037c23 */ /* 0x100fe2000801088e */
[----:B------:R3:W-:Y:S03]  /*16b80*/  MUFU.EX2 R252, R0 ;  /* 0x0000000000fc7308 */ /* 0x0007e60000000800 */
[--C-:B------:R-:W-:Y:S07]  /*16b90*/  FFMA.FTZ R140, R140, UR4, -R189.reuse ;  /* 0x000000048c8c7c23 */ /* 0x100fee00080108bd */
[----:B------:R4:W-:Y:S01]  /*16ba0*/  MUFU.EX2 R207, R2 ;  /* 0x0000000200cf7308 */ /* 0x0009e20000000800 */
[--C-:B------:R-:W-:Y:S01]  /*16bb0*/  FFMA.FTZ R141, R141, UR4, -R189.reuse ;  /* 0x000000048d8d7c23 */ /* 0x100fe200080108bd */
[----:B-1----:R-:W-:Y:S08]  /*16bc0*/  FMNMX.FTZ R133, R133, R5, !PT ;  /* 0x0000000585857209 */ /* 0x002ff00007810000 */
[----:B------:R-:W-:Y:S01]  /*16bd0*/  MUFU.EX2 R205, R3 ;  /* 0x0000000300cd7308 */ /* 0x000fe20000000800 */
[----:B------:R-:W1:Y:S01]  /*16be0*/  SHFL.BFLY PT, R5, R133, 0x1, 0x1f ;  /* 0x0c201f0085057f89 */ /* 0x000e6200000e0000 */
[----:B---3--:R-:W-:Y:S08]  /*16bf0*/  FFMA.FTZ R0, R15, UR4, -R142 ;  /* 0x000000040f007c23 */ /* 0x008ff0000801088e */
[----:B------:R3:W1:Y:S01]  /*16c00*/  MUFU.EX2 R206, R0 ;  /* 0x0000000000ce7308 */ /* 0x0006620000000800 */
[--C-:B----4-:R-:W-:Y:S01]  /*16c10*/  FFMA.FTZ R2, R177, UR4, -R189.reuse ;  /* 0x00000004b1027c23 */ /* 0x110fe200080108bd */
[----:B--2---:R-:W-:Y:S08]  /*16c20*/  FMNMX.FTZ R134, R134, R4, !PT ;  /* 0x0000000486867209 */ /* 0x004ff00007810000 */
[----:B------:R2:W-:Y:S01]  /*16c30*/  MUFU.EX2 R248, R2 ;  /* 0x0000000200f87308 */ /* 0x0005e20000000800 */
[C---:B------:R-:W-:Y:S01]  /*16c40*/  FSETP.NEU.FTZ.AND P3, PT, R134.reuse, -INF , PT ;  /* 0xff8000008600780b */ /* 0x040fe20003f7d000 */
[----:B------:R-:W-:Y:S05]  /*16c50*/  FMUL.FTZ R143, R134, UR4 ;  /* 0x00000004868f7c20 */ /* 0x000fea0008410000 */
[----:B------:R-:W-:Y:S01]  /*16c60*/  FSEL R143, R143, RZ, P3 ;  /* 0x000000ff8f8f7208 */ /* 0x000fe20001800000 */
[--C-:B---3--:R-:W-:Y:S01]  /*16c70*/  FFMA.FTZ R0, R182, UR4, -R189.reuse ;  /* 0x00000004b6007c23 */ /* 0x108fe200080108bd */
[----:B-1----:R-:W-:Y:S02]  /*16c80*/  F2FP.F16.F32.PACK_AB R182, R205, R206 ;  /* 0x000000cecdb6723e */ /* 0x002fe400000000ff */
[----:B------:R-:W-:Y:S01]  /*16c90*/  FMNMX.FTZ R133, R133, R5, !PT ;  /* 0x0000000585857209 */ /* 0x000fe20007810000 */
[----:B------:R1:W3:Y:S01]  /*16ca0*/  MUFU.EX2 R249, R0 ;  /* 0x0000000000f97308 */ /* 0x0002e20000000800 */
[----:B--2---:R-:W-:Y:S01]  /*16cb0*/  FFMA.FTZ R2, R14, UR4, -R189 ;  /* 0x000000040e027c23 */ /* 0x004fe200080108bd */
[----:B------:R-:W-:Y:S01]  /*16cc0*/  FFMA.FTZ R3, R9, UR4, -R143 ;  /* 0x0000000409037c23 */ /* 0x000fe2000801088f */
[C---:B------:R-:W-:Y:S01]  /*16cd0*/  FSETP.NEU.FTZ.AND P2, PT, R133.reuse, -INF , PT ;  /* 0xff8000008500780b */ /* 0x040fe20003f5d000 */
[----:B------:R-:W-:Y:S06]  /*16ce0*/  FMUL.FTZ R188, R133, UR4 ;  /* 0x0000000485bc7c20 */ /* 0x000fec0008410000 */
[----:B------:R2:W-:Y:S01]  /*16cf0*/  MUFU.EX2 R250, R2 ;  /* 0x0000000200fa7308 */ /* 0x0005e20000000800 */
[----:B------:R-:W-:Y:S02]  /*16d00*/  FSEL R5, R136, RZ, P0 ;  /* 0x000000ff88057208 */ /* 0x000fe40000000000 */
[----:B------:R-:W-:Y:S07]  /*16d10*/  FSEL R188, R188, RZ, P2 ;  /* 0x000000ffbcbc7208 */ /* 0x000fee0001000000 */
[----:B------:R4:W-:Y:S01]  /*16d20*/  MUFU.EX2 R244, R3 ;  /* 0x0000000300f47308 */ /* 0x0009e20000000800 */
[----:B-1----:R-:W-:Y:S01]  /*16d30*/  FFMA.FTZ R0, R11, UR4, -R189 ;  /* 0x000000040b007c23 */ /* 0x002fe200080108bd */
[--C-:B------:R-:W-:Y:S01]  /*16d40*/  FFMA.FTZ R4, R12, UR4, -R188.reuse ;  /* 0x000000040c047c23 */ /* 0x100fe200080108bc */
[----:B------:R-:W-:Y:S07]  /*16d50*/  FFMA.FTZ R6, R13, UR4, -R188 ;  /* 0x000000040d067c23 */ /* 0x000fee00080108bc */
[----:B------:R1:W1:Y:S01]  /*16d60*/  MUFU.EX2 R251, R0 ;  /* 0x0000000000fb7308 */ /* 0x0002620000000800 */
[----:B--2---:R-:W-:Y:S01]  /*16d70*/  FFMA.FTZ R2, R181, UR4, -R143 ;  /* 0x00000004b5027c23 */ /* 0x004fe2000801088f */
[----:B---3--:R-:W-:Y:S08]  /*16d80*/  F2FP.F16.F32.PACK_AB R181, R249, R248 ;  /* 0x000000f8f9b5723e */ /* 0x008ff000000000ff */
[----:B------:R-:W-:Y:S01]  /*16d90*/  MUFU.EX2 R241, R4 ;  /* 0x0000000400f17308 */ /* 0x000fe20000000800 */
[----:B----4-:R-:W-:Y:S09]  /*16da0*/  FSEL R3, R133, RZ, P2 ;  /* 0x000000ff85037208 */ /* 0x010ff20001000000 */
[----:B------:R2:W-:Y:S01]  /*16db0*/  MUFU.EX2 R245, R2 ;  /* 0x0000000200f57308 */ /* 0x0005e20000000800 */
[----:B------:R-:W-:Y:S09]  /*16dc0*/  FADD.FTZ R3, -R3, R137 ;  /* 0x0000008903037221 */ /* 0x000ff20000010100 */
[----:B------:R-:W3:Y:S01]  /*16dd0*/  MUFU.EX2 R240, R6 ;  /* 0x0000000600f07308 */ /* 0x000ee20000000800 */
[----:B------:R-:W-:Y:S02]  /*16de0*/  IMAD.IADD R137, R222, 0x1, R196 ;  /* 0x00000001de897824 */ /* 0x000fe400078e02c4 */
[--C-:B-1----:R-:W-:Y:S01]  /*16df0*/  FFMA.FTZ R0, R180, UR4, -R143.reuse ;  /* 0x00000004b4007c23 */ /* 0x102fe2000801088f */
[----:B------:R-:W-:Y:S01]  /*16e00*/  FMUL.FTZ R3, R3, UR4 ;  /* 0x0000000403037c20 */ /* 0x000fe20008410000 */
[----:B------:R-:W-:Y:S05]  /*16e10*/  F2FP.F16.F32.PACK_AB R180, R207, R252 ;  /* 0x000000fccfb4723e */ /* 0x000fea00000000ff */
[----:B-----5:R1:W4:Y:S01]  /*16e20*/  MUFU.EX2 R247, R0 ;  /* 0x0000000000f77308 */ /* 0x0203220000000800 */
[----:B------:R-:W-:Y:S01]  /*16e30*/  F2FP.F16.F32.PACK_AB R183, R251, R250 ;  /* 0x000000fafbb7723e */ /* 0x000fe200000000ff */
[--C-:B--2---:R-:W-:Y:S08]  /*16e40*/  FFMA.FTZ R2, R179, UR4, -R188.reuse ;  /* 0x00000004b3027c23 */ /* 0x104ff000080108bc */
[----:B------:R-:W2:Y:S01]  /*16e50*/  MUFU.EX2 R3, R3 ;  /* 0x0000000300037308 */ /* 0x000ea20000000800 */
[----:B---3--:R-:W-:Y:S09]  /*16e60*/  F2FP.F16.F32.PACK_AB R179, R240, R241 ;  /* 0x000000f1f0b3723e */ /* 0x008ff200000000ff */
[----:B------:R3:W-:Y:S01]  /*16e70*/  MUFU.EX2 R242, R2 ;  /* 0x0000000200f27308 */ /* 0x0007e20000000800 */
[----:B-1----:R-:W-:Y:S01]  /*16e80*/  FFMA.FTZ R0, R178, UR4, -R188 ;  /* 0x00000004b2007c23 */ /* 0x002fe200080108bc */
[----:B----4-:R-:W-:Y:S08]  /*16e90*/  F2FP.F16.F32.PACK_AB R176, R247, R245 ;  /* 0x000000f5f7b0723e */ /* 0x010ff000000000ff */
[----:B------:R1:W4:Y:S01]  /*16ea0*/  MUFU.EX2 R243, R0 ;  /* 0x0000000000f37308 */ /* 0x0003220000000800 */
[C---:B--2---:R-:W-:Y:S01]  /*16eb0*/  FMUL.FTZ R6, R3.reuse, R146 ;  /* 0x0000009203067220 */ /* 0x044fe20000410000 */
[C---:B------:R-:W-:Y:S01]  /*16ec0*/  FMUL.FTZ R7, R3.reuse, R147 ;  /* 0x0000009303077220 */ /* 0x040fe20000410000 */
[C---:B------:R-:W-:Y:S01]  /*16ed0*/  FMUL.FTZ R18, R3.reuse, R158 ;  /* 0x0000009e03127220 */ /* 0x040fe20000410000 */
[C---:B------:R-:W-:Y:S01]  /*16ee0*/  FMUL.FTZ R19, R3.reuse, R159 ;  /* 0x0000009f03137220 */ /* 0x040fe20000410000 */
[----:B---3--:R-:W-:Y:S01]  /*16ef0*/  FFMA.FTZ R2, R10, UR4, -R143 ;  /* 0x000000040a027c23 */ /* 0x008fe2000801088f */
[C---:B------:R-:W-:Y:S01]  /*16f00*/  FMUL.FTZ R34, R3.reuse, R174 ;  /* 0x000000ae03227220 */ /* 0x040fe20000410000 */
[C---:B------:R-:W-:Y:S01]  /*16f10*/  FMUL.FTZ R35, R3.reuse, R175 ;  /* 0x000000af03237220 */ /* 0x040fe20000410000 */
[C---:B------:R-:W-:Y:S02]  /*16f20*/  FMUL.FTZ R38, R3.reuse, R38 ;  /* 0x0000002603267220 */ /* 0x040fe40000410000 */
[----:B------:R2:W3:Y:S01]  /*16f30*/  MUFU.EX2 R246, R2 ;  /* 0x0000000200f67308 */ /* 0x0004e20000000800 */
[C---:B------:R-:W-:Y:S01]  /*16f40*/  FMUL.FTZ R39, R3.reuse, R39 ;  /* 0x0000002703277220 */ /* 0x040fe20000410000 */
[C---:B------:R-:W-:Y:S01]  /*16f50*/  FMUL.FTZ R50, R3.reuse, R50 ;  /* 0x0000003203327220 */ /* 0x040fe20000410000 */
[C---:B------:R-:W-:Y:S01]  /*16f60*/  FMUL.FTZ R51, R3.reuse, R51 ;  /* 0x0000003303337220 */ /* 0x040fe20000410000 */
[C---:B------:R-:W-:Y:S01]  /*16f70*/  FMUL.FTZ R54, R3.reuse, R54 ;  /* 0x0000003603367220 */ /* 0x040fe20000410000 */
[----:B-1----:R-:W-:Y:S01]  /*16f80*/  FSEL R0, R134, RZ, P3 ;  /* 0x000000ff86007208 */ /* 0x002fe20001800000 */
[----:B------:R-:W-:Y:S01]  /*16f90*/  FMUL.FTZ R55, R3, R55 ;  /* 0x0000003703377220 */ /* 0x000fe20000410000 */
[----:B----4-:R-:W-:Y:S01]  /*16fa0*/  F2FP.F16.F32.PACK_AB R177, R243, R242 ;  /* 0x000000f2f3b1723e */ /* 0x010fe200000000ff */
[C---:B------:R-:W-:Y:S01]  /*16fb0*/  FMUL.FTZ R66, R3.reuse, R66 ;  /* 0x0000004203427220 */ /* 0x040fe20000410000 */
[C---:B------:R-:W-:Y:S01]  /*16fc0*/  FMUL.FTZ R67, R3.reuse, R67 ;  /* 0x0000004303437220 */ /* 0x040fe20000410000 */
[C---:B------:R-:W-:Y:S01]  /*16fd0*/  FMUL.FTZ R70, R3.reuse, R70 ;  /* 0x0000004603467220 */ /* 0x040fe20000410000 */
[C---:B------:R-:W-:Y:S01]  /*16fe0*/  FMUL.FTZ R71, R3.reuse, R71 ;  /* 0x0000004703477220 */ /* 0x040fe20000410000 */
[C---:B------:R-:W-:Y:S01]  /*16ff0*/  FMUL.FTZ R82, R3.reuse, R82 ;  /* 0x0000005203527220 */ /* 0x040fe20000410000 */
[----:B------:R-:W-:Y:S01]  /*17000*/  FMUL.FTZ R83, R3, R83 ;  /* 0x0000005303537220 */ /* 0x000fe20000410000 */
[----:B--2---:R-:W-:Y:S01]  /*17010*/  FADD.FTZ R2, -R0, R132 ;  /* 0x0000008400027221 */ /* 0x004fe20000010100 */
[----:B------:R-:W-:Y:S01]  /*17020*/  FSEL R0, R135, RZ, P1 ;  /* 0x000000ff87007208 */ /* 0x000fe20000800000 */
[C---:B------:R-:W-:Y:S01]  /*17030*/  FMUL.FTZ R86, R3.reuse, R86 ;  /* 0x0000005603567220 */ /* 0x040fe20000410000 */
[----:B---3--:R-:W-:Y:S01]  /*17040*/  F2FP.F16.F32.PACK_AB R178, R246, R244 ;  /* 0x000000f4f6b2723e */ /* 0x008fe200000000ff */
[----:B------:R-:W-:Y:S01]  /*17050*/  FMUL.FTZ R4, R2, UR4 ;  /* 0x0000000402047c20 */ /* 0x000fe20008410000 */
[----:B------:R-:W-:Y:S01]  /*17060*/  FMUL.FTZ R87, R3, R87 ;  /* 0x0000005703577220 */ /* 0x000fe20000410000 */
[----:B------:R-:W-:Y:S01]  /*17070*/  FADD.FTZ R2, -R0, R138 ;  /* 0x0000008a00027221 */ /* 0x000fe20000010100 */
[----:B------:R-:W-:Y:S01]  /*17080*/  FADD.FTZ R0, -R5, R139 ;  /* 0x0000008b05007221 */ /* 0x000fe20000010100 */
[----:B------:R-:W1:Y:S01]  /*17090*/  MUFU.EX2 R132, R4 ;  /* 0x0000000400847308 */ /* 0x000e620000000800 */
[--C-:B------:R-:W-:Y:S01]  /*170a0*/  FFMA.FTZ R138, R190, UR4, -R142.reuse ;  /* 0x00000004be8a7c23 */ /* 0x100fe2000801088e */
[----:B------:R-:W-:Y:S01]  /*170b0*/  FMUL.FTZ R2, R2, UR4 ;  /* 0x0000000402027c20 */ /* 0x000fe20008410000 */
[----:B------:R-:W-:Y:S01]  /*170c0*/  FMUL.FTZ R0, R0, UR4 ;  /* 0x0000000400007c20 */ /* 0x000fe20008410000 */
[C---:B------:R-:W-:Y:S01]  /*170d0*/  FMUL.FTZ R98, R3.reuse, R98 ;  /* 0x0000006203627220 */ /* 0x040fe20000410000 */
[C---:B------:R-:W-:Y:S05]  /*170e0*/  FMUL.FTZ R99, R3.reuse, R99 ;  /* 0x0000006303637220 */ /* 0x040fea0000410000 */
[----:B------:R2:W-:Y:S01]  /*170f0*/  MUFU.EX2 R214, R138 ;  /* 0x0000008a00d67308 */ /* 0x0005e20000000800 */
[C---:B------:R-:W-:Y:S01]  /*17100*/  FMUL.FTZ R130, R3.reuse, R130 ;  /* 0x0000008203827220 */ /* 0x040fe20000410000 */
[C---:B------:R-:W-:Y:S01]  /*17110*/  FMUL.FTZ R102, R3.reuse, R102 ;  /* 0x0000006603667220 */ /* 0x040fe20000410000 */
[C---:B------:R-:W-:Y:S07]  /*17120*/  FMUL.FTZ R131, R3.reuse, R131 ;  /* 0x0000008303837220 */ /* 0x040fee0000410000 */
[----:B------:R-:W3:Y:S01]  /*17130*/  MUFU.EX2 R2, R2 ;  /* 0x0000000200027308 */ /* 0x000ee20000000800 */
[C---:B------:R-:W-:Y:S01]  /*17140*/  FMUL.FTZ R103, R3.reuse, R103 ;  /* 0x0000006703677220 */ /* 0x040fe20000410000 */
[C---:B------:R-:W-:Y:S01]  /*17150*/  FMUL.FTZ R114, R3.reuse, R114 ;  /* 0x0000007203727220 */ /* 0x040fe20000410000 */
[----:B------:R-:W-:Y:S07]  /*17160*/  FMUL.FTZ R115, R3, R115 ;  /* 0x0000007303737220 */ /* 0x000fee0000410000 */
[----:B------:R-:W4:Y:S01]  /*17170*/  MUFU.EX2 R0, R0 ;  /* 0x0000000000007308 */ /* 0x000f220000000800 */
[C---:B-1----:R-:W-:Y:S01]  /*17180*/  FMUL.FTZ R4, R132.reuse, R144 ;  /* 0x0000009084047220 */ /* 0x042fe20000410000 */
[C---:B------:R-:W-:Y:S01]  /*17190*/  FMUL.FTZ R5, R132.reuse, R145 ;  /* 0x0000009184057220 */ /* 0x040fe20000410000 */
[C---:B------:R-:W-:Y:S01]  /*171a0*/  FMUL.FTZ R16, R132.reuse, R156 ;  /* 0x0000009c84107220 */ /* 0x040fe20000410000 */
[----:B------:R-:W1:Y:S01]  /*171b0*/  LDSM.16.MT88.4 R144, [R196] ;  /* 0x00000000c490783b */ /* 0x000e620000004200 */
[C---:B------:R-:W-:Y:S01]  /*171c0*/  FMUL.FTZ R17, R132.reuse, R157 ;  /* 0x0000009d84117220 */ /* 0x040fe20000410000 */
[C---:B------:R-:W-:Y:S01]  /*171d0*/  FMUL.FTZ R32, R132.reuse, R172 ;  /* 0x000000ac84207220 */ /* 0x040fe20000410000 */
[----:B------:R-:W-:Y:S01]  /*171e0*/  FMUL.FTZ R33, R132, R173 ;  /* 0x000000ad84217220 */ /* 0x000fe20000410000 */
[----:B--2---:R-:W-:Y:S01]  /*171f0*/  FFMA.FTZ R138, R191, UR4, -R142 ;  /* 0x00000004bf8a7c23 */ /* 0x004fe2000801088e */
[-C--:B------:R-:W-:Y:S03]  /*17200*/  HMMA.16816.F32 R4, R176, R20.reuse, R4 ;  /* 0x00000014b004723c */ /* 0x080fe60000001804 */
[----:B------:R-:W-:Y:S01]  /*17210*/  LDSM.16.MT88.4 R156, [R216+0xa800] ;  /* 0x00a80000d89c783b */ /* 0x000fe20000004200 */
[----:B------:R2:W-:Y:S01]  /*17220*/  MUFU.EX2 R213, R138 ;  /* 0x0000008a00d57308 */ /* 0x0005e20000000800 */
[C---:B---3--:R-:W-:Y:S01]  /*17230*/  FMUL.FTZ R8, R2.reuse, R148 ;  /* 0x0000009402087220 */ /* 0x048fe20000410000 */
[----:B------:R-:W-:Y:S01]  /*17240*/  FMUL.FTZ R9, R2, R149 ;  /* 0x0000009502097220 */ /* 0x000fe20000410000 */
[C---:B----4-:R-:W-:Y:S01]  /*17250*/  FMUL.FTZ R10, R0.reuse, R150 ;  /* 0x00000096000a7220 */ /* 0x050fe20000410000 */
[----:B------:R-:W-:Y:S01]  /*17260*/  FMUL.FTZ R11, R0, R151 ;  /* 0x00000097000b7220 */ /* 0x000fe20000410000 */
[C---:B------:R-:W-:Y:S01]  /*17270*/  FMUL.FTZ R12, R2.reuse, R152 ;  /* 0x00000098020c7220 */ /* 0x040fe20000410000 */
[----:B------:R-:W-:Y:S01]  /*17280*/  FMUL.FTZ R13, R2, R153 ;  /* 0x00000099020d7220 */ /* 0x000fe20000410000 */
[----:B------:R-:W3:Y:S01]  /*17290*/  LDSM.16.MT88.4 R148, [R137] ;  /* 0x000000008994783b */ /* 0x000ee20000004200 */
[C---:B------:R-:W-:Y:S01]  /*172a0*/  FMUL.FTZ R14, R0.reuse, R154 ;  /* 0x0000009a000e7220 */ /* 0x040fe20000410000 */
[----:B------:R-:W-:Y:S01]  /*172b0*/  FMUL.FTZ R15, R0, R155 ;  /* 0x0000009b000f7220 */ /* 0x000fe20000410000 */
[----:B------:R-:W-:Y:S01]  /*172c0*/  FMUL.FTZ R24, R2, R164 ;  /* 0x000000a402187220 */ /* 0x000fe20000410000 */
[C---:B------:R-:W-:Y:S04]  /*172d0*/  HMMA.16816.F32 R8, R180.reuse, R20, R8 ;  /* 0x00000014b408723c */ /* 0x040fe80000001808 */
[----:B------:R-:W-:Y:S01]  /*172e0*/  LDSM.16.MT88.4 R172, [R219+0xa800] ;  /* 0x00a80000dbac783b */ /* 0x000fe20000004200 */
[----:B--2---:R-:W-:Y:S01]  /*172f0*/  FFMA.FTZ R138, R201, UR4, -R189 ;  /* 0x00000004c98a7c23 */ /* 0x004fe200080108bd */
[C---:B------:R-:W-:Y:S01]  /*17300*/  FMUL.FTZ R20, R132.reuse, R160 ;  /* 0x000000a084147220 */ /* 0x040fe20000410000 */
[----:B------:R-:W-:Y:S01]  /*17310*/  FMUL.FTZ R21, R132, R161 ;  /* 0x000000a184157220 */ /* 0x000fe20000410000 */
[-C--:B------:R-:W-:Y:S01]  /*17320*/  HMMA.16816.F32 R12, R180, R22.reuse, R12 ;  /* 0x00000016b40c723c */ /* 0x080fe2000000180c */
[----:B------:R2:W-:Y:S02]  /*17330*/  MUFU.EX2 R211, R138 ;  /* 0x0000008a00d37308 */ /* 0x0005e40000000800 */
        /* <DEDUP_REMOVED lines=9> */
[--C-:B--2---:R-:W-:Y:S01]  /*173d0*/  FFMA.FTZ R138, R197, UR4, -R143.reuse ;  /* 0x00000004c58a7c23 */ /* 0x104fe2000801088f */
[----:B------:R-:W-:Y:S01]  /*173e0*/  FMUL.FTZ R31, R0, R171 ;  /* 0x000000ab001f7220 */ /* 0x000fe20000410000 */
[C---:B------:R-:W-:Y:S01]  /*173f0*/  FMUL.FTZ R36, R132.reuse, R36 ;  /* 0x0000002484247220 */ /* 0x040fe20000410000 */
[----:B------:R-:W-:Y:S01]  /*17400*/  FMUL.FTZ R37, R132, R37 ;  /* 0x0000002584257220 */ /* 0x000fe20000410000 */
[C---:B------:R-:W-:Y:S01]  /*17410*/  FMUL.FTZ R40, R2.reuse, R40 ;  /* 0x0000002802287220 */ /* 0x040fe20000410000 */
        /* <DEDUP_REMOVED lines=11> */
[----:B--2---:R-:W-:Y:S01]  /*174d0*/  FFMA.FTZ R138, R199, UR4, -R188 ;  /* 0x00000004c78a7c23 */ /* 0x004fe200080108bc */
[-C--:B------:R-:W-:Y:S03]  /*174e0*/  HMMA.16816.F32 R28, R180, R186.reuse, R28 ;  /* 0x000000bab41c723c */ /* 0x080fe6000000181c */
[C---:B------:R-:W-:Y:S01]  /*174f0*/  FMUL.FTZ R49, R132.reuse, R49 ;  /* 0x0000003184317220 */ /* 0x040fe20000410000 */
[C---:B------:R-:W-:Y:S01]  /*17500*/  FMUL.FTZ R52, R132.reuse, R52 ;  /* 0x0000003484347220 */ /* 0x040fe20000410000 */
[----:B------:R-:W-:Y:S01]  /*17510*/  FMUL.FTZ R53, R132, R53 ;  /* 0x0000003584357220 */ /* 0x000fe20000410000 */
[C---:B------:R-:W-:Y:S01]  /*17520*/  FMUL.FTZ R56, R2.reuse, R56 ;  /* 0x0000003802387220 */ /* 0x040fe20000410000 */
[----:B------:R-:W-:Y:S01]  /*17530*/  FMUL.FTZ R57, R2, R57 ;  /* 0x0000003902397220 */ /* 0x000fe20000410000 */
[C---:B------:R-:W-:Y:S01]  /*17540*/  HMMA.16816.F32 R32, R176.reuse, R186, R32 ;  /* 0x000000bab020723c */ /* 0x040fe20000001820 */
[----:B------:R-:W-:Y:S03]  /*17550*/  LDSM.16.MT88.4 R184, [R223+0x800] ;  /* 0x00080000dfb8783b */ /* 0x000fe60000004200 */
[C---:B------:R-:W-:Y:S01]  /*17560*/  FMUL.FTZ R58, R0.reuse, R58 ;  /* 0x0000003a003a7220 */ /* 0x040fe20000410000 */
[----:B------:R-:W-:Y:S01]  /*17570*/  FMUL.FTZ R59, R0, R59 ;  /* 0x0000003b003b7220 */ /* 0x000fe20000410000 */
[C---:B------:R-:W-:Y:S01]  /*17580*/  FMUL.FTZ R60, R2.reuse, R60 ;  /* 0x0000003c023c7220 */ /* 0x040fe20000410000 */
[----:B------:R-:W-:Y:S01]  /*17590*/  FMUL.FTZ R61, R2, R61 ;  /* 0x0000003d023d7220 */ /* 0x000fe20000410000 */
[-C--:B-1----:R-:W-:Y:S03]  /*175a0*/  HMMA.16816.F32 R36, R176, R144.reuse, R36 ;  /* 0x00000090b024723c */ /* 0x082fe60000001824 */
        /* <DEDUP_REMOVED lines=21> */
[----:B------:R-:W-:Y:S01]  /*17700*/  FMUL.FTZ R85, R132, R85 ;  /* 0x0000005584557220 */ /* 0x000fe20000410000 */
[-C--:B---3--:R-:W-:Y:S03]  /*17710*/  HMMA.16816.F32 R52, R176, R148.reuse, R52 ;  /* 0x00000094b034723c */ /* 0x088fe60000001834 */
        /* <DEDUP_REMOVED lines=32> */
[----:B------:R-:W-:Y:S02]  /*17920*/  IMAD.MOV.U32 R153, RZ, RZ, R206 ;  /* 0x000000ffff997224 */ /* 0x000fe400078e00ce */
[C---:B------:R-:W-:Y:S01]  /*17930*/  FMUL.FTZ R128, R132.reuse, R128 ;  /* 0x0000008084807220 */ /* 0x040fe20000410000 */
[-C--:B------:R-:W-:Y:S03]  /*17940*/  HMMA.16816.F32 R76, R180, R146.reuse, R76 ;  /* 0x00000092b44c723c */ /* 0x080fe6000000184c */
[C---:B------:R-:W-:Y:S01]  /*17950*/  FMUL.FTZ R100, R132.reuse, R100 ;  /* 0x0000006484647220 */ /* 0x040fe20000410000 */
[C---:B------:R-:W-:Y:S01]  /*17960*/  FMUL.FTZ R129, R132.reuse, R129 ;  /* 0x0000008184817220 */ /* 0x040fe20000410000 */
[C---:B------:R-:W-:Y:S01]  /*17970*/  FMUL.FTZ R101, R132.reuse, R101 ;  /* 0x0000006584657220 */ /* 0x040fe20000410000 */
[C---:B------:R-:W-:Y:S01]  /*17980*/  FMUL.FTZ R112, R132.reuse, R112 ;  /* 0x0000007084707220 */ /* 0x040fe20000410000 */
[C---:B------:R-:W-:Y:S01]  /*17990*/  FMUL.FTZ R113, R132.reuse, R113 ;  /* 0x0000007184717220 */ /* 0x040fe20000410000 */
[C---:B------:R-:W-:Y:S01]  /*179a0*/  HMMA.16816.F32 R80, R176.reuse, R146, R80 ;  /* 0x00000092b050723c */ /* 0x040fe20000001850 */
[----:B------:R-:W1:Y:S03]  /*179b0*/  LDSM.16.MT88.4 R144, [R196+0x1000] ;  /* 0x00100000c490783b */ /* 0x000e660000004200 */
[----:B------:R-:W-:Y:S01]  /*179c0*/  MOV R152, R207 ;  /* 0x000000cf00987202 */ /* 0x000fe20000000f00 */
[C---:B------:R-:W-:Y:S01]  /*179d0*/  FMUL.FTZ R116, R132.reuse, R116 ;  /* 0x0000007484747220 */ /* 0x040fe20000410000 */
[----:B------:R3:W-:Y:S01]  /*179e0*/  MUFU.EX2 R207, R138 ;  /* 0x0000008a00cf7308 */ /* 0x0007e20000000800 */
[----:B------:R-:W-:Y:S01]  /*179f0*/  FMUL.FTZ R117, R132, R117 ;  /* 0x0000007584757220 */ /* 0x000fe20000410000 */
[-C--:B--2---:R-:W-:Y:S03]  /*17a00*/  HMMA.16816.F32 R84, R176, R148.reuse, R84 ;  /* 0x00000094b054723c */ /* 0x084fe60000001854 */
[C---:B------:R-:W-:Y:S01]  /*17a10*/  FMUL.FTZ R118, R3.reuse, R118 ;  /* 0x0000007603767220 */ /* 0x040fe20000410000 */
[----:B------:R-:W-:Y:S01]  /*17a20*/  FMUL.FTZ R119, R3, R119 ;  /* 0x0000007703777220 */ /* 0x000fe20000410000 */
[----:B------:R-:W-:Y:S03]  /*17a30*/  MOV R154, R205 ;  /* 0x000000cd009a7202 */ /* 0x000fe60000000f00 */
[C---:B------:R-:W-:Y:S04]  /*17a40*/  HMMA.16816.F32 R88, R180.reuse, R148, R88 ;  /* 0x00000094b458723c */ /* 0x040fe80000001858 */
[----:B---3--:R-:W-:Y:S04]  /*17a50*/  FFMA.FTZ R138, R203, UR4, -R143 ;  /* 0x00000004cb8a7c23 */ /* 0x008fe8000801088f */
[-C--:B------:R-:W-:Y:S01]  /*17a60*/  HMMA.16816.F32 R92, R180, R150.reuse, R92 ;  /* 0x00000096b45c723c */ /* 0x080fe2000000185c */
[----:B------:R-:W-:Y:S10]  /*17a70*/  MUFU.EX2 R205, R138 ;  /* 0x0000008a00cd7308 */ /* 0x000ff40000000800 */
[----:B------:R-:W-:Y:S01]  /*17a80*/  MUFU.EX2 R138, R141 ;  /* 0x0000008d008a7308 */ /* 0x000fe20000000800 */
[C---:B------:R-:W-:Y:S01]  /*17a90*/  HMMA.16816.F32 R96, R176.reuse, R150, R96 ;  /* 0x00000096b060723c */ /* 0x040fe20000001860 */
[----:B------:R2:W3:Y:S07]  /*17aa0*/  LDSM.16.MT88.4 R148, [R137+0x1000] ;  /* 0x001000008994783b */ /* 0x0004ee0000004200 */
[-C--:B-1----:R-:W-:Y:S08]  /*17ab0*/  HMMA.16816.F32 R100, R176, R144.reuse, R100 ;  /* 0x00000090b064723c */ /* 0x082ff00000001864 */
[C---:B------:R-:W-:Y:S04]  /*17ac0*/  HMMA.16816.F32 R104, R180.reuse, R144, R104 ;  /* 0x00000090b468723c */ /* 0x040fe80000001868 */
[--C-:B--2---:R-:W-:Y:S04]  /*17ad0*/  FFMA.FTZ R137, R193, UR4, -R142.reuse ;  /* 0x00000004c1897c23 */ /* 0x104fe8000801088e */
[-C--:B------:R-:W-:Y:S01]  /*17ae0*/  HMMA.16816.F32 R108, R180, R146.reuse, R108 ;  /* 0x00000092b46c723c */ /* 0x080fe2000000186c */
[----:B------:R1:W2:Y:S02]  /*17af0*/  MUFU.EX2 R236, R137 ;  /* 0x0000008900ec7308 */ /* 0x0002a40000000800 */
[----:B------:R-:W-:Y:S05]  /*17b00*/  FFMA.FTZ R142, R192, UR4, -R142 ;  /* 0x00000004c08e7c23 */ /* 0x000fea000801088e */
[C---:B------:R-:W-:Y:S03]  /*17b10*/  HMMA.16816.F32 R112, R176.reuse, R146, R112 ;  /* 0x00000092b070723c */ /* 0x040fe60000001870 */
[----:B------:R-:W4:Y:S05]  /*17b20*/  MUFU.EX2 R215, R142 ;  /* 0x0000008e00d77308 */ /* 0x000f2a0000000800 */
[-C--:B---3--:R-:W-:Y:S03]  /*17b30*/  HMMA.16816.F32 R116, R176, R148.reuse, R116 ;  /* 0x00000094b074723c */ /* 0x088fe60000001874 */
[----:B-1----:R-:W-:Y:S04]  /*17b40*/  FFMA.FTZ R137, R195, UR4, -R189 ;  /* 0x00000004c3897c23 */ /* 0x002fe800080108bd */
[----:B------:R1:W3:Y:S01]  /*17b50*/  MUFU.EX2 R212, R137 ;  /* 0x0000008900d47308 */ /* 0x0002e20000000800 */
[C---:B------:R-:W-:Y:S08]  /*17b60*/  HMMA.16816.F32 R120, R180.reuse, R148, R120 ;  /* 0x00000094b478723c */ /* 0x040ff00000001878 */
[-C--:B------:R-:W-:Y:S01]  /*17b70*/  HMMA.16816.F32 R124, R180, R150.reuse, R124 ;  /* 0x00000096b47c723c */ /* 0x080fe2000000187c */
[----:B------:R-:W3:Y:S02]  /*17b80*/  LDSM.16.MT88.4 R180, [R196+0x800] ;  /* 0x00080000c4b4783b */ /* 0x000ee40000004200 */
[--C-:B-1----:R-:W-:Y:S01]  /*17b90*/  FFMA.FTZ R137, R198, UR4, -R143.reuse ;  /* 0x00000004c6897c23 */ /* 0x102fe2000801088f */
[----:B------:R-:W-:Y:S04]  /*17ba0*/  FFMA.FTZ R143, R194, UR4, -R143 ;  /* 0x00000004c28f7c23 */ /* 0x000fe8000801088f */
[----:B------:R-:W-:Y:S01]  /*17bb0*/  HMMA.16816.F32 R128, R176, R150, R128 ;  /* 0x00000096b080723c */ /* 0x000fe20000001880 */
[----:B------:R1:W-:Y:S01]  /*17bc0*/  MUFU.EX2 R210, R137 ;  /* 0x0000008900d27308 */ /* 0x0003e20000000800 */
[----:B------:R-:W-:Y:S02]  /*17bd0*/  LDSM.16.MT88.4 R192, [R219+0xb800] ;  /* 0x00b80000dbc0783b */ /* 0x000fe40000004200 */
[----:B--2---:R-:W-:Y:S07]  /*17be0*/  F2FP.F16.F32.PACK_AB R176, R236, R214 ;  /* 0x000000d6ecb0723e */ /* 0x004fee00000000ff */
[----:B------:R-:W2:Y:S01]  /*17bf0*/  MUFU.EX2 R206, R143 ;  /* 0x0000008f00ce7308 */ /* 0x000ea20000000800 */
[----:B----4-:R-:W-:Y:S02]  /*17c00*/  F2FP.F16.F32.PACK_AB R178, R215, R213 ;  /* 0x000000d5d7b2723e */ /* 0x010fe400000000ff */
[----:B---3--:R-:W-:Y:S01]  /*17c10*/  F2FP.F16.F32.PACK_AB R177, R212, R211 ;  /* 0x000000d3d4b1723e */ /* 0x008fe200000000ff */
[----:B------:R-:W-:Y:S01]  /*17c20*/  LDSM.16.MT88.4 R196, [R196+0x1800] ;  /* 0x00180000c4c4783b */ /* 0x000fe20000004200 */
[--C-:B-1----:R-:W-:Y:S05]  /*17c30*/  FFMA.FTZ R137, R200, UR4, -R188.reuse ;  /* 0x00000004c8897c23 */ /* 0x102fea00080108bc */
[----:B------:R1:W3:Y:S01]  /*17c40*/  MUFU.EX2 R208, R137 ;  /* 0x0000008900d07308 */ /* 0x0002e20000000800 */
[----:B--2---:R-:W-:Y:S01]  /*17c50*/  F2FP.F16.F32.PACK_AB R142, R206, R205 ;  /* 0x000000cdce8e723e */ /* 0x004fe200000000ff */
[--C-:B-1----:R-:W-:Y:S01]  /*17c60*/  FFMA.FTZ R137, R204, UR4, -R188.reuse ;  /* 0x00000004cc897c23 */ /* 0x102fe200080108bc */
[----:B------:R-:W-:Y:S01]  /*17c70*/  FFMA.FTZ R188, R202, UR4, -R188 ;  /* 0x00000004cabc7c23 */ /* 0x000fe200080108bc */
[----:B---3--:R-:W-:Y:S01]  /*17c80*/  F2FP.F16.F32.PACK_AB R141, R208, R207 ;  /* 0x000000cfd08d723e */ /* 0x008fe200000000ff */
[----:B------:R-:W-:Y:S05]  /*17c90*/  LDSM.16.MT88.4 R200, [R223+0x1800] ;  /* 0x00180000dfc8783b */ /* 0x000fea0000004200 */
[----:B------:R-:W-:Y:S10]  /*17ca0*/  MUFU.EX2 R204, R137 ;  /* 0x0000008900cc7308 */ /* 0x000ff40000000800 */
[----:B------:R-:W1:Y:S10]  /*17cb0*/  MUFU.EX2 R139, R188 ;  /* 0x000000bc008b7308 */ /* 0x000e740000000800 */
[----:B------:R2:W3:Y:S01]  /*17cc0*/  MUFU.EX2 R137, R140 ;  /* 0x0000008c00897308 */ /* 0x0004e20000000800 */
[----:B-1----:R-:W-:Y:S01]  /*17cd0*/  F2FP.F16.F32.PACK_AB R143, R139, R204 ;  /* 0x000000cc8b8f723e */ /* 0x002fe200000000ff */
[----:B------:R-:W1:Y:S01]  /*17ce0*/  LDSM.16.MT88.4 R188, [R216+0xb800] ;  /* 0x00b80000d8bc783b */ /* 0x000e620000004200 */
[----:B--2---:R-:W-:Y:S02]  /*17cf0*/  F2FP.F16.F32.PACK_AB R140, R210, R209 ;  /* 0x000000d1d28c723e */ /* 0x004fe400000000ff */
[----:B---3--:R-:W-:Y:S05]  /*17d00*/  F2FP.F16.F32.PACK_AB R179, R138, R137 ;  /* 0x000000898ab3723e */ /* 0x008fea00000000ff */
[-C--:B------:R-:W-:Y:S01]  /*17d10*/  HMMA.16816.F32 R144, R140, R156.reuse, R4 ;  /* 0x0000009c8c90723c */ /* 0x080fe20000001804 */
[----:B------:R-:W2:Y:S04]  /*17d20*/  LDL.LU R5, [R1+0x14] ;  /* 0x0000140001057983 */ /* 0x000ea80000300800 */
[----:B------:R-:W-:Y:S01]  /*17d30*/  MOV R7, R154 ;  /* 0x0000009a00077202 */ /* 0x000fe20000000f00 */
[----:B------:R-:W-:Y:S01]  /*17d40*/  IMAD.MOV.U32 R6, RZ, RZ, R153 ;  /* 0x000000ffff067224 */ /* 0x000fe200078e0099 */
[----:B------:R-:W-:Y:S01]  /*17d50*/  MOV R4, R152 ;  /* 0x0000009800047202 */ /* 0x000fe20000000f00 */
[C---:B------:R-:W-:Y:S01]  /*17d60*/  HMMA.16816.F32 R148, R176.reuse, R156, R8 ;  /* 0x0000009cb094723c */ /* 0x040fe20000001808 */
[----:B------:R-:W3:Y:S04]  /*17d70*/  LDL.LU R9, [R1+0x18] ;  /* 0x0000180001097983 */ /* 0x000ee80000300800 */
[----:B------:R-:W4:Y:S03]  /*17d80*/  LDL.LU R10, [R1+0x1c] ;  /* 0x00001c00010a7983 */ /* 0x000f260000300800 */
[-C--:B------:R-:W-:Y:S01]  /*17d90*/  HMMA.16816.F32 R152, R176, R158.reuse, R12 ;  /* 0x0000009eb098723c */ /* 0x080fe2000000180c */
[----:B------:R-:W4:Y:S07]  /*17da0*/  LDL.LU R11, [R1+0x10] ;  /* 0x00001000010b7983 */ /* 0x000f2e0000300800 */
        /* <DEDUP_REMOVED lines=28> */
[----:B------:R-:W-:Y:S04]  /*17f70*/  HMMA.16816.F32 R128, R140, R202, R128 ;  /* 0x000000ca8c80723c */ /* 0x000fe80000001880 */
[----:B--2---:R-:W-:Y:S01]  /*17f80*/  FFMA.FTZ R5, R3, R5, R242 ;  /* 0x0000000503057223 */ /* 0x004fe200000100f2 */
[----:B---3--:R-:W-:Y:S04]  /*17f90*/  FFMA.FTZ R2, R2, R9, R252 ;  /* 0x0000000902027223 */ /* 0x008fe800000100fc */
[----:B------:R-:W-:Y:S01]  /*17fa0*/  FADD.FTZ R4, R4, R2 ;  /* 0x0000000204047221 */ /* 0x000fe20000010000 */
[----:B------:R-:W-:Y:S01]  /*17fb0*/  FADD.FTZ R2, R243, R5 ;  /* 0x00000005f3027221 */ /* 0x000fe20000010000 */
[----:B----4-:R-:W-:Y:S02]  /*17fc0*/  FFMA.FTZ R0, R0, R10, R248 ;  /* 0x0000000a00007223 */ /* 0x010fe400000100f8 */
        /* <DEDUP_REMOVED lines=12> */
[----:B------:R-:W-:Y:S02]  /*18090*/  FADD.FTZ R2, R236, R2 ;  /* 0x00000002ec027221 */ /* 0x000fe40000010000 */
[----:B------:R-:W-:Y:S01]  /*180a0*/  FADD.FTZ R3, R246, R3 ;  /* 0x00000003f6037221 */ /* 0x000fe20000010000 */
[----:B------:R-:W-:Y:S03]  /*180b0*/  FADD.FTZ R0, R211, R0 ;  /* 0x00000000d3007221 */ /* 0x000fe60000010000 */
        /* <DEDUP_REMOVED lines=11> */
[----:B------:R2:W-:Y:S01]  /*18170*/  STL [R1+0x18], R4 ;  /* 0x0000180401007387 */ /* 0x0005e20000100800 */
[----:B------:R-:W-:Y:S01]  /*18180*/  FADD.FTZ R3, R138, R3 ;  /* 0x000000038a037221 */ /* 0x000fe20000010000 */
[----:B------:R-:W-:Y:S01]  /*18190*/  FADD.FTZ R2, R206, R2 ;  /* 0x00000002ce027221 */ /* 0x000fe20000010000 */
[----:B------:R-:W-:Y:S01]  /*181a0*/  FADD.FTZ R0, R139, R0 ;  /* 0x000000008b007221 */ /* 0x000fe20000010000 */
[----:B------:R-:W-:Y:S01]  /*181b0*/  MOV R139, R136 ;  /* 0x00000088008b7202 */ /* 0x000fe20000000f00 */
[----:B------:R-:W-:Y:S01]  /*181c0*/  IMAD.MOV.U32 R138, RZ, RZ, R135 ;  /* 0x000000ffff8a7224 */ /* 0x000fe200078e0087 */
[----:B------:R2:W-:Y:S04]  /*181d0*/  STL [R1+0x1c], R3 ;  /* 0x00001c0301007387 */ /* 0x0005e80000100800 */
[----:B------:R2:W-:Y:S04]  /*181e0*/  STL [R1+0x10], R2 ;  /* 0x0000100201007387 */ /* 0x0005e80000100800 */
[----:B------:R2:W-:Y:S01]  /*181f0*/  STL [R1+0x14], R0 ;  /* 0x0000140001007387 */ /* 0x0005e20000100800 */
[----:B------:R-:W-:Y:S05]  /*18200*/  BRA.U UP0, `(.L_x_1492) ;  /* 0xffffffc900b47547 */ /* 0x000fea000b83ffff */
.L_x_1491:
[----:B--2---:R-:W2:Y:S04]  /*18210*/  LDL.LU R3, [R1+0x10] ;  /* 0x0000100001037983 */ /* 0x004ea80000300800 */
[----:B------:R-:W3:Y:S04]  /*18220*/  LDL.LU R7, [R1+0x14] ;  /* 0x0000140001077983 */ /* 0x000ee80000300800 */
[----:B------:R-:W4:Y:S04]  /*18230*/  LDL.LU R6, [R1+0x18] ;  /* 0x0000180001067983 */ /* 0x000f280000300800 */
[----:B-1----:R-:W4:Y:S04]  /*18240*/  LDL.LU R5, [R1+0x1c] ;  /* 0x00001c0001057983 */ /* 0x002f280000300800 */
[----:B------:R-:W4:Y:S04]  /*18250*/  LDL.LU R9, [R1+0x20] ;  /* 0x0000200001097983 */ /* 0x000f280000300800 */
[----:B------:R-:W4:Y:S01]  /*18260*/  LDL.LU R8, [R1+0x24] ;  /* 0x0000240001087983 */ /* 0x000f220000300800 */
[----:B------:R-:W1:Y:S01]  /*18270*/  S2UR UR4, SR_CgaCtaId ;  /* 0x00000000000479c3 */ /* 0x000e620000008800 */
[----:B------:R-:W-:Y:S01]  /*18280*/  UMOV UR5, 0x400 ;  /* 0x0000040000057882 */ /* 0x000fe20000000000 */
[----:B------:R-:W-:Y:S01]  /*18290*/  UISETP.NE.AND UP3, UPT, UR22, -0x1, UPT ;  /* 0xffffffff1600788c */ /* 0x000fe2000bf65270 */
[----:B------:R-:W1:Y:S01]  /*182a0*/  S2R R177, SR_TID.X ;  /* 0x0000000000b17919 */ /* 0x000e620000002100 */
[----:B------:R-:W1:Y:S01]  /*182b0*/  LDCU.U8 UR8, c[0x0][0x549] ;  /* 0x0000a920ff0877ac */ /* 0x000e620008000000 */
[----:B------:R-:W-:-:S08]  /*182c0*/  UISETP.NE.AND UP2, UPT, UR22, -0x1, UPT ;  /* 0xffffffff1600788c */ /* 0x000fd0000bf45270 */
[----:B------:R-:W1:Y:S02]  /*182d0*/  @!UP3 LDCU.64 UR6, c[0x0][0x400] ;  /* 0x00008000ff06b7ac */ /* 0x000e640008000a00 */
[----:B-1----:R-:W-:Y:S02]  /*182e0*/  UISETP.NE.AND UP1, UPT, UR8, URZ, UPT ;  /* 0x000000ff0800728c */ /* 0x002fe4000bf25270 */
[----:B------:R-:W-:Y:S02]  /*182f0*/  ULEA UR4, UR4, UR5, 0x18 ;  /* 0x0000000504047291 */ /* 0x000fe4000f8ec0ff */
[----:B------:R-:W-:Y:S01]  /*18300*/  @!UP3 UIMAD.WIDE.U32 UR10, UR23, UR6, URZ ;  /* 0x00000006170ab2a5 */ /* 0x000fe2000f8e00ff */
[----:B------:R-:W1:Y:S01]  /*18310*/  LDCU UR6, c[0x0][0x434] ;  /* 0x00008680ff0677ac */ /* 0x000e620008000800 */
[----:B------:R-:W-:Y:S02]  /*18320*/  LOP3.LUT P2, RZ, R177, 0x8, RZ, 0xc0, !PT ;  /* 0x00000008b1ff7812 */ /* 0x000fe4000784c0ff */
[----:B------:R-:W-:-:S03]  /*18330*/  @!UP3 UIMAD UR7, UR23, UR7, UR11 ;  /* 0x000000071707b2a4 */ /* 0x000fc6000f8e020b */
[----:B------:R-:W1:Y:S04]  /*18340*/  @UP1 LDCU UR9, c[0x0][0x430] ;  /* 0x00008600ff0917ac */ /* 0x000e680008000800 */
[----:B------:R-:W1:Y:S01]  /*18350*/  LDCU UR11, c[0x0][0x434] ;  /* 0x00008680ff0b77ac */ /* 0x000e620008000800 */
[----:B------:R-:W-:Y:S01]  /*18360*/  @UP1 UMOV UR8, 0x1 ;  /* 0x0000000100081882 */ /* 0x000fe20000000000 */
[----:B--2---:R-:W2:Y:S04]  /*18370*/  SHFL.BFLY PT, R2, R3, 0x2, 0x1f ;  /* 0x0c401f0003027f89 */ /* 0x004ea800000e0000 */
[----:B---3--:R-:W3:Y:S04]  /*18380*/  SHFL.BFLY PT, R0, R7, 0x2, 0x1f ;  /* 0x0c401f0007007f89 */ /* 0x008ee800000e0000 */
[----:B----4-:R-:W4:Y:S01]  /*18390*/  SHFL.BFLY PT, R4, R6, 0x2, 0x1f ;  /* 0x0c401f0006047f89 */ /* 0x010f2200000e0000 */
[----:B--2---:R-:W-:-:S03]  /*183a0*/  FADD.FTZ R2, R2, R3 ;  /* 0x0000000302027221 */ /* 0x004fc60000010000 */
[----:B------:R-:W2:Y:S01]  /*183b0*/  SHFL.BFLY PT, R3, R5, 0x2, 0x1f ;  /* 0x0c401f0005037f89 */ /* 0x000ea200000e0000 */
[----:B---3--:R-:W-:-:S03]  /*183c0*/  FADD.FTZ R0, R0, R7 ;  /* 0x0000000700007221 */ /* 0x008fc60000010000 */
[----:B------:R-:W3:Y:S01]  /*183d0*/  SHFL.BFLY PT, R137, R2, 0x1, 0x1f ;  /* 0x0c201f0002897f89 */ /* 0x000ee200000e0000 */
[----:B----4-:R-:W-:Y:S01]  /*183e0*/  FADD.FTZ R4, R4, R6 ;  /* 0x0000000604047221 */ /* 0x010fe20000010000 */
[----:B------:R-:W-:Y:S02]  /*183f0*/  SHF.L.U32 R6, R177, 0x5, RZ ;  /* 0x00000005b1067819 */ /* 0x000fe400000006ff */
[----:B------:R-:W4:Y:S02]  /*18400*/  SHFL.BFLY PT, R139, R0, 0x1, 0x1f ;  /* 0x0c201f00008b7f89 */ /* 0x000f2400000e0000 */
[----:B------:R-:W-:Y:S02]  /*18410*/  LOP3.LUT R6, R9, 0x7c00, R6, 0xf8, !PT ;  /* 0x00007c0009067812 */ /* 0x000fe400078ef806 */
[----:B------:R-:W1:Y:S01]  /*18420*/  SHFL.BFLY PT, R132, R4, 0x1, 0x1f ;  /* 0x0c201f0004847f89 */ /* 0x000e6200000e0000 */
[----:B--2---:R-:W-:Y:S01]  /*18430*/  FADD.FTZ R3, R3, R5 ;  /* 0x0000000503037221 */ /* 0x004fe20000010000 */
[----:B------:R-:W-:Y:S01]  /*18440*/  SHF.L.U32 R5, R177, 0x4, RZ ;  /* 0x00000004b1057819 */ /* 0x000fe200000006ff */
[----:B---3--:R-:W-:-:S03]  /*18450*/  FADD.FTZ R137, R2, R137 ;  /* 0x0000008902897221 */ /* 0x008fc60000010000 */
[----:B------:R-:W2:Y:S01]  /*18460*/  SHFL.BFLY PT, R138, R3, 0x1, 0x1f ;  /* 0x0c201f00038a7f89 */ /* 0x000ea200000e0000 */
[----:B------:R-:W-:Y:S01]  /*18470*/  LOP3.LUT R5, R5, 0x1c0, RZ, 0xc0, !PT ;  /* 0x000001c005057812 */ /* 0x000fe200078ec0ff */
[----:B------:R-:W3:Y:S01]  /*18480*/  MUFU.RCP R2, R137 ;  /* 0x0000008900027308 */ /* 0x000ee20000001000 */
[----:B------:R-:W-:Y:S01]  /*18490*/  FSETP.NE.FTZ.AND P1, PT, R137, RZ, PT ;  /* 0x000000ff8900720b */ /* 0x000fe20003f35000 */
[----:B----4-:R-:W-:Y:S01]  /*184a0*/  FADD.FTZ R139, R0, R139 ;  /* 0x0000008b008b7221 */ /* 0x010fe20000010000 */
[----:B------:R-:W-:Y:S01]  /*184b0*/  LOP3.LUT R5, R5, 0x38, R8, 0xf8, !PT ;  /* 0x0000003805057812 */ /* 0x000fe200078ef808 */
[----:B-1----:R-:W-:-:S03]  /*184c0*/  FADD.FTZ R132, R4, R132 ;  /* 0x0000008404847221 */ /* 0x002fc60000010000 */
[----:B------:R-:W-:Y:S01]  /*184d0*/  LOP3.LUT R176, R6, R5, RZ, 0xfc, !PT ;  /* 0x0000000506b07212 */ /* 0x000fe200078efcff */
[----:B------:R-:W-:Y:S01]  /*184e0*/  MUFU.RCP R7, R139 ;  /* 0x0000008b00077308 */ /* 0x000fe20000001000 */
[----:B------:R-:W-:Y:S02]  /*184f0*/  FSETP.NE.FTZ.AND P6, PT, R132, RZ, PT ;  /* 0x000000ff8400720b */ /* 0x000fe40003fd5000 */
[----:B------:R-:W-:Y:S02]  /*18500*/  FSETP.NE.FTZ.AND P0, PT, R139, RZ, PT ;  /* 0x000000ff8b00720b */ /* 0x000fe40003f15000 */
[----:B---3--:R-:W-:-:S03]  /*18510*/  FSEL R0, R2, 1, P1 ;  /* 0x3f80000002007808 */ /* 0x008fc60000800000 */
[----:B------:R-:W1:Y:S01]  /*18520*/  MUFU.RCP R2, R132 ;  /* 0x0000008400027308 */ /* 0x000e620000001000 */
[----:B--2---:R-:W-:Y:S01]  /*18530*/  FADD.FTZ R138, R3, R138 ;  /* 0x0000008a038a7221 */ /* 0x004fe20000010000 */
        /* <DEDUP_REMOVED lines=34> */
[----:B-1----:R-:W-:-:S02]  /*18760*/  FSEL R2, R2, 1, P6 ;  /* 0x3f80000002027808 */ /* 0x002fc40003000000 */
[----:B------:R-:W-:Y:S02]  /*18770*/  FSEL R3, R7, 1, P0 ;  /* 0x3f80000007037808 */ /* 0x000fe40000000000 */
[----:B------:R-:W-:Y:S01]  /*18780*/  F2FP.F16.F32.PACK_AB R6, R6, R144 ;  /* 0x000000900606723e */ /* 0x000fe200000000ff */
        /* <DEDUP_REMOVED lines=8> */
[----:B------:R-:W-:Y:S01]  /*18810*/  FMUL.FTZ R26, R2, R56 ;  /* 0x00000038021a7220 */ /* 0x000fe20000410000 */
[----:B------:R-:W-:Y:S01]  /*18820*/  LEA R5, R176, UR4, 0x1 ;  /* 0x00000004b0057c11 */ /* 0x000fe2000f8e08ff */
[C---:B------:R-:W-:Y:S01]  /*18830*/  FMUL.FTZ R146, R3.reuse, R146 ;  /* 0x0000009203927220 */ /* 0x040fe20000410000 */
[C---:B------:R-:W-:Y:S01]  /*18840*/  FMUL.FTZ R147, R3.reuse, R147 ;  /* 0x0000009303937220 */ /* 0x040fe20000410000 */
[----:B--2---:R-:W-:Y:S01]  /*18850*/  FSEL R0, R0, 1, P5 ;  /* 0x3f80000000007808 */ /* 0x004fe20002800000 */
[C---:B------:R-:W-:Y:S01]  /*18860*/  FMUL.FTZ R158, R3.reuse, R158 ;  /* 0x0000009e039e7220 */ /* 0x040fe20000410000 */
[----:B------:R1:W-:Y:S01]  /*18870*/  STS [R5], R6 ;  /* 0x0000000605007388 */ /* 0x0003e20000000800 */
[C---:B------:R-:W-:Y:S01]  /*18880*/  FMUL.FTZ R159, R3.reuse, R159 ;  /* 0x0000009f039f7220 */ /* 0x040fe20000410000 */
[----:B------:R-:W-:Y:S01]  /*18890*/  FMUL.FTZ R162, R3, R162 ;  /* 0x000000a203a27220 */ /* 0x000fe20000410000 */
[C---:B------:R-:W-:Y:S01]  /*188a0*/  FMUL.FTZ R58, R0.reuse, R58 ;  /* 0x0000003a003a7220 */ /* 0x040fe20000410000 */
[C---:B------:R-:W-:Y:S01]  /*188b0*/  FMUL.FTZ R60, R0.reuse, R59 ;  /* 0x0000003b003c7220 */ /* 0x040fe20000410000 */
[C---:B------:R-:W-:Y:S01]  /*188c0*/  FMUL.FTZ R4, R0.reuse, R62 ;  /* 0x0000003e00047220 */ /* 0x040fe20000410000 */
[----:B------:R-:W-:Y:S01]  /*188d0*/  F2FP.F16.F32.PACK_AB R62, R55, R54 ;  /* 0x00000036373e723e */ /* 0x000fe200000000ff */
[----:B------:R-:W-:Y:S01]  /*188e0*/  FMUL.FTZ R56, R0, R63 ;  /* 0x0000003f00387220 */ /* 0x000fe20000410000 */
[----:B------:R-:W-:Y:S01]  /*188f0*/  F2FP.F16.F32.PACK_AB R55, R69, R68 ;  /* 0x000000444537723e */ /* 0x000fe200000000ff */
[C---:B------:R-:W-:Y:S01]  /*18900*/  FMUL.FTZ R14, R3.reuse, R163 ;  /* 0x000000a3030e7220 */ /* 0x040fe20000410000 */
[----:B------:R-:W-:Y:S01]  /*18910*/  F2FP.F16.F32.PACK_AB R60, R60, R58 ;  /* 0x0000003a3c3c723e */ /* 0x000fe200000000ff */
[C---:B------:R-:W-:Y:S01]  /*18920*/  FMUL.FTZ R174, R3.reuse, R174 ;  /* 0x000000ae03ae7220 */ /* 0x040fe20000410000 */
[----:B------:R-:W-:Y:S01]  /*18930*/  F2FP.F16.F32.PACK_AB R58, R30, R66 ;  /* 0x000000421e3a723e */ /* 0x000fe200000000ff */
[C---:B------:R-:W-:Y:S01]  /*18940*/  FMUL.FTZ R10, R3.reuse, R175 ;  /* 0x000000af030a7220 */ /* 0x040fe20000410000 */
[----:B------:R-:W-:Y:S01]  /*18950*/  MOV R66, 0x10 ;  /* 0x0000001000427802 */ /* 0x000fe20000000f00 */
[C---:B------:R-:W-:Y:S01]  /*18960*/  FMUL.FTZ R38, R3.reuse, R38 ;  /* 0x0000002603267220 */ /* 0x040fe20000410000 */
[----:B------:R-:W-:Y:S01]  /*18970*/  MOV R68, 0x20 ;  /* 0x0000002000447802 */ /* 0x000fe20000000f00 */
        /* <DEDUP_REMOVED lines=52> */
[----:B------:R-:W-:Y:S01]  /*18cc0*/  F2FP.F16.F32.PACK_AB R56, R56, R4 ;  /* 0x000000043838723e */ /* 0x000fe200000000ff */
[C---:B------:R-:W-:Y:S01]  /*18cd0*/  FMUL.FTZ R8, R0.reuse, R151 ;  /* 0x0000009700087220 */ /* 0x040fe20000410000 */
[----:B------:R-:W-:Y:S01]  /*18ce0*/  F2FP.F16.F32.PACK_AB R2, R157, R156 ;  /* 0x0000009c9d02723e */ /* 0x000fe200000000ff */
[C---:B------:R-:W-:Y:S01]  /*18cf0*/  FMUL.FTZ R154, R0.reuse, R154 ;  /* 0x0000009a009a7220 */ /* 0x040fe20000410000 */
        /* <DEDUP_REMOVED lines=27> */
[----:B------:R-:W-:Y:S01]  /*18eb0*/  STS [R5+0x400], R3 ;  /* 0x0004000305007388 */ /* 0x000fe20000000800 */
[----:B------:R-:W-:Y:S01]  /*18ec0*/  F2FP.F16.F32.PACK_AB R67, R67, R148 ;  /* 0x000000944343723e */ /* 0x000fe200000000ff */
[----:B------:R-:W1:Y:S01]  /*18ed0*/  @UP3 LDCU.64 UR4, c[0x0][0x408] ;  /* 0x00008100ff0437ac */ /* 0x000e620008000a00 */
[----:B------:R-:W-:Y:S01]  /*18ee0*/  F2FP.F16.F32.PACK_AB R8, R8, R150 ;  /* 0x000000960808723e */ /* 0x000fe200000000ff */
[----:B------:R2:W-:Y:S01]  /*18ef0*/  STS [R4], R2 ;  /* 0x0000000204007388 */ /* 0x0005e20000000800 */
        /* <DEDUP_REMOVED lines=11> */
[----:B------:R4:W-:Y:S01]  /*18fb0*/  STS [R4+0x2000], R7 ;  /* 0x0020000704007388 */ /* 0x0009e20000000800 */
[----:B------:R-:W-:Y:S01]  /*18fc0*/  F2FP.F16.F32.PACK_AB R21, R21, R168 ;  /* 0x000000a81515723e */ /* 0x000fe200000000ff */
[----:B-1----:R-:W-:Y:S01]  /*18fd0*/  @UP3 UIMAD.WIDE.U32 UR12, UR22, UR4, URZ ;  /* 0x00000004160c32a5 */ /* 0x002fe2000f8e00ff */
[----:B------:R-:W-:Y:S01]  /*18fe0*/  F2FP.F16.F32.PACK_AB R20, R20, R170 ;  /* 0x000000aa1414723e */ /* 0x000fe200000000ff */
[----:B------:R-:W-:Y:S01]  /*18ff0*/  STS [R4+0x2400], R9 ;  /* 0x0024000904007388 */ /* 0x000fe20000000800 */
[----:B------:R-:W-:Y:S01]  /*19000*/  F2FP.F16.F32.PACK_AB R19, R19, R17 ;  /* 0x000000111313723e */ /* 0x000fe200000000ff */
[----:B------:R-:W-:Y:S01]  /*19010*/  @UP3 UIMAD UR7, UR22, UR5, UR13 ;  /* 0x00000005160732a4 */ /* 0x000fe2000f8e020d */
[----:B------:R-:W-:Y:S01]  /*19020*/  F2FP.F16.F32.PACK_AB R18, R18, R38 ;  /* 0x000000261212723e */ /* 0x000fe200000000ff */
[----:B------:R-:W1:Y:S01]  /*19030*/  @UP1 LDCU UR5, c[0x0][0x430] ;  /* 0x00008600ff0517ac */ /* 0x000e620008000800 */
[----:B--2---:R-:W-:-:S02]  /*19040*/  IADD3 R2, PT, PT, R5, R6, RZ ;  /* 0x0000000605027210 */ /* 0x004fc40007ffe0ff */
[----:B------:R-:W-:Y:S01]  /*19050*/  F2FP.F16.F32.PACK_AB R17, R31, R35 ;  /* 0x000000231f11723e */ /* 0x000fe200000000ff */
[----:B------:R-:W-:Y:S01]  /*19060*/  @!UP3 UMOV UR13, UR10 ;  /* 0x0000000a000dbc82 */ /* 0x000fe20008000000 */
[C---:B---3--:R-:W-:Y:S01]  /*19070*/  IADD3 R0, PT, PT, R5.reuse, 0x40, RZ ;  /* 0x0000004005007810 */ /* 0x048fe20007ffe0ff */
[----:B------:R-:W-:Y:S01]  /*19080*/  STS [R2], R15 ;  /* 0x0000000f02007388 */ /* 0x000fe20000000800 */
[----:B------:R-:W-:Y:S01]  /*19090*/  IADD3 R3, PT, PT, R66, R2, RZ ;  /* 0x0000000242037210 */ /* 0x000fe20007ffe0ff */
[----:B------:R-:W2:Y:S01]  /*190a0*/  S2UR UR10, SR_CTAID.Z ;  /* 0x00000000000a79c3 */ /* 0x000ea20000002700 */
[----:B------:R-:W-:Y:S01]  /*190b0*/  @P2 IADD3 R0, PT, PT, R5, -0x40, RZ ;  /* 0xffffffc005002810 */ /* 0x000fe20007ffe0ff */
[----:B------:R-:W-:Y:S01]  /*190c0*/  STS [R2+0x400], R14 ;  /* 0x0004000e02007388 */ /* 0x000fe20000000800 */
[----:B------:R-:W-:Y:S01]  /*190d0*/  F2FP.F16.F32.PACK_AB R16, R16, R50 ;  /* 0x000000321010723e */ /* 0x000fe200000000ff */
[----:B------:R-:W3:Y:S01]  /*190e0*/  LDCU.U8 UR4, c[0x0][0x548] ;  /* 0x0000a900ff0477ac */ /* 0x000ee20008000000 */
[----:B----4-:R-:W-:Y:S01]  /*190f0*/  IADD3 R8, PT, PT, R6, R0, RZ ;  /* 0x0000000006087210 */ /* 0x010fe20007ffe0ff */
[----:B------:R-:W-:Y:S01]  /*19100*/  STS [R3], R11 ;  /* 0x0000000b03007388 */ /* 0x000fe20000000800 */
[----:B------:R-:W-:Y:S01]  /*19110*/  F2FP.F16.F32.PACK_AB R22, R22, R42 ;  /* 0x0000002a1616723e */ /* 0x000fe200000000ff */
[----:B------:R-:W-:Y:S01]  /*19120*/  @!UP2 UIMAD UR22, UR23, UR6, URZ ;  /* 0x000000061716a2a4 */ /* 0x000fe2000f8e02ff */
[----:B------:R-:W-:Y:S01]  /*19130*/  IADD3 R7, PT, PT, R66, R0, RZ ;  /* 0x0000000042077210 */ /* 0x000fe20007ffe0ff */
[----:B------:R-:W-:Y:S01]  /*19140*/  STS [R3+0x400], R10 ;  /* 0x0004000a03007388 */ /* 0x000fe20000000800 */
[----:B------:R-:W-:Y:S01]  /*19150*/  F2FP.F16.F32.PACK_AB R65, R65, R25 ;  /* 0x000000194141723e */ /* 0x000fe200000000ff */
[----:B-1----:R-:W-:Y:S01]  /*19160*/  @UP1 UIMAD UR11, UR5, UR6, URZ ;  /* 0x00000006050b12a4 */ /* 0x002fe2000f8e02ff */
[----:B------:R-:W-:Y:S01]  /*19170*/  F2FP.F16.F32.PACK_AB R64, R64, R46 ;  /* 0x0000002e4040723e */ /* 0x000fe200000000ff */
[----:B------:R-:W-:Y:S01]  /*19180*/  STS [R2+0x2000], R13 ;  /* 0x0020000d02007388 */ /* 0x000fe20000000800 */
[----:B------:R-:W-:Y:S01]  /*19190*/  F2FP.F16.F32.PACK_AB R63, R140, R141 ;  /* 0x0000008d8c3f723e */ /* 0x000fe200000000ff */
[----:B------:R-:W-:Y:S01]  /*191a0*/  @UP3 UMOV UR13, UR12 ;  /* 0x0000000c000d3c82 */ /* 0x000fe20008000000 */
[----:B------:R-:W-:Y:S01]  /*191b0*/  F2FP.F16.F32.PACK_AB R59, R142, R143 ;  /* 0x0000008f8e3b723e */ /* 0x000fe200000000ff */
[----:B------:R-:W-:Y:S01]  /*191c0*/  STS [R2+0x2400], R12 ;  /* 0x0024000c02007388 */ /* 0x000fe20000000800 */
[----:B------:R-:W-:Y:S01]  /*191d0*/  IADD3 R6, PT, PT, R66, R8, RZ ;  /* 0x0000000842067210 */ /* 0x000fe20007ffe0ff */
[----:B------:R-:W-:Y:S01]  /*191e0*/  USHF.R.S32.HI UR5, URZ, 0x1f, UR22 ;  /* 0x0000001fff057899 */ /* 0x000fe20008011416 */
[----:B------:R-:W-:Y:S01]  /*191f0*/  F2FP.F16.F32.PACK_AB R61, R57, R26 ;  /* 0x0000001a393d723e */ /* 0x000fe200000000ff */
[----:B------:R1:W-:Y:S01]  /*19200*/  STS [R3+0x2000], R21 ;  /* 0x0020001503007388 */ /* 0x0003e20000000800 */
[----:B------:R-:W-:Y:S01]  /*19210*/  F2FP.F16.F32.PACK_AB R57, R27, R29 ;  /* 0x0000001d1b39723e */ /* 0x000fe200000000ff */
[----:B---3--:R-:W-:Y:S01]  /*19220*/  UISETP.NE.AND UP0, UPT, UR4, URZ, !UP1 ;  /* 0x000000ff0400728c */ /* 0x008fe2000cf05270 */
[----:B------:R-:W-:Y:S01]  /*19230*/  F2FP.F16.F32.PACK_AB R54, R71, R70 ;  /* 0x000000464736723e */ /* 0x000fe200000000ff */
[----:B------:R-:W-:Y:S01]  /*19240*/  STS [R3+0x2400], R20 ;  /* 0x0024001403007388 */ /* 0x000fe20000000800 */
[----:B------:R-:W-:-:S02]  /*19250*/  F2FP.F16.F32.PACK_AB R51, R81, R80 ;  /* 0x000000505133723e */ /* 0x000fc400000000ff */
[----:B------:R-:W-:Y:S01]  /*19260*/  F2FP.F16.F32.PACK_AB R50, R83, R82 ;  /* 0x000000525332723e */ /* 0x000fe200000000ff */
[----:B------:R-:W-:Y:S01]  /*19270*/  STS [R0], R19 ;  /* 0x0000001300007388 */ /* 0x000fe20000000800 */
[----:B------:R-:W-:Y:S02]  /*19280*/  F2FP.F16.F32.PACK_AB R53, R53, R72 ;  /* 0x000000483535723e */ /* 0x000fe400000000ff */
[----:B------:R-:W-:Y:S01]  /*19290*/  F2FP.F16.F32.PACK_AB R52, R52, R74 ;  /* 0x0000004a3434723e */ /* 0x000fe200000000ff */
[----:B------:R3:W-:Y:S01]  /*192a0*/  STS [R0+0x400], R18 ;  /* 0x0004001200007388 */ /* 0x0007e20000000800 */
        /* <DEDUP_REMOVED lines=39> */
[----:B-1----:R-:W-:-:S02]  /*19520*/  SHF.R.U32.HI R21, RZ, 0x3, R177 ;  /* 0x00000003ff157819 */ /* 0x002fc400000116b1 */
[----:B---3--:R-:W-:Y:S01]  /*19530*/  MOV R18, 0x7f800000 ;  /* 0x7f80000000127802 */ /* 0x008fe20000000f00 */
        /* <DEDUP_REMOVED lines=13> */
[----:B-1----:R-:W-:-:S03]  /*19610*/  IADD3 R5, PT, PT, R21, 0x20, RZ ;  /* 0x0000002015057810 */ /* 0x002fc60007ffe0ff */
[----:B------:R-:W-:Y:S01]  /*19620*/  STS [R2+0x6000], R45 ;  /* 0x0060002d02007388 */ /* 0x000fe20000000800 */
[----:B------:R-:W-:-:S03]  /*19630*/  ISETP.GE.AND P3, PT, R5, UR20, PT ;  /* 0x0000001405007c0c */ /* 0x000fc6000bf66270 */
[----:B------:R1:W-:Y:S01]  /*19640*/  STS [R2+0x6400], R44 ;  /* 0x0064002c02007388 */ /* 0x0003e20000000800 */
[----:B---3--:R-:W3:Y:S03]  /*19650*/  @P1 LDC R4, c[0x0][0x458] ;  /* 0x00011600ff041b82 */ /* 0x008ee60000000800 */
[----:B------:R-:W-:Y:S04]  /*19660*/  STS [R3+0x6000], R41 ;  /* 0x0060002903007388 */ /* 0x000fe80000000800 */
[----:B------:R4:W-:Y:S04]  /*19670*/  STS [R3+0x6400], R40 ;  /* 0x0064002803007388 */ /* 0x0009e80000000800 */
[----:B------:R-:W-:Y:S04]  /*19680*/  STS [R0+0x4000], R39 ;  /* 0x0040002700007388 */ /* 0x000fe80000000800 */
[----:B------:R-:W-:Y:S04]  /*19690*/  STS [R0+0x4400], R38 ;  /* 0x0044002600007388 */ /* 0x000fe80000000800 */
[----:B------:R-:W-:Y:S04]  /*196a0*/  STS [R7+0x4000], R35 ;  /* 0x0040002307007388 */ /* 0x000fe80000000800 */
[----:B------:R-:W-:Y:S01]  /*196b0*/  STS [R7+0x4400], R34 ;  /* 0x0044002207007388 */ /* 0x000fe20000000800 */
[----:B-1----:R1:W1:Y:S03]  /*196c0*/  @P1 MUFU.LG2 R2, R137 ;  /* 0x0000008900021308 */ /* 0x0022660000000c00 */
[----:B------:R-:W-:Y:S04]  /*196d0*/  STS [R0+0x6000], R37 ;  /* 0x0060002500007388 */ /* 0x000fe80000000800 */
        /* <DEDUP_REMOVED lines=8> */
[----:B--2---:R2:W2:Y:S03]  /*19760*/  @P0 MUFU.LG2 R0, R139 ;  /* 0x0000008b00000308 */ /* 0x0044a60000000c00 */
[----:B------:R-:W-:Y:S04]  /*19770*/  STS [R8+0x6000], R29 ;  /* 0x0060001d08007388 */ /* 0x000fe80000000800 */
[----:B------:R-:W-:Y:S01]  /*19780*/  STS [R8+0x6400], R28 ;  /* 0x0064001c08007388 */ /* 0x000fe20000000800 */
[----:B-1----:R-:W1:Y:S03]  /*19790*/  @P6 LDC R7, c[0x0][0x458] ;  /* 0x00011600ff076b82 */ /* 0x002e660000000800 */
[----:B------:R-:W-:Y:S04]  /*197a0*/  STS [R6+0x6000], R25 ;  /* 0x0060001906007388 */ /* 0x000fe80000000800 */
[----:B------:R3:W-:Y:S02]  /*197b0*/  STS [R6+0x6400], R24 ;  /* 0x0064001806007388 */ /* 0x0007e40000000800 */
[----:B---3--:R-:W-:-:S04]  /*197c0*/  IADD3 R6, PT, PT, R21, 0x10, RZ ;  /* 0x0000001015067810 */ /* 0x008fc80007ffe0ff */
[----:B------:R-:W-:Y:S01]  /*197d0*/  ISETP.GE.AND P4, PT, R6, UR20, PT ;  /* 0x0000001406007c0c */ /* 0x000fe2000bf86270 */
[----:B--2-4-:R-:W-:-:S12]  /*197e0*/  BRA.U UP1, `(.L_x_1495) ;  /* 0x0000000101207547 */ /* 0x014fd8000b800000 */
        /* <DEDUP_REMOVED lines=8> */
.L_x_1495:
[----:B------:R-:W-:Y:S01]  /*19870*/  BAR.SYNC.DEFER_BLOCKING 0x0 ;  /* 0x0000000000007b1d */ /* 0x000fe20000010000 */
[----:B------:R-:W-:Y:S01]  /*19880*/  @P0 FMUL.FTZ R0, R0, 0.69314718246459960938 ;  /* 0x3f31721800000820 */ /* 0x000fe20000410000 */
[----:B------:R-:W-:Y:S01]  /*19890*/  MOV R17, 0x7f800000 ;  /* 0x7f80000000117802 */ /* 0x000fe20000000f00 */
[----:B------:R-:W-:Y:S01]  /*198a0*/  IMAD.MOV.U32 R16, RZ, RZ, 0x7f800000 ;  /* 0x7f800000ff107424 */ /* 0x000fe200078e00ff */
[----:B------:R-:W-:Y:S01]  /*198b0*/  UIMAD UR11, UR10, UR11, URZ ;  /* 0x0000000b0a0b72a4 */ /* 0x000fe2000f8e02ff */
[----:B------:R-:W-:-:S03]  /*198c0*/  @P0 FFMA.FTZ R17, R133, R3, R0 ;  /* 0x0000000385110223 */ /* 0x000fc60000010000 */
[----:B------:R-:W2:Y:S01]  /*198d0*/  S2UR UR4, SR_CTAID.X ;  /* 0x00000000000479c3 */ /* 0x000ea20000002500 */
[----:B------:R-:W3:Y:S01]  /*198e0*/  @P6 MUFU.LG2 R6, R132 ;  /* 0x0000008400066308 */ /* 0x000ee20000000c00 */
[----:B------:R-:W-:Y:S01]  /*198f0*/  @!UP0 UIMAD UR11, UR23, UR8, UR11 ;  /* 0x00000008170b82a4 */ /* 0x000fe2000f8e020b */
[----:B------:R-:W-:Y:S01]  /*19900*/  SHF.L.U32 R28, R177, 0x3, RZ ;  /* 0x00000003b11c7819 */ /* 0x000fe200000006ff */
[----:B------:R-:W-:Y:S01]  /*19910*/  USEL UR22, UR22, URZ, UP0 ;  /* 0x000000ff16167287 */ /* 0x000fe20008000000 */
[----:B------:R-:W-:Y:S01]  /*19920*/  @P1 FMUL.FTZ R2, R2, 0.69314718246459960938 ;  /* 0x3f31721802021820 */ /* 0x000fe20000410000 */
[----:B------:R-:W-:Y:S01]  /*19930*/  USEL UR5, UR5, URZ, UP0 ;  /* 0x000000ff05057287 */ /* 0x000fe20008000000 */
[----:B------:R-:W-:Y:S01]  /*19940*/  LOP3.LUT R28, R28, 0x38, RZ, 0xc0, !PT ;  /* 0x000000381c1c7812 */ /* 0x000fe200078ec0ff */
[----:B------:R-:W4:Y:S01]  /*19950*/  @P5 LDC R8, c[0x0][0x458] ;  /* 0x00011600ff085b82 */ /* 0x000f220000000800 */
[----:B------:R-:W2:Y:S01]  /*19960*/  @P5 MUFU.LG2 R5, R138 ;  /* 0x0000008a00055308 */ /* 0x000ea20000000c00 */
[----:B------:R-:W-:Y:S01]  /*19970*/  USHF.R.S32.HI UR6, URZ, 0x1f, UR11 ;  /* 0x0000001fff067899 */ /* 0x000fe2000801140b */
[----:B------:R-:W-:-:S02]  /*19980*/  IMAD.MOV.U32 R14, RZ, RZ, 0x7f800000 ;  /* 0x7f800000ff0e7424 */ /* 0x000fc400078e00ff */
[----:B------:R-:W-:Y:S01]  /*19990*/  @P1 FFMA.FTZ R18, R134, R4, R2 ;  /* 0x0000000486121223 */ /* 0x000fe20000010002 */
[C---:B------:R-:W-:Y:S01]  /*199a0*/  VIADD R10, R21.reuse, 0x30 ;  /* 0x00000030150a7836 */ /* 0x040fe20000000000 */
[C---:B------:R-:W-:Y:S01]  /*199b0*/  IADD3 R9, PT, PT, R21.reuse, 0x40, RZ ;  /* 0x0000004015097810 */ /* 0x040fe20007ffe0ff */
[----:B------:R-:W-:Y:S01]  /*199c0*/  BSSY.RECONVERGENT B0, `(.L_x_1496) ;  /* 0x0000040000007945 */ /* 0x000fe20003800200 */
[----:B------:R-:W4:Y:S01]  /*199d0*/  LDC.64 R22, c[0x0][0x410] ;  /* 0x00010400ff167b82 */ /* 0x000f220000000a00 */
[----:B------:R-:W-:Y:S01]  /*199e0*/  IADD3 R2, PT, PT, R21, 0x50, RZ ;  /* 0x0000005015027810 */ /* 0x000fe20007ffe0ff */
[----:B------:R4:W4:Y:S01]  /*199f0*/  LDS.128 R24, [R226+0x3800] ;  /* 0x00380000e2187984 */ /* 0x0009220000000c00 */
[----:B---3--:R-:W-:Y:S01]  /*19a00*/  @P6 FMUL.FTZ R0, R6, 0.69314718246459960938 ;  /* 0x3f31721806006820 */ /* 0x008fe20000410000 */
[----:B------:R-:W-:Y:S02]  /*19a10*/  ISETP.GE.AND P2, PT, R10, UR20, PT ;  /* 0x000000140a007c0c */ /* 0x000fe4000bf46270 */
[----:B------:R-:W-:Y:S01]  /*19a20*/  ISETP.GE.AND P1, PT, R9, UR20, PT ;  /* 0x0000001409007c0c */ /* 0x000fe2000bf26270 */
[----:B-1----:R-:W-:Y:S01]  /*19a30*/  @P6 FFMA.FTZ R16, R135, R7, R0 ;  /* 0x0000000787106223 */ /* 0x002fe20000010000 */
[----:B--2---:R-:W-:Y:S01]  /*19a40*/  UIMAD UR4, UR4, UR9, URZ ;  /* 0x00000009040472a4 */ /* 0x004fe2000f8e02ff */
[----:B------:R-:W-:Y:S01]  /*19a50*/  LOP3.LUT P6, RZ, R177, 0x3, RZ, 0xc0, !PT ;  /* 0x00000003b1ff7812 */ /* 0x000fe200078cc0ff */
[----:B------:R-:W-:-:S02]  /*19a60*/  @P5 FMUL.FTZ R0, R5, 0.69314718246459960938 ;  /* 0x3f31721805005820 */ /* 0x000fc40000410000 */
[----:B------:R-:W-:Y:S01]  /*19a70*/  USHF.L.U32 UR8, UR4, 0x7, URZ ;  /* 0x0000000704087899 */ /* 0x000fe200080006ff */
[----:B------:R-:W-:-:S03]  /*19a80*/  ISETP.GE.AND P0, PT, R2, UR20, PT ;  /* 0x0000001402007c0c */ /* 0x000fc6000bf06270 */
[----:B------:R-:W-:Y:S01]  /*19a90*/  USHF.R.S32.HI UR4, URZ, 0x1f, UR8 ;  /* 0x0000001fff047899 */ /* 0x000fe20008011408 */
[----:B----4-:R-:W-:Y:S01]  /*19aa0*/  @P5 FFMA.FTZ R14, R136, R8, R0 ;  /* 0x00000008880e5223 */ /* 0x010fe20000010000 */
[----:B------:R-:W-:Y:S01]  /*19ab0*/  UIADD3 UR22, UP1, UP0, UR8, UR22, UR11 ;  /* 0x0000001608167290 */ /* 0x000fe2000f83e00b */
[----:B------:R-:W-:-:S03]  /*19ac0*/  IADD3 R12, P5, PT, R28, UR13, RZ ;  /* 0x0000000d1c0c7c10 */ /* 0x000fc6000ffbe0ff */
[----:B------:R-:W-:Y:S01]  /*19ad0*/  UIADD3.X UR4, UPT, UPT, UR4, UR5, UR6, UP1, UP0 ;  /* 0x0000000504047290 */ /* 0x000fe20008fe0406 */
[----:B------:R-:W-:Y:S01]  /*19ae0*/  IADD3.X R13, PT, PT, RZ, UR7, RZ, P5, !PT ;  /* 0x00000007ff0d7c10 */ /* 0x000fe2000affe4ff */
[----:B------:R-:W-:Y:S10]  /*19af0*/  @P6 BRA `(.L_x_1497) ;  /* 0x0000000000b06947 */ /* 0x000ff40003800000 */
[--C-:B------:R-:W-:Y:S02]  /*19b00*/  SHF.R.U32.HI R0, RZ, 0x1, R177.reuse ;  /* 0x00000001ff007819 */ /* 0x100fe400000116b1 */
[----:B------:R-:W-:Y:S02]  /*19b10*/  SHF.R.U32.HI R2, RZ, 0x2, R177 ;  /* 0x00000002ff027819 */ /* 0x000fe400000116b1 */
[----:B------:R-:W-:Y:S02]  /*19b20*/  LOP3.LUT R0, R0, 0x30, RZ, 0xc0, !PT ;  /* 0x0000003000007812 */ /* 0x000fe400078ec0ff */
[----:B------:R-:W-:Y:S02]  /*19b30*/  P2R R20, PR, RZ, 0x2 ;  /* 0x00000002ff147803 */ /* 0x000fe40000000000 */
[----:B------:R-:W-:Y:S02]  /*19b40*/  LOP3.LUT R0, R0, 0x7, R2, 0xf8, !PT ;  /* 0x0000000700007812 */ /* 0x000fe400078ef802 */
[----:B------:R-:W-:-:S02]  /*19b50*/  P2R R19, PR, RZ, 0x1 ;  /* 0x00000001ff137803 */ /* 0x000fc40000000000 */
[C---:B------:R-:W-:Y:S02]  /*19b60*/  ISETP.GE.AND P1, PT, R0.reuse, UR20, PT ;  /* 0x0000001400007c0c */ /* 0x040fe4000bf26270 */
[----:B------:R-:W-:-:S04]  /*19b70*/  LOP3.LUT R15, R0, 0x40, RZ, 0xfc, !PT ;  /* 0x00000040000f7812 */ /* 0x000fc800078efcff */
[----:B------:R-:W-:-:S07]  /*19b80*/  ISETP.GE.AND P6, PT, R15, UR20, PT ;  /* 0x000000140f007c0c */ /* 0x000fce000bfc6270 */
[----:B------:R-:W1:Y:S01]  /*19b90*/  @!P1 LDC.64 R4, c[0x0][0x420] ;  /* 0x00010800ff049b82 */ /* 0x000e620000000a00 */
[----:B------:R-:W-:-:S05]  /*19ba0*/  @!P1 IMAD R3, R0, UR9, RZ ;  /* 0x0000000900039c24 */ /* 0x000fca000f8e02ff */
[----:B------:R-:W-:-:S04]  /*19bb0*/  @!P1 IADD3 R2, P5, PT, R3, UR22, RZ ;  /* 0x0000001603029c10 */ /* 0x000fc8000ffbe0ff */
[----:B------:R-:W-:Y:S02]  /*19bc0*/  @!P1 LEA.HI.X.SX32 R3, R3, UR4, 0x1, P5 ;  /* 0x0000000403039c11 */ /* 0x000fe4000a8f0eff */
[----:B-1----:R-:W-:Y:S01]  /*19bd0*/  @!P1 LEA R10, P5, R2, R4, 0x2 ;  /* 0x00000004020a9211 */ /* 0x002fe200078a10ff */
[C---:B------:R-:W-:Y:S02]  /*19be0*/  VIADD R4, R0.reuse, 0x8 ;  /* 0x0000000800047836 */ /* 0x040fe40000000000 */
[----:B------:R-:W-:Y:S01]  /*19bf0*/  VIADD R0, R0, 0x48 ;  /* 0x0000004800007836 */ /* 0x000fe20000000000 */
[----:B------:R-:W-:Y:S02]  /*19c00*/  @!P1 LEA.HI.X R11, R2, R5, R3, 0x2, P5 ;  /* 0x00000005020b9211 */ /* 0x000fe400028f1403 */
[----:B------:R-:W-:-:S03]  /*19c10*/  ISETP.GE.AND P0, PT, R4, UR20, PT ;  /* 0x0000001404007c0c */ /* 0x000fc6000bf06270 */
[----:B------:R1:W-:Y:S01]  /*19c20*/  @!P1 STG.E desc[UR30][R10.64], R18 ;  /* 0x000000120a009986 */ /* 0x0003e2000c10191e */
[----:B------:R-:W-:-:S09]  /*19c30*/  ISETP.NE.AND P1, PT, R20, RZ, PT ;  /* 0x000000ff1400720c */ /* 0x000fd20003f25270 */
[----:B------:R-:W-:-:S05]  /*19c40*/  @!P0 IMAD R2, R4, UR9, RZ ;  /* 0x0000000904028c24 */ /* 0x000fca000f8e02ff */
[----:B------:R-:W-:-:S04]  /*19c50*/  @!P0 IADD3 R4, P5, PT, R2, UR22, RZ ;  /* 0x0000001602048c10 */ /* 0x000fc8000ffbe0ff */
[----:B------:R-:W-:Y:S01]  /*19c60*/  @!P0 LEA.HI.X.SX32 R5, R2, UR4, 0x1, P5 ;  /* 0x0000000402058c11 */ /* 0x000fe2000a8f0eff */
[----:B------:R-:W-:-:S05]  /*19c70*/  @!P6 IMAD R2, R15, UR9, RZ ;  /* 0x000000090f02ec24 */ /* 0x000fca000f8e02ff */
[----:B------:R-:W-:-:S04]  /*19c80*/  @!P6 IADD3 R6, P5, PT, R2, UR22, RZ ;  /* 0x000000160206ec10 */ /* 0x000fc8000ffbe0ff */
[----:B------:R-:W-:Y:S02]  /*19c90*/  @!P6 LEA.HI.X.SX32 R7, R2, UR4, 0x1, P5 ;  /* 0x000000040207ec11 */ /* 0x000fe4000a8f0eff */
[----:B------:R-:W2:Y:S02]  /*19ca0*/  @!P0 LDC.64 R2, c[0x0][0x420] ;  /* 0x00010800ff028b82 */ /* 0x000ea40000000a00 */
[----:B--2---:R-:W-:-:S04]  /*19cb0*/  @!P0 LEA R8, P5, R4, R2, 0x2 ;  /* 0x0000000204088211 */ /* 0x004fc800078a10ff */
[----:B------:R-:W-:Y:S02]  /*19cc0*/  @!P0 LEA.HI.X R9, R4, R3, R5, 0x2, P5 ;  /* 0x0000000304098211 */ /* 0x000fe400028f1405 */
[----:B------:R-:W2:Y:S03]  /*19cd0*/  @!P6 LDC.64 R2, c[0x0][0x420] ;  /* 0x00010800ff02eb82 */ /* 0x000ea60000000a00 */
[----:B------:R1:W-:Y:S01]  /*19ce0*/  @!P0 STG.E desc[UR30][R8.64], R17 ;  /* 0x0000001108008986 */ /* 0x0003e2000c10191e */
[----:B------:R-:W-:Y:S02]  /*19cf0*/  ISETP.NE.AND P0, PT, R19, RZ, PT ;  /* 0x000000ff1300720c */ /* 0x000fe40003f05270 */
[----:B--2---:R-:W-:-:S04]  /*19d00*/  @!P6 LEA R4, P5, R6, R2, 0x2 ;  /* 0x000000020604e211 */ /* 0x004fc800078a10ff */
[----:B------:R-:W-:Y:S02]  /*19d10*/  @!P6 LEA.HI.X R5, R6, R3, R7, 0x2, P5 ;  /* 0x000000030605e211 */ /* 0x000fe400028f1407 */
[----:B------:R-:W-:-:S13]  /*19d20*/  ISETP.GE.AND P6, PT, R0, UR20, PT ;  /* 0x0000001400007c0c */ /* 0x000fda000bfc6270 */
[----:B------:R-:W2:Y:S01]  /*19d30*/  @!P6 LDC.64 R6, c[0x0][0x420] ;  /* 0x00010800ff06eb82 */ /* 0x000ea20000000a00 */
[----:B------:R-:W-:-:S05]  /*19d40*/  @!P6 IMAD R0, R0, UR9, RZ ;  /* 0x000000090000ec24 */ /* 0x000fca000f8e02ff */
[----:B------:R-:W-:-:S04]  /*19d50*/  @!P6 IADD3 R3, P5, PT, R0, UR22, RZ ;  /* 0x000000160003ec10 */ /* 0x000fc8000ffbe0ff */
[----:B------:R-:W-:Y:S02]  /*19d60*/  @!P6 LEA.HI.X.SX32 R0, R0, UR4, 0x1, P5 ;  /* 0x000000040000ec11 */ /* 0x000fe4000a8f0eff */
[----:B--2---:R-:W-:-:S04]  /*19d70*/  @!P6 LEA R2, P5, R3, R6, 0x2 ;  /* 0x000000060302e211 */ /* 0x004fc800078a10ff */
[----:B------:R-:W-:Y:S02]  /*19d80*/  @!P6 LEA.HI.X R3, R3, R7, R0, 0x2, P5 ;  /* 0x000000070303e211 */ /* 0x000fe400028f1400 */
[----:B------:R-:W-:-:S13]  /*19d90*/  ISETP.GE.AND P5, PT, R15, UR20, PT ;  /* 0x000000140f007c0c */ /* 0x000fda000bfa6270 */
[----:B------:R1:W-:Y:S04]  /*19da0*/  @!P5 STG.E desc[UR30][R4.64], R16 ;  /* 0x000000100400d986 */ /* 0x0003e8000c10191e */
[----:B------:R1:W-:Y:S02]  /*19db0*/  @!P6 STG.E desc[UR30][R2.64], R14 ;  /* 0x0000000e0200e986 */ /* 0x0003e4000c10191e */
.L_x_1497:
[----:B------:R-:W-:Y:S05]  /*19dc0*/  BSYNC.RECONVERGENT B0 ;  /* 0x0000000000007941 */ /* 0x000fea0003800200 */
.L_x_1496:
[----:B-1----:R-:W-:Y:S01]  /*19dd0*/  IMAD.WIDE.U32 R16, R22, UR10, R12 ;  /* 0x0000000a16107c25 */ /* 0x002fe2000f8e000c */
[----:B------:R1:W2:Y:S01]  /*19de0*/  LDS.128 R8, [R226+0x4000] ;  /* 0x00400000e2087984 */ /* 0x0002a20000000c00 */
[----:B------:R-:W3:Y:S01]  /*19df0*/  S2UR UR11, SR_CTAID.X ;  /* 0x00000000000b79c3 */ /* 0x000ee20000002500 */
[----:B------:R-:W-:Y:S01]  /*19e00*/  ISETP.GE.AND P5, PT, R21, UR20, PT ;  /* 0x0000001415007c0c */ /* 0x000fe2000bfa6270 */
        /* <DEDUP_REMOVED lines=12> */
[----:B------:R-:W2:Y:S02]  /*19ed0*/  LDCU UR6, c[0x0][0x440] ;  /* 0x00008800ff0677ac */ /* 0x000ea40008000800 */
[----:B--2---:R-:W-:Y:S01]  /*19ee0*/  ISETP.GE.AND P6, PT, R28, UR6, PT ;  /* 0x000000061c007c0c */ /* 0x004fe2000bfc6270 */
        /* <DEDUP_REMOVED lines=8> */
[----:B------:R1:W-:Y:S02]  /*19f70*/  @!P5 STG.E.128 desc[UR30][R2.64+0x80], R8 ;  /* 0x000080080200d986 */ /* 0x0003e4000c101d1e */
.L_x_1499:
[----:B------:R-:W-:Y:S05]  /*19f80*/  BSYNC.RECONVERGENT B0 ;  /* 0x0000000000007941 */ /* 0x000fea0003800200 */
.L_x_1498:
[----:B-1--4-:R1:W3:Y:S01]  /*19f90*/  LDS.128 R12, [R226+0x800] ;  /* 0x00080000e20c7984 */ /* 0x0122e20000000c00 */
[----:B------:R-:W-:Y:S01]  /*19fa0*/  BSSY.RECONVERGENT B0, `(.L_x_1500) ;  /* 0x0000016000007945 */ /* 0x000fe20003800200 */
[----:B------:R-:W-:Y:S02]  /*19fb0*/  ISETP.GE.AND P5, PT, R18, UR20, PT ;  /* 0x0000001412007c0c */ /* 0x000fe4000bfa6270 */
[----:B--2---:R1:W2:Y:S01]  /*19fc0*/  LDS.128 R8, [R226+0x4800] ;  /* 0x00480000e2087984 */ /* 0x0042a20000000c00 */
        /* <DEDUP_REMOVED lines=16> */
[----:B------:R-:W-:-:S03]  /*1a0d0*/  ISETP.GE.AND P4, PT, R19, UR8, PT ;  /* 0x0000000813007c0c */ /* 0x000fc6000bf86270 */
[----:B---3--:R4:W-:Y:S10]  /*1a0e0*/  @!P6 STG.E.128 desc[UR30][R2.64], R12 ;  /* 0x0000000c0200e986 */ /* 0x0089f4000c101d1e */
[----:B--2---:R4:W-:Y:S02]  /*1a0f0*/  @!P4 STG.E.128 desc[UR30][R2.64+0x80], R8 ;  /* 0x000080080200c986 */ /* 0x0049e4000c101d1e */
.L_x_1501:
[----:B------:R-:W-:Y:S05]  /*1a100*/  BSYNC.RECONVERGENT B0 ;  /* 0x0000000000007941 */ /* 0x000fea0003800200 */
.L_x_1500:
[----:B---34-:R3:W4:Y:S01]  /*1a110*/  LDS.128 R12, [R226+0x1000] ;  /* 0x00100000e20c7984 */ /* 0x0187220000000c00 */
[----:B------:R-:W-:Y:S01]  /*1a120*/  BSSY.RECONVERGENT B0, `(.L_x_1502) ;  /* 0x0000015000007945 */ /* 0x000fe20003800200 */
[----:B------:R-:W-:Y:S02]  /*1a130*/  ISETP.GE.AND P4, PT, R21, UR20, PT ;  /* 0x0000001415007c0c */ /* 0x000fe4000bf86270 */
[----:B--2---:R3:W2:Y:S01]  /*1a140*/  LDS.128 R8, [R226+0x5000] ;  /* 0x00500000e2087984 */ /* 0x0046a20000000c00 */
[----:B------:R-:W-:Y:S05]  /*1a150*/  @P3 BRA `(.L_x_1503) ;  /* 0x0000000000443947 */ /* 0x000fea0003800000 */
[----:B------:R-:W1:Y:S01]  /*1a160*/  LDCU.64 UR6, c[0x0][0x408] ;  /* 0x00008100ff0677ac */ /* 0x000e620008000a00 */
[----:B------:R-:W-:Y:S02]  /*1a170*/  IADD3 R0, P3, PT, R20, 0x20, RZ ;  /* 0x0000002014007810 */ /* 0x000fe40007f7e0ff */
[----:B------:R-:W-:Y:S01]  /*1a180*/  MOV R3, R7 ;  /* 0x0000000700037202 */ /* 0x000fe20000000f00 */
[----:B------:R-:W3:Y:S02]  /*1a190*/  LDCU.64 UR4, c[0x0][0x3f0] ;  /* 0x00007e00ff0477ac */ /* 0x000ee40008000a00 */
[----:B------:R-:W-:Y:S01]  /*1a1a0*/  IMAD.X R2, RZ, RZ, UR14, P3 ;  /* 0x0000000eff027e24 */ /* 0x000fe200098e06ff */
[----:B------:R-:W3:Y:S03]  /*1a1b0*/  LDCU UR8, c[0x0][0x440] ;  /* 0x00008800ff0877ac */ /* 0x000ee60008000800 */
[----:B-1----:R-:W-:-:S02]  /*1a1c0*/  IMAD R18, R2, UR6, RZ ;  /* 0x0000000602127c24 */ /* 0x002fc4000f8e02ff */
[----:B------:R-:W-:-:S04]  /*1a1d0*/  IMAD.MOV.U32 R2, RZ, RZ, R16 ;  /* 0x000000ffff027224 */ /* 0x000fc800078e0010 */
[----:B------:R-:W-:Y:S01]  /*1a1e0*/  IMAD.WIDE.U32 R4, R0, UR6, R2 ;  /* 0x0000000600047c25 */ /* 0x000fe2000f8e0002 */
[----:B---3--:R-:W-:-:S03]  /*1a1f0*/  ISETP.GE.AND P6, PT, R28, UR8, PT ;  /* 0x000000081c007c0c */ /* 0x008fc6000bfc6270 */
[----:B------:R-:W-:Y:S01]  /*1a200*/  IMAD R0, R0, UR7, R18 ;  /* 0x0000000700007c24 */ /* 0x000fe2000f8e0212 */
[----:B------:R-:W-:-:S03]  /*1a210*/  LEA R2, P3, R4, UR4, 0x1 ;  /* 0x0000000404027c11 */ /* 0x000fc6000f8608ff */
[----:B------:R-:W-:-:S05]  /*1a220*/  IMAD.IADD R0, R5, 0x1, R0 ;  /* 0x0000000105007824 */ /* 0x000fca00078e0200 */
[----:B------:R-:W-:Y:S02]  /*1a230*/  LEA.HI.X R3, R4, UR5, R0, 0x1, P3 ;  /* 0x0000000504037c11 */ /* 0x000fe400098f0c00 */
[----:B------:R-:W-:-:S03]  /*1a240*/  ISETP.GE.AND P3, PT, R19, UR8, PT ;  /* 0x0000000813007c0c */ /* 0x000fc6000bf66270 */
[----:B----4-:R1:W-:Y:S10]  /*1a250*/  @!P6 STG.E.128 desc[UR30][R2.64], R12 ;  /* 0x0000000c0200e986 */ /* 0x0103f4000c101d1e */
[----:B--2---:R1:W-:Y:S02]  /*1a260*/  @!P3 STG.E.128 desc[UR30][R2.64+0x80], R8 ;  /* 0x000080080200b986 */ /* 0x0043e4000c101d1e */
.L_x_1503:
[----:B------:R-:W-:Y:S05]  /*1a270*/  BSYNC.RECONVERGENT B0 ;  /* 0x0000000000007941 */ /* 0x000fea0003800200 */
.L_x_1502:
[----:B-1--4-:R1:W4:Y:S01]  /*1a280*/  LDS.128 R12, [R226+0x1800] ;  /* 0x00180000e20c7984 */ /* 0x0123220000000c00 */
[----:B------:R-:W-:Y:S03]  /*1a290*/  BSSY.RECONVERGENT B0, `(.L_x_1504) ;  /* 0x0000014000007945 */ /* 0x000fe60003800200 */
[----:B--2---:R1:W2:Y:S01]  /*1a2a0*/  LDS.128 R8, [R226+0x5800] ;  /* 0x00580000e2087984 */ /* 0x0042a20000000c00 */
[----:B------:R-:W-:Y:S05]  /*1a2b0*/  @P2 BRA `(.L_x_1505) ;  /* 0x0000000000442947 */ /* 0x000fea0003800000 */
[----:B------:R-:W3:Y:S01]  /*1a2c0*/  LDCU.64 UR6, c[0x0][0x408] ;  /* 0x00008100ff0677ac */ /* 0x000ee20008000a00 */
[----:B------:R-:W-:Y:S02]  /*1a2d0*/  IADD3 R0, P2, PT, R20, 0x30, RZ ;  /* 0x0000003014007810 */ /* 0x000fe40007f5e0ff */
[----:B------:R-:W-:Y:S01]  /*1a2e0*/  MOV R3, R7 ;  /* 0x0000000700037202 */ /* 0x000fe20000000f00 */
[----:B------:R-:W1:Y:S02]  /*1a2f0*/  LDCU UR8, c[0x0][0x440] ;  /* 0x00008800ff0877ac */ /* 0x000e640008000800 */
[----:B------:R-:W-:Y:S01]  /*1a300*/  IMAD.X R2, RZ, RZ, UR14, P2 ;  /* 0x0000000eff027e24 */ /* 0x000fe200090e06ff */
[----:B------:R-:W4:Y:S03]  /*1a310*/  LDCU.64 UR4, c[0x0][0x3f0] ;  /* 0x00007e00ff0477ac */ /* 0x000f260008000a00 */
[----:B---3--:R-:W-:-:S02]  /*1a320*/  IMAD R18, R2, UR6, RZ ;  /* 0x0000000602127c24 */ /* 0x008fc4000f8e02ff */
[----:B------:R-:W-:Y:S01]  /*1a330*/  IMAD.MOV.U32 R2, RZ, RZ, R16 ;  /* 0x000000ffff027224 */ /* 0x000fe200078e0010 */
[----:B-1----:R-:W-:-:S03]  /*1a340*/  ISETP.GE.AND P3, PT, R28, UR8, PT ;  /* 0x000000081c007c0c */ /* 0x002fc6000bf66270 */
[----:B------:R-:W-:Y:S01]  /*1a350*/  IMAD.WIDE.U32 R4, R0, UR6, R2 ;  /* 0x0000000600047c25 */ /* 0x000fe2000f8e0002 */
[----:B------:R-:W-:-:S03]  /*1a360*/  ISETP.GE.AND P2, PT, R19, UR8, PT ;  /* 0x0000000813007c0c */ /* 0x000fc6000bf46270 */
[----:B------:R-:W-:Y:S01]  /*1a370*/  IMAD R0, R0, UR7, R18 ;  /* 0x0000000700007c24 */ /* 0x000fe2000f8e0212 */
[----:B----4-:R-:W-:-:S03]  /*1a380*/  LEA R2, P6, R4, UR4, 0x1 ;  /* 0x0000000404027c11 */ /* 0x010fc6000f8c08ff */
[----:B------:R-:W-:-:S05]  /*1a390*/  IMAD.IADD R0, R5, 0x1, R0 ;  /* 0x0000000105007824 */ /* 0x000fca00078e0200 */
[----:B------:R-:W-:-:S05]  /*1a3a0*/  LEA.HI.X R3, R4, UR5, R0, 0x1, P6 ;  /* 0x0000000504037c11 */ /* 0x000fca000b0f0c00 */
[----:B------:R1:W-:Y:S04]  /*1a3b0*/  @!P3 STG.E.128 desc[UR30][R2.64], R12 ;  /* 0x0000000c0200b986 */ /* 0x0003e8000c101d1e */
[----:B--2---:R1:W-:Y:S02]  /*1a3c0*/  @!P2 STG.E.128 desc[UR30][R2.64+0x80], R8 ;  /* 0x000080080200a986 */ /* 0x0043e4000c101d1e */
.L_x_1505:
[----:B------:R-:W-:Y:S05]  /*1a3d0*/  BSYNC.RECONVERGENT B0 ;  /* 0x0000000000007941 */ /* 0x000fea0003800200 */
.L_x_1504:
        /* <DEDUP_REMOVED lines=21> */
.L_x_1507:
[----:B------:R-:W-:Y:S05]  /*1a530*/  BSYNC.RECONVERGENT B0 ;  /* 0x0000000000007941 */ /* 0x000fea0003800200 */
.L_x_1506:
        /* <DEDUP_REMOVED lines=21> */
.L_x_1509:
[----:B------:R-:W-:Y:S05]  /*1a690*/  BSYNC.RECONVERGENT B0 ;  /* 0x0000000000007941 */ /* 0x000fea0003800200 */
.L_x_1508:
        /* <DEDUP_REMOVED lines=21> */
.L_x_1511:
[----:B------:R-:W-:Y:S05]  /*1a7f0*/  BSYNC.RECONVERGENT B0 ;  /* 0x0000000000007941 */ /* 0x000fea0003800200 */
.L_x_1510:
[----:B------:R-:W-:Y:S05]  /*1a800*/  @P4 EXIT ;  /* 0x000000000000494d */ /* 0x000fea0003800000 */
[----:B------:R-:W4:Y:S01]  /*1a810*/  LDCU.64 UR6, c[0x0][0x408] ;  /* 0x00008100ff0677ac */ /* 0x000f220008000a00 */
[----:B-1-3--:R-:W1:Y:S01]  /*1a820*/  LDS.128 R224, [R226+0x7800] ;  /* 0x00780000e2e07984 */ /* 0x00ae620000000c00 */
[----:B------:R-:W-:Y:S01]  /*1a830*/  IADD3 R4, P0, PT, R20, 0x70, RZ ;  /* 0x0000007014047810 */ /* 0x000fe20007f1e0ff */
[----:B------:R-:W-:Y:S01]  /*1a840*/  IMAD.MOV.U32 R2, RZ, RZ, R16 ;  /* 0x000000ffff027224 */ /* 0x000fe200078e0010 */
[----:B------:R-:W3:Y:S01]  /*1a850*/  LDCU UR8, c[0x0][0x440] ;  /* 0x00008800ff0877ac */ /* 0x000ee20008000800 */
[----:B------:R-:W-:Y:S02]  /*1a860*/  MOV R3, R7 ;  /* 0x0000000700037202 */ /* 0x000fe40000000f00 */
[----:B------:R-:W-:Y:S01]  /*1a870*/  IMAD.X R0, RZ, RZ, UR14, P0 ;  /* 0x0000000eff007e24 */ /* 0x000fe200080e06ff */
[----:B------:R-:W2:Y:S03]  /*1a880*/  LDCU.64 UR4, c[0x0][0x3f0] ;  /* 0x00007e00ff0477ac */ /* 0x000ea60008000a00 */
[----:B----4-:R-:W-:-:S02]  /*1a890*/  IMAD R0, R0, UR6, RZ ;  /* 0x0000000600007c24 */ /* 0x010fc4000f8e02ff */
[----:B------:R-:W-:Y:S01]  /*1a8a0*/  IMAD.WIDE.U32 R6, R4, UR6, R2 ;  /* 0x0000000604067c25 */ /* 0x000fe2000f8e0002 */
[----:B---3--:R-:W-:-:S03]  /*1a8b0*/  ISETP.GE.AND P1, PT, R28, UR8, PT ;  /* 0x000000081c007c0c */ /* 0x008fc6000bf26270 */
[----:B------:R-:W-:Y:S01]  /*1a8c0*/  IMAD R0, R4, UR7, R0 ;  /* 0x0000000704007c24 */ /* 0x000fe2000f8e0200 */
[----:B------:R-:W-:Y:S02]  /*1a8d0*/  ISETP.GE.AND P0, PT, R19, UR8, PT ;  /* 0x0000000813007c0c */ /* 0x000fe4000bf06270 */
[----:B--2---:R-:W-:Y:S01]  /*1a8e0*/  LEA R2, P2, R6, UR4, 0x1 ;  /* 0x0000000406027c11 */ /* 0x004fe2000f8408ff */
[----:B------:R-:W-:-:S05]  /*1a8f0*/  IMAD.IADD R0, R7, 0x1, R0 ;  /* 0x0000000107007824 */ /* 0x000fca00078e0200 */
[----:B------:R-:W-:-:S05]  /*1a900*/  LEA.HI.X R3, R6, UR5, R0, 0x1, P2 ;  /* 0x0000000506037c11 */ /* 0x000fca00090f0c00 */
[----:B------:R2:W-:Y:S01]  /*1a910*/  @!P1 STG.E.128 desc[UR30][R2.64], R24 ;  /* 0x0000001802009986 */ /* 0x0005e2000c101d1e */
[----:B------:R-:W-:Y:S05]  /*1a920*/  @P0 EXIT ;  /* 0x000000000000094d */ /* 0x000fea0003800000 */
[----:B-1----:R-:W-:Y:S01]  /*1a930*/  STG.E.128 desc[UR30][R2.64+0x80], R224 ;  /* 0x000080e002007986 */ /* 0x002fe2000c101d1e */
[----:B------:R-:W-:Y:S05]  /*1a940*/  EXIT ;  /* 0x000000000000794d */ /* 0x000fea0003800000 */
.L_x_1512:
        /* <DEDUP_REMOVED lines=11> */
.L_x_2859:


//--------------------- .text._ZN5flash16flash_fwd_kernelI23Flash_fwd_kernel_traitsILi128ELi128ELi32ELi4ELb0ELb0EN7cutlass6half_tE19Flash_kernel_traitsILi128ELi128ELi32ELi4ES3_EELb1ELb0ELb0ELb0ELb0ELb1ELb0ELb0EEEvNS_16Flash_fwd_paramsE --------------------------
	.section	.text._ZN5flash16flash_fwd_kernelI23Flash_fwd_kernel_traitsILi128ELi128ELi32ELi4ELb0ELb0EN7cutlass6half_tE19Flash_kernel_traitsILi128ELi128ELi32ELi4ES3_EELb1ELb0ELb0ELb0ELb0ELb1ELb0ELb0EEEvNS_16Flash_fwd_paramsE,"ax",@progbits
	.align	128
        .global         _ZN5flash16flash_fwd_kernelI23Flash_fwd_kernel_traitsILi128ELi128ELi32ELi4ELb0ELb0EN7cutlass6half_tE19Flash_kernel_traitsILi128ELi128ELi32ELi4ES3_EELb1ELb0ELb0ELb0ELb0ELb1ELb0ELb0EEEvNS_16Flash_fwd_paramsE
        .type           _ZN5flash16flash_fwd_kernelI23Flash_fwd_kernel_traitsILi128ELi128ELi32ELi4ELb0ELb0EN7cutlass6half_tE19Flash_kernel_traitsILi128ELi128ELi32ELi4ES3_EELb1ELb0ELb0ELb0ELb0ELb1ELb0ELb0EEEvNS_16Flash_fwd_paramsE,@function
        .size           _ZN5flash16flash_fwd_kernelI23Flash_fwd_kernel_traitsILi128ELi128ELi32ELi4ELb0ELb0EN7cutlass6half_tE19Flash_kernel_traitsILi128ELi128ELi32ELi4ES3_EELb1ELb0ELb0ELb0ELb0ELb1ELb0ELb0EEEvNS_16Flash_fwd_paramsE,(.L_x_2860 - _ZN5flash16flash_fwd_kernelI23Flash_fwd_kernel_traitsILi128ELi128ELi32ELi4ELb0ELb0EN7cutlass6half_tE19Flash_kernel_traitsILi128ELi128ELi32ELi4ES3_EELb1ELb0ELb0ELb0ELb0ELb1ELb0ELb0EEEvNS_16Flash_fwd_paramsE)
        .other          _ZN5flash16flash_fwd_kernelI23Flash_fwd_kernel_traitsILi128ELi128ELi32ELi4ELb0ELb0EN7cutlass6half_tE19Flash_kernel_traitsILi128ELi128ELi32ELi4ES3_EELb1ELb0ELb0ELb0ELb0ELb1ELb0ELb0EEEvNS_16Flash_fwd_paramsE,@"STO_CUDA_ENTRY STV_DEFAULT"
_ZN5flash16flash_fwd_kernelI23Flash_fwd_kernel_traitsILi128ELi128ELi32ELi4ELb0ELb0EN7cutlass6half_tE19Flash_kernel_traitsILi128ELi128ELi32ELi4ES3_EELb1ELb0ELb0ELb0ELb0ELb1ELb0ELb0EEEvNS_16Flash_fwd_paramsE:
.text._ZN5flash16flash_fwd_kernelI23Flash_fwd_kernel_traitsILi128ELi128ELi32ELi4ELb0ELb0EN7cutlass6half_tE19Flash_kernel_traitsILi128ELi128ELi32ELi4ES3_EELb1ELb0ELb0ELb0ELb0ELb1ELb0ELb0EEEvNS_16Flash_fwd_paramsE:
[----:B------:R-:W1:Y:S01]  /*0000*/  LDC R1, c[0x0][0x37c] ;  /* 0x0000df00ff017b82 */ /* 0x000e620000000800 */
[----:B------:R-:W2:Y:S07]  /*0010*/  LDCU.U8 UR4, c[0x0][0x524] ;  /* 0x0000a480ff0477ac */ /* 0x000eae0008000000 */
[----:B------:R-:W3:Y:S01]  /*0020*/  LDC R88, c[0x0][0x518] ;  /* 0x00014600ff587b82 */ /* 0x000ee20000000800 */
[----:B-1----:R-:W-:Y:S01]  /*0030*/  VIADD R1, R1, 0xffffffe8 ;  /* 0xffffffe801017836 */ /* 0x002fe20000000000 */
[----:B------:R-:W1:Y:S01]  /*0040*/  LDCU.64 UR28, c[0x0][0x510] ;  /* 0x0000a200ff1c77ac */ /* 0x000e620008000a00 */
[----:B------:R-:W4:Y:S05]  /*0050*/  LDCU.64 UR24, c[0x0][0x358] ;  /* 0x00006b00ff1877ac */ /* 0x000f2a0008000a00 */
[----:B------:R-:W5:Y:S01]  /*0060*/  LDC R89, c[0x0][0x51c] ;  /* 0x00014700ff597b82 */ /* 0x000f620000000800 */
[----:B------:R-:W5:Y:S01]  /*0070*/  S2R R93, SR_TID.X ;  /* 0x00000000005d7919 */ /* 0x000f620000002100 */
[----:B------:R-:W5:Y:S01]  /*0080*/  LDCU.64 UR10, c[0x0][0x460] ;  /* 0x00008c00ff0a77ac */ /* 0x000f620008000a00 */
[----:B------:R-:W5:Y:S01]  /*0090*/  LDCU.64 UR8, c[0x0][0x470] ;  /* 0x00008e00ff0877ac */ /* 0x000f620008000a00 */
[----:B--2---:R-:W-:-:S04]  /*00a0*/  ISETP.NE.AND P2, PT, RZ, UR4, PT ;  /* 0x00000004ff007c0c */ /* 0x004fc8000bf45270 */
[----:B------:R-:W-:Y:S01]  /*00b0*/  S2UR UR20, SR_CTAID.X ;  /* 0x00000000001479c3 */ /* 0x000fe20000002500 */
[----:B------:R-:W2:Y:S01]  /*00c0*/  LDCU.64 UR6, c[0x0][0x478] ;  /* 0x00008f00ff0677ac */ /* 0x000ea20008000a00 */
[----:B-1----:R-:W-:Y:S02]  /*00d0*/  IMAD.U32 R2, RZ, RZ, UR28 ;  /* 0x0000001cff027e24 */ /* 0x002fe4000f8e00ff */
[----:B------:R-:W-:Y:S01]  /*00e0*/  IMAD.U32 R3, RZ, RZ, UR29 ;  /* 0x0000001dff037e24 */ /* 0x000fe2000f8e00ff */
[----:B------:R-:W1:Y:S04]  /*00f0*/  LDCU.64 UR14, c[0x0][0x460] ;  /* 0x00008c00ff0e77ac */ /* 0x000e680008000a00 */
[----:B----4-:R3:W4:Y:S01]  /*0100*/  @P2 LDG.E.64 R4, desc[UR24][R2.64] ;  /* 0x0000001802042981 */ /* 0x010722000c1e1b00 */
[----:B------:R-:W-:Y:S08]  /*0110*/  S2UR UR23, SR_CTAID.Y ;  /* 0x00000000001779c3 */ /* 0x000ff00000002600 */
[----:B------:R-:W2:Y:S08]  /*0120*/  S2UR UR22, SR_CTAID.Z ;  /* 0x00000000001679c3 */ /* 0x000eb00000002700 */
[----:B------:R-:W4:Y:S01]  /*0130*/  @P2 LDC R0, c[0x0][0x520] ;  /* 0x00014800ff002b82 */ /* 0x000f220000000800 */
[----:B---3--:R-:W-:-:S02]  /*0140*/  @P2 IMAD.MOV.U32 R2, RZ, RZ, R88 ;  /* 0x000000ffff022224 */ /* 0x008fc400078e0058 */
[----:B-----5:R-:W-:-:S06]  /*0150*/  @P2 IMAD.MOV.U32 R3, RZ, RZ, R89 ;  /* 0x000000ffff032224 */ /* 0x020fcc00078e0059 */
[----:B------:R-:W3:Y:S01]  /*0160*/  @P2 LDG.E.64 R2, desc[UR24][R2.64] ;  /* 0x0000001802022981 */ /* 0x000ee2000c1e1b00 */
[----:B--2---:R-:W-:Y:S01]  /*0170*/  ULOP3.LUT UR4, UR22, UR20, UR23, 0xfe, !UPT ;  /* 0x0000001416047292 */ /* 0x004fe2000f8efe17 */
[----:B------:R-:W-:Y:S01]  /*0180*/  ISETP.NE.U32.AND P4, PT, RZ, UR10, PT ;  /* 0x0000000aff007c0c */ /* 0x000fe2000bf85070 */
[----:B------:R-:W-:Y:S02]  /*0190*/  UISETP.NE.U32.AND UP0, UPT, UR10, URZ, UPT ;  /* 0x000000ff0a00728c */ /* 0x000fe4000bf05070 */
[----:B------:R-:W-:Y:S01]  /*01a0*/  UISETP.NE.U32.AND UP4, UPT, UR8, URZ, UPT ;  /* 0x000000ff0800728c */ /* 0x000fe2000bf85070 */
[----:B------:R-:W-:Y:S01]  /*01b0*/  ISETP.NE.AND.EX P4, PT, RZ, UR11, PT, P4 ;  /* 0x0000000bff007c0c */ /* 0x000fe2000bf85340 */
[----:B------:R-:W2:Y:S01]  /*01c0*/  LDCU.U8 UR12, c[0x0][0x532] ;  /* 0x0000a640ff0c77ac */ /* 0x000ea20008000000 */
[----:B------:R-:W-:Y:S01]  /*01d0*/  LOP3.LUT P0, RZ, R93, UR4, RZ, 0xfc, !PT ;  /* 0x000000045dff7c12 */ /* 0x000fe2000f80fcff */
[----:B------:R-:W-:-:S03]  /*01e0*/  UISETP.NE.AND.EX UP0, UPT, UR11, URZ, UPT, UP0 ;  /* 0x000000ff0b00728c */ /* 0x000fc6000bf05300 */
[----:B------:R-:W5:Y:S01]  /*01f0*/  LDCU.64 UR4, c[0x0][0x468] ;  /* 0x00008d00ff0477ac */ /* 0x000f620008000a00 */
[----:B------:R-:W-:Y:S02]  /*0200*/  UISETP.NE.AND.EX UP4, UPT, UR9, URZ, UPT, UP4 ;  /* 0x000000ff0900728c */ /* 0x000fe4000bf85340 */
[----:B------:R-:W-:-:S06]  /*0210*/  UISETP.NE.U32.AND UP3, UPT, UR6, URZ, UPT ;  /* 0x000000ff0600728c */ /* 0x000fcc000bf65070 */
[----:B------:R-:W2:Y:S01]  /*0220*/  @!P0 LDC.64 R6, c[0x0][0x528] ;  /* 0x00014a00ff068b82 */ /* 0x000ea20000000a00 */
[----:B------:R-:W-:Y:S02]  /*0230*/  USHF.L.U32 UR11, UR23, 0x2, URZ ;  /* 0x00000002170b7899 */ /* 0x000fe400080006ff */
[----:B------:R-:W-:Y:S02]  /*0240*/  UISETP.NE.AND.EX UP3, UPT, UR7, URZ, UPT, UP3 ;  /* 0x000000ff0700728c */ /* 0x000fe4000bf65330 */
[----:B-1----:R-:W-:Y:S02]  /*0250*/  UIMAD.WIDE.U32 UR14, UR23, 0x4, UR14 ;  /* 0x00000004170e78a5 */ /* 0x002fe4000f8e000e */
[----:B------:R-:W-:Y:S02]  /*0260*/  USHF.R.U32.HI UR10, URZ, 0x1e, UR23 ;  /* 0x0000001eff0a7899 */ /* 0x000fe40008011617 */
[----:B------:R-:W-:-:S04]  /*0270*/  @UP4 UIADD3 UR8, UP2, UPT, UR11, UR8, URZ ;  /* 0x000000080b084290 */ /* 0x000fc8000ff5e0ff */
[----:B------:R-:W-:Y:S02]  /*0280*/  @UP4 UIADD3.X UR9, UPT, UPT, UR10, UR9, URZ, UP2, !UPT ;  /* 0x000000090a094290 */ /* 0x000fe400097fe4ff */
[----:B-----5:R-:W-:Y:S02]  /*0290*/  UISETP.EQ.U32.AND UP2, UPT, UR4, URZ, UPT ;  /* 0x000000ff0400728c */ /* 0x020fe4000bf42070 */
[----:B------:R-:W-:-:S04]  /*02a0*/  @UP3 UIADD3 UR6, UP1, UPT, UR11, UR6, URZ ;  /* 0x000000060b063290 */ /* 0x000fc8000ff3e0ff */
[----:B------:R-:W-:Y:S02]  /*02b0*/  @UP3 UIADD3.X UR7, UPT, UPT, UR10, UR7, URZ, UP1, !UPT ;  /* 0x000000070a073290 */ /* 0x000fe40008ffe4ff */
[----:B------:R-:W-:-:S04]  /*02c0*/  UIADD3 UR11, UP1, UPT, UR11, UR4, URZ ;  /* 0x000000040b0b7290 */ /* 0x000fc8000ff3e0ff */
[----:B------:R-:W-:Y:S01]  /*02d0*/  UIADD3.X UR10, UPT, UPT, UR10, UR5, URZ, UP1, !UPT ;  /* 0x000000050a0a7290 */ /* 0x000fe20008ffe4ff */
[----:B----4-:R-:W-:Y:S02]  /*02e0*/  @P2 R2UR UR28, R4 ;  /* 0x00000000041c22ca */ /* 0x010fe400000e0000 */
[----:B------:R-:W-:Y:S02]  /*02f0*/  @P2 R2UR UR29, R5 ;  /* 0x00000000051d22ca */ /* 0x000fe400000e0000 */
[----:B---3--:R-:W-:-:S09]  /*0300*/  @P2 IADD3 R88, P1, PT, R2, R0, RZ ;  /* 0x0000000002582210 */ /* 0x008fd20007f3e0ff */
[----:B------:R-:W-:Y:S02]  /*0310*/  IMAD.U32 R2, RZ, RZ, UR28 ;  /* 0x0000001cff027e24 */ /* 0x000fe4000f8e00ff */
[----:B------:R-:W-:Y:S01]  /*0320*/  @P2 IMAD.X R89, RZ, RZ, R3, P1 ;  /* 0x000000ffff592224 */ /* 0x000fe200008e0603 */
[----:B------:R-:W-:Y:S01]  /*0330*/  PLOP3.LUT P2, PT, PT, PT, UP0, 0x80, 0x8 ;  /* 0x000000000008781c */ /* 0x000fe20003f4f008 */
[----:B------:R-:W-:Y:S01]  /*0340*/  IMAD.U32 R3, RZ, RZ, UR29 ;  /* 0x0000001dff037e24 */ /* 0x000fe2000f8e00ff */
[----:B------:R-:W-:-:S04]  /*0350*/  PLOP3.LUT P1, PT, PT, PT, UP4, 0x80, 0x8 ;  /* 0x000000000008781c */ /* 0x000fc80003f2f048 */
[----:B--2---:R1:W-:Y:S01]  /*0360*/  @!P0 STG.E.64 desc[UR24][R6.64], R2 ;  /* 0x0000000206008986 */ /* 0x0043e2000c101b18 */
[----:B------:R-:W-:-:S04]  /*0370*/  UISETP.NE.AND UP4, UPT, UR12, URZ, UPT ;  /* 0x000000ff0c00728c */ /* 0x000fc8000bf85270 */
[----:B------:R-:W-:-:S06]  /*0380*/  UISETP.EQ.OR.EX UP2, UPT, UR5, URZ, !UP4, UP2 ;  /* 0x000000ff0500728c */ /* 0x000fcc000e742720 */
[----:B------:R-:W-:Y:S01]  /*0390*/  PLOP3.LUT P3, PT, PT, PT, UP2, 0x80, 0x8 ;  /* 0x000000000008781c */ /* 0x000fe20003f6f028 */
[----:B-1----:R-:W-:Y:S01]  /*03a0*/  @!P0 IMAD.MOV.U32 R2, RZ, RZ, R88 ;  /* 0x000000ffff028224 */ /* 0x002fe200078e0058 */
[----:B------:R-:W-:-:S05]  /*03b0*/  @!P0 MOV R3, R89 ;  /* 0x0000005900038202 */ /* 0x000fca0000000f00 */
[----:B------:R1:W-:Y:S01]  /*03c0*/  @!P0 STG.E.64 desc[UR24][R6.64+0x8], R2 ;  /* 0x0000080206008986 */ /* 0x0003e2000c101b18 */
[----:B------:R-:W-:Y:S01]  /*03d0*/  PLOP3.LUT P0, PT, PT, PT, UP3, 0x80, 0x8 ;  /* 0x000000000008781c */ /* 0x000fe20003f0f038 */
[----:B------:R-:W-:Y:S02]  /*03e0*/  IMAD.U32 R5, RZ, RZ, UR9 ;  /* 0x00000009ff057e24 */ /* 0x000fe4000f8e00ff */
[----:B------:R-:W-:-:S05]  /*03f0*/  IMAD.U32 R4, RZ, RZ, UR8 ;  /* 0x00000008ff047e24 */ /* 0x000fca000f8e00ff */
[----:B------:R-:W2:Y:S01]  /*0400*/  @P1 LDG.E R5, desc[UR24][R4.64] ;  /* 0x0000001804051981 */ /* 0x000ea2000c1e1900 */
[----:B-1----:R-:W-:Y:S02]  /*0410*/  IMAD.U32 R2, RZ, RZ, UR14 ;  /* 0x0000000eff027e24 */ /* 0x002fe4000f8e00ff */
[----:B------:R-:W-:-:S05]  /*0420*/  IMAD.U32 R3, RZ, RZ, UR15 ;  /* 0x0000000fff037e24 */ /* 0x000fca000f8e00ff */
[----:B------:R-:W3:Y:S04]  /*0430*/  @P4 LDG.E R7, desc[UR24][R2.64] ;  /* 0x0000001802074981 */ /* 0x000ee8000c1e1900 */
[----:B------:R1:W4:Y:S02]  /*0440*/  @P2 LDG.E R6, desc[UR24][R2.64+0x4] ;  /* 0x0000041802062981 */ /* 0x000324000c1e1900 */
[----:B-1----:R-:W-:Y:S01]  /*0450*/  MOV R2, UR6 ;  /* 0x0000000600027c02 */ /* 0x002fe20008000f00 */
[----:B------:R-:W-:Y:S01]  /*0460*/  IMAD.U32 R3, RZ, RZ, UR7 ;  /* 0x00000007ff037e24 */ /* 0x000fe2000f8e00ff */
[----:B------:R-:W-:Y:S01]  /*0470*/  UMOV UR19, 0xffffffff ;  /* 0xffffffff00137882 */ /* 0x000fe20000000000 */
[----:B------:R-:W1:Y:S03]  /*0480*/  @!UP0 LDCU UR9, c[0x0][0x434] ;  /* 0x00008680ff0987ac */ /* 0x000e660008000800 */
[----:B------:R5:W4:Y:S01]  /*0490*/  @P0 LDG.E R0, desc[UR24][R2.64] ;  /* 0x0000001802000981 */ /* 0x000b22000c1e1900 */
[----:B------:R-:W1:Y:S01]  /*04a0*/  @!UP3 LDCU.64 UR6, c[0x0][0x488] ;  /* 0x00009100ff06b7ac */ /* 0x000e620008000a00 */
[----:B-----5:R-:W-:-:S02]  /*04b0*/  IMAD.U32 R2, RZ, RZ, UR11 ;  /* 0x0000000bff027e24 */ /* 0x020fc4000f8e00ff */
[----:B------:R-:W-:Y:S01]  /*04c0*/  IMAD.U32 R3, RZ, RZ, UR10 ;  /* 0x0000000aff037e24 */ /* 0x000fe2000f8e00ff */
[----:B------:R-:W5:Y:S04]  /*04d0*/  @!UP3 LDCU UR10, c[0x0][0x43c] ;  /* 0x00008780ff0ab7ac */ /* 0x000f680008000800 */
[----:B------:R-:W4:Y:S01]  /*04e0*/  @!P3 LDG.E R4, desc[UR24][R2.64] ;  /* 0x000000180204b981 */ /* 0x000f22000c1e1900 */
[----:B------:R-:W-:Y:S01]  /*04f0*/  UMOV UR8, URZ ;  /* 0x000000ff00087c82 */ /* 0x000fe20008000000 */
[----:B------:R-:W-:Y:S01]  /*0500*/  USHF.L.U32 UR18, UR20, 0x7, URZ ;  /* 0x0000000714127899 */ /* 0x000fe200080006ff */
[----:B------:R-:W-:Y:S01]  /*0510*/  UMOV UR15, 0xffffffff ;  /* 0xffffffff000f7882 */ /* 0x000fe20000000000 */
[----:B-1----:R-:W-:-:S04]  /*0520*/  @!UP3 UISETP.NE.U32.AND UP2, UPT, UR6, URZ, UPT ;  /* 0x000000ff0600b28c */ /* 0x002fc8000bf45070 */
[----:B------:R-:W-:-:S04]  /*0530*/  @!UP3 UISETP.NE.AND.EX UP2, UPT, UR7, URZ, UPT, UP2 ;  /* 0x000000ff0700b28c */ /* 0x000fc8000bf45320 */
[----:B-----5:R-:W-:Y:S01]  /*0540*/  @!UP3 USEL UR10, UR10, URZ, UP2 ;  /* 0x000000ff0a0ab287 */ /* 0x020fe20009000000 */
[----:B--2---:R-:W-:Y:S02]  /*0550*/  @P1 R2UR UR8, R5 ;  /* 0x00000000050812ca */ /* 0x004fe400000e0000 */
[----:B---3--:R-:W-:Y:S02]  /*0560*/  @P4 R2UR UR19, R7 ;  /* 0x00000000071342ca */ /* 0x008fe400000e0000 */
[----:B----4-:R-:W-:-:S13]  /*0570*/  @P2 R2UR UR11, R6 ;  /* 0x00000000060b22ca */ /* 0x010fda00000e0000 */
[----:B------:R-:W-:Y:S02]  /*0580*/  @UP0 UIADD3 UR9, UPT, UPT, UR11, -UR19, URZ ;  /* 0x800000130b090290 */ /* 0x000fe4000fffe0ff */
[----:B------:R-:W-:-:S04]  /*0590*/  UISETP.NE.U32.AND UP0, UPT, UR4, URZ, UPT ;  /* 0x000000ff0400728c */ /* 0x000fc8000bf05070 */
[----:B------:R-:W-:Y:S02]  /*05a0*/  UISETP.NE.AND.EX UP0, UPT, UR5, URZ, UPT, UP0 ;  /* 0x000000ff0500728c */ /* 0x000fe4000bf05300 */
[----:B------:R-:W-:Y:S01]  /*05b0*/  UISETP.GT.AND UP1, UPT, UR9, UR18, UPT ;  /* 0x000000120900728c */ /* 0x000fe2000bf24270 */
[----:B------:R-:W-:-:S05]  /*05c0*/  @P0 R2UR UR26, R0 ;  /* 0x00000000001a02ca */ /* 0x000fca00000e0000 */
[----:B------:R-:W-:-:S03]  /*05d0*/  PLOP3.LUT P0, PT, PT, PT, UP1, 0x80, 0x8 ;  /* 0x000000000008781c */ /* 0x000fc60003f0f018 */
[----:B------:R-:W1:Y:S05]  /*05e0*/  @!UP0 LDCU UR4, c[0x0][0x438] ;  /* 0x00008700ff0487ac */ /* 0x000e6a0008000800 */
[----:B------:R-:W-:Y:S01]  /*05f0*/  @UP3 UIADD3 UR26, UPT, UPT, UR26, -UR8, URZ ;  /* 0x800000081a1a3290 */ /* 0x000fe2000fffe0ff */
[----:B------:R-:W-:Y:S01]  /*0600*/  @!P3 R2UR UR15, R4 ;  /* 0x00000000040fb2ca */ /* 0x000fe200000e0000 */
[----:B-1----:R-:W-:-:S14]  /*0610*/  BRA.U !UP0, `(.L_x_1513) ;  /* 0x0000000108187547 */ /* 0x002fdc000b800000 */
[----:B------:R-:W-:-:S13]  /*0620*/  PLOP3.LUT P1, PT, PT, PT, UP4, 0x80, 0x8 ;  /* 0x000000000008781c */ /* 0x000fda0003f2f048 */
[----:B------:R-:W2:Y:S04]  /*0630*/  @P1 LDG.E R0, desc[UR24][R2.64+0x4] ;  /* 0x0000041802001981 */ /* 0x000ea8000c1e1900 */
[----:B------:R-:W3:Y:S01]  /*0640*/  @!P1 LDG.E R2, desc[UR24][R2.64] ;  /* 0x0000001802029981 */ /* 0x000ee2000c1e1900 */
[----:B--2---:R-:W-:-:S13]  /*0650*/  @P1 R2UR UR4, R0 ;  /* 0x00000000000412ca */ /* 0x004fda00000e0000 */
[----:B------:R-:W-:-:S07]  /*0660*/  @UP4 UIADD3 UR4, UPT, UPT, UR4, -UR15, URZ ;  /* 0x8000000f04044290 */ /* 0x000fce000fffe0ff */
[----:B---3--:R-:W-:-:S15]  /*0670*/  @!P1 R2UR UR4, R2 ;  /* 0x00000000020492ca */ /* 0x008fde00000e0000 */
.L_x_1513:
[----:B------:R-:W-:Y:S01]  /*0680*/  @!UP3 UIADD3 UR26, UPT, UPT, UR10, UR4, -UR8 ;  /* 0x000000040a1ab290 */ /* 0x000fe2000fffe808 */
[----:B------:R-:W-:Y:S11]  /*0690*/  @!P0 EXIT ;  /* 0x000000000000894d */ /* 0x000ff60003800000 */
        /* <DEDUP_REMOVED lines=12> */
[----:B---3--:R-:W-:-:S04]  /*0760*/  @!UP0 UIMAD.WIDE.U32 UR16, UR23, UR10, URZ ;  /* 0x0000000a171082a5 */ /* 0x008fc8000f8e00ff */
[----:B------:R-:W-:Y:S02]  /*0770*/  @!UP0 UIMAD UR11, UR23, UR11, UR17 ;  /* 0x0000000b170b82a4 */ /* 0x000fe4000f8e0211 */
[----:B-1----:R-:W-:Y:S01]  /*0780*/  @UP0 UIMAD.WIDE.U32 UR14, UR19, UR6, URZ ;  /* 0x00000006130e02a5 */ /* 0x002fe2000f8e00ff */
[----:B------:R-:W-:Y:S01]  /*0790*/  @!UP0 UMOV UR10, UR16 ;  /* 0x00000010000a8c82 */ /* 0x000fe20008000000 */
[----:B------:R-:W1:Y:S02]  /*07a0*/  @UP1 LDCU UR6, c[0x0][0x430] ;  /* 0x00008600ff0617ac */ /* 0x000e640008000800 */
[----:B------:R-:W-:Y:S02]  /*07b0*/  @UP0 UIMAD UR11, UR19, UR7, UR15 ;  /* 0x00000007130b02a4 */ /* 0x000fe4000f8e020f */
[----:B----4-:R-:W-:Y:S01]  /*07c0*/  @UP1 UIMAD UR12, UR4, UR5, URZ ;  /* 0x00000005040c12a4 */ /* 0x010fe2000f8e02ff */
        /* <DEDUP_REMOVED lines=13> */
.L_x_1515:
        /* <DEDUP_REMOVED lines=9> */
[----:B----4-:R-:W-:Y:S01]  /*0930*/  UIMAD UR12, UR22, UR12, URZ ;  /* 0x0000000c160c72a4 */ /* 0x010fe2000f8e02ff */
[----:B------:R-:W-:Y:S01]  /*0940*/  IADD3 R2, P1, PT, R2, UR10, RZ ;  /* 0x0000000a02027c10 */ /* 0x000fe2000ff3e0ff */
[----:B------:R-:W-:Y:S01]  /*0950*/  UISETP.NE.AND UP0, UPT, UR19, -0x1, UPT ;  /* 0xffffffff1300788c */ /* 0x000fe2000bf05270 */
[C---:B------:R-:W-:Y:S01]  /*0960*/  VIADD R16, R11.reuse, 0x40 ;  /* 0x000000400b107836 */ /* 0x040fe20000000000 */
[----:B------:R-:W-:Y:S01]  /*0970*/  UIMAD.WIDE.U32 UR20, UR20, 0x80, URZ ;  /* 0x00000080141478a5 */ /* 0x000fe2000f8e00ff */
[----:B------:R-:W-:Y:S01]  /*0980*/  IADD3.X R3, PT, PT, RZ, UR11, RZ, P1, !PT ;  /* 0x0000000bff037c10 */ /* 0x000fe20008ffe4ff */
[C---:B------:R-:W-:Y:S01]  /*0990*/  VIADD R17, R11.reuse, 0x50 ;  /* 0x000000500b117836 */ /* 0x040fe20000000000 */
[C---:B------:R-:W-:Y:S01]  /*09a0*/  IADD3 R15, PT, PT, R11.reuse, 0x30, RZ ;  /* 0x000000300b0f7810 */ /* 0x040fe20007ffe0ff */
[----:B--2---:R-:W-:Y:S01]  /*09b0*/  IMAD.U32 R4, RZ, RZ, UR4 ;  /* 0x00000004ff047e24 */ /* 0x004fe2000f8e00ff */
[----:B-1----:R-:W-:Y:S01]  /*09c0*/  UIMAD UR4, UR18, UR6, URZ ;  /* 0x00000006120472a4 */ /* 0x002fe2000f8e02ff */
[----:B------:R-:W-:Y:S01]  /*09d0*/  IMAD.U32 R0, RZ, RZ, UR5 ;  /* 0x00000005ff007e24 */ /* 0x000fe2000f8e00ff */
[----:B------:R-:W-:Y:S01]  /*09e0*/  UIADD3 UR18, UPT, UPT, -UR18, UR9, URZ ;  /* 0x0000000912127290 */ /* 0x000fe2000fffe1ff */
[----:B------:R-:W-:Y:S01]  /*09f0*/  IMAD.WIDE.U32 R8, R4, UR22, R2 ;  /* 0x0000001604087c25 */ /* 0x000fe2000f8e0002 */
[----:B------:R-:W-:Y:S01]  /*0a00*/  @!UP1 UIMAD UR12, UR23, UR7, UR12 ;  /* 0x00000007170c92a4 */ /* 0x000fe2000f8e020c */
[C---:B------:R-:W-:Y:S01]  /*0a10*/  LOP3.LUT R12, R11.reuse, UR20, RZ, 0xfc, !PT ;  /* 0x000000140b0c7c12 */ /* 0x040fe2000f8efcff */
[----:B---3--:R-:W-:Y:S01]  /*0a20*/  UIMAD UR7, UR23, UR13, URZ ;  /* 0x0000000d170772a4 */ /* 0x008fe2000f8e02ff */
[C---:B------:R-:W-:Y:S01]  /*0a30*/  VIADD R18, R11.reuse, 0x60 ;  /* 0x000000600b127836 */ /* 0x040fe20000000000 */
[----:B------:R-:W-:Y:S01]  /*0a40*/  ISETP.GE.AND P0, PT, R11, UR18, PT ;  /* 0x000000120b007c0c */ /* 0x000fe2000bf06270 */
[----:B------:R-:W-:Y:S01]  /*0a50*/  USHF.R.S32.HI UR10, URZ, 0x1f, UR4 ;  /* 0x0000001fff0a7899 */ /* 0x000fe20008011404 */
[----:B------:R-:W-:Y:S01]  /*0a60*/  ISETP.GE.AND P2, PT, R13, UR18, PT ;  /* 0x000000120d007c0c */ /* 0x000fe2000bf46270 */
[----:B------:R-:W-:Y:S01]  /*0a70*/  USEL UR7, UR7, UR19, !UP0 ;  /* 0x0000001307077287 */ /* 0x000fe2000c000000 */
[----:B------:R-:W-:Y:S01]  /*0a80*/  IMAD R7, R0, UR22, R9 ;  /* 0x0000001600077c24 */ /* 0x000fe2000f8e0209 */
[----:B------:R-:W-:Y:S01]  /*0a90*/  USHF.R.S32.HI UR8, URZ, 0x1f, UR12 ;  /* 0x0000001fff087899 */ /* 0x000fe2000801140c */
[----:B------:R-:W-:Y:S01]  /*0aa0*/  P2R R10, PR, RZ, 0x4 ;  /* 0x00000004ff0a7803 */ /* 0x000fe20000000000 */
[----:B------:R-:W-:Y:S01]  /*0ab0*/  USHF.R.S32.HI UR5, URZ, 0x1f, UR7 ;  /* 0x0000001fff057899 */ /* 0x000fe20008011407 */
[----:B------:R-:W-:Y:S01]  /*0ac0*/  ISETP.GE.AND P6, PT, R14, UR18, PT ;  /* 0x000000120e007c0c */ /* 0x000fe2000bfc6270 */
[----:B------:R-:W-:Y:S01]  /*0ad0*/  USEL UR7, UR7, URZ, UP1 ;  /* 0x000000ff07077287 */ /* 0x000fe20008800000 */
[----:B------:R-:W-:Y:S01]  /*0ae0*/  ISETP.GE.AND P5, PT, R15, UR18, PT ;  /* 0x000000120f007c0c */ /* 0x000fe2000bfa6270 */
[----:B------:R-:W-:Y:S01]  /*0af0*/  USEL UR5, UR5, URZ, UP1 ;  /* 0x000000ff05057287 */ /* 0x000fe20008800000 */
[----:B------:R-:W-:Y:S01]  /*0b00*/  ISETP.GE.AND P4, PT, R16, UR18, PT ;  /* 0x0000001210007c0c */ /* 0x000fe2000bf86270 */
[----:B------:R-:W-:Y:S01]  /*0b10*/  UIADD3 UR7, UP1, UP0, UR4, UR7, UR12 ;  /* 0x0000000704077290 */ /* 0x000fe2000f83e00c */
[----:B------:R-:W-:Y:S01]  /*0b20*/  ISETP.GE.AND P3, PT, R17, UR18, PT ;  /* 0x0000001211007c0c */ /* 0x000fe2000bf66270 */
[----:B------:R-:W-:Y:S01]  /*0b30*/  VIADD R19, R11, 0x70 ;  /* 0x000000700b137836 */ /* 0x000fe20000000000 */
[----:B------:R-:W-:Y:S01]  /*0b40*/  ISETP.GE.AND P2, PT, R18, UR18, PT ;  /* 0x0000001212007c0c */ /* 0x000fe2000bf46270 */
[----:B------:R-:W-:Y:S01]  /*0b50*/  UIADD3.X UR10, UPT, UPT, UR10, UR5, UR8, UP1, UP0 ;  /* 0x000000050a0a7290 */ /* 0x000fe20008fe0408 */
[----:B------:R-:W-:Y:S11]  /*0b60*/  @P0 BRA `(.L_x_1517) ;  /* 0x0000000000300947 */ /* 0x000ff60003800000 */
[----:B------:R-:W1:Y:S01]  /*0b70*/  LDCU.64 UR4, c[0x0][0x408] ;  /* 0x00008100ff0477ac */ /* 0x000e620008000a00 */
[----:B------:R-:W-:Y:S01]  /*0b80*/  MOV R6, R8 ;  /* 0x0000000800067202 */ /* 0x000fe20000000f00 */
[----:B------:R-:W2:Y:S01]  /*0b90*/  LDCU.64 UR8, c[0x0][0x3f0] ;  /* 0x00007e00ff0877ac */ /* 0x000ea20008000a00 */
[----:B-1----:R-:W-:-:S03]  /*0ba0*/  UIMAD UR11, UR21, UR4, URZ ;  /* 0x00000004150b72a4 */ /* 0x002fc6000f8e02ff */
[----:B------:R-:W-:-:S03]  /*0bb0*/  IMAD.WIDE.U32 R4, R12, UR4, R6 ;  /* 0x000000040c047c25 */ /* 0x000fc6000f8e0006 */
[----:B------:R-:W-:Y:S02]  /*0bc0*/  MOV R0, UR11 ;  /* 0x0000000b00007c02 */ /* 0x000fe40008000f00 */
[----:B--2---:R-:W-:-:S03]  /*0bd0*/  LEA R2, P0, R4, UR8, 0x1 ;  /* 0x0000000804027c11 */ /* 0x004fc6000f8008ff */
[----:B------:R-:W-:-:S05]  /*0be0*/  IMAD R0, R12, UR5, R0 ;  /* 0x000000050c007c24 */ /* 0x000fca000f8e0200 */
[----:B------:R-:W-:-:S04]  /*0bf0*/  IADD3 R0, PT, PT, R5, R0, RZ ;  /* 0x0000000005007210 */ /* 0x000fc80007ffe0ff */
[----:B------:R-:W-:-:S05]  /*0c00*/  LEA.HI.X R3, R4, UR9, R0, 0x1, P0 ;  /* 0x0000000904037c11 */ /* 0x000fca00080f0c00 */
[----:B------:R1:W-:Y:S04]  /*0c10*/  STG.E.128 desc[UR24][R2.64], RZ ;  /* 0x000000ff02007986 */ /* 0x0003e8000c101d18 */
[----:B------:R1:W-:Y:S02]  /*0c20*/  STG.E.128 desc[UR24][R2.64+0x80], RZ ;  /* 0x000080ff02007986 */ /* 0x0003e4000c101d18 */
.L_x_1517:
[----:B------:R-:W-:Y:S05]  /*0c30*/  BSYNC.RECONVERGENT B0 ;  /* 0x0000000000007941 */ /* 0x000fea0003800200 */
.L_x_1516:
        /* <DEDUP_REMOVED lines=17> */
.L_x_1519:
[----:B------:R-:W-:Y:S05]  /*0d50*/  BSYNC.RECONVERGENT B0 ;  /* 0x0000000000007941 */ /* 0x000fea0003800200 */
.L_x_1518:
        /* <DEDUP_REMOVED lines=16> */
.L_x_1521:
[----:B------:R-:W-:Y:S05]  /*0e60*/  BSYNC.RECONVERGENT B0 ;  /* 0x0000000000007941 */ /* 0x000fea0003800200 */
.L_x_1520:
        /* <DEDUP_REMOVED lines=16> */
.L_x_1523:
[----:B------:R-:W-:Y:S05]  /*0f70*/  BSYNC.RECONVERGENT B0 ;  /* 0x0000000000007941 */ /* 0x000fea0003800200 */
.L_x_1522:
        /* <DEDUP_REMOVED lines=16> */
.L_x_1525:
[----:B------:R-:W-:Y:S05]  /*1080*/  BSYNC.RECONVERGENT B0 ;  /* 0x0000000000007941 */ /* 0x000fea0003800200 */
.L_x_1524:
        /* <DEDUP_REMOVED lines=16> */
.L_x_1527:
[----:B------:R-:W-:Y:S05]  /*1190*/  BSYNC.RECONVERGENT B0 ;  /* 0x0000000000007941 */ /* 0x000fea0003800200 */
.L_x_1526:
        /* <DEDUP_REMOVED lines=16> */
.L_x_1529:
[----:B------:R-:W-:Y:S05]  /*12a0*/  BSYNC.RECONVERGENT B0 ;  /* 0x0000000000007941 */ /* 0x000fea0003800200 */
.L_x_1528:
        /* <DEDUP_REMOVED lines=17> */
.L_x_1531:
[----:B------:R-:W-:Y:S05]  /*13c0*/  BSYNC.RECONVERGENT B0 ;  /* 0x0000000000007941 */ /* 0x000fea0003800200 */
.L_x_1530:
        /* <DEDUP_REMOVED lines=23> */
.L_x_1533:
[----:B------:R-:W-:Y:S05]  /*1540*/  BSYNC.RECONVERGENT B0 ;  /* 0x0000000000007941 */ /* 0x000fea0003800200 */
.L_x_1532:
        /* <DEDUP_REMOVED lines=11> */
.L_x_1535:
[----:B------:R-:W-:Y:S05]  /*1600*/  BSYNC.RECONVERGENT B0 ;  /* 0x0000000000007941 */ /* 0x000fea0003800200 */
.L_x_1534:
        /* <DEDUP_REMOVED lines=10> */
.L_x_1537:
[----:B------:R-:W-:Y:S05]  /*16b0*/  BSYNC.RECONVERGENT B0 ;  /* 0x0000000000007941 */ /* 0x000fea0003800200 */
.L_x_1536:
        /* <DEDUP_REMOVED lines=10> */
.L_x_1539:
[----:B------:R-:W-:Y:S05]  /*1760*/  BSYNC.RECONVERGENT B0 ;  /* 0x0000000000007941 */ /* 0x000fea0003800200 */
.L_x_1538:
        /* <DEDUP_REMOVED lines=10> */
.L_x_1541:
[----:B------:R-:W-:Y:S05]  /*1810*/  BSYNC.RECONVERGENT B0 ;  /* 0x0000000000007941 */ /* 0x000fea0003800200 */
.L_x_1540:
        /* <DEDUP_REMOVED lines=10> */
.L_x_1543:
[----:B------:R-:W-:Y:S05]  /*18c0*/  BSYNC.RECONVERGENT B0 ;  /* 0x0000000000007941 */ /* 0x000fea0003800200 */
.L_x_1542:
        /* <DEDUP_REMOVED lines=10> */
.L_x_1545:
[----:B------:R-:W-:Y:S05]  /*1970*/  BSYNC.RECONVERGENT B0 ;  /* 0x0000000000007941 */ /* 0x000fea0003800200 */
.L_x_1544:
        /* <DEDUP_REMOVED lines=10> */
.L_x_1514:
        /* <DEDUP_REMOVED lines=21> */
.L_x_1546:
[----:B------:R-:W1:Y:S01]  /*1b70*/  LDCU.64 UR12, c[0x0][0x3b8] ;  /* 0x00007700ff0c77ac */ /* 0x000e620008000a00 */
[----:B------:R-:W-:-:S04]  /*1b80*/  UIADD3 UR11, UPT, UPT, UR8, UR15, URZ ;  /* 0x0000000f080b7290 */ /* 0x000fc8000fffe0ff */
[----:B-1----:R-:W-:Y:S02]  /*1b90*/  UIMAD.WIDE.U32 UR16, UR11, UR12, URZ ;  /* 0x0000000c0b1072a5 */ /* 0x002fe4000f8e00ff */
[----:B------:R-:W-:-:S04]  /*1ba0*/  UIMAD UR11, UR11, UR13, URZ ;  /* 0x0000000d0b0b72a4 */ /* 0x000fc8000f8e02ff */
[----:B------:R-:W-:Y:S02]  /*1bb0*/  UIADD3 UR11, UPT, UPT, UR17, UR11, URZ ;  /* 0x0000000b110b7290 */ /* 0x000fe4000fffe0ff */
.L_x_1547:
        /* <DEDUP_REMOVED lines=39> */
.L_x_1548:
[----:B------:R-:W1:Y:S01]  /*1e30*/  LDCU.64 UR6, c[0x0][0x3c0] ;  /* 0x00007800ff0677ac */ /* 0x000e620008000a00 */
[----:B------:R-:W-:-:S04]  /*1e40*/  UIADD3 UR8, UPT, UPT, UR8, UR15, URZ ;  /* 0x0000000f08087290 */ /* 0x000fc8000fffe0ff */
[----:B-1----:R-:W-:Y:S02]  /*1e50*/  UIMAD.WIDE.U32 UR4, UR8, UR6, URZ ;  /* 0x00000006080472a5 */ /* 0x002fe4000f8e00ff */
[----:B------:R-:W-:-:S04]  /*1e60*/  UIMAD UR8, UR8, UR7, URZ ;  /* 0x00000007080872a4 */ /* 0x000fc8000f8e02ff */
[----:B------:R-:W-:-:S03]  /*1e70*/  UIADD3 UR15, UPT, UPT, UR5, UR8, URZ ;  /* 0x00000008050f7290 */ /* 0x000fc6000fffe0ff */
[----:B------:R-:W-:-:S09]  /*1e80*/  UMOV UR8, UR4 ;  /* 0x0000000400087c82 */ /* 0x000fd20008000000 */
.L_x_1549:
[----:B------:R-:W-:Y:S01]  /*1e90*/  UIADD3 UR18, UPT, UPT, -UR18, UR9, URZ ;  /* 0x0000000912127290 */ /* 0x000fe2000fffe1ff */
[----:B------:R-:W-:Y:S01]  /*1ea0*/  SHF.R.U32.HI R92, RZ, 0x3, R93 ;  /* 0x00000003ff5c7819 */ /* 0x000fe2000001165d */
[C---:B------:R-:W-:Y:S01]  /*1eb0*/  IMAD.SHL.U32 R28, R93.reuse, 0x8, RZ ;  /* 0x000000085d1c7824 */ /* 0x040fe200078e00ff */
[----:B------:R-:W1:Y:S01]  /*1ec0*/  LDCU.64 UR4, c[0x0][0x3c8] ;  /* 0x00007900ff0477ac */ /* 0x000e620008000a00 */
[----:B------:R-:W-:Y:S01]  /*1ed0*/  IMAD.SHL.U32 R214, R93, 0x40, RZ ;  /* 0x000000405dd67824 */ /* 0x000fe200078e00ff */
[C---:B------:R-:W-:Y:S01]  /*1ee0*/  IADD3 R27, PT, PT, R92.reuse, 0x10, RZ ;  /* 0x000000105c1b7810 */ /* 0x040fe20007ffe0ff */
[C---:B------:R-:W-:Y:S01]  /*1ef0*/  VIADD R2, R92.reuse, 0x30 ;  /* 0x000000305c027836 */ /* 0x040fe20000000000 */
[C---:B------:R-:W-:Y:S01]  /*1f00*/  ISETP.GE.AND P6, PT, R92.reuse, UR18, PT ;  /* 0x000000125c007c0c */ /* 0x040fe2000bfc6270 */
[----:B------:R-:W-:Y:S01]  /*1f10*/  VIADD R5, R92, 0x40 ;  /* 0x000000405c057836 */ /* 0x000fe20000000000 */
[----:B------:R-:W-:Y:S01]  /*1f20*/  LOP3.LUT R8, R28, 0x38, RZ, 0xc0, !PT ;  /* 0x000000381c087812 */ /* 0x000fe200078ec0ff */
[----:B------:R-:W-:Y:S01]  /*1f30*/  VIADD R3, R92, 0x20 ;  /* 0x000000205c037836 */ /* 0x000fe20000000000 */
[----:B------:R-:W-:Y:S01]  /*1f40*/  ISETP.GE.AND P3, PT, R2, UR18, PT ;  /* 0x0000001202007c0c */ /* 0x000fe2000bf66270 */
[----:B------:R-:W-:Y:S01]  /*1f50*/  UIMAD.WIDE.U32 UR30, UR20, 0x80, URZ ;  /* 0x00000080141e78a5 */ /* 0x000fe2000f8e00ff */
[C---:B------:R-:W-:Y:S01]  /*1f60*/  IADD3 R4, P5, PT, R8.reuse, UR16, RZ ;  /* 0x0000001008047c10 */ /* 0x040fe2000ffbe0ff */
[----:B------:R-:W2:Y:S01]  /*1f70*/  LDCU.64 UR16, c[0x0][0x388] ;  /* 0x00007100ff1077ac */ /* 0x000ea20008000a00 */
[----:B------:R-:W-:Y:S01]  /*1f80*/  ISETP.GE.AND P2, PT, R5, UR18, PT ;  /* 0x0000001205007c0c */ /* 0x000fe2000bf46270 */
[----:B------:R-:W-:Y:S01]  /*1f90*/  IMAD.MOV.U32 R91, RZ, RZ, 0x20 ;  /* 0x00000020ff5b7424 */ /* 0x000fe200078e00ff */
[C---:B------:R-:W-:Y:S01]  /*1fa0*/  IADD3 R2, P1, PT, R8.reuse, UR8, RZ ;  /* 0x0000000808027c10 */ /* 0x040fe2000ff3e0ff */
[----:B------:R-:W-:Y:S01]  /*1fb0*/  IMAD.X R5, RZ, RZ, UR11, P5 ;  /* 0x0000000bff057e24 */ /* 0x000fe2000a8e06ff */
[----:B------:R-:W-:Y:S01]  /*1fc0*/  IADD3 R8, P0, PT, R8, UR10, RZ ;  /* 0x0000000a08087c10 */ /* 0x000fe2000ff1e0ff */
[----:B------:R-:W3:Y:S01]  /*1fd0*/  LDCU.128 UR8, c[0x0][0x3d0] ;  /* 0x00007a00ff0877ac */ /* 0x000ee20008000c00 */
[----:B------:R-:W4:Y:S01]  /*1fe0*/  @!P6 LDC.64 R16, c[0x0][0x3b0] ;  /* 0x0000ec00ff10eb82 */ /* 0x000f220000000a00 */
[----:B-1----:R-:W-:Y:S01]  /*1ff0*/  IMAD.U32 R6, RZ, RZ, UR4 ;  /* 0x00000004ff067e24 */ /* 0x002fe2000f8e00ff */
[----:B------:R-:W-:Y:S01]  /*2000*/  ISETP.GE.AND P4, PT, R3, UR18, PT ;  /* 0x0000001203007c0c */ /* 0x000fe2000bf86270 */
[----:B------:R-:W-:Y:S01]  /*2010*/  IMAD.X R9, RZ, RZ, UR14, P0 ;  /* 0x0000000eff097e24 */ /* 0x000fe200080e06ff */
[----:B------:R-:W-:Y:S01]  /*2020*/  ISETP.GE.AND P5, PT, R27, UR18, PT ;  /* 0x000000121b007c0c */ /* 0x000fe2000bfa6270 */
[----:B------:R-:W-:Y:S01]  /*2030*/  IMAD.X R3, RZ, RZ, UR15, P1 ;  /* 0x0000000fff037e24 */ /* 0x000fe200088e06ff */
[----:B------:R-:W1:Y:S01]  /*2040*/  LDCU.64 UR14, c[0x0][0x390] ;  /* 0x00007200ff0e77ac */ /* 0x000e620008000a00 */
[----:B------:R-:W-:Y:S01]  /*2050*/  IMAD.WIDE.U32 R8, R6, UR22, R8 ;  /* 0x0000001606087c25 */ /* 0x000fe2000f8e0008 */
[----:B------:R-:W5:Y:S01]  /*2060*/  @!P6 LDC.64 R18, c[0x0][0x380] ;  /* 0x0000e000ff12eb82 */ /* 0x000f620000000a00 */
[----:B------:R-:W-:Y:S01]  /*2070*/  SHF.R.S32.HI R6, RZ, 0x1f, R0 ;  /* 0x0000001fff067819 */ /* 0x000fe20000011400 */
[----:B------:R-:W-:Y:S01]  /*2080*/  UMOV UR4, 0x400 ;  /* 0x0000040000047882 */ /* 0x000fe20000000000 */
[----:B------:R-:W-:Y:S01]  /*2090*/  IMAD.U32 R7, RZ, RZ, UR5 ;  /* 0x00000005ff077e24 */ /* 0x000fe2000f8e00ff */
[C---:B------:R-:W-:Y:S01]  /*20a0*/  LOP3.LUT R26, R92.reuse, UR30, RZ, 0xfc, !PT ;  /* 0x0000001e5c1a7c12 */ /* 0x040fe2000f8efcff */
[----:B------:R-:W-:Y:S01]  /*20b0*/  IMAD.WIDE.U32 R4, R92, UR12, R4 ;  /* 0x0000000c5c047c25 */ /* 0x000fe2000f8e0004 */
[----:B------:R-:W-:-:S02]  /*20c0*/  SHF.R.U32.HI R90, RZ, 0x1, R93 ;  /* 0x00000001ff5a7819 */ /* 0x000fc4000001165d */
[----:B------:R-:W1:Y:S01]  /*20d0*/  S2UR UR5, SR_CgaCtaId ;  /* 0x00000000000579c3 */ /* 0x000e620000008800 */
[----:B------:R-:W-:-:S04]  /*20e0*/  IMAD.WIDE.U32 R2, R92, UR6, R2 ;  /* 0x000000065c027c25 */ /* 0x000fc8000f8e0002 */
[C---:B---3--:R-:W-:Y:S02]  /*20f0*/  IMAD R10, R6.reuse, UR8, RZ ;  /* 0x00000008060a7c24 */ /* 0x048fe4000f8e02ff */
[----:B------:R-:W-:Y:S01]  /*2100*/  IMAD R6, R6, UR10, RZ ;  /* 0x0000000a06067c24 */ /* 0x000fe2000f8e02ff */
[----:B------:R-:W3:Y:S01]  /*2110*/  @!P5 LDC.64 R14, c[0x0][0x3b0] ;  /* 0x0000ec00ff0edb82 */ /* 0x000ee20000000a00 */
[C---:B------:R-:W-:Y:S02]  /*2120*/  IMAD R5, R92.reuse, UR13, R5 ;  /* 0x0000000d5c057c24 */ /* 0x040fe4000f8e0205 */
[----:B------:R-:W-:Y:S02]  /*2130*/  IMAD R3, R92, UR7, R3 ;  /* 0x000000075c037c24 */ /* 0x000fe4000f8e0203 */
[C---:B------:R-:W-:Y:S01]  /*2140*/  IMAD R11, R0.reuse, UR11, R6 ;  /* 0x0000000b000b7c24 */ /* 0x040fe2000f8e0206 */
[----:B------:R-:W-:Y:S01]  /*2150*/  USHF.L.U64.HI UR11, UR12, 0x5, UR13 ;  /* 0x000000050c0b7899 */ /* 0x000fe2000801020d */
[----:B------:R-:W-:Y:S01]  /*2160*/  IMAD R9, R7, UR22, R9 ;  /* 0x0000001607097c24 */ /* 0x000fe2000f8e0209 */
[----:B------:R-:W3:Y:S01]  /*2170*/  @!P4 LDC.64 R20, c[0x0][0x3b0] ;  /* 0x0000ec00ff14cb82 */ /* 0x000ee20000000a00 */
[C---:B------:R-:W-:Y:S01]  /*2180*/  IMAD R12, R0.reuse, UR9, R10 ;  /* 0x00000009000c7c24 */ /* 0x040fe2000f8e020a */
[----:B------:R-:W-:Y:S01]  /*2190*/  USHF.L.U64.HI UR13, UR12, 0x4, UR13 ;  /* 0x000000040c0d7899 */ /* 0x000fe2000801020d */
[----:B------:R-:W-:-:S04]  /*21a0*/  IMAD.WIDE.U32 R6, R0, UR8, R4 ;  /* 0x0000000800067c25 */ /* 0x000fc8000f8e0004 */
[----:B------:R-:W-:Y:S01]  /*21b0*/  IMAD.WIDE.U32 R2, R0, UR10, R2 ;  /* 0x0000000a00027c25 */ /* 0x000fe2000f8e0002 */
[----:B--2---:R-:W-:Y:S01]  /*21c0*/  LEA R242, P1, R6, UR16, 0x1 ;  /* 0x0000001006f27c11 */ /* 0x004fe2000f8208ff */
[----:B------:R-:W2:Y:S01]  /*21d0*/  @!P5 LDC.64 R22, c[0x0][0x380] ;  /* 0x0000e000ff16db82 */ /* 0x000ea20000000a00 */
[----:B-1----:R-:W-:Y:S01]  /*21e0*/  ULEA UR5, UR5, UR4, 0x18 ;  /* 0x0000000405057291 */ /* 0x002fe2000f8ec0ff */
[----:B----4-:R-:W-:Y:S01]  /*21f0*/  @!P6 IMAD R10, R16, UR31, RZ ;  /* 0x0000001f100aec24 */ /* 0x010fe2000f8e02ff */
[----:B------:R-:W-:Y:S01]  /*2200*/  LEA R244, P0, R2, UR14, 0x1 ;  /* 0x0000000e02f47c11 */ /* 0x000fe2000f8008ff */
[----:B------:R-:W-:Y:S01]  /*2210*/  IMAD.IADD R0, R7, 0x1, R12 ;  /* 0x0000000107007824 */ /* 0x000fe200078e020c */
[----:B------:R-:W-:Y:S01]  /*2220*/  LOP3.LUT R7, R28, 0x1f8, RZ, 0xc0, !PT ;  /* 0x000001f81c077812 */ /* 0x000fe200078ec0ff */
[----:B------:R-:W-:Y:S01]  /*2230*/  IMAD.IADD R3, R3, 0x1, R11 ;  /* 0x0000000103037824 */ /* 0x000fe200078e020b */
[----:B------:R-:W-:Y:S01]  /*2240*/  ULEA.HI.SX32 UR10, UR21, 0xffffffff, 0x1b ;  /* 0xffffffff150a7891 */ /* 0x000fe2000f8fdaff */
[----:B------:R-:W-:Y:S01]  /*2250*/  @!P6 IMAD R10, R26, R17, R10 ;  /* 0x000000111a0ae224 */ /* 0x000fe200078e020a */
[----:B------:R-:W-:Y:S01]  /*2260*/  LEA.HI.X R241, R6, UR17, R0, 0x1, P1 ;  /* 0x0000001106f17c11 */ /* 0x000fe200088f0c00 */
[----:B------:R-:W-:Y:S01]  /*2270*/  @!P6 IMAD.WIDE.U32 R4, R26, R16, R8 ;  /* 0x000000101a04e225 */ /* 0x000fe200078e0008 */
[----:B------:R-:W-:Y:S01]  /*2280*/  LEA.HI.X R243, R2, UR15, R3, 0x1, P0 ;  /* 0x0000000f02f37c11 */ /* 0x000fe200080f0c03 */
[----:B------:R-:W1:Y:S01]  /*2290*/  @!P4 LDC.64 R24, c[0x0][0x380] ;  /* 0x0000e000ff18cb82 */ /* 0x000e620000000a00 */
[----:B------:R-:W-:Y:S01]  /*22a0*/  LOP3.LUT R6, R7, 0x38, R93, 0x78, !PT ;  /* 0x0000003807067812 */ /* 0x000fe200078e785d */
[----:B------:R-:W-:Y:S01]  /*22b0*/  @!P6 IMAD.IADD R0, R5, 0x1, R10 ;  /* 0x000000010500e824 */ /* 0x000fe200078e020a */
[----:B-----5:R-:W-:Y:S01]  /*22c0*/  @!P6 LEA R2, P0, R4, R18, 0x1 ;  /* 0x000000120402e211 */ /* 0x020fe200078008ff */
[----:B------:R-:W-:Y:S01]  /*22d0*/  UIMAD UR4, UR10, -0x20, UR26 ;  /* 0xffffffe00a0478a4 */ /* 0x000fe2000f8e021a */
[----:B------:R-:W-:Y:S01]  /*22e0*/  @!P5 IADD3 R7, P1, PT, R26, 0x10, RZ ;  /* 0x000000101a07d810 */ /* 0x000fe20007f3e0ff */
[----:B------:R-:W-:Y:S01]  /*22f0*/  USHF.L.U32 UR14, UR12, 0x5, URZ ;  /* 0x000000050c0e7899 */ /* 0x000fe200080006ff */
[----:B------:R-:W-:Y:S01]  /*2300*/  @!P6 LEA.HI.X R3, R4, R19, R0, 0x1, P0 ;  /* 0x000000130403e211 */ /* 0x000fe200000f0c00 */
[----:B------:R-:W4:Y:S01]  /*2310*/  @!P3 LDC.64 R16, c[0x0][0x3b0] ;  /* 0x0000ec00ff10bb82 */ /* 0x000f220000000a00 */
[----:B------:R-:W-:Y:S01]  /*2320*/  LOP3.LUT R0, R6, 0x1e00, R28, 0xf8, !PT ;  /* 0x00001e0006007812 */ /* 0x000fe200078ef81c */
[----:B------:R-:W-:Y:S01]  /*2330*/  @!P5 IMAD.X R5, RZ, RZ, UR31, P1 ;  /* 0x0000001fff05de24 */ /* 0x000fe200088e06ff */
[----:B------:R-:W-:Y:S01]  /*2340*/  @!P4 IADD3 R11, P0, PT, R26, 0x20, RZ ;  /* 0x000000201a0bc810 */ /* 0x000fe20007f1e0ff */
[----:B------:R-:W-:Y:S01]  /*2350*/  USHF.R.S32.HI UR9, URZ, 0x1f, UR10 ;  /* 0x0000001fff097899 */ /* 0x000fe2000801140a */
[----:B------:R-:W-:Y:S01]  /*2360*/  LEA R224, R0, UR5, 0x1 ;  /* 0x0000000500e07c11 */ /* 0x000fe2000f8e08ff */
[----:B---3--:R-:W-:Y:S01]  /*2370*/  @!P5 IMAD R0, R5, R14, RZ ;  /* 0x0000000e0500d224 */ /* 0x008fe200078e02ff */
[----:B------:R-:W-:Y:S01]  /*2380*/  UIMAD UR8, UR11, UR10, URZ ;  /* 0x0000000a0b0872a4 */ /* 0x000fe2000f8e02ff */
[----:B------:R-:W-:Y:S01]  /*2390*/  @!P4 IMAD.X R4, RZ, RZ, UR31, P0 ;  /* 0x0000001fff04ce24 */ /* 0x000fe200080e06ff */
[----:B------:R-:W3:Y:S01]  /*23a0*/  @!P3 LDC.64 R18, c[0x0][0x380] ;  /* 0x0000e000ff12bb82 */ /* 0x000ee20000000a00 */
[----:B------:R-:W-:Y:S01]  /*23b0*/  @!PT LDS RZ, [RZ] ;  /* 0x00000000fffff984 */ /* 0x000fe20000000800 */
[----:B------:R-:W-:Y:S01]  /*23c0*/  @!PT LDS RZ, [RZ] ;  /* 0x00000000fffff984 */ /* 0x000fe20000000800 */
[----:B------:R-:W-:Y:S01]  /*23d0*/  @!PT LDS RZ, [RZ] ;  /* 0x00000000fffff984 */ /* 0x000fe20000000800 */
[----:B------:R-:W-:Y:S01]  /*23e0*/  @!P6 LDGSTS.E.BYPASS.LTC128B.128 [R224], desc[UR24][R2.64] ;  /* 0x0000000002e0efae */ /* 0x000fe2000b981a18 */
[----:B------:R-:W-:Y:S01]  /*23f0*/  @!P5 IMAD R0, R7, R15, R0 ;  /* 0x0000000f0700d224 */ /* 0x000fe200078e0200 */
[----:B------:R-:W-:Y:S01]  /*2400*/  @!P3 IADD3 R12, P0, PT, R26, 0x30, RZ ;  /* 0x000000301a0cb810 */ /* 0x000fe20007f1e0ff */
[----:B------:R-:W-:Y:S01]  /*2410*/  @!P4 IMAD R6, R4, R20, RZ ;  /* 0x000000140406c224 */ /* 0x000fe200078e02ff */
[----:B------:R5:W-:Y:S01]  /*2420*/  @!P6 LDGSTS.E.BYPASS.LTC128B.128 [R224+0x4000], desc[UR24][R2.64+0x80] ;  /* 0x0400008002e0efae */ /* 0x000be2000b981a18 */
[----:B------:R-:W-:-:S02]  /*2430*/  UIMAD.WIDE.U32 UR16, UR14, UR10, URZ ;  /* 0x0000000a0e1072a5 */ /* 0x000fc4000f8e00ff */
[----:B------:R-:W-:Y:S01]  /*2440*/  @!P4 IMAD R6, R11, R21, R6 ;  /* 0x000000150b06c224 */ /* 0x000fe200078e0206 */
[----:B------:R-:W-:Y:S02]  /*2450*/  UIMAD UR8, UR9, UR14, UR8 ;  /* 0x0000000e090872a4 */ /* 0x000fe4000f8e0208 */
[----:B------:R-:W-:Y:S02]  /*2460*/  USHF.L.U32 UR12, UR12, 0x4, URZ ;  /* 0x000000040c0c7899 */ /* 0x000fe400080006ff */
[----:B------:R-:W-:Y:S01]  /*2470*/  UIADD3 UR8, UPT, UPT, UR17, UR8, URZ ;  /* 0x0000000811087290 */ /* 0x000fe2000fffe0ff */
[----:B-----5:R-:W-:Y:S01]  /*2480*/  @!P5 MOV R3, R9 ;  /* 0x000000090003d202 */ /* 0x020fe20000000f00 */
[----:B------:R-:W-:-:S04]  /*2490*/  @!P5 IMAD.MOV.U32 R2, RZ, RZ, R8 ;  /* 0x000000ffff02d224 */ /* 0x000fc800078e0008 */
[----:B------:R-:W-:Y:S02]  /*24a0*/  @!P5 IMAD.WIDE.U32 R4, R7, R14, R2 ;  /* 0x0000000e0704d225 */ /* 0x000fe400078e0002 */
[----:B------:R-:W5:Y:S02]  /*24b0*/  @!P2 LDC.64 R14, c[0x0][0x3b0] ;  /* 0x0000ec00ff0eab82 */ /* 0x000f640000000a00 */
[----:B------:R-:W-:Y:S01]  /*24c0*/  @!P4 IMAD.MOV.U32 R2, RZ, RZ, R8 ;  /* 0x000000ffff02c224 */ /* 0x000fe200078e0008 */
[----:B--2---:R-:W-:Y:S01]  /*24d0*/  @!P5 LEA R10, P1, R4, R22, 0x1 ;  /* 0x00000016040ad211 */ /* 0x004fe200078208ff */
[----:B------:R-:W-:Y:S02]  /*24e0*/  @!P4 IMAD.MOV.U32 R3, RZ, RZ, R9 ;  /* 0x000000ffff03c224 */ /* 0x000fe400078e0009 */
[----:B------:R-:W-:Y:S02]  /*24f0*/  @!P5 IMAD.IADD R0, R5, 0x1, R0 ;  /* 0x000000010500d824 */ /* 0x000fe400078e0200 */
[----:B------:R-:W-:-:S03]  /*2500*/  @!P4 IMAD.WIDE.U32 R2, R11, R20, R2 ;  /* 0x000000140b02c225 */ /* 0x000fc600078e0002 */
[----:B------:R-:W-:Y:S01]  /*2510*/  @!P5 LEA.HI.X R11, R4, R23, R0, 0x1, P1 ;  /* 0x00000017040bd211 */ /* 0x000fe200008f0c00 */
[----:B------:R-:W-:Y:S02]  /*2520*/  VIADD R7, R92, 0x50 ;  /* 0x000000505c077836 */ /* 0x000fe40000000000 */
[----:B------:R-:W-:Y:S02]  /*2530*/  @!P3 IMAD.X R0, RZ, RZ, UR31, P0 ;  /* 0x0000001fff00be24 */ /* 0x000fe400080e06ff */
[----:B------:R-:W-:Y:S01]  /*2540*/  @!P4 IMAD.IADD R3, R3, 0x1, R6 ;  /* 0x000000010303c824 */ /* 0x000fe200078e0206 */
[----:B-1----:R-:W-:Y:S01]  /*2550*/  @!P4 LEA R6, P0, R2, R24, 0x1 ;  /* 0x000000180206c211 */ /* 0x002fe200078008ff */
[----:B----4-:R-:W-:Y:S01]  /*2560*/  @!P3 IMAD R0, R0, R16, RZ ;  /* 0x000000100000b224 */ /* 0x010fe200078e02ff */
[----:B------:R-:W-:Y:S01]  /*2570*/  ISETP.GE.AND P6, PT, R7, UR18, PT ;  /* 0x0000001207007c0c */ /* 0x000fe2000bfc6270 */
[----:B------:R-:W-:Y:S01]  /*2580*/  VIADD R4, R92, 0x60 ;  /* 0x000000605c047836 */ /* 0x000fe20000000000 */
[----:B------:R-:W-:Y:S01]  /*2590*/  @!P4 LEA.HI.X R7, R2, R25, R3, 0x1, P0 ;  /* 0x000000190207c211 */ /* 0x000fe200000f0c03 */
[----:B------:R-:W-:Y:S01]  /*25a0*/  @!P3 IMAD.MOV.U32 R3, RZ, RZ, R9 ;  /* 0x000000ffff03b224 */ /* 0x000fe200078e0009 */
[----:B------:R-:W-:Y:S01]  /*25b0*/  @!P3 MOV R2, R8 ;  /* 0x000000080002b202 */ /* 0x000fe20000000f00 */
[----:B------:R-:W-:Y:S01]  /*25c0*/  @!P3 IMAD R0, R12, R17, R0 ;  /* 0x000000110c00b224 */ /* 0x000fe200078e0200 */
[----:B------:R-:W-:Y:S01]  /*25d0*/  ISETP.GE.AND P1, PT, R4, UR18, PT ;  /* 0x0000001204007c0c */ /* 0x000fe2000bf26270 */
[----:B------:R-:W-:Y:S02]  /*25e0*/  @!P5 LDGSTS.E.BYPASS.LTC128B.128 [R224+0x800], desc[UR24][R10.64] ;  /* 0x008000000ae0dfae */ /* 0x000fe4000b981a18 */
[----:B------:R-:W-:-:S02]  /*25f0*/  @!P3 IMAD.WIDE.U32 R2, R12, R16, R2 ;  /* 0x000000100c02b225 */ /* 0x000fc400078e0002 */
[----:B------:R-:W1:Y:S01]  /*2600*/  @!P2 LDC.64 R16, c[0x0][0x380] ;  /* 0x0000e000ff10ab82 */ /* 0x000e620000000a00 */
[----:B------:R2:W-:Y:S01]  /*2610*/  @!P5 LDGSTS.E.BYPASS.LTC128B.128 [R224+0x4800], desc[UR24][R10.64+0x80] ;  /* 0x048000800ae0dfae */ /* 0x0005e2000b981a18 */
[----:B------:R-:W-:Y:S01]  /*2620*/  @!P3 IMAD.IADD R0, R3, 0x1, R0 ;  /* 0x000000010300b824 */ /* 0x000fe200078e0200 */
[----:B---3--:R-:W-:Y:S01]  /*2630*/  @!P3 LEA R4, P0, R2, R18, 0x1 ;  /* 0x000000120204b211 */ /* 0x008fe200078008ff */
[----:B------:R-:W-:Y:S01]  /*2640*/  VIADD R3, R92, 0x70 ;  /* 0x000000705c037836 */ /* 0x000fe20000000000 */
[----:B------:R-:W-:Y:S01]  /*2650*/  @!P4 LDGSTS.E.BYPASS.LTC128B.128 [R224+0x1000], desc[UR24][R6.64] ;  /* 0x0100000006e0cfae */ /* 0x000fe2000b981a18 */
[----:B------:R-:W-:Y:S02]  /*2660*/  ISETP.GE.AND P5, PT, R27, UR4, PT ;  /* 0x000000041b007c0c */ /* 0x000fe4000bfa6270 */
[----:B------:R-:W3:Y:S01]  /*2670*/  @!P6 LDC.64 R12, c[0x0][0x3b0] ;  /* 0x0000ec00ff0ceb82 */ /* 0x000ee20000000a00 */
[----:B------:R-:W-:Y:S01]  /*2680*/  @!P3 LEA.HI.X R5, R2, R19, R0, 0x1, P0 ;  /* 0x000000130205b211 */ /* 0x000fe200000f0c00 */
[----:B------:R4:W-:Y:S01]  /*2690*/  @!P4 LDGSTS.E.BYPASS.LTC128B.128 [R224+0x5000], desc[UR24][R6.64+0x80] ;  /* 0x0500008006e0cfae */ /* 0x0009e2000b981a18 */
[----:B------:R-:W-:-:S03]  /*26a0*/  @!P2 IADD3 R0, P0, PT, R26, 0x40, RZ ;  /* 0x000000401a00a810 */ /* 0x000fc60007f1e0ff */
[----:B------:R-:W-:Y:S02]  /*26b0*/  @!P3 LDGSTS.E.BYPASS.LTC128B.128 [R224+0x1800], desc[UR24][R4.64] ;  /* 0x0180000004e0bfae */ /* 0x000fe4000b981a18 */
[----:B------:R-:W-:Y:S01]  /*26c0*/  @!P2 IMAD.X R2, RZ, RZ, UR31, P0 ;  /* 0x0000001fff02ae24 */ /* 0x000fe200080e06ff */
[----:B------:R-:W1:Y:S01]  /*26d0*/  @!P6 LDC.64 R20, c[0x0][0x380] ;  /* 0x0000e000ff14eb82 */ /* 0x000e620000000a00 */
[----:B------:R-:W-:Y:S01]  /*26e0*/  ISETP.GE.AND P0, PT, R3, UR18, PT ;  /* 0x0000001203007c0c */ /* 0x000fe2000bf06270 */
[----:B------:R-:W-:Y:S01]  /*26f0*/  @!P2 IMAD.MOV.U32 R3, RZ, RZ, R9 ;  /* 0x000000ffff03a224 */ /* 0x000fe200078e0009 */
[----:B------:R3:W-:Y:S01]  /*2700*/  @!P3 LDGSTS.E.BYPASS.LTC128B.128 [R224+0x5800], desc[UR24][R4.64+0x80] ;  /* 0x0580008004e0bfae */ /* 0x0007e2000b981a18 */
[----:B-----5:R-:W-:Y:S01]  /*2710*/  @!P2 IMAD R2, R2, R14, RZ ;  /* 0x0000000e0202a224 */ /* 0x020fe200078e02ff */
[----:B------:R-:W-:-:S03]  /*2720*/  VOTEU.ALL UP0, P5 ;  /* 0x0000000000ff7886 */ /* 0x000fc60002800000 */
[----:B------:R-:W5:Y:S01]  /*2730*/  @!P1 LDC.64 R18, c[0x0][0x3b0] ;  /* 0x0000ec00ff129b82 */ /* 0x000f620000000a00 */
[----:B--2---:R-:W-:-:S07]  /*2740*/  @!P6 IADD3 R10, P4, PT, R26, 0x50, RZ ;  /* 0x000000501a0ae810 */ /* 0x004fce0007f9e0ff */
[----:B------:R-:W2:Y:S01]  /*2750*/  @!P0 LDC.64 R22, c[0x0][0x380] ;  /* 0x0000e000ff168b82 */ /* 0x000ea20000000a00 */
[----:B----4-:R-:W-:Y:S02]  /*2760*/  @!P2 IMAD R7, R0, R15, R2 ;  /* 0x0000000f0007a224 */ /* 0x010fe400078e0202 */
[----:B------:R-:W-:Y:S02]  /*2770*/  @!P6 IMAD.X R6, RZ, RZ, UR31, P4 ;  /* 0x0000001fff06ee24 */ /* 0x000fe4000a0e06ff */
[----:B------:R-:W-:Y:S02]  /*2780*/  @!P2 IMAD.MOV.U32 R2, RZ, RZ, R8 ;  /* 0x000000ffff02a224 */ /* 0x000fe400078e0008 */
[----:B---3--:R-:W-:Y:S02]  /*2790*/  @!P6 IMAD R6, R6, R12, RZ ;  /* 0x0000000c0606e224 */ /* 0x008fe400078e02ff */
[----:B------:R-:W-:-:S04]  /*27a0*/  @!P2 IMAD.WIDE.U32 R4, R0, R14, R2 ;  /* 0x0000000e0004a225 */ /* 0x000fc800078e0002 */
[----:B------:R-:W-:Y:S01]  /*27b0*/  @!P6 IMAD.MOV.U32 R2, RZ, RZ, R8 ;  /* 0x000000ffff02e224 */ /* 0x000fe200078e0008 */
[----:B------:R-:W-:Y:S01]  /*27c0*/  @!P2 IADD3 R7, PT, PT, R5, R7, RZ ;  /* 0x000000070507a210 */ /* 0x000fe20007ffe0ff */
[----:B------:R-:W-:Y:S02]  /*27d0*/  @!P6 IMAD.MOV.U32 R3, RZ, RZ, R9 ;  /* 0x000000ffff03e224 */ /* 0x000fe400078e0009 */
[----:B------:R-:W-:Y:S01]  /*27e0*/  @!P6 IMAD R0, R10, R13, R6 ;  /* 0x0000000d0a00e224 */ /* 0x000fe200078e0206 */
[----:B-1----:R-:W-:Y:S01]  /*27f0*/  @!P2 LEA R6, P3, R4, R16, 0x1 ;  /* 0x000000100406a211 */ /* 0x002fe200078608ff */
[----:B------:R-:W-:-:S03]  /*2800*/  @!P6 IMAD.WIDE.U32 R2, R10, R12, R2 ;  /* 0x0000000c0a02e225 */ /* 0x000fc600078e0002 */
[----:B------:R-:W-:Y:S01]  /*2810*/  @!P2 LEA.HI.X R7, R4, R17, R7, 0x1, P3 ;  /* 0x000000110407a211 */ /* 0x000fe200018f0c07 */
[----:B------:R-:W-:Y:S01]  /*2820*/  @!P6 IMAD.IADD R0, R3, 0x1, R0 ;  /* 0x000000010300e824 */ /* 0x000fe200078e0200 */
[----:B------:R-:W1:Y:S01]  /*2830*/  @!P0 LDC.64 R16, c[0x0][0x3b0] ;  /* 0x0000ec00ff108b82 */ /* 0x000e620000000a00 */
[----:B------:R-:W-:Y:S01]  /*2840*/  @!P6 LEA R10, P4, R2, R20, 0x1 ;  /* 0x00000014020ae211 */ /* 0x000fe200078808ff */
[----:B------:R-:W-:Y:S01]  /*2850*/  IMAD.U32 R3, RZ, RZ, UR17 ;  /* 0x00000011ff037e24 */ /* 0x000fe2000f8e00ff */
[----:B------:R-:W-:Y:S01]  /*2860*/  ISETP.GE.AND P3, PT, R92, UR4, PT ;  /* 0x000000045c007c0c */ /* 0x000fe2000bf66270 */
[----:B------:R-:W-:Y:S01]  /*2870*/  @!P2 LDGSTS.E.BYPASS.LTC128B.128 [R224+0x2000], desc[UR24][R6.64] ;  /* 0x0200000006e0afae */ /* 0x000fe2000b981a18 */
[----:B------:R-:W-:Y:S01]  /*2880*/  @!P6 LEA.HI.X R11, R2, R21, R0, 0x1, P4 ;  /* 0x00000015020be211 */ /* 0x000fe200020f0c00 */
[----:B------:R-:W-:Y:S01]  /*2890*/  IMAD.U32 R2, RZ, RZ, UR16 ;  /* 0x00000010ff027e24 */ /* 0x000fe2000f8e00ff */
[----:B------:R-:W-:Y:S01]  /*28a0*/  @!P1 MOV R4, R8 ;  /* 0x0000000800049202 */ /* 0x000fe20000000f00 */
[----:B------:R-:W3:Y:S01]  /*28b0*/  @!P1 LDC.64 R20, c[0x0][0x380] ;  /* 0x0000e000ff149b82 */ /* 0x000ee20000000a00 */
[----:B------:R4:W-:Y:S01]  /*28c0*/  @!P2 LDGSTS.E.BYPASS.LTC128B.128 [R224+0x6000], desc[UR24][R6.64+0x80] ;  /* 0x0600008006e0afae */ /* 0x0009e2000b981a18 */
[----:B------:R-:W-:Y:S01]  /*28d0*/  @!P1 IADD3 R0, P2, PT, R26, 0x60, RZ ;  /* 0x000000601a009810 */ /* 0x000fe20007f5e0ff */
[----:B------:R-:W-:Y:S01]  /*28e0*/  @!P1 IMAD.MOV.U32 R5, RZ, RZ, R9 ;  /* 0x000000ffff059224 */ /* 0x000fe200078e0009 */
[----:B------:R-:W-:Y:S01]  /*28f0*/  @!UP0 UIADD3 UR16, UP1, UPT, UR12, UR16, URZ ;  /* 0x000000100c108290 */ /* 0x000fe2000ff3e0ff */
[----:B------:R-:W-:Y:S02]  /*2900*/  @!P6 LDGSTS.E.BYPASS.LTC128B.128 [R224+0x2800], desc[UR24][R10.64] ;  /* 0x028000000ae0efae */ /* 0x000fe4000b981a18 */
[----:B------:R-:W-:Y:S01]  /*2910*/  @!P1 IMAD.X R3, RZ, RZ, UR31, P2 ;  /* 0x0000001fff039e24 */ /* 0x000fe200090e06ff */
[----:B------:R-:W-:Y:S01]  /*2920*/  @!P3 LEA R12, P4, R2, R242, 0x1 ;  /* 0x000000f2020cb211 */ /* 0x000fe200078808ff */
[----:B------:R2:W-:Y:S01]  /*2930*/  @!P6 LDGSTS.E.BYPASS.LTC128B.128 [R224+0x6800], desc[UR24][R10.64+0x80] ;  /* 0x068000800ae0efae */ /* 0x0005e2000b981a18 */
[----:B------:R-:W-:Y:S01]  /*2940*/  ISETP.GE.AND P6, PT, R27, UR4, PT ;  /* 0x000000041b007c0c */ /* 0x000fe2000bfc6270 */
[----:B-----5:R-:W-:Y:S01]  /*2950*/  @!P1 IMAD R3, R3, R18, RZ ;  /* 0x0000001203039224 */ /* 0x020fe200078e02ff */
[----:B------:R-:W-:-:S04]  /*2960*/  USHF.L.U64.HI UR4, UR6, 0x5, UR7 ;  /* 0x0000000506047899 */ /* 0x000fc80008010207 */
[----:B------:R-:W-:Y:S01]  /*2970*/  UIMAD UR4, UR4, UR10, URZ ;  /* 0x0000000a040472a4 */ /* 0x000fe2000f8e02ff */
[----:B----4-:R-:W-:Y:S01]  /*2980*/  @!P0 IADD3 R7, P2, PT, R26, 0x70, RZ ;  /* 0x000000701a078810 */ /* 0x010fe20007f5e0ff */
[----:B------:R-:W-:Y:S01]  /*2990*/  IMAD.U32 R6, RZ, RZ, UR8 ;  /* 0x00000008ff067e24 */ /* 0x000fe2000f8e00ff */
[----:B------:R-:W-:Y:S02]  /*29a0*/  @!UP0 UIADD3.X UR8, UPT, UPT, UR13, UR8, URZ, UP1, !UPT ;  /* 0x000000080d088290 */ /* 0x000fe40008ffe4ff */
[----:B------:R-:W-:Y:S01]  /*29b0*/  UISETP.GE.U32.AND UP1, UPT, UR26, 0x21, UPT ;  /* 0x000000211a00788c */ /* 0x000fe2000bf26070 */
[----:B------:R-:W-:Y:S01]  /*29c0*/  @!P0 IMAD.X R14, RZ, RZ, UR31, P2 ;  /* 0x0000001fff0e8e24 */ /* 0x000fe200090e06ff */
[----:B------:R-:W-:Y:S01]  /*29d0*/  @!P3 LEA.HI.X R13, R2, R241, R6, 0x1, P4 ;  /* 0x000000f1020db211 */ /* 0x000fe200020f0c06 */
[----:B------:R-:W-:Y:S01]  /*29e0*/  @!P1 IMAD R6, R0, R19, R3 ;  /* 0x0000001300069224 */ /* 0x000fe200078e0203 */
[----:B--2---:R-:W-:Y:S01]  /*29f0*/  LOP3.LUT R10, R214, 0x1c0, RZ, 0xc0, !PT ;  /* 0x000001c0d60a7812 */ /* 0x004fe200078ec0ff */
[----:B------:R-:W-:-:S04]  /*2a00*/  @!P1 IMAD.WIDE.U32 R2, R0, R18, R4 ;  /* 0x0000001200029225 */ /* 0x000fc800078e0004 */
[-C--:B-1----:R-:W-:Y:S02]  /*2a10*/  @!P0 IMAD R0, R14, R16.reuse, RZ ;  /* 0x000000100e008224 */ /* 0x082fe400078e02ff */
[----:B------:R-:W-:-:S04]  /*2a20*/  @!P0 IMAD.WIDE.U32 R8, R7, R16, R8 ;  /* 0x0000001007088225 */ /* 0x000fc800078e0008 */
[----:B------:R-:W-:Y:S01]  /*2a30*/  @!P0 IMAD R5, R7, R17, R0 ;  /* 0x0000001107058224 */ /* 0x000fe200078e0200 */
[----:B------:R-:W-:Y:S01]  /*2a40*/  @!P0 LEA R4, P4, R8, R22, 0x1 ;  /* 0x0000001608048211 */ /* 0x000fe200078808ff */
[----:B------:R-:W-:Y:S01]  /*2a50*/  @!P1 IMAD.IADD R0, R3, 0x1, R6 ;  /* 0x0000000103009824 */ /* 0x000fe200078e0206 */
[C---:B---3--:R-:W-:Y:S01]  /*2a60*/  @!P1 LEA R6, P2, R2.reuse, R20, 0x1 ;  /* 0x0000001402069211 */ /* 0x048fe200078408ff */
[----:B------:R-:W-:Y:S02]  /*2a70*/  IMAD.U32 R3, RZ, RZ, UR16 ;  /* 0x00000010ff037e24 */ /* 0x000fe4000f8e00ff */
[----:B------:R-:W-:Y:S01]  /*2a80*/  @!P0 IMAD.IADD R5, R9, 0x1, R5 ;  /* 0x0000000109058824 */ /* 0x000fe200078e0205 */
[----:B------:R-:W-:Y:S01]  /*2a90*/  @!P1 LEA.HI.X R7, R2, R21, R0, 0x1, P2 ;  /* 0x0000001502079211 */ /* 0x000fe200010f0c00 */
[----:B------:R-:W-:Y:S01]  /*2aa0*/  IMAD.U32 R0, RZ, RZ, UR8 ;  /* 0x00000008ff007e24 */ /* 0x000fe2000f8e00ff */
[C---:B------:R-:W-:Y:S01]  /*2ab0*/  @!P5 LEA R2, P2, R3.reuse, R242, 0x1 ;  /* 0x000000f20302d211 */ /* 0x040fe200078408ff */
[----:B------:R-:W-:Y:S01]  /*2ac0*/  USHF.L.U32 UR8, UR6, 0x5, URZ ;  /* 0x0000000506087899 */ /* 0x000fe200080006ff */
[----:B------:R-:W-:Y:S01]  /*2ad0*/  @!P0 LEA.HI.X R5, R8, R23, R5, 0x1, P4 ;  /* 0x0000001708058211 */ /* 0x000fe200020f0c05 */
[----:B------:R-:W-:Y:S01]  /*2ae0*/  @!P1 LDGSTS.E.BYPASS.LTC128B.128 [R224+0x3000], desc[UR24][R6.64] ;  /* 0x0300000006e09fae */ /* 0x000fe2000b981a18 */
[----:B------:R-:W-:Y:S01]  /*2af0*/  @!P5 LEA.HI.X R3, R3, R241, R0, 0x1, P2 ;  /* 0x000000f10303d211 */ /* 0x000fe200010f0c00 */
[----:B------:R-:W-:Y:S01]  /*2b00*/  UIMAD.WIDE.U32 UR16, UR8, UR10, URZ ;  /* 0x0000000a081072a5 */ /* 0x000fe2000f8e00ff */
[----:B------:R-:W-:Y:S01]  /*2b10*/  MOV R0, UR6 ;  /* 0x0000000600007c02 */ /* 0x000fe20008000f00 */
[----:B------:R1:W-:Y:S01]  /*2b20*/  @!P1 LDGSTS.E.BYPASS.LTC128B.128 [R224+0x7000], desc[UR24][R6.64+0x80] ;  /* 0x0700008006e09fae */ /* 0x0003e2000b981a18 */
[----:B------:R-:W-:Y:S01]  /*2b30*/  UIMAD UR4, UR9, UR8, UR4 ;  /* 0x00000008090472a4 */ /* 0x000fe2000f8e0204 */
[----:B------:R-:W-:Y:S01]  /*2b40*/  LOP3.LUT R9, R10, 0x38, R28, 0xf8, !PT ;  /* 0x000000380a097812 */ /* 0x000fe200078ef81c */
[C---:B------:R-:W-:Y:S01]  /*2b50*/  IMAD.SHL.U32 R10, R93.reuse, 0x20, RZ ;  /* 0x000000205d0a7824 */ /* 0x040fe200078e00ff */
[----:B------:R-:W-:Y:S01]  /*2b60*/  @!P0 LDGSTS.E.BYPASS.LTC128B.128 [R224+0x3800], desc[UR24][R4.64] ;  /* 0x0380000004e08fae */ /* 0x000fe2000b981a18 */
[----:B------:R-:W-:Y:S01]  /*2b70*/  UIADD3 UR4, UPT, UPT, UR17, UR4, URZ ;  /* 0x0000000411047290 */ /* 0x000fe2000fffe0ff */
[----:B------:R-:W-:-:S02]  /*2b80*/  LOP3.LUT R8, R93, 0x8, RZ, 0xc0, !PT ;  /* 0x000000085d087812 */ /* 0x000fc400078ec0ff */
[----:B------:R2:W-:Y:S01]  /*2b90*/  @!P0 LDGSTS.E.BYPASS.LTC128B.128 [R224+0x7800], desc[UR24][R4.64+0x80] ;  /* 0x0780008004e08fae */ /* 0x0005e2000b981a18 */
[----:B------:R-:W-:-:S03]  /*2ba0*/  LOP3.LUT R90, R9, 0x8, R90, 0x78, !PT ;  /* 0x00000008095a7812 */ /* 0x000fc600078e785a */
[----:B------:R-:W-:Y:S04]  /*2bb0*/  @!P3 LDGSTS.E.BYPASS.LTC128B.128 [R224+0x8000], desc[UR24][R12.64] ;  /* 0x080000000ce0bfae */ /* 0x000fe8000b981a18 */
[----:B------:R-:W-:Y:S04]  /*2bc0*/  @!P3 LDGSTS.E.BYPASS.LTC128B.128 [R224+0x9000], desc[UR24][R12.64+0x80] ;  /* 0x090000800ce0bfae */ /* 0x000fe8000b981a18 */
[----:B------:R-:W-:Y:S04]  /*2bd0*/  @!P5 LDGSTS.E.BYPASS.LTC128B.128 [R224+0x8800], desc[UR24][R2.64] ;  /* 0x0880000002e0dfae */ /* 0x000fe8000b981a18 */
[----:B------:R3:W-:Y:S01]  /*2be0*/  @!P5 LDGSTS.E.BYPASS.LTC128B.128 [R224+0x9800], desc[UR24][R2.64+0x80] ;  /* 0x0980008002e0dfae */ /* 0x0007e2000b981a18 */
[----:B------:R-:W-:Y:S01]  /*2bf0*/  LOP3.LUT P5, RZ, R93, 0x4, RZ, 0xc0, !PT ;  /* 0x000000045dff7812 */ /* 0x000fe200078ac0ff */
[----:B-1----:R-:W-:-:S02]  /*2c00*/  IMAD.U32 R7, RZ, RZ, UR6 ;  /* 0x00000006ff077e24 */ /* 0x002fc4000f8e00ff */
[----:B------:R-:W0:Y:S01]  /*2c10*/  LDGDEPBAR ;  /* 0x00000000000079af */ /* 0x000e220000000000 */
[----:B--2---:R-:W-:Y:S01]  /*2c20*/  IMAD.U32 R4, RZ, RZ, UR7 ;  /* 0x00000007ff047e24 */ /* 0x004fe2000f8e00ff */
[----:B------:R-:W-:Y:S02]  /*2c30*/  @!P6 LEA R5, P0, R0, UR16, 0x4 ;  /* 0x000000100005ec11 */ /* 0x000fe4000f8020ff */
[----:B------:R-:W-:Y:S02]  /*2c40*/  LOP3.LUT R0, R9, R8, RZ, 0x3c, !PT ;  /* 0x0000000809007212 */ /* 0x000fe400078e3cff */
[----:B------:R-:W-:Y:S02]  /*2c50*/  @!P6 LEA.HI.X R8, R7, UR4, R4, 0x4, P0 ;  /* 0x000000040708ec11 */ /* 0x000fe400080f2404 */
[----:B------:R-:W-:-:S04]  /*2c60*/  @!P6 LEA R4, P0, R5, R244, 0x1 ;  /* 0x000000f40504e211 */ /* 0x000fc800078008ff */
[----:B------:R-:W-:Y:S01]  /*2c70*/  @!P6 LEA.HI.X R5, R5, R243, R8, 0x1, P0 ;  /* 0x000000f30505e211 */ /* 0x000fe200000f0c08 */
[----:B---3--:R-:W-:Y:S01]  /*2c80*/  IMAD.U32 R2, RZ, RZ, UR16 ;  /* 0x00000010ff027e24 */ /* 0x008fe2000f8e00ff */
[----:B------:R-:W-:-:S04]  /*2c90*/  DEPBAR.LE SB0, 0x0 ;  /* 0x000080000000791a */ /* 0x000fc80000000000 */
[----:B------:R-:W-:Y:S01]  /*2ca0*/  IMAD.U32 R3, RZ, RZ, UR17 ;  /* 0x00000011ff037e24 */ /* 0x000fe2000f8e00ff */
[----:B------:R-:W-:Y:S01]  /*2cb0*/  BAR.SYNC.DEFER_BLOCKING 0x0 ;  /* 0x0000000000007b1d */ /* 0x000fe20000010000 */
[----:B------:R-:W-:Y:S01]  /*2cc0*/  IMAD.U32 R3, RZ, RZ, UR4 ;  /* 0x00000004ff037e24 */ /* 0x000fe2000f8e00ff */
[----:B------:R-:W-:-:S04]  /*2cd0*/  @!P3 LEA R6, P1, R2, R244, 0x1 ;  /* 0x000000f40206b211 */ /* 0x000fc800078208ff */
[----:B------:R-:W-:Y:S01]  /*2ce0*/  @!P3 LEA.HI.X R7, R2, R243, R3, 0x1, P1 ;  /* 0x000000f30207b211 */ /* 0x000fe200008f0c03 */
[----:B------:R-:W1:Y:S01]  /*2cf0*/  LDCU UR4, c[0x0][0x3e0] ;  /* 0x00007c00ff0477ac */ /* 0x000e620008000800 */
[----:B------:R-:W-:Y:S02]  /*2d00*/  LOP3.LUT R3, R10, 0x7c00, RZ, 0xc0, !PT ;  /* 0x00007c000a037812 */ /* 0x000fe400078ec0ff */
[C---:B------:R-:W-:Y:S02]  /*2d10*/  LOP3.LUT R2, R214.reuse, 0x200, RZ, 0xc0, !PT ;  /* 0x00000200d6027812 */ /* 0x040fe400078ec0ff */
[----:B------:R-:W-:Y:S02]  /*2d20*/  LOP3.LUT R214, R214, 0x400, RZ, 0xc0, !PT ;  /* 0x00000400d6d67812 */ /* 0x000fe400078ec0ff */
[----:B------:R-:W-:Y:S02]  /*2d30*/  IADD3 R2, PT, PT, R90, R2, R3 ;  /* 0x000000025a027210 */ /* 0x000fe40007ffe003 */
[----:B------:R-:W-:Y:S01]  /*2d40*/  MOV R3, 0x10 ;  /* 0x0000001000037802 */ /* 0x000fe20000000f00 */
[----:B------:R-:W-:Y:S01]  /*2d50*/  IMAD R214, R0, 0x2, R214 ;  /* 0x0000000200d67824 */ /* 0x000fe200078e02d6 */
[----:B------:R-:W-:-:S02]  /*2d60*/  LEA R213, R2, UR5, 0x1 ;  /* 0x0000000502d57c11 */ /* 0x000fc4000f8e08ff */
[----:B------:R-:W-:Y:S01]  /*2d70*/  SEL R0, R91, 0xffffffe0, !P5 ;  /* 0xffffffe05b007807 */ /* 0x000fe20006800000 */
[----:B------:R-:W-:Y:S01]  /*2d80*/  VIADD R2, R214, UR5 ;  /* 0x00000005d6027c36 */ /* 0x000fe20008000000 */
[----:B------:R-:W-:Y:S01]  /*2d90*/  @!PT LDS RZ, [RZ] ;  /* 0x00000000fffff984 */ /* 0x000fe20000000800 */
[----:B------:R-:W-:Y:S01]  /*2da0*/  @!PT LDS RZ, [RZ] ;  /* 0x00000000fffff984 */ /* 0x000fe20000000800 */
[----:B------:R-:W-:Y:S01]  /*2db0*/  @!PT LDS RZ, [RZ] ;  /* 0x00000000fffff984 */ /* 0x000fe20000000800 */
[----:B------:R-:W-:Y:S01]  /*2dc0*/  @!P3 LDGSTS.E.BYPASS.LTC128B.128 [R224+0xa000], desc[UR24][R6.64] ;  /* 0x0a00000006e0bfae */ /* 0x000fe2000b981a18 */
[----:B-1----:R-:W-:-:S03]  /*2dd0*/  UIMAD UR4, UR23, UR4, UR22 ;  /* 0x00000004170472a4 */ /* 0x002fc6000f8e0216 */
[----:B------:R-:W-:Y:S01]  /*2de0*/  @!P3 LDGSTS.E.BYPASS.LTC128B.128 [R224+0xb000], desc[UR24][R6.64+0x80] ;  /* 0x0b00008006e0bfae */ /* 0x000fe2000b981a18 */
[----:B------:R-:W-:-:S03]  /*2df0*/  USHF.L.U32 UR4, UR4, 0x5, URZ ;  /* 0x0000000504047899 */ /* 0x000fc600080006ff */
        /* <DEDUP_REMOVED lines=9> */
[----:B------:R-:W-:-:S03]  /*2e90*/  LOP3.LUT P6, RZ, R93, 0x2, RZ, 0xc0, !PT ;  /* 0x000000025dff7812 */ /* 0x000fc600078cc0ff */
[----:B------:R-:W-:Y:S01]  /*2ea0*/  LDSM.16.M88.4 R20, [R214+UR5+0x8800] ;  /* 0x00880005d614783b */ /* 0x000fe20008000200 */
[----:B------:R-:W-:-:S03]  /*2eb0*/  SEL R3, R3, 0xfffffff0, !P6 ;  /* 0xfffffff003037807 */ /* 0x000fc60007000000 */
[----:B------:R-:W2:Y:S02]  /*2ec0*/  LDSM.16.M88.4 R8, [R213] ;  /* 0x00000000d508783b */ /* 0x000ea40000000200 */
[C---:B------:R-:W-:Y:S02]  /*2ed0*/  IMAD R36, R3.reuse, 0x2, R2 ;  /* 0x0000000203247824 */ /* 0x040fe400078e0202 */
[----:B------:R-:W3:Y:S01]  /*2ee0*/  LDSM.16.M88.4 R16, [R214+UR5+0x8000] ;  /* 0x00800005d610783b */ /* 0x000ee20008000200 */
[----:B------:R-:W-:-:S03]  /*2ef0*/  IMAD R37, R3, 0x2, R213 ;  /* 0x0000000203257824 */ /* 0x000fc600078e02d5 */
[----:B------:R-:W-:Y:S04]  /*2f00*/  LDSM.16.M88.4 R48, [R36+0x8800] ;  /* 0x008800002430783b */ /* 0x000fe80000000200 */
[----:B------:R-:W-:Y:S04]  /*2f10*/  LDSM.16.M88.4 R12, [R37+0x2000] ;  /* 0x00200000250c783b */ /* 0x000fe80000000200 */
[----:B------:R-:W-:Y:S04]  /*2f20*/  LDSM.16.M88.4 R44, [R36+0x8000] ;  /* 0x00800000242c783b */ /* 0x000fe80000000200 */
[----:B-1----:R-:W1:Y:S04]  /*2f30*/  LDSM.16.M88.4 R4, [R213+0x2000] ;  /* 0x00200000d504783b */ /* 0x002e680000000200 */
[----:B------:R-:W0:Y:S01]  /*2f40*/  LDGDEPBAR ;  /* 0x00000000000079af */ /* 0x000e220000000000 */
[C---:B--2---:R-:W-:Y:S08]  /*2f50*/  HMMA.16816.F32 R60, R8.reuse, R20, RZ ;  /* 0x00000014083c723c */ /* 0x044ff000000018ff */
[C---:B---3--:R-:W-:Y:S08]  /*2f60*/  HMMA.16816.F32 R56, R8.reuse, R16, RZ ;  /* 0x000000100838723c */ /* 0x048ff000000018ff */
[----:B------:R-:W-:Y:S08]  /*2f70*/  HMMA.16816.F32 R52, R8, R18, RZ ;  /* 0x000000120834723c */ /* 0x000ff000000018ff */
[C---:B-1----:R-:W-:Y:S08]  /*2f80*/  HMMA.16816.F32 R24, R4.reuse, R20, RZ ;  /* 0x000000140418723c */ /* 0x042ff000000018ff */
[C---:B------:R-:W-:Y:S08]  /*2f90*/  HMMA.16816.F32 R28, R4.reuse, R16, RZ ;  /* 0x00000010041c723c */ /* 0x040ff000000018ff */
[----:B------:R-:W-:Y:S01]  /*2fa0*/  HMMA.16816.F32 R32, R4, R18, RZ ;  /* 0x000000120420723c */ /* 0x000fe200000018ff */
[----:B------:R-:W1:Y:S07]  /*2fb0*/  LDSM.16.M88.4 R16, [R37] ;  /* 0x000000002510783b */ /* 0x000e6e0000000200 */
[----:B------:R-:W-:Y:S01]  /*2fc0*/  HMMA.16816.F32 R72, R12, R48, R24 ;  /* 0x000000300c48723c */ /* 0x000fe20000001818 */
[----:B------:R-:W-:-:S02]  /*2fd0*/  IMAD R24, R0, 0x2, R213 ;  /* 0x0000000200187824 */ /* 0x000fc400078e02d5 */
[----:B------:R-:W-:Y:S02]  /*2fe0*/  IMAD R0, R0, 0x2, R2 ;  /* 0x0000000200007824 */ /* 0x000fe400078e0202 */
[----:B------:R-:W-:-:S03]  /*2ff0*/  IMAD R25, R3, 0x2, R24 ;  /* 0x0000000203197824 */ /* 0x000fc600078e0218 */
[----:B------:R-:W-:Y:S01]  /*3000*/  HMMA.16816.F32 R40, R4, R22, RZ ;  /* 0x000000160428723c */ /* 0x000fe200000018ff */
[----:B------:R-:W-:Y:S01]  /*3010*/  LDSM.16.M88.4 R4, [R24+0x2000] ;  /* 0x002000001804783b */ /* 0x000fe20000000200 */
[----:B------:R-:W-:-:S06]  /*3020*/  LEA R3, R3, R0, 0x1 ;  /* 0x0000000003037211 */ /* 0x000fcc00078e08ff */
[----:B------:R-:W-:Y:S01]  /*3030*/  HMMA.16816.F32 R76, R8, R22, RZ ;  /* 0x00000016084c723c */ /* 0x000fe200000018ff */
[----:B------:R-:W-:Y:S04]  /*3040*/  LDSM.16.M88.4 R8, [R24] ;  /* 0x000000001808783b */ /* 0x000fe80000000200 */
[----:B------:R-:W-:Y:S03]  /*3050*/  LDSM.16.M88.4 R20, [R25] ;  /* 0x000000001914783b */ /* 0x000fe60000000200 */
[C---:B------:R-:W-:Y:S01]  /*3060*/  HMMA.16816.F32 R80, R12.reuse, R44, R28 ;  /* 0x0000002c0c50723c */ /* 0x040fe2000000181c */
[----:B------:R-:W-:Y:S07]  /*3070*/  LDSM.16.M88.4 R28, [R0+0x8800] ;  /* 0x00880000001c783b */ /* 0x000fee0000000200 */
[----:B------:R-:W-:Y:S01]  /*3080*/  HMMA.16816.F32 R68, R12, R46, R32 ;  /* 0x0000002e0c44723c */ /* 0x000fe20000001820 */
[----:B------:R-:W2:Y:S07]  /*3090*/  LDSM.16.M88.4 R32, [R0+0x8000] ;  /* 0x008000000020783b */ /* 0x000eae0000000200 */
[----:B-1----:R-:W-:Y:S08]  /*30a0*/  HMMA.16816.F32 R56, R16, R44, R56 ;  /* 0x0000002c1038723c */ /* 0x002ff00000001838 */
[----:B------:R-:W-:Y:S01]  /*30b0*/  HMMA.16816.F32 R64, R12, R50, R40 ;  /* 0x000000320c40723c */ /* 0x000fe20000001828 */
[----:B------:R-:W-:Y:S04]  /*30c0*/  LDSM.16.M88.4 R12, [R25+0x2000] ;  /* 0x00200000190c783b */ /* 0x000fe80000000200 */
[----:B------:R-:W1:Y:S03]  /*30d0*/  LDSM.16.M88.4 R40, [R3+0x8000] ;  /* 0x008000000328783b */ /* 0x000e660000000200 */
[C---:B------:R-:W-:Y:S08]  /*30e0*/  HMMA.16816.F32 R60, R16.reuse, R48, R60 ;  /* 0x00000030103c723c */ /* 0x040ff0000000183c */
[C---:B------:R-:W-:Y:S01]  /*30f0*/  HMMA.16816.F32 R44, R16.reuse, R46, R52 ;  /* 0x0000002e102c723c */ /* 0x040fe20000001834 */
[----:B------:R-:W3:Y:S07]  /*3100*/  LDSM.16.M88.4 R52, [R3+0x8800] ;  /* 0x008800000334783b */ /* 0x000eee0000000200 */
[----:B------:R-:W-:Y:S08]  /*3110*/  HMMA.16816.F32 R16, R16, R50, R76 ;  /* 0x000000321010723c */ /* 0x000ff0000000184c */
[C---:B--2---:R-:W-:Y:S08]  /*3120*/  HMMA.16816.F32 R80, R4.reuse, R32, R80 ;  /* 0x000000200450723c */ /* 0x044ff00000001850 */
[C---:B------:R-:W-:Y:S08]  /*3130*/  HMMA.16816.F32 R72, R4.reuse, R28, R72 ;  /* 0x0000001c0448723c */ /* 0x040ff00000001848 */
[C---:B------:R-:W-:Y:S08]  /*3140*/  HMMA.16816.F32 R68, R4.reuse, R34, R68 ;  /* 0x000000220444723c */ /* 0x040ff00000001844 */
[----:B------:R-:W-:Y:S01]  /*3150*/  HMMA.16816.F32 R64, R4, R30, R64 ;  /* 0x0000001e0440723c */ /* 0x000fe20000001840 */
[----:B------:R-:W-:Y:S07]  /*3160*/  LDSM.16.M88.4 R4, [R213+0x6000] ;  /* 0x00600000d504783b */ /* 0x000fee0000000200 */
[C---:B------:R-:W-:Y:S08]  /*3170*/  HMMA.16816.F32 R56, R8.reuse, R32, R56 ;  /* 0x000000200838723c */ /* 0x040ff00000001838 */
[C---:B------:R-:W-:Y:S01]  /*3180*/  HMMA.16816.F32 R44, R8.reuse, R34, R44 ;  /* 0x00000022082c723c */ /* 0x040fe2000000182c */
[----:B------:R-:W2:Y:S07]  /*3190*/  LDSM.16.M88.4 R32, [R214+UR5+0x9000] ;  /* 0x00900005d620783b */ /* 0x000eae0008000200 */
[C---:B------:R-:W-:Y:S08]  /*31a0*/  HMMA.16816.F32 R48, R8.reuse, R28, R60 ;  /* 0x0000001c0830723c */ /* 0x040ff0000000183c */
[----:B------:R-:W-:Y:S01]  /*31b0*/  HMMA.16816.F32 R60, R8, R30, R16 ;  /* 0x0000001e083c723c */ /* 0x000fe20000001810 */
[----:B------:R-:W4:Y:S04]  /*31c0*/  LDSM.16.M88.4 R28, [R214+UR5+0x9800] ;  /* 0x00980005d61c783b */ /* 0x000f280008000200 */
[----:B------:R-:W5:Y:S03]  /*31d0*/  LDSM.16.M88.4 R8, [R213+0x4000] ;  /* 0x00400000d508783b */ /* 0x000f660000000200 */
[C---:B-1----:R-:W-:Y:S01]  /*31e0*/  HMMA.16816.F32 R76, R12.reuse, R42, R68 ;  /* 0x0000002a0c4c723c */ /* 0x042fe20000001844 */
[----:B------:R-:W-:Y:S07]  /*31f0*/  LDSM.16.M88.4 R16, [R37+0x6000] ;  /* 0x006000002510783b */ /* 0x000fee0000000200 */
[C---:B---3--:R-:W-:Y:S08]  /*3200*/  HMMA.16816.F32 R84, R12.reuse, R52, R72 ;  /* 0x000000340c54723c */ /* 0x048ff00000001848 */
[C---:B------:R-:W-:Y:S08]  /*3210*/  HMMA.16816.F32 R80, R12.reuse, R40, R80 ;  /* 0x000000280c50723c */ /* 0x040ff00000001850 */
[----:B------:R-:W-:Y:S08]  /*3220*/  HMMA.16816.F32 R72, R12, R54, R64 ;  /* 0x000000360c48723c */ /* 0x000ff00000001840 */
[C---:B------:R-:W-:Y:S08]  /*3230*/  HMMA.16816.F32 R68, R20.reuse, R40, R56 ;  /* 0x000000281444723c */ /* 0x040ff00000001838 */
[C---:B------:R-:W-:Y:S01]  /*3240*/  HMMA.16816.F32 R56, R20.reuse, R42, R44 ;  /* 0x0000002a1438723c */ /* 0x040fe2000000182c */
[----:B------:R-:W1:Y:S04]  /*3250*/  LDSM.16.M88.4 R44, [R36+0x9000] ;  /* 0x00900000242c783b */ /* 0x000e680000000200 */
[----:B------:R-:W3:Y:S03]  /*3260*/  LDSM.16.M88.4 R40, [R36+0x9800] ;  /* 0x009800002428783b */ /* 0x000ee60000000200 */
[C---:B------:R-:W-:Y:S08]  /*3270*/  HMMA.16816.F32 R48, R20.reuse, R52, R48 ;  /* 0x000000341430723c */ /* 0x040ff00000001830 */
[----:B------:R-:W-:Y:S01]  /*3280*/  HMMA.16816.F32 R12, R20, R54, R60 ;  /* 0x00000036140c723c */ /* 0x000fe2000000183c */
[----:B------:R1:W3:Y:S07]  /*3290*/  LDSM.16.M88.4 R20, [R37+0x4000] ;  /* 0x004000002514783b */ /* 0x0002ee0000000200 */
[C---:B--2---:R-:W-:Y:S08]  /*32a0*/  HMMA.16816.F32 R64, R4.reuse, R34, R76 ;  /* 0x000000220440723c */ /* 0x044ff0000000184c */
[C---:B------:R-:W-:Y:S08]  /*32b0*/  HMMA.16816.F32 R52, R4.reuse, R32, R80 ;  /* 0x000000200434723c */ /* 0x040ff00000001850 */
[C---:B----4-:R-:W-:Y:S08]  /*32c0*/  HMMA.16816.F32 R76, R4.reuse, R28, R84 ;  /* 0x0000001c044c723c */ /* 0x050ff00000001854 */
[----:B------:R-:W-:Y:S01]  /*32d0*/  HMMA.16816.F32 R60, R4, R30, R72 ;  /* 0x0000001e043c723c */ /* 0x000fe20000001848 */
[----:B------:R-:W-:Y:S04]  /*32e0*/  LDSM.16.M88.4 R4, [R25+0x6000] ;  /* 0x006000001904783b */ /* 0x000fe80000000200 */
[----:B------:R-:W-:Y:S03]  /*32f0*/  LDSM.16.M88.4 R72, [R3+0x9800] ;  /* 0x009800000348783b */ /* 0x000fe60000000200 */
[C---:B-----5:R-:W-:Y:S08]  /*3300*/  HMMA.16816.F32 R68, R8.reuse, R32, R68 ;  /* 0x000000200844723c */ /* 0x060ff00000001844 */
[C---:B------:R-:W-:Y:S01]  /*3310*/  HMMA.16816.F32 R84, R8.reuse, R34, R56 ;  /* 0x000000220854723c */ /* 0x040fe20000001838 */
[----:B------:R-:W-:Y:S07]  /*3320*/  LDSM.16.M88.4 R32, [R0+0x9000] ;  /* 0x009000000020783b */ /* 0x000fee0000000200 */
[C---:B------:R-:W-:Y:S01]  /*3330*/  HMMA.16816.F32 R80, R8.reuse, R28, R48 ;  /* 0x0000001c0850723c */ /* 0x040fe20000001830 */
[----:B------:R2:W-:Y:S07]  /*3340*/  LDSM.16.M88.4 R48, [R3+0x9000] ;  /* 0x009000000330783b */ /* 0x0005ee0000000200 */
[----:B-1----:R-:W-:Y:S01]  /*3350*/  HMMA.16816.F32 R36, R8, R30, R12 ;  /* 0x0000001e0824723c */ /* 0x002fe2000000180c */
[----:B------:R-:W1:Y:S04]  /*3360*/  LDSM.16.M88.4 R8, [R24+0x6000] ;  /* 0x006000001808783b */ /* 0x000e680000000200 */
[----:B------:R4:W5:Y:S03]  /*3370*/  LDSM.16.M88.4 R28, [R0+0x9800] ;  /* 0x00980000001c783b */ /* 0x0009660000000200 */
[C---:B------:R-:W-:Y:S01]  /*3380*/  HMMA.16816.F32 R52, R16.reuse, R44, R52 ;  /* 0x0000002c1034723c */ /* 0x040fe20000001834 */
[----:B------:R-:W5:Y:S07]  /*3390*/  LDSM.16.M88.4 R12, [R24+0x4000] ;  /* 0x00400000180c783b */ /* 0x000f6e0000000200 */
[----:B------:R-:W-:Y:S01]  /*33a0*/  HMMA.16816.F32 R56, R16, R46, R64 ;  /* 0x0000002e1038723c */ /* 0x000fe20000001840 */
[----:B--2---:R-:W-:-:S05]  /*33b0*/  IMAD.SHL.U32 R3, R93, 0x2, RZ ;  /* 0x000000025d037824 */ /* 0x004fca00078e00ff */
[----:B------:R-:W-:Y:S02]  /*33c0*/  LOP3.LUT R3, R3, 0x6, RZ, 0xc0, !PT ;  /* 0x0000000603037812 */ /* 0x000fe400078ec0ff */
[----:B---3--:R-:W-:Y:S01]  /*33d0*/  HMMA.16816.F32 R76, R16, R40, R76 ;  /* 0x00000028104c723c */ /* 0x008fe2000000184c */
[----:B----4-:R-:W-:-:S07]  /*33e0*/  IMAD.U32 R0, RZ, RZ, UR10 ;  /* 0x0000000aff007e24 */ /* 0x010fce000f8e00ff */
[----:B------:R-:W-:Y:S01]  /*33f0*/  HMMA.16816.F32 R60, R16, R42, R60 ;  /* 0x0000002a103c723c */ /* 0x000fe2000000183c */
[----:B------:R2:W3:Y:S01]  /*3400*/  LDSM.16.M88.4 R16, [R25+0x4000] ;  /* 0x004000001910783b */ /* 0x0004e20000000200 */
[----:B------:R-:W-:Y:S01]  /*3410*/  IMAD R0, R0, 0x20, R3 ;  /* 0x0000002000007824 */ /* 0x000fe200078e0203 */
[----:B------:R-:W-:-:S04]  /*3420*/  DEPBAR.LE SB0, 0x0 ;  /* 0x000080000000791a */ /* 0x000fc80000000000 */
[C---:B------:R-:W-:Y:S01]  /*3430*/  VIADD R3, R0.reuse, 0x1 ;  /* 0x0000000100037836 */ /* 0x040fe20000000000 */
[C---:B------:R-:W-:Y:S01]  /*3440*/  HMMA.16816.F32 R64, R20.reuse, R44, R68 ;  /* 0x0000002c1440723c */ /* 0x040fe20000001844 */
[----:B------:R-:W-:Y:S03]  /*3450*/  BAR.SYNC.DEFER_BLOCKING 0x0 ;  /* 0x0000000000007b1d */ /* 0x000fe60000010000 */
[----:B------:R-:W-:Y:S02]  /*3460*/  ISETP.GE.AND P4, PT, R3, UR26, PT ;  /* 0x0000001a03007c0c */ /* 0x000fe4000bf86270 */
[C---:B------:R-:W-:Y:S02]  /*3470*/  IADD3 R3, PT, PT, R0.reuse, 0x8, RZ ;  /* 0x0000000800037810 */ /* 0x040fe40007ffe0ff */
[----:B------:R-:W-:Y:S02]  /*3480*/  HMMA.16816.F32 R68, R20, R46, R84 ;  /* 0x0000002e1444723c */ /* 0x000fe40000001854 */
[----:B------:R-:W-:Y:S01]  /*3490*/  ISETP.GE.AND P3, PT, R3, UR26, PT ;  /* 0x0000001a03007c0c */ /* 0x000fe2000bf66270 */
[----:B------:R-:W-:-:S05]  /*34a0*/  VIADD R3, R0, 0x10 ;  /* 0x0000001000037836 */ /* 0x000fca0000000000 */
[C---:B------:R-:W-:Y:S08]  /*34b0*/  HMMA.16816.F32 R80, R20.reuse, R40, R80 ;  /* 0x000000281450723c */ /* 0x040ff00000001850 */
[----:B------:R-:W-:Y:S08]  /*34c0*/  HMMA.16816.F32 R36, R20, R42, R36 ;  /* 0x0000002a1424723c */ /* 0x000ff00000001824 */
[C---:B-1----:R-:W-:Y:S08]  /*34d0*/  HMMA.16816.F32 R20, R8.reuse, R32, R52 ;  /* 0x000000200814723c */ /* 0x042ff00000001834 */
[----:B--2---:R-:W-:Y:S01]  /*34e0*/  HMMA.16816.F32 R24, R8, R34, R56 ;  /* 0x000000220818723c */ /* 0x004fe20000001838 */
[----:B------:R-:W-:-:S07]  /*34f0*/  SHF.R.U32.HI R56, RZ, 0x5, R93 ;  /* 0x00000005ff387819 */ /* 0x000fce000001165d */
[C---:B-----5:R-:W-:Y:S08]  /*3500*/  HMMA.16816.F32 R40, R8.reuse, R28, R76 ;  /* 0x0000001c0828723c */ /* 0x060ff0000000184c */
[----:B------:R-:W-:Y:S08]  /*3510*/  HMMA.16816.F32 R8, R8, R30, R60 ;  /* 0x0000001e0808723c */ /* 0x000ff0000000183c */
[C---:B------:R-:W-:Y:S08]  /*3520*/  HMMA.16816.F32 R44, R12.reuse, R32, R64 ;  /* 0x000000200c2c723c */ /* 0x040ff00000001840 */
[C---:B------:R-:W-:Y:S08]  /*3530*/  HMMA.16816.F32 R32, R12.reuse, R34, R68 ;  /* 0x000000220c20723c */ /* 0x040ff00000001844 */
[C---:B------:R-:W-:Y:S08]  /*3540*/  HMMA.16816.F32 R52, R12.reuse, R28, R80 ;  /* 0x0000001c0c34723c */ /* 0x040ff00000001850 */
[----:B------:R-:W-:Y:S08]  /*3550*/  HMMA.16816.F32 R36, R12, R30, R36 ;  /* 0x0000001e0c24723c */ /* 0x000ff00000001824 */
[C---:B------:R-:W-:Y:S08]  /*3560*/  HMMA.16816.F32 R28, R4.reuse, R50, R24 ;  /* 0x00000032041c723c */ /* 0x040ff00000001818 */
[C---:B------:R-:W-:Y:S08]  /*3570*/  HMMA.16816.F32 R24, R4.reuse, R74, R8 ;  /* 0x0000004a0418723c */ /* 0x040ff00000001808 */
[----:B------:R-:W-:Y:S01]  /*3580*/  HMMA.16816.F32 R12, R4, R48, R20 ;  /* 0x00000030040c723c */ /* 0x000fe20000001814 */
[----:B------:R-:W-:-:S04]  /*3590*/  LOP3.LUT R20, R93, 0x1f, RZ, 0xc0, !PT ;  /* 0x0000001f5d147812 */ /* 0x000fc800078ec0ff */
[----:B------:R-:W-:Y:S01]  /*35a0*/  IADD3 R20, P1, P0, R88, UR4, R20 ;  /* 0x0000000458147c10 */ /* 0x000fe2000f83e014 */
[----:B------:R-:W-:Y:S02]  /*35b0*/  USHF.R.S32.HI UR4, URZ, 0x1f, UR4 ;  /* 0x0000001fff047899 */ /* 0x000fe40008011404 */
[C---:B---3--:R-:W-:Y:S04]  /*35c0*/  HMMA.16816.F32 R8, R16.reuse, R48, R44 ;  /* 0x000000301008723c */ /* 0x048fe8000000182c */
[----:B------:R-:W-:Y:S02]  /*35d0*/  IADD3.X R57, PT, PT, R89, UR4, RZ, P1, P0 ;  /* 0x0000000459397c10 */ /* 0x000fe40008fe04ff */
[----:B------:R-:W-:Y:S01]  /*35e0*/  ISETP.GE.AND P1, PT, R3, UR26, PT ;  /* 0x0000001a03007c0c */ /* 0x000fe2000bf26270 */
[C---:B------:R-:W-:Y:S01]  /*35f0*/  VIADD R3, R0.reuse, 0x11 ;  /* 0x0000001100037836 */ /* 0x040fe20000000000 */
[----:B------:R-:W-:Y:S01]  /*3600*/  HMMA.16816.F32 R48, R16, R50, R32 ;  /* 0x000000321030723c */ /* 0x000fe20000001820 */
[----:B------:R-:W-:-:S02]  /*3610*/  ISETP.GE.AND P0, PT, R0, UR26, PT ;  /* 0x0000001a00007c0c */ /* 0x000fc4000bf06270 */
[----:B------:R-:W-:Y:S02]  /*3620*/  FSEL R32, R15, -INF , !P4 ;  /* 0xff8000000f207808 */ /* 0x000fe40006000000 */
[----:B------:R-:W-:Y:S02]  /*3630*/  FSEL R33, R14, -INF , !P0 ;  /* 0xff8000000e217808 */ /* 0x000fe40004000000 */
[----:B------:R-:W-:Y:S01]  /*3640*/  FSEL R23, R12, -INF , !P0 ;  /* 0xff8000000c177808 */ /* 0x000fe20004000000 */
[-C--:B------:R-:W-:Y:S01]  /*3650*/  HMMA.16816.F32 R40, R4, R72.reuse, R40 ;  /* 0x000000480428723c */ /* 0x080fe20000001828 */
[----:B------:R-:W-:Y:S01]  /*3660*/  IMAD.U32 R4, RZ, RZ, UR20 ;  /* 0x00000014ff047e24 */ /* 0x000fe2000f8e00ff */
[----:B------:R-:W-:Y:S02]  /*3670*/  FSEL R21, R13, -INF , !P4 ;  /* 0xff8000000d157808 */ /* 0x000fe40006000000 */
[----:B------:R-:W-:Y:S01]  /*3680*/  FSEL R67, R10, -INF , !P0 ;  /* 0xff8000000a437808 */ /* 0x000fe20004000000 */
[----:B------:R-:W-:Y:S01]  /*3690*/  IMAD R56, R4, 0x8, R56 ;  /* 0x0000000804387824 */ /* 0x000fe200078e0238 */
[----:B------:R-:W-:Y:S01]  /*36a0*/  FSEL R66, R8, -INF , !P0 ;  /* 0xff80000008427808 */ /* 0x000fe20004000000 */
[C---:B------:R-:W-:Y:S01]  /*36b0*/  VIADD R4, R0.reuse, 0x9 ;  /* 0x0000000900047836 */ /* 0x040fe20000000000 */
[----:B------:R-:W-:Y:S01]  /*36c0*/  ISETP.GE.AND P0, PT, R3, UR26, PT ;  /* 0x0000001a03007c0c */ /* 0x000fe2000bf06270 */
[----:B------:R-:W-:Y:S01]  /*36d0*/  VIADD R3, R0, 0x18 ;  /* 0x0000001800037836 */ /* 0x000fe20000000000 */
[----:B------:R-:W-:Y:S01]  /*36e0*/  HMMA.16816.F32 R68, R16, R72, R52 ;  /* 0x000000481044723c */ /* 0x000fe20000001834 */
[----:B------:R-:W-:-:S02]  /*36f0*/  FSEL R72, R11, -INF , !P4 ;  /* 0xff8000000b487808 */ /* 0x000fc40006000000 */
[----:B------:R-:W-:Y:S02]  /*3700*/  FSEL R65, R9, -INF , !P4 ;  /* 0xff80000009417808 */ /* 0x000fe40006000000 */
[----:B------:R-:W-:Y:S01]  /*3710*/  ISETP.GE.AND P4, PT, R3, UR26, PT ;  /* 0x0000001a03007c0c */ /* 0x000fe2000bf86270 */
[----:B------:R-:W-:Y:S01]  /*3720*/  VIADD R3, R0, 0x19 ;  /* 0x0000001900037836 */ /* 0x000fe20000000000 */
[----:B------:R-:W-:Y:S01]  /*3730*/  ISETP.GE.AND P2, PT, R4, UR26, PT ;  /* 0x0000001a04007c0c */ /* 0x000fe2000bf46270 */
[----:B------:R-:W-:Y:S01]  /*3740*/  HMMA.16816.F32 R36, R16, R74, R36 ;  /* 0x0000004a1024723c */ /* 0x000fe20000001824 */
[----:B------:R-:W-:Y:S02]  /*3750*/  FSEL R17, R30, -INF , !P3 ;  /* 0xff8000001e117808 */ /* 0x000fe40005800000 */
[----:B------:R-:W-:Y:S02]  /*3760*/  FSEL R16, R28, -INF , !P3 ;  /* 0xff8000001c107808 */ /* 0x000fe40005800000 */
[----:B------:R-:W-:-:S02]  /*3770*/  FSEL R64, R50, -INF , !P3 ;  /* 0xff80000032407808 */ /* 0x000fc40005800000 */
[----:B------:R-:W-:Y:S01]  /*3780*/  FSEL R19, R48, -INF , !P3 ;  /* 0xff80000030137808 */ /* 0x000fe20005800000 */
[----:B------:R-:W-:-:S12]  /*3790*/  BRA.U !UP1, `(.L_x_1550) ;  /* 0x00000001095c7547 */ /* 0x000fd8000b800000 */
[----:B------:R-:W-:-:S04]  /*37a0*/  ULEA.HI.SX32 UR4, UR21, 0xfffffffe, 0x1b ;  /* 0xfffffffe15047891 */ /* 0x000fc8000f8fdaff */
[----:B------:R-:W-:Y:S02]  /*37b0*/  UIMAD.WIDE.U32 UR14, UR14, UR4, URZ ;  /* 0x000000040e0e72a5 */ /* 0x000fe4000f8e00ff */
[----:B------:R-:W-:Y:S02]  /*37c0*/  UIMAD UR4, UR11, UR4, URZ ;  /* 0x000000040b0472a4 */ /* 0x000fe4000f8e02ff */
[----:B------:R-:W-:Y:S02]  /*37d0*/  UIADD3 UR12, UP0, UPT, UR12, UR14, URZ ;  /* 0x0000000e0c0c7290 */ /* 0x000fe4000ff1e0ff */
[----:B------:R-:W-:Y:S01]  /*37e0*/  UIADD3 UR4, UPT, UPT, UR15, UR4, URZ ;  /* 0x000000040f047290 */ /* 0x000fe2000fffe0ff */
[----:B------:R-:W-:Y:S02]  /*37f0*/  IMAD.U32 R4, RZ, RZ, UR14 ;  /* 0x0000000eff047e24 */ /* 0x000fe4000f8e00ff */
[----:B------:R-:W-:Y:S01]  /*3800*/  IMAD.U32 R5, RZ, RZ, UR15 ;  /* 0x0000000fff057e24 */ /* 0x000fe2000f8e00ff */
[----:B------:R-:W-:Y:S01]  /*3810*/  UIADD3.X UR13, UPT, UPT, UR13, UR4, URZ, UP0, !UPT ;  /* 0x000000040d0d7290 */ /* 0x000fe200087fe4ff */
[----:B------:R-:W-:Y:S01]  /*3820*/  IMAD.U32 R5, RZ, RZ, UR12 ;  /* 0x0000000cff057e24 */ /* 0x000fe2000f8e00ff */
[----:B------:R-:W-:-:S02]  /*3830*/  MOV R0, UR4 ;  /* 0x0000000400007c02 */ /* 0x000fc40008000f00 */
[----:B------:R-:W-:-:S04]  /*3840*/  LEA R6, P3, R4, R242, 0x1 ;  /* 0x000000f204067211 */ /* 0x000fc800078608ff */
[-C--:B------:R-:W-:Y:S02]  /*3850*/  LEA.HI.X R7, R4, R241.reuse, R0, 0x1, P3 ;  /* 0x000000f104077211 */ /* 0x080fe400018f0c00 */
[C---:B------:R-:W-:Y:S02]  /*3860*/  LEA R4, P3, R5.reuse, R242, 0x1 ;  /* 0x000000f205047211 */ /* 0x040fe400078608ff */
[----:B------:R-:W-:Y:S01]  /*3870*/  MOV R0, UR13 ;  /* 0x0000000d00007c02 */ /* 0x000fe20008000f00 */
        /* <DEDUP_REMOVED lines=8> */
[----:B------:R-:W0:Y:S02]  /*3900*/  LDGDEPBAR ;  /* 0x00000000000079af */ /* 0x000e240000000000 */
.L_x_1550:
[----:B------:R-:W-:Y:S01]  /*3910*/  VIADD R0, R56, 0x4 ;  /* 0x0000000438007836 */ /* 0x000fe20000000000 */
[----:B------:R-:W-:Y:S01]  /*3920*/  ISETP.GE.AND P3, PT, R3, UR26, PT ;  /* 0x0000001a03007c0c */ /* 0x000fe2000bf66270 */
[----:B------:R-:W-:Y:S01]  /*3930*/  UIADD3 UR8, UPT, UPT, UR29, -0x4498517b, URZ ;  /* 0xbb67ae851d087890 */ /* 0x000fe2000fffe0ff */
[----:B------:R-:W-:Y:S01]  /*3940*/  FSEL R14, R29, -INF , !P2 ;  /* 0xff8000001d0e7808 */ /* 0x000fe20005000000 */
[----:B------:R-:W-:Y:S01]  /*3950*/  IMAD.WIDE.U32 R172, R0, -0x326172a9, RZ ;  /* 0xcd9e8d5700ac7825 */ /* 0x000fe200078e00ff */
[----:B------:R-:W-:Y:S01]  /*3960*/  FSEL R73, R40, -INF , !P1 ;  /* 0xff80000028497808 */ /* 0x000fe20004800000 */
[----:B------:R-:W-:Y:S01]  /*3970*/  UIADD3 UR4, UPT, UPT, UR28, -0x61c88647, URZ ;  /* 0x9e3779b91c047890 */ /* 0x000fe2000fffe0ff */
[----:B------:R-:W-:Y:S01]  /*3980*/  FMNMX3.FTZ R3, R23, R21, R16, !PT ;  /* 0x0000001517037276 */ /* 0x000fe20007810010 */
[----:B------:R-:W-:Y:S01]  /*3990*/  IMAD.WIDE.U32 R138, R20, -0x2daee0ad, RZ ;  /* 0xd2511f53148a7825 */ /* 0x000fe200078e00ff */
[----:B------:R-:W-:Y:S01]  /*39a0*/  LOP3.LUT R0, R57, UR28, R173, 0x96, !PT ;  /* 0x0000001c39007c12 */ /* 0x000fe2000f8e96ad */
[----:B------:R-:W-:Y:S01]  /*39b0*/  UIADD3 UR22, UPT, UPT, UR28, 0x3c6ef372, URZ ;  /* 0x3c6ef3721c167890 */ /* 0x000fe2000fffe0ff */
[----:B------:R-:W-:Y:S01]  /*39c0*/  FSEL R74, R41, -INF , !P0 ;  /* 0xff800000294a7808 */ /* 0x000fe20004000000 */
[----:B-1----:R-:W-:Y:S01]  /*39d0*/  IMAD.U32 R4, RZ, RZ, UR10 ;  /* 0x0000000aff047e24 */ /* 0x002fe2000f8e00ff */
[----:B------:R-:W-:Y:S01]  /*39e0*/  FSEL R76, R24, -INF , !P4 ;  /* 0xff800000184c7808 */ /* 0x000fe20006000000 */
[----:B------:R-:W-:Y:S01]  /*39f0*/  IMAD.WIDE.U32 R34, R0, -0x2daee0ad, RZ ;  /* 0xd2511f5300227825 */ /* 0x000fe200078e00ff */
[----:B------:R-:W-:Y:S01]  /*3a00*/  FMNMX3.FTZ R3, R3, R14, R73, !PT ;  /* 0x0000000e03037276 */ /* 0x000fe20007810049 */
[----:B------:R-:W-:Y:S01]  /*3a10*/  UIADD3 UR16, UPT, UPT, UR29, 0x76cf5d0a, URZ ;  /* 0x76cf5d0a1d107890 */ /* 0x000fe2000fffe0ff */
[----:B------:R-:W-:Y:S01]  /*3a20*/  FSEL R15, R31, -INF , !P2 ;  /* 0xff8000001f0f7808 */ /* 0x000fe20005000000 */
[----:B------:R-:W-:Y:S01]  /*3a30*/  UIADD3 UR14, UPT, UPT, UR29, 0x32370b8f, URZ ;  /* 0x32370b8f1d0e7890 */ /* 0x000fe2000fffe0ff */
[----:B------:R-:W-:Y:S01]  /*3a40*/  FSEL R80, R42, -INF , !P1 ;  /* 0xff8000002a507808 */ /* 0x000fe20004800000 */
[----:B------:R-:W-:Y:S01]  /*3a50*/  UIADD3 UR15, UPT, UPT, UR28, -0x255992d5, URZ ;  /* 0xdaa66d2b1c0f7890 */ /* 0x000fe2000fffe0ff */
[----:B------:R-:W-:Y:S01]  /*3a60*/  FMNMX3.FTZ R0, R33, R32, R17, !PT ;  /* 0x0000002021007276 */ /* 0x000fe20007810011 */
[----:B------:R-:W-:Y:S01]  /*3a70*/  UIADD3 UR13, UPT, UPT, UR28, 0x78dde6e4, URZ ;  /* 0x78dde6e41c0d7890 */ /* 0x000fe2000fffe0ff */
[----:B------:R-:W-:Y:S01]  /*3a80*/  FSEL R75, R25, -INF , !P3 ;  /* 0xff800000194b7808 */ /* 0x000fe20005800000 */
[----:B------:R-:W-:Y:S01]  /*3a90*/  STL.64 [R1+0x10], R34 ;  /* 0x0000102201007387 */ /* 0x000fe20000100a00 */
[----:B------:R-:W-:Y:S01]  /*3aa0*/  FMNMX3.FTZ R3, R3, R74, R76, !PT ;  /* 0x0000004a03037276 */ /* 0x000fe2000781004c */
[----:B------:R-:W-:Y:S01]  /*3ab0*/  UIADD3 UR10, UPT, UPT, UR29, -0x56f99767, URZ ;  /* 0xa90668991d0a7890 */ /* 0x000fe2000fffe0ff */
[----:B------:R-:W-:Y:S01]  /*3ac0*/  FSEL R79, R43, -INF , !P0 ;  /* 0xff8000002b4f7808 */ /* 0x000fe20004000000 */
[----:B------:R-:W-:Y:S01]  /*3ad0*/  UIADD3 UR12, UPT, UPT, UR29, -0x126145ec, URZ ;  /* 0xed9eba141d0c7890 */ /* 0x000fe2000fffe0ff */
[----:B------:R-:W-:Y:S01]  /*3ae0*/  FSEL R78, R26, -INF , !P4 ;  /* 0xff8000001a4e7808 */ /* 0x000fe20006000000 */
[----:B------:R-:W1:Y:S01]  /*3af0*/  LDCU UR23, c[0x0][0x45c] ;  /* 0x00008b80ff1777ac */ /* 0x000e620008000800 */
[----:B------:R-:W-:Y:S01]  /*3b00*/  FMNMX3.FTZ R0, R0, R15, R80, !PT ;  /* 0x0000000f00007276 */ /* 0x000fe20007810050 */
[----:B------:R-:W-:Y:S01]  /*3b10*/  IMAD.WIDE.U32 R220, R56, -0x326172a9, RZ ;  /* 0xcd9e8d5738dc7825 */ /* 0x000fe200078e00ff */
[----:B------:R-:W-:Y:S01]  /*3b20*/  LOP3.LUT R5, R4, UR29, R139, 0x96, !PT ;  /* 0x0000001d04057c12 */ /* 0x000fe2000f8e968b */
[----:B------:R-:W-:Y:S01]  /*3b30*/  UIADD3 UR9, UPT, UPT, UR28, -0x4ab325aa, URZ ;  /* 0xb54cda561c097890 */ /* 0x000fe2000fffe0ff */
[----:B------:R-:W-:Y:S01]  /*3b40*/  LOP3.LUT R4, R138, UR8, R35, 0x96, !PT ;  /* 0x000000088a047c12 */ /* 0x000fe2000f8e9623 */
[----:B------:R-:W2:Y:S01]  /*3b50*/  LDCU UR17, c[0x0][0x4f8] ;  /* 0x00009f00ff1177ac */ /* 0x000ea20008000800 */
[----:B------:R-:W-:Y:S01]  /*3b60*/  FMNMX.FTZ R9, R75, R3, !PT ;  /* 0x000000034b097209 */ /* 0x000fe20007810000 */
[----:B------:R-:W-:Y:S01]  /*3b70*/  IMAD.WIDE.U32 R60, R5, -0x326172a9, RZ ;  /* 0xcd9e8d57053c7825 */ /* 0x000fe200078e00ff */
[----:B------:R-:W-:Y:S01]  /*3b80*/  FSEL R77, R27, -INF , !P3 ;  /* 0xff8000001b4d7808 */ /* 0x000fe20005800000 */
[----:B------:R-:W-:Y:S01]  /*3b90*/  UIADD3 UR11, UPT, UPT, UR28, 0x1715609d, URZ ;  /* 0x1715609d1c0b7890 */ /* 0x000fe2000fffe0ff */
[----:B------:R-:W-:Y:S01]  /*3ba0*/  FMNMX3.FTZ R3, R0, R79, R78, !PT ;  /* 0x0000004f00037276 */ /* 0x000fe2000781004e */
[----:B------:R-:W-:Y:S01]  /*3bb0*/  IMAD.WIDE.U32 R12, R4, -0x326172a9, RZ ;  /* 0xcd9e8d57040c7825 */ /* 0x000fe200078e00ff */
[----:B------:R-:W3:Y:S01]  /*3bc0*/  SHFL.BFLY PT, R10, R9, 0x2, 0x1f ;  /* 0x0c401f00090a7f89 */ /* 0x000ee200000e0000 */
[----:B------:R-:W-:-:S02]  /*3bd0*/  LOP3.LUT R0, R172, UR4, R61, 0x96, !PT ;  /* 0x00000004ac007c12 */ /* 0x000fc4000f8e963d */
[----:B------:R-:W-:Y:S01]  /*3be0*/  FMNMX.FTZ R8, R77, R3, !PT ;  /* 0x000000034d087209 */ /* 0x000fe20007810000 */
[----:B------:R-:W-:Y:S01]  /*3bf0*/  STL.64 [R1], R12 ;  /* 0x0000000c01007387 */ /* 0x000fe20000100a00 */
[----:B------:R-:W-:Y:S01]  /*3c00*/  LOP3.LUT R3, R60, UR22, R13, 0x96, !PT ;  /* 0x000000163c037c12 */ /* 0x000fe2000f8e960d */
[----:B------:R-:W-:Y:S01]  /*3c10*/  IMAD.WIDE.U32 R4, R0, -0x2daee0ad, RZ ;  /* 0xd2511f5300047825 */ /* 0x000fe200078e00ff */
[----:B------:R-:W-:Y:S01]  /*3c20*/  FSEL R25, R51, -INF , !P2 ;  /* 0xff80000033197808 */ /* 0x000fe20005000000 */
[----:B------:R-:W4:Y:S01]  /*3c30*/  SHFL.BFLY PT, R11, R8, 0x2, 0x1f ;  /* 0x0c401f00080b7f89 */ /* 0x000f2200000e0000 */
[----:B------:R-:W-:Y:S01]  /*3c40*/  FSEL R22, R49, -INF , !P2 ;  /* 0xff80000031167808 */ /* 0x000fe20005000000 */
[----:B------:R-:W-:Y:S01]  /*3c50*/  IMAD.WIDE.U32 R6, R3, -0x2daee0ad, RZ ;  /* 0xd2511f5303067825 */ /* 0x000fe200078e00ff */
[----:B------:R-:W-:Y:S01]  /*3c60*/  LOP3.LUT R3, R34, UR16, R5, 0x96, !PT ;  /* 0x0000001022037c12 */ /* 0x000fe2000f8e9605 */
[----:B--2---:R-:W-:Y:S01]  /*3c70*/  ULOP3.LUT UR17, UR17, 0xff, URZ, 0xc0, !UPT ;  /* 0x000000ff11117892 */ /* 0x004fe2000f8ec0ff */
[----:B------:R-:W-:-:S02]  /*3c80*/  FSEL R86, R68, -INF , !P1 ;  /* 0xff80000044567808 */ /* 0x000fc40004800000 */
[----:B------:R-:W-:Y:S01]  /*3c90*/  LOP3.LUT R0, R4, UR14, R7, 0x96, !PT ;  /* 0x0000000e04007c12 */ /* 0x000fe2000f8e9607 */
[----:B------:R-:W-:Y:S01]  /*3ca0*/  IMAD.WIDE.U32 R4, R3, -0x326172a9, RZ ;  /* 0xcd9e8d5703047825 */ /* 0x000fe200078e00ff */
[----:B------:R-:W-:Y:S02]  /*3cb0*/  FSEL R84, R69, -INF , !P0 ;  /* 0xff80000045547808 */ /* 0x000fe40004000000 */
[----:B------:R-:W-:Y:S01]  /*3cc0*/  FSEL R87, R70, -INF , !P1 ;  /* 0xff80000046577808 */ /* 0x000fe20004800000 */
[----:B------:R-:W-:Y:S01]  /*3cd0*/  IMAD.WIDE.U32 R62, R0, -0x326172a9, RZ ;  /* 0xcd9e8d57003e7825 */ /* 0x000fe200078e00ff */
[----:B------:R-:W-:Y:S02]  /*3ce0*/  LOP3.LUT R3, R12, UR15, R5, 0x96, !PT ;  /* 0x0000000f0c037c12 */ /* 0x000fe4000f8e9605 */
[----:B------:R-:W-:Y:S02]  /*3cf0*/  FSEL R70, R38, -INF , !P4 ;  /* 0xff80000026467808 */ /* 0x000fe40006000000 */
[----:B---3--:R-:W-:Y:S01]  /*3d00*/  FMNMX.FTZ R7, R9, R10, !PT ;  /* 0x0000000a09077209 */ /* 0x008fe20007810000 */
[----:B------:R-:W-:Y:S01]  /*3d10*/  IMAD.SHL.U32 R9, R92, 0x200, RZ ;  /* 0x000002005c097824 */ /* 0x000fe200078e00ff */
[----:B------:R-:W-:Y:S01]  /*3d20*/  LOP3.LUT R0, R4, UR13, R63, 0x96, !PT ;  /* 0x0000000d04007c12 */ /* 0x000fe2000f8e963f */
[----:B------:R-:W-:Y:S01]  /*3d30*/  IMAD.WIDE.U32 R4, R3, -0x2daee0ad, RZ ;  /* 0xd2511f5303047825 */ /* 0x000fe200078e00ff */
[----:B------:R-:W-:Y:S01]  /*3d40*/  FSEL R63, R36, -INF , !P4 ;  /* 0xff800000243f7808 */ /* 0x000fe20006000000 */
[----:B------:R-:W2:Y:S01]  /*3d50*/  SHFL.BFLY PT, R12, R7, 0x1, 0x1f ;  /* 0x0c201f00070c7f89 */ /* 0x000ea200000e0000 */
[----:B------:R-:W-:Y:S01]  /*3d60*/  FSEL R92, R71, -INF , !P0 ;  /* 0xff800000475c7808 */ /* 0x000fe20004000000 */
[----:B------:R-:W-:Y:S01]  /*3d70*/  IMAD.WIDE.U32 R82, R0, -0x2daee0ad, RZ ;  /* 0xd2511f5300527825 */ /* 0x000fe200078e00ff */
[----:B----4-:R-:W-:-:S02]  /*3d80*/  FMNMX.FTZ R8, R8, R11, !PT ;  /* 0x0000000b08087209 */ /* 0x010fc40007810000 */
[----:B------:R-:W-:Y:S02]  /*3d90*/  LOP3.LUT R0, R90, 0x200, R9, 0xf8, !PT ;  /* 0x000002005a007812 */ /* 0x000fe400078ef809 */
[----:B------:R-:W-:Y:S01]  /*3da0*/  LOP3.LUT R3, R4, UR10, R83, 0x96, !PT ;  /* 0x0000000a04037c12 */ /* 0x000fe2000f8e9653 */
[----:B------:R-:W3:Y:S01]  /*3db0*/  SHFL.BFLY PT, R9, R8, 0x1, 0x1f ;  /* 0x0c201f0008097f89 */ /* 0x000ee200000e0000 */
[----:B------:R-:W-:Y:S02]  /*3dc0*/  LOP3.LUT R6, R6, UR12, R5, 0x96, !PT ;  /* 0x0000000c06067c12 */ /* 0x000fe4000f8e9605 */
[----:B------:R-:W-:Y:S01]  /*3dd0*/  LEA R212, R0, UR5, 0x1 ;  /* 0x0000000500d47c11 */ /* 0x000fe2000f8e08ff */
[----:B------:R-:W-:Y:S01]  /*3de0*/  IMAD.WIDE.U32 R4, R3, -0x326172a9, RZ ;  /* 0xcd9e8d5703047825 */ /* 0x000fe200078e00ff */
[----:B------:R-:W-:Y:S02]  /*3df0*/  FSEL R71, R37, -INF , !P3 ;  /* 0xff80000025477808 */ /* 0x000fe40005800000 */
[----:B------:R-:W-:Y:S01]  /*3e00*/  FSEL R85, R39, -INF , !P3 ;  /* 0xff80000027557808 */ /* 0x000fe20005800000 */
[----:B------:R-:W-:Y:S01]  /*3e10*/  IMAD.WIDE.U32 R26, R6, -0x326172a9, RZ ;  /* 0xcd9e8d57061a7825 */ /* 0x000fe200078e00ff */
[C---:B------:R-:W-:Y:S01]  /*3e20*/  PRMT R13, R4.reuse, 0x7771, RZ ;  /* 0x00007771040d7816 */ /* 0x040fe200000000ff */
[----:B------:R-:W4:Y:S01]  /*3e30*/  LDSM.16.MT88.4 R52, [R212+0xa000] ;  /* 0x00a00000d434783b */ /* 0x000f220000004200 */
[C---:B------:R-:W-:Y:S01]  /*3e40*/  PRMT R11, R4.reuse, 0x7773, RZ ;  /* 0x00007773040b7816 */ /* 0x040fe200000000ff */
[----:B------:R-:W-:Y:S01]  /*3e50*/  IMAD.MOV.U32 R6, RZ, RZ, R4 ;  /* 0x000000ffff067224 */ /* 0x000fe200078e0004 */
[----:B------:R-:W-:Y:S01]  /*3e60*/  PRMT R10, R4, 0x7772, RZ ;  /* 0x00007772040a7816 */ /* 0x000fe200000000ff */
[C---:B------:R-:W-:Y:S01]  /*3e70*/  VIADD R3, R212.reuse, 0xa000 ;  /* 0x0000a000d4037836 */ /* 0x040fe20000000000 */
[----:B------:R-:W-:Y:S01]  /*3e80*/  LDSM.16.MT88.4 R28, [R212+0xb000] ;  /* 0x00b00000d41c783b */ /* 0x000fe20000004200 */
[----:B------:R-:W-:Y:S01]  /*3e90*/  VIADD R0, R212, 0xa040 ;  /* 0x0000a040d4007836 */ /* 0x000fe20000000000 */
[----:B------:R-:W-:Y:S01]  /*3ea0*/  LOP3.LUT R4, R6, 0xff, RZ, 0xc0, !PT ;  /* 0x000000ff06047812 */ /* 0x000fe200078ec0ff */
[----:B------:R-:W-:Y:S01]  /*3eb0*/  @P5 VIADD R0, R3, 0xffffffc0 ;  /* 0xffffffc003005836 */ /* 0x000fe20000000000 */
[----:B------:R-:W-:Y:S01]  /*3ec0*/  LOP3.LUT R3, R26, UR9, R5, 0x96, !PT ;  /* 0x000000091a037c12 */ /* 0x000fe2000f8e9605 */
[----:B------:R-:W-:Y:S01]  /*3ed0*/  LDSM.16.MT88.4 R152, [R212+0xa800] ;  /* 0x00a80000d498783b */ /* 0x000fe20000004200 */
[----:B------:R-:W-:-:S02]  /*3ee0*/  PRMT R11, R10, 0x5410, R11 ;  /* 0x000054100a0b7816 */ /* 0x000fc4000000000b */
[----:B------:R-:W-:Y:S01]  /*3ef0*/  PRMT R10, R4, 0x5410, R13 ;  /* 0x00005410040a7816 */ /* 0x000fe2000000000d */
[----:B------:R-:W-:Y:S01]  /*3f00*/  LDSM.16.MT88.4 R40, [R0] ;  /* 0x000000000028783b */ /* 0x000fe20000004200 */
[----:B--2---:R-:W-:Y:S02]  /*3f10*/  FMNMX.FTZ R134, R7, R12, !PT ;  /* 0x0000000c07867209 */ /* 0x004fe40007810000 */
[C---:B------:R-:W-:Y:S01]  /*3f20*/  LOP3.LUT R4, R3.reuse, 0xffff, RZ, 0xc0, !PT ;  /* 0x0000ffff03047812 */ /* 0x040fe200078ec0ff */
[----:B------:R-:W-:Y:S01]  /*3f30*/  LDSM.16.MT88.4 R48, [R0+0x1000] ;  /* 0x001000000030783b */ /* 0x000fe20000004200 */
[----:B------:R-:W-:Y:S01]  /*3f40*/  LOP3.LUT R5, R3, 0xff, RZ, 0xc0, !PT ;  /* 0x000000ff03057812 */ /* 0x000fe200078ec0ff */
[----:B-1----:R-:W-:Y:S01]  /*3f50*/  FMUL.FTZ R6, R134, UR23 ;  /* 0x0000001786067c20 */ /* 0x002fe20008410000 */
[----:B------:R-:W-:Y:S02]  /*3f60*/  SHF.R.U32.HI R4, RZ, 0x8, R4 ;  /* 0x00000008ff047819 */ /* 0x000fe40000011604 */
[----:B---3--:R-:W-:-:S02]  /*3f70*/  FMNMX.FTZ R132, R8, R9, !PT ;  /* 0x0000000908847209 */ /* 0x008fc40007810000 */
[----:B------:R-:W-:Y:S02]  /*3f80*/  FSETP.NEU.FTZ.AND P2, PT, R134, -INF , PT ;  /* 0xff8000008600780b */ /* 0x000fe40003f5d000 */
[----:B------:R-:W-:Y:S02]  /*3f90*/  PRMT R7, R3, 0x7632, R7 ;  /* 0x0000763203077816 */ /* 0x000fe40000000007 */
[----:B------:R-:W-:Y:S02]  /*3fa0*/  PRMT R13, R5, 0x5410, R4 ;  /* 0x00005410050d7816 */ /* 0x000fe40000000004 */
[----:B------:R-:W-:Y:S01]  /*3fb0*/  FSEL R5, R6, RZ, P2 ;  /* 0x000000ff06057208 */ /* 0x000fe20001000000 */
[----:B------:R-:W-:Y:S01]  /*3fc0*/  FMUL.FTZ R6, R132, UR23 ;  /* 0x0000001784067c20 */ /* 0x000fe20008410000 */
[----:B------:R-:W-:Y:S02]  /*3fd0*/  SHF.R.U32.HI R3, RZ, 0x18, R3 ;  /* 0x00000018ff037819 */ /* 0x000fe40000011603 */
[----:B------:R-:W-:Y:S01]  /*3fe0*/  LOP3.LUT R4, R7, 0xff, RZ, 0xc0, !PT ;  /* 0x000000ff07047812 */ /* 0x000fe200078ec0ff */
[--C-:B------:R-:W-:Y:S01]  /*3ff0*/  FFMA.FTZ R7, R14, UR23, -R5.reuse ;  /* 0x000000170e077c23 */ /* 0x100fe20008010805 */
[----:B------:R-:W-:Y:S01]  /*4000*/  FSETP.NEU.FTZ.AND P2, PT, R132, -INF , PT ;  /* 0xff8000008400780b */ /* 0x000fe20003f5d000 */
[----:B------:R-:W-:Y:S01]  /*4010*/  FFMA.FTZ R8, R16, UR23, -R5 ;  /* 0x0000001710087c23 */ /* 0x000fe20008010805 */
[----:B------:R-:W-:Y:S01]  /*4020*/  PRMT R12, R4, 0x5410, R3 ;  /* 0x00005410040c7816 */ /* 0x000fe20000000003 */
[----:B------:R1:W-:Y:S01]  /*4030*/  MUFU.EX2 R175, R7 ;  /* 0x0000000700af7308 */ /* 0x0003e20000000800 */
[----:B------:R-:W-:Y:S01]  /*4040*/  FSEL R3, R6, RZ, P2 ;  /* 0x000000ff06037208 */ /* 0x000fe20001000000 */
[----:B------:R-:W-:Y:S01]  /*4050*/  FFMA.FTZ R9, R21, UR23, -R5 ;  /* 0x0000001715097c23 */ /* 0x000fe20008010805 */
[----:B------:R-:W-:Y:S01]  /*4060*/  LOP3.LUT R11, R11, 0xff00ff, RZ, 0xc0, !PT ;  /* 0x00ff00ff0b0b7812 */ /* 0x000fe200078ec0ff */
[----:B------:R2:W-:Y:S01]  /*4070*/  MUFU.EX2 R81, R8 ;  /* 0x0000000800517308 */ /* 0x0005e20000000800 */
[----:B------:R-:W-:Y:S01]  /*4080*/  SEL R4, R91, 0xffffffe0, !P6 ;  /* 0xffffffe05b047807 */ /* 0x000fe20007000000 */
[----:B------:R-:W-:-:S02]  /*4090*/  FFMA.FTZ R6, R17, UR23, -R3 ;  /* 0x0000001711067c23 */ /* 0x000fc40008010803 */
[----:B------:R3:W-:Y:S02]  /*40a0*/  MUFU.EX2 R96, R9 ;  /* 0x0000000900607308 */ /* 0x0007e40000000800 */
[----:B------:R-:W-:Y:S02]  /*40b0*/  IMAD.IADD R24, R212, 0x1, R4 ;  /* 0x00000001d4187824 */ /* 0x000fe400078e0204 */
[----:B------:R5:W-:Y:S01]  /*40c0*/  MUFU.EX2 R97, R6 ;  /* 0x0000000600617308 */ /* 0x000be20000000800 */
[----:B------:R-:W-:Y:S02]  /*40d0*/  IMAD.IADD R222, R4, 0x1, R0 ;  /* 0x0000000104de7824 */ /* 0x000fe400078e0200 */
[--C-:B-1----:R-:W-:Y:S01]  /*40e0*/  FFMA.FTZ R7, R15, UR23, -R3.reuse ;  /* 0x000000170f077c23 */ /* 0x102fe20008010803 */
[----:B------:R-:W1:Y:S01]  /*40f0*/  LDSM.16.MT88.4 R44, [R24+0xa000] ;  /* 0x00a00000182c783b */ /* 0x000e620000004200 */
[----:B--2---:R-:W-:Y:S02]  /*4100*/  IMAD.U32 R8, RZ, RZ, UR17 ;  /* 0x00000011ff087e24 */ /* 0x004fe4000f8e00ff */
[----:B------:R2:W4:Y:S01]  /*4110*/  MUFU.EX2 R174, R7 ;  /* 0x0000000700ae7308 */ /* 0x0005220000000800 */
[----:B------:R-:W-:Y:S01]  /*4120*/  LDSM.16.MT88.4 R36, [R24+0xb000] ;  /* 0x00b000001824783b */ /* 0x000fe20000004200 */
[--C-:B---3--:R-:W-:Y:S01]  /*4130*/  FFMA.FTZ R9, R32, UR23, -R3.reuse ;  /* 0x0000001720097c23 */ /* 0x108fe20008010803 */
[----:B------:R-:W-:Y:S01]  /*4140*/  LEA R16, R8, UR17, 0x10 ;  /* 0x0000001108107c11 */ /* 0x000fe2000f8e80ff */
[----:B------:R-:W-:-:S02]  /*4150*/  FFMA.FTZ R8, R33, UR23, -R3 ;  /* 0x0000001721087c23 */ /* 0x000fc40008010803 */
[----:B------:R3:W-:Y:S01]  /*4160*/  MUFU.EX2 R245, R9 ;  /* 0x0000000900f57308 */ /* 0x0007e20000000800 */
[----:B------:R-:W-:Y:S01]  /*4170*/  LDSM.16.MT88.4 R32, [R222] ;  /* 0x00000000de20783b */ /* 0x000fe20000004200 */
[--C-:B-----5:R-:W-:Y:S02]  /*4180*/  HSET2.LE.AND R6, R10, R16.reuse, PT ;  /* 0x000000100a067233 */ /* 0x120fe40003803000 */
[----:B------:R-:W-:Y:S01]  /*4190*/  HSET2.LE.AND R11, R11, R16, PT ;  /* 0x000000100b0b7233 */ /* 0x000fe20003803000 */
[----:B------:R4:W5:Y:S01]  /*41a0*/  MUFU.EX2 R252, R8 ;  /* 0x0000000800fc7308 */ /* 0x0009620000000800 */
[----:B--2---:R-:W-:-:S04]  /*41b0*/  FFMA.FTZ R7, R23, UR23, -R5 ;  /* 0x0000001717077c23 */ /* 0x004fc80008010805 */
[----:B------:R2:W1:Y:S01]  /*41c0*/  MUFU.EX2 R93, R7 ;  /* 0x00000007005d7308 */ /* 0x0004620000000800 */
[----:B---3--:R-:W-:Y:S02]  /*41d0*/  HSET2.LE.AND R9, R12, R16, PT ;  /* 0x000000100c097233 */ /* 0x008fe40003803000 */
[----:B----4-:R-:W-:Y:S02]  /*41e0*/  F2FP.F16.F32.PACK_AB R8, R174, R97 ;  /* 0x00000061ae08723e */ /* 0x010fe400000000ff */
[----:B-----5:R-:W-:Y:S02]  /*41f0*/  F2FP.F16.F32.PACK_AB R12, R245, R252 ;  /* 0x000000fcf50c723e */ /* 0x020fe400000000ff */
[----:B------:R-:W-:Y:S02]  /*4200*/  LOP3.LUT R11, R8, R11, RZ, 0xc0, !PT ;  /* 0x0000000b080b7212 */ /* 0x000fe400078ec0ff */
[----:B--2---:R-:W-:Y:S02]  /*4210*/  F2FP.F16.F32.PACK_AB R7, R175, R81 ;  /* 0x00000051af07723e */ /* 0x004fe400000000ff */
[----:B------:R-:W-:-:S02]  /*4220*/  LOP3.LUT R9, R12, R9, RZ, 0xc0, !PT ;  /* 0x000000090c097212 */ /* 0x000fc400078ec0ff */
[----:B------:R-:W-:Y:S02]  /*4230*/  LOP3.LUT R10, R7, R6, RZ, 0xc0, !PT ;  /* 0x00000006070a7212 */ /* 0x000fe400078ec0ff */
[----:B------:R-:W-:Y:S02]  /*4240*/  FMNMX3.FTZ R7, R66, R65, R19, !PT ;  /* 0x0000004142077276 */ /* 0x000fe40007810013 */
[----:B------:R-:W-:Y:S02]  /*4250*/  HSET2.LE.AND R6, R13, R16, PT ;  /* 0x000000100d067233 */ /* 0x000fe40003803000 */
[----:B------:R-:W-:Y:S02]  /*4260*/  FMNMX3.FTZ R8, R7, R22, R86, !PT ;  /* 0x0000001607087276 */ /* 0x000fe40007810056 */
[----:B-1----:R-:W-:Y:S02]  /*4270*/  F2FP.F16.F32.PACK_AB R7, R96, R93 ;  /* 0x0000005d6007723e */ /* 0x002fe400000000ff */
[----:B------:R-:W-:-:S02]  /*4280*/  FMNMX3.FTZ R13, R8, R84, R63, !PT ;  /* 0x00000054080d7276 */ /* 0x000fc4000781003f */
[----:B------:R-:W-:Y:S02]  /*4290*/  LOP3.LUT R8, R7, R6, RZ, 0xc0, !PT ;  /* 0x0000000607087212 */ /* 0x000fe400078ec0ff */
[----:B------:R-:W-:Y:S02]  /*42a0*/  FMNMX.FTZ R13, R71, R13, !PT ;  /* 0x0000000d470d7209 */ /* 0x000fe40007810000 */
[----:B------:R-:W-:Y:S02]  /*42b0*/  FMNMX3.FTZ R6, R67, R72, R64, !PT ;  /* 0x0000004843067276 */ /* 0x000fe40007810040 */
[----:B------:R-:W-:Y:S01]  /*42c0*/  LOP3.LUT R7, R57, UR28, R221, 0x96, !PT ;  /* 0x0000001c39077c12 */ /* 0x000fe2000f8e96dd */
[----:B------:R-:W1:Y:S01]  /*42d0*/  SHFL.BFLY PT, R15, R13, 0x2, 0x1f ;  /* 0x0c401f000d0f7f89 */ /* 0x000e6200000e0000 */
[----:B------:R-:W-:Y:S01]  /*42e0*/  FMNMX3.FTZ R6, R6, R25, R87, !PT ;  /* 0x0000001906067276 */ /* 0x000fe20007810057 */
[C---:B------:R-:W-:Y:S02]  /*42f0*/  HMMA.16816.F32 R144, R8.reuse, R52, RZ ;  /* 0x000000340890723c */ /* 0x040fe400000018ff */
[----:B------:R-:W-:Y:S01]  /*4300*/  IMAD.WIDE.U32 R94, R7, -0x2daee0ad, RZ ;  /* 0xd2511f53075e7825 */ /* 0x000fe200078e00ff */
[----:B------:R-:W-:Y:S01]  /*4310*/  FMNMX3.FTZ R6, R6, R92, R70, !PT ;  /* 0x0000005c06067276 */ /* 0x000fe20007810046 */
[----:B------:R-:W-:Y:S03]  /*4320*/  LDSM.16.MT88.4 R56, [R222+0x1000] ;  /* 0x00100000de38783b */ /* 0x000fe60000004200 */
[----:B------:R-:W-:Y:S01]  /*4330*/  FMNMX.FTZ R12, R85, R6, !PT ;  /* 0x00000006550c7209 */ /* 0x000fe20007810000 */
[----:B------:R-:W-:Y:S01]  /*4340*/  STL.64 [R1+0x8], R94 ;  /* 0x0000085e01007387 */ /* 0x000fe20000100a00 */
[----:B------:R-:W-:Y:S01]  /*4350*/  LOP3.LUT R6, R138, UR8, R95, 0x96, !PT ;  /* 0x000000088a067c12 */ /* 0x000fe2000f8e965f */
[----:B------:R-:W-:Y:S01]  /*4360*/  HMMA.16816.F32 R148, R8, R54, RZ ;  /* 0x000000360894723c */ /* 0x000fe200000018ff */
[----:B------:R-:W-:Y:S01]  /*4370*/  UIADD3 UR8, UPT, UPT, UR29, 0x646e171e, URZ ;  /* 0x646e171e1d087890 */ /* 0x000fe2000fffe0ff */
[----:B------:R-:W2:Y:S02]  /*4380*/  SHFL.BFLY PT, R17, R12, 0x2, 0x1f ;  /* 0x0c401f000c117f89 */ /* 0x000ea400000e0000 */
[----:B------:R-:W-:Y:S01]  /*4390*/  IMAD.WIDE.U32 R246, R6, -0x326172a9, RZ ;  /* 0xcd9e8d5706f67825 */ /* 0x000fe200078e00ff */
[----:B------:R-:W-:-:S03]  /*43a0*/  LOP3.LUT R6, R220, UR4, R61, 0x96, !PT ;  /* 0x00000004dc067c12 */ /* 0x000fc6000f8e963d */
[----:B------:R-:W-:Y:S01]  /*43b0*/  HMMA.16816.F32 R88, R8, R44, RZ ;  /* 0x0000002c0858723c */ /* 0x000fe200000018ff */
[----:B------:R-:W-:Y:S01]  /*43c0*/  LOP3.LUT R14, R60, UR22, R247, 0x96, !PT ;  /* 0x000000163c0e7c12 */ /* 0x000fe2000f8e96f7 */
[----:B------:R-:W-:Y:S01]  /*43d0*/  IMAD.WIDE.U32 R6, R6, -0x2daee0ad, RZ ;  /* 0xd2511f5306067825 */ /* 0x000fe200078e00ff */
[----:B-1----:R-:W-:-:S03]  /*43e0*/  FMNMX.FTZ R13, R13, R15, !PT ;  /* 0x0000000f0d0d7209 */ /* 0x002fc60007810000 */
[----:B------:R-:W-:Y:S01]  /*43f0*/  IMAD.WIDE.U32 R14, R14, -0x2daee0ad, RZ ;  /* 0xd2511f530e0e7825 */ /* 0x000fe200078e00ff */
[----:B------:R-:W-:Y:S01]  /*4400*/  LOP3.LUT R7, R94, UR16, R7, 0x96, !PT ;  /* 0x000000105e077c12 */ /* 0x000fe2000f8e9607 */
[----:B------:R-:W-:Y:S01]  /*4410*/  HMMA.16816.F32 R124, R8, R46, RZ ;  /* 0x0000002e087c723c */ /* 0x000fe200000018ff */
[----:B------:R-:W1:Y:S02]  /*4420*/  SHFL.BFLY PT, R18, R13, 0x1, 0x1f ;  /* 0x0c201f000d127f89 */ /* 0x000e6400000e0000 */
[----:B------:R-:W-:Y:S01]  /*4430*/  LOP3.LUT R6, R6, UR14, R15, 0x96, !PT ;  /* 0x0000000e06067c12 */ /* 0x000fe2000f8e960f */
[----:B------:R-:W-:-:S04]  /*4440*/  IMAD.WIDE.U32 R20, R7, -0x326172a9, RZ ;  /* 0xcd9e8d5707147825 */ /* 0x000fc800078e00ff */
[----:B------:R-:W-:Y:S01]  /*4450*/  IMAD.WIDE.U32 R60, R6, -0x326172a9, RZ ;  /* 0xcd9e8d57063c7825 */ /* 0x000fe200078e00ff */
[C---:B------:R-:W-:Y:S01]  /*4460*/  HMMA.16816.F32 R116, R8.reuse, R40, RZ ;  /* 0x000000280874723c */ /* 0x040fe200000018ff */
[----:B--2---:R-:W-:Y:S02]  /*4470*/  FMNMX.FTZ R7, R12, R17, !PT ;  /* 0x000000110c077209 */ /* 0x004fe40007810000 */
[----:B------:R-:W-:Y:S02]  /*4480*/  LOP3.LUT R12, R246, UR15, R21, 0x96, !PT ;  /* 0x0000000ff60c7c12 */ /* 0x000fe4000f8e9615 */
[----:B------:R-:W-:Y:S01]  /*4490*/  LOP3.LUT R6, R20, UR13, R61, 0x96, !PT ;  /* 0x0000000d14067c12 */ /* 0x000fe2000f8e963d */
[----:B------:R-:W2:Y:S02]  /*44a0*/  SHFL.BFLY PT, R15, R7, 0x1, 0x1f ;  /* 0x0c201f00070f7f89 */ /* 0x000ea400000e0000 */
[----:B------:R-:W-:Y:S01]  /*44b0*/  IMAD.WIDE.U32 R20, R12, -0x2daee0ad, RZ ;  /* 0xd2511f530c147825 */ /* 0x000fe200078e00ff */
[----:B------:R-:W-:Y:S03]  /*44c0*/  HMMA.16816.F32 R140, R8, R42, RZ ;  /* 0x0000002a088c723c */ /* 0x000fe600000018ff */
[----:B------:R-:W-:Y:S01]  /*44d0*/  IMAD.WIDE.U32 R94, R6, -0x2daee0ad, RZ ;  /* 0xd2511f53065e7825 */ /* 0x000fe200078e00ff */
[----:B------:R-:W-:-:S02]  /*44e0*/  LOP3.LUT R14, R14, UR12, R21, 0x96, !PT ;  /* 0x0000000c0e0e7c12 */ /* 0x000fc4000f8e9615 */
[----:B-1----:R-:W-:Y:S02]  /*44f0*/  FMNMX.FTZ R136, R13, R18, !PT ;  /* 0x000000120d887209 */ /* 0x002fe40007810000 */
[----:B------:R-:W-:Y:S01]  /*4500*/  HMMA.16816.F32 R100, R8, R32, RZ ;  /* 0x000000200864723c */ /* 0x000fe200000018ff */
[----:B------:R-:W-:Y:S01]  /*4510*/  IMAD.WIDE.U32 R68, R14, -0x326172a9, RZ ;  /* 0xcd9e8d570e447825 */ /* 0x000fe200078e00ff */
[----:B------:R-:W-:-:S03]  /*4520*/  LOP3.LUT R6, R20, UR10, R95, 0x96, !PT ;  /* 0x0000000a14067c12 */ /* 0x000fc6000f8e965f */
[C---:B------:R-:W-:Y:S01]  /*4530*/  FMUL.FTZ R14, R136.reuse, UR23 ;  /* 0x00000017880e7c20 */ /* 0x040fe20008410000 */
[----:B------:R-:W-:Y:S01]  /*4540*/  FSETP.NEU.FTZ.AND P0, PT, R136, -INF , PT ;  /* 0xff8000008800780b */ /* 0x000fe20003f1d000 */
[----:B------:R-:W-:Y:S01]  /*4550*/  IMAD.WIDE.U32 R12, R6, -0x326172a9, RZ ;  /* 0xcd9e8d57060c7825 */ /* 0x000fe200078e00ff */
[C---:B------:R-:W-:Y:S02]  /*4560*/  HMMA.16816.F32 R108, R8.reuse, R28, RZ ;  /* 0x0000001c086c723c */ /* 0x040fe400000018ff */
[----:B------:R-:W-:Y:S02]  /*4570*/  FSEL R20, R14, RZ, P0 ;  /* 0x000000ff0e147208 */ /* 0x000fe40000000000 */
[----:B------:R-:W-:Y:S01]  /*4580*/  LOP3.LUT R6, R68, UR9, R13, 0x96, !PT ;  /* 0x0000000944067c12 */ /* 0x000fe2000f8e960d */
[----:B------:R-:W-:Y:S01]  /*4590*/  IMAD.MOV.U32 R13, RZ, RZ, R12 ;  /* 0x000000ffff0d7224 */ /* 0x000fe200078e000c */
[----:B--2---:R-:W-:Y:S01]  /*45a0*/  FMNMX.FTZ R135, R7, R15, !PT ;  /* 0x0000000f07877209 */ /* 0x004fe20007810000 */
[----:B------:R-:W-:Y:S01]  /*45b0*/  FFMA.FTZ R7, R66, UR23, -R20 ;  /* 0x0000001742077c23 */ /* 0x000fe20008010814 */
[C---:B------:R-:W-:Y:S01]  /*45c0*/  PRMT R21, R12.reuse, 0x7771, RZ ;  /* 0x000077710c157816 */ /* 0x040fe200000000ff */
[----:B------:R-:W-:Y:S01]  /*45d0*/  HMMA.16816.F32 R104, R8, R36, RZ ;  /* 0x000000240868723c */ /* 0x000fe200000018ff */
[----:B------:R-:W-:Y:S01]  /*45e0*/  FSETP.NEU.FTZ.AND P0, PT, R135, -INF , PT ;  /* 0xff8000008700780b */ /* 0x000fe20003f1d000 */
[----:B------:R1:W-:Y:S01]  /*45f0*/  MUFU.EX2 R240, R7 ;  /* 0x0000000700f07308 */ /* 0x0003e20000000800 */
[----:B------:R-:W-:-:S02]  /*4600*/  PRMT R17, R12, 0x7773, RZ ;  /* 0x000077730c117816 */ /* 0x000fc400000000ff */
[----:B------:R-:W-:Y:S01]  /*4610*/  PRMT R18, R12, 0x7772, RZ ;  /* 0x000077720c127816 */ /* 0x000fe200000000ff */
[--C-:B------:R-:W-:Y:S01]  /*4620*/  FFMA.FTZ R12, R19, UR23, -R20.reuse ;  /* 0x00000017130c7c23 */ /* 0x100fe20008010814 */
[----:B------:R-:W-:Y:S01]  /*4630*/  LOP3.LUT R14, R13, 0xff, RZ, 0xc0, !PT ;  /* 0x000000ff0d0e7812 */ /* 0x000fe200078ec0ff */
[----:B------:R-:W-:Y:S01]  /*4640*/  FFMA.FTZ R13, R65, UR23, -R20 ;  /* 0x00000017410d7c23 */ /* 0x000fe20008010814 */
[----:B------:R-:W-:Y:S01]  /*4650*/  PRMT R18, R18, 0x5410, R17 ;  /* 0x0000541012127816 */ /* 0x000fe20000000011 */
[----:B------:R2:W-:Y:S01]  /*4660*/  MUFU.EX2 R227, R12 ;  /* 0x0000000c00e37308 */ /* 0x0005e20000000800 */
[----:B------:R-:W-:Y:S01]  /*4670*/  PRMT R21, R14, 0x5410, R21 ;  /* 0x000054100e157816 */ /* 0x000fe20000000015 */
[----:B------:R-:W-:Y:S01]  /*4680*/  HMMA.16816.F32 R120, R8, R48, RZ ;  /* 0x000000300878723c */ /* 0x000fe200000018ff */
[C---:B------:R-:W-:Y:S01]  /*4690*/  LOP3.LUT R17, R6.reuse, 0xff, RZ, 0xc0, !PT ;  /* 0x000000ff06117812 */ /* 0x040fe200078ec0ff */
[----:B------:R3:W-:Y:S01]  /*46a0*/  MUFU.EX2 R226, R13 ;  /* 0x0000000d00e27308 */ /* 0x0007e20000000800 */
[----:B------:R-:W-:Y:S01]  /*46b0*/  PRMT R14, R6, 0x7632, R14 ;  /* 0x00007632060e7816 */ /* 0x000fe2000000000e */
[----:B-1----:R-:W-:Y:S01]  /*46c0*/  FMUL.FTZ R7, R135, UR23 ;  /* 0x0000001787077c20 */ /* 0x002fe20008410000 */
[----:B------:R-:W-:-:S02]  /*46d0*/  SHF.R.U32.HI R15, RZ, 0x18, R6 ;  /* 0x00000018ff0f7819 */ /* 0x000fc40000011606 */
[----:B------:R-:W-:Y:S01]  /*46e0*/  LOP3.LUT R18, R18, 0xff00ff, RZ, 0xc0, !PT ;  /* 0x00ff00ff12127812 */ /* 0x000fe200078ec0ff */
[----:B------:R-:W-:Y:S01]  /*46f0*/  HMMA.16816.F32 R156, R8, R56, RZ ;  /* 0x00000038089c723c */ /* 0x000fe200000018ff */
[----:B------:R-:W-:Y:S01]  /*4700*/  FSEL R19, R7, RZ, P0 ;  /* 0x000000ff07137208 */ /* 0x000fe20000000000 */
[----:B------:R-:W-:-:S04]  /*4710*/  FFMA.FTZ R7, R22, UR23, -R20 ;  /* 0x0000001716077c23 */ /* 0x000fc80008010814 */
[--C-:B--2---:R-:W-:Y:S01]  /*4720*/  FFMA.FTZ R12, R67, UR23, -R19.reuse ;  /* 0x00000017430c7c23 */ /* 0x104fe20008010813 */
[----:B------:R1:W2:Y:S01]  /*4730*/  MUFU.EX2 R137, R7 ;  /* 0x0000000700897308 */ /* 0x0002a20000000800 */
[----:B---3--:R-:W-:Y:S01]  /*4740*/  LOP3.LUT R13, R6, 0xffff, RZ, 0xc0, !PT ;  /* 0x0000ffff060d7812 */ /* 0x008fe200078ec0ff */
[----:B------:R-:W-:Y:S01]  /*4750*/  FFMA.FTZ R6, R72, UR23, -R19 ;  /* 0x0000001748067c23 */ /* 0x000fe20008010813 */
[----:B------:R-:W-:Y:S01]  /*4760*/  HMMA.16816.F32 R168, R8, R34, RZ ;  /* 0x0000002208a8723c */ /* 0x000fe200000018ff */
[----:B------:R3:W-:Y:S01]  /*4770*/  MUFU.EX2 R223, R12 ;  /* 0x0000000c00df7308 */ /* 0x0007e20000000800 */
[----:B------:R-:W-:-:S03]  /*4780*/  IMAD.MOV.U32 R72, RZ, RZ, R96 ;  /* 0x000000ffff487224 */ /* 0x000fc600078e0060 */
[----:B------:R4:W-:Y:S03]  /*4790*/  MUFU.EX2 R215, R6 ;  /* 0x0000000600d77308 */ /* 0x0009e60000000800 */
[----:B------:R-:W-:Y:S01]  /*47a0*/  HMMA.16816.F32 R180, R8, R30, RZ ;  /* 0x0000001e08b4723c */ /* 0x000fe200000018ff */
[--C-:B-1----:R-:W-:Y:S01]  /*47b0*/  FFMA.FTZ R7, R64, UR23, -R19.reuse ;  /* 0x0000001740077c23 */ /* 0x102fe20008010813 */
[----:B---3--:R-:W-:-:S03]  /*47c0*/  FFMA.FTZ R12, R25, UR23, -R19 ;  /* 0x00000017190c7c23 */ /* 0x008fc60008010813 */
[----:B------:R2:W-:Y:S03]  /*47d0*/  MUFU.EX2 R225, R7 ;  /* 0x0000000700e17308 */ /* 0x0005e60000000800 */
[C---:B------:R-:W-:Y:S01]  /*47e0*/  HMMA.16816.F32 R188, R8.reuse, R38, RZ ;  /* 0x0000002608bc723c */ /* 0x040fe200000018ff */
[----:B----4-:R-:W-:Y:S01]  /*47f0*/  HSET2.LE.AND R6, R21, R16, PT ;  /* 0x0000001015067233 */ /* 0x010fe20003803000 */
[----:B------:R1:W3:Y:S06]  /*4800*/  MUFU.EX2 R133, R12 ;  /* 0x0000000c00857308 */ /* 0x0002ec0000000800 */
[----:B------:R-:W-:Y:S01]  /*4810*/  HMMA.16816.F32 R196, R8, R50, RZ ;  /* 0x0000003208c4723c */ /* 0x000fe200000018ff */
[----:B--2---:R-:W-:-:S07]  /*4820*/  F2FP.F16.F32.PACK_AB R7, R137, R227 ;  /* 0x000000e38907723e */ /* 0x004fce00000000ff */
[----:B------:R-:W-:Y:S01]  /*4830*/  HMMA.16816.F32 R200, R8, R58, RZ ;  /* 0x0000003a08c8723c */ /* 0x000fe200000018ff */
[----:B-1----:R-:W-:Y:S01]  /*4840*/  SHF.R.U32.HI R12, RZ, 0x8, R13 ;  /* 0x00000008ff0c7819 */ /* 0x002fe2000001160d */
[----:B------:R-:W-:Y:S01]  /*4850*/  FFMA.FTZ R10, R74, UR23, -R5 ;  /* 0x000000174a0a7c23 */ /* 0x000fe20008010805 */
[----:B------:R-:W-:Y:S02]  /*4860*/  LOP3.LUT R13, R14, 0xff, RZ, 0xc0, !PT ;  /* 0x000000ff0e0d7812 */ /* 0x000fe400078ec0ff */
[----:B------:R-:W-:Y:S02]  /*4870*/  PRMT R12, R17, 0x5410, R12 ;  /* 0x00005410110c7816 */ /* 0x000fe4000000000c */
[----:B------:R-:W-:Y:S02]  /*4880*/  PRMT R15, R13, 0x5410, R15 ;  /* 0x000054100d0f7816 */ /* 0x000fe4000000000f */
[----:B------:R-:W-:Y:S02]  /*4890*/  LOP3.LUT R14, R7, R6, RZ, 0xc0, !PT ;  /* 0x00000006070e7212 */ /* 0x000fe400078ec0ff */
[----:B------:R-:W-:-:S02]  /*48a0*/  HSET2.LE.AND R12, R12, R16, PT ;  /* 0x000000100c0c7233 */ /* 0x000fc40003803000 */
[--C-:B------:R-:W-:Y:S02]  /*48b0*/  HSET2.LE.AND R6, R18, R16.reuse, PT ;  /* 0x0000001012067233 */ /* 0x100fe40003803000 */
[----:B------:R-:W-:Y:S02]  /*48c0*/  F2FP.F16.F32.PACK_AB R13, R226, R240 ;  /* 0x000000f0e20d723e */ /* 0x000fe400000000ff */
[----:B------:R-:W-:Y:S02]  /*48d0*/  HSET2.LE.AND R17, R15, R16, PT ;  /* 0x000000100f117233 */ /* 0x000fe40003803000 */
[----:B---3--:R-:W-:Y:S02]  /*48e0*/  F2FP.F16.F32.PACK_AB R7, R133, R225 ;  /* 0x000000e18507723e */ /* 0x008fe400000000ff */
[----:B------:R-:W-:Y:S02]  /*48f0*/  F2FP.F16.F32.PACK_AB R18, R215, R223 ;  /* 0x000000dfd712723e */ /* 0x000fe400000000ff */
[----:B------:R-:W-:-:S02]  /*4900*/  LOP3.LUT R12, R13, R12, RZ, 0xc0, !PT ;  /* 0x0000000c0d0c7212 */ /* 0x000fc400078ec0ff */
[----:B------:R-:W-:Y:S02]  /*4910*/  LOP3.LUT R15, R7, R6, RZ, 0xc0, !PT ;  /* 0x00000006070f7212 */ /* 0x000fe400078ec0ff */
[----:B------:R-:W-:Y:S02]  /*4920*/  LOP3.LUT R13, R18, R17, RZ, 0xc0, !PT ;  /* 0x00000011120d7212 */ /* 0x000fe400078ec0ff */
[----:B------:R-:W-:-:S05]  /*4930*/  LOP3.LUT R6, R62, UR11, R27, 0x96, !PT ;  /* 0x0000000b3e067c12 */ /* 0x000fca000f8e961b */
[----:B------:R-:W-:Y:S01]  /*4940*/  HMMA.16816.F32 R128, R12, R54, RZ ;  /* 0x000000360c80723c */ /* 0x000fe200000018ff */
[----:B------:R-:W-:-:S04]  /*4950*/  IMAD.WIDE.U32 R6, R6, -0x2daee0ad, RZ ;  /* 0xd2511f5306067825 */ /* 0x000fc800078e00ff */
[----:B------:R-:W-:Y:S01]  /*4960*/  IMAD.MOV.U32 R11, RZ, RZ, R6 ;  /* 0x000000ffff0b7224 */ /* 0x000fe200078e0006 */
[----:B------:R-:W-:Y:S02]  /*4970*/  LOP3.LUT R7, R82, UR8, R7, 0x96, !PT ;  /* 0x0000000852077c12 */ /* 0x000fe4000f8e9607 */
[C---:B------:R-:W-:Y:S01]  /*4980*/  HMMA.16816.F32 R228, R12.reuse, R52, RZ ;  /* 0x000000340ce4723c */ /* 0x040fe200000018ff */
[C---:B------:R-:W-:Y:S02]  /*4990*/  PRMT R23, R6.reuse, 0x7771, RZ ;  /* 0x0000777106177816 */ /* 0x040fe400000000ff */
[C---:B------:R-:W-:Y:S02]  /*49a0*/  LOP3.LUT R8, R7.reuse, 0xffff, RZ, 0xc0, !PT ;  /* 0x0000ffff07087812 */ /* 0x040fe400078ec0ff */
[----:B------:R-:W-:Y:S02]  /*49b0*/  PRMT R9, R7, 0x7632, R9 ;  /* 0x0000763207097816 */ /* 0x000fe40000000009 */
[C---:B------:R-:W-:Y:S01]  /*49c0*/  PRMT R22, R6.reuse, 0x7773, RZ ;  /* 0x0000777306167816 */ /* 0x040fe200000000ff */
[C---:B------:R-:W-:Y:S01]  /*49d0*/  HMMA.16816.F32 R52, R12.reuse, R46, RZ ;  /* 0x0000002e0c34723c */ /* 0x040fe200000018ff */
[----:B------:R-:W-:Y:S01]  /*49e0*/  PRMT R18, R6, 0x7772, RZ ;  /* 0x0000777206127816 */ /* 0x000fe200000000ff */
[----:B------:R-:W-:Y:S01]  /*49f0*/  FFMA.FTZ R6, R73, UR23, -R5 ;  /* 0x0000001749067c23 */ /* 0x000fe20008010805 */
[----:B------:R-:W-:Y:S01]  /*4a00*/  IMAD.MOV.U32 R115, RZ, RZ, R130 ;  /* 0x000000ffff737224 */ /* 0x000fe200078e0082 */
[----:B------:R-:W-:Y:S01]  /*4a10*/  LOP3.LUT R21, R7, 0xff, RZ, 0xc0, !PT ;  /* 0x000000ff07157812 */ /* 0x000fe200078ec0ff */
[----:B------:R-:W-:Y:S01]  /*4a20*/  IMAD.MOV.U32 R114, RZ, RZ, R131 ;  /* 0x000000ffff727224 */ /* 0x000fe200078e0083 */
[----:B------:R-:W-:Y:S01]  /*4a30*/  SHF.R.U32.HI R17, RZ, 0x18, R7 ;  /* 0x00000018ff117819 */ /* 0x000fe20000011607 */
[----:B------:R-:W-:Y:S01]  /*4a40*/  IMAD.MOV.U32 R113, RZ, RZ, R128 ;  /* 0x000000ffff717224 */ /* 0x000fe200078e0080 */
[----:B------:R-:W-:Y:S01]  /*4a50*/  HMMA.16816.F32 R216, R12, R44, RZ ;  /* 0x0000002c0cd8723c */ /* 0x000fe200000018ff */
[----:B------:R-:W-:Y:S01]  /*4a60*/  IMAD.MOV.U32 R112, RZ, RZ, R129 ;  /* 0x000000ffff707224 */ /* 0x000fe200078e0081 */
[----:B------:R-:W-:-:S02]  /*4a70*/  SHF.R.U32.HI R7, RZ, 0x8, R8 ;  /* 0x00000008ff077819 */ /* 0x000fc40000011608 */
[----:B------:R-:W-:Y:S01]  /*4a80*/  LOP3.LUT R8, R9, 0xff, RZ, 0xc0, !PT ;  /* 0x000000ff09087812 */ /* 0x000fe200078ec0ff */
[----:B------:R-:W-:Y:S01]  /*4a90*/  FFMA.FTZ R9, R80, UR23, -R3 ;  /* 0x0000001750097c23 */ /* 0x000fe20008010803 */
[----:B------:R-:W-:Y:S02]  /*4aa0*/  PRMT R22, R18, 0x5410, R22 ;  /* 0x0000541012167816 */ /* 0x000fe40000000016 */
[C---:B------:R-:W-:Y:S03]  /*4ab0*/  HMMA.16816.F32 R128, R12.reuse, R42, RZ ;  /* 0x0000002a0c80723c */ /* 0x040fe600000018ff */
[----:B------:R-:W-:Y:S02]  /*4ac0*/  IMAD.MOV.U32 R64, RZ, RZ, R52 ;  /* 0x000000ffff407224 */ /* 0x000fe400078e0034 */
[----:B------:R-:W-:Y:S02]  /*4ad0*/  IMAD.MOV.U32 R47, RZ, RZ, R55 ;  /* 0x000000ffff2f7224 */ /* 0x000fe400078e0037 */
[----:B------:R-:W-:Y:S01]  /*4ae0*/  IMAD.MOV.U32 R46, RZ, RZ, R54 ;  /* 0x000000ffff2e7224 */ /* 0x000fe200078e0036 */
[C---:B------:R-:W-:Y:S01]  /*4af0*/  HMMA.16816.F32 R208, R12.reuse, R32, RZ ;  /* 0x000000200cd0723c */ /* 0x040fe200000018ff */
[----:B------:R-:W-:Y:S01]  /*4b00*/  IMAD.MOV.U32 R44, RZ, RZ, R53 ;  /* 0x000000ffff2c7224 */ /* 0x000fe200078e0035 */
[----:B------:R1:W-:Y:S06]  /*4b10*/  MUFU.EX2 R33, R10 ;  /* 0x0000000a00217308 */ /* 0x0003ec0000000800 */
[----:B------:R-:W-:Y:S03]  /*4b20*/  HMMA.16816.F32 R52, R12, R40, RZ ;  /* 0x000000280c34723c */ /* 0x000fe600000018ff */
[----:B------:R-:W-:-:S02]  /*4b30*/  IMAD.MOV.U32 R42, RZ, RZ, R129 ;  /* 0x000000ffff2a7224 */ /* 0x000fc400078e0081 */
[----:B------:R-:W-:Y:S02]  /*4b40*/  IMAD.MOV.U32 R41, RZ, RZ, R130 ;  /* 0x000000ffff297224 */ /* 0x000fe400078e0082 */
[----:B------:R-:W-:Y:S01]  /*4b50*/  IMAD.MOV.U32 R25, RZ, RZ, R131 ;  /* 0x000000ffff197224 */ /* 0x000fe200078e0083 */
[----:B------:R-:W-:Y:S01]  /*4b60*/  HMMA.16816.F32 R192, R12, R28, RZ ;  /* 0x0000001c0cc0723c */ /* 0x000fe200000018ff */
[----:B------:R-:W-:Y:S01]  /*4b70*/  IMAD.MOV.U32 R40, RZ, RZ, R128 ;  /* 0x000000ffff287224 */ /* 0x000fe200078e0080 */
[----:B------:R2:W-:Y:S01]  /*4b80*/  MUFU.EX2 R29, R9 ;  /* 0x00000009001d7308 */ /* 0x0005e20000000800 */
[----:B-1----:R-:W-:-:S05]  /*4b90*/  FFMA.FTZ R10, R75, UR23, -R5 ;  /* 0x000000174b0a7c23 */ /* 0x002fca0008010805 */
[C---:B------:R-:W-:Y:S01]  /*4ba0*/  HMMA.16816.F32 R128, R12.reuse, R34, RZ ;  /* 0x000000220c80723c */ /* 0x040fe200000018ff */
[----:B------:R1:W3:Y:S01]  /*4bb0*/  MUFU.EX2 R34, R6 ;  /* 0x0000000600227308 */ /* 0x0002e20000000800 */
[----:B------:R-:W-:Y:S02]  /*4bc0*/  IMAD.MOV.U32 R35, RZ, RZ, R97 ;  /* 0x000000ffff237224 */ /* 0x000fe400078e0061 */
[----:B------:R-:W-:Y:S04]  /*4bd0*/  LDSM.16.MT88.4 R96, [R212+0xb800] ;  /* 0x00b80000d460783b */ /* 0x000fe80000004200 */
[----:B------:R-:W-:Y:S01]  /*4be0*/  HMMA.16816.F32 R248, R12, R30, RZ ;  /* 0x0000001e0cf8723c */ /* 0x000fe200000018ff */
[----:B------:R-:W-:Y:S01]  /*4bf0*/  MUFU.EX2 R31, R10 ;  /* 0x0000000a001f7308 */ /* 0x000fe20000000800 */
[----:B--2---:R-:W-:Y:S01]  /*4c00*/  IMAD.MOV.U32 R9, RZ, RZ, R47 ;  /* 0x000000ffff097224 */ /* 0x004fe200078e002f */
[----:B-1----:R-:W-:-:S05]  /*4c10*/  LOP3.LUT R6, R11, 0xff, RZ, 0xc0, !PT ;  /* 0x000000ff0b067812 */ /* 0x002fca00078ec0ff */
[C---:B------:R-:W-:Y:S01]  /*4c20*/  HMMA.16816.F32 R176, R12.reuse, R48, RZ ;  /* 0x000000300cb0723c */ /* 0x040fe200000018ff */
[----:B------:R-:W-:Y:S01]  /*4c30*/  PRMT R11, R8, 0x5410, R17 ;  /* 0x00005410080b7816 */ /* 0x000fe20000000011 */
[----:B------:R-:W-:Y:S01]  /*4c40*/  FFMA.FTZ R8, R79, UR23, -R3 ;  /* 0x000000174f087c23 */ /* 0x000fe20008010803 */
[----:B------:R-:W-:Y:S01]  /*4c50*/  IMAD.MOV.U32 R32, RZ, RZ, R130 ;  /* 0x000000ffff207224 */ /* 0x000fe200078e0082 */
[----:B------:R-:W-:Y:S01]  /*4c60*/  PRMT R18, R6, 0x5410, R23 ;  /* 0x0000541006127816 */ /* 0x000fe20000000017 */
[----:B------:R-:W-:Y:S01]  /*4c70*/  IMAD.MOV.U32 R65, RZ, RZ, R128 ;  /* 0x000000ffff417224 */ /* 0x000fe200078e0080 */
[----:B------:R-:W-:Y:S01]  /*4c80*/  PRMT R6, R21, 0x5410, R7 ;  /* 0x0000541015067816 */ /* 0x000fe20000000007 */
[----:B------:R-:W1:Y:S01]  /*4c90*/  MUFU.EX2 R30, R8 ;  /* 0x00000008001e7308 */ /* 0x000e620000000800 */
[----:B------:R-:W-:Y:S01]  /*4ca0*/  FFMA.FTZ R7, R76, UR23, -R5 ;  /* 0x000000174c077c23 */ /* 0x000fe20008010805 */
[----:B------:R-:W-:Y:S01]  /*4cb0*/  IMAD.MOV.U32 R79, RZ, RZ, R32 ;  /* 0x000000ffff4f7224 */ /* 0x000fe200078e0020 */
[C---:B------:R-:W-:Y:S01]  /*4cc0*/  HMMA.16816.F32 R232, R12.reuse, R50, RZ ;  /* 0x000000320ce8723c */ /* 0x040fe200000018ff */
[----:B------:R-:W-:Y:S01]  /*4cd0*/  IMAD.MOV.U32 R45, RZ, RZ, R131 ;  /* 0x000000ffff2d7224 */ /* 0x000fe200078e0083 */
[----:B------:R2:W4:Y:S01]  /*4ce0*/  MUFU.EX2 R32, R7 ;  /* 0x0000000700207308 */ /* 0x0005220000000800 */
[----:B------:R-:W-:Y:S01]  /*4cf0*/  IMAD.MOV.U32 R17, RZ, RZ, R65 ;  /* 0x000000ffff117224 */ /* 0x000fe200078e0041 */
[----:B------:R-:W-:Y:S01]  /*4d00*/  HSET2.LE.AND R5, R6, R16, PT ;  /* 0x0000001006057233 */ /* 0x000fe20003803000 */
[----:B------:R-:W-:Y:S01]  /*4d10*/  IMAD.MOV.U32 R43, RZ, RZ, R129 ;  /* 0x000000ffff2b7224 */ /* 0x000fe200078e0081 */
[----:B------:R-:W-:Y:S01]  /*4d20*/  LDSM.16.MT88.4 R48, [R24+0xa800] ;  /* 0x00a800001830783b */ /* 0x000fe20000004200 */
[----:B------:R-:W-:Y:S01]  /*4d30*/  IMAD.MOV.U32 R76, RZ, RZ, R45 ;  /* 0x000000ffff4c7224 */ /* 0x000fe200078e002d */
[----:B---3--:R-:W-:Y:S01]  /*4d40*/  F2FP.F16.F32.PACK_AB R6, R33, R34 ;  /* 0x000000222106723e */ /* 0x008fe200000000ff */
[----:B------:R-:W-:Y:S01]  /*4d50*/  IMAD.MOV.U32 R45, RZ, RZ, R81 ;  /* 0x000000ffff2d7224 */ /* 0x000fe200078e0051 */
[----:B------:R-:W-:Y:S01]  /*4d60*/  LDSM.16.MT88.4 R128, [R0+0x1800] ;  /* 0x001800000080783b */ /* 0x000fe20000004200 */
[C---:B------:R-:W-:Y:S01]  /*4d70*/  HMMA.16816.F32 R184, R12.reuse, R36, RZ ;  /* 0x000000240cb8723c */ /* 0x040fe200000018ff */
[----:B------:R-:W-:Y:S01]  /*4d80*/  LOP3.LUT R164, R6, R5, RZ, 0xc0, !PT ;  /* 0x0000000506a47212 */ /* 0x000fe200078ec0ff */
[----:B------:R-:W-:Y:S01]  /*4d90*/  IMAD.MOV.U32 R36, RZ, RZ, R115 ;  /* 0x000000ffff247224 */ /* 0x000fe200078e0073 */
[----:B------:R-:W-:Y:S01]  /*4da0*/  LDSM.16.MT88.4 R80, [R222+0x800] ;  /* 0x00080000de50783b */ /* 0x000fe20000004200 */
[----:B------:R-:W-:Y:S01]  /*4db0*/  LOP3.LUT R5, R22, 0xff00ff, RZ, 0xc0, !PT ;  /* 0x00ff00ff16057812 */ /* 0x000fe200078ec0ff */
[--C-:B--2---:R-:W-:Y:S01]  /*4dc0*/  FFMA.FTZ R7, R78, UR23, -R3.reuse ;  /* 0x000000174e077c23 */ /* 0x104fe20008010803 */
[----:B------:R-:W-:Y:S01]  /*4dd0*/  FFMA.FTZ R3, R77, UR23, -R3 ;  /* 0x000000174d037c23 */ /* 0x000fe20008010803 */
[----:B------:R-:W-:Y:S01]  /*4de0*/  IMAD.MOV.U32 R77, RZ, RZ, R64 ;  /* 0x000000ffff4d7224 */ /* 0x000fe200078e0040 */
[----:B------:R-:W-:Y:S01]  /*4df0*/  HMMA.16816.F32 R236, R12, R38, RZ ;  /* 0x000000260cec723c */ /* 0x000fe200000018ff */
[----:B------:R2:W3:Y:S01]  /*4e00*/  LDSM.16.MT88.4 R64, [R0+0x800] ;  /* 0x000800000040783b */ /* 0x0004e20000004200 */
[----:B------:R-:W-:Y:S01]  /*4e10*/  MUFU.EX2 R23, R7 ;  /* 0x0000000700177308 */ /* 0x000fe20000000800 */
[----:B------:R-:W-:-:S02]  /*4e20*/  IMAD.MOV.U32 R37, RZ, RZ, R114 ;  /* 0x000000ffff257224 */ /* 0x000fc400078e0072 */
[----:B------:R-:W-:Y:S01]  /*4e30*/  IMAD.MOV.U32 R38, RZ, RZ, R113 ;  /* 0x000000ffff267224 */ /* 0x000fe200078e0071 */
[----:B------:R1:W5:Y:S01]  /*4e40*/  MUFU.EX2 R28, R3 ;  /* 0x00000003001c7308 */ /* 0x0003620000000800 */
[----:B------:R-:W-:Y:S01]  /*4e50*/  IMAD.MOV.U32 R39, RZ, RZ, R112 ;  /* 0x000000ffff277224 */ /* 0x000fe200078e0070 */
[C---:B------:R-:W-:Y:S01]  /*4e60*/  HMMA.16816.F32 R160, R12.reuse, R56, RZ ;  /* 0x000000380ca0723c */ /* 0x040fe200000018ff */
[----:B------:R-:W3:Y:S01]  /*4e70*/  LDSM.16.MT88.4 R112, [R24+0xb800] ;  /* 0x00b800001870783b */ /* 0x000ee20000004200 */
[----:B------:R-:W-:Y:S02]  /*4e80*/  IMAD.MOV.U32 R10, RZ, RZ, R46 ;  /* 0x000000ffff0a7224 */ /* 0x000fe400078e002e */
[----:B------:R-:W-:Y:S02]  /*4e90*/  IMAD.MOV.U32 R78, RZ, RZ, R43 ;  /* 0x000000ffff4e7224 */ /* 0x000fe400078e002b */
[----:B------:R-:W-:Y:S02]  /*4ea0*/  IMAD.MOV.U32 R68, RZ, RZ, R79 ;  /* 0x000000ffff447224 */ /* 0x000fe400078e004f */
[----:B------:R-:W-:Y:S01]  /*4eb0*/  HMMA.16816.F32 R204, R12, R58, RZ ;  /* 0x0000003a0ccc723c */ /* 0x000fe200000018ff */
[----:B------:R-:W-:-:S02]  /*4ec0*/  IMAD.MOV.U32 R14, RZ, RZ, R25 ;  /* 0x000000ffff0e7224 */ /* 0x000fc400078e0019 */
[----:B------:R-:W3:Y:S01]  /*4ed0*/  LDSM.16.MT88.4 R24, [R222+0x1800] ;  /* 0x00180000de18783b */ /* 0x000ee20000004200 */
[----:B-1----:R-:W-:Y:S01]  /*4ee0*/  F2FP.F16.F32.PACK_AB R3, R30, R29 ;  /* 0x0000001d1e03723e */ /* 0x002fe200000000ff */
[----:B------:R-:W-:Y:S02]  /*4ef0*/  IMAD.MOV.U32 R15, RZ, RZ, R44 ;  /* 0x000000ffff0f7224 */ /* 0x000fe400078e002c */
[----:B------:R-:W-:Y:S01]  /*4f00*/  IMAD.MOV.U32 R12, RZ, RZ, R42 ;  /* 0x000000ffff0c7224 */ /* 0x000fe200078e002a */
[----:B--2---:R-:W-:Y:S01]  /*4f10*/  HSET2.LE.AND R0, R11, R16, PT ;  /* 0x000000100b007233 */ /* 0x004fe20003803000 */
[----:B------:R-:W-:-:S04]  /*4f20*/  IMAD.MOV.U32 R13, RZ, RZ, R41 ;  /* 0x000000ffff0d7224 */ /* 0x000fc800078e0029 */
[----:B------:R-:W-:Y:S02]  /*4f30*/  LOP3.LUT R165, R3, R0, RZ, 0xc0, !PT ;  /* 0x0000000003a57212 */ /* 0x000fe400078ec0ff */
[----:B------:R-:W-:Y:S01]  /*4f40*/  HSET2.LE.AND R0, R18, R16, PT ;  /* 0x0000001012007233 */ /* 0x000fe20003803000 */
[----:B------:R-:W-:Y:S01]  /*4f50*/  IMAD.MOV.U32 R18, RZ, RZ, R40 ;  /* 0x000000ffff127224 */ /* 0x000fe200078e0028 */
[----:B----4-:R-:W-:-:S04]  /*4f60*/  F2FP.F16.F32.PACK_AB R3, R31, R32 ;  /* 0x000000201f03723e */ /* 0x010fc800000000ff */
[----:B------:R-:W-:Y:S02]  /*4f70*/  LOP3.LUT R166, R3, R0, RZ, 0xc0, !PT ;  /* 0x0000000003a67212 */ /* 0x000fe400078ec0ff */
[----:B------:R-:W-:Y:S02]  /*4f80*/  HSET2.LE.AND R0, R5, R16, PT ;  /* 0x0000001005007233 */ /* 0x000fe40003803000 */
[----:B-----5:R-:W-:-:S04]  /*4f90*/  F2FP.F16.F32.PACK_AB R3, R28, R23 ;  /* 0x000000171c03723e */ /* 0x020fc800000000ff */
[----:B------:R-:W-:Y:S02]  /*4fa0*/  LOP3.LUT R167, R3, R0, RZ, 0xc0, !PT ;  /* 0x0000000003a77212 */ /* 0x000fe400078ec0ff */
[----:B------:R-:W-:Y:S01]  /*4fb0*/  LOP3.LUT R0, R60, UR11, R69, 0x96, !PT ;  /* 0x0000000b3c007c12 */ /* 0x000fe2000f8e9645 */
[----:B------:R-:W-:-:S04]  /*4fc0*/  IMAD.MOV.U32 R69, RZ, RZ, R76 ;  /* 0x000000ffff457224 */ /* 0x000fc800078e004c */
[----:B------:R-:W-:Y:S01]  /*4fd0*/  IMAD.WIDE.U32 R6, R0, -0x2daee0ad, RZ ;  /* 0xd2511f5300067825 */ /* 0x000fe200078e00ff */
[C---:B---3--:R-:W-:Y:S03]  /*4fe0*/  HMMA.16816.F32 R56, R164.reuse, R64, R116 ;  /* 0x00000040a438723c */ /* 0x048fe60000001874 */
[----:B------:R-:W-:Y:S01]  /*4ff0*/  IMAD.MOV.U32 R119, RZ, RZ, R72 ;  /* 0x000000ffff777224 */ /* 0x000fe200078e0048 */
[C---:B------:R-:W-:Y:S01]  /*5000*/  PRMT R5, R6.reuse, 0x7773, RZ ;  /* 0x0000777306057816 */ /* 0x040fe200000000ff */
[----:B------:R-:W-:Y:S01]  /*5010*/  IMAD.MOV.U32 R118, RZ, RZ, R45 ;  /* 0x000000ffff767224 */ /* 0x000fe200078e002d */
[----:B------:R-:W-:Y:S01]  /*5020*/  PRMT R3, R6, 0x7772, RZ ;  /* 0x0000777206037816 */ /* 0x000fe200000000ff */
[----:B------:R-:W-:Y:S01]  /*5030*/  IMAD.MOV.U32 R116, RZ, RZ, R12 ;  /* 0x000000ffff747224 */ /* 0x000fe200078e000c */
[----:B------:R-:W-:Y:S01]  /*5040*/  LOP3.LUT R0, R94, UR8, R7, 0x96, !PT ;  /* 0x000000085e007c12 */ /* 0x000fe2000f8e9607 */
[----:B------:R-:W-:Y:S01]  /*5050*/  IMAD.MOV.U32 R7, RZ, RZ, R6 ;  /* 0x000000ffff077224 */ /* 0x000fe200078e0006 */
[----:B------:R-:W-:Y:S01]  /*5060*/  PRMT R11, R3, 0x5410, R5 ;  /* 0x00005410030b7816 */ /* 0x000fe20000000005 */
[--C-:B------:R-:W-:Y:S01]  /*5070*/  FFMA.FTZ R5, R86, UR23, -R20.reuse ;  /* 0x0000001756057c23 */ /* 0x100fe20008010814 */
[----:B------:R-:W-:Y:S01]  /*5080*/  FFMA.FTZ R3, R84, UR23, -R20 ;  /* 0x0000001754037c23 */ /* 0x000fe20008010814 */
[----:B------:R-:W-:Y:S01]  /*5090*/  PRMT R8, R6, 0x7771, RZ ;  /* 0x0000777106087816 */ /* 0x000fe200000000ff */
[----:B------:R-:W-:Y:S01]  /*50a0*/  FFMA.FTZ R6, R87, UR23, -R19 ;  /* 0x0000001757067c23 */ /* 0x000fe20008010813 */
[----:B------:R1:W-:Y:S01]  /*50b0*/  MUFU.EX2 R22, R5 ;  /* 0x0000000500167308 */ /* 0x0003e20000000800 */
[----:B------:R-:W-:Y:S01]  /*50c0*/  HMMA.16816.F32 R72, R164, R80, R100 ;  /* 0x00000050a448723c */ /* 0x000fe20000001864 */
[----:B------:R-:W-:-:S02]  /*50d0*/  IMAD.MOV.U32 R102, RZ, RZ, R119 ;  /* 0x000000ffff667224 */ /* 0x000fc400078e0077 */
[----:B------:R2:W-:Y:S01]  /*50e0*/  MUFU.EX2 R21, R3 ;  /* 0x0000000300157308 */ /* 0x0005e20000000800 */
[----:B------:R-:W-:Y:S02]  /*50f0*/  IMAD.MOV.U32 R103, RZ, RZ, R18 ;  /* 0x000000ffff677224 */ /* 0x000fe400078e0012 */
[----:B------:R-:W-:Y:S02]  /*5100*/  IMAD.MOV.U32 R119, RZ, RZ, R15 ;  /* 0x000000ffff777224 */ /* 0x000fe400078e000f */
[----:B------:R-:W-:Y:S01]  /*5110*/  HMMA.16816.F32 R44, R164, R50, R124 ;  /* 0x00000032a42c723c */ /* 0x000fe2000000187c */
[----:B------:R-:W-:Y:S01]  /*5120*/  IMAD.MOV.U32 R126, RZ, RZ, R17 ;  /* 0x000000ffff7e7224 */ /* 0x000fe200078e0011 */
[----:B------:R3:W-:Y:S01]  /*5130*/  MUFU.EX2 R15, R6 ;  /* 0x00000006000f7308 */ /* 0x0007e20000000800 */
[----:B------:R-:W-:Y:S02]  /*5140*/  IMAD.MOV.U32 R117, RZ, RZ, R13 ;  /* 0x000000ffff757224 */ /* 0x000fe400078e000d */
[----:B-1----:R-:W-:Y:S01]  /*5150*/  FFMA.FTZ R5, R63, UR23, -R20 ;  /* 0x000000173f057c23 */ /* 0x002fe20008010814 */
[----:B------:R-:W-:-:S02]  /*5160*/  IMAD.MOV.U32 R12, RZ, RZ, R10 ;  /* 0x000000ffff0c7224 */ /* 0x000fc400078e000a */
[----:B------:R-:W-:Y:S02]  /*5170*/  IMAD.MOV.U32 R13, RZ, RZ, R9 ;  /* 0x000000ffff0d7224 */ /* 0x000fe400078e0009 */
[----:B--2---:R-:W-:Y:S01]  /*5180*/  FFMA.FTZ R3, R71, UR23, -R20 ;  /* 0x0000001747037c23 */ /* 0x004fe20008010814 */
[----:B------:R1:W-:Y:S01]  /*5190*/  MUFU.EX2 R18, R5 ;  /* 0x0000000500127308 */ /* 0x0003e20000000800 */
[----:B------:R-:W-:Y:S01]  /*51a0*/  IMAD.MOV.U32 R20, RZ, RZ, R118 ;  /* 0x000000ffff147224 */ /* 0x000fe200078e0076 */
[----:B------:R-:W-:Y:S01]  /*51b0*/  HMMA.16816.F32 R40, R164, R48, R88 ;  /* 0x00000030a428723c */ /* 0x000fe20000001858 */
[----:B------:R-:W-:Y:S01]  /*51c0*/  IMAD.MOV.U32 R118, RZ, RZ, R14 ;  /* 0x000000ffff767224 */ /* 0x000fe200078e000e */
[----:B------:R2:W4:Y:S01]  /*51d0*/  MUFU.EX2 R17, R3 ;  /* 0x0000000300117308 */ /* 0x0005220000000800 */
[----:B------:R-:W-:Y:S02]  /*51e0*/  IMAD.MOV.U32 R9, RZ, RZ, R77 ;  /* 0x000000ffff097224 */ /* 0x000fe400078e004d */
[----:B---3--:R-:W-:Y:S01]  /*51f0*/  FFMA.FTZ R6, R85, UR23, -R19 ;  /* 0x0000001755067c23 */ /* 0x008fe20008010813 */
[----:B------:R-:W-:-:S02]  /*5200*/  IMAD.MOV.U32 R100, RZ, RZ, R103 ;  /* 0x000000ffff647224 */ /* 0x000fc400078e0067 */
[----:B------:R-:W-:Y:S01]  /*5210*/  IMAD.MOV.U32 R103, RZ, RZ, R118 ;  /* 0x000000ffff677224 */ /* 0x000fe200078e0076 */
[C---:B------:R-:W-:Y:S01]  /*5220*/  HMMA.16816.F32 R88, R164.reuse, R96, R108 ;  /* 0x00000060a458723c */ /* 0x040fe2000000186c */
[----:B------:R-:W-:Y:S02]  /*5230*/  IMAD.MOV.U32 R118, RZ, RZ, R12 ;  /* 0x000000ffff767224 */ /* 0x000fe400078e000c */
[----:B------:R-:W-:Y:S01]  /*5240*/  IMAD.MOV.U32 R101, RZ, RZ, R116 ;  /* 0x000000ffff657224 */ /* 0x000fe200078e0074 */
[----:B-1----:R-:W-:Y:S01]  /*5250*/  LOP3.LUT R5, R7, 0xff, RZ, 0xc0, !PT ;  /* 0x000000ff07057812 */ /* 0x002fe200078ec0ff */
[----:B------:R-:W-:Y:S01]  /*5260*/  FFMA.FTZ R7, R92, UR23, -R19 ;  /* 0x000000175c077c23 */ /* 0x000fe20008010813 */
[----:B------:R-:W-:Y:S01]  /*5270*/  IMAD.MOV.U32 R116, RZ, RZ, R9 ;  /* 0x000000ffff747224 */ /* 0x000fe200078e0009 */
[----:B------:R-:W-:Y:S01]  /*5280*/  LOP3.LUT R9, R0, 0xff, RZ, 0xc0, !PT ;  /* 0x000000ff00097812 */ /* 0x000fe200078ec0ff */
[----:B--2---:R-:W-:Y:S01]  /*5290*/  FFMA.FTZ R3, R70, UR23, -R19 ;  /* 0x0000001746037c23 */ /* 0x004fe20008010813 */
[----:B------:R-:W-:Y:S01]  /*52a0*/  IMAD.MOV.U32 R19, RZ, RZ, R93 ;  /* 0x000000ffff137224 */ /* 0x000fe200078e005d */
[----:B------:R-:W-:Y:S01]  /*52b0*/  PRMT R10, R5, 0x5410, R8 ;  /* 0x00005410050a7816 */ /* 0x000fe20000000008 */
[C---:B------:R-:W-:Y:S01]  /*52c0*/  HMMA.16816.F32 R92, R164.reuse, R98, R180 ;  /* 0x00000062a45c723c */ /* 0x040fe200000018b4 */
[----:B------:R-:W-:Y:S01]  /*52d0*/  IMAD.MOV.U32 R183, RZ, RZ, R102 ;  /* 0x000000ffffb77224 */ /* 0x000fe200078e0066 */
[----:B------:R1:W-:Y:S01]  /*52e0*/  MUFU.EX2 R14, R3 ;  /* 0x00000003000e7308 */ /* 0x0003e20000000800 */
[----:B------:R-:W-:Y:S01]  /*52f0*/  IMAD.MOV.U32 R102, RZ, RZ, R117 ;  /* 0x000000ffff667224 */ /* 0x000fe200078e0075 */
[C---:B------:R-:W-:Y:S01]  /*5300*/  PRMT R5, R0.reuse, 0x7632, R5 ;  /* 0x0000763200057816 */ /* 0x040fe20000000005 */
[----:B------:R-:W-:Y:S01]  /*5310*/  IMAD.MOV.U32 R117, RZ, RZ, R119 ;  /* 0x000000ffff757224 */ /* 0x000fe200078e0077 */
[----:B------:R2:W-:Y:S01]  /*5320*/  MUFU.EX2 R12, R7 ;  /* 0x00000007000c7308 */ /* 0x0005e20000000800 */
[----:B------:R-:W-:Y:S01]  /*5330*/  IMAD.MOV.U32 R119, RZ, RZ, R13 ;  /* 0x000000ffff777224 */ /* 0x000fe200078e000d */
[----:B------:R-:W-:Y:S01]  /*5340*/  SHF.R.U32.HI R8, RZ, 0x18, R0 ;  /* 0x00000018ff087819 */ /* 0x000fe20000011600 */
[----:B------:R-:W-:Y:S01]  /*5350*/  IMAD.MOV.U32 R127, RZ, RZ, R78 ;  /* 0x000000ffff7f7224 */ /* 0x000fe200078e004e */
[----:B------:R3:W5:Y:S01]  /*5360*/  MUFU.EX2 R13, R6 ;  /* 0x00000006000d7308 */ /* 0x0007620000000800 */
[----:B------:R-:W-:Y:S01]  /*5370*/  HMMA.16816.F32 R76, R164, R82, R168 ;  /* 0x00000052a44c723c */ /* 0x000fe200000018a8 */
[----:B-1----:R-:W-:-:S02]  /*5380*/  LOP3.LUT R3, R0, 0xffff, RZ, 0xc0, !PT ;  /* 0x0000ffff00037812 */ /* 0x002fc400078ec0ff */
[----:B------:R-:W-:-:S05]  /*5390*/  LOP3.LUT R0, R5, 0xff, RZ, 0xc0, !PT ;  /* 0x000000ff05007812 */ /* 0x000fca00078ec0ff */
[C---:B------:R-:W-:Y:S01]  /*53a0*/  HMMA.16816.F32 R108, R164.reuse, R114, R188 ;  /* 0x00000072a46c723c */ /* 0x040fe200000018bc */
[----:B------:R-:W-:Y:S01]  /*53b0*/  SHF.R.U32.HI R3, RZ, 0x8, R3 ;  /* 0x00000008ff037819 */ /* 0x000fe20000011603 */
[----:B------:R-:W-:Y:S01]  /*53c0*/  IMAD.MOV.U32 R188, RZ, RZ, R126 ;  /* 0x000000ffffbc7224 */ /* 0x000fe200078e007e */
[----:B--2---:R-:W-:Y:S01]  /*53d0*/  PRMT R7, R0, 0x5410, R8 ;  /* 0x0000541000077816 */ /* 0x004fe20000000008 */
[----:B------:R-:W-:Y:S01]  /*53e0*/  IMAD.MOV.U32 R189, RZ, RZ, R127 ;  /* 0x000000ffffbd7224 */ /* 0x000fe200078e007f */
[----:B---3--:R-:W-:Y:S01]  /*53f0*/  LOP3.LUT R6, R11, 0xff00ff, RZ, 0xc0, !PT ;  /* 0x00ff00ff0b067812 */ /* 0x008fe200078ec0ff */
[----:B------:R-:W-:Y:S01]  /*5400*/  IMAD.MOV.U32 R190, RZ, RZ, R68 ;  /* 0x000000ffffbe7224 */ /* 0x000fe200078e0044 */
[----:B------:R-:W-:Y:S01]  /*5410*/  PRMT R3, R9, 0x5410, R3 ;  /* 0x0000541009037816 */ /* 0x000fe20000000003 */
[C---:B------:R-:W-:Y:S01]  /*5420*/  HMMA.16816.F32 R144, R164.reuse, R152, R144 ;  /* 0x00000098a490723c */ /* 0x040fe20000001890 */
[--C-:B------:R-:W-:Y:S01]  /*5430*/  HSET2.LE.AND R0, R10, R16.reuse, PT ;  /* 0x000000100a007233 */ /* 0x100fe20003803000 */
[----:B------:R-:W-:Y:S01]  /*5440*/  IMAD.MOV.U32 R191, RZ, RZ, R69 ;  /* 0x000000ffffbf7224 */ /* 0x000fe200078e0045 */
[----:B----4-:R-:W-:Y:S01]  /*5450*/  F2FP.F16.F32.PACK_AB R5, R17, R18 ;  /* 0x000000121105723e */ /* 0x010fe200000000ff */
[----:B------:R-:W-:Y:S01]  /*5460*/  IMAD.MOV.U32 R10, RZ, RZ, R36 ;  /* 0x000000ffff0a7224 */ /* 0x000fe200078e0024 */
[--C-:B------:R-:W-:Y:S01]  /*5470*/  HSET2.LE.AND R6, R6, R16.reuse, PT ;  /* 0x0000001006067233 */ /* 0x100fe20003803000 */
[----:B------:R-:W-:Y:S01]  /*5480*/  IMAD.MOV.U32 R11, RZ, RZ, R37 ;  /* 0x000000ffff0b7224 */ /* 0x000fe200078e0025 */
[--C-:B------:R-:W-:Y:S01]  /*5490*/  HSET2.LE.AND R8, R3, R16.reuse, PT ;  /* 0x0000001003087233 */ /* 0x100fe20003803000 */
[----:B------:R-:W-:Y:S01]  /*54a0*/  HMMA.16816.F32 R104, R164, R112, R104 ;  /* 0x00000070a468723c */ /* 0x000fe20000001868 */
[----:B------:R-:W-:-:S02]  /*54b0*/  HSET2.LE.AND R9, R7, R16, PT ;  /* 0x0000001007097233 */ /* 0x000fc40003803000 */
[----:B------:R-:W-:Y:S01]  /*54c0*/  LOP3.LUT R170, R5, R0, RZ, 0xc0, !PT ;  /* 0x0000000005aa7212 */ /* 0x000fe200078ec0ff */
[----:B------:R-:W-:Y:S01]  /*54d0*/  FADD.FTZ R5, R19, R183 ;  /* 0x000000b713057221 */ /* 0x000fe20000010000 */
[----:B-----5:R-:W-:Y:S02]  /*54e0*/  F2FP.F16.F32.PACK_AB R3, R13, R14 ;  /* 0x0000000e0d03723e */ /* 0x020fe400000000ff */
[----:B------:R-:W-:Y:S01]  /*54f0*/  F2FP.F16.F32.PACK_AB R7, R21, R22 ;  /* 0x000000161507723e */ /* 0x000fe200000000ff */
[C---:B------:R-:W-:Y:S01]  /*5500*/  HMMA.16816.F32 R120, R164.reuse, R128, R120 ;  /* 0x00000080a478723c */ /* 0x040fe20000001878 */
[----:B------:R-:W-:Y:S01]  /*5510*/  F2FP.F16.F32.PACK_AB R0, R12, R15 ;  /* 0x0000000f0c00723e */ /* 0x000fe200000000ff */
[----:B------:R-:W-:Y:S01]  /*5520*/  FADD.FTZ R5, R20, R5 ;  /* 0x0000000514057221 */ /* 0x000fe20000010000 */
[----:B------:R-:W-:Y:S01]  /*5530*/  LOP3.LUT R171, R3, R6, RZ, 0xc0, !PT ;  /* 0x0000000603ab7212 */ /* 0x000fe200078ec0ff */
[----:B------:R-:W-:Y:S01]  /*5540*/  FADD.FTZ R3, R223, R215 ;  /* 0x000000d7df037221 */ /* 0x000fe20000010000 */
[----:B------:R-:W-:Y:S01]  /*5550*/  LOP3.LUT R168, R7, R8, RZ, 0xc0, !PT ;  /* 0x0000000807a87212 */ /* 0x000fe200078ec0ff */
[----:B------:R-:W-:Y:S01]  /*5560*/  IMAD.MOV.U32 R8, RZ, RZ, R38 ;  /* 0x000000ffff087224 */ /* 0x000fe200078e0026 */
[----:B------:R-:W-:Y:S01]  /*5570*/  LOP3.LUT R169, R0, R9, RZ, 0xc0, !PT ;  /* 0x0000000900a97212 */ /* 0x000fe200078ec0ff */
[----:B------:R-:W-:Y:S01]  /*5580*/  HMMA.16816.F32 R156, R164, R24, R156 ;  /* 0x00000018a49c723c */ /* 0x000fe2000000189c */
[----:B------:R-:W-:-:S02]  /*5590*/  IMAD.MOV.U32 R9, RZ, RZ, R39 ;  /* 0x000000ffff097224 */ /* 0x000fc400078e0027 */
        /* <DEDUP_REMOVED lines=9> */
[----:B------:R-:W-:Y:S02]  /*5630*/  FADD.FTZ R6, R174, R6 ;  /* 0x00000006ae067221 */ /* 0x000fe40000010000 */
[----:B------:R-:W-:Y:S01]  /*5640*/  FADD.FTZ R15, R15, R3 ;  /* 0x000000030f0f7221 */ /* 0x000fe20000010000 */
[----:B------:R-:W-:-:S02]  /*5650*/  FADD.FTZ R22, R22, R0 ;  /* 0x0000000016167221 */ /* 0x000fc40000010000 */
[----:B------:R-:W-:Y:S01]  /*5660*/  HMMA.16816.F32 R60, R164, R66, R140 ;  /* 0x00000042a43c723c */ /* 0x000fe2000000188c */
[----:B------:R-:W-:Y:S01]  /*5670*/  FADD.FTZ R12, R12, R15 ;  /* 0x0000000f0c0c7221 */ /* 0x000fe20000010000 */
[----:B------:R-:W-:-:S03]  /*5680*/  FADD.FTZ R22, R21, R22 ;  /* 0x0000001615167221 */ /* 0x000fc60000010000 */
[----:B------:R-:W-:Y:S01]  /*5690*/  FADD.FTZ R14, R14, R12 ;  /* 0x0000000c0e0e7221 */ /* 0x000fe20000010000 */
[----:B------:R-:W-:Y:S02]  /*56a0*/  FADD.FTZ R18, R18, R22 ;  /* 0x0000001612127221 */ /* 0x000fe40000010000 */
        /* <DEDUP_REMOVED lines=10> */
[----:B------:R-:W-:Y:S01]  /*5750*/  HMMA.16816.F32 R140, R168, R152, R228 ;  /* 0x00000098a88c723c */ /* 0x000fe200000018e4 */
[----:B------:R-:W-:-:S04]  /*5760*/  FADD.FTZ R231, R29, R6 ;  /* 0x000000061de77221 */ /* 0x000fc80000010000 */
[----:B------:R-:W-:-:S03]  /*5770*/  FADD.FTZ R231, R30, R231 ;  /* 0x000000e71ee77221 */ /* 0x000fc60000010000 */
[----:B------:R-:W-:Y:S01]  /*5780*/  HMMA.16816.F32 R36, R168, R48, R216 ;  /* 0x00000030a824723c */ /* 0x000fe200000018d8 */
[----:B------:R-:W-:-:S04]  /*5790*/  FADD.FTZ R231, R23, R231 ;  /* 0x000000e717e77221 */ /* 0x000fc80000010000 */
        /* <DEDUP_REMOVED lines=17> */
[----:B------:R-:W-:-:S03]  /*58b0*/  FADD.FTZ R232, R33, R232 ;  /* 0x000000e821e87221 */ /* 0x000fc60000010000 */
[----:B------:R-:W-:Y:S01]  /*58c0*/  HMMA.16816.F32 R168, R168, R26, R204 ;  /* 0x0000001aa8a8723c */ /* 0x000fe200000018cc */
[----:B------:R-:W-:-:S04]  /*58d0*/  FADD.FTZ R232, R32, R232 ;  /* 0x000000e820e87221 */ /* 0x000fc80000010000 */
[----:B------:R-:W-:Y:S01]  /*58e0*/  FADD.FTZ R232, R31, R232 ;  /* 0x000000e81fe87221 */ /* 0x000fe20000010000 */
[----:B------:R-:W-:-:S14]  /*58f0*/  BRA.U !UP1, `(.L_x_1551) ;  /* 0x0000002d090c7547 */ /* 0x000fdc000b800000 */
[----:B------:R-:W2:Y:S01]  /*5900*/  LDL.64 R182, [R1] ;  /* 0x0000000001b67983 */ /* 0x000ea20000100a00 */
[----:B------:R-:W-:Y:S01]  /*5910*/  IMAD.MOV.U32 R216, RZ, RZ, 0x40 ;  /* 0x00000040ffd87424 */ /* 0x000fe200078e00ff */
[----:B------:R-:W-:Y:S01]  /*5920*/  LOP3.LUT R251, R220, UR4, RZ, 0x3c, !PT ;  /* 0x00000004dcfb7c12 */ /* 0x000fe2000f8e3cff */
[----:B------:R-:W-:Y:S01]  /*5930*/  IMAD.MOV.U32 R223, RZ, RZ, 0x20 ;  /* 0x00000020ffdf7424 */ /* 0x000fe200078e00ff */
[----:B------:R-:W1:Y:S01]  /*5940*/  S2R R0, SR_TID.X ;  /* 0x0000000000007919 */ /* 0x000e620000002100 */
[----:B------:R-:W-:Y:S01]  /*5950*/  LOP3.LUT R252, R139, UR29, RZ, 0x3c, !PT ;  /* 0x0000001d8bfc7c12 */ /* 0x000fe2000f8e3cff */
[----:B------:R-:W-:Y:S01]  /*5960*/  IMAD.MOV.U32 R138, RZ, RZ, R132 ;  /* 0x000000ffff8a7224 */ /* 0x000fe200078e0084 */
[----:B------:R-:W-:Y:S01]  /*5970*/  SEL R216, R216, 0xffffffc0, !P5 ;  /* 0xffffffc0d8d87807 */ /* 0x000fe20006800000 */
[----:B------:R-:W-:Y:S01]  /*5980*/  IMAD.MOV.U32 R137, RZ, RZ, R134 ;  /* 0x000000ffff897224 */ /* 0x000fe200078e0086 */
[----:B------:R-:W-:Y:S01]  /*5990*/  MOV R3, R136 ;  /* 0x0000008800037202 */ /* 0x000fe20000000f00 */
[----:B------:R-:W-:Y:S01]  /*59a0*/  IMAD.MOV.U32 R133, RZ, RZ, R135 ;  /* 0x000000ffff857224 */ /* 0x000fe200078e0087 */
[C---:B------:R-:W-:Y:S01]  /*59b0*/  IADD3 R215, PT, PT, R2.reuse, R216, RZ ;  /* 0x000000d802d77210 */ /* 0x040fe20007ffe0ff */
[C---:B------:R-:W-:Y:S01]  /*59c0*/  IMAD.IADD R216, R213.reuse, 0x1, R216 ;  /* 0x00000001d5d87824 */ /* 0x040fe200078e02d8 */
[----:B------:R-:W-:Y:S01]  /*59d0*/  IADD3 R220, PT, PT, R213, R4, RZ ;  /* 0x00000004d5dc7210 */ /* 0x000fe20007ffe0ff */
[----:B------:R-:W-:Y:S01]  /*59e0*/  IMAD.IADD R219, R2, 0x1, R4 ;  /* 0x0000000102db7824 */ /* 0x000fe200078e0204 */
[----:B------:R-:W-:Y:S01]  /*59f0*/  LOP3.LUT R250, R247, UR22, RZ, 0x3c, !PT ;  /* 0x00000016f7fa7c12 */ /* 0x000fe2000f8e3cff */
[----:B------:R-:W-:Y:S01]  /*5a00*/  VIADD R245, R212, 0xa000 ;  /* 0x0000a000d4f57836 */ /* 0x000fe20000000000 */
[C---:B------:R-:W-:Y:S01]  /*5a10*/  IADD3 R221, PT, PT, R4.reuse, R216, RZ ;  /* 0x000000d804dd7210 */ /* 0x040fe20007ffe0ff */
[----:B------:R-:W-:Y:S01]  /*5a20*/  IMAD.IADD R218, R4, 0x1, R215 ;  /* 0x0000000104da7824 */ /* 0x000fe200078e02d7 */
[----:B------:R-:W-:Y:S01]  /*5a30*/  USHF.L.U64.HI UR23, UR6, 0x4, UR7 ;  /* 0x0000000406177899 */ /* 0x000fe20008010207 */
[----:B------:R-:W-:Y:S01]  /*5a40*/  LOP3.LUT R249, R172, UR4, RZ, 0x3c, !PT ;  /* 0x00000004acf97c12 */ /* 0x000fe2000f8e3cff */
[----:B------:R-:W-:-:S02]  /*5a50*/  USHF.L.U32 UR26, UR6, 0x4, URZ ;  /* 0x00000004061a7899 */ /* 0x000fc400080006ff */
[----:B------:R-:W-:Y:S01]  /*5a60*/  ULEA.HI.SX32 UR21, UR21, 0xfffffffe, 0x1b ;  /* 0xfffffffe15157891 */ /* 0x000fe2000f8fdaff */
[----:B------:R-:W3:Y:S01]  /*5a70*/  LDCU UR4, c[0x0][0x45c] ;  /* 0x00008b80ff0477ac */ /* 0x000ee20008000800 */
[----:B------:R-:W4:Y:S01]  /*5a80*/  LDCU.64 UR6, c[0x0][0x3c0] ;  /* 0x00007800ff0677ac */ /* 0x000f220008000a00 */
[----:B-1----:R-:W-:-:S04]  /*5a90*/  LOP3.LUT P0, RZ, R0, 0x2, RZ, 0xc0, !PT ;  /* 0x0000000200ff7812 */ /* 0x002fc8000780c0ff */
[----:B------:R-:W-:-:S05]  /*5aa0*/  SEL R223, R223, 0xffffffe0, !P0 ;  /* 0xffffffe0dfdf7807 */ /* 0x000fca0004000000 */
[----:B------:R-:W-:Y:S01]  /*5ab0*/  IMAD.IADD R217, R212, 0x1, R223 ;  /* 0x00000001d4d97824 */ /* 0x000fe200078e02df */
[----:B--2---:R-:W-:Y:S01]  /*5ac0*/  LOP3.LUT R248, R183, UR22, RZ, 0x3c, !PT ;  /* 0x00000016b7f87c12 */ /* 0x004fe2000f8e3cff */
[----:B---34-:R-:W-:Y:S06]  /*5ad0*/  BRA `(.L_x_1552) ;  /* 0x0000000000547947 */ /* 0x018fec0003800000 */
.L_x_1554:
[----:B------:R-:W1:Y:S01]  /*5ae0*/  LDC.64 R172, c[0x0][0x3b8] ;  /* 0x0000ee00ffac7b82 */ /* 0x000e620000000a00 */
[----:B------:R-:W-:Y:S06]  /*5af0*/  UIADD3 UR22, UPT, UPT, UR21, -0x1, URZ ;  /* 0xffffffff15167890 */ /* 0x000fec000fffe0ff */
[----:B-1----:R-:W-:Y:S04]  /*5b00*/  IMAD.WIDE.U32 R134, R172, UR22, RZ ;  /* 0x00000016ac867c25 */ /* 0x002fe8000f8e00ff */
[----:B------:R-:W-:Y:S01]  /*5b10*/  IMAD R135, R173, UR22, R135 ;  /* 0x00000016ad877c24 */ /* 0x000fe2000f8e0287 */
[C---:B------:R-:W-:Y:S01]  /*5b20*/  LEA R174, P1, R134.reuse, R242, 0x6 ;  /* 0x000000f286ae7211 */ /* 0x040fe200078230ff */
[C---:B------:R-:W-:Y:S03]  /*5b30*/  IMAD.SHL.U32 R0, R134.reuse, 0x20, RZ ;  /* 0x0000002086007824 */ /* 0x040fe600078e00ff */
[--C-:B------:R-:W-:Y:S02]  /*5b40*/  SHF.L.U64.HI R2, R134, 0x5, R135.reuse ;  /* 0x0000000586027819 */ /* 0x100fe40000010287 */
[----:B------:R-:W-:Y:S02]  /*5b50*/  LEA R0, P0, R172, R0, 0x4 ;  /* 0x00000000ac007211 */ /* 0x000fe400078020ff */
[-C--:B------:R-:W-:Y:S02]  /*5b60*/  LEA.HI.X R175, R134, R241.reuse, R135, 0x6, P1 ;  /* 0x000000f186af7211 */ /* 0x080fe400008f3487 */
        /* <DEDUP_REMOVED lines=12> */
.L_x_1552:
[----:B------:R-:W-:Y:S04]  /*5c30*/  DEPBAR.LE SB0, 0x0 ;  /* 0x000080000000791a */ /* 0x000fe80000000000 */
[----:B------:R-:W-:Y:S01]  /*5c40*/  BAR.SYNC.DEFER_BLOCKING 0x0 ;  /* 0x0000000000007b1d */ /* 0x000fe20000010000 */
[----:B------:R-:W-:Y:S04]  /*5c50*/  UIMAD.WIDE.U32 UR30, UR21, UR6, URZ ;  /* 0x00000006151e72a5 */ /* 0x000fe8000f8e00ff */
[----:B------:R-:W-:Y:S02]  /*5c60*/  UIMAD UR22, UR21, UR7, UR31 ;  /* 0x00000007151672a4 */ /* 0x000fe4000f8e021f */
[----:B------:R-:W-:Y:S01]  /*5c70*/  IMAD.U32 R8, RZ, RZ, UR30 ;  /* 0x0000001eff087e24 */ /* 0x000fe2000f8e00ff */
[----:B------:R-:W-:Y:S01]  /*5c80*/  ULEA UR28, UP0, UR30, UR26, 0x5 ;  /* 0x0000001a1e1c7291 */ /* 0x000fe2000f8028ff */
[----:B------:R-:W-:Y:S02]  /*5c90*/  IMAD.U32 R9, RZ, RZ, UR31 ;  /* 0x0000001fff097e24 */ /* 0x000fe4000f8e00ff */
[----:B------:R-:W-:Y:S01]  /*5ca0*/  IMAD.U32 R0, RZ, RZ, UR22 ;  /* 0x00000016ff007e24 */ /* 0x000fe2000f8e00ff */
[CC--:B------:R-:W-:Y:S01]  /*5cb0*/  LEA R6, P1, R8.reuse, R244.reuse, 0x6 ;  /* 0x000000f408067211 */ /* 0x0c0fe200078230ff */
[----:B------:R-:W-:Y:S01]  /*5cc0*/  ULEA.HI.X UR27, UR30, UR23, UR22, 0x5, UP0 ;  /* 0x000000171e1b7291 */ /* 0x000fe200080f2c16 */
[----:B------:R-:W-:Y:S01]  /*5cd0*/  IMAD.U32 R5, RZ, RZ, UR28 ;  /* 0x0000001cff057e24 */ /* 0x000fe2000f8e00ff */
[----:B------:R-:W-:Y:S01]  /*5ce0*/  UISETP.NE.AND UP0, UPT, UR21, URZ, UPT ;  /* 0x000000ff1500728c */ /* 0x000fe2000bf05270 */
[-C--:B------:R-:W-:Y:S02]  /*5cf0*/  LEA.HI.X R7, R8, R243.reuse, R0, 0x6, P1 ;  /* 0x000000f308077211 */ /* 0x080fe400008f3400 */
[----:B------:R-:W-:Y:S01]  /*5d00*/  LOP3.LUT R0, R252, UR21, RZ, 0x3c, !PT ;  /* 0x00000015fc007c12 */ /* 0x000fe2000f8e3cff */
[----:B------:R-:W-:Y:S01]  /*5d10*/  IMAD.U32 R2, RZ, RZ, UR27 ;  /* 0x0000001bff027e24 */ /* 0x000fe2000f8e00ff */
[C---:B------:R-:W-:Y:S01]  /*5d20*/  LEA R4, P0, R5.reuse, R244, 0x1 ;  /* 0x000000f405047211 */ /* 0x040fe200078008ff */
[----:B------:R-:W-:Y:S01]  /*5d30*/  @!PT LDS RZ, [RZ] ;  /* 0x00000000fffff984 */ /* 0x000fe20000000800 */
[----:B------:R-:W-:Y:S01]  /*5d40*/  @!PT LDS RZ, [RZ] ;  /* 0x00000000fffff984 */ /* 0x000fe20000000800 */
[----:B------:R-:W-:Y:S01]  /*5d50*/  @!PT LDS RZ, [RZ] ;  /* 0x00000000fffff984 */ /* 0x000fe20000000800 */
[----:B------:R-:W-:Y:S03]  /*5d60*/  LDGSTS.E.BYPASS.LTC128B.128 [R224+0xa000], desc[UR24][R6.64] ;  /* 0x0a00000006e07fae */ /* 0x000fe6000b981a18 */
[----:B------:R-:W-:Y:S03]  /*5d70*/  LEA.HI.X R5, R5, R243, R2, 0x1, P0 ;  /* 0x000000f305057211 */ /* 0x000fe600000f0c02 */
[----:B------:R-:W-:Y:S06]  /*5d80*/  LDGSTS.E.BYPASS.LTC128B.128 [R224+0xb000], desc[UR24][R6.64+0x80] ;  /* 0x0b00008006e07fae */ /* 0x000fec000b981a18 */
[----:B------:R-:W-:Y:S06]  /*5d90*/  LDGSTS.E.BYPASS.LTC128B.128 [R224+0xa800], desc[UR24][R4.64] ;  /* 0x0a80000004e07fae */ /* 0x000fec000b981a18 */
[----:B------:R1:W-:Y:S06]  /*5da0*/  LDGSTS.E.BYPASS.LTC128B.128 [R224+0xb800], desc[UR24][R4.64+0x80] ;  /* 0x0b80008004e07fae */ /* 0x0003ec000b981a18 */
[----:B------:R-:W-:Y:S06]  /*5db0*/  LDSM.16.M88.4 R32, [R213] ;  /* 0x00000000d520783b */ /* 0x000fec0000000200 */
[----:B------:R-:W1:Y:S06]  /*5dc0*/  LDSM.16.M88.4 R16, [R214+UR5+0x8000] ;  /* 0x00800005d610783b */ /* 0x000e6c0008000200 */
[----:B------:R-:W2:Y:S06]  /*5dd0*/  LDSM.16.M88.4 R28, [R213+0x2000] ;  /* 0x00200000d51c783b */ /* 0x000eac0000000200 */
[----:B------:R-:W3:Y:S06]  /*5de0*/  LDSM.16.M88.4 R172, [R214+UR5+0x8800] ;  /* 0x00880005d6ac783b */ /* 0x000eec0008000200 */
[----:B------:R-:W4:Y:S06]  /*5df0*/  LDL.64 R228, [R1+0x10] ;  /* 0x0000100001e47983 */ /* 0x000f2c0000100a00 */
[----:B------:R-:W-:Y:S06]  /*5e00*/  LDSM.16.M88.4 R176, [R220] ;  /* 0x00000000dcb0783b */ /* 0x000fec0000000200 */
[----:B------:R-:W5:Y:S06]  /*5e10*/  LDL.64 R134, [R1+0x8] ;  /* 0x0000080001867983 */ /* 0x000f6c0000100a00 */
[----:B------:R-:W3:Y:S06]  /*5e20*/  LDSM.16.M88.4 R180, [R219+0x8000] ;  /* 0x00800000dbb4783b */ /* 0x000eec0000000200 */
[----:B------:R-:W5:Y:S01]  /*5e30*/  LDL.64 R226, [R1] ;  /* 0x0000000001e27983 */ /* 0x000f620000100a00 */
[-C--:B-1----:R-:W-:Y:S05]  /*5e40*/  HMMA.16816.F32 R4, R32, R16.reuse, RZ ;  /* 0x000000102004723c */ /* 0x082fea00000018ff */
[----:B------:R-:W1:Y:S03]  /*5e50*/  LDSM.16.M88.4 R184, [R220+0x2000] ;  /* 0x00200000dcb8783b */ /* 0x000e660000000200 */
[C---:B--2---:R-:W-:Y:S03]  /*5e60*/  HMMA.16816.F32 R8, R28.reuse, R16, RZ ;  /* 0x000000101c08723c */ /* 0x044fe600000018ff */
[----:B------:R-:W0:Y:S06]  /*5e70*/  LDGDEPBAR ;  /* 0x00000000000079af */ /* 0x000e2c0000000000 */
[----:B------:R-:W2:Y:S01]  /*5e80*/  LDSM.16.M88.4 R188, [R219+0x8800] ;  /* 0x00880000dbbc783b */ /* 0x000ea20000000200 */
[-C--:B------:R-:W-:Y:S05]  /*5e90*/  HMMA.16816.F32 R12, R28, R18.reuse, RZ ;  /* 0x000000121c0c723c */ /* 0x080fea00000018ff */
[----:B------:R-:W-:Y:S03]  /*5ea0*/  LDSM.16.M88.4 R192, [R215+0x8000] ;  /* 0x00800000d7c0783b */ /* 0x000fe60000000200 */
[C---:B------:R-:W-:Y:S03]  /*5eb0*/  HMMA.16816.F32 R16, R32.reuse, R18, RZ ;  /* 0x000000122010723c */ /* 0x040fe600000018ff */
[----:B------:R-:W-:Y:S06]  /*5ec0*/  LDSM.16.M88.4 R196, [R216+0x2000] ;  /* 0x00200000d8c4783b */ /* 0x000fec0000000200 */
[----:B------:R-:W-:Y:S01]  /*5ed0*/  LDSM.16.M88.4 R200, [R215+0x8800] ;  /* 0x00880000d7c8783b */ /* 0x000fe20000000200 */
[-C--:B---3--:R-:W-:Y:S05]  /*5ee0*/  HMMA.16816.F32 R20, R32, R172.reuse, RZ ;  /* 0x000000ac2014723c */ /* 0x088fea00000018ff */
[----:B------:R-:W-:Y:S03]  /*5ef0*/  LDSM.16.M88.4 R204, [R221+0x2000] ;  /* 0x00200000ddcc783b */ /* 0x000fe60000000200 */
[C---:B------:R-:W-:Y:S03]  /*5f00*/  HMMA.16816.F32 R24, R28.reuse, R172, RZ ;  /* 0x000000ac1c18723c */ /* 0x040fe600000018ff */
[----:B------:R-:W-:Y:S05]  /*5f10*/  LDSM.16.M88.4 R208, [R221+0x6000] ;  /* 0x00600000ddd0783b */ /* 0x000fea0000000200 */
[-C--:B------:R-:W-:Y:S08]  /*5f20*/  HMMA.16816.F32 R28, R28, R174.reuse, RZ ;  /* 0x000000ae1c1c723c */ /* 0x080ff000000018ff */
[----:B------:R-:W-:Y:S01]  /*5f30*/  HMMA.16816.F32 R32, R32, R174, RZ ;  /* 0x000000ae2020723c */ /* 0x000fe200000018ff */
[----:B------:R-:W3:Y:S07]  /*5f40*/  LDSM.16.M88.4 R172, [R216] ;  /* 0x00000000d8ac783b */ /* 0x000eee0000000200 */
[-C--:B------:R-:W-:Y:S08]  /*5f50*/  HMMA.16816.F32 R4, R176, R180.reuse, R4 ;  /* 0x000000b4b004723c */ /* 0x080ff00000001804 */
[C---:B-1----:R-:W-:Y:S08]  /*5f60*/  HMMA.16816.F32 R8, R184.reuse, R180, R8 ;  /* 0x000000b4b808723c */ /* 0x042ff00000001808 */
        /* <DEDUP_REMOVED lines=9> */
[----:B------:R-:W-:Y:S01]  /*6000*/  LDSM.16.M88.4 R188, [R214+UR5+0x9000] ;  /* 0x00900005d6bc783b */ /* 0x000fe20008000200 */
[-C--:B---3--:R-:W-:Y:S08]  /*6010*/  HMMA.16816.F32 R4, R172, R192.reuse, R4 ;  /* 0x000000c0ac04723c */ /* 0x088ff00000001804 */
[C---:B------:R-:W-:Y:S08]  /*6020*/  HMMA.16816.F32 R8, R196.reuse, R192, R8 ;  /* 0x000000c0c408723c */ /* 0x040ff00000001808 */
        /* <DEDUP_REMOVED lines=8> */
[----:B------:R-:W3:Y:S06]  /*60b0*/  LDSM.16.M88.4 R172, [R213+0x4000] ;  /* 0x00400000d5ac783b */ /* 0x000eec0000000200 */
[----:B------:R-:W-:Y:S01]  /*60c0*/  LDSM.16.M88.4 R200, [R219+0x9000] ;  /* 0x00900000dbc8783b */ /* 0x000fe20000000200 */
        /* <DEDUP_REMOVED lines=10> */
[----:B------:R-:W4:Y:S06]  /*6170*/  LDSM.16.M88.4 R176, [R219+0x9800] ;  /* 0x00980000dbb0783b */ /* 0x000f2c0000000200 */
[----:B------:R-:W-:Y:S01]  /*6180*/  LDSM.16.M88.4 R180, [R215+0x9000] ;  /* 0x00900000d7b4783b */ /* 0x000fe20000000200 */
        /* <DEDUP_REMOVED lines=10> */
[----:B------:R-:W3:Y:S06]  /*6230*/  LDSM.16.M88.4 R172, [R216+0x4000] ;  /* 0x00400000d8ac783b */ /* 0x000eec0000000200 */
[----:B------:R-:W-:Y:S01]  /*6240*/  LDSM.16.M88.4 R196, [R221+0x4000] ;  /* 0x00400000ddc4783b */ /* 0x000fe20000000200 */
[-C--:B-1----:R-:W-:Y:S08]  /*6250*/  HMMA.16816.F32 R4, R184, R200.reuse, R4 ;  /* 0x000000c8b804723c */ /* 0x082ff00000001804 */
[C---:B--2---:R-:W-:Y:S08]  /*6260*/  HMMA.16816.F32 R8, R204.reuse, R200, R8 ;  /* 0x000000c8cc08723c */ /* 0x044ff00000001808 */
[-C--:B------:R-:W-:Y:S08]  /*6270*/  HMMA.16816.F32 R12, R204, R202.reuse, R12 ;  /* 0x000000cacc0c723c */ /* 0x080ff0000000180c */
[C---:B------:R-:W-:Y:S01]  /*6280*/  HMMA.16816.F32 R16, R184.reuse, R202, R16 ;  /* 0x000000cab810723c */ /* 0x040fe20000001810 */
[----:B------:R-:W1:Y:S07]  /*6290*/  LDSM.16.M88.4 R200, [R218+0x9000] ;  /* 0x00900000dac8783b */ /* 0x000e6e0000000200 */
[-C--:B----4-:R-:W-:Y:S08]  /*62a0*/  HMMA.16816.F32 R20, R184, R176.reuse, R20 ;  /* 0x000000b0b814723c */ /* 0x090ff00000001814 */
[C---:B------:R-:W-:Y:S08]  /*62b0*/  HMMA.16816.F32 R24, R204.reuse, R176, R24 ;  /* 0x000000b0cc18723c */ /* 0x040ff00000001818 */
[-C--:B------:R-:W-:Y:S08]  /*62c0*/  HMMA.16816.F32 R28, R204, R178.reuse, R28 ;  /* 0x000000b2cc1c723c */ /* 0x080ff0000000181c */
[----:B------:R-:W-:Y:S01]  /*62d0*/  HMMA.16816.F32 R32, R184, R178, R32 ;  /* 0x000000b2b820723c */ /* 0x000fe20000001820 */
[----:B------:R-:W2:Y:S01]  /*62e0*/  LDSM.16.M88.4 R176, [R218+0x9800] ;  /* 0x00980000dab0783b */ /* 0x000ea20000000200 */
[----:B------:R-:W-:Y:S04]  /*62f0*/  DEPBAR.LE SB0, 0x0 ;  /* 0x000080000000791a */ /* 0x000fe80000000000 */
[----:B------:R-:W-:Y:S02]  /*6300*/  BAR.SYNC.DEFER_BLOCKING 0x0 ;  /* 0x0000000000007b1d */ /* 0x000fe40000010000 */
[-C--:B---3--:R-:W-:Y:S08]  /*6310*/  HMMA.16816.F32 R4, R172, R180.reuse, R4 ;  /* 0x000000b4ac04723c */ /* 0x088ff00000001804 */
[C---:B------:R-:W-:Y:S04]  /*6320*/  HMMA.16816.F32 R8, R188.reuse, R180, R8 ;  /* 0x000000b4bc08723c */ /* 0x040fe80000001808 */
[----:B------:R-:W-:Y:S04]  /*6330*/  IMAD.WIDE.U32 R180, R0, -0x326172a9, RZ ;  /* 0xcd9e8d5700b47825 */ /* 0x000fe800078e00ff */
[-C--:B------:R-:W-:Y:S03]  /*6340*/  HMMA.16816.F32 R12, R188, R182.reuse, R12 ;  /* 0x000000b6bc0c723c */ /* 0x080fe6000000180c */
[C---:B------:R-:W-:Y:S02]  /*6350*/  LOP3.LUT R0, R181.reuse, R249, RZ, 0x3c, !PT ;  /* 0x000000f9b5007212 */ /* 0x040fe400078e3cff */
[----:B------:R-:W-:Y:S03]  /*6360*/  LOP3.LUT R2, R181, R251, RZ, 0x3c, !PT ;  /* 0x000000fbb5027212 */ /* 0x000fe600078e3cff */
[C---:B------:R-:W-:Y:S04]  /*6370*/  HMMA.16816.F32 R16, R172.reuse, R182, R16 ;  /* 0x000000b6ac10723c */ /* 0x040fe80000001810 */
[C---:B------:R-:W-:Y:S02]  /*6380*/  LOP3.LUT R182, R180.reuse, R250, RZ, 0x3c, !PT ;  /* 0x000000fab4b67212 */ /* 0x040fe400078e3cff */
[----:B------:R-:W-:Y:S02]  /*6390*/  LOP3.LUT R180, R180, R248, RZ, 0x3c, !PT ;  /* 0x000000f8b4b47212 */ /* 0x000fe400078e3cff */
[-C--:B------:R-:W-:Y:S03]  /*63a0*/  HMMA.16816.F32 R20, R172, R192.reuse, R20 ;  /* 0x000000c0ac14723c */ /* 0x080fe60000001814 */
[----:B------:R-:W-:Y:S04]  /*63b0*/  IMAD.WIDE.U32 R180, R180, -0x2daee0ad, RZ ;  /* 0xd2511f53b4b47825 */ /* 0x000fe800078e00ff */
[----:B------:R-:W-:Y:S01]  /*63c0*/  IMAD.WIDE.U32 R182, R182, -0x2daee0ad, RZ ;  /* 0xd2511f53b6b67825 */ /* 0x000fe200078e00ff */
[C---:B------:R-:W-:Y:S08]  /*63d0*/  HMMA.16816.F32 R24, R188.reuse, R192, R24 ;  /* 0x000000c0bc18723c */ /* 0x040ff00000001818 */
[-C--:B------:R-:W-:Y:S08]  /*63e0*/  HMMA.16816.F32 R28, R188, R194.reuse, R28 ;  /* 0x000000c2bc1c723c */ /* 0x080ff0000000181c */
[----:B------:R-:W-:Y:S04]  /*63f0*/  HMMA.16816.F32 R32, R172, R194, R32 ;  /* 0x000000c2ac20723c */ /* 0x000fe80000001820 */
[----:B------:R-:W-:Y:S04]  /*6400*/  IMAD.WIDE.U32 R174, R0, -0x2daee0ad, RZ ;  /* 0xd2511f5300ae7825 */ /* 0x000fe800078e00ff */
[-C--:B-1----:R-:W-:Y:S05]  /*6410*/  HMMA.16816.F32 R4, R196, R200.reuse, R4 ;  /* 0x000000c8c404723c */ /* 0x082fea0000001804 */
[----:B------:R-:W-:Y:S01]  /*6420*/  IMAD.WIDE.U32 R172, R2, -0x2daee0ad, RZ ;  /* 0xd2511f5302ac7825 */ /* 0x000fe200078e00ff */
[----:B------:R-:W-:Y:S02]  /*6430*/  LOP3.LUT R0, R228, UR16, R175, 0x96, !PT ;  /* 0x00000010e4007c12 */ /* 0x000fe4000f8e96af */
[C---:B------:R-:W-:Y:S04]  /*6440*/  HMMA.16816.F32 R8, R208.reuse, R200, R8 ;  /* 0x000000c8d008723c */ /* 0x040fe80000001808 */
[----:B------:R-:W-:Y:S02]  /*6450*/  LOP3.LUT R2, R174, UR14, R181, 0x96, !PT ;  /* 0x0000000eae027c12 */ /* 0x000fe4000f8e96b5 */
[----:B-----5:R-:W-:Y:S02]  /*6460*/  LOP3.LUT R134, R134, UR16, R173, 0x96, !PT ;  /* 0x0000001086867c12 */ /* 0x020fe4000f8e96ad */
[-C--:B------:R-:W-:Y:S03]  /*6470*/  HMMA.16816.F32 R12, R208, R202.reuse, R12 ;  /* 0x000000cad00c723c */ /* 0x080fe6000000180c */
[----:B------:R-:W-:Y:S01]  /*6480*/  LOP3.LUT R132, R172, UR14, R183, 0x96, !PT ;  /* 0x0000000eac847c12 */ /* 0x000fe2000f8e96b7 */
[----:B------:R-:W-:Y:S01]  /*6490*/  IMAD.WIDE.U32 R172, R0, -0x326172a9, RZ ;  /* 0xcd9e8d5700ac7825 */ /* 0x000fe200078e00ff */
[----:B------:R-:W-:Y:S03]  /*64a0*/  FMNMX3.FTZ R0, R133, R6, R7, !PT ;  /* 0x0000000685007276 */ /* 0x000fe60007810007 */
[C---:B------:R-:W-:Y:S04]  /*64b0*/  HMMA.16816.F32 R16, R196.reuse, R202, R16 ;  /* 0x000000cac410723c */ /* 0x040fe80000001810 */
[----:B------:R-:W-:Y:S04]  /*64c0*/  IMAD.WIDE.U32 R134, R134, -0x326172a9, RZ ;  /* 0xcd9e8d5786867825 */ /* 0x000fe800078e00ff */
[-C--:B--2---:R-:W-:Y:S03]  /*64d0*/  HMMA.16816.F32 R20, R196, R176.reuse, R20 ;  /* 0x000000b0c414723c */ /* 0x084fe60000001814 */
[----:B------:R-:W-:Y:S05]  /*64e0*/  IMAD.WIDE.U32 R194, R132, -0x326172a9, RZ ;  /* 0xcd9e8d5784c27825 */ /* 0x000fea00078e00ff */
[C---:B------:R-:W-:Y:S04]  /*64f0*/  HMMA.16816.F32 R24, R208.reuse, R176, R24 ;  /* 0x000000b0d018723c */ /* 0x040fe80000001818 */
[----:B------:R-:W-:Y:S02]  /*6500*/  FMNMX3.FTZ R0, R0, R18, R19, !PT ;  /* 0x0000001200007276 */ /* 0x000fe40007810013 */
[----:B------:R-:W-:Y:S02]  /*6510*/  LOP3.LUT R176, R246, UR15, R135, 0x96, !PT ;  /* 0x0000000ff6b07c12 */ /* 0x000fe4000f8e9687 */
[----:B------:R-:W-:Y:S01]  /*6520*/  LOP3.LUT R132, R134, UR13, R195, 0x96, !PT ;  /* 0x0000000d86847c12 */ /* 0x000fe2000f8e96c3 */
[-C--:B------:R-:W-:Y:S03]  /*6530*/  HMMA.16816.F32 R28, R208, R178.reuse, R28 ;  /* 0x000000b2d01c723c */ /* 0x080fe6000000181c */
[----:B------:R-:W-:Y:S01]  /*6540*/  FMNMX3.FTZ R139, R0, R22, R23, !PT ;  /* 0x00000016008b7276 */ /* 0x000fe20007810017 */
[----:B------:R-:W-:Y:S04]  /*6550*/  IMAD.WIDE.U32 R176, R176, -0x2daee0ad, RZ ;  /* 0xd2511f53b0b07825 */ /* 0x000fe800078e00ff */
[----:B------:R-:W-:Y:S04]  /*6560*/  HMMA.16816.F32 R32, R196, R178, R32 ;  /* 0x000000b2c420723c */ /* 0x000fe80000001820 */
[----:B------:R-:W-:Y:S01]  /*6570*/  LOP3.LUT R178, R226, UR15, R173, 0x96, !PT ;  /* 0x0000000fe2b27c12 */ /* 0x000fe2000f8e96ad */
[----:B------:R-:W-:Y:S01]  /*6580*/  IMAD.WIDE.U32 R198, R2, -0x326172a9, RZ ;  /* 0xcd9e8d5702c67825 */ /* 0x000fe200078e00ff */
[----:B------:R-:W-:Y:S03]  /*6590*/  FMNMX3.FTZ R2, R3, R4, R5, !PT ;  /* 0x0000000403027276 */ /* 0x000fe60007810005 */
[----:B------:R-:W-:Y:S01]  /*65a0*/  IMAD.WIDE.U32 R196, R132, -0x2daee0ad, RZ ;  /* 0xd2511f5384c47825 */ /* 0x000fe200078e00ff */
[----:B------:R-:W-:Y:S02]  /*65b0*/  FMNMX3.FTZ R2, R2, R16, R17, !PT ;  /* 0x0000001002027276 */ /* 0x000fe40007810011 */
[----:B------:R-:W-:Y:S02]  /*65c0*/  LOP3.LUT R179, R172, UR13, R199, 0x96, !PT ;  /* 0x0000000dacb37c12 */ /* 0x000fe4000f8e96c7 */
[----:B------:R-:W-:Y:S05]  /*65d0*/  FMNMX3.FTZ R136, R2, R20, R21, !PT ;  /* 0x0000001402887276 */ /* 0x000fea0007810015 */
[----:B------:R-:W-:Y:S02]  /*65e0*/  FMNMX3.FTZ R136, R136, R32, R33, !PT ;  /* 0x0000002088887276 */ /* 0x000fe40007810021 */
[----:B------:R-:W-:Y:S01]  /*65f0*/  FMNMX3.FTZ R139, R139, R34, R35, !PT ;  /* 0x000000228b8b7276 */ /* 0x000fe20007810023 */
[----:B------:R-:W-:Y:S06]  /*6600*/  BRA.U.ANY UP0, `(.L_x_1554) ;  /* 0xfffffff500347547 */ /* 0x000fec000b93ffff */
.L_x_1553:
[----:B-1----:R-:W-:Y:S01]  /*6610*/  SHFL.BFLY PT, R174, R139, 0x2, 0x1f ;  /* 0x0c401f008bae7f89 */ /* 0x002fe200000e0000 */
[----:B------:R-:W-:Y:S01]  /*6620*/  LOP3.LUT R0, R176, UR10, R197, 0x96, !PT ;  /* 0x0000000ab0007c12 */ /* 0x000fe2000f8e96c5 */
[----:B------:R-:W-:Y:S01]  /*6630*/  IMAD.WIDE.U32 R192, R179, -0x2daee0ad, RZ ;  /* 0xd2511f53b3c07825 */ /* 0x000fe200078e00ff */
[----:B------:R-:W-:Y:S05]  /*6640*/  FMNMX3.FTZ R2, R137, R8, R9, !PT ;  /* 0x0000000889027276 */ /* 0x000fea0007810009 */
[----:B------:R-:W-:Y:S01]  /*6650*/  SHFL.BFLY PT, R173, R136, 0x2, 0x1f ;  /* 0x0c401f0088ad7f89 */ /* 0x000fe200000e0000 */
[----:B------:R-:W-:Y:S01]  /*6660*/  LOP3.LUT R176, R182, UR12, R177, 0x96, !PT ;  /* 0x0000000cb6b07c12 */ /* 0x000fe2000f8e96b1 */
[----:B------:R-:W-:Y:S01]  /*6670*/  IMAD.WIDE.U32 R134, R178, -0x2daee0ad, RZ ;  /* 0xd2511f53b2867825 */ /* 0x000fe200078e00ff */
[----:B------:R-:W-:Y:S01]  /*6680*/  FMNMX3.FTZ R2, R2, R12, R13, !PT ;  /* 0x0000000c02027276 */ /* 0x000fe2000781000d */
[----:B------:R-:W1:Y:S01]  /*6690*/  S2R R191, SR_TID.X ;  /* 0x0000000000bf7919 */ /* 0x000e620000002100 */
[----:B------:R-:W-:Y:S01]  /*66a0*/  UISETP.GT.AND UP0, UPT, UR21, URZ, UPT ;  /* 0x000000ff1500728c */ /* 0x000fe2000bf04270 */
[----:B------:R-:W-:Y:S01]  /*66b0*/  IMAD.WIDE.U32 R178, R0, -0x326172a9, RZ ;  /* 0xcd9e8d5700b27825 */ /* 0x000fe200078e00ff */
[----:B------:R-:W-:Y:S01]  /*66c0*/  FMNMX3.FTZ R0, R138, R10, R11, !PT ;  /* 0x0000000a8a007276 */ /* 0x000fe2000781000b */
[----:B------:R-:W-:Y:S01]  /*66d0*/  UIADD3 UR22, UPT, UPT, UR21, -0x1, URZ ;  /* 0xffffffff15167890 */ /* 0x000fe2000fffe0ff */
[----:B------:R-:W-:Y:S01]  /*66e0*/  FMNMX3.FTZ R2, R2, R24, R25, !PT ;  /* 0x0000001802027276 */ /* 0x000fe20007810019 */
[----:B------:R-:W-:Y:S01]  /*66f0*/  IMAD.WIDE.U32 R200, R176, -0x326172a9, RZ ;  /* 0xcd9e8d57b0c87825 */ /* 0x000fe200078e00ff */
[----:B------:R-:W-:Y:S02]  /*6700*/  FMNMX3.FTZ R0, R0, R14, R15, !PT ;  /* 0x0000000e00007276 */ /* 0x000fe4000781000f */
[----:B------:R-:W-:Y:S02]  /*6710*/  LOP3.LUT R180, R180, UR12, R135, 0x96, !PT ;  /* 0x0000000cb4b47c12 */ /* 0x000fe4000f8e9687 */
[----:B------:R-:W-:Y:S01]  /*6720*/  FMNMX3.FTZ R0, R0, R26, R27, !PT ;  /* 0x0000001a00007276 */ /* 0x000fe2000781001b */
[----:B------:R-:W-:Y:S01]  /*6730*/  UMOV UR21, UR22 ;  /* 0x0000001600157c82 */ /* 0x000fe20008000000 */
[----:B------:R-:W-:Y:S01]  /*6740*/  FMNMX3.FTZ R135, R2, R28, R29, !PT ;  /* 0x0000001c02877276 */ /* 0x000fe2000781001d */
[----:B------:R-:W-:Y:S01]  /*6750*/  IMAD.WIDE.U32 R202, R180, -0x326172a9, RZ ;  /* 0xcd9e8d57b4ca7825 */ /* 0x000fe200078e00ff */
[----:B------:R-:W-:Y:S02]  /*6760*/  FMNMX3.FTZ R0, R0, R30, R31, !PT ;  /* 0x0000001e00007276 */ /* 0x000fe4000781001f */
[----:B------:R-:W-:Y:S02]  /*6770*/  LOP3.LUT R172, R134, UR10, R193, 0x96, !PT ;  /* 0x0000000a86ac7c12 */ /* 0x000fe4000f8e96c1 */
[----:B------:R-:W-:Y:S01]  /*6780*/  LOP3.LUT R132, R200, UR9, R179, 0x96, !PT ;  /* 0x00000009c8847c12 */ /* 0x000fe2000f8e96b3 */
[----:B------:R-:W2:Y:S01]  /*6790*/  SHFL.BFLY PT, R2, R0, 0x2, 0x1f ;  /* 0x0c401f0000027f89 */ /* 0x000ea200000e0000 */
[----:B------:R-:W-:Y:S02]  /*67a0*/  MOV R177, R178 ;  /* 0x000000b200b17202 */ /* 0x000fe40000000f00 */
[C---:B------:R-:W-:Y:S02]  /*67b0*/  PRMT R184, R178.reuse, 0x7773, RZ ;  /* 0x00007773b2b87816 */ /* 0x040fe400000000ff */
[C---:B------:R-:W-:Y:S02]  /*67c0*/  PRMT R190, R178.reuse, 0x7772, RZ ;  /* 0x00007772b2be7816 */ /* 0x040fe400000000ff */
[----:B------:R-:W-:Y:S02]  /*67d0*/  PRMT R185, R178, 0x7771, RZ ;  /* 0x00007771b2b97816 */ /* 0x000fe400000000ff */
[----:B------:R-:W-:Y:S02]  /*67e0*/  LOP3.LUT R180, R177, 0xff, RZ, 0xc0, !PT ;  /* 0x000000ffb1b47812 */ /* 0x000fe400078ec0ff */
[C---:B------:R-:W-:Y:S02]  /*67f0*/  PRMT R177, R132.reuse, 0x7632, R177 ;  /* 0x0000763284b17816 */ /* 0x040fe400000000b1 */
[----:B------:R-:W-:Y:S02]  /*6800*/  LOP3.LUT R178, R132, 0xff, RZ, 0xc0, !PT ;  /* 0x000000ff84b27812 */ /* 0x000fe400078ec0ff */
[----:B------:R-:W-:Y:S02]  /*6810*/  PRMT R190, R190, 0x5410, R184 ;  /* 0x00005410bebe7816 */ /* 0x000fe400000000b8 */
[----:B------:R-:W-:Y:S04]  /*6820*/  MOV R184, UR17 ;  /* 0x0000001100b87c02 */ /* 0x000fe80008000f00 */
[----:B------:R-:W-:Y:S02]  /*6830*/  LEA R184, R184, UR17, 0x10 ;  /* 0x00000011b8b87c11 */ /* 0x000fe4000f8e80ff */
[----:B--2---:R-:W-:Y:S02]  /*6840*/  FMNMX.FTZ R0, R0, R2, !PT ;  /* 0x0000000200007209 */ /* 0x004fe40007810000 */
[----:B------:R-:W-:Y:S02]  /*6850*/  FMNMX.FTZ R139, R139, R174, !PT ;  /* 0x000000ae8b8b7209 */ /* 0x000fe40007810000 */
[----:B------:R-:W2:Y:S01]  /*6860*/  SHFL.BFLY PT, R174, R135, 0x2, 0x1f ;  /* 0x0c401f0087ae7f89 */ /* 0x000ea200000e0000 */
[----:B------:R-:W-:Y:S01]  /*6870*/  FMNMX.FTZ R136, R136, R173, !PT ;  /* 0x000000ad88887209 */ /* 0x000fe20007810000 */
[----:B------:R-:W-:Y:S01]  /*6880*/  IMAD.WIDE.U32 R172, R172, -0x326172a9, RZ ;  /* 0xcd9e8d57acac7825 */ /* 0x000fe200078e00ff */
[----:B-1----:R-:W-:Y:S05]  /*6890*/  LOP3.LUT P5, RZ, R191, 0x4, RZ, 0xc0, !PT ;  /* 0x00000004bfff7812 */ /* 0x002fea00078ac0ff */
[----:B------:R-:W1:Y:S01]  /*68a0*/  SHFL.BFLY PT, R176, R139, 0x1, 0x1f ;  /* 0x0c201f008bb07f89 */ /* 0x000e6200000e0000 */
[----:B------:R-:W-:Y:S07]  /*68b0*/  MOV R179, R172 ;  /* 0x000000ac00b37202 */ /* 0x000fee0000000f00 */
[----:B------:R-:W3:Y:S01]  /*68c0*/  SHFL.BFLY PT, R175, R136, 0x1, 0x1f ;  /* 0x0c201f0088af7f89 */ /* 0x000ee200000e0000 */
[C---:B------:R-:W-:Y:S02]  /*68d0*/  PRMT R182, R172.reuse, 0x7773, RZ ;  /* 0x00007773acb67816 */ /* 0x040fe400000000ff */
[C---:B------:R-:W-:Y:S02]  /*68e0*/  PRMT R181, R172.reuse, 0x7772, RZ ;  /* 0x00007772acb57816 */ /* 0x040fe400000000ff */
[----:B------:R-:W-:Y:S02]  /*68f0*/  PRMT R183, R172, 0x7771, RZ ;  /* 0x00007771acb77816 */ /* 0x000fe400000000ff */
[----:B------:R-:W-:Y:S02]  /*6900*/  LOP3.LUT R172, R132, 0xffff, RZ, 0xc0, !PT ;  /* 0x0000ffff84ac7812 */ /* 0x000fe400078ec0ff */
[----:B------:R-:W-:Y:S02]  /*6910*/  LOP3.LUT R134, R202, UR9, R173, 0x96, !PT ;  /* 0x00000009ca867c12 */ /* 0x000fe4000f8e96ad */
[----:B------:R-:W-:Y:S02]  /*6920*/  SHF.R.U32.HI R172, RZ, 0x8, R172 ;  /* 0x00000008ffac7819 */ /* 0x000fe400000116ac */
[----:B------:R-:W-:Y:S02]  /*6930*/  SHF.R.U32.HI R173, RZ, 0x18, R132 ;  /* 0x00000018ffad7819 */ /* 0x000fe40000011684 */
[----:B------:R-:W-:Y:S02]  /*6940*/  PRMT R178, R178, 0x5410, R172 ;  /* 0x00005410b2b27816 */ /* 0x000fe400000000ac */
[----:B------:R-:W-:Y:S02]  /*6950*/  LOP3.LUT R132, R177, 0xff, RZ, 0xc0, !PT ;  /* 0x000000ffb1847812 */ /* 0x000fe400078ec0ff */
[----:B--2---:R-:W-:Y:S02]  /*6960*/  FMNMX.FTZ R172, R135, R174, !PT ;  /* 0x000000ae87ac7209 */ /* 0x004fe40007810000 */
[----:B------:R-:W-:Y:S02]  /*6970*/  PRMT R189, R181, 0x5410, R182 ;  /* 0x00005410b5bd7816 */ /* 0x000fe400000000b6 */
[----:B------:R-:W-:Y:S02]  /*6980*/  PRMT R181, R132, 0x5410, R173 ;  /* 0x0000541084b57816 */ /* 0x000fe400000000ad */
[----:B-1----:R-:W-:Y:S01]  /*6990*/  FMNMX.FTZ R135, R139, R176, !PT ;  /* 0x000000b08b877209 */ /* 0x002fe20007810000 */
[----:B------:R-:W-:Y:S01]  /*69a0*/  SHFL.BFLY PT, R132, R0, 0x1, 0x1f ;  /* 0x0c201f0000847f89 */ /* 0x000fe200000e0000 */
[----:B---3--:R-:W-:Y:S02]  /*69b0*/  FMNMX.FTZ R136, R136, R175, !PT ;  /* 0x000000af88887209 */ /* 0x008fe40007810000 */
[----:B------:R-:W-:Y:S05]  /*69c0*/  PRMT R177, R180, 0x5410, R185 ;  /* 0x00005410b4b17816 */ /* 0x000fea00000000b9 */
[----:B------:R-:W1:Y:S01]  /*69d0*/  SHFL.BFLY PT, R139, R172, 0x1, 0x1f ;  /* 0x0c201f00ac8b7f89 */ /* 0x000e6200000e0000 */
[C---:B------:R-:W-:Y:S01]  /*69e0*/  FSETP.NEU.FTZ.AND P0, PT, R136.reuse, -INF , PT ;  /* 0xff8000008800780b */ /* 0x040fe20003f1d000 */
[C---:B------:R-:W-:Y:S01]  /*69f0*/  FMUL.FTZ R185, R136.reuse, UR4 ;  /* 0x0000000488b97c20 */ /* 0x040fe20008410000 */
[----:B------:R-:W-:Y:S01]  /*6a00*/  FADD.FTZ R3, -R136, R3 ;  /* 0x0000000388037221 */ /* 0x000fe20000010100 */
[C---:B------:R-:W-:Y:S01]  /*6a10*/  FADD.FTZ R2, -R135.reuse, R133 ;  /* 0x0000008587027221 */ /* 0x040fe20000010100 */
[----:B------:R-:W-:Y:S01]  /*6a20*/  LOP3.LUT R173, R134, 0xffff, RZ, 0xc0, !PT ;  /* 0x0000ffff86ad7812 */ /* 0x000fe200078ec0ff */
[----:B------:R-:W-:Y:S01]  /*6a30*/  FMUL.FTZ R186, R135, UR4 ;  /* 0x0000000487ba7c20 */ /* 0x000fe20008410000 */
[----:B------:R-:W-:Y:S01]  /*6a40*/  FMUL.FTZ R3, R3, UR4 ;  /* 0x0000000403037c20 */ /* 0x000fe20008410000 */
[----:B------:R-:W-:Y:S01]  /*6a50*/  FSEL R185, R185, RZ, P0 ;  /* 0x000000ffb9b97208 */ /* 0x000fe20000000000 */
[----:B------:R-:W-:Y:S01]  /*6a60*/  FMUL.FTZ R2, R2, UR4 ;  /* 0x0000000402027c20 */ /* 0x000fe20008410000 */
[----:B------:R-:W-:Y:S01]  /*6a70*/  FSETP.NEU.FTZ.AND P0, PT, R135, -INF , PT ;  /* 0xff8000008700780b */ /* 0x000fe20003f1d000 */
[----:B------:R-:W2:Y:S01]  /*6a80*/  MUFU.EX2 R133, R3 ;  /* 0x0000000300857308 */ /* 0x000ea20000000800 */
[----:B------:R-:W-:Y:S01]  /*6a90*/  LOP3.LUT R176, R134, 0xff, RZ, 0xc0, !PT ;  /* 0x000000ff86b07812 */ /* 0x000fe200078ec0ff */
[--C-:B------:R-:W-:Y:S01]  /*6aa0*/  FFMA.FTZ R16, R16, UR4, -R185.reuse ;  /* 0x0000000410107c23 */ /* 0x100fe200080108b9 */
[----:B------:R-:W-:Y:S07]  /*6ab0*/  SHF.R.U32.HI R175, RZ, 0x18, R134 ;  /* 0x00000018ffaf7819 */ /* 0x000fee0000011686 */
[----:B------:R3:W-:Y:S01]  /*6ac0*/  MUFU.EX2 R3, R2 ;  /* 0x0000000200037308 */ /* 0x0007e20000000800 */
[----:B------:R-:W-:Y:S01]  /*6ad0*/  PRMT R174, R134, 0x7632, R174 ;  /* 0x0000763286ae7816 */ /* 0x000fe200000000ae */
[----:B------:R-:W-:Y:S01]  /*6ae0*/  FFMA.FTZ R17, R17, UR4, -R185 ;  /* 0x0000000411117c23 */ /* 0x000fe200080108b9 */
[----:B------:R-:W-:Y:S07]  /*6af0*/  SHF.R.U32.HI R134, RZ, 0x8, R173 ;  /* 0x00000008ff867819 */ /* 0x000fee00000116ad */
[----:B------:R-:W-:Y:S01]  /*6b00*/  MUFU.EX2 R240, R16 ;  /* 0x0000001000f07308 */ /* 0x000fe20000000800 */
[----:B------:R-:W-:Y:S01]  /*6b10*/  FSEL R186, R186, RZ, P0 ;  /* 0x000000ffbaba7208 */ /* 0x000fe20000000000 */
[--C-:B------:R-:W-:Y:S01]  /*6b20*/  FFMA.FTZ R4, R4, UR4, -R185.reuse ;  /* 0x0000000404047c23 */ /* 0x100fe200080108b9 */
[----:B------:R-:W-:Y:S07]  /*6b30*/  PRMT R180, R176, 0x5410, R134 ;  /* 0x00005410b0b47816 */ /* 0x000fee0000000086 */
[----:B------:R2:W4:Y:S01]  /*6b40*/  MUFU.EX2 R239, R17 ;  /* 0x0000001100ef7308 */ /* 0x0005220000000800 */
[----:B-1----:R-:W-:Y:S01]  /*6b50*/  FMNMX.FTZ R134, R172, R139, !PT ;  /* 0x0000008bac867209 */ /* 0x002fe20007810000 */
[--C-:B------:R-:W-:Y:S01]  /*6b60*/  FFMA.FTZ R18, R18, UR4, -R186.reuse ;  /* 0x0000000412127c23 */ /* 0x100fe200080108ba */
[----:B------:R-:W-:Y:S01]  /*6b70*/  FMNMX.FTZ R132, R0, R132, !PT ;  /* 0x0000008400847209 */ /* 0x000fe20007810000 */
[--C-:B------:R-:W-:Y:S01]  /*6b80*/  FFMA.FTZ R19, R19, UR4, -R186.reuse ;  /* 0x0000000413137c23 */ /* 0x100fe200080108ba */
[----:B------:R-:W-:Y:S01]  /*6b90*/  LOP3.LUT R179, R179, 0xff, RZ, 0xc0, !PT ;  /* 0x000000ffb3b37812 */ /* 0x000fe200078ec0ff */
[----:B------:R-:W-:Y:S01]  /*6ba0*/  FFMA.FTZ R5, R5, UR4, -R185 ;  /* 0x0000000405057c23 */ /* 0x000fe200080108b9 */
[----:B------:R-:W-:Y:S01]  /*6bb0*/  FMUL.FTZ R188, R134, UR4 ;  /* 0x0000000486bc7c20 */ /* 0x000fe20008410000 */
[----:B------:R-:W-:Y:S01]  /*6bc0*/  FMUL.FTZ R187, R132, UR4 ;  /* 0x0000000484bb7c20 */ /* 0x000fe20008410000 */
[----:B------:R-:W-:Y:S01]  /*6bd0*/  PRMT R182, R179, 0x5410, R183 ;  /* 0x00005410b3b67816 */ /* 0x000fe200000000b7 */
[----:B------:R-:W-:Y:S01]  /*6be0*/  MUFU.EX2 R235, R4 ;  /* 0x0000000400eb7308 */ /* 0x000fe20000000800 */
[--C-:B------:R-:W-:Y:S01]  /*6bf0*/  HSET2.LE.AND R0, R177, R184.reuse, PT ;  /* 0x000000b8b1007233 */ /* 0x100fe20003803000 */
[--C-:B------:R-:W-:Y:S01]  /*6c00*/  FFMA.FTZ R6, R6, UR4, -R186.reuse ;  /* 0x0000000406067c23 */ /* 0x100fe200080108ba */
[--C-:B------:R-:W-:Y:S07]  /*6c10*/  HSET2.LE.AND R172, R178, R184.reuse, PT ;  /* 0x000000b8b2ac7233 */ /* 0x100fee0003803000 */
[----:B------:R-:W-:Y:S01]  /*6c20*/  MUFU.EX2 R236, R5 ;  /* 0x0000000500ec7308 */ /* 0x000fe20000000800 */
[----:B------:R-:W-:Y:S01]  /*6c30*/  FSETP.NEU.FTZ.AND P1, PT, R134, -INF , PT ;  /* 0xff8000008600780b */ /* 0x000fe20003f3d000 */
[----:B------:R-:W1:Y:S01]  /*6c40*/  LDSM.16.MT88.4 R176, [R212+0xa000] ;  /* 0x00a00000d4b0783b */ /* 0x000e620000004200 */
[----:B------:R-:W-:Y:S07]  /*6c50*/  FSETP.NEU.FTZ.AND P0, PT, R132, -INF , PT ;  /* 0xff8000008400780b */ /* 0x000fee0003f1d000 */
[----:B------:R-:W-:Y:S01]  /*6c60*/  MUFU.EX2 R237, R18 ;  /* 0x0000001200ed7308 */ /* 0x000fe20000000800 */
[----:B---3--:R-:W-:Y:S01]  /*6c70*/  LOP3.LUT R2, R174, 0xff, RZ, 0xc0, !PT ;  /* 0x000000ffae027812 */ /* 0x008fe200078ec0ff */
[----:B------:R-:W-:Y:S01]  /*6c80*/  FFMA.FTZ R7, R7, UR4, -R186 ;  /* 0x0000000407077c23 */ /* 0x000fe200080108ba */
[----:B------:R-:W-:Y:S07]  /*6c90*/  FSEL R188, R188, RZ, P1 ;  /* 0x000000ffbcbc7208 */ /* 0x000fee0000800000 */
[----:B------:R-:W3:Y:S01]  /*6ca0*/  MUFU.EX2 R238, R19 ;  /* 0x0000001300ee7308 */ /* 0x000ee20000000800 */
[----:B------:R-:W-:Y:S01]  /*6cb0*/  FSEL R187, R187, RZ, P0 ;  /* 0x000000ffbbbb7208 */ /* 0x000fe20000000000 */
[----:B--2---:R-:W-:Y:S01]  /*6cc0*/  FMUL.FTZ R17, R133, R153 ;  /* 0x0000009985117220 */ /* 0x004fe20000410000 */
[----:B------:R-:W-:Y:S07]  /*6cd0*/  PRMT R16, R2, 0x5410, R175 ;  /* 0x0000541002107816 */ /* 0x000fee00000000af */
[----:B------:R2:W-:Y:S01]  /*6ce0*/  MUFU.EX2 R228, R6 ;  /* 0x0000000600e47308 */ /* 0x0005e20000000800 */
[----:B------:R-:W-:Y:S01]  /*6cf0*/  LOP3.LUT R175, R190, 0xff00ff, RZ, 0xc0, !PT ;  /* 0x00ff00ffbeaf7812 */ /* 0x000fe200078ec0ff */
[--C-:B------:R-:W-:Y:S01]  /*6d00*/  FFMA.FTZ R12, R12, UR4, -R188.reuse ;  /* 0x000000040c0c7c23 */ /* 0x100fe200080108bc */
[--C-:B------:R-:W-:Y:S01]  /*6d10*/  FFMA.FTZ R13, R13, UR4, -R188.reuse ;  /* 0x000000040d0d7c23 */ /* 0x100fe200080108bc */
[--C-:B------:R-:W-:Y:S01]  /*6d20*/  FFMA.FTZ R14, R14, UR4, -R187.reuse ;  /* 0x000000040e0e7c23 */ /* 0x100fe200080108bb */
[----:B------:R-:W-:Y:S01]  /*6d30*/  FFMA.FTZ R15, R15, UR4, -R187 ;  /* 0x000000040f0f7c23 */ /* 0x000fe200080108bb */
[----:B----4-:R-:W-:Y:S04]  /*6d40*/  F2FP.F16.F32.PACK_AB R174, R239, R240 ;  /* 0x000000f0efae723e */ /* 0x010fe800000000ff */
[----:B------:R4:W5:Y:S01]  /*6d50*/  MUFU.EX2 R227, R7 ;  /* 0x0000000700e37308 */ /* 0x0009620000000800 */
[--C-:B------:R-:W-:Y:S01]  /*6d60*/  HSET2.LE.AND R175, R175, R184.reuse, PT ;  /* 0x000000b8afaf7233 */ /* 0x100fe20003803000 */
[--C-:B------:R-:W-:Y:S01]  /*6d70*/  FFMA.FTZ R8, R8, UR4, -R188.reuse ;  /* 0x0000000408087c23 */ /* 0x100fe200080108bc */
[----:B------:R-:W-:Y:S07]  /*6d80*/  LOP3.LUT R174, R174, R0, RZ, 0xc0, !PT ;  /* 0x00000000aeae7212 */ /* 0x000fee00078ec0ff */
[----:B------:R-:W-:Y:S01]  /*6d90*/  MUFU.EX2 R229, R12 ;  /* 0x0000000c00e57308 */ /* 0x000fe20000000800 */
[----:B---3--:R-:W-:Y:S01]  /*6da0*/  F2FP.F16.F32.PACK_AB R0, R238, R237 ;  /* 0x000000edee00723e */ /* 0x008fe200000000ff */
[----:B------:R-:W-:Y:S01]  /*6db0*/  FFMA.FTZ R9, R9, UR4, -R188 ;  /* 0x0000000409097c23 */ /* 0x000fe200080108bc */
[----:B------:R-:W-:Y:S07]  /*6dc0*/  F2FP.F16.F32.PACK_AB R2, R236, R235 ;  /* 0x000000ebec02723e */ /* 0x000fee00000000ff */
[----:B------:R-:W3:Y:S01]  /*6dd0*/  MUFU.EX2 R230, R13 ;  /* 0x0000000d00e67308 */ /* 0x000ee20000000800 */
[----:B------:R-:W-:Y:S01]  /*6de0*/  LOP3.LUT R175, R0, R175, RZ, 0xc0, !PT ;  /* 0x000000af00af7212 */ /* 0x000fe200078ec0ff */
[----:B------:R-:W-:Y:S01]  /*6df0*/  FADD.FTZ R0, -R132, R138 ;  /* 0x0000008a84007221 */ /* 0x000fe20000010100 */
[----:B------:R-:W-:Y:S07]  /*6e00*/  LOP3.LUT R172, R2, R172, RZ, 0xc0, !PT ;  /* 0x000000ac02ac7212 */ /* 0x000fee00078ec0ff */
[----:B------:R-:W-:Y:S01]  /*6e10*/  MUFU.EX2 R225, R14 ;  /* 0x0000000e00e17308 */ /* 0x000fe20000000800 */
[----:B------:R-:W-:Y:S01]  /*6e20*/  FADD.FTZ R2, -R134, R137 ;  /* 0x0000008986027221 */ /* 0x000fe20000010100 */
[--C-:B------:R-:W-:Y:S01]  /*6e30*/  FFMA.FTZ R10, R10, UR4, -R187.reuse ;  /* 0x000000040a0a7c23 */ /* 0x100fe200080108bb */
[----:B------:R-:W-:Y:S07]  /*6e40*/  FFMA.FTZ R11, R11, UR4, -R187 ;  /* 0x000000040b0b7c23 */ /* 0x000fee00080108bb */
[----:B------:R-:W1:Y:S01]  /*6e50*/  MUFU.EX2 R226, R15 ;  /* 0x0000000f00e27308 */ /* 0x000e620000000800 */
[----:B--2---:R-:W-:Y:S01]  /*6e60*/  LOP3.LUT R6, R189, 0xff00ff, RZ, 0xc0, !PT ;  /* 0x00ff00ffbd067812 */ /* 0x004fe200078ec0ff */
[----:B------:R-:W-:Y:S01]  /*6e70*/  FMUL.FTZ R2, R2, UR4 ;  /* 0x0000000402027c20 */ /* 0x000fe20008410000 */
[----:B------:R-:W-:Y:S07]  /*6e80*/  FMUL.FTZ R0, R0, UR4 ;  /* 0x0000000400007c20 */ /* 0x000fee0008410000 */
[----:B------:R2:W-:Y:S01]  /*6e90*/  MUFU.EX2 R211, R8 ;  /* 0x0000000800d37308 */ /* 0x0005e20000000800 */
[--C-:B------:R-:W-:Y:S01]  /*6ea0*/  HSET2.LE.AND R5, R182, R184.reuse, PT ;  /* 0x000000b8b6057233 */ /* 0x100fe20003803000 */
[C---:B----4-:R-:W-:Y:S01]  /*6eb0*/  FMUL.FTZ R7, R3.reuse, R143 ;  /* 0x0000008f03077220 */ /* 0x050fe20000410000 */
[--C-:B------:R-:W-:Y:S07]  /*6ec0*/  HSET2.LE.AND R6, R6, R184.reuse, PT ;  /* 0x000000b806067233 */ /* 0x100fee0003803000 */
[----:B------:R4:W4:Y:S01]  /*6ed0*/  MUFU.EX2 R210, R9 ;  /* 0x0000000900d27308 */ /* 0x0009220000000800 */
[--C-:B------:R-:W-:Y:S01]  /*6ee0*/  HSET2.LE.AND R4, R181, R184.reuse, PT ;  /* 0x000000b8b5047233 */ /* 0x100fe20003803000 */
[----:B------:R-:W-:Y:S01]  /*6ef0*/  FMUL.FTZ R18, R3, R154 ;  /* 0x0000009a03127220 */ /* 0x000fe20000410000 */
[----:B-----5:R-:W-:Y:S07]  /*6f00*/  F2FP.F16.F32.PACK_AB R173, R227, R228 ;  /* 0x000000e4e3ad723e */ /* 0x020fee00000000ff */
[----:B------:R-:W-:Y:S01]  /*6f10*/  MUFU.EX2 R209, R10 ;  /* 0x0000000a00d17308 */ /* 0x000fe20000000800 */
[----:B---3--:R-:W-:Y:S01]  /*6f20*/  F2FP.F16.F32.PACK_AB R182, R230, R229 ;  /* 0x000000e5e6b6723e */ /* 0x008fe200000000ff */
[----:B------:R-:W-:Y:S01]  /*6f30*/  FMUL.FTZ R19, R3, R155 ;  /* 0x0000009b03137220 */ /* 0x000fe20000410000 */
[----:B-1----:R-:W-:Y:S07]  /*6f40*/  F2FP.F16.F32.PACK_AB R183, R226, R225 ;  /* 0x000000e1e2b7723e */ /* 0x002fee00000000ff */
[----:B------:R-:W-:Y:S01]  /*6f50*/  MUFU.EX2 R208, R11 ;  /* 0x0000000b00d07308 */ /* 0x000fe20000000800 */
[----:B------:R-:W-:Y:S01]  /*6f60*/  LOP3.LUT R173, R173, R4, RZ, 0xc0, !PT ;  /* 0x00000004adad7212 */ /* 0x000fe200078ec0ff */
[----:B------:R-:W-:Y:S01]  /*6f70*/  FMUL.FTZ R4, R133, R140 ;  /* 0x0000008c85047220 */ /* 0x000fe20000410000 */
[----:B------:R-:W-:Y:S07]  /*6f80*/  LOP3.LUT R182, R182, R5, RZ, 0xc0, !PT ;  /* 0x00000005b6b67212 */ /* 0x000fee00078ec0ff */
[----:B------:R-:W1:Y:S01]  /*6f90*/  MUFU.EX2 R2, R2 ;  /* 0x0000000200027308 */ /* 0x000e620000000800 */
[----:B------:R-:W-:Y:S01]  /*6fa0*/  LOP3.LUT R183, R183, R6, RZ, 0xc0, !PT ;  /* 0x00000006b7b77212 */ /* 0x000fe200078ec0ff */
[----:B------:R-:W-:Y:S01]  /*6fb0*/  FMUL.FTZ R5, R133, R141 ;  /* 0x0000008d85057220 */ /* 0x000fe20000410000 */
[----:B------:R-:W-:Y:S07]  /*6fc0*/  FMUL.FTZ R6, R3, R142 ;  /* 0x0000008e03067220 */ /* 0x000fee0000410000 */
[----:B------:R-:W3:Y:S01]  /*6fd0*/  MUFU.EX2 R0, R0 ;  /* 0x0000000000007308 */ /* 0x000ee20000000800 */
[----:B------:R-:W5:Y:S01]  /*6fe0*/  LDSM.16.MT88.4 R140, [R217+0xa000] ;  /* 0x00a00000d98c783b */ /* 0x000f620000004200 */
[--C-:B--2---:R-:W-:Y:S01]  /*6ff0*/  HSET2.LE.AND R8, R180, R184.reuse, PT ;  /* 0x000000b8b4087233 */ /* 0x104fe20003803000 */
[C---:B------:R-:W-:Y:S01]  /*7000*/  FMUL.FTZ R36, R133.reuse, R36 ;  /* 0x0000002485247220 */ /* 0x040fe20000410000 */
[--C-:B----4-:R-:W-:Y:S01]  /*7010*/  HSET2.LE.AND R9, R16, R184.reuse, PT ;  /* 0x000000b810097233 */ /* 0x110fe20003803000 */
[----:B------:R-:W-:Y:S01]  /*7020*/  FMUL.FTZ R16, R133, R152 ;  /* 0x0000009885107220 */ /* 0x000fe20000410000 */
[-C--:B------:R-:W-:Y:S05]  /*7030*/  HMMA.16816.F32 R4, R172, R176.reuse, R4 ;  /* 0x000000b0ac04723c */ /* 0x080fea0000001804 */
[----:B------:R-:W-:Y:S01]  /*7040*/  F2FP.F16.F32.PACK_AB R180, R210, R211 ;  /* 0x000000d3d2b4723e */ /* 0x000fe200000000ff */
[----:B-1----:R-:W-:Y:S01]  /*7050*/  FMUL.FTZ R12, R2, R148 ;  /* 0x00000094020c7220 */ /* 0x002fe20000410000 */
[----:B------:R-:W-:Y:S01]  /*7060*/  F2FP.F16.F32.PACK_AB R181, R208, R209 ;  /* 0x000000d1d0b5723e */ /* 0x000fe200000000ff */
[----:B---3--:R-:W-:Y:S01]  /*7070*/  FMUL.FTZ R10, R0, R146 ;  /* 0x00000092000a7220 */ /* 0x008fe20000410000 */
[----:B------:R-:W-:Y:S01]  /*7080*/  LOP3.LUT R180, R180, R8, RZ, 0xc0, !PT ;  /* 0x00000008b4b47212 */ /* 0x000fe200078ec0ff */
[C---:B------:R-:W-:Y:S01]  /*7090*/  FMUL.FTZ R8, R2.reuse, R144 ;  /* 0x0000009002087220 */ /* 0x040fe20000410000 */
[----:B------:R-:W-:Y:S01]  /*70a0*/  LOP3.LUT R181, R181, R9, RZ, 0xc0, !PT ;  /* 0x00000009b5b57212 */ /* 0x000fe200078ec0ff */
[----:B------:R-:W-:Y:S01]  /*70b0*/  FMUL.FTZ R9, R2, R145 ;  /* 0x0000009102097220 */ /* 0x000fe20000410000 */
[----:B------:R-:W-:Y:S01]  /*70c0*/  FMUL.FTZ R11, R0, R147 ;  /* 0x00000093000b7220 */ /* 0x000fe20000410000 */
[----:B------:R-:W-:Y:S01]  /*70d0*/  FMUL.FTZ R13, R2, R149 ;  /* 0x00000095020d7220 */ /* 0x000fe20000410000 */
[C---:B------:R-:W-:Y:S01]  /*70e0*/  FMUL.FTZ R14, R0.reuse, R150 ;  /* 0x00000096000e7220 */ /* 0x040fe20000410000 */
[----:B------:R-:W-:Y:S01]  /*70f0*/  FMUL.FTZ R15, R0, R151 ;  /* 0x00000097000f7220 */ /* 0x000fe20000410000 */
[----:B------:R-:W-:Y:S01]  /*7100*/  IADD3 R137, PT, PT, R212, 0xa040, RZ ;  /* 0x0000a040d4897810 */ /* 0x000fe20007ffe0ff */
[----:B------:R-:W-:Y:S01]  /*7110*/  FMUL.FTZ R37, R133, R37 ;  /* 0x0000002585257220 */ /* 0x000fe20000410000 */
[----:B------:R-:W-:Y:S01]  /*7120*/  @P5 IADD3 R137, PT, PT, R245, -0x40, RZ ;  /* 0xffffffc0f5895810 */ /* 0x000fe20007ffe0ff */
[C---:B------:R-:W-:Y:S04]  /*7130*/  HMMA.16816.F32 R8, R180.reuse, R176, R8 ;  /* 0x000000b0b408723c */ /* 0x040fe80000001808 */
[----:B------:R-:W1:Y:S01]  /*7140*/  LDSM.16.MT88.4 R144, [R137] ;  /* 0x000000008990783b */ /* 0x000e620000004200 */
[----:B------:R-:W-:Y:S01]  /*7150*/  IADD3 R138, PT, PT, R223, R137, RZ ;  /* 0x00000089df8a7210 */ /* 0x000fe20007ffe0ff */
        /* <DEDUP_REMOVED lines=13> */
[-C--:B-----5:R-:W-:Y:S03]  /*7230*/  HMMA.16816.F32 R36, R172, R140.reuse, R36 ;  /* 0x0000008cac24723c */ /* 0x0a0fe60000001824 */
        /* <DEDUP_REMOVED lines=17> */
[----:B------:R-:W2:Y:S03]  /*7350*/  LDSM.16.MT88.4 R140, [R138] ;  /* 0x000000008a8c783b */ /* 0x000ea60000004200 */
        /* <DEDUP_REMOVED lines=22> */
[----:B------:R-:W1:Y:S03]  /*74c0*/  LDSM.16.MT88.4 R144, [R212+0xb000] ;  /* 0x00b00000d490783b */ /* 0x000e660000004200 */
        /* <DEDUP_REMOVED lines=24> */
[----:B------:R-:W-:Y:S01]  /*7650*/  LOP3.LUT R139, R194, UR11, R201, 0x96, !PT ;  /* 0x0000000bc28b7c12 */ /* 0x000fe2000f8e96c9 */
        /* <DEDUP_REMOVED lines=10> */
[----:B------:R-:W-:Y:S01]  /*7700*/  IMAD.WIDE.U32 R144, R139, -0x2daee0ad, RZ ;  /* 0xd2511f538b907825 */ /* 0x000fe200078e00ff */
[----:B------:R-:W-:Y:S03]  /*7710*/  LOP3.LUT R148, R198, UR11, R203, 0x96, !PT ;  /* 0x0000000bc6947c12 */ /* 0x000fe6000f8e96cb */
[----:B------:R-:W-:Y:S01]  /*7720*/  FMUL.FTZ R108, R2, R108 ;  /* 0x0000006c026c7220 */ /* 0x000fe20000410000 */
[-C--:B------:R-:W-:Y:S03]  /*7730*/  HMMA.16816.F32 R92, R180, R146.reuse, R92 ;  /* 0x00000092b45c723c */ /* 0x080fe6000000185c */
[----:B------:R-:W-:Y:S01]  /*7740*/  LOP3.LUT R139, R196, UR8, R145, 0x96, !PT ;  /* 0x00000008c48b7c12 */ /* 0x000fe2000f8e9691 */
[----:B------:R-:W-:Y:S01]  /*7750*/  FMUL.FTZ R109, R2, R109 ;  /* 0x0000006d026d7220 */ /* 0x000fe20000410000 */
[----:B------:R-:W-:Y:S01]  /*7760*/  MOV R152, R144 ;  /* 0x0000009000987202 */ /* 0x000fe20000000f00 */
[----:B------:R-:W-:Y:S01]  /*7770*/  FMUL.FTZ R110, R0, R110 ;  /* 0x0000006e006e7220 */ /* 0x000fe20000410000 */
[C---:B------:R-:W-:Y:S01]  /*7780*/  PRMT R153, R144.reuse, 0x7773, RZ ;  /* 0x0000777390997816 */ /* 0x040fe200000000ff */
[C---:B------:R-:W-:Y:S04]  /*7790*/  HMMA.16816.F32 R96, R172.reuse, R146, R96 ;  /* 0x00000092ac60723c */ /* 0x040fe80000001860 */
[----:B------:R-:W-:Y:S01]  /*77a0*/  PRMT R177, R144, 0x7772, RZ ;  /* 0x0000777290b17816 */ /* 0x000fe200000000ff */
[----:B------:R-:W-:Y:S01]  /*77b0*/  FMUL.FTZ R111, R0, R111 ;  /* 0x0000006f006f7220 */ /* 0x000fe20000410000 */
[----:B------:R-:W-:Y:S01]  /*77c0*/  PRMT R176, R144, 0x7771, RZ ;  /* 0x0000777190b07816 */ /* 0x000fe200000000ff */
[----:B------:R-:W-:Y:S01]  /*77d0*/  FMUL.FTZ R112, R133, R112 ;  /* 0x0000007085707220 */ /* 0x000fe20000410000 */
[----:B------:R-:W1:Y:S01]  /*77e0*/  LDSM.16.MT88.4 R144, [R137+0x1000] ;  /* 0x001000008990783b */ /* 0x000e620000004200 */
[-C--:B--2---:R-:W-:Y:S03]  /*77f0*/  HMMA.16816.F32 R100, R172, R140.reuse, R100 ;  /* 0x0000008cac64723c */ /* 0x084fe60000001864 */
[----:B------:R-:W-:Y:S01]  /*7800*/  PRMT R177, R177, 0x5410, R153 ;  /* 0x00005410b1b17816 */ /* 0x000fe20000000099 */
[----:B------:R-:W-:Y:S01]  /*7810*/  FMUL.FTZ R113, R133, R113 ;  /* 0x0000007185717220 */ /* 0x000fe20000410000 */
[C---:B------:R-:W-:Y:S01]  /*7820*/  FMUL.FTZ R114, R3.reuse, R114 ;  /* 0x0000007203727220 */ /* 0x040fe20000410000 */
[----:B------:R-:W-:Y:S01]  /*7830*/  FMUL.FTZ R115, R3, R115 ;  /* 0x0000007303737220 */ /* 0x000fe20000410000 */
[C---:B------:R-:W-:Y:S01]  /*7840*/  FMUL.FTZ R116, R133.reuse, R116 ;  /* 0x0000007485747220 */ /* 0x040fe20000410000 */
[C---:B------:R-:W-:Y:S04]  /*7850*/  HMMA.16816.F32 R104, R180.reuse, R140, R104 ;  /* 0x0000008cb468723c */ /* 0x040fe80000001868 */
[----:B------:R-:W-:Y:S01]  /*7860*/  IMAD.WIDE.U32 R148, R148, -0x2daee0ad, RZ ;  /* 0xd2511f5394947825 */ /* 0x000fe200078e00ff */
[----:B------:R-:W-:Y:S03]  /*7870*/  LOP3.LUT R141, R152, 0xff, RZ, 0xc0, !PT ;  /* 0x000000ff988d7812 */ /* 0x000fe600078ec0ff */
[----:B------:R-:W-:Y:S01]  /*7880*/  FMUL.FTZ R117, R133, R117 ;  /* 0x0000007585757220 */ /* 0x000fe20000410000 */
[-C--:B------:R-:W-:Y:S03]  /*7890*/  HMMA.16816.F32 R108, R180, R142.reuse, R108 ;  /* 0x0000008eb46c723c */ /* 0x080fe6000000186c */
[----:B------:R-:W-:Y:S01]  /*78a0*/  LOP3.LUT R140, R192, UR8, R149, 0x96, !PT ;  /* 0x00000008c08c7c12 */ /* 0x000fe2000f8e9695 */
[C---:B------:R-:W-:Y:S01]  /*78b0*/  FMUL.FTZ R118, R3.reuse, R118 ;  /* 0x0000007603767220 */ /* 0x040fe20000410000 */
[----:B------:R-:W-:Y:S01]  /*78c0*/  MOV R149, R148 ;  /* 0x0000009400957202 */ /* 0x000fe20000000f00 */
[----:B------:R-:W-:Y:S01]  /*78d0*/  FMUL.FTZ R119, R3, R119 ;  /* 0x0000007703777220 */ /* 0x000fe20000410000 */
[C---:B------:R-:W-:Y:S01]  /*78e0*/  PRMT R151, R148.reuse, 0x7773, RZ ;  /* 0x0000777394977816 */ /* 0x040fe200000000ff */
[C---:B------:R-:W-:Y:S04]  /*78f0*/  HMMA.16816.F32 R112, R172.reuse, R142, R112 ;  /* 0x0000008eac70723c */ /* 0x040fe80000001870 */
[----:B------:R-:W-:Y:S01]  /*7900*/  PRMT R150, R148, 0x7772, RZ ;  /* 0x0000777294967816 */ /* 0x000fe200000000ff */
[C---:B------:R-:W-:Y:S01]  /*7910*/  FMUL.FTZ R120, R2.reuse, R120 ;  /* 0x0000007802787220 */ /* 0x040fe20000410000 */
[----:B------:R-:W-:Y:S01]  /*7920*/  PRMT R176, R141, 0x5410, R176 ;  /* 0x000054108db07816 */ /* 0x000fe200000000b0 */
[----:B------:R-:W-:Y:S01]  /*7930*/  FMUL.FTZ R121, R2, R121 ;  /* 0x0000007902797220 */ /* 0x000fe20000410000 */
[----:B------:R-:W-:Y:S01]  /*7940*/  LOP3.LUT R155, R149, 0xff, RZ, 0xc0, !PT ;  /* 0x000000ff959b7812 */ /* 0x000fe200078ec0ff */
[C---:B------:R-:W-:Y:S01]  /*7950*/  FMUL.FTZ R122, R0.reuse, R122 ;  /* 0x0000007a007a7220 */ /* 0x040fe20000410000 */
[C---:B------:R-:W-:Y:S01]  /*7960*/  LOP3.LUT R141, R139.reuse, 0xffff, RZ, 0xc0, !PT ;  /* 0x0000ffff8b8d7812 */ /* 0x040fe200078ec0ff */
[----:B------:R-:W-:Y:S01]  /*7970*/  FMUL.FTZ R123, R0, R123 ;  /* 0x0000007b007b7220 */ /* 0x000fe20000410000 */
[----:B------:R-:W-:Y:S01]  /*7980*/  PRMT R142, R139, 0x7632, R142 ;  /* 0x000076328b8e7816 */ /* 0x000fe2000000008e */
[----:B------:R-:W-:Y:S01]  /*7990*/  FMUL.FTZ R124, R2, R124 ;  /* 0x0000007c027c7220 */ /* 0x000fe20000410000 */
[----:B------:R-:W-:Y:S01]  /*79a0*/  PRMT R149, R140, 0x7632, R149 ;  /* 0x000076328c957816 */ /* 0x000fe20000000095 */
[-C--:B-1----:R-:W-:Y:S03]  /*79b0*/  HMMA.16816.F32 R116, R172, R144.reuse, R116 ;  /* 0x00000090ac74723c */ /* 0x082fe60000001874 */
[----:B------:R-:W-:Y:S01]  /*79c0*/  PRMT R178, R150, 0x5410, R151 ;  /* 0x0000541096b27816 */ /* 0x000fe20000000097 */
[----:B------:R-:W-:Y:S01]  /*79d0*/  FMUL.FTZ R125, R2, R125 ;  /* 0x0000007d027d7220 */ /* 0x000fe20000410000 */
[----:B------:R-:W-:Y:S01]  /*79e0*/  PRMT R152, R148, 0x7771, RZ ;  /* 0x0000777194987816 */ /* 0x000fe200000000ff */
[----:B------:R-:W-:Y:S01]  /*79f0*/  FMUL.FTZ R126, R0, R126 ;  /* 0x0000007e007e7220 */ /* 0x000fe20000410000 */
[C---:B------:R-:W-:Y:S01]  /*7a00*/  LOP3.LUT R153, R140.reuse, 0xffff, RZ, 0xc0, !PT ;  /* 0x0000ffff8c997812 */ /* 0x040fe200078ec0ff */
[C---:B------:R-:W-:Y:S04]  /*7a10*/  HMMA.16816.F32 R120, R180.reuse, R144, R120 ;  /* 0x00000090b478723c */ /* 0x040fe80000001878 */
[----:B------:R-:W-:Y:S01]  /*7a20*/  LOP3.LUT R150, R140, 0xff, RZ, 0xc0, !PT ;  /* 0x000000ff8c967812 */ /* 0x000fe200078ec0ff */
[----:B------:R-:W-:Y:S01]  /*7a30*/  FFMA.FTZ R145, R22, UR4, -R186 ;  /* 0x0000000416917c23 */ /* 0x000fe200080108ba */
[----:B------:R-:W-:Y:S01]  /*7a40*/  SHF.R.U32.HI R154, RZ, 0x18, R140 ;  /* 0x00000018ff9a7819 */ /* 0x000fe2000001168c */
[----:B------:R-:W-:Y:S01]  /*7a50*/  FMUL.FTZ R127, R0, R127 ;  /* 0x0000007f007f7220 */ /* 0x000fe20000410000 */
[----:B------:R-:W-:Y:S01]  /*7a60*/  SHF.R.U32.HI R143, RZ, 0x18, R139 ;  /* 0x00000018ff8f7819 */ /* 0x000fe2000001168b */
[----:B------:R1:W-:Y:S01]  /*7a70*/  MUFU.EX2 R201, R145 ;  /* 0x0000009100c97308 */ /* 0x0003e20000000800 */
[----:B------:R-:W-:Y:S01]  /*7a80*/  SHF.R.U32.HI R140, RZ, 0x8, R141 ;  /* 0x00000008ff8c7819 */ /* 0x000fe2000001168d */
[----:B------:R-:W-:Y:S01]  /*7a90*/  FMUL.FTZ R22, R3, R162 ;  /* 0x000000a203167220 */ /* 0x000fe20000410000 */
[----:B------:R-:W-:Y:S01]  /*7aa0*/  LOP3.LUT R148, R139, 0xff, RZ, 0xc0, !PT ;  /* 0x000000ff8b947812 */ /* 0x000fe200078ec0ff */
[C---:B------:R-:W-:Y:S01]  /*7ab0*/  FMUL.FTZ R128, R133.reuse, R128 ;  /* 0x0000008085807220 */ /* 0x040fe20000410000 */
[-C--:B------:R-:W-:Y:S03]  /*7ac0*/  HMMA.16816.F32 R124, R180, R146.reuse, R124 ;  /* 0x00000092b47c723c */ /* 0x080fe6000000187c */
[----:B------:R-:W-:Y:S01]  /*7ad0*/  LOP3.LUT R139, R142, 0xff, RZ, 0xc0, !PT ;  /* 0x000000ff8e8b7812 */ /* 0x000fe200078ec0ff */
[----:B------:R-:W-:Y:S01]  /*7ae0*/  FMUL.FTZ R129, R133, R129 ;  /* 0x0000008185817220 */ /* 0x000fe20000410000 */
[----:B------:R-:W-:Y:S01]  /*7af0*/  LOP3.LUT R141, R149, 0xff, RZ, 0xc0, !PT ;  /* 0x000000ff958d7812 */ /* 0x000fe200078ec0ff */
[----:B------:R-:W-:Y:S01]  /*7b00*/  FMUL.FTZ R130, R3, R130 ;  /* 0x0000008203827220 */ /* 0x000fe20000410000 */
[----:B------:R-:W-:Y:S01]  /*7b10*/  PRMT R155, R155, 0x5410, R152 ;  /* 0x000054109b9b7816 */ /* 0x000fe20000000098 */
[----:B------:R-:W-:Y:S01]  /*7b20*/  FMUL.FTZ R131, R3, R131 ;  /* 0x0000008303837220 */ /* 0x000fe20000410000 */
[----:B------:R-:W-:Y:S01]  /*7b30*/  PRMT R152, R148, 0x5410, R140 ;  /* 0x0000541094987816 */ /* 0x000fe2000000008c */
[----:B------:R-:W-:Y:S01]  /*7b40*/  FFMA.FTZ R32, R32, UR4, -R185 ;  /* 0x0000000420207c23 */ /* 0x000fe200080108b9 */
[----:B------:R-:W-:Y:S01]  /*7b50*/  PRMT R151, R139, 0x5410, R143 ;  /* 0x000054108b977816 */ /* 0x000fe2000000008f */
[----:B------:R-:W-:Y:S01]  /*7b60*/  FFMA.FTZ R33, R33, UR4, -R185 ;  /* 0x0000000421217c23 */ /* 0x000fe200080108b9 */
[----:B------:R-:W-:Y:S01]  /*7b70*/  PRMT R154, R141, 0x5410, R154 ;  /* 0x000054108d9a7816 */ /* 0x000fe2000000009a */
[--C-:B------:R-:W-:Y:S01]  /*7b80*/  FFMA.FTZ R34, R34, UR4, -R186.reuse ;  /* 0x0000000422227c23 */ /* 0x100fe200080108ba */
[C---:B------:R-:W-:Y:S01]  /*7b90*/  HMMA.16816.F32 R128, R172.reuse, R146, R128 ;  /* 0x00000092ac80723c */ /* 0x040fe20000001880 */
[----:B------:R2:W3:Y:S01]  /*7ba0*/  LDSM.16.MT88.4 R140, [R138+0x1000] ;  /* 0x001000008a8c783b */ /* 0x0004e20000004200 */
[----:B------:R4:W-:Y:S02]  /*7bb0*/  MUFU.EX2 R206, R33 ;  /* 0x0000002100ce7308 */ /* 0x0009e40000000800 */
[----:B------:R-:W-:Y:S01]  /*7bc0*/  SHF.R.U32.HI R153, RZ, 0x8, R153 ;  /* 0x00000008ff997819 */ /* 0x000fe20000011699 */
[----:B------:R-:W-:Y:S07]  /*7bd0*/  FFMA.FTZ R35, R35, UR4, -R186 ;  /* 0x0000000423237c23 */ /* 0x000fee00080108ba */
[----:B------:R5:W-:Y:S01]  /*7be0*/  MUFU.EX2 R205, R34 ;  /* 0x0000002200cd7308 */ /* 0x000be20000000800 */
[--C-:B------:R-:W-:Y:S01]  /*7bf0*/  HSET2.LE.AND R148, R155, R184.reuse, PT ;  /* 0x000000b89b947233 */ /* 0x100fe20003803000 */
[----:B------:R-:W-:Y:S01]  /*7c00*/  FFMA.FTZ R24, R24, UR4, -R188 ;  /* 0x0000000418187c23 */ /* 0x000fe200080108bc */
[----:B------:R-:W-:Y:S07]  /*7c10*/  PRMT R153, R150, 0x5410, R153 ;  /* 0x0000541096997816 */ /* 0x000fee0000000099 */
[----:B------:R2:W-:Y:S01]  /*7c20*/  MUFU.EX2 R204, R35 ;  /* 0x0000002300cc7308 */ /* 0x0005e20000000800 */
[--C-:B------:R-:W-:Y:S01]  /*7c30*/  HSET2.LE.AND R144, R152, R184.reuse, PT ;  /* 0x000000b898907233 */ /* 0x100fe20003803000 */
[--C-:B------:R-:W-:Y:S01]  /*7c40*/  FFMA.FTZ R150, R20, UR4, -R185.reuse ;  /* 0x0000000414967c23 */ /* 0x100fe200080108b9 */
[--C-:B-1----:R-:W-:Y:S07]  /*7c50*/  HSET2.LE.AND R145, R154, R184.reuse, PT ;  /* 0x000000b89a917233 */ /* 0x102fee0003803000 */
[----:B------:R1:W3:Y:S01]  /*7c60*/  MUFU.EX2 R207, R32 ;  /* 0x0000002000cf7308 */ /* 0x0002e20000000800 */
[--C-:B------:R-:W-:Y:S01]  /*7c70*/  HSET2.LE.AND R146, R153, R184.reuse, PT ;  /* 0x000000b899927233 */ /* 0x100fe20003803000 */
[----:B------:R-:W-:Y:S01]  /*7c80*/  FFMA.FTZ R185, R21, UR4, -R185 ;  /* 0x0000000415b97c23 */ /* 0x000fe200080108b9 */
[----:B------:R-:W3:Y:S01]  /*7c90*/  LDSM.16.MT88.4 R152, [R212+0xa800] ;  /* 0x00a80000d498783b */ /* 0x000ee20000004200 */
[----:B------:R-:W-:Y:S01]  /*7ca0*/  FFMA.FTZ R186, R23, UR4, -R186 ;  /* 0x0000000417ba7c23 */ /* 0x000fe200080108ba */
[C---:B------:R-:W-:Y:S01]  /*7cb0*/  FMUL.FTZ R20, R133.reuse, R160 ;  /* 0x000000a085147220 */ /* 0x040fe20000410000 */
[----:B------:R-:W-:Y:S01]  /*7cc0*/  FMUL.FTZ R21, R133, R161 ;  /* 0x000000a185157220 */ /* 0x000fe20000410000 */
[----:B------:R-:W-:Y:S03]  /*7cd0*/  FMUL.FTZ R23, R3, R163 ;  /* 0x000000a303177220 */ /* 0x000fe60000410000 */
[----:B------:R1:W-:Y:S01]  /*7ce0*/  MUFU.EX2 R202, R150 ;  /* 0x0000009600ca7308 */ /* 0x0003e20000000800 */
[--C-:B------:R-:W-:Y:S01]  /*7cf0*/  FFMA.FTZ R28, R28, UR4, -R188.reuse ;  /* 0x000000041c1c7c23 */ /* 0x100fe200080108bc */
[----:B----4-:R-:W-:Y:S01]  /*7d00*/  FMUL.FTZ R33, R2, R157 ;  /* 0x0000009d02217220 */ /* 0x010fe20000410000 */
[----:B------:R-:W-:Y:S07]  /*7d10*/  LDSM.16.MT88.4 R160, [R137+0x800] ;  /* 0x0008000089a0783b */ /* 0x000fee0000004200 */
[----:B------:R4:W-:Y:S01]  /*7d20*/  MUFU.EX2 R198, R24 ;  /* 0x0000001800c67308 */ /* 0x0009e20000000800 */
[C---:B-----5:R-:W-:Y:S01]  /*7d30*/  FMUL.FTZ R34, R0.reuse, R158 ;  /* 0x0000009e00227220 */ /* 0x060fe20000410000 */
[----:B--2---:R-:W-:Y:S01]  /*7d40*/  FMUL.FTZ R35, R0, R159 ;  /* 0x0000009f00237220 */ /* 0x004fe20000410000 */
[--C-:B------:R-:W-:Y:S07]  /*7d50*/  HSET2.LE.AND R147, R151, R184.reuse, PT ;  /* 0x000000b897937233 */ /* 0x100fee0003803000 */
[----:B------:R-:W2:Y:S01]  /*7d60*/  MUFU.EX2 R203, R185 ;  /* 0x000000b900cb7308 */ /* 0x000ea20000000800 */
[----:B------:R-:W-:Y:S01]  /*7d70*/  LOP3.LUT R139, R177, 0xff00ff, RZ, 0xc0, !PT ;  /* 0x00ff00ffb18b7812 */ /* 0x000fe200078ec0ff */
[----:B-1----:R-:W-:Y:S01]  /*7d80*/  FMUL.FTZ R32, R2, R156 ;  /* 0x0000009c02207220 */ /* 0x002fe20000410000 */
[--C-:B------:R-:W-:Y:S07]  /*7d90*/  FFMA.FTZ R156, R26, UR4, -R187.reuse ;  /* 0x000000041a9c7c23 */ /* 0x100fee00080108bb */
[----:B------:R-:W1:Y:S01]  /*7da0*/  MUFU.EX2 R200, R186 ;  /* 0x000000ba00c87308 */ /* 0x000e620000000800 */
[--C-:B------:R-:W-:Y:S01]  /*7db0*/  HSET2.LE.AND R138, R176, R184.reuse, PT ;  /* 0x000000b8b08a7233 */ /* 0x100fe20003803000 */
[--C-:B------:R-:W-:Y:S01]  /*7dc0*/  FFMA.FTZ R150, R25, UR4, -R188.reuse ;  /* 0x0000000419967c23 */ /* 0x100fe200080108bc */
[----:B------:R-:W-:Y:S07]  /*7dd0*/  FFMA.FTZ R188, R29, UR4, -R188 ;  /* 0x000000041dbc7c23 */ /* 0x000fee00080108bc */
[----:B------:R5:W-:Y:S01]  /*7de0*/  MUFU.EX2 R197, R156 ;  /* 0x0000009c00c57308 */ /* 0x000be20000000800 */
[--C-:B------:R-:W-:Y:S01]  /*7df0*/  HSET2.LE.AND R139, R139, R184.reuse, PT ;  /* 0x000000b88b8b7233 */ /* 0x100fe20003803000 */
[--C-:B------:R-:W-:Y:S01]  /*7e00*/  FFMA.FTZ R151, R27, UR4, -R187.reuse ;  /* 0x000000041b977c23 */ /* 0x100fe200080108bb */
[-C--:B---3--:R-:W-:Y:S07]  /*7e10*/  HMMA.16816.F32 R20, R172, R140.reuse, R20 ;  /* 0x0000008cac14723c */ /* 0x088fee0000001814 */
[----:B------:R3:W-:Y:S01]  /*7e20*/  MUFU.EX2 R194, R28 ;  /* 0x0000001c00c27308 */ /* 0x0007e20000000800 */
[----:B------:R-:W-:Y:S01]  /*7e30*/  LOP3.LUT R149, R178, 0xff00ff, RZ, 0xc0, !PT ;  /* 0x00ff00ffb2957812 */ /* 0x000fe200078ec0ff */
[C---:B----4-:R-:W-:Y:S01]  /*7e40*/  FMUL.FTZ R24, R2.reuse, R164 ;  /* 0x000000a402187220 */ /* 0x050fe20000410000 */
[----:B------:R-:W-:Y:S07]  /*7e50*/  LDSM.16.MT88.4 R176, [R222+0x800] ;  /* 0x00080000deb0783b */ /* 0x000fee0000004200 */
[----:B------:R-:W-:Y:S01]  /*7e60*/  MUFU.EX2 R195, R188 ;  /* 0x000000bc00c37308 */ /* 0x000fe20000000800 */
[----:B------:R-:W-:Y:S01]  /*7e70*/  FMUL.FTZ R25, R2, R165 ;  /* 0x000000a502197220 */ /* 0x000fe20000410000 */
[C---:B------:R-:W-:Y:S08]  /*7e80*/  HMMA.16816.F32 R32, R180.reuse, R140, R32 ;  /* 0x0000008cb420723c */ /* 0x040ff00000001820 */
[----:B------:R-:W4:Y:S01]  /*7e90*/  MUFU.EX2 R199, R150 ;  /* 0x0000009600c77308 */ /* 0x000f220000000800 */
[C---:B------:R-:W-:Y:S01]  /*7ea0*/  FMUL.FTZ R26, R0.reuse, R166 ;  /* 0x000000a6001a7220 */ /* 0x040fe20000410000 */
[----:B------:R-:W-:Y:S01]  /*7eb0*/  FMUL.FTZ R27, R0, R167 ;  /* 0x000000a7001b7220 */ /* 0x000fe20000410000 */
[--C-:B------:R-:W-:Y:S01]  /*7ec0*/  FFMA.FTZ R140, R30, UR4, -R187.reuse ;  /* 0x000000041e8c7c23 */ /* 0x100fe200080108bb */
[----:B------:R-:W-:Y:S06]  /*7ed0*/  FFMA.FTZ R187, R31, UR4, -R187 ;  /* 0x000000041fbb7c23 */ /* 0x000fec00080108bb */
[----:B------:R-:W4:Y:S01]  /*7ee0*/  MUFU.EX2 R196, R151 ;  /* 0x0000009700c47308 */ /* 0x000f220000000800 */
[----:B-----5:R-:W5:Y:S01]  /*7ef0*/  LDSM.16.MT88.4 R156, [R217+0xa800] ;  /* 0x00a80000d99c783b */ /* 0x020f620000004200 */
[----:B------:R-:W-:Y:S01]  /*7f00*/  HSET2.LE.AND R149, R149, R184, PT ;  /* 0x000000b895957233 */ /* 0x000fe20003803000 */
[C---:B---3--:R-:W-:Y:S01]  /*7f10*/  FMUL.FTZ R28, R133.reuse, R168 ;  /* 0x000000a8851c7220 */ /* 0x048fe20000410000 */
[-C--:B------:R-:W-:Y:S06]  /*7f20*/  HMMA.16816.F32 R24, R180, R142.reuse, R24 ;  /* 0x0000008eb418723c */ /* 0x080fec0000001818 */
[----:B------:R3:W-:Y:S01]  /*7f30*/  MUFU.EX2 R192, R187 ;  /* 0x000000bb00c07308 */ /* 0x0007e20000000800 */
[----:B------:R-:W-:Y:S01]  /*7f40*/  FMUL.FTZ R29, R133, R169 ;  /* 0x000000a9851d7220 */ /* 0x000fe20000410000 */
[C---:B------:R-:W-:Y:S08]  /*7f50*/  FMUL.FTZ R30, R3.reuse, R170 ;  /* 0x000000aa031e7220 */ /* 0x040ff00000410000 */
[----:B------:R4:W5:Y:S01]  /*7f60*/  MUFU.EX2 R193, R140 ;  /* 0x0000008c00c17308 */ /* 0x0009620000000800 */
[----:B------:R-:W-:Y:S01]  /*7f70*/  FMUL.FTZ R31, R3, R171 ;  /* 0x000000ab031f7220 */ /* 0x000fe20000410000 */
[----:B------:R-:W-:Y:S01]  /*7f80*/  F2FP.F16.F32.PACK_AB R170, R206, R207 ;  /* 0x000000cfceaa723e */ /* 0x000fe200000000ff */
[----:B------:R-:W5:Y:S01]  /*7f90*/  LDSM.16.MT88.4 R180, [R212+0xb800] ;  /* 0x00b80000d4b4783b */ /* 0x000f620000004200 */
[----:B------:R-:W-:Y:S01]  /*7fa0*/  F2FP.F16.F32.PACK_AB R171, R204, R205 ;  /* 0x000000cdccab723e */ /* 0x000fe200000000ff */
[----:B------:R-:W-:Y:S01]  /*7fb0*/  FFMA.FTZ R133, R133, R234, R235 ;  /* 0x000000ea85857223 */ /* 0x000fe200000100eb */
[----:B--2---:R-:W-:Y:S01]  /*7fc0*/  F2FP.F16.F32.PACK_AB R168, R203, R202 ;  /* 0x000000cacba8723e */ /* 0x004fe200000000ff */
[----:B------:R-:W-:Y:S01]  /*7fd0*/  FFMA.FTZ R3, R3, R233, R228 ;  /* 0x000000e903037223 */ /* 0x000fe200000100e4 */
[----:B------:R-:W-:Y:S03]  /*7fe0*/  HMMA.16816.F32 R28, R172, R142, R28 ;  /* 0x0000008eac1c723c */ /* 0x000fe6000000181c */
[----:B---3--:R-:W2:Y:S01]  /*7ff0*/  LDSM.16.MT88.4 R184, [R217+0xb800] ;  /* 0x00b80000d9b8783b */ /* 0x008ea20000004200 */
[----:B-1----:R-:W-:Y:S01]  /*8000*/  F2FP.F16.F32.PACK_AB R169, R200, R201 ;  /* 0x000000c9c8a9723e */ /* 0x002fe200000000ff */
[----:B------:R-:W-:Y:S01]  /*8010*/  FFMA.FTZ R2, R2, R232, R211 ;  /* 0x000000e802027223 */ /* 0x000fe200000100d3 */
[----:B------:R-:W-:Y:S01]  /*8020*/  LOP3.LUT R170, R170, R138, RZ, 0xc0, !PT ;  /* 0x0000008aaaaa7212 */ /* 0x000fe200078ec0ff */
[----:B------:R-:W-:Y:S01]  /*8030*/  FFMA.FTZ R0, R0, R231, R209 ;  /* 0x000000e700007223 */ /* 0x000fe200000100d1 */
[----:B------:R-:W-:Y:S01]  /*8040*/  LOP3.LUT R171, R171, R139, RZ, 0xc0, !PT ;  /* 0x0000008babab7212 */ /* 0x000fe200078ec0ff */
[----:B------:R-:W-:Y:S01]  /*8050*/  FADD.FTZ R133, R236, R133 ;  /* 0x00000085ec857221 */ /* 0x000fe20000010000 */
[----:B------:R-:W-:Y:S01]  /*8060*/  LOP3.LUT R168, R168, R144, RZ, 0xc0, !PT ;  /* 0x00000090a8a87212 */ /* 0x000fe200078ec0ff */
[----:B------:R1:W3:Y:S01]  /*8070*/  LDSM.16.MT88.4 R172, [R137+0x1800] ;  /* 0x0018000089ac783b */ /* 0x0002e20000004200 */
[----:B------:R-:W-:Y:S01]  /*8080*/  LOP3.LUT R169, R169, R147, RZ, 0xc0, !PT ;  /* 0x00000093a9a97212 */ /* 0x000fe200078ec0ff */
[----:B------:R-:W-:Y:S01]  /*8090*/  FADD.FTZ R0, R208, R0 ;  /* 0x00000000d0007221 */ /* 0x000fe20000010000 */
[----:B----4-:R-:W-:Y:S02]  /*80a0*/  F2FP.F16.F32.PACK_AB R164, R199, R198 ;  /* 0x000000c6c7a4723e */ /* 0x010fe400000000ff */
[----:B------:R-:W-:Y:S01]  /*80b0*/  F2FP.F16.F32.PACK_AB R165, R196, R197 ;  /* 0x000000c5c4a5723e */ /* 0x000fe200000000ff */
[----:B------:R-:W-:Y:S01]  /*80c0*/  FADD.FTZ R0, R225, R0 ;  /* 0x00000000e1007221 */ /* 0x000fe20000010000 */
[----:B------:R-:W-:Y:S01]  /*80d0*/  F2FP.F16.F32.PACK_AB R166, R195, R194 ;  /* 0x000000c2c3a6723e */ /* 0x000fe200000000ff */
[-C--:B------:R-:W-:Y:S01]  /*80e0*/  HMMA.16816.F32 R140, R168, R152.reuse, R4 ;  /* 0x00000098a88c723c */ /* 0x080fe20000001804 */
[----:B------:R-:W4:Y:S04]  /*80f0*/  LDSM.16.MT88.4 R188, [R222+0x1800] ;  /* 0x00180000debc783b */ /* 0x000f280000004200 */
[----:B-----5:R-:W-:Y:S01]  /*8100*/  F2FP.F16.F32.PACK_AB R167, R192, R193 ;  /* 0x000000c1c0a7723e */ /* 0x020fe200000000ff */
[----:B------:R-:W-:Y:S01]  /*8110*/  FADD.FTZ R5, R227, R3 ;  /* 0x00000003e3057221 */ /* 0x000fe20000010000 */
[----:B------:R-:W-:Y:S01]  /*8120*/  LOP3.LUT R164, R164, R146, RZ, 0xc0, !PT ;  /* 0x00000092a4a47212 */ /* 0x000fe200078ec0ff */
[----:B------:R-:W-:Y:S01]  /*8130*/  FADD.FTZ R4, R210, R2 ;  /* 0x00000002d2047221 */ /* 0x000fe20000010000 */
[----:B------:R-:W-:Y:S01]  /*8140*/  LOP3.LUT R165, R165, R145, RZ, 0xc0, !PT ;  /* 0x00000091a5a57212 */ /* 0x000fe200078ec0ff */
[----:B------:R-:W-:Y:S01]  /*8150*/  FADD.FTZ R3, R240, R133 ;  /* 0x00000085f0037221 */ /* 0x000fe20000010000 */
[----:B------:R-:W-:Y:S01]  /*8160*/  LOP3.LUT R166, R166, R148, RZ, 0xc0, !PT ;  /* 0x00000094a6a67212 */ /* 0x000fe200078ec0ff */
[----:B------:R-:W-:Y:S01]  /*8170*/  FADD.FTZ R2, R237, R5 ;  /* 0x00000005ed027221 */ /* 0x000fe20000010000 */
[----:B------:R-:W-:Y:S01]  /*8180*/  LOP3.LUT R167, R167, R149, RZ, 0xc0, !PT ;  /* 0x00000095a7a77212 */ /* 0x000fe200078ec0ff */
[----:B------:R-:W-:Y:S01]  /*8190*/  FADD.FTZ R4, R229, R4 ;  /* 0x00000004e5047221 */ /* 0x000fe20000010000 */
        /* <DEDUP_REMOVED lines=24> */
[----:B------:R-:W-:Y:S02]  /*8320*/  MOV R138, R132 ;  /* 0x00000084008a7202 */ /* 0x000fe40000000f00 */
[----:B-1----:R-:W-:Y:S01]  /*8330*/  MOV R137, R134 ;  /* 0x0000008600897202 */ /* 0x002fe20000000f00 */
[C---:B------:R-:W-:Y:S04]  /*8340*/  HMMA.16816.F32 R40, R164.reuse, R156, R40 ;  /* 0x0000009ca428723c */ /* 0x040fe80000001828 */
[----:B------:R-:W-:Y:S02]  /*8350*/  MOV R133, R135 ;  /* 0x0000008700857202 */ /* 0x000fe40000000f00 */
[----:B------:R-:W-:Y:S02]  /*8360*/  MOV R3, R136 ;  /* 0x0000008800037202 */ /* 0x000fe40000000f00 */
        /* <DEDUP_REMOVED lines=22> */
[-C--:B----4-:R-:W-:Y:S08]  /*84d0*/  HMMA.16816.F32 R160, R168, R188.reuse, R20 ;  /* 0x000000bca8a0723c */ /* 0x090ff00000001814 */
[C---:B------:R-:W-:Y:S08]  /*84e0*/  HMMA.16816.F32 R156, R164.reuse, R188, R32 ;  /* 0x000000bca49c723c */ /* 0x040ff00000001820 */
[-C--:B------:R-:W-:Y:S08]  /*84f0*/  HMMA.16816.F32 R164, R164, R190.reuse, R24 ;  /* 0x000000bea4a4723c */ /* 0x080ff00000001818 */
[----:B------:R-:W-:Y:S01]  /*8500*/  HMMA.16816.F32 R168, R168, R190, R28 ;  /* 0x000000bea8a8723c */ /* 0x000fe2000000181c */
[----:B------:R-:W-:Y:S08]  /*8510*/  @!UPT UIADD3 URZ, UPT, UPT, URZ, URZ, URZ ;  /* 0x000000fffffff290 */ /* 0x000ff0000fffe0ff */
[----:B------:R-:W-:Y:S11]  /*8520*/  BRA.U UP0, `(.L_x_1552) ;  /* 0xffffffd500c07547 */ /* 0x000ff6000b83ffff */
.L_x_1551:
[----:B------:R-:W1:Y:S01]  /*8530*/  SHFL.BFLY PT, R0, R234, 0x2, 0x1f ;  /* 0x0c401f00ea007f89 */ /* 0x000e6200000e0000 */
[----:B------:R-:W2:Y:S01]  /*8540*/  LDCU UR4, c[0x0][0x4fc] ;  /* 0x00009f80ff0477ac */ /* 0x000ea20008000800 */
[----:B------:R-:W-:Y:S02]  /*8550*/  S2UR UR7, SR_CTAID.Y ;  /* 0x00000000000779c3 */ /* 0x000fe40000002600 */
[----:B------:R-:W3:Y:S01]  /*8560*/  SHFL.BFLY PT, R2, R233, 0x2, 0x1f ;  /* 0x0c401f00e9027f89 */ /* 0x000ee200000e0000 */
[----:B------:R-:W-:Y:S01]  /*8570*/  UMOV UR5, 0x400 ;  /* 0x0000040000057882 */ /* 0x000fe20000000000 */
[----:B------:R-:W4:Y:S01]  /*8580*/  LDCU.U8 UR6, c[0x0][0x549] ;  /* 0x0000a920ff0677ac */ /* 0x000f220008000000 */
[----:B------:R-:W5:Y:S01]  /*8590*/  S2R R139, SR_TID.X ;  /* 0x00000000008b7919 */ /* 0x000f620000002100 */
[----:B------:R-:W-:Y:S01]  /*85a0*/  UISETP.NE.AND UP3, UPT, UR19, -0x1, UPT ;  /* 0xffffffff1300788c */ /* 0x000fe2000bf65270 */
[----:B------:R-:W2:Y:S01]  /*85b0*/  LDCU UR9, c[0x0][0x434] ;  /* 0x00008680ff0977ac */ /* 0x000ea20008000800 */
[----:B------:R-:W2:Y:S01]  /*85c0*/  LDCU UR11, c[0x0][0x434] ;  /* 0x00008680ff0b77ac */ /* 0x000ea20008000800 */
[----:B------:R-:W2:Y:S01]  /*85d0*/  LDCU.U8 UR10, c[0x0][0x548] ;  /* 0x0000a900ff0a77ac */ /* 0x000ea20008000000 */
[----:B-1----:R-:W-:Y:S01]  /*85e0*/  FADD.FTZ R234, R0, R234 ;  /* 0x000000ea00ea7221 */ /* 0x002fe20000010000 */
[----:B----4-:R-:W-:Y:S01]  /*85f0*/  UISETP.NE.AND UP1, UPT, UR6, URZ, UPT ;  /* 0x000000ff0600728c */ /* 0x010fe2000bf25270 */
[----:B------:R-:W1:Y:S01]  /*8600*/  SHFL.BFLY PT, R0, R232, 0x2, 0x1f ;  /* 0x0c401f00e8007f89 */ /* 0x000e6200000e0000 */
[----:B------:R-:W-:Y:S01]  /*8610*/  UISETP.NE.AND UP2, UPT, UR19, -0x1, UPT ;  /* 0xffffffff1300788c */ /* 0x000fe2000bf45270 */
[----:B---3--:R-:W-:-:S02]  /*8620*/  FADD.FTZ R233, R2, R233 ;  /* 0x000000e902e97221 */ /* 0x008fc40000010000 */
[----:B------:R-:W3:Y:S04]  /*8630*/  SHFL.BFLY PT, R3, R234, 0x1, 0x1f ;  /* 0x0c201f00ea037f89 */ /* 0x000ee800000e0000 */
[----:B------:R-:W4:Y:S02]  /*8640*/  SHFL.BFLY PT, R2, R231, 0x2, 0x1f ;  /* 0x0c401f00e7027f89 */ /* 0x000f2400000e0000 */
[----:B------:R-:W3:Y:S02]  /*8650*/  @UP1 LDCU UR6, c[0x0][0x430] ;  /* 0x00008600ff0617ac */ /* 0x000ee40008000800 */
[----:B------:R-:W4:Y:S01]  /*8660*/  SHFL.BFLY PT, R4, R233, 0x1, 0x1f ;  /* 0x0c201f00e9047f89 */ /* 0x000f2200000e0000 */
[C---:B-----5:R-:W-:Y:S01]  /*8670*/  SHF.L.U32 R6, R139.reuse, 0x5, RZ ;  /* 0x000000058b067819 */ /* 0x060fe200000006ff */
[----:B--2---:R-:W-:Y:S01]  /*8680*/  UISETP.NE.AND UP0, UPT, UR10, URZ, !UP1 ;  /* 0x000000ff0a00728c */ /* 0x004fe2000cf05270 */
[----:B------:R-:W-:Y:S01]  /*8690*/  LOP3.LUT P4, RZ, R139, 0x8, RZ, 0xc0, !PT ;  /* 0x000000088bff7812 */ /* 0x000fe2000788c0ff */
[----:B-1----:R-:W-:Y:S01]  /*86a0*/  FADD.FTZ R232, R0, R232 ;  /* 0x000000e800e87221 */ /* 0x002fe20000010000 */
[----:B---3--:R-:W-:-:S04]  /*86b0*/  FADD.FTZ R234, R234, R3 ;  /* 0x00000003eaea7221 */ /* 0x008fc80000010000 */
[----:B------:R-:W1:Y:S01]  /*86c0*/  SHFL.BFLY PT, R133, R232, 0x1, 0x1f ;  /* 0x0c201f00e8857f89 */ /* 0x000e6200000e0000 */
[----:B------:R-:W-:Y:S01]  /*86d0*/  SHF.L.U32 R3, R139, 0x4, RZ ;  /* 0x000000048b037819 */ /* 0x000fe200000006ff */
[----:B------:R-:W-:Y:S01]  /*86e0*/  @UP1 UIMAD UR11, UR6, UR9, URZ ;  /* 0x00000009060b12a4 */ /* 0x000fe2000f8e02ff */
[----:B----4-:R-:W-:Y:S01]  /*86f0*/  FADD.FTZ R231, R2, R231 ;  /* 0x000000e702e77221 */ /* 0x010fe20000010000 */
[----:B------:R-:W-:Y:S01]  /*8700*/  FSETP.NE.FTZ.AND P3, PT, R234, RZ, PT ;  /* 0x000000ffea00720b */ /* 0x000fe20003f75000 */
[----:B------:R-:W2:Y:S01]  /*8710*/  MUFU.RCP R2, R234 ;  /* 0x000000ea00027308 */ /* 0x000ea20000001000 */
[----:B------:R-:W-:Y:S01]  /*8720*/  LOP3.LUT R3, R3, 0x1c0, RZ, 0xc0, !PT ;  /* 0x000001c003037812 */ /* 0x000fe200078ec0ff */
[----:B------:R-:W-:Y:S01]  /*8730*/  FADD.FTZ R233, R233, R4 ;  /* 0x00000004e9e97221 */ /* 0x000fe20000010000 */
[----:B------:R-:W3:Y:S01]  /*8740*/  SHFL.BFLY PT, R137, R231, 0x1, 0x1f ;  /* 0x0c201f00e7897f89 */ /* 0x000ee200000e0000 */
[----:B------:R-:W-:Y:S01]  /*8750*/  SHF.L.U32 R4, R139, 0x1, RZ ;  /* 0x000000018b047819 */ /* 0x000fe200000006ff */
[----:B------:R-:W-:Y:S02]  /*8760*/  S2UR UR6, SR_CTAID.Z ;  /* 0x00000000000679c3 */ /* 0x000fe40000002700 */
[----:B------:R-:W-:Y:S01]  /*8770*/  FSETP.NE.FTZ.AND P2, PT, R233, RZ, PT ;  /* 0x000000ffe900720b */ /* 0x000fe20003f55000 */
[----:B------:R-:W4:Y:S01]  /*8780*/  MUFU.RCP R0, R233 ;  /* 0x000000e900007308 */ /* 0x000f220000001000 */
[----:B------:R-:W-:-:S02]  /*8790*/  LOP3.LUT R5, R4, 0x6, RZ, 0xc0, !PT ;  /* 0x0000000604057812 */ /* 0x000fc400078ec0ff */
[----:B------:R-:W-:Y:S02]  /*87a0*/  LOP3.LUT R4, R3, 0x38, R4, 0xf8, !PT ;  /* 0x0000003803047812 */ /* 0x000fe400078ef804 */
[----:B------:R-:W-:-:S04]  /*87b0*/  LOP3.LUT R5, R5, 0x7c00, R6, 0xf8, !PT ;  /* 0x00007c0005057812 */ /* 0x000fc800078ef806 */
[----:B------:R-:W-:Y:S02]  /*87c0*/  LOP3.LUT R138, R5, R4, RZ, 0xfc, !PT ;  /* 0x00000004058a7212 */ /* 0x000fe400078efcff */
[----:B--2---:R-:W-:Y:S01]  /*87d0*/  FSEL R2, R2, 1, P3 ;  /* 0x3f80000002027808 */ /* 0x004fe20001800000 */
[----:B-1----:R-:W-:-:S05]  /*87e0*/  FADD.FTZ R133, R232, R133 ;  /* 0x00000085e8857221 */ /* 0x002fca0000010000 */
[----:B------:R-:W-:Y:S02]  /*87f0*/  FSETP.NE.FTZ.AND P1, PT, R133, RZ, PT ;  /* 0x000000ff8500720b */ /* 0x000fe40003f35000 */
[----:B----4-:R-:W-:Y:S01]  /*8800*/  FSEL R3, R0, 1, P2 ;  /* 0x3f80000000037808 */ /* 0x010fe20001000000 */
[----:B------:R-:W-:Y:S01]  /*8810*/  FMUL.FTZ R0, R2, UR4 ;  /* 0x0000000402007c20 */ /* 0x000fe20008410000 */
[----:B---3--:R-:W-:-:S03]  /*8820*/  FADD.FTZ R137, R231, R137 ;  /* 0x00000089e7897221 */ /* 0x008fc60000010000 */
[----:B------:R-:W-:Y:S01]  /*8830*/  FMUL.FTZ R2, R3, UR4 ;  /* 0x0000000403027c20 */ /* 0x000fe20008410000 */
        /* <DEDUP_REMOVED lines=33> */
[----:B------:R-:W-:Y:S01]  /*8a50*/  FSETP.NE.FTZ.AND P0, PT, R137, RZ, PT ;  /* 0x000000ff8900720b */ /* 0x000fe20003f15000 */
[C---:B------:R-:W-:Y:S01]  /*8a60*/  FMUL.FTZ R7, R2.reuse, R38 ;  /* 0x0000002602077220 */ /* 0x040fe20000410000 */
[C---:B------:R-:W-:Y:S01]  /*8a70*/  FMUL.FTZ R10, R2.reuse, R50 ;  /* 0x00000032020a7220 */ /* 0x040fe20000410000 */
[C---:B------:R-:W-:Y:S01]  /*8a80*/  FMUL.FTZ R11, R2.reuse, R54 ;  /* 0x00000036020b7220 */ /* 0x040fe20000410000 */
[C---:B------:R-:W-:Y:S01]  /*8a90*/  FMUL.FTZ R12, R2.reuse, R55 ;  /* 0x00000037020c7220 */ /* 0x040fe20000410000 */
        /* <DEDUP_REMOVED lines=8> */
[----:B------:R-:W-:Y:S01]  /*8b20*/  F2FP.F16.F32.PACK_AB R11, R31, R64 ;  /* 0x000000401f0b723e */ /* 0x000fe200000000ff */
[C---:B------:R-:W-:Y:S01]  /*8b30*/  FMUL.FTZ R155, R2.reuse, R155 ;  /* 0x0000009b029b7220 */ /* 0x040fe20000410000 */
[----:B------:R-:W-:Y:S01]  /*8b40*/  MOV R64, 0x10 ;  /* 0x0000001000407802 */ /* 0x000fe20000000f00 */
[----:B------:R-:W-:Y:S01]  /*8b50*/  FMUL.FTZ R39, R2, R39 ;  /* 0x0000002702277220 */ /* 0x000fe20000410000 */
[----:B-1----:R-:W-:Y:S01]  /*8b60*/  FSEL R36, R36, 1, P0 ;  /* 0x3f80000024247808 */ /* 0x002fe20000000000 */
[C---:B------:R-:W-:Y:S01]  /*8b70*/  FMUL.FTZ R70, R2.reuse, R70 ;  /* 0x0000004602467220 */ /* 0x040fe20000410000 */
[----:B------:R-:W-:Y:S01]  /*8b80*/  F2FP.F16.F32.PACK_AB R9, R9, R142 ;  /* 0x0000008e0909723e */ /* 0x000fe200000000ff */
[----:B------:R-:W-:Y:S01]  /*8b90*/  FMUL.FTZ R55, R2, R71 ;  /* 0x0000004702377220 */ /* 0x000fe20000410000 */
[----:B------:R-:W-:Y:S01]  /*8ba0*/  SEL R64, R64, 0xfffffff0, !P5 ;  /* 0xfffffff040407807 */ /* 0x000fe20006800000 */
[----:B------:R-:W-:Y:S01]  /*8bb0*/  FMUL.FTZ R36, R36, UR4 ;  /* 0x0000000424247c20 */ /* 0x000fe20008410000 */
[----:B------:R-:W-:Y:S01]  /*8bc0*/  F2FP.F16.F32.PACK_AB R3, R3, R152 ;  /* 0x000000980303723e */ /* 0x000fe200000000ff */
[----:B------:R-:W-:Y:S01]  /*8bd0*/  FMUL.FTZ R82, R2, R82 ;  /* 0x0000005202527220 */ /* 0x000fe20000410000 */
[----:B--2---:R-:W-:Y:S01]  /*8be0*/  FSEL R0, R0, 1, P1 ;  /* 0x3f80000000007808 */ /* 0x004fe20000800000 */
[C---:B------:R-:W-:Y:S01]  /*8bf0*/  FMUL.FTZ R146, R36.reuse, R146 ;  /* 0x0000009224927220 */ /* 0x040fe20000410000 */
[C---:B------:R-:W-:Y:S01]  /*8c00*/  FMUL.FTZ R147, R36.reuse, R147 ;  /* 0x0000009324937220 */ /* 0x040fe20000410000 */
[----:B------:R-:W-:Y:S01]  /*8c10*/  FMUL.FTZ R15, R36, R59 ;  /* 0x0000003b240f7220 */ /* 0x000fe20000410000 */
[----:B------:R-:W-:Y:S01]  /*8c20*/  FMUL.FTZ R83, R2, R83 ;  /* 0x0000005302537220 */ /* 0x000fe20000410000 */
[----:B------:R-:W-:Y:S01]  /*8c30*/  FMUL.FTZ R0, R0, UR4 ;  /* 0x0000000400007c20 */ /* 0x000fe20008410000 */
[----:B------:R-:W1:Y:S01]  /*8c40*/  S2UR UR4, SR_CgaCtaId ;  /* 0x00000000000479c3 */ /* 0x000e620000008800 */
        /* <DEDUP_REMOVED lines=36> */
[----:B-1----:R-:W-:Y:S01]  /*8e90*/  ULEA UR4, UR4, UR5, 0x18 ;  /* 0x0000000504047291 */ /* 0x002fe2000f8ec0ff */
[----:B------:R-:W-:Y:S01]  /*8ea0*/  F2FP.F16.F32.PACK_AB R60, R4, R40 ;  /* 0x00000028043c723e */ /* 0x000fe200000000ff */
[C---:B------:R-:W-:Y:S01]  /*8eb0*/  FMUL.FTZ R98, R2.reuse, R98 ;  /* 0x0000006202627220 */ /* 0x040fe20000410000 */
[----:B------:R-:W-:Y:S01]  /*8ec0*/  F2FP.F16.F32.PACK_AB R4, R51, R10 ;  /* 0x0000000a3304723e */ /* 0x000fe200000000ff */
[C---:B------:R-:W-:Y:S01]  /*8ed0*/  FMUL.FTZ R99, R2.reuse, R99 ;  /* 0x0000006302637220 */ /* 0x040fe20000410000 */
[----:B------:R-:W-:Y:S01]  /*8ee0*/  F2FP.F16.F32.PACK_AB R57, R57, R0 ;  /* 0x000000003939723e */ /* 0x000fe200000000ff */
[----:B------:R-:W-:Y:S01]  /*8ef0*/  FMUL.FTZ R102, R2, R102 ;  /* 0x0000006602667220 */ /* 0x000fe20000410000 */
[----:B------:R-:W-:Y:S01]  /*8f00*/  LEA R0, R138, UR4, 0x1 ;  /* 0x000000048a007c11 */ /* 0x000fe2000f8e08ff */
[C---:B------:R-:W-:Y:S01]  /*8f10*/  FMUL.FTZ R103, R2.reuse, R103 ;  /* 0x0000006702677220 */ /* 0x040fe20000410000 */
[----:B------:R-:W-:Y:S01]  /*8f20*/  F2FP.F16.F32.PACK_AB R10, R67, R66 ;  /* 0x00000042430a723e */ /* 0x000fe200000000ff */
[C---:B------:R-:W-:Y:S01]  /*8f30*/  FMUL.FTZ R114, R2.reuse, R114 ;  /* 0x0000007202727220 */ /* 0x040fe20000410000 */
[----:B------:R-:W-:Y:S01]  /*8f40*/  MOV R66, 0x20 ;  /* 0x0000002000427802 */ /* 0x000fe20000000f00 */
[----:B------:R1:W-:Y:S01]  /*8f50*/  STS [R0+0x400], R9 ;  /* 0x0004000900007388 */ /* 0x0003e20000000800 */
[----:B------:R-:W-:Y:S01]  /*8f60*/  F2FP.F16.F32.PACK_AB R63, R141, R140 ;  /* 0x0000008c8d3f723e */ /* 0x000fe200000000ff */
[----:B------:R-:W-:Y:S01]  /*8f70*/  FMUL.FTZ R34, R2, R115 ;  /* 0x0000007302227220 */ /* 0x000fe20000410000 */
        /* <DEDUP_REMOVED lines=13> */
[----:B------:R-:W-:Y:S01]  /*9050*/  F2FP.F16.F32.PACK_AB R65, R65, R144 ;  /* 0x000000904141723e */ /* 0x000fe200000000ff */
[----:B------:R-:W-:Y:S01]  /*9060*/  STS [R0], R63 ;  /* 0x0000003f00007388 */ /* 0x000fe20000000800 */
[----:B------:R-:W-:Y:S01]  /*9070*/  F2FP.F16.F32.PACK_AB R146, R147, R146 ;  /* 0x000000929392723e */ /* 0x000fe200000000ff */
[C---:B------:R-:W-:Y:S01]  /*9080*/  FMUL.FTZ R42, R36.reuse, R42 ;  /* 0x0000002a242a7220 */ /* 0x040fe20000410000 */
[----:B------:R-:W-:Y:S01]  /*9090*/  F2FP.F16.F32.PACK_AB R5, R5, R148 ;  /* 0x000000940505723e */ /* 0x000fe200000000ff */
[----:B------:R2:W-:Y:S01]  /*90a0*/  STS [R6], R3 ;  /* 0x0000000306007388 */ /* 0x0005e20000000800 */
[C---:B------:R-:W-:Y:S01]  /*90b0*/  FMUL.FTZ R8, R36.reuse, R43 ;  /* 0x0000002b24087220 */ /* 0x040fe20000410000 */
[----:B------:R-:W-:Y:S01]  /*90c0*/  F2FP.F16.F32.PACK_AB R150, R151, R150 ;  /* 0x000000969796723e */ /* 0x000fe200000000ff */
[----:B------:R-:W-:Y:S01]  /*90d0*/  FMUL.FTZ R46, R36, R46 ;  /* 0x0000002e242e7220 */ /* 0x000fe20000410000 */
[----:B-1----:R-:W-:Y:S01]  /*90e0*/  SEL R9, R66, 0xffffffe0, !P4 ;  /* 0xffffffe042097807 */ /* 0x002fe20006000000 */
[----:B------:R1:W-:Y:S01]  /*90f0*/  STS [R6+0x400], R2 ;  /* 0x0004000206007388 */ /* 0x0003e20000000800 */
[----:B------:R-:W-:Y:S01]  /*9100*/  LOP3.LUT P4, RZ, R139, 0x10, RZ, 0xc0, !PT ;  /* 0x000000108bff7812 */ /* 0x000fe2000788c0ff */
        /* <DEDUP_REMOVED lines=12> */
[C---:B------:R-:W-:Y:S01]  /*91d0*/  FMUL.FTZ R53, R36.reuse, R75 ;  /* 0x0000004b24357220 */ /* 0x040fe20000410000 */
[----:B------:R-:W4:Y:S01]  /*91e0*/  @!UP3 LDCU.64 UR4, c[0x0][0x400] ;  /* 0x00008000ff04b7ac */ /* 0x000f220008000a00 */
[----:B------:R-:W-:Y:S01]  /*91f0*/  STS [R6+0x2400], R150 ;  /* 0x0024009606007388 */ /* 0x000fe20000000800 */
[C---:B------:R-:W-:Y:S01]  /*9200*/  FMUL.FTZ R78, R36.reuse, R78 ;  /* 0x0000004e244e7220 */ /* 0x040fe20000410000 */
[----:B------:R-:W-:Y:S01]  /*9210*/  FMUL.FTZ R49, R36, R79 ;  /* 0x0000004f24317220 */ /* 0x000fe20000410000 */
[----:B------:R-:W-:Y:S01]  /*9220*/  F2FP.F16.F32.PACK_AB R16, R16, R56 ;  /* 0x000000381010723e */ /* 0x000fe200000000ff */
[----:B------:R-:W-:Y:S01]  /*9230*/  FMUL.FTZ R90, R36, R90 ;  /* 0x0000005a245a7220 */ /* 0x000fe20000410000 */
[----:B--2---:R-:W-:Y:S01]  /*9240*/  IADD3 R3, PT, PT, R0, R9, RZ ;  /* 0x0000000900037210 */ /* 0x004fe20007ffe0ff */
[C---:B------:R-:W-:Y:S01]  /*9250*/  FMUL.FTZ R45, R36.reuse, R91 ;  /* 0x0000005b242d7220 */ /* 0x040fe20000410000 */
[----:B------:R-:W-:Y:S01]  /*9260*/  F2FP.F16.F32.PACK_AB R15, R15, R58 ;  /* 0x0000003a0f0f723e */ /* 0x000fe200000000ff */
[----:B------:R-:W-:Y:S01]  /*9270*/  FMUL.FTZ R94, R36, R94 ;  /* 0x0000005e245e7220 */ /* 0x000fe20000410000 */
[C---:B-1----:R-:W-:Y:S01]  /*9280*/  IADD3 R2, PT, PT, R0.reuse, 0x40, RZ ;  /* 0x0000004000027810 */ /* 0x042fe20007ffe0ff */
[----:B------:R-:W-:Y:S01]  /*9290*/  STS [R3], R62 ;  /* 0x0000003e03007388 */ /* 0x000fe20000000800 */
[----:B------:R-:W-:Y:S01]  /*92a0*/  @P4 IADD3 R2, PT, PT, R0, -0x40, RZ ;  /* 0xffffffc000024810 */ /* 0x000fe20007ffe0ff */
[C---:B------:R-:W-:Y:S01]  /*92b0*/  FMUL.FTZ R41, R36.reuse, R95 ;  /* 0x0000005f24297220 */ /* 0x040fe20000410000 */
[----:B------:R-:W-:Y:S01]  /*92c0*/  F2FP.F16.F32.PACK_AB R58, R17, R18 ;  /* 0x00000012113a723e */ /* 0x000fe200000000ff */
[----:B------:R-:W-:Y:S01]  /*92d0*/  STS [R3+0x400], R61 ;  /* 0x0004003d03007388 */ /* 0x000fe20000000800 */
[----:B------:R-:W-:Y:S01]  /*92e0*/  F2FP.F16.F32.PACK_AB R56, R69, R68 ;  /* 0x000000444538723e */ /* 0x000fe200000000ff */
[C---:B------:R-:W-:Y:S01]  /*92f0*/  FMUL.FTZ R106, R36.reuse, R106 ;  /* 0x0000006a246a7220 */ /* 0x040fe20000410000 */
[----:B------:R-:W-:Y:S01]  /*9300*/  F2FP.F16.F32.PACK_AB R55, R55, R70 ;  /* 0x000000463737723e */ /* 0x000fe200000000ff */
[C---:B------:R-:W-:Y:S01]  /*9310*/  FMUL.FTZ R37, R36.reuse, R107 ;  /* 0x0000006b24257220 */ /* 0x040fe20000410000 */
[----:B------:R-:W-:Y:S01]  /*9320*/  F2FP.F16.F32.PACK_AB R52, R81, R80 ;  /* 0x000000505134723e */ /* 0x000fe200000000ff */
[----:B------:R-:W-:Y:S01]  /*9330*/  FMUL.FTZ R110, R36, R110 ;  /* 0x0000006e246e7220 */ /* 0x000fe20000410000 */
        /* <DEDUP_REMOVED lines=27> */
[----:B----4-:R-:W-:Y:S01]  /*94f0*/  @!UP3 UIMAD.WIDE.U32 UR12, UR7, UR4, URZ ;  /* 0x00000004070cb2a5 */ /* 0x010fe2000f8e00ff */
[----:B------:R-:W-:Y:S01]  /*9500*/  F2FP.F16.F32.PACK_AB R40, R101, R100 ;  /* 0x000000646528723e */ /* 0x000fe200000000ff */
[----:B------:R-:W-:Y:S01]  /*9510*/  STS [R2], R13 ;  /* 0x0000000d02007388 */ /* 0x000fe20000000800 */
[----:B-1----:R-:W-:Y:S01]  /*9520*/  IADD3 R7, PT, PT, R64, R2, RZ ;  /* 0x0000000240077210 */ /* 0x002fe20007ffe0ff */
[----:B------:R-:W-:Y:S01]  /*9530*/  @!UP3 UIMAD UR8, UR7, UR5, UR13 ;  /* 0x000000050708b2a4 */ /* 0x000fe2000f8e020d */
[----:B------:R-:W-:Y:S01]  /*9540*/  F2FP.F16.F32.PACK_AB R39, R103, R102 ;  /* 0x000000666727723e */ /* 0x000fe200000000ff */
[----:B------:R-:W-:Y:S01]  /*9550*/  STS [R2+0x400], R12 ;  /* 0x0004000c02007388 */ /* 0x000fe20000000800 */
[----:B------:R-:W-:Y:S01]  /*9560*/  F2FP.F16.F32.PACK_AB R35, R35, R112 ;  /* 0x000000702323723e */ /* 0x000fe200000000ff */
[----:B------:R-:W1:Y:S01]  /*9570*/  @UP3 LDCU.64 UR4, c[0x0][0x408] ;  /* 0x00008100ff0437ac */ /* 0x000e620008000a00 */
[----:B------:R-:W-:Y:S01]  /*9580*/  F2FP.F16.F32.PACK_AB R34, R34, R114 ;  /* 0x000000722222723e */ /* 0x000fe200000000ff */
[----:B------:R-:W-:Y:S01]  /*9590*/  STS [R7], R11 ;  /* 0x0000000b07007388 */ /* 0x000fe20000000800 */
[----:B--2---:R-:W-:Y:S01]  /*95a0*/  IADD3 R8, PT, PT, R9, R2, RZ ;  /* 0x0000000209087210 */ /* 0x004fe20007ffe0ff */
[----:B------:R-:W-:Y:S01]  /*95b0*/  FMUL.FTZ R166, R36, R166 ;  /* 0x000000a624a67220 */ /* 0x000fe20000410000 */
[----:B------:R-:W-:Y:S01]  /*95c0*/  F2FP.F16.F32.PACK_AB R38, R38, R104 ;  /* 0x000000682626723e */ /* 0x000fe200000000ff */
[----:B------:R-:W-:Y:S01]  /*95d0*/  STS [R7+0x400], R10 ;  /* 0x0004000a07007388 */ /* 0x000fe20000000800 */
[----:B------:R-:W-:Y:S01]  /*95e0*/  IADD3 R4, PT, PT, R64, R8, RZ ;  /* 0x0000000840047210 */ /* 0x000fe20007ffe0ff */
[----:B------:R-:W2:Y:S01]  /*95f0*/  @P3 LDC R9, c[0x0][0x458] ;  /* 0x00011600ff093b82 */ /* 0x000ea20000000800 */
        /* <DEDUP_REMOVED lines=9> */
[----:B-1----:R-:W-:Y:S01]  /*9690*/  @UP3 UIMAD.WIDE.U32 UR14, UR19, UR4, URZ ;  /* 0x00000004130e32a5 */ /* 0x002fe2000f8e00ff */
[----:B------:R-:W-:Y:S01]  /*96a0*/  F2FP.F16.F32.PACK_AB R26, R26, R130 ;  /* 0x000000821a1a723e */ /* 0x000fe200000000ff */
[----:B------:R-:W-:Y:S01]  /*96b0*/  STS [R7+0x2400], R57 ;  /* 0x0024003907007388 */ /* 0x000fe20000000800 */
[----:B------:R-:W-:Y:S01]  /*96c0*/  F2FP.F16.F32.PACK_AB R29, R29, R120 ;  /* 0x000000781d1d723e */ /* 0x000fe200000000ff */
[----:B------:R-:W-:Y:S01]  /*96d0*/  @UP3 UIMAD UR8, UR19, UR5, UR15 ;  /* 0x00000005130832a4 */ /* 0x000fe2000f8e020f */
[----:B------:R-:W-:Y:S01]  /*96e0*/  F2FP.F16.F32.PACK_AB R28, R28, R122 ;  /* 0x0000007a1c1c723e */ /* 0x000fe200000000ff */
[----:B------:R-:W-:Y:S01]  /*96f0*/  STS [R8], R56 ;  /* 0x0000003808007388 */ /* 0x000fe20000000800 */
[----:B------:R-:W-:Y:S01]  /*9700*/  F2FP.F16.F32.PACK_AB R25, R25, R124 ;  /* 0x0000007c1919723e */ /* 0x000fe200000000ff */
[----:B------:R-:W-:Y:S01]  /*9710*/  @!UP2 UIMAD UR19, UR7, UR9, URZ ;  /* 0x000000090713a2a4 */ /* 0x000fe2000f8e02ff */
[----:B------:R-:W-:Y:S01]  /*9720*/  F2FP.F16.F32.PACK_AB R24, R24, R126 ;  /* 0x0000007e1818723e */ /* 0x000fe200000000ff */
[----:B------:R-:W-:Y:S01]  /*9730*/  STS [R8+0x400], R55 ;  /* 0x0004003708007388 */ /* 0x000fe20000000800 */
[----:B------:R-:W-:Y:S01]  /*9740*/  F2FP.F16.F32.PACK_AB R23, R161, R160 ;  /* 0x000000a0a117723e */ /* 0x000fe200000000ff */
[----:B------:R-:W1:Y:S01]  /*9750*/  @UP1 LDCU UR5, c[0x0][0x430] ;  /* 0x00008600ff0517ac */ /* 0x000e620008000800 */
[----:B------:R-:W-:Y:S01]  /*9760*/  F2FP.F16.F32.PACK_AB R22, R22, R162 ;  /* 0x000000a21616723e */ /* 0x000fe200000000ff */
[----:B------:R-:W-:Y:S01]  /*9770*/  STS [R4], R52 ;  /* 0x0000003404007388 */ /* 0x000fe20000000800 */
[----:B------:R-:W-:Y:S01]  /*9780*/  F2FP.F16.F32.PACK_AB R19, R169, R168 ;  /* 0x000000a8a913723e */ /* 0x000fe200000000ff */
[----:B------:R-:W-:Y:S01]  /*9790*/  @UP1 UMOV UR4, 0x1 ;  /* 0x0000000100041882 */ /* 0x000fe20000000000 */
[----:B------:R-:W-:Y:S01]  /*97a0*/  F2FP.F16.F32.PACK_AB R18, R171, R170 ;  /* 0x000000aaab12723e */ /* 0x000fe200000000ff */
[----:B------:R-:W-:Y:S01]  /*97b0*/  STS [R4+0x400], R51 ;  /* 0x0004003304007388 */ /* 0x000fe20000000800 */
[----:B------:R-:W-:Y:S01]  /*97c0*/  F2FP.F16.F32.PACK_AB R21, R21, R156 ;  /* 0x0000009c1515723e */ /* 0x000fe200000000ff */
[----:B------:R-:W-:Y:S01]  /*97d0*/  @UP3 UMOV UR12, UR14 ;  /* 0x0000000e000c3c82 */ /* 0x000fe20008000000 */
[----:B------:R-:W-:Y:S01]  /*97e0*/  F2FP.F16.F32.PACK_AB R20, R20, R158 ;  /* 0x0000009e1414723e */ /* 0x000fe200000000ff */
[----:B------:R-:W-:Y:S01]  /*97f0*/  STS [R8+0x2000], R54 ;  /* 0x0020003608007388 */ /* 0x000fe20000000800 */
[----:B------:R-:W-:Y:S01]  /*9800*/  F2FP.F16.F32.PACK_AB R17, R165, R164 ;  /* 0x000000a4a511723e */ /* 0x000fe200000000ff */
[----:B------:R-:W-:-:S02]  /*9810*/  USHF.R.S32.HI UR13, URZ, 0x1f, UR19 ;  /* 0x0000001fff0d7899 */ /* 0x000fc40008011413 */
        /* <DEDUP_REMOVED lines=15> */
[----:B---3--:R-:W-:-:S03]  /*9910*/  FMUL.FTZ R0, R36, R167 ;  /* 0x000000a724007220 */ /* 0x008fc60000410000 */
[----:B------:R-:W-:Y:S02]  /*9920*/  STS [R3+0x6000], R38 ;  /* 0x0060002603007388 */ /* 0x000fe40000000800 */
[----:B------:R-:W-:Y:S02]  /*9930*/  F2FP.F16.F32.PACK_AB R0, R0, R166 ;  /* 0x000000a60000723e */ /* 0x000fe400000000ff */
        /* <DEDUP_REMOVED lines=17> */
[----:B------:R4:W-:Y:S01]  /*9a50*/  STS [R4+0x6000], R17 ;  /* 0x0060001104007388 */ /* 0x0009e20000000800 */
[----:B---3--:R4:W3:Y:S01]  /*9a60*/  @P3 MUFU.LG2 R8, R234 ;  /* 0x000000ea00083308 */ /* 0x0088e20000000c00 */
[----:B-12---:R-:W-:Y:S05]  /*9a70*/  BRA.U UP1, `(.L_x_1555) ;  /* 0x0000000101207547 */ /* 0x006fea000b800000 */
        /* <DEDUP_REMOVED lines=8> */
.L_x_1555:
[----:B------:R4:W-:Y:S01]  /*9b00*/  STS [R4+0x6400], R0 ;  /* 0x0064000004007388 */ /* 0x0009e20000000800 */
[----:B------:R-:W1:Y:S01]  /*9b10*/  S2UR UR9, SR_CTAID.X ;  /* 0x00000000000979c3 */ /* 0x000e620000002500 */
[----:B------:R-:W2:Y:S01]  /*9b20*/  @P2 MUFU.LG2 R3, R233 ;  /* 0x000000e900032308 */ /* 0x000ea20000000c00 */
[----:B------:R-:W-:-:S06]  /*9b30*/  MOV R15, 0x7f800000 ;  /* 0x7f800000000f7802 */ /* 0x000fcc0000000f00 */
[----:B------:R-:W-:Y:S01]  /*9b40*/  BAR.SYNC.DEFER_BLOCKING 0x0 ;  /* 0x0000000000007b1d */ /* 0x000fe20000010000 */
[----:B------:R-:W-:Y:S01]  /*9b50*/  UIMAD UR11, UR6, UR11, URZ ;  /* 0x0000000b060b72a4 */ /* 0x000fe2000f8e02ff */
[----:B------:R-:W-:Y:S01]  /*9b60*/  MOV R14, 0x7f800000 ;  /* 0x7f800000000e7802 */ /* 0x000fe20000000f00 */
[----:B------:R-:W-:Y:S01]  /*9b70*/  USEL UR19, UR19, URZ, UP0 ;  /* 0x000000ff13137287 */ /* 0x000fe20008000000 */
[----:B------:R-:W-:Y:S01]  /*9b80*/  MOV R13, 0x7f800000 ;  /* 0x7f800000000d7802 */ /* 0x000fe20000000f00 */
[----:B------:R-:W-:-:S03]  /*9b90*/  @!UP0 UIMAD UR11, UR7, UR4, UR11 ;  /* 0x00000004070b82a4 */ /* 0x000fc6000f8e020b */
[----:B------:R-:W5:Y:S01]  /*9ba0*/  @P2 LDC R7, c[0x0][0x458] ;  /* 0x00011600ff072b82 */ /* 0x000f620000000800 */
[----:B------:R-:W1:Y:S01]  /*9bb0*/  @P1 MUFU.LG2 R2, R133 ;  /* 0x0000008500021308 */ /* 0x000e620000000c00 */
[----:B------:R-:W-:Y:S01]  /*9bc0*/  USEL UR13, UR13, URZ, UP0 ;  /* 0x000000ff0d0d7287 */ /* 0x000fe20008000000 */
[----:B------:R-:W-:Y:S01]  /*9bd0*/  BSSY.RECONVERGENT B0, `(.L_x_1556) ;  /* 0x000003d000007945 */ /* 0x000fe20003800200 */
[----:B------:R-:W-:Y:S01]  /*9be0*/  USHF.R.S32.HI UR7, URZ, 0x1f, UR11 ;  /* 0x0000001fff077899 */ /* 0x000fe2000801140b */
[----:B------:R-:W-:-:S03]  /*9bf0*/  MOV R12, 0x7f800000 ;  /* 0x7f800000000c7802 */ /* 0x000fc60000000f00 */
[----:B------:R-:W5:Y:S01]  /*9c00*/  @P1 LDC R6, c[0x0][0x458] ;  /* 0x00011600ff061b82 */ /* 0x000f620000000800 */
[----:B--2---:R-:W-:Y:S01]  /*9c10*/  @P2 FMUL.FTZ R3, R3, 0.69314718246459960938 ;  /* 0x3f31721803032820 */ /* 0x004fe20000410000 */
[----:B----4-:R-:W2:Y:S06]  /*9c20*/  @P0 MUFU.LG2 R4, R137 ;  /* 0x0000008900040308 */ /* 0x010eac0000000c00 */
[----:B------:R-:W4:Y:S01]  /*9c30*/  @P0 LDC R5, c[0x0][0x458] ;  /* 0x00011600ff050b82 */ /* 0x000f220000000800 */
[----:B---3--:R-:W-:Y:S01]  /*9c40*/  @P3 FMUL.FTZ R0, R8, 0.69314718246459960938 ;  /* 0x3f31721808003820 */ /* 0x008fe20000410000 */
[----:B------:R3:W3:Y:S01]  /*9c50*/  LDS.128 R20, [R224+0x3800] ;  /* 0x00380000e0147984 */ /* 0x0006e20000000c00 */
[----:B-1----:R-:W-:Y:S01]  /*9c60*/  UIMAD UR9, UR9, UR5, URZ ;  /* 0x00000005090972a4 */ /* 0x002fe2000f8e02ff */
[----:B------:R-:W-:Y:S01]  /*9c70*/  @P1 FMUL.FTZ R2, R2, 0.69314718246459960938 ;  /* 0x3f31721802021820 */ /* 0x000fe20000410000 */
[----:B------:R-:W-:Y:S01]  /*9c80*/  @P3 FFMA.FTZ R15, R136, R9, R0 ;  /* 0x00000009880f3223 */ /* 0x000fe20000010000 */
[----:B------:R-:W-:Y:S01]  /*9c90*/  LOP3.LUT P3, RZ, R139, 0x3, RZ, 0xc0, !PT ;  /* 0x000000038bff7812 */ /* 0x000fe2000786c0ff */
[----:B------:R-:W-:Y:S01]  /*9ca0*/  USHF.L.U32 UR9, UR9, 0x7, URZ ;  /* 0x0000000709097899 */ /* 0x000fe200080006ff */
[----:B-----5:R-:W-:-:S03]  /*9cb0*/  @P2 FFMA.FTZ R14, R135, R7, R3 ;  /* 0x00000007870e2223 */ /* 0x020fc60000010003 */
[----:B------:R-:W-:Y:S02]  /*9cc0*/  USHF.R.S32.HI UR4, URZ, 0x1f, UR9 ;  /* 0x0000001fff047899 */ /* 0x000fe40008011409 */
[----:B------:R-:W-:Y:S01]  /*9cd0*/  UIADD3 UR19, UP1, UP0, UR9, UR19, UR11 ;  /* 0x0000001309137290 */ /* 0x000fe2000f83e00b */
[----:B------:R-:W-:Y:S01]  /*9ce0*/  @P1 FFMA.FTZ R13, R134, R6, R2 ;  /* 0x00000006860d1223 */ /* 0x000fe20000010002 */
[----:B--2---:R-:W-:Y:S02]  /*9cf0*/  @P0 FMUL.FTZ R0, R4, 0.69314718246459960938 ;  /* 0x3f31721804000820 */ /* 0x004fe40000410000 */
[----:B------:R-:W-:Y:S02]  /*9d00*/  UIADD3.X UR4, UPT, UPT, UR4, UR13, UR7, UP1, UP0 ;  /* 0x0000000d04047290 */ /* 0x000fe40008fe0407 */
[----:B----4-:R-:W-:Y:S01]  /*9d10*/  @P0 FFMA.FTZ R12, R132, R5, R0 ;  /* 0x00000005840c0223 */ /* 0x010fe20000010000 */
[----:B---3--:R-:W-:Y:S09]  /*9d20*/  @P3 BRA `(.L_x_1557) ;  /* 0x00000000009c3947 */ /* 0x008ff20003800000 */
        /* <DEDUP_REMOVED lines=39> */
.L_x_1557:
[----:B------:R-:W-:Y:S05]  /*9fa0*/  BSYNC.RECONVERGENT B0 ;  /* 0x0000000000007941 */ /* 0x000fea0003800200 */
.L_x_1556:
[----:B-1----:R1:W2:Y:S01]  /*9fb0*/  LDS.128 R12, [R224] ;  /* 0x00000000e00c7984 */ /* 0x0022a20000000c00 */
[C---:B------:R-:W-:Y:S01]  /*9fc0*/  IMAD.SHL.U32 R2, R139.reuse, 0x8, RZ ;  /* 0x000000088b027824 */ /* 0x040fe200078e00ff */
[----:B------:R-:W3:Y:S01]  /*9fd0*/  LDCU.64 UR4, c[0x0][0x410] ;  /* 0x00008200ff0477ac */ /* 0x000ee20008000a00 */
[C---:B------:R-:W-:Y:S01]  /*9fe0*/  LEA.HI R3, R139.reuse, 0x20, RZ, 0x1d ;  /* 0x000000208b037811 */ /* 0x040fe200078fe8ff */
[----:B------:R1:W4:Y:S01]  /*9ff0*/  LDS.128 R8, [R224+0x4000] ;  /* 0x00400000e0087984 */ /* 0x0003220000000c00 */
[----:B------:R-:W-:Y:S01]  /*a000*/  LEA.HI R0, R139, 0x10, RZ, 0x1d ;  /* 0x000000108b007811 */ /* 0x000fe200078fe8ff */
[----:B------:R-:W-:Y:S01]  /*a010*/  UIMAD.WIDE.U32 UR20, UR20, 0x80, URZ ;  /* 0x00000080141478a5 */ /* 0x000fe2000f8e00ff */
[----:B------:R-:W-:Y:S01]  /*a020*/  LOP3.LUT R2, R2, 0x38, RZ, 0xc0, !PT ;  /* 0x0000003802027812 */ /* 0x000fe200078ec0ff */
[----:B------:R-:W-:Y:S01]  /*a030*/  BSSY.RECONVERGENT B0, `(.L_x_1558) ;  /* 0x0000022000007945 */ /* 0x000fe20003800200 */
[----:B------:R-:W-:Y:S02]  /*a040*/  ISETP.GE.AND P6, PT, R3, UR18, PT ;  /* 0x0000001203007c0c */ /* 0x000fe4000bfc6270 */
[----:B------:R-:W-:-:S02]  /*a050*/  LEA.HI R3, R139, 0x40, RZ, 0x1d ;  /* 0x000000408b037811 */ /* 0x000fc400078fe8ff */
[----:B------:R-:W-:Y:S02]  /*a060*/  IADD3 R2, P1, PT, R2, UR12, RZ ;  /* 0x0000000c02027c10 */ /* 0x000fe4000ff3e0ff */
[----:B------:R-:W-:Y:S02]  /*a070*/  ISETP.GE.AND P0, PT, R0, UR18, PT ;  /* 0x0000001200007c0c */ /* 0x000fe4000bf06270 */
[----:B------:R-:W-:Y:S02]  /*a080*/  LEA.HI R0, R139, 0x30, RZ, 0x1d ;  /* 0x000000308b007811 */ /* 0x000fe400078fe8ff */
[----:B------:R-:W-:Y:S02]  /*a090*/  SHF.R.U32.HI R5, RZ, 0x3, R139 ;  /* 0x00000003ff057819 */ /* 0x000fe4000001168b */
[----:B------:R-:W-:Y:S01]  /*a0a0*/  ISETP.GE.AND P4, PT, R3, UR18, PT ;  /* 0x0000001203007c0c */ /* 0x000fe2000bf86270 */
[----:B------:R-:W-:Y:S01]  /*a0b0*/  IMAD.X R3, RZ, RZ, UR8, P1 ;  /* 0x00000008ff037e24 */ /* 0x000fe200088e06ff */
[----:B------:R-:W-:-:S02]  /*a0c0*/  ISETP.GE.AND P5, PT, R0, UR18, PT ;  /* 0x0000001200007c0c */ /* 0x000fc4000bfa6270 */
[----:B------:R-:W-:Y:S02]  /*a0d0*/  ISETP.GE.AND P1, PT, R5, UR18, PT ;  /* 0x0000001205007c0c */ /* 0x000fe4000bf26270 */
[C---:B------:R-:W-:Y:S02]  /*a0e0*/  LEA.HI R0, R139.reuse, 0x50, RZ, 0x1d ;  /* 0x000000508b007811 */ /* 0x040fe400078fe8ff */
[C---:B------:R-:W-:Y:S02]  /*a0f0*/  LEA.HI R4, R139.reuse, 0x60, RZ, 0x1d ;  /* 0x000000608b047811 */ /* 0x040fe400078fe8ff */
[----:B------:R-:W-:Y:S01]  /*a100*/  ISETP.GE.AND P3, PT, R0, UR18, PT ;  /* 0x0000001200007c0c */ /* 0x000fe2000bf66270 */
[----:B---3--:R-:W-:Y:S01]  /*a110*/  IMAD.U32 R0, RZ, RZ, UR4 ;  /* 0x00000004ff007e24 */ /* 0x008fe2000f8e00ff */
[----:B------:R-:W-:Y:S02]  /*a120*/  ISETP.GE.AND P2, PT, R4, UR18, PT ;  /* 0x0000001204007c0c */ /* 0x000fe4000bf46270 */
[----:B------:R-:W-:Y:S01]  /*a130*/  LEA.HI R19, R139, 0x70, RZ, 0x1d ;  /* 0x000000708b137811 */ /* 0x000fe200078fe8ff */
[----:B------:R-:W-:Y:S01]  /*a140*/  IMAD.WIDE.U32 R16, R0, UR6, R2 ;  /* 0x0000000600107c25 */ /* 0x000fe2000f8e0002 */
[----:B------:R-:W-:-:S03]  /*a150*/  LOP3.LUT R18, R5, UR20, RZ, 0xfc, !PT ;  /* 0x0000001405127c12 */ /* 0x000fc6000f8efcff */
[----:B------:R-:W-:-:S04]  /*a160*/  IMAD.U32 R0, RZ, RZ, UR5 ;  /* 0x00000005ff007e24 */ /* 0x000fc8000f8e00ff */
[----:B------:R-:W-:Y:S01]  /*a170*/  IMAD R7, R0, UR6, R17 ;  /* 0x0000000600077c24 */ /* 0x000fe2000f8e0211 */
[----:B-12-4-:R-:W-:Y:S06]  /*a180*/  @P1 BRA `(.L_x_1559) ;  /* 0x0000000000301947 */ /* 0x016fec0003800000 */
        /* <DEDUP_REMOVED lines=10> */
[----:B------:R1:W-:Y:S04]  /*a230*/  STG.E.128 desc[UR24][R2.64], R12 ;  /* 0x0000000c02007986 */ /* 0x0003e8000c101d18 */
[----:B------:R1:W-:Y:S02]  /*a240*/  STG.E.128 desc[UR24][R2.64+0x80], R8 ;  /* 0x0000800802007986 */ /* 0x0003e4000c101d18 */
.L_x_1559:
[----:B------:R-:W-:Y:S05]  /*a250*/  BSYNC.RECONVERGENT B0 ;  /* 0x0000000000007941 */ /* 0x000fea0003800200 */
.L_x_1558:
[----:B-1----:R1:W2:Y:S01]  /*a260*/  LDS.128 R12, [R224+0x800] ;  /* 0x00080000e00c7984 */ /* 0x0022a20000000c00 */
[----:B------:R-:W-:Y:S01]  /*a270*/  BSSY.RECONVERGENT B0, `(.L_x_1560) ;  /* 0x0000012000007945 */ /* 0x000fe20003800200 */
[----:B------:R-:W-:Y:S02]  /*a280*/  ISETP.GE.AND P1, PT, R19, UR18, PT ;  /* 0x0000001213007c0c */ /* 0x000fe4000bf26270 */
[----:B------:R1:W3:Y:S01]  /*a290*/  LDS.128 R8, [R224+0x4800] ;  /* 0x00480000e0087984 */ /* 0x0002e20000000c00 */
        /* <DEDUP_REMOVED lines=15> */
.L_x_1561:
[----:B------:R-:W-:Y:S05]  /*a390*/  BSYNC.RECONVERGENT B0 ;  /* 0x0000000000007941 */ /* 0x000fea0003800200 */
.L_x_1560:
        /* <DEDUP_REMOVED lines=18> */
.L_x_1563:
[----:B------:R-:W-:Y:S05]  /*a4c0*/  BSYNC.RECONVERGENT B0 ;  /* 0x0000000000007941 */ /* 0x000fea0003800200 */
.L_x_1562:
        /* <DEDUP_REMOVED lines=18> */
.L_x_1565:
[----:B------:R-:W-:Y:S05]  /*a5f0*/  BSYNC.RECONVERGENT B0 ;  /* 0x0000000000007941 */ /* 0x000fea0003800200 */
.L_x_1564:
        /* <DEDUP_REMOVED lines=18> */
.L_x_1567:
[----:B------:R-:W-:Y:S05]  /*a720*/  BSYNC.RECONVERGENT B0 ;  /* 0x0000000000007941 */ /* 0x000fea0003800200 */
.L_x_1566:
        /* <DEDUP_REMOVED lines=18> */
.L_x_1569:
[----:B------:R-:W-:Y:S05]  /*a850*/  BSYNC.RECONVERGENT B0 ;  /* 0x0000000000007941 */ /* 0x000fea0003800200 */
.L_x_1568:
        /* <DEDUP_REMOVED lines=18> */
.L_x_1571:
[----:B------:R-:W-:Y:S05]  /*a980*/  BSYNC.RECONVERGENT B0 ;  /* 0x0000000000007941 */ /* 0x000fea0003800200 */
.L_x_1570:
        /* <DEDUP_REMOVED lines=17> */
.L_x_1572:
        /* <DEDUP_REMOVED lines=14> */
.L_x_2860:


//--------------------- .text._ZN5flash16flash_fwd_kernelI23Flash_fwd_kernel_traitsILi128ELi128ELi32ELi4ELb0ELb0EN7cutlass6half_tE19Flash_kernel_traitsILi128ELi128ELi32ELi4ES3_EELb0ELb0ELb0ELb0ELb0ELb1ELb1ELb0EEEvNS_16Flash_fwd_paramsE --------------------------
	.section	.text._ZN5flash16flash_fwd_kernelI23Flash_fwd_kernel_traitsILi128ELi128ELi32ELi4ELb0ELb0EN7cutlass6half_tE19Flash_kernel_traitsILi128ELi128ELi32ELi4ES3_EELb0ELb0ELb0ELb0ELb0ELb1ELb1ELb0EEEvNS_16Flash_fwd_paramsE,"ax",@progbits
	.align	128
        .global         _ZN5flash16flash_fwd_kernelI23Flash_fwd_kernel_traitsILi128ELi128ELi32ELi4ELb0ELb0EN7cutlass6half_tE19Flash_kernel_traitsILi128ELi128ELi32ELi4ES3_EELb0ELb0ELb0ELb0ELb0ELb1ELb1ELb0EEEvNS_16Flash_fwd_paramsE
        .type           _ZN5flash16flash_fwd_kernelI23Flash_fwd_kernel_traitsILi128ELi128ELi32ELi4ELb0ELb0EN7cutlass6half_tE19Flash_kernel_traitsILi128ELi128ELi32ELi4ES3_EELb0ELb0ELb0ELb0ELb0ELb1ELb1ELb0EEEvNS_16Flash_fwd_paramsE,@function
        .size           _ZN5flash16flash_fwd_kernelI23Flash_fwd_kernel_traitsILi128ELi128ELi32ELi4ELb0ELb0EN7cutlass6half_tE19Flash_kernel_traitsILi128ELi128ELi32ELi4ES3_EELb0ELb0ELb0ELb0ELb0ELb1ELb1ELb0EEEvNS_16Flash_fwd_paramsE,(.L_x_2861 - _ZN5flash16flash_fwd_kernelI23Flash_fwd_kernel_traitsILi128ELi128ELi32ELi4ELb0ELb0EN7cutlass6half_tE19Flash_kernel_traitsILi128ELi128ELi32ELi4ES3_EELb0ELb0ELb0ELb0ELb0ELb1ELb1ELb0EEEvNS_16Flash_fwd_paramsE)
        .other          _ZN5flash16flash_fwd_kernelI23Flash_fwd_kernel_traitsILi128ELi128ELi32ELi4ELb0ELb0EN7cutlass6half_tE19Flash_kernel_traitsILi128ELi128ELi32ELi4ES3_EELb0ELb0ELb0ELb0ELb0ELb1ELb1ELb0EEEvNS_16Flash_fwd_paramsE,@"STO_CUDA_ENTRY STV_DEFAULT"
_ZN5flash16flash_fwd_kernelI23Flash_fwd_kernel_traitsILi128ELi128ELi32ELi4ELb0ELb0EN7cutlass6half_tE19Flash_kernel_traitsILi128ELi128ELi32ELi4ES3_EELb0ELb0ELb0ELb0ELb0ELb1ELb1ELb0EEEvNS_16Flash_fwd_paramsE:
.text._ZN5flash16flash_fwd_kernelI23Flash_fwd_kernel_traitsILi128ELi128ELi32ELi4ELb0ELb0EN7cutlass6half_tE19Flash_kernel_traitsILi128ELi128ELi32ELi4ES3_EELb0ELb0ELb0ELb0ELb0ELb1ELb1ELb0EEEvNS_16Flash_fwd_paramsE:
        /* <DEDUP_REMOVED lines=33> */
[----:B------:R-:W1:Y:S01]  /*0210*/  @!P4 LDC R14, c[0x0][0x434] ;  /* 0x00010d00ff0ecb82 */ /* 0x000e620000000800 */
[----:B------:R-:W-:Y:S01]  /*0220*/  IMAD.X R3, R11, 0x1, R7, P0 ;  /* 0x000000010b037824 */ /* 0x000fe200000e0607 */
[----:B------:R-:W-:-:S04]  /*0230*/  ISETP.NE.U32.AND P0, PT, R6, RZ, PT ;  /* 0x000000ff0600720c */ /* 0x000fc80003f05070 */
[C---:B------:R-:W-:Y:S02]  /*0240*/  ISETP.NE.AND.EX P0, PT, R7.reuse, RZ, PT, P0 ;  /* 0x000000ff0700720c */ /* 0x040fe40003f05300 */
[----:B------:R-:W1:Y:S01]  /*0250*/  @!P2 LDC.64 R4, c[0x0][0x488] ;  /* 0x00012200ff04ab82 */ /* 0x000e620000000a00 */
[----:B----4-:R-:W-:Y:S02]  /*0260*/  ISETP.NE.AND P1, PT, RZ, UR4, PT ;  /* 0x00000004ff007c0c */ /* 0x010fe4000bf25270 */
[----:B------:R-:W-:Y:S01]  /*0270*/  ISETP.EQ.U32.AND P3, PT, R6, RZ, PT ;  /* 0x000000ff0600720c */ /* 0x000fe20003f62070 */
[----:B------:R-:W4:Y:S04]  /*0280*/  S2R R22, SR_CTAID.Z ;  /* 0x0000000000167919 */ /* 0x000f280000002700 */
[----:B------:R-:W4:Y:S01]  /*0290*/  @!P2 LDC R9, c[0x0][0x43c] ;  /* 0x00010f00ff09ab82 */ /* 0x000f220000000800 */
[----:B------:R-:W-:Y:S01]  /*02a0*/  ISETP.EQ.OR.EX P3, PT, R7, RZ, !P1, P3 ;  /* 0x000000ff0700720c */ /* 0x000fe20004f62730 */
[----:B------:R-:W1:Y:S01]  /*02b0*/  S2R R124, SR_TID.X ;  /* 0x00000000007c7919 */ /* 0x000e620000002100 */
[----:B------:R-:W-:Y:S01]  /*02c0*/  IMAD.MOV.U32 R11, RZ, RZ, -0x1 ;  /* 0xffffffffff0b7424 */ /* 0x000fe200078e00ff */
[----:B------:R-:W-:-:S10]  /*02d0*/  USHF.L.U32 UR15, UR14, 0x7, URZ ;  /* 0x000000070e0f7899 */ /* 0x000fd400080006ff */
[----:B------:R1:W5:Y:S02]  /*02e0*/  @!P3 LDG.E R11, desc[UR16][R2.64] ;  /* 0x00000010020bb981 */ /* 0x000364000c1e1900 */
        /* <DEDUP_REMOVED lines=12> */
.L_x_1573:
[----:B--2--5:R-:W-:Y:S01]  /*03b0*/  @!P2 IADD3 R60, PT, PT, R4, R0, -R10 ;  /* 0x00000000043ca210 */ /* 0x024fe20007ffe80a */
[----:B------:R-:W-:Y:S06]  /*03c0*/  @!P4 EXIT ;  /* 0x000000000000c94d */ /* 0x000fec0003800000 */
[C---:B------:R-:W-:Y:S01]  /*03d0*/  ISETP.GT.AND P0, PT, R60.reuse, RZ, PT ;  /* 0x000000ff3c00720c */ /* 0x040fe20003f04270 */
[----:B------:R-:W-:-:S05]  /*03e0*/  VIADD R0, R60, 0x1f ;  /* 0x0000001f3c007836 */ /* 0x000fca0000000000 */
[----:B-1----:R-:W-:-:S04]  /*03f0*/  SHF.R.S32.HI R2, RZ, 0x1f, R0 ;  /* 0x0000001fff027819 */ /* 0x002fc80000011400 */
[----:B------:R-:W-:-:S03]  /*0400*/  LEA.HI R227, R2, R0, RZ, 0x5 ;  /* 0x0000000002e37211 */ /* 0x000fc600078f28ff */
[----:B------:R-:W-:Y:S05]  /*0410*/  @P0 BRA `(.L_x_1574) ;  /* 0x0000001000bc0947 */ /* 0x000fea0003800000 */
[----:B------:R-:W1:Y:S01]  /*0420*/  LDC.U8 R0, c[0x0][0x549] ;  /* 0x00015240ff007b82 */ /* 0x000e620000000000 */
[----:B------:R-:W-:-:S07]  /*0430*/  ISETP.NE.AND P0, PT, R25, -0x1, PT ;  /* 0xffffffff1900780c */ /* 0x000fce0003f05270 */
[----:B------:R-:W2:Y:S08]  /*0440*/  LDC.U8 R8, c[0x0][0x548] ;  /* 0x00015200ff087b82 */ /* 0x000eb00000000000 */
[----:B------:R-:W3:Y:S01]  /*0450*/  LDC R5, c[0x0][0x434] ;  /* 0x00010d00ff057b82 */ /* 0x000ee20000000800 */
[----:B-1----:R-:W-:-:S07]  /*0460*/  ISETP.NE.AND P1, PT, R0, RZ, PT ;  /* 0x000000ff0000720c */ /* 0x002fce0003f25270 */
[----:B------:R-:W1:Y:S01]  /*0470*/  @!P0 LDC.64 R6, c[0x0][0x400] ;  /* 0x00010000ff068b82 */ /* 0x000e620000000a00 */
[----:B--2---:R-:W-:-:S07]  /*0480*/  ISETP.NE.AND P2, PT, R8, RZ, !P1 ;  /* 0x000000ff0800720c */ /* 0x004fce0004f45270 */
[----:B------:R-:W2:Y:S01]  /*0490*/  @P0 LDC.64 R10, c[0x0][0x408] ;  /* 0x00010200ff0a0b82 */ /* 0x000ea20000000a00 */
[----:B------:R-:W-:-:S07]  /*04a0*/  @P1 IMAD.MOV.U32 R0, RZ, RZ, 0x1 ;  /* 0x00000001ff001424 */ /* 0x000fce00078e00ff */
[----:B------:R-:W4:Y:S08]  /*04b0*/  @P1 LDC.64 R2, c[0x0][0x430] ;  /* 0x00010c00ff021b82 */ /* 0x000f300000000a00 */
[----:B------:R-:W1:Y:S01]  /*04c0*/  @P1 LDC R12, c[0x0][0x430] ;  /* 0x00010c00ff0c1b82 */ /* 0x000e620000000800 */
[----:B----4-:R-:W-:Y:S01]  /*04d0*/  @P1 IMAD R4, R2, R3, RZ ;  /* 0x0000000302041224 */ /* 0x010fe200078e02ff */
[----:B--23--:R-:W-:Y:S06]  /*04e0*/  @P1 BRA `(.L_x_1575) ;  /* 0x0000000000281947 */ /* 0x00cfec0003800000 */
        /* <DEDUP_REMOVED lines=10> */
.L_x_1575:
[C---:B-1----:R-:W-:Y:S01]  /*0590*/  @!P0 IMAD.WIDE.U32 R2, R24.reuse, R6, RZ ;  /* 0x0000000618028225 */ /* 0x042fe200078e00ff */
[----:B------:R-:W1:Y:S01]  /*05a0*/  LDCU.64 UR4, c[0x0][0x410] ;  /* 0x00008200ff0477ac */ /* 0x000e620008000a00 */
[----:B------:R-:W-:Y:S01]  /*05b0*/  ISETP.NE.AND P1, PT, R25, -0x1, PT ;  /* 0xffffffff1900780c */ /* 0x000fe20003f25270 */
[----:B------:R-:W-:Y:S01]  /*05c0*/  BSSY.RECONVERGENT B0, `(.L_x_1576) ;  /* 0x0000037000007945 */ /* 0x000fe20003800200 */
[C---:B------:R-:W-:Y:S01]  /*05d0*/  IMAD R6, R24.reuse, R5, RZ ;  /* 0x0000000518067224 */ /* 0x040fe200078e02ff */
[----:B------:R-:W-:Y:S01]  /*05e0*/  SHF.R.U32.HI R15, RZ, 0x3, R124 ;  /* 0x00000003ff0f7819 */ /* 0x000fe2000001167c */
[----:B------:R-:W-:Y:S02]  /*05f0*/  @!P0 IMAD R8, R24, R7, R3 ;  /* 0x0000000718088224 */ /* 0x000fe400078e0203 */
        /* <DEDUP_REMOVED lines=14> */
[C---:B------:R-:W-:Y:S01]  /*06e0*/  IADD3 R23, PT, PT, R15.reuse, 0x60, RZ ;  /* 0x000000600f177810 */ /* 0x040fe20007ffe0ff */
[----:B------:R-:W-:Y:S02]  /*06f0*/  @!P2 IMAD R4, R24, R0, R4 ;  /* 0x000000001804a224 */ /* 0x000fe400078e0204 */
[----:B------:R-:W-:Y:S01]  /*0700*/  IMAD.X R3, RZ, RZ, R8, P0 ;  /* 0x000000ffff037224 */ /* 0x000fe200000e0608 */
[CC--:B------:R-:W-:Y:S01]  /*0710*/  ISETP.GE.AND P0, PT, R15.reuse, R10.reuse, PT ;  /* 0x0000000a0f00720c */ /* 0x0c0fe20003f06270 */
[----:B------:R-:W-:Y:S01]  /*0720*/  IMAD R0, R12, UR15, RZ ;  /* 0x0000000f0c007c24 */ /* 0x000fe2000f8e02ff */
[----:B------:R-:W-:Y:S01]  /*0730*/  UIMAD.WIDE.U32 UR14, UR14, 0x80, URZ ;  /* 0x000000800e0e78a5 */ /* 0x000fe2000f8e00ff */
[----:B------:R-:W-:Y:S01]  /*0740*/  VIADD R17, R15, 0x10 ;  /* 0x000000100f117836 */ /* 0x000fe20000000000 */
[----:B------:R-:W-:Y:S01]  /*0750*/  ISETP.GE.AND P4, PT, R20, R10, PT ;  /* 0x0000000a1400720c */ /* 0x000fe20003f86270 */
[----:B-1----:R-:W-:Y:S01]  /*0760*/  IMAD.WIDE.U32 R8, R22, UR4, R2 ;  /* 0x0000000416087c25 */ /* 0x002fe2000f8e0002 */
[----:B------:R-:W-:-:S02]  /*0770*/  IADD3 R13, P2, P1, R0, R6, R4 ;  /* 0x00000006000d7210 */ /* 0x000fc4000795e004 */
[----:B------:R-:W-:Y:S01]  /*0780*/  SHF.R.S32.HI R0, RZ, 0x1f, R0 ;  /* 0x0000001fff007819 */ /* 0x000fe20000011400 */
[C---:B------:R-:W-:Y:S01]  /*0790*/  VIADD R18, R15.reuse, 0x20 ;  /* 0x000000200f127836 */ /* 0x040fe20000000000 */
[----:B------:R-:W-:Y:S01]  /*07a0*/  SHF.R.S32.HI R4, RZ, 0x1f, R4 ;  /* 0x0000001fff047819 */ /* 0x000fe20000011404 */
[C---:B------:R-:W-:Y:S01]  /*07b0*/  VIADD R19, R15.reuse, 0x30 ;  /* 0x000000300f137836 */ /* 0x040fe20000000000 */
[C---:B------:R-:W-:Y:S01]  /*07c0*/  LOP3.LUT R16, R15.reuse, UR14, RZ, 0xfc, !PT ;  /* 0x0000000e0f107c12 */ /* 0x040fe2000f8efcff */
        /* <DEDUP_REMOVED lines=22> */
.L_x_1577:
[----:B------:R-:W-:Y:S05]  /*0930*/  BSYNC.RECONVERGENT B0 ;  /* 0x0000000000007941 */ /* 0x000fea0003800200 */
.L_x_1576:
        /* <DEDUP_REMOVED lines=16> */
.L_x_1579:
[----:B------:R-:W-:Y:S05]  /*0a40*/  BSYNC.RECONVERGENT B0 ;  /* 0x0000000000007941 */ /* 0x000fea0003800200 */
.L_x_1578:
        /* <DEDUP_REMOVED lines=16> */
.L_x_1581:
[----:B------:R-:W-:Y:S05]  /*0b50*/  BSYNC.RECONVERGENT B0 ;  /* 0x0000000000007941 */ /* 0x000fea0003800200 */
.L_x_1580:
        /* <DEDUP_REMOVED lines=16> */
.L_x_1583:
[----:B------:R-:W-:Y:S05]  /*0c60*/  BSYNC.RECONVERGENT B0 ;  /* 0x0000000000007941 */ /* 0x000fea0003800200 */
.L_x_1582:
        /* <DEDUP_REMOVED lines=16> */
.L_x_1585:
[----:B------:R-:W-:Y:S05]  /*0d70*/  BSYNC.RECONVERGENT B0 ;  /* 0x0000000000007941 */ /* 0x000fea0003800200 */
.L_x_1584:
        /* <DEDUP_REMOVED lines=16> */
.L_x_1587:
[----:B------:R-:W-:Y:S05]  /*0e80*/  BSYNC.RECONVERGENT B0 ;  /* 0x0000000000007941 */ /* 0x000fea0003800200 */
.L_x_1586:
        /* <DEDUP_REMOVED lines=16> */
.L_x_1589:
[----:B------:R-:W-:Y:S05]  /*0f90*/  BSYNC.RECONVERGENT B0 ;  /* 0x0000000000007941 */ /* 0x000fea0003800200 */
.L_x_1588:
        /* <DEDUP_REMOVED lines=17> */
.L_x_1591:
[----:B------:R-:W-:Y:S05]  /*10b0*/  BSYNC.RECONVERGENT B0 ;  /* 0x0000000000007941 */ /* 0x000fea0003800200 */
.L_x_1590:
        /* <DEDUP_REMOVED lines=23> */
.L_x_1593:
[----:B------:R-:W-:Y:S05]  /*1230*/  BSYNC.RECONVERGENT B0 ;  /* 0x0000000000007941 */ /* 0x000fea0003800200 */
.L_x_1592:
        /* <DEDUP_REMOVED lines=11> */
.L_x_1595:
[----:B------:R-:W-:Y:S05]  /*12f0*/  BSYNC.RECONVERGENT B0 ;  /* 0x0000000000007941 */ /* 0x000fea0003800200 */
.L_x_1594:
        /* <DEDUP_REMOVED lines=10> */
.L_x_1597:
[----:B------:R-:W-:Y:S05]  /*13a0*/  BSYNC.RECONVERGENT B0 ;  /* 0x0000000000007941 */ /* 0x000fea0003800200 */
.L_x_1596:
        /* <DEDUP_REMOVED lines=10> */
.L_x_1599:
[----:B------:R-:W-:Y:S05]  /*1450*/  BSYNC.RECONVERGENT B0 ;  /* 0x0000000000007941 */ /* 0x000fea0003800200 */
.L_x_1598:
        /* <DEDUP_REMOVED lines=10> */
.L_x_1601:
[----:B------:R-:W-:Y:S05]  /*1500*/  BSYNC.RECONVERGENT B0 ;  /* 0x0000000000007941 */ /* 0x000fea0003800200 */
.L_x_1600:
        /* <DEDUP_REMOVED lines=10> */
.L_x_1603:
[----:B------:R-:W-:Y:S05]  /*15b0*/  BSYNC.RECONVERGENT B0 ;  /* 0x0000000000007941 */ /* 0x000fea0003800200 */
.L_x_1602:
        /* <DEDUP_REMOVED lines=10> */
.L_x_1605:
[----:B------:R-:W-:Y:S05]  /*1660*/  BSYNC.RECONVERGENT B0 ;  /* 0x0000000000007941 */ /* 0x000fea0003800200 */
.L_x_1604:
        /* <DEDUP_REMOVED lines=10> */
.L_x_1574:
[----:B------:R-:W-:Y:S02]  /*1710*/  ISETP.NE.AND P0, PT, R25, -0x1, PT ;  /* 0xffffffff1900780c */ /* 0x000fe40003f05270 */
[----:B------:R-:W-:-:S11]  /*1720*/  ISETP.NE.AND P2, PT, R11, -0x1, PT ;  /* 0xffffffff0b00780c */ /* 0x000fd60003f45270 */
[----:B------:R-:W1:Y:S08]  /*1730*/  @!P0 LDC.64 R6, c[0x0][0x398] ;  /* 0x0000e600ff068b82 */ /* 0x000e700000000a00 */
[----:B------:R-:W2:Y:S01]  /*1740*/  @P0 LDC.64 R8, c[0x0][0x3b0] ;  /* 0x0000ec00ff080b82 */ /* 0x000ea20000000a00 */
[----:B-1----:R-:W-:-:S04]  /*1750*/  @!P0 IMAD.WIDE.U32 R4, R24, R6, RZ ;  /* 0x0000000618048225 */ /* 0x002fc800078e00ff */
[----:B--2---:R-:W-:-:S04]  /*1760*/  @P0 IMAD.WIDE.U32 R2, R25, R8, RZ ;  /* 0x0000000819020225 */ /* 0x004fc800078e00ff */
[----:B------:R-:W-:Y:S01]  /*1770*/  @!P0 IMAD R8, R24, R7, R5 ;  /* 0x0000000718088224 */ /* 0x000fe200078e0205 */
[----:B------:R-:W-:Y:S01]  /*1780*/  @!P0 MOV R7, R4 ;  /* 0x0000000400078202 */ /* 0x000fe20000000f00 */
        /* <DEDUP_REMOVED lines=12> */
[----:B------:R-:W-:Y:S01]  /*1850*/  MOV R5, R2 ;  /* 0x0000000200057202 */ /* 0x000fe20000000f00 */
[----:B------:R-:W-:Y:S06]  /*1860*/  BRA `(.L_x_1607) ;  /* 0x0000000000187947 */ /* 0x000fec0003800000 */
.L_x_1606:
[----:B------:R-:W1:Y:S01]  /*1870*/  LDCU.64 UR6, c[0x0][0x3b8] ;  /* 0x00007700ff0677ac */ /* 0x000e620008000a00 */
[----:B------:R-:W-:-:S05]  /*1880*/  IADD3 R2, PT, PT, R10, R11, RZ ;  /* 0x0000000b0a027210 */ /* 0x000fca0007ffe0ff */
[C---:B-1----:R-:W-:Y:S02]  /*1890*/  IMAD R0, R2.reuse, UR7, RZ ;  /* 0x0000000702007c24 */ /* 0x042fe4000f8e02ff */
[----:B------:R-:W-:-:S05]  /*18a0*/  IMAD.WIDE.U32 R2, R2, UR6, RZ ;  /* 0x0000000602027c25 */ /* 0x000fca000f8e00ff */
[----:B------:R-:W-:Y:S02]  /*18b0*/  IADD3 R6, PT, PT, R3, R0, RZ ;  /* 0x0000000003067210 */ /* 0x000fe40007ffe0ff */
[----:B------:R-:W-:-:S07]  /*18c0*/  MOV R5, R2 ;  /* 0x0000000200057202 */ /* 0x000fce0000000f00 */
.L_x_1607:
        /* <DEDUP_REMOVED lines=40> */
.L_x_1608:
[----:B------:R-:W1:Y:S01]  /*1b50*/  LDC.64 R138, c[0x0][0x3c0] ;  /* 0x0000f000ff8a7b82 */ /* 0x000e620000000a00 */
[----:B------:R-:W-:-:S05]  /*1b60*/  IADD3 R0, PT, PT, R10, R11, RZ ;  /* 0x0000000b0a007210 */ /* 0x000fca0007ffe0ff */
[C---:B-1----:R-:W-:Y:S02]  /*1b70*/  IMAD R4, R0.reuse, R139, RZ ;  /* 0x0000008b00047224 */ /* 0x042fe400078e02ff */
[----:B------:R-:W-:-:S05]  /*1b80*/  IMAD.WIDE.U32 R2, R0, R138, RZ ;  /* 0x0000008a00027225 */ /* 0x000fca00078e00ff */
[----:B------:R-:W-:Y:S02]  /*1b90*/  IADD3 R28, PT, PT, R3, R4, RZ ;  /* 0x00000004031c7210 */ /* 0x000fe40007ffe0ff */
[----:B------:R-:W-:-:S07]  /*1ba0*/  MOV R21, R2 ;  /* 0x0000000200157202 */ /* 0x000fce0000000f00 */
.L_x_1609:
[----:B------:R-:W-:Y:S01]  /*1bb0*/  SHF.R.U32.HI R123, RZ, 0x3, R124 ;  /* 0x00000003ff7b7819 */ /* 0x000fe2000001167c */
[----:B------:R-:W-:Y:S01]  /*1bc0*/  VIADD R26, R14, -UR15 ;  /* 0x8000000f0e1a7c36 */ /* 0x000fe20008000000 */
[----:B------:R-:W1:Y:S01]  /*1bd0*/  LDCU.64 UR4, c[0x0][0x3c8] ;  /* 0x00007900ff0477ac */ /* 0x000e620008000a00 */
[----:B------:R-:W-:Y:S01]  /*1be0*/  IMAD.SHL.U32 R32, R124, 0x8, RZ ;  /* 0x000000087c207824 */ /* 0x000fe200078e00ff */
[----:B------:R-:W-:Y:S01]  /*1bf0*/  SHF.R.S32.HI R29, RZ, 0x1f, R20 ;  /* 0x0000001fff1d7819 */ /* 0x000fe20000011414 */
[C---:B------:R-:W-:Y:S01]  /*1c00*/  VIADD R31, R123.reuse, 0x10 ;  /* 0x000000107b1f7836 */ /* 0x040fe20000000000 */
[CC--:B------:R-:W-:Y:S01]  /*1c10*/  ISETP.GE.AND P5, PT, R123.reuse, R26.reuse, PT ;  /* 0x0000001a7b00720c */ /* 0x0c0fe20003fa6270 */
[----:B------:R-:W-:Y:S01]  /*1c20*/  VIADD R2, R123, 0x20 ;  /* 0x000000207b027836 */ /* 0x000fe20000000000 */
[----:B------:R-:W-:Y:S01]  /*1c30*/  LOP3.LUT R30, R32, 0x38, RZ, 0xc0, !PT ;  /* 0x00000038201e7812 */ /* 0x000fe200078ec0ff */
[----:B------:R-:W2:Y:S01]  /*1c40*/  LDCU.128 UR8, c[0x0][0x3d0] ;  /* 0x00007a00ff0877ac */ /* 0x000ea20008000c00 */
[-C--:B------:R-:W-:Y:S01]  /*1c50*/  ISETP.GE.AND P4, PT, R31, R26.reuse, PT ;  /* 0x0000001a1f00720c */ /* 0x080fe20003f86270 */
[C---:B------:R-:W-:Y:S01]  /*1c60*/  VIADD R0, R123.reuse, 0x30 ;  /* 0x000000307b007836 */ /* 0x040fe20000000000 */
[-C--:B------:R-:W-:Y:S01]  /*1c70*/  ISETP.GE.AND P0, PT, R2, R26.reuse, PT ;  /* 0x0000001a0200720c */ /* 0x080fe20003f06270 */
[----:B------:R-:W-:Y:S01]  /*1c80*/  USHF.L.U32 UR18, UR14, 0x7, URZ ;  /* 0x000000070e127899 */ /* 0x000fe200080006ff */
[----:B------:R-:W-:Y:S01]  /*1c90*/  IADD3 R2, P1, PT, R30, R5, RZ ;  /* 0x000000051e027210 */ /* 0x000fe20007f3e0ff */
[----:B------:R-:W3:Y:S01]  /*1ca0*/  LDCU.64 UR12, c[0x0][0x388] ;  /* 0x00007100ff0c77ac */ /* 0x000ee20008000a00 */
[----:B------:R-:W-:Y:S01]  /*1cb0*/  ISETP.GE.AND P3, PT, R0, R26, PT ;  /* 0x0000001a0000720c */ /* 0x000fe20003f66270 */
[C---:B------:R-:W-:Y:S01]  /*1cc0*/  VIADD R0, R123.reuse, 0x40 ;  /* 0x000000407b007836 */ /* 0x040fe20000000000 */
[----:B------:R-:W-:Y:S01]  /*1cd0*/  IADD3.X R3, PT, PT, RZ, R6, RZ, P1, !PT ;  /* 0x00000006ff037210 */ /* 0x000fe20000ffe4ff */
[----:B------:R-:W4:Y:S01]  /*1ce0*/  @!P5 LDC.64 R10, c[0x0][0x3b0] ;  /* 0x0000ec00ff0adb82 */ /* 0x000f220000000a00 */
[----:B------:R-:W-:Y:S01]  /*1cf0*/  IADD3 R6, P1, PT, R30, R7, RZ ;  /* 0x000000071e067210 */ /* 0x000fe20007f3e0ff */
[----:B------:R-:W-:Y:S01]  /*1d00*/  USHF.R.U32.HI UR14, URZ, 0x19, UR14 ;  /* 0x00000019ff0e7899 */ /* 0x000fe2000801160e */
[C---:B------:R-:W-:Y:S01]  /*1d10*/  LOP3.LUT R33, R123.reuse, UR18, RZ, 0xfc, !PT ;  /* 0x000000127b217c12 */ /* 0x040fe2000f8efcff */
[----:B------:R-:W-:Y:S01]  /*1d20*/  IMAD.WIDE.U32 R4, R123, UR6, R2 ;  /* 0x000000067b047c25 */ /* 0x000fe2000f8e0002 */
[----:B------:R-:W-:Y:S01]  /*1d30*/  ISETP.GE.AND P2, PT, R0, R26, PT ;  /* 0x0000001a0000720c */ /* 0x000fe20003f46270 */
[----:B------:R5:W-:Y:S01]  /*1d40*/  STL [R1+0xc], R26 ;  /* 0x00000c1a01007387 */ /* 0x000be20000100800 */
[----:B------:R-:W-:Y:S01]  /*1d50*/  LEA.HI.SX32 R122, R227, 0xffffffff, 0x1b ;  /* 0xffffffffe37a7811 */ /* 0x000fe200078fdaff */
[----:B------:R-:W5:Y:S01]  /*1d60*/  @!P4 LDC.64 R12, c[0x0][0x3b0] ;  /* 0x0000ec00ff0ccb82 */ /* 0x000f620000000a00 */
[----:B------:R-:W-:Y:S01]  /*1d70*/  IMAD.X R7, RZ, RZ, R8, P1 ;  /* 0x000000ffff077224 */ /* 0x000fe200008e0608 */
[----:B------:R-:W-:Y:S01]  /*1d80*/  @!P4 IADD3 R8, P1, PT, R33, 0x10, RZ ;  /* 0x000000102108c810 */ /* 0x000fe20007f3e0ff */
[----:B------:R-:W-:Y:S01]  /*1d90*/  IMAD R5, R123, UR7, R5 ;  /* 0x000000077b057c24 */ /* 0x000fe2000f8e0205 */
[----:B------:R-:W-:Y:S01]  /*1da0*/  SHF.L.U32 R214, R124, 0x6, RZ ;  /* 0x000000067cd67819 */ /* 0x000fe200000006ff */
[C---:B-1----:R-:W-:Y:S01]  /*1db0*/  IMAD.WIDE.U32 R2, R22.reuse, UR4, R6 ;  /* 0x0000000416027c25 */ /* 0x042fe2000f8e0006 */
[----:B------:R-:W-:Y:S01]  /*1dc0*/  UMOV UR4, 0x400 ;  /* 0x0000040000047882 */ /* 0x000fe20000000000 */
[----:B------:R-:W-:Y:S01]  /*1dd0*/  SHF.R.U32.HI R121, RZ, 0x1, R124 ;  /* 0x00000001ff797819 */ /* 0x000fe2000001167c */
[----:B------:R-:W1:Y:S01]  /*1de0*/  @!P5 LDC.64 R16, c[0x0][0x380] ;  /* 0x0000e000ff10db82 */ /* 0x000e620000000a00 */
[----:B------:R-:W-:-:S02]  /*1df0*/  IMAD R3, R22, UR5, R3 ;  /* 0x0000000516037c24 */ /* 0x000fc4000f8e0203 */
[----:B--2---:R-:W-:Y:S02]  /*1e00*/  IMAD R0, R29, UR8, RZ ;  /* 0x000000081d007c24 */ /* 0x004fe4000f8e02ff */
[----:B------:R-:W-:Y:S02]  /*1e10*/  @!P4 IMAD.X R6, RZ, RZ, UR14, P1 ;  /* 0x0000000eff06ce24 */ /* 0x000fe400088e06ff */
[C---:B------:R-:W-:Y:S01]  /*1e20*/  IMAD R0, R20.reuse, UR9, R0 ;  /* 0x0000000914007c24 */ /* 0x040fe2000f8e0200 */
[----:B------:R-:W2:Y:S01]  /*1e30*/  @!P4 LDC.64 R18, c[0x0][0x380] ;  /* 0x0000e000ff12cb82 */ /* 0x000ea20000000a00 */
[----:B------:R-:W-:Y:S01]  /*1e40*/  IMAD.WIDE.U32 R4, R20, UR8, R4 ;  /* 0x0000000814047c25 */ /* 0x000fe2000f8e0004 */
[----:B------:R-:W-:Y:S02]  /*1e50*/  USHF.L.U32 UR8, UR6, 0x5, URZ ;  /* 0x0000000506087899 */ /* 0x000fe400080006ff */
[----:B------:R-:W-:Y:S01]  /*1e60*/  USHF.L.U32 UR9, UR6, 0x4, URZ ;  /* 0x0000000406097899 */ /* 0x000fe200080006ff */
[----:B----4-:R-:W-:Y:S01]  /*1e70*/  @!P5 IMAD R14, R10, UR14, RZ ;  /* 0x0000000e0a0edc24 */ /* 0x010fe2000f8e02ff */
[----:B---3--:R-:W-:Y:S01]  /*1e80*/  LEA R125, P1, R4, UR12, 0x1 ;  /* 0x0000000c047d7c11 */ /* 0x008fe2000f8208ff */
[----:B------:R-:W-:Y:S01]  /*1e90*/  IMAD.IADD R0, R5, 0x1, R0 ;  /* 0x0000000105007824 */ /* 0x000fe200078e0200 */
[----:B------:R-:W3:Y:S01]  /*1ea0*/  S2UR UR5, SR_CgaCtaId ;  /* 0x00000000000579c3 */ /* 0x000ee20000008800 */
[----:B-----5:R-:W-:Y:S01]  /*1eb0*/  @!P4 IMAD R6, R6, R12, RZ ;  /* 0x0000000c0606c224 */ /* 0x020fe200078e02ff */
[----:B------:R-:W-:Y:S01]  /*1ec0*/  USHF.L.U64.HI UR12, UR6, 0x4, UR7 ;  /* 0x00000004060c7899 */ /* 0x000fe20008010207 */
[C---:B------:R-:W-:Y:S01]  /*1ed0*/  @!P5 IMAD R14, R33.reuse, R11, R14 ;  /* 0x0000000b210ed224 */ /* 0x040fe200078e020e */
[----:B------:R-:W-:Y:S01]  /*1ee0*/  LEA.HI.X R252, R4, UR13, R0, 0x1, P1 ;  /* 0x0000000d04fc7c11 */ /* 0x000fe200088f0c00 */
[C---:B------:R-:W-:Y:S01]  /*1ef0*/  @!P4 IMAD R7, R8.reuse, R13, R6 ;  /* 0x0000000d0807c224 */ /* 0x040fe200078e0206 */
[----:B------:R-:W-:Y:S01]  /*1f00*/  STL [R1], R125 ;  /* 0x0000007d01007387 */ /* 0x000fe20000100800 */
[--C-:B------:R-:W-:Y:S01]  /*1f10*/  @!P5 IMAD.WIDE.U32 R10, R33, R10, R2.reuse ;  /* 0x0000000a210ad225 */ /* 0x100fe200078e0002 */
[----:B------:R-:W4:Y:S03]  /*1f20*/  @!P2 LDC.64 R24, c[0x0][0x380] ;  /* 0x0000e000ff18ab82 */ /* 0x000f260000000a00 */
[----:B------:R-:W-:Y:S01]  /*1f30*/  @!P4 IMAD.WIDE.U32 R8, R8, R12, R2 ;  /* 0x0000000c0808c225 */ /* 0x000fe200078e0002 */
[----:B-1----:R-:W-:-:S03]  /*1f40*/  @!P5 LEA R6, P6, R10, R16, 0x1 ;  /* 0x000000100a06d211 */ /* 0x002fc600078c08ff */
[----:B------:R-:W-:Y:S01]  /*1f50*/  @!P5 IMAD.IADD R0, R11, 0x1, R14 ;  /* 0x000000010b00d824 */ /* 0x000fe200078e020e */
[----:B------:R-:W1:Y:S01]  /*1f60*/  @!P0 LDC.64 R12, c[0x0][0x3b0] ;  /* 0x0000ec00ff0c8b82 */ /* 0x000e620000000a00 */
[----:B------:R-:W-:Y:S01]  /*1f70*/  LOP3.LUT R11, R32, 0x1f8, RZ, 0xc0, !PT ;  /* 0x000001f8200b7812 */ /* 0x000fe200078ec0ff */
[----:B------:R-:W-:Y:S01]  /*1f80*/  @!P4 IMAD.IADD R5, R9, 0x1, R7 ;  /* 0x000000010905c824 */ /* 0x000fe200078e0207 */
[----:B--2---:R-:W-:Y:S01]  /*1f90*/  @!P4 LEA R4, P1, R8, R18, 0x1 ;  /* 0x000000120804c211 */ /* 0x004fe200078208ff */
[----:B------:R-:W-:Y:S01]  /*1fa0*/  VIADD R9, R123, 0x50 ;  /* 0x000000507b097836 */ /* 0x000fe20000000000 */
[----:B------:R-:W-:Y:S01]  /*1fb0*/  @!P5 LEA.HI.X R7, R10, R17, R0, 0x1, P6 ;  /* 0x000000110a07d211 */ /* 0x000fe200030f0c00 */
[----:B------:R-:W-:Y:S01]  /*1fc0*/  IMAD.MOV.U32 R61, RZ, RZ, 0x20 ;  /* 0x00000020ff3d7424 */ /* 0x000fe200078e00ff */
[----:B------:R-:W-:Y:S01]  /*1fd0*/  LOP3.LUT R0, R11, 0x38, R124, 0x78, !PT ;  /* 0x000000380b007812 */ /* 0x000fe200078e787c */
[----:B------:R-:W2:Y:S01]  /*1fe0*/  @!P0 LDC.64 R16, c[0x0][0x380] ;  /* 0x0000e000ff108b82 */ /* 0x000ea20000000a00 */
[----:B---3--:R-:W-:Y:S01]  /*1ff0*/  ULEA UR5, UR5, UR4, 0x18 ;  /* 0x0000000405057291 */ /* 0x008fe2000f8ec0ff */
[----:B------:R-:W-:Y:S01]  /*2000*/  @!P4 LEA.HI.X R5, R8, R19, R5, 0x1, P1 ;  /* 0x000000130805c211 */ /* 0x000fe200008f0c05 */
[----:B------:R-:W-:Y:S01]  /*2010*/  VIADD R11, R123, 0x60 ;  /* 0x000000607b0b7836 */ /* 0x000fe20000000000 */
[----:B------:R-:W-:Y:S01]  /*2020*/  LOP3.LUT R0, R0, 0x1e00, R32, 0xf8, !PT ;  /* 0x00001e0000007812 */ /* 0x000fe200078ef820 */
[----:B------:R-:W-:Y:S01]  /*2030*/  USHF.L.U64.HI UR4, UR6, 0x5, UR7 ;  /* 0x0000000506047899 */ /* 0x000fe20008010207 */
[----:B------:R-:W-:Y:S01]  /*2040*/  @!P0 IADD3 R8, P1, PT, R33, 0x20, RZ ;  /* 0x0000002021088810 */ /* 0x000fe20007f3e0ff */
[----:B------:R-:W3:Y:S01]  /*2050*/  LDCU.64 UR6, c[0x0][0x390] ;  /* 0x00007200ff0677ac */ /* 0x000ee20008000a00 */
[----:B------:R-:W5:Y:S01]  /*2060*/  @!P3 LDC.64 R14, c[0x0][0x3b0] ;  /* 0x0000ec00ff0ebb82 */ /* 0x000f620000000a00 */
[----:B------:R-:W-:-:S02]  /*2070*/  LEA R226, R0, UR5, 0x1 ;  /* 0x0000000500e27c11 */ /* 0x000fc4000f8e08ff */
[----:B------:R-:W-:Y:S02]  /*2080*/  @!P0 IADD3.X R0, PT, PT, RZ, UR14, RZ, P1, !PT ;  /* 0x0000000eff008c10 */ /* 0x000fe40008ffe4ff */
[----:B------:R-:W-:Y:S01]  /*2090*/  ISETP.GE.AND P6, PT, R9, R26, PT ;  /* 0x0000001a0900720c */ /* 0x000fe20003fc6270 */
[----:B------:R-:W-:Y:S01]  /*20a0*/  @!PT LDS RZ, [RZ] ;  /* 0x00000000fffff984 */ /* 0x000fe20000000800 */
[----:B------:R-:W-:Y:S01]  /*20b0*/  @!PT LDS RZ, [RZ] ;  /* 0x00000000fffff984 */ /* 0x000fe20000000800 */
[----:B------:R-:W-:Y:S01]  /*20c0*/  @!PT LDS RZ, [RZ] ;  /* 0x00000000fffff984 */ /* 0x000fe20000000800 */
[----:B------:R-:W-:Y:S01]  /*20d0*/  @!P5 LDGSTS.E.BYPASS.LTC128B.128 [R226], desc[UR16][R6.64] ;  /* 0x0000000006e2dfae */ /* 0x000fe2000b981a10 */
[----:B------:R-:W-:Y:S01]  /*20e0*/  @!P3 IADD3 R10, P1, PT, R33, 0x30, RZ ;  /* 0x00000030210ab810 */ /* 0x000fe20007f3e0ff */
[----:B------:R-:W3:Y:S01]  /*20f0*/  @!P2 LDC.64 R18, c[0x0][0x3b0] ;  /* 0x0000ec00ff12ab82 */ /* 0x000ee20000000a00 */
[----:B-1----:R-:W-:Y:S01]  /*2100*/  @!P0 IMAD R0, R0, R12, RZ ;  /* 0x0000000c00008224 */ /* 0x002fe200078e02ff */
[----:B------:R1:W-:Y:S01]  /*2110*/  @!P5 LDGSTS.E.BYPASS.LTC128B.128 [R226+0x4000], desc[UR16][R6.64+0x80] ;  /* 0x0400008006e2dfae */ /* 0x0003e2000b981a10 */
[----:B------:R-:W-:Y:S02]  /*2120*/  ISETP.GE.AND P5, PT, R11, R26, PT ;  /* 0x0000001a0b00720c */ /* 0x000fe40003fa6270 */
[----:B------:R-:W-:Y:S01]  /*2130*/  @!P0 IMAD R0, R8, R13, R0 ;  /* 0x0000000d08008224 */ /* 0x000fe200078e0200 */
[----:B------:R-:W-:Y:S02]  /*2140*/  @!P4 LDGSTS.E.BYPASS.LTC128B.128 [R226+0x800], desc[UR16][R4.64] ;  /* 0x0080000004e2cfae */ /* 0x000fe4000b981a10 */
[----:B------:R-:W4:Y:S02]  /*2150*/  @!P3 LDC.64 R22, c[0x0][0x380] ;  /* 0x0000e000ff16bb82 */ /* 0x000f240000000a00 */
[----:B------:R2:W-:Y:S01]  /*2160*/  @!P4 LDGSTS.E.BYPASS.LTC128B.128 [R226+0x4800], desc[UR16][R4.64+0x80] ;  /* 0x0480008004e2cfae */ /* 0x0005e2000b981a10 */
[----:B-1----:R-:W-:-:S02]  /*2170*/  @!P3 IMAD.X R7, RZ, RZ, UR14, P1 ;  /* 0x0000000eff07be24 */ /* 0x002fc400088e06ff */
[----:B--2---:R-:W-:Y:S01]  /*2180*/  @!P0 IMAD.WIDE.U32 R4, R8, R12, R2 ;  /* 0x0000000c08048225 */ /* 0x004fe200078e0002 */
[----:B------:R-:W-:-:S03]  /*2190*/  @!P2 IADD3 R8, P4, PT, R33, 0x40, RZ ;  /* 0x000000402108a810 */ /* 0x000fc60007f9e0ff */
[----:B------:R-:W-:Y:S01]  /*21a0*/  VIADD R12, R123, 0x70 ;  /* 0x000000707b0c7836 */ /* 0x000fe20000000000 */
[----:B------:R-:W-:Y:S01]  /*21b0*/  @!P0 LEA R6, P1, R4, R16, 0x1 ;  /* 0x0000001004068211 */ /* 0x000fe200078208ff */
[----:B------:R-:W-:Y:S02]  /*21c0*/  @!P0 IMAD.IADD R5, R5, 0x1, R0 ;  /* 0x0000000105058824 */ /* 0x000fe400078e0200 */
[----:B------:R-:W-:Y:S01]  /*21d0*/  @!P2 IMAD.X R9, RZ, RZ, UR14, P4 ;  /* 0x0000000eff09ae24 */ /* 0x000fe2000a0e06ff */
[----:B------:R-:W-:Y:S01]  /*21e0*/  ISETP.GE.AND P4, PT, R12, R26, PT ;  /* 0x0000001a0c00720c */ /* 0x000fe20003f86270 */
[----:B-----5:R-:W-:Y:S01]  /*21f0*/  @!P3 IMAD R0, R7, R14, RZ ;  /* 0x0000000e0700b224 */ /* 0x020fe200078e02ff */
[----:B------:R-:W-:Y:S01]  /*2200*/  @!P0 LEA.HI.X R7, R4, R17, R5, 0x1, P1 ;  /* 0x0000001104078211 */ /* 0x000fe200008f0c05 */
[----:B---3--:R-:W-:Y:S01]  /*2210*/  @!P2 IMAD R4, R9, R18, RZ ;  /* 0x000000120904a224 */ /* 0x008fe200078e02ff */
[----:B------:R-:W1:Y:S01]  /*2220*/  @!P6 LDC.64 R12, c[0x0][0x3b0] ;  /* 0x0000ec00ff0ceb82 */ /* 0x000e620000000a00 */
[----:B------:R-:W-:-:S02]  /*2230*/  @!P3 IMAD R0, R10, R15, R0 ;  /* 0x0000000f0a00b224 */ /* 0x000fc400078e0200 */
[----:B------:R-:W-:Y:S01]  /*2240*/  @!P3 IMAD.WIDE.U32 R10, R10, R14, R2 ;  /* 0x0000000e0a0ab225 */ /* 0x000fe200078e0002 */
[----:B------:R-:W-:Y:S03]  /*2250*/  @!P0 LDGSTS.E.BYPASS.LTC128B.128 [R226+0x1000], desc[UR16][R6.64] ;  /* 0x0100000006e28fae */ /* 0x000fe6000b981a10 */
[C---:B------:R-:W-:Y:S01]  /*2260*/  @!P2 IMAD R9, R8.reuse, R19, R4 ;  /* 0x000000130809a224 */ /* 0x040fe200078e0204 */
[----:B------:R-:W2:Y:S01]  /*2270*/  @!P5 LDC.64 R14, c[0x0][0x3b0] ;  /* 0x0000ec00ff0edb82 */ /* 0x000ea20000000a00 */
[----:B------:R-:W-:Y:S01]  /*2280*/  @!P2 IMAD.WIDE.U32 R4, R8, R18, R2 ;  /* 0x000000120804a225 */ /* 0x000fe200078e0002 */
[----:B------:R3:W-:Y:S01]  /*2290*/  @!P0 LDGSTS.E.BYPASS.LTC128B.128 [R226+0x5000], desc[UR16][R6.64+0x80] ;  /* 0x0500008006e28fae */ /* 0x0007e2000b981a10 */
[----:B------:R-:W-:Y:S02]  /*22a0*/  @!P3 IADD3 R0, PT, PT, R11, R0, RZ ;  /* 0x000000000b00b210 */ /* 0x000fe40007ffe0ff */
[----:B------:R-:W-:Y:S01]  /*22b0*/  @!P2 IMAD.IADD R5, R5, 0x1, R9 ;  /* 0x000000010505a824 */ /* 0x000fe200078e0209 */
[----:B----4-:R-:W-:-:S02]  /*22c0*/  @!P3 LEA R8, P1, R10, R22, 0x1 ;  /* 0x000000160a08b211 */ /* 0x010fc400078208ff */
[----:B------:R-:W4:Y:S02]  /*22d0*/  @!P5 LDC.64 R26, c[0x0][0x380] ;  /* 0x0000e000ff1adb82 */ /* 0x000f240000000a00 */
[----:B------:R-:W-:Y:S02]  /*22e0*/  @!P3 LEA.HI.X R9, R10, R23, R0, 0x1, P1 ;  /* 0x000000170a09b211 */ /* 0x000fe400008f0c00 */
[----:B------:R-:W-:-:S03]  /*22f0*/  @!P5 IADD3 R10, P1, PT, R33, 0x60, RZ ;  /* 0x00000060210ad810 */ /* 0x000fc60007f3e0ff */
[----:B------:R-:W-:Y:S01]  /*2300*/  @!P3 LDGSTS.E.BYPASS.LTC128B.128 [R226+0x1800], desc[UR16][R8.64] ;  /* 0x0180000008e2bfae */ /* 0x000fe2000b981a10 */
[----:B------:R-:W5:Y:S03]  /*2310*/  @!P4 LDC.64 R16, c[0x0][0x3b0] ;  /* 0x0000ec00ff10cb82 */ /* 0x000f660000000a00 */
[----:B------:R1:W-:Y:S05]  /*2320*/  @!P3 LDGSTS.E.BYPASS.LTC128B.128 [R226+0x5800], desc[UR16][R8.64+0x80] ;  /* 0x0580008008e2bfae */ /* 0x0003ea000b981a10 */
[----:B------:R-:W5:Y:S01]  /*2330*/  @!P4 LDC.64 R22, c[0x0][0x380] ;  /* 0x0000e000ff16cb82 */ /* 0x000f620000000a00 */
[----:B---3--:R-:W-:-:S04]  /*2340*/  @!P2 LEA R6, P0, R4, R24, 0x1 ;  /* 0x000000180406a211 */ /* 0x008fc800078008ff */
[----:B------:R-:W-:Y:S01]  /*2350*/  @!P2 LEA.HI.X R7, R4, R25, R5, 0x1, P0 ;  /* 0x000000190407a211 */ /* 0x000fe200000f0c05 */
[----:B------:R-:W-:Y:S01]  /*2360*/  @!P5 IMAD.X R5, RZ, RZ, UR14, P1 ;  /* 0x0000000eff05de24 */ /* 0x000fe200088e06ff */
[C---:B------:R-:W-:Y:S01]  /*2370*/  @!P6 IADD3 R4, P0, PT, R33.reuse, 0x50, RZ ;  /* 0x000000502104e810 */ /* 0x040fe20007f1e0ff */
[----:B------:R-:W3:Y:S02]  /*2380*/  @!P6 LDC.64 R24, c[0x0][0x380] ;  /* 0x0000e000ff18eb82 */ /* 0x000ee40000000a00 */
[----:B------:R-:W-:Y:S02]  /*2390*/  @!P2 LDGSTS.E.BYPASS.LTC128B.128 [R226+0x2000], desc[UR16][R6.64] ;  /* 0x0200000006e2afae */ /* 0x000fe4000b981a10 */
[----:B------:R-:W-:Y:S01]  /*23a0*/  @!P6 IMAD.X R0, RZ, RZ, UR14, P0 ;  /* 0x0000000eff00ee24 */ /* 0x000fe200080e06ff */
[----:B------:R-:W-:Y:S01]  /*23b0*/  IADD3 R18, P0, PT, R30, R21, RZ ;  /* 0x000000151e127210 */ /* 0x000fe20007f1e0ff */
[----:B------:R4:W-:Y:S02]  /*23c0*/  @!P2 LDGSTS.E.BYPASS.LTC128B.128 [R226+0x6000], desc[UR16][R6.64+0x80] ;  /* 0x0600008006e2afae */ /* 0x0009e4000b981a10 */
[----:B-1----:R-:W-:Y:S01]  /*23d0*/  @!P6 IMAD R0, R0, R12, RZ ;  /* 0x0000000c0000e224 */ /* 0x002fe200078e02ff */
[----:B------:R-:W-:Y:S01]  /*23e0*/  @!P4 IADD3 R8, P1, PT, R33, 0x70, RZ ;  /* 0x000000702108c810 */ /* 0x000fe20007f3e0ff */
[----:B------:R-:W-:-:S02]  /*23f0*/  IMAD.X R19, RZ, RZ, R28, P0 ;  /* 0x000000ffff137224 */ /* 0x000fc400000e061c */
[----:B------:R-:W-:Y:S02]  /*2400*/  @!P6 IMAD R9, R4, R13, R0 ;  /* 0x0000000d0409e224 */ /* 0x000fe400078e0200 */
[----:B--2---:R-:W-:-:S04]  /*2410*/  @!P5 IMAD R0, R5, R14, RZ ;  /* 0x0000000e0500d224 */ /* 0x004fc800078e02ff */
[----:B------:R-:W-:Y:S02]  /*2420*/  @!P5 IMAD R0, R10, R15, R0 ;  /* 0x0000000f0a00d224 */ /* 0x000fe400078e0200 */
[----:B----4-:R-:W-:-:S04]  /*2430*/  @!P6 IMAD.WIDE.U32 R6, R4, R12, R2 ;  /* 0x0000000c0406e225 */ /* 0x010fc800078e0002 */
[----:B------:R-:W-:Y:S01]  /*2440*/  @!P5 IMAD.WIDE.U32 R4, R10, R14, R2 ;  /* 0x0000000e0a04d225 */ /* 0x000fe200078e0002 */
[----:B---3--:R-:W-:-:S03]  /*2450*/  @!P6 LEA R14, P2, R6, R24, 0x1 ;  /* 0x00000018060ee211 */ /* 0x008fc600078408ff */
[----:B------:R-:W-:Y:S01]  /*2460*/  @!P4 IMAD.X R10, RZ, RZ, UR14, P1 ;  /* 0x0000000eff0ace24 */ /* 0x000fe200088e06ff */
[----:B------:R-:W-:Y:S01]  /*2470*/  @!P5 IADD3 R0, PT, PT, R5, R0, RZ ;  /* 0x000000000500d210 */ /* 0x000fe20007ffe0ff */
[----:B------:R-:W-:Y:S01]  /*2480*/  @!P6 IMAD.IADD R9, R7, 0x1, R9 ;  /* 0x000000010709e824 */ /* 0x000fe200078e0209 */
[----:B------:R-:W-:Y:S01]  /*2490*/  @!P5 LEA R12, P1, R4, R26, 0x1 ;  /* 0x0000001a040cd211 */ /* 0x000fe200078208ff */
[-C--:B-----5:R-:W-:Y:S02]  /*24a0*/  @!P4 IMAD R5, R10, R16.reuse, RZ ;  /* 0x000000100a05c224 */ /* 0x0a0fe400078e02ff */
[----:B------:R-:W-:Y:S01]  /*24b0*/  @!P4 IMAD.WIDE.U32 R2, R8, R16, R2 ;  /* 0x000000100802c225 */ /* 0x000fe200078e0002 */
[----:B------:R-:W-:Y:S02]  /*24c0*/  @!P5 LEA.HI.X R13, R4, R27, R0, 0x1, P1 ;  /* 0x0000001b040dd211 */ /* 0x000fe400008f0c00 */
[----:B------:R-:W-:Y:S01]  /*24d0*/  @!P6 LEA.HI.X R15, R6, R25, R9, 0x1, P2 ;  /* 0x00000019060fe211 */ /* 0x000fe200010f0c09 */
[----:B------:R-:W-:Y:S01]  /*24e0*/  IMAD R0, R122, -0x20, R60 ;  /* 0xffffffe07a007824 */ /* 0x000fe200078e023c */
[----:B------:R-:W-:Y:S01]  /*24f0*/  @!P4 LEA R10, P0, R2, R22, 0x1 ;  /* 0x00000016020ac211 */ /* 0x000fe200078008ff */
[----:B------:R-:W-:Y:S01]  /*2500*/  @!P4 IMAD R4, R8, R17, R5 ;  /* 0x000000110804c224 */ /* 0x000fe200078e0205 */
[----:B------:R-:W-:Y:S01]  /*2510*/  SHF.R.S32.HI R17, RZ, 0x1f, R122 ;  /* 0x0000001fff117819 */ /* 0x000fe2000001147a */
[----:B------:R-:W-:Y:S01]  /*2520*/  IMAD.SHL.U32 R16, R138, 0x20, RZ ;  /* 0x000000208a107824 */ /* 0x000fe200078e00ff */
[-C--:B------:R-:W-:Y:S01]  /*2530*/  ISETP.GE.AND P3, PT, R123, R0.reuse, PT ;  /* 0x000000007b00720c */ /* 0x080fe20003f66270 */
[----:B------:R-:W-:Y:S01]  /*2540*/  @!P4 IMAD.IADD R4, R3, 0x1, R4 ;  /* 0x000000010304c824 */ /* 0x000fe200078e0204 */
[CC--:B------:R-:W-:Y:S01]  /*2550*/  ISETP.GE.AND P2, PT, R31.reuse, R0.reuse, PT ;  /* 0x000000001f00720c */ /* 0x0c0fe20003f46270 */
[----:B------:R-:W-:Y:S01]  /*2560*/  @!P6 LDGSTS.E.BYPASS.LTC128B.128 [R226+0x2800], desc[UR16][R14.64] ;  /* 0x028000000ee2efae */ /* 0x000fe2000b981a10 */
[----:B------:R-:W-:Y:S01]  /*2570*/  ISETP.GE.AND P1, PT, R31, R0, PT ;  /* 0x000000001f00720c */ /* 0x000fe20003f26270 */
[----:B------:R-:W-:Y:S01]  /*2580*/  IMAD R0, R122, UR4, RZ ;  /* 0x000000047a007c24 */ /* 0x000fe2000f8e02ff */
[----:B------:R-:W-:Y:S01]  /*2590*/  @!P4 LEA.HI.X R11, R2, R23, R4, 0x1, P0 ;  /* 0x00000017020bc211 */ /* 0x000fe200000f0c04 */
[----:B------:R-:W-:Y:S01]  /*25a0*/  IMAD.WIDE.U32 R2, R122, UR8, RZ ;  /* 0x000000087a027c25 */ /* 0x000fe2000f8e00ff */
[----:B------:R-:W-:Y:S01]  /*25b0*/  SHF.L.U64.HI R6, R138, 0x5, R139 ;  /* 0x000000058a067819 */ /* 0x000fe2000001028b */
[----:B------:R-:W-:Y:S01]  /*25c0*/  @!P6 LDGSTS.E.BYPASS.LTC128B.128 [R226+0x6800], desc[UR16][R14.64+0x80] ;  /* 0x068000800ee2efae */ /* 0x000fe2000b981a10 */
[----:B------:R-:W-:Y:S01]  /*25d0*/  LOP3.LUT P6, RZ, R124, 0x2, RZ, 0xc0, !PT ;  /* 0x000000027cff7812 */ /* 0x000fe200078cc0ff */
[----:B------:R-:W-:-:S02]  /*25e0*/  IMAD R0, R17, UR8, R0 ;  /* 0x0000000811007c24 */ /* 0x000fc4000f8e0200 */
[----:B------:R-:W-:Y:S01]  /*25f0*/  @!P3 LEA R8, P0, R2, R125, 0x1 ;  /* 0x0000007d0208b211 */ /* 0x000fe200078008ff */
[----:B------:R-:W-:Y:S01]  /*2600*/  IMAD R6, R6, R122, RZ ;  /* 0x0000007a06067224 */ /* 0x000fe200078e02ff */
[----:B------:R-:W-:Y:S01]  /*2610*/  @!P5 LDGSTS.E.BYPASS.LTC128B.128 [R226+0x3000], desc[UR16][R12.64] ;  /* 0x030000000ce2dfae */ /* 0x000fe2000b981a10 */
[----:B------:R-:W-:Y:S02]  /*2620*/  IMAD.IADD R0, R3, 0x1, R0 ;  /* 0x0000000103007824 */ /* 0x000fe400078e0200 */
[----:B------:R-:W-:Y:S01]  /*2630*/  IMAD.WIDE.U32 R4, R123, R138, R18 ;  /* 0x0000008a7b047225 */ /* 0x000fe200078e0012 */
[----:B------:R-:W-:Y:S02]  /*2640*/  @!P5 LDGSTS.E.BYPASS.LTC128B.128 [R226+0x7000], desc[UR16][R12.64+0x80] ;  /* 0x070000800ce2dfae */ /* 0x000fe4000b981a10 */
[C---:B------:R-:W-:Y:S01]  /*2650*/  @!P3 LEA.HI.X R9, R2.reuse, R252, R0, 0x1, P0 ;  /* 0x000000fc0209b211 */ /* 0x040fe200000f0c00 */
[----:B------:R-:W-:Y:S01]  /*2660*/  IMAD R18, R17, R16, R6 ;  /* 0x0000001011127224 */ /* 0x000fe200078e0206 */
[----:B------:R-:W-:Y:S01]  /*2670*/  @!P2 IADD3 R7, P0, PT, R2, UR9, RZ ;  /* 0x000000090207ac10 */ /* 0x000fe2000ff1e0ff */
[----:B------:R-:W-:Y:S01]  /*2680*/  @!P4 LDGSTS.E.BYPASS.LTC128B.128 [R226+0x3800], desc[UR16][R10.64] ;  /* 0x038000000ae2cfae */ /* 0x000fe2000b981a10 */
[----:B------:R-:W-:-:S02]  /*2690*/  IMAD.MOV.U32 R2, RZ, RZ, R4 ;  /* 0x000000ffff027224 */ /* 0x000fc400078e0004 */
[----:B------:R-:W-:Y:S01]  /*26a0*/  @!P2 IADD3.X R0, PT, PT, R0, UR12, RZ, P0, !PT ;  /* 0x0000000c0000ac10 */ /* 0x000fe200087fe4ff */
[----:B------:R-:W-:Y:S01]  /*26b0*/  @!P4 LDGSTS.E.BYPASS.LTC128B.128 [R226+0x7800], desc[UR16][R10.64+0x80] ;  /* 0x078000800ae2cfae */ /* 0x000fe2000b981a10 */
[----:B------:R-:W-:Y:S01]  /*26c0*/  @!P2 LEA R6, P0, R7, R125, 0x1 ;  /* 0x0000007d0706a211 */ /* 0x000fe200078008ff */
[----:B------:R-:W-:Y:S02]  /*26d0*/  IMAD R4, R29, UR10, RZ ;  /* 0x0000000a1d047c24 */ /* 0x000fe4000f8e02ff */
[----:B------:R-:W-:Y:S01]  /*26e0*/  @!P3 LDGSTS.E.BYPASS.LTC128B.128 [R226+0x8000], desc[UR16][R8.64] ;  /* 0x0800000008e2bfae */ /* 0x000fe2000b981a10 */
[----:B------:R-:W-:Y:S01]  /*26f0*/  @!P2 LEA.HI.X R7, R7, R252, R0, 0x1, P0 ;  /* 0x000000fc0707a211 */ /* 0x000fe200000f0c00 */
[----:B------:R-:W-:Y:S02]  /*2700*/  IMAD R3, R123, R139, R5 ;  /* 0x0000008b7b037224 */ /* 0x000fe400078e0205 */
[----:B------:R1:W-:Y:S01]  /*2710*/  @!P3 LDGSTS.E.BYPASS.LTC128B.128 [R226+0x9000], desc[UR16][R8.64+0x80] ;  /* 0x0900008008e2bfae */ /* 0x0003e2000b981a10 */
[----:B------:R-:W-:-:S02]  /*2720*/  IMAD R17, R20, UR11, R4 ;  /* 0x0000000b14117c24 */ /* 0x000fc4000f8e0204 */
[----:B------:R-:W-:Y:S01]  /*2730*/  IMAD.WIDE.U32 R4, R20, UR10, R2 ;  /* 0x0000000a14047c25 */ /* 0x000fe2000f8e0002 */
[----:B------:R-:W-:Y:S03]  /*2740*/  @!P2 LDGSTS.E.BYPASS.LTC128B.128 [R226+0x8800], desc[UR16][R6.64] ;  /* 0x0880000006e2afae */ /* 0x000fe6000b981a10 */
[----:B------:R-:W-:Y:S01]  /*2750*/  IMAD.WIDE.U32 R2, R16, R122, RZ ;  /* 0x0000007a10027225 */ /* 0x000fe200078e00ff */
[----:B------:R2:W-:Y:S01]  /*2760*/  @!P2 LDGSTS.E.BYPASS.LTC128B.128 [R226+0x9800], desc[UR16][R6.64+0x80] ;  /* 0x0980008006e2afae */ /* 0x0005e2000b981a10 */
[----:B------:R-:W-:Y:S01]  /*2770*/  LEA R251, P0, R4, UR6, 0x1 ;  /* 0x0000000604fb7c11 */ /* 0x000fe2000f8008ff */
[----:B------:R-:W3:Y:S01]  /*2780*/  LDCU UR6, c[0x0][0x50c] ;  /* 0x0000a180ff0677ac */ /* 0x000ee20008000800 */
[----:B------:R-:W-:Y:S01]  /*2790*/  IMAD.IADD R0, R5, 0x1, R17 ;  /* 0x0000000105007824 */ /* 0x000fe200078e0211 */
[----:B------:R-:W0:Y:S01]  /*27a0*/  LDGDEPBAR ;  /* 0x00000000000079af */ /* 0x000e220000000000 */
[----:B------:R-:W-:Y:S01]  /*27b0*/  LOP3.LUT R5, R214, 0x1c0, RZ, 0xc0, !PT ;  /* 0x000001c0d6057812 */ /* 0x000fe200078ec0ff */
[----:B------:R-:W-:-:S02]  /*27c0*/  IMAD.IADD R3, R3, 0x1, R18 ;  /* 0x0000000103037824 */ /* 0x000fc400078e0212 */
[----:B------:R-:W-:Y:S02]  /*27d0*/  LEA.HI.X R250, R4, UR7, R0, 0x1, P0 ;  /* 0x0000000704fa7c11 */ /* 0x000fe400080f0c00 */
[----:B------:R-:W-:Y:S02]  /*27e0*/  LOP3.LUT R0, R5, 0x38, R32, 0xf8, !PT ;  /* 0x0000003805007812 */ /* 0x000fe400078ef820 */
[----:B------:R-:W-:Y:S02]  /*27f0*/  @!P1 LEA R5, P0, R138, R2, 0x4 ;  /* 0x000000028a059211 */ /* 0x000fe400078020ff */
[C---:B------:R-:W-:Y:S02]  /*2800*/  LOP3.LUT R121, R0.reuse, 0x8, R121, 0x78, !PT ;  /* 0x0000000800797812 */ /* 0x040fe400078e7879 */
[----:B------:R-:W-:Y:S01]  /*2810*/  LOP3.LUT R0, R0, 0x8, R124, 0x78, !PT ;  /* 0x0000000800007812 */ /* 0x000fe200078e787c */
[----:B-1----:R-:W-:-:S05]  /*2820*/  IMAD.SHL.U32 R8, R124, 0x20, RZ ;  /* 0x000000207c087824 */ /* 0x002fca00078e00ff */
[----:B------:R-:W-:Y:S02]  /*2830*/  LOP3.LUT R8, R8, 0x7c00, RZ, 0xc0, !PT ;  /* 0x00007c0008087812 */ /* 0x000fe400078ec0ff */
[----:B--2---:R-:W-:Y:S01]  /*2840*/  @!P3 LEA R6, P2, R2, R251, 0x1 ;  /* 0x000000fb0206b211 */ /* 0x004fe200078408ff */
[----:B------:R-:W-:-:S04]  /*2850*/  DEPBAR.LE SB0, 0x0 ;  /* 0x000080000000791a */ /* 0x000fc80000000000 */
[----:B------:R-:W-:Y:S01]  /*2860*/  @!P3 LEA.HI.X R7, R2, R250, R3, 0x1, P2 ;  /* 0x000000fa0207b211 */ /* 0x000fe200010f0c03 */
[----:B------:R-:W-:Y:S01]  /*2870*/  BAR.SYNC.DEFER_BLOCKING 0x0 ;  /* 0x0000000000007b1d */ /* 0x000fe20000010000 */
[----:B------:R-:W-:Y:S02]  /*2880*/  LOP3.LUT R2, R214, 0x200, RZ, 0xc0, !PT ;  /* 0x00000200d6027812 */ /* 0x000fe400078ec0ff */
[----:B------:R-:W-:Y:S02]  /*2890*/  @!P1 LEA.HI.X R3, R138, R3, R139, 0x4, P0 ;  /* 0x000000038a039211 */ /* 0x000fe400000f248b */
[----:B------:R-:W-:Y:S02]  /*28a0*/  @!P1 LEA R4, P0, R5, R251, 0x1 ;  /* 0x000000fb05049211 */ /* 0x000fe400078008ff */
[----:B------:R-:W-:Y:S02]  /*28b0*/  LOP3.LUT R214, R214, 0x400, RZ, 0xc0, !PT ;  /* 0x00000400d6d67812 */ /* 0x000fe400078ec0ff */
[----:B------:R-:W-:-:S02]  /*28c0*/  IADD3 R2, PT, PT, R121, R2, R8 ;  /* 0x0000000279027210 */ /* 0x000fc40007ffe008 */
[----:B------:R-:W-:Y:S01]  /*28d0*/  @!P1 LEA.HI.X R5, R5, R250, R3, 0x1, P0 ;  /* 0x000000fa05059211 */ /* 0x000fe200000f0c03 */
[----:B------:R-:W-:Y:S01]  /*28e0*/  IMAD R214, R0, 0x2, R214 ;  /* 0x0000000200d67824 */ /* 0x000fe200078e02d6 */
[----:B------:R-:W-:Y:S01]  /*28f0*/  LEA R213, R2, UR5, 0x1 ;  /* 0x0000000502d57c11 */ /* 0x000fe2000f8e08ff */
[----:B------:R-:W-:-:S05]  /*2900*/  IMAD.MOV.U32 R3, RZ, RZ, 0x10 ;  /* 0x00000010ff037424 */ /* 0x000fca00078e00ff */
[----:B------:R-:W-:Y:S02]  /*2910*/  SEL R3, R3, 0xfffffff0, !P6 ;  /* 0xfffffff003037807 */ /* 0x000fe40007000000 */
[----:B------:R-:W-:Y:S01]  /*2920*/  LOP3.LUT P6, RZ, R124, 0x4, RZ, 0xc0, !PT ;  /* 0x000000047cff7812 */ /* 0x000fe200078cc0ff */
[----:B------:R-:W-:Y:S01]  /*2930*/  @!PT LDS RZ, [RZ] ;  /* 0x00000000fffff984 */ /* 0x000fe20000000800 */
[----:B------:R-:W-:Y:S01]  /*2940*/  @!PT LDS RZ, [RZ] ;  /* 0x00000000fffff984 */ /* 0x000fe20000000800 */
[----:B------:R-:W-:Y:S01]  /*2950*/  @!PT LDS RZ, [RZ] ;  /* 0x00000000fffff984 */ /* 0x000fe20000000800 */
[----:B------:R-:W-:Y:S03]  /*2960*/  @!P3 LDGSTS.E.BYPASS.LTC128B.128 [R226+0xa000], desc[UR16][R6.64] ;  /* 0x0a00000006e2bfae */ /* 0x000fe6000b981a10 */
[----:B------:R-:W-:Y:S01]  /*2970*/  SEL R120, R61, 0xffffffe0, !P6 ;  /* 0xffffffe03d787807 */ /* 0x000fe20007000000 */
[----:B------:R-:W-:Y:S04]  /*2980*/  @!P3 LDGSTS.E.BYPASS.LTC128B.128 [R226+0xb000], desc[UR16][R6.64+0x80] ;  /* 0x0b00008006e2bfae */ /* 0x000fe8000b981a10 */
[--C-:B------:R-:W-:Y:S01]  /*2990*/  IMAD R2, R120, 0x2, R213.reuse ;  /* 0x0000000278027824 */ /* 0x100fe200078e02d5 */
[----:B------:R-:W-:Y:S03]  /*29a0*/  @P3 STS.128 [R226+0xa000], RZ ;  /* 0x00a000ffe2003388 */ /* 0x000fe60000000c00 */
[C---:B------:R-:W-:Y:S01]  /*29b0*/  IMAD R216, R3.reuse, 0x2, R2 ;  /* 0x0000000203d87824 */ /* 0x040fe200078e0202 */
        /* <DEDUP_REMOVED lines=10> */
[----:B------:R-:W4:Y:S04]  /*2a60*/  LDSM.16.M88.4 R28, [R214+UR5+0x8800] ;  /* 0x00880005d61c783b */ /* 0x000f280008000200 */
[----:B------:R-:W5:Y:S04]  /*2a70*/  LDSM.16.M88.4 R12, [R213] ;  /* 0x00000000d50c783b */ /* 0x000f680000000200 */
[----:B------:R-:W-:Y:S04]  /*2a80*/  LDSM.16.M88.4 R64, [R216] ;  /* 0x00000000d840783b */ /* 0x000fe80000000200 */
[----:B------:R-:W-:Y:S01]  /*2a90*/  LDSM.16.M88.4 R72, [R213+0x4000] ;  /* 0x00400000d548783b */ /* 0x000fe20000000200 */
[----:B-1----:R-:W-:Y:S01]  /*2aa0*/  IADD3 R4, PT, PT, R214, UR5, RZ ;  /* 0x00000005d6047c10 */ /* 0x002fe2000fffe0ff */
[----:B------:R-:W-:-:S02]  /*2ab0*/  IMAD R5, R3, 0x2, R213 ;  /* 0x0000000203057824 */ /* 0x000fc400078e02d5 */
[----:B------:R-:W-:Y:S02]  /*2ac0*/  LDSM.16.M88.4 R92, [R216+0x4000] ;  /* 0x00400000d85c783b */ /* 0x000fe40000000200 */
[--C-:B------:R-:W-:Y:S02]  /*2ad0*/  IMAD R6, R3, 0x2, R4.reuse ;  /* 0x0000000203067824 */ /* 0x100fe400078e0204 */
[----:B------:R-:W-:Y:S01]  /*2ae0*/  LDSM.16.M88.4 R20, [R5+0x2000] ;  /* 0x002000000514783b */ /* 0x000fe20000000200 */
[----:B------:R-:W-:-:S03]  /*2af0*/  IMAD R0, R120, 0x2, R4 ;  /* 0x0000000278007824 */ /* 0x000fc600078e0204 */
[----:B------:R-:W1:Y:S02]  /*2b00*/  LDSM.16.M88.4 R36, [R6+0x8800] ;  /* 0x008800000624783b */ /* 0x000e640000000200 */
[----:B------:R-:W-:Y:S02]  /*2b10*/  LEA R215, R3, R0, 0x1 ;  /* 0x0000000003d77211 */ /* 0x000fe400078e08ff */
[----:B------:R-:W-:Y:S04]  /*2b20*/  LDSM.16.M88.4 R24, [R5] ;  /* 0x000000000518783b */ /* 0x000fe80000000200 */
[----:B------:R-:W3:Y:S01]  /*2b30*/  LDSM.16.M88.4 R32, [R6+0x8000] ;  /* 0x008000000620783b */ /* 0x000ee20000000200 */
[C---:B--2---:R-:W-:Y:S03]  /*2b40*/  HMMA.16816.F32 R44, R8.reuse, R16, RZ ;  /* 0x00000010082c723c */ /* 0x044fe600000018ff */
[----:B------:R-:W-:Y:S04]  /*2b50*/  LDSM.16.M88.4 R80, [R5+0x4000] ;  /* 0x004000000550783b */ /* 0x000fe80000000200 */
[----:B------:R-:W-:Y:S01]  /*2b60*/  LDSM.16.M88.4 R88, [R215+0x9000] ;  /* 0x00900000d758783b */ /* 0x000fe20000000200 */
[C---:B------:R-:W-:Y:S03]  /*2b70*/  HMMA.16816.F32 R56, R8.reuse, R18, RZ ;  /* 0x000000120838723c */ /* 0x040fe600000018ff */
[----:B------:R-:W0:Y:S05]  /*2b80*/  LDGDEPBAR ;  /* 0x00000000000079af */ /* 0x000e2a0000000000 */
[----:B----4-:R-:W-:Y:S08]  /*2b90*/  HMMA.16816.F32 R48, R8, R28, RZ ;  /* 0x0000001c0830723c */ /* 0x010ff000000018ff */
[C---:B-----5:R-:W-:Y:S08]  /*2ba0*/  HMMA.16816.F32 R40, R12.reuse, R16, RZ ;  /* 0x000000100c28723c */ /* 0x060ff000000018ff */
[----:B------:R-:W-:Y:S01]  /*2bb0*/  HMMA.16816.F32 R68, R12, R18, RZ ;  /* 0x000000120c44723c */ /* 0x000fe200000018ff */
[----:B------:R-:W-:Y:S07]  /*2bc0*/  LDSM.16.M88.4 R16, [R2] ;  /* 0x000000000210783b */ /* 0x000fee0000000200 */
[----:B------:R-:W-:Y:S08]  /*2bd0*/  HMMA.16816.F32 R8, R8, R30, RZ ;  /* 0x0000001e0808723c */ /* 0x000ff000000018ff */
[C---:B------:R-:W-:Y:S08]  /*2be0*/  HMMA.16816.F32 R52, R12.reuse, R28, RZ ;  /* 0x0000001c0c34723c */ /* 0x040ff000000018ff */
[----:B------:R-:W-:Y:S01]  /*2bf0*/  HMMA.16816.F32 R76, R12, R30, RZ ;  /* 0x0000001e0c4c723c */ /* 0x000fe200000018ff */
[----:B------:R-:W2:Y:S04]  /*2c00*/  LDSM.16.M88.4 R28, [R0+0x8000] ;  /* 0x00800000001c783b */ /* 0x000ea80000000200 */
[----:B------:R-:W-:Y:S03]  /*2c10*/  LDSM.16.M88.4 R12, [R2+0x2000] ;  /* 0x00200000020c783b */ /* 0x000fe60000000200 */
[----:B-1----:R-:W-:Y:S01]  /*2c20*/  HMMA.16816.F32 R104, R20, R36, R48 ;  /* 0x000000241468723c */ /* 0x002fe20000001830 */
[----:B------:R-:W1:Y:S07]  /*2c30*/  LDSM.16.M88.4 R48, [R215+0x8000] ;  /* 0x00800000d730783b */ /* 0x000e6e0000000200 */
[----:B---3--:R-:W-:Y:S08]  /*2c40*/  HMMA.16816.F32 R40, R24, R32, R40 ;  /* 0x000000201828723c */ /* 0x008ff00000001828 */
[C---:B------:R-:W-:Y:S08]  /*2c50*/  HMMA.16816.F32 R84, R20.reuse, R34, R56 ;  /* 0x000000221454723c */ /* 0x040ff00000001838 */
[----:B------:R-:W-:Y:S08]  /*2c60*/  HMMA.16816.F32 R44, R20, R32, R44 ;  /* 0x00000020142c723c */ /* 0x000ff0000000182c */
[----:B------:R-:W-:Y:S01]  /*2c70*/  HMMA.16816.F32 R56, R24, R34, R68 ;  /* 0x000000221838723c */ /* 0x000fe20000001844 */
[----:B------:R-:W3:Y:S07]  /*2c80*/  LDSM.16.M88.4 R68, [R214+UR5+0x9000] ;  /* 0x00900005d644783b */ /* 0x000eee0008000200 */
[----:B--2---:R-:W-:Y:S08]  /*2c90*/  HMMA.16816.F32 R32, R16, R28, R40 ;  /* 0x0000001c1020723c */ /* 0x004ff00000001828 */
[----:B------:R-:W-:Y:S01]  /*2ca0*/  HMMA.16816.F32 R96, R20, R38, R8 ;  /* 0x000000261460723c */ /* 0x000fe20000001808 */
[----:B------:R-:W2:Y:S04]  /*2cb0*/  LDSM.16.M88.4 R8, [R216+0x2000] ;  /* 0x00200000d808783b */ /* 0x000ea80000000200 */
[----:B------:R-:W4:Y:S03]  /*2cc0*/  LDSM.16.M88.4 R20, [R0+0x8800] ;  /* 0x008800000014783b */ /* 0x000f260000000200 */
[C---:B------:R-:W-:Y:S01]  /*2cd0*/  HMMA.16816.F32 R108, R24.reuse, R36, R52 ;  /* 0x00000024186c723c */ /* 0x040fe20000001834 */
[----:B------:R-:W5:Y:S07]  /*2ce0*/  LDSM.16.M88.4 R52, [R6+0x9000] ;  /* 0x009000000634783b */ /* 0x000f6e0000000200 */
[----:B------:R-:W-:Y:S01]  /*2cf0*/  HMMA.16816.F32 R116, R24, R38, R76 ;  /* 0x000000261874723c */ /* 0x000fe2000000184c */
[----:B------:R-:W-:Y:S04]  /*2d00*/  LDSM.16.M88.4 R76, [R215+0x8800] ;  /* 0x00880000d74c783b */ /* 0x000fe80000000200 */
[----:B------:R-:W-:Y:S03]  /*2d10*/  LDSM.16.M88.4 R36, [R5+0x6000] ;  /* 0x006000000524783b */ /* 0x000fe60000000200 */
[----:B-1----:R-:W-:Y:S08]  /*2d20*/  HMMA.16816.F32 R24, R64, R48, R32 ;  /* 0x000000304018723c */ /* 0x002ff00000001820 */
[C---:B------:R-:W-:Y:S01]  /*2d30*/  HMMA.16816.F32 R40, R12.reuse, R28, R44 ;  /* 0x0000001c0c28723c */ /* 0x040fe2000000182c */
[----:B------:R-:W1:Y:S07]  /*2d40*/  LDSM.16.M88.4 R44, [R213+0x6000] ;  /* 0x00600000d52c783b */ /* 0x000e6e0000000200 */
[-C--:B------:R-:W-:Y:S01]  /*2d50*/  HMMA.16816.F32 R112, R12, R30.reuse, R84 ;  /* 0x0000001e0c70723c */ /* 0x080fe20000001854 */
[----:B------:R-:W-:Y:S07]  /*2d60*/  LDSM.16.M88.4 R84, [R2+0x4000] ;  /* 0x004000000254783b */ /* 0x000fee0000000200 */
[----:B------:R-:W-:Y:S01]  /*2d70*/  HMMA.16816.F32 R100, R16, R30, R56 ;  /* 0x0000001e1064723c */ /* 0x000fe20000001838 */
[----:B------:R-:W1:Y:S07]  /*2d80*/  LDSM.16.M88.4 R56, [R0+0x9000] ;  /* 0x009000000038783b */ /* 0x000e6e0000000200 */
[----:B---3--:R-:W-:Y:S08]  /*2d90*/  HMMA.16816.F32 R28, R72, R68, R24 ;  /* 0x00000044481c723c */ /* 0x008ff00000001818 */
[----:B--2---:R-:W-:Y:S01]  /*2da0*/  HMMA.16816.F32 R32, R8, R48, R40 ;  /* 0x000000300820723c */ /* 0x004fe20000001828 */
[----:B------:R-:W2:Y:S07]  /*2db0*/  LDSM.16.M88.4 R40, [R2+0x6000] ;  /* 0x006000000228783b */ /* 0x000eae0000000200 */
[----:B----4-:R-:W-:Y:S08]  /*2dc0*/  HMMA.16816.F32 R104, R12, R20, R104 ;  /* 0x000000140c68723c */ /* 0x010ff00000001868 */
[----:B-----5:R-:W-:Y:S08]  /*2dd0*/  HMMA.16816.F32 R28, R80, R52, R28 ;  /* 0x00000034501c723c */ /* 0x020ff0000000181c */
[----:B------:R-:W-:Y:S08]  /*2de0*/  HMMA.16816.F32 R96, R12, R22, R96 ;  /* 0x000000160c60723c */ /* 0x000ff00000001860 */
[C---:B------:R-:W-:Y:S08]  /*2df0*/  HMMA.16816.F32 R108, R16.reuse, R20, R108 ;  /* 0x00000014106c723c */ /* 0x040ff0000000186c */
[----:B------:R-:W-:Y:S08]  /*2e00*/  HMMA.16816.F32 R116, R16, R22, R116 ;  /* 0x000000161074723c */ /* 0x000ff00000001874 */
[----:B-1----:R-:W-:Y:S01]  /*2e10*/  HMMA.16816.F32 R24, R44, R68, R32 ;  /* 0x000000442c18723c */ /* 0x002fe20000001820 */
[----:B------:R-:W1:Y:S07]  /*2e20*/  LDSM.16.M88.4 R32, [R216+0x6000] ;  /* 0x00600000d820783b */ /* 0x000e6e0000000200 */
[----:B------:R-:W-:Y:S08]  /*2e30*/  HMMA.16816.F32 R16, R64, R50, R100 ;  /* 0x000000324010723c */ /* 0x000ff00000001864 */
[----:B------:R-:W-:Y:S08]  /*2e40*/  HMMA.16816.F32 R20, R84, R56, R28 ;  /* 0x000000385414723c */ /* 0x000ff0000000181c */
[C---:B------:R-:W-:Y:S01]  /*2e50*/  HMMA.16816.F32 R28, R8.reuse, R50, R112 ;  /* 0x00000032081c723c */ /* 0x040fe20000001870 */
[----:B------:R-:W3:Y:S07]  /*2e60*/  LDSM.16.M88.4 R48, [R214+UR5+0x9800] ;  /* 0x00980005d630783b */ /* 0x000eee0008000200 */
[C---:B------:R-:W-:Y:S08]  /*2e70*/  HMMA.16816.F32 R104, R8.reuse, R76, R104 ;  /* 0x0000004c0868723c */ /* 0x040ff00000001868 */
[----:B------:R-:W-:Y:S01]  /*2e80*/  HMMA.16816.F32 R100, R8, R78, R96 ;  /* 0x0000004e0864723c */ /* 0x000fe20000001860 */
[----:B------:R-:W-:Y:S07]  /*2e90*/  LDSM.16.M88.4 R96, [R215+0x9800] ;  /* 0x00980000d760783b */ /* 0x000fee0000000200 */
[----:B------:R-:W-:Y:S08]  /*2ea0*/  HMMA.16816.F32 R12, R36, R52, R24 ;  /* 0x00000034240c723c */ /* 0x000ff00000001818 */
[----:B------:R-:W-:Y:S08]  /*2eb0*/  HMMA.16816.F32 R8, R72, R70, R16 ;  /* 0x000000464808723c */ /* 0x000ff00000001810 */
[----:B------:R-:W-:Y:S08]  /*2ec0*/  HMMA.16816.F32 R20, R92, R88, R20 ;  /* 0x000000585c14723c */ /* 0x000ff00000001814 */
[----:B--2---:R-:W-:Y:S08]  /*2ed0*/  HMMA.16816.F32 R24, R40, R56, R12 ;  /* 0x000000382818723c */ /* 0x004ff0000000180c */
[----:B------:R-:W-:Y:S03]  /*2ee0*/  HMMA.16816.F32 R8, R80, R54, R8 ;  /* 0x000000365008723c */ /* 0x000fe60000001808 */
[----:B------:R-:W-:-:S05]  /*2ef0*/  FMUL.FTZ R2, R20, UR6 ;  /* 0x0000000614027c20 */ /* 0x000fca0008410000 */
[----:B------:R-:W-:Y:S01]  /*2f00*/  HMMA.16816.F32 R12, R44, R70, R28 ;  /* 0x000000462c0c723c */ /* 0x000fe2000000181c */
[----:B------:R-:W2:Y:S07]  /*2f10*/  LDSM.16.M88.4 R68, [R6+0x9800] ;  /* 0x009800000644783b */ /* 0x000eae0000000200 */
[----:B-1----:R-:W-:Y:S01]  /*2f20*/  HMMA.16816.F32 R28, R32, R88, R24 ;  /* 0x00000058201c723c */ /* 0x002fe20000001818 */
[----:B------:R1:W-:Y:S07]  /*2f30*/  MUFU.TANH R88, R2 ;  /* 0x0000000200587308 */ /* 0x0003ee0000002400 */
[----:B------:R-:W-:Y:S08]  /*2f40*/  HMMA.16816.F32 R16, R84, R58, R8 ;  /* 0x0000003a5410723c */ /* 0x000ff00000001808 */
[----:B------:R-:W-:Y:S01]  /*2f50*/  HMMA.16816.F32 R8, R36, R54, R12 ;  /* 0x000000362408723c */ /* 0x000fe2000000180c */
[----:B------:R4:W5:Y:S01]  /*2f60*/  LDSM.16.M88.4 R52, [R0+0x9800] ;  /* 0x009800000034783b */ /* 0x0009620000000200 */
[----:B------:R-:W-:-:S04]  /*2f70*/  DEPBAR.LE SB0, 0x0 ;  /* 0x000080000000791a */ /* 0x000fc80000000000 */
[----:B-1----:R-:W-:Y:S02]  /*2f80*/  FMUL.FTZ R2, R21, UR6 ;  /* 0x0000000615027c20 */ /* 0x002fe40008410000 */
[----:B---3--:R-:W-:Y:S02]  /*2f90*/  HMMA.16816.F32 R12, R44, R48, R104 ;  /* 0x000000302c0c723c */ /* 0x008fe40000001868 */
[----:B------:R1:W-:Y:S06]  /*2fa0*/  MUFU.TANH R89, R2 ;  /* 0x0000000200597308 */ /* 0x0003ec0000002400 */
[----:B------:R-:W-:Y:S01]  /*2fb0*/  HMMA.16816.F32 R24, R92, R90, R16 ;  /* 0x0000005a5c18723c */ /* 0x000fe20000001810 */
[----:B----4-:R-:W-:-:S07]  /*2fc0*/  FMUL.FTZ R0, R28, UR6 ;  /* 0x000000061c007c20 */ /* 0x010fce0008410000 */
[----:B------:R-:W-:Y:S01]  /*2fd0*/  HMMA.16816.F32 R8, R40, R58, R8 ;  /* 0x0000003a2808723c */ /* 0x000fe20000001808 */
[----:B------:R3:W-:Y:S01]  /*2fe0*/  MUFU.TANH R62, R0 ;  /* 0x00000000003e7308 */ /* 0x0007e20000002400 */
[----:B-1----:R-:W-:-:S06]  /*2ff0*/  FMUL.FTZ R2, R22, UR6 ;  /* 0x0000000616027c20 */ /* 0x002fcc0008410000 */
[----:B--2---:R-:W-:Y:S08]  /*3000*/  HMMA.16816.F32 R12, R36, R68, R12 ;  /* 0x00000044240c723c */ /* 0x004ff0000000180c */
[----:B------:R-:W-:Y:S01]  /*3010*/  HMMA.16816.F32 R16, R44, R50, R100 ;  /* 0x000000322c10723c */ /* 0x000fe20000001864 */
[----:B---3--:R-:W-:-:S07]  /*3020*/  FMUL.FTZ R0, R29, UR6 ;  /* 0x000000061d007c20 */ /* 0x008fce0008410000 */
[----:B------:R-:W-:Y:S01]  /*3030*/  HMMA.16816.F32 R108, R64, R76, R108 ;  /* 0x0000004c406c723c */ /* 0x000fe2000000186c */
[----:B------:R1:W-:Y:S08]  /*3040*/  MUFU.TANH R63, R0 ;  /* 0x00000000003f7308 */ /* 0x0003f00000002400 */
[----:B------:R2:W-:Y:S01]  /*3050*/  MUFU.TANH R76, R2 ;  /* 0x00000002004c7308 */ /* 0x0005e20000002400 */
[----:B-1----:R-:W-:-:S07]  /*3060*/  FMUL.FTZ R0, R30, UR6 ;  /* 0x000000061e007c20 */ /* 0x002fce0008410000 */
[----:B------:R1:W3:Y:S01]  /*3070*/  MUFU.TANH R56, R0 ;  /* 0x0000000000387308 */ /* 0x0002e20000002400 */
[----:B--2---:R-:W-:Y:S02]  /*3080*/  FMUL.FTZ R2, R23, UR6 ;  /* 0x0000000617027c20 */ /* 0x004fe40008410000 */
[----:B------:R-:W-:Y:S05]  /*3090*/  HMMA.16816.F32 R20, R32, R90, R8 ;  /* 0x0000005a2014723c */ /* 0x000fea0000001808 */
[----:B------:R2:W-:Y:S03]  /*30a0*/  MUFU.TANH R77, R2 ;  /* 0x00000002004d7308 */ /* 0x0005e60000002400 */
[----:B-----5:R-:W-:Y:S01]  /*30b0*/  HMMA.16816.F32 R8, R40, R52, R12 ;  /* 0x000000342808723c */ /* 0x020fe2000000180c */
[----:B-1----:R-:W-:-:S04]  /*30c0*/  FMUL.FTZ R0, R31, UR6 ;  /* 0x000000061f007c20 */ /* 0x002fc80008410000 */
[----:B------:R1:W-:Y:S03]  /*30d0*/  MUFU.TANH R57, R0 ;  /* 0x0000000000397308 */ /* 0x0003e60000002400 */
[----:B------:R-:W-:Y:S01]  /*30e0*/  HMMA.16816.F32 R12, R36, R70, R16 ;  /* 0x00000046240c723c */ /* 0x000fe20000001810 */
[----:B--2---:R-:W-:-:S07]  /*30f0*/  IMAD.SHL.U32 R2, R124, 0x2, RZ ;  /* 0x000000027c027824 */ /* 0x004fce00078e00ff */
[----:B------:R-:W-:Y:S08]  /*3100*/  HMMA.16816.F32 R28, R64, R78, R116 ;  /* 0x0000004e401c723c */ /* 0x000ff00000001874 */
        /* <DEDUP_REMOVED lines=9> */
[----:B------:R-:W-:Y:S04]  /*31a0*/  HMMA.16816.F32 R24, R32, R96, R8 ;  /* 0x000000602018723c */ /* 0x000fe80000001808 */
[----:B------:R1:W-:Y:S04]  /*31b0*/  MUFU.TANH R61, R0 ;  /* 0x00000000003d7308 */ /* 0x0003e80000002400 */
[----:B------:R-:W-:Y:S08]  /*31c0*/  HMMA.16816.F32 R8, R40, R54, R12 ;  /* 0x000000362808723c */ /* 0x000ff0000000180c */
[----:B------:R-:W-:Y:S03]  /*31d0*/  HMMA.16816.F32 R12, R72, R50, R28 ;  /* 0x00000032480c723c */ /* 0x000fe6000000181c */
[----:B------:R-:W-:Y:S01]  /*31e0*/  FMUL.FTZ R7, R27, UR6 ;  /* 0x000000061b077c20 */ /* 0x000fe20008410000 */
[----:B-1----:R-:W-:-:S04]  /*31f0*/  FMUL.FTZ R0, R20, UR6 ;  /* 0x0000000614007c20 */ /* 0x002fc80008410000 */
[----:B------:R1:W-:Y:S08]  /*3200*/  MUFU.TANH R39, R0 ;  /* 0x0000000000277308 */ /* 0x0003f00000002400 */
[----:B------:R-:W-:Y:S01]  /*3210*/  MUFU.TANH R7, R7 ;  /* 0x0000000700077308 */ /* 0x000fe20000002400 */
[----:B-1----:R-:W-:-:S07]  /*3220*/  FMUL.FTZ R0, R21, UR6 ;  /* 0x0000000615007c20 */ /* 0x002fce0008410000 */
[----:B------:R1:W-:Y:S02]  /*3230*/  MUFU.TANH R38, R0 ;  /* 0x0000000000267308 */ /* 0x0003e40000002400 */
[----:B-1----:R-:W-:-:S06]  /*3240*/  FMUL.FTZ R0, R22, UR6 ;  /* 0x0000000616007c20 */ /* 0x002fcc0008410000 */
[----:B------:R1:W2:Y:S02]  /*3250*/  MUFU.TANH R37, R0 ;  /* 0x0000000000257308 */ /* 0x0002a40000002400 */
[----:B-1----:R-:W-:Y:S02]  /*3260*/  FMUL.FTZ R0, R23, UR6 ;  /* 0x0000000617007c20 */ /* 0x002fe40008410000 */
[----:B------:R-:W-:Y:S04]  /*3270*/  HMMA.16816.F32 R20, R32, R98, R8 ;  /* 0x000000622014723c */ /* 0x000fe80000001808 */
[----:B------:R1:W4:Y:S04]  /*3280*/  MUFU.TANH R36, R0 ;  /* 0x0000000000247308 */ /* 0x0003280000002400 */
[----:B------:R-:W-:Y:S08]  /*3290*/  HMMA.16816.F32 R8, R80, R70, R12 ;  /* 0x000000465008723c */ /* 0x000ff0000000180c */
[----:B------:R-:W-:Y:S01]  /*32a0*/  HMMA.16816.F32 R12, R84, R52, R16 ;  /* 0x00000034540c723c */ /* 0x000fe20000001810 */
[----:B-1----:R-:W-:-:S04]  /*32b0*/  FMUL.FTZ R0, R24, UR6 ;  /* 0x0000000618007c20 */ /* 0x002fc80008410000 */
[----:B------:R1:W-:Y:S07]  /*32c0*/  MUFU.TANH R59, R0 ;  /* 0x00000000003b7308 */ /* 0x0003ee0000002400 */
[----:B------:R-:W-:Y:S01]  /*32d0*/  HMMA.16816.F32 R8, R84, R54, R8 ;  /* 0x000000365408723c */ /* 0x000fe20000001808 */
[----:B-1----:R-:W-:-:S04]  /*32e0*/  FMUL.FTZ R0, R25, UR6 ;  /* 0x0000000619007c20 */ /* 0x002fc80008410000 */
[----:B------:R1:W-:Y:S02]  /*32f0*/  MUFU.TANH R31, R0 ;  /* 0x00000000001f7308 */ /* 0x0003e40000002400 */
[----:B-1----:R-:W-:Y:S01]  /*3300*/  LOP3.LUT R0, R2, 0x6, RZ, 0xc0, !PT ;  /* 0x0000000602007812 */ /* 0x002fe200078ec0ff */
[----:B------:R-:W-:Y:S02]  /*3310*/  FMUL.FTZ R2, R26, UR6 ;  /* 0x000000061a027c20 */ /* 0x000fe40008410000 */
[----:B------:R-:W-:Y:S02]  /*3320*/  HMMA.16816.F32 R24, R92, R96, R12 ;  /* 0x000000605c18723c */ /* 0x000fe4000000180c */
[----:B------:R-:W-:Y:S01]  /*3330*/  IMAD R0, R122, 0x20, R0 ;  /* 0x000000207a007824 */ /* 0x000fe200078e0200 */
[----:B------:R1:W5:Y:S03]  /*3340*/  MUFU.TANH R73, R2 ;  /* 0x0000000200497308 */ /* 0x0003660000002400 */
[C---:B------:R-:W-:Y:S01]  /*3350*/  VIADD R5, R0.reuse, 0x8 ;  /* 0x0000000800057836 */ /* 0x040fe20000000000 */
[----:B------:R-:W-:Y:S01]  /*3360*/  BAR.SYNC.DEFER_BLOCKING 0x0 ;  /* 0x0000000000007b1d */ /* 0x000fe20000010000 */
[C---:B------:R-:W-:Y:S01]  /*3370*/  ISETP.GE.AND P3, PT, R0.reuse, R60, PT ;  /* 0x0000003c0000720c */ /* 0x040fe20003f66270 */
[----:B------:R-:W-:-:S02]  /*3380*/  VIADD R6, R0, 0x1 ;  /* 0x0000000100067836 */ /* 0x000fc40000000000 */
[----:B------:R-:W-:Y:S01]  /*3390*/  ISETP.GE.AND P1, PT, R5, R60, PT ;  /* 0x0000003c0500720c */ /* 0x000fe20003f26270 */
[----:B------:R-:W-:Y:S01]  /*33a0*/  FMUL.FTZ R5, R20, UR6 ;  /* 0x0000000614057c20 */ /* 0x000fe20008410000 */
[----:B---3--:R-:W-:Y:S02]  /*33b0*/  FSEL R30, R56, -INF , !P3 ;  /* 0xff800000381e7808 */ /* 0x008fe40005800000 */
[----:B------:R-:W-:Y:S01]  /*33c0*/  FSEL R19, R62, -INF , !P3 ;  /* 0xff8000003e137808 */ /* 0x000fe20005800000 */
[----:B------:R3:W3:Y:S01]  /*33d0*/  MUFU.TANH R17, R5 ;  /* 0x0000000500117308 */ /* 0x0006e20000002400 */
[----:B------:R-:W-:Y:S02]  /*33e0*/  FSEL R65, R76, -INF , !P3 ;  /* 0xff8000004c417808 */ /* 0x000fe40005800000 */
[----:B------:R-:W-:Y:S02]  /*33f0*/  FSEL R64, R88, -INF , !P3 ;  /* 0xff80000058407808 */ /* 0x000fe40005800000 */
[----:B-1----:R-:W-:-:S02]  /*3400*/  IADD3 R2, PT, PT, R0, 0x9, RZ ;  /* 0x0000000900027810 */ /* 0x002fc40007ffe0ff */
[----:B--2---:R-:W-:Y:S02]  /*3410*/  FSEL R28, R37, -INF , !P1 ;  /* 0xff800000251c7808 */ /* 0x004fe40004800000 */
[-C--:B------:R-:W-:Y:S01]  /*3420*/  ISETP.GE.AND P0, PT, R2, R60.reuse, PT ;  /* 0x0000003c0200720c */ /* 0x080fe20003f06270 */
[----:B------:R-:W-:Y:S01]  /*3430*/  VIADD R2, R0, 0x10 ;  /* 0x0000001000027836 */ /* 0x000fe20000000000 */
[----:B------:R-:W-:Y:S02]  /*3440*/  FSEL R13, R39, -INF , !P1 ;  /* 0xff800000270d7808 */ /* 0x000fe40004800000 */
[----:B------:R-:W-:Y:S02]  /*3450*/  FSEL R58, R58, -INF , !P1 ;  /* 0xff8000003a3a7808 */ /* 0x000fe40004800000 */
[----:B------:R-:W-:Y:S01]  /*3460*/  ISETP.GE.AND P5, PT, R2, R60, PT ;  /* 0x0000003c0200720c */ /* 0x000fe20003fa6270 */
[----:B------:R-:W-:Y:S01]  /*3470*/  VIADD R2, R0, 0x11 ;  /* 0x0000001100027836 */ /* 0x000fe20000000000 */
[----:B------:R-:W-:Y:S01]  /*3480*/  FSEL R56, R45, -INF , !P1 ;  /* 0xff8000002d387808 */ /* 0x000fe20004800000 */
[----:B---3--:R-:W-:Y:S01]  /*3490*/  FMUL.FTZ R5, R21, UR6 ;  /* 0x0000000615057c20 */ /* 0x008fe20008410000 */
[----:B------:R-:W-:-:S02]  /*34a0*/  ISETP.GE.U32.AND P1, PT, R60, 0x21, PT ;  /* 0x000000213c00780c */ /* 0x000fc40003f26070 */
[-C--:B------:R-:W-:Y:S01]  /*34b0*/  ISETP.GE.AND P4, PT, R2, R60.reuse, PT ;  /* 0x0000003c0200720c */ /* 0x080fe20003f86270 */
[----:B------:R-:W-:Y:S01]  /*34c0*/  VIADD R2, R0, 0x18 ;  /* 0x0000001800027836 */ /* 0x000fe20000000000 */
[----:B------:R1:W2:Y:S01]  /*34d0*/  MUFU.TANH R16, R5 ;  /* 0x0000000500107308 */ /* 0x0002a20000002400 */
[-C--:B------:R-:W-:Y:S01]  /*34e0*/  ISETP.GE.AND P2, PT, R6, R60.reuse, PT ;  /* 0x0000003c0600720c */ /* 0x080fe20003f46270 */
[----:B------:R-:W-:Y:S01]  /*34f0*/  VIADD R0, R0, 0x19 ;  /* 0x0000001900007836 */ /* 0x000fe20000000000 */
[----:B----4-:R-:W-:Y:S02]  /*3500*/  FSEL R52, R36, -INF , !P0 ;  /* 0xff80000024347808 */ /* 0x010fe40004000000 */
[----:B------:R-:W-:Y:S01]  /*3510*/  ISETP.GE.AND P3, PT, R2, R60, PT ;  /* 0x0000003c0200720c */ /* 0x000fe20003f66270 */
[----:B------:R-:W-:Y:S01]  /*3520*/  FMUL.FTZ R2, R23, UR6 ;  /* 0x0000000617027c20 */ /* 0x000fe20008410000 */
[----:B------:R-:W-:Y:S02]  /*3530*/  FSEL R18, R63, -INF , !P2 ;  /* 0xff8000003f127808 */ /* 0x000fe40005000000 */
[----:B------:R-:W-:-:S02]  /*3540*/  FSEL R29, R57, -INF , !P2 ;  /* 0xff800000391d7808 */ /* 0x000fc40005000000 */
[----:B------:R-:W-:Y:S02]  /*3550*/  FSEL R63, R77, -INF , !P2 ;  /* 0xff8000004d3f7808 */ /* 0x000fe40005000000 */
[----:B------:R-:W-:Y:S02]  /*3560*/  FSEL R62, R89, -INF , !P2 ;  /* 0xff800000593e7808 */ /* 0x000fe40005000000 */
[----:B------:R-:W-:Y:S02]  /*3570*/  FSEL R14, R38, -INF , !P0 ;  /* 0xff800000260e7808 */ /* 0x000fe40004000000 */
[----:B------:R-:W-:Y:S01]  /*3580*/  FSEL R61, R61, -INF , !P0 ;  /* 0xff8000003d3d7808 */ /* 0x000fe20004000000 */
[----:B-1----:R-:W-:Y:S01]  /*3590*/  FMUL.FTZ R5, R22, UR6 ;  /* 0x0000000616057c20 */ /* 0x002fe20008410000 */
[----:B------:R-:W-:Y:S01]  /*35a0*/  FSEL R57, R44, -INF , !P0 ;  /* 0xff8000002c397808 */ /* 0x000fe20004000000 */
[----:B------:R-:W-:Y:S01]  /*35b0*/  HMMA.16816.F32 R20, R92, R98, R8 ;  /* 0x000000625c14723c */ /* 0x000fe20000001808 */
[----:B------:R-:W-:Y:S01]  /*35c0*/  ISETP.GE.AND P2, PT, R0, R60, PT ;  /* 0x0000003c0000720c */ /* 0x000fe20003f46270 */
[----:B------:R1:W3:Y:S01]  /*35d0*/  MUFU.TANH R12, R5 ;  /* 0x00000005000c7308 */ /* 0x0002e20000002400 */
[----:B-----5:R-:W-:-:S02]  /*35e0*/  FSEL R73, R73, -INF , !P5 ;  /* 0xff80000049497808 */ /* 0x020fc40006800000 */
[----:B------:R-:W-:Y:S02]  /*35f0*/  FSEL R59, R59, -INF , !P5 ;  /* 0xff8000003b3b7808 */ /* 0x000fe40006800000 */
[----:B------:R-:W-:-:S03]  /*3600*/  FSEL R72, R7, -INF , !P4 ;  /* 0xff80000007487808 */ /* 0x000fc60006000000 */
[----:B------:R1:W4:Y:S01]  /*3610*/  MUFU.TANH R5, R2 ;  /* 0x0000000200057308 */ /* 0x0003220000002400 */
[----:B--2---:R-:W-:Y:S09]  /*3620*/  @!P1 BRA `(.L_x_1610) ;  /* 0x0000000000489947 */ /* 0x004ff20003800000 */
[----:B------:R-:W-:-:S05]  /*3630*/  LEA.HI.SX32 R0, R227, 0xfffffffe, 0x1b ;  /* 0xfffffffee3007811 */ /* 0x000fca00078fdaff */
[C---:B-1----:R-:W-:Y:S02]  /*3640*/  IMAD R2, R0.reuse, UR4, RZ ;  /* 0x0000000400027c24 */ /* 0x042fe4000f8e02ff */
        /* <DEDUP_REMOVED lines=16> */
.L_x_1610:
[----:B------:R-:W-:Y:S01]  /*3750*/  FMNMX3.FTZ R0, R30, R29, R28, !PT ;  /* 0x0000001d1e007276 */ /* 0x000fe2000781001c */
[----:B------:R-:W5:Y:S01]  /*3760*/  LDCU UR4, c[0x0][0x45c] ;  /* 0x00008b80ff0477ac */ /* 0x000f620008000800 */
[----:B-1----:R-:W-:Y:S02]  /*3770*/  FMNMX3.FTZ R2, R19, R18, R13, !PT ;  /* 0x0000001213027276 */ /* 0x002fe4000781000d */
[----:B---3--:R-:W-:Y:S02]  /*3780*/  FSEL R68, R12, -INF , !P3 ;  /* 0xff8000000c447808 */ /* 0x008fe40005800000 */
[----:B------:R-:W-:Y:S02]  /*3790*/  FMNMX3.FTZ R0, R0, R52, R73, !PT ;  /* 0x0000003400007276 */ /* 0x000fe40007810049 */
[----:B------:R-:W-:Y:S02]  /*37a0*/  FSEL R55, R31, -INF , !P4 ;  /* 0xff8000001f377808 */ /* 0x000fe40006000000 */
[----:B------:R-:W-:-:S02]  /*37b0*/  FSEL R54, R17, -INF , !P3 ;  /* 0xff80000011367808 */ /* 0x000fc40005800000 */
[----:B------:R-:W-:Y:S02]  /*37c0*/  FMNMX3.FTZ R2, R2, R14, R59, !PT ;  /* 0x0000000e02027276 */ /* 0x000fe4000781003b */
[----:B----4-:R-:W-:Y:S01]  /*37d0*/  FSEL R60, R5, -INF , !P2 ;  /* 0xff800000053c7808 */ /* 0x010fe20005000000 */
[----:B------:R-:W-:Y:S01]  /*37e0*/  FMUL.FTZ R5, R24, UR6 ;  /* 0x0000000618057c20 */ /* 0x000fe20008410000 */
[----:B------:R-:W-:Y:S02]  /*37f0*/  FMNMX3.FTZ R0, R0, R72, R68, !PT ;  /* 0x0000004800007276 */ /* 0x000fe40007810044 */
[----:B------:R-:W-:Y:S02]  /*3800*/  FSEL R53, R16, -INF , !P2 ;  /* 0xff80000010357808 */ /* 0x000fe40005000000 */
[----:B------:R-:W-:Y:S01]  /*3810*/  FMNMX3.FTZ R2, R2, R55, R54, !PT ;  /* 0x0000003702027276 */ /* 0x000fe20007810036 */
[----:B------:R1:W3:Y:S01]  /*3820*/  MUFU.TANH R16, R5 ;  /* 0x0000000500107308 */ /* 0x0002e20000002400 */
[----:B------:R-:W-:-:S02]  /*3830*/  FMNMX.FTZ R0, R60, R0, !PT ;  /* 0x000000003c007209 */ /* 0x000fc40007810000 */
[----:B------:R-:W-:Y:S02]  /*3840*/  FMNMX.FTZ R2, R53, R2, !PT ;  /* 0x0000000235027209 */ /* 0x000fe40007810000 */
[----:B------:R-:W-:Y:S01]  /*3850*/  SHF.L.U32 R123, R123, 0x9, RZ ;  /* 0x000000097b7b7819 */ /* 0x000fe200000006ff */
[----:B--2---:R-:W2:Y:S04]  /*3860*/  SHFL.BFLY PT, R7, R0, 0x2, 0x1f ;  /* 0x0c401f0000077f89 */ /* 0x004ea800000e0000 */
[----:B------:R-:W4:Y:S01]  /*3870*/  SHFL.BFLY PT, R6, R2, 0x2, 0x1f ;  /* 0x0c401f0002067f89 */ /* 0x000f2200000e0000 */
[----:B-1----:R-:W-:Y:S01]  /*3880*/  FMUL.FTZ R5, R25, UR6 ;  /* 0x0000000619057c20 */ /* 0x002fe20008410000 */
[----:B---3--:R-:W-:-:S03]  /*3890*/  FSEL R71, R16, -INF , !P5 ;  /* 0xff80000010477808 */ /* 0x008fc60006800000 */
[----:B------:R1:W3:Y:S01]  /*38a0*/  MUFU.TANH R15, R5 ;  /* 0x00000005000f7308 */ /* 0x0002e20000002400 */
[----:B--2---:R-:W-:Y:S01]  /*38b0*/  FMNMX.FTZ R133, R0, R7, !PT ;  /* 0x0000000700857209 */ /* 0x004fe20007810000 */
[----:B------:R-:W-:Y:S01]  /*38c0*/  FMUL.FTZ R0, R22, UR6 ;  /* 0x0000000616007c20 */ /* 0x000fe20008410000 */
[----:B----4-:R-:W-:-:S05]  /*38d0*/  FMNMX.FTZ R2, R2, R6, !PT ;  /* 0x0000000602027209 */ /* 0x010fca0007810000 */
[----:B------:R2:W4:Y:S01]  /*38e0*/  MUFU.TANH R9, R0 ;  /* 0x0000000000097308 */ /* 0x0005220000002400 */
[----:B------:R-:W5:Y:S01]  /*38f0*/  SHFL.BFLY PT, R6, R133, 0x1, 0x1f ;  /* 0x0c201f0085067f89 */ /* 0x000f6200000e0000 */
[----:B-1----:R-:W-:-:S03]  /*3900*/  FMUL.FTZ R5, R26, UR6 ;  /* 0x000000061a057c20 */ /* 0x002fc60008410000 */
[----:B------:R-:W1:Y:S01]  /*3910*/  SHFL.BFLY PT, R134, R2, 0x1, 0x1f ;  /* 0x0c201f0002867f89 */ /* 0x000e6200000e0000 */
[----:B---3--:R-:W-:Y:S02]  /*3920*/  FSEL R70, R15, -INF , !P4 ;  /* 0xff8000000f467808 */ /* 0x008fe40006000000 */
[----:B------:R3:W3:Y:S01]  /*3930*/  MUFU.TANH R12, R5 ;  /* 0x00000005000c7308 */ /* 0x0006e20000002400 */
[----:B--2---:R-:W-:Y:S01]  /*3940*/  FMUL.FTZ R0, R23, UR6 ;  /* 0x0000000617007c20 */ /* 0x004fe20008410000 */
[----:B----4-:R-:W-:-:S06]  /*3950*/  FSEL R84, R9, -INF , !P3 ;  /* 0xff80000009547808 */ /* 0x010fcc0005800000 */
[----:B------:R-:W2:Y:S01]  /*3960*/  MUFU.TANH R7, R0 ;  /* 0x0000000000077308 */ /* 0x000ea20000002400 */
[----:B-----5:R-:W-:Y:S01]  /*3970*/  FMNMX.FTZ R133, R133, R6, !PT ;  /* 0x0000000685857209 */ /* 0x020fe20007810000 */
[----:B---3--:R-:W-:Y:S01]  /*3980*/  FMUL.FTZ R5, R27, UR6 ;  /* 0x000000061b057c20 */ /* 0x008fe20008410000 */
[----:B------:R-:W-:Y:S02]  /*3990*/  FSEL R78, R12, -INF , !P5 ;  /* 0xff8000000c4e7808 */ /* 0x000fe40006800000 */
[----:B-1----:R-:W-:-:S03]  /*39a0*/  FMNMX.FTZ R134, R2, R134, !PT ;  /* 0x0000008602867209 */ /* 0x002fc60007810000 */
[----:B------:R1:W3:Y:S01]  /*39b0*/  MUFU.TANH R11, R5 ;  /* 0x00000005000b7308 */ /* 0x0002e20000002400 */
[----:B------:R-:W-:Y:S02]  /*39c0*/  FMNMX3.FTZ R2, R65, R63, R58, !PT ;  /* 0x0000003f41027276 */ /* 0x000fe4000781003a */
[----:B------:R-:W-:Y:S02]  /*39d0*/  FSETP.NEU.FTZ.AND P0, PT, R134, -INF , PT ;  /* 0xff8000008600780b */ /* 0x000fe40003f1d000 */
[----:B------:R-:W-:Y:S02]  /*39e0*/  LOP3.LUT P5, RZ, R124, 0x2, RZ, 0xc0, !PT ;  /* 0x000000027cff7812 */ /* 0x000fe400078ac0ff */
[----:B--2---:R-:W-:Y:S02]  /*39f0*/  FSEL R79, R7, -INF , !P2 ;  /* 0xff800000074f7808 */ /* 0x004fe40005000000 */
[----:B------:R-:W-:-:S04]  /*3a00*/  LOP3.LUT R0, R121, 0x200, R123, 0xf8, !PT ;  /* 0x0000020079007812 */ /* 0x000fc800078ef87b */
[----:B------:R-:W-:Y:S01]  /*3a10*/  LEA R212, R0, UR5, 0x1 ;  /* 0x0000000500d47c11 */ /* 0x000fe2000f8e08ff */
[----:B-1----:R-:W-:Y:S01]  /*3a20*/  FMUL.FTZ R5, R20, UR6 ;  /* 0x0000000614057c20 */ /* 0x002fe20008410000 */
[----:B---3--:R-:W-:-:S03]  /*3a30*/  FSEL R77, R11, -INF , !P4 ;  /* 0xff8000000b4d7808 */ /* 0x008fc60006000000 */
[----:B------:R-:W-:Y:S01]  /*3a40*/  IMAD R0, R120, 0x2, R212 ;  /* 0x0000000278007824 */ /* 0x000fe200078e02d4 */
[----:B------:R-:W-:Y:S01]  /*3a50*/  LDSM.16.MT88.4 R48, [R212+0xa000] ;  /* 0x00a00000d430783b */ /* 0x000fe20000004200 */
[----:B------:R1:W2:Y:S01]  /*3a60*/  MUFU.TANH R10, R5 ;  /* 0x00000005000a7308 */ /* 0x0002a20000002400 */
[C---:B------:R-:W-:Y:S01]  /*3a70*/  LEA R223, R3.reuse, R212, 0x1 ;  /* 0x000000d403df7211 */ /* 0x040fe200078e08ff */
[----:B------:R-:W-:Y:S01]  /*3a80*/  IMAD R222, R3, 0x2, R0 ;  /* 0x0000000203de7824 */ /* 0x000fe200078e0200 */
[----:B------:R-:W-:Y:S04]  /*3a90*/  LDSM.16.MT88.4 R36, [R0+0xb000] ;  /* 0x00b000000024783b */ /* 0x000fe80000004200 */
[----:B------:R-:W-:Y:S04]  /*3aa0*/  LDSM.16.MT88.4 R32, [R223+0xa000] ;  /* 0x00a00000df20783b */ /* 0x000fe80000004200 */
[----:B------:R-:W-:Y:S04]  /*3ab0*/  LDSM.16.MT88.4 R24, [R222+0xa000] ;  /* 0x00a00000de18783b */ /* 0x000fe80000004200 */
[----:B------:R-:W-:Y:S01]  /*3ac0*/  LDSM.16.MT88.4 R40, [R212+0xb000] ;  /* 0x00b00000d428783b */ /* 0x000fe20000004200 */
[----:B-1----:R-:W-:Y:S01]  /*3ad0*/  FMUL.FTZ R5, R21, UR6 ;  /* 0x0000000615057c20 */ /* 0x002fe20008410000 */
[----:B--2---:R-:W-:-:S02]  /*3ae0*/  FSEL R69, R10, -INF , !P3 ;  /* 0xff8000000a457808 */ /* 0x004fc40005800000 */
[----:B------:R1:W-:Y:S01]  /*3af0*/  LDSM.16.MT88.4 R20, [R0+0xa000] ;  /* 0x00a000000014783b */ /* 0x0003e20000004200 */
[----:B------:R2:W3:Y:S03]  /*3b00*/  MUFU.TANH R8, R5 ;  /* 0x0000000500087308 */ /* 0x0004e60000002400 */
[----:B------:R-:W-:Y:S04]  /*3b10*/  LDSM.16.MT88.4 R44, [R223+0xb000] ;  /* 0x00b00000df2c783b */ /* 0x000fe80000004200 */
[----:B------:R-:W-:Y:S01]  /*3b20*/  LDSM.16.MT88.4 R156, [R212+0xa800] ;  /* 0x00a80000d49c783b */ /* 0x000fe20000004200 */
[----:B--2---:R-:W-:Y:S02]  /*3b30*/  FMNMX3.FTZ R5, R64, R62, R56, !PT ;  /* 0x0000003e40057276 */ /* 0x004fe40007810038 */
[----:B---3--:R-:W-:-:S02]  /*3b40*/  FSEL R76, R8, -INF , !P2 ;  /* 0xff800000084c7808 */ /* 0x008fc40005000000 */
[----:B------:R-:W-:Y:S02]  /*3b50*/  FMNMX3.FTZ R6, R5, R57, R71, !PT ;  /* 0x0000003905067276 */ /* 0x000fe40007810047 */
[----:B------:R-:W-:Y:S01]  /*3b60*/  FMNMX3.FTZ R5, R2, R61, R78, !PT ;  /* 0x0000003d02057276 */ /* 0x000fe2000781004e */
[----:B------:R-:W-:Y:S01]  /*3b70*/  FMUL.FTZ R2, R134, UR4 ;  /* 0x0000000486027c20 */ /* 0x000fe20008410000 */
[----:B------:R-:W-:Y:S02]  /*3b80*/  FMNMX3.FTZ R7, R6, R70, R69, !PT ;  /* 0x0000004606077276 */ /* 0x000fe40007810045 */
[----:B------:R-:W-:Y:S02]  /*3b90*/  FMNMX3.FTZ R6, R5, R77, R84, !PT ;  /* 0x0000004d05067276 */ /* 0x000fe40007810054 */
[----:B------:R-:W-:Y:S02]  /*3ba0*/  FMNMX.FTZ R7, R76, R7, !PT ;  /* 0x000000074c077209 */ /* 0x000fe40007810000 */
[----:B------:R-:W-:-:S02]  /*3bb0*/  FSEL R5, R2, RZ, P0 ;  /* 0x000000ff02057208 */ /* 0x000fc40000000000 */
[----:B------:R-:W-:Y:S01]  /*3bc0*/  FMNMX.FTZ R2, R79, R6, !PT ;  /* 0x000000064f027209 */ /* 0x000fe20007810000 */
[----:B------:R-:W-:Y:S01]  /*3bd0*/  SHFL.BFLY PT, R10, R7, 0x2, 0x1f ;  /* 0x0c401f00070a7f89 */ /* 0x000fe200000e0000 */
[C---:B------:R-:W-:Y:S01]  /*3be0*/  FMUL.FTZ R6, R133.reuse, UR4 ;  /* 0x0000000485067c20 */ /* 0x040fe20008410000 */
[----:B------:R-:W-:Y:S01]  /*3bf0*/  FSETP.NEU.FTZ.AND P0, PT, R133, -INF , PT ;  /* 0xff8000008500780b */ /* 0x000fe20003f1d000 */
[--C-:B------:R-:W-:Y:S01]  /*3c00*/  FFMA.FTZ R9, R19, UR4, -R5.reuse ;  /* 0x0000000413097c23 */ /* 0x100fe20008010805 */
[----:B------:R-:W2:Y:S01]  /*3c10*/  SHFL.BFLY PT, R11, R2, 0x2, 0x1f ;  /* 0x0c401f00020b7f89 */ /* 0x000ea200000e0000 */
[--C-:B------:R-:W-:Y:S01]  /*3c20*/  FFMA.FTZ R8, R18, UR4, -R5.reuse ;  /* 0x0000000412087c23 */ /* 0x100fe20008010805 */
[----:B------:R-:W-:Y:S01]  /*3c30*/  FSEL R6, R6, RZ, P0 ;  /* 0x000000ff06067208 */ /* 0x000fe20000000000 */
[----:B------:R3:W-:Y:S04]  /*3c40*/  MUFU.EX2 R75, R9 ;  /* 0x00000009004b7308 */ /* 0x0007e80000000800 */
[----:B-1----:R-:W-:Y:S01]  /*3c50*/  FFMA.FTZ R0, R28, UR4, -R6 ;  /* 0x000000041c007c23 */ /* 0x002fe20008010806 */
[----:B------:R1:W-:Y:S04]  /*3c60*/  MUFU.EX2 R80, R8 ;  /* 0x0000000800507308 */ /* 0x0003e80000000800 */
[----:B------:R4:W-:Y:S01]  /*3c70*/  MUFU.EX2 R82, R0 ;  /* 0x0000000000527308 */ /* 0x0009e20000000800 */
[----:B---3--:R-:W-:-:S04]  /*3c80*/  FFMA.FTZ R9, R13, UR4, -R5 ;  /* 0x000000040d097c23 */ /* 0x008fc80008010805 */
[----:B------:R3:W-:Y:S01]  /*3c90*/  MUFU.EX2 R81, R9 ;  /* 0x0000000900517308 */ /* 0x0007e20000000800 */
[----:B-1----:R-:W-:Y:S01]  /*3ca0*/  FFMA.FTZ R8, R14, UR4, -R5 ;  /* 0x000000040e087c23 */ /* 0x002fe20008010805 */
[----:B--2---:R-:W-:Y:S02]  /*3cb0*/  FMNMX.FTZ R2, R2, R11, !PT ;  /* 0x0000000b02027209 */ /* 0x004fe40007810000 */
[----:B----4-:R-:W-:Y:S01]  /*3cc0*/  FMNMX.FTZ R0, R7, R10, !PT ;  /* 0x0000000a07007209 */ /* 0x010fe20007810000 */
[----:B------:R1:W2:Y:S02]  /*3cd0*/  MUFU.EX2 R66, R8 ;  /* 0x0000000800427308 */ /* 0x0002a40000000800 */
[----:B------:R-:W4:Y:S04]  /*3ce0*/  SHFL.BFLY PT, R12, R2, 0x1, 0x1f ;  /* 0x0c201f00020c7f89 */ /* 0x000f2800000e0000 */
[----:B------:R-:W5:Y:S01]  /*3cf0*/  SHFL.BFLY PT, R7, R0, 0x1, 0x1f ;  /* 0x0c201f0000077f89 */ /* 0x000f6200000e0000 */
[----:B---3--:R-:W-:-:S04]  /*3d00*/  FFMA.FTZ R9, R30, UR4, -R6 ;  /* 0x000000041e097c23 */ /* 0x008fc80008010806 */
[----:B------:R-:W-:Y:S01]  /*3d10*/  MUFU.EX2 R67, R9 ;  /* 0x0000000900437308 */ /* 0x000fe20000000800 */
[--C-:B-1----:R-:W-:Y:S01]  /*3d20*/  FFMA.FTZ R8, R29, UR4, -R6.reuse ;  /* 0x000000041d087c23 */ /* 0x102fe20008010806 */
[----:B--2---:R-:W-:Y:S01]  /*3d30*/  F2FP.F16.F32.PACK_AB R10, R66, R81 ;  /* 0x00000051420a723e */ /* 0x004fe200000000ff */
[----:B------:R-:W1:Y:S02]  /*3d40*/  LDSM.16.MT88.4 R28, [R222+0xb000] ;  /* 0x00b00000de1c783b */ /* 0x000e640000004200 */
[----:B------:R2:W3:Y:S01]  /*3d50*/  MUFU.EX2 R249, R8 ;  /* 0x0000000800f97308 */ /* 0x0004e20000000800 */
[----:B----4-:R-:W-:Y:S02]  /*3d60*/  FMNMX.FTZ R135, R2, R12, !PT ;  /* 0x0000000c02877209 */ /* 0x010fe40007810000 */
[----:B-----5:R-:W-:Y:S01]  /*3d70*/  FMNMX.FTZ R136, R0, R7, !PT ;  /* 0x0000000700887209 */ /* 0x020fe20007810000 */
[----:B--2---:R-:W-:Y:S01]  /*3d80*/  FFMA.FTZ R8, R52, UR4, -R6 ;  /* 0x0000000434087c23 */ /* 0x004fe20008010806 */
[----:B---3--:R-:W-:-:S03]  /*3d90*/  F2FP.F16.F32.PACK_AB R9, R249, R67 ;  /* 0x00000043f909723e */ /* 0x008fc600000000ff */
[C---:B------:R-:W-:Y:S01]  /*3da0*/  FMUL.FTZ R0, R136.reuse, UR4 ;  /* 0x0000000488007c20 */ /* 0x040fe20008410000 */
[----:B------:R-:W-:Y:S01]  /*3db0*/  FSETP.NEU.FTZ.AND P0, PT, R136, -INF , PT ;  /* 0xff8000008800780b */ /* 0x000fe20003f1d000 */
[----:B------:R2:W3:Y:S03]  /*3dc0*/  MUFU.EX2 R74, R8 ;  /* 0x00000008004a7308 */ /* 0x0004e60000000800 */
[----:B------:R-:W-:Y:S01]  /*3dd0*/  FSEL R16, R0, RZ, P0 ;  /* 0x000000ff00107208 */ /* 0x000fe20000000000 */
[C---:B------:R-:W-:Y:S01]  /*3de0*/  FMUL.FTZ R0, R135.reuse, UR4 ;  /* 0x0000000487007c20 */ /* 0x040fe20008410000 */
[----:B------:R-:W-:-:S03]  /*3df0*/  FSETP.NEU.FTZ.AND P0, PT, R135, -INF , PT ;  /* 0xff8000008700780b */ /* 0x000fc60003f1d000 */
[--C-:B------:R-:W-:Y:S01]  /*3e00*/  FFMA.FTZ R2, R64, UR4, -R16.reuse ;  /* 0x0000000440027c23 */ /* 0x100fe20008010810 */
[----:B------:R-:W-:Y:S01]  /*3e10*/  FSEL R17, R0, RZ, P0 ;  /* 0x000000ff00117208 */ /* 0x000fe20000000000 */
[--C-:B------:R-:W-:Y:S01]  /*3e20*/  FFMA.FTZ R0, R56, UR4, -R16.reuse ;  /* 0x0000000438007c23 */ /* 0x100fe20008010810 */
[----:B------:R-:W-:Y:S01]  /*3e30*/  FFMA.FTZ R7, R62, UR4, -R16 ;  /* 0x000000043e077c23 */ /* 0x000fe20008010810 */
[----:B------:R4:W-:Y:S01]  /*3e40*/  MUFU.EX2 R220, R2 ;  /* 0x0000000200dc7308 */ /* 0x0009e20000000800 */
[-C--:B------:R-:W-:Y:S02]  /*3e50*/  MOV R62, R75.reuse ;  /* 0x0000004b003e7202 */ /* 0x080fe40000000f00 */
[----:B--2---:R-:W-:Y:S01]  /*3e60*/  F2FP.F16.F32.PACK_AB R8, R80, R75 ;  /* 0x0000004b5008723e */ /* 0x004fe200000000ff */
[----:B------:R2:W-:Y:S01]  /*3e70*/  MUFU.EX2 R225, R0 ;  /* 0x0000000000e17308 */ /* 0x0005e20000000800 */
[----:B---3--:R-:W-:-:S03]  /*3e80*/  F2FP.F16.F32.PACK_AB R11, R74, R82 ;  /* 0x000000524a0b723e */ /* 0x008fc600000000ff */
[----:B------:R3:W5:Y:S04]  /*3e90*/  MUFU.EX2 R219, R7 ;  /* 0x0000000700db7308 */ /* 0x0007680000000800 */
[----:B------:R-:W-:Y:S01]  /*3ea0*/  HMMA.16816.F32 R144, R8, R48, RZ ;  /* 0x000000300890723c */ /* 0x000fe200000018ff */
[----:B----4-:R-:W-:Y:S01]  /*3eb0*/  FFMA.FTZ R2, R57, UR4, -R16 ;  /* 0x0000000439027c23 */ /* 0x010fe20008010810 */
[----:B--2---:R-:W-:-:S03]  /*3ec0*/  FFMA.FTZ R0, R65, UR4, -R17 ;  /* 0x0000000441007c23 */ /* 0x004fc60008010811 */
[----:B------:R2:W4:Y:S03]  /*3ed0*/  MUFU.EX2 R248, R2 ;  /* 0x0000000200f87308 */ /* 0x0005260000000800 */
[C---:B------:R-:W-:Y:S01]  /*3ee0*/  HMMA.16816.F32 R152, R8.reuse, R50, RZ ;  /* 0x000000320898723c */ /* 0x040fe200000018ff */
[----:B---3--:R-:W-:Y:S01]  /*3ef0*/  FFMA.FTZ R7, R63, UR4, -R17 ;  /* 0x000000043f077c23 */ /* 0x008fe20008010811 */
[----:B------:R3:W-:Y:S01]  /*3f00*/  MUFU.EX2 R218, R0 ;  /* 0x0000000000da7308 */ /* 0x0007e20000000800 */
[----:B-----5:R-:W-:Y:S01]  /*3f10*/  F2FP.F16.F32.PACK_AB R12, R219, R220 ;  /* 0x000000dcdb0c723e */ /* 0x020fe200000000ff */
[----:B------:R-:W-:Y:S02]  /*3f20*/  IMAD.MOV.U32 R63, RZ, RZ, R67 ;  /* 0x000000ffff3f7224 */ /* 0x000fe400078e0043 */
[----:B------:R-:W5:Y:S02]  /*3f30*/  MUFU.EX2 R137, R7 ;  /* 0x0000000700897308 */ /* 0x000f640000000800 */
[----:B------:R-:W-:Y:S01]  /*3f40*/  HMMA.16816.F32 R164, R8, R32, RZ ;  /* 0x0000002008a4723c */ /* 0x000fe200000018ff */
[----:B--2---:R-:W-:Y:S01]  /*3f50*/  FFMA.FTZ R2, R58, UR4, -R17 ;  /* 0x000000043a027c23 */ /* 0x004fe20008010811 */
[----:B----4-:R-:W-:-:S06]  /*3f60*/  F2FP.F16.F32.PACK_AB R14, R248, R225 ;  /* 0x000000e1f80e723e */ /* 0x010fcc00000000ff */
[C---:B------:R-:W-:Y:S01]  /*3f70*/  HMMA.16816.F32 R88, R8.reuse, R20, RZ ;  /* 0x000000140858723c */ /* 0x040fe200000018ff */
[----:B---3--:R-:W-:Y:S01]  /*3f80*/  FFMA.FTZ R0, R61, UR4, -R17 ;  /* 0x000000043d007c23 */ /* 0x008fe20008010811 */
[----:B------:R2:W-:Y:S01]  /*3f90*/  MUFU.EX2 R217, R2 ;  /* 0x0000000200d97308 */ /* 0x0005e20000000800 */
[----:B------:R-:W-:Y:S02]  /*3fa0*/  MOV R61, R66 ;  /* 0x00000042003d7202 */ /* 0x000fe40000000f00 */
[----:B-----5:R-:W-:Y:S01]  /*3fb0*/  F2FP.F16.F32.PACK_AB R13, R137, R218 ;  /* 0x000000da890d723e */ /* 0x020fe200000000ff */
[----:B------:R-:W3:Y:S01]  /*3fc0*/  MUFU.EX2 R224, R0 ;  /* 0x0000000000e07308 */ /* 0x000ee20000000800 */
[C---:B------:R-:W-:Y:S01]  /*3fd0*/  IADD3 R7, PT, PT, R212.reuse, 0xa000, RZ ;  /* 0x0000a000d4077810 */ /* 0x040fe20007ffe0ff */
[----:B------:R-:W-:Y:S01]  /*3fe0*/  HMMA.16816.F32 R92, R8, R24, RZ ;  /* 0x00000018085c723c */ /* 0x000fe200000018ff */
[----:B--2---:R-:W-:-:S07]  /*3ff0*/  VIADD R2, R212, 0xa020 ;  /* 0x0000a020d4027836 */ /* 0x004fce0000000000 */
[C---:B------:R-:W-:Y:S01]  /*4000*/  HMMA.16816.F32 R100, R8.reuse, R40, RZ ;  /* 0x000000280864723c */ /* 0x040fe200000018ff */
[C---:B------:R-:W-:Y:S01]  /*4010*/  @P5 VIADD R2, R7.reuse, 0xffffffe0 ;  /* 0xffffffe007025836 */ /* 0x040fe20000000000 */
[----:B---3--:R-:W-:Y:S02]  /*4020*/  F2FP.F16.F32.PACK_AB R15, R224, R217 ;  /* 0x000000d9e00f723e */ /* 0x008fe400000000ff */
[----:B------:R-:W-:Y:S02]  /*4030*/  IADD3 R0, PT, PT, R212, 0xa040, RZ ;  /* 0x0000a040d4007810 */ /* 0x000fe40007ffe0ff */
[----:B------:R-:W-:Y:S01]  /*4040*/  LDSM.16.MT88.4 R172, [R2+0x800] ;  /* 0x0008000002ac783b */ /* 0x000fe20000004200 */
[----:B------:R-:W-:Y:S01]  /*4050*/  @P6 IADD3 R0, PT, PT, R7, -0x40, RZ ;  /* 0xffffffc007006810 */ /* 0x000fe20007ffe0ff */
[----:B------:R-:W-:Y:S01]  /*4060*/  HMMA.16816.F32 R104, R8, R44, RZ ;  /* 0x0000002c0868723c */ /* 0x000fe200000018ff */
[----:B------:R-:W-:Y:S01]  /*4070*/  FFMA.FTZ R7, R54, UR4, -R5 ;  /* 0x0000000436077c23 */ /* 0x000fe20008010805 */
[----:B------:R-:W-:Y:S01]  /*4080*/  IMAD.MOV.U32 R54, RZ, RZ, R81 ;  /* 0x000000ffff367224 */ /* 0x000fe200078e0051 */
[----:B------:R-:W-:Y:S01]  /*4090*/  LEA R221, R3, R0, 0x1 ;  /* 0x0000000003dd7211 */ /* 0x000fe200078e08ff */
[----:B------:R-:W-:Y:S01]  /*40a0*/  LDSM.16.MT88.4 R112, [R0+0x1800] ;  /* 0x001800000070783b */ /* 0x000fe20000004200 */
[----:B------:R-:W-:-:S03]  /*40b0*/  FFMA.FTZ R3, R68, UR4, -R6 ;  /* 0x0000000444037c23 */ /* 0x000fc60008010806 */
[C---:B------:R-:W-:Y:S01]  /*40c0*/  HMMA.16816.F32 R96, R12.reuse, R50, RZ ;  /* 0x000000320c60723c */ /* 0x040fe200000018ff */
[----:B------:R-:W-:Y:S07]  /*40d0*/  LDSM.16.MT88.4 R64, [R221+0x800] ;  /* 0x00080000dd40783b */ /* 0x000fee0000004200 */
[----:B------:R-:W-:Y:S01]  /*40e0*/  HMMA.16816.F32 R204, R12, R48, RZ ;  /* 0x000000300ccc723c */ /* 0x000fe200000018ff */
[----:B------:R2:W3:Y:S07]  /*40f0*/  LDSM.16.MT88.4 R48, [R0+0x800] ;  /* 0x000800000030783b */ /* 0x0004ee0000004200 */
[----:B------:R-:W-:Y:S03]  /*4100*/  HMMA.16816.F32 R108, R8, R36, RZ ;  /* 0x00000024086c723c */ /* 0x000fe600000018ff */
[----:B------:R-:W-:Y:S01]  /*4110*/  MOV R87, R96 ;  /* 0x0000006000577202 */ /* 0x000fe20000000f00 */
[----:B------:R-:W-:Y:S01]  /*4120*/  IMAD.MOV.U32 R86, RZ, RZ, R97 ;  /* 0x000000ffff567224 */ /* 0x000fe200078e0061 */
[----:B------:R-:W-:Y:S01]  /*4130*/  MOV R85, R98 ;  /* 0x0000006200557202 */ /* 0x000fe20000000f00 */
[----:B------:R-:W-:-:S02]  /*4140*/  IMAD.MOV.U32 R52, RZ, RZ, R99 ;  /* 0x000000ffff347224 */ /* 0x000fc400078e0063 */
[----:B------:R-:W4:Y:S01]  /*4150*/  LDSM.16.MT88.4 R96, [R2+0x1800] ;  /* 0x001800000260783b */ /* 0x000f220000004200 */
[----:B-1----:R-:W-:Y:S01]  /*4160*/  HMMA.16816.F32 R120, R8, R28, RZ ;  /* 0x0000001c0878723c */ /* 0x002fe200000018ff */
[----:B--2---:R-:W-:-:S07]  /*4170*/  FFMA.FTZ R0, R73, UR4, -R6 ;  /* 0x0000000449007c23 */ /* 0x004fce0008010806 */
        /* <DEDUP_REMOVED lines=8> */
[--C-:B------:R-:W-:Y:S01]  /*4200*/  FFMA.FTZ R8, R55, UR4, -R5.reuse ;  /* 0x0000000437087c23 */ /* 0x100fe20008010805 */
[----:B------:R-:W-:Y:S01]  /*4210*/  FFMA.FTZ R5, R53, UR4, -R5 ;  /* 0x0000000435057c23 */ /* 0x000fe20008010805 */
[----:B------:R1:W-:Y:S01]  /*4220*/  MUFU.EX2 R11, R3 ;  /* 0x00000003000b7308 */ /* 0x0003e20000000800 */
[----:B------:R-:W-:-:S02]  /*4230*/  MOV R55, R82 ;  /* 0x0000005200377202 */ /* 0x000fc40000000f00 */
[----:B------:R-:W-:Y:S01]  /*4240*/  MOV R53, R80 ;  /* 0x0000005000357202 */ /* 0x000fe20000000f00 */
[C---:B------:R-:W-:Y:S01]  /*4250*/  HMMA.16816.F32 R236, R12.reuse, R26, RZ ;  /* 0x0000001a0cec723c */ /* 0x040fe200000018ff */
[----:B------:R2:W-:Y:S01]  /*4260*/  MUFU.EX2 R27, R0 ;  /* 0x00000000001b7308 */ /* 0x0005e20000000800 */
[----:B------:R-:W5:Y:S03]  /*4270*/  LDSM.16.MT88.4 R80, [R212+0xb800] ;  /* 0x00b80000d450783b */ /* 0x000f660000004200 */
[----:B------:R-:W-:Y:S03]  /*4280*/  MUFU.EX2 R132, R9 ;  /* 0x0000000900847308 */ /* 0x000fe60000000800 */
[----:B------:R-:W-:Y:S01]  /*4290*/  HMMA.16816.F32 R192, R12, R24, RZ ;  /* 0x000000180cc0723c */ /* 0x000fe200000018ff */
[----:B------:R3:W-:Y:S01]  /*42a0*/  MUFU.EX2 R25, R5 ;  /* 0x0000000500197308 */ /* 0x0007e20000000800 */
[----:B-1----:R-:W-:-:S03]  /*42b0*/  FFMA.FTZ R3, R71, UR4, -R16 ;  /* 0x0000000447037c23 */ /* 0x002fc60008010810 */
[----:B------:R1:W4:Y:S01]  /*42c0*/  MUFU.EX2 R19, R8 ;  /* 0x0000000800137308 */ /* 0x0003220000000800 */
[--C-:B--2---:R-:W-:Y:S02]  /*42d0*/  FFMA.FTZ R0, R60, UR4, -R6.reuse ;  /* 0x000000043c007c23 */ /* 0x104fe40008010806 */
[C---:B------:R-:W-:Y:S01]  /*42e0*/  HMMA.16816.F32 R196, R12.reuse, R20, RZ ;  /* 0x000000140cc4723c */ /* 0x040fe200000018ff */
[----:B------:R2:W-:Y:S04]  /*42f0*/  MUFU.EX2 R10, R3 ;  /* 0x00000003000a7308 */ /* 0x0005e80000000800 */
[----:B------:R2:W2:Y:S01]  /*4300*/  MUFU.EX2 R18, R0 ;  /* 0x0000000000127308 */ /* 0x0004a20000000800 */
[----:B---3--:R-:W-:Y:S02]  /*4310*/  FFMA.FTZ R5, R72, UR4, -R6 ;  /* 0x0000000448057c23 */ /* 0x008fe40008010806 */
[----:B------:R-:W-:Y:S01]  /*4320*/  HMMA.16816.F32 R240, R12, R22, RZ ;  /* 0x000000160cf0723c */ /* 0x000fe200000018ff */
[----:B------:R-:W3:Y:S01]  /*4330*/  MUFU.EX2 R24, R7 ;  /* 0x0000000700187308 */ /* 0x000ee20000000800 */
[----:B------:R-:W5:Y:S01]  /*4340*/  LDSM.16.MT88.4 R20, [R221+0x1800] ;  /* 0x00180000dd14783b */ /* 0x000f620000004200 */
[----:B-1----:R-:W-:Y:S01]  /*4350*/  IMAD.MOV.U32 R8, RZ, RZ, R74 ;  /* 0x000000ffff087224 */ /* 0x002fe200078e004a */
[----:B----4-:R-:W-:Y:S01]  /*4360*/  F2FP.F16.F32.PACK_AB R124, R19, R132 ;  /* 0x00000084137c723e */ /* 0x010fe200000000ff */
[----:B------:R1:W4:Y:S01]  /*4370*/  MUFU.EX2 R26, R5 ;  /* 0x00000005001a7308 */ /* 0x0003220000000800 */
[----:B--2---:R-:W-:-:S02]  /*4380*/  FFMA.FTZ R3, R76, UR4, -R16 ;  /* 0x000000044c037c23 */ /* 0x004fc40008010810 */
[C---:B------:R-:W-:Y:S01]  /*4390*/  HMMA.16816.F32 R200, R12.reuse, R32, RZ ;  /* 0x000000200cc8723c */ /* 0x040fe200000018ff */
[--C-:B------:R-:W-:Y:S01]  /*43a0*/  FFMA.FTZ R0, R70, UR4, -R16.reuse ;  /* 0x0000000446007c23 */ /* 0x100fe20008010810 */
[----:B------:R2:W-:Y:S01]  /*43b0*/  MUFU.EX2 R7, R3 ;  /* 0x0000000300077308 */ /* 0x0005e20000000800 */
[----:B------:R-:W-:Y:S02]  /*43c0*/  F2FP.F16.F32.PACK_AB R127, R18, R11 ;  /* 0x0000000b127f723e */ /* 0x000fe400000000ff */
[----:B---3--:R-:W-:Y:S01]  /*43d0*/  F2FP.F16.F32.PACK_AB R126, R25, R24 ;  /* 0x00000018197e723e */ /* 0x008fe200000000ff */
[----:B------:R3:W5:Y:S02]  /*43e0*/  MUFU.EX2 R9, R0 ;  /* 0x0000000000097308 */ /* 0x0007640000000800 */
[----:B------:R-:W-:Y:S01]  /*43f0*/  HMMA.16816.F32 R244, R12, R34, RZ ;  /* 0x000000220cf4723c */ /* 0x000fe200000018ff */
[----:B-1----:R-:W-:Y:S01]  /*4400*/  FFMA.FTZ R5, R69, UR4, -R16 ;  /* 0x0000000445057c23 */ /* 0x002fe20008010810 */
[----:B------:R-:W-:-:S02]  /*4410*/  MOV R16, R8 ;  /* 0x0000000800107202 */ /* 0x000fc40000000f00 */
[----:B----4-:R-:W-:Y:S01]  /*4420*/  F2FP.F16.F32.PACK_AB R125, R26, R27 ;  /* 0x0000001b1a7d723e */ /* 0x010fe200000000ff */
[----:B------:R-:W-:Y:S03]  /*4430*/  MUFU.EX2 R8, R5 ;  /* 0x0000000500087308 */ /* 0x000fe60000000800 */
[----:B------:R-:W-:Y:S01]  /*4440*/  HMMA.16816.F32 R180, R12, R40, RZ ;  /* 0x000000280cb4723c */ /* 0x000fe200000018ff */
[--C-:B--2---:R-:W-:Y:S01]  /*4450*/  FFMA.FTZ R3, R77, UR4, -R17.reuse ;  /* 0x000000044d037c23 */ /* 0x104fe20008010811 */
[----:B---3--:R-:W-:-:S03]  /*4460*/  FFMA.FTZ R0, R78, UR4, -R17 ;  /* 0x000000044e007c23 */ /* 0x008fc60008010811 */
[----:B------:R1:W-:Y:S03]  /*4470*/  MUFU.EX2 R5, R3 ;  /* 0x0000000300057308 */ /* 0x0003e60000000800 */
[----:B------:R-:W-:Y:S01]  /*4480*/  HMMA.16816.F32 R232, R12, R42, RZ ;  /* 0x0000002a0ce8723c */ /* 0x000fe200000018ff */
[----:B------:R2:W3:Y:S07]  /*4490*/  MUFU.EX2 R6, R0 ;  /* 0x0000000000067308 */ /* 0x0004ee0000000800 */
[----:B------:R-:W-:Y:S01]  /*44a0*/  HMMA.16816.F32 R40, R124, R48, R88 ;  /* 0x000000307c28723c */ /* 0x000fe20000001858 */
[--C-:B-1----:R-:W-:Y:S01]  /*44b0*/  FFMA.FTZ R3, R79, UR4, -R17.reuse ;  /* 0x000000044f037c23 */ /* 0x102fe20008010811 */
[----:B--2---:R-:W-:-:S06]  /*44c0*/  FFMA.FTZ R0, R84, UR4, -R17 ;  /* 0x0000000454007c23 */ /* 0x004fcc0008010811 */
[----:B------:R-:W-:Y:S01]  /*44d0*/  HMMA.16816.F32 R88, R124, R96, R104 ;  /* 0x000000607c58723c */ /* 0x000fe20000001868 */
[----:B------:R-:W-:Y:S01]  /*44e0*/  MUFU.EX2 R3, R3 ;  /* 0x0000000300037308 */ /* 0x000fe20000000800 */
[----:B------:R-:W-:-:S03]  /*44f0*/  MOV R17, R61 ;  /* 0x0000003d00117202 */ /* 0x000fc60000000f00 */
[----:B------:R-:W1:Y:S03]  /*4500*/  MUFU.EX2 R0, R0 ;  /* 0x0000000000007308 */ /* 0x000e660000000800 */
[----:B------:R-:W-:Y:S08]  /*4510*/  HMMA.16816.F32 R32, R12, R28, RZ ;  /* 0x0000001c0c20723c */ /* 0x000ff000000018ff */
[----:B------:R-:W-:Y:S08]  /*4520*/  HMMA.16816.F32 R104, R124, R112, R108 ;  /* 0x000000707c68723c */ /* 0x000ff0000000186c */
[C---:B------:R-:W-:Y:S08]  /*4530*/  HMMA.16816.F32 R176, R12.reuse, R44, RZ ;  /* 0x0000002c0cb0723c */ /* 0x040ff000000018ff */
[C---:B------:R-:W-:Y:S08]  /*4540*/  HMMA.16816.F32 R228, R12.reuse, R46, RZ ;  /* 0x0000002e0ce4723c */ /* 0x040ff000000018ff */
[C---:B------:R-:W-:Y:S08]  /*4550*/  HMMA.16816.F32 R140, R12.reuse, R36, RZ ;  /* 0x000000240c8c723c */ /* 0x040ff000000018ff */
[C---:B------:R-:W-:Y:S08]  /*4560*/  HMMA.16816.F32 R208, R12.reuse, R38, RZ ;  /* 0x000000260cd0723c */ /* 0x040ff000000018ff */
[----:B------:R-:W-:Y:S01]  /*4570*/  HMMA.16816.F32 R28, R12, R30, RZ ;  /* 0x0000001e0c1c723c */ /* 0x000fe200000018ff */
[----:B------:R-:W-:Y:S01]  /*4580*/  MOV R14, R62 ;  /* 0x0000003e000e7202 */ /* 0x000fe20000000f00 */
[----:B------:R-:W-:-:S02]  /*4590*/  IMAD.MOV.U32 R15, RZ, RZ, R63 ;  /* 0x000000ffff0f7224 */ /* 0x000fc400078e003f */
[----:B------:R-:W-:Y:S01]  /*45a0*/  FADD.FTZ R12, R220, R219 ;  /* 0x000000dbdc0c7221 */ /* 0x000fe20000010000 */
[----:B------:R-:W-:Y:S01]  /*45b0*/  FADD.FTZ R13, R218, R137 ;  /* 0x00000089da0d7221 */ /* 0x000fe20000010000 */
[----:B------:R-:W-:Y:S02]  /*45c0*/  FADD.FTZ R15, R15, R249 ;  /* 0x000000f90f0f7221 */ /* 0x000fe40000010000 */
[----:B------:R-:W-:Y:S01]  /*45d0*/  FADD.FTZ R12, R225, R12 ;  /* 0x0000000ce10c7221 */ /* 0x000fe20000010000 */
[----:B------:R-:W-:Y:S01]  /*45e0*/  HMMA.16816.F32 R108, R124, R114, R188 ;  /* 0x000000727c6c723c */ /* 0x000fe200000018bc */
[----:B------:R-:W-:Y:S01]  /*45f0*/  MOV R189, R53 ;  /* 0x0000003500bd7202 */ /* 0x000fe20000000f00 */
[----:B------:R-:W-:Y:S01]  /*4600*/  IMAD.MOV.U32 R190, RZ, RZ, R54 ;  /* 0x000000ffffbe7224 */ /* 0x000fe200078e0036 */
[----:B------:R-:W-:Y:S01]  /*4610*/  MOV R191, R55 ;  /* 0x0000003700bf7202 */ /* 0x000fe20000000f00 */
[----:B------:R-:W-:Y:S01]  /*4620*/  FADD.FTZ R13, R217, R13 ;  /* 0x0000000dd90d7221 */ /* 0x000fe20000010000 */
[----:B------:R-:W-:Y:S01]  /*4630*/  FADD.FTZ R12, R248, R12 ;  /* 0x0000000cf80c7221 */ /* 0x000fe20000010000 */
[----:B------:R-:W-:-:S02]  /*4640*/  FADD.FTZ R14, R14, R189 ;  /* 0x000000bd0e0e7221 */ /* 0x000fc40000010000 */
[C---:B------:R-:W-:Y:S01]  /*4650*/  HMMA.16816.F32 R60, R124.reuse, R66, R128 ;  /* 0x000000427c3c723c */ /* 0x040fe20000001880 */
[----:B-----5:R-:W-:Y:S01]  /*4660*/  F2FP.F16.F32.PACK_AB R128, R9, R10 ;  /* 0x0000000a0980723e */ /* 0x020fe200000000ff */
[----:B------:R-:W-:Y:S01]  /*4670*/  FADD.FTZ R14, R190, R14 ;  /* 0x0000000ebe0e7221 */ /* 0x000fe20000010000 */
[----:B---3--:R-:W-:Y:S01]  /*4680*/  F2FP.F16.F32.PACK_AB R129, R5, R6 ;  /* 0x000000060581723e */ /* 0x008fe200000000ff */
[----:B------:R-:W-:Y:S01]  /*4690*/  FADD.FTZ R15, R191, R15 ;  /* 0x0000000fbf0f7221 */ /* 0x000fe20000010000 */
[----:B------:R-:W-:Y:S01]  /*46a0*/  F2FP.F16.F32.PACK_AB R130, R7, R8 ;  /* 0x000000080782723e */ /* 0x000fe200000000ff */
[----:B------:R-:W-:Y:S01]  /*46b0*/  FADD.FTZ R13, R224, R13 ;  /* 0x0000000de00d7221 */ /* 0x000fe20000010000 */
[----:B-1----:R-:W-:Y:S01]  /*46c0*/  F2FP.F16.F32.PACK_AB R131, R3, R0 ;  /* 0x000000000383723e */ /* 0x002fe200000000ff */
[----:B------:R-:W-:Y:S01]  /*46d0*/  HMMA.16816.F32 R56, R124, R64, R92 ;  /* 0x000000407c38723c */ /* 0x000fe2000000185c */
[----:B------:R-:W-:Y:S01]  /*46e0*/  FADD.FTZ R10, R10, R12 ;  /* 0x0000000c0a0a7221 */ /* 0x000fe20000010000 */
[----:B------:R-:W-:-:S03]  /*46f0*/  FADD.FTZ R6, R6, R13 ;  /* 0x0000000d06067221 */ /* 0x000fc60000010000 */
[----:B------:R-:W-:Y:S01]  /*4700*/  FADD.FTZ R9, R9, R10 ;  /* 0x0000000a09097221 */ /* 0x000fe20000010000 */
[----:B------:R-:W-:Y:S02]  /*4710*/  FADD.FTZ R5, R5, R6 ;  /* 0x0000000605057221 */ /* 0x000fe40000010000 */
[----:B------:R-:W-:Y:S01]  /*4720*/  HMMA.16816.F32 R92, R124, R98, R160 ;  /* 0x000000627c5c723c */ /* 0x000fe200000018a0 */
[----:B------:R-:W-:Y:S01]  /*4730*/  FADD.FTZ R8, R8, R9 ;  /* 0x0000000908087221 */ /* 0x000fe20000010000 */
[----:B------:R-:W-:-:S03]  /*4740*/  FADD.FTZ R0, R0, R5 ;  /* 0x0000000500007221 */ /* 0x000fc60000010000 */
[----:B------:R-:W-:Y:S01]  /*4750*/  FADD.FTZ R249, R7, R8 ;  /* 0x0000000807f97221 */ /* 0x000fe20000010000 */
[----:B------:R-:W-:Y:S02]  /*4760*/  FADD.FTZ R248, R3, R0 ;  /* 0x0000000003f87221 */ /* 0x000fe40000010000 */
[C---:B------:R-:W-:Y:S08]  /*4770*/  HMMA.16816.F32 R164, R124.reuse, R172, R164 ;  /* 0x000000ac7ca4723c */ /* 0x040ff000000018a4 */
[----:B------:R-:W-:Y:S08]  /*4780*/  HMMA.16816.F32 R168, R124, R174, R168 ;  /* 0x000000ae7ca8723c */ /* 0x000ff000000018a8 */
[C---:B------:R-:W-:Y:S08]  /*4790*/  HMMA.16816.F32 R160, R128.reuse, R172, R200 ;  /* 0x000000ac80a0723c */ /* 0x040ff000000018c8 */
        /* <DEDUP_REMOVED lines=17> */
[----:B------:R-:W-:Y:S01]  /*48b0*/  HMMA.16816.F32 R124, R124, R22, R184 ;  /* 0x000000167c7c723c */ /* 0x000fe200000018b8 */
[----:B------:R-:W-:Y:S01]  /*48c0*/  MOV R184, R87 ;  /* 0x0000005700b87202 */ /* 0x000fe20000000f00 */
[----:B------:R-:W-:Y:S01]  /*48d0*/  IMAD.MOV.U32 R185, RZ, RZ, R86 ;  /* 0x000000ffffb97224 */ /* 0x000fe200078e0056 */
[----:B------:R-:W-:-:S02]  /*48e0*/  MOV R186, R85 ;  /* 0x0000005500ba7202 */ /* 0x000fc40000000f00 */
        /* <DEDUP_REMOVED lines=17> */
[----:B------:R-:W-:Y:S01]  /*4a00*/  IMAD.MOV.U32 R16, RZ, RZ, 0x20 ;  /* 0x00000020ff107424 */ /* 0x000fe200078e00ff */
[----:B------:R-:W-:Y:S01]  /*4a10*/  MOV R220, 0x40 ;  /* 0x0000004000dc7802 */ /* 0x000fe20000000f00 */
[C---:B------:R-:W-:Y:S01]  /*4a20*/  IMAD.SHL.U32 R0, R138.reuse, 0x10, RZ ;  /* 0x000000108a007824 */ /* 0x040fe200078e00ff */
[----:B------:R-:W-:Y:S01]  /*4a30*/  SHF.L.U64.HI R3, R138, 0x4, R139 ;  /* 0x000000048a037819 */ /* 0x000fe2000001028b */
[----:B------:R-:W-:Y:S01]  /*4a40*/  VIADD R225, R2, 0x800 ;  /* 0x0000080002e17836 */ /* 0x000fe20000000000 */
[----:B------:R-:W-:Y:S01]  /*4a50*/  SEL R219, R16, 0xffffffe0, !P5 ;  /* 0xffffffe010db7807 */ /* 0x000fe20006800000 */
[----:B------:R-:W-:Y:S01]  /*4a60*/  IMAD.MOV.U32 R138, RZ, RZ, R133 ;  /* 0x000000ffff8a7224 */ /* 0x000fe200078e0085 */
[----:B------:R-:W-:Y:S01]  /*4a70*/  SEL R220, R220, 0xffffffc0, !P6 ;  /* 0xffffffc0dcdc7807 */ /* 0x000fe20007000000 */
[----:B------:R1:W-:Y:S01]  /*4a80*/  STL [R1+0x4], R3 ;  /* 0x0000040301007387 */ /* 0x0003e20000100800 */
[----:B------:R-:W-:Y:S01]  /*4a90*/  IADD3 R224, PT, PT, R2, 0x1800, RZ ;  /* 0x0000180002e07810 */ /* 0x000fe20007ffe0ff */
[C---:B------:R-:W-:Y:S01]  /*4aa0*/  IMAD.IADD R218, R4.reuse, 0x1, R219 ;  /* 0x0000000104da7824 */ /* 0x040fe200078e02db */
[----:B------:R-:W-:Y:S01]  /*4ab0*/  LEA.HI.SX32 R227, R227, 0xfffffffe, 0x1b ;  /* 0xfffffffee3e37811 */ /* 0x000fe200078fdaff */
[----:B------:R2:W-:Y:S01]  /*4ac0*/  STL [R1+0x8], R0 ;  /* 0x0000080001007387 */ /* 0x0005e20000100800 */
[----:B------:R-:W-:Y:S01]  /*4ad0*/  IMAD.IADD R217, R4, 0x1, R220 ;  /* 0x0000000104d97824 */ /* 0x000fe200078e02dc */
[----:B------:R-:W-:Y:S01]  /*4ae0*/  MOV R137, R134 ;  /* 0x0000008600897202 */ /* 0x000fe20000000f00 */
[----:B------:R-:W-:Y:S01]  /*4af0*/  VIADD R2, R212, 0xa040 ;  /* 0x0000a040d4027836 */ /* 0x000fe20000000000 */
[----:B------:R-:W-:Y:S01]  /*4b00*/  MOV R132, R135 ;  /* 0x0000008700847202 */ /* 0x000fe20000000f00 */
[----:B------:R-:W3:Y:S01]  /*4b10*/  LDCU UR8, c[0x0][0x50c] ;  /* 0x0000a180ff0877ac */ /* 0x000ee20008000800 */
[----:B------:R-:W-:-:S02]  /*4b20*/  IADD3 R219, PT, PT, R213, R219, RZ ;  /* 0x000000dbd5db7210 */ /* 0x000fc40007ffe0ff */
[----:B------:R-:W-:Y:S01]  /*4b30*/  IADD3 R220, PT, PT, R213, R220, RZ ;  /* 0x000000dcd5dc7210 */ /* 0x000fe20007ffe0ff */
[----:B------:R-:W4:Y:S01]  /*4b40*/  LDCU UR4, c[0x0][0x45c] ;  /* 0x00008b80ff0477ac */ /* 0x000f220008000800 */
[----:B------:R-:W3:Y:S01]  /*4b50*/  LDCU.64 UR6, c[0x0][0x3c0] ;  /* 0x00007800ff0677ac */ /* 0x000ee20008000a00 */
[----:B-1----:R-:W-:Y:S01]  /*4b60*/  IMAD.MOV.U32 R3, RZ, RZ, R136 ;  /* 0x000000ffff037224 */ /* 0x002fe200078e0088 */
[----:B--2---:R-:W-:Y:S01]  /*4b70*/  IADD3 R0, PT, PT, R212, 0xa000, RZ ;  /* 0x0000a000d4007810 */ /* 0x004fe20007ffe0ff */
[----:B------:R-:W-:Y:S06]  /*4b80*/  BRA `(.L_x_1612) ;  /* 0x0000000000587947 */ /* 0x000fec0003800000 */
.L_x_1614:
[----:B------:R-:W2:Y:S01]  /*4b90*/  LDL R133, [R1] ;  /* 0x0000000001857983 */ /* 0x000ea20000100800 */
[----:B------:R-:W1:Y:S01]  /*4ba0*/  LDC.64 R6, c[0x0][0x3b8] ;  /* 0x0000ee00ff067b82 */ /* 0x000e620000000a00 */
[----:B------:R-:W-:Y:S04]  /*4bb0*/  VIADD R2, R227, 0xffffffff ;  /* 0xffffffffe3027836 */ /* 0x000fe80000000000 */
[C---:B-1----:R-:W-:Y:S04]  /*4bc0*/  IMAD.WIDE.U32 R4, R2.reuse, R6, RZ ;  /* 0x0000000602047225 */ /* 0x042fe800078e00ff */
[----:B------:R-:W-:Y:S02]  /*4bd0*/  IMAD R5, R2, R7, R5 ;  /* 0x0000000702057224 */ /* 0x000fe400078e0205 */
[C---:B------:R-:W-:Y:S03]  /*4be0*/  IMAD.SHL.U32 R2, R4.reuse, 0x20, RZ ;  /* 0x0000002004027824 */ /* 0x040fe600078e00ff */
[----:B------:R-:W-:Y:S02]  /*4bf0*/  SHF.L.U64.HI R9, R4, 0x5, R5 ;  /* 0x0000000504097819 */ /* 0x000fe40000010205 */
[C---:B------:R-:W-:Y:S04]  /*4c00*/  LEA R2, P0, R6.reuse, R2, 0x4 ;  /* 0x0000000206027211 */ /* 0x040fe800078020ff */
[----:B------:R-:W-:Y:S02]  /*4c10*/  LEA.HI.X R7, R6, R9, R7, 0x4, P0 ;  /* 0x0000000906077211 */ /* 0x000fe400000f2407 */
[-C--:B--2---:R-:W-:Y:S02]  /*4c20*/  LEA R8, P1, R4, R133.reuse, 0x6 ;  /* 0x0000008504087211 */ /* 0x084fe400078230ff */
[----:B------:R-:W-:Y:S02]  /*4c30*/  LEA R6, P0, R2, R133, 0x1 ;  /* 0x0000008502067211 */ /* 0x000fe400078008ff */
[-C--:B------:R-:W-:Y:S02]  /*4c40*/  LEA.HI.X R9, R4, R252.reuse, R5, 0x6, P1 ;  /* 0x000000fc04097211 */ /* 0x080fe400008f3405 */
[----:B------:R-:W-:Y:S03]  /*4c50*/  LEA.HI.X R7, R2, R252, R7, 0x1, P0 ;  /* 0x000000fc02077211 */ /* 0x000fe600000f0c07 */
[----:B------:R-:W-:Y:S01]  /*4c60*/  @!PT LDS RZ, [RZ] ;  /* 0x00000000fffff984 */ /* 0x000fe20000000800 */
[----:B------:R-:W-:Y:S01]  /*4c70*/  @!PT LDS RZ, [RZ] ;  /* 0x00000000fffff984 */ /* 0x000fe20000000800 */
[----:B------:R-:W-:Y:S01]  /*4c80*/  @!PT LDS RZ, [RZ] ;  /* 0x00000000fffff984 */ /* 0x000fe20000000800 */
[----:B------:R1:W-:Y:S04]  /*4c90*/  LDGSTS.E.BYPASS.LTC128B.128 [R226+0x8000], desc[UR16][R8.64] ;  /* 0x0800000008e27fae */ /* 0x0003e8000b981a10 */
[----:B------:R1:W-:Y:S04]  /*4ca0*/  LDGSTS.E.BYPASS.LTC128B.128 [R226+0x9000], desc[UR16][R8.64+0x80] ;  /* 0x0900008008e27fae */ /* 0x0003e8000b981a10 */
[----:B------:R1:W-:Y:S04]  /*4cb0*/  LDGSTS.E.BYPASS.LTC128B.128 [R226+0x8800], desc[UR16][R6.64] ;  /* 0x0880000006e27fae */ /* 0x0003e8000b981a10 */
[----:B------:R1:W-:Y:S04]  /*4cc0*/  LDGSTS.E.BYPASS.LTC128B.128 [R226+0x9800], desc[UR16][R6.64+0x80] ;  /* 0x0980008006e27fae */ /* 0x0003e8000b981a10 */
[----:B------:R-:W0:Y:S01]  /*4cd0*/  LDGDEPBAR ;  /* 0x00000000000079af */ /* 0x000e220000000000 */
[----:B------:R-:W-:Y:S05]  /*4ce0*/  BRA `(.L_x_1613) ;  /* 0x0000000c00207947 */ /* 0x000fea0003800000 */
.L_x_1612:
[----:B------:R-:W2:Y:S01]  /*4cf0*/  LDL R2, [R1+0x8] ;  /* 0x0000080001027983 */ /* 0x000ea20000100800 */
[----:B------:R-:W-:Y:S04]  /*4d00*/  DEPBAR.LE SB0, 0x0 ;  /* 0x000080000000791a */ /* 0x000fe80000000000 */
[----:B------:R-:W5:Y:S01]  /*4d10*/  LDL R4, [R1+0x4] ;  /* 0x0000040001047983 */ /* 0x000f620000100800 */
[C---:B---3--:R-:W-:Y:S01]  /*4d20*/  IMAD.WIDE.U32 R8, R227.reuse, UR6, RZ ;  /* 0x00000006e3087c25 */ /* 0x048fe2000f8e00ff */
[----:B------:R-:W-:Y:S03]  /*4d30*/  BAR.SYNC.DEFER_BLOCKING 0x0 ;  /* 0x0000000000007b1d */ /* 0x000fe60000010000 */
[C---:B------:R-:W-:Y:S01]  /*4d40*/  IMAD R0, R227.reuse, UR7, R9 ;  /* 0x00000007e3007c24 */ /* 0x040fe2000f8e0209 */
[CC--:B------:R-:W-:Y:S04]  /*4d50*/  LEA R6, P1, R8.reuse, R251.reuse, 0x6 ;  /* 0x000000fb08067211 */ /* 0x0c0fe800078230ff */
[C-C-:B------:R-:W-:Y:S05]  /*4d60*/  LEA.HI.X R7, R8.reuse, R250, R0.reuse, 0x6, P1 ;  /* 0x000000fa08077211 */ /* 0x140fea00008f3400 */
[----:B------:R-:W-:Y:S01]  /*4d70*/  @!PT LDS RZ, [RZ] ;  /* 0x00000000fffff984 */ /* 0x000fe20000000800 */
[----:B------:R-:W-:Y:S01]  /*4d80*/  @!PT LDS RZ, [RZ] ;  /* 0x00000000fffff984 */ /* 0x000fe20000000800 */
[----:B------:R-:W-:Y:S01]  /*4d90*/  @!PT LDS RZ, [RZ] ;  /* 0x00000000fffff984 */ /* 0x000fe20000000800 */
[----:B------:R-:W-:Y:S08]  /*4da0*/  LDGSTS.E.BYPASS.LTC128B.128 [R226+0xa000], desc[UR16][R6.64] ;  /* 0x0a00000006e27fae */ /* 0x000ff0000b981a10 */
[----:B------:R-:W-:Y:S01]  /*4db0*/  LDGSTS.E.BYPASS.LTC128B.128 [R226+0xb000], desc[UR16][R6.64+0x80] ;  /* 0x0b00008006e27fae */ /* 0x000fe2000b981a10 */
[C---:B--2---:R-:W-:Y:S04]  /*4dc0*/  LEA R2, P0, R8.reuse, R2, 0x5 ;  /* 0x0000000208027211 */ /* 0x044fe800078028ff */
[----:B-----5:R-:W-:Y:S02]  /*4dd0*/  LEA.HI.X R5, R8, R4, R0, 0x5, P0 ;  /* 0x0000000408057211 */ /* 0x020fe400000f2c00 */
[C---:B------:R-:W-:Y:S04]  /*4de0*/  LEA R4, P0, R2.reuse, R251, 0x1 ;  /* 0x000000fb02047211 */ /* 0x040fe800078008ff */
[----:B------:R-:W-:Y:S02]  /*4df0*/  LEA.HI.X R5, R2, R250, R5, 0x1, P0 ;  /* 0x000000fa02057211 */ /* 0x000fe400000f0c05 */
[----:B------:R-:W-:Y:S03]  /*4e00*/  ISETP.NE.AND P0, PT, R227, RZ, PT ;  /* 0x000000ffe300720c */ /* 0x000fe60003f05270 */
[----:B------:R-:W-:Y:S08]  /*4e10*/  LDGSTS.E.BYPASS.LTC128B.128 [R226+0xa800], desc[UR16][R4.64] ;  /* 0x0a80000004e27fae */ /* 0x000ff0000b981a10 */
[----:B------:R1:W-:Y:S08]  /*4e20*/  LDGSTS.E.BYPASS.LTC128B.128 [R226+0xb800], desc[UR16][R4.64+0x80] ;  /* 0x0b80008004e27fae */ /* 0x0003f0000b981a10 */
[----:B------:R-:W-:Y:S08]  /*4e30*/  LDSM.16.M88.4 R32, [R213] ;  /* 0x00000000d520783b */ /* 0x000ff00000000200 */
[----:B------:R-:W1:Y:S08]  /*4e40*/  LDSM.16.M88.4 R16, [R214+UR5+0x8000] ;  /* 0x00800005d610783b */ /* 0x000e700008000200 */
[----:B------:R-:W2:Y:S08]  /*4e50*/  LDSM.16.M88.4 R28, [R213+0x2000] ;  /* 0x00200000d51c783b */ /* 0x000eb00000000200 */
[----:B------:R-:W3:Y:S08]  /*4e60*/  LDSM.16.M88.4 R140, [R214+UR5+0x8800] ;  /* 0x00880005d68c783b */ /* 0x000ef00008000200 */
[----:B------:R-:W0:Y:S08]  /*4e70*/  LDGDEPBAR ;  /* 0x00000000000079af */ /* 0x000e300000000000 */
[----:B------:R-:W-:Y:S08]  /*4e80*/  LDSM.16.M88.4 R176, [R219] ;  /* 0x00000000dbb0783b */ /* 0x000ff00000000200 */
[----:B------:R-:W5:Y:S01]  /*4e90*/  LDSM.16.M88.4 R180, [R218+0x8000] ;  /* 0x00800000dab4783b */ /* 0x000f620000000200 */
[-C--:B-1----:R-:W-:Y:S07]  /*4ea0*/  HMMA.16816.F32 R4, R32, R16.reuse, RZ ;  /* 0x000000102004723c */ /* 0x082fee00000018ff */
[----:B------:R-:W1:Y:S01]  /*4eb0*/  LDSM.16.M88.4 R184, [R219+0x2000] ;  /* 0x00200000dbb8783b */ /* 0x000e620000000200 */
[C---:B--2---:R-:W-:Y:S07]  /*4ec0*/  HMMA.16816.F32 R8, R28.reuse, R16, RZ ;  /* 0x000000101c08723c */ /* 0x044fee00000018ff */
[----:B------:R-:W2:Y:S01]  /*4ed0*/  LDSM.16.M88.4 R188, [R218+0x8800] ;  /* 0x00880000dabc783b */ /* 0x000ea20000000200 */
[-C--:B------:R-:W-:Y:S07]  /*4ee0*/  HMMA.16816.F32 R12, R28, R18.reuse, RZ ;  /* 0x000000121c0c723c */ /* 0x080fee00000018ff */
[----:B------:R-:W-:Y:S01]  /*4ef0*/  LDSM.16.M88.4 R192, [R220] ;  /* 0x00000000dcc0783b */ /* 0x000fe20000000200 */
[C---:B------:R-:W-:Y:S07]  /*4f00*/  HMMA.16816.F32 R16, R32.reuse, R18, RZ ;  /* 0x000000122010723c */ /* 0x040fee00000018ff */
[----:B------:R-:W4:Y:S01]  /*4f10*/  LDSM.16.M88.4 R196, [R217+0x8000] ;  /* 0x00800000d9c4783b */ /* 0x000f220000000200 */
[-C--:B---3--:R-:W-:Y:S07]  /*4f20*/  HMMA.16816.F32 R20, R32, R140.reuse, RZ ;  /* 0x0000008c2014723c */ /* 0x088fee00000018ff */
[----:B------:R-:W3:Y:S01]  /*4f30*/  LDSM.16.M88.4 R200, [R220+0x2000] ;  /* 0x00200000dcc8783b */ /* 0x000ee20000000200 */
[C---:B------:R-:W-:Y:S07]  /*4f40*/  HMMA.16816.F32 R24, R28.reuse, R140, RZ ;  /* 0x0000008c1c18723c */ /* 0x040fee00000018ff */
[----:B------:R-:W3:Y:S01]  /*4f50*/  LDSM.16.M88.4 R204, [R217+0x8800] ;  /* 0x00880000d9cc783b */ /* 0x000ee20000000200 */
[-C--:B------:R-:W-:Y:S07]  /*4f60*/  HMMA.16816.F32 R28, R28, R142.reuse, RZ ;  /* 0x0000008e1c1c723c */ /* 0x080fee00000018ff */
[----:B------:R-:W-:Y:S01]  /*4f70*/  LDSM.16.M88.4 R208, [R216+0x2000] ;  /* 0x00200000d8d0783b */ /* 0x000fe20000000200 */
[----:B------:R-:W-:Y:S07]  /*4f80*/  HMMA.16816.F32 R32, R32, R142, RZ ;  /* 0x0000008e2020723c */ /* 0x000fee00000018ff */
[----:B------:R-:W-:Y:S01]  /*4f90*/  LDSM.16.M88.4 R140, [R216] ;  /* 0x00000000d88c783b */ /* 0x000fe20000000200 */
[-C--:B-----5:R-:W-:Y:S08]  /*4fa0*/  HMMA.16816.F32 R4, R176, R180.reuse, R4 ;  /* 0x000000b4b004723c */ /* 0x0a0ff00000001804 */
[C---:B-1----:R-:W-:Y:S08]  /*4fb0*/  HMMA.16816.F32 R8, R184.reuse, R180, R8 ;  /* 0x000000b4b808723c */ /* 0x042ff00000001808 */
[-C--:B------:R-:W-:Y:S08]  /*4fc0*/  HMMA.16816.F32 R12, R184, R182.reuse, R12 ;  /* 0x000000b6b80c723c */ /* 0x080ff0000000180c */
[C---:B------:R-:W-:Y:S01]  /*4fd0*/  HMMA.16816.F32 R16, R176.reuse, R182, R16 ;  /* 0x000000b6b010723c */ /* 0x040fe20000001810 */
[----:B------:R-:W1:Y:S07]  /*4fe0*/  LDSM.16.M88.4 R180, [R215+0x8000] ;  /* 0x00800000d7b4783b */ /* 0x000e6e0000000200 */
[-C--:B--2---:R-:W-:Y:S08]  /*4ff0*/  HMMA.16816.F32 R20, R176, R188.reuse, R20 ;  /* 0x000000bcb014723c */ /* 0x084ff00000001814 */
[C---:B------:R-:W-:Y:S08]  /*5000*/  HMMA.16816.F32 R24, R184.reuse, R188, R24 ;  /* 0x000000bcb818723c */ /* 0x040ff00000001818 */
[-C--:B------:R-:W-:Y:S01]  /*5010*/  HMMA.16816.F32 R28, R184, R190.reuse, R28 ;  /* 0x000000beb81c723c */ /* 0x080fe2000000181c */
[----:B------:R-:W-:Y:S07]  /*5020*/  LDSM.16.M88.4 R184, [R213+0x4000] ;  /* 0x00400000d5b8783b */ /* 0x000fee0000000200 */
[----:B------:R-:W-:Y:S01]  /*5030*/  HMMA.16816.F32 R32, R176, R190, R32 ;  /* 0x000000beb020723c */ /* 0x000fe20000001820 */
[----:B------:R-:W2:Y:S07]  /*5040*/  LDSM.16.M88.4 R176, [R215+0x8800] ;  /* 0x00880000d7b0783b */ /* 0x000eae0000000200 */
[-C--:B----4-:R-:W-:Y:S01]  /*5050*/  HMMA.16816.F32 R4, R192, R196.reuse, R4 ;  /* 0x000000c4c004723c */ /* 0x090fe20000001804 */
[----:B------:R-:W4:Y:S07]  /*5060*/  LDSM.16.M88.4 R188, [R214+UR5+0x9000] ;  /* 0x00900005d6bc783b */ /* 0x000f2e0008000200 */
[C---:B---3--:R-:W-:Y:S08]  /*5070*/  HMMA.16816.F32 R8, R200.reuse, R196, R8 ;  /* 0x000000c4c808723c */ /* 0x048ff00000001808 */
        /* <DEDUP_REMOVED lines=8> */
[----:B------:R-:W5:Y:S07]  /*5100*/  LDSM.16.M88.4 R192, [R214+UR5+0x9800] ;  /* 0x00980005d6c0783b */ /* 0x000f6e0008000200 */
        /* <DEDUP_REMOVED lines=13> */
[----:B------:R-:W4:Y:S07]  /*51e0*/  LDSM.16.M88.4 R176, [R218+0x9800] ;  /* 0x00980000dab0783b */ /* 0x000f2e0000000200 */
[C---:B---3--:R-:W-:Y:S08]  /*51f0*/  HMMA.16816.F32 R8, R196.reuse, R188, R8 ;  /* 0x000000bcc408723c */ /* 0x048ff00000001808 */
        /* <DEDUP_REMOVED lines=13> */
[C---:B------:R-:W-:Y:S08]  /*52d0*/  HMMA.16816.F32 R16, R180.reuse, R202, R16 ;  /* 0x000000cab410723c */ /* 0x040ff00000001810 */
[-C--:B----4-:R-:W-:Y:S08]  /*52e0*/  HMMA.16816.F32 R20, R180, R176.reuse, R20 ;  /* 0x000000b0b414723c */ /* 0x090ff00000001814 */
[C---:B------:R-:W-:Y:S08]  /*52f0*/  HMMA.16816.F32 R24, R140.reuse, R176, R24 ;  /* 0x000000b08c18723c */ /* 0x040ff00000001818 */
[-C--:B------:R-:W-:Y:S01]  /*5300*/  HMMA.16816.F32 R28, R140, R178.reuse, R28 ;  /* 0x000000b28c1c723c */ /* 0x080fe2000000181c */
[----:B------:R-:W2:Y:S07]  /*5310*/  LDSM.16.M88.4 R140, [R216+0x6000] ;  /* 0x00600000d88c783b */ /* 0x000eae0000000200 */
[----:B------:R-:W-:Y:S08]  /*5320*/  HMMA.16816.F32 R32, R180, R178, R32 ;  /* 0x000000b2b420723c */ /* 0x000ff00000001820 */
[-C--:B------:R-:W-:Y:S08]  /*5330*/  HMMA.16816.F32 R4, R204, R208.reuse, R4 ;  /* 0x000000d0cc04723c */ /* 0x080ff00000001804 */
[C---:B---3--:R-:W-:Y:S08]  /*5340*/  HMMA.16816.F32 R8, R184.reuse, R208, R8 ;  /* 0x000000d0b808723c */ /* 0x048ff00000001808 */
[-C--:B------:R-:W-:Y:S08]  /*5350*/  HMMA.16816.F32 R12, R184, R210.reuse, R12 ;  /* 0x000000d2b80c723c */ /* 0x080ff0000000180c */
[C---:B------:R-:W-:Y:S08]  /*5360*/  HMMA.16816.F32 R16, R204.reuse, R210, R16 ;  /* 0x000000d2cc10723c */ /* 0x040ff00000001810 */
[-C--:B------:R-:W-:Y:S08]  /*5370*/  HMMA.16816.F32 R20, R204, R188.reuse, R20 ;  /* 0x000000bccc14723c */ /* 0x080ff00000001814 */
        /* <DEDUP_REMOVED lines=21> */
[----:B------:R-:W-:Y:S10]  /*54d0*/  MUFU.TANH R177, R6 ;  /* 0x0000000600b17308 */ /* 0x000ff40000002400 */
[----:B------:R1:W-:Y:S10]  /*54e0*/  MUFU.TANH R176, R7 ;  /* 0x0000000700b07308 */ /* 0x0003f40000002400 */
[----:B------:R2:W-:Y:S10]  /*54f0*/  MUFU.TANH R183, R10 ;  /* 0x0000000a00b77308 */ /* 0x0005f40000002400 */
[----:B------:R3:W-:Y:S01]  /*5500*/  MUFU.TANH R182, R11 ;  /* 0x0000000b00b67308 */ /* 0x0007e20000002400 */
[----:B-1----:R-:W1:Y:S01]  /*5510*/  LDSM.16.M88.4 R4, [R215+0x9800] ;  /* 0x00980000d704783b */ /* 0x002e620000000200 */
[----:B------:R-:W-:Y:S08]  /*5520*/  DEPBAR.LE SB0, 0x0 ;  /* 0x000080000000791a */ /* 0x000ff00000000000 */
[----:B------:R4:W-:Y:S01]  /*5530*/  MUFU.TANH R187, R12 ;  /* 0x0000000c00bb7308 */ /* 0x0009e20000002400 */
[----:B------:R-:W-:Y:S01]  /*5540*/  BAR.SYNC.DEFER_BLOCKING 0x0 ;  /* 0x0000000000007b1d */ /* 0x000fe20000010000 */
[----:B--2---:R-:W-:Y:S08]  /*5550*/  FMUL.FTZ R10, R16, UR8 ;  /* 0x00000008100a7c20 */ /* 0x004ff00008410000 */
[----:B------:R2:W-:Y:S01]  /*5560*/  MUFU.TANH R186, R13 ;  /* 0x0000000d00ba7308 */ /* 0x0005e20000002400 */
[----:B---3--:R-:W-:Y:S09]  /*5570*/  FMUL.FTZ R11, R17, UR8 ;  /* 0x00000008110b7c20 */ /* 0x008ff20008410000 */
[----:B------:R-:W-:Y:S01]  /*5580*/  MUFU.TANH R185, R8 ;  /* 0x0000000800b97308 */ /* 0x000fe20000002400 */
[----:B----4-:R-:W-:Y:S09]  /*5590*/  FMUL.FTZ R12, R18, UR8 ;  /* 0x00000008120c7c20 */ /* 0x010ff20008410000 */
[----:B------:R-:W3:Y:S01]  /*55a0*/  MUFU.TANH R184, R9 ;  /* 0x0000000900b87308 */ /* 0x000ee20000002400 */
[----:B--2---:R-:W-:Y:S09]  /*55b0*/  FMUL.FTZ R13, R19, UR8 ;  /* 0x00000008130d7c20 */ /* 0x004ff20008410000 */
[----:B------:R-:W-:Y:S01]  /*55c0*/  MUFU.TANH R14, R14 ;  /* 0x0000000e000e7308 */ /* 0x000fe20000002400 */
[-C--:B-1----:R-:W-:Y:S09]  /*55d0*/  HMMA.16816.F32 R20, R192, R4.reuse, R20 ;  /* 0x00000004c014723c */ /* 0x082ff20000001814 */
[----:B------:R-:W-:Y:S01]  /*55e0*/  MUFU.TANH R15, R15 ;  /* 0x0000000f000f7308 */ /* 0x000fe20000002400 */
[C---:B------:R-:W-:Y:S04]  /*55f0*/  HMMA.16816.F32 R24, R140.reuse, R4, R24 ;  /* 0x000000048c18723c */ /* 0x040fe80000001818 */
[----:B---3--:R-:W-:Y:S05]  /*5600*/  FMNMX3.FTZ R2, R137, R185, R184, !PT ;  /* 0x000000b989027276 */ /* 0x008fea00078100b8 */
[----:B------:R-:W-:Y:S01]  /*5610*/  MUFU.TANH R10, R10 ;  /* 0x0000000a000a7308 */ /* 0x000fe20000002400 */
[----:B------:R-:W-:Y:S01]  /*5620*/  FMNMX3.FTZ R5, R3, R179, R178, !PT ;  /* 0x000000b303057276 */ /* 0x000fe200078100b2 */
[-C--:B------:R-:W-:Y:S03]  /*5630*/  HMMA.16816.F32 R28, R140, R6.reuse, R28 ;  /* 0x000000068c1c723c */ /* 0x080fe6000000181c */
[----:B------:R-:W-:Y:S01]  /*5640*/  FMUL.FTZ R20, R20, UR8 ;  /* 0x0000000814147c20 */ /* 0x000fe20008410000 */
[----:B------:R-:W-:Y:S01]  /*5650*/  FMUL.FTZ R21, R21, UR8 ;  /* 0x0000000815157c20 */ /* 0x000fe20008410000 */
[----:B------:R-:W-:Y:S03]  /*5660*/  FMUL.FTZ R22, R22, UR8 ;  /* 0x0000000816167c20 */ /* 0x000fe60008410000 */
[----:B------:R-:W1:Y:S01]  /*5670*/  MUFU.TANH R11, R11 ;  /* 0x0000000b000b7308 */ /* 0x000e620000002400 */
[----:B------:R-:W-:Y:S01]  /*5680*/  FMUL.FTZ R23, R23, UR8 ;  /* 0x0000000817177c20 */ /* 0x000fe20008410000 */
[----:B------:R-:W-:Y:S04]  /*5690*/  HMMA.16816.F32 R32, R192, R6, R32 ;  /* 0x00000006c020723c */ /* 0x000fe80000001820 */
[----:B------:R-:W-:Y:S01]  /*56a0*/  FMUL.FTZ R24, R24, UR8 ;  /* 0x0000000818187c20 */ /* 0x000fe20008410000 */
[----:B------:R-:W-:Y:S03]  /*56b0*/  FMUL.FTZ R25, R25, UR8 ;  /* 0x0000000819197c20 */ /* 0x000fe60008410000 */
[----:B------:R-:W-:Y:S01]  /*56c0*/  MUFU.TANH R12, R12 ;  /* 0x0000000c000c7308 */ /* 0x000fe20000002400 */
[----:B------:R-:W-:Y:S01]  /*56d0*/  FMUL.FTZ R26, R26, UR8 ;  /* 0x000000081a1a7c20 */ /* 0x000fe20008410000 */
[----:B------:R-:W-:Y:S01]  /*56e0*/  FMUL.FTZ R27, R27, UR8 ;  /* 0x000000081b1b7c20 */ /* 0x000fe20008410000 */
[----:B------:R-:W-:Y:S01]  /*56f0*/  FMNMX3.FTZ R4, R132, R177, R176, !PT ;  /* 0x000000b184047276 */ /* 0x000fe200078100b0 */
[----:B------:R-:W-:Y:S01]  /*5700*/  FMUL.FTZ R0, R30, UR8 ;  /* 0x000000081e007c20 */ /* 0x000fe20008410000 */
[----:B------:R-:W-:Y:S01]  /*5710*/  FMUL.FTZ R28, R28, UR8 ;  /* 0x000000081c1c7c20 */ /* 0x000fe20008410000 */
[----:B------:R-:W-:Y:S04]  /*5720*/  FMUL.FTZ R29, R29, UR8 ;  /* 0x000000081d1d7c20 */ /* 0x000fe80008410000 */
[----:B------:R-:W2:Y:S01]  /*5730*/  MUFU.TANH R13, R13 ;  /* 0x0000000d000d7308 */ /* 0x000ea20000002400 */
[----:B------:R-:W-:Y:S02]  /*5740*/  FMNMX3.FTZ R2, R2, R187, R186, !PT ;  /* 0x000000bb02027276 */ /* 0x000fe400078100ba */
[----:B-1----:R-:W-:Y:S01]  /*5750*/  FMNMX3.FTZ R5, R5, R10, R11, !PT ;  /* 0x0000000a05057276 */ /* 0x002fe2000781000b */
[----:B------:R-:W-:Y:S01]  /*5760*/  FMUL.FTZ R32, R32, UR8 ;  /* 0x0000000820207c20 */ /* 0x000fe20008410000 */
[----:B------:R-:W-:Y:S01]  /*5770*/  FMUL.FTZ R33, R33, UR8 ;  /* 0x0000000821217c20 */ /* 0x000fe20008410000 */
[----:B------:R-:W-:Y:S04]  /*5780*/  FMUL.FTZ R34, R34, UR8 ;  /* 0x0000000822227c20 */ /* 0x000fe80008410000 */
[----:B------:R1:W-:Y:S01]  /*5790*/  MUFU.TANH R140, R0 ;  /* 0x00000000008c7308 */ /* 0x0003e20000002400 */
[----:B------:R-:W-:Y:S09]  /*57a0*/  FMUL.FTZ R35, R35, UR8 ;  /* 0x0000000823237c20 */ /* 0x000ff20008410000 */
[----:B------:R-:W-:Y:S01]  /*57b0*/  MUFU.TANH R196, R20 ;  /* 0x0000001400c47308 */ /* 0x000fe20000002400 */
[----:B--2---:R-:W-:Y:S09]  /*57c0*/  FMNMX3.FTZ R4, R4, R12, R13, !PT ;  /* 0x0000000c04047276 */ /* 0x004ff2000781000d */
[----:B------:R-:W2:Y:S01]  /*57d0*/  MUFU.TANH R199, R21 ;  /* 0x0000001500c77308 */ /* 0x000ea20000002400 */
[----:B-1----:R-:W-:Y:S09]  /*57e0*/  FMUL.FTZ R0, R31, UR8 ;  /* 0x000000081f007c20 */ /* 0x002ff20008410000 */
[----:B------:R1:W-:Y:S10]  /*57f0*/  MUFU.TANH R142, R0 ;  /* 0x00000000008e7308 */ /* 0x0003f40000002400 */
[----:B------:R-:W-:Y:S01]  /*5800*/  MUFU.TANH R198, R22 ;  /* 0x0000001600c67308 */ /* 0x000fe20000002400 */
[----:B--2---:R-:W-:Y:S09]  /*5810*/  FMNMX3.FTZ R136, R5, R196, R199, !PT ;  /* 0x000000c405887276 */ /* 0x004ff200078100c7 */
[----:B------:R-:W2:Y:S01]  /*5820*/  MUFU.TANH R197, R23 ;  /* 0x0000001700c57308 */ /* 0x000ea20000002400 */
[----:B-1----:R-:W-:Y:S04]  /*5830*/  FMNMX3.FTZ R0, R138, R183, R182, !PT ;  /* 0x000000b78a007276 */ /* 0x002fe800078100b6 */
[----:B------:R-:W-:Y:S05]  /*5840*/  FMNMX3.FTZ R0, R0, R14, R15, !PT ;  /* 0x0000000e00007276 */ /* 0x000fea000781000f */
[----:B------:R-:W-:Y:S10]  /*5850*/  MUFU.TANH R202, R24 ;  /* 0x0000001800ca7308 */ /* 0x000ff40000002400 */
[----:B------:R-:W1:Y:S01]  /*5860*/  MUFU.TANH R200, R25 ;  /* 0x0000001900c87308 */ /* 0x000e620000002400 */
[----:B--2---:R-:W-:Y:S09]  /*5870*/  FMNMX3.FTZ R4, R4, R198, R197, !PT ;  /* 0x000000c604047276 */ /* 0x004ff200078100c5 */
[----:B------:R-:W-:Y:S10]  /*5880*/  MUFU.TANH R139, R26 ;  /* 0x0000001a008b7308 */ /* 0x000ff40000002400 */
[----:B------:R-:W2:Y:S01]  /*5890*/  MUFU.TANH R141, R27 ;  /* 0x0000001b008d7308 */ /* 0x000ea20000002400 */
[----:B-1----:R-:W-:Y:S09]  /*58a0*/  FMNMX3.FTZ R134, R2, R202, R200, !PT ;  /* 0x000000ca02867276 */ /* 0x002ff200078100c8 */
[----:B------:R-:W-:Y:S10]  /*58b0*/  MUFU.TANH R201, R28 ;  /* 0x0000001c00c97308 */ /* 0x000ff40000002400 */
[----:B------:R-:W1:Y:S01]  /*58c0*/  MUFU.TANH R192, R29 ;  /* 0x0000001d00c07308 */ /* 0x000e620000002400 */
[----:B--2---:R-:W-:Y:S04]  /*58d0*/  FMNMX3.FTZ R0, R0, R139, R141, !PT ;  /* 0x0000008b00007276 */ /* 0x004fe8000781008d */
[----:B------:R-:W-:Y:S05]  /*58e0*/  FMNMX3.FTZ R0, R0, R140, R142, !PT ;  /* 0x0000008c00007276 */ /* 0x000fea000781008e */
[----:B------:R-:W-:Y:S10]  /*58f0*/  MUFU.TANH R188, R32 ;  /* 0x0000002000bc7308 */ /* 0x000ff40000002400 */
[----:B------:R-:W2:Y:S01]  /*5900*/  MUFU.TANH R191, R33 ;  /* 0x0000002100bf7308 */ /* 0x000ea20000002400 */
[----:B-1----:R-:W-:Y:S09]  /*5910*/  FMNMX3.FTZ R134, R134, R201, R192, !PT ;  /* 0x000000c986867276 */ /* 0x002ff200078100c0 */
[----:B------:R-:W-:Y:S10]  /*5920*/  MUFU.TANH R190, R34 ;  /* 0x0000002200be7308 */ /* 0x000ff40000002400 */
[----:B------:R-:W1:Y:S01]  /*5930*/  MUFU.TANH R189, R35 ;  /* 0x0000002300bd7308 */ /* 0x000e620000002400 */
[----:B--2---:R-:W-:Y:S02]  /*5940*/  FMNMX3.FTZ R136, R136, R188, R191, !PT ;  /* 0x000000bc88887276 */ /* 0x004fe400078100bf */
[----:B-1----:R-:W-:Y:S01]  /*5950*/  FMNMX3.FTZ R135, R4, R190, R189, !PT ;  /* 0x000000be04877276 */ /* 0x002fe200078100bd */
[----:B------:R-:W-:Y:S06]  /*5960*/  @P0 BRA `(.L_x_1614) ;  /* 0xfffffff000880947 */ /* 0x000fec000383ffff */
.L_x_1613:
[----:B------:R-:W2:Y:S01]  /*5970*/  SHFL.BFLY PT, R4, R136, 0x2, 0x1f ;  /* 0x0c401f0088047f89 */ /* 0x000ea200000e0000 */
[C---:B------:R-:W-:Y:S02]  /*5980*/  IADD3 R25, PT, PT, R212.reuse, 0xa040, RZ ;  /* 0x0000a040d4197810 */ /* 0x040fe40007ffe0ff */
[----:B------:R-:W-:Y:S05]  /*5990*/  IADD3 R24, PT, PT, R212, 0xa000, RZ ;  /* 0x0000a000d4187810 */ /* 0x000fea0007ffe0ff */
[----:B------:R-:W3:Y:S08]  /*59a0*/  SHFL.BFLY PT, R2, R0, 0x2, 0x1f ;  /* 0x0c401f0000027f89 */ /* 0x000ef000000e0000 */
[----:B------:R-:W4:Y:S08]  /*59b0*/  SHFL.BFLY PT, R5, R135, 0x2, 0x1f ;  /* 0x0c401f0087057f89 */ /* 0x000f3000000e0000 */
[----:B-1----:R-:W1:Y:S08]  /*59c0*/  SHFL.BFLY PT, R6, R134, 0x2, 0x1f ;  /* 0x0c401f0086067f89 */ /* 0x002e7000000e0000 */
[----:B------:R-:W-:Y:S01]  /*59d0*/  LDSM.16.MT88.4 R20, [R212+0xa000] ;  /* 0x00a00000d414783b */ /* 0x000fe20000004200 */
[----:B--2---:R-:W-:Y:S02]  /*59e0*/  FMNMX.FTZ R136, R136, R4, !PT ;  /* 0x0000000488887209 */ /* 0x004fe40007810000 */
[----:B---3--:R-:W-:Y:S05]  /*59f0*/  FMNMX.FTZ R0, R0, R2, !PT ;  /* 0x0000000200007209 */ /* 0x008fea0007810000 */
[----:B------:R-:W2:Y:S01]  /*5a00*/  SHFL.BFLY PT, R4, R136, 0x1, 0x1f ;  /* 0x0c201f0088047f89 */ /* 0x000ea200000e0000 */
[----:B----4-:R-:W-:Y:S07]  /*5a10*/  FMNMX.FTZ R135, R135, R5, !PT ;  /* 0x0000000587877209 */ /* 0x010fee0007810000 */
[----:B------:R-:W3:Y:S01]  /*5a20*/  SHFL.BFLY PT, R2, R0, 0x1, 0x1f ;  /* 0x0c201f0000027f89 */ /* 0x000ee200000e0000 */
[----:B-1----:R-:W-:Y:S07]  /*5a30*/  FMNMX.FTZ R134, R134, R6, !PT ;  /* 0x0000000686867209 */ /* 0x002fee0007810000 */
[----:B------:R-:W1:Y:S08]  /*5a40*/  SHFL.BFLY PT, R5, R135, 0x1, 0x1f ;  /* 0x0c201f0087057f89 */ /* 0x000e7000000e0000 */
[----:B------:R-:W4:Y:S01]  /*5a50*/  SHFL.BFLY PT, R6, R134, 0x1, 0x1f ;  /* 0x0c201f0086067f89 */ /* 0x000f2200000e0000 */
[----:B--2---:R-:W-:Y:S04]  /*5a60*/  FMNMX.FTZ R136, R136, R4, !PT ;  /* 0x0000000488887209 */ /* 0x004fe80007810000 */
[C---:B------:R-:W-:Y:S01]  /*5a70*/  FSETP.NEU.FTZ.AND P1, PT, R136.reuse, -INF , PT ;  /* 0xff8000008800780b */ /* 0x040fe20003f3d000 */
[----:B------:R-:W-:Y:S01]  /*5a80*/  FMUL.FTZ R143, R136, UR4 ;  /* 0x00000004888f7c20 */ /* 0x000fe20008410000 */
[----:B---3--:R-:W-:Y:S01]  /*5a90*/  FMNMX.FTZ R133, R0, R2, !PT ;  /* 0x0000000200857209 */ /* 0x008fe20007810000 */
[----:B------:R-:W-:Y:S01]  /*5aa0*/  FADD.FTZ R0, -R136, R3 ;  /* 0x0000000388007221 */ /* 0x000fe20000010100 */
[----:B-1----:R-:W-:Y:S02]  /*5ab0*/  FMNMX.FTZ R135, R135, R5, !PT ;  /* 0x0000000587877209 */ /* 0x002fe40007810000 */
[----:B------:R-:W-:Y:S01]  /*5ac0*/  FSEL R143, R143, RZ, P1 ;  /* 0x000000ff8f8f7208 */ /* 0x000fe20000800000 */
[----:B------:R-:W-:Y:S01]  /*5ad0*/  FMUL.FTZ R4, R0, UR4 ;  /* 0x0000000400047c20 */ /* 0x000fe20008410000 */
[----:B------:R-:W-:Y:S01]  /*5ae0*/  FADD.FTZ R0, -R133, R138 ;  /* 0x0000008a85007221 */ /* 0x000fe20000010100 */
[C---:B------:R-:W-:Y:S01]  /*5af0*/  FADD.FTZ R3, -R135.reuse, R132 ;  /* 0x0000008487037221 */ /* 0x040fe20000010100 */
[----:B------:R-:W-:Y:S01]  /*5b00*/  FMUL.FTZ R138, R135, UR4 ;  /* 0x00000004878a7c20 */ /* 0x000fe20008410000 */
[----:B------:R-:W-:Y:S01]  /*5b10*/  FFMA.FTZ R5, R179, UR4, -R143 ;  /* 0x00000004b3057c23 */ /* 0x000fe2000801088f */
[----:B------:R1:W2:Y:S01]  /*5b20*/  MUFU.EX2 R132, R4 ;  /* 0x0000000400847308 */ /* 0x0002a20000000800 */
[----:B------:R-:W-:Y:S01]  /*5b30*/  FSETP.NEU.FTZ.AND P0, PT, R135, -INF , PT ;  /* 0xff8000008700780b */ /* 0x000fe20003f1d000 */
[----:B------:R-:W-:Y:S01]  /*5b40*/  FMUL.FTZ R181, R133, UR4 ;  /* 0x0000000485b57c20 */ /* 0x000fe20008410000 */
[----:B----4-:R-:W-:Y:S07]  /*5b50*/  FMNMX.FTZ R134, R134, R6, !PT ;  /* 0x0000000686867209 */ /* 0x010fee0007810000 */
[----:B------:R3:W-:Y:S01]  /*5b60*/  MUFU.EX2 R243, R5 ;  /* 0x0000000500f37308 */ /* 0x0007e20000000800 */
[----:B------:R-:W-:Y:S01]  /*5b70*/  FSEL R138, R138, RZ, P0 ;  /* 0x000000ff8a8a7208 */ /* 0x000fe20000000000 */
[----:B------:R-:W-:Y:S01]  /*5b80*/  FMUL.FTZ R3, R3, UR4 ;  /* 0x0000000403037c20 */ /* 0x000fe20008410000 */
[----:B------:R-:W-:Y:S01]  /*5b90*/  FSETP.NEU.FTZ.AND P0, PT, R133, -INF , PT ;  /* 0xff8000008500780b */ /* 0x000fe20003f1d000 */
[C---:B------:R-:W-:Y:S01]  /*5ba0*/  FMUL.FTZ R180, R134.reuse, UR4 ;  /* 0x0000000486b47c20 */ /* 0x040fe20008410000 */
[----:B------:R-:W-:Y:S01]  /*5bb0*/  FSETP.NEU.FTZ.AND P1, PT, R134, -INF , PT ;  /* 0xff8000008600780b */ /* 0x000fe20003f3d000 */
[--C-:B------:R-:W-:Y:S01]  /*5bc0*/  FFMA.FTZ R6, R12, UR4, -R138.reuse ;  /* 0x000000040c067c23 */ /* 0x100fe2000801088a */
[----:B------:R-:W-:Y:S01]  /*5bd0*/  FSEL R181, R181, RZ, P0 ;  /* 0x000000ffb5b57208 */ /* 0x000fe20000000000 */
[----:B------:R-:W-:Y:S01]  /*5be0*/  FADD.FTZ R2, -R134, R137 ;  /* 0x0000008986027221 */ /* 0x000fe20000010100 */
[----:B------:R-:W-:Y:S01]  /*5bf0*/  FSEL R180, R180, RZ, P1 ;  /* 0x000000ffb4b47208 */ /* 0x000fe20000800000 */
[----:B-1----:R-:W-:Y:S01]  /*5c00*/  FFMA.FTZ R4, R178, UR4, -R143 ;  /* 0x00000004b2047c23 */ /* 0x002fe2000801088f */
[----:B------:R1:W-:Y:S01]  /*5c10*/  MUFU.EX2 R238, R6 ;  /* 0x0000000600ee7308 */ /* 0x0003e20000000800 */
[--C-:B------:R-:W-:Y:S01]  /*5c20*/  FFMA.FTZ R7, R15, UR4, -R181.reuse ;  /* 0x000000040f077c23 */ /* 0x100fe200080108b5 */
[----:B------:R-:W-:Y:S01]  /*5c30*/  FMUL.FTZ R2, R2, UR4 ;  /* 0x0000000402027c20 */ /* 0x000fe20008410000 */
[----:B---3--:R-:W-:Y:S07]  /*5c40*/  FFMA.FTZ R5, R177, UR4, -R138 ;  /* 0x00000004b1057c23 */ /* 0x008fee000801088a */
[----:B------:R3:W-:Y:S01]  /*5c50*/  MUFU.EX2 R245, R4 ;  /* 0x0000000400f57308 */ /* 0x0007e20000000800 */
[----:B------:R-:W-:Y:S01]  /*5c60*/  FMUL.FTZ R0, R0, UR4 ;  /* 0x0000000400007c20 */ /* 0x000fe20008410000 */
[C---:B--2---:R-:W-:Y:S01]  /*5c70*/  FMUL.FTZ R16, R132.reuse, R156 ;  /* 0x0000009c84107220 */ /* 0x044fe20000410000 */
[C---:B------:R-:W-:Y:S07]  /*5c80*/  FMUL.FTZ R17, R132.reuse, R157 ;  /* 0x0000009d84117220 */ /* 0x040fee0000410000 */
[----:B------:R2:W-:Y:S01]  /*5c90*/  MUFU.EX2 R240, R5 ;  /* 0x0000000500f07308 */ /* 0x0005e20000000800 */
[----:B------:R-:W-:Y:S01]  /*5ca0*/  MOV R137, R25 ;  /* 0x0000001900897202 */ /* 0x000fe20000000f00 */
[----:B------:R-:W-:Y:S01]  /*5cb0*/  FMUL.FTZ R32, R132, R172 ;  /* 0x000000ac84207220 */ /* 0x000fe20000410000 */
[----:B------:R-:W-:Y:S07]  /*5cc0*/  @P6 IADD3 R137, PT, PT, R24, -0x40, RZ ;  /* 0xffffffc018896810 */ /* 0x000fee0007ffe0ff */
[----:B------:R-:W4:Y:S01]  /*5cd0*/  MUFU.EX2 R3, R3 ;  /* 0x0000000300037308 */ /* 0x000f220000000800 */
[----:B------:R-:W-:Y:S01]  /*5ce0*/  FMUL.FTZ R33, R132, R173 ;  /* 0x000000ad84217220 */ /* 0x000fe20000410000 */
[----:B-1----:R-:W-:Y:S01]  /*5cf0*/  FFMA.FTZ R6, R184, UR4, -R180 ;  /* 0x00000004b8067c23 */ /* 0x002fe200080108b4 */
[--C-:B------:R-:W-:Y:S07]  /*5d00*/  FFMA.FTZ R139, R139, UR4, -R181.reuse ;  /* 0x000000048b8b7c23 */ /* 0x100fee00080108b5 */
[----:B------:R1:W-:Y:S01]  /*5d10*/  MUFU.EX2 R233, R7 ;  /* 0x0000000700e97308 */ /* 0x0003e20000000800 */
[--C-:B------:R-:W-:Y:S01]  /*5d20*/  FFMA.FTZ R141, R141, UR4, -R181.reuse ;  /* 0x000000048d8d7c23 */ /* 0x100fe200080108b5 */
[--C-:B---3--:R-:W-:Y:S01]  /*5d30*/  FFMA.FTZ R4, R176, UR4, -R138.reuse ;  /* 0x00000004b0047c23 */ /* 0x108fe2000801088a */
[----:B------:R-:W-:Y:S07]  /*5d40*/  FFMA.FTZ R140, R140, UR4, -R181 ;  /* 0x000000048c8c7c23 */ /* 0x000fee00080108b5 */
[----:B------:R3:W-:Y:S01]  /*5d50*/  MUFU.EX2 R237, R6 ;  /* 0x0000000600ed7308 */ /* 0x0007e20000000800 */
[----:B------:R-:W5:Y:S01]  /*5d60*/  LDSM.16.MT88.4 R176, [R223+0xa000] ;  /* 0x00a00000dfb0783b */ /* 0x000f620000004200 */
[----:B--2---:R-:W-:Y:S01]  /*5d70*/  FFMA.FTZ R5, R10, UR4, -R143 ;  /* 0x000000040a057c23 */ /* 0x004fe2000801088f */
[----:B------:R-:W-:Y:S07]  /*5d80*/  FFMA.FTZ R142, R142, UR4, -R181 ;  /* 0x000000048e8e7c23 */ /* 0x000fee00080108b5 */
[----:B------:R2:W-:Y:S01]  /*5d90*/  MUFU.EX2 R241, R4 ;  /* 0x0000000400f17308 */ /* 0x0005e20000000800 */
[C---:B------:R-:W-:Y:S01]  /*5da0*/  FMUL.FTZ R36, R132.reuse, R36 ;  /* 0x0000002484247220 */ /* 0x040fe20000410000 */
[C---:B----4-:R-:W-:Y:S01]  /*5db0*/  FMUL.FTZ R18, R3.reuse, R158 ;  /* 0x0000009e03127220 */ /* 0x050fe20000410000 */
[C---:B------:R-:W-:Y:S07]  /*5dc0*/  FMUL.FTZ R19, R3.reuse, R159 ;  /* 0x0000009f03137220 */ /* 0x040fee0000410000 */
[----:B------:R4:W-:Y:S01]  /*5dd0*/  MUFU.EX2 R242, R5 ;  /* 0x0000000500f27308 */ /* 0x0009e20000000800 */
[----:B------:R-:W-:Y:S01]  /*5de0*/  LDSM.16.MT88.4 R156, [R222+0xa000] ;  /* 0x00a00000de9c783b */ /* 0x000fe20000004200 */
[C---:B-1----:R-:W-:Y:S01]  /*5df0*/  FMUL.FTZ R7, R3.reuse, R151 ;  /* 0x0000009703077220 */ /* 0x042fe20000410000 */
[C---:B------:R-:W-:Y:S07]  /*5e00*/  FMUL.FTZ R34, R3.reuse, R174 ;  /* 0x000000ae03227220 */ /* 0x040fee0000410000 */
[----:B------:R-:W1:Y:S01]  /*5e10*/  MUFU.EX2 R2, R2 ;  /* 0x0000000200027308 */ /* 0x000e620000000800 */
[C---:B------:R-:W-:Y:S01]  /*5e20*/  FMUL.FTZ R35, R3.reuse, R175 ;  /* 0x000000af03237220 */ /* 0x040fe20000410000 */
[----:B---3--:R-:W-:Y:S01]  /*5e30*/  FMUL.FTZ R6, R3, R150 ;  /* 0x0000009603067220 */ /* 0x008fe20000410000 */
[C---:B------:R-:W-:Y:S07]  /*5e40*/  FMUL.FTZ R37, R132.reuse, R37 ;  /* 0x0000002584257220 */ /* 0x040fee0000410000 */
[----:B------:R-:W3:Y:S01]  /*5e50*/  MUFU.EX2 R0, R0 ;  /* 0x0000000000007308 */ /* 0x000ee20000000800 */
[----:B------:R-:W-:Y:S01]  /*5e60*/  LDSM.16.MT88.4 R172, [R225] ;  /* 0x00000000e1ac783b */ /* 0x000fe20000004200 */
[----:B--2---:R-:W-:Y:S01]  /*5e70*/  FFMA.FTZ R4, R11, UR4, -R143 ;  /* 0x000000040b047c23 */ /* 0x004fe2000801088f */
[C---:B------:R-:W-:Y:S01]  /*5e80*/  FMUL.FTZ R38, R3.reuse, R38 ;  /* 0x0000002603267220 */ /* 0x040fe20000410000 */
[----:B------:R-:W-:Y:S01]  /*5e90*/  FMUL.FTZ R39, R3, R39 ;  /* 0x0000002703277220 */ /* 0x000fe20000410000 */
[C---:B------:R-:W-:Y:S01]  /*5ea0*/  FMUL.FTZ R48, R132.reuse, R48 ;  /* 0x0000003084307220 */ /* 0x040fe20000410000 */
[----:B----4-:R-:W-:Y:S04]  /*5eb0*/  FFMA.FTZ R5, R13, UR4, -R138 ;  /* 0x000000040d057c23 */ /* 0x010fe8000801088a */
[----:B------:R2:W4:Y:S01]  /*5ec0*/  MUFU.EX2 R244, R4 ;  /* 0x0000000400f47308 */ /* 0x0005220000000800 */
[----:B------:R-:W-:Y:S01]  /*5ed0*/  FMUL.FTZ R49, R132, R49 ;  /* 0x0000003184317220 */ /* 0x000fe20000410000 */
[----:B------:R-:W-:Y:S01]  /*5ee0*/  FMUL.FTZ R50, R3, R50 ;  /* 0x0000003203327220 */ /* 0x000fe20000410000 */
[C---:B-1----:R-:W-:Y:S07]  /*5ef0*/  FMUL.FTZ R8, R2.reuse, R144 ;  /* 0x0000009002087220 */ /* 0x042fee0000410000 */
[----:B------:R1:W5:Y:S01]  /*5f00*/  MUFU.EX2 R239, R5 ;  /* 0x0000000500ef7308 */ /* 0x0003620000000800 */
[C---:B------:R-:W-:Y:S01]  /*5f10*/  FMUL.FTZ R9, R2.reuse, R145 ;  /* 0x0000009102097220 */ /* 0x040fe20000410000 */
[----:B------:R-:W-:Y:S01]  /*5f20*/  FMUL.FTZ R12, R2, R152 ;  /* 0x00000098020c7220 */ /* 0x000fe20000410000 */
[C---:B---3--:R-:W-:Y:S01]  /*5f30*/  FMUL.FTZ R10, R0.reuse, R146 ;  /* 0x00000092000a7220 */ /* 0x048fe20000410000 */
[----:B------:R-:W-:Y:S01]  /*5f40*/  FMUL.FTZ R11, R0, R147 ;  /* 0x00000093000b7220 */ /* 0x000fe20000410000 */
[----:B------:R-:W-:Y:S01]  /*5f50*/  FMUL.FTZ R13, R2, R153 ;  /* 0x00000099020d7220 */ /* 0x000fe20000410000 */
[----:B------:R-:W-:Y:S01]  /*5f60*/  FMUL.FTZ R15, R0, R155 ;  /* 0x0000009b000f7220 */ /* 0x000fe20000410000 */
[C---:B------:R-:W-:Y:S01]  /*5f70*/  FMUL.FTZ R24, R2.reuse, R164 ;  /* 0x000000a402187220 */ /* 0x040fe20000410000 */
[----:B------:R-:W-:Y:S01]  /*5f80*/  FMUL.FTZ R25, R2, R165 ;  /* 0x000000a502197220 */ /* 0x000fe20000410000 */
[----:B------:R-:W-:Y:S01]  /*5f90*/  FMUL.FTZ R26, R0, R166 ;  /* 0x000000a6001a7220 */ /* 0x000fe20000410000 */
[--C-:B--2---:R-:W-:Y:S01]  /*5fa0*/  FFMA.FTZ R4, R185, UR4, -R180.reuse ;  /* 0x00000004b9047c23 */ /* 0x104fe200080108b4 */
[----:B----4-:R-:W-:Y:S01]  /*5fb0*/  F2FP.F16.F32.PACK_AB R150, R244, R242 ;  /* 0x000000f2f496723e */ /* 0x010fe200000000ff */
[----:B------:R-:W-:Y:S01]  /*5fc0*/  FMUL.FTZ R27, R0, R167 ;  /* 0x000000a7001b7220 */ /* 0x000fe20000410000 */
[C---:B------:R-:W-:Y:S01]  /*5fd0*/  FMUL.FTZ R28, R2.reuse, R168 ;  /* 0x000000a8021c7220 */ /* 0x040fe20000410000 */
[--C-:B-1----:R-:W-:Y:S01]  /*5fe0*/  FFMA.FTZ R5, R183, UR4, -R181.reuse ;  /* 0x00000004b7057c23 */ /* 0x102fe200080108b5 */
[----:B------:R1:W2:Y:S01]  /*5ff0*/  MUFU.EX2 R235, R4 ;  /* 0x0000000400eb7308 */ /* 0x0002a20000000800 */
[----:B-----5:R-:W-:Y:S01]  /*6000*/  F2FP.F16.F32.PACK_AB R151, R239, R238 ;  /* 0x000000eeef97723e */ /* 0x020fe200000000ff */
[----:B------:R-:W-:Y:S01]  /*6010*/  FMUL.FTZ R29, R2, R169 ;  /* 0x000000a9021d7220 */ /* 0x000fe20000410000 */
[C---:B------:R-:W-:Y:S07]  /*6020*/  FMUL.FTZ R30, R0.reuse, R170 ;  /* 0x000000aa001e7220 */ /* 0x040fee0000410000 */
[----:B------:R3:W-:Y:S01]  /*6030*/  MUFU.EX2 R231, R5 ;  /* 0x0000000500e77308 */ /* 0x0007e20000000800 */
        /* <DEDUP_REMOVED lines=9> */
[--C-:B-1----:R-:W-:Y:S01]  /*60d0*/  FFMA.FTZ R4, R182, UR4, -R181.reuse ;  /* 0x00000004b6047c23 */ /* 0x102fe200080108b5 */
[----:B--2---:R-:W-:Y:S01]  /*60e0*/  F2FP.F16.F32.PACK_AB R144, R237, R235 ;  /* 0x000000ebed90723e */ /* 0x004fe200000000ff */
[----:B------:R-:W-:Y:S01]  /*60f0*/  FMUL.FTZ R51, R3, R51 ;  /* 0x0000003303337220 */ /* 0x000fe20000410000 */
[C---:B------:R-:W-:Y:S01]  /*6100*/  FMUL.FTZ R52, R132.reuse, R52 ;  /* 0x0000003484347220 */ /* 0x040fe20000410000 */
[--C-:B---3--:R-:W-:Y:S01]  /*6110*/  FFMA.FTZ R5, R187, UR4, -R180.reuse ;  /* 0x00000004bb057c23 */ /* 0x108fe200080108b4 */
[----:B------:R1:W2:Y:S01]  /*6120*/  MUFU.EX2 R232, R4 ;  /* 0x0000000400e87308 */ /* 0x0002a20000000800 */
[----:B------:R-:W-:Y:S01]  /*6130*/  FMUL.FTZ R53, R132, R53 ;  /* 0x0000003584357220 */ /* 0x000fe20000410000 */
        /* <DEDUP_REMOVED lines=13> */
[----:B--2---:R-:W-:Y:S01]  /*6210*/  F2FP.F16.F32.PACK_AB R145, R232, R231 ;  /* 0x000000e7e891723e */ /* 0x004fe200000000ff */
[----:B------:R-:W-:Y:S01]  /*6220*/  LDSM.16.MT88.4 R184, [R221+0x800] ;  /* 0x00080000ddb8783b */ /* 0x000fe20000004200 */
[----:B------:R-:W-:Y:S01]  /*6230*/  FMUL.FTZ R65, R132, R65 ;  /* 0x0000004184417220 */ /* 0x000fe20000410000 */
[----:B---3--:R-:W-:Y:S01]  /*6240*/  FFMA.FTZ R5, R14, UR4, -R181 ;  /* 0x000000040e057c23 */ /* 0x008fe200080108b5 */
[----:B------:R1:W2:Y:S01]  /*6250*/  MUFU.EX2 R236, R4 ;  /* 0x0000000400ec7308 */ /* 0x0002a20000000800 */
[----:B------:R-:W-:Y:S01]  /*6260*/  FMUL.FTZ R14, R0, R154 ;  /* 0x0000009a000e7220 */ /* 0x000fe20000410000 */
[C---:B------:R-:W-:Y:S01]  /*6270*/  FMUL.FTZ R66, R3.reuse, R66 ;  /* 0x0000004203427220 */ /* 0x040fe20000410000 */
[C---:B------:R-:W-:Y:S07]  /*6280*/  FMUL.FTZ R67, R3.reuse, R67 ;  /* 0x0000004303437220 */ /* 0x040fee0000410000 */
[----:B------:R3:W4:Y:S01]  /*6290*/  MUFU.EX2 R230, R5 ;  /* 0x0000000500e67308 */ /* 0x0007220000000800 */
[----:B------:R-:W5:Y:S01]  /*62a0*/  LDSM.16.MT88.4 R152, [R137] ;  /* 0x000000008998783b */ /* 0x000f620000004200 */
        /* <DEDUP_REMOVED lines=12> */
[----:B---3--:R-:W-:Y:S01]  /*6370*/  FMUL.FTZ R5, R132, R149 ;  /* 0x0000009584057220 */ /* 0x008fe20000410000 */
[----:B------:R-:W-:Y:S01]  /*6380*/  F2FP.F16.F32.PACK_AB R149, R241, R240 ;  /* 0x000000f0f195723e */ /* 0x000fe200000000ff */
[----:B------:R-:W-:Y:S01]  /*6390*/  FMUL.FTZ R77, R2, R77 ;  /* 0x0000004d024d7220 */ /* 0x000fe20000410000 */
[----:B----4-:R-:W-:Y:S01]  /*63a0*/  F2FP.F16.F32.PACK_AB R147, R233, R230 ;  /* 0x000000e6e993723e */ /* 0x010fe200000000ff */
[C---:B------:R-:W-:Y:S01]  /*63b0*/  FMUL.FTZ R78, R0.reuse, R78 ;  /* 0x0000004e004e7220 */ /* 0x040fe20000410000 */
[----:B------:R-:W-:Y:S01]  /*63c0*/  FMUL.FTZ R79, R0, R79 ;  /* 0x0000004f004f7220 */ /* 0x000fe20000410000 */
[C---:B------:R-:W-:Y:S01]  /*63d0*/  FMUL.FTZ R80, R132.reuse, R80 ;  /* 0x0000005084507220 */ /* 0x040fe20000410000 */
[C---:B------:R-:W-:Y:S01]  /*63e0*/  FMUL.FTZ R81, R132.reuse, R81 ;  /* 0x0000005184517220 */ /* 0x040fe20000410000 */
[-C--:B------:R-:W-:Y:S01]  /*63f0*/  HMMA.16816.F32 R4, R148, R20.reuse, R4 ;  /* 0x000000149404723c */ /* 0x080fe20000001804 */
[----:B------:R-:W-:Y:S04]  /*6400*/  MUFU.EX2 R203, R139 ;  /* 0x0000008b00cb7308 */ /* 0x000fe80000000800 */
[C---:B------:R-:W-:Y:S01]  /*6410*/  FMUL.FTZ R82, R3.reuse, R82 ;  /* 0x0000005203527220 */ /* 0x040fe20000410000 */
[C---:B------:R-:W-:Y:S01]  /*6420*/  FMUL.FTZ R83, R3.reuse, R83 ;  /* 0x0000005303537220 */ /* 0x040fe20000410000 */
[C---:B------:R-:W-:Y:S01]  /*6430*/  FMUL.FTZ R84, R132.reuse, R84 ;  /* 0x0000005484547220 */ /* 0x040fe20000410000 */
[C---:B------:R-:W-:Y:S03]  /*6440*/  HMMA.16816.F32 R8, R144.reuse, R20, R8 ;  /* 0x000000149008723c */ /* 0x040fe60000001808 */
[----:B------:R-:W-:Y:S01]  /*6450*/  MUFU.EX2 R139, R142 ;  /* 0x0000008e008b7308 */ /* 0x000fe20000000800 */
[C---:B------:R-:W-:Y:S01]  /*6460*/  FMUL.FTZ R21, R132.reuse, R161 ;  /* 0x000000a184157220 */ /* 0x040fe20000410000 */
[----:B------:R-:W-:Y:S01]  /*6470*/  FMUL.FTZ R20, R132, R160 ;  /* 0x000000a084147220 */ /* 0x000fe20000410000 */
[----:B------:R-:W-:Y:S01]  /*6480*/  FFMA.FTZ R160, R196, UR4, -R143 ;  /* 0x00000004c4a07c23 */ /* 0x000fe2000801088f */
[----:B------:R-:W-:Y:S01]  /*6490*/  FMUL.FTZ R85, R132, R85 ;  /* 0x0000005584557220 */ /* 0x000fe20000410000 */
[-C--:B------:R-:W-:Y:S05]  /*64a0*/  HMMA.16816.F32 R12, R144, R22.reuse, R12 ;  /* 0x00000016900c723c */ /* 0x080fea000000180c */
[----:B------:R1:W-:Y:S01]  /*64b0*/  MUFU.EX2 R228, R160 ;  /* 0x000000a000e47308 */ /* 0x0003e20000000800 */
        /* <DEDUP_REMOVED lines=10> */
[----:B-1----:R-:W-:Y:S01]  /*6560*/  LDSM.16.MT88.4 R160, [R212+0xa800] ;  /* 0x00a80000d4a0783b */ /* 0x002fe20000004200 */
        /* <DEDUP_REMOVED lines=25> */
[-C--:B-----5:R-:W-:Y:S03]  /*6700*/  HMMA.16816.F32 R36, R148, R152.reuse, R36 ;  /* 0x000000989424723c */ /* 0x0a0fe60000001824 */
        /* <DEDUP_REMOVED lines=22> */
[-C--:B------:R-:W-:Y:S03]  /*6870*/  HMMA.16816.F32 R52, R148, R156.reuse, R52 ;  /* 0x0000009c9434723c */ /* 0x080fe60000001834 */
[----:B------:R-:W-:Y:S01]  /*6880*/  FFMA.FTZ R132, R132, R249, R243 ;  /* 0x000000f984847223 */ /* 0x000fe200000100f3 */
[----:B------:R-:W-:Y:S01]  /*6890*/  ISETP.GT.AND P0, PT, R227, RZ, PT ;  /* 0x000000ffe300720c */ /* 0x000fe20003f04270 */
[----:B------:R-:W-:Y:S01]  /*68a0*/  FFMA.FTZ R3, R3, R248, R240 ;  /* 0x000000f803037223 */ /* 0x000fe200000100f0 */
[----:B------:R-:W-:Y:S01]  /*68b0*/  FFMA.FTZ R2, R2, R247, R235 ;  /* 0x000000f702027223 */ /* 0x000fe200000100eb */
[----:B------:R-:W-:Y:S01]  /*68c0*/  FFMA.FTZ R0, R0, R246, R231 ;  /* 0x000000f600007223 */ /* 0x000fe200000100e7 */
[C---:B------:R-:W-:Y:S04]  /*68d0*/  HMMA.16816.F32 R56, R144.reuse, R156, R56 ;  /* 0x0000009c9038723c */ /* 0x040fe80000001838 */
[----:B------:R-:W-:Y:S01]  /*68e0*/  FADD.FTZ R132, R245, R132 ;  /* 0x00000084f5847221 */ /* 0x000fe20000010000 */
[----:B------:R-:W-:Y:S03]  /*68f0*/  FADD.FTZ R0, R232, R0 ;  /* 0x00000000e8007221 */ /* 0x000fe60000010000 */
[-C--:B------:R-:W-:Y:S03]  /*6900*/  HMMA.16816.F32 R60, R144, R158.reuse, R60 ;  /* 0x0000009e903c723c */ /* 0x080fe6000000183c */
[----:B------:R-:W-:Y:S04]  /*6910*/  FADD.FTZ R0, R230, R0 ;  /* 0x00000000e6007221 */ /* 0x000fe80000010000 */
[----:B------:R-:W-:Y:S01]  /*6920*/  FADD.FTZ R0, R233, R0 ;  /* 0x00000000e9007221 */ /* 0x000fe20000010000 */
        /* <DEDUP_REMOVED lines=15> */
[--C-:B------:R-:W-:Y:S03]  /*6a20*/  FFMA.FTZ R153, R198, UR4, -R138.reuse ;  /* 0x00000004c6997c23 */ /* 0x100fe6000801088a */
[-C--:B------:R-:W-:Y:S01]  /*6a30*/  HMMA.16816.F32 R108, R144, R154.reuse, R108 ;  /* 0x0000009a906c723c */ /* 0x080fe2000000186c */
[----:B------:R1:W-:Y:S10]  /*6a40*/  MUFU.EX2 R229, R152 ;  /* 0x0000009800e57308 */ /* 0x0003f40000000800 */
[----:B------:R-:W-:Y:S01]  /*6a50*/  MUFU.EX2 R209, R153 ;  /* 0x0000009900d17308 */ /* 0x000fe20000000800 */
[C---:B------:R-:W-:Y:S04]  /*6a60*/  HMMA.16816.F32 R112, R148.reuse, R154, R112 ;  /* 0x0000009a9470723c */ /* 0x040fe80000001870 */
[--C-:B------:R-:W-:Y:S02]  /*6a70*/  FFMA.FTZ R154, R197, UR4, -R138.reuse ;  /* 0x00000004c59a7c23 */ /* 0x100fe4000801088a */
[----:B------:R-:W-:Y:S01]  /*6a80*/  LDSM.16.MT88.4 R196, [R137+0x1800] ;  /* 0x0018000089c4783b */ /* 0x000fe20000004200 */
[--C-:B-1----:R-:W-:Y:S01]  /*6a90*/  FFMA.FTZ R152, R188, UR4, -R143.reuse ;  /* 0x00000004bc987c23 */ /* 0x102fe2000801088f */
[-C--:B--2---:R-:W-:Y:S01]  /*6aa0*/  HMMA.16816.F32 R116, R148, R156.reuse, R116 ;  /* 0x0000009c9474723c */ /* 0x084fe20000001874 */
[----:B------:R-:W-:Y:S02]  /*6ab0*/  MUFU.EX2 R211, R154 ;  /* 0x0000009a00d37308 */ /* 0x000fe40000000800 */
[----:B------:R-:W-:Y:S08]  /*6ac0*/  FFMA.FTZ R143, R191, UR4, -R143 ;  /* 0x00000004bf8f7c23 */ /* 0x000ff0000801088f */
[----:B------:R1:W-:Y:S01]  /*6ad0*/  MUFU.EX2 R208, R152 ;  /* 0x0000009800d07308 */ /* 0x0003e20000000800 */
[C---:B------:R-:W-:Y:S09]  /*6ae0*/  HMMA.16816.F32 R120, R144.reuse, R156, R120 ;  /* 0x0000009c9078723c */ /* 0x040ff20000001878 */
[----:B------:R2:W3:Y:S01]  /*6af0*/  MUFU.EX2 R210, R143 ;  /* 0x0000008f00d27308 */ /* 0x0004e20000000800 */
[-C--:B------:R-:W-:Y:S03]  /*6b00*/  HMMA.16816.F32 R124, R144, R158.reuse, R124 ;  /* 0x0000009e907c723c */ /* 0x080fe6000000187c */
[--C-:B-1----:R-:W-:Y:S01]  /*6b10*/  FFMA.FTZ R152, R190, UR4, -R138.reuse ;  /* 0x00000004be987c23 */ /* 0x102fe2000801088a */
[----:B------:R-:W-:Y:S02]  /*6b20*/  FFMA.FTZ R138, R189, UR4, -R138 ;  /* 0x00000004bd8a7c23 */ /* 0x000fe4000801088a */
[----:B------:R-:W-:Y:S03]  /*6b30*/  LDSM.16.MT88.4 R188, [R212+0xb800] ;  /* 0x00b80000d4bc783b */ /* 0x000fe60000004200 */
[----:B------:R1:W-:Y:S01]  /*6b40*/  MUFU.EX2 R206, R152 ;  /* 0x0000009800ce7308 */ /* 0x0003e20000000800 */
[----:B------:R-:W-:Y:S09]  /*6b50*/  HMMA.16816.F32 R128, R148, R158, R128 ;  /* 0x0000009e9480723c */ /* 0x000ff20000001880 */
[----:B------:R4:W5:Y:S01]  /*6b60*/  MUFU.EX2 R207, R138 ;  /* 0x0000008a00cf7308 */ /* 0x0009620000000800 */
[--C-:B--2---:R-:W-:Y:S01]  /*6b70*/  FFMA.FTZ R143, R202, UR4, -R180.reuse ;  /* 0x00000004ca8f7c23 */ /* 0x104fe200080108b4 */
[----:B---3--:R-:W-:Y:S08]  /*6b80*/  F2FP.F16.F32.PACK_AB R142, R210, R208 ;  /* 0x000000d0d28e723e */ /* 0x008ff000000000ff */
[----:B------:R5:W-:Y:S01]  /*6b90*/  MUFU.EX2 R204, R143 ;  /* 0x0000008f00cc7308 */ /* 0x000be20000000800 */
[--C-:B-1----:R-:W-:Y:S09]  /*6ba0*/  FFMA.FTZ R152, R200, UR4, -R180.reuse ;  /* 0x00000004c8987c23 */ /* 0x102ff200080108b4 */
[----:B------:R1:W2:Y:S01]  /*6bb0*/  MUFU.EX2 R200, R141 ;  /* 0x0000008d00c87308 */ /* 0x0002a20000000800 */
[--C-:B----4-:R-:W-:Y:S01]  /*6bc0*/  FFMA.FTZ R138, R201, UR4, -R180.reuse ;  /* 0x00000004c98a7c23 */ /* 0x110fe200080108b4 */
[----:B------:R-:W-:Y:S08]  /*6bd0*/  FFMA.FTZ R180, R192, UR4, -R180 ;  /* 0x00000004c0b47c23 */ /* 0x000ff000080108b4 */
[----:B------:R-:W3:Y:S01]  /*6be0*/  MUFU.EX2 R205, R152 ;  /* 0x0000009800cd7308 */ /* 0x000ee20000000800 */
[----:B------:R-:W-:Y:S01]  /*6bf0*/  LDSM.16.MT88.4 R192, [R224] ;  /* 0x00000000e0c0783b */ /* 0x000fe20000004200 */
[----:B-----5:R-:W-:Y:S08]  /*6c00*/  F2FP.F16.F32.PACK_AB R143, R207, R206 ;  /* 0x000000cecf8f723e */ /* 0x020ff000000000ff */
[----:B------:R-:W-:Y:S10]  /*6c10*/  MUFU.EX2 R201, R138 ;  /* 0x0000008a00c97308 */ /* 0x000ff40000000800 */
[----:B------:R4:W5:Y:S01]  /*6c20*/  MUFU.EX2 R138, R140 ;  /* 0x0000008c008a7308 */ /* 0x0009620000000800 */
[----:B-1----:R-:W-:Y:S09]  /*6c30*/  F2FP.F16.F32.PACK_AB R141, R211, R209 ;  /* 0x000000d1d38d723e */ /* 0x002ff200000000ff */
[----:B------:R1:W1:Y:S01]  /*6c40*/  MUFU.EX2 R202, R180 ;  /* 0x000000b400ca7308 */ /* 0x0002620000000800 */
[----:B--2---:R-:W-:Y:S02]  /*6c50*/  F2FP.F16.F32.PACK_AB R177, R200, R203 ;  /* 0x000000cbc8b1723e */ /* 0x004fe400000000ff */
[----:B---3--:R-:W-:Y:S02]  /*6c60*/  F2FP.F16.F32.PACK_AB R176, R205, R204 ;  /* 0x000000cccdb0723e */ /* 0x008fe400000000ff */
[----:B----4-:R-:W-:Y:S02]  /*6c70*/  F2FP.F16.F32.PACK_AB R140, R229, R228 ;  /* 0x000000e4e58c723e */ /* 0x010fe400000000ff */
[----:B-----5:R-:W-:Y:S01]  /*6c80*/  F2FP.F16.F32.PACK_AB R179, R139, R138 ;  /* 0x0000008a8bb3723e */ /* 0x020fe200000000ff */
[----:B-1----:R1:W2:Y:S01]  /*6c90*/  LDSM.16.MT88.4 R180, [R137+0x800] ;  /* 0x0008000089b4783b */ /* 0x0022a20000004200 */
[----:B------:R-:W-:Y:S03]  /*6ca0*/  F2FP.F16.F32.PACK_AB R178, R202, R201 ;  /* 0x000000c9cab2723e */ /* 0x000fe600000000ff */
[-C--:B------:R-:W-:Y:S04]  /*6cb0*/  HMMA.16816.F32 R148, R140, R160.reuse, R4 ;  /* 0x000000a08c94723c */ /* 0x080fe80000001804 */
[----:B------:R-:W3:Y:S04]  /*6cc0*/  LDSM.16.MT88.4 R4, [R221+0x1800] ;  /* 0x00180000dd04783b */ /* 0x000ee80000004200 */
        /* <DEDUP_REMOVED lines=9> */
[----:B-1----:R-:W-:Y:S01]  /*6d60*/  MOV R137, R134 ;  /* 0x0000008600897202 */ /* 0x002fe20000000f00 */
[----:B------:R-:W-:Y:S01]  /*6d70*/  FADD.FTZ R2, R239, R2 ;  /* 0x00000002ef027221 */ /* 0x000fe20000010000 */
[C---:B------:R-:W-:Y:S04]  /*6d80*/  HMMA.16816.F32 R156, R140.reuse, R162, R16 ;  /* 0x000000a28c9c723c */ /* 0x040fe80000001810 */
[----:B------:R-:W-:Y:S01]  /*6d90*/  FADD.FTZ R3, R228, R3 ;  /* 0x00000003e4037221 */ /* 0x000fe20000010000 */
[----:B------:R-:W-:Y:S03]  /*6da0*/  FADD.FTZ R2, R209, R2 ;  /* 0x00000002d1027221 */ /* 0x000fe60000010000 */
[-C--:B------:R-:W-:Y:S03]  /*6db0*/  HMMA.16816.F32 R160, R140, R172.reuse, R20 ;  /* 0x000000ac8ca0723c */ /* 0x080fe60000001814 */
[----:B------:R-:W-:Y:S01]  /*6dc0*/  FADD.FTZ R3, R229, R3 ;  /* 0x00000003e5037221 */ /* 0x000fe20000010000 */
[----:B------:R-:W-:Y:S04]  /*6dd0*/  FADD.FTZ R2, R211, R2 ;  /* 0x00000002d3027221 */ /* 0x000fe80000010000 */
        /* <DEDUP_REMOVED lines=33> */
[----:B------:R-:W-:Y:S04]  /*6ff0*/  HMMA.16816.F32 R128, R140, R6, R128 ;  /* 0x000000068c80723c */ /* 0x000fe80000001880 */
[----:B------:R-:W-:Y:S01]  /*7000*/  FADD.FTZ R5, R206, R2 ;  /* 0x00000002ce057221 */ /* 0x000fe20000010000 */
[----:B------:R-:W-:Y:S01]  /*7010*/  FADD.FTZ R3, R201, R0 ;  /* 0x00000000c9037221 */ /* 0x000fe20000010000 */
[----:B------:R-:W-:Y:S01]  /*7020*/  IADD3 R0, PT, PT, R227, -0x1, RZ ;  /* 0xffffffffe3007810 */ /* 0x000fe20007ffe0ff */
[----:B------:R-:W-:Y:S01]  /*7030*/  FADD.FTZ R2, R138, R4 ;  /* 0x000000048a027221 */ /* 0x000fe20000010000 */
[----:B------:R-:W-:Y:S01]  /*7040*/  MOV R138, R133 ;  /* 0x00000085008a7202 */ /* 0x000fe20000000f00 */
[----:B------:R-:W-:Y:S01]  /*7050*/  FADD.FTZ R247, R202, R3 ;  /* 0x00000003caf77221 */ /* 0x000fe20000010000 */
[----:B------:R-:W-:Y:S01]  /*7060*/  MOV R227, R0 ;  /* 0x0000000000e37202 */ /* 0x000fe20000000f00 */
[----:B------:R-:W-:Y:S01]  /*7070*/  FADD.FTZ R248, R207, R5 ;  /* 0x00000005cff87221 */ /* 0x000fe20000010000 */
[----:B------:R-:W-:Y:S01]  /*7080*/  MOV R3, R136 ;  /* 0x0000008800037202 */ /* 0x000fe20000000f00 */
[----:B------:R-:W-:Y:S01]  /*7090*/  FADD.FTZ R246, R139, R2 ;  /* 0x000000028bf67221 */ /* 0x000fe20000010000 */
[----:B------:R-:W-:Y:S06]  /*70a0*/  @P0 BRA `(.L_x_1612) ;  /* 0xffffffdc00100947 */ /* 0x000fec000383ffff */
.L_x_1611:
[----:B------:R-:W2:Y:S01]  /*70b0*/  LDL R177, [R1+0x10] ;  /* 0x0000100001b17983 */ /* 0x000ea20000100800 */
[----:B------:R-:W1:Y:S01]  /*70c0*/  S2UR UR4, SR_CgaCtaId ;  /* 0x00000000000479c3 */ /* 0x000e620000008800 */
[----:B------:R-:W-:Y:S02]  /*70d0*/  UMOV UR5, 0x400 ;  /* 0x0000040000057882 */ /* 0x000fe40000000000 */
[----:B------:R-:W3:Y:S04]  /*70e0*/  SHFL.BFLY PT, R0, R249, 0x2, 0x1f ;  /* 0x0c401f00f9007f89 */ /* 0x000ee800000e0000 */
[----:B------:R-:W4:Y:S04]  /*70f0*/  SHFL.BFLY PT, R3, R248, 0x2, 0x1f ;  /* 0x0c401f00f8037f89 */ /* 0x000f2800000e0000 */
[----:B------:R-:W5:Y:S01]  /*7100*/  SHFL.BFLY PT, R2, R246, 0x2, 0x1f ;  /* 0x0c401f00f6027f89 */ /* 0x000f6200000e0000 */
[----:B------:R-:W5:Y:S01]  /*7110*/  S2R R176, SR_TID.X ;  /* 0x0000000000b07919 */ /* 0x000f620000002100 */
[----:B-1----:R-:W-:Y:S01]  /*7120*/  ULEA UR4, UR4, UR5, 0x18 ;  /* 0x0000000504047291 */ /* 0x002fe2000f8ec0ff */
[----:B---3--:R-:W-:-:S02]  /*7130*/  FADD.FTZ R249, R0, R249 ;  /* 0x000000f900f97221 */ /* 0x008fc40000010000 */
[----:B------:R-:W1:Y:S01]  /*7140*/  SHFL.BFLY PT, R0, R247, 0x2, 0x1f ;  /* 0x0c401f00f7007f89 */ /* 0x000e6200000e0000 */
[----:B----4-:R-:W-:-:S03]  /*7150*/  FADD.FTZ R248, R3, R248 ;  /* 0x000000f803f87221 */ /* 0x010fc60000010000 */
[----:B------:R-:W3:Y:S01]  /*7160*/  SHFL.BFLY PT, R4, R249, 0x1, 0x1f ;  /* 0x0c201f00f9047f89 */ /* 0x000ee200000e0000 */
[----:B-----5:R-:W-:-:S03]  /*7170*/  FADD.FTZ R246, R2, R246 ;  /* 0x000000f602f67221 */ /* 0x020fc60000010000 */
[----:B------:R-:W4:Y:S04]  /*7180*/  SHFL.BFLY PT, R3, R248, 0x1, 0x1f ;  /* 0x0c201f00f8037f89 */ /* 0x000f2800000e0000 */
[----:B------:R-:W5:Y:S01]  /*7190*/  SHFL.BFLY PT, R132, R246, 0x1, 0x1f ;  /* 0x0c201f00f6847f89 */ /* 0x000f6200000e0000 */
[C---:B------:R-:W-:Y:S02]  /*71a0*/  SHF.L.U32 R7, R176.reuse, 0x5, RZ ;  /* 0x00000005b0077819 */ /* 0x040fe400000006ff */
[C---:B------:R-:W-:Y:S02]  /*71b0*/  SHF.L.U32 R6, R176.reuse, 0x4, RZ ;  /* 0x00000004b0067819 */ /* 0x040fe400000006ff */
[----:B------:R-:W-:Y:S01]  /*71c0*/  LOP3.LUT P0, RZ, R176, 0x4, RZ, 0xc0, !PT ;  /* 0x00000004b0ff7812 */ /* 0x000fe2000780c0ff */
[----:B-1----:R-:W-:Y:S01]  /*71d0*/  FADD.FTZ R247, R0, R247 ;  /* 0x000000f700f77221 */ /* 0x002fe20000010000 */
[----:B------:R-:W-:Y:S01]  /*71e0*/  LOP3.LUT R6, R6, 0x1c0, RZ, 0xc0, !PT ;  /* 0x000001c006067812 */ /* 0x000fe200078ec0ff */
[----:B---3--:R-:W-:-:S03]  /*71f0*/  FADD.FTZ R249, R249, R4 ;  /* 0x00000004f9f97221 */ /* 0x008fc60000010000 */
[----:B------:R-:W1:Y:S01]  /*7200*/  SHFL.BFLY PT, R2, R247, 0x1, 0x1f ;  /* 0x0c201f00f7027f89 */ /* 0x000e6200000e0000 */
[----:B------:R-:W3:Y:S01]  /*7210*/  MUFU.RCP R0, R249 ;  /* 0x000000f900007308 */ /* 0x000ee20000001000 */
[----:B----4-:R-:W-:Y:S01]  /*7220*/  FADD.FTZ R248, R248, R3 ;  /* 0x00000003f8f87221 */ /* 0x010fe20000010000 */
[----:B------:R-:W-:Y:S02]  /*7230*/  SHF.L.U32 R3, R176, 0x1, RZ ;  /* 0x00000001b0037819 */ /* 0x000fe400000006ff */
[----:B------:R-:W-:Y:S01]  /*7240*/  FSETP.NE.FTZ.AND P6, PT, R249, RZ, PT ;  /* 0x000000fff900720b */ /* 0x000fe20003fd5000 */
[----:B-----5:R-:W-:Y:S01]  /*7250*/  FADD.FTZ R132, R246, R132 ;  /* 0x00000084f6847221 */ /* 0x020fe20000010000 */
[----:B------:R-:W-:Y:S02]  /*7260*/  LOP3.LUT R4, R3, 0x6, RZ, 0xc0, !PT ;  /* 0x0000000603047812 */ /* 0x000fe400078ec0ff */
[----:B------:R-:W4:Y:S01]  /*7270*/  MUFU.RCP R5, R248 ;  /* 0x000000f800057308 */ /* 0x000f220000001000 */
[----:B------:R-:W-:-:S02]  /*7280*/  LOP3.LUT R3, R6, 0x38, R3, 0xf8, !PT ;  /* 0x0000003806037812 */ /* 0x000fc400078ef803 */
[----:B------:R-:W-:Y:S02]  /*7290*/  LOP3.LUT R4, R4, 0x7c00, R7, 0xf8, !PT ;  /* 0x00007c0004047812 */ /* 0x000fe400078ef807 */
[----:B------:R-:W-:Y:S02]  /*72a0*/  FSETP.NE.FTZ.AND P5, PT, R248, RZ, PT ;  /* 0x000000fff800720b */ /* 0x000fe40003fb5000 */
[----:B------:R-:W-:Y:S02]  /*72b0*/  FSETP.NE.FTZ.AND P3, PT, R132, RZ, PT ;  /* 0x000000ff8400720b */ /* 0x000fe40003f75000 */
[----:B------:R-:W-:Y:S02]  /*72c0*/  LOP3.LUT R143, R4, R3, RZ, 0xfc, !PT ;  /* 0x00000003048f7212 */ /* 0x000fe400078efcff */
[----:B---3--:R-:W-:Y:S01]  /*72d0*/  FSEL R0, R0, 1, P6 ;  /* 0x3f80000000007808 */ /* 0x008fe20003000000 */
[----:B-1----:R-:W-:-:S04]  /*72e0*/  FADD.FTZ R247, R247, R2 ;  /* 0x00000002f7f77221 */ /* 0x002fc80000010000 */
        /* <DEDUP_REMOVED lines=34> */
[----:B------:R-:W3:Y:S01]  /*7510*/  MUFU.RCP R0, R132 ;  /* 0x0000008400007308 */ /* 0x000ee20000001000 */
[----:B----4-:R-:W-:-:S02]  /*7520*/  FSEL R3, R5, 1, P5 ;  /* 0x3f80000005037808 */ /* 0x010fc40002800000 */
[----:B-1----:R-:W-:Y:S02]  /*7530*/  FSEL R2, R2, 1, P4 ;  /* 0x3f80000002027808 */ /* 0x002fe40002000000 */
        /* <DEDUP_REMOVED lines=11> */
[----:B------:R-:W-:Y:S01]  /*75f0*/  MOV R6, 0x10 ;  /* 0x0000001000067802 */ /* 0x000fe20000000f00 */
[C---:B------:R-:W-:Y:S01]  /*7600*/  FMUL.FTZ R158, R3.reuse, R158 ;  /* 0x0000009e039e7220 */ /* 0x040fe20000410000 */
[----:B---3--:R-:W-:Y:S01]  /*7610*/  FSEL R0, R0, 1, P3 ;  /* 0x3f80000000007808 */ /* 0x008fe20001800000 */
[C---:B------:R-:W-:Y:S01]  /*7620*/  FMUL.FTZ R159, R3.reuse, R159 ;  /* 0x0000009f039f7220 */ /* 0x040fe20000410000 */
[----:B------:R-:W-:Y:S01]  /*7630*/  SEL R6, R6, 0xfffffff0, !P0 ;  /* 0xfffffff006067807 */ /* 0x000fe20004000000 */
        /* <DEDUP_REMOVED lines=88> */
[----:B------:R-:W-:Y:S01]  /*7bc0*/  STS [R0], R7 ;  /* 0x0000000700007388 */ /* 0x000fe20000000800 */
[----:B------:R-:W-:-:S02]  /*7bd0*/  F2FP.F16.F32.PACK_AB R56, R56, R5 ;  /* 0x000000053838723e */ /* 0x000fc400000000ff */
[----:B------:R-:W-:Y:S01]  /*7be0*/  MOV R10, 0x20 ;  /* 0x00000020000a7802 */ /* 0x000fe20000000f00 */
[----:B------:R-:W-:Y:S01]  /*7bf0*/  STS [R0+0x400], R4 ;  /* 0x0004000400007388 */ /* 0x000fe20000000800 */
[----:B------:R-:W-:Y:S02]  /*7c00*/  LOP3.LUT P0, RZ, R176, 0x8, RZ, 0xc0, !PT ;  /* 0x00000008b0ff7812 */ /* 0x000fe4000780c0ff */
[----:B------:R-:W-:Y:S02]  /*7c10*/  F2FP.F16.F32.PACK_AB R3, R157, R156 ;  /* 0x0000009c9d03723e */ /* 0x000fe400000000ff */
[----:B------:R-:W-:Y:S02]  /*7c20*/  F2FP.F16.F32.PACK_AB R2, R159, R158 ;  /* 0x0000009e9f02723e */ /* 0x000fe400000000ff */
[----:B------:R-:W-:Y:S02]  /*7c30*/  IADD3 R5, PT, PT, R0, R6, RZ ;  /* 0x0000000600057210 */ /* 0x000fe40007ffe0ff */
[----:B------:R-:W-:-:S02]  /*7c40*/  F2FP.F16.F32.PACK_AB R9, R9, R146 ;  /* 0x000000920909723e */ /* 0x000fc400000000ff */
[----:B------:R-:W-:Y:S01]  /*7c50*/  SEL R10, R10, 0xffffffe0, !P0 ;  /* 0xffffffe00a0a7807 */ /* 0x000fe20004000000 */
[----:B------:R1:W-:Y:S01]  /*7c60*/  STS [R5], R3 ;  /* 0x0000000305007388 */ /* 0x0003e20000000800 */
[----:B------:R-:W-:Y:S02]  /*7c70*/  LOP3.LUT P0, RZ, R176, 0x10, RZ, 0xc0, !PT ;  /* 0x00000010b0ff7812 */ /* 0x000fe4000780c0ff */
        /* <DEDUP_REMOVED lines=16> */
[----:B-1----:R-:W-:Y:S02]  /*7d80*/  IADD3 R3, PT, PT, R0, R10, RZ ;  /* 0x0000000a00037210 */ /* 0x002fe40007ffe0ff */
[----:B------:R-:W-:Y:S02]  /*7d90*/  F2FP.F16.F32.PACK_AB R20, R20, R18 ;  /* 0x000000121414723e */ /* 0x000fe400000000ff */
[----:B---3--:R-:W-:Y:S01]  /*7da0*/  IADD3 R2, PT, PT, R0, 0x40, RZ ;  /* 0x0000004000027810 */ /* 0x008fe20007ffe0ff */
[----:B------:R1:W-:Y:S01]  /*7db0*/  STS [R3], R17 ;  /* 0x0000001103007388 */ /* 0x0003e20000000800 */
[----:B------:R-:W-:Y:S01]  /*7dc0*/  IADD3 R4, PT, PT, R6, R3, RZ ;  /* 0x0000000306047210 */ /* 0x000fe20007ffe0ff */
[----:B----4-:R-:W3:Y:S01]  /*7dd0*/  LDC.U8 R9, c[0x0][0x549] ;  /* 0x00015240ff097b82 */ /* 0x010ee20000000000 */
[----:B------:R-:W-:Y:S01]  /*7de0*/  @P0 IADD3 R2, PT, PT, R0, -0x40, RZ ;  /* 0xffffffc000020810 */ /* 0x000fe20007ffe0ff */
[----:B------:R-:W-:Y:S01]  /*7df0*/  STS [R3+0x400], R16 ;  /* 0x0004001003007388 */ /* 0x000fe20000000800 */
[----:B------:R-:W-:-:S02]  /*7e00*/  F2FP.F16.F32.PACK_AB R19, R19, R38 ;  /* 0x000000261313723e */ /* 0x000fc400000000ff */
[----:B------:R-:W-:Y:S01]  /*7e10*/  F2FP.F16.F32.PACK_AB R18, R35, R137 ;  /* 0x000000892312723e */ /* 0x000fe200000000ff */
[----:B------:R-:W-:Y:S01]  /*7e20*/  STS [R4], R13 ;  /* 0x0000000d04007388 */ /* 0x000fe20000000800 */
[----:B------:R-:W-:Y:S02]  /*7e30*/  F2FP.F16.F32.PACK_AB R23, R23, R50 ;  /* 0x000000321717723e */ /* 0x000fe400000000ff */
[-C--:B------:R-:W-:Y:S01]  /*7e40*/  IADD3 R7, PT, PT, R6, R2.reuse, RZ ;  /* 0x0000000206077210 */ /* 0x080fe20007ffe0ff */
[----:B------:R-:W-:Y:S01]  /*7e50*/  STS [R4+0x400], R12 ;  /* 0x0004000c04007388 */ /* 0x000fe20000000800 */
[----:B-----5:R-:W-:Y:S01]  /*7e60*/  IADD3 R8, PT, PT, R10, R2, RZ ;  /* 0x000000020a087210 */ /* 0x020fe20007ffe0ff */
[----:B------:R-:W4:Y:S01]  /*7e70*/  @P5 LDC R11, c[0x0][0x458] ;  /* 0x00011600ff0b5b82 */ /* 0x000f220000000800 */
[----:B------:R-:W-:Y:S01]  /*7e80*/  F2FP.F16.F32.PACK_AB R24, R24, R42 ;  /* 0x0000002a1818723e */ /* 0x000fe200000000ff */
[----:B------:R5:W-:Y:S01]  /*7e90*/  STS [R3+0x2000], R15 ;  /* 0x0020000f03007388 */ /* 0x000be20000000800 */
[----:B------:R-:W-:-:S02]  /*7ea0*/  F2FP.F16.F32.PACK_AB R64, R64, R46 ;  /* 0x0000002e4040723e */ /* 0x000fc400000000ff */
[----:B------:R-:W-:Y:S01]  /*7eb0*/  F2FP.F16.F32.PACK_AB R63, R138, R139 ;  /* 0x0000008b8a3f723e */ /* 0x000fe200000000ff */
[----:B------:R2:W-:Y:S01]  /*7ec0*/  STS [R3+0x2400], R14 ;  /* 0x0024000e03007388 */ /* 0x0005e20000000800 */
[----:B------:R-:W-:Y:S01]  /*7ed0*/  F2FP.F16.F32.PACK_AB R62, R55, R54 ;  /* 0x00000036373e723e */ /* 0x000fe200000000ff */
[----:B------:R-:W4:Y:S01]  /*7ee0*/  @P6 LDC R10, c[0x0][0x458] ;  /* 0x00011600ff0a6b82 */ /* 0x000f220000000800 */
[----:B------:R-:W-:Y:S01]  /*7ef0*/  F2FP.F16.F32.PACK_AB R60, R60, R58 ;  /* 0x0000003a3c3c723e */ /* 0x000fe200000000ff */
[----:B------:R-:W-:Y:S01]  /*7f00*/  STS [R4+0x2000], R22 ;  /* 0x0020001604007388 */ /* 0x000fe20000000800 */
[----:B------:R-:W-:Y:S02]  /*7f10*/  F2FP.F16.F32.PACK_AB R59, R140, R141 ;  /* 0x0000008d8c3b723e */ /* 0x000fe400000000ff */
[----:B------:R-:W-:Y:S01]  /*7f20*/  F2FP.F16.F32.PACK_AB R58, R30, R31 ;  /* 0x0000001f1e3a723e */ /* 0x000fe200000000ff */
[----:B------:R-:W-:Y:S01]  /*7f30*/  STS [R4+0x2400], R21 ;  /* 0x0024001504007388 */ /* 0x000fe20000000800 */
[----:B------:R-:W-:Y:S01]  /*7f40*/  IADD3 R6, PT, PT, R6, R8, RZ ;  /* 0x0000000806067210 */ /* 0x000fe20007ffe0ff */
[----:B-1----:R-:W1:Y:S01]  /*7f50*/  LDC R17, c[0x0][0x434] ;  /* 0x00010d00ff117b82 */ /* 0x002e620000000800 */
        /* <DEDUP_REMOVED lines=8> */
[----:B------:R-:W-:Y:S01]  /*7fe0*/  F2FP.F16.F32.PACK_AB R50, R83, R82 ;  /* 0x000000525332723e */ /* 0x000fe200000000ff */
[----:B-----5:R-:W1:Y:S01]  /*7ff0*/  @P4 LDC R15, c[0x0][0x458] ;  /* 0x00011600ff0f4b82 */ /* 0x020e620000000800 */
[----:B------:R-:W-:Y:S01]  /*8000*/  F2FP.F16.F32.PACK_AB R53, R53, R72 ;  /* 0x000000483535723e */ /* 0x000fe200000000ff */
[----:B------:R-:W-:Y:S01]  /*8010*/  STS [R7+0x400], R23 ;  /* 0x0004001707007388 */ /* 0x000fe20000000800 */
[----:B------:R-:W-:Y:S01]  /*8020*/  F2FP.F16.F32.PACK_AB R52, R52, R74 ;  /* 0x0000004a3434723e */ /* 0x000fe200000000ff */
[----:B--2---:R2:W1:Y:S01]  /*8030*/  @P4 MUFU.LG2 R14, R247 ;  /* 0x000000f7000e4308 */ /* 0x0044620000000c00 */
[----:B------:R-:W-:Y:S01]  /*8040*/  F2FP.F16.F32.PACK_AB R49, R49, R76 ;  /* 0x0000004c3131723e */ /* 0x000fe200000000ff */
[----:B------:R-:W-:Y:S01]  /*8050*/  STS [R2+0x2000], R25 ;  /* 0x0020001902007388 */ /* 0x000fe20000000800 */
[----:B------:R-:W-:-:S02]  /*8060*/  F2FP.F16.F32.PACK_AB R48, R48, R78 ;  /* 0x0000004e3030723e */ /* 0x000fc400000000ff */
[----:B---3--:R-:W-:Y:S01]  /*8070*/  ISETP.NE.AND P0, PT, R9, RZ, PT ;  /* 0x000000ff0900720c */ /* 0x008fe20003f05270 */
[----:B------:R-:W-:Y:S01]  /*8080*/  STS [R2+0x2400], R24 ;  /* 0x0024001802007388 */ /* 0x000fe20000000800 */
[----:B------:R-:W-:Y:S01]  /*8090*/  F2FP.F16.F32.PACK_AB R47, R85, R84 ;  /* 0x00000054552f723e */ /* 0x000fe200000000ff */
[----:B------:R2:W3:Y:S01]  /*80a0*/  @P6 MUFU.LG2 R9, R249 ;  /* 0x000000f900096308 */ /* 0x0004e20000000c00 */
        /* <DEDUP_REMOVED lines=14> */
[----:B------:R-:W-:-:S02]  /*8190*/  ISETP.NE.AND P2, PT, R177, -0x1, PT ;  /* 0xffffffffb100780c */ /* 0x000fc40003f45270 */
        /* <DEDUP_REMOVED lines=8> */
[----:B------:R-:W-:Y:S01]  /*8220*/  F2FP.F16.F32.PACK_AB R32, R32, R110 ;  /* 0x0000006e2020723e */ /* 0x000fe200000000ff */
[----:B------:R-:W1:Y:S01]  /*8230*/  @P2 LDC.64 R12, c[0x0][0x408] ;  /* 0x00010200ff0c2b82 */ /* 0x000e620000000a00 */
        /* <DEDUP_REMOVED lines=22> */
[----:B-----5:R-:W1:Y:S03]  /*83a0*/  LDC R0, c[0x0][0x434] ;  /* 0x00010d00ff007b82 */ /* 0x020e660000000800 */
        /* <DEDUP_REMOVED lines=8> */
[----:B-----5:R-:W1:Y:S03]  /*8430*/  @P0 LDC R3, c[0x0][0x430] ;  /* 0x00010c00ff030b82 */ /* 0x020e660000000800 */
[----:B------:R-:W-:Y:S04]  /*8440*/  STS [R2+0x6000], R37 ;  /* 0x0060002502007388 */ /* 0x000fe80000000800 */
[----:B------:R5:W-:Y:S01]  /*8450*/  STS [R2+0x6400], R36 ;  /* 0x0064002402007388 */ /* 0x000be20000000800 */
[----:B----4-:R-:W4:Y:S03]  /*8460*/  LDC.U8 R4, c[0x0][0x548] ;  /* 0x00015200ff047b82 */ /* 0x010f260000000000 */
[----:B------:R2:W-:Y:S04]  /*8470*/  STS [R7+0x6000], R33 ;  /* 0x0060002107007388 */ /* 0x0005e80000000800 */
[----:B------:R-:W-:Y:S04]  /*8480*/  STS [R7+0x6400], R32 ;  /* 0x0064002007007388 */ /* 0x000fe80000000800 */
[----:B------:R-:W-:Y:S04]  /*8490*/  STS [R8+0x4000], R31 ;  /* 0x0040001f08007388 */ /* 0x000fe80000000800 */
[----:B------:R-:W-:Y:S04]  /*84a0*/  STS [R8+0x4400], R30 ;  /* 0x0044001e08007388 */ /* 0x000fe80000000800 */
[----:B------:R-:W-:Y:S04]  /*84b0*/  STS [R6+0x4000], R27 ;  /* 0x0040001b06007388 */ /* 0x000fe80000000800 */
[----:B------:R-:W-:Y:S01]  /*84c0*/  STS [R6+0x4400], R26 ;  /* 0x0044001a06007388 */ /* 0x000fe20000000800 */
[----:B-----5:R-:W1:Y:S01]  /*84d0*/  @P0 LDC R2, c[0x0][0x430] ;  /* 0x00010c00ff020b82 */ /* 0x020e620000000800 */
[----:B----4-:R-:W-:-:S02]  /*84e0*/  ISETP.NE.AND P1, PT, R4, RZ, !P0 ;  /* 0x000000ff0400720c */ /* 0x010fc40004725270 */
[----:B------:R-:W-:Y:S04]  /*84f0*/  STS [R8+0x6000], R29 ;  /* 0x0060001d08007388 */ /* 0x000fe80000000800 */
[----:B------:R4:W-:Y:S04]  /*8500*/  STS [R8+0x6400], R28 ;  /* 0x0064001c08007388 */ /* 0x0009e80000000800 */
[----:B------:R-:W-:Y:S04]  /*8510*/  STS [R6+0x6000], R67 ;  /* 0x0060004306007388 */ /* 0x000fe80000000800 */
[----:B------:R5:W-:Y:S01]  /*8520*/  STS [R6+0x6400], R66 ;  /* 0x0064004206007388 */ /* 0x000be20000000800 */
[----:B--2---:R-:W2:Y:S01]  /*8530*/  S2R R33, SR_CTAID.Z ;  /* 0x0000000000217919 */ /* 0x004ea20000002700 */
[----:B-1----:R-:W-:Y:S01]  /*8540*/  @P0 IMAD R0, R2, R17, RZ ;  /* 0x0000001102000224 */ /* 0x002fe200078e02ff */
[----:B------:R-:W-:Y:S01]  /*8550*/  @P0 MOV R2, 0x1 ;  /* 0x0000000100020802 */ /* 0x000fe20000000f00 */
[----:B----4-:R1:W4:Y:S01]  /*8560*/  @P5 MUFU.LG2 R8, R248 ;  /* 0x000000f800085308 */ /* 0x0103220000000c00 */
[----:B-----5:R-:W1:Y:S01]  /*8570*/  @!P2 LDC.64 R6, c[0x0][0x400] ;  /* 0x00010000ff06ab82 */ /* 0x020e620000000a00 */
[----:B---3--:R-:W-:Y:S05]  /*8580*/  @P0 BRA `(.L_x_1615) ;  /* 0x0000000000200947 */ /* 0x008fea0003800000 */
[----:B------:R-:W-:Y:S02]  /*8590*/  ISETP.NE.AND P0, PT, R4, RZ, PT ;  /* 0x000000ff0400720c */ /* 0x000fe40003f05270 */
[----:B------:R-:W3:Y:S11]  /*85a0*/  LDC R4, c[0x0][0x3e0] ;  /* 0x0000f800ff047b82 */ /* 0x000ef60000000800 */
[----:B------:R-:W3:Y:S01]  /*85b0*/  @P0 LDC R2, c[0x0][0x454] ;  /* 0x00011500ff020b82 */ /* 0x000ee20000000800 */
[----:B------:R-:W-:-:S02]  /*85c0*/  @P0 MOV R3, 0x1 ;  /* 0x0000000100030802 */ /* 0x000fc40000000f00 */
[----:B------:R-:W-:-:S05]  /*85d0*/  @!P0 MOV R3, 0x1 ;  /* 0x0000000100038802 */ /* 0x000fca0000000f00 */
[----:B------:R-:W1:Y:S01]  /*85e0*/  @P0 LDC R0, c[0x0][0x454] ;  /* 0x00011500ff000b82 */ /* 0x000e620000000800 */
[-C--:B---3--:R-:W-:Y:S02]  /*85f0*/  @P0 IMAD R2, R2, R4.reuse, RZ ;  /* 0x0000000402020224 */ /* 0x088fe400078e02ff */
[----:B------:R-:W-:-:S07]  /*8600*/  @!P0 IMAD R2, R17, R4, RZ ;  /* 0x0000000411028224 */ /* 0x000fce00078e02ff */
.L_x_1615:
[----:B------:R-:W3:Y:S01]  /*8610*/  S2R R18, SR_CTAID.Y ;  /* 0x0000000000127919 */ /* 0x000ee20000002600 */
[----:B------:R-:W-:Y:S01]  /*8620*/  BAR.SYNC.DEFER_BLOCKING 0x0 ;  /* 0x0000000000007b1d */ /* 0x000fe20000010000 */
[----:B------:R-:W-:Y:S02]  /*8630*/  ISETP.NE.AND P0, PT, R177, -0x1, PT ;  /* 0xffffffffb100780c */ /* 0x000fe40003f05270 */
[----:B------:R-:W-:-:S05]  /*8640*/  MOV R27, 0x7f800000 ;  /* 0x7f800000001b7802 */ /* 0x000fca0000000f00 */
[----:B------:R-:W3:Y:S01]  /*8650*/  @P3 LDC R16, c[0x0][0x458] ;  /* 0x00011600ff103b82 */ /* 0x000ee20000000800 */
[----:B------:R-:W3:Y:S01]  /*8660*/  S2R R32, SR_TID.X ;  /* 0x0000000000207919 */ /* 0x000ee20000002100 */
[----:B------:R3:W5:Y:S01]  /*8670*/  LDL R34, [R1+0xc] ;  /* 0x00000c0001227983 */ /* 0x0007620000100800 */
[----:B-12---:R-:W-:Y:S02]  /*8680*/  IMAD R0, R33, R0, RZ ;  /* 0x0000000021007224 */ /* 0x006fe400078e02ff */
[----:B----4-:R-:W-:Y:S01]  /*8690*/  @P5 FMUL.FTZ R8, R8, 0.69314718246459960938 ;  /* 0x3f31721808085820 */ /* 0x010fe20000410000 */
[----:B------:R-:W-:Y:S01]  /*86a0*/  MOV R24, 0x7f800000 ;  /* 0x7f80000000187802 */ /* 0x000fe20000000f00 */
[----:B------:R-:W-:Y:S01]  /*86b0*/  BSSY.RECONVERGENT B0, `(.L_x_1616) ;  /* 0x0000047000007945 */ /* 0x000fe20003800200 */
[----:B------:R-:W-:Y:S01]  /*86c0*/  MOV R26, 0x7f800000 ;  /* 0x7f800000001a7802 */ /* 0x000fe20000000f00 */
[----:B------:R-:W-:Y:S01]  /*86d0*/  @P5 FFMA.FTZ R26, R135, R11, R8 ;  /* 0x0000000b871a5223 */ /* 0x000fe20000010008 */
[----:B------:R1:W2:Y:S01]  /*86e0*/  LDS.128 R28, [R226+0x3800] ;  /* 0x00380000e21c7984 */ /* 0x0002a20000000c00 */
[----:B---3--:R-:W-:-:S04]  /*86f0*/  @!P2 IMAD.WIDE.U32 R4, R18, R6, RZ ;  /* 0x000000061204a225 */ /* 0x008fc800078e00ff */
[----:B------:R-:W-:Y:S02]  /*8700*/  @P6 FMUL.FTZ R6, R9, 0.69314718246459960938 ;  /* 0x3f31721809066820 */ /* 0x000fe40000410000 */
[----:B------:R-:W3:Y:S01]  /*8710*/  @P3 MUFU.LG2 R9, R132 ;  /* 0x0000008400093308 */ /* 0x000ee20000000c00 */
[----:B------:R-:W-:Y:S02]  /*8720*/  @!P2 IMAD R25, R18, R7, R5 ;  /* 0x000000071219a224 */ /* 0x000fe400078e0205 */
[----:B------:R-:W-:Y:S01]  /*8730*/  @P6 FFMA.FTZ R27, R136, R10, R6 ;  /* 0x0000000a881b6223 */ /* 0x000fe20000010006 */
[----:B------:R-:W-:-:S04]  /*8740*/  @P2 IMAD.WIDE.U32 R6, R177, R12, RZ ;  /* 0x0000000cb1062225 */ /* 0x000fc800078e00ff */
[----:B------:R-:W-:Y:S01]  /*8750*/  @P4 FMUL.FTZ R5, R14, 0.69314718246459960938 ;  /* 0x3f3172180e054820 */ /* 0x000fe20000410000 */
[----:B------:R-:W-:Y:S01]  /*8760*/  @!P2 MOV R19, R4 ;  /* 0x000000040013a202 */ /* 0x000fe20000000f00 */
[----:B------:R-:W-:Y:S02]  /*8770*/  @P2 IMAD R25, R177, R13, R7 ;  /* 0x0000000db1192224 */ /* 0x000fe400078e0207 */
[----:B------:R-:W-:Y:S01]  /*8780*/  @P4 FFMA.FTZ R24, R134, R15, R5 ;  /* 0x0000000f86184223 */ /* 0x000fe20000010005 */
[C---:B------:R-:W-:Y:S01]  /*8790*/  @!P0 IMAD R177, R18.reuse, R17, RZ ;  /* 0x0000001112b18224 */ /* 0x040fe200078e02ff */
[----:B------:R-:W-:Y:S01]  /*87a0*/  @P2 MOV R19, R6 ;  /* 0x0000000600132202 */ /* 0x000fe20000000f00 */
[----:B------:R-:W-:Y:S01]  /*87b0*/  @!P1 IMAD R0, R18, R2, R0 ;  /* 0x0000000212009224 */ /* 0x000fe200078e0200 */
[----:B------:R-:W-:Y:S01]  /*87c0*/  MOV R18, 0x7f800000 ;  /* 0x7f80000000127802 */ /* 0x000fe20000000f00 */
[----:B------:R-:W-:Y:S01]  /*87d0*/  IMAD R2, R3, UR15, RZ ;  /* 0x0000000f03027c24 */ /* 0x000fe2000f8e02ff */
[----:B------:R1:W-:Y:S01]  /*87e0*/  @!P0 STL [R1+0x10], R177 ;  /* 0x000010b101008387 */ /* 0x0003e20000100800 */
[----:B------:R-:W-:-:S02]  /*87f0*/  LOP3.LUT P0, RZ, R176, 0x3, RZ, 0xc0, !PT ;  /* 0x00000003b0ff7812 */ /* 0x000fc4000780c0ff */
[----:B------:R-:W-:Y:S01]  /*8800*/  SHF.R.S32.HI R4, RZ, 0x1f, R177 ;  /* 0x0000001fff047819 */ /* 0x000fe200000114b1 */
[----:B---3--:R-:W-:Y:S01]  /*8810*/  @P3 FMUL.FTZ R7, R9, 0.69314718246459960938 ;  /* 0x3f31721809073820 */ /* 0x008fe20000410000 */
[----:B------:R-:W-:Y:S02]  /*8820*/  SEL R5, R177, RZ, P1 ;  /* 0x000000ffb1057207 */ /* 0x000fe40000800000 */
[----:B------:R-:W-:Y:S01]  /*8830*/  SEL R8, R4, RZ, P1 ;  /* 0x000000ff04087207 */ /* 0x000fe20000800000 */
[----:B------:R-:W-:Y:S01]  /*8840*/  @P3 FFMA.FTZ R18, R133, R16, R7 ;  /* 0x0000001085123223 */ /* 0x000fe20000010007 */
[----:B------:R-:W-:Y:S02]  /*8850*/  IADD3 R4, P4, P1, R2, R5, R0 ;  /* 0x0000000502047210 */ /* 0x000fe4000799e000 */
[----:B------:R-:W-:Y:S02]  /*8860*/  SHF.R.S32.HI R2, RZ, 0x1f, R2 ;  /* 0x0000001fff027819 */ /* 0x000fe40000011402 */
[----:B------:R-:W-:-:S02]  /*8870*/  SHF.R.S32.HI R0, RZ, 0x1f, R0 ;  /* 0x0000001fff007819 */ /* 0x000fc40000011400 */
[----:B------:R-:W-:Y:S02]  /*8880*/  SHF.R.U32.HI R32, RZ, 0x3, R32 ;  /* 0x00000003ff207819 */ /* 0x000fe40000011620 */
[----:B------:R-:W-:Y:S01]  /*8890*/  IADD3.X R5, PT, PT, R2, R8, R0, P4, P1 ;  /* 0x0000000802057210 */ /* 0x000fe200027e2400 */
[----:B--2---:R-:W-:Y:S06]  /*88a0*/  @P0 BRA `(.L_x_1617) ;  /* 0x00000000009c0947 */ /* 0x004fec0003800000 */
[--C-:B------:R-:W-:Y:S02]  /*88b0*/  SHF.R.U32.HI R0, RZ, 0x1, R176.reuse ;  /* 0x00000001ff007819 */ /* 0x100fe400000116b0 */
[----:B------:R-:W-:Y:S02]  /*88c0*/  SHF.R.U32.HI R2, RZ, 0x2, R176 ;  /* 0x00000002ff027819 */ /* 0x000fe400000116b0 */
[----:B------:R-:W-:-:S04]  /*88d0*/  LOP3.LUT R0, R0, 0x30, RZ, 0xc0, !PT ;  /* 0x0000003000007812 */ /* 0x000fc800078ec0ff */
        /* <DEDUP_REMOVED lines=10> */
[-C--:B------:R-:W-:Y:S01]  /*8980*/  @!P5 IMAD R0, R6, R3.reuse, RZ ;  /* 0x000000030600d224 */ /* 0x080fe200078e02ff */
[-C--:B------:R-:W-:Y:S01]  /*8990*/  @!P6 IADD3 R9, P0, PT, R2, R4.reuse, RZ ;  /* 0x000000040209e210 */ /* 0x080fe20007f1e0ff */
[----:B------:R-:W3:Y:S01]  /*89a0*/  @!P5 LDC.64 R16, c[0x0][0x420] ;  /* 0x00010800ff10db82 */ /* 0x000ee20000000a00 */
[-C--:B------:R-:W-:Y:S02]  /*89b0*/  @!P4 IMAD R6, R7, R3.reuse, RZ ;  /* 0x000000030706c224 */ /* 0x080fe400078e02ff */
[----:B------:R-:W-:Y:S01]  /*89c0*/  @!P3 IMAD R7, R8, R3, RZ ;  /* 0x000000030807b224 */ /* 0x000fe200078e02ff */
[-C--:B------:R-:W-:Y:S02]  /*89d0*/  @!P5 IADD3 R3, P2, PT, R0, R4.reuse, RZ ;  /* 0x000000040003d210 */ /* 0x080fe40007f5e0ff */
[----:B------:R-:W-:Y:S02]  /*89e0*/  @!P4 IADD3 R11, P1, PT, R6, R4, RZ ;  /* 0x00000004060bc210 */ /* 0x000fe40007f3e0ff */
[----:B------:R-:W4:Y:S01]  /*89f0*/  @!P4 LDC.64 R20, c[0x0][0x420] ;  /* 0x00010800ff14cb82 */ /* 0x000f220000000a00 */
[----:B------:R-:W-:-:S02]  /*8a00*/  @!P6 LEA.HI.X.SX32 R2, R2, R5, 0x1, P0 ;  /* 0x000000050202e211 */ /* 0x000fc400000f0eff */
[----:B------:R-:W-:Y:S02]  /*8a10*/  @!P3 IADD3 R10, P0, PT, R7, R4, RZ ;  /* 0x00000004070ab210 */ /* 0x000fe40007f1e0ff */
[-C--:B------:R-:W-:Y:S02]  /*8a20*/  @!P4 LEA.HI.X.SX32 R13, R6, R5.reuse, 0x1, P1 ;  /* 0x00000005060dc211 */ /* 0x080fe400008f0eff */
[-C--:B------:R-:W-:Y:S01]  /*8a30*/  @!P5 LEA.HI.X.SX32 R0, R0, R5.reuse, 0x1, P2 ;  /* 0x000000050000d211 */ /* 0x080fe200010f0eff */
[----:B------:R-:W1:Y:S01]  /*8a40*/  @!P3 LDC.64 R22, c[0x0][0x420] ;  /* 0x00010800ff16bb82 */ /* 0x000e620000000a00 */
[----:B--2---:R-:W-:Y:S02]  /*8a50*/  @!P6 LEA R8, P2, R9, R14, 0x2 ;  /* 0x0000000e0908e211 */ /* 0x004fe400078410ff */
[----:B------:R-:W-:Y:S02]  /*8a60*/  @!P3 LEA.HI.X.SX32 R12, R7, R5, 0x1, P0 ;  /* 0x00000005070cb211 */ /* 0x000fe400000f0eff */
[----:B------:R-:W-:-:S02]  /*8a70*/  @!P6 LEA.HI.X R9, R9, R15, R2, 0x2, P2 ;  /* 0x0000000f0909e211 */ /* 0x000fc400010f1402 */
[----:B---3--:R-:W-:-:S03]  /*8a80*/  @!P5 LEA R6, P1, R3, R16, 0x2 ;  /* 0x000000100306d211 */ /* 0x008fc600078210ff */
[----:B------:R2:W-:Y:S01]  /*8a90*/  @!P6 STG.E desc[UR16][R8.64], R27 ;  /* 0x0000001b0800e986 */ /* 0x0005e2000c101910 */
[----:B------:R-:W-:Y:S02]  /*8aa0*/  @!P5 LEA.HI.X R7, R3, R17, R0, 0x2, P1 ;  /* 0x000000110307d211 */ /* 0x000fe400008f1400 */
[----:B----4-:R-:W-:-:S03]  /*8ab0*/  @!P4 LEA R4, P1, R11, R20, 0x2 ;  /* 0x000000140b04c211 */ /* 0x010fc600078210ff */
[----:B------:R2:W-:Y:S01]  /*8ac0*/  @!P5 STG.E desc[UR16][R6.64], R26 ;  /* 0x0000001a0600d986 */ /* 0x0005e2000c101910 */
[----:B------:R-:W-:Y:S02]  /*8ad0*/  @!P4 LEA.HI.X R5, R11, R21, R13, 0x2, P1 ;  /* 0x000000150b05c211 */ /* 0x000fe400008f140d */
[----:B-1----:R-:W-:-:S03]  /*8ae0*/  @!P3 LEA R2, P0, R10, R22, 0x2 ;  /* 0x000000160a02b211 */ /* 0x002fc600078010ff */
[----:B------:R2:W-:Y:S01]  /*8af0*/  @!P4 STG.E desc[UR16][R4.64], R24 ;  /* 0x000000180400c986 */ /* 0x0005e2000c101910 */
[----:B------:R-:W-:-:S05]  /*8b00*/  @!P3 LEA.HI.X R3, R10, R23, R12, 0x2, P0 ;  /* 0x000000170a03b211 */ /* 0x000fca00000f140c */
[----:B------:R2:W-:Y:S04]  /*8b10*/  @!P3 STG.E desc[UR16][R2.64], R18 ;  /* 0x000000120200b986 */ /* 0x0005e8000c101910 */
.L_x_1617:
[----:B------:R-:W-:Y:S05]  /*8b20*/  BSYNC.RECONVERGENT B0 ;  /* 0x0000000000007941 */ /* 0x000fea0003800200 */
.L_x_1616:
[----:B--2---:R-:W2:Y:S01]  /*8b30*/  S2R R18, SR_TID.X ;  /* 0x0000000000127919 */ /* 0x004ea20000002100 */
[----:B------:R-:W3:Y:S01]  /*8b40*/  S2UR UR9, SR_CTAID.X ;  /* 0x00000000000979c3 */ /* 0x000ee20000002500 */
[----:B------:R-:W-:Y:S01]  /*8b50*/  IMAD.SHL.U32 R4, R176, 0x8, RZ ;  /* 0x00000008b0047824 */ /* 0x000fe200078e00ff */
[----:B------:R-:W4:Y:S01]  /*8b60*/  LDCU.64 UR4, c[0x0][0x410] ;  /* 0x00008200ff0477ac */ /* 0x000f220008000a00 */
[----:B------:R1:W1:Y:S01]  /*8b70*/  LDS.128 R12, [R226] ;  /* 0x00000000e20c7984 */ /* 0x0002620000000c00 */
[----:B------:R-:W-:Y:S01]  /*8b80*/  VIADD R2, R32, 0x20 ;  /* 0x0000002020027836 */ /* 0x000fe20000000000 */
[----:B------:R-:W-:Y:S01]  /*8b90*/  BSSY.RECONVERGENT B0, `(.L_x_1618) ;  /* 0x0000023000007945 */ /* 0x000fe20003800200 */
[----:B------:R-:W-:Y:S01]  /*8ba0*/  LOP3.LUT R4, R4, 0x38, RZ, 0xc0, !PT ;  /* 0x0000003804047812 */ /* 0x000fe200078ec0ff */
[----:B------:R1:W1:Y:S01]  /*8bb0*/  LDS.128 R8, [R226+0x4000] ;  /* 0x00400000e2087984 */ /* 0x0002620000000c00 */
[----:B------:R-:W-:Y:S01]  /*8bc0*/  VIADD R3, R32, 0x10 ;  /* 0x0000001020037836 */ /* 0x000fe20000000000 */
[-C--:B-----5:R-:W-:Y:S01]  /*8bd0*/  ISETP.GE.AND P5, PT, R2, R34.reuse, PT ;  /* 0x000000220200720c */ /* 0x0a0fe20003fa6270 */
[----:B------:R-:W-:Y:S01]  /*8be0*/  VIADD R0, R32, 0x30 ;  /* 0x0000003020007836 */ /* 0x000fe20000000000 */
[----:B------:R-:W-:Y:S01]  /*8bf0*/  IADD3 R2, P0, PT, R4, R19, RZ ;  /* 0x0000001304027210 */ /* 0x000fe20007f1e0ff */
[C---:B------:R-:W-:Y:S01]  /*8c00*/  VIADD R5, R32.reuse, 0x40 ;  /* 0x0000004020057836 */ /* 0x040fe20000000000 */
[-C--:B------:R-:W-:Y:S01]  /*8c10*/  ISETP.GE.AND P6, PT, R3, R34.reuse, PT ;  /* 0x000000220300720c */ /* 0x080fe20003fc6270 */
[----:B------:R-:W-:Y:S01]  /*8c20*/  VIADD R4, R32, 0x50 ;  /* 0x0000005020047836 */ /* 0x000fe20000000000 */
[-C--:B------:R-:W-:Y:S01]  /*8c30*/  ISETP.GE.AND P4, PT, R0, R34.reuse, PT ;  /* 0x000000220000720c */ /* 0x080fe20003f86270 */
[----:B------:R-:W-:Y:S01]  /*8c40*/  IMAD.X R3, RZ, RZ, R25, P0 ;  /* 0x000000ffff037224 */ /* 0x000fe200000e0619 */
[CC--:B------:R-:W-:Y:S01]  /*8c50*/  ISETP.GE.AND P0, PT, R32.reuse, R34.reuse, PT ;  /* 0x000000222000720c */ /* 0x0c0fe20003f06270 */
[----:B------:R-:W-:Y:S01]  /*8c60*/  VIADD R0, R32, 0x60 ;  /* 0x0000006020007836 */ /* 0x000fe20000000000 */
[-C--:B------:R-:W-:Y:S01]  /*8c70*/  ISETP.GE.AND P3, PT, R5, R34.reuse, PT ;  /* 0x000000220500720c */ /* 0x080fe20003f66270 */
[----:B----4-:R-:W-:Y:S01]  /*8c80*/  IMAD.WIDE.U32 R16, R33, UR4, R2 ;  /* 0x0000000421107c25 */ /* 0x010fe2000f8e0002 */
[----:B------:R-:W-:-:S02]  /*8c90*/  ISETP.GE.AND P2, PT, R4, R34, PT ;  /* 0x000000220400720c */ /* 0x000fc40003f46270 */
[----:B------:R-:W-:Y:S01]  /*8ca0*/  ISETP.GE.AND P1, PT, R0, R34, PT ;  /* 0x000000220000720c */ /* 0x000fe20003f26270 */
[----:B---3--:R-:W-:Y:S01]  /*8cb0*/  USHF.L.U32 UR8, UR9, 0x7, URZ ;  /* 0x0000000709087899 */ /* 0x008fe200080006ff */
[----:B------:R-:W-:Y:S02]  /*8cc0*/  IMAD R7, R33, UR5, R17 ;  /* 0x0000000521077c24 */ /* 0x000fe4000f8e0211 */
[----:B------:R-:W-:Y:S01]  /*8cd0*/  VIADD R32, R32, 0x70 ;  /* 0x0000007020207836 */ /* 0x000fe20000000000 */
[----:B--2---:R-:W-:-:S04]  /*8ce0*/  SHF.R.U32.HI R18, RZ, 0x3, R18 ;  /* 0x00000003ff127819 */ /* 0x004fc80000011612 */
[----:B------:R-:W-:Y:S01]  /*8cf0*/  LOP3.LUT R18, R18, UR8, RZ, 0xfc, !PT ;  /* 0x0000000812127c12 */ /* 0x000fe2000f8efcff */
[----:B------:R-:W-:Y:S06]  /*8d00*/  @P0 BRA `(.L_x_1619) ;  /* 0x00000000002c0947 */ /* 0x000fec0003800000 */
[----:B------:R-:W2:Y:S01]  /*8d10*/  LDC.64 R2, c[0x0][0x408] ;  /* 0x00010200ff027b82 */ /* 0x000ea20000000a00 */
[----:B------:R-:W3:Y:S01]  /*8d20*/  LDCU.64 UR4, c[0x0][0x3f0] ;  /* 0x00007e00ff0477ac */ /* 0x000ee20008000a00 */
[----:B------:R-:W-:Y:S01]  /*8d30*/  MOV R6, R16 ;  /* 0x0000001000067202 */ /* 0x000fe20000000f00 */
[----:B--2---:R-:W-:-:S04]  /*8d40*/  IMAD R0, R2, UR14, RZ ;  /* 0x0000000e02007c24 */ /* 0x004fc8000f8e02ff */
[----:B------:R-:W-:-:S04]  /*8d50*/  IMAD.WIDE.U32 R4, R18, R2, R6 ;  /* 0x0000000212047225 */ /* 0x000fc800078e0006 */
[----:B------:R-:W-:Y:S01]  /*8d60*/  IMAD R3, R18, R3, R0 ;  /* 0x0000000312037224 */ /* 0x000fe200078e0200 */
[----:B---3--:R-:W-:-:S04]  /*8d70*/  LEA R2, P0, R4, UR4, 0x1 ;  /* 0x0000000404027c11 */ /* 0x008fc8000f8008ff */
[----:B------:R-:W-:-:S04]  /*8d80*/  IADD3 R3, PT, PT, R5, R3, RZ ;  /* 0x0000000305037210 */ /* 0x000fc80007ffe0ff */
[----:B------:R-:W-:-:S05]  /*8d90*/  LEA.HI.X R3, R4, UR5, R3, 0x1, P0 ;  /* 0x0000000504037c11 */ /* 0x000fca00080f0c03 */
[----:B-1----:R2:W-:Y:S04]  /*8da0*/  STG.E.128 desc[UR16][R2.64], R12 ;  /* 0x0000000c02007986 */ /* 0x0025e8000c101d10 */
[----:B------:R2:W-:Y:S02]  /*8db0*/  STG.E.128 desc[UR16][R2.64+0x80], R8 ;  /* 0x0000800802007986 */ /* 0x0005e4000c101d10 */
.L_x_1619:
[----:B------:R-:W-:Y:S05]  /*8dc0*/  BSYNC.RECONVERGENT B0 ;  /* 0x0000000000007941 */ /* 0x000fea0003800200 */
.L_x_1618:
[----:B-12---:R1:W2:Y:S01]  /*8dd0*/  LDS.128 R12, [R226+0x800] ;  /* 0x00080000e20c7984 */ /* 0x0062a20000000c00 */
[----:B------:R-:W-:Y:S01]  /*8de0*/  BSSY.RECONVERGENT B0, `(.L_x_1620) ;  /* 0x0000012000007945 */ /* 0x000fe20003800200 */
[----:B------:R-:W-:Y:S02]  /*8df0*/  ISETP.GE.AND P0, PT, R32, R34, PT ;  /* 0x000000222000720c */ /* 0x000fe40003f06270 */
        /* <DEDUP_REMOVED lines=16> */
.L_x_1621:
[----:B------:R-:W-:Y:S05]  /*8f00*/  BSYNC.RECONVERGENT B0 ;  /* 0x0000000000007941 */ /* 0x000fea0003800200 */
.L_x_1620:
        /* <DEDUP_REMOVED lines=18> */
.L_x_1623:
[----:B------:R-:W-:Y:S05]  /*9030*/  BSYNC.RECONVERGENT B0 ;  /* 0x0000000000007941 */ /* 0x000fea0003800200 */
.L_x_1622:
        /* <DEDUP_REMOVED lines=18> */
.L_x_1625:
[----:B------:R-:W-:Y:S05]  /*9160*/  BSYNC.RECONVERGENT B0 ;  /* 0x0000000000007941 */ /* 0x000fea0003800200 */
.L_x_1624:
        /* <DEDUP_REMOVED lines=18> */
.L_x_1627:
[----:B------:R-:W-:Y:S05]  /*9290*/  BSYNC.RECONVERGENT B0 ;  /* 0x0000000000007941 */ /* 0x000fea0003800200 */
.L_x_1626:
        /* <DEDUP_REMOVED lines=18> */
.L_x_1629:
[----:B------:R-:W-:Y:S05]  /*93c0*/  BSYNC.RECONVERGENT B0 ;  /* 0x0000000000007941 */ /* 0x000fea0003800200 */
.L_x_1628:
        /* <DEDUP_REMOVED lines=18> */
.L_x_1631:
[----:B------:R-:W-:Y:S05]  /*94f0*/  BSYNC.RECONVERGENT B0 ;  /* 0x0000000000007941 */ /* 0x000fea0003800200 */
.L_x_1630:
        /* <DEDUP_REMOVED lines=17> */
.L_x_1632:
        /* <DEDUP_REMOVED lines=15> */
.L_x_2861:


//--------------------- .text._ZN5flash16flash_fwd_kernelI23Flash_fwd_kernel_traitsILi128ELi128ELi32ELi4ELb0ELb0EN7cutlass6half_tE19Flash_kernel_traitsILi128ELi128ELi32ELi4ES3_EELb1ELb0ELb0ELb0ELb0ELb0ELb0ELb0EEEvNS_16Flash_fwd_paramsE --------------------------
	.section	.text._ZN5flash16flash_fwd_kernelI23Flash_fwd_kernel_traitsILi128ELi128ELi32ELi4ELb0ELb0EN7cutlass6half_tE19Flash_kernel_traitsILi128ELi128ELi32ELi4ES3_EELb1ELb0ELb0ELb0ELb0ELb0ELb0ELb0EEEvNS_16Flash_fwd_paramsE,"ax",@progbits
	.align	128
        .global         _ZN5flash16flash_fwd_kernelI23Flash_fwd_kernel_traitsILi128ELi128ELi32ELi4ELb0ELb0EN7cutlass6half_tE19Flash_kernel_traitsILi128ELi128ELi32ELi4ES3_EELb1ELb0ELb0ELb0ELb0ELb0ELb0ELb0EEEvNS_16Flash_fwd_paramsE
        .type           _ZN5flash16flash_fwd_kernelI23Flash_fwd_kernel_traitsILi128ELi128ELi32ELi4ELb0ELb0EN7cutlass6half_tE19Flash_kernel_traitsILi128ELi128ELi32ELi4ES3_EELb1ELb0ELb0ELb0ELb0ELb0ELb0ELb0EEEvNS_16Flash_fwd_paramsE,@function
        .size           _ZN5flash16flash_fwd_kernelI23Flash_fwd_kernel_traitsILi128ELi128ELi32ELi4ELb0ELb0EN7cutlass6half_tE19Flash_kernel_traitsILi128ELi128ELi32ELi4ES3_EELb1ELb0ELb0ELb0ELb0ELb0ELb0ELb0EEEvNS_16Flash_fwd_paramsE,(.L_x_2862 - _ZN5flash16flash_fwd_kernelI23Flash_fwd_kernel_traitsILi128ELi128ELi32ELi4ELb0ELb0EN7cutlass6half_tE19Flash_kernel_traitsILi128ELi128ELi32ELi4ES3_EELb1ELb0ELb0ELb0ELb0ELb0ELb0ELb0EEEvNS_16Flash_fwd_paramsE)
        .other          _ZN5flash16flash_fwd_kernelI23Flash_fwd_kernel_traitsILi128ELi128ELi32ELi4ELb0ELb0EN7cutlass6half_tE19Flash_kernel_traitsILi128ELi128ELi32ELi4ES3_EELb1ELb0ELb0ELb0ELb0ELb0ELb0ELb0EEEvNS_16Flash_fwd_paramsE,@"STO_CUDA_ENTRY STV_DEFAULT"
_ZN5flash16flash_fwd_kernelI23Flash_fwd_kernel_traitsILi128ELi128ELi32ELi4ELb0ELb0EN7cutlass6half_tE19Flash_kernel_traitsILi128ELi128ELi32ELi4ES3_EELb1ELb0ELb0ELb0ELb0ELb0ELb0ELb0EEEvNS_16Flash_fwd_paramsE:
.text._ZN5flash16flash_fwd_kernelI23Flash_fwd_kernel_traitsILi128ELi128ELi32ELi4ELb0ELb0EN7cutlass6half_tE19Flash_kernel_traitsILi128ELi128ELi32ELi4ES3_EELb1ELb0ELb0ELb0ELb0ELb0ELb0ELb0EEEvNS_16Flash_fwd_paramsE:
[----:B------:R-:W1:Y:S01]  /*0000*/  LDC R1, c[0x0][0x37c] ;  /* 0x0000df00ff017b82 */ /* 0x000e620000000800 */
[----:B------:R-:W2:Y:S07]  /*0010*/  LDCU.U8 UR4, c[0x0][0x524] ;  /* 0x0000a480ff0477ac */ /* 0x000eae0008000000 */
[----:B------:R-:W3:Y:S01]  /*0020*/  LDC R93, c[0x0][0x518] ;  /* 0x00014600ff5d7b82 */ /* 0x000ee20000000800 */
[----:B-1----:R-:W-:Y:S01]  /*0030*/  VIADD R1, R1, 0xffffffe8 ;  /* 0xffffffe801017836 */ /* 0x002fe20000000000 */
[----:B------:R-:W1:Y:S01]  /*0040*/  LDCU.64 UR22, c[0x0][0x510] ;  /* 0x0000a200ff1677ac */ /* 0x000e620008000a00 */
[----:B------:R-:W4:Y:S05]  /*0050*/  LDCU.64 UR20, c[0x0][0x358] ;  /* 0x00006b00ff1477ac */ /* 0x000f2a0008000a00 */
[----:B------:R-:W3:Y:S01]  /*0060*/  LDC R94, c[0x0][0x51c] ;  /* 0x00014700ff5e7b82 */ /* 0x000ee20000000800 */
[----:B------:R-:W3:Y:S01]  /*0070*/  S2R R97, SR_CTAID.Y ;  /* 0x0000000000617919 */ /* 0x000ee20000002600 */
[----:B------:R-:W3:Y:S01]  /*0080*/  LDCU.64 UR8, c[0x0][0x460] ;  /* 0x00008c00ff0877ac */ /* 0x000ee20008000a00 */
[----:B------:R-:W3:Y:S01]  /*0090*/  S2R R98, SR_CTAID.Z ;  /* 0x0000000000627919 */ /* 0x000ee20000002700 */
[----:B------:R-:W3:Y:S01]  /*00a0*/  LDCU.64 UR6, c[0x0][0x470] ;  /* 0x00008e00ff0677ac */ /* 0x000ee20008000a00 */
[----:B------:R-:W3:Y:S01]  /*00b0*/  S2R R219, SR_TID.X ;  /* 0x0000000000db7919 */ /* 0x000ee20000002100 */
[----:B--2---:R-:W-:-:S02]  /*00c0*/  ISETP.NE.AND P1, PT, RZ, UR4, PT ;  /* 0x00000004ff007c0c */ /* 0x004fc4000bf25270 */
[----:B------:R-:W2:Y:S01]  /*00d0*/  S2UR UR17, SR_CTAID.X ;  /* 0x00000000001179c3 */ /* 0x000ea20000002500 */
[----:B------:R-:W2:Y:S01]  /*00e0*/  LDCU.64 UR4, c[0x0][0x478] ;  /* 0x00008f00ff0477ac */ /* 0x000ea20008000a00 */
[----:B-1----:R-:W-:Y:S02]  /*00f0*/  IMAD.U32 R2, RZ, RZ, UR22 ;  /* 0x00000016ff027e24 */ /* 0x002fe4000f8e00ff */
[----:B------:R-:W-:-:S04]  /*0100*/  IMAD.U32 R3, RZ, RZ, UR23 ;  /* 0x00000017ff037e24 */ /* 0x000fc8000f8e00ff */
[----:B------:R-:W1:Y:S03]  /*0110*/  LDC.64 R8, c[0x0][0x460] ;  /* 0x00011800ff087b82 */ /* 0x000e660000000a00 */
[----:B----4-:R3:W4:Y:S02]  /*0120*/  @P1 LDG.E.64 R4, desc[UR20][R2.64] ;  /* 0x0000001402041981 */ /* 0x010724000c1e1b00 */
[----:B---3--:R-:W-:Y:S02]  /*0130*/  @P1 IMAD.MOV.U32 R2, RZ, RZ, R93 ;  /* 0x000000ffff021224 */ /* 0x008fe400078e005d */
[----:B------:R-:W-:-:S06]  /*0140*/  @P1 IMAD.MOV.U32 R3, RZ, RZ, R94 ;  /* 0x000000ffff031224 */ /* 0x000fcc00078e005e */
[----:B------:R-:W3:Y:S01]  /*0150*/  @P1 LDG.E.64 R2, desc[UR20][R2.64] ;  /* 0x0000001402021981 */ /* 0x000ee2000c1e1b00 */
[----:B--2---:R-:W-:Y:S01]  /*0160*/  LOP3.LUT R0, R98, UR17, R97, 0xfe, !PT ;  /* 0x0000001162007c12 */ /* 0x004fe2000f8efe61 */
[----:B------:R-:W-:Y:S01]  /*0170*/  IMAD.MOV.U32 R29, RZ, RZ, -0x1 ;  /* 0xffffffffff1d7424 */ /* 0x000fe200078e00ff */
[----:B------:R-:W-:Y:S02]  /*0180*/  ISETP.NE.U32.AND P3, PT, RZ, UR8, PT ;  /* 0x00000008ff007c0c */ /* 0x000fe4000bf65070 */
[----:B------:R-:W-:Y:S02]  /*0190*/  LOP3.LUT P4, RZ, R0, R219, RZ, 0xfc, !PT ;  /* 0x000000db00ff7212 */ /* 0x000fe4000788fcff */
[----:B------:R-:W3:Y:S01]  /*01a0*/  @P1 LDC R0, c[0x0][0x520] ;  /* 0x00014800ff001b82 */ /* 0x000ee20000000800 */
[----:B------:R-:W-:Y:S02]  /*01b0*/  ISETP.NE.U32.AND P2, PT, RZ, UR8, PT ;  /* 0x00000008ff007c0c */ /* 0x000fe4000bf45070 */
[----:B------:R-:W-:-:S02]  /*01c0*/  ISETP.NE.AND.EX P3, PT, RZ, UR9, PT, P3 ;  /* 0x00000009ff007c0c */ /* 0x000fc4000bf65330 */
[----:B------:R-:W-:-:S06]  /*01d0*/  ISETP.NE.AND.EX P2, PT, RZ, UR9, PT, P2 ;  /* 0x00000009ff007c0c */ /* 0x000fcc000bf45320 */
[----:B------:R-:W2:Y:S01]  /*01e0*/  @!P4 LDC.64 R6, c[0x0][0x528] ;  /* 0x00014a00ff06cb82 */ /* 0x000ea20000000a00 */
[----:B------:R-:W-:Y:S02]  /*01f0*/  IMAD.MOV.U32 R10, RZ, RZ, RZ ;  /* 0x000000ffff0a7224 */ /* 0x000fe400078e00ff */
[----:B------:R-:W-:Y:S01]  /*0200*/  IMAD.MOV.U32 R11, RZ, RZ, -0x1 ;  /* 0xffffffffff0b7424 */ /* 0x000fe200078e00ff */
[----:B----4-:R-:W-:Y:S02]  /*0210*/  @P1 R2UR UR22, R4 ;  /* 0x00000000041612ca */ /* 0x010fe400000e0000 */
[----:B------:R-:W-:Y:S01]  /*0220*/  @P1 R2UR UR23, R5 ;  /* 0x00000000051712ca */ /* 0x000fe200000e0000 */
[----:B-1----:R-:W-:Y:S01]  /*0230*/  IMAD.WIDE.U32 R4, R97, 0x4, R8 ;  /* 0x0000000461047825 */ /* 0x002fe200078e0008 */
[----:B---3--:R-:W-:-:S09]  /*0240*/  @P1 IADD3 R93, P0, PT, R2, R0, RZ ;  /* 0x00000000025d1210 */ /* 0x008fd20007f1e0ff */
[----:B------:R-:W-:Y:S02]  /*0250*/  IMAD.U32 R2, RZ, RZ, UR22 ;  /* 0x00000016ff027e24 */ /* 0x000fe4000f8e00ff */
[----:B------:R-:W-:Y:S01]  /*0260*/  @P1 IMAD.X R94, RZ, RZ, R3, P0 ;  /* 0x000000ffff5e1224 */ /* 0x000fe200000e0603 */
[----:B------:R-:W-:Y:S01]  /*0270*/  ISETP.NE.U32.AND P1, PT, RZ, UR6, PT ;  /* 0x00000006ff007c0c */ /* 0x000fe2000bf25070 */
[----:B------:R-:W-:Y:S01]  /*0280*/  IMAD.U32 R3, RZ, RZ, UR23 ;  /* 0x00000017ff037e24 */ /* 0x000fe2000f8e00ff */
[----:B------:R-:W-:Y:S02]  /*0290*/  ISETP.NE.U32.AND P0, PT, RZ, UR4, PT ;  /* 0x00000004ff007c0c */ /* 0x000fe4000bf05070 */
[----:B------:R-:W-:Y:S02]  /*02a0*/  ISETP.NE.AND.EX P1, PT, RZ, UR7, PT, P1 ;  /* 0x00000007ff007c0c */ /* 0x000fe4000bf25310 */
[----:B--2---:R1:W-:Y:S01]  /*02b0*/  @!P4 STG.E.64 desc[UR20][R6.64], R2 ;  /* 0x000000020600c986 */ /* 0x0043e2000c101b14 */
[----:B------:R-:W-:Y:S01]  /*02c0*/  ISETP.NE.AND.EX P0, PT, RZ, UR5, PT, P0 ;  /* 0x00000005ff007c0c */ /* 0x000fe2000bf05300 */
[----:B------:R-:W2:-:S12]  /*02d0*/  @!P2 LDC R9, c[0x0][0x434] ;  /* 0x00010d00ff09ab82 */ /* 0x000e980000000800 */
[----:B------:R-:W3:Y:S01]  /*02e0*/  @!P0 LDC R12, c[0x0][0x43c] ;  /* 0x00010f00ff0c8b82 */ /* 0x000ee20000000800 */
[----:B-1----:R-:W-:Y:S02]  /*02f0*/  @!P4 IMAD.MOV.U32 R2, RZ, RZ, R93 ;  /* 0x000000ffff02c224 */ /* 0x002fe400078e005d */
[----:B------:R-:W-:-:S05]  /*0300*/  @!P4 IMAD.MOV.U32 R3, RZ, RZ, R94 ;  /* 0x000000ffff03c224 */ /* 0x000fca00078e005e */
[----:B------:R1:W-:Y:S04]  /*0310*/  @!P4 STG.E.64 desc[UR20][R6.64+0x8], R2 ;  /* 0x000008020600c986 */ /* 0x0003e8000c101b14 */
[----:B------:R-:W4:Y:S04]  /*0320*/  @P3 LDG.E R29, desc[UR20][R4.64] ;  /* 0x00000014041d3981 */ /* 0x000f28000c1e1900 */
[----:B------:R2:W4:Y:S01]  /*0330*/  @P2 LDG.E R0, desc[UR20][R4.64+0x4] ;  /* 0x0000041404002981 */ /* 0x000522000c1e1900 */
[----:B-1----:R-:W-:Y:S01]  /*0340*/  IMAD.SHL.U32 R6, R97, 0x4, RZ ;  /* 0x0000000461067824 */ /* 0x002fe200078e00ff */
[----:B------:R-:W-:-:S04]  /*0350*/  SHF.R.U32.HI R7, RZ, 0x1e, R97 ;  /* 0x0000001eff077819 */ /* 0x000fc80000011661 */
[C---:B--2---:R-:W-:Y:S02]  /*0360*/  @P1 IADD3 R4, P4, PT, R6.reuse, UR6, RZ ;  /* 0x0000000606041c10 */ /* 0x044fe4000ff9e0ff */
[----:B------:R-:W-:Y:S02]  /*0370*/  @P0 IADD3 R2, P3, PT, R6, UR4, RZ ;  /* 0x0000000406020c10 */ /* 0x000fe4000ff7e0ff */
[C---:B------:R-:W-:Y:S01]  /*0380*/  @P1 IADD3.X R5, PT, PT, R7.reuse, UR7, RZ, P4, !PT ;  /* 0x0000000707051c10 */ /* 0x040fe2000a7fe4ff */
[----:B------:R-:W1:Y:S01]  /*0390*/  LDCU.U8 UR4, c[0x0][0x532] ;  /* 0x0000a640ff0477ac */ /* 0x000e620008000000 */
[----:B------:R-:W-:-:S03]  /*03a0*/  @P0 IADD3.X R3, PT, PT, R7, UR5, RZ, P3, !PT ;  /* 0x0000000507030c10 */ /* 0x000fc60009ffe4ff */
[----:B------:R2:W5:Y:S04]  /*03b0*/  @P1 LDG.E R10, desc[UR20][R4.64] ;  /* 0x00000014040a1981 */ /* 0x000568000c1e1900 */
[----:B------:R3:W5:Y:S01]  /*03c0*/  @P0 LDG.E R8, desc[UR20][R2.64] ;  /* 0x0000001402080981 */ /* 0x000762000c1e1900 */
[----:B--2---:R-:W2:Y:S01]  /*03d0*/  LDC.64 R4, c[0x0][0x468] ;  /* 0x00011a00ff047b82 */ /* 0x004ea20000000a00 */
[----:B-1----:R-:W-:Y:S02]  /*03e0*/  ISETP.NE.AND P3, PT, RZ, UR4, PT ;  /* 0x00000004ff007c0c */ /* 0x002fe4000bf65270 */
[----:B--2---:R-:W-:-:S04]  /*03f0*/  ISETP.EQ.U32.AND P4, PT, R4, RZ, PT ;  /* 0x000000ff0400720c */ /* 0x004fc80003f82070 */
[----:B------:R-:W-:Y:S02]  /*0400*/  ISETP.EQ.OR.EX P4, PT, R5, RZ, !P3, P4 ;  /* 0x000000ff0500720c */ /* 0x000fe40005f82740 */
[----:B---3--:R-:W-:-:S05]  /*0410*/  IADD3 R2, P1, PT, R6, R4, RZ ;  /* 0x0000000406027210 */ /* 0x008fca0007f3e0ff */
[----:B------:R-:W-:Y:S02]  /*0420*/  IMAD.X R3, R7, 0x1, R5, P1 ;  /* 0x0000000107037824 */ /* 0x000fe400008e0605 */
[----:B------:R-:W1:Y:S04]  /*0430*/  @!P0 LDC.64 R6, c[0x0][0x488] ;  /* 0x00012200ff068b82 */ /* 0x000e680000000a00 */
[----:B------:R2:W5:Y:S01]  /*0440*/  @!P4 LDG.E R11, desc[UR20][R2.64] ;  /* 0x00000014020bc981 */ /* 0x000562000c1e1900 */
[----:B------:R-:W-:-:S04]  /*0450*/  ISETP.NE.U32.AND P1, PT, R4, RZ, PT ;  /* 0x000000ff0400720c */ /* 0x000fc80003f25070 */
[----:B------:R-:W-:Y:S02]  /*0460*/  ISETP.NE.AND.EX P1, PT, R5, RZ, PT, P1 ;  /* 0x000000ff0500720c */ /* 0x000fe40003f25310 */
[----:B------:R-:W-:Y:S01]  /*0470*/  @!P2 R2UR UR8, R9 ;  /* 0x000000000908a2ca */ /* 0x000fe200000e0000 */
[----:B------:R-:W-:Y:S01]  /*0480*/  USHF.L.U32 UR16, UR17, 0x7, URZ ;  /* 0x0000000711107899 */ /* 0x000fe200080006ff */
[----:B----4-:R-:W-:Y:S01]  /*0490*/  @P2 IMAD.IADD R0, R0, 0x1, -R29 ;  /* 0x0000000100002824 */ /* 0x010fe200078e0a1d */
[----:B------:R2:W-:Y:S04]  /*04a0*/  STL [R1+0x14], R29 ;  /* 0x0000141d01007387 */ /* 0x0005e80000100800 */
[----:B------:R-:W-:-:S04]  /*04b0*/  @P2 R2UR UR8, R0 ;  /* 0x00000000000822ca */ /* 0x000fc800000e0000 */
[----:B------:R-:W3:Y:S01]  /*04c0*/  @!P1 LDC R0, c[0x0][0x438] ;  /* 0x00010e00ff009b82 */ /* 0x000ee20000000800 */
[----:B-1----:R-:W-:-:S04]  /*04d0*/  @!P0 ISETP.NE.U32.AND P2, PT, R6, RZ, PT ;  /* 0x000000ff0600820c */ /* 0x002fc80003f45070 */
[----:B------:R-:W-:-:S04]  /*04e0*/  @!P0 ISETP.NE.AND.EX P2, PT, R7, RZ, PT, P2 ;  /* 0x000000ff0700820c */ /* 0x000fc80003f45320 */
[----:B------:R-:W-:Y:S01]  /*04f0*/  @!P0 SEL R4, R12, RZ, P2 ;  /* 0x000000ff0c048207 */ /* 0x000fe20001000000 */
[----:B------:R-:W-:Y:S08]  /*0500*/  @!P1 BRA `(.L_x_1633) ;  /* 0x00000000000c9947 */ /* 0x000ff00003800000 */
[----:B---3--:R-:W3:Y:S02]  /*0510*/  @P3 LDG.E R0, desc[UR20][R2.64+0x4] ;  /* 0x0000041402003981 */ /* 0x008ee4000c1e1900 */
[----:B---3-5:R-:W-:-:S06]  /*0520*/  @P3 IADD3 R0, PT, PT, R0, -R11, RZ ;  /* 0x8000000b00003210 */ /* 0x028fcc0007ffe0ff */
[----:B------:R1:W5:Y:S02]  /*0530*/  @!P3 LDG.E R0, desc[UR20][R2.64] ;  /* 0x000000140200b981 */ /* 0x000364000c1e1900 */
.L_x_1633:
[----:B-12---:R-:W-:Y:S01]  /*0540*/  IMAD.U32 R3, RZ, RZ, UR16 ;  /* 0x00000010ff037e24 */ /* 0x006fe2000f8e00ff */
[--C-:B---3-5:R-:W-:Y:S01]  /*0550*/  @!P0 IADD3 R0, PT, PT, R4, R0, -R10.reuse ;  /* 0x0000000004008210 */ /* 0x128fe20007ffe80a */
[----:B------:R-:W-:-:S03]  /*0560*/  @P0 IMAD.IADD R2, R8, 0x1, -R10 ;  /* 0x0000000108020824 */ /* 0x000fc600078e0a0a */
[----:B------:R-:W-:Y:S02]  /*0570*/  ISETP.LT.AND P1, PT, R3, UR8, PT ;  /* 0x0000000803007c0c */ /* 0x000fe4000bf21270 */
[----:B------:R-:W-:Y:S02]  /*0580*/  @P0 R2UR UR19, R2 ;  /* 0x00000000021302ca */ /* 0x000fe400000e0000 */
[----:B------:R-:W-:-:S09]  /*0590*/  @!P0 R2UR UR19, R0 ;  /* 0x00000000001382ca */ /* 0x000fd200000e0000 */
[----:B------:R-:W-:Y:S06]  /*05a0*/  @!P1 EXIT ;  /* 0x000000000000994d */ /* 0x000fec0003800000 */
[----:B------:R-:W-:Y:S02]  /*05b0*/  UISETP.GT.AND UP0, UPT, UR19, URZ, UPT ;  /* 0x000000ff1300728c */ /* 0x000fe4000bf04270 */
[----:B------:R-:W-:-:S04]  /*05c0*/  UIADD3 UR4, UPT, UPT, UR19, 0x1f, URZ ;  /* 0x0000001f13047890 */ /* 0x000fc8000fffe0ff */
[----:B------:R-:W-:-:S04]  /*05d0*/  USHF.R.S32.HI UR18, URZ, 0x1f, UR4 ;  /* 0x0000001fff127899 */ /* 0x000fc80008011404 */
[----:B------:R-:W-:Y:S01]  /*05e0*/  ULEA.HI UR18, UR18, UR4, URZ, 0x5 ;  /* 0x0000000412127291 */ /* 0x000fe2000f8f28ff */
[----:B------:R-:W-:Y:S05]  /*05f0*/  BRA.U UP0, `(.L_x_1634) ;  /* 0x0000001500107547 */ /* 0x000fea000b800000 */
[----:B------:R-:W1:Y:S01]  /*0600*/  LDC.U8 R0, c[0x0][0x549] ;  /* 0x00015240ff007b82 */ /* 0x000e620000000000 */
[----:B------:R-:W-:Y:S02]  /*0610*/  ISETP.NE.AND P1, PT, R29, -0x1, PT ;  /* 0xffffffff1d00780c */ /* 0x000fe40003f25270 */
[----:B------:R-:W-:-:S05]  /*0620*/  SHF.L.U32 R18, R219, 0x3, RZ ;  /* 0x00000003db127819 */ /* 0x000fca00000006ff */
[----:B------:R-:W2:Y:S08]  /*0630*/  LDC.U8 R11, c[0x0][0x548] ;  /* 0x00015200ff0b7b82 */ /* 0x000eb00000000000 */
[----:B------:R-:W3:Y:S01]  /*0640*/  @!P1 LDC.64 R6, c[0x0][0x400] ;  /* 0x00010000ff069b82 */ /* 0x000ee20000000a00 */
[----:B-1----:R-:W-:-:S07]  /*0650*/  ISETP.NE.AND P6, PT, R0, RZ, PT ;  /* 0x000000ff0000720c */ /* 0x002fce0003fc5270 */
[----:B------:R-:W1:Y:S08]  /*0660*/  @P1 LDC.64 R8, c[0x0][0x408] ;  /* 0x00010200ff081b82 */ /* 0x000e700000000a00 */
[----:B------:R-:W4:Y:S01]  /*0670*/  @P6 LDC.64 R2, c[0x0][0x430] ;  /* 0x00010c00ff026b82 */ /* 0x000f220000000a00 */
[----:B------:R-:W-:Y:S01]  /*0680*/  @P6 MOV R17, 0x1 ;  /* 0x0000000100116802 */ /* 0x000fe20000000f00 */
[----:B---3--:R-:W-:-:S06]  /*0690*/  @!P1 IMAD.WIDE.U32 R4, R97, R6, RZ ;  /* 0x0000000661049225 */ /* 0x008fcc00078e00ff */
[----:B------:R-:W3:Y:S01]  /*06a0*/  @P6 LDC R15, c[0x0][0x430] ;  /* 0x00010c00ff0f6b82 */ /* 0x000ee20000000800 */
[----:B------:R-:W-:Y:S01]  /*06b0*/  @!P1 MOV R0, R4 ;  /* 0x0000000400009202 */ /* 0x000fe20000000f00 */
[----:B----4-:R-:W-:Y:S02]  /*06c0*/  @P6 IMAD R14, R2, R3, RZ ;  /* 0x00000003020e6224 */ /* 0x010fe400078e02ff */
[----:B-1----:R-:W-:Y:S01]  /*06d0*/  @P1 IMAD.WIDE.U32 R2, R29, R8, RZ ;  /* 0x000000081d021225 */ /* 0x002fe200078e00ff */
[----:B--2---:R-:W-:Y:S06]  /*06e0*/  @P6 BRA `(.L_x_1635) ;  /* 0x0000000000286947 */ /* 0x004fec0003800000 */
[----:B------:R-:W-:Y:S01]  /*06f0*/  ISETP.NE.AND P0, PT, R11, RZ, PT ;  /* 0x000000ff0b00720c */ /* 0x000fe20003f05270 */
[----:B------:R-:W1:-:S12]  /*0700*/  LDC R10, c[0x0][0x3e0] ;  /* 0x0000f800ff0a7b82 */ /* 0x000e580000000800 */
[----:B------:R-:W2:Y:S01]  /*0710*/  @P0 LDC R14, c[0x0][0x454] ;  /* 0x00011500ff0e0b82 */ /* 0x000ea20000000800 */
[----:B---3--:R-:W-:Y:S02]  /*0720*/  @P0 MOV R15, 0x1 ;  /* 0x00000001000f0802 */ /* 0x008fe40000000f00 */
[----:B------:R-:W-:-:S05]  /*0730*/  @!P0 MOV R15, 0x1 ;  /* 0x00000001000f8802 */ /* 0x000fca0000000f00 */
[----:B------:R-:W1:Y:S08]  /*0740*/  @P0 LDC R8, c[0x0][0x454] ;  /* 0x00011500ff080b82 */ /* 0x000e700000000800 */
[----:B------:R-:W3:Y:S08]  /*0750*/  @!P0 LDC R6, c[0x0][0x434] ;  /* 0x00010d00ff068b82 */ /* 0x000ef00000000800 */
[----:B------:R-:W4:Y:S01]  /*0760*/  @!P0 LDC R14, c[0x0][0x434] ;  /* 0x00010d00ff0e8b82 */ /* 0x000f220000000800 */
[----:B-1----:R-:W-:-:S02]  /*0770*/  @P0 IMAD R17, R8, R10, RZ ;  /* 0x0000000a08110224 */ /* 0x002fc400078e02ff */
[----:B--23--:R-:W-:-:S07]  /*0780*/  @!P0 IMAD R17, R6, R10, RZ ;  /* 0x0000000a06118224 */ /* 0x00cfce00078e02ff */
.L_x_1635:
[----:B------:R-:W-:Y:S01]  /*0790*/  @P1 IMAD.MOV.U32 R0, RZ, RZ, R2 ;  /* 0x000000ffff001224 */ /* 0x000fe200078e0002 */
[----:B------:R-:W-:Y:S01]  /*07a0*/  LOP3.LUT R18, R18, 0x38, RZ, 0xc0, !PT ;  /* 0x0000003812127812 */ /* 0x000fe200078ec0ff */
[----:B------:R-:W1:Y:S01]  /*07b0*/  LDCU.64 UR4, c[0x0][0x410] ;  /* 0x00008200ff0477ac */ /* 0x000e620008000a00 */
[----:B------:R-:W2:Y:S01]  /*07c0*/  LDC R16, c[0x0][0x434] ;  /* 0x00010d00ff107b82 */ /* 0x000ea20000000800 */
[----:B------:R-:W-:Y:S01]  /*07d0*/  SHF.R.U32.HI R219, RZ, 0x3, R219 ;  /* 0x00000003ffdb7819 */ /* 0x000fe200000116db */
[----:B------:R-:W-:Y:S01]  /*07e0*/  @!P1 IMAD R4, R97, R7, R5 ;  /* 0x0000000761049224 */ /* 0x000fe200078e0205 */
[----:B------:R-:W-:Y:S01]  /*07f0*/  IADD3 R2, P0, PT, R18, R0, RZ ;  /* 0x0000000012027210 */ /* 0x000fe20007f1e0ff */
[----:B------:R-:W-:Y:S01]  /*0800*/  IMAD.U32 R0, RZ, RZ, UR8 ;  /* 0x00000008ff007e24 */ /* 0x000fe2000f8e00ff */
[----:B------:R-:W-:Y:S01]  /*0810*/  ISETP.NE.AND P6, PT, R11, RZ, !P6 ;  /* 0x000000ff0b00720c */ /* 0x000fe200077c5270 */
[----:B------:R-:W-:Y:S01]  /*0820*/  @P1 IMAD R4, R29, R9, R3 ;  /* 0x000000091d041224 */ /* 0x000fe200078e0203 */
[----:B------:R-:W-:Y:S01]  /*0830*/  IADD3 R26, PT, PT, R219, 0x10, RZ ;  /* 0x00000010db1a7810 */ /* 0x000fe20007ffe0ff */
[----:B------:R-:W-:Y:S01]  /*0840*/  VIADD R13, R0, -UR16 ;  /* 0x80000010000d7c36 */ /* 0x000fe20008000000 */
[----:B------:R-:W-:Y:S01]  /*0850*/  BSSY.RECONVERGENT B0, `(.L_x_1636) ;  /* 0x000001d000007945 */ /* 0x000fe20003800200 */
[----:B------:R-:W-:Y:S01]  /*0860*/  IMAD.U32 R6, RZ, RZ, UR17 ;  /* 0x00000011ff067e24 */ /* 0x000fe2000f8e00ff */
[----:B------:R-:W-:Y:S01]  /*0870*/  IADD3.X R3, PT, PT, RZ, R4, RZ, P0, !PT ;  /* 0x00000004ff037210 */ /* 0x000fe200007fe4ff */
[----:B---3--:R-:W-:Y:S01]  /*0880*/  IMAD R20, R15, UR16, RZ ;  /* 0x000000100f147c24 */ /* 0x008fe2000f8e02ff */
[----:B------:R-:W-:Y:S01]  /*0890*/  ISETP.GE.AND P3, PT, R219, R13, PT ;  /* 0x0000000ddb00720c */ /* 0x000fe20003f66270 */
[----:B------:R-:W-:Y:S01]  /*08a0*/  IMAD.WIDE.U32 R6, R6, 0x80, RZ ;  /* 0x0000008006067825 */ /* 0x000fe200078e00ff */
[----:B------:R-:W-:-:S02]  /*08b0*/  ISETP.NE.AND P2, PT, R29, -0x1, PT ;  /* 0xffffffff1d00780c */ /* 0x000fc40003f45270 */
[----:B------:R-:W-:Y:S01]  /*08c0*/  ISETP.NE.AND P1, PT, R18, RZ, PT ;  /* 0x000000ff1200720c */ /* 0x000fe20003f25270 */
[----:B-1----:R-:W-:Y:S01]  /*08d0*/  IMAD.WIDE.U32 R10, R98, UR4, R2 ;  /* 0x00000004620a7c25 */ /* 0x002fe2000f8e0002 */
[----:B------:R-:W-:Y:S02]  /*08e0*/  ISETP.GE.AND P0, PT, R26, R13, PT ;  /* 0x0000000d1a00720c */ /* 0x000fe40003f06270 */
[----:B------:R-:W-:Y:S01]  /*08f0*/  IADD3 R28, PT, PT, R219, 0x20, RZ ;  /* 0x00000020db1c7810 */ /* 0x000fe20007ffe0ff */
[----:B------:R-:W-:Y:S01]  /*0900*/  IMAD R9, R98, UR5, R11 ;  /* 0x0000000562097c24 */ /* 0x000fe2000f8e020b */
[----:B------:R-:W-:Y:S02]  /*0910*/  LOP3.LUT R19, R18, 0x40, RZ, 0xfc, !PT ;  /* 0x0000004012137812 */ /* 0x000fe400078efcff */
[----:B------:R-:W-:Y:S01]  /*0920*/  LOP3.LUT R21, R6, R219, RZ, 0xfc, !PT ;  /* 0x000000db06157212 */ /* 0x000fe200078efcff */
[----:B------:R-:W-:Y:S06]  /*0930*/  @P3 BRA `(.L_x_1637) ;  /* 0x0000000000383947 */ /* 0x000fec0003800000 */
[----:B------:R-:W1:Y:S01]  /*0940*/  LDCU.64 UR4, c[0x0][0x408] ;  /* 0x00008100ff0477ac */ /* 0x000e620008000a00 */
[----:B------:R-:W-:Y:S01]  /*0950*/  IMAD.MOV.U32 R8, RZ, RZ, R10 ;  /* 0x000000ffff087224 */ /* 0x000fe200078e000a */
[----:B------:R-:W3:Y:S01]  /*0960*/  LDCU UR8, c[0x0][0x440] ;  /* 0x00008800ff0877ac */ /* 0x000ee20008000800 */
[----:B------:R-:W5:Y:S01]  /*0970*/  LDCU.64 UR6, c[0x0][0x3f0] ;  /* 0x00007e00ff0677ac */ /* 0x000f620008000a00 */
[----:B-1----:R-:W-:Y:S02]  /*0980*/  IMAD R0, R7, UR4, RZ ;  /* 0x0000000407007c24 */ /* 0x002fe4000f8e02ff */
[----:B------:R-:W-:Y:S01]  /*0990*/  IMAD.WIDE.U32 R4, R21, UR4, R8 ;  /* 0x0000000415047c25 */ /* 0x000fe2000f8e0008 */
[----:B---3--:R-:W-:-:S03]  /*09a0*/  ISETP.GE.AND P5, PT, R18, UR8, PT ;  /* 0x0000000812007c0c */ /* 0x008fc6000bfa6270 */
[----:B------:R-:W-:Y:S01]  /*09b0*/  IMAD R0, R21, UR5, R0 ;  /* 0x0000000515007c24 */ /* 0x000fe2000f8e0200 */
[----:B------:R-:W-:Y:S02]  /*09c0*/  ISETP.GE.AND P4, PT, R19, UR8, PT ;  /* 0x0000000813007c0c */ /* 0x000fe4000bf86270 */
[----:B-----5:R-:W-:Y:S02]  /*09d0*/  LEA R2, P3, R4, UR6, 0x1 ;  /* 0x0000000604027c11 */ /* 0x020fe4000f8608ff */
[----:B------:R-:W-:-:S04]  /*09e0*/  IADD3 R0, PT, PT, R5, R0, RZ ;  /* 0x0000000005007210 */ /* 0x000fc80007ffe0ff */
[----:B------:R-:W-:-:S05]  /*09f0*/  LEA.HI.X R3, R4, UR7, R0, 0x1, P3 ;  /* 0x0000000704037c11 */ /* 0x000fca00098f0c00 */
[----:B------:R1:W-:Y:S04]  /*0a00*/  @!P5 STG.E.128 desc[UR20][R2.64], RZ ;  /* 0x000000ff0200d986 */ /* 0x0003e8000c101d14 */
[----:B------:R1:W-:Y:S02]  /*0a10*/  @!P4 STG.E.128 desc[UR20][R2.64+0x80], RZ ;  /* 0x000080ff0200c986 */ /* 0x0003e4000c101d14 */
.L_x_1637:
[----:B------:R-:W-:Y:S05]  /*0a20*/  BSYNC.RECONVERGENT B0 ;  /* 0x0000000000007941 */ /* 0x000fea0003800200 */
.L_x_1636:
[----:B------:R-:W-:Y:S01]  /*0a30*/  BSSY.RECONVERGENT B0, `(.L_x_1638) ;  /* 0x0000015000007945 */ /* 0x000fe20003800200 */
[----:B------:R-:W-:Y:S02]  /*0a40*/  ISETP.GE.AND P3, PT, R28, R13, PT ;  /* 0x0000000d1c00720c */ /* 0x000fe40003f66270 */
[----:B------:R-:W-:Y:S01]  /*0a50*/  IADD3 R27, PT, PT, R219, 0x30, RZ ;  /* 0x00000030db1b7810 */ /* 0x000fe20007ffe0ff */
[----:B------:R-:W-:Y:S05]  /*0a60*/  @P0 BRA `(.L_x_1639) ;  /* 0x0000000000440947 */ /* 0x000fea0003800000 */
[----:B------:R-:W3:Y:S01]  /*0a70*/  LDCU.64 UR6, c[0x0][0x408] ;  /* 0x00008100ff0677ac */ /* 0x000ee20008000a00 */
[----:B------:R-:W-:Y:S01]  /*0a80*/  IADD3 R12, P0, PT, R21, 0x10, RZ ;  /* 0x00000010150c7810 */ /* 0x000fe20007f1e0ff */
[----:B-1----:R-:W-:Y:S01]  /*0a90*/  IMAD.MOV.U32 R2, RZ, RZ, R10 ;  /* 0x000000ffff027224 */ /* 0x002fe200078e000a */
[----:B------:R-:W-:Y:S01]  /*0aa0*/  MOV R3, R9 ;  /* 0x0000000900037202 */ /* 0x000fe20000000f00 */
[----:B------:R-:W1:Y:S02]  /*0ab0*/  LDCU UR8, c[0x0][0x440] ;  /* 0x00008800ff0877ac */ /* 0x000e640008000800 */
[----:B------:R-:W-:Y:S01]  /*0ac0*/  IMAD.X R0, RZ, RZ, R7, P0 ;  /* 0x000000ffff007224 */ /* 0x000fe200000e0607 */
[----:B------:R-:W5:Y:S03]  /*0ad0*/  LDCU.64 UR4, c[0x0][0x3f0] ;  /* 0x00007e00ff0477ac */ /* 0x000f660008000a00 */
[----:B---3--:R-:W-:-:S02]  /*0ae0*/  IMAD R0, R0, UR6, RZ ;  /* 0x0000000600007c24 */ /* 0x008fc4000f8e02ff */
        /* <DEDUP_REMOVED lines=9> */
.L_x_1639:
[----:B------:R-:W-:Y:S05]  /*0b80*/  BSYNC.RECONVERGENT B0 ;  /* 0x0000000000007941 */ /* 0x000fea0003800200 */
.L_x_1638:
[----:B------:R-:W-:Y:S01]  /*0b90*/  BSSY.RECONVERGENT B0, `(.L_x_1640) ;  /* 0x0000015000007945 */ /* 0x000fe20003800200 */
[----:B------:R-:W-:Y:S02]  /*0ba0*/  ISETP.GE.AND P0, PT, R27, R13, PT ;  /* 0x0000000d1b00720c */ /* 0x000fe40003f06270 */
[----:B------:R-:W-:Y:S01]  /*0bb0*/  IADD3 R25, PT, PT, R219, 0x40, RZ ;  /* 0x00000040db197810 */ /* 0x000fe20007ffe0ff */
[----:B------:R-:W-:Y:S05]  /*0bc0*/  @P3 BRA `(.L_x_1641) ;  /* 0x0000000000443947 */ /* 0x000fea0003800000 */
[----:B------:R-:W5:Y:S01]  /*0bd0*/  LDCU.64 UR6, c[0x0][0x408] ;  /* 0x00008100ff0677ac */ /* 0x000f620008000a00 */
[----:B------:R-:W-:Y:S01]  /*0be0*/  IADD3 R12, P3, PT, R21, 0x20, RZ ;  /* 0x00000020150c7810 */ /* 0x000fe20007f7e0ff */
[----:B-1-3--:R-:W-:Y:S01]  /*0bf0*/  IMAD.MOV.U32 R2, RZ, RZ, R10 ;  /* 0x000000ffff027224 */ /* 0x00afe200078e000a */
[----:B------:R-:W-:Y:S01]  /*0c00*/  MOV R3, R9 ;  /* 0x0000000900037202 */ /* 0x000fe20000000f00 */
[----:B------:R-:W1:Y:S02]  /*0c10*/  LDCU UR8, c[0x0][0x440] ;  /* 0x00008800ff0877ac */ /* 0x000e640008000800 */
[----:B------:R-:W-:Y:S01]  /*0c20*/  IMAD.X R0, RZ, RZ, R7, P3 ;  /* 0x000000ffff007224 */ /* 0x000fe200018e0607 */
        /* <DEDUP_REMOVED lines=11> */
.L_x_1641:
[----:B------:R-:W-:Y:S05]  /*0ce0*/  BSYNC.RECONVERGENT B0 ;  /* 0x0000000000007941 */ /* 0x000fea0003800200 */
.L_x_1640:
        /* <DEDUP_REMOVED lines=21> */
.L_x_1643:
[----:B------:R-:W-:Y:S05]  /*0e40*/  BSYNC.RECONVERGENT B0 ;  /* 0x0000000000007941 */ /* 0x000fea0003800200 */
.L_x_1642:
[----:B------:R-:W-:Y:S01]  /*0e50*/  BSSY.RECONVERGENT B0, `(.L_x_1644) ;  /* 0x0000017000007945 */ /* 0x000fe20003800200 */
[----:B------:R-:W-:Y:S01]  /*0e60*/  ISETP.GE.AND P0, PT, R23, R13, PT ;  /* 0x0000000d1700720c */ /* 0x000fe20003f06270 */
[----:B--2---:R-:W-:Y:S01]  /*0e70*/  IMAD R16, R97, R16, RZ ;  /* 0x0000001061107224 */ /* 0x004fe200078e02ff */
[C---:B------:R-:W-:Y:S02]  /*0e80*/  IADD3 R22, PT, PT, R219.reuse, 0x60, RZ ;  /* 0x00000060db167810 */ /* 0x040fe40007ffe0ff */
[----:B------:R-:W-:Y:S01]  /*0e90*/  IADD3 R24, PT, PT, R219, 0x70, RZ ;  /* 0x00000070db187810 */ /* 0x000fe20007ffe0ff */
[----:B------:R-:W-:Y:S05]  /*0ea0*/  @P3 BRA `(.L_x_1645) ;  /* 0x0000000000443947 */ /* 0x000fea0003800000 */
[----:B------:R-:W2:Y:S01]  /*0eb0*/  LDCU.64 UR6, c[0x0][0x408] ;  /* 0x00008100ff0677ac */ /* 0x000ea20008000a00 */
[----:B------:R-:W-:Y:S01]  /*0ec0*/  IADD3 R12, P3, PT, R21, 0x40, RZ ;  /* 0x00000040150c7810 */ /* 0x000fe20007f7e0ff */
[----:B-1-3--:R-:W-:Y:S01]  /*0ed0*/  IMAD.MOV.U32 R2, RZ, RZ, R10 ;  /* 0x000000ffff027224 */ /* 0x00afe200078e000a */
        /* <DEDUP_REMOVED lines=14> */
.L_x_1645:
[----:B------:R-:W-:Y:S05]  /*0fc0*/  BSYNC.RECONVERGENT B0 ;  /* 0x0000000000007941 */ /* 0x000fea0003800200 */
.L_x_1644:
[----:B----4-:R-:W-:Y:S01]  /*0fd0*/  IMAD R14, R98, R14, RZ ;  /* 0x0000000e620e7224 */ /* 0x010fe200078e02ff */
[----:B------:R-:W-:Y:S01]  /*0fe0*/  SEL R16, R16, R29, !P2 ;  /* 0x0000001d10107207 */ /* 0x000fe20005000000 */
[----:B------:R-:W-:Y:S01]  /*0ff0*/  BSSY.RECONVERGENT B0, `(.L_x_1646) ;  /* 0x0000017000007945 */ /* 0x000fe20003800200 */
[----:B------:R-:W-:Y:S01]  /*1000*/  ISETP.GE.AND P5, PT, R22, R13, PT ;  /* 0x0000000d1600720c */ /* 0x000fe20003fa6270 */
[----:B------:R-:W-:Y:S01]  /*1010*/  @!P6 IMAD R14, R97, R17, R14 ;  /* 0x00000011610ee224 */ /* 0x000fe200078e020e */
[----:B------:R-:W-:Y:S02]  /*1020*/  ISETP.GE.AND P4, PT, R24, R13, PT ;  /* 0x0000000d1800720c */ /* 0x000fe40003f86270 */
[----:B------:R-:W-:Y:S01]  /*1030*/  SHF.R.S32.HI R17, RZ, 0x1f, R16 ;  /* 0x0000001fff117819 */ /* 0x000fe20000011410 */
[----:B------:R-:W-:Y:S10]  /*1040*/  @P0 BRA `(.L_x_1647) ;  /* 0x0000000000440947 */ /* 0x000ff40003800000 */
[----:B------:R-:W4:Y:S01]  /*1050*/  LDCU.64 UR6, c[0x0][0x408] ;  /* 0x00008100ff0677ac */ /* 0x000f220008000a00 */
[----:B------:R-:W-:Y:S01]  /*1060*/  IADD3 R12, P0, PT, R21, 0x50, RZ ;  /* 0x00000050150c7810 */ /* 0x000fe20007f1e0ff */
[----:B-123--:R-:W-:Y:S01]  /*1070*/  IMAD.MOV.U32 R2, RZ, RZ, R10 ;  /* 0x000000ffff027224 */ /* 0x00efe200078e000a */
        /* <DEDUP_REMOVED lines=14> */
.L_x_1647:
[----:B------:R-:W-:Y:S05]  /*1160*/  BSYNC.RECONVERGENT B0 ;  /* 0x0000000000007941 */ /* 0x000fea0003800200 */
.L_x_1646:
        /* <DEDUP_REMOVED lines=19> */
.L_x_1649:
[----:B------:R-:W-:Y:S05]  /*12a0*/  BSYNC.RECONVERGENT B0 ;  /* 0x0000000000007941 */ /* 0x000fea0003800200 */
.L_x_1648:
        /* <DEDUP_REMOVED lines=19> */
.L_x_1651:
[----:B------:R-:W-:Y:S05]  /*13e0*/  BSYNC.RECONVERGENT B0 ;  /* 0x0000000000007941 */ /* 0x000fea0003800200 */
.L_x_1650:
        /* <DEDUP_REMOVED lines=19> */
.L_x_1653:
[----:B------:R-:W-:Y:S05]  /*1520*/  BSYNC.RECONVERGENT B0 ;  /* 0x0000000000007941 */ /* 0x000fea0003800200 */
.L_x_1652:
        /* <DEDUP_REMOVED lines=15> */
.L_x_1655:
[----:B------:R-:W-:Y:S05]  /*1620*/  BSYNC.RECONVERGENT B0 ;  /* 0x0000000000007941 */ /* 0x000fea0003800200 */
.L_x_1654:
        /* <DEDUP_REMOVED lines=10> */
.L_x_1657:
[----:B------:R-:W-:Y:S05]  /*16d0*/  BSYNC.RECONVERGENT B0 ;  /* 0x0000000000007941 */ /* 0x000fea0003800200 */
.L_x_1656:
        /* <DEDUP_REMOVED lines=10> */
.L_x_1659:
[----:B------:R-:W-:Y:S05]  /*1780*/  BSYNC.RECONVERGENT B0 ;  /* 0x0000000000007941 */ /* 0x000fea0003800200 */
.L_x_1658:
        /* <DEDUP_REMOVED lines=10> */
.L_x_1661:
[----:B------:R-:W-:Y:S05]  /*1830*/  BSYNC.RECONVERGENT B0 ;  /* 0x0000000000007941 */ /* 0x000fea0003800200 */
.L_x_1660:
        /* <DEDUP_REMOVED lines=10> */
.L_x_1663:
[----:B------:R-:W-:Y:S05]  /*18e0*/  BSYNC.RECONVERGENT B0 ;  /* 0x0000000000007941 */ /* 0x000fea0003800200 */
.L_x_1662:
        /* <DEDUP_REMOVED lines=10> */
.L_x_1665:
[----:B------:R-:W-:Y:S05]  /*1990*/  BSYNC.RECONVERGENT B0 ;  /* 0x0000000000007941 */ /* 0x000fea0003800200 */
.L_x_1664:
        /* <DEDUP_REMOVED lines=10> */
.L_x_1634:
        /* <DEDUP_REMOVED lines=22> */
.L_x_1666:
[----:B------:R-:W1:Y:S01]  /*1ba0*/  LDCU.64 UR10, c[0x0][0x3b8] ;  /* 0x00007700ff0a77ac */ /* 0x000e620008000a00 */
[----:B------:R-:W-:-:S05]  /*1bb0*/  IADD3 R2, PT, PT, R10, R11, RZ ;  /* 0x0000000b0a027210 */ /* 0x000fca0007ffe0ff */
[C---:B-1----:R-:W-:Y:S02]  /*1bc0*/  IMAD R0, R2.reuse, UR11, RZ ;  /* 0x0000000b02007c24 */ /* 0x042fe4000f8e02ff */
[----:B------:R-:W-:-:S05]  /*1bd0*/  IMAD.WIDE.U32 R2, R2, UR10, RZ ;  /* 0x0000000a02027c25 */ /* 0x000fca000f8e00ff */
[----:B------:R-:W-:Y:S02]  /*1be0*/  IADD3 R7, PT, PT, R3, R0, RZ ;  /* 0x0000000003077210 */ /* 0x000fe40007ffe0ff */
[----:B------:R-:W-:-:S07]  /*1bf0*/  MOV R5, R2 ;  /* 0x0000000200057202 */ /* 0x000fce0000000f00 */
.L_x_1667:
        /* <DEDUP_REMOVED lines=40> */
.L_x_1668:
[----:B------:R-:W1:Y:S01]  /*1e80*/  LDC.64 R12, c[0x0][0x3c0] ;  /* 0x0000f000ff0c7b82 */ /* 0x000e620000000a00 */
[----:B------:R-:W-:-:S05]  /*1e90*/  IADD3 R0, PT, PT, R10, R11, RZ ;  /* 0x0000000b0a007210 */ /* 0x000fca0007ffe0ff */
[C---:B-1----:R-:W-:Y:S02]  /*1ea0*/  IMAD R4, R0.reuse, R13, RZ ;  /* 0x0000000d00047224 */ /* 0x042fe400078e02ff */
[----:B------:R-:W-:-:S05]  /*1eb0*/  IMAD.WIDE.U32 R2, R0, R12, RZ ;  /* 0x0000000c00027225 */ /* 0x000fca00078e00ff */
[----:B------:R-:W-:Y:S02]  /*1ec0*/  IADD3 R4, PT, PT, R3, R4, RZ ;  /* 0x0000000403047210 */ /* 0x000fe40007ffe0ff */
[----:B------:R-:W-:-:S07]  /*1ed0*/  MOV R6, R2 ;  /* 0x0000000200067202 */ /* 0x000fce0000000f00 */
.L_x_1669:
[----:B------:R-:W-:Y:S01]  /*1ee0*/  IMAD.SHL.U32 R225, R219, 0x8, RZ ;  /* 0x00000008dbe17824 */ /* 0x000fe200078e00ff */
[----:B------:R-:W1:Y:S01]  /*1ef0*/  LDCU.128 UR4, c[0x0][0x3d0] ;  /* 0x00007a00ff0477ac */ /* 0x000e620008000c00 */
[----:B------:R-:W-:Y:S01]  /*1f00*/  SHF.R.U32.HI R218, RZ, 0x3, R219 ;  /* 0x00000003ffda7819 */ /* 0x000fe200000116db */
[----:B------:R-:W2:Y:S01]  /*1f10*/  S2UR UR24, SR_CgaCtaId ;  /* 0x00000000001879c3 */ /* 0x000ea20000008800 */
[----:B------:R-:W-:Y:S01]  /*1f20*/  SHF.R.S32.HI R9, RZ, 0x1f, R8 ;  /* 0x0000001fff097819 */ /* 0x000fe20000011408 */
[----:B------:R-:W-:Y:S01]  /*1f30*/  UIADD3 UR16, UPT, UPT, -UR16, UR8, URZ ;  /* 0x0000000810107290 */ /* 0x000fe2000fffe1ff */
[C---:B------:R-:W-:Y:S01]  /*1f40*/  LOP3.LUT R214, R225.reuse, 0x38, RZ, 0xc0, !PT ;  /* 0x00000038e1d67812 */ /* 0x040fe200078ec0ff */
[C---:B------:R-:W-:Y:S01]  /*1f50*/  VIADD R0, R218.reuse, 0x20 ;  /* 0x00000020da007836 */ /* 0x040fe20000000000 */
[----:B------:R-:W3:Y:S01]  /*1f60*/  LDCU.64 UR12, c[0x0][0x388] ;  /* 0x00007100ff0c77ac */ /* 0x000ee20008000a00 */
[----:B------:R-:W-:Y:S01]  /*1f70*/  LOP3.LUT R11, R225, 0x1f8, RZ, 0xc0, !PT ;  /* 0x000001f8e10b7812 */ /* 0x000fe200078ec0ff */
[----:B------:R-:W-:Y:S01]  /*1f80*/  VIADD R16, R218, 0x10 ;  /* 0x00000010da107836 */ /* 0x000fe20000000000 */
[----:B------:R-:W-:Y:S01]  /*1f90*/  IADD3 R2, P0, PT, R214, R5, RZ ;  /* 0x00000005d6027210 */ /* 0x000fe20007f1e0ff */
[----:B------:R-:W4:Y:S01]  /*1fa0*/  LDCU.64 UR8, c[0x0][0x390] ;  /* 0x00007200ff0877ac */ /* 0x000f220008000a00 */
[----:B------:R-:W-:Y:S01]  /*1fb0*/  ISETP.GE.AND P1, PT, R0, UR16, PT ;  /* 0x0000001000007c0c */ /* 0x000fe2000bf26270 */
[----:B------:R-:W-:Y:S01]  /*1fc0*/  VIADD R0, R218, 0x40 ;  /* 0x00000040da007836 */ /* 0x000fe20000000000 */
[----:B------:R-:W-:Y:S01]  /*1fd0*/  IADD3 R6, P2, PT, R214, R6, RZ ;  /* 0x00000006d6067210 */ /* 0x000fe20007f5e0ff */
[----:B------:R-:W-:Y:S01]  /*1fe0*/  IMAD.X R3, RZ, RZ, R7, P0 ;  /* 0x000000ffff037224 */ /* 0x000fe200000e0607 */
[----:B------:R-:W-:Y:S01]  /*1ff0*/  IADD3 R5, PT, PT, R218, 0x30, RZ ;  /* 0x00000030da057810 */ /* 0x000fe20007ffe0ff */
[----:B------:R-:W5:Y:S01]  /*2000*/  LDCU.64 UR14, c[0x0][0x3c8] ;  /* 0x00007900ff0e77ac */ /* 0x000f620008000a00 */
[----:B------:R-:W-:Y:S01]  /*2010*/  ISETP.GE.AND P6, PT, R0, UR16, PT ;  /* 0x0000001000007c0c */ /* 0x000fe2000bfc6270 */
[C---:B------:R-:W-:Y:S01]  /*2020*/  IMAD.WIDE.U32 R2, R218.reuse, UR10, R2 ;  /* 0x0000000ada027c25 */ /* 0x040fe2000f8e0002 */
[----:B------:R-:W-:Y:S01]  /*2030*/  ISETP.GE.AND P0, PT, R5, UR16, PT ;  /* 0x0000001005007c0c */ /* 0x000fe2000bf06270 */
[----:B------:R-:W-:Y:S01]  /*2040*/  BSSY.RECONVERGENT B0, `(.L_x_1670) ;  /* 0x0000039000007945 */ /* 0x000fe20003800200 */
[----:B------:R-:W-:Y:S01]  /*2050*/  LOP3.LUT R11, R11, 0x38, R219, 0x78, !PT ;  /* 0x000000380b0b7812 */ /* 0x000fe200078e78db */
[----:B------:R-:W-:Y:S01]  /*2060*/  IMAD.X R7, RZ, RZ, R4, P2 ;  /* 0x000000ffff077224 */ /* 0x000fe200010e0604 */
[----:B------:R-:W-:Y:S01]  /*2070*/  MOV R4, R2 ;  /* 0x0000000200047202 */ /* 0x000fe20000000f00 */
[C---:B------:R-:W-:Y:S01]  /*2080*/  IMAD R5, R218.reuse, UR11, R3 ;  /* 0x0000000bda057c24 */ /* 0x040fe2000f8e0203 */
[C---:B------:R-:W-:Y:S01]  /*2090*/  ISETP.GE.AND P4, PT, R218.reuse, UR16, PT ;  /* 0x00000010da007c0c */ /* 0x040fe2000bf86270 */
[----:B-1----:R-:W-:Y:S01]  /*20a0*/  IMAD R0, R9, UR4, RZ ;  /* 0x0000000409007c24 */ /* 0x002fe2000f8e02ff */
[----:B------:R-:W-:Y:S01]  /*20b0*/  LOP3.LUT R225, R11, 0x1e00, R225, 0xf8, !PT ;  /* 0x00001e000be17812 */ /* 0x000fe200078ef8e1 */
[----:B------:R-:W-:Y:S01]  /*20c0*/  IMAD.WIDE.U32 R2, R218, R12, R6 ;  /* 0x0000000cda027225 */ /* 0x000fe200078e0006 */
[----:B------:R-:W-:-:S03]  /*20d0*/  LOP3.LUT R242, R214, 0x40, RZ, 0xfc, !PT ;  /* 0x00000040d6f27812 */ /* 0x000fc600078efcff */
[C---:B------:R-:W-:Y:S01]  /*20e0*/  IMAD R10, R8.reuse, UR5, R0 ;  /* 0x00000005080a7c24 */ /* 0x040fe2000f8e0200 */
[----:B------:R-:W-:Y:S01]  /*20f0*/  UMOV UR5, 0x400 ;  /* 0x0000040000057882 */ /* 0x000fe20000000000 */
[----:B------:R-:W-:Y:S01]  /*2100*/  IMAD.WIDE.U32 R6, R8, UR4, R4 ;  /* 0x0000000408067c25 */ /* 0x000fe2000f8e0004 */
[----:B--2---:R-:W-:-:S03]  /*2110*/  ULEA UR5, UR24, UR5, 0x18 ;  /* 0x0000000518057291 */ /* 0x004fc6000f8ec0ff */
[----:B------:R-:W-:Y:S01]  /*2120*/  IMAD.IADD R7, R7, 0x1, R10 ;  /* 0x0000000107077824 */ /* 0x000fe200078e020a */
[----:B------:R-:W-:Y:S01]  /*2130*/  IADD3 R10, P2, PT, R214, R14, RZ ;  /* 0x0000000ed60a7210 */ /* 0x000fe20007f5e0ff */
[----:B------:R-:W-:Y:S01]  /*2140*/  IMAD R3, R218, R13, R3 ;  /* 0x0000000dda037224 */ /* 0x000fe200078e0203 */
[----:B---3--:R-:W-:Y:S01]  /*2150*/  LEA R227, P3, R6, UR12, 0x1 ;  /* 0x0000000c06e37c11 */ /* 0x008fe2000f8608ff */
[----:B------:R-:W-:Y:S01]  /*2160*/  IMAD R0, R9, UR6, RZ ;  /* 0x0000000609007c24 */ /* 0x000fe2000f8e02ff */
[----:B------:R-:W-:Y:S01]  /*2170*/  LEA R225, R225, UR5, 0x1 ;  /* 0x00000005e1e17c11 */ /* 0x000fe2000f8e08ff */
[----:B------:R-:W-:Y:S01]  /*2180*/  IMAD.WIDE.U32 R4, R8, UR6, R2 ;  /* 0x0000000608047c25 */ /* 0x000fe2000f8e0002 */
[----:B------:R-:W-:Y:S02]  /*2190*/  MOV R2, UR17 ;  /* 0x0000001100027c02 */ /* 0x000fe40008000f00 */
[----:B------:R-:W-:Y:S01]  /*21a0*/  LEA.HI.X R226, R6, UR13, R7, 0x1, P3 ;  /* 0x0000000d06e27c11 */ /* 0x000fe200098f0c07 */
[----:B------:R-:W-:Y:S01]  /*21b0*/  IMAD R0, R8, UR7, R0 ;  /* 0x0000000708007c24 */ /* 0x000fe2000f8e0200 */
[----:B----4-:R-:W-:Y:S01]  /*21c0*/  LEA R229, P3, R4, UR8, 0x1 ;  /* 0x0000000804e57c11 */ /* 0x010fe2000f8608ff */
[----:B------:R-:W-:Y:S01]  /*21d0*/  IMAD.X R11, RZ, RZ, R15, P2 ;  /* 0x000000ffff0b7224 */ /* 0x000fe200010e060f */
[----:B------:R-:W-:Y:S01]  /*21e0*/  ISETP.GE.AND P2, PT, R16, UR16, PT ;  /* 0x0000001010007c0c */ /* 0x000fe2000bf46270 */
[----:B------:R-:W-:Y:S01]  /*21f0*/  IMAD.IADD R0, R5, 0x1, R0 ;  /* 0x0000000105007824 */ /* 0x000fe200078e0200 */
[----:B------:R-:W-:Y:S01]  /*2200*/  IADD3 R15, PT, PT, R218, 0x50, RZ ;  /* 0x00000050da0f7810 */ /* 0x000fe20007ffe0ff */
[----:B-----5:R-:W-:-:S03]  /*2210*/  IMAD.WIDE.U32 R10, R98, UR14, R10 ;  /* 0x0000000e620a7c25 */ /* 0x020fc6000f8e000a */
[----:B------:R-:W-:Y:S01]  /*2220*/  LEA.HI.X R228, R4, UR9, R0, 0x1, P3 ;  /* 0x0000000904e47c11 */ /* 0x000fe200098f0c00 */
[----:B------:R-:W-:-:S04]  /*2230*/  IMAD.WIDE.U32 R2, R2, 0x80, RZ ;  /* 0x0000008002027825 */ /* 0x000fc800078e00ff */
[----:B------:R-:W-:Y:S01]  /*2240*/  IMAD R5, R98, UR15, R11 ;  /* 0x0000000f62057c24 */ /* 0x000fe2000f8e020b */
[----:B------:R-:W-:Y:S01]  /*2250*/  LOP3.LUT R14, R2, R218, RZ, 0xfc, !PT ;  /* 0x000000da020e7212 */ /* 0x000fe200078efcff */
[----:B------:R-:W-:Y:S06]  /*2260*/  @P4 BRA `(.L_x_1671) ;  /* 0x0000000000584947 */ /* 0x000fec0003800000 */
        /* <DEDUP_REMOVED lines=22> */
.L_x_1671:
[----:B------:R-:W-:Y:S05]  /*23d0*/  BSYNC.RECONVERGENT B0 ;  /* 0x0000000000007941 */ /* 0x000fea0003800200 */
.L_x_1670:
[----:B------:R-:W-:Y:S01]  /*23e0*/  BSSY.RECONVERGENT B0, `(.L_x_1672) ;  /* 0x000001d000007945 */ /* 0x000fe20003800200 */
[----:B------:R-:W-:Y:S02]  /*23f0*/  ISETP.GE.AND P5, PT, R15, UR16, PT ;  /* 0x000000100f007c0c */ /* 0x000fe4000bfa6270 */
[----:B------:R-:W-:Y:S01]  /*2400*/  IADD3 R15, PT, PT, R218, 0x60, RZ ;  /* 0x00000060da0f7810 */ /* 0x000fe20007ffe0ff */
[----:B------:R-:W-:Y:S05]  /*2410*/  @P2 BRA `(.L_x_1673) ;  /* 0x0000000000642947 */ /* 0x000fea0003800000 */
[----:B------:R-:W2:Y:S01]  /*2420*/  LDCU.64 UR8, c[0x0][0x3b0] ;  /* 0x00007600ff0877ac */ /* 0x000ea20008000a00 */
[----:B------:R-:W-:Y:S01]  /*2430*/  IADD3 R0, P2, PT, R14, 0x10, RZ ;  /* 0x000000100e007810 */ /* 0x000fe20007f5e0ff */
[----:B------:R-:W-:Y:S01]  /*2440*/  IMAD.MOV.U32 R8, RZ, RZ, R10 ;  /* 0x000000ffff087224 */ /* 0x000fe200078e000a */
[----:B------:R-:W-:Y:S01]  /*2450*/  MOV R9, R5 ;  /* 0x0000000500097202 */ /* 0x000fe20000000f00 */
[----:B------:R-:W3:Y:S02]  /*2460*/  LDCU UR4, c[0x0][0x440] ;  /* 0x00008800ff0477ac */ /* 0x000ee40008000800 */
[----:B-1----:R-:W-:Y:S01]  /*2470*/  IMAD.X R6, RZ, RZ, R3, P2 ;  /* 0x000000ffff067224 */ /* 0x002fe200010e0603 */
        /* <DEDUP_REMOVED lines=19> */
.L_x_1673:
[----:B------:R-:W-:Y:S05]  /*25b0*/  BSYNC.RECONVERGENT B0 ;  /* 0x0000000000007941 */ /* 0x000fea0003800200 */
.L_x_1672:
[----:B------:R-:W-:Y:S01]  /*25c0*/  BSSY.RECONVERGENT B0, `(.L_x_1674) ;  /* 0x000001d000007945 */ /* 0x000fe20003800200 */
[----:B------:R-:W-:Y:S02]  /*25d0*/  ISETP.GE.AND P4, PT, R15, UR16, PT ;  /* 0x000000100f007c0c */ /* 0x000fe4000bf86270 */
[----:B------:R-:W-:Y:S01]  /*25e0*/  IADD3 R15, PT, PT, R218, 0x70, RZ ;  /* 0x00000070da0f7810 */ /* 0x000fe20007ffe0ff */
[----:B------:R-:W-:Y:S05]  /*25f0*/  @P1 BRA `(.L_x_1675) ;  /* 0x0000000000641947 */ /* 0x000fea0003800000 */
[----:B------:R-:W3:Y:S01]  /*2600*/  LDCU.64 UR8, c[0x0][0x3b0] ;  /* 0x00007600ff0877ac */ /* 0x000ee20008000a00 */
[----:B------:R-:W-:Y:S01]  /*2610*/  IADD3 R0, P1, PT, R14, 0x20, RZ ;  /* 0x000000200e007810 */ /* 0x000fe20007f3e0ff */
[----:B------:R-:W-:Y:S01]  /*2620*/  IMAD.MOV.U32 R8, RZ, RZ, R10 ;  /* 0x000000ffff087224 */ /* 0x000fe200078e000a */
[----:B------:R-:W-:Y:S01]  /*2630*/  MOV R9, R5 ;  /* 0x0000000500097202 */ /* 0x000fe20000000f00 */
[----:B------:R-:W4:Y:S02]  /*2640*/  LDCU UR4, c[0x0][0x440] ;  /* 0x00008800ff0477ac */ /* 0x000f240008000800 */
[----:B-12---:R-:W-:Y:S01]  /*2650*/  IMAD.X R6, RZ, RZ, R3, P1 ;  /* 0x000000ffff067224 */ /* 0x006fe200008e0603 */
        /* <DEDUP_REMOVED lines=19> */
.L_x_1675:
[----:B------:R-:W-:Y:S05]  /*2790*/  BSYNC.RECONVERGENT B0 ;  /* 0x0000000000007941 */ /* 0x000fea0003800200 */
.L_x_1674:
[----:B------:R-:W-:Y:S01]  /*27a0*/  BSSY.RECONVERGENT B0, `(.L_x_1676) ;  /* 0x000001c000007945 */ /* 0x000fe20003800200 */
[----:B------:R-:W-:-:S03]  /*27b0*/  ISETP.GE.AND P3, PT, R15, UR16, PT ;  /* 0x000000100f007c0c */ /* 0x000fc6000bf66270 */
[----:B------:R-:W-:Y:S10]  /*27c0*/  @P0 BRA `(.L_x_1677) ;  /* 0x0000000000640947 */ /* 0x000ff40003800000 */
[----:B------:R-:W4:Y:S01]  /*27d0*/  LDCU.64 UR8, c[0x0][0x3b0] ;  /* 0x00007600ff0877ac */ /* 0x000f220008000a00 */
[----:B------:R-:W-:Y:S01]  /*27e0*/  IADD3 R0, P0, PT, R14, 0x30, RZ ;  /* 0x000000300e007810 */ /* 0x000fe20007f1e0ff */
[----:B------:R-:W-:Y:S01]  /*27f0*/  IMAD.MOV.U32 R8, RZ, RZ, R10 ;  /* 0x000000ffff087224 */ /* 0x000fe200078e000a */
[----:B------:R-:W-:Y:S01]  /*2800*/  MOV R9, R5 ;  /* 0x0000000500097202 */ /* 0x000fe20000000f00 */
[----:B------:R-:W5:Y:S02]  /*2810*/  LDCU UR4, c[0x0][0x440] ;  /* 0x00008800ff0477ac */ /* 0x000f640008000800 */
[----:B-123--:R-:W-:Y:S01]  /*2820*/  IMAD.X R6, RZ, RZ, R3, P0 ;  /* 0x000000ffff067224 */ /* 0x00efe200000e0603 */
        /* <DEDUP_REMOVED lines=19> */
.L_x_1677:
[----:B------:R-:W-:Y:S05]  /*2960*/  BSYNC.RECONVERGENT B0 ;  /* 0x0000000000007941 */ /* 0x000fea0003800200 */
.L_x_1676:
[----:B------:R-:W-:Y:S04]  /*2970*/  BSSY.RECONVERGENT B0, `(.L_x_1678) ;  /* 0x000001b000007945 */ /* 0x000fe80003800200 */
[----:B------:R-:W-:Y:S05]  /*2980*/  @P6 BRA `(.L_x_1679) ;  /* 0x0000000000646947 */ /* 0x000fea0003800000 */
[----:B------:R-:W5:Y:S01]  /*2990*/  LDCU.64 UR8, c[0x0][0x3b0] ;  /* 0x00007600ff0877ac */ /* 0x000f620008000a00 */
[----:B------:R-:W-:Y:S01]  /*29a0*/  IADD3 R0, P0, PT, R14, 0x40, RZ ;  /* 0x000000400e007810 */ /* 0x000fe20007f1e0ff */
[----:B------:R-:W-:Y:S01]  /*29b0*/  IMAD.MOV.U32 R8, RZ, RZ, R10 ;  /* 0x000000ffff087224 */ /* 0x000fe200078e000a */
[----:B------:R-:W-:Y:S01]  /*29c0*/  MOV R9, R5 ;  /* 0x0000000500097202 */ /* 0x000fe20000000f00 */
[----:B------:R-:W5:Y:S02]  /*29d0*/  LDCU UR4, c[0x0][0x440] ;  /* 0x00008800ff0477ac */ /* 0x000f640008000800 */
[----:B-1234-:R-:W-:Y:S01]  /*29e0*/  IMAD.X R6, RZ, RZ, R3, P0 ;  /* 0x000000ffff067224 */ /* 0x01efe200000e0603 */
        /* <DEDUP_REMOVED lines=19> */
.L_x_1679:
[----:B------:R-:W-:Y:S05]  /*2b20*/  BSYNC.RECONVERGENT B0 ;  /* 0x0000000000007941 */ /* 0x000fea0003800200 */
.L_x_1678:
        /* <DEDUP_REMOVED lines=27> */
.L_x_1681:
[----:B------:R-:W-:Y:S05]  /*2ce0*/  BSYNC.RECONVERGENT B0 ;  /* 0x0000000000007941 */ /* 0x000fea0003800200 */
.L_x_1680:
        /* <DEDUP_REMOVED lines=27> */
.L_x_1683:
[----:B------:R-:W-:Y:S05]  /*2ea0*/  BSYNC.RECONVERGENT B0 ;  /* 0x0000000000007941 */ /* 0x000fea0003800200 */
.L_x_1682:
[----:B------:R-:W-:Y:S04]  /*2eb0*/  BSSY.RECONVERGENT B0, `(.L_x_1684) ;  /* 0x000001a000007945 */ /* 0x000fe80003800200 */
[----:B------:R-:W-:Y:S05]  /*2ec0*/  @P3 BRA `(.L_x_1685) ;  /* 0x0000000000603947 */ /* 0x000fea0003800000 */
[----:B------:R-:W5:Y:S01]  /*2ed0*/  LDCU.64 UR8, c[0x0][0x3b0] ;  /* 0x00007600ff0877ac */ /* 0x000f620008000a00 */
[----:B------:R-:W-:Y:S02]  /*2ee0*/  IADD3 R0, P0, PT, R14, 0x70, RZ ;  /* 0x000000700e007810 */ /* 0x000fe40007f1e0ff */
        /* <DEDUP_REMOVED lines=22> */
.L_x_1685:
[----:B------:R-:W-:Y:S05]  /*3050*/  BSYNC.RECONVERGENT B0 ;  /* 0x0000000000007941 */ /* 0x000fea0003800200 */
.L_x_1684:
[----:B------:R-:W-:Y:S01]  /*3060*/  ULEA.HI.SX32 UR6, UR18, 0xffffffff, 0x1b ;  /* 0xffffffff12067891 */ /* 0x000fe2000f8fdaff */
[----:B------:R-:W-:Y:S01]  /*3070*/  MOV R0, UR19 ;  /* 0x0000001300007c02 */ /* 0x000fe20008000f00 */
[----:B------:R-:W-:Y:S01]  /*3080*/  USHF.L.U64.HI UR7, UR10, 0x5, UR11 ;  /* 0x000000050a077899 */ /* 0x000fe2000801020b */
[----:B------:R-:W-:Y:S01]  /*3090*/  BSSY.RECONVERGENT B0, `(.L_x_1686) ;  /* 0x000001e000007945 */ /* 0x000fe20003800200 */
[----:B------:R-:W-:Y:S02]  /*30a0*/  USHF.L.U32 UR8, UR10, 0x5, URZ ;  /* 0x000000050a087899 */ /* 0x000fe400080006ff */
[----:B------:R-:W-:Y:S01]  /*30b0*/  MOV R92, UR6 ;  /* 0x00000006005c7c02 */ /* 0x000fe20008000f00 */
[----:B------:R-:W-:Y:S01]  /*30c0*/  USHF.L.U64.HI UR9, UR10, 0x4, UR11 ;  /* 0x000000040a097899 */ /* 0x000fe2000801020b */
[----:B------:R-:W-:Y:S01]  /*30d0*/  MOV R95, UR6 ;  /* 0x00000006005f7c02 */ /* 0x000fe20008000f00 */
[----:B------:R-:W-:Y:S01]  /*30e0*/  USHF.L.U32 UR12, UR10, 0x4, URZ ;  /* 0x000000040a0c7899 */ /* 0x000fe200080006ff */
[----:B-1234-:R-:W-:Y:S01]  /*30f0*/  SHF.R.S32.HI R6, RZ, 0x1f, R92 ;  /* 0x0000001fff067819 */ /* 0x01efe2000001145c */
[----:B------:R-:W-:-:S02]  /*3100*/  IMAD R7, R92, -0x20, R0 ;  /* 0xffffffe05c077824 */ /* 0x000fc400078e0200 */
[----:B------:R-:W-:Y:S02]  /*3110*/  IMAD R0, R92, UR7, RZ ;  /* 0x000000075c007c24 */ /* 0x000fe4000f8e02ff */
[----:B------:R-:W-:Y:S01]  /*3120*/  IMAD.WIDE.U32 R2, R95, UR8, RZ ;  /* 0x000000085f027c25 */ /* 0x000fe2000f8e00ff */
[-C--:B------:R-:W-:Y:S02]  /*3130*/  ISETP.GE.AND P4, PT, R218, R7.reuse, PT ;  /* 0x00000007da00720c */ /* 0x080fe40003f86270 */
[----:B------:R-:W-:Y:S01]  /*3140*/  ISETP.GE.AND P3, PT, R16, R7, PT ;  /* 0x000000071000720c */ /* 0x000fe20003f66270 */
[----:B------:R-:W-:-:S05]  /*3150*/  IMAD R0, R6, UR8, R0 ;  /* 0x0000000806007c24 */ /* 0x000fca000f8e0200 */
[----:B------:R-:W-:-:S05]  /*3160*/  IADD3 R0, PT, PT, R3, R0, RZ ;  /* 0x0000000003007210 */ /* 0x000fca0007ffe0ff */
        /* <DEDUP_REMOVED lines=16> */
.L_x_1687:
[----:B------:R-:W-:Y:S05]  /*3270*/  BSYNC.RECONVERGENT B0 ;  /* 0x0000000000007941 */ /* 0x000fea0003800200 */
.L_x_1686:
[----:B------:R-:W-:Y:S04]  /*3280*/  BSSY.RECONVERGENT B0, `(.L_x_1688) ;  /* 0x0000013000007945 */ /* 0x000fe80003800200 */
[----:B------:R-:W-:Y:S05]  /*3290*/  @P3 BRA `(.L_x_1689) ;  /* 0x0000000000443947 */ /* 0x000fea0003800000 */
[----:B------:R-:W2:Y:S01]  /*32a0*/  LDCU UR4, c[0x0][0x440] ;  /* 0x00008800ff0477ac */ /* 0x000ea20008000800 */
[----:B------:R-:W-:-:S04]  /*32b0*/  IADD3 R3, P0, PT, R2, UR12, RZ ;  /* 0x0000000c02037c10 */ /* 0x000fc8000ff1e0ff */
[----:B------:R-:W-:Y:S02]  /*32c0*/  IADD3.X R0, PT, PT, R0, UR9, RZ, P0, !PT ;  /* 0x0000000900007c10 */ /* 0x000fe400087fe4ff */
        /* <DEDUP_REMOVED lines=14> */
.L_x_1689:
[----:B------:R-:W-:Y:S05]  /*33b0*/  BSYNC.RECONVERGENT B0 ;  /* 0x0000000000007941 */ /* 0x000fea0003800200 */
.L_x_1688:
[----:B------:R-:W0:Y:S01]  /*33c0*/  LDGDEPBAR ;  /* 0x00000000000079af */ /* 0x000e220000000000 */
[C---:B------:R-:W-:Y:S01]  /*33d0*/  SHF.L.U64.HI R0, R12.reuse, 0x5, R13 ;  /* 0x000000050c007819 */ /* 0x040fe2000001020d */
[----:B------:R-:W-:Y:S01]  /*33e0*/  BSSY.RECONVERGENT B0, `(.L_x_1690) ;  /* 0x000001e000007945 */ /* 0x000fe20003800200 */
[----:B------:R-:W-:Y:S02]  /*33f0*/  SHF.L.U32 R230, R12, 0x5, RZ ;  /* 0x000000050ce67819 */ /* 0x000fe400000006ff */
[----:B------:R-:W-:Y:S01]  /*3400*/  SHF.L.U32 R8, R219, 0x6, RZ ;  /* 0x00000006db087819 */ /* 0x000fe200000006ff */
[----:B------:R3:W-:Y:S02]  /*3410*/  STL [R1+0x10], R0 ;  /* 0x0000100001007387 */ /* 0x0007e40000100800 */
[----:B-1----:R-:W-:Y:S01]  /*3420*/  IMAD.WIDE.U32 R4, R230, UR6, RZ ;  /* 0x00000006e6047c25 */ /* 0x002fe2000f8e00ff */
[----:B------:R-:W-:-:S04]  /*3430*/  DEPBAR.LE SB0, 0x0 ;  /* 0x000080000000791a */ /* 0x000fc80000000000 */
[----:B---3--:R-:W-:-:S04]  /*3440*/  IMAD R0, R0, UR6, RZ ;  /* 0x0000000600007c24 */ /* 0x008fc8000f8e02ff */
[----:B------:R-:W-:Y:S01]  /*3450*/  IMAD R0, R6, R230, R0 ;  /* 0x000000e606007224 */ /* 0x000fe200078e0200 */
[----:B------:R-:W-:-:S04]  /*3460*/  LOP3.LUT R6, R214, 0x1c0, R8, 0xf8, !PT ;  /* 0x000001c0d6067812 */ /* 0x000fc800078ef808 */
[----:B------:R-:W-:Y:S01]  /*3470*/  IADD3 R0, PT, PT, R5, R0, RZ ;  /* 0x0000000005007210 */ /* 0x000fe20007ffe0ff */
[----:B------:R-:W-:Y:S06]  /*3480*/  BAR.SYNC.DEFER_BLOCKING 0x0 ;  /* 0x0000000000007b1d */ /* 0x000fec0000010000 */
[----:B------:R-:W-:Y:S05]  /*3490*/  @P4 BRA `(.L_x_1691) ;  /* 0x0000000000404947 */ /* 0x000fea0003800000 */
[----:B------:R-:W1:Y:S01]  /*34a0*/  LDCU UR4, c[0x0][0x440] ;  /* 0x00008800ff0477ac */ /* 0x000e620008000800 */
[----:B--2---:R-:W-:-:S04]  /*34b0*/  LEA R2, P2, R4, R229, 0x1 ;  /* 0x000000e504027211 */ /* 0x004fc800078408ff */
        /* <DEDUP_REMOVED lines=14> */
.L_x_1691:
[----:B------:R3:W-:Y:S04]  /*35a0*/  STS.128 [R225+0xa000], RZ ;  /* 0x00a000ffe1007388 */ /* 0x0007e80000000c00 */
[----:B------:R3:W-:Y:S02]  /*35b0*/  STS.128 [R225+0xb000], RZ ;  /* 0x00b000ffe1007388 */ /* 0x0007e40000000c00 */
.L_x_1692:
[----:B------:R-:W-:Y:S05]  /*35c0*/  BSYNC.RECONVERGENT B0 ;  /* 0x0000000000007941 */ /* 0x000fea0003800200 */
.L_x_1690:
[----:B------:R-:W-:Y:S01]  /*35d0*/  ISETP.GE.AND P0, PT, R16, R7, PT ;  /* 0x000000071000720c */ /* 0x000fe20003f06270 */
[C---:B------:R-:W-:Y:S01]  /*35e0*/  IMAD.SHL.U32 R217, R219.reuse, 0x20, RZ ;  /* 0x00000020dbd97824 */ /* 0x040fe200078e00ff */
[----:B------:R-:W-:Y:S01]  /*35f0*/  SHF.R.U32.HI R216, RZ, 0x1, R219 ;  /* 0x00000001ffd87819 */ /* 0x000fe200000116db */
[----:B------:R-:W-:Y:S01]  /*3600*/  BSSY.RECONVERGENT B0, `(.L_x_1693) ;  /* 0x000001f000007945 */ /* 0x000fe20003800200 */
[----:B------:R-:W-:Y:S02]  /*3610*/  LOP3.LUT R7, R219, 0x8, RZ, 0xc0, !PT ;  /* 0x00000008db077812 */ /* 0x000fe400078ec0ff */
[----:B-12---:R-:W-:Y:S02]  /*3620*/  LOP3.LUT R2, R216, 0x8, RZ, 0xc0, !PT ;  /* 0x00000008d8027812 */ /* 0x006fe400078ec0ff */
[----:B------:R-:W-:Y:S02]  /*3630*/  LOP3.LUT R3, R8, 0x200, RZ, 0xc0, !PT ;  /* 0x0000020008037812 */ /* 0x000fe400078ec0ff */
[----:B------:R-:W-:-:S02]  /*3640*/  LOP3.LUT R217, R217, 0x7c00, RZ, 0xc0, !PT ;  /* 0x00007c00d9d97812 */ /* 0x000fc400078ec0ff */
[C---:B------:R-:W-:Y:S01]  /*3650*/  LOP3.LUT R96, R6.reuse, R2, RZ, 0x3c, !PT ;  /* 0x0000000206607212 */ /* 0x040fe200078e3cff */
[----:B------:R1:W-:Y:S01]  /*3660*/  @P0 STS.128 [R225+0xa800], RZ ;  /* 0x00a800ffe1000388 */ /* 0x0003e20000000c00 */
[----:B------:R-:W-:Y:S02]  /*3670*/  LOP3.LUT R6, R6, R7, RZ, 0x3c, !PT ;  /* 0x0000000706067212 */ /* 0x000fe400078e3cff */
[----:B------:R-:W-:Y:S01]  /*3680*/  LOP3.LUT R25, R8, 0x400, RZ, 0xc0, !PT ;  /* 0x0000040008197812 */ /* 0x000fe200078ec0ff */
[----:B------:R1:W-:Y:S01]  /*3690*/  @P0 STS.128 [R225+0xb800], RZ ;  /* 0x00b800ffe1000388 */ /* 0x0003e20000000c00 */
[----:B------:R-:W-:-:S03]  /*36a0*/  IADD3 R2, PT, PT, R96, R3, R217 ;  /* 0x0000000360027210 */ /* 0x000fc60007ffe0d9 */
[----:B------:R-:W-:Y:S01]  /*36b0*/  IMAD R25, R6, 0x2, R25 ;  /* 0x0000000206197824 */ /* 0x000fe200078e0219 */
[----:B------:R-:W-:Y:S01]  /*36c0*/  LEA R24, R2, UR5, 0x1 ;  /* 0x0000000502187c11 */ /* 0x000fe2000f8e08ff */
[----:B------:R-:W-:Y:S06]  /*36d0*/  @P0 BRA `(.L_x_1694) ;  /* 0x0000000000440947 */ /* 0x000fec0003800000 */
        /* <DEDUP_REMOVED lines=17> */
.L_x_1694:
[----:B------:R-:W-:Y:S05]  /*37f0*/  BSYNC.RECONVERGENT B0 ;  /* 0x0000000000007941 */ /* 0x000fea0003800200 */
.L_x_1693:
[----:B------:R-:W-:Y:S01]  /*3800*/  LDSM.16.M88.4 R16, [R25+UR5+0x8000] ;  /* 0x008000051910783b */ /* 0x000fe20008000200 */
[----:B------:R-:W-:Y:S01]  /*3810*/  IMAD.MOV.U32 R26, RZ, RZ, 0x10 ;  /* 0x00000010ff1a7424 */ /* 0x000fe200078e00ff */
[----:B------:R-:W-:Y:S01]  /*3820*/  LOP3.LUT P0, RZ, R219, 0x2, RZ, 0xc0, !PT ;  /* 0x00000002dbff7812 */ /* 0x000fe2000780c0ff */
[----:B--2---:R-:W-:Y:S01]  /*3830*/  VIADD R2, R25, UR5 ;  /* 0x0000000519027c36 */ /* 0x004fe20008000000 */
[----:B------:R-:W2:Y:S01]  /*3840*/  LDSM.16.M88.4 R4, [R24+0x2000] ;  /* 0x002000001804783b */ /* 0x000ea20000000200 */
[----:B------:R-:W-:Y:S01]  /*3850*/  IMAD.MOV.U32 R0, RZ, RZ, 0x20 ;  /* 0x00000020ff007424 */ /* 0x000fe200078e00ff */
[----:B------:R-:W-:Y:S02]  /*3860*/  SEL R26, R26, 0xfffffff0, !P0 ;  /* 0xfffffff01a1a7807 */ /* 0x000fe40004000000 */
[----:B------:R-:W4:Y:S01]  /*3870*/  LDSM.16.M88.4 R8, [R24] ;  /* 0x000000001808783b */ /* 0x000f220000000200 */
[----:B------:R-:W-:Y:S02]  /*3880*/  LOP3.LUT P0, RZ, R219, 0x4, RZ, 0xc0, !PT ;  /* 0x00000004dbff7812 */ /* 0x000fe4000780c0ff */
[C---:B------:R-:W-:Y:S01]  /*3890*/  IMAD R32, R26.reuse, 0x2, R2 ;  /* 0x000000021a207824 */ /* 0x040fe200078e0202 */
[----:B------:R-:W5:Y:S01]  /*38a0*/  LDSM.16.M88.4 R28, [R25+UR5+0x8800] ;  /* 0x00880005191c783b */ /* 0x000f620008000200 */
[----:B------:R-:W-:Y:S01]  /*38b0*/  IMAD R34, R26, 0x2, R24 ;  /* 0x000000021a227824 */ /* 0x000fe200078e0218 */
[----:B------:R-:W-:-:S02]  /*38c0*/  SEL R0, R0, 0xffffffe0, !P0 ;  /* 0xffffffe000007807 */ /* 0x000fc40004000000 */
[----:B------:R-:W-:Y:S03]  /*38d0*/  LDSM.16.M88.4 R52, [R32+0x8000] ;  /* 0x008000002034783b */ /* 0x000fe60000000200 */
[C---:B------:R-:W-:Y:S01]  /*38e0*/  IMAD R2, R0.reuse, 0x2, R2 ;  /* 0x0000000200027824 */ /* 0x040fe200078e0202 */
[----:B------:R-:W3:Y:S01]  /*38f0*/  LDSM.16.M88.4 R12, [R34+0x2000] ;  /* 0x00200000220c783b */ /* 0x000ee20000000200 */
[----:B------:R-:W-:Y:S02]  /*3900*/  IMAD R0, R0, 0x2, R24 ;  /* 0x0000000200007824 */ /* 0x000fe400078e0218 */
[C---:B------:R-:W-:Y:S01]  /*3910*/  IMAD R3, R26.reuse, 0x2, R2 ;  /* 0x000000021a037824 */ /* 0x040fe200078e0202 */
[----:B------:R-:W1:Y:S01]  /*3920*/  LDSM.16.M88.4 R56, [R32+0x8800] ;  /* 0x008800002038783b */ /* 0x000e620000000200 */
[----:B------:R-:W-:-:S03]  /*3930*/  IMAD R33, R26, 0x2, R0 ;  /* 0x000000021a217824 */ /* 0x000fc600078e0200 */
[----:B------:R-:W1:Y:S04]  /*3940*/  LDSM.16.M88.4 R20, [R34] ;  /* 0x000000002214783b */ /* 0x000e680000000200 */
[----:B------:R-:W-:Y:S04]  /*3950*/  LDSM.16.M88.4 R40, [R2+0x8800] ;  /* 0x008800000228783b */ /* 0x000fe80000000200 */
[----:B------:R-:W0:Y:S01]  /*3960*/  LDGDEPBAR ;  /* 0x00000000000079af */ /* 0x000e220000000000 */
[-C--:B--2---:R-:W-:Y:S08]  /*3970*/  HMMA.16816.F32 R36, R4, R16.reuse, RZ ;  /* 0x000000100424723c */ /* 0x084ff000000018ff */
[----:B----4-:R-:W-:Y:S08]  /*3980*/  HMMA.16816.F32 R64, R8, R16, RZ ;  /* 0x000000100840723c */ /* 0x010ff000000018ff */
[-C--:B------:R-:W-:Y:S08]  /*3990*/  HMMA.16816.F32 R48, R4, R18.reuse, RZ ;  /* 0x000000120430723c */ /* 0x080ff000000018ff */
[----:B------:R-:W-:Y:S08]  /*39a0*/  HMMA.16816.F32 R84, R8, R18, RZ ;  /* 0x000000120854723c */ /* 0x000ff000000018ff */
[C---:B-----5:R-:W-:Y:S08]  /*39b0*/  HMMA.16816.F32 R16, R4.reuse, R28, RZ ;  /* 0x0000001c0410723c */ /* 0x060ff000000018ff */
[----:B------:R-:W-:Y:S01]  /*39c0*/  HMMA.16816.F32 R44, R4, R30, RZ ;  /* 0x0000001e042c723c */ /* 0x000fe200000018ff */
[----:B------:R-:W-:Y:S07]  /*39d0*/  LDSM.16.M88.4 R4, [R0+0x2000] ;  /* 0x002000000004783b */ /* 0x000fee0000000200 */
[C---:B---3--:R-:W-:Y:S01]  /*39e0*/  HMMA.16816.F32 R72, R12.reuse, R52, R36 ;  /* 0x000000340c48723c */ /* 0x048fe20000001824 */
[----:B------:R-:W2:Y:S07]  /*39f0*/  LDSM.16.M88.4 R36, [R2+0x8000] ;  /* 0x008000000224783b */ /* 0x000eae0000000200 */
[----:B-1----:R-:W-:Y:S01]  /*3a00*/  HMMA.16816.F32 R68, R12, R56, R16 ;  /* 0x000000380c44723c */ /* 0x002fe20000001810 */
[----:B------:R-:W1:Y:S07]  /*3a10*/  LDSM.16.M88.4 R16, [R0] ;  /* 0x000000000010783b */ /* 0x000e6e0000000200 */
[C---:B------:R-:W-:Y:S08]  /*3a20*/  HMMA.16816.F32 R80, R8.reuse, R28, RZ ;  /* 0x0000001c0850723c */ /* 0x040ff000000018ff */
[----:B------:R-:W-:Y:S01]  /*3a30*/  HMMA.16816.F32 R76, R8, R30, RZ ;  /* 0x0000001e084c723c */ /* 0x000fe200000018ff */
[----:B------:R-:W-:Y:S07]  /*3a40*/  LDSM.16.M88.4 R28, [R33] ;  /* 0x00000000211c783b */ /* 0x000fee0000000200 */
[C---:B------:R-:W-:Y:S01]  /*3a50*/  HMMA.16816.F32 R60, R12.reuse, R54, R48 ;  /* 0x000000360c3c723c */ /* 0x040fe20000001830 */
[----:B------:R-:W-:Y:S07]  /*3a60*/  LDSM.16.M88.4 R48, [R3+0x8800] ;  /* 0x008800000330783b */ /* 0x000fee0000000200 */
[----:B------:R-:W-:Y:S01]  /*3a70*/  HMMA.16816.F32 R8, R12, R58, R44 ;  /* 0x0000003a0c08723c */ /* 0x000fe2000000182c */
[----:B------:R-:W-:Y:S04]  /*3a80*/  LDSM.16.M88.4 R44, [R3+0x8000] ;  /* 0x00800000032c783b */ /* 0x000fe80000000200 */
[----:B------:R-:W3:Y:S03]  /*3a90*/  LDSM.16.M88.4 R12, [R33+0x2000] ;  /* 0x00200000210c783b */ /* 0x000ee60000000200 */
[C---:B------:R-:W-:Y:S08]  /*3aa0*/  HMMA.16816.F32 R64, R20.reuse, R52, R64 ;  /* 0x000000341440723c */ /* 0x040ff00000001840 */
[C---:B------:R-:W-:Y:S01]  /*3ab0*/  HMMA.16816.F32 R84, R20.reuse, R54, R84 ;  /* 0x000000361454723c */ /* 0x040fe20000001854 */
[----:B------:R-:W-:Y:S07]  /*3ac0*/  LDSM.16.M88.4 R52, [R25+UR5+0x9000] ;  /* 0x009000051934783b */ /* 0x000fee0008000200 */
[C---:B------:R-:W-:Y:S08]  /*3ad0*/  HMMA.16816.F32 R80, R20.reuse, R56, R80 ;  /* 0x000000381450723c */ /* 0x040ff00000001850 */
[----:B------:R-:W-:Y:S08]  /*3ae0*/  HMMA.16816.F32 R20, R20, R58, R76 ;  /* 0x0000003a1414723c */ /* 0x000ff0000000184c */
[C---:B--2---:R-:W-:Y:S08]  /*3af0*/  HMMA.16816.F32 R56, R4.reuse, R36, R72 ;  /* 0x000000240438723c */ /* 0x044ff00000001848 */
[C---:B------:R-:W-:Y:S08]  /*3b00*/  HMMA.16816.F32 R72, R4.reuse, R40, R68 ;  /* 0x000000280448723c */ /* 0x040ff00000001844 */
[C---:B------:R-:W-:Y:S08]  /*3b10*/  HMMA.16816.F32 R60, R4.reuse, R38, R60 ;  /* 0x00000026043c723c */ /* 0x040ff0000000183c */
[----:B------:R-:W-:Y:S01]  /*3b20*/  HMMA.16816.F32 R4, R4, R42, R8 ;  /* 0x0000002a0404723c */ /* 0x000fe20000001808 */
[----:B------:R-:W2:Y:S07]  /*3b30*/  LDSM.16.M88.4 R8, [R24+0x6000] ;  /* 0x006000001808783b */ /* 0x000eae0000000200 */
[C---:B-1----:R-:W-:Y:S01]  /*3b40*/  HMMA.16816.F32 R68, R16.reuse, R36, R64 ;  /* 0x000000241044723c */ /* 0x042fe20000001840 */
[----:B------:R-:W1:Y:S04]  /*3b50*/  LDSM.16.M88.4 R64, [R25+UR5+0x9800] ;  /* 0x009800051940783b */ /* 0x000e680008000200 */
[----:B------:R-:W4:Y:S03]  /*3b60*/  LDSM.16.M88.4 R24, [R24+0x4000] ;  /* 0x004000001818783b */ /* 0x000f260000000200 */
[C---:B------:R-:W-:Y:S08]  /*3b70*/  HMMA.16816.F32 R84, R16.reuse, R38, R84 ;  /* 0x000000261054723c */ /* 0x040ff00000001854 */
[C---:B------:R-:W-:Y:S01]  /*3b80*/  HMMA.16816.F32 R88, R16.reuse, R40, R80 ;  /* 0x000000281058723c */ /* 0x040fe20000001850 */
[----:B------:R-:W-:Y:S07]  /*3b90*/  LDSM.16.M88.4 R80, [R32+0x9800] ;  /* 0x009800002050783b */ /* 0x000fee0000000200 */
[----:B------:R-:W-:Y:S01]  /*3ba0*/  HMMA.16816.F32 R40, R16, R42, R20 ;  /* 0x0000002a1028723c */ /* 0x000fe20000001814 */
[----:B------:R-:W-:Y:S07]  /*3bb0*/  LDSM.16.M88.4 R20, [R34+0x4000] ;  /* 0x004000002214783b */ /* 0x000fee0000000200 */
[C---:B---3--:R-:W-:Y:S01]  /*3bc0*/  HMMA.16816.F32 R36, R12.reuse, R44, R56 ;  /* 0x0000002c0c24723c */ /* 0x048fe20000001838 */
[----:B------:R-:W-:Y:S07]  /*3bd0*/  LDSM.16.M88.4 R56, [R32+0x9000] ;  /* 0x009000002038783b */ /* 0x000fee0000000200 */
[C---:B------:R-:W-:Y:S08]  /*3be0*/  HMMA.16816.F32 R16, R12.reuse, R46, R60 ;  /* 0x0000002e0c10723c */ /* 0x040ff0000000183c */
[C---:B------:R-:W-:Y:S08]  /*3bf0*/  HMMA.16816.F32 R72, R12.reuse, R48, R72 ;  /* 0x000000300c48723c */ /* 0x040ff00000001848 */
[----:B------:R-:W-:Y:S01]  /*3c00*/  HMMA.16816.F32 R12, R12, R50, R4 ;  /* 0x000000320c0c723c */ /* 0x000fe20000001804 */
[----:B------:R-:W3:Y:S07]  /*3c10*/  LDSM.16.M88.4 R4, [R34+0x6000] ;  /* 0x006000002204783b */ /* 0x000eee0000000200 */
[C---:B------:R-:W-:Y:S08]  /*3c20*/  HMMA.16816.F32 R68, R28.reuse, R44, R68 ;  /* 0x0000002c1c44723c */ /* 0x040ff00000001844 */
[C---:B------:R-:W-:Y:S08]  /*3c30*/  HMMA.16816.F32 R84, R28.reuse, R46, R84 ;  /* 0x0000002e1c54723c */ /* 0x040ff00000001854 */
[C---:B------:R-:W-:Y:S08]  /*3c40*/  HMMA.16816.F32 R88, R28.reuse, R48, R88 ;  /* 0x000000301c58723c */ /* 0x040ff00000001858 */
[----:B------:R-:W-:Y:S01]  /*3c50*/  HMMA.16816.F32 R76, R28, R50, R40 ;  /* 0x000000321c4c723c */ /* 0x000fe20000001828 */
[----:B------:R-:W-:Y:S07]  /*3c60*/  LDSM.16.M88.4 R48, [R2+0x9800] ;  /* 0x009800000230783b */ /* 0x000fee0000000200 */
[C---:B--2---:R-:W-:Y:S01]  /*3c70*/  HMMA.16816.F32 R60, R8.reuse, R52, R36 ;  /* 0x00000034083c723c */ /* 0x044fe20000001824 */
[----:B------:R2:W-:Y:S07]  /*3c80*/  LDSM.16.M88.4 R36, [R2+0x9000] ;  /* 0x009000000224783b */ /* 0x0005ee0000000200 */
[C---:B------:R-:W-:Y:S01]  /*3c90*/  HMMA.16816.F32 R40, R8.reuse, R54, R16 ;  /* 0x000000360828723c */ /* 0x040fe20000001810 */
[----:B------:R-:W-:Y:S07]  /*3ca0*/  LDSM.16.M88.4 R16, [R0+0x4000] ;  /* 0x004000000010783b */ /* 0x000fee0000000200 */
[C---:B-1----:R-:W-:Y:S08]  /*3cb0*/  HMMA.16816.F32 R28, R8.reuse, R64, R72 ;  /* 0x00000040081c723c */ /* 0x042ff00000001848 */
[----:B------:R-:W-:Y:S01]  /*3cc0*/  HMMA.16816.F32 R8, R8, R66, R12 ;  /* 0x000000420808723c */ /* 0x000fe2000000180c */
[----:B------:R1:W5:Y:S01]  /*3cd0*/  LDSM.16.M88.4 R12, [R0+0x6000] ;  /* 0x00600000000c783b */ /* 0x0003620000000200 */
[----:B--2---:R-:W-:-:S05]  /*3ce0*/  IMAD.U32 R2, RZ, RZ, UR19 ;  /* 0x00000013ff027e24 */ /* 0x004fca000f8e00ff */
[----:B------:R-:W-:Y:S01]  /*3cf0*/  ISETP.GE.U32.AND P3, PT, R2, 0x21, PT ;  /* 0x000000210200780c */ /* 0x000fe20003f66070 */
[C---:B----4-:R-:W-:Y:S08]  /*3d00*/  HMMA.16816.F32 R44, R24.reuse, R52, R68 ;  /* 0x00000034182c723c */ /* 0x050ff00000001844 */
[C---:B------:R-:W-:Y:S08]  /*3d10*/  HMMA.16816.F32 R52, R24.reuse, R54, R84 ;  /* 0x000000361834723c */ /* 0x040ff00000001854 */
[----:B------:R-:W-:Y:S01]  /*3d20*/  HMMA.16816.F32 R84, R24, R64, R88 ;  /* 0x000000401854723c */ /* 0x000fe20000001858 */
[----:B-1----:R-:W-:-:S05]  /*3d30*/  IMAD.SHL.U32 R0, R219, 0x2, RZ ;  /* 0x00000002db007824 */ /* 0x002fca00078e00ff */
[----:B------:R-:W-:Y:S02]  /*3d40*/  LOP3.LUT R0, R0, 0x6, RZ, 0xc0, !PT ;  /* 0x0000000600007812 */ /* 0x000fe400078ec0ff */
[----:B------:R-:W-:Y:S01]  /*3d50*/  HMMA.16816.F32 R76, R24, R66, R76 ;  /* 0x00000042184c723c */ /* 0x000fe2000000184c */
[----:B------:R-:W-:Y:S02]  /*3d60*/  LDSM.16.M88.4 R24, [R3+0x9000] ;  /* 0x009000000318783b */ /* 0x000fe40000000200 */
[----:B------:R-:W-:-:S04]  /*3d70*/  IMAD R0, R92, 0x20, R0 ;  /* 0x000000205c007824 */ /* 0x000fc800078e0200 */
[----:B------:R-:W-:Y:S01]  /*3d80*/  VIADD R2, R0, 0x18 ;  /* 0x0000001800027836 */ /* 0x000fe20000000000 */
[----:B---3--:R-:W-:Y:S04]  /*3d90*/  HMMA.16816.F32 R68, R4, R58, R40 ;  /* 0x0000003a0444723c */ /* 0x008fe80000001828 */
[----:B------:R-:W-:-:S04]  /*3da0*/  ISETP.GE.AND P5, PT, R2, UR19, PT ;  /* 0x0000001302007c0c */ /* 0x000fc8000bfa6270 */
[C---:B------:R-:W-:Y:S08]  /*3db0*/  HMMA.16816.F32 R72, R4.reuse, R56, R60 ;  /* 0x000000380448723c */ /* 0x040ff0000000183c */
[C---:B------:R-:W-:Y:S01]  /*3dc0*/  HMMA.16816.F32 R64, R4.reuse, R80, R28 ;  /* 0x000000500440723c */ /* 0x040fe2000000181c */
[----:B------:R1:W-:Y:S07]  /*3dd0*/  LDSM.16.M88.4 R28, [R3+0x9800] ;  /* 0x00980000031c783b */ /* 0x0003ee0000000200 */
[----:B------:R-:W-:Y:S01]  /*3de0*/  HMMA.16816.F32 R40, R4, R82, R8 ;  /* 0x000000520428723c */ /* 0x000fe20000001808 */
[----:B------:R-:W2:Y:S04]  /*3df0*/  LDSM.16.M88.4 R4, [R33+0x6000] ;  /* 0x006000002104783b */ /* 0x000ea80000000200 */
[----:B------:R3:W4:Y:S01]  /*3e00*/  LDSM.16.M88.4 R8, [R33+0x4000] ;  /* 0x004000002108783b */ /* 0x0007220000000200 */
[----:B------:R-:W-:-:S04]  /*3e10*/  DEPBAR.LE SB0, 0x0 ;  /* 0x000080000000791a */ /* 0x000fc80000000000 */
[----:B------:R-:W-:Y:S01]  /*3e20*/  HMMA.16816.F32 R44, R20, R56, R44 ;  /* 0x00000038142c723c */ /* 0x000fe2000000182c */
[----:B-1----:R-:W-:-:S07]  /*3e30*/  VIADD R3, R0, 0x9 ;  /* 0x0000000900037836 */ /* 0x002fce0000000000 */
[----:B------:R-:W-:Y:S01]  /*3e40*/  HMMA.16816.F32 R52, R20, R58, R52 ;  /* 0x0000003a1434723c */ /* 0x000fe20000001834 */
[----:B------:R-:W-:Y:S01]  /*3e50*/  ISETP.GE.AND P2, PT, R3, UR19, PT ;  /* 0x0000001303007c0c */ /* 0x000fe2000bf46270 */
[----:B------:R-:W-:-:S06]  /*3e60*/  VIADD R3, R0, 0x11 ;  /* 0x0000001100037836 */ /* 0x000fcc0000000000 */
[----:B------:R-:W-:Y:S01]  /*3e70*/  HMMA.16816.F32 R60, R20, R80, R84 ;  /* 0x00000050143c723c */ /* 0x000fe20000001854 */
[----:B------:R-:W-:Y:S01]  /*3e80*/  BAR.SYNC.DEFER_BLOCKING 0x0 ;  /* 0x0000000000007b1d */ /* 0x000fe20000010000 */
[----:B------:R-:W-:-:S06]  /*3e90*/  ISETP.GE.AND P6, PT, R3, UR19, PT ;  /* 0x0000001303007c0c */ /* 0x000fcc000bfc6270 */
[----:B------:R-:W-:Y:S08]  /*3ea0*/  HMMA.16816.F32 R56, R20, R82, R76 ;  /* 0x000000521438723c */ /* 0x000ff0000000184c */
[C---:B-----5:R-:W-:Y:S08]  /*3eb0*/  HMMA.16816.F32 R72, R12.reuse, R36, R72 ;  /* 0x000000240c48723c */ /* 0x060ff00000001848 */
[C---:B------:R-:W-:Y:S08]  /*3ec0*/  HMMA.16816.F32 R68, R12.reuse, R38, R68 ;  /* 0x000000260c44723c */ /* 0x040ff00000001844 */
[C---:B------:R-:W-:Y:S08]  /*3ed0*/  HMMA.16816.F32 R64, R12.reuse, R48, R64 ;  /* 0x000000300c40723c */ /* 0x040ff00000001840 */
[----:B------:R-:W-:Y:S08]  /*3ee0*/  HMMA.16816.F32 R40, R12, R50, R40 ;  /* 0x000000320c28723c */ /* 0x000ff00000001828 */
[C---:B---3--:R-:W-:Y:S08]  /*3ef0*/  HMMA.16816.F32 R32, R16.reuse, R36, R44 ;  /* 0x000000241020723c */ /* 0x048ff0000000182c */
[C---:B------:R-:W-:Y:S08]  /*3f00*/  HMMA.16816.F32 R12, R16.reuse, R38, R52 ;  /* 0x00000026100c723c */ /* 0x040ff00000001834 */
[C---:B------:R-:W-:Y:S08]  /*3f10*/  HMMA.16816.F32 R20, R16.reuse, R48, R60 ;  /* 0x000000301014723c */ /* 0x040ff0000000183c */
[----:B------:R-:W-:Y:S08]  /*3f20*/  HMMA.16816.F32 R16, R16, R50, R56 ;  /* 0x000000321010723c */ /* 0x000ff00000001838 */
[C---:B--2---:R-:W-:Y:S08]  /*3f30*/  HMMA.16816.F32 R36, R4.reuse, R24, R72 ;  /* 0x000000180424723c */ /* 0x044ff00000001848 */
[C---:B------:R-:W-:Y:S08]  /*3f40*/  HMMA.16816.F32 R68, R4.reuse, R26, R68 ;  /* 0x0000001a0444723c */ /* 0x040ff00000001844 */
[C---:B------:R-:W-:Y:S08]  /*3f50*/  HMMA.16816.F32 R64, R4.reuse, R28, R64 ;  /* 0x0000001c0440723c */ /* 0x040ff00000001840 */
[----:B------:R-:W-:Y:S01]  /*3f60*/  HMMA.16816.F32 R40, R4, R30, R40 ;  /* 0x0000001e0428723c */ /* 0x000fe20000001828 */
[C---:B------:R-:W-:Y:S01]  /*3f70*/  VIADD R4, R0.reuse, 0x8 ;  /* 0x0000000800047836 */ /* 0x040fe20000000000 */
[----:B------:R-:W-:Y:S01]  /*3f80*/  P2R R7, PR, RZ, 0x4 ;  /* 0x00000004ff077803 */ /* 0x000fe20000000000 */
[----:B------:R-:W-:-:S03]  /*3f90*/  VIADD R5, R0, 0x1 ;  /* 0x0000000100057836 */ /* 0x000fc60000000000 */
[----:B------:R-:W-:Y:S01]  /*3fa0*/  ISETP.GE.AND P1, PT, R4, UR19, PT ;  /* 0x0000001304007c0c */ /* 0x000fe2000bf26270 */
[----:B------:R-:W-:Y:S01]  /*3fb0*/  VIADD R4, R0, 0x10 ;  /* 0x0000001000047836 */ /* 0x000fe20000000000 */
[----:B----4-:R-:W-:Y:S01]  /*3fc0*/  HMMA.16816.F32 R32, R8, R24, R32 ;  /* 0x000000180820723c */ /* 0x010fe20000001820 */
[----:B------:R-:W-:-:S07]  /*3fd0*/  ISETP.GE.AND P4, PT, R5, UR19, PT ;  /* 0x0000001305007c0c */ /* 0x000fce000bf86270 */
[----:B------:R-:W-:Y:S01]  /*3fe0*/  HMMA.16816.F32 R44, R8, R26, R12 ;  /* 0x0000001a082c723c */ /* 0x000fe2000000180c */
[----:B------:R-:W-:-:S07]  /*3ff0*/  P2R R12, PR, RZ, 0x10 ;  /* 0x00000010ff0c7803 */ /* 0x000fce0000000000 */
[C---:B------:R-:W-:Y:S08]  /*4000*/  HMMA.16816.F32 R60, R8.reuse, R28, R20 ;  /* 0x0000001c083c723c */ /* 0x040ff00000001814 */
[----:B------:R-:W-:Y:S01]  /*4010*/  HMMA.16816.F32 R52, R8, R30, R16 ;  /* 0x0000001e0834723c */ /* 0x000fe20000001810 */
[----:B------:R-:W-:Y:S02]  /*4020*/  P2R R9, PR, RZ, 0x2 ;  /* 0x00000002ff097803 */ /* 0x000fe40000000000 */
[C---:B------:R-:W-:Y:S01]  /*4030*/  ISETP.GE.AND P1, PT, R0.reuse, UR19, PT ;  /* 0x0000001300007c0c */ /* 0x040fe2000bf26270 */
[----:B------:R-:W-:-:S03]  /*4040*/  VIADD R0, R0, 0x19 ;  /* 0x0000001900007836 */ /* 0x000fc60000000000 */
[----:B------:R-:W-:Y:S02]  /*4050*/  P2R R8, PR, RZ, 0x2 ;  /* 0x00000002ff087803 */ /* 0x000fe40000000000 */
[----:B------:R-:W-:Y:S02]  /*4060*/  ISETP.GE.AND P1, PT, R4, UR19, PT ;  /* 0x0000001304007c0c */ /* 0x000fe4000bf26270 */
[----:B------:R-:W-:Y:S02]  /*4070*/  ISETP.GE.AND P4, PT, R0, UR19, PT ;  /* 0x0000001300007c0c */ /* 0x000fe4000bf86270 */
[----:B------:R-:W-:Y:S01]  /*4080*/  P2R R6, PR, RZ, 0x2 ;  /* 0x00000002ff067803 */ /* 0x000fe20000000000 */
[----:B------:R-:W-:Y:S10]  /*4090*/  @!P3 BRA `(.L_x_1695) ;  /* 0x000000000090b947 */ /* 0x000ff40003800000 */
[----:B------:R-:W-:-:S06]  /*40a0*/  ULEA.HI.SX32 UR4, UR18, 0xfffffffe, 0x1b ;  /* 0xfffffffe12047891 */ /* 0x000fcc000f8fdaff */
[----:B------:R-:W-:Y:S02]  /*40b0*/  IMAD.U32 R0, RZ, RZ, UR4 ;  /* 0x00000004ff007e24 */ /* 0x000fe4000f8e00ff */
[----:B------:R-:W-:Y:S02]  /*40c0*/  IMAD.U32 R2, RZ, RZ, UR4 ;  /* 0x00000004ff027e24 */ /* 0x000fe4000f8e00ff */
[----:B------:R-:W-:Y:S01]  /*40d0*/  IMAD R0, R0, UR7, RZ ;  /* 0x0000000700007c24 */ /* 0x000fe2000f8e02ff */
        /* <DEDUP_REMOVED lines=32> */
.L_x_1695:
[----:B------:R-:W2:Y:S01]  /*42e0*/  LDCU UR4, c[0x0][0x3e0] ;  /* 0x00007c00ff0477ac */ /* 0x000ea20008000800 */
[----:B-1----:R-:W-:Y:S01]  /*42f0*/  LOP3.LUT R5, R219, 0x1f, RZ, 0xc0, !PT ;  /* 0x0000001fdb057812 */ /* 0x002fe200078ec0ff */
[----:B------:R-:W-:Y:S01]  /*4300*/  IMAD.MOV.U32 R23, RZ, RZ, 0x20 ;  /* 0x00000020ff177424 */ /* 0x000fe200078e00ff */
[----:B------:R-:W-:Y:S01]  /*4310*/  P2R R4, PR, RZ, 0x10 ;  /* 0x00000010ff047803 */ /* 0x000fe20000000000 */
[----:B------:R-:W-:Y:S01]  /*4320*/  UIADD3 UR25, UPT, UPT, UR23, -0x4498517b, URZ ;  /* 0xbb67ae8517197890 */ /* 0x000fe2000fffe0ff */
[----:B------:R-:W-:Y:S01]  /*4330*/  P2R R3, PR, RZ, 0x1 ;  /* 0x00000001ff037803 */ /* 0x000fe20000000000 */
[----:B------:R-:W-:Y:S01]  /*4340*/  UIADD3 UR24, UPT, UPT, UR22, -0x61c88647, URZ ;  /* 0x9e3779b916187890 */ /* 0x000fe2000fffe0ff */
[----:B------:R-:W-:Y:S01]  /*4350*/  ISETP.NE.AND P4, PT, R12, RZ, PT ;  /* 0x000000ff0c00720c */ /* 0x000fe20003f85270 */
[----:B------:R-:W-:Y:S01]  /*4360*/  UIADD3 UR15, UPT, UPT, UR22, 0x3c6ef372, URZ ;  /* 0x3c6ef372160f7890 */ /* 0x000fe2000fffe0ff */
[----:B------:R-:W-:Y:S01]  /*4370*/  ISETP.NE.AND P0, PT, R8, RZ, PT ;  /* 0x000000ff0800720c */ /* 0x000fe20003f05270 */
[----:B------:R-:W-:Y:S01]  /*4380*/  UIADD3 UR14, UPT, UPT, UR23, 0x76cf5d0a, URZ ;  /* 0x76cf5d0a170e7890 */ /* 0x000fe2000fffe0ff */
[----:B------:R-:W-:Y:S01]  /*4390*/  P2R R49, PR, RZ, 0x8 ;  /* 0x00000008ff317803 */ /* 0x000fe20000000000 */
[----:B------:R-:W-:Y:S01]  /*43a0*/  UIADD3 UR12, UPT, UPT, UR23, 0x32370b8f, URZ ;  /* 0x32370b8f170c7890 */ /* 0x000fe2000fffe0ff */
[----:B------:R-:W-:Y:S01]  /*43b0*/  ISETP.NE.AND P3, PT, R7, RZ, PT ;  /* 0x000000ff0700720c */ /* 0x000fe20003f65270 */
[----:B------:R-:W-:Y:S01]  /*43c0*/  UIADD3 UR13, UPT, UPT, UR22, -0x255992d5, URZ ;  /* 0xdaa66d2b160d7890 */ /* 0x000fe2000fffe0ff */
[----:B------:R-:W-:Y:S01]  /*43d0*/  FSEL R10, R36, -INF , !P0 ;  /* 0xff800000240a7808 */ /* 0x000fe20004000000 */
[----:B------:R-:W-:Y:S01]  /*43e0*/  UIADD3 UR11, UPT, UPT, UR22, 0x78dde6e4, URZ ;  /* 0x78dde6e4160b7890 */ /* 0x000fe2000fffe0ff */
[----:B------:R-:W-:Y:S01]  /*43f0*/  FSEL R15, R37, -INF , !P4 ;  /* 0xff800000250f7808 */ /* 0x000fe20006000000 */
[----:B--2---:R-:W-:Y:S01]  /*4400*/  IMAD R0, R97, UR4, R98 ;  /* 0x0000000461007c24 */ /* 0x004fe2000f8e0262 */
[----:B------:R-:W-:Y:S01]  /*4410*/  FSEL R19, R69, -INF , !P3 ;  /* 0xff80000045137808 */ /* 0x000fe20005800000 */
[----:B------:R-:W1:Y:S01]  /*4420*/  LDCU UR4, c[0x0][0x45c] ;  /* 0x00008b80ff0477ac */ /* 0x000e620008000800 */
[----:B------:R-:W-:Y:S01]  /*4430*/  FSEL R22, R38, -INF , !P0 ;  /* 0xff80000026167808 */ /* 0x000fe20004000000 */
[----:B------:R-:W-:Y:S01]  /*4440*/  IMAD.SHL.U32 R0, R0, 0x20, RZ ;  /* 0x0000002000007824 */ /* 0x000fe200078e00ff */
[----:B------:R-:W-:Y:S01]  /*4450*/  FSEL R24, R39, -INF , !P4 ;  /* 0xff80000027187808 */ /* 0x000fe20006000000 */
[----:B------:R-:W-:Y:S01]  /*4460*/  UIADD3 UR10, UPT, UPT, UR23, -0x126145ec, URZ ;  /* 0xed9eba14170a7890 */ /* 0x000fe2000fffe0ff */
[----:B------:R-:W-:Y:S01]  /*4470*/  FSEL R38, R32, -INF , !P0 ;  /* 0xff80000020267808 */ /* 0x000fe20004000000 */
[----:B------:R-:W-:Y:S01]  /*4480*/  UIADD3 UR8, UPT, UPT, UR23, -0x56f99767, URZ ;  /* 0xa906689917087890 */ /* 0x000fe2000fffe0ff */
[----:B------:R-:W-:Y:S01]  /*4490*/  SHF.R.S32.HI R2, RZ, 0x1f, R0 ;  /* 0x0000001fff027819 */ /* 0x000fe20000011400 */
[----:B------:R-:W-:Y:S01]  /*44a0*/  UIADD3 UR7, UPT, UPT, UR22, -0x4ab325aa, URZ ;  /* 0xb54cda5616077890 */ /* 0x000fe2000fffe0ff */
[----:B------:R-:W-:Y:S01]  /*44b0*/  IADD3 R5, P2, P1, R0, R93, R5 ;  /* 0x0000005d00057210 */ /* 0x000fe2000795e005 */
[----:B------:R-:W2:Y:S01]  /*44c0*/  LDCU UR19, c[0x0][0x4f8] ;  /* 0x00009f00ff1377ac */ /* 0x000ea20008000800 */
[----:B------:R-:W-:-:S02]  /*44d0*/  FSEL R81, R35, -INF , !P4 ;  /* 0xff80000023517808 */ /* 0x000fc40006000000 */
[----:B------:R-:W-:Y:S01]  /*44e0*/  IADD3.X R48, PT, PT, R2, R94, RZ, P2, P1 ;  /* 0x0000005e02307210 */ /* 0x000fe200017e24ff */
[----:B------:R-:W-:Y:S01]  /*44f0*/  IMAD.WIDE.U32 R248, R5, -0x2daee0ad, RZ ;  /* 0xd2511f5305f87825 */ /* 0x000fe200078e00ff */
[----:B------:R-:W-:Y:S01]  /*4500*/  ISETP.NE.AND P1, PT, R9, RZ, PT ;  /* 0x000000ff0900720c */ /* 0x000fe20003f25270 */
[----:B------:R-:W-:Y:S01]  /*4510*/  UIADD3 UR9, UPT, UPT, UR22, 0x1715609d, URZ ;  /* 0x1715609d16097890 */ /* 0x000fe2000fffe0ff */
[----:B------:R-:W-:Y:S01]  /*4520*/  ISETP.NE.AND P2, PT, R6, RZ, PT ;  /* 0x000000ff0600720c */ /* 0x000fe20003f45270 */
[----:B------:R-:W-:Y:S01]  /*4530*/  UIADD3 UR6, UPT, UPT, UR23, 0x646e171e, URZ ;  /* 0x646e171e17067890 */ /* 0x000fe2000fffe0ff */
[----:B------:R-:W-:Y:S02]  /*4540*/  FSEL R18, R68, -INF , !P1 ;  /* 0xff80000044127808 */ /* 0x000fe40004800000 */
[----:B------:R-:W-:Y:S02]  /*4550*/  FSEL R29, R64, -INF , !P2 ;  /* 0xff800000401d7808 */ /* 0x000fe40005000000 */
[----:B------:R-:W-:-:S02]  /*4560*/  FMNMX3.FTZ R0, R10, R15, R18, !PT ;  /* 0x0000000f0a007276 */ /* 0x000fc40007810012 */
[----:B------:R-:W-:Y:S02]  /*4570*/  FSEL R39, R33, -INF , !P4 ;  /* 0xff80000021277808 */ /* 0x000fe40006000000 */
[----:B------:R-:W-:Y:S01]  /*4580*/  ISETP.NE.AND P4, PT, R4, RZ, PT ;  /* 0x000000ff0400720c */ /* 0x000fe20003f85270 */
[----:B--2---:R-:W-:Y:S01]  /*4590*/  ULOP3.LUT UR19, UR19, 0xff, URZ, 0xc0, !UPT ;  /* 0x000000ff13137892 */ /* 0x004fe2000f8ec0ff */
[----:B------:R-:W-:Y:S02]  /*45a0*/  FSEL R30, R65, -INF , !P6 ;  /* 0xff800000411e7808 */ /* 0x000fe40007000000 */
        /* <DEDUP_REMOVED lines=8> */
[----:B------:R-:W2:Y:S01]  /*4630*/  SHFL.BFLY PT, R2, R0, 0x2, 0x1f ;  /* 0x0c401f0000027f89 */ /* 0x000ea200000e0000 */
[----:B------:R-:W-:-:S02]  /*4640*/  FSEL R26, R67, -INF , !P6 ;  /* 0xff800000431a7808 */ /* 0x000fc40007000000 */
[----:B------:R-:W-:Y:S02]  /*4650*/  FSEL R28, R42, -INF , !P5 ;  /* 0xff8000002a1c7808 */ /* 0x000fe40006800000 */
[----:B------:R-:W-:Y:S02]  /*4660*/  FSEL R27, R43, -INF , !P4 ;  /* 0xff8000002b1b7808 */ /* 0x000fe40006000000 */
[----:B------:R-:W-:Y:S02]  /*4670*/  SHF.R.U32.HI R33, RZ, 0x5, R219 ;  /* 0x00000005ff217819 */ /* 0x000fe400000116db */
[----:B------:R-:W-:Y:S02]  /*4680*/  LOP3.LUT R4, R95, UR23, R249, 0x96, !PT ;  /* 0x000000175f047c12 */ /* 0x000fe4000f8e96f9 */
[----:B------:R-:W-:Y:S02]  /*4690*/  FSEL R80, R34, -INF , !P0 ;  /* 0xff80000022507808 */ /* 0x000fe40004000000 */
[----:B------:R-:W-:Y:S01]  /*46a0*/  LOP3.LUT P0, RZ, R219, 0x2, RZ, 0xc0, !PT ;  /* 0x00000002dbff7812 */ /* 0x000fe2000780c0ff */
[----:B------:R-:W-:Y:S01]  /*46b0*/  IMAD.WIDE.U32 R140, R4, -0x326172a9, RZ ;  /* 0xcd9e8d57048c7825 */ /* 0x000fe200078e00ff */
[----:B------:R-:W-:-:S02]  /*46c0*/  FSEL R82, R46, -INF , !P1 ;  /* 0xff8000002e527808 */ /* 0x000fc40004800000 */
[----:B------:R-:W-:Y:S02]  /*46d0*/  SEL R23, R23, 0xffffffe0, !P0 ;  /* 0xffffffe017177807 */ /* 0x000fe40004000000 */
[----:B------:R-:W-:Y:S02]  /*46e0*/  ISETP.NE.AND P0, PT, R3, RZ, PT ;  /* 0x000000ff0300720c */ /* 0x000fe40003f05270 */
[----:B------:R-:W-:Y:S02]  /*46f0*/  FSEL R35, R44, -INF , !P1 ;  /* 0xff8000002c237808 */ /* 0x000fe40004800000 */
[----:B------:R-:W-:Y:S02]  /*4700*/  FSEL R34, R47, -INF , !P3 ;  /* 0xff8000002f227808 */ /* 0x000fe40005800000 */
[----:B--2---:R-:W-:Y:S02]  /*4710*/  FMNMX.FTZ R0, R0, R2, !PT ;  /* 0x0000000200007209 */ /* 0x004fe40007810000 */
[----:B------:R-:W-:-:S02]  /*4720*/  FSEL R64, R53, -INF , !P4 ;  /* 0xff80000035407808 */ /* 0x000fc40006000000 */
[----:B------:R-:W-:Y:S01]  /*4730*/  FSEL R65, R62, -INF , !P2 ;  /* 0xff8000003e417808 */ /* 0x000fe20005000000 */
[----:B------:R-:W2:Y:S01]  /*4740*/  SHFL.BFLY PT, R2, R0, 0x1, 0x1f ;  /* 0x0c201f0000027f89 */ /* 0x000ea200000e0000 */
[----:B------:R-:W-:Y:S02]  /*4750*/  FSEL R67, R63, -INF , !P6 ;  /* 0xff8000003f437808 */ /* 0x000fe40007000000 */
[----:B------:R-:W-:Y:S02]  /*4760*/  FSEL R66, R54, -INF , !P5 ;  /* 0xff80000036427808 */ /* 0x000fe40006800000 */
[----:B------:R-:W-:Y:S02]  /*4770*/  FSEL R83, R55, -INF , !P4 ;  /* 0xff80000037537808 */ /* 0x000fe40006000000 */
[----:B--2---:R-:W-:Y:S02]  /*4780*/  FMNMX.FTZ R134, R0, R2, !PT ;  /* 0x0000000200867209 */ /* 0x004fe40007810000 */
[----:B------:R-:W-:-:S02]  /*4790*/  FMNMX3.FTZ R0, R22, R24, R20, !PT ;  /* 0x0000001816007276 */ /* 0x000fc40007810014 */
[C---:B------:R-:W-:Y:S01]  /*47a0*/  FSETP.NEU.FTZ.AND P1, PT, R134.reuse, -INF , PT ;  /* 0xff8000008600780b */ /* 0x040fe20003f3d000 */
[----:B-1----:R-:W-:Y:S01]  /*47b0*/  FMUL.FTZ R3, R134, UR4 ;  /* 0x0000000486037c20 */ /* 0x002fe20008410000 */
[----:B------:R-:W-:-:S04]  /*47c0*/  FMNMX3.FTZ R0, R0, R11, R25, !PT ;  /* 0x0000000b00007276 */ /* 0x000fc80007810019 */
[----:B------:R-:W-:Y:S02]  /*47d0*/  FMNMX3.FTZ R0, R0, R26, R28, !PT ;  /* 0x0000001a00007276 */ /* 0x000fe4000781001c */
[----:B------:R-:W-:Y:S02]  /*47e0*/  FSEL R3, R3, RZ, P1 ;  /* 0x000000ff03037208 */ /* 0x000fe40000800000 */
[----:B------:R-:W-:-:S05]  /*47f0*/  FMNMX.FTZ R0, R27, R0, !PT ;  /* 0x000000001b007209 */ /* 0x000fca0007810000 */
[----:B------:R-:W1:Y:S02]  /*4800*/  SHFL.BFLY PT, R2, R0, 0x2, 0x1f ;  /* 0x0c401f0000027f89 */ /* 0x000e6400000e0000 */
[----:B-1----:R-:W-:-:S05]  /*4810*/  FMNMX.FTZ R0, R0, R2, !PT ;  /* 0x0000000200007209 */ /* 0x002fca0007810000 */
[----:B------:R-:W1:Y:S02]  /*4820*/  SHFL.BFLY PT, R2, R0, 0x1, 0x1f ;  /* 0x0c201f0000027f89 */ /* 0x000e6400000e0000 */
[----:B-1----:R-:W-:Y:S01]  /*4830*/  FMNMX.FTZ R132, R0, R2, !PT ;  /* 0x0000000200847209 */ /* 0x002fe20007810000 */
[----:B------:R-:W-:-:S03]  /*4840*/  IMAD.U32 R0, RZ, RZ, UR17 ;  /* 0x00000011ff007e24 */ /* 0x000fc6000f8e00ff */
[----:B------:R-:W-:Y:S01]  /*4850*/  FSETP.NEU.FTZ.AND P1, PT, R132, -INF , PT ;  /* 0xff8000008400780b */ /* 0x000fe20003f3d000 */
[----:B------:R-:W-:Y:S02]  /*4860*/  IMAD R33, R0, 0x8, R33 ;  /* 0x0000000800217824 */ /* 0x000fe400078e0221 */
[----:B------:R-:W-:Y:S02]  /*4870*/  FMUL.FTZ R2, R132, UR4 ;  /* 0x0000000484027c20 */ /* 0x000fe40008410000 */
[----:B------:R-:W-:-:S03]  /*4880*/  VIADD R0, R33, 0x4 ;  /* 0x0000000421007836 */ /* 0x000fc60000000000 */
[----:B------:R-:W-:Y:S01]  /*4890*/  FSEL R2, R2, RZ, P1 ;  /* 0x000000ff02027208 */ /* 0x000fe20000800000 */
[----:B------:R-:W-:-:S05]  /*48a0*/  IMAD.WIDE.U32 R138, R0, -0x326172a9, RZ ;  /* 0xcd9e8d57008a7825 */ /* 0x000fca00078e00ff */
[----:B------:R-:W-:-:S05]  /*48b0*/  LOP3.LUT R0, R48, UR22, R139, 0x96, !PT ;  /* 0x0000001630007c12 */ /* 0x000fca000f8e968b */
[----:B------:R-:W-:-:S05]  /*48c0*/  IMAD.WIDE.U32 R16, R0, -0x2daee0ad, RZ ;  /* 0xd2511f5300107825 */ /* 0x000fca00078e00ff */
[----:B------:R-:W-:Y:S01]  /*48d0*/  LOP3.LUT R0, R248, UR25, R17, 0x96, !PT ;  /* 0x00000019f8007c12 */ /* 0x000fe2000f8e9611 */
[----:B------:R1:W-:Y:S04]  /*48e0*/  STL.64 [R1+0x8], R16 ;  /* 0x0000081001007387 */ /* 0x0003e80000100a00 */
[----:B------:R-:W-:Y:S01]  /*48f0*/  IMAD.WIDE.U32 R50, R0, -0x326172a9, RZ ;  /* 0xcd9e8d5700327825 */ /* 0x000fe200078e00ff */
[----:B------:R-:W-:-:S04]  /*4900*/  LOP3.LUT R0, R138, UR24, R141, 0x96, !PT ;  /* 0x000000188a007c12 */ /* 0x000fc8000f8e968d */
[----:B------:R-:W-:Y:S01]  /*4910*/  LOP3.LUT R6, R140, UR15, R51, 0x96, !PT ;  /* 0x0000000f8c067c12 */ /* 0x000fe2000f8e9633 */
[----:B------:R-:W-:Y:S01]  /*4920*/  IMAD.WIDE.U32 R4, R0, -0x2daee0ad, RZ ;  /* 0xd2511f5300047825 */ /* 0x000fe200078e00ff */
[----:B------:R2:W-:Y:S03]  /*4930*/  STL.64 [R1], R50 ;  /* 0x0000003201007387 */ /* 0x0005e60000100a00 */
[----:B------:R-:W-:Y:S01]  /*4940*/  IMAD.WIDE.U32 R6, R6, -0x2daee0ad, RZ ;  /* 0xd2511f5306067825 */ /* 0x000fe200078e00ff */
[----:B------:R-:W-:-:S04]  /*4950*/  LOP3.LUT R5, R16, UR14, R5, 0x96, !PT ;  /* 0x0000000e10057c12 */ /* 0x000fc8000f8e9605 */
[----:B------:R-:W-:Y:S01]  /*4960*/  LOP3.LUT R0, R4, UR12, R7, 0x96, !PT ;  /* 0x0000000c04007c12 */ /* 0x000fe2000f8e9607 */
[----:B------:R-:W-:-:S05]  /*4970*/  IMAD.WIDE.U32 R4, R5, -0x326172a9, RZ ;  /* 0xcd9e8d5705047825 */ /* 0x000fca00078e00ff */
[----:B------:R-:W-:Y:S01]  /*4980*/  LOP3.LUT R5, R50, UR13, R5, 0x96, !PT ;  /* 0x0000000d32057c12 */ /* 0x000fe2000f8e9605 */
[----:B-1----:R-:W-:-:S04]  /*4990*/  IMAD.WIDE.U32 R16, R0, -0x326172a9, RZ ;  /* 0xcd9e8d5700107825 */ /* 0x002fc800078e00ff */
[----:B------:R-:W-:Y:S01]  /*49a0*/  IMAD.SHL.U32 R0, R218, 0x200, RZ ;  /* 0x00000200da007824 */ /* 0x000fe200078e00ff */
[----:B------:R-:W-:Y:S01]  /*49b0*/  LOP3.LUT R4, R4, UR11, R17, 0x96, !PT ;  /* 0x0000000b04047c12 */ /* 0x000fe2000f8e9611 */
[----:B------:R-:W-:-:S04]  /*49c0*/  IMAD.WIDE.U32 R8, R5, -0x2daee0ad, RZ ;  /* 0xd2511f5305087825 */ /* 0x000fc800078e00ff */
[----:B------:R-:W-:Y:S01]  /*49d0*/  FFMA.FTZ R17, R30, UR4, -R3 ;  /* 0x000000041e117c23 */ /* 0x000fe20008010803 */
[----:B------:R-:W-:Y:S01]  /*49e0*/  LOP3.LUT R0, R96, 0x200, R0, 0xf8, !PT ;  /* 0x0000020060007812 */ /* 0x000fe200078ef800 */
[----:B------:R-:W-:Y:S01]  /*49f0*/  IMAD.WIDE.U32 R36, R4, -0x2daee0ad, RZ ;  /* 0xd2511f5304247825 */ /* 0x000fe200078e00ff */
[----:B------:R-:W-:Y:S01]  /*4a00*/  LOP3.LUT R6, R6, UR10, R9, 0x96, !PT ;  /* 0x0000000a06067c12 */ /* 0x000fe2000f8e9609 */
[----:B------:R-:W-:Y:S01]  /*4a10*/  MUFU.EX2 R237, R17 ;  /* 0x0000001100ed7308 */ /* 0x000fe20000000800 */
[----:B------:R-:W-:Y:S02]  /*4a20*/  LEA R212, R0, UR5, 0x1 ;  /* 0x0000000500d47c11 */ /* 0x000fe4000f8e08ff */
[----:B------:R-:W-:Y:S01]  /*4a30*/  LOP3.LUT R0, R8, UR8, R37, 0x96, !PT ;  /* 0x0000000808007c12 */ /* 0x000fe2000f8e9625 */
[----:B------:R-:W-:-:S04]  /*4a40*/  IMAD.WIDE.U32 R12, R6, -0x326172a9, RZ ;  /* 0xcd9e8d57060c7825 */ /* 0x000fc800078e00ff */
[----:B------:R-:W-:Y:S01]  /*4a50*/  FFMA.FTZ R6, R10, UR4, -R3 ;  /* 0x000000040a067c23 */ /* 0x000fe20008010803 */
[----:B--2---:R-:W-:Y:S01]  /*4a60*/  FSEL R50, R61, -INF , !P6 ;  /* 0xff8000003d327808 */ /* 0x004fe20007000000 */
[----:B------:R-:W1:Y:S01]  /*4a70*/  LDSM.16.MT88.4 R68, [R212+0xa000] ;  /* 0x00a00000d444783b */ /* 0x000e620000004200 */
[----:B------:R-:W-:Y:S01]  /*4a80*/  VIADD R7, R212, 0xa000 ;  /* 0x0000a000d4077836 */ /* 0x000fe20000000000 */
[----:B------:R2:W-:Y:S01]  /*4a90*/  MUFU.EX2 R251, R6 ;  /* 0x0000000600fb7308 */ /* 0x0005e20000000800 */
[----:B------:R-:W-:Y:S01]  /*4aa0*/  IMAD.WIDE.U32 R4, R0, -0x326172a9, RZ ;  /* 0xcd9e8d5700047825 */ /* 0x000fe200078e00ff */
[----:B------:R-:W-:Y:S01]  /*4ab0*/  FSEL R51, R52, -INF , !P5 ;  /* 0xff80000034337808 */ /* 0x000fe20006800000 */
[----:B------:R-:W-:Y:S02]  /*4ac0*/  LDSM.16.MT88.4 R112, [R212+0xb000] ;  /* 0x00b00000d470783b */ /* 0x000fe40000004200 */
[----:B------:R-:W-:Y:S01]  /*4ad0*/  VIADD R14, R212, 0xa040 ;  /* 0x0000a040d40e7836 */ /* 0x000fe20000000000 */
[----:B------:R-:W-:Y:S01]  /*4ae0*/  LOP3.LUT R0, R12, UR7, R5, 0x96, !PT ;  /* 0x000000070c007c12 */ /* 0x000fe2000f8e9605 */
[----:B------:R-:W-:Y:S01]  /*4af0*/  @P0 VIADD R14, R7, 0xffffffc0 ;  /* 0xffffffc0070e0836 */ /* 0x000fe20000000000 */
[C---:B------:R-:W-:Y:S01]  /*4b00*/  PRMT R9, R4.reuse, 0x7771, RZ ;  /* 0x0000777104097816 */ /* 0x040fe200000000ff */
[----:B------:R-:W-:Y:S01]  /*4b10*/  IMAD.MOV.U32 R7, RZ, RZ, R4 ;  /* 0x000000ffff077224 */ /* 0x000fe200078e0004 */
[----:B------:R-:W-:Y:S01]  /*4b20*/  PRMT R8, R4, 0x7773, RZ ;  /* 0x0000777304087816 */ /* 0x000fe200000000ff */
[----:B------:R-:W-:Y:S01]  /*4b30*/  IMAD.IADD R21, R212, 0x1, R23 ;  /* 0x00000001d4157824 */ /* 0x000fe200078e0217 */
[----:B------:R-:W-:Y:S01]  /*4b40*/  PRMT R5, R4, 0x7772, RZ ;  /* 0x0000777204057816 */ /* 0x000fe200000000ff */
[--C-:B------:R-:W-:Y:S01]  /*4b50*/  FFMA.FTZ R4, R15, UR4, -R3.reuse ;  /* 0x000000040f047c23 */ /* 0x100fe20008010803 */
[----:B--2---:R-:W-:Y:S01]  /*4b60*/  LOP3.LUT R6, R7, 0xff, RZ, 0xc0, !PT ;  /* 0x000000ff07067812 */ /* 0x004fe200078ec0ff */
[----:B------:R-:W-:Y:S01]  /*4b70*/  IMAD.IADD R23, R23, 0x1, R14 ;  /* 0x0000000117177824 */ /* 0x000fe200078e020e */
[----:B------:R-:W-:Y:S01]  /*4b80*/  PRMT R12, R5, 0x5410, R8 ;  /* 0x00005410050c7816 */ /* 0x000fe20000000008 */
[----:B------:R2:W3:Y:S01]  /*4b90*/  MUFU.EX2 R250, R4 ;  /* 0x0000000400fa7308 */ /* 0x0004e20000000800 */
[----:B------:R-:W-:Y:S01]  /*4ba0*/  FFMA.FTZ R5, R18, UR4, -R3 ;  /* 0x0000000412057c23 */ /* 0x000fe20008010803 */
[----:B------:R-:W-:Y:S01]  /*4bb0*/  PRMT R15, R6, 0x5410, R9 ;  /* 0x00005410060f7816 */ /* 0x000fe20000000009 */
[--C-:B------:R-:W-:Y:S01]  /*4bc0*/  FFMA.FTZ R6, R22, UR4, -R2.reuse ;  /* 0x0000000416067c23 */ /* 0x100fe20008010802 */
[--C-:B------:R-:W-:Y:S01]  /*4bd0*/  FFMA.FTZ R8, R24, UR4, -R2.reuse ;  /* 0x0000000418087c23 */ /* 0x100fe20008010802 */
[----:B------:R4:W-:Y:S01]  /*4be0*/  MUFU.EX2 R233, R5 ;  /* 0x0000000500e97308 */ /* 0x0009e20000000800 */
[----:B------:R-:W-:Y:S01]  /*4bf0*/  LOP3.LUT R7, R0, 0xff, RZ, 0xc0, !PT ;  /* 0x000000ff00077812 */ /* 0x000fe200078ec0ff */
[--C-:B------:R-:W-:Y:S01]  /*4c00*/  FFMA.FTZ R22, R26, UR4, -R2.reuse ;  /* 0x000000041a167c23 */ /* 0x100fe20008010802 */
[----:B------:R-:W-:Y:S01]  /*4c10*/  FSEL R24, R45, -INF , !P3 ;  /* 0xff8000002d187808 */ /* 0x000fe20005800000 */
[----:B------:R5:W-:Y:S01]  /*4c20*/  MUFU.EX2 R243, R6 ;  /* 0x0000000600f37308 */ /* 0x000be20000000800 */
[----:B------:R-:W-:Y:S01]  /*4c30*/  ISETP.NE.AND P3, PT, R49, RZ, PT ;  /* 0x000000ff3100720c */ /* 0x000fe20003f65270 */
[----:B------:R-:W1:Y:S01]  /*4c40*/  LDSM.16.MT88.4 R84, [R21+0xa000] ;  /* 0x00a000001554783b */ /* 0x000e620000004200 */
[----:B------:R-:W-:Y:S01]  /*4c50*/  FSEL R49, R60, -INF , !P2 ;  /* 0xff8000003c317808 */ /* 0x000fe20005000000 */
[----:B------:R3:W-:Y:S01]  /*4c60*/  MUFU.EX2 R241, R8 ;  /* 0x0000000800f17308 */ /* 0x0007e20000000800 */
[----:B--2---:R-:W-:Y:S01]  /*4c70*/  FFMA.FTZ R4, R19, UR4, -R3 ;  /* 0x0000000413047c23 */ /* 0x004fe20008010803 */
[--C-:B------:R-:W-:Y:S01]  /*4c80*/  FFMA.FTZ R19, R27, UR4, -R2.reuse ;  /* 0x000000041b137c23 */ /* 0x100fe20008010802 */
[----:B------:R-:W2:Y:S01]  /*4c90*/  LDSM.16.MT88.4 R96, [R14] ;  /* 0x000000000e60783b */ /* 0x000ea20000004200 */
[----:B------:R-:W-:Y:S01]  /*4ca0*/  IMAD.WIDE.U32 R26, R33, -0x326172a9, RZ ;  /* 0xcd9e8d57211a7825 */ /* 0x000fe200078e00ff */
[----:B------:R3:W1:Y:S03]  /*4cb0*/  MUFU.EX2 R234, R4 ;  /* 0x0000000400ea7308 */ /* 0x0006660000000800 */
[--C-:B----4-:R-:W-:Y:S01]  /*4cc0*/  FFMA.FTZ R5, R20, UR4, -R2.reuse ;  /* 0x0000000414057c23 */ /* 0x110fe20008010802 */
[----:B------:R-:W-:Y:S01]  /*4cd0*/  FFMA.FTZ R20, R25, UR4, -R2 ;  /* 0x0000000419147c23 */ /* 0x000fe20008010802 */
[----:B------:R-:W4:Y:S01]  /*4ce0*/  LDSM.16.MT88.4 R100, [R23] ;  /* 0x000000001764783b */ /* 0x000f220000004200 */
[----:B------:R-:W-:Y:S01]  /*4cf0*/  MUFU.EX2 R213, R19 ;  /* 0x0000001300d57308 */ /* 0x000fe20000000800 */
[----:B-----5:R-:W-:-:S02]  /*4d00*/  PRMT R6, R0, 0x7632, R6 ;  /* 0x0000763200067816 */ /* 0x020fc40000000006 */
[----:B------:R-:W5:Y:S01]  /*4d10*/  LDSM.16.MT88.4 R116, [R21+0xb000] ;  /* 0x00b000001574783b */ /* 0x000f620000004200 */
[----:B------:R1:W-:Y:S01]  /*4d20*/  MUFU.EX2 R231, R5 ;  /* 0x0000000500e77308 */ /* 0x0003e20000000800 */
[----:B---3--:R-:W-:Y:S02]  /*4d30*/  F2FP.F16.F32.PACK_AB R8, R250, R251 ;  /* 0x000000fbfa08723e */ /* 0x008fe400000000ff */
[----:B------:R-:W3:Y:S01]  /*4d40*/  LDSM.16.MT88.4 R124, [R14+0x1000] ;  /* 0x001000000e7c783b */ /* 0x000ee20000004200 */
[----:B------:R-:W-:Y:S01]  /*4d50*/  MUFU.EX2 R25, R20 ;  /* 0x0000001400197308 */ /* 0x000fe20000000800 */
[----:B------:R-:W-:Y:S02]  /*4d60*/  FFMA.FTZ R4, R11, UR4, -R2 ;  /* 0x000000040b047c23 */ /* 0x000fe40008010802 */
[----:B------:R-:W3:Y:S01]  /*4d70*/  LDSM.16.MT88.4 R220, [R23+0x1000] ;  /* 0x0010000017dc783b */ /* 0x000ee20000004200 */
[----:B------:R-:W-:Y:S03]  /*4d80*/  MUFU.EX2 R133, R22 ;  /* 0x0000001600857308 */ /* 0x000fe60000000800 */
[----:B------:R-:W-:Y:S01]  /*4d90*/  LDSM.16.MT88.4 R196, [R14+0x800] ;  /* 0x000800000ec4783b */ /* 0x000fe20000004200 */
[----:B------:R2:W4:Y:S01]  /*4da0*/  MUFU.EX2 R232, R4 ;  /* 0x0000000400e87308 */ /* 0x0005220000000800 */
[----:B-1----:R-:W-:-:S02]  /*4db0*/  SHF.R.U32.HI R5, RZ, 0x18, R0 ;  /* 0x00000018ff057819 */ /* 0x002fc40000011600 */
[----:B------:R-:W-:Y:S04]  /*4dc0*/  LDSM.16.MT88.4 R188, [R14+0x1800] ;  /* 0x001800000ebc783b */ /* 0x000fe80000004200 */
[----:B------:R-:W-:Y:S04]  /*4dd0*/  LDSM.16.MT88.4 R200, [R23+0x800] ;  /* 0x0008000017c8783b */ /* 0x000fe80000004200 */
[----:B------:R-:W-:Y:S01]  /*4de0*/  LDSM.16.MT88.4 R184, [R23+0x1800] ;  /* 0x0018000017b8783b */ /* 0x000fe20000004200 */
[----:B--2---:R-:W-:-:S03]  /*4df0*/  LOP3.LUT R4, R0, 0xffff, RZ, 0xc0, !PT ;  /* 0x0000ffff00047812 */ /* 0x004fc600078ec0ff */
[----:B------:R-:W-:Y:S01]  /*4e00*/  LDSM.16.MT88.4 R192, [R21+0xa800] ;  /* 0x00a8000015c0783b */ /* 0x000fe20000004200 */
[----:B------:R-:W-:Y:S01]  /*4e10*/  LOP3.LUT R0, R6, 0xff, RZ, 0xc0, !PT ;  /* 0x000000ff06007812 */ /* 0x000fe200078ec0ff */
[----:B------:R-:W-:Y:S01]  /*4e20*/  IMAD.U32 R6, RZ, RZ, UR19 ;  /* 0x00000013ff067e24 */ /* 0x000fe2000f8e00ff */
[----:B------:R-:W-:Y:S01]  /*4e30*/  SHF.R.U32.HI R4, RZ, 0x8, R4 ;  /* 0x00000008ff047819 */ /* 0x000fe20000011604 */
[----:B------:R-:W-:Y:S01]  /*4e40*/  LDSM.16.MT88.4 R180, [R21+0xb800] ;  /* 0x00b8000015b4783b */ /* 0x000fe20000004200 */
[----:B------:R-:W-:Y:S02]  /*4e50*/  PRMT R9, R0, 0x5410, R5 ;  /* 0x0000541000097816 */ /* 0x000fe40000000005 */
[----:B------:R-:W-:Y:S01]  /*4e60*/  LEA R10, R6, UR19, 0x10 ;  /* 0x00000013060a7c11 */ /* 0x000fe2000f8e80ff */
[----:B------:R-:W-:Y:S01]  /*4e70*/  LDSM.16.MT88.4 R204, [R212+0xa800] ;  /* 0x00a80000d4cc783b */ /* 0x000fe20000004200 */
[----:B------:R-:W-:Y:S02]  /*4e80*/  PRMT R11, R7, 0x5410, R4 ;  /* 0x00005410070b7816 */ /* 0x000fe40000000004 */
[----:B------:R-:W-:Y:S01]  /*4e90*/  LOP3.LUT R7, R12, 0xff00ff, RZ, 0xc0, !PT ;  /* 0x00ff00ff0c077812 */ /* 0x000fe200078ec0ff */
[--C-:B------:R-:W-:Y:S01]  /*4ea0*/  FFMA.FTZ R12, R32, UR4, -R3.reuse ;  /* 0x00000004200c7c23 */ /* 0x100fe20008010803 */
[--C-:B------:R-:W-:Y:S01]  /*4eb0*/  HSET2.LE.AND R0, R15, R10.reuse, PT ;  /* 0x0000000a0f007233 */ /* 0x100fe20003803000 */
[----:B------:R-:W-:Y:S01]  /*4ec0*/  FFMA.FTZ R15, R29, UR4, -R3 ;  /* 0x000000041d0f7c23 */ /* 0x000fe20008010803 */
[----:B------:R-:W-:Y:S01]  /*4ed0*/  F2FP.F16.F32.PACK_AB R6, R234, R233 ;  /* 0x000000e9ea06723e */ /* 0x000fe200000000ff */
[----:B------:R1:W-:Y:S01]  /*4ee0*/  MUFU.EX2 R224, R12 ;  /* 0x0000000c00e07308 */ /* 0x0003e20000000800 */
[--C-:B------:R-:W-:Y:S01]  /*4ef0*/  HSET2.LE.AND R7, R7, R10.reuse, PT ;  /* 0x0000000a07077233 */ /* 0x100fe20003803000 */
[----:B------:R-:W-:Y:S01]  /*4f00*/  LDSM.16.MT88.4 R208, [R212+0xb800] ;  /* 0x00b80000d4d0783b */ /* 0x000fe20000004200 */
[----:B----4-:R-:W-:Y:S01]  /*4f10*/  F2FP.F16.F32.PACK_AB R4, R232, R231 ;  /* 0x000000e7e804723e */ /* 0x010fe200000000ff */
[----:B------:R-:W-:Y:S01]  /*4f20*/  MUFU.EX2 R137, R15 ;  /* 0x0000000f00897308 */ /* 0x000fe20000000800 */
[----:B------:R-:W-:-:S02]  /*4f30*/  HSET2.LE.AND R5, R11, R10, PT ;  /* 0x0000000a0b057233 */ /* 0x000fc40003803000 */
[----:B------:R-:W-:Y:S02]  /*4f40*/  HSET2.LE.AND R9, R9, R10, PT ;  /* 0x0000000a09097233 */ /* 0x000fe40003803000 */
[----:B------:R-:W-:Y:S02]  /*4f50*/  LOP3.LUT R6, R6, R0, RZ, 0xc0, !PT ;  /* 0x0000000006067212 */ /* 0x000fe400078ec0ff */
[----:B------:R-:W-:Y:S02]  /*4f60*/  F2FP.F16.F32.PACK_AB R11, R241, R243 ;  /* 0x000000f3f10b723e */ /* 0x000fe400000000ff */
[----:B------:R-:W-:Y:S01]  /*4f70*/  LOP3.LUT R0, R16, UR9, R13, 0x96, !PT ;  /* 0x0000000910007c12 */ /* 0x000fe2000f8e960d */
[----:B------:R-:W-:Y:S01]  /*4f80*/  FFMA.FTZ R16, R28, UR4, -R2 ;  /* 0x000000041c107c23 */ /* 0x000fe20008010802 */
[----:B------:R-:W-:Y:S02]  /*4f90*/  LOP3.LUT R7, R4, R7, RZ, 0xc0, !PT ;  /* 0x0000000704077212 */ /* 0x000fe400078ec0ff */
[----:B------:R-:W-:Y:S01]  /*4fa0*/  LOP3.LUT R4, R8, R5, RZ, 0xc0, !PT ;  /* 0x0000000508047212 */ /* 0x000fe200078ec0ff */
[----:B------:R-:W-:Y:S01]  /*4fb0*/  MUFU.EX2 R236, R16 ;  /* 0x0000001000ec7308 */ /* 0x000fe20000000800 */
[----:B------:R-:W-:Y:S01]  /*4fc0*/  LOP3.LUT R5, R11, R9, RZ, 0xc0, !PT ;  /* 0x000000090b057212 */ /* 0x000fe200078ec0ff */
[----:B------:R-:W-:-:S04]  /*4fd0*/  IMAD.WIDE.U32 R8, R0, -0x2daee0ad, RZ ;  /* 0xd2511f5300087825 */ /* 0x000fc800078e00ff */
[----:B------:R-:W-:Y:S01]  /*4fe0*/  FFMA.FTZ R11, R31, UR4, -R3 ;  /* 0x000000041f0b7c23 */ /* 0x000fe20008010803 */
[----:B------:R-:W-:Y:S01]  /*4ff0*/  LOP3.LUT R0, R36, UR6, R9, 0x96, !PT ;  /* 0x0000000624007c12 */ /* 0x000fe2000f8e9609 */
[----:B------:R-:W-:Y:S01]  /*5000*/  IMAD.MOV.U32 R9, RZ, RZ, R8 ;  /* 0x000000ffff097224 */ /* 0x000fe200078e0008 */
[C---:B------:R-:W-:Y:S01]  /*5010*/  PRMT R3, R8.reuse, 0x7773, RZ ;  /* 0x0000777308037816 */ /* 0x040fe200000000ff */
[----:B------:R2:W4:Y:S01]  /*5020*/  MUFU.EX2 R215, R11 ;  /* 0x0000000b00d77308 */ /* 0x0005220000000800 */
[C---:B------:R-:W-:Y:S01]  /*5030*/  PRMT R2, R8.reuse, 0x7772, RZ ;  /* 0x0000777208027816 */ /* 0x040fe200000000ff */
[----:B------:R-:W-:Y:S01]  /*5040*/  HMMA.16816.F32 R144, R4, R68, RZ ;  /* 0x000000440490723c */ /* 0x000fe200000018ff */
[----:B------:R-:W-:Y:S02]  /*5050*/  PRMT R13, R8, 0x7771, RZ ;  /* 0x00007771080d7816 */ /* 0x000fe400000000ff */
[----:B------:R-:W-:Y:S02]  /*5060*/  PRMT R18, R2, 0x5410, R3 ;  /* 0x0000541002127816 */ /* 0x000fe40000000003 */
[----:B------:R-:W-:-:S02]  /*5070*/  LOP3.LUT R9, R9, 0xff, RZ, 0xc0, !PT ;  /* 0x000000ff09097812 */ /* 0x000fc400078ec0ff */
[C---:B------:R-:W-:Y:S01]  /*5080*/  LOP3.LUT R2, R0.reuse, 0xffff, RZ, 0xc0, !PT ;  /* 0x0000ffff00027812 */ /* 0x040fe200078ec0ff */
[C---:B------:R-:W-:Y:S01]  /*5090*/  HMMA.16816.F32 R40, R4.reuse, R84, RZ ;  /* 0x000000540428723c */ /* 0x040fe200000018ff */
[C---:B------:R-:W-:Y:S02]  /*50a0*/  PRMT R3, R0.reuse, 0x7632, R3 ;  /* 0x0000763200037816 */ /* 0x040fe40000000003 */
[----:B-1----:R-:W-:Y:S02]  /*50b0*/  LOP3.LUT R12, R0, 0xff, RZ, 0xc0, !PT ;  /* 0x000000ff000c7812 */ /* 0x002fe400078ec0ff */
[----:B--2---:R-:W-:Y:S02]  /*50c0*/  SHF.R.U32.HI R11, RZ, 0x18, R0 ;  /* 0x00000018ff0b7819 */ /* 0x004fe40000011600 */
[----:B------:R-:W-:Y:S01]  /*50d0*/  SHF.R.U32.HI R8, RZ, 0x8, R2 ;  /* 0x00000008ff087819 */ /* 0x000fe20000011602 */
[----:B------:R-:W-:Y:S01]  /*50e0*/  HMMA.16816.F32 R56, R4, R96, RZ ;  /* 0x000000600438723c */ /* 0x000fe200000018ff */
[----:B------:R-:W-:-:S02]  /*50f0*/  PRMT R0, R9, 0x5410, R13 ;  /* 0x0000541009007816 */ /* 0x000fc4000000000d */
[----:B------:R-:W-:Y:S02]  /*5100*/  LOP3.LUT R2, R3, 0xff, RZ, 0xc0, !PT ;  /* 0x000000ff03027812 */ /* 0x000fe400078ec0ff */
[----:B------:R-:W-:Y:S02]  /*5110*/  FMNMX3.FTZ R3, R38, R39, R35, !PT ;  /* 0x0000002726037276 */ /* 0x000fe40007810023 */
[----:B------:R-:W-:Y:S01]  /*5120*/  PRMT R9, R2, 0x5410, R11 ;  /* 0x0000541002097816 */ /* 0x000fe2000000000b */
[----:B------:R-:W-:Y:S01]  /*5130*/  HMMA.16816.F32 R72, R4, R100, RZ ;  /* 0x000000640448723c */ /* 0x000fe200000018ff */
[----:B------:R-:W-:Y:S02]  /*5140*/  HSET2.LE.AND R0, R0, R10, PT ;  /* 0x0000000a00007233 */ /* 0x000fe40003803000 */
[----:B----4-:R-:W-:Y:S02]  /*5150*/  F2FP.F16.F32.PACK_AB R2, R215, R224 ;  /* 0x000000e0d702723e */ /* 0x010fe400000000ff */
[----:B------:R-:W-:-:S02]  /*5160*/  PRMT R15, R12, 0x5410, R8 ;  /* 0x000054100c0f7816 */ /* 0x000fc40000000008 */
[----:B------:R-:W-:Y:S01]  /*5170*/  LOP3.LUT R166, R2, R0, RZ, 0xc0, !PT ;  /* 0x0000000002a67212 */ /* 0x000fe200078ec0ff */
[C---:B------:R-:W-:Y:S01]  /*5180*/  HMMA.16816.F32 R88, R4.reuse, R112, RZ ;  /* 0x000000700458723c */ /* 0x040fe200000018ff */
[----:B------:R-:W-:Y:S02]  /*5190*/  FMNMX3.FTZ R2, R3, R24, R49, !PT ;  /* 0x0000001803027276 */ /* 0x000fe40007810031 */
[----:B------:R-:W-:Y:S02]  /*51a0*/  FMNMX3.FTZ R0, R80, R81, R82, !PT ;  /* 0x0000005150007276 */ /* 0x000fe40007810052 */
[----:B------:R-:W-:Y:S02]  /*51b0*/  FMNMX3.FTZ R2, R2, R50, R51, !PT ;  /* 0x0000003202027276 */ /* 0x000fe40007810033 */
[----:B------:R-:W-:Y:S01]  /*51c0*/  FMNMX3.FTZ R0, R0, R34, R65, !PT ;  /* 0x0000002200007276 */ /* 0x000fe20007810041 */
[----:B-----5:R-:W-:Y:S01]  /*51d0*/  HMMA.16816.F32 R104, R4, R116, RZ ;  /* 0x000000740468723c */ /* 0x020fe200000018ff */
[----:B------:R-:W-:-:S02]  /*51e0*/  FMNMX.FTZ R12, R64, R2, !PT ;  /* 0x00000002400c7209 */ /* 0x000fc40007810000 */
[----:B------:R-:W-:Y:S02]  /*51f0*/  FMNMX3.FTZ R13, R0, R67, R66, !PT ;  /* 0x00000043000d7276 */ /* 0x000fe40007810042 */
[----:B------:R-:W-:Y:S01]  /*5200*/  HSET2.LE.AND R3, R15, R10, PT ;  /* 0x0000000a0f037233 */ /* 0x000fe20003803000 */
[----:B------:R-:W1:Y:S01]  /*5210*/  SHFL.BFLY PT, R16, R12, 0x2, 0x1f ;  /* 0x0c401f000c107f89 */ /* 0x000e6200000e0000 */
[----:B------:R-:W-:Y:S01]  /*5220*/  F2FP.F16.F32.PACK_AB R8, R237, R137 ;  /* 0x00000089ed08723e */ /* 0x000fe200000000ff */
[----:B---3--:R-:W-:Y:S01]  /*5230*/  HMMA.16816.F32 R120, R4, R124, RZ ;  /* 0x0000007c0478723c */ /* 0x008fe200000018ff */
[----:B------:R-:W-:Y:S02]  /*5240*/  FMNMX.FTZ R13, R83, R13, !PT ;  /* 0x0000000d530d7209 */ /* 0x000fe40007810000 */
[----:B------:R-:W-:Y:S02]  /*5250*/  LOP3.LUT R0, R18, 0xff00ff, RZ, 0xc0, !PT ;  /* 0x00ff00ff12007812 */ /* 0x000fe400078ec0ff */
[----:B------:R-:W-:-:S02]  /*5260*/  LOP3.LUT R164, R8, R3, RZ, 0xc0, !PT ;  /* 0x0000000308a47212 */ /* 0x000fc400078ec0ff */
[----:B------:R-:W2:Y:S01]  /*5270*/  SHFL.BFLY PT, R3, R13, 0x2, 0x1f ;  /* 0x0c401f000d037f89 */ /* 0x000ea200000e0000 */
[--C-:B------:R-:W-:Y:S01]  /*5280*/  HSET2.LE.AND R0, R0, R10.reuse, PT ;  /* 0x0000000a00007233 */ /* 0x100fe20003803000 */
[C---:B------:R-:W-:Y:S01]  /*5290*/  HMMA.16816.F32 R128, R4.reuse, R220, RZ ;  /* 0x000000dc0480723c */ /* 0x040fe200000018ff */
[----:B------:R-:W-:Y:S02]  /*52a0*/  F2FP.F16.F32.PACK_AB R2, R213, R236 ;  /* 0x000000ecd502723e */ /* 0x000fe400000000ff */
[----:B------:R-:W-:Y:S02]  /*52b0*/  HSET2.LE.AND R9, R9, R10, PT ;  /* 0x0000000a09097233 */ /* 0x000fe40003803000 */
[----:B------:R-:W-:Y:S02]  /*52c0*/  LOP3.LUT R167, R2, R0, RZ, 0xc0, !PT ;  /* 0x0000000002a77212 */ /* 0x000fe400078ec0ff */
[----:B------:R-:W-:Y:S01]  /*52d0*/  LOP3.LUT R2, R48, UR22, R27, 0x96, !PT ;  /* 0x0000001630027c12 */ /* 0x000fe2000f8e961b */
[----:B------:R-:W-:Y:S01]  /*52e0*/  HMMA.16816.F32 R148, R4, R70, RZ ;  /* 0x000000460494723c */ /* 0x000fe200000018ff */
[----:B------:R-:W-:-:S03]  /*52f0*/  F2FP.F16.F32.PACK_AB R11, R133, R25 ;  /* 0x00000019850b723e */ /* 0x000fc600000000ff */
[----:B------:R-:W-:Y:S01]  /*5300*/  IMAD.WIDE.U32 R246, R2, -0x2daee0ad, RZ ;  /* 0xd2511f5302f67825 */ /* 0x000fe200078e00ff */
[----:B-1----:R-:W-:Y:S02]  /*5310*/  FMNMX.FTZ R0, R12, R16, !PT ;  /* 0x000000100c007209 */ /* 0x002fe40007810000 */
[----:B------:R-:W-:Y:S01]  /*5320*/  LOP3.LUT R165, R11, R9, RZ, 0xc0, !PT ;  /* 0x000000090ba57212 */ /* 0x000fe200078ec0ff */
[----:B------:R-:W-:Y:S01]  /*5330*/  HMMA.16816.F32 R44, R4, R86, RZ ;  /* 0x00000056042c723c */ /* 0x000fe200000018ff */
[----:B------:R-:W-:-:S05]  /*5340*/  LOP3.LUT R2, R248, UR25, R247, 0x96, !PT ;  /* 0x00000019f8027c12 */ /* 0x000fca000f8e96f7 */
[----:B------:R-:W-:Y:S01]  /*5350*/  IMAD.WIDE.U32 R244, R2, -0x326172a9, RZ ;  /* 0xcd9e8d5702f47825 */ /* 0x000fe200078e00ff */
[----:B------:R-:W-:Y:S01]  /*5360*/  LOP3.LUT R2, R26, UR24, R141, 0x96, !PT ;  /* 0x000000181a027c12 */ /* 0x000fe2000f8e968d */
[C---:B------:R-:W-:Y:S08]  /*5370*/  HMMA.16816.F32 R60, R4.reuse, R98, RZ ;  /* 0x00000062043c723c */ /* 0x040ff000000018ff */
[C---:B------:R-:W-:Y:S08]  /*5380*/  HMMA.16816.F32 R76, R4.reuse, R102, RZ ;  /* 0x00000066044c723c */ /* 0x040ff000000018ff */
[C---:B------:R-:W-:Y:S08]  /*5390*/  HMMA.16816.F32 R92, R4.reuse, R114, RZ ;  /* 0x00000072045c723c */ /* 0x040ff000000018ff */
[C---:B------:R-:W-:Y:S08]  /*53a0*/  HMMA.16816.F32 R108, R4.reuse, R118, RZ ;  /* 0x00000076046c723c */ /* 0x040ff000000018ff */
[C---:B------:R-:W-:Y:S08]  /*53b0*/  HMMA.16816.F32 R156, R4.reuse, R126, RZ ;  /* 0x0000007e049c723c */ /* 0x040ff000000018ff */
[----:B------:R-:W-:Y:S01]  /*53c0*/  HMMA.16816.F32 R28, R4, R222, RZ ;  /* 0x000000de041c723c */ /* 0x000fe200000018ff */
[----:B------:R-:W1:Y:S01]  /*53d0*/  SHFL.BFLY PT, R5, R0, 0x1, 0x1f ;  /* 0x0c201f0000057f89 */ /* 0x000e6200000e0000 */
[----:B--2---:R-:W-:Y:S01]  /*53e0*/  FMNMX.FTZ R4, R13, R3, !PT ;  /* 0x000000030d047209 */ /* 0x004fe20007810000 */
[----:B------:R-:W-:Y:S01]  /*53f0*/  IMAD.WIDE.U32 R2, R2, -0x2daee0ad, RZ ;  /* 0xd2511f5302027825 */ /* 0x000fe200078e00ff */
[----:B------:R-:W-:-:S03]  /*5400*/  LOP3.LUT R6, R140, UR15, R245, 0x96, !PT ;  /* 0x0000000f8c067c12 */ /* 0x000fc6000f8e96f5 */
[----:B------:R-:W2:Y:S01]  /*5410*/  SHFL.BFLY PT, R8, R4, 0x1, 0x1f ;  /* 0x0c201f0004087f89 */ /* 0x000ea200000e0000 */
[----:B------:R-:W-:Y:S01]  /*5420*/  HMMA.16816.F32 R144, R164, R204, R144 ;  /* 0x000000cca490723c */ /* 0x000fe20000001890 */
[----:B------:R-:W-:-:S07]  /*5430*/  IMAD.WIDE.U32 R6, R6, -0x2daee0ad, RZ ;  /* 0xd2511f5306067825 */ /* 0x000fce00078e00ff */
[C---:B------:R-:W-:Y:S08]  /*5440*/  HMMA.16816.F32 R40, R164.reuse, R192, R40 ;  /* 0x000000c0a428723c */ /* 0x040ff00000001828 */
[----:B------:R-:W-:Y:S01]  /*5450*/  HMMA.16816.F32 R56, R164, R196, R56 ;  /* 0x000000c4a438723c */ /* 0x000fe20000001838 */
[----:B-1----:R-:W-:Y:S02]  /*5460*/  FMNMX.FTZ R136, R0, R5, !PT ;  /* 0x0000000500887209 */ /* 0x002fe40007810000 */
[----:B------:R-:W-:-:S02]  /*5470*/  LOP3.LUT R5, R246, UR14, R3, 0x96, !PT ;  /* 0x0000000ef6057c12 */ /* 0x000fc4000f8e9603 */
[C---:B------:R-:W-:Y:S01]  /*5480*/  FSETP.NEU.FTZ.AND P1, PT, R136.reuse, -INF , PT ;  /* 0xff8000008800780b */ /* 0x040fe20003f3d000 */
[----:B------:R-:W-:Y:S01]  /*5490*/  FMUL.FTZ R0, R136, UR4 ;  /* 0x0000000488007c20 */ /* 0x000fe20008410000 */
[----:B------:R-:W-:Y:S01]  /*54a0*/  LOP3.LUT R3, R2, UR12, R7, 0x96, !PT ;  /* 0x0000000c02037c12 */ /* 0x000fe2000f8e9607 */
[----:B------:R-:W-:Y:S01]  /*54b0*/  IMAD.WIDE.U32 R14, R5, -0x326172a9, RZ ;  /* 0xcd9e8d57050e7825 */ /* 0x000fe200078e00ff */
[----:B--2---:R-:W-:Y:S01]  /*54c0*/  FMNMX.FTZ R135, R4, R8, !PT ;  /* 0x0000000804877209 */ /* 0x004fe20007810000 */
[C---:B------:R-:W-:Y:S01]  /*54d0*/  HMMA.16816.F32 R72, R164.reuse, R200, R72 ;  /* 0x000000c8a448723c */ /* 0x040fe20000001848 */
[----:B------:R-:W-:Y:S01]  /*54e0*/  FSEL R2, R0, RZ, P1 ;  /* 0x000000ff00027208 */ /* 0x000fe20000800000 */
[----:B------:R-:W-:Y:S01]  /*54f0*/  IMAD.WIDE.U32 R12, R3, -0x326172a9, RZ ;  /* 0xcd9e8d57030c7825 */ /* 0x000fe200078e00ff */
[----:B------:R-:W-:Y:S02]  /*5500*/  LOP3.LUT R7, R244, UR13, R15, 0x96, !PT ;  /* 0x0000000df4077c12 */ /* 0x000fe4000f8e960f */
[----:B------:R-:W-:Y:S01]  /*5510*/  FSETP.NEU.FTZ.AND P1, PT, R135, -INF , PT ;  /* 0xff8000008700780b */ /* 0x000fe20003f3d000 */
[--C-:B------:R-:W-:Y:S01]  /*5520*/  FFMA.FTZ R3, R38, UR4, -R2.reuse ;  /* 0x0000000426037c23 */ /* 0x100fe20008010802 */
[--C-:B------:R-:W-:Y:S01]  /*5530*/  FFMA.FTZ R0, R39, UR4, -R2.reuse ;  /* 0x0000000427007c23 */ /* 0x100fe20008010802 */
[----:B------:R-:W-:Y:S01]  /*5540*/  LOP3.LUT R5, R14, UR11, R13, 0x96, !PT ;  /* 0x0000000b0e057c12 */ /* 0x000fe2000f8e960d */
[----:B------:R-:W-:Y:S01]  /*5550*/  FFMA.FTZ R4, R35, UR4, -R2 ;  /* 0x0000000423047c23 */ /* 0x000fe20008010802 */
[----:B------:R1:W-:Y:S01]  /*5560*/  MUFU.EX2 R240, R3 ;  /* 0x0000000300f07308 */ /* 0x0003e20000000800 */
[----:B------:R-:W-:Y:S01]  /*5570*/  IMAD.WIDE.U32 R8, R7, -0x2daee0ad, RZ ;  /* 0xd2511f5307087825 */ /* 0x000fe200078e00ff */
[----:B------:R-:W-:Y:S02]  /*5580*/  HMMA.16816.F32 R88, R164, R208, R88 ;  /* 0x000000d0a458723c */ /* 0x000fe40000001858 */
[----:B------:R2:W-:Y:S01]  /*5590*/  MUFU.EX2 R238, R0 ;  /* 0x0000000000ee7308 */ /* 0x0005e20000000800 */
[----:B------:R-:W-:Y:S01]  /*55a0*/  IMAD.WIDE.U32 R160, R5, -0x2daee0ad, RZ ;  /* 0xd2511f5305a07825 */ /* 0x000fe200078e00ff */
[----:B------:R-:W-:-:S02]  /*55b0*/  LOP3.LUT R6, R6, UR10, R9, 0x96, !PT ;  /* 0x0000000a06067c12 */ /* 0x000fc4000f8e9609 */
[----:B------:R3:W-:Y:S02]  /*55c0*/  MUFU.EX2 R22, R4 ;  /* 0x0000000400167308 */ /* 0x0007e40000000800 */
[----:B------:R-:W-:Y:S01]  /*55d0*/  HMMA.16816.F32 R104, R164, R180, R104 ;  /* 0x000000b4a468723c */ /* 0x000fe20000001868 */
[----:B------:R-:W-:-:S04]  /*55e0*/  IMAD.WIDE.U32 R14, R6, -0x326172a9, RZ ;  /* 0xcd9e8d57060e7825 */ /* 0x000fc800078e00ff */
[----:B-1----:R-:W-:-:S03]  /*55f0*/  FMUL.FTZ R3, R135, UR4 ;  /* 0x0000000487037c20 */ /* 0x002fc60008410000 */
[----:B------:R-:W-:Y:S02]  /*5600*/  HMMA.16816.F32 R120, R164, R188, R120 ;  /* 0x000000bca478723c */ /* 0x000fe40000001878 */
[----:B--2---:R-:W-:Y:S01]  /*5610*/  FSEL R0, R3, RZ, P1 ;  /* 0x000000ff03007208 */ /* 0x004fe20000800000 */
[----:B------:R-:W-:-:S04]  /*5620*/  FFMA.FTZ R3, R24, UR4, -R2 ;  /* 0x0000000418037c23 */ /* 0x000fc80008010802 */
[----:B------:R1:W2:Y:S01]  /*5630*/  MUFU.EX2 R239, R3 ;  /* 0x0000000300ef7308 */ /* 0x0002a20000000800 */
[--C-:B---3--:R-:W-:Y:S01]  /*5640*/  FFMA.FTZ R4, R80, UR4, -R0.reuse ;  /* 0x0000000450047c23 */ /* 0x108fe20008010800 */
[--C-:B------:R-:W-:Y:S01]  /*5650*/  FFMA.FTZ R7, R81, UR4, -R0.reuse ;  /* 0x0000000451077c23 */ /* 0x100fe20008010800 */
[C---:B------:R-:W-:Y:S02]  /*5660*/  HMMA.16816.F32 R128, R164.reuse, R184, R128 ;  /* 0x000000b8a480723c */ /* 0x040fe40000001880 */
[----:B------:R3:W-:Y:S04]  /*5670*/  MUFU.EX2 R235, R4 ;  /* 0x0000000400eb7308 */ /* 0x0007e80000000800 */
[----:B------:R4:W-:Y:S02]  /*5680*/  MUFU.EX2 R24, R7 ;  /* 0x0000000700187308 */ /* 0x0009e40000000800 */
[----:B------:R-:W-:Y:S01]  /*5690*/  HMMA.16816.F32 R148, R164, R206, R148 ;  /* 0x000000cea494723c */ /* 0x000fe20000001894 */
[----:B-1----:R-:W-:Y:S01]  /*56a0*/  LOP3.LUT R3, R8, UR8, R161, 0x96, !PT ;  /* 0x0000000808037c12 */ /* 0x002fe2000f8e96a1 */
[----:B------:R-:W-:-:S04]  /*56b0*/  FFMA.FTZ R8, R82, UR4, -R0 ;  /* 0x0000000452087c23 */ /* 0x000fc80008010800 */
[----:B---3--:R-:W-:Y:S01]  /*56c0*/  IMAD.WIDE.U32 R4, R3, -0x326172a9, RZ ;  /* 0xcd9e8d5703047825 */ /* 0x008fe200078e00ff */
[----:B------:R1:W-:Y:S01]  /*56d0*/  MUFU.EX2 R21, R8 ;  /* 0x0000000800157308 */ /* 0x0003e20000000800 */
[C---:B------:R-:W-:Y:S02]  /*56e0*/  HMMA.16816.F32 R44, R164.reuse, R194, R44 ;  /* 0x000000c2a42c723c */ /* 0x040fe4000000182c */
[----:B------:R-:W-:Y:S01]  /*56f0*/  IMAD.MOV.U32 R3, RZ, RZ, R4 ;  /* 0x000000ffff037224 */ /* 0x000fe200078e0004 */
[C---:B------:R-:W-:Y:S02]  /*5700*/  PRMT R11, R4.reuse, 0x7771, RZ ;  /* 0x00007771040b7816 */ /* 0x040fe400000000ff */
[C---:B------:R-:W-:Y:S02]  /*5710*/  PRMT R9, R4.reuse, 0x7773, RZ ;  /* 0x0000777304097816 */ /* 0x040fe400000000ff */
[----:B----4-:R-:W-:Y:S01]  /*5720*/  PRMT R7, R4, 0x7772, RZ ;  /* 0x0000777204077816 */ /* 0x010fe200000000ff */
[--C-:B------:R-:W-:Y:S01]  /*5730*/  FFMA.FTZ R4, R34, UR4, -R0.reuse ;  /* 0x0000000422047c23 */ /* 0x100fe20008010800 */
[----:B------:R-:W-:Y:S01]  /*5740*/  LOP3.LUT R6, R3, 0xff, RZ, 0xc0, !PT ;  /* 0x000000ff03067812 */ /* 0x000fe200078ec0ff */
[----:B------:R-:W-:Y:S01]  /*5750*/  HMMA.16816.F32 R60, R164, R198, R60 ;  /* 0x000000c6a43c723c */ /* 0x000fe2000000183c */
[----:B------:R-:W-:Y:S01]  /*5760*/  LOP3.LUT R3, R14, UR7, R5, 0x96, !PT ;  /* 0x000000070e037c12 */ /* 0x000fe2000f8e9605 */
[----:B------:R3:W4:Y:S01]  /*5770*/  MUFU.EX2 R23, R4 ;  /* 0x0000000400177308 */ /* 0x0007220000000800 */
[----:B------:R-:W-:Y:S01]  /*5780*/  PRMT R6, R6, 0x5410, R11 ;  /* 0x0000541006067816 */ /* 0x000fe2000000000b */
[----:B------:R-:W-:Y:S01]  /*5790*/  FFMA.FTZ R14, R67, UR4, -R0 ;  /* 0x00000004430e7c23 */ /* 0x000fe20008010800 */
[----:B------:R-:W-:-:S02]  /*57a0*/  PRMT R5, R3, 0x7632, R5 ;  /* 0x0000763203057816 */ /* 0x000fc40000000005 */
[----:B------:R-:W-:Y:S01]  /*57b0*/  PRMT R9, R7, 0x5410, R9 ;  /* 0x0000541007097816 */ /* 0x000fe20000000009 */
[C---:B------:R-:W-:Y:S01]  /*57c0*/  HMMA.16816.F32 R76, R164.reuse, R202, R76 ;  /* 0x000000caa44c723c */ /* 0x040fe2000000184c */
[----:B-1----:R-:W-:Y:S01]  /*57d0*/  LOP3.LUT R8, R3, 0xff, RZ, 0xc0, !PT ;  /* 0x000000ff03087812 */ /* 0x002fe200078ec0ff */
[----:B------:R-:W-:Y:S01]  /*57e0*/  MUFU.EX2 R14, R14 ;  /* 0x0000000e000e7308 */ /* 0x000fe20000000800 */
[----:B------:R-:W-:Y:S02]  /*57f0*/  SHF.R.U32.HI R7, RZ, 0x18, R3 ;  /* 0x00000018ff077819 */ /* 0x000fe40000011603 */
[----:B------:R-:W-:Y:S02]  /*5800*/  LOP3.LUT R5, R5, 0xff, RZ, 0xc0, !PT ;  /* 0x000000ff05057812 */ /* 0x000fe400078ec0ff */
[----:B------:R-:W-:Y:S01]  /*5810*/  LOP3.LUT R9, R9, 0xff00ff, RZ, 0xc0, !PT ;  /* 0x00ff00ff09097812 */ /* 0x000fe200078ec0ff */
[----:B------:R-:W-:Y:S01]  /*5820*/  HMMA.16816.F32 R92, R164, R210, R92 ;  /* 0x000000d2a45c723c */ /* 0x000fe2000000185c */
[----:B---3--:R-:W-:-:S02]  /*5830*/  LOP3.LUT R4, R3, 0xffff, RZ, 0xc0, !PT ;  /* 0x0000ffff03047812 */ /* 0x008fc400078ec0ff */
[----:B------:R-:W-:Y:S02]  /*5840*/  HSET2.LE.AND R3, R6, R10, PT ;  /* 0x0000000a06037233 */ /* 0x000fe40003803000 */
[----:B------:R-:W-:Y:S02]  /*5850*/  SHF.R.U32.HI R4, RZ, 0x8, R4 ;  /* 0x00000008ff047819 */ /* 0x000fe40000011604 */
[----:B--2---:R-:W-:Y:S01]  /*5860*/  F2FP.F16.F32.PACK_AB R6, R239, R22 ;  /* 0x00000016ef06723e */ /* 0x004fe200000000ff */
[----:B------:R-:W-:Y:S01]  /*5870*/  HMMA.16816.F32 R108, R164, R182, R108 ;  /* 0x000000b6a46c723c */ /* 0x000fe2000000186c */
[----:B------:R-:W-:Y:S02]  /*5880*/  PRMT R4, R8, 0x5410, R4 ;  /* 0x0000541008047816 */ /* 0x000fe40000000004 */
[----:B------:R-:W-:Y:S02]  /*5890*/  PRMT R8, R5, 0x5410, R7 ;  /* 0x0000541005087816 */ /* 0x000fe40000000007 */
[----:B------:R-:W-:-:S02]  /*58a0*/  LOP3.LUT R6, R6, R3, RZ, 0xc0, !PT ;  /* 0x0000000306067212 */ /* 0x000fc400078ec0ff */
[--C-:B------:R-:W-:Y:S01]  /*58b0*/  HSET2.LE.AND R4, R4, R10.reuse, PT ;  /* 0x0000000a04047233 */ /* 0x100fe20003803000 */
[C---:B------:R-:W-:Y:S01]  /*58c0*/  HMMA.16816.F32 R156, R164.reuse, R190, R156 ;  /* 0x000000bea49c723c */ /* 0x040fe2000000189c */
[--C-:B------:R-:W-:Y:S02]  /*58d0*/  HSET2.LE.AND R3, R9, R10.reuse, PT ;  /* 0x0000000a09037233 */ /* 0x100fe40003803000 */
[----:B------:R-:W-:Y:S02]  /*58e0*/  F2FP.F16.F32.PACK_AB R5, R238, R240 ;  /* 0x000000f0ee05723e */ /* 0x000fe400000000ff */
[----:B------:R-:W-:Y:S02]  /*58f0*/  HSET2.LE.AND R8, R8, R10, PT ;  /* 0x0000000a08087233 */ /* 0x000fe40003803000 */
[----:B----4-:R-:W-:Y:S01]  /*5900*/  F2FP.F16.F32.PACK_AB R7, R23, R21 ;  /* 0x000000151707723e */ /* 0x010fe200000000ff */
[----:B------:R-:W-:Y:S01]  /*5910*/  HMMA.16816.F32 R164, R164, R186, R28 ;  /* 0x000000baa4a4723c */ /* 0x000fe2000000181c */
[----:B------:R-:W-:-:S02]  /*5920*/  F2FP.F16.F32.PACK_AB R9, R24, R235 ;  /* 0x000000eb1809723e */ /* 0x000fc400000000ff */
[----:B------:R-:W-:Y:S02]  /*5930*/  LOP3.LUT R4, R5, R4, RZ, 0xc0, !PT ;  /* 0x0000000405047212 */ /* 0x000fe400078ec0ff */
[----:B------:R-:W-:Y:S01]  /*5940*/  LOP3.LUT R7, R7, R3, RZ, 0xc0, !PT ;  /* 0x0000000307077212 */ /* 0x000fe200078ec0ff */
[--C-:B------:R-:W-:Y:S01]  /*5950*/  FFMA.FTZ R3, R50, UR4, -R2.reuse ;  /* 0x0000000432037c23 */ /* 0x100fe20008010802 */
[----:B------:R-:W-:Y:S01]  /*5960*/  LOP3.LUT R5, R9, R8, RZ, 0xc0, !PT ;  /* 0x0000000809057212 */ /* 0x000fe200078ec0ff */
[--C-:B------:R-:W-:Y:S02]  /*5970*/  FFMA.FTZ R8, R49, UR4, -R2.reuse ;  /* 0x0000000431087c23 */ /* 0x100fe40008010802 */
[----:B------:R1:W-:Y:S04]  /*5980*/  MUFU.EX2 R20, R3 ;  /* 0x0000000300147308 */ /* 0x0003e80000000800 */
[----:B------:R2:W-:Y:S01]  /*5990*/  MUFU.EX2 R19, R8 ;  /* 0x0000000800137308 */ /* 0x0005e20000000800 */
[C---:B------:R-:W-:Y:S08]  /*59a0*/  HMMA.16816.F32 R140, R4.reuse, R68, RZ ;  /* 0x00000044048c723c */ /* 0x040ff000000018ff */
[----:B------:R-:W-:Y:S01]  /*59b0*/  HMMA.16816.F32 R152, R4, R70, RZ ;  /* 0x000000460498723c */ /* 0x000fe200000018ff */
[--C-:B-1----:R-:W-:Y:S01]  /*59c0*/  FFMA.FTZ R3, R64, UR4, -R2.reuse ;  /* 0x0000000440037c23 */ /* 0x102fe20008010802 */
[----:B--2---:R-:W-:Y:S01]  /*59d0*/  FFMA.FTZ R8, R51, UR4, -R2 ;  /* 0x0000000433087c23 */ /* 0x004fe20008010802 */
[----:B------:R-:W-:-:S02]  /*59e0*/  LOP3.LUT R2, R12, UR9, R15, 0x96, !PT ;  /* 0x000000090c027c12 */ /* 0x000fc4000f8e960f */
[----:B------:R1:W-:Y:S01]  /*59f0*/  MUFU.EX2 R17, R3 ;  /* 0x0000000300117308 */ /* 0x0003e20000000800 */
[----:B------:R-:W-:Y:S02]  /*5a00*/  FFMA.FTZ R12, R66, UR4, -R0 ;  /* 0x00000004420c7c23 */ /* 0x000fe40008010800 */
[C---:B------:R-:W-:Y:S01]  /*5a10*/  HMMA.16816.F32 R36, R4.reuse, R84, RZ ;  /* 0x000000540424723c */ /* 0x040fe200000018ff */
[----:B------:R2:W3:Y:S04]  /*5a20*/  MUFU.EX2 R18, R8 ;  /* 0x0000000800127308 */ /* 0x0004e80000000800 */
[----:B------:R-:W-:Y:S03]  /*5a30*/  MUFU.EX2 R16, R12 ;  /* 0x0000000c00107308 */ /* 0x000fe60000000800 */
[----:B------:R-:W-:Y:S01]  /*5a40*/  HMMA.16816.F32 R176, R4, R86, RZ ;  /* 0x0000005604b0723c */ /* 0x000fe200000018ff */
[----:B-1----:R-:W-:-:S04]  /*5a50*/  IMAD.WIDE.U32 R2, R2, -0x2daee0ad, RZ ;  /* 0xd2511f5302027825 */ /* 0x002fc800078e00ff */
[--C-:B--2---:R-:W-:Y:S01]  /*5a60*/  FFMA.FTZ R8, R65, UR4, -R0.reuse ;  /* 0x0000000441087c23 */ /* 0x104fe20008010800 */
[C---:B------:R-:W-:Y:S01]  /*5a70*/  PRMT R13, R2.reuse, 0x7771, RZ ;  /* 0x00007771020d7816 */ /* 0x040fe200000000ff */
[----:B------:R-:W-:Y:S01]  /*5a80*/  FFMA.FTZ R0, R83, UR4, -R0 ;  /* 0x0000000453007c23 */ /* 0x000fe20008010800 */
[C---:B------:R-:W-:Y:S01]  /*5a90*/  PRMT R11, R2.reuse, 0x7773, RZ ;  /* 0x00007773020b7816 */ /* 0x040fe200000000ff */
[----:B------:R1:W-:Y:S01]  /*5aa0*/  MUFU.EX2 R15, R8 ;  /* 0x00000008000f7308 */ /* 0x0003e20000000800 */
[----:B------:R-:W-:Y:S01]  /*5ab0*/  PRMT R9, R2, 0x7772, RZ ;  /* 0x0000777202097816 */ /* 0x000fe200000000ff */
[----:B------:R-:W-:Y:S02]  /*5ac0*/  HMMA.16816.F32 R52, R4, R96, RZ ;  /* 0x000000600434723c */ /* 0x000fe400000018ff */
[----:B------:R2:W4:Y:S01]  /*5ad0*/  MUFU.EX2 R12, R0 ;  /* 0x00000000000c7308 */ /* 0x0005220000000800 */
[----:B------:R-:W-:-:S05]  /*5ae0*/  PRMT R9, R9, 0x5410, R11 ;  /* 0x0000541009097816 */ /* 0x000fca000000000b */
[----:B------:R-:W-:Y:S01]  /*5af0*/  HMMA.16816.F32 R172, R4, R98, RZ ;  /* 0x0000006204ac723c */ /* 0x000fe200000018ff */
[----:B-1----:R-:W-:Y:S01]  /*5b00*/  IMAD.MOV.U32 R8, RZ, RZ, R2 ;  /* 0x000000ffff087224 */ /* 0x002fe200078e0002 */
[----:B------:R-:W-:-:S06]  /*5b10*/  LOP3.LUT R2, R160, UR6, R3, 0x96, !PT ;  /* 0x00000006a0027c12 */ /* 0x000fcc000f8e9603 */
[C---:B------:R-:W-:Y:S01]  /*5b20*/  HMMA.16816.F32 R68, R4.reuse, R100, RZ ;  /* 0x000000640444723c */ /* 0x040fe200000018ff */
[----:B------:R-:W-:Y:S02]  /*5b30*/  LOP3.LUT R8, R8, 0xff, RZ, 0xc0, !PT ;  /* 0x000000ff08087812 */ /* 0x000fe400078ec0ff */
[----:B--2---:R-:W-:Y:S02]  /*5b40*/  LOP3.LUT R0, R2, 0xffff, RZ, 0xc0, !PT ;  /* 0x0000ffff02007812 */ /* 0x004fe400078ec0ff */
[----:B------:R-:W-:Y:S02]  /*5b50*/  PRMT R13, R8, 0x5410, R13 ;  /* 0x00005410080d7816 */ /* 0x000fe4000000000d */
[C---:B------:R-:W-:Y:S01]  /*5b60*/  PRMT R8, R2.reuse, 0x7632, R8 ;  /* 0x0000763202087816 */ /* 0x040fe20000000008 */
[----:B------:R-:W-:Y:S01]  /*5b70*/  HMMA.16816.F32 R32, R4, R102, RZ ;  /* 0x000000660420723c */ /* 0x000fe200000018ff */
[----:B------:R-:W-:Y:S02]  /*5b80*/  LOP3.LUT R11, R2, 0xff, RZ, 0xc0, !PT ;  /* 0x000000ff020b7812 */ /* 0x000fe400078ec0ff */
[----:B------:R-:W-:-:S02]  /*5b90*/  SHF.R.U32.HI R3, RZ, 0x18, R2 ;  /* 0x00000018ff037819 */ /* 0x000fc40000011602 */
[----:B------:R-:W-:Y:S02]  /*5ba0*/  SHF.R.U32.HI R2, RZ, 0x8, R0 ;  /* 0x00000008ff027819 */ /* 0x000fe40000011600 */
[----:B------:R-:W-:Y:S01]  /*5bb0*/  LOP3.LUT R0, R8, 0xff, RZ, 0xc0, !PT ;  /* 0x000000ff08007812 */ /* 0x000fe200078ec0ff */
[C---:B------:R-:W-:Y:S01]  /*5bc0*/  HMMA.16816.F32 R84, R4.reuse, R112, RZ ;  /* 0x000000700454723c */ /* 0x040fe200000018ff */
[----:B------:R-:W-:Y:S02]  /*5bd0*/  LOP3.LUT R8, R9, 0xff00ff, RZ, 0xc0, !PT ;  /* 0x00ff00ff09087812 */ /* 0x000fe400078ec0ff */
[----:B------:R-:W-:Y:S02]  /*5be0*/  PRMT R11, R11, 0x5410, R2 ;  /* 0x000054100b0b7816 */ /* 0x000fe40000000002 */
[----:B------:R-:W-:Y:S02]  /*5bf0*/  PRMT R2, R0, 0x5410, R3 ;  /* 0x0000541000027816 */ /* 0x000fe40000000003 */
[----:B------:R-:W-:Y:S01]  /*5c00*/  HSET2.LE.AND R0, R13, R10, PT ;  /* 0x0000000a0d007233 */ /* 0x000fe20003803000 */
[----:B------:R-:W-:Y:S01]  /*5c10*/  HMMA.16816.F32 R96, R4, R114, RZ ;  /* 0x000000720460723c */ /* 0x000fe200000018ff */
[----:B---3--:R-:W-:-:S02]  /*5c20*/  F2FP.F16.F32.PACK_AB R3, R17, R18 ;  /* 0x000000121103723e */ /* 0x008fc400000000ff */
[--C-:B------:R-:W-:Y:S02]  /*5c30*/  HSET2.LE.AND R8, R8, R10.reuse, PT ;  /* 0x0000000a08087233 */ /* 0x100fe40003803000 */
[--C-:B------:R-:W-:Y:S02]  /*5c40*/  HSET2.LE.AND R11, R11, R10.reuse, PT ;  /* 0x0000000a0b0b7233 */ /* 0x100fe40003803000 */
[----:B------:R-:W-:Y:S01]  /*5c50*/  HSET2.LE.AND R10, R2, R10, PT ;  /* 0x0000000a020a7233 */ /* 0x000fe20003803000 */
[----:B------:R-:W-:Y:S01]  /*5c60*/  HMMA.16816.F32 R100, R4, R116, RZ ;  /* 0x000000740464723c */ /* 0x000fe200000018ff */
[----:B----4-:R-:W-:Y:S02]  /*5c70*/  F2FP.F16.F32.PACK_AB R2, R12, R16 ;  /* 0x000000100c02723e */ /* 0x010fe400000000ff */
[----:B------:R-:W-:Y:S01]  /*5c80*/  LOP3.LUT R170, R3, R0, RZ, 0xc0, !PT ;  /* 0x0000000003aa7212 */ /* 0x000fe200078ec0ff */
[----:B------:R-:W-:Y:S01]  /*5c90*/  FADD.FTZ R3, R240, R238 ;  /* 0x000000eef0037221 */ /* 0x000fe20000010000 */
[----:B------:R-:W-:-:S02]  /*5ca0*/  F2FP.F16.F32.PACK_AB R0, R14, R15 ;  /* 0x0000000f0e00723e */ /* 0x000fc400000000ff */
[----:B------:R-:W-:Y:S01]  /*5cb0*/  LOP3.LUT R171, R2, R8, RZ, 0xc0, !PT ;  /* 0x0000000802ab7212 */ /* 0x000fe200078ec0ff */
[C---:B------:R-:W-:Y:S01]  /*5cc0*/  HMMA.16816.F32 R112, R4.reuse, R118, RZ ;  /* 0x000000760470723c */ /* 0x040fe200000018ff */
[----:B------:R-:W-:Y:S01]  /*5cd0*/  LOP3.LUT R169, R0, R10, RZ, 0xc0, !PT ;  /* 0x0000000a00a97212 */ /* 0x000fe200078ec0ff */
[----:B------:R-:W-:Y:S01]  /*5ce0*/  FADD.FTZ R2, R235, R24 ;  /* 0x00000018eb027221 */ /* 0x000fe20000010000 */
[----:B------:R-:W-:Y:S01]  /*5cf0*/  FADD.FTZ R0, R251, R250 ;  /* 0x000000fafb007221 */ /* 0x000fe20000010000 */
[----:B------:R-:W-:Y:S01]  /*5d00*/  FADD.FTZ R3, R22, R3 ;  /* 0x0000000316037221 */ /* 0x000fe20000010000 */
[----:B------:R-:W-:Y:S01]  /*5d10*/  F2FP.F16.F32.PACK_AB R9, R20, R19 ;  /* 0x000000131409723e */ /* 0x000fe200000000ff */
[----:B------:R-:W-:Y:S01]  /*5d20*/  FADD.FTZ R2, R21, R2 ;  /* 0x0000000215027221 */ /* 0x000fe20000010000 */
[----:B------:R-:W-:Y:S01]  /*5d30*/  FADD.FTZ R0, R233, R0 ;  /* 0x00000000e9007221 */ /* 0x000fe20000010000 */
[----:B------:R-:W-:Y:S01]  /*5d40*/  HMMA.16816.F32 R116, R4, R124, RZ ;  /* 0x0000007c0474723c */ /* 0x000fe200000018ff */
[----:B------:R-:W-:Y:S01]  /*5d50*/  FADD.FTZ R3, R239, R3 ;  /* 0x00000003ef037221 */ /* 0x000fe20000010000 */
[----:B------:R-:W-:Y:S01]  /*5d60*/  FADD.FTZ R2, R23, R2 ;  /* 0x0000000217027221 */ /* 0x000fe20000010000 */
[----:B------:R-:W-:Y:S01]  /*5d70*/  FADD.FTZ R0, R234, R0 ;  /* 0x00000000ea007221 */ /* 0x000fe20000010000 */
[----:B------:R-:W-:-:S04]  /*5d80*/  LOP3.LUT R168, R9, R11, RZ, 0xc0, !PT ;  /* 0x0000000b09a87212 */ /* 0x000fc800078ec0ff */
[C---:B------:R-:W-:Y:S08]  /*5d90*/  HMMA.16816.F32 R124, R4.reuse, R126, RZ ;  /* 0x0000007e047c723c */ /* 0x040ff000000018ff */
[C---:B------:R-:W-:Y:S08]  /*5da0*/  HMMA.16816.F32 R160, R4.reuse, R220, RZ ;  /* 0x000000dc04a0723c */ /* 0x040ff000000018ff */
[----:B------:R-:W-:Y:S01]  /*5db0*/  HMMA.16816.F32 R28, R4, R222, RZ ;  /* 0x000000de041c723c */ /* 0x000fe200000018ff */
[----:B------:R-:W-:-:S04]  /*5dc0*/  FADD.FTZ R4, R243, R241 ;  /* 0x000000f1f3047221 */ /* 0x000fc80000010000 */
[----:B------:R-:W-:-:S03]  /*5dd0*/  FADD.FTZ R4, R231, R4 ;  /* 0x00000004e7047221 */ /* 0x000fc60000010000 */
        /* <DEDUP_REMOVED lines=35> */
[----:B------:R-:W2:Y:S01]  /*6010*/  LDL.64 R220, [R1] ;  /* 0x0000000001dc7983 */ /* 0x000ea20000100a00 */
[----:B------:R-:W1:Y:S01]  /*6020*/  LDCU.64 UR4, c[0x0][0x3c0] ;  /* 0x00007800ff0477ac */ /* 0x000e620008000a00 */
[----:B------:R-:W3:Y:S01]  /*6030*/  S2UR UR22, SR_CgaCtaId ;  /* 0x00000000001679c3 */ /* 0x000ee20000008800 */
[----:B------:R-:W-:Y:S01]  /*6040*/  IMAD.MOV.U32 R213, RZ, RZ, 0x20 ;  /* 0x00000020ffd57424 */ /* 0x000fe200078e00ff */
[----:B------:R-:W4:Y:S01]  /*6050*/  S2R R219, SR_TID.X ;  /* 0x0000000000db7919 */ /* 0x000f220000002100 */
[----:B------:R-:W-:Y:S01]  /*6060*/  LOP3.LUT R252, R249, UR23, RZ, 0x3c, !PT ;  /* 0x00000017f9fc7c12 */ /* 0x000fe2000f8e3cff */
[----:B------:R-:W-:Y:S01]  /*6070*/  IMAD.MOV.U32 R137, RZ, RZ, R134 ;  /* 0x000000ffff897224 */ /* 0x000fe200078e0086 */
[----:B------:R-:W-:Y:S01]  /*6080*/  LOP3.LUT R249, R138, UR24, RZ, 0x3c, !PT ;  /* 0x000000188af97c12 */ /* 0x000fe2000f8e3cff */
[----:B------:R-:W-:Y:S01]  /*6090*/  IMAD.MOV.U32 R138, RZ, RZ, R132 ;  /* 0x000000ffff8a7224 */ /* 0x000fe200078e0084 */
[----:B------:R-:W-:Y:S01]  /*60a0*/  LOP3.LUT R251, R26, UR24, RZ, 0x3c, !PT ;  /* 0x000000181afb7c12 */ /* 0x000fe2000f8e3cff */
[----:B------:R-:W-:Y:S01]  /*60b0*/  IMAD.MOV.U32 R133, RZ, RZ, R135 ;  /* 0x000000ffff857224 */ /* 0x000fe200078e0087 */
[----:B------:R-:W-:Y:S01]  /*60c0*/  LOP3.LUT R250, R245, UR15, RZ, 0x3c, !PT ;  /* 0x0000000ff5fa7c12 */ /* 0x000fe2000f8e3cff */
[----:B------:R-:W-:Y:S01]  /*60d0*/  IMAD.MOV.U32 R3, RZ, RZ, R136 ;  /* 0x000000ffff037224 */ /* 0x000fe200078e0088 */
[----:B------:R-:W-:Y:S01]  /*60e0*/  UMOV UR24, 0x400 ;  /* 0x0000040000187882 */ /* 0x000fe20000000000 */
[----:B------:R-:W-:Y:S01]  /*60f0*/  IMAD.MOV.U32 R224, RZ, RZ, 0x40 ;  /* 0x00000040ffe07424 */ /* 0x000fe200078e00ff */
[----:B------:R-:W-:Y:S01]  /*6100*/  ULEA.HI.SX32 UR18, UR18, 0xfffffffe, 0x1b ;  /* 0xfffffffe12127891 */ /* 0x000fe2000f8fdaff */
[----:B------:R-:W-:Y:S01]  /*6110*/  VIADD R243, R212, 0xa000 ;  /* 0x0000a000d4f37836 */ /* 0x000fe20000000000 */
[----:B------:R-:W2:Y:S01]  /*6120*/  LDCU UR23, c[0x0][0x440] ;  /* 0x00008800ff1777ac */ /* 0x000ea20008000800 */
[----:B-1----:R-:W-:Y:S01]  /*6130*/  USHF.L.U64.HI UR25, UR4, 0x4, UR5 ;  /* 0x0000000404197899 */ /* 0x002fe20008010205 */
[----:B------:R-:W1:Y:S01]  /*6140*/  LDCU UR5, c[0x0][0x440] ;  /* 0x00008800ff0577ac */ /* 0x000e620008000800 */
[----:B------:R-:W-:Y:S01]  /*6150*/  USHF.L.U32 UR26, UR4, 0x4, URZ ;  /* 0x00000004041a7899 */ /* 0x000fe200080006ff */
[----:B------:R-:W1:Y:S01]  /*6160*/  LDCU UR4, c[0x0][0x45c] ;  /* 0x00008b80ff0477ac */ /* 0x000e620008000800 */
[C---:B----4-:R-:W-:Y:S01]  /*6170*/  LOP3.LUT P0, RZ, R219.reuse, 0x2, RZ, 0xc0, !PT ;  /* 0x00000002dbff7812 */ /* 0x050fe2000780c0ff */
[C---:B------:R-:W-:Y:S01]  /*6180*/  IMAD.SHL.U32 R222, R219.reuse, 0x40, RZ ;  /* 0x00000040dbde7824 */ /* 0x040fe200078e00ff */
[----:B------:R-:W-:-:S02]  /*6190*/  LOP3.LUT R223, R219, 0x8, RZ, 0xc0, !PT ;  /* 0x00000008dbdf7812 */ /* 0x000fc400078ec0ff */
[----:B------:R-:W-:Y:S02]  /*61a0*/  SEL R213, R213, 0xffffffe0, !P0 ;  /* 0xffffffe0d5d57807 */ /* 0x000fe40004000000 */
[----:B-1----:R-:W-:Y:S01]  /*61b0*/  ISETP.GE.AND P1, PT, R214, UR5, PT ;  /* 0x00000005d6007c0c */ /* 0x002fe2000bf26270 */
[----:B---3--:R-:W-:Y:S02]  /*61c0*/  ULEA UR5, UR22, UR24, 0x18 ;  /* 0x0000001816057291 */ /* 0x008fe4000f8ec0ff */
[----:B------:R-:W-:Y:S01]  /*61d0*/  IMAD.IADD R215, R212, 0x1, R213 ;  /* 0x00000001d4d77824 */ /* 0x000fe200078e02d5 */
[----:B--2---:R-:W-:Y:S01]  /*61e0*/  LOP3.LUT R248, R221, UR15, RZ, 0x3c, !PT ;  /* 0x0000000fddf87c12 */ /* 0x004fe2000f8e3cff */
[----:B------:R-:W-:Y:S01]  /*61f0*/  IMAD.SHL.U32 R220, R218, 0x200, RZ ;  /* 0x00000200dadc7824 */ /* 0x000fe200078e00ff */
[----:B------:R-:W-:Y:S01]  /*6200*/  LOP3.LUT R221, R222, 0x400, RZ, 0xc0, !PT ;  /* 0x00000400dedd7812 */ /* 0x000fe200078ec0ff */
[----:B------:R-:W-:Y:S06]  /*6210*/  BRA `(.L_x_1697) ;  /* 0x0000000000a07947 */ /* 0x000fec0003800000 */
.L_x_1699:
[----:B------:R-:W1:Y:S01]  /*6220*/  LDC.64 R134, c[0x0][0x3b8] ;  /* 0x0000ee00ff867b82 */ /* 0x000e620000000a00 */
[----:B------:R-:W-:Y:S06]  /*6230*/  UIADD3 UR15, UPT, UPT, UR18, -0x1, URZ ;  /* 0xffffffff120f7890 */ /* 0x000fec000fffe0ff */
[----:B-1----:R-:W-:Y:S04]  /*6240*/  IMAD.WIDE.U32 R172, R134, UR15, RZ ;  /* 0x0000000f86ac7c25 */ /* 0x002fe8000f8e00ff */
[----:B------:R-:W-:Y:S02]  /*6250*/  IMAD R173, R135, UR15, R173 ;  /* 0x0000000f87ad7c24 */ /* 0x000fe4000f8e02ad */
[C---:B------:R-:W-:Y:S03]  /*6260*/  IMAD.SHL.U32 R0, R172.reuse, 0x20, RZ ;  /* 0x00000020ac007824 */ /* 0x040fe600078e00ff */
[----:B------:R-:W-:Y:S02]  /*6270*/  SHF.L.U64.HI R2, R172, 0x5, R173 ;  /* 0x00000005ac027819 */ /* 0x000fe400000102ad */
[-C--:B------:R-:W-:Y:S02]  /*6280*/  @!P1 LEA R184, P6, R0, R227.reuse, 0x1 ;  /* 0x000000e300b89211 */ /* 0x080fe400078c08ff */
[----:B------:R-:W-:Y:S02]  /*6290*/  @!P1 LEA R136, P3, R134, R0, 0x4 ;  /* 0x0000000086889211 */ /* 0x000fe400078620ff */
[--C-:B------:R-:W-:Y:S02]  /*62a0*/  @!P1 LEA.HI.X R185, R0, R226, R2.reuse, 0x1, P6 ;  /* 0x000000e200b99211 */ /* 0x100fe400030f0c02 */
[----:B------:R-:W-:Y:S02]  /*62b0*/  @!P1 LEA.HI.X R179, R134, R2, R135, 0x4, P3 ;  /* 0x0000000286b39211 */ /* 0x000fe400018f2487 */
[-C--:B------:R-:W-:Y:S01]  /*62c0*/  @!P4 LEA R172, P3, R0, R227.reuse, 0x1 ;  /* 0x000000e300acc211 */ /* 0x080fe200078608ff */
[----:B------:R-:W-:Y:S01]  /*62d0*/  @!PT LDS RZ, [RZ] ;  /* 0x00000000fffff984 */ /* 0x000fe20000000800 */
[----:B------:R-:W-:Y:S01]  /*62e0*/  @!PT LDS RZ, [RZ] ;  /* 0x00000000fffff984 */ /* 0x000fe20000000800 */
[----:B------:R-:W-:Y:S01]  /*62f0*/  @!PT LDS RZ, [RZ] ;  /* 0x00000000fffff984 */ /* 0x000fe20000000800 */
[----:B------:R1:W-:Y:S01]  /*6300*/  @!P1 LDGSTS.E.BYPASS.LTC128B.128 [R225+0x8000], desc[UR20][R184.64] ;  /* 0x08000000b8e19fae */ /* 0x0003e2000b981a14 */
[-C--:B------:R-:W-:Y:S02]  /*6310*/  @!P1 LEA R178, P5, R136, R227.reuse, 0x1 ;  /* 0x000000e388b29211 */ /* 0x080fe400078a08ff */
[-C--:B------:R-:W-:Y:S01]  /*6320*/  @!P4 LEA.HI.X R173, R0, R226.reuse, R2, 0x1, P3 ;  /* 0x000000e200adc211 */ /* 0x080fe200018f0c02 */
[----:B------:R1:W-:Y:S01]  /*6330*/  @P1 STS.128 [R225+0x8000], RZ ;  /* 0x008000ffe1001388 */ /* 0x0003e20000000c00 */
[----:B------:R-:W-:Y:S02]  /*6340*/  @!P1 LEA.HI.X R179, R136, R226, R179, 0x1, P5 ;  /* 0x000000e288b39211 */ /* 0x000fe400028f0cb3 */
[C---:B------:R-:W-:Y:S01]  /*6350*/  @!P4 LEA R132, P2, R134.reuse, R0, 0x4 ;  /* 0x000000008684c211 */ /* 0x040fe200078420ff */
[----:B------:R-:W-:Y:S01]  /*6360*/  @!PT LDS RZ, [RZ] ;  /* 0x00000000fffff984 */ /* 0x000fe20000000800 */
[----:B------:R-:W-:Y:S01]  /*6370*/  @!PT LDS RZ, [RZ] ;  /* 0x00000000fffff984 */ /* 0x000fe20000000800 */
[----:B------:R-:W-:Y:S01]  /*6380*/  @!PT LDS RZ, [RZ] ;  /* 0x00000000fffff984 */ /* 0x000fe20000000800 */
[----:B------:R1:W-:Y:S03]  /*6390*/  @!P4 LDGSTS.E.BYPASS.LTC128B.128 [R225+0x9000], desc[UR20][R172.64+0x80] ;  /* 0x09000080ace1cfae */ /* 0x0003e6000b981a14 */
[----:B------:R-:W-:Y:S01]  /*63a0*/  @!P4 LEA.HI.X R135, R134, R2, R135, 0x4, P2 ;  /* 0x000000028687c211 */ /* 0x000fe200010f2487 */
[----:B------:R1:W-:Y:S01]  /*63b0*/  @P4 STS.128 [R225+0x9000], RZ ;  /* 0x009000ffe1004388 */ /* 0x0003e20000000c00 */
[C---:B------:R-:W-:Y:S03]  /*63c0*/  @!P4 LEA R134, P2, R132.reuse, R227, 0x1 ;  /* 0x000000e38486c211 */ /* 0x040fe600078408ff */
        /* <DEDUP_REMOVED lines=13> */
.L_x_1697:
[----:B------:R-:W2:Y:S01]  /*64a0*/  LDL R0, [R1+0x10] ;  /* 0x0000100001007983 */ /* 0x000ea20000100800 */
[----:B------:R-:W-:Y:S04]  /*64b0*/  DEPBAR.LE SB0, 0x0 ;  /* 0x000080000000791a */ /* 0x000fe80000000000 */
[----:B------:R-:W-:Y:S01]  /*64c0*/  BAR.SYNC.DEFER_BLOCKING 0x0 ;  /* 0x0000000000007b1d */ /* 0x000fe20000010000 */
[----:B------:R-:W-:Y:S01]  /*64d0*/  IMAD.WIDE.U32 R8, R230, UR18, RZ ;  /* 0x00000012e6087c25 */ /* 0x000fe2000f8e00ff */
[----:B------:R-:W-:Y:S01]  /*64e0*/  ISETP.GE.AND P4, PT, R242, UR23, PT ;  /* 0x00000017f2007c0c */ /* 0x000fe2000bf86270 */
[----:B------:R-:W-:Y:S01]  /*64f0*/  UISETP.NE.AND UP0, UPT, UR18, URZ, UPT ;  /* 0x000000ff1200728c */ /* 0x000fe2000bf05270 */
[----:B------:R-:W-:Y:S01]  /*6500*/  SHF.R.U32.HI R216, RZ, 0x1, R219 ;  /* 0x00000001ffd87819 */ /* 0x000fe200000116db */
[----:B------:R-:W-:Y:S01]  /*6510*/  IMAD.U32 R4, RZ, RZ, UR26 ;  /* 0x0000001aff047e24 */ /* 0x000fe2000f8e00ff */
[-C--:B------:R-:W-:Y:S01]  /*6520*/  @!P1 LEA R6, P0, R8, R229.reuse, 0x1 ;  /* 0x000000e508069211 */ /* 0x080fe200078008ff */
[----:B------:R-:W-:Y:S02]  /*6530*/  IMAD.U32 R5, RZ, RZ, UR25 ;  /* 0x00000019ff057e24 */ /* 0x000fe4000f8e00ff */
[C---:B------:R-:W-:Y:S02]  /*6540*/  IMAD.SHL.U32 R15, R219.reuse, 0x20, RZ ;  /* 0x00000020db0f7824 */ /* 0x040fe400078e00ff */
[----:B------:R-:W-:Y:S03]  /*6550*/  IMAD.SHL.U32 R14, R219, 0x8, RZ ;  /* 0x00000008db0e7824 */ /* 0x000fe600078e00ff */
[----:B------:R-:W-:Y:S01]  /*6560*/  LOP3.LUT R217, R15, 0x7c00, RZ, 0xc0, !PT ;  /* 0x00007c000fd97812 */ /* 0x000fe200078ec0ff */
[----:B------:R-:W-:Y:S01]  /*6570*/  @!P4 IMAD.WIDE.U32 R4, R230, UR18, R4 ;  /* 0x00000012e604cc25 */ /* 0x000fe2000f8e0004 */
[-C--:B------:R-:W-:Y:S03]  /*6580*/  @!P4 LEA R10, P2, R8, R229.reuse, 0x1 ;  /* 0x000000e5080ac211 */ /* 0x080fe600078408ff */
[----:B--2---:R-:W-:Y:S01]  /*6590*/  IMAD R0, R0, UR18, RZ ;  /* 0x0000001200007c24 */ /* 0x004fe2000f8e02ff */
[----:B------:R-:W2:Y:S03]  /*65a0*/  LDL.64 R234, [R1+0x8] ;  /* 0x0000080001ea7983 */ /* 0x000ea60000100a00 */
[----:B------:R-:W-:Y:S03]  /*65b0*/  IMAD.IADD R2, R9, 0x1, R0 ;  /* 0x0000000109027824 */ /* 0x000fe600078e0200 */
[----:B------:R-:W3:Y:S01]  /*65c0*/  LDL.64 R232, [R1] ;  /* 0x0000000001e87983 */ /* 0x000ee20000100a00 */
[----:B------:R-:W-:Y:S01]  /*65d0*/  @!P4 IMAD.IADD R5, R0, 0x1, R5 ;  /* 0x000000010005c824 */ /* 0x000fe200078e0205 */
[-CC-:B------:R-:W-:Y:S02]  /*65e0*/  @!P1 LEA.HI.X R7, R8, R228.reuse, R2.reuse, 0x1, P0 ;  /* 0x000000e408079211 */ /* 0x180fe400000f0c02 */
[-C--:B------:R-:W-:Y:S02]  /*65f0*/  @!P4 LEA R12, P0, R4, R229.reuse, 0x1 ;  /* 0x000000e5040cc211 */ /* 0x080fe400078008ff */
[-C--:B------:R-:W-:Y:S01]  /*6600*/  @!P4 LEA.HI.X R11, R8, R228.reuse, R2, 0x1, P2 ;  /* 0x000000e4080bc211 */ /* 0x080fe200010f0c02 */
[----:B------:R-:W-:Y:S01]  /*6610*/  @!PT LDS RZ, [RZ] ;  /* 0x00000000fffff984 */ /* 0x000fe20000000800 */
[----:B------:R-:W-:Y:S01]  /*6620*/  @!PT LDS RZ, [RZ] ;  /* 0x00000000fffff984 */ /* 0x000fe20000000800 */
[----:B------:R-:W-:Y:S01]  /*6630*/  @!PT LDS RZ, [RZ] ;  /* 0x00000000fffff984 */ /* 0x000fe20000000800 */
[----:B------:R1:W-:Y:S01]  /*6640*/  @!P1 LDGSTS.E.BYPASS.LTC128B.128 [R225+0xa000], desc[UR20][R6.64] ;  /* 0x0a00000006e19fae */ /* 0x0003e2000b981a14 */
[-C--:B------:R-:W-:Y:S02]  /*6650*/  @!P4 LEA.HI.X R13, R4, R228.reuse, R5, 0x1, P0 ;  /* 0x000000e4040dc211 */ /* 0x080fe400000f0c05 */
[----:B------:R-:W-:Y:S03]  /*6660*/  LOP3.LUT R4, R217, 0x200, R220, 0xf8, !PT ;  /* 0x00000200d9047812 */ /* 0x000fe600078ef8dc */
[----:B------:R-:W-:Y:S01]  /*6670*/  @P1 STS.128 [R225+0xa000], RZ ;  /* 0x00a000ffe1001388 */ /* 0x000fe20000000c00 */
[----:B------:R-:W-:Y:S02]  /*6680*/  ISETP.GE.AND P1, PT, R214, UR23, PT ;  /* 0x00000017d6007c0c */ /* 0x000fe4000bf26270 */
[----:B------:R-:W-:Y:S03]  /*6690*/  LOP3.LUT R214, R14, 0x38, RZ, 0xc0, !PT ;  /* 0x000000380ed67812 */ /* 0x000fe600078ec0ff */
[----:B------:R-:W-:Y:S01]  /*66a0*/  @!PT LDS RZ, [RZ] ;  /* 0x00000000fffff984 */ /* 0x000fe20000000800 */
[----:B------:R-:W-:Y:S01]  /*66b0*/  @!PT LDS RZ, [RZ] ;  /* 0x00000000fffff984 */ /* 0x000fe20000000800 */
[----:B------:R-:W-:Y:S01]  /*66c0*/  @!PT LDS RZ, [RZ] ;  /* 0x00000000fffff984 */ /* 0x000fe20000000800 */
[----:B------:R-:W-:Y:S01]  /*66d0*/  @!P4 LDGSTS.E.BYPASS.LTC128B.128 [R225+0xb000], desc[UR20][R10.64+0x80] ;  /* 0x0b0000800ae1cfae */ /* 0x000fe2000b981a14 */
[----:B------:R-:W-:Y:S05]  /*66e0*/  LOP3.LUT R2, R216, 0x8, RZ, 0xc0, !PT ;  /* 0x00000008d8027812 */ /* 0x000fea00078ec0ff */
[----:B------:R-:W-:Y:S01]  /*66f0*/  @P4 STS.128 [R225+0xb000], RZ ;  /* 0x00b000ffe1004388 */ /* 0x000fe20000000c00 */
[----:B-1----:R-:W-:Y:S02]  /*6700*/  IMAD.U32 R6, RZ, RZ, UR26 ;  /* 0x0000001aff067e24 */ /* 0x002fe4000f8e00ff */
[----:B------:R-:W-:Y:S02]  /*6710*/  IMAD.U32 R7, RZ, RZ, UR25 ;  /* 0x00000019ff077e24 */ /* 0x000fe4000f8e00ff */
[----:B------:R-:W-:Y:S04]  /*6720*/  @!P1 IMAD.WIDE.U32 R6, R230, UR18, R6 ;  /* 0x00000012e6069c25 */ /* 0x000fe8000f8e0006 */
[----:B------:R-:W-:Y:S01]  /*6730*/  @!P1 IMAD.IADD R7, R0, 0x1, R7 ;  /* 0x0000000100079824 */ /* 0x000fe200078e0207 */
[----:B------:R-:W-:Y:S02]  /*6740*/  @!P1 LEA R5, P0, R6, R229, 0x1 ;  /* 0x000000e506059211 */ /* 0x000fe400078008ff */
[----:B------:R-:W-:Y:S02]  /*6750*/  LOP3.LUT R0, R214, 0x1c0, R222, 0xf8, !PT ;  /* 0x000001c0d6007812 */ /* 0x000fe400078ef8de */
[----:B------:R-:W-:Y:S01]  /*6760*/  @!P1 LEA.HI.X R7, R6, R228, R7, 0x1, P0 ;  /* 0x000000e406079211 */ /* 0x000fe200000f0c07 */
[----:B------:R-:W-:Y:S01]  /*6770*/  @!P1 IMAD.MOV.U32 R6, RZ, RZ, R5 ;  /* 0x000000ffff069224 */ /* 0x000fe200078e0005 */
[----:B------:R-:W-:Y:S02]  /*6780*/  LOP3.LUT R4, R4, R0, R2, 0xf6, !PT ;  /* 0x0000000004047212 */ /* 0x000fe400078ef602 */
[----:B------:R-:W-:Y:S02]  /*6790*/  LOP3.LUT R2, R0, R223, RZ, 0x3c, !PT ;  /* 0x000000df00027212 */ /* 0x000fe400078e3cff */
[----:B------:R-:W-:Y:S01]  /*67a0*/  @!PT LDS RZ, [RZ] ;  /* 0x00000000fffff984 */ /* 0x000fe20000000800 */
[----:B------:R-:W-:Y:S01]  /*67b0*/  @!PT LDS RZ, [RZ] ;  /* 0x00000000fffff984 */ /* 0x000fe20000000800 */
[----:B------:R-:W-:Y:S01]  /*67c0*/  @!PT LDS RZ, [RZ] ;  /* 0x00000000fffff984 */ /* 0x000fe20000000800 */
[----:B------:R1:W-:Y:S01]  /*67d0*/  @!P1 LDGSTS.E.BYPASS.LTC128B.128 [R225+0xa800], desc[UR20][R6.64] ;  /* 0x0a80000006e19fae */ /* 0x0003e2000b981a14 */
[----:B------:R-:W-:Y:S02]  /*67e0*/  LEA R0, R4, UR5, 0x1 ;  /* 0x0000000504007c11 */ /* 0x000fe4000f8e08ff */
[----:B------:R-:W-:Y:S03]  /*67f0*/  IMAD R2, R2, 0x2, R221 ;  /* 0x0000000202027824 */ /* 0x000fe600078e02dd */
[----:B------:R-:W-:Y:S01]  /*6800*/  @P1 STS.128 [R225+0xa800], RZ ;  /* 0x00a800ffe1001388 */ /* 0x000fe20000000c00 */
[----:B------:R-:W-:Y:S01]  /*6810*/  LOP3.LUT P0, RZ, R219, 0x4, RZ, 0xc0, !PT ;  /* 0x00000004dbff7812 */ /* 0x000fe2000780c0ff */
[C-C-:B------:R-:W-:Y:S04]  /*6820*/  IMAD.IADD R135, R213.reuse, 0x1, R0.reuse ;  /* 0x00000001d5877824 */ /* 0x140fe800078e0200 */
[----:B------:R-:W-:Y:S01]  /*6830*/  @!PT LDS RZ, [RZ] ;  /* 0x00000000fffff984 */ /* 0x000fe20000000800 */
[----:B------:R-:W-:Y:S01]  /*6840*/  @!PT LDS RZ, [RZ] ;  /* 0x00000000fffff984 */ /* 0x000fe20000000800 */
[----:B------:R-:W-:Y:S01]  /*6850*/  @!PT LDS RZ, [RZ] ;  /* 0x00000000fffff984 */ /* 0x000fe20000000800 */
[----:B------:R4:W-:Y:S01]  /*6860*/  @!P4 LDGSTS.E.BYPASS.LTC128B.128 [R225+0xb800], desc[UR20][R12.64+0x80] ;  /* 0x0b8000800ce1cfae */ /* 0x0009e2000b981a14 */
[----:B------:R-:W-:Y:S01]  /*6870*/  VIADD R136, R2, UR5 ;  /* 0x0000000502887c36 */ /* 0x000fe20008000000 */
[----:B------:R-:W-:Y:S04]  /*6880*/  SEL R134, R224, 0xffffffc0, !P0 ;  /* 0xffffffc0e0867807 */ /* 0x000fe80004000000 */
[----:B------:R-:W-:Y:S01]  /*6890*/  @P4 STS.128 [R225+0xb800], RZ ;  /* 0x00b800ffe1004388 */ /* 0x000fe20000000c00 */
[----:B------:R-:W-:Y:S02]  /*68a0*/  IMAD.IADD R139, R136, 0x1, R213 ;  /* 0x00000001888b7824 */ /* 0x000fe400078e02d5 */
[----:B------:R-:W-:Y:S03]  /*68b0*/  IMAD.IADD R132, R134, 0x1, R0 ;  /* 0x0000000186847824 */ /* 0x000fe600078e0200 */
[----:B------:R-:W-:Y:S01]  /*68c0*/  LDSM.16.M88.4 R32, [R0] ;  /* 0x000000000020783b */ /* 0x000fe20000000200 */
[----:B------:R-:W-:Y:S02]  /*68d0*/  IMAD.IADD R134, R136, 0x1, R134 ;  /* 0x0000000188867824 */ /* 0x000fe400078e0286 */
[C---:B------:R-:W-:Y:S02]  /*68e0*/  IMAD.IADD R208, R213.reuse, 0x1, R132 ;  /* 0x00000001d5d07824 */ /* 0x040fe400078e0284 */
[----:B------:R-:W-:Y:S01]  /*68f0*/  IMAD.IADD R136, R213, 0x1, R134 ;  /* 0x00000001d5887824 */ /* 0x000fe200078e0286 */
[----:B------:R-:W1:Y:S06]  /*6900*/  LDSM.16.M88.4 R16, [R2+UR5+0x8000] ;  /* 0x008000050210783b */ /* 0x000e6c0008000200 */
[----:B------:R-:W5:Y:S06]  /*6910*/  LDSM.16.M88.4 R28, [R0+0x2000] ;  /* 0x00200000001c783b */ /* 0x000f6c0000000200 */
[----:B------:R-:W4:Y:S06]  /*6920*/  LDSM.16.M88.4 R172, [R2+UR5+0x8800] ;  /* 0x0088000502ac783b */ /* 0x000f2c0008000200 */
[----:B------:R-:W0:Y:S06]  /*6930*/  LDGDEPBAR ;  /* 0x00000000000079af */ /* 0x000e2c0000000000 */
[----:B------:R-:W-:Y:S06]  /*6940*/  LDSM.16.M88.4 R176, [R135] ;  /* 0x0000000087b0783b */ /* 0x000fec0000000200 */
[----:B------:R-:W4:Y:S06]  /*6950*/  LDSM.16.M88.4 R180, [R139+0x8000] ;  /* 0x008000008bb4783b */ /* 0x000f2c0000000200 */
[----:B------:R-:W4:Y:S01]  /*6960*/  LDSM.16.M88.4 R184, [R135+0x2000] ;  /* 0x0020000087b8783b */ /* 0x000f220000000200 */
[-C--:B-1----:R-:W-:Y:S05]  /*6970*/  HMMA.16816.F32 R4, R32, R16.reuse, RZ ;  /* 0x000000102004723c */ /* 0x082fea00000018ff */
[----:B------:R-:W1:Y:S06]  /*6980*/  LDSM.16.M88.4 R188, [R139+0x8800] ;  /* 0x008800008bbc783b */ /* 0x000e6c0000000200 */
[----:B------:R-:W-:Y:S01]  /*6990*/  LDSM.16.M88.4 R192, [R132+0x2000] ;  /* 0x0020000084c0783b */ /* 0x000fe20000000200 */
[C---:B-----5:R-:W-:Y:S05]  /*69a0*/  HMMA.16816.F32 R8, R28.reuse, R16, RZ ;  /* 0x000000101c08723c */ /* 0x060fea00000018ff */
[----:B------:R-:W-:Y:S03]  /*69b0*/  LDSM.16.M88.4 R196, [R134+0x8800] ;  /* 0x0088000086c4783b */ /* 0x000fe60000000200 */
[-C--:B----4-:R-:W-:Y:S03]  /*69c0*/  HMMA.16816.F32 R12, R28, R18.reuse, RZ ;  /* 0x000000121c0c723c */ /* 0x090fe600000018ff */
[----:B------:R-:W-:Y:S05]  /*69d0*/  LDSM.16.M88.4 R200, [R136+0x8000] ;  /* 0x0080000088c8783b */ /* 0x000fea0000000200 */
[C---:B------:R-:W-:Y:S01]  /*69e0*/  HMMA.16816.F32 R16, R32.reuse, R18, RZ ;  /* 0x000000122010723c */ /* 0x040fe200000018ff */
[----:B------:R-:W-:Y:S07]  /*69f0*/  LDSM.16.M88.4 R204, [R208+0x2000] ;  /* 0x00200000d0cc783b */ /* 0x000fee0000000200 */
[-C--:B------:R-:W-:Y:S08]  /*6a00*/  HMMA.16816.F32 R20, R32, R172.reuse, RZ ;  /* 0x000000ac2014723c */ /* 0x080ff000000018ff */
[C---:B------:R-:W-:Y:S08]  /*6a10*/  HMMA.16816.F32 R24, R28.reuse, R172, RZ ;  /* 0x000000ac1c18723c */ /* 0x040ff000000018ff */
[-C--:B------:R-:W-:Y:S08]  /*6a20*/  HMMA.16816.F32 R28, R28, R174.reuse, RZ ;  /* 0x000000ae1c1c723c */ /* 0x080ff000000018ff */
[----:B------:R-:W-:Y:S01]  /*6a30*/  HMMA.16816.F32 R32, R32, R174, RZ ;  /* 0x000000ae2020723c */ /* 0x000fe200000018ff */
[----:B------:R-:W-:Y:S07]  /*6a40*/  LDSM.16.M88.4 R172, [R132] ;  /* 0x0000000084ac783b */ /* 0x000fee0000000200 */
[-C--:B------:R-:W-:Y:S08]  /*6a50*/  HMMA.16816.F32 R4, R176, R180.reuse, R4 ;  /* 0x000000b4b004723c */ /* 0x080ff00000001804 */
[C---:B------:R-:W-:Y:S08]  /*6a60*/  HMMA.16816.F32 R8, R184.reuse, R180, R8 ;  /* 0x000000b4b808723c */ /* 0x040ff00000001808 */
[-C--:B------:R-:W-:Y:S08]  /*6a70*/  HMMA.16816.F32 R12, R184, R182.reuse, R12 ;  /* 0x000000b6b80c723c */ /* 0x080ff0000000180c */
[C---:B------:R-:W-:Y:S01]  /*6a80*/  HMMA.16816.F32 R16, R176.reuse, R182, R16 ;  /* 0x000000b6b010723c */ /* 0x040fe20000001810 */
[----:B------:R-:W4:Y:S07]  /*6a90*/  LDSM.16.M88.4 R180, [R134+0x8000] ;  /* 0x0080000086b4783b */ /* 0x000f2e0000000200 */
[-C--:B-1----:R-:W-:Y:S08]  /*6aa0*/  HMMA.16816.F32 R20, R176, R188.reuse, R20 ;  /* 0x000000bcb014723c */ /* 0x082ff00000001814 */
[C---:B------:R-:W-:Y:S08]  /*6ab0*/  HMMA.16816.F32 R24, R184.reuse, R188, R24 ;  /* 0x000000bcb818723c */ /* 0x040ff00000001818 */
[-C--:B------:R-:W-:Y:S01]  /*6ac0*/  HMMA.16816.F32 R28, R184, R190.reuse, R28 ;  /* 0x000000beb81c723c */ /* 0x080fe2000000181c */
[----:B------:R-:W1:Y:S07]  /*6ad0*/  LDSM.16.M88.4 R184, [R208] ;  /* 0x00000000d0b8783b */ /* 0x000e6e0000000200 */
[----:B------:R-:W-:Y:S01]  /*6ae0*/  HMMA.16816.F32 R32, R176, R190, R32 ;  /* 0x000000beb020723c */ /* 0x000fe20000001820 */
[----:B------:R-:W5:Y:S06]  /*6af0*/  LDSM.16.M88.4 R176, [R136+0x8800] ;  /* 0x0088000088b0783b */ /* 0x000f6c0000000200 */
[----:B------:R-:W-:Y:S01]  /*6b00*/  LDSM.16.M88.4 R188, [R0+0x6000] ;  /* 0x0060000000bc783b */ /* 0x000fe20000000200 */
        /* <DEDUP_REMOVED lines=8> */
[----:B------:R-:W-:Y:S07]  /*6b90*/  LDSM.16.M88.4 R192, [R2+UR5+0x9800] ;  /* 0x0098000502c0783b */ /* 0x000fee0008000200 */
[----:B------:R-:W-:Y:S01]  /*6ba0*/  HMMA.16816.F32 R32, R172, R198, R32 ;  /* 0x000000c6ac20723c */ /* 0x000fe20000001820 */
[----:B------:R4:W2:Y:S06]  /*6bb0*/  LDSM.16.M88.4 R172, [R0+0x4000] ;  /* 0x0040000000ac783b */ /* 0x0008ac0000000200 */
[----:B------:R-:W-:Y:S01]  /*6bc0*/  LDSM.16.M88.4 R196, [R135+0x4000] ;  /* 0x0040000087c4783b */ /* 0x000fe20000000200 */
[-C--:B-1----:R-:W-:Y:S08]  /*6bd0*/  HMMA.16816.F32 R4, R184, R200.reuse, R4 ;  /* 0x000000c8b804723c */ /* 0x082ff00000001804 */
[C---:B------:R-:W-:Y:S08]  /*6be0*/  HMMA.16816.F32 R8, R204.reuse, R200, R8 ;  /* 0x000000c8cc08723c */ /* 0x040ff00000001808 */
[-C--:B------:R-:W-:Y:S03]  /*6bf0*/  HMMA.16816.F32 R12, R204, R202.reuse, R12 ;  /* 0x000000cacc0c723c */ /* 0x080fe6000000180c */
[----:B----4-:R-:W-:Y:S05]  /*6c00*/  LOP3.LUT R0, R252, UR18, RZ, 0x3c, !PT ;  /* 0x00000012fc007c12 */ /* 0x010fea000f8e3cff */
[C---:B------:R-:W-:Y:S01]  /*6c10*/  HMMA.16816.F32 R16, R184.reuse, R202, R16 ;  /* 0x000000cab810723c */ /* 0x040fe20000001810 */
[----:B------:R-:W1:Y:S07]  /*6c20*/  LDSM.16.M88.4 R200, [R139+0x9000] ;  /* 0x009000008bc8783b */ /* 0x000e6e0000000200 */
[-C--:B-----5:R-:W-:Y:S08]  /*6c30*/  HMMA.16816.F32 R20, R184, R176.reuse, R20 ;  /* 0x000000b0b814723c */ /* 0x0a0ff00000001814 */
[C---:B------:R-:W-:Y:S08]  /*6c40*/  HMMA.16816.F32 R24, R204.reuse, R176, R24 ;  /* 0x000000b0cc18723c */ /* 0x040ff00000001818 */
[-C--:B------:R-:W-:Y:S01]  /*6c50*/  HMMA.16816.F32 R28, R204, R178.reuse, R28 ;  /* 0x000000b2cc1c723c */ /* 0x080fe2000000181c */
[----:B------:R-:W4:Y:S07]  /*6c60*/  LDSM.16.M88.4 R204, [R135+0x6000] ;  /* 0x0060000087cc783b */ /* 0x000f2e0000000200 */
[----:B------:R-:W-:Y:S01]  /*6c70*/  HMMA.16816.F32 R32, R184, R178, R32 ;  /* 0x000000b2b820723c */ /* 0x000fe20000001820 */
[----:B------:R-:W5:Y:S06]  /*6c80*/  LDSM.16.M88.4 R176, [R139+0x9800] ;  /* 0x009800008bb0783b */ /* 0x000f6c0000000200 */
[----:B------:R-:W-:Y:S01]  /*6c90*/  LDSM.16.M88.4 R184, [R132+0x6000] ;  /* 0x0060000084b8783b */ /* 0x000fe20000000200 */
        /* <DEDUP_REMOVED lines=10> */
[----:B------:R-:W2:Y:S06]  /*6d40*/  LDSM.16.M88.4 R172, [R132+0x4000] ;  /* 0x0040000084ac783b */ /* 0x000eac0000000200 */
[----:B------:R-:W-:Y:S01]  /*6d50*/  LDSM.16.M88.4 R192, [R208+0x4000] ;  /* 0x00400000d0c0783b */ /* 0x000fe20000000200 */
[-C--:B-1----:R-:W-:Y:S05]  /*6d60*/  HMMA.16816.F32 R4, R196, R200.reuse, R4 ;  /* 0x000000c8c404723c */ /* 0x082fea0000001804 */
[----:B------:R-:W-:Y:S03]  /*6d70*/  LDSM.16.M88.4 R208, [R208+0x6000] ;  /* 0x00600000d0d0783b */ /* 0x000fe60000000200 */
[C---:B----4-:R-:W-:Y:S08]  /*6d80*/  HMMA.16816.F32 R8, R204.reuse, R200, R8 ;  /* 0x000000c8cc08723c */ /* 0x050ff00000001808 */
[-C--:B------:R-:W-:Y:S08]  /*6d90*/  HMMA.16816.F32 R12, R204, R202.reuse, R12 ;  /* 0x000000cacc0c723c */ /* 0x080ff0000000180c */
[C---:B------:R-:W-:Y:S01]  /*6da0*/  HMMA.16816.F32 R16, R196.reuse, R202, R16 ;  /* 0x000000cac410723c */ /* 0x040fe20000001810 */
[----:B------:R-:W1:Y:S07]  /*6db0*/  LDSM.16.M88.4 R200, [R136+0x9000] ;  /* 0x0090000088c8783b */ /* 0x000e6e0000000200 */
[-C--:B-----5:R-:W-:Y:S08]  /*6dc0*/  HMMA.16816.F32 R20, R196, R176.reuse, R20 ;  /* 0x000000b0c414723c */ /* 0x0a0ff00000001814 */
[C---:B------:R-:W-:Y:S08]  /*6dd0*/  HMMA.16816.F32 R24, R204.reuse, R176, R24 ;  /* 0x000000b0cc18723c */ /* 0x040ff00000001818 */
[-C--:B------:R-:W-:Y:S08]  /*6de0*/  HMMA.16816.F32 R28, R204, R178.reuse, R28 ;  /* 0x000000b2cc1c723c */ /* 0x080ff0000000181c */
[----:B------:R-:W-:Y:S01]  /*6df0*/  HMMA.16816.F32 R32, R196, R178, R32 ;  /* 0x000000b2c420723c */ /* 0x000fe20000001820 */
[----:B------:R-:W4:Y:S01]  /*6e00*/  LDSM.16.M88.4 R176, [R136+0x9800] ;  /* 0x0098000088b0783b */ /* 0x000f220000000200 */
[----:B------:R-:W-:Y:S04]  /*6e10*/  DEPBAR.LE SB0, 0x0 ;  /* 0x000080000000791a */ /* 0x000fe80000000000 */
[----:B------:R-:W-:Y:S02]  /*6e20*/  BAR.SYNC.DEFER_BLOCKING 0x0 ;  /* 0x0000000000007b1d */ /* 0x000fe40000010000 */
[-C--:B--2---:R-:W-:Y:S08]  /*6e30*/  HMMA.16816.F32 R4, R172, R180.reuse, R4 ;  /* 0x000000b4ac04723c */ /* 0x084ff00000001804 */
        /* <DEDUP_REMOVED lines=19> */
[----:B------:R-:W-:Y:S01]  /*6f70*/  LOP3.LUT R2, R174, UR12, R181, 0x96, !PT ;  /* 0x0000000cae027c12 */ /* 0x000fe2000f8e96b5 */
[----:B------:R-:W-:Y:S01]  /*6f80*/  IMAD.WIDE.U32 R186, R0, -0x326172a9, RZ ;  /* 0xcd9e8d5700ba7825 */ /* 0x000fe200078e00ff */
[----:B------:R-:W-:Y:S02]  /*6f90*/  LOP3.LUT R134, R246, UR14, R173, 0x96, !PT ;  /* 0x0000000ef6867c12 */ /* 0x000fe4000f8e96ad */
[-C--:B------:R-:W-:Y:S03]  /*6fa0*/  HMMA.16816.F32 R12, R208, R202.reuse, R12 ;  /* 0x000000cad00c723c */ /* 0x080fe6000000180c */
[----:B------:R-:W-:Y:S01]  /*6fb0*/  LOP3.LUT R132, R172, UR12, R183, 0x96, !PT ;  /* 0x0000000cac847c12 */ /* 0x000fe2000f8e96b7 */
[----:B------:R-:W-:Y:S01]  /*6fc0*/  IMAD.WIDE.U32 R134, R134, -0x326172a9, RZ ;  /* 0xcd9e8d5786867825 */ /* 0x000fe200078e00ff */
[----:B------:R-:W-:Y:S03]  /*6fd0*/  FMNMX3.FTZ R0, R133, R6, R7, !PT ;  /* 0x0000000685007276 */ /* 0x000fe60007810007 */
[C---:B------:R-:W-:Y:S04]  /*6fe0*/  HMMA.16816.F32 R16, R192.reuse, R202, R16 ;  /* 0x000000cac010723c */ /* 0x040fe80000001810 */
[----:B------:R-:W-:Y:S01]  /*6ff0*/  IMAD.WIDE.U32 R196, R132, -0x326172a9, RZ ;  /* 0xcd9e8d5784c47825 */ /* 0x000fe200078e00ff */
[----:B------:R-:W-:Y:S03]  /*7000*/  LOP3.LUT R174, R244, UR13, R135, 0x96, !PT ;  /* 0x0000000df4ae7c12 */ /* 0x000fe6000f8e9687 */
[-C--:B----4-:R-:W-:Y:S03]  /*7010*/  HMMA.16816.F32 R20, R192, R176.reuse, R20 ;  /* 0x000000b0c014723c */ /* 0x090fe60000001814 */
[----:B------:R-:W-:Y:S01]  /*7020*/  LOP3.LUT R132, R134, UR11, R197, 0x96, !PT ;  /* 0x0000000b86847c12 */ /* 0x000fe2000f8e96c5 */
[----:B------:R-:W-:Y:S04]  /*7030*/  IMAD.WIDE.U32 R174, R174, -0x2daee0ad, RZ ;  /* 0xd2511f53aeae7825 */ /* 0x000fe800078e00ff */
[C---:B------:R-:W-:Y:S04]  /*7040*/  HMMA.16816.F32 R24, R208.reuse, R176, R24 ;  /* 0x000000b0d018723c */ /* 0x040fe80000001818 */
[----:B------:R-:W-:Y:S02]  /*7050*/  FMNMX3.FTZ R0, R0, R18, R19, !PT ;  /* 0x0000001200007276 */ /* 0x000fe40007810013 */
[----:B---3--:R-:W-:Y:S02]  /*7060*/  LOP3.LUT R177, R232, UR13, R187, 0x96, !PT ;  /* 0x0000000de8b17c12 */ /* 0x008fe4000f8e96bb */
[-C--:B------:R-:W-:Y:S03]  /*7070*/  HMMA.16816.F32 R28, R208, R178.reuse, R28 ;  /* 0x000000b2d01c723c */ /* 0x080fe6000000181c */
[----:B------:R-:W-:Y:S05]  /*7080*/  FMNMX3.FTZ R176, R0, R22, R23, !PT ;  /* 0x0000001600b07276 */ /* 0x000fea0007810017 */
[----:B------:R-:W-:Y:S04]  /*7090*/  HMMA.16816.F32 R32, R192, R178, R32 ;  /* 0x000000b2c020723c */ /* 0x000fe80000001820 */
[----:B------:R-:W-:Y:S01]  /*70a0*/  IMAD.WIDE.U32 R194, R2, -0x326172a9, RZ ;  /* 0xcd9e8d5702c27825 */ /* 0x000fe200078e00ff */
[----:B------:R-:W-:Y:S03]  /*70b0*/  FMNMX3.FTZ R2, R3, R4, R5, !PT ;  /* 0x0000000403027276 */ /* 0x000fe60007810005 */
[----:B------:R-:W-:Y:S01]  /*70c0*/  IMAD.WIDE.U32 R192, R132, -0x2daee0ad, RZ ;  /* 0xd2511f5384c07825 */ /* 0x000fe200078e00ff */
[----:B------:R-:W-:Y:S02]  /*70d0*/  FMNMX3.FTZ R2, R2, R16, R17, !PT ;  /* 0x0000001002027276 */ /* 0x000fe40007810011 */
[----:B------:R-:W-:Y:S02]  /*70e0*/  LOP3.LUT R186, R186, UR11, R195, 0x96, !PT ;  /* 0x0000000bbaba7c12 */ /* 0x000fe4000f8e96c3 */
[----:B------:R-:W-:Y:S06]  /*70f0*/  FMNMX3.FTZ R139, R2, R20, R21, !PT ;  /* 0x00000014028b7276 */ /* 0x000fec0007810015 */
[----:B------:R-:W-:Y:S02]  /*7100*/  FMNMX3.FTZ R139, R139, R32, R33, !PT ;  /* 0x000000208b8b7276 */ /* 0x000fe40007810021 */
[----:B------:R-:W-:Y:S01]  /*7110*/  FMNMX3.FTZ R176, R176, R34, R35, !PT ;  /* 0x00000022b0b07276 */ /* 0x000fe20007810023 */
[----:B------:R-:W-:Y:S06]  /*7120*/  BRA.U.ANY UP0, `(.L_x_1699) ;  /* 0xfffffff1003c7547 */ /* 0x000fec000b93ffff */
.L_x_1698:
[----:B------:R-:W-:Y:S01]  /*7130*/  SHFL.BFLY PT, R136, R139, 0x2, 0x1f ;  /* 0x0c401f008b887f89 */ /* 0x000fe200000e0000 */
[----:B------:R-:W-:Y:S01]  /*7140*/  LOP3.LUT R0, R174, UR8, R193, 0x96, !PT ;  /* 0x00000008ae007c12 */ /* 0x000fe2000f8e96c1 */
[----:B-1----:R-:W-:Y:S01]  /*7150*/  IMAD.WIDE.U32 R134, R177, -0x2daee0ad, RZ ;  /* 0xd2511f53b1867825 */ /* 0x002fe200078e00ff */
[----:B------:R-:W-:Y:S05]  /*7160*/  FMNMX3.FTZ R2, R137, R8, R9, !PT ;  /* 0x0000000889027276 */ /* 0x000fea0007810009 */
[----:B------:R-:W-:Y:S01]  /*7170*/  SHFL.BFLY PT, R173, R176, 0x2, 0x1f ;  /* 0x0c401f00b0ad7f89 */ /* 0x000fe200000e0000 */
[----:B------:R-:W-:Y:S01]  /*7180*/  LOP3.LUT R174, R182, UR10, R175, 0x96, !PT ;  /* 0x0000000ab6ae7c12 */ /* 0x000fe2000f8e96af */
[----:B------:R-:W-:Y:S01]  /*7190*/  IMAD.WIDE.U32 R178, R0, -0x326172a9, RZ ;  /* 0xcd9e8d5700b27825 */ /* 0x000fe200078e00ff */
[----:B------:R-:W-:Y:S01]  /*71a0*/  FMNMX3.FTZ R0, R138, R10, R11, !PT ;  /* 0x0000000a8a007276 */ /* 0x000fe2000781000b */
[----:B------:R-:W-:Y:S01]  /*71b0*/  UISETP.GT.AND UP0, UPT, UR18, URZ, UPT ;  /* 0x000000ff1200728c */ /* 0x000fe2000bf04270 */
[----:B------:R-:W-:Y:S01]  /*71c0*/  FMNMX3.FTZ R2, R2, R12, R13, !PT ;  /* 0x0000000c02027276 */ /* 0x000fe2000781000d */
        /* <DEDUP_REMOVED lines=11> */
[----:B------:R-:W-:Y:S01]  /*7280*/  LOP3.LUT R172, R134, UR8, R191, 0x96, !PT ;  /* 0x0000000886ac7c12 */ /* 0x000fe2000f8e96bf */
[----:B------:R-:W-:Y:S01]  /*7290*/  SHFL.BFLY PT, R174, R135, 0x2, 0x1f ;  /* 0x0c401f0087ae7f89 */ /* 0x000fe200000e0000 */
[----:B------:R-:W-:Y:S02]  /*72a0*/  LOP3.LUT R132, R200, UR7, R179, 0x96, !PT ;  /* 0x00000007c8847c12 */ /* 0x000fe4000f8e96b3 */
[----:B------:R-:W-:Y:S05]  /*72b0*/  MOV R177, R178 ;  /* 0x000000b200b17202 */ /* 0x000fea0000000f00 */
[----:B------:R-:W1:Y:S01]  /*72c0*/  SHFL.BFLY PT, R2, R0, 0x2, 0x1f ;  /* 0x0c401f0000027f89 */ /* 0x000e6200000e0000 */
[C---:B------:R-:W-:Y:S02]  /*72d0*/  PRMT R185, R178.reuse, 0x7771, RZ ;  /* 0x00007771b2b97816 */ /* 0x040fe400000000ff */
[----:B------:R-:W-:Y:S02]  /*72e0*/  LOP3.LUT R180, R177, 0xff, RZ, 0xc0, !PT ;  /* 0x000000ffb1b47812 */ /* 0x000fe400078ec0ff */
[C---:B------:R-:W-:Y:S02]  /*72f0*/  PRMT R184, R178.reuse, 0x7773, RZ ;  /* 0x00007773b2b87816 */ /* 0x040fe400000000ff */
[----:B------:R-:W-:Y:S02]  /*7300*/  PRMT R191, R178, 0x7772, RZ ;  /* 0x00007772b2bf7816 */ /* 0x000fe400000000ff */
[C---:B------:R-:W-:Y:S02]  /*7310*/  PRMT R177, R132.reuse, 0x7632, R177 ;  /* 0x0000763284b17816 */ /* 0x040fe400000000b1 */
[----:B------:R-:W-:Y:S02]  /*7320*/  LOP3.LUT R178, R132, 0xff, RZ, 0xc0, !PT ;  /* 0x000000ff84b27812 */ /* 0x000fe400078ec0ff */
[----:B------:R-:W-:Y:S02]  /*7330*/  PRMT R191, R191, 0x5410, R184 ;  /* 0x00005410bfbf7816 */ /* 0x000fe400000000b8 */
[----:B-1----:R-:W-:Y:S02]  /*7340*/  FMNMX.FTZ R0, R0, R2, !PT ;  /* 0x0000000200007209 */ /* 0x002fe40007810000 */
[----:B------:R-:W-:Y:S02]  /*7350*/  FMNMX.FTZ R136, R139, R136, !PT ;  /* 0x000000888b887209 */ /* 0x000fe40007810000 */
[----:B------:R-:W-:Y:S01]  /*7360*/  FMNMX.FTZ R139, R176, R173, !PT ;  /* 0x000000adb08b7209 */ /* 0x000fe20007810000 */
[----:B------:R-:W-:Y:S02]  /*7370*/  IMAD.WIDE.U32 R172, R172, -0x326172a9, RZ ;  /* 0xcd9e8d57acac7825 */ /* 0x000fe400078e00ff */
[----:B------:R-:W-:Y:S01]  /*7380*/  SHFL.BFLY PT, R175, R136, 0x1, 0x1f ;  /* 0x0c201f0088af7f89 */ /* 0x000fe200000e0000 */
[----:B------:R-:W-:Y:S07]  /*7390*/  MOV R179, R172 ;  /* 0x000000ac00b37202 */ /* 0x000fee0000000f00 */
[----:B------:R-:W1:Y:S01]  /*73a0*/  SHFL.BFLY PT, R176, R139, 0x1, 0x1f ;  /* 0x0c201f008bb07f89 */ /* 0x000e6200000e0000 */
        /* <DEDUP_REMOVED lines=9> */
[----:B------:R-:W-:Y:S02]  /*7440*/  FMNMX.FTZ R172, R135, R174, !PT ;  /* 0x000000ae87ac7209 */ /* 0x000fe40007810000 */
[----:B------:R-:W-:Y:S02]  /*7450*/  PRMT R184, R181, 0x5410, R182 ;  /* 0x00005410b5b87816 */ /* 0x000fe400000000b6 */
[----:B------:R-:W-:Y:S02]  /*7460*/  PRMT R181, R132, 0x5410, R173 ;  /* 0x0000541084b57816 */ /* 0x000fe400000000ad */
[----:B-1----:R-:W-:Y:S01]  /*7470*/  FMNMX.FTZ R135, R139, R176, !PT ;  /* 0x000000b08b877209 */ /* 0x002fe20007810000 */
[----:B------:R-:W-:Y:S01]  /*7480*/  SHFL.BFLY PT, R132, R0, 0x1, 0x1f ;  /* 0x0c201f0000847f89 */ /* 0x000fe200000e0000 */
[----:B------:R-:W-:Y:S02]  /*7490*/  FMNMX.FTZ R136, R136, R175, !PT ;  /* 0x000000af88887209 */ /* 0x000fe40007810000 */
[----:B------:R-:W-:Y:S05]  /*74a0*/  LOP3.LUT R173, R134, 0xffff, RZ, 0xc0, !PT ;  /* 0x0000ffff86ad7812 */ /* 0x000fea00078ec0ff */
[----:B------:R-:W1:Y:S01]  /*74b0*/  SHFL.BFLY PT, R139, R172, 0x1, 0x1f ;  /* 0x0c201f00ac8b7f89 */ /* 0x000e6200000e0000 */
[C---:B------:R-:W-:Y:S01]  /*74c0*/  FSETP.NEU.FTZ.AND P2, PT, R136.reuse, -INF , PT ;  /* 0xff8000008800780b */ /* 0x040fe20003f5d000 */
[C---:B------:R-:W-:Y:S01]  /*74d0*/  FMUL.FTZ R187, R136.reuse, UR4 ;  /* 0x0000000488bb7c20 */ /* 0x040fe20008410000 */
[----:B------:R-:W-:Y:S01]  /*74e0*/  FADD.FTZ R3, -R136, R3 ;  /* 0x0000000388037221 */ /* 0x000fe20000010100 */
[C---:B------:R-:W-:Y:S01]  /*74f0*/  FADD.FTZ R2, -R135.reuse, R133 ;  /* 0x0000008587027221 */ /* 0x040fe20000010100 */
[----:B------:R-:W-:Y:S01]  /*7500*/  FMUL.FTZ R186, R135, UR4 ;  /* 0x0000000487ba7c20 */ /* 0x000fe20008410000 */
[----:B------:R-:W-:Y:S01]  /*7510*/  LOP3.LUT R176, R134, 0xff, RZ, 0xc0, !PT ;  /* 0x000000ff86b07812 */ /* 0x000fe200078ec0ff */
[----:B------:R-:W-:Y:S01]  /*7520*/  FMUL.FTZ R3, R3, UR4 ;  /* 0x0000000403037c20 */ /* 0x000fe20008410000 */
[----:B------:R-:W-:Y:S01]  /*7530*/  FSEL R187, R187, RZ, P2 ;  /* 0x000000ffbbbb7208 */ /* 0x000fe20001000000 */
[----:B------:R-:W-:Y:S01]  /*7540*/  FMUL.FTZ R2, R2, UR4 ;  /* 0x0000000402027c20 */ /* 0x000fe20008410000 */
[----:B------:R-:W-:Y:S01]  /*7550*/  FSETP.NEU.FTZ.AND P2, PT, R135, -INF , PT ;  /* 0xff8000008700780b */ /* 0x000fe20003f5d000 */
[----:B------:R-:W2:Y:S01]  /*7560*/  MUFU.EX2 R133, R3 ;  /* 0x0000000300857308 */ /* 0x000ea20000000800 */
[----:B------:R-:W-:Y:S01]  /*7570*/  PRMT R174, R134, 0x7632, R174 ;  /* 0x0000763286ae7816 */ /* 0x000fe200000000ae */
[----:B------:R-:W-:Y:S01]  /*7580*/  FFMA.FTZ R16, R16, UR4, -R187 ;  /* 0x0000000410107c23 */ /* 0x000fe200080108bb */
[----:B------:R-:W-:Y:S07]  /*7590*/  SHF.R.U32.HI R175, RZ, 0x18, R134 ;  /* 0x00000018ffaf7819 */ /* 0x000fee0000011686 */
[----:B------:R3:W-:Y:S01]  /*75a0*/  MUFU.EX2 R3, R2 ;  /* 0x0000000200037308 */ /* 0x0007e20000000800 */
[----:B------:R-:W-:Y:S01]  /*75b0*/  SHF.R.U32.HI R134, RZ, 0x8, R173 ;  /* 0x00000008ff867819 */ /* 0x000fe200000116ad */
[----:B------:R-:W-:Y:S01]  /*75c0*/  FFMA.FTZ R17, R17, UR4, -R187 ;  /* 0x0000000411117c23 */ /* 0x000fe200080108bb */
[----:B------:R-:W-:Y:S07]  /*75d0*/  PRMT R177, R180, 0x5410, R185 ;  /* 0x00005410b4b17816 */ /* 0x000fee00000000b9 */
[----:B------:R-:W-:Y:S01]  /*75e0*/  MUFU.EX2 R241, R16 ;  /* 0x0000001000f17308 */ /* 0x000fe20000000800 */
[----:B------:R-:W-:Y:S01]  /*75f0*/  FSEL R186, R186, RZ, P2 ;  /* 0x000000ffbaba7208 */ /* 0x000fe20001000000 */
[--C-:B------:R-:W-:Y:S01]  /*7600*/  FFMA.FTZ R4, R4, UR4, -R187.reuse ;  /* 0x0000000404047c23 */ /* 0x100fe200080108bb */
[----:B------:R-:W-:Y:S07]  /*7610*/  MOV R185, UR19 ;  /* 0x0000001300b97c02 */ /* 0x000fee0008000f00 */
[----:B------:R2:W4:Y:S01]  /*7620*/  MUFU.EX2 R240, R17 ;  /* 0x0000001100f07308 */ /* 0x0005220000000800 */
[----:B------:R-:W-:Y:S01]  /*7630*/  PRMT R180, R176, 0x5410, R134 ;  /* 0x00005410b0b47816 */ /* 0x000fe20000000086 */
[--C-:B------:R-:W-:Y:S01]  /*7640*/  FFMA.FTZ R18, R18, UR4, -R186.reuse ;  /* 0x0000000412127c23 */ /* 0x100fe200080108ba */
[----:B-1----:R-:W-:Y:S01]  /*7650*/  FMNMX.FTZ R134, R172, R139, !PT ;  /* 0x0000008bac867209 */ /* 0x002fe20007810000 */
[--C-:B------:R-:W-:Y:S01]  /*7660*/  FFMA.FTZ R19, R19, UR4, -R186.reuse ;  /* 0x0000000413137c23 */ /* 0x100fe200080108ba */
[----:B------:R-:W-:Y:S01]  /*7670*/  FMNMX.FTZ R132, R0, R132, !PT ;  /* 0x0000008400847209 */ /* 0x000fe20007810000 */
[----:B------:R-:W-:Y:S01]  /*7680*/  FFMA.FTZ R5, R5, UR4, -R187 ;  /* 0x0000000405057c23 */ /* 0x000fe200080108bb */
[----:B------:R-:W-:Y:S01]  /*7690*/  LEA R185, R185, UR19, 0x10 ;  /* 0x00000013b9b97c11 */ /* 0x000fe2000f8e80ff */
[----:B------:R-:W-:Y:S01]  /*76a0*/  FMUL.FTZ R188, R134, UR4 ;  /* 0x0000000486bc7c20 */ /* 0x000fe20008410000 */
[----:B------:R-:W-:Y:S01]  /*76b0*/  LOP3.LUT R179, R179, 0xff, RZ, 0xc0, !PT ;  /* 0x000000ffb3b37812 */ /* 0x000fe200078ec0ff */
[----:B------:R-:W-:Y:S01]  /*76c0*/  FMUL.FTZ R189, R132, UR4 ;  /* 0x0000000484bd7c20 */ /* 0x000fe20008410000 */
[----:B------:R-:W-:Y:S01]  /*76d0*/  MUFU.EX2 R232, R4 ;  /* 0x0000000400e87308 */ /* 0x000fe20000000800 */
[--C-:B------:R-:W-:Y:S01]  /*76e0*/  HSET2.LE.AND R0, R177, R185.reuse, PT ;  /* 0x000000b9b1007233 */ /* 0x100fe20003803000 */
[--C-:B------:R-:W-:Y:S01]  /*76f0*/  FFMA.FTZ R6, R6, UR4, -R186.reuse ;  /* 0x0000000406067c23 */ /* 0x100fe200080108ba */
[----:B------:R-:W-:Y:S07]  /*7700*/  PRMT R182, R179, 0x5410, R183 ;  /* 0x00005410b3b67816 */ /* 0x000fee00000000b7 */
[----:B------:R-:W-:Y:S01]  /*7710*/  MUFU.EX2 R233, R5 ;  /* 0x0000000500e97308 */ /* 0x000fe20000000800 */
[--C-:B------:R-:W-:Y:S01]  /*7720*/  HSET2.LE.AND R172, R178, R185.reuse, PT ;  /* 0x000000b9b2ac7233 */ /* 0x100fe20003803000 */
[----:B------:R-:W-:Y:S01]  /*7730*/  FFMA.FTZ R7, R7, UR4, -R186 ;  /* 0x0000000407077c23 */ /* 0x000fe200080108ba */
[----:B------:R-:W-:Y:S07]  /*7740*/  FSETP.NEU.FTZ.AND P3, PT, R134, -INF , PT ;  /* 0xff8000008600780b */ /* 0x000fee0003f7d000 */
[----:B------:R-:W-:Y:S01]  /*7750*/  MUFU.EX2 R234, R18 ;  /* 0x0000001200ea7308 */ /* 0x000fe20000000800 */
[----:B------:R-:W-:Y:S01]  /*7760*/  FSETP.NEU.FTZ.AND P2, PT, R132, -INF , PT ;  /* 0xff8000008400780b */ /* 0x000fe20003f5d000 */
[----:B------:R-:W1:Y:S01]  /*7770*/  LDSM.16.MT88.4 R176, [R212+0xa000] ;  /* 0x00a00000d4b0783b */ /* 0x000e620000004200 */
[----:B---3--:R-:W-:Y:S07]  /*7780*/  LOP3.LUT R2, R174, 0xff, RZ, 0xc0, !PT ;  /* 0x000000ffae027812 */ /* 0x008fee00078ec0ff */
[----:B------:R-:W3:Y:S01]  /*7790*/  MUFU.EX2 R235, R19 ;  /* 0x0000001300eb7308 */ /* 0x000ee20000000800 */
[----:B------:R-:W-:Y:S01]  /*77a0*/  FSEL R188, R188, RZ, P3 ;  /* 0x000000ffbcbc7208 */ /* 0x000fe20001800000 */
[----:B--2---:R-:W-:Y:S01]  /*77b0*/  FMUL.FTZ R17, R133, R153 ;  /* 0x0000009985117220 */ /* 0x004fe20000410000 */
[----:B------:R-:W-:Y:S07]  /*77c0*/  FSEL R189, R189, RZ, P2 ;  /* 0x000000ffbdbd7208 */ /* 0x000fee0001000000 */
[----:B------:R2:W-:Y:S01]  /*77d0*/  MUFU.EX2 R210, R6 ;  /* 0x0000000600d27308 */ /* 0x0005e20000000800 */
[----:B------:R-:W-:Y:S01]  /*77e0*/  PRMT R16, R2, 0x5410, R175 ;  /* 0x0000541002107816 */ /* 0x000fe200000000af */
[--C-:B------:R-:W-:Y:S01]  /*77f0*/  FFMA.FTZ R12, R12, UR4, -R188.reuse ;  /* 0x000000040c0c7c23 */ /* 0x100fe200080108bc */
[----:B------:R-:W-:Y:S01]  /*7800*/  LOP3.LUT R175, R191, 0xff00ff, RZ, 0xc0, !PT ;  /* 0x00ff00ffbfaf7812 */ /* 0x000fe200078ec0ff */
[--C-:B------:R-:W-:Y:S01]  /*7810*/  FFMA.FTZ R13, R13, UR4, -R188.reuse ;  /* 0x000000040d0d7c23 */ /* 0x100fe200080108bc */
[----:B----4-:R-:W-:Y:S01]  /*7820*/  F2FP.F16.F32.PACK_AB R174, R240, R241 ;  /* 0x000000f1f0ae723e */ /* 0x010fe200000000ff */
[--C-:B------:R-:W-:Y:S01]  /*7830*/  FFMA.FTZ R14, R14, UR4, -R189.reuse ;  /* 0x000000040e0e7c23 */ /* 0x100fe200080108bd */
[----:B------:R-:W-:Y:S01]  /*7840*/  FFMA.FTZ R15, R15, UR4, -R189 ;  /* 0x000000040f0f7c23 */ /* 0x000fe200080108bd */
[--C-:B------:R-:W-:Y:S02]  /*7850*/  HSET2.LE.AND R175, R175, R185.reuse, PT ;  /* 0x000000b9afaf7233 */ /* 0x100fe40003803000 */
[----:B------:R4:W5:Y:S01]  /*7860*/  MUFU.EX2 R209, R7 ;  /* 0x0000000700d17308 */ /* 0x0009620000000800 */
[----:B------:R-:W-:Y:S01]  /*7870*/  LOP3.LUT R174, R174, R0, RZ, 0xc0, !PT ;  /* 0x00000000aeae7212 */ /* 0x000fe200078ec0ff */
[--C-:B------:R-:W-:Y:S01]  /*7880*/  FFMA.FTZ R8, R8, UR4, -R188.reuse ;  /* 0x0000000408087c23 */ /* 0x100fe200080108bc */
[----:B---3--:R-:W-:Y:S07]  /*7890*/  F2FP.F16.F32.PACK_AB R0, R235, R234 ;  /* 0x000000eaeb00723e */ /* 0x008fee00000000ff */
[----:B------:R-:W-:Y:S01]  /*78a0*/  MUFU.EX2 R211, R12 ;  /* 0x0000000c00d37308 */ /* 0x000fe20000000800 */
[----:B------:R-:W-:Y:S01]  /*78b0*/  F2FP.F16.F32.PACK_AB R2, R233, R232 ;  /* 0x000000e8e902723e */ /* 0x000fe200000000ff */
[----:B------:R-:W-:Y:S01]  /*78c0*/  FFMA.FTZ R9, R9, UR4, -R188 ;  /* 0x0000000409097c23 */ /* 0x000fe200080108bc */
[----:B------:R-:W-:Y:S07]  /*78d0*/  LOP3.LUT R175, R0, R175, RZ, 0xc0, !PT ;  /* 0x000000af00af7212 */ /* 0x000fee00078ec0ff */
[----:B------:R-:W3:Y:S01]  /*78e0*/  MUFU.EX2 R231, R13 ;  /* 0x0000000d00e77308 */ /* 0x000ee20000000800 */
[----:B------:R-:W-:Y:S01]  /*78f0*/  LOP3.LUT R172, R2, R172, RZ, 0xc0, !PT ;  /* 0x000000ac02ac7212 */ /* 0x000fe200078ec0ff */
[----:B------:R-:W-:Y:S01]  /*7900*/  FADD.FTZ R2, -R134, R137 ;  /* 0x0000008986027221 */ /* 0x000fe20000010100 */
[----:B------:R-:W-:Y:S07]  /*7910*/  FADD.FTZ R0, -R132, R138 ;  /* 0x0000008a84007221 */ /* 0x000fee0000010100 */
[----:B------:R-:W-:Y:S01]  /*7920*/  MUFU.EX2 R207, R14 ;  /* 0x0000000e00cf7308 */ /* 0x000fe20000000800 */
[--C-:B------:R-:W-:Y:S01]  /*7930*/  FFMA.FTZ R10, R10, UR4, -R189.reuse ;  /* 0x000000040a0a7c23 */ /* 0x100fe200080108bd */
[----:B------:R-:W-:Y:S01]  /*7940*/  FFMA.FTZ R11, R11, UR4, -R189 ;  /* 0x000000040b0b7c23 */ /* 0x000fe200080108bd */
[----:B--2---:R-:W-:Y:S07]  /*7950*/  LOP3.LUT R6, R184, 0xff00ff, RZ, 0xc0, !PT ;  /* 0x00ff00ffb8067812 */ /* 0x004fee00078ec0ff */
[----:B------:R-:W2:Y:S01]  /*7960*/  MUFU.EX2 R208, R15 ;  /* 0x0000000f00d07308 */ /* 0x000ea20000000800 */
[----:B------:R-:W-:Y:S01]  /*7970*/  FMUL.FTZ R2, R2, UR4 ;  /* 0x0000000402027c20 */ /* 0x000fe20008410000 */
[----:B------:R-:W-:Y:S01]  /*7980*/  FMUL.FTZ R0, R0, UR4 ;  /* 0x0000000400007c20 */ /* 0x000fe20008410000 */
[--C-:B------:R-:W-:Y:S07]  /*7990*/  HSET2.LE.AND R5, R182, R185.reuse, PT ;  /* 0x000000b9b6057233 */ /* 0x100fee0003803000 */
[----:B------:R1:W-:Y:S01]  /*79a0*/  MUFU.EX2 R206, R8 ;  /* 0x0000000800ce7308 */ /* 0x0003e20000000800 */
[--C-:B------:R-:W-:Y:S01]  /*79b0*/  HSET2.LE.AND R6, R6, R185.reuse, PT ;  /* 0x000000b906067233 */ /* 0x100fe20003803000 */
[----:B----4-:R-:W-:Y:S01]  /*79c0*/  FMUL.FTZ R7, R3, R143 ;  /* 0x0000008f03077220 */ /* 0x010fe20000410000 */
[--C-:B------:R-:W-:Y:S07]  /*79d0*/  HSET2.LE.AND R4, R181, R185.reuse, PT ;  /* 0x000000b9b5047233 */ /* 0x100fee0003803000 */
[----:B------:R4:W4:Y:S01]  /*79e0*/  MUFU.EX2 R205, R9 ;  /* 0x0000000900cd7308 */ /* 0x0009220000000800 */
[----:B-----5:R-:W-:Y:S01]  /*79f0*/  F2FP.F16.F32.PACK_AB R173, R209, R210 ;  /* 0x000000d2d1ad723e */ /* 0x020fe200000000ff */
[----:B------:R-:W-:Y:S01]  /*7a00*/  FMUL.FTZ R18, R3, R154 ;  /* 0x0000009a03127220 */ /* 0x000fe20000410000 */
[----:B---3--:R-:W-:Y:S07]  /*7a10*/  F2FP.F16.F32.PACK_AB R182, R231, R211 ;  /* 0x000000d3e7b6723e */ /* 0x008fee00000000ff */
[----:B------:R-:W-:Y:S01]  /*7a20*/  MUFU.EX2 R204, R10 ;  /* 0x0000000a00cc7308 */ /* 0x000fe20000000800 */
[----:B------:R-:W-:Y:S01]  /*7a30*/  LOP3.LUT R173, R173, R4, RZ, 0xc0, !PT ;  /* 0x00000004adad7212 */ /* 0x000fe200078ec0ff */
[C---:B------:R-:W-:Y:S01]  /*7a40*/  FMUL.FTZ R4, R133.reuse, R140 ;  /* 0x0000008c85047220 */ /* 0x040fe20000410000 */
[----:B--2---:R-:W-:Y:S07]  /*7a50*/  F2FP.F16.F32.PACK_AB R183, R208, R207 ;  /* 0x000000cfd0b7723e */ /* 0x004fee00000000ff */
[----:B------:R-:W2:Y:S01]  /*7a60*/  MUFU.EX2 R203, R11 ;  /* 0x0000000b00cb7308 */ /* 0x000ea20000000800 */
[----:B------:R-:W-:Y:S01]  /*7a70*/  LOP3.LUT R182, R182, R5, RZ, 0xc0, !PT ;  /* 0x00000005b6b67212 */ /* 0x000fe200078ec0ff */
[----:B------:R-:W-:Y:S01]  /*7a80*/  FMUL.FTZ R5, R133, R141 ;  /* 0x0000008d85057220 */ /* 0x000fe20000410000 */
[----:B------:R-:W-:Y:S07]  /*7a90*/  LOP3.LUT R183, R183, R6, RZ, 0xc0, !PT ;  /* 0x00000006b7b77212 */ /* 0x000fee00078ec0ff */
[----:B------:R-:W3:Y:S01]  /*7aa0*/  MUFU.EX2 R2, R2 ;  /* 0x0000000200027308 */ /* 0x000ee20000000800 */
[----:B------:R-:W-:Y:S01]  /*7ab0*/  FMUL.FTZ R6, R3, R142 ;  /* 0x0000008e03067220 */ /* 0x000fe20000410000 */
[--C-:B-1----:R-:W-:Y:S01]  /*7ac0*/  HSET2.LE.AND R8, R180, R185.reuse, PT ;  /* 0x000000b9b4087233 */ /* 0x102fe20003803000 */
[----:B------:R-:W1:Y:S07]  /*7ad0*/  LDSM.16.MT88.4 R140, [R215+0xa000] ;  /* 0x00a00000d78c783b */ /* 0x000e6e0000004200 */
[----:B------:R-:W5:Y:S01]  /*7ae0*/  MUFU.EX2 R0, R0 ;  /* 0x0000000000007308 */ /* 0x000f620000000800 */
[--C-:B----4-:R-:W-:Y:S01]  /*7af0*/  HSET2.LE.AND R9, R16, R185.reuse, PT ;  /* 0x000000b910097233 */ /* 0x110fe20003803000 */
[----:B------:R-:W-:Y:S01]  /*7b00*/  FMUL.FTZ R16, R133, R152 ;  /* 0x0000009885107220 */ /* 0x000fe20000410000 */
[----:B------:R-:W-:Y:S01]  /*7b10*/  F2FP.F16.F32.PACK_AB R180, R205, R206 ;  /* 0x000000cecdb4723e */ /* 0x000fe200000000ff */
[-C--:B------:R-:W-:Y:S05]  /*7b20*/  HMMA.16816.F32 R4, R172, R176.reuse, R4 ;  /* 0x000000b0ac04723c */ /* 0x080fea0000001804 */
[----:B--2---:R-:W-:Y:S01]  /*7b30*/  F2FP.F16.F32.PACK_AB R181, R203, R204 ;  /* 0x000000cccbb5723e */ /* 0x004fe200000000ff */
[----:B---3--:R-:W-:Y:S01]  /*7b40*/  FMUL.FTZ R12, R2, R148 ;  /* 0x00000094020c7220 */ /* 0x008fe20000410000 */
[----:B------:R-:W-:Y:S01]  /*7b50*/  LOP3.LUT R180, R180, R8, RZ, 0xc0, !PT ;  /* 0x00000008b4b47212 */ /* 0x000fe200078ec0ff */
[C---:B------:R-:W-:Y:S01]  /*7b60*/  FMUL.FTZ R8, R2.reuse, R144 ;  /* 0x0000009002087220 */ /* 0x040fe20000410000 */
[----:B------:R-:W-:Y:S01]  /*7b70*/  LOP3.LUT R181, R181, R9, RZ, 0xc0, !PT ;  /* 0x00000009b5b57212 */ /* 0x000fe200078ec0ff */
[----:B------:R-:W-:Y:S01]  /*7b80*/  FMUL.FTZ R9, R2, R145 ;  /* 0x0000009102097220 */ /* 0x000fe20000410000 */
[C---:B-----5:R-:W-:Y:S01]  /*7b90*/  FMUL.FTZ R10, R0.reuse, R146 ;  /* 0x00000092000a7220 */ /* 0x060fe20000410000 */
[----:B------:R-:W-:Y:S01]  /*7ba0*/  FMUL.FTZ R11, R0, R147 ;  /* 0x00000093000b7220 */ /* 0x000fe20000410000 */
[----:B------:R-:W-:Y:S01]  /*7bb0*/  FMUL.FTZ R13, R2, R149 ;  /* 0x00000095020d7220 */ /* 0x000fe20000410000 */
[C---:B------:R-:W-:Y:S01]  /*7bc0*/  FMUL.FTZ R14, R0.reuse, R150 ;  /* 0x00000096000e7220 */ /* 0x040fe20000410000 */
[----:B------:R-:W-:Y:S01]  /*7bd0*/  FMUL.FTZ R15, R0, R151 ;  /* 0x00000097000f7220 */ /* 0x000fe20000410000 */
[----:B------:R-:W-:Y:S01]  /*7be0*/  FMUL.FTZ R19, R3, R155 ;  /* 0x0000009b03137220 */ /* 0x000fe20000410000 */
[----:B------:R-:W-:Y:S01]  /*7bf0*/  IADD3 R184, PT, PT, R212, 0xa040, RZ ;  /* 0x0000a040d4b87810 */ /* 0x000fe20007ffe0ff */
[----:B------:R-:W-:Y:S01]  /*7c00*/  FMUL.FTZ R36, R133, R36 ;  /* 0x0000002485247220 */ /* 0x000fe20000410000 */
[C---:B------:R-:W-:Y:S04]  /*7c10*/  HMMA.16816.F32 R8, R180.reuse, R176, R8 ;  /* 0x000000b0b408723c */ /* 0x040fe80000001808 */
[----:B------:R-:W-:Y:S01]  /*7c20*/  @P0 IADD3 R184, PT, PT, R243, -0x40, RZ ;  /* 0xffffffc0f3b80810 */ /* 0x000fe20007ffe0ff */
[----:B------:R-:W-:Y:S01]  /*7c30*/  FMUL.FTZ R37, R133, R37 ;  /* 0x0000002585257220 */ /* 0x000fe20000410000 */
[C---:B------:R-:W-:Y:S01]  /*7c40*/  FMUL.FTZ R38, R3.reuse, R38 ;  /* 0x0000002603267220 */ /* 0x040fe20000410000 */
[----:B------:R-:W-:Y:S01]  /*7c50*/  FMUL.FTZ R39, R3, R39 ;  /* 0x0000002703277220 */ /* 0x000fe20000410000 */
[-C--:B------:R-:W-:Y:S01]  /*7c60*/  HMMA.16816.F32 R12, R180, R178.reuse, R12 ;  /* 0x000000b2b40c723c */ /* 0x080fe2000000180c */
[----:B------:R-:W2:Y:S02]  /*7c70*/  LDSM.16.MT88.4 R144, [R184] ;  /* 0x00000000b890783b */ /* 0x000ea40000004200 */
[----:B------:R-:W-:Y:S01]  /*7c80*/  IADD3 R151, PT, PT, R213, R184, RZ ;  /* 0x000000b8d5977210 */ /* 0x000fe20007ffe0ff */
        /* <DEDUP_REMOVED lines=27> */
[----:B------:R-:W1:Y:S03]  /*7e40*/  LDSM.16.MT88.4 R140, [R151] ;  /* 0x00000000978c783b */ /* 0x000e660000004200 */
        /* <DEDUP_REMOVED lines=48> */
[----:B------:R-:W-:Y:S01]  /*8150*/  LOP3.LUT R137, R196, UR9, R201, 0x96, !PT ;  /* 0x00000009c4897c12 */ /* 0x000fe2000f8e96c9 */
[C---:B------:R-:W-:Y:S01]  /*8160*/  FMUL.FTZ R100, R133.reuse, R100 ;  /* 0x0000006485647220 */ /* 0x040fe20000410000 */
[----:B------:R-:W-:Y:S01]  /*8170*/  LOP3.LUT R138, R194, UR9, R199, 0x96, !PT ;  /* 0x00000009c28a7c12 */ /* 0x000fe2000f8e96c7 */
[-C--:B--2---:R-:W-:Y:S03]  /*8180*/  HMMA.16816.F32 R84, R172, R144.reuse, R84 ;  /* 0x00000090ac54723c */ /* 0x084fe60000001854 */
[----:B------:R-:W-:Y:S01]  /*8190*/  FMUL.FTZ R101, R133, R101 ;  /* 0x0000006585657220 */ /* 0x000fe20000410000 */
[C---:B------:R-:W-:Y:S01]  /*81a0*/  FMUL.FTZ R102, R3.reuse, R102 ;  /* 0x0000006603667220 */ /* 0x040fe20000410000 */
[----:B------:R-:W-:Y:S01]  /*81b0*/  FMUL.FTZ R103, R3, R103 ;  /* 0x0000006703677220 */ /* 0x000fe20000410000 */
[C---:B------:R-:W-:Y:S01]  /*81c0*/  FMUL.FTZ R104, R2.reuse, R104 ;  /* 0x0000006802687220 */ /* 0x040fe20000410000 */
[----:B------:R-:W-:Y:S01]  /*81d0*/  FMUL.FTZ R105, R2, R105 ;  /* 0x0000006902697220 */ /* 0x000fe20000410000 */
[C---:B------:R-:W-:Y:S04]  /*81e0*/  HMMA.16816.F32 R88, R180.reuse, R144, R88 ;  /* 0x00000090b458723c */ /* 0x040fe80000001858 */
[----:B------:R-:W-:Y:S04]  /*81f0*/  IMAD.WIDE.U32 R144, R137, -0x2daee0ad, RZ ;  /* 0xd2511f5389907825 */ /* 0x000fe800078e00ff */
[C---:B------:R-:W-:Y:S01]  /*8200*/  FMUL.FTZ R106, R0.reuse, R106 ;  /* 0x0000006a006a7220 */ /* 0x040fe20000410000 */
[----:B------:R-:W-:Y:S01]  /*8210*/  FMUL.FTZ R107, R0, R107 ;  /* 0x0000006b006b7220 */ /* 0x000fe20000410000 */
[-C--:B------:R-:W-:Y:S03]  /*8220*/  HMMA.16816.F32 R92, R180, R146.reuse, R92 ;  /* 0x00000092b45c723c */ /* 0x080fe6000000185c */
[----:B------:R-:W-:Y:S01]  /*8230*/  LOP3.LUT R137, R192, UR6, R145, 0x96, !PT ;  /* 0x00000006c0897c12 */ /* 0x000fe2000f8e9691 */
[----:B------:R-:W-:Y:S01]  /*8240*/  FMUL.FTZ R108, R2, R108 ;  /* 0x0000006c026c7220 */ /* 0x000fe20000410000 */
[----:B------:R-:W-:Y:S01]  /*8250*/  PRMT R148, R144, 0x7773, RZ ;  /* 0x0000777390947816 */ /* 0x000fe200000000ff */
[----:B------:R-:W-:Y:S01]  /*8260*/  FMUL.FTZ R109, R2, R109 ;  /* 0x0000006d026d7220 */ /* 0x000fe20000410000 */
[----:B------:R-:W-:Y:S01]  /*8270*/  PRMT R153, R144, 0x7772, RZ ;  /* 0x0000777290997816 */ /* 0x000fe200000000ff */
[C---:B------:R-:W-:Y:S04]  /*8280*/  HMMA.16816.F32 R96, R172.reuse, R146, R96 ;  /* 0x00000092ac60723c */ /* 0x040fe80000001860 */
[----:B------:R-:W-:Y:S01]  /*8290*/  IMAD.WIDE.U32 R146, R138, -0x2daee0ad, RZ ;  /* 0xd2511f538a927825 */ /* 0x000fe200078e00ff */
[----:B------:R-:W-:Y:S02]  /*82a0*/  MOV R152, R144 ;  /* 0x0000009000987202 */ /* 0x000fe40000000f00 */
[----:B------:R-:W-:Y:S01]  /*82b0*/  PRMT R176, R144, 0x7771, RZ ;  /* 0x0000777190b07816 */ /* 0x000fe200000000ff */
[----:B------:R-:W-:Y:S01]  /*82c0*/  FMUL.FTZ R110, R0, R110 ;  /* 0x0000006e006e7220 */ /* 0x000fe20000410000 */
[-C--:B-1----:R-:W-:Y:S03]  /*82d0*/  HMMA.16816.F32 R100, R172, R140.reuse, R100 ;  /* 0x0000008cac64723c */ /* 0x082fe60000001864 */
[----:B------:R-:W-:Y:S01]  /*82e0*/  LOP3.LUT R138, R190, UR6, R147, 0x96, !PT ;  /* 0x00000006be8a7c12 */ /* 0x000fe2000f8e9693 */
[----:B------:R-:W-:Y:S01]  /*82f0*/  FMUL.FTZ R111, R0, R111 ;  /* 0x0000006f006f7220 */ /* 0x000fe20000410000 */
[----:B------:R-:W-:Y:S01]  /*8300*/  MOV R139, R146 ;  /* 0x00000092008b7202 */ /* 0x000fe20000000f00 */
[C---:B------:R-:W-:Y:S01]  /*8310*/  FMUL.FTZ R112, R133.reuse, R112 ;  /* 0x0000007085707220 */ /* 0x040fe20000410000 */
[C---:B------:R-:W-:Y:S01]  /*8320*/  PRMT R154, R146.reuse, 0x7773, RZ ;  /* 0x00007773929a7816 */ /* 0x040fe200000000ff */
[C---:B------:R-:W-:Y:S04]  /*8330*/  HMMA.16816.F32 R104, R180.reuse, R140, R104 ;  /* 0x0000008cb468723c */ /* 0x040fe80000001868 */
[C---:B------:R-:W-:Y:S01]  /*8340*/  PRMT R150, R146.reuse, 0x7772, RZ ;  /* 0x0000777292967816 */ /* 0x040fe200000000ff */
[----:B------:R-:W-:Y:S01]  /*8350*/  FMUL.FTZ R113, R133, R113 ;  /* 0x0000007185717220 */ /* 0x000fe20000410000 */
[----:B------:R-:W-:Y:S01]  /*8360*/  PRMT R155, R146, 0x7771, RZ ;  /* 0x00007771929b7816 */ /* 0x000fe200000000ff */
[----:B------:R-:W-:Y:S01]  /*8370*/  FMUL.FTZ R114, R3, R114 ;  /* 0x0000007203727220 */ /* 0x000fe20000410000 */
[-C--:B------:R-:W-:Y:S01]  /*8380*/  HMMA.16816.F32 R108, R180, R142.reuse, R108 ;  /* 0x0000008eb46c723c */ /* 0x080fe2000000186c */
[----:B------:R-:W1:Y:S02]  /*8390*/  LDSM.16.MT88.4 R144, [R184+0x1000] ;  /* 0x00100000b890783b */ /* 0x000e640000004200 */
[----:B------:R-:W-:Y:S01]  /*83a0*/  LOP3.LUT R149, R139, 0xff, RZ, 0xc0, !PT ;  /* 0x000000ff8b957812 */ /* 0x000fe200078ec0ff */
[----:B------:R-:W-:Y:S01]  /*83b0*/  FMUL.FTZ R115, R3, R115 ;  /* 0x0000007303737220 */ /* 0x000fe20000410000 */
[----:B------:R-:W-:Y:S01]  /*83c0*/  LOP3.LUT R139, R137, 0xffff, RZ, 0xc0, !PT ;  /* 0x0000ffff898b7812 */ /* 0x000fe200078ec0ff */
[----:B------:R-:W-:Y:S01]  /*83d0*/  FMUL.FTZ R116, R133, R116 ;  /* 0x0000007485747220 */ /* 0x000fe20000410000 */
[----:B------:R-:W-:Y:S01]  /*83e0*/  PRMT R153, R153, 0x5410, R148 ;  /* 0x0000541099997816 */ /* 0x000fe20000000094 */
[----:B------:R-:W-:Y:S01]  /*83f0*/  FMUL.FTZ R117, R133, R117 ;  /* 0x0000007585757220 */ /* 0x000fe20000410000 */
[----:B------:R-:W-:Y:S01]  /*8400*/  PRMT R140, R137, 0x7632, R140 ;  /* 0x00007632898c7816 */ /* 0x000fe2000000008c */
[----:B------:R-:W-:Y:S01]  /*8410*/  FMUL.FTZ R118, R3, R118 ;  /* 0x0000007603767220 */ /* 0x000fe20000410000 */
[C---:B------:R-:W-:Y:S04]  /*8420*/  HMMA.16816.F32 R112, R172.reuse, R142, R112 ;  /* 0x0000008eac70723c */ /* 0x040fe80000001870 */
[----:B------:R-:W-:Y:S01]  /*8430*/  LOP3.LUT R148, R137, 0xff, RZ, 0xc0, !PT ;  /* 0x000000ff89947812 */ /* 0x000fe200078ec0ff */
[----:B------:R-:W-:Y:S01]  /*8440*/  FMUL.FTZ R119, R3, R119 ;  /* 0x0000007703777220 */ /* 0x000fe20000410000 */
[----:B------:R-:W-:Y:S01]  /*8450*/  SHF.R.U32.HI R139, RZ, 0x8, R139 ;  /* 0x00000008ff8b7819 */ /* 0x000fe2000001168b */
[C---:B------:R-:W-:Y:S01]  /*8460*/  FMUL.FTZ R120, R2.reuse, R120 ;  /* 0x0000007802787220 */ /* 0x040fe20000410000 */
[----:B------:R-:W-:Y:S01]  /*8470*/  SHF.R.U32.HI R141, RZ, 0x18, R137 ;  /* 0x00000018ff8d7819 */ /* 0x000fe20000011689 */
[----:B------:R-:W-:Y:S01]  /*8480*/  FMUL.FTZ R121, R2, R121 ;  /* 0x0000007902797220 */ /* 0x000fe20000410000 */
[----:B------:R-:W-:Y:S01]  /*8490*/  LOP3.LUT R137, R140, 0xff, RZ, 0xc0, !PT ;  /* 0x000000ff8c897812 */ /* 0x000fe200078ec0ff */
[----:B------:R-:W-:Y:S01]  /*84a0*/  FMUL.FTZ R122, R0, R122 ;  /* 0x0000007a007a7220 */ /* 0x000fe20000410000 */
[----:B------:R-:W-:Y:S01]  /*84b0*/  PRMT R139, R148, 0x5410, R139 ;  /* 0x00005410948b7816 */ /* 0x000fe2000000008b */
[----:B------:R-:W-:Y:S01]  /*84c0*/  FMUL.FTZ R123, R0, R123 ;  /* 0x0000007b007b7220 */ /* 0x000fe20000410000 */
[----:B------:R-:W-:Y:S01]  /*84d0*/  LOP3.LUT R152, R152, 0xff, RZ, 0xc0, !PT ;  /* 0x000000ff98987812 */ /* 0x000fe200078ec0ff */
[----:B------:R-:W-:Y:S01]  /*84e0*/  FFMA.FTZ R20, R20, UR4, -R187 ;  /* 0x0000000414147c23 */ /* 0x000fe200080108bb */
[----:B------:R-:W-:Y:S01]  /*84f0*/  LOP3.LUT R148, R138, 0xffff, RZ, 0xc0, !PT ;  /* 0x0000ffff8a947812 */ /* 0x000fe200078ec0ff */
[----:B------:R-:W-:Y:S01]  /*8500*/  FFMA.FTZ R22, R22, UR4, -R186 ;  /* 0x0000000416167c23 */ /* 0x000fe200080108ba */
[----:B------:R-:W-:Y:S01]  /*8510*/  PRMT R177, R137, 0x5410, R141 ;  /* 0x0000541089b17816 */ /* 0x000fe2000000008d */
[----:B------:R2:W-:Y:S01]  /*8520*/  MUFU.EX2 R198, R20 ;  /* 0x0000001400c67308 */ /* 0x0005e20000000800 */
[----:B------:R-:W-:Y:S01]  /*8530*/  PRMT R140, R152, 0x5410, R176 ;  /* 0x00005410988c7816 */ /* 0x000fe200000000b0 */
[----:B------:R-:W-:Y:S01]  /*8540*/  FFMA.FTZ R152, R32, UR4, -R187 ;  /* 0x0000000420987c23 */ /* 0x000fe200080108bb */
[----:B------:R-:W-:Y:S01]  /*8550*/  LOP3.LUT R137, R138, 0xff, RZ, 0xc0, !PT ;  /* 0x000000ff8a897812 */ /* 0x000fe200078ec0ff */
[----:B------:R-:W-:Y:S01]  /*8560*/  FMUL.FTZ R32, R2, R156 ;  /* 0x0000009c02207220 */ /* 0x000fe20000410000 */
[----:B------:R-:W-:Y:S05]  /*8570*/  SHF.R.U32.HI R148, RZ, 0x8, R148 ;  /* 0x00000008ff947819 */ /* 0x000fea0000011694 */
[----:B------:R-:W-:Y:S01]  /*8580*/  MUFU.EX2 R201, R152 ;  /* 0x0000009800c97308 */ /* 0x000fe20000000800 */
[----:B------:R-:W-:Y:S01]  /*8590*/  PRMT R176, R138, 0x7632, R176 ;  /* 0x000076328ab07816 */ /* 0x000fe200000000b0 */
[----:B------:R-:W-:Y:S01]  /*85a0*/  FMUL.FTZ R124, R133, R124 ;  /* 0x0000007c857c7220 */ /* 0x000fe20000410000 */
[----:B------:R-:W-:Y:S07]  /*85b0*/  PRMT R148, R137, 0x5410, R148 ;  /* 0x0000541089947816 */ /* 0x000fee0000000094 */
[----:B------:R3:W-:Y:S01]  /*85c0*/  MUFU.EX2 R195, R22 ;  /* 0x0000001600c37308 */ /* 0x0007e20000000800 */
[-C--:B-1----:R-:W-:Y:S03]  /*85d0*/  HMMA.16816.F32 R116, R172, R144.reuse, R116 ;  /* 0x00000090ac74723c */ /* 0x082fe60000001874 */
[--C-:B------:R-:W-:Y:S01]  /*85e0*/  HSET2.LE.AND R137, R140, R185.reuse, PT ;  /* 0x000000b98c897233 */ /* 0x100fe20003803000 */
[C---:B--2---:R-:W-:Y:S01]  /*85f0*/  FMUL.FTZ R20, R133.reuse, R160 ;  /* 0x000000a085147220 */ /* 0x044fe20000410000 */
[----:B------:R-:W1:Y:S01]  /*8600*/  LDSM.16.MT88.4 R140, [R151+0x1000] ;  /* 0x00100000978c783b */ /* 0x000e620000004200 */
[----:B------:R-:W-:Y:S01]  /*8610*/  SHF.R.U32.HI R138, RZ, 0x18, R138 ;  /* 0x00000018ff8a7819 */ /* 0x000fe2000001168a */
[----:B------:R-:W-:Y:S01]  /*8620*/  FMUL.FTZ R125, R133, R125 ;  /* 0x0000007d857d7220 */ /* 0x000fe20000410000 */
[C---:B------:R-:W-:Y:S04]  /*8630*/  HMMA.16816.F32 R120, R180.reuse, R144, R120 ;  /* 0x00000090b478723c */ /* 0x040fe80000001878 */
[----:B------:R-:W-:Y:S01]  /*8640*/  LOP3.LUT R176, R176, 0xff, RZ, 0xc0, !PT ;  /* 0x000000ffb0b07812 */ /* 0x000fe200078ec0ff */
[----:B------:R-:W-:Y:S01]  /*8650*/  FMUL.FTZ R126, R3, R126 ;  /* 0x0000007e037e7220 */ /* 0x000fe20000410000 */
[----:B------:R-:W-:Y:S01]  /*8660*/  PRMT R150, R150, 0x5410, R154 ;  /* 0x0000541096967816 */ /* 0x000fe2000000009a */
[----:B------:R-:W-:Y:S01]  /*8670*/  FFMA.FTZ R154, R34, UR4, -R186 ;  /* 0x00000004229a7c23 */ /* 0x000fe200080108ba */
[----:B------:R-:W-:Y:S01]  /*8680*/  PRMT R176, R176, 0x5410, R138 ;  /* 0x00005410b0b07816 */ /* 0x000fe2000000008a */
[----:B------:R-:W-:Y:S01]  /*8690*/  FMUL.FTZ R34, R0, R158 ;  /* 0x0000009e00227220 */ /* 0x000fe20000410000 */
[----:B------:R-:W-:Y:S01]  /*86a0*/  PRMT R149, R149, 0x5410, R155 ;  /* 0x0000541095957816 */ /* 0x000fe2000000009b */
[--C-:B------:R-:W-:Y:S01]  /*86b0*/  FFMA.FTZ R155, R35, UR4, -R186.reuse ;  /* 0x00000004239b7c23 */ /* 0x100fe200080108ba */
[----:B------:R-:W-:Y:S01]  /*86c0*/  LOP3.LUT R138, R153, 0xff00ff, RZ, 0xc0, !PT ;  /* 0x00ff00ff998a7812 */ /* 0x000fe200078ec0ff */
[--C-:B------:R-:W-:Y:S01]  /*86d0*/  FFMA.FTZ R153, R33, UR4, -R187.reuse ;  /* 0x0000000421997c23 */ /* 0x100fe200080108bb */
[----:B------:R-:W-:Y:S01]  /*86e0*/  FMUL.FTZ R33, R2, R157 ;  /* 0x0000009d02217220 */ /* 0x000fe20000410000 */
[----:B------:R-:W-:Y:S01]  /*86f0*/  FMUL.FTZ R35, R0, R159 ;  /* 0x0000009f00237220 */ /* 0x000fe20000410000 */
[----:B------:R-:W-:Y:S01]  /*8700*/  MUFU.EX2 R200, R154 ;  /* 0x0000009a00c87308 */ /* 0x000fe20000000800 */
[----:B------:R-:W-:Y:S01]  /*8710*/  LDSM.16.MT88.4 R156, [R215+0xa800] ;  /* 0x00a80000d79c783b */ /* 0x000fe20000004200 */
[----:B------:R-:W-:Y:S01]  /*8720*/  FFMA.FTZ R187, R21, UR4, -R187 ;  /* 0x0000000415bb7c23 */ /* 0x000fe200080108bb */
[----:B------:R-:W-:Y:S07]  /*8730*/  FFMA.FTZ R186, R23, UR4, -R186 ;  /* 0x0000000417ba7c23 */ /* 0x000fee00080108ba */
[----:B------:R-:W2:Y:S01]  /*8740*/  MUFU.EX2 R202, R153 ;  /* 0x0000009900ca7308 */ /* 0x000ea20000000800 */
[----:B------:R-:W-:Y:S01]  /*8750*/  FMUL.FTZ R21, R133, R161 ;  /* 0x000000a185157220 */ /* 0x000fe20000410000 */
[-C--:B------:R-:W-:Y:S08]  /*8760*/  HMMA.16816.F32 R32, R180, R146.reuse, R32 ;  /* 0x00000092b420723c */ /* 0x080ff00000001820 */
[----:B------:R4:W5:Y:S01]  /*8770*/  MUFU.EX2 R199, R155 ;  /* 0x0000009b00c77308 */ /* 0x0009620000000800 */
[----:B------:R-:W-:Y:S01]  /*8780*/  FMUL.FTZ R127, R3, R127 ;  /* 0x0000007f037f7220 */ /* 0x000fe20000410000 */
[--C-:B------:R-:W-:Y:S01]  /*8790*/  FFMA.FTZ R24, R24, UR4, -R188.reuse ;  /* 0x0000000418187c23 */ /* 0x100fe200080108bc */
[--C-:B------:R-:W-:Y:S01]  /*87a0*/  FFMA.FTZ R25, R25, UR4, -R188.reuse ;  /* 0x0000000419197c23 */ /* 0x100fe200080108bc */
[--C-:B------:R-:W-:Y:S01]  /*87b0*/  FFMA.FTZ R26, R26, UR4, -R189.reuse ;  /* 0x000000041a1a7c23 */ /* 0x100fe200080108bd */
[--C-:B------:R-:W-:Y:S01]  /*87c0*/  FFMA.FTZ R27, R27, UR4, -R189.reuse ;  /* 0x000000041b1b7c23 */ /* 0x100fe200080108bd */
[C---:B---3--:R-:W-:Y:S01]  /*87d0*/  FMUL.FTZ R22, R3.reuse, R162 ;  /* 0x000000a203167220 */ /* 0x048fe20000410000 */
[----:B------:R-:W-:Y:S01]  /*87e0*/  FMUL.FTZ R23, R3, R163 ;  /* 0x000000a303177220 */ /* 0x000fe20000410000 */
[C---:B------:R-:W-:Y:S02]  /*87f0*/  HMMA.16816.F32 R124, R172.reuse, R146, R124 ;  /* 0x00000092ac7c723c */ /* 0x040fe4000000187c */
[----:B------:R3:W-:Y:S01]  /*8800*/  MUFU.EX2 R194, R24 ;  /* 0x0000001800c27308 */ /* 0x0007e20000000800 */
[----:B------:R-:W-:Y:S01]  /*8810*/  LDSM.16.MT88.4 R160, [R184+0x800] ;  /* 0x00080000b8a0783b */ /* 0x000fe20000004200 */
[----:B--2---:R-:W-:Y:S08]  /*8820*/  F2FP.F16.F32.PACK_AB R178, R202, R201 ;  /* 0x000000c9cab2723e */ /* 0x004ff000000000ff */
[----:B------:R2:W-:Y:S01]  /*8830*/  MUFU.EX2 R193, R25 ;  /* 0x0000001900c17308 */ /* 0x0005e20000000800 */
[--C-:B------:R-:W-:Y:S01]  /*8840*/  FFMA.FTZ R28, R28, UR4, -R188.reuse ;  /* 0x000000041c1c7c23 */ /* 0x100fe200080108bc */
[--C-:B------:R-:W-:Y:S01]  /*8850*/  FFMA.FTZ R30, R30, UR4, -R189.reuse ;  /* 0x000000041e1e7c23 */ /* 0x100fe200080108bd */
[-C--:B-1----:R-:W-:Y:S07]  /*8860*/  HMMA.16816.F32 R20, R172, R140.reuse, R20 ;  /* 0x0000008cac14723c */ /* 0x082fee0000001814 */
[----:B------:R1:W-:Y:S01]  /*8870*/  MUFU.EX2 R192, R26 ;  /* 0x0000001a00c07308 */ /* 0x0003e20000000800 */
[----:B----4-:R-:W4:Y:S01]  /*8880*/  LDSM.16.MT88.4 R152, [R212+0xa800] ;  /* 0x00a80000d498783b */ /* 0x010f220000004200 */
[C---:B------:R-:W-:Y:S01]  /*8890*/  FMUL.FTZ R128, R2.reuse, R128 ;  /* 0x0000008002807220 */ /* 0x040fe20000410000 */
[----:B------:R-:W-:Y:S07]  /*88a0*/  FMUL.FTZ R129, R2, R129 ;  /* 0x0000008102817220 */ /* 0x000fee0000410000 */
[----:B------:R5:W-:Y:S01]  /*88b0*/  MUFU.EX2 R190, R27 ;  /* 0x0000001b00be7308 */ /* 0x000be20000000800 */
[C---:B------:R-:W-:Y:S01]  /*88c0*/  FMUL.FTZ R130, R0.reuse, R130 ;  /* 0x0000008200827220 */ /* 0x040fe20000410000 */
[----:B------:R-:W-:Y:S01]  /*88d0*/  FMUL.FTZ R131, R0, R131 ;  /* 0x0000008300837220 */ /* 0x000fe20000410000 */
[----:B------:R-:W-:Y:S07]  /*88e0*/  LOP3.LUT R178, R178, R137, RZ, 0xc0, !PT ;  /* 0x00000089b2b27212 */ /* 0x000fee00078ec0ff */
[----:B------:R4:W-:Y:S01]  /*88f0*/  MUFU.EX2 R191, R28 ;  /* 0x0000001c00bf7308 */ /* 0x0009e20000000800 */
[--C-:B------:R-:W-:Y:S01]  /*8900*/  HSET2.LE.AND R138, R138, R185.reuse, PT ;  /* 0x000000b98a8a7233 */ /* 0x100fe20003803000 */
[C---:B---3--:R-:W-:Y:S01]  /*8910*/  FMUL.FTZ R24, R2.reuse, R164 ;  /* 0x000000a402187220 */ /* 0x048fe20000410000 */
[--C-:B------:R-:W-:Y:S07]  /*8920*/  HSET2.LE.AND R139, R139, R185.reuse, PT ;  /* 0x000000b98b8b7233 */ /* 0x100fee0003803000 */
[----:B------:R3:W-:Y:S01]  /*8930*/  MUFU.EX2 R137, R30 ;  /* 0x0000001e00897308 */ /* 0x0007e20000000800 */
[C---:B------:R-:W-:Y:S09]  /*8940*/  HMMA.16816.F32 R128, R180.reuse, R140, R128 ;  /* 0x0000008cb480723c */ /* 0x040ff20000001880 */
[----:B------:R-:W3:Y:S01]  /*8950*/  MUFU.EX2 R197, R187 ;  /* 0x000000bb00c57308 */ /* 0x000ee20000000800 */
[----:B--2---:R-:W-:Y:S01]  /*8960*/  FMUL.FTZ R25, R2, R165 ;  /* 0x000000a502197220 */ /* 0x004fe20000410000 */
[C---:B-1----:R-:W-:Y:S01]  /*8970*/  FMUL.FTZ R26, R0.reuse, R166 ;  /* 0x000000a6001a7220 */ /* 0x042fe20000410000 */
[----:B-----5:R-:W-:Y:S07]  /*8980*/  FMUL.FTZ R27, R0, R167 ;  /* 0x000000a7001b7220 */ /* 0x020fee0000410000 */
[----:B------:R-:W1:Y:S01]  /*8990*/  MUFU.EX2 R196, R186 ;  /* 0x000000ba00c47308 */ /* 0x000e620000000800 */
[--C-:B------:R-:W-:Y:S01]  /*89a0*/  HSET2.LE.AND R144, R177, R185.reuse, PT ;  /* 0x000000b9b1907233 */ /* 0x100fe20003803000 */
[----:B----4-:R-:W-:Y:S01]  /*89b0*/  FMUL.FTZ R28, R133, R168 ;  /* 0x000000a8851c7220 */ /* 0x010fe20000410000 */
[--C-:B------:R-:W-:Y:S01]  /*89c0*/  HSET2.LE.AND R145, R176, R185.reuse, PT ;  /* 0x000000b9b0917233 */ /* 0x100fe20003803000 */
[----:B------:R-:W-:Y:S01]  /*89d0*/  FFMA.FTZ R188, R29, UR4, -R188 ;  /* 0x000000041dbc7c23 */ /* 0x000fe200080108bc */
[----:B------:R-:W-:Y:S01]  /*89e0*/  FMUL.FTZ R29, R133, R169 ;  /* 0x000000a9851d7220 */ /* 0x000fe20000410000 */
[-C--:B------:R-:W-:Y:S01]  /*89f0*/  HMMA.16816.F32 R24, R180, R142.reuse, R24 ;  /* 0x0000008eb418723c */ /* 0x080fe20000001818 */
[----:B------:R-:W-:Y:S02]  /*8a00*/  LDSM.16.MT88.4 R180, [R215+0xb800] ;  /* 0x00b80000d7b4783b */ /* 0x000fe40000004200 */
[----:B------:R-:W-:Y:S01]  /*8a10*/  FFMA.FTZ R189, R31, UR4, -R189 ;  /* 0x000000041fbd7c23 */ /* 0x000fe200080108bd */
[C---:B---3--:R-:W-:Y:S01]  /*8a20*/  FMUL.FTZ R30, R3.reuse, R170 ;  /* 0x000000aa031e7220 */ /* 0x048fe20000410000 */
[----:B------:R-:W-:Y:S01]  /*8a30*/  FMUL.FTZ R31, R3, R171 ;  /* 0x000000ab031f7220 */ /* 0x000fe20000410000 */
[----:B------:R-:W-:Y:S01]  /*8a40*/  F2FP.F16.F32.PACK_AB R179, R199, R200 ;  /* 0x000000c8c7b3723e */ /* 0x000fe200000000ff */
[----:B------:R-:W2:Y:S01]  /*8a50*/  MUFU.EX2 R188, R188 ;  /* 0x000000bc00bc7308 */ /* 0x000ea20000000800 */
[----:B------:R-:W-:Y:S01]  /*8a60*/  F2FP.F16.F32.PACK_AB R176, R197, R198 ;  /* 0x000000c6c5b0723e */ /* 0x000fe200000000ff */
[----:B------:R-:W3:Y:S01]  /*8a70*/  LDSM.16.MT88.4 R168, [R151+0x800] ;  /* 0x0008000097a8783b */ /* 0x000ee20000004200 */
[----:B-1----:R-:W-:Y:S07]  /*8a80*/  F2FP.F16.F32.PACK_AB R177, R196, R195 ;  /* 0x000000c3c4b1723e */ /* 0x002fee00000000ff */
[----:B------:R-:W1:Y:S01]  /*8a90*/  MUFU.EX2 R189, R189 ;  /* 0x000000bd00bd7308 */ /* 0x000e620000000800 */
[----:B------:R-:W-:Y:S04]  /*8aa0*/  HMMA.16816.F32 R28, R172, R142, R28 ;  /* 0x0000008eac1c723c */ /* 0x000fe8000000181c */
[----:B------:R-:W-:Y:S01]  /*8ab0*/  LOP3.LUT R179, R179, R138, RZ, 0xc0, !PT ;  /* 0x0000008ab3b37212 */ /* 0x000fe200078ec0ff */
[----:B------:R-:W4:Y:S01]  /*8ac0*/  LDSM.16.MT88.4 R172, [R212+0xb800] ;  /* 0x00b80000d4ac783b */ /* 0x000f220000004200 */
[----:B------:R-:W-:Y:S01]  /*8ad0*/  LOP3.LUT R176, R176, R139, RZ, 0xc0, !PT ;  /* 0x0000008bb0b07212 */ /* 0x000fe200078ec0ff */
[----:B------:R-:W-:Y:S01]  /*8ae0*/  FFMA.FTZ R133, R133, R239, R232 ;  /* 0x000000ef85857223 */ /* 0x000fe200000100e8 */
[----:B------:R-:W-:Y:S01]  /*8af0*/  LOP3.LUT R177, R177, R144, RZ, 0xc0, !PT ;  /* 0x00000090b1b17212 */ /* 0x000fe200078ec0ff */
[----:B------:R-:W-:Y:S01]  /*8b00*/  FFMA.FTZ R3, R3, R238, R210 ;  /* 0x000000ee03037223 */ /* 0x000fe200000100d2 */
[----:B------:R-:W-:Y:S01]  /*8b10*/  LOP3.LUT R150, R150, 0xff00ff, RZ, 0xc0, !PT ;  /* 0x00ff00ff96967812 */ /* 0x000fe200078ec0ff */
[----:B------:R-:W-:Y:S01]  /*8b20*/  FFMA.FTZ R2, R2, R237, R206 ;  /* 0x000000ed02027223 */ /* 0x000fe200000100ce */
[--C-:B------:R-:W-:Y:S01]  /*8b30*/  HSET2.LE.AND R149, R149, R185.reuse, PT ;  /* 0x000000b995957233 */ /* 0x100fe20003803000 */
[----:B------:R-:W-:Y:S01]  /*8b40*/  FFMA.FTZ R0, R0, R236, R204 ;  /* 0x000000ec00007223 */ /* 0x000fe200000100cc */
[--C-:B------:R-:W-:Y:S01]  /*8b50*/  HSET2.LE.AND R148, R148, R185.reuse, PT ;  /* 0x000000b994947233 */ /* 0x100fe20003803000 */
[-C--:B------:R-:W-:Y:S01]  /*8b60*/  HMMA.16816.F32 R140, R176, R152.reuse, R4 ;  /* 0x00000098b08c723c */ /* 0x080fe20000001804 */
[----:B------:R5:W-:Y:S04]  /*8b70*/  LDSM.16.MT88.4 R4, [R151+0x1800] ;  /* 0x001800009704783b */ /* 0x000be80000004200 */
[----:B------:R-:W-:Y:S01]  /*8b80*/  HSET2.LE.AND R150, R150, R185, PT ;  /* 0x000000b996967233 */ /* 0x000fe20003803000 */
[----:B------:R-:W-:Y:S01]  /*8b90*/  FADD.FTZ R133, R233, R133 ;  /* 0x00000085e9857221 */ /* 0x000fe20000010000 */
[----:B------:R-:W-:Y:S01]  /*8ba0*/  F2FP.F16.F32.PACK_AB R164, R193, R194 ;  /* 0x000000c2c1a4723e */ /* 0x000fe200000000ff */
[----:B------:R-:W-:Y:S01]  /*8bb0*/  FADD.FTZ R0, R203, R0 ;  /* 0x00000000cb007221 */ /* 0x000fe20000010000 */
[----:B------:R-:W-:Y:S01]  /*8bc0*/  F2FP.F16.F32.PACK_AB R165, R190, R192 ;  /* 0x000000c0bea5723e */ /* 0x000fe200000000ff */
[----:B------:R-:W4:Y:S01]  /*8bd0*/  LDSM.16.MT88.4 R184, [R184+0x1800] ;  /* 0x00180000b8b8783b */ /* 0x000f220000004200 */
[----:B--2---:R-:W-:Y:S01]  /*8be0*/  F2FP.F16.F32.PACK_AB R166, R188, R191 ;  /* 0x000000bfbca6723e */ /* 0x004fe200000000ff */
[----:B------:R-:W-:Y:S01]  /*8bf0*/  FADD.FTZ R0, R207, R0 ;  /* 0x00000000cf007221 */ /* 0x000fe20000010000 */
[----:B-1----:R-:W-:Y:S02]  /*8c00*/  F2FP.F16.F32.PACK_AB R167, R189, R137 ;  /* 0x00000089bda7723e */ /* 0x002fe400000000ff */
[----:B------:R-:W-:Y:S01]  /*8c10*/  LOP3.LUT R164, R164, R148, RZ, 0xc0, !PT ;  /* 0x00000094a4a47212 */ /* 0x000fe200078ec0ff */
[----:B------:R-:W-:Y:S01]  /*8c20*/  FADD.FTZ R0, R208, R0 ;  /* 0x00000000d0007221 */ /* 0x000fe20000010000 */
[----:B------:R-:W-:Y:S02]  /*8c30*/  LOP3.LUT R165, R165, R145, RZ, 0xc0, !PT ;  /* 0x00000091a5a57212 */ /* 0x000fe400078ec0ff */
[----:B------:R-:W-:Y:S01]  /*8c40*/  LOP3.LUT R166, R166, R149, RZ, 0xc0, !PT ;  /* 0x00000095a6a67212 */ /* 0x000fe200078ec0ff */
[----:B------:R-:W-:Y:S01]  /*8c50*/  FADD.FTZ R0, R192, R0 ;  /* 0x00000000c0007221 */ /* 0x000fe20000010000 */
[----:B------:R-:W-:Y:S02]  /*8c60*/  LOP3.LUT R167, R167, R150, RZ, 0xc0, !PT ;  /* 0x00000096a7a77212 */ /* 0x000fe400078ec0ff */
[----:B------:R-:W-:Y:S01]  /*8c70*/  MOV R138, R132 ;  /* 0x00000084008a7202 */ /* 0x000fe20000000f00 */
[----:B------:R-:W-:Y:S04]  /*8c80*/  FADD.FTZ R0, R190, R0 ;  /* 0x00000000be007221 */ /* 0x000fe80000010000 */
[C---:B------:R-:W-:Y:S04]  /*8c90*/  HMMA.16816.F32 R144, R164.reuse, R152, R8 ;  /* 0x00000098a490723c */ /* 0x040fe80000001808 */
[----:B------:R-:W-:Y:S01]  /*8ca0*/  FADD.FTZ R9, R209, R3 ;  /* 0x00000003d1097221 */ /* 0x000fe20000010000 */
[----:B------:R-:W-:Y:S01]  /*8cb0*/  FADD.FTZ R8, R205, R2 ;  /* 0x00000002cd087221 */ /* 0x000fe20000010000 */
[----:B------:R-:W-:Y:S01]  /*8cc0*/  FADD.FTZ R3, R241, R133 ;  /* 0x00000085f1037221 */ /* 0x000fe20000010000 */
[----:B------:R-:W-:Y:S01]  /*8cd0*/  FADD.FTZ R0, R137, R0 ;  /* 0x0000000089007221 */ /* 0x000fe20000010000 */
[-C--:B-----5:R-:W-:Y:S03]  /*8ce0*/  HMMA.16816.F32 R148, R164, R154.reuse, R12 ;  /* 0x0000009aa494723c */ /* 0x0a0fe6000000180c */
        /* <DEDUP_REMOVED lines=8> */
[----:B------:R-:W-:Y:S02]  /*8d70*/  MOV R137, R134 ;  /* 0x0000008600897202 */ /* 0x000fe40000000f00 */
[-C--:B------:R-:W-:Y:S03]  /*8d80*/  HMMA.16816.F32 R36, R176, R156.reuse, R36 ;  /* 0x0000009cb024723c */ /* 0x080fe60000001824 */
[----:B------:R-:W-:Y:S01]  /*8d90*/  FADD.FTZ R3, R197, R3 ;  /* 0x00000003c5037221 */ /* 0x000fe20000010000 */
[----:B------:R-:W-:Y:S01]  /*8da0*/  FADD.FTZ R2, R196, R2 ;  /* 0x00000002c4027221 */ /* 0x000fe20000010000 */
[----:B------:R-:W-:Y:S03]  /*8db0*/  MOV R133, R135 ;  /* 0x0000008700857202 */ /* 0x000fe60000000f00 */
        /* <DEDUP_REMOVED lines=34> */
[----:B------:R-:W-:Y:S04]  /*8fe0*/  HMMA.16816.F32 R168, R176, R6, R28 ;  /* 0x00000006b0a8723c */ /* 0x000fe8000000181c */
[----:B------:R-:W-:Y:S04]  /*8ff0*/  FADD.FTZ R2, R191, R4 ;  /* 0x00000004bf027221 */ /* 0x000fe80000010000 */
[----:B------:R-:W-:Y:S01]  /*9000*/  FADD.FTZ R237, R188, R2 ;  /* 0x00000002bced7221 */ /* 0x000fe20000010000 */
[----:B------:R-:W-:Y:S11]  /*9010*/  BRA.U UP0, `(.L_x_1697) ;  /* 0xffffffd500207547 */ /* 0x000ff6000b83ffff */
.L_x_1696:
[----:B------:R-:W2:Y:S01]  /*9020*/  LDL R139, [R1+0x14] ;  /* 0x00001400018b7983 */ /* 0x000ea20000100800 */
[----:B------:R-:W1:Y:S03]  /*9030*/  LDCU UR4, c[0x0][0x4fc] ;  /* 0x00009f80ff0477ac */ /* 0x000e660008000800 */
[----:B------:R-:W3:Y:S04]  /*9040*/  SHFL.BFLY PT, R0, R239, 0x2, 0x1f ;  /* 0x0c401f00ef007f89 */ /* 0x000ee800000e0000 */
[----:B------:R-:W4:Y:S01]  /*9050*/  SHFL.BFLY PT, R2, R238, 0x2, 0x1f ;  /* 0x0c401f00ee027f89 */ /* 0x000f2200000e0000 */
[----:B---3--:R-:W-:-:S03]  /*9060*/  FADD.FTZ R239, R0, R239 ;  /* 0x000000ef00ef7221 */ /* 0x008fc60000010000 */
[----:B------:R-:W3:Y:S01]  /*9070*/  SHFL.BFLY PT, R0, R237, 0x2, 0x1f ;  /* 0x0c401f00ed007f89 */ /* 0x000ee200000e0000 */
[----:B----4-:R-:W-:-:S03]  /*9080*/  FADD.FTZ R238, R2, R238 ;  /* 0x000000ee02ee7221 */ /* 0x010fc60000010000 */
[----:B------:R-:W4:Y:S04]  /*9090*/  SHFL.BFLY PT, R3, R239, 0x1, 0x1f ;  /* 0x0c201f00ef037f89 */ /* 0x000f2800000e0000 */
[----:B------:R-:W5:Y:S04]  /*90a0*/  SHFL.BFLY PT, R2, R236, 0x2, 0x1f ;  /* 0x0c401f00ec027f89 */ /* 0x000f6800000e0000 */
[----:B------:R-:W1:Y:S01]  /*90b0*/  SHFL.BFLY PT, R4, R238, 0x1, 0x1f ;  /* 0x0c201f00ee047f89 */ /* 0x000e6200000e0000 */
[----:B---3--:R-:W-:Y:S01]  /*90c0*/  FADD.FTZ R237, R0, R237 ;  /* 0x000000ed00ed7221 */ /* 0x008fe20000010000 */
[----:B----4-:R-:W-:-:S04]  /*90d0*/  FADD.FTZ R239, R239, R3 ;  /* 0x00000003efef7221 */ /* 0x010fc80000010000 */
[----:B------:R-:W3:Y:S01]  /*90e0*/  SHFL.BFLY PT, R5, R237, 0x1, 0x1f ;  /* 0x0c201f00ed057f89 */ /* 0x000ee200000e0000 */
[----:B------:R-:W-:Y:S01]  /*90f0*/  SHF.L.U32 R3, R219, 0x4, RZ ;  /* 0x00000004db037819 */ /* 0x000fe200000006ff */
[----:B-----5:R-:W-:Y:S01]  /*9100*/  FADD.FTZ R236, R2, R236 ;  /* 0x000000ec02ec7221 */ /* 0x020fe20000010000 */
[----:B------:R-:W-:Y:S01]  /*9110*/  FSETP.NE.FTZ.AND P4, PT, R239, RZ, PT ;  /* 0x000000ffef00720b */ /* 0x000fe20003f95000 */
[----:B------:R-:W4:Y:S01]  /*9120*/  MUFU.RCP R2, R239 ;  /* 0x000000ef00027308 */ /* 0x000f220000001000 */
[----:B------:R-:W-:Y:S01]  /*9130*/  LOP3.LUT R3, R3, 0x1c0, RZ, 0xc0, !PT ;  /* 0x000001c003037812 */ /* 0x000fe200078ec0ff */
[----:B-1----:R-:W-:Y:S01]  /*9140*/  FADD.FTZ R238, R238, R4 ;  /* 0x00000004eeee7221 */ /* 0x002fe20000010000 */
[----:B------:R-:W1:Y:S01]  /*9150*/  SHFL.BFLY PT, R133, R236, 0x1, 0x1f ;  /* 0x0c201f00ec857f89 */ /* 0x000e6200000e0000 */
[----:B------:R-:W-:-:S03]  /*9160*/  SHF.L.U32 R4, R219, 0x1, RZ ;  /* 0x00000001db047819 */ /* 0x000fc600000006ff */
[----:B------:R-:W-:Y:S01]  /*9170*/  FSETP.NE.FTZ.AND P3, PT, R238, RZ, PT ;  /* 0x000000ffee00720b */ /* 0x000fe20003f75000 */
[----:B------:R-:W5:Y:S01]  /*9180*/  MUFU.RCP R0, R238 ;  /* 0x000000ee00007308 */ /* 0x000f620000001000 */
[--C-:B------:R-:W-:Y:S02]  /*9190*/  LOP3.LUT R217, R217, 0x6, R4.reuse, 0xf8, !PT ;  /* 0x00000006d9d97812 */ /* 0x100fe400078ef804 */
[----:B------:R-:W-:-:S04]  /*91a0*/  LOP3.LUT R4, R3, 0x38, R4, 0xf8, !PT ;  /* 0x0000003803047812 */ /* 0x000fc800078ef804 */
[----:B------:R-:W-:Y:S02]  /*91b0*/  LOP3.LUT R217, R217, R4, RZ, 0xfc, !PT ;  /* 0x00000004d9d97212 */ /* 0x000fe400078efcff */
[----:B----4-:R-:W-:Y:S01]  /*91c0*/  FSEL R2, R2, 1, P4 ;  /* 0x3f80000002027808 */ /* 0x010fe20002000000 */
[----:B---3--:R-:W-:-:S05]  /*91d0*/  FADD.FTZ R237, R237, R5 ;  /* 0x00000005eded7221 */ /* 0x008fca0000010000 */
[----:B------:R-:W-:Y:S02]  /*91e0*/  FSETP.NE.FTZ.AND P2, PT, R237, RZ, PT ;  /* 0x000000ffed00720b */ /* 0x000fe40003f55000 */
[----:B-----5:R-:W-:Y:S01]  /*91f0*/  FSEL R3, R0, 1, P3 ;  /* 0x3f80000000037808 */ /* 0x020fe20001800000 */
[----:B------:R-:W-:Y:S01]  /*9200*/  FMUL.FTZ R0, R2, UR4 ;  /* 0x0000000402007c20 */ /* 0x000fe20008410000 */
[----:B-1----:R-:W-:Y:S01]  /*9210*/  FADD.FTZ R133, R236, R133 ;  /* 0x00000085ec857221 */ /* 0x002fe20000010000 */
[----:B------:R-:W1:Y:S02]  /*9220*/  MUFU.RCP R2, R237 ;  /* 0x000000ed00027308 */ /* 0x000e640000001000 */
        /* <DEDUP_REMOVED lines=34> */
[----:B-1----:R-:W-:Y:S01]  /*9450*/  FSEL R2, R2, 1, P2 ;  /* 0x3f80000002027808 */ /* 0x002fe20001000000 */
[----:B------:R-:W-:Y:S01]  /*9460*/  FMUL.FTZ R3, R3, UR4 ;  /* 0x0000000403037c20 */ /* 0x000fe20008410000 */
[----:B------:R-:W-:-:S02]  /*9470*/  F2FP.F16.F32.PACK_AB R6, R6, R140 ;  /* 0x0000008c0606723e */ /* 0x000fc400000000ff */
[----:B------:R-:W-:Y:S01]  /*9480*/  F2FP.F16.F32.PACK_AB R16, R16, R36 ;  /* 0x000000241010723e */ /* 0x000fe200000000ff */
        /* <DEDUP_REMOVED lines=17> */
[----:B------:R-:W-:Y:S01]  /*95a0*/  FMUL.FTZ R0, R0, UR4 ;  /* 0x0000000400007c20 */ /* 0x000fe20008410000 */
[C---:B------:R-:W-:Y:S01]  /*95b0*/  FMUL.FTZ R25, R3.reuse, R67 ;  /* 0x0000004303197220 */ /* 0x040fe20000410000 */
[C---:B------:R-:W-:Y:S01]  /*95c0*/  FMUL.FTZ R70, R3.reuse, R70 ;  /* 0x0000004603467220 */ /* 0x040fe20000410000 */
[----:B------:R-:W-:Y:S01]  /*95d0*/  FMUL.FTZ R71, R3, R71 ;  /* 0x0000004703477220 */ /* 0x000fe20000410000 */
[C---:B------:R-:W-:Y:S01]  /*95e0*/  FMUL.FTZ R61, R0.reuse, R63 ;  /* 0x0000003f003d7220 */ /* 0x040fe20000410000 */
[----:B------:R-:W-:Y:S01]  /*95f0*/  MOV R63, 0x10 ;  /* 0x00000010003f7802 */ /* 0x000fe20000000f00 */
[----:B------:R-:W-:Y:S01]  /*9600*/  FMUL.FTZ R4, R0, R62 ;  /* 0x0000003e00047220 */ /* 0x000fe20000410000 */
[----:B------:R-:W-:Y:S01]  /*9610*/  F2FP.F16.F32.PACK_AB R62, R5, R60 ;  /* 0x0000003c053e723e */ /* 0x000fe200000000ff */
[----:B------:R-:W-:Y:S01]  /*9620*/  FMUL.FTZ R82, R3, R82 ;  /* 0x0000005203527220 */ /* 0x000fe20000410000 */
[----:B------:R-:W-:Y:S01]  /*9630*/  SEL R63, R63, 0xfffffff0, !P0 ;  /* 0xfffffff03f3f7807 */ /* 0x000fe20004000000 */
        /* <DEDUP_REMOVED lines=79> */
[----:B------:R-:W-:-:S02]  /*9b30*/  F2FP.F16.F32.PACK_AB R61, R61, R4 ;  /* 0x000000043d3d723e */ /* 0x000fc400000000ff */
[----:B------:R-:W-:Y:S01]  /*9b40*/  LOP3.LUT P0, RZ, R219, 0x8, RZ, 0xc0, !PT ;  /* 0x00000008dbff7812 */ /* 0x000fe2000780c0ff */
[----:B------:R-:W-:Y:S01]  /*9b50*/  STS [R5+0x400], R3 ;  /* 0x0004000305007388 */ /* 0x000fe20000000800 */
[----:B------:R-:W-:Y:S02]  /*9b60*/  MOV R68, 0x20 ;  /* 0x0000002000447802 */ /* 0x000fe40000000f00 */
[----:B------:R-:W-:Y:S02]  /*9b70*/  F2FP.F16.F32.PACK_AB R2, R153, R152 ;  /* 0x000000989902723e */ /* 0x000fe400000000ff */
[----:B------:R-:W-:Y:S02]  /*9b80*/  F2FP.F16.F32.PACK_AB R0, R155, R154 ;  /* 0x0000009a9b00723e */ /* 0x000fe400000000ff */
[----:B------:R-:W-:Y:S02]  /*9b90*/  IADD3 R4, PT, PT, R5, R63, RZ ;  /* 0x0000003f05047210 */ /* 0x000fe40007ffe0ff */
[----:B------:R-:W-:-:S02]  /*9ba0*/  F2FP.F16.F32.PACK_AB R9, R9, R144 ;  /* 0x000000900909723e */ /* 0x000fc400000000ff */
[----:B------:R-:W-:Y:S01]  /*9bb0*/  F2FP.F16.F32.PACK_AB R8, R8, R146 ;  /* 0x000000920808723e */ /* 0x000fe200000000ff */
[----:B------:R3:W-:Y:S01]  /*9bc0*/  STS [R4], R2 ;  /* 0x0000000204007388 */ /* 0x0007e20000000800 */
[----:B------:R-:W-:Y:S02]  /*9bd0*/  F2FP.F16.F32.PACK_AB R7, R7, R148 ;  /* 0x000000940707723e */ /* 0x000fe400000000ff */
[----:B------:R-:W-:Y:S01]  /*9be0*/  F2FP.F16.F32.PACK_AB R10, R10, R150 ;  /* 0x000000960a0a723e */ /* 0x000fe200000000ff */
[----:B------:R4:W-:Y:S01]  /*9bf0*/  STS [R4+0x400], R0 ;  /* 0x0004000004007388 */ /* 0x0009e20000000800 */
[----:B------:R-:W-:Y:S02]  /*9c00*/  F2FP.F16.F32.PACK_AB R15, R15, R11 ;  /* 0x0000000b0f0f723e */ /* 0x000fe400000000ff */
[----:B------:R-:W-:Y:S01]  /*9c10*/  F2FP.F16.F32.PACK_AB R12, R12, R48 ;  /* 0x000000300c0c723e */ /* 0x000fe200000000ff */
[----:B------:R5:W-:Y:S01]  /*9c20*/  STS [R5+0x2000], R9 ;  /* 0x0020000905007388 */ /* 0x000be20000000800 */
[----:B-1----:R-:W-:-:S02]  /*9c30*/  SEL R6, R68, 0xffffffe0, !P0 ;  /* 0xffffffe044067807 */ /* 0x002fc40004000000 */
[----:B------:R-:W-:Y:S01]  /*9c40*/  LOP3.LUT P0, RZ, R219, 0x10, RZ, 0xc0, !PT ;  /* 0x00000010dbff7812 */ /* 0x000fe2000780c0ff */
[----:B------:R1:W-:Y:S01]  /*9c50*/  STS [R5+0x2400], R8 ;  /* 0x0024000805007388 */ /* 0x0003e20000000800 */
[----:B------:R-:W-:Y:S02]  /*9c60*/  F2FP.F16.F32.PACK_AB R11, R51, R17 ;  /* 0x00000011330b723e */ /* 0x000fe400000000ff */
[----:B------:R-:W-:Y:S01]  /*9c70*/  F2FP.F16.F32.PACK_AB R14, R14, R40 ;  /* 0x000000280e0e723e */ /* 0x000fe200000000ff */
[----:B------:R1:W-:Y:S01]  /*9c80*/  STS [R4+0x2000], R7 ;  /* 0x0020000704007388 */ /* 0x0003e20000000800 */
[----:B------:R-:W-:Y:S02]  /*9c90*/  F2FP.F16.F32.PACK_AB R13, R13, R42 ;  /* 0x0000002a0d0d723e */ /* 0x000fe400000000ff */
[----:B------:R-:W-:Y:S01]  /*9ca0*/  F2FP.F16.F32.PACK_AB R21, R21, R44 ;  /* 0x0000002c1515723e */ /* 0x000fe200000000ff */
[----:B------:R-:W-:Y:S01]  /*9cb0*/  STS [R4+0x2400], R10 ;  /* 0x0024000a04007388 */ /* 0x000fe20000000800 */
[----:B------:R-:W-:-:S02]  /*9cc0*/  F2FP.F16.F32.PACK_AB R20, R20, R46 ;  /* 0x0000002e1414723e */ /* 0x000fc400000000ff */
[----:B------:R-:W-:Y:S02]  /*9cd0*/  F2FP.F16.F32.PACK_AB R19, R19, R52 ;  /* 0x000000341313723e */ /* 0x000fe400000000ff */
[C---:B---3--:R-:W-:Y:S02]  /*9ce0*/  IADD3 R2, PT, PT, R5.reuse, R6, RZ ;  /* 0x0000000605027210 */ /* 0x048fe40007ffe0ff */
[----:B------:R-:W-:Y:S02]  /*9cf0*/  F2FP.F16.F32.PACK_AB R18, R18, R22 ;  /* 0x000000161212723e */ /* 0x000fe400000000ff */
[----:B----4-:R-:W-:Y:S01]  /*9d00*/  IADD3 R0, PT, PT, R5, 0x40, RZ ;  /* 0x0000004005007810 */ /* 0x010fe20007ffe0ff */
[----:B------:R-:W-:Y:S01]  /*9d10*/  STS [R2], R16 ;  /* 0x0000001002007388 */ /* 0x000fe20000000800 */
[----:B------:R-:W-:Y:S01]  /*9d20*/  IADD3 R3, PT, PT, R63, R2, RZ ;  /* 0x000000023f037210 */ /* 0x000fe20007ffe0ff */
[----:B-----5:R-:W3:Y:S01]  /*9d30*/  LDC.U8 R9, c[0x0][0x549] ;  /* 0x00015240ff097b82 */ /* 0x020ee20000000000 */
[----:B------:R-:W-:Y:S01]  /*9d40*/  @P0 IADD3 R0, PT, PT, R5, -0x40, RZ ;  /* 0xffffffc005000810 */ /* 0x000fe20007ffe0ff */
[----:B------:R4:W-:Y:S01]  /*9d50*/  STS [R2+0x400], R15 ;  /* 0x0004000f02007388 */ /* 0x0009e20000000800 */
[----:B------:R-:W-:-:S02]  /*9d60*/  F2FP.F16.F32.PACK_AB R17, R28, R32 ;  /* 0x000000201c11723e */ /* 0x000fc400000000ff */
[----:B------:R-:W-:Y:S01]  /*9d70*/  F2FP.F16.F32.PACK_AB R22, R25, R26 ;  /* 0x0000001a1916723e */ /* 0x000fe200000000ff */
[----:B------:R-:W-:Y:S01]  /*9d80*/  STS [R3], R12 ;  /* 0x0000000c03007388 */ /* 0x000fe20000000800 */
[-C--:B-1----:R-:W-:Y:S02]  /*9d90*/  IADD3 R8, PT, PT, R6, R0.reuse, RZ ;  /* 0x0000000006087210 */ /* 0x082fe40007ffe0ff */
[----:B------:R-:W-:Y:S01]  /*9da0*/  IADD3 R7, PT, PT, R63, R0, RZ ;  /* 0x000000003f077210 */ /* 0x000fe20007ffe0ff */
        /* <DEDUP_REMOVED lines=8> */
[----:B------:R-:W-:Y:S01]  /*9e30*/  IADD3 R6, PT, PT, R63, R8, RZ ;  /* 0x000000083f067210 */ /* 0x000fe20007ffe0ff */
[----:B------:R-:W-:Y:S01]  /*9e40*/  STS [R3+0x2000], R21 ;  /* 0x0020001503007388 */ /* 0x000fe20000000800 */
[----:B------:R-:W-:Y:S02]  /*9e50*/  F2FP.F16.F32.PACK_AB R58, R73, R72 ;  /* 0x00000048493a723e */ /* 0x000fe400000000ff */
[----:B------:R-:W-:Y:S01]  /*9e60*/  F2FP.F16.F32.PACK_AB R57, R57, R74 ;  /* 0x0000004a3939723e */ /* 0x000fe200000000ff */
[----:B------:R-:W-:Y:S01]  /*9e70*/  STS [R3+0x2400], R20 ;  /* 0x0024001403007388 */ /* 0x000fe20000000800 */
[----:B------:R-:W-:Y:S01]  /*9e80*/  F2FP.F16.F32.PACK_AB R54, R54, R76 ;  /* 0x0000004c3636723e */ /* 0x000fe200000000ff */
[----:B----4-:R-:W4:Y:S01]  /*9e90*/  LDC.U8 R15, c[0x0][0x548] ;  /* 0x00015200ff0f7b82 */ /* 0x010f220000000000 */
[----:B------:R-:W-:Y:S01]  /*9ea0*/  F2FP.F16.F32.PACK_AB R53, R53, R78 ;  /* 0x0000004e3535723e */ /* 0x000fe200000000ff */
[----:B------:R-:W-:Y:S01]  /*9eb0*/  STS [R0], R19 ;  /* 0x0000001300007388 */ /* 0x000fe20000000800 */
[----:B------:R-:W-:-:S02]  /*9ec0*/  F2FP.F16.F32.PACK_AB R52, R85, R84 ;  /* 0x000000545534723e */ /* 0x000fc400000000ff */
[----:B------:R-:W-:Y:S01]  /*9ed0*/  F2FP.F16.F32.PACK_AB R51, R87, R86 ;  /* 0x000000565733723e */ /* 0x000fe200000000ff */
[----:B------:R-:W-:Y:S01]  /*9ee0*/  STS [R0+0x400], R18 ;  /* 0x0004001200007388 */ /* 0x000fe20000000800 */
[----:B------:R-:W-:Y:S02]  /*9ef0*/  F2FP.F16.F32.PACK_AB R48, R97, R96 ;  /* 0x000000606130723e */ /* 0x000fe400000000ff */
[----:B------:R-:W-:Y:S01]  /*9f00*/  F2FP.F16.F32.PACK_AB R47, R99, R98 ;  /* 0x00000062632f723e */ /* 0x000fe200000000ff */
[----:B------:R5:W-:Y:S01]  /*9f10*/  STS [R7], R17 ;  /* 0x0000001107007388 */ /* 0x000be20000000800 */
[----:B------:R-:W-:Y:S01]  /*9f20*/  F2FP.F16.F32.PACK_AB R50, R50, R88 ;  /* 0x000000583232723e */ /* 0x000fe200000000ff */
[----:B-1----:R1:W1:Y:S01]  /*9f30*/  @P2 MUFU.LG2 R14, R237 ;  /* 0x000000ed000e2308 */ /* 0x0022620000000c00 */
[----:B------:R-:W-:Y:S01]  /*9f40*/  F2FP.F16.F32.PACK_AB R49, R49, R90 ;  /* 0x0000005a3131723e */ /* 0x000fe200000000ff */
[----:B------:R-:W-:Y:S01]  /*9f50*/  STS [R7+0x400], R22 ;  /* 0x0004001607007388 */ /* 0x000fe20000000800 */
[----:B------:R-:W-:-:S02]  /*9f60*/  F2FP.F16.F32.PACK_AB R46, R93, R92 ;  /* 0x0000005c5d2e723e */ /* 0x000fc400000000ff */
[----:B------:R-:W-:Y:S01]  /*9f70*/  F2FP.F16.F32.PACK_AB R45, R45, R94 ;  /* 0x0000005e2d2d723e */ /* 0x000fe200000000ff */
[----:B------:R-:W-:Y:S01]  /*9f80*/  STS [R0+0x2000], R24 ;  /* 0x0020001800007388 */ /* 0x000fe20000000800 */
[----:B---3--:R-:W-:Y:S02]  /*9f90*/  ISETP.NE.AND P5, PT, R9, RZ, PT ;  /* 0x000000ff0900720c */ /* 0x008fe40003fa5270 */
        /* <DEDUP_REMOVED lines=12> */
[----:B------:R-:W-:Y:S01]  /*a060*/  F2FP.F16.F32.PACK_AB R37, R37, R110 ;  /* 0x0000006e2525723e */ /* 0x000fe200000000ff */
[----:B-----5:R-:W5:Y:S01]  /*a070*/  LDC R17, c[0x0][0x434] ;  /* 0x00010d00ff117b82 */ /* 0x020f620000000800 */
        /* <DEDUP_REMOVED lines=9> */
[----:B--2---:R-:W-:Y:S01]  /*a110*/  ISETP.NE.AND P6, PT, R139, -0x1, PT ;  /* 0xffffffff8b00780c */ /* 0x004fe20003fc5270 */
        /* <DEDUP_REMOVED lines=11> */
[----:B------:R-:W2:Y:S01]  /*a1d0*/  @!P6 LDC.64 R10, c[0x0][0x400] ;  /* 0x00010000ff0aeb82 */ /* 0x000ea20000000a00 */
[----:B------:R-:W-:Y:S01]  /*a1e0*/  F2FP.F16.F32.PACK_AB R66, R66, R130 ;  /* 0x000000824242723e */ /* 0x000fe200000000ff */
[----:B------:R-:W-:Y:S01]  /*a1f0*/  STS [R5+0x4000], R52 ;  /* 0x0040003405007388 */ /* 0x000fe20000000800 */
[----:B------:R-:W-:-:S02]  /*a200*/  F2FP.F16.F32.PACK_AB R65, R65, R164 ;  /* 0x000000a44141723e */ /* 0x000fc400000000ff */
[----:B------:R-:W-:Y:S01]  /*a210*/  F2FP.F16.F32.PACK_AB R64, R64, R166 ;  /* 0x000000a64040723e */ /* 0x000fe200000000ff */
[----:B------:R-:W-:Y:S02]  /*a220*/  STS [R5+0x4400], R51 ;  /* 0x0044003305007388 */ /* 0x000fe40000000800 */
[----:B------:R-:W1:Y:S02]  /*a230*/  @P6 LDC.64 R12, c[0x0][0x408] ;  /* 0x00010200ff0c6b82 */ /* 0x000e640000000a00 */
        /* <DEDUP_REMOVED lines=18> */
[----:B---3--:R-:W5:Y:S03]  /*a360*/  LDC R2, c[0x0][0x434] ;  /* 0x00010d00ff027b82 */ /* 0x008f660000000800 */
[----:B------:R-:W-:Y:S04]  /*a370*/  STS [R0+0x6000], R34 ;  /* 0x0060002200007388 */ /* 0x000fe80000000800 */
[----:B------:R3:W-:Y:S01]  /*a380*/  STS [R0+0x6400], R33 ;  /* 0x0064002100007388 */ /* 0x0007e20000000800 */
[----:B----4-:R-:W-:Y:S01]  /*a390*/  @P5 MOV R3, 0x1 ;  /* 0x0000000100035802 */ /* 0x010fe20000000f00 */
[----:B------:R-:W2:Y:S02]  /*a3a0*/  S2R R16, SR_CTAID.Y ;  /* 0x0000000000107919 */ /* 0x000ea40000002600 */
[----:B------:R-:W-:Y:S04]  /*a3b0*/  STS [R7+0x6000], R30 ;  /* 0x0060001e07007388 */ /* 0x000fe80000000800 */
[----:B------:R4:W-:Y:S04]  /*a3c0*/  STS [R7+0x6400], R29 ;  /* 0x0064001d07007388 */ /* 0x0009e80000000800 */
[----:B------:R-:W-:Y:S04]  /*a3d0*/  STS [R8+0x4000], R28 ;  /* 0x0040001c08007388 */ /* 0x000fe80000000800 */
[----:B------:R1:W-:Y:S04]  /*a3e0*/  STS [R8+0x4400], R27 ;  /* 0x0044001b08007388 */ /* 0x0003e80000000800 */
[----:B------:R-:W-:Y:S01]  /*a3f0*/  STS [R6+0x4000], R26 ;  /* 0x0040001a06007388 */ /* 0x000fe20000000800 */
[----:B---3--:R-:W5:Y:S03]  /*a400*/  @P5 LDC R0, c[0x0][0x430] ;  /* 0x00010c00ff005b82 */ /* 0x008f660000000800 */
[----:B------:R-:W-:Y:S04]  /*a410*/  STS [R6+0x4400], R25 ;  /* 0x0044001906007388 */ /* 0x000fe80000000800 */
[----:B------:R-:W-:Y:S04]  /*a420*/  STS [R8+0x6000], R67 ;  /* 0x0060004308007388 */ /* 0x000fe80000000800 */
[----:B------:R3:W-:Y:S01]  /*a430*/  STS [R8+0x6400], R66 ;  /* 0x0064004208007388 */ /* 0x0007e20000000800 */
[----:B----4-:R-:W4:Y:S01]  /*a440*/  @P4 LDC R7, c[0x0][0x458] ;  /* 0x00011600ff074b82 */ /* 0x010f220000000800 */
[----:B--2---:R-:W-:Y:S01]  /*a450*/  @!P6 IMAD.WIDE.U32 R4, R16, R10, RZ ;  /* 0x0000000a1004e225 */ /* 0x004fe200078e00ff */
[----:B------:R-:W2:Y:S01]  /*a460*/  S2R R18, SR_CTAID.X ;  /* 0x0000000000127919 */ /* 0x000ea20000002500 */
[----:B------:R-:W-:Y:S01]  /*a470*/  STS [R6+0x6000], R65 ;  /* 0x0060004106007388 */ /* 0x000fe20000000800 */
[----:B-1----:R-:W1:Y:S01]  /*a480*/  S2R R27, SR_CTAID.Z ;  /* 0x00000000001b7919 */ /* 0x002e620000002700 */
[----:B-----5:R-:W-:-:S03]  /*a490*/  @P5 IMAD R2, R0, R17, RZ ;  /* 0x0000001100025224 */ /* 0x020fc600078e02ff */
[----:B------:R-:W1:Y:S01]  /*a4a0*/  @P5 LDC R0, c[0x0][0x430] ;  /* 0x00010c00ff005b82 */ /* 0x000e620000000800 */
[----:B------:R5:W-:Y:S07]  /*a4b0*/  STS [R6+0x6400], R64 ;  /* 0x0064004006007388 */ /* 0x000bee0000000800 */
[----:B---3--:R-:W3:Y:S01]  /*a4c0*/  @P3 LDC R8, c[0x0][0x458] ;  /* 0x00011600ff083b82 */ /* 0x008ee20000000800 */
[----:B-----5:R1:W1:Y:S01]  /*a4d0*/  @P3 MUFU.LG2 R6, R238 ;  /* 0x000000ee00063308 */ /* 0x0202620000000c00 */
[----:B--2-4-:R-:W-:Y:S05]  /*a4e0*/  @P5 BRA `(.L_x_1700) ;  /* 0x0000000000205947 */ /* 0x014fea0003800000 */
[----:B------:R-:W-:Y:S01]  /*a4f0*/  ISETP.NE.AND P0, PT, R15, RZ, PT ;  /* 0x000000ff0f00720c */ /* 0x000fe20003f05270 */
[----:B------:R-:W2:-:S12]  /*a500*/  LDC R10, c[0x0][0x3e0] ;  /* 0x0000f800ff0a7b82 */ /* 0x000e980000000800 */
[----:B------:R-:W2:Y:S01]  /*a510*/  @P0 LDC R3, c[0x0][0x454] ;  /* 0x00011500ff030b82 */ /* 0x000ea20000000800 */
[----:B-1----:R-:W-:Y:S02]  /*a520*/  @P0 MOV R0, 0x1 ;  /* 0x0000000100000802 */ /* 0x002fe40000000f00 */
[----:B------:R-:W-:-:S05]  /*a530*/  @!P0 MOV R0, 0x1 ;  /* 0x0000000100008802 */ /* 0x000fca0000000f00 */
[----:B------:R-:W4:Y:S01]  /*a540*/  @P0 LDC R2, c[0x0][0x454] ;  /* 0x00011500ff020b82 */ /* 0x000f220000000800 */
[-C--:B--2---:R-:W-:Y:S02]  /*a550*/  @P0 IMAD R3, R3, R10.reuse, RZ ;  /* 0x0000000a03030224 */ /* 0x084fe400078e02ff */
[----:B------:R-:W-:-:S07]  /*a560*/  @!P0 IMAD R3, R17, R10, RZ ;  /* 0x0000000a11038224 */ /* 0x000fce00078e02ff */
.L_x_1700:
[----:B------:R-:W-:Y:S01]  /*a570*/  BAR.SYNC.DEFER_BLOCKING 0x0 ;  /* 0x0000000000007b1d */ /* 0x000fe20000010000 */
[C---:B------:R-:W-:Y:S01]  /*a580*/  ISETP.NE.AND P0, PT, R139.reuse, -0x1, PT ;  /* 0xffffffff8b00780c */ /* 0x040fe20003f05270 */
[----:B------:R-:W-:Y:S01]  /*a590*/  @P6 IMAD.WIDE.U32 R22, R139, R12, RZ ;  /* 0x0000000c8b166225 */ /* 0x000fe200078e00ff */
[----:B------:R-:W-:-:S03]  /*a5a0*/  ISETP.NE.AND P5, PT, R15, RZ, !P5 ;  /* 0x000000ff0f00720c */ /* 0x000fc60006fa5270 */
[----:B-1----:R-:W-:Y:S01]  /*a5b0*/  @P3 FMUL.FTZ R6, R6, 0.69314718246459960938 ;  /* 0x3f31721806063820 */ /* 0x002fe20000410000 */
[----:B------:R-:W-:Y:S01]  /*a5c0*/  MOV R24, 0x7f800000 ;  /* 0x7f80000000187802 */ /* 0x000fe20000000f00 */
[C---:B------:R-:W-:Y:S01]  /*a5d0*/  @!P6 IMAD R26, R16.reuse, R11, R5 ;  /* 0x0000000b101ae224 */ /* 0x040fe200078e0205 */
[----:B------:R-:W1:Y:S01]  /*a5e0*/  @P2 LDC R15, c[0x0][0x458] ;  /* 0x00011600ff0f2b82 */ /* 0x000e620000000800 */
[----:B------:R-:W2:Y:S01]  /*a5f0*/  @P1 MUFU.LG2 R10, R133 ;  /* 0x00000085000a1308 */ /* 0x000ea20000000c00 */
[----:B------:R-:W-:Y:S02]  /*a600*/  @P6 IMAD R26, R139, R13, R23 ;  /* 0x0000000d8b1a6224 */ /* 0x000fe400078e0217 */
[----:B---3--:R-:W-:Y:S01]  /*a610*/  @P3 FFMA.FTZ R24, R135, R8, R6 ;  /* 0x0000000887183223 */ /* 0x008fe20000010006 */
[----:B------:R-:W-:Y:S01]  /*a620*/  @P4 FMUL.FTZ R5, R9, 0.69314718246459960938 ;  /* 0x3f31721809054820 */ /* 0x000fe20000410000 */
[----:B----4-:R-:W-:Y:S01]  /*a630*/  IMAD R2, R27, R2, RZ ;  /* 0x000000021b027224 */ /* 0x010fe200078e02ff */
[----:B------:R-:W-:Y:S01]  /*a640*/  MOV R25, 0x7f800000 ;  /* 0x7f80000000197802 */ /* 0x000fe20000000f00 */
[----:B------:R-:W-:Y:S01]  /*a650*/  @!P0 IMAD R139, R16, R17, RZ ;  /* 0x00000011108b8224 */ /* 0x000fe200078e02ff */
[----:B------:R-:W3:Y:S01]  /*a660*/  @P1 LDC R11, c[0x0][0x458] ;  /* 0x00011600ff0b1b82 */ /* 0x000ee20000000800 */
[----:B------:R-:W-:-:S02]  /*a670*/  IMAD R6, R18, R0, RZ ;  /* 0x0000000012067224 */ /* 0x000fc400078e02ff */
[----:B------:R-:W-:Y:S01]  /*a680*/  @P4 FFMA.FTZ R25, R136, R7, R5 ;  /* 0x0000000788194223 */ /* 0x000fe20000010005 */
[----:B------:R-:W-:Y:S01]  /*a690*/  @!P5 IMAD R2, R16, R3, R2 ;  /* 0x000000031002d224 */ /* 0x000fe200078e0202 */
[----:B------:R4:W-:Y:S01]  /*a6a0*/  @!P0 STL [R1+0x14], R139 ;  /* 0x0000148b01008387 */ /* 0x0009e20000100800 */
[----:B------:R-:W-:Y:S01]  /*a6b0*/  LOP3.LUT P0, RZ, R219, 0x3, RZ, 0xc0, !PT ;  /* 0x00000003dbff7812 */ /* 0x000fe2000780c0ff */
[----:B------:R-:W-:Y:S01]  /*a6c0*/  @P2 FMUL.FTZ R7, R14, 0.69314718246459960938 ;  /* 0x3f3172180e072820 */ /* 0x000fe20000410000 */
[----:B------:R-:W-:Y:S01]  /*a6d0*/  SHF.R.S32.HI R3, RZ, 0x1f, R139 ;  /* 0x0000001fff037819 */ /* 0x000fe2000001148b */
[----:B------:R-:W-:Y:S01]  /*a6e0*/  BSSY.RECONVERGENT B0, `(.L_x_1701) ;  /* 0x0000036000007945 */ /* 0x000fe20003800200 */
[----:B------:R4:W4:Y:S01]  /*a6f0*/  LDS.128 R28, [R225+0x3800] ;  /* 0x00380000e11c7984 */ /* 0x0009220000000c00 */
[----:B------:R-:W-:Y:S02]  /*a700*/  SEL R5, R139, RZ, P5 ;  /* 0x000000ff8b057207 */ /* 0x000fe40002800000 */
[----:B------:R-:W-:Y:S01]  /*a710*/  SHF.L.U32 R8, R6, 0x7, RZ ;  /* 0x0000000706087819 */ /* 0x000fe200000006ff */
[----:B--2---:R-:W-:Y:S01]  /*a720*/  @P1 FMUL.FTZ R6, R10, 0.69314718246459960938 ;  /* 0x3f3172180a061820 */ /* 0x004fe20000410000 */
[----:B------:R-:W-:-:S02]  /*a730*/  SEL R9, R3, RZ, P5 ;  /* 0x000000ff03097207 */ /* 0x000fc40002800000 */
[--C-:B------:R-:W-:Y:S02]  /*a740*/  IADD3 R5, P4, P3, R8, R5, R2.reuse ;  /* 0x0000000508057210 */ /* 0x100fe40007b9e002 */
[----:B------:R-:W-:Y:S02]  /*a750*/  SHF.R.S32.HI R2, RZ, 0x1f, R2 ;  /* 0x0000001fff027819 */ /* 0x000fe40000011402 */
[----:B------:R-:W-:Y:S02]  /*a760*/  SHF.R.S32.HI R3, RZ, 0x1f, R8 ;  /* 0x0000001fff037819 */ /* 0x000fe40000011408 */
[----:B------:R-:W-:Y:S01]  /*a770*/  MOV R21, 0x7f800000 ;  /* 0x7f80000000157802 */ /* 0x000fe20000000f00 */
[----:B-1----:R-:W-:Y:S01]  /*a780*/  @P2 FFMA.FTZ R21, R134, R15, R7 ;  /* 0x0000000f86152223 */ /* 0x002fe20000010007 */
[----:B------:R-:W-:Y:S01]  /*a790*/  MOV R20, 0x7f800000 ;  /* 0x7f80000000147802 */ /* 0x000fe20000000f00 */
[----:B---3--:R-:W-:Y:S01]  /*a7a0*/  @P1 FFMA.FTZ R20, R132, R11, R6 ;  /* 0x0000000b84141223 */ /* 0x008fe20000010006 */
[----:B------:R-:W-:-:S02]  /*a7b0*/  @!P6 MOV R13, R4 ;  /* 0x00000004000de202 */ /* 0x000fc40000000f00 */
[----:B------:R-:W-:Y:S01]  /*a7c0*/  IADD3.X R8, PT, PT, R3, R9, R2, P4, P3 ;  /* 0x0000000903087210 */ /* 0x000fe200027e6402 */
[----:B----4-:R-:W-:Y:S06]  /*a7d0*/  @P0 BRA `(.L_x_1702) ;  /* 0x0000000000980947 */ /* 0x010fec0003800000 */
        /* <DEDUP_REMOVED lines=11> */
[----:B------:R-:W-:-:S05]  /*a890*/  @!P5 IMAD R4, R2, R0, RZ ;  /* 0x000000000204d224 */ /* 0x000fca00078e02ff */
[CC--:B------:R-:W-:Y:S01]  /*a8a0*/  @!P5 IADD3 R2, P0, PT, R4.reuse, R5.reuse, RZ ;  /* 0x000000050402d210 */ /* 0x0c0fe20007f1e0ff */
[-C--:B------:R-:W-:Y:S01]  /*a8b0*/  @!P4 IMAD R3, R3, R0.reuse, RZ ;  /* 0x000000000303c224 */ /* 0x080fe200078e02ff */
[----:B------:R-:W2:Y:S01]  /*a8c0*/  @!P4 LDC.64 R14, c[0x0][0x420] ;  /* 0x00010800ff0ecb82 */ /* 0x000ea20000000a00 */
[----:B------:R-:W-:Y:S01]  /*a8d0*/  @!P3 IMAD R9, R7, R0, RZ ;  /* 0x000000000709b224 */ /* 0x000fe200078e02ff */
        /* <DEDUP_REMOVED lines=10> */
[----:B------:R1:W-:Y:S01]  /*a980*/  @!P5 STG.E desc[UR20][R10.64], R25 ;  /* 0x000000190a00d986 */ /* 0x0003e2000c101914 */
[----:B------:R-:W-:Y:S02]  /*a990*/  @!P3 LEA.HI.X.SX32 R2, R9, R8, 0x1, P1 ;  /* 0x000000080902b211 */ /* 0x000fe400008f0eff */
[----:B------:R-:W-:Y:S02]  /*a9a0*/  @!P4 LEA.HI.X R7, R4, R15, R3, 0x2, P0 ;  /* 0x0000000f0407c211 */ /* 0x000fe400000f1403 */
[----:B------:R-:W-:-:S02]  /*a9b0*/  @!P2 IADD3 R3, P0, PT, R12, R5, RZ ;  /* 0x000000050c03a210 */ /* 0x000fc40007f1e0ff */
[----:B---3--:R-:W-:Y:S01]  /*a9c0*/  @!P3 LEA R4, P1, R0, R16, 0x2 ;  /* 0x000000100004b211 */ /* 0x008fe200078210ff */
[----:B------:R1:W-:Y:S01]  /*a9d0*/  @!P4 STG.E desc[UR20][R6.64], R24 ;  /* 0x000000180600c986 */ /* 0x0003e2000c101914 */
[----:B------:R-:W-:Y:S02]  /*a9e0*/  @!P2 LEA.HI.X.SX32 R8, R12, R8, 0x1, P0 ;  /* 0x000000080c08a211 */ /* 0x000fe400000f0eff */
[----:B------:R-:W-:Y:S02]  /*a9f0*/  @!P3 LEA.HI.X R5, R0, R17, R2, 0x2, P1 ;  /* 0x000000110005b211 */ /* 0x000fe400008f1402 */
[----:B----4-:R-:W-:-:S03]  /*aa00*/  @!P2 LEA R2, P0, R3, R18, 0x2 ;  /* 0x000000120302a211 */ /* 0x010fc600078010ff */
[----:B------:R1:W-:Y:S01]  /*aa10*/  @!P3 STG.E desc[UR20][R4.64], R21 ;  /* 0x000000150400b986 */ /* 0x0003e2000c101914 */
[----:B------:R-:W-:-:S05]  /*aa20*/  @!P2 LEA.HI.X R3, R3, R19, R8, 0x2, P0 ;  /* 0x000000130303a211 */ /* 0x000fca00000f1408 */
[----:B------:R1:W-:Y:S04]  /*aa30*/  @!P2 STG.E desc[UR20][R2.64], R20 ;  /* 0x000000140200a986 */ /* 0x0003e8000c101914 */
.L_x_1702:
[----:B------:R-:W-:Y:S05]  /*aa40*/  BSYNC.RECONVERGENT B0 ;  /* 0x0000000000007941 */ /* 0x000fea0003800200 */
.L_x_1701:
[C---:B-1----:R-:W-:Y:S01]  /*aa50*/  LEA.HI R2, R219.reuse, 0x20, RZ, 0x1d ;  /* 0x00000020db027811 */ /* 0x042fe200078fe8ff */
[----:B------:R-:W-:Y:S01]  /*aa60*/  @P6 IMAD.MOV.U32 R13, RZ, RZ, R22 ;  /* 0x000000ffff0d6224 */ /* 0x000fe200078e0016 */
[----:B------:R1:W2:Y:S01]  /*aa70*/  LDS.128 R16, [R225] ;  /* 0x00000000e1107984 */ /* 0x0002a20000000c00 */
[----:B------:R-:W3:Y:S01]  /*aa80*/  LDCU.64 UR4, c[0x0][0x410] ;  /* 0x00008200ff0477ac */ /* 0x000ee20008000a00 */
[----:B------:R-:W-:Y:S01]  /*aa90*/  ISETP.GE.AND P0, PT, R2, UR16, PT ;  /* 0x0000001002007c0c */ /* 0x000fe2000bf06270 */
[----:B------:R-:W-:Y:S01]  /*aaa0*/  BSSY.RECONVERGENT B0, `(.L_x_1703) ;  /* 0x0000022000007945 */ /* 0x000fe20003800200 */
[----:B------:R-:W-:Y:S02]  /*aab0*/  IADD3 R2, P2, PT, R214, R13, RZ ;  /* 0x0000000dd6027210 */ /* 0x000fe40007f5e0ff */
[----:B------:R1:W4:Y:S01]  /*aac0*/  LDS.128 R12, [R225+0x4000] ;  /* 0x00400000e10c7984 */ /* 0x0003220000000c00 */
[C---:B------:R-:W-:Y:S02]  /*aad0*/  LEA.HI R3, R219.reuse, 0x30, RZ, 0x1d ;  /* 0x00000030db037811 */ /* 0x040fe400078fe8ff */
[----:B------:R-:W-:-:S02]  /*aae0*/  LEA.HI R0, R219, 0x10, RZ, 0x1d ;  /* 0x00000010db007811 */ /* 0x000fc400078fe8ff */
[----:B------:R-:W-:Y:S01]  /*aaf0*/  ISETP.GE.AND P6, PT, R3, UR16, PT ;  /* 0x0000001003007c0c */ /* 0x000fe2000bfc6270 */
[----:B------:R-:W-:Y:S01]  /*ab00*/  IMAD.X R3, RZ, RZ, R26, P2 ;  /* 0x000000ffff037224 */ /* 0x000fe200010e061a */
[----:B------:R-:W-:Y:S02]  /*ab10*/  ISETP.GE.AND P1, PT, R0, UR16, PT ;  /* 0x0000001000007c0c */ /* 0x000fe4000bf26270 */
[----:B------:R-:W-:Y:S02]  /*ab20*/  ISETP.GE.AND P2, PT, R218, UR16, PT ;  /* 0x00000010da007c0c */ /* 0x000fe4000bf46270 */
[----:B------:R-:W-:Y:S01]  /*ab30*/  LEA.HI R0, R219, 0x40, RZ, 0x1d ;  /* 0x00000040db007811 */ /* 0x000fe200078fe8ff */
[----:B---3--:R-:W-:Y:S01]  /*ab40*/  IMAD.WIDE.U32 R10, R27, UR4, R2 ;  /* 0x000000041b0a7c25 */ /* 0x008fe2000f8e0002 */
[----:B------:R-:W-:Y:S02]  /*ab50*/  LEA.HI R4, R219, 0x50, RZ, 0x1d ;  /* 0x00000050db047811 */ /* 0x000fe400078fe8ff */
[----:B------:R-:W-:Y:S01]  /*ab60*/  ISETP.GE.AND P5, PT, R0, UR16, PT ;  /* 0x0000001000007c0c */ /* 0x000fe2000bfa6270 */
[----:B------:R-:W-:Y:S01]  /*ab70*/  IMAD.U32 R0, RZ, RZ, UR17 ;  /* 0x00000011ff007e24 */ /* 0x000fe2000f8e00ff */
[----:B------:R-:W-:Y:S01]  /*ab80*/  ISETP.GE.AND P4, PT, R4, UR16, PT ;  /* 0x0000001004007c0c */ /* 0x000fe2000bf86270 */
[----:B------:R-:W-:Y:S01]  /*ab90*/  IMAD R9, R27, UR5, R11 ;  /* 0x000000051b097c24 */ /* 0x000fe2000f8e020b */
[----:B------:R-:W-:Y:S01]  /*aba0*/  LEA.HI R20, R219, 0x60, RZ, 0x1d ;  /* 0x00000060db147811 */ /* 0x000fe200078fe8ff */
[----:B------:R-:W-:-:S03]  /*abb0*/  IMAD.WIDE.U32 R6, R0, 0x80, RZ ;  /* 0x0000008000067825 */ /* 0x000fc600078e00ff */
[----:B------:R-:W-:Y:S01]  /*abc0*/  LOP3.LUT R21, R6, R218, RZ, 0xfc, !PT ;  /* 0x000000da06157212 */ /* 0x000fe200078efcff */
[----:B-1----:R-:W-:Y:S06]  /*abd0*/  @P2 BRA `(.L_x_1704) ;  /* 0x0000000000382947 */ /* 0x002fec0003800000 */
[----:B------:R-:W1:Y:S01]  /*abe0*/  LDCU.64 UR6, c[0x0][0x408] ;  /* 0x00008100ff0677ac */ /* 0x000e620008000a00 */
[----:B------:R-:W-:Y:S01]  /*abf0*/  IMAD.MOV.U32 R8, RZ, RZ, R10 ;  /* 0x000000ffff087224 */ /* 0x000fe200078e000a */
[----:B------:R-:W3:Y:S01]  /*ac00*/  LDCU.64 UR4, c[0x0][0x3f0] ;  /* 0x00007e00ff0477ac */ /* 0x000ee20008000a00 */
[----:B------:R-:W5:Y:S01]  /*ac10*/  LDCU UR8, c[0x0][0x440] ;  /* 0x00008800ff0877ac */ /* 0x000f620008000800 */
[----:B-1----:R-:W-:Y:S02]  /*ac20*/  IMAD R0, R7, UR6, RZ ;  /* 0x0000000607007c24 */ /* 0x002fe4000f8e02ff */
[----:B------:R-:W-:-:S04]  /*ac30*/  IMAD.WIDE.U32 R4, R21, UR6, R8 ;  /* 0x0000000615047c25 */ /* 0x000fc8000f8e0008 */
[----:B------:R-:W-:Y:S01]  /*ac40*/  IMAD R0, R21, UR7, R0 ;  /* 0x0000000715007c24 */ /* 0x000fe2000f8e0200 */
[----:B---3--:R-:W-:Y:S02]  /*ac50*/  LEA R2, P2, R4, UR4, 0x1 ;  /* 0x0000000404027c11 */ /* 0x008fe4000f8408ff */
[----:B-----5:R-:W-:Y:S02]  /*ac60*/  ISETP.GE.AND P3, PT, R214, UR8, PT ;  /* 0x00000008d6007c0c */ /* 0x020fe4000bf66270 */
[----:B------:R-:W-:-:S04]  /*ac70*/  IADD3 R0, PT, PT, R0, R5, RZ ;  /* 0x0000000500007210 */ /* 0x000fc80007ffe0ff */
[----:B------:R-:W-:Y:S02]  /*ac80*/  LEA.HI.X R3, R4, UR5, R0, 0x1, P2 ;  /* 0x0000000504037c11 */ /* 0x000fe400090f0c00 */
[----:B------:R-:W-:-:S05]  /*ac90*/  ISETP.GE.AND P2, PT, R242, UR8, PT ;  /* 0x00000008f2007c0c */ /* 0x000fca000bf46270 */
[----:B--2---:R1:W-:Y:S08]  /*aca0*/  @!P3 STG.E.128 desc[UR20][R2.64], R16 ;  /* 0x000000100200b986 */ /* 0x0043f0000c101d14 */
[----:B----4-:R1:W-:Y:S02]  /*acb0*/  @!P2 STG.E.128 desc[UR20][R2.64+0x80], R12 ;  /* 0x0000800c0200a986 */ /* 0x0103e4000c101d14 */
.L_x_1704:
[----:B------:R-:W-:Y:S05]  /*acc0*/  BSYNC.RECONVERGENT B0 ;  /* 0x0000000000007941 */ /* 0x000fea0003800200 */
.L_x_1703:
[----:B-12---:R1:W2:Y:S01]  /*acd0*/  LDS.128 R16, [R225+0x800] ;  /* 0x00080000e1107984 */ /* 0x0062a20000000c00 */
[----:B------:R-:W-:Y:S01]  /*ace0*/  BSSY.RECONVERGENT B0, `(.L_x_1705) ;  /* 0x0000016000007945 */ /* 0x000fe20003800200 */
[----:B------:R-:W-:Y:S02]  /*acf0*/  ISETP.GE.AND P3, PT, R20, UR16, PT ;  /* 0x0000001014007c0c */ /* 0x000fe4000bf66270 */
[----:B----4-:R1:W3:Y:S01]  /*ad00*/  LDS.128 R12, [R225+0x4800] ;  /* 0x00480000e10c7984 */ /* 0x0102e20000000c00 */
[----:B------:R-:W-:Y:S01]  /*ad10*/  LEA.HI R219, R219, 0x70, RZ, 0x1d ;  /* 0x00000070dbdb7811 */ /* 0x000fe200078fe8ff */
[----:B------:R-:W-:Y:S09]  /*ad20*/  @P1 BRA `(.L_x_1706) ;  /* 0x0000000000441947 */ /* 0x000ff20003800000 */
[----:B------:R-:W4:Y:S01]  /*ad30*/  LDCU.64 UR6, c[0x0][0x408] ;  /* 0x00008100ff0677ac */ /* 0x000f220008000a00 */
[----:B------:R-:W-:Y:S02]  /*ad40*/  IADD3 R0, P1, PT, R21, 0x10, RZ ;  /* 0x0000001015007810 */ /* 0x000fe40007f3e0ff */
[----:B------:R-:W-:Y:S01]  /*ad50*/  MOV R3, R9 ;  /* 0x0000000900037202 */ /* 0x000fe20000000f00 */
[----:B------:R-:W5:Y:S02]  /*ad60*/  LDCU.64 UR4, c[0x0][0x3f0] ;  /* 0x00007e00ff0477ac */ /* 0x000f640008000a00 */
[----:B------:R-:W-:Y:S01]  /*ad70*/  IMAD.X R2, RZ, RZ, R7, P1 ;  /* 0x000000ffff027224 */ /* 0x000fe200008e0607 */
        /* <DEDUP_REMOVED lines=10> */
[----:B--2---:R4:W-:Y:S10]  /*ae20*/  @!P2 STG.E.128 desc[UR20][R2.64], R16 ;  /* 0x000000100200a986 */ /* 0x0049f4000c101d14 */
[----:B---3--:R4:W-:Y:S02]  /*ae30*/  @!P1 STG.E.128 desc[UR20][R2.64+0x80], R12 ;  /* 0x0000800c02009986 */ /* 0x0089e4000c101d14 */
.L_x_1706:
[----:B------:R-:W-:Y:S05]  /*ae40*/  BSYNC.RECONVERGENT B0 ;  /* 0x0000000000007941 */ /* 0x000fea0003800200 */
.L_x_1705:
[----:B--2-4-:R2:W4:Y:S01]  /*ae50*/  LDS.128 R16, [R225+0x1000] ;  /* 0x00100000e1107984 */ /* 0x0145220000000c00 */
[----:B------:R-:W-:Y:S01]  /*ae60*/  BSSY.RECONVERGENT B0, `(.L_x_1707) ;  /* 0x0000015000007945 */ /* 0x000fe20003800200 */
[----:B------:R-:W-:Y:S02]  /*ae70*/  ISETP.GE.AND P2, PT, R219, UR16, PT ;  /* 0x00000010db007c0c */ /* 0x000fe4000bf46270 */
[----:B---3--:R2:W3:Y:S01]  /*ae80*/  LDS.128 R12, [R225+0x5000] ;  /* 0x00500000e10c7984 */ /* 0x0084e20000000c00 */
[----:B------:R-:W-:Y:S05]  /*ae90*/  @P0 BRA `(.L_x_1708) ;  /* 0x0000000000440947 */ /* 0x000fea0003800000 */
[----:B------:R-:W5:Y:S01]  /*aea0*/  LDCU.64 UR6, c[0x0][0x408] ;  /* 0x00008100ff0677ac */ /* 0x000f620008000a00 */
[----:B------:R-:W-:Y:S02]  /*aeb0*/  IADD3 R0, P0, PT, R21, 0x20, RZ ;  /* 0x0000002015007810 */ /* 0x000fe40007f1e0ff */
[----:B------:R-:W-:Y:S01]  /*aec0*/  MOV R3, R9 ;  /* 0x0000000900037202 */ /* 0x000fe20000000f00 */
[----:B------:R-:W1:Y:S02]  /*aed0*/  LDCU.64 UR4, c[0x0][0x3f0] ;  /* 0x00007e00ff0477ac */ /* 0x000e640008000a00 */
[----:B------:R-:W-:Y:S01]  /*aee0*/  IMAD.X R2, RZ, RZ, R7, P0 ;  /* 0x000000ffff027224 */ /* 0x000fe200000e0607 */
[----:B------:R-:W2:Y:S03]  /*aef0*/  LDCU UR8, c[0x0][0x440] ;  /* 0x00008800ff0877ac */ /* 0x000ea60008000800 */
[----:B-----5:R-:W-:-:S02]  /*af00*/  IMAD R20, R2, UR6, RZ ;  /* 0x0000000602147c24 */ /* 0x020fc4000f8e02ff */
[----:B------:R-:W-:-:S04]  /*af10*/  IMAD.MOV.U32 R2, RZ, RZ, R10 ;  /* 0x000000ffff027224 */ /* 0x000fc800078e000a */
[----:B------:R-:W-:Y:S01]  /*af20*/  IMAD.WIDE.U32 R4, R0, UR6, R2 ;  /* 0x0000000600047c25 */ /* 0x000fe2000f8e0002 */
[----:B--2---:R-:W-:-:S03]  /*af30*/  ISETP.GE.AND P1, PT, R214, UR8, PT ;  /* 0x00000008d6007c0c */ /* 0x004fc6000bf26270 */
[----:B------:R-:W-:Y:S01]  /*af40*/  IMAD R0, R0, UR7, R20 ;  /* 0x0000000700007c24 */ /* 0x000fe2000f8e0214 */
[----:B-1----:R-:W-:-:S03]  /*af50*/  LEA R2, P0, R4, UR4, 0x1 ;  /* 0x0000000404027c11 */ /* 0x002fc6000f8008ff */
[----:B------:R-:W-:-:S05]  /*af60*/  IMAD.IADD R0, R0, 0x1, R5 ;  /* 0x0000000100007824 */ /* 0x000fca00078e0205 */
[----:B------:R-:W-:Y:S02]  /*af70*/  LEA.HI.X R3, R4, UR5, R0, 0x1, P0 ;  /* 0x0000000504037c11 */ /* 0x000fe400080f0c00 */
[----:B------:R-:W-:-:S03]  /*af80*/  ISETP.GE.AND P0, PT, R242, UR8, PT ;  /* 0x00000008f2007c0c */ /* 0x000fc6000bf06270 */
[----:B----4-:R1:W-:Y:S10]  /*af90*/  @!P1 STG.E.128 desc[UR20][R2.64], R16 ;  /* 0x0000001002009986 */ /* 0x0103f4000c101d14 */
[----:B---3--:R1:W-:Y:S02]  /*afa0*/  @!P0 STG.E.128 desc[UR20][R2.64+0x80], R12 ;  /* 0x0000800c02008986 */ /* 0x0083e4000c101d14 */
.L_x_1708:
[----:B------:R-:W-:Y:S05]  /*afb0*/  BSYNC.RECONVERGENT B0 ;  /* 0x0000000000007941 */ /* 0x000fea0003800200 */
.L_x_1707:
[----:B-1--4-:R1:W4:Y:S01]  /*afc0*/  LDS.128 R16, [R225+0x1800] ;  /* 0x00180000e1107984 */ /* 0x0123220000000c00 */
[----:B------:R-:W-:Y:S03]  /*afd0*/  BSSY.RECONVERGENT B0, `(.L_x_1709) ;  /* 0x0000014000007945 */ /* 0x000fe60003800200 */
[----:B---3--:R1:W3:Y:S01]  /*afe0*/  LDS.128 R12, [R225+0x5800] ;  /* 0x00580000e10c7984 */ /* 0x0082e20000000c00 */
[----:B------:R-:W-:Y:S05]  /*aff0*/  @P6 BRA `(.L_x_1710) ;  /* 0x0000000000446947 */ /* 0x000fea0003800000 */
[----:B------:R-:W5:Y:S01]  /*b000*/  LDCU.64 UR6, c[0x0][0x408] ;  /* 0x00008100ff0677ac */ /* 0x000f620008000a00 */
[----:B------:R-:W-:Y:S02]  /*b010*/  IADD3 R0, P0, PT, R21, 0x30, RZ ;  /* 0x0000003015007810 */ /* 0x000fe40007f1e0ff */
[----:B------:R-:W-:Y:S01]  /*b020*/  MOV R3, R9 ;  /* 0x0000000900037202 */ /* 0x000fe20000000f00 */
[----:B------:R-:W2:Y:S02]  /*b030*/  LDCU UR8, c[0x0][0x440] ;  /* 0x00008800ff0877ac */ /* 0x000ea40008000800 */
[----:B------:R-:W-:Y:S01]  /*b040*/  IMAD.X R2, RZ, RZ, R7, P0 ;  /* 0x000000ffff027224 */ /* 0x000fe200000e0607 */
[----:B------:R-:W1:Y:S03]  /*b050*/  LDCU.64 UR4, c[0x0][0x3f0] ;  /* 0x00007e00ff0477ac */ /* 0x000e660008000a00 */
[----:B-----5:R-:W-:-:S02]  /*b060*/  IMAD R20, R2, UR6, RZ ;  /* 0x0000000602147c24 */ /* 0x020fc4000f8e02ff */
[----:B------:R-:W-:Y:S01]  /*b070*/  IMAD.MOV.U32 R2, RZ, RZ, R10 ;  /* 0x000000ffff027224 */ /* 0x000fe200078e000a */
[----:B--2---:R-:W-:-:S03]  /*b080*/  ISETP.GE.AND P1, PT, R214, UR8, PT ;  /* 0x00000008d6007c0c */ /* 0x004fc6000bf26270 */
[----:B------:R-:W-:Y:S01]  /*b090*/  IMAD.WIDE.U32 R4, R0, UR6, R2 ;  /* 0x0000000600047c25 */ /* 0x000fe2000f8e0002 */
[----:B------:R-:W-:-:S03]  /*b0a0*/  ISETP.GE.AND P0, PT, R242, UR8, PT ;  /* 0x00000008f2007c0c */ /* 0x000fc6000bf06270 */
[----:B------:R-:W-:Y:S01]  /*b0b0*/  IMAD R0, R0, UR7, R20 ;  /* 0x0000000700007c24 */ /* 0x000fe2000f8e0214 */
[----:B-1----:R-:W-:-:S03]  /*b0c0*/  LEA R2, P6, R4, UR4, 0x1 ;  /* 0x0000000404027c11 */ /* 0x002fc6000f8c08ff */
[----:B------:R-:W-:-:S05]  /*b0d0*/  IMAD.IADD R0, R0, 0x1, R5 ;  /* 0x0000000100007824 */ /* 0x000fca00078e0205 */
[----:B------:R-:W-:-:S05]  /*b0e0*/  LEA.HI.X R3, R4, UR5, R0, 0x1, P6 ;  /* 0x0000000504037c11 */ /* 0x000fca000b0f0c00 */
[----:B----4-:R1:W-:Y:S04]  /*b0f0*/  @!P1 STG.E.128 desc[UR20][R2.64], R16 ;  /* 0x0000001002009986 */ /* 0x0103e8000c101d14 */
[----:B---3--:R1:W-:Y:S02]  /*b100*/  @!P0 STG.E.128 desc[UR20][R2.64+0x80], R12 ;  /* 0x0000800c02008986 */ /* 0x0083e4000c101d14 */
.L_x_1710:
[----:B------:R-:W-:Y:S05]  /*b110*/  BSYNC.RECONVERGENT B0 ;  /* 0x0000000000007941 */ /* 0x000fea0003800200 */
.L_x_1709:
        /* <DEDUP_REMOVED lines=21> */
.L_x_1712:
[----:B------:R-:W-:Y:S05]  /*b270*/  BSYNC.RECONVERGENT B0 ;  /* 0x0000000000007941 */ /* 0x000fea0003800200 */
.L_x_1711:
        /* <DEDUP_REMOVED lines=21> */
.L_x_1714:
[----:B------:R-:W-:Y:S05]  /*b3d0*/  BSYNC.RECONVERGENT B0 ;  /* 0x0000000000007941 */ /* 0x000fea0003800200 */
.L_x_1713:
        /* <DEDUP_REMOVED lines=21> */
.L_x_1716:
[----:B------:R-:W-:Y:S05]  /*b530*/  BSYNC.RECONVERGENT B0 ;  /* 0x0000000000007941 */ /* 0x000fea0003800200 */
.L_x_1715:
[----:B------:R-:W-:Y:S05]  /*b540*/  @P2 EXIT ;  /* 0x000000000000294d */ /* 0x000fea0003800000 */
[----:B------:R-:W5:Y:S01]  /*b550*/  LDCU.64 UR6, c[0x0][0x408] ;  /* 0x00008100ff0677ac */ /* 0x000f620008000a00 */
[----:B-1-3--:R1:W3:Y:S01]  /*b560*/  LDS.128 R12, [R225+0x7800] ;  /* 0x00780000e10c7984 */ /* 0x00a2e20000000c00 */
[----:B------:R-:W-:Y:S01]  /*b570*/  IADD3 R6, P0, PT, R21, 0x70, RZ ;  /* 0x0000007015067810 */ /* 0x000fe20007f1e0ff */
[----:B------:R-:W-:Y:S01]  /*b580*/  IMAD.MOV.U32 R2, RZ, RZ, R10 ;  /* 0x000000ffff027224 */ /* 0x000fe200078e000a */
[----:B------:R-:W2:Y:S01]  /*b590*/  LDCU UR8, c[0x0][0x440] ;  /* 0x00008800ff0877ac */ /* 0x000ea20008000800 */
[----:B------:R-:W-:Y:S02]  /*b5a0*/  MOV R3, R9 ;  /* 0x0000000900037202 */ /* 0x000fe40000000f00 */
[----:B------:R-:W-:Y:S01]  /*b5b0*/  IMAD.X R0, RZ, RZ, R7, P0 ;  /* 0x000000ffff007224 */ /* 0x000fe200000e0607 */
        /* <DEDUP_REMOVED lines=9> */
[----:B------:R1:W-:Y:S01]  /*b650*/  @!P1 STG.E.128 desc[UR20][R2.64], R28 ;  /* 0x0000001c02009986 */ /* 0x0003e2000c101d14 */
[----:B------:R-:W-:Y:S05]  /*b660*/  @P0 EXIT ;  /* 0x000000000000094d */ /* 0x000fea0003800000 */
[----:B---3--:R-:W-:Y:S01]  /*b670*/  STG.E.128 desc[UR20][R2.64+0x80], R12 ;  /* 0x0000800c02007986 */ /* 0x008fe2000c101d14 */
[----:B------:R-:W-:Y:S05]  /*b680*/  EXIT ;  /* 0x000000000000794d */ /* 0x000fea0003800000 */
.L_x_1717:
        /* <DEDUP_REMOVED lines=15> */
.L_x_2862:


//--------------------- .text._ZN5flash16flash_fwd_kernelI23Flash_fwd_kernel_traitsILi128ELi128ELi32ELi4ELb0ELb0EN7cutlass6half_tE19Flash_kernel_traitsILi128ELi128ELi32ELi4ES3_EELb1ELb0ELb1ELb0ELb0ELb0ELb0ELb0EEEvNS_16Flash_fwd_paramsE --------------------------
	.section	.text._ZN5flash16flash_fwd_kernelI23Flash_fwd_kernel_traitsILi128ELi128ELi32ELi4ELb0ELb0EN7cutlass6half_tE19Flash_kernel_traitsILi128ELi128ELi32ELi4ES3_EELb1ELb0ELb1ELb0ELb0ELb0ELb0ELb0EEEvNS_16Flash_fwd_paramsE,"ax",@progbits
	.align	128
        .global         _ZN5flash16flash_fwd_kernelI23Flash_fwd_kernel_traitsILi128ELi128ELi32ELi4ELb0ELb0EN7cutlass6half_tE19Flash_kernel_traitsILi128ELi128ELi32ELi4ES3_EELb1ELb0ELb1ELb0ELb0ELb0ELb0ELb0EEEvNS_16Flash_fwd_paramsE
        .type           _ZN5flash16flash_fwd_kernelI23Flash_fwd_kernel_traitsILi128ELi128ELi32ELi4ELb0ELb0EN7cutlass6half_tE19Flash_kernel_traitsILi128ELi128ELi32ELi4ES3_EELb1ELb0ELb1ELb0ELb0ELb0ELb0ELb0EEEvNS_16Flash_fwd_paramsE,@function
        .size           _ZN5flash16flash_fwd_kernelI23Flash_fwd_kernel_traitsILi128ELi128ELi32ELi4ELb0ELb0EN7cutlass6half_tE19Flash_kernel_traitsILi128ELi128ELi32ELi4ES3_EELb1ELb0ELb1ELb0ELb0ELb0ELb0ELb0EEEvNS_16Flash_fwd_paramsE,(.L_x_2863 - _ZN5flash16flash_fwd_kernelI23Flash_fwd_kernel_traitsILi128ELi128ELi32ELi4ELb0ELb0EN7cutlass6half_tE19Flash_kernel_traitsILi128ELi128ELi32ELi4ES3_EELb1ELb0ELb1ELb0ELb0ELb0ELb0ELb0EEEvNS_16Flash_fwd_paramsE)
        .other          _ZN5flash16flash_fwd_kernelI23Flash_fwd_kernel_traitsILi128ELi128ELi32ELi4ELb0ELb0EN7cutlass6half_tE19Flash_kernel_traitsILi128ELi128ELi32ELi4ES3_EELb1ELb0ELb1ELb0ELb0ELb0ELb0ELb0EEEvNS_16Flash_fwd_paramsE,@"STO_CUDA_ENTRY STV_DEFAULT"
_ZN5flash16flash_fwd_kernelI23Flash_fwd_kernel_traitsILi128ELi128ELi32ELi4ELb0ELb0EN7cutlass6half_tE19Flash_kernel_traitsILi128ELi128ELi32ELi4ES3_EELb1ELb0ELb1ELb0ELb0ELb0ELb0ELb0EEEvNS_16Flash_fwd_paramsE:
.text._ZN5flash16flash_fwd_kernelI23Flash_fwd_kernel_traitsILi128ELi128ELi32ELi4ELb0ELb0EN7cutlass6half_tE19Flash_kernel_traitsILi128ELi128ELi32ELi4ES3_EELb1ELb0ELb1ELb0ELb0ELb0ELb0ELb0EEEvNS_16Flash_fwd_paramsE:
[----:B------:R-:W1:Y:S01]  /*0000*/  LDC R1, c[0x0][0x37c] ;  /* 0x0000df00ff017b82 */ /* 0x000e620000000800 */
[----:B------:R-:W2:Y:S07]  /*0010*/  LDCU.U8 UR4, c[0x0][0x524] ;  /* 0x0000a480ff0477ac */ /* 0x000eae0008000000 */
[----:B------:R-:W3:Y:S01]  /*0020*/  LDC R9, c[0x0][0x518] ;  /* 0x00014600ff097b82 */ /* 0x000ee20000000800 */
[----:B-1----:R-:W-:Y:S01]  /*0030*/  VIADD R1, R1, 0xffffffa0 ;  /* 0xffffffa001017836 */ /* 0x002fe20000000000 */
[----:B------:R-:W1:Y:S01]  /*0040*/  LDCU.64 UR32, c[0x0][0x510] ;  /* 0x0000a200ff2077ac */ /* 0x000e620008000a00 */
[----:B------:R-:W4:Y:S05]  /*0050*/  LDCU.64 UR26, c[0x0][0x358] ;  /* 0x00006b00ff1a77ac */ /* 0x000f2a0008000a00 */
[----:B------:R-:W3:Y:S01]  /*0060*/  LDC R12, c[0x0][0x51c] ;  /* 0x00014700ff0c7b82 */ /* 0x000ee20000000800 */
[----:B------:R-:W3:Y:S01]  /*0070*/  S2R R214, SR_TID.X ;  /* 0x0000000000d67919 */ /* 0x000ee20000002100 */
[----:B------:R-:W3:Y:S01]  /*0080*/  LDCU.64 UR10, c[0x0][0x460] ;  /* 0x00008c00ff0a77ac */ /* 0x000ee20008000a00 */
[----:B------:R-:W3:Y:S01]  /*0090*/  LDCU.64 UR8, c[0x0][0x470] ;  /* 0x00008e00ff0877ac */ /* 0x000ee20008000a00 */
[----:B--2---:R-:W-:-:S04]  /*00a0*/  ISETP.NE.AND P1, PT, RZ, UR4, PT ;  /* 0x00000004ff007c0c */ /* 0x004fc8000bf25270 */
[----:B------:R-:W-:Y:S01]  /*00b0*/  S2UR UR34, SR_CTAID.X ;  /* 0x00000000002279c3 */ /* 0x000fe20000002500 */
[----:B------:R-:W2:Y:S01]  /*00c0*/  LDCU.64 UR14, c[0x0][0x460] ;  /* 0x00008c00ff0e77ac */ /* 0x000ea20008000a00 */
[----:B-1----:R-:W-:Y:S02]  /*00d0*/  IMAD.U32 R2, RZ, RZ, UR32 ;  /* 0x00000020ff027e24 */ /* 0x002fe4000f8e00ff */
[----:B------:R-:W-:-:S04]  /*00e0*/  IMAD.U32 R3, RZ, RZ, UR33 ;  /* 0x00000021ff037e24 */ /* 0x000fc8000f8e00ff */
[----:B------:R-:W-:Y:S08]  /*00f0*/  S2UR UR25, SR_CTAID.Y ;  /* 0x00000000001979c3 */ /* 0x000ff00000002600 */
[----:B------:R-:W1:Y:S01]  /*0100*/  S2UR UR24, SR_CTAID.Z ;  /* 0x00000000001879c3 */ /* 0x000e620000002700 */
[----:B----4-:R3:W4:Y:S01]  /*0110*/  @P1 LDG.E.64 R4, desc[UR26][R2.64] ;  /* 0x0000001a02041981 */ /* 0x010722000c1e1b00 */
[----:B------:R-:W2:Y:S01]  /*0120*/  LDCU.U8 UR12, c[0x0][0x532] ;  /* 0x0000a640ff0c77ac */ /* 0x000ea20008000000 */
[----:B------:R-:W2:Y:S05]  /*0130*/  LDCU.64 UR6, c[0x0][0x468] ;  /* 0x00008d00ff0677ac */ /* 0x000eaa0008000a00 */
[----:B------:R-:W4:Y:S01]  /*0140*/  @P1 LDC R0, c[0x0][0x520] ;  /* 0x00014800ff001b82 */ /* 0x000f220000000800 */
[----:B---3--:R-:W-:-:S02]  /*0150*/  @P1 IMAD.MOV.U32 R2, RZ, RZ, R9 ;  /* 0x000000ffff021224 */ /* 0x008fc400078e0009 */
[----:B------:R-:W-:-:S06]  /*0160*/  @P1 IMAD.MOV.U32 R3, RZ, RZ, R12 ;  /* 0x000000ffff031224 */ /* 0x000fcc00078e000c */
[----:B------:R-:W3:Y:S01]  /*0170*/  @P1 LDG.E.64 R2, desc[UR26][R2.64] ;  /* 0x0000001a02021981 */ /* 0x000ee2000c1e1b00 */
[----:B-1----:R-:W-:Y:S01]  /*0180*/  ULOP3.LUT UR4, UR24, UR34, UR25, 0xfe, !UPT ;  /* 0x0000002218047292 */ /* 0x002fe2000f8efe19 */
[----:B------:R-:W-:Y:S01]  /*0190*/  ISETP.NE.U32.AND P4, PT, RZ, UR10, PT ;  /* 0x0000000aff007c0c */ /* 0x000fe2000bf85070 */
[----:B------:R-:W-:Y:S02]  /*01a0*/  UISETP.NE.U32.AND UP4, UPT, UR10, URZ, UPT ;  /* 0x000000ff0a00728c */ /* 0x000fe4000bf85070 */
[----:B------:R-:W-:Y:S01]  /*01b0*/  UISETP.NE.U32.AND UP3, UPT, UR8, URZ, UPT ;  /* 0x000000ff0800728c */ /* 0x000fe2000bf65070 */
[----:B------:R-:W-:Y:S01]  /*01c0*/  ISETP.NE.AND.EX P4, PT, RZ, UR11, PT, P4 ;  /* 0x0000000bff007c0c */ /* 0x000fe2000bf85340 */
[----:B------:R-:W-:Y:S01]  /*01d0*/  UISETP.NE.AND.EX UP4, UPT, UR11, URZ, UPT, UP4 ;  /* 0x000000ff0b00728c */ /* 0x000fe2000bf85340 */
[----:B------:R-:W-:Y:S01]  /*01e0*/  LOP3.LUT P3, RZ, R214, UR4, RZ, 0xfc, !PT ;  /* 0x00000004d6ff7c12 */ /* 0x000fe2000f86fcff */
[----:B------:R-:W-:Y:S02]  /*01f0*/  UISETP.NE.AND.EX UP3, UPT, UR9, URZ, UPT, UP3 ;  /* 0x000000ff0900728c */ /* 0x000fe4000bf65330 */
[----:B------:R-:W-:Y:S01]  /*0200*/  USHF.L.U32 UR11, UR25, 0x2, URZ ;  /* 0x00000002190b7899 */ /* 0x000fe200080006ff */
[----:B------:R-:W1:Y:S01]  /*0210*/  LDCU.64 UR4, c[0x0][0x478] ;  /* 0x00008f00ff0477ac */ /* 0x000e620008000a00 */
[----:B------:R-:W-:Y:S01]  /*0220*/  PLOP3.LUT P2, PT, PT, PT, UP4, 0x80, 0x8 ;  /* 0x000000000008781c */ /* 0x000fe20003f4f048 */
[----:B--2---:R-:W-:-:S02]  /*0230*/  UIMAD.WIDE.U32 UR14, UR25, 0x4, UR14 ;  /* 0x00000004190e78a5 */ /* 0x004fc4000f8e000e */
[----:B------:R-:W-:-:S05]  /*0240*/  UISETP.NE.AND UP5, UPT, UR12, URZ, UPT ;  /* 0x000000ff0c00728c */ /* 0x000fca000bfa5270 */
[----:B------:R-:W2:Y:S01]  /*0250*/  @!P3 LDC.64 R6, c[0x0][0x528] ;  /* 0x00014a00ff06bb82 */ /* 0x000ea20000000a00 */
[----:B------:R-:W-:Y:S02]  /*0260*/  UISETP.EQ.U32.AND UP2, UPT, UR6, URZ, UPT ;  /* 0x000000ff0600728c */ /* 0x000fe4000bf42070 */
[----:B------:R-:W-:Y:S02]  /*0270*/  USHF.R.U32.HI UR10, URZ, 0x1e, UR25 ;  /* 0x0000001eff0a7899 */ /* 0x000fe40008011619 */
[----:B------:R-:W-:Y:S02]  /*0280*/  @UP3 UIADD3 UR12, UP1, UPT, UR11, UR8, URZ ;  /* 0x000000080b0c3290 */ /* 0x000fe4000ff3e0ff */
[----:B------:R-:W-:Y:S02]  /*0290*/  UISETP.EQ.OR.EX UP2, UPT, UR7, URZ, !UP5, UP2 ;  /* 0x000000ff0700728c */ /* 0x000fe4000ef42720 */
[----:B------:R-:W-:Y:S02]  /*02a0*/  @UP3 UIADD3.X UR13, UPT, UPT, UR10, UR9, URZ, UP1, !UPT ;  /* 0x000000090a0d3290 */ /* 0x000fe40008ffe4ff */
[----:B-1----:R-:W-:-:S02]  /*02b0*/  UISETP.NE.U32.AND UP0, UPT, UR4, URZ, UPT ;  /* 0x000000ff0400728c */ /* 0x002fc4000bf05070 */
[----:B------:R-:W-:Y:S02]  /*02c0*/  UIADD3 UR9, UP1, UPT, UR11, UR6, URZ ;  /* 0x000000060b097290 */ /* 0x000fe4000ff3e0ff */
[----:B------:R-:W-:Y:S02]  /*02d0*/  UISETP.NE.AND.EX UP0, UPT, UR5, URZ, UPT, UP0 ;  /* 0x000000ff0500728c */ /* 0x000fe4000bf05300 */
[----:B------:R-:W-:-:S09]  /*02e0*/  UIADD3.X UR8, UPT, UPT, UR10, UR7, URZ, UP1, !UPT ;  /* 0x000000070a087290 */ /* 0x000fd20008ffe4ff */
[----:B------:R-:W-:-:S04]  /*02f0*/  @UP0 UIADD3 UR4, UP1, UPT, UR11, UR4, URZ ;  /* 0x000000040b040290 */ /* 0x000fc8000ff3e0ff */
[----:B------:R-:W-:Y:S01]  /*0300*/  @UP0 UIADD3.X UR5, UPT, UPT, UR10, UR5, URZ, UP1, !UPT ;  /* 0x000000050a050290 */ /* 0x000fe20008ffe4ff */
[----:B----4-:R-:W-:Y:S02]  /*0310*/  @P1 R2UR UR32, R4 ;  /* 0x00000000042012ca */ /* 0x010fe400000e0000 */
[----:B------:R-:W-:-:S11]  /*0320*/  @P1 R2UR UR33, R5 ;  /* 0x00000000052112ca */ /* 0x000fd600000e0000 */
[----:B------:R-:W-:Y:S02]  /*0330*/  IMAD.U32 R4, RZ, RZ, UR32 ;  /* 0x00000020ff047e24 */ /* 0x000fe4000f8e00ff */
[----:B------:R-:W-:-:S05]  /*0340*/  IMAD.U32 R5, RZ, RZ, UR33 ;  /* 0x00000021ff057e24 */ /* 0x000fca000f8e00ff */
[----:B--2---:R1:W-:Y:S01]  /*0350*/  @!P3 STG.E.64 desc[UR26][R6.64], R4 ;  /* 0x000000040600b986 */ /* 0x0043e2000c101b1a */
[----:B---3--:R-:W-:Y:S01]  /*0360*/  @P1 IADD3 R9, P0, PT, R2, R0, RZ ;  /* 0x0000000002091210 */ /* 0x008fe20007f1e0ff */
[----:B------:R-:W-:-:S04]  /*0370*/  IMAD.U32 R2, RZ, RZ, UR14 ;  /* 0x0000000eff027e24 */ /* 0x000fc8000f8e00ff */
[----:B------:R-:W-:Y:S01]  /*0380*/  @P1 IMAD.X R12, RZ, RZ, R3, P0 ;  /* 0x000000ffff0c1224 */ /* 0x000fe200000e0603 */
[----:B------:R-:W-:Y:S02]  /*0390*/  PLOP3.LUT P1, PT, PT, PT, UP3, 0x80, 0x8 ;  /* 0x000000000008781c */ /* 0x000fe40003f2f038 */
[----:B------:R-:W-:Y:S01]  /*03a0*/  MOV R3, UR15 ;  /* 0x0000000f00037c02 */ /* 0x000fe20008000f00 */
[----:B-1----:R-:W-:Y:S02]  /*03b0*/  @!P3 IMAD.MOV.U32 R4, RZ, RZ, R9 ;  /* 0x000000ffff04b224 */ /* 0x002fe400078e0009 */
[----:B------:R-:W-:-:S05]  /*03c0*/  @!P3 IMAD.MOV.U32 R5, RZ, RZ, R12 ;  /* 0x000000ffff05b224 */ /* 0x000fca00078e000c */
[----:B------:R1:W-:Y:S01]  /*03d0*/  @!P3 STG.E.64 desc[UR26][R6.64+0x8], R4 ;  /* 0x000008040600b986 */ /* 0x0003e2000c101b1a */
[----:B------:R-:W-:-:S03]  /*03e0*/  PLOP3.LUT P3, PT, PT, PT, UP2, 0x80, 0x8 ;  /* 0x000000000008781c */ /* 0x000fc60003f6f028 */
[----:B------:R-:W2:Y:S01]  /*03f0*/  @P4 LDG.E R8, desc[UR26][R2.64] ;  /* 0x0000001a02084981 */ /* 0x000ea2000c1e1900 */
[----:B------:R-:W-:-:S03]  /*0400*/  PLOP3.LUT P0, PT, PT, PT, UP0, 0x80, 0x8 ;  /* 0x000000000008781c */ /* 0x000fc60003f0f008 */
[----:B-1----:R1:W3:Y:S01]  /*0410*/  @P2 LDG.E R7, desc[UR26][R2.64+0x4] ;  /* 0x0000041a02072981 */ /* 0x0022e2000c1e1900 */
[----:B------:R-:W-:Y:S02]  /*0420*/  IMAD.U32 R4, RZ, RZ, UR4 ;  /* 0x00000004ff047e24 */ /* 0x000fe4000f8e00ff */
[----:B------:R-:W-:Y:S01]  /*0430*/  IMAD.U32 R5, RZ, RZ, UR5 ;  /* 0x00000005ff057e24 */ /* 0x000fe2000f8e00ff */
[----:B------:R-:W4:Y:S06]  /*0440*/  @!UP4 LDCU UR30, c[0x0][0x434] ;  /* 0x00008680ff1ec7ac */ /* 0x000f2c0008000800 */
[----:B------:R-:W5:Y:S01]  /*0450*/  @P0 LDG.E R4, desc[UR26][R4.64] ;  /* 0x0000001a04040981 */ /* 0x000f62000c1e1900 */
[----:B------:R-:W-:Y:S01]  /*0460*/  UMOV UR20, 0xffffffff ;  /* 0xffffffff00147882 */ /* 0x000fe20000000000 */
[----:B------:R-:W4:Y:S01]  /*0470*/  @!UP0 LDCU.64 UR4, c[0x0][0x488] ;  /* 0x00009100ff0487ac */ /* 0x000f220008000a00 */
[----:B-1----:R-:W-:-:S02]  /*0480*/  IMAD.U32 R2, RZ, RZ, UR12 ;  /* 0x0000000cff027e24 */ /* 0x002fc4000f8e00ff */
[----:B------:R-:W-:-:S05]  /*0490*/  IMAD.U32 R3, RZ, RZ, UR13 ;  /* 0x0000000dff037e24 */ /* 0x000fca000f8e00ff */
[----:B------:R1:W4:Y:S02]  /*04a0*/  @P1 LDG.E R0, desc[UR26][R2.64] ;  /* 0x0000001a02001981 */ /* 0x000324000c1e1900 */
[----:B-1----:R-:W-:Y:S01]  /*04b0*/  MOV R2, UR9 ;  /* 0x0000000900027c02 */ /* 0x002fe20008000f00 */
[----:B------:R-:W-:-:S05]  /*04c0*/  IMAD.U32 R3, RZ, RZ, UR8 ;  /* 0x00000008ff037e24 */ /* 0x000fca000f8e00ff */
[----:B------:R-:W4:Y:S01]  /*04d0*/  @!P3 LDG.E R6, desc[UR26][R2.64] ;  /* 0x0000001a0206b981 */ /* 0x000f22000c1e1900 */
[----:B------:R-:W-:Y:S01]  /*04e0*/  UISETP.NE.U32.AND UP1, UPT, UR6, URZ, UPT ;  /* 0x000000ff0600728c */ /* 0x000fe2000bf25070 */
[----:B------:R-:W-:Y:S01]  /*04f0*/  UMOV UR13, 0xffffffff ;  /* 0xffffffff000d7882 */ /* 0x000fe20000000000 */
[----:B------:R-:W-:Y:S02]  /*0500*/  USHF.L.U32 UR28, UR34, 0x7, URZ ;  /* 0x00000007221c7899 */ /* 0x000fe400080006ff */
[----:B------:R-:W-:Y:S01]  /*0510*/  UISETP.NE.AND.EX UP1, UPT, UR7, URZ, UPT, UP1 ;  /* 0x000000ff0700728c */ /* 0x000fe2000bf25310 */
[----:B------:R-:W-:Y:S01]  /*0520*/  UMOV UR12, URZ ;  /* 0x000000ff000c7c82 */ /* 0x000fe20008000000 */
[----:B------:R-:W1:Y:S01]  /*0530*/  @!UP0 LDCU UR6, c[0x0][0x43c] ;  /* 0x00008780ff0687ac */ /* 0x000e620008000800 */
[----:B--2---:R-:W-:Y:S02]  /*0540*/  @P4 R2UR UR20, R8 ;  /* 0x00000000081442ca */ /* 0x004fe400000e0000 */
[----:B---3--:R-:W-:-:S13]  /*0550*/  @P2 R2UR UR8, R7 ;  /* 0x00000000070822ca */ /* 0x008fda00000e0000 */
[----:B----4-:R-:W-:-:S04]  /*0560*/  @UP4 UIADD3 UR30, UPT, UPT, UR8, -UR20, URZ ;  /* 0x80000014081e4290 */ /* 0x010fc8000fffe0ff */
[----:B------:R-:W-:Y:S01]  /*0570*/  UISETP.GT.AND UP2, UPT, UR30, UR28, UPT ;  /* 0x0000001c1e00728c */ /* 0x000fe2000bf44270 */
[----:B------:R-:W-:-:S05]  /*0580*/  @P1 R2UR UR12, R0 ;  /* 0x00000000000c12ca */ /* 0x000fca00000e0000 */
[----:B------:R-:W-:Y:S01]  /*0590*/  PLOP3.LUT P1, PT, PT, PT, UP2, 0x80, 0x8 ;  /* 0x000000000008781c */ /* 0x000fe20003f2f028 */
[----:B------:R-:W-:Y:S01]  /*05a0*/  @!UP0 UISETP.NE.U32.AND UP2, UPT, UR4, URZ, UPT ;  /* 0x000000ff0400828c */ /* 0x000fe2000bf45070 */
[----:B------:R-:W2:Y:S01]  /*05b0*/  @!UP1 LDCU UR4, c[0x0][0x438] ;  /* 0x00008700ff0497ac */ /* 0x000ea20008000800 */
        /* <DEDUP_REMOVED lines=8> */
.L_x_1718:
[----:B-----5:R-:W-:Y:S01]  /*0640*/  @P0 R2UR UR29, R4 ;  /* 0x00000000041d02ca */ /* 0x020fe200000e0000 */
[----:B------:R-:W-:Y:S01]  /*0650*/  @!UP0 UISETP.NE.AND.EX UP2, UPT, UR5, URZ, UPT, UP2 ;  /* 0x000000ff0500828c */ /* 0x000fe2000bf45320 */
[----:B------:R-:W-:-:S13]  /*0660*/  @!P1 EXIT ;  /* 0x000000000000994d */ /* 0x000fda0003800000 */
[----:B------:R-:W1:Y:S01]  /*0670*/  LDCU UR22, c[0x0][0x504] ;  /* 0x0000a080ff1677ac */ /* 0x000e620008000800 */
[----:B------:R-:W2:Y:S01]  /*0680*/  LDCU UR23, c[0x0][0x508] ;  /* 0x0000a100ff1777ac */ /* 0x000ea20008000800 */
[----:B------:R-:W-:Y:S02]  /*0690*/  @!UP0 USEL UR6, UR6, URZ, UP2 ;  /* 0x000000ff06068287 */ /* 0x000fe40009000000 */
[----:B------:R-:W-:Y:S02]  /*06a0*/  @UP0 UIADD3 UR29, UPT, UPT, UR29, -UR12, URZ ;  /* 0x8000000c1d1d0290 */ /* 0x000fe4000fffe0ff */
[----:B------:R-:W-:-:S04]  /*06b0*/  @!UP0 UIADD3 UR29, UPT, UPT, UR6, UR4, -UR12 ;  /* 0x00000004061d8290 */ /* 0x000fc8000fffe80c */
[----:B------:R-:W-:Y:S02]  /*06c0*/  UIADD3 UR7, UPT, UPT, UR29, 0x1f, URZ ;  /* 0x0000001f1d077890 */ /* 0x000fe4000fffe0ff */
[----:B-1----:R-:W-:Y:S02]  /*06d0*/  UIADD3 UR22, UPT, UPT, UR30, UR22, URZ ;  /* 0x000000161e167290 */ /* 0x002fe4000fffe0ff */
[----:B------:R-:W-:Y:S02]  /*06e0*/  UIADD3 UR5, UPT, UPT, UR7, UR28, -UR30 ;  /* 0x0000001c07057290 */ /* 0x000fe4000fffe81e */
[----:B------:R-:W-:Y:S02]  /*06f0*/  UIADD3 UR9, UPT, UPT, -UR22, UR28, UR29 ;  /* 0x0000001c16097290 */ /* 0x000fe4000fffe11d */
[----:B--2---:R-:W-:Y:S02]  /*0700*/  UIADD3 UR5, UPT, UPT, UR5, 0x80, UR23 ;  /* 0x0000008005057890 */ /* 0x004fe4000fffe017 */
        /* <DEDUP_REMOVED lines=14> */
[----:B------:R-:W-:Y:S05]  /*07f0*/  BRA.U UP0, `(.L_x_1719) ;  /* 0x0000001500147547 */ /* 0x000fea000b800000 */
[----:B------:R-:W1:Y:S01]  /*0800*/  LDCU.U8 UR4, c[0x0][0x549] ;  /* 0x0000a920ff0477ac */ /* 0x000e620008000000 */
[----:B------:R-:W-:-:S11]  /*0810*/  UISETP.NE.AND UP0, UPT, UR20, -0x1, UPT ;  /* 0xffffffff1400788c */ /* 0x000fd6000bf05270 */
[----:B------:R-:W2:Y:S01]  /*0820*/  @!UP0 LDCU.64 UR8, c[0x0][0x400] ;  /* 0x00008000ff0887ac */ /* 0x000ea20008000a00 */
[----:B-1----:R-:W-:Y:S01]  /*0830*/  UISETP.NE.AND UP1, UPT, UR4, URZ, UPT ;  /* 0x000000ff0400728c */ /* 0x002fe2000bf25270 */
[----:B------:R-:W1:Y:S10]  /*0840*/  @UP0 LDCU.64 UR6, c[0x0][0x408] ;  /* 0x00008100ff0607ac */ /* 0x000e740008000a00 */
[----:B------:R-:W3:Y:S01]  /*0850*/  @UP1 LDCU.64 UR4, c[0x0][0x430] ;  /* 0x00008600ff0417ac */ /* 0x000ee20008000a00 */
[----:B--2---:R-:W-:-:S04]  /*0860*/  @!UP0 UIMAD.WIDE.U32 UR10, UR25, UR8, URZ ;  /* 0x00000008190a82a5 */ /* 0x004fc8000f8e00ff */
[----:B------:R-:W-:Y:S02]  /*0870*/  @!UP0 UIMAD UR9, UR25, UR9, UR11 ;  /* 0x00000009190982a4 */ /* 0x000fe4000f8e020b */
[----:B-1----:R-:W-:Y:S01]  /*0880*/  @UP0 UIMAD.WIDE.U32 UR12, UR20, UR6, URZ ;  /* 0x00000006140c02a5 */ /* 0x002fe2000f8e00ff */
[----:B------:R-:W1:Y:S03]  /*0890*/  @UP1 LDCU UR6, c[0x0][0x430] ;  /* 0x00008600ff0617ac */ /* 0x000e660008000800 */
[----:B------:R-:W-:Y:S02]  /*08a0*/  @UP0 UIMAD UR9, UR20, UR7, UR13 ;  /* 0x00000007140902a4 */ /* 0x000fe4000f8e020d */
[----:B---3--:R-:W-:Y:S01]  /*08b0*/  @UP1 UIMAD UR8, UR4, UR5, URZ ;  /* 0x00000005040812a4 */ /* 0x008fe2000f8e02ff */
[----:B------:R-:W-:Y:S01]  /*08c0*/  @!UP0 UMOV UR7, UR10 ;  /* 0x0000000a00078c82 */ /* 0x000fe20008000000 */
[----:B------:R-:W2:Y:S01]  /*08d0*/  LDCU.U8 UR11, c[0x0][0x548] ;  /* 0x0000a900ff0b77ac */ /* 0x000ea20008000000 */
[----:B------:R-:W-:Y:S01]  /*08e0*/  @UP1 UMOV UR10, 0x1 ;  /* 0x00000001000a1882 */ /* 0x000fe20000000000 */
[----:B------:R-:W-:Y:S01]  /*08f0*/  @UP0 UMOV UR7, UR12 ;  /* 0x0000000c00070c82 */ /* 0x000fe20008000000 */
[----:B------:R-:W-:Y:S07]  /*0900*/  BRA.U UP1, `(.L_x_1720) ;  /* 0x0000000101287547 */ /* 0x000fee000b800000 */
[----:B--2---:R-:W-:Y:S01]  /*0910*/  UISETP.NE.AND UP0, UPT, UR11, URZ, UPT ;  /* 0x000000ff0b00728c */ /* 0x004fe2000bf05270 */
        /* <DEDUP_REMOVED lines=9> */
.L_x_1720:
[----:B------:R-:W-:Y:S01]  /*09b0*/  IMAD.SHL.U32 R12, R214, 0x8, RZ ;  /* 0x00000008d60c7824 */ /* 0x000fe200078e00ff */
[----:B------:R-:W3:Y:S01]  /*09c0*/  LDCU.64 UR4, c[0x0][0x410] ;  /* 0x00008200ff0477ac */ /* 0x000ee20008000a00 */
[----:B------:R-:W-:Y:S01]  /*09d0*/  SHF.R.U32.HI R214, RZ, 0x3, R214 ;  /* 0x00000003ffd67819 */ /* 0x000fe200000116d6 */
[----:B------:R-:W-:Y:S02]  /*09e0*/  BSSY.RECONVERGENT B0, `(.L_x_1721) ;  /* 0x0000035000007945 */ /* 0x000fe40003800200 */
[----:B------:R-:W-:Y:S01]  /*09f0*/  LOP3.LUT R12, R12, 0x38, RZ, 0xc0, !PT ;  /* 0x000000380c0c7812 */ /* 0x000fe200078ec0ff */
[----:B--2---:R-:W-:Y:S01]  /*0a00*/  UISETP.NE.AND UP1, UPT, UR11, URZ, !UP1 ;  /* 0x000000ff0b00728c */ /* 0x004fe2000cf25270 */
[----:B------:R-:W-:Y:S01]  /*0a10*/  VIADD R15, R214, 0x20 ;  /* 0x00000020d60f7836 */ /* 0x000fe20000000000 */
[----:B------:R-:W-:Y:S01]  /*0a20*/  UIADD3 UR30, UPT, UPT, -UR28, UR30, URZ ;  /* 0x0000001e1c1e7290 */ /* 0x000fe2000fffe1ff */
[----:B------:R-:W-:Y:S01]  /*0a30*/  IADD3 R2, P0, PT, R12, UR7, RZ ;  /* 0x000000070c027c10 */ /* 0x000fe2000ff1e0ff */
[----:B------:R-:W2:Y:S01]  /*0a40*/  LDCU UR7, c[0x0][0x434] ;  /* 0x00008680ff0777ac */ /* 0x000ea20008000800 */
[C---:B------:R-:W-:Y:S01]  /*0a50*/  VIADD R16, R214.reuse, 0x30 ;  /* 0x00000030d6107836 */ /* 0x040fe20000000000 */
[C---:B------:R-:W-:Y:S01]  /*0a60*/  IADD3 R14, PT, PT, R214.reuse, 0x10, RZ ;  /* 0x00000010d60e7810 */ /* 0x040fe20007ffe0ff */
[C---:B------:R-:W-:Y:S01]  /*0a70*/  VIADD R20, R214.reuse, 0x50 ;  /* 0x00000050d6147836 */ /* 0x040fe20000000000 */
[----:B------:R-:W-:Y:S01]  /*0a80*/  UISETP.NE.AND UP0, UPT, UR20, -0x1, UPT ;  /* 0xffffffff1400788c */ /* 0x000fe2000bf05270 */
[----:B------:R-:W-:Y:S01]  /*0a90*/  IMAD.X R3, RZ, RZ, UR9, P0 ;  /* 0x00000009ff037e24 */ /* 0x000fe200080e06ff */
[----:B----4-:R-:W-:Y:S01]  /*0aa0*/  UIMAD UR8, UR24, UR8, URZ ;  /* 0x00000008180872a4 */ /* 0x010fe2000f8e02ff */
[C---:B------:R-:W-:Y:S01]  /*0ab0*/  ISETP.GE.AND P0, PT, R214.reuse, UR30, PT ;  /* 0x0000001ed6007c0c */ /* 0x040fe2000bf06270 */
[----:B-1----:R-:W-:Y:S01]  /*0ac0*/  UIMAD UR28, UR28, UR6, URZ ;  /* 0x000000061c1c72a4 */ /* 0x002fe2000f8e02ff */
[----:B---3--:R-:W-:Y:S01]  /*0ad0*/  IMAD.U32 R0, RZ, RZ, UR4 ;  /* 0x00000004ff007e24 */ /* 0x008fe2000f8e00ff */
[----:B------:R-:W-:Y:S01]  /*0ae0*/  @!UP1 UIMAD UR8, UR25, UR10, UR8 ;  /* 0x0000000a190892a4 */ /* 0x000fe2000f8e0208 */
[----:B------:R-:W-:Y:S01]  /*0af0*/  IADD3 R18, PT, PT, R214, 0x40, RZ ;  /* 0x00000040d6127810 */ /* 0x000fe20007ffe0ff */
[----:B------:R-:W-:Y:S01]  /*0b00*/  USHF.R.S32.HI UR10, URZ, 0x1f, UR28 ;  /* 0x0000001fff0a7899 */ /* 0x000fe2000801141c */
[----:B------:R-:W-:Y:S01]  /*0b10*/  IMAD.WIDE.U32 R10, R0, UR24, R2 ;  /* 0x00000018000a7c25 */ /* 0x000fe2000f8e0002 */
[----:B------:R-:W-:Y:S01]  /*0b20*/  UIMAD.WIDE.U32 UR34, UR34, 0x80, URZ ;  /* 0x00000080222278a5 */ /* 0x000fe2000f8e00ff */
[----:B------:R-:W-:-:S02]  /*0b30*/  ISETP.GE.AND P3, PT, R14, UR30, PT ;  /* 0x0000001e0e007c0c */ /* 0x000fc4000bf66270 */
[----:B------:R-:W-:Y:S01]  /*0b40*/  IMAD.U32 R0, RZ, RZ, UR5 ;  /* 0x00000005ff007e24 */ /* 0x000fe2000f8e00ff */
[----:B--2---:R-:W-:Y:S01]  /*0b50*/  UIMAD UR7, UR25, UR7, URZ ;  /* 0x00000007190772a4 */ /* 0x004fe2000f8e02ff */
[----:B------:R-:W-:Y:S01]  /*0b60*/  ISETP.GE.AND P2, PT, R15, UR30, PT ;  /* 0x0000001e0f007c0c */ /* 0x000fe2000bf46270 */
[----:B------:R-:W-:Y:S01]  /*0b70*/  USHF.R.S32.HI UR5, URZ, 0x1f, UR8 ;  /* 0x0000001fff057899 */ /* 0x000fe20008011408 */
[----:B------:R-:W-:Y:S01]  /*0b80*/  ISETP.GE.AND P1, PT, R16, UR30, PT ;  /* 0x0000001e10007c0c */ /* 0x000fe2000bf26270 */
[----:B------:R-:W-:Y:S01]  /*0b90*/  USEL UR7, UR7, UR20, !UP0 ;  /* 0x0000001407077287 */ /* 0x000fe2000c000000 */
[----:B------:R-:W-:Y:S01]  /*0ba0*/  ISETP.GE.AND P4, PT, R18, UR30, PT ;  /* 0x0000001e12007c0c */ /* 0x000fe2000bf86270 */
[----:B------:R-:W-:Y:S01]  /*0bb0*/  IMAD R9, R0, UR24, R11 ;  /* 0x0000001800097c24 */ /* 0x000fe2000f8e020b */
[----:B------:R-:W-:Y:S01]  /*0bc0*/  LOP3.LUT R7, R214, UR34, RZ, 0xfc, !PT ;  /* 0x00000022d6077c12 */ /* 0x000fe2000f8efcff */
[----:B------:R-:W-:Y:S01]  /*0bd0*/  USHF.R.S32.HI UR4, URZ, 0x1f, UR7 ;  /* 0x0000001fff047899 */ /* 0x000fe20008011407 */
[----:B------:R-:W-:Y:S01]  /*0be0*/  LOP3.LUT R13, R12, 0x40, RZ, 0xfc, !PT ;  /* 0x000000400c0d7812 */ /* 0x000fe200078efcff */
[----:B------:R-:W-:-:S02]  /*0bf0*/  USEL UR7, UR7, URZ, UP1 ;  /* 0x000000ff07077287 */ /* 0x000fc40008800000 */
[----:B------:R-:W-:Y:S02]  /*0c00*/  USEL UR4, UR4, URZ, UP1 ;  /* 0x000000ff04047287 */ /* 0x000fe40008800000 */
[----:B------:R-:W-:-:S04]  /*0c10*/  UIADD3 UR7, UP1, UP0, UR28, UR7, UR8 ;  /* 0x000000071c077290 */ /* 0x000fc8000f83e008 */
[----:B------:R-:W-:Y:S01]  /*0c20*/  UIADD3.X UR10, UPT, UPT, UR10, UR4, UR5, UP1, UP0 ;  /* 0x000000040a0a7290 */ /* 0x000fe20008fe0405 */
[----:B------:R-:W-:Y:S11]  /*0c30*/  @P0 BRA `(.L_x_1722) ;  /* 0x00000000003c0947 */ /* 0x000ff60003800000 */
[----:B------:R-:W1:Y:S01]  /*0c40*/  LDCU.64 UR4, c[0x0][0x408] ;  /* 0x00008100ff0477ac */ /* 0x000e620008000a00 */
[----:B------:R-:W-:Y:S01]  /*0c50*/  MOV R8, R10 ;  /* 0x0000000a00087202 */ /* 0x000fe20000000f00 */
[----:B------:R-:W2:Y:S01]  /*0c60*/  LDCU UR11, c[0x0][0x440] ;  /* 0x00008800ff0b77ac */ /* 0x000ea20008000800 */
[----:B------:R-:W3:Y:S01]  /*0c70*/  LDCU.64 UR8, c[0x0][0x3f0] ;  /* 0x00007e00ff0877ac */ /* 0x000ee20008000a00 */
[----:B-1----:R-:W-:Y:S02]  /*0c80*/  UIMAD UR12, UR35, UR4, URZ ;  /* 0x00000004230c72a4 */ /* 0x002fe4000f8e02ff */
[----:B------:R-:W-:Y:S01]  /*0c90*/  IMAD.WIDE.U32 R4, R7, UR4, R8 ;  /* 0x0000000407047c25 */ /* 0x000fe2000f8e0008 */
[----:B--2---:R-:W-:-:S03]  /*0ca0*/  ISETP.GE.AND P6, PT, R12, UR11, PT ;  /* 0x0000000b0c007c0c */ /* 0x004fc6000bfc6270 */
[----:B------:R-:W-:Y:S01]  /*0cb0*/  IMAD.U32 R0, RZ, RZ, UR12 ;  /* 0x0000000cff007e24 */ /* 0x000fe2000f8e00ff */
[----:B------:R-:W-:Y:S02]  /*0cc0*/  ISETP.GE.AND P5, PT, R13, UR11, PT ;  /* 0x0000000b0d007c0c */ /* 0x000fe4000bfa6270 */
[----:B---3--:R-:W-:Y:S01]  /*0cd0*/  LEA R2, P0, R4, UR8, 0x1 ;  /* 0x0000000804027c11 */ /* 0x008fe2000f8008ff */
[----:B------:R-:W-:-:S04]  /*0ce0*/  IMAD R0, R7, UR5, R0 ;  /* 0x0000000507007c24 */ /* 0x000fc8000f8e0200 */
[----:B------:R-:W-:-:S05]  /*0cf0*/  IMAD.IADD R0, R5, 0x1, R0 ;  /* 0x0000000105007824 */ /* 0x000fca00078e0200 */
[----:B------:R-:W-:-:S05]  /*0d00*/  LEA.HI.X R3, R4, UR9, R0, 0x1, P0 ;  /* 0x0000000904037c11 */ /* 0x000fca00080f0c00 */
[----:B------:R1:W-:Y:S04]  /*0d10*/  @!P6 STG.E.128 desc[UR26][R2.64], RZ ;  /* 0x000000ff0200e986 */ /* 0x0003e8000c101d1a */
[----:B------:R1:W-:Y:S02]  /*0d20*/  @!P5 STG.E.128 desc[UR26][R2.64+0x80], RZ ;  /* 0x000080ff0200d986 */ /* 0x0003e4000c101d1a */
.L_x_1722:
[----:B------:R-:W-:Y:S05]  /*0d30*/  BSYNC.RECONVERGENT B0 ;  /* 0x0000000000007941 */ /* 0x000fea0003800200 */
.L_x_1721:
        /* <DEDUP_REMOVED lines=21> */
.L_x_1724:
[----:B------:R-:W-:Y:S05]  /*0e90*/  BSYNC.RECONVERGENT B0 ;  /* 0x0000000000007941 */ /* 0x000fea0003800200 */
.L_x_1723:
        /* <DEDUP_REMOVED lines=21> */
.L_x_1726:
[----:B------:R-:W-:Y:S05]  /*0ff0*/  BSYNC.RECONVERGENT B0 ;  /* 0x0000000000007941 */ /* 0x000fea0003800200 */
.L_x_1725:
        /* <DEDUP_REMOVED lines=20> */
.L_x_1728:
[----:B------:R-:W-:Y:S05]  /*1140*/  BSYNC.RECONVERGENT B0 ;  /* 0x0000000000007941 */ /* 0x000fea0003800200 */
.L_x_1727:
        /* <DEDUP_REMOVED lines=20> */
.L_x_1730:
[----:B------:R-:W-:Y:S05]  /*1290*/  BSYNC.RECONVERGENT B0 ;  /* 0x0000000000007941 */ /* 0x000fea0003800200 */
.L_x_1729:
        /* <DEDUP_REMOVED lines=20> */
.L_x_1732:
[----:B------:R-:W-:Y:S05]  /*13e0*/  BSYNC.RECONVERGENT B0 ;  /* 0x0000000000007941 */ /* 0x000fea0003800200 */
.L_x_1731:
        /* <DEDUP_REMOVED lines=20> */
.L_x_1734:
[----:B------:R-:W-:Y:S05]  /*1530*/  BSYNC.RECONVERGENT B0 ;  /* 0x0000000000007941 */ /* 0x000fea0003800200 */
.L_x_1733:
        /* <DEDUP_REMOVED lines=20> */
.L_x_1736:
[----:B------:R-:W-:Y:S05]  /*1680*/  BSYNC.RECONVERGENT B0 ;  /* 0x0000000000007941 */ /* 0x000fea0003800200 */
.L_x_1735:
        /* <DEDUP_REMOVED lines=10> */
.L_x_1738:
[----:B------:R-:W-:Y:S05]  /*1730*/  BSYNC.RECONVERGENT B0 ;  /* 0x0000000000007941 */ /* 0x000fea0003800200 */
.L_x_1737:
        /* <DEDUP_REMOVED lines=15> */
.L_x_1740:
[----:B------:R-:W-:Y:S05]  /*1830*/  BSYNC.RECONVERGENT B0 ;  /* 0x0000000000007941 */ /* 0x000fea0003800200 */
.L_x_1739:
        /* <DEDUP_REMOVED lines=10> */
.L_x_1742:
[----:B------:R-:W-:Y:S05]  /*18e0*/  BSYNC.RECONVERGENT B0 ;  /* 0x0000000000007941 */ /* 0x000fea0003800200 */
.L_x_1741:
        /* <DEDUP_REMOVED lines=10> */
.L_x_1744:
[----:B------:R-:W-:Y:S05]  /*1990*/  BSYNC.RECONVERGENT B0 ;  /* 0x0000000000007941 */ /* 0x000fea0003800200 */
.L_x_1743:
        /* <DEDUP_REMOVED lines=10> */
.L_x_1746:
[----:B------:R-:W-:Y:S05]  /*1a40*/  BSYNC.RECONVERGENT B0 ;  /* 0x0000000000007941 */ /* 0x000fea0003800200 */
.L_x_1745:
        /* <DEDUP_REMOVED lines=10> */
.L_x_1748:
[----:B------:R-:W-:Y:S05]  /*1af0*/  BSYNC.RECONVERGENT B0 ;  /* 0x0000000000007941 */ /* 0x000fea0003800200 */
.L_x_1747:
        /* <DEDUP_REMOVED lines=10> */
.L_x_1750:
[----:B------:R-:W-:Y:S05]  /*1ba0*/  BSYNC.RECONVERGENT B0 ;  /* 0x0000000000007941 */ /* 0x000fea0003800200 */
.L_x_1749:
        /* <DEDUP_REMOVED lines=10> */
.L_x_1719:
        /* <DEDUP_REMOVED lines=21> */
.L_x_1751:
[----:B------:R-:W1:Y:S01]  /*1da0*/  LDCU.64 UR10, c[0x0][0x3b8] ;  /* 0x00007700ff0a77ac */ /* 0x000e620008000a00 */
[----:B------:R-:W-:-:S04]  /*1db0*/  UIADD3 UR15, UPT, UPT, UR12, UR13, URZ ;  /* 0x0000000d0c0f7290 */ /* 0x000fc8000fffe0ff */
[----:B-1----:R-:W-:Y:S02]  /*1dc0*/  UIMAD.WIDE.U32 UR6, UR15, UR10, URZ ;  /* 0x0000000a0f0672a5 */ /* 0x002fe4000f8e00ff */
[----:B------:R-:W-:-:S04]  /*1dd0*/  UIMAD UR15, UR15, UR11, URZ ;  /* 0x0000000b0f0f72a4 */ /* 0x000fc8000f8e02ff */
[----:B------:R-:W-:Y:S02]  /*1de0*/  UIADD3 UR15, UPT, UPT, UR7, UR15, URZ ;  /* 0x0000000f070f7290 */ /* 0x000fe4000fffe0ff */
.L_x_1752:
        /* <DEDUP_REMOVED lines=35> */
[----:B------:R-:W-:Y:S01]  /*2020*/  UIMAD UR17, UR25, UR5, UR37 ;  /* 0x00000005191172a4 */ /* 0x000fe2000f8e0225 */
[----:B------:R-:W-:Y:S11]  /*2030*/  BRA `(.L_x_1754) ;  /* 0x0000000000147947 */ /* 0x000ff60003800000 */
.L_x_1753:
[----:B------:R-:W1:Y:S01]  /*2040*/  LDCU.64 UR8, c[0x0][0x3c0] ;  /* 0x00007800ff0877ac */ /* 0x000e620008000a00 */
[----:B------:R-:W-:-:S04]  /*2050*/  UIADD3 UR12, UPT, UPT, UR12, UR13, URZ ;  /* 0x0000000d0c0c7290 */ /* 0x000fc8000fffe0ff */
[----:B-1----:R-:W-:Y:S02]  /*2060*/  UIMAD.WIDE.U32 UR36, UR12, UR8, URZ ;  /* 0x000000080c2472a5 */ /* 0x002fe4000f8e00ff */
[----:B------:R-:W-:-:S04]  /*2070*/  UIMAD UR12, UR12, UR9, URZ ;  /* 0x000000090c0c72a4 */ /* 0x000fc8000f8e02ff */
[----:B------:R-:W-:-:S12]  /*2080*/  UIADD3 UR17, UPT, UPT, UR37, UR12, URZ ;  /* 0x0000000c25117290 */ /* 0x000fd8000fffe0ff */
.L_x_1754:
[----:B------:R-:W-:Y:S01]  /*2090*/  SHF.R.U32.HI R13, RZ, 0x3, R214 ;  /* 0x00000003ff0d7819 */ /* 0x000fe200000116d6 */
[----:B------:R-:W-:Y:S01]  /*20a0*/  IMAD.SHL.U32 R218, R214, 0x8, RZ ;  /* 0x00000008d6da7824 */ /* 0x000fe200078e00ff */
[----:B------:R-:W-:Y:S01]  /*20b0*/  UIADD3 UR18, UPT, UPT, -UR28, UR30, URZ ;  /* 0x0000001e1c127290 */ /* 0x000fe2000fffe1ff */
[----:B------:R-:W-:Y:S01]  /*20c0*/  SHF.R.S32.HI R8, RZ, 0x1f, R0 ;  /* 0x0000001fff087819 */ /* 0x000fe20000011400 */
[----:B------:R-:W1:Y:S01]  /*20d0*/  LDCU.64 UR12, c[0x0][0x3c8] ;  /* 0x00007900ff0c77ac */ /* 0x000e620008000a00 */
[C---:B------:R-:W-:Y:S01]  /*20e0*/  VIADD R2, R13.reuse, 0x30 ;  /* 0x000000300d027836 */ /* 0x040fe20000000000 */
[C---:B------:R-:W-:Y:S01]  /*20f0*/  LOP3.LUT R4, R218.reuse, 0x1f8, RZ, 0xc0, !PT ;  /* 0x000001f8da047812 */ /* 0x040fe200078ec0ff */
[C---:B------:R-:W-:Y:S01]  /*2100*/  VIADD R3, R13.reuse, 0x20 ;  /* 0x000000200d037836 */ /* 0x040fe20000000000 */
[----:B------:R-:W-:Y:S01]  /*2110*/  LOP3.LUT R208, R218, 0x38, RZ, 0xc0, !PT ;  /* 0x00000038dad07812 */ /* 0x000fe200078ec0ff */
[----:B------:R-:W2:Y:S01]  /*2120*/  S2UR UR31, SR_CgaCtaId ;  /* 0x00000000001f79c3 */ /* 0x000ea20000008800 */
[----:B------:R-:W-:Y:S01]  /*2130*/  ISETP.GE.AND P0, PT, R2, UR18, PT ;  /* 0x0000001202007c0c */ /* 0x000fe2000bf06270 */
[----:B------:R-:W-:Y:S01]  /*2140*/  UIMAD.WIDE.U32 UR34, UR34, 0x80, URZ ;  /* 0x00000080222278a5 */ /* 0x000fe2000f8e00ff */
[----:B------:R-:W-:Y:S01]  /*2150*/  LOP3.LUT R2, R4, 0x38, R214, 0x78, !PT ;  /* 0x0000003804027812 */ /* 0x000fe200078e78d6 */
[----:B------:R-:W-:Y:S01]  /*2160*/  VIADD R15, R13, 0x10 ;  /* 0x000000100d0f7836 */ /* 0x000fe20000000000 */
[----:B------:R-:W-:Y:S01]  /*2170*/  ISETP.GE.AND P3, PT, R3, UR18, PT ;  /* 0x0000001203007c0c */ /* 0x000fe2000bf66270 */
[C---:B------:R-:W-:Y:S01]  /*2180*/  VIADD R3, R13.reuse, 0x40 ;  /* 0x000000400d037836 */ /* 0x040fe20000000000 */
[----:B------:R-:W-:Y:S01]  /*2190*/  LOP3.LUT R218, R2, 0x1e00, R218, 0xf8, !PT ;  /* 0x00001e0002da7812 */ /* 0x000fe200078ef8da */
[----:B------:R-:W-:Y:S01]  /*21a0*/  BSSY.RECONVERGENT B0, `(.L_x_1755) ;  /* 0x0000045000007945 */ /* 0x000fe20003800200 */
[C---:B------:R-:W-:Y:S01]  /*21b0*/  IADD3 R4, P5, PT, R208.reuse, UR6, RZ ;  /* 0x00000006d0047c10 */ /* 0x040fe2000ffbe0ff */
[----:B------:R-:W3:Y:S01]  /*21c0*/  LDCU.128 UR4, c[0x0][0x3d0] ;  /* 0x00007a00ff0477ac */ /* 0x000ee20008000c00 */
[C---:B------:R-:W-:Y:S01]  /*21d0*/  IADD3 R2, P4, PT, R208.reuse, UR36, RZ ;  /* 0x00000024d0027c10 */ /* 0x040fe2000ff9e0ff */
[----:B------:R-:W-:Y:S01]  /*21e0*/  VIADD R14, R13, 0x50 ;  /* 0x000000500d0e7836 */ /* 0x000fe20000000000 */
[C---:B------:R-:W-:Y:S01]  /*21f0*/  IADD3 R6, P1, PT, R208.reuse, UR14, RZ ;  /* 0x0000000ed0067c10 */ /* 0x040fe2000ff3e0ff */
[----:B-1----:R-:W-:Y:S01]  /*2200*/  IMAD.U32 R10, RZ, RZ, UR12 ;  /* 0x0000000cff0a7e24 */ /* 0x002fe2000f8e00ff */
[----:B------:R-:W-:Y:S01]  /*2210*/  ISETP.GE.AND P2, PT, R3, UR18, PT ;  /* 0x0000001203007c0c */ /* 0x000fe2000bf46270 */
[----:B------:R-:W-:Y:S01]  /*2220*/  IMAD.X R3, RZ, RZ, UR17, P4 ;  /* 0x00000011ff037e24 */ /* 0x000fe2000a0e06ff */
[----:B------:R-:W-:Y:S01]  /*2230*/  IADD3.X R5, PT, PT, RZ, UR15, RZ, P5, !PT ;  /* 0x0000000fff057c10 */ /* 0x000fe2000affe4ff */
[----:B------:R-:W-:Y:S01]  /*2240*/  IMAD.X R7, RZ, RZ, UR16, P1 ;  /* 0x00000010ff077e24 */ /* 0x000fe200088e06ff */
[----:B------:R-:W1:Y:S01]  /*2250*/  LDCU.64 UR16, c[0x0][0x390] ;  /* 0x00007200ff1077ac */ /* 0x000e620008000a00 */
[C---:B------:R-:W-:Y:S01]  /*2260*/  IMAD.WIDE.U32 R2, R13.reuse, UR8, R2 ;  /* 0x000000080d027c25 */ /* 0x040fe2000f8e0002 */
[----:B------:R-:W-:Y:S01]  /*2270*/  LOP3.LUT R92, R208, 0x40, RZ, 0xfc, !PT ;  /* 0x00000040d05c7812 */ /* 0x000fe200078efcff */
[----:B------:R-:W4:Y:S02]  /*2280*/  LDCU.64 UR14, c[0x0][0x388] ;  /* 0x00007100ff0e77ac */ /* 0x000f240008000a00 */
[----:B------:R-:W-:-:S02]  /*2290*/  IMAD R3, R13, UR9, R3 ;  /* 0x000000090d037c24 */ /* 0x000fc4000f8e0203 */
[----:B------:R-:W-:Y:S01]  /*22a0*/  IMAD.WIDE.U32 R10, R10, UR24, R6 ;  /* 0x000000180a0a7c25 */ /* 0x000fe2000f8e0006 */
[----:B------:R-:W-:-:S03]  /*22b0*/  UMOV UR12, 0x400 ;  /* 0x00000400000c7882 */ /* 0x000fc60000000000 */
[----:B---3--:R-:W-:-:S04]  /*22c0*/  IMAD.WIDE.U32 R2, R0, UR6, R2 ;  /* 0x0000000600027c25 */ /* 0x008fc8000f8e0002 */
[----:B------:R-:W-:Y:S02]  /*22d0*/  IMAD R6, R8, UR6, RZ ;  /* 0x0000000608067c24 */ /* 0x000fe4000f8e02ff */
[C---:B------:R-:W-:Y:S01]  /*22e0*/  IMAD.WIDE.U32 R4, R13.reuse, UR10, R4 ;  /* 0x0000000a0d047c25 */ /* 0x040fe2000f8e0004 */
[----:B-1----:R-:W-:Y:S01]  /*22f0*/  LEA R16, P1, R2, UR16, 0x1 ;  /* 0x0000001002107c11 */ /* 0x002fe2000f8208ff */
[----:B------:R-:W-:Y:S02]  /*2300*/  USHF.L.U64.HI UR16, UR8, 0x5, UR9 ;  /* 0x0000000508107899 */ /* 0x000fe40008010209 */
[----:B------:R-:W-:Y:S02]  /*2310*/  IMAD R6, R0, UR7, R6 ;  /* 0x0000000700067c24 */ /* 0x000fe4000f8e0206 */
[----:B------:R1:W-:Y:S01]  /*2320*/  STL [R1], R16 ;  /* 0x0000001001007387 */ /* 0x0003e20000100800 */
[----:B------:R-:W-:Y:S02]  /*2330*/  IMAD R5, R13, UR11, R5 ;  /* 0x0000000b0d057c24 */ /* 0x000fe4000f8e0205 */
[----:B------:R-:W-:Y:S01]  /*2340*/  IMAD.IADD R3, R3, 0x1, R6 ;  /* 0x0000000103037824 */ /* 0x000fe200078e0206 */
[----:B------:R1:W-:Y:S01]  /*2350*/  STL [R1+0x4], R92 ;  /* 0x0000045c01007387 */ /* 0x0003e20000100800 */
[----:B------:R-:W-:Y:S01]  /*2360*/  IMAD R7, R8, UR4, RZ ;  /* 0x0000000408077c24 */ /* 0x000fe2000f8e02ff */
[C---:B------:R-:W-:Y:S01]  /*2370*/  LOP3.LUT R8, R13.reuse, UR34, RZ, 0xfc, !PT ;  /* 0x000000220d087c12 */ /* 0x040fe2000f8efcff */
[----:B------:R-:W-:Y:S01]  /*2380*/  IMAD.WIDE.U32 R4, R0, UR4, R4 ;  /* 0x0000000400047c25 */ /* 0x000fe2000f8e0004 */
[----:B------:R-:W-:Y:S01]  /*2390*/  LEA.HI.X R252, R2, UR17, R3, 0x1, P1 ;  /* 0x0000001102fc7c11 */ /* 0x000fe200088f0c03 */
[----:B------:R-:W-:Y:S01]  /*23a0*/  USHF.L.U64.HI UR4, UR10, 0x5, UR11 ;  /* 0x000000050a047899 */ /* 0x000fe2000801020b */
[----:B------:R-:W-:Y:S01]  /*23b0*/  ISETP.GE.AND P1, PT, R13, UR18, PT ;  /* 0x000000120d007c0c */ /* 0x000fe2000bf26270 */
[----:B------:R-:W-:Y:S01]  /*23c0*/  IMAD R7, R0, UR5, R7 ;  /* 0x0000000500077c24 */ /* 0x000fe2000f8e0207 */
[----:B----4-:R-:W-:Y:S01]  /*23d0*/  LEA R249, P4, R4, UR14, 0x1 ;  /* 0x0000000e04f97c11 */ /* 0x010fe2000f8808ff */
[----:B--2---:R-:W-:-:S02]  /*23e0*/  ULEA UR5, UR31, UR12, 0x18 ;  /* 0x0000000c1f057291 */ /* 0x004fc4000f8ec0ff */
[----:B------:R-:W-:Y:S01]  /*23f0*/  USHF.L.U32 UR14, UR10, 0x5, URZ ;  /* 0x000000050a0e7899 */ /* 0x000fe200080006ff */
[----:B------:R-:W-:-:S03]  /*2400*/  IADD3 R0, PT, PT, R5, R7, RZ ;  /* 0x0000000705007210 */ /* 0x000fc60007ffe0ff */
[----:B------:R-:W-:Y:S02]  /*2410*/  LEA R218, R218, UR5, 0x1 ;  /* 0x00000005dada7c11 */ /* 0x000fe4000f8e08ff */
[----:B------:R-:W-:Y:S01]  /*2420*/  LEA.HI.X R248, R4, UR15, R0, 0x1, P4 ;  /* 0x0000000f04f87c11 */ /* 0x000fe2000a0f0c00 */
[----:B------:R-:W-:Y:S01]  /*2430*/  UIADD3 UR15, UPT, UPT, UR21, -0x1, URZ ;  /* 0xffffffff150f7890 */ /* 0x000fe2000fffe0ff */
[----:B------:R-:W-:Y:S02]  /*2440*/  MOV R0, UR13 ;  /* 0x0000000d00007c02 */ /* 0x000fe40008000f00 */
[----:B------:R-:W-:-:S03]  /*2450*/  ISETP.GE.AND P4, PT, R15, UR18, PT ;  /* 0x000000120f007c0c */ /* 0x000fc6000bf86270 */
[----:B------:R-:W-:Y:S01]  /*2460*/  IMAD R7, R0, UR24, R11 ;  /* 0x0000001800077c24 */ /* 0x000fe2000f8e020b */
[----:B-1----:R-:W-:Y:S09]  /*2470*/  @P1 BRA `(.L_x_1756) ;  /* 0x00000000005c1947 */ /* 0x002ff20003800000 */
        /* <DEDUP_REMOVED lines=23> */
.L_x_1756:
[----:B------:R-:W-:Y:S05]  /*25f0*/  BSYNC.RECONVERGENT B0 ;  /* 0x0000000000007941 */ /* 0x000fea0003800200 */
.L_x_1755:
[----:B------:R-:W-:Y:S01]  /*2600*/  USHF.L.U32 UR17, UR8, 0x5, URZ ;  /* 0x0000000508117899 */ /* 0x000fe200080006ff */
[----:B------:R-:W-:Y:S01]  /*2610*/  BSSY.RECONVERGENT B0, `(.L_x_1757) ;  /* 0x000001d000007945 */ /* 0x000fe20003800200 */
[----:B------:R-:W-:Y:S02]  /*2620*/  ISETP.GE.AND P1, PT, R14, UR18, PT ;  /* 0x000000120e007c0c */ /* 0x000fe4000bf26270 */
        /* <DEDUP_REMOVED lines=27> */
.L_x_1758:
[----:B------:R-:W-:Y:S05]  /*27e0*/  BSYNC.RECONVERGENT B0 ;  /* 0x0000000000007941 */ /* 0x000fea0003800200 */
.L_x_1757:
[----:B------:R-:W-:Y:S01]  /*27f0*/  USHF.L.U64.HI UR31, UR10, 0x4, UR11 ;  /* 0x000000040a1f7899 */ /* 0x000fe2000801020b */
[----:B------:R-:W-:Y:S01]  /*2800*/  BSSY.RECONVERGENT B0, `(.L_x_1759) ;  /* 0x000001d000007945 */ /* 0x000fe20003800200 */
[----:B------:R-:W-:Y:S02]  /*2810*/  ISETP.GE.AND P6, PT, R14, UR18, PT ;  /* 0x000000120e007c0c */ /* 0x000fe4000bfc6270 */
[----:B------:R-:W-:Y:S01]  /*2820*/  IADD3 R14, PT, PT, R13, 0x70, RZ ;  /* 0x000000700d0e7810 */ /* 0x000fe20007ffe0ff */
        /* <DEDUP_REMOVED lines=26> */
.L_x_1760:
[----:B------:R-:W-:Y:S05]  /*29d0*/  BSYNC.RECONVERGENT B0 ;  /* 0x0000000000007941 */ /* 0x000fea0003800200 */
.L_x_1759:
[----:B------:R-:W-:Y:S01]  /*29e0*/  UIMAD UR36, UR15, -0x20, UR29 ;  /* 0xffffffe00f2478a4 */ /* 0x000fe2000f8e021d */
[----:B------:R-:W-:Y:S01]  /*29f0*/  BSSY.RECONVERGENT B0, `(.L_x_1761) ;  /* 0x000001c000007945 */ /* 0x000fe20003800200 */
[----:B------:R-:W-:-:S03]  /*2a00*/  ISETP.GE.AND P5, PT, R14, UR18, PT ;  /* 0x000000120e007c0c */ /* 0x000fc6000bfa6270 */
[----:B------:R-:W-:Y:S10]  /*2a10*/  @P0 BRA `(.L_x_1762) ;  /* 0x0000000000640947 */ /* 0x000ff40003800000 */
[----:B------:R-:W4:Y:S01]  /*2a20*/  LDCU.64 UR12, c[0x0][0x3b0] ;  /* 0x00007600ff0c77ac */ /* 0x000f220008000a00 */
[----:B-123--:R-:W-:Y:S01]  /*2a30*/  IADD3 R2, P0, PT, R8, 0x30, RZ ;  /* 0x0000003008027810 */ /* 0x00efe20007f1e0ff */
        /* <DEDUP_REMOVED lines=23> */
.L_x_1762:
[----:B------:R-:W-:Y:S05]  /*2bb0*/  BSYNC.RECONVERGENT B0 ;  /* 0x0000000000007941 */ /* 0x000fea0003800200 */
.L_x_1761:
[----:B------:R-:W-:Y:S01]  /*2bc0*/  USHF.L.U32 UR37, UR10, 0x4, URZ ;  /* 0x000000040a257899 */ /* 0x000fe200080006ff */
[----:B------:R-:W-:Y:S01]  /*2bd0*/  BSSY.RECONVERGENT B0, `(.L_x_1763) ;  /* 0x000001c000007945 */ /* 0x000fe20003800200 */
[----:B------:R-:W-:-:S03]  /*2be0*/  ISETP.GE.AND P0, PT, R13, UR36, PT ;  /* 0x000000240d007c0c */ /* 0x000fc6000bf06270 */
[----:B------:R-:W-:Y:S10]  /*2bf0*/  @P2 BRA `(.L_x_1764) ;  /* 0x0000000000642947 */ /* 0x000ff40003800000 */
[----:B------:R-:W5:Y:S01]  /*2c00*/  LDCU.64 UR12, c[0x0][0x3b0] ;  /* 0x00007600ff0c77ac */ /* 0x000f620008000a00 */
[----:B-1234-:R-:W-:Y:S01]  /*2c10*/  IADD3 R2, P2, PT, R8, 0x40, RZ ;  /* 0x0000004008027810 */ /* 0x01efe20007f5e0ff */
        /* <DEDUP_REMOVED lines=23> */
.L_x_1764:
[----:B------:R-:W-:Y:S05]  /*2d90*/  BSYNC.RECONVERGENT B0 ;  /* 0x0000000000007941 */ /* 0x000fea0003800200 */
.L_x_1763:
[----:B------:R-:W-:Y:S01]  /*2da0*/  UIMAD.WIDE.U32 UR38, UR14, UR15, URZ ;  /* 0x0000000f0e2672a5 */ /* 0x000fe2000f8e00ff */
        /* <DEDUP_REMOVED lines=28> */
.L_x_1766:
[----:B------:R-:W-:Y:S05]  /*2f70*/  BSYNC.RECONVERGENT B0 ;  /* 0x0000000000007941 */ /* 0x000fea0003800200 */
.L_x_1765:
[----:B------:R-:W-:Y:S04]  /*2f80*/  BSSY.RECONVERGENT B0, `(.L_x_1767) ;  /* 0x000001b000007945 */ /* 0x000fe80003800200 */
[----:B------:R-:W-:Y:S05]  /*2f90*/  @P6 BRA `(.L_x_1768) ;  /* 0x0000000000646947 */ /* 0x000fea0003800000 */
        /* <DEDUP_REMOVED lines=25> */
.L_x_1768:
[----:B------:R-:W-:Y:S05]  /*3130*/  BSYNC.RECONVERGENT B0 ;  /* 0x0000000000007941 */ /* 0x000fea0003800200 */
.L_x_1767:
[----:B------:R-:W-:Y:S04]  /*3140*/  BSSY.RECONVERGENT B0, `(.L_x_1769) ;  /* 0x000001b000007945 */ /* 0x000fe80003800200 */
[----:B------:R-:W-:Y:S05]  /*3150*/  @P5 BRA `(.L_x_1770) ;  /* 0x0000000000645947 */ /* 0x000fea0003800000 */
[----:B------:R-:W5:Y:S01]  /*3160*/  LDCU.64 UR12, c[0x0][0x3b0] ;  /* 0x00007600ff0c77ac */ /* 0x000f620008000a00 */
[----:B------:R-:W-:Y:S02]  /*3170*/  IADD3 R0, P1, PT, R8, 0x70, RZ ;  /* 0x0000007008007810 */ /* 0x000fe40007f3e0ff */
[----:B-1234-:R-:W-:Y:S01]  /*3180*/  MOV R3, R7 ;  /* 0x0000000700037202 */ /* 0x01efe20000000f00 */
[----:B------:R-:W1:Y:S02]  /*3190*/  LDCU UR40, c[0x0][0x440] ;  /* 0x00008800ff2877ac */ /* 0x000e640008000800 */
[----:B------:R-:W-:Y:S01]  /*31a0*/  IMAD.X R2, RZ, RZ, UR35, P1 ;  /* 0x00000023ff027e24 */ /* 0x000fe200088e06ff */
[----:B------:R-:W2:Y:S03]  /*31b0*/  LDCU.64 UR6, c[0x0][0x380] ;  /* 0x00007000ff0677ac */ /* 0x000ea60008000a00 */
[----:B-----5:R-:W-:-:S02]  /*31c0*/  IMAD R6, R2, UR12, RZ ;  /* 0x0000000c02067c24 */ /* 0x020fc4000f8e02ff */
[----:B------:R-:W-:Y:S01]  /*31d0*/  IMAD.MOV.U32 R2, RZ, RZ, R10 ;  /* 0x000000ffff027224 */ /* 0x000fe200078e000a */
[----:B-1----:R-:W-:-:S03]  /*31e0*/  ISETP.GE.AND P2, PT, R208, UR40, PT ;  /* 0x00000028d0007c0c */ /* 0x002fc6000bf46270 */
[----:B------:R-:W-:Y:S01]  /*31f0*/  IMAD.WIDE.U32 R4, R0, UR12, R2 ;  /* 0x0000000c00047c25 */ /* 0x000fe2000f8e0002 */
[----:B------:R-:W-:-:S03]  /*3200*/  ISETP.GE.AND P1, PT, R92, UR40, PT ;  /* 0x000000285c007c0c */ /* 0x000fc6000bf26270 */
[----:B------:R-:W-:Y:S01]  /*3210*/  IMAD R0, R0, UR13, R6 ;  /* 0x0000000d00007c24 */ /* 0x000fe2000f8e0206 */
[----:B--2---:R-:W-:-:S03]  /*3220*/  LEA R2, P3, R4, UR6, 0x1 ;  /* 0x0000000604027c11 */ /* 0x004fc6000f8608ff */
        /* <DEDUP_REMOVED lines=12> */
.L_x_1770:
[----:B------:R-:W-:Y:S05]  /*32f0*/  BSYNC.RECONVERGENT B0 ;  /* 0x0000000000007941 */ /* 0x000fea0003800200 */
.L_x_1769:
        /* <DEDUP_REMOVED lines=8> */
[----:B-1234-:R-:W-:-:S04]  /*3380*/  LEA R2, P3, R4, R249, 0x1 ;  /* 0x000000f904027211 */ /* 0x01efc800078608ff */
        /* <DEDUP_REMOVED lines=13> */
.L_x_1772:
[----:B------:R-:W-:Y:S05]  /*3460*/  BSYNC.RECONVERGENT B0 ;  /* 0x0000000000007941 */ /* 0x000fea0003800200 */
.L_x_1771:
[----:B------:R-:W-:Y:S04]  /*3470*/  BSSY.RECONVERGENT B0, `(.L_x_1773) ;  /* 0x0000015000007945 */ /* 0x000fe80003800200 */
[----:B------:R-:W-:Y:S05]  /*3480*/  @P4 BRA `(.L_x_1774) ;  /* 0x00000000004c4947 */ /* 0x000fea0003800000 */
[----:B------:R-:W5:Y:S01]  /*3490*/  LDCU UR6, c[0x0][0x440] ;  /* 0x00008800ff0677ac */ /* 0x000f620008000800 */
[----:B------:R-:W-:-:S04]  /*34a0*/  UIADD3 UR11, UP0, UPT, UR37, UR38, URZ ;  /* 0x00000026250b7290 */ /* 0x000fc8000ff1e0ff */
[----:B------:R-:W-:Y:S02]  /*34b0*/  UIADD3.X UR10, UPT, UPT, UR31, UR7, URZ, UP0, !UPT ;  /* 0x000000071f0a7290 */ /* 0x000fe400087fe4ff */
[----:B------:R-:W-:-:S04]  /*34c0*/  IMAD.U32 R0, RZ, RZ, UR11 ;  /* 0x0000000bff007e24 */ /* 0x000fc8000f8e00ff */
[----:B-1234-:R-:W-:Y:S01]  /*34d0*/  IMAD.U32 R3, RZ, RZ, UR10 ;  /* 0x0000000aff037e24 */ /* 0x01efe2000f8e00ff */
        /* <DEDUP_REMOVED lines=14> */
.L_x_1774:
[----:B------:R-:W-:Y:S05]  /*35c0*/  BSYNC.RECONVERGENT B0 ;  /* 0x0000000000007941 */ /* 0x000fea0003800200 */
.L_x_1773:
[----:B------:R-:W5:Y:S01]  /*35d0*/  LDCU UR6, c[0x0][0x3e0] ;  /* 0x00007c00ff0677ac */ /* 0x000f620008000800 */
[C---:B------:R-:W-:Y:S01]  /*35e0*/  IMAD.SHL.U32 R243, R214.reuse, 0x40, RZ ;  /* 0x00000040d6f37824 */ /* 0x040fe200078e00ff */
[----:B------:R-:W0:Y:S01]  /*35f0*/  LDGDEPBAR ;  /* 0x00000000000079af */ /* 0x000e220000000000 */
[C---:B------:R-:W-:Y:S01]  /*3600*/  LOP3.LUT R0, R214.reuse, 0x1f, RZ, 0xc0, !PT ;  /* 0x0000001fd6007812 */ /* 0x040fe200078ec0ff */
[----:B------:R-:W-:Y:S01]  /*3610*/  UIMAD.WIDE.U32 UR10, UR17, UR15, URZ ;  /* 0x0000000f110a72a5 */ /* 0x000fe2000f8e00ff */
[----:B------:R-:W-:Y:S01]  /*3620*/  IMAD.SHL.U32 R211, R214, 0x20, RZ ;  /* 0x00000020d6d37824 */ /* 0x000fe200078e00ff */
[----:B------:R-:W-:Y:S01]  /*3630*/  LOP3.LUT R242, R208, 0x1c0, R243, 0xf8, !PT ;  /* 0x000001c0d0f27812 */ /* 0x000fe200078ef8f3 */
[----:B------:R-:W-:Y:S01]  /*3640*/  UIMAD UR16, UR16, UR15, URZ ;  /* 0x0000000f101072a4 */ /* 0x000fe2000f8e02ff */
[----:B------:R-:W-:Y:S01]  /*3650*/  IMAD.MOV.U32 R33, RZ, RZ, 0x10 ;  /* 0x00000010ff217424 */ /* 0x000fe200078e00ff */
[C---:B------:R-:W-:Y:S01]  /*3660*/  LOP3.LUT P4, RZ, R214.reuse, 0x2, RZ, 0xc0, !PT ;  /* 0x00000002d6ff7812 */ /* 0x040fe2000788c0ff */
[----:B------:R-:W-:Y:S01]  /*3670*/  IMAD.MOV.U32 R32, RZ, RZ, 0x20 ;  /* 0x00000020ff207424 */ /* 0x000fe200078e00ff */
[----:B------:R1:W-:Y:S01]  /*3680*/  STL [R1+0x8], R242 ;  /* 0x000008f201007387 */ /* 0x0003e20000100800 */
[C---:B------:R-:W-:Y:S01]  /*3690*/  LOP3.LUT P2, RZ, R214.reuse, 0x4, RZ, 0xc0, !PT ;  /* 0x00000004d6ff7812 */ /* 0x040fe2000784c0ff */
[----:B------:R-:W-:Y:S01]  /*36a0*/  UIADD3 UR23, UPT, UPT, UR29, UR23, -UR30 ;  /* 0x000000171d177290 */ /* 0x000fe2000fffe81e */
[----:B------:R-:W-:Y:S01]  /*36b0*/  SHF.R.U32.HI R210, RZ, 0x1, R214 ;  /* 0x00000001ffd27819 */ /* 0x000fe200000116d6 */
[----:B------:R-:W-:Y:S01]  /*36c0*/  BSSY.RECONVERGENT B0, `(.L_x_1775) ;  /* 0x0000027000007945 */ /* 0x000fe20003800200 */
[----:B------:R-:W-:Y:S01]  /*36d0*/  LOP3.LUT R7, R214, 0x8, RZ, 0xc0, !PT ;  /* 0x00000008d6077812 */ /* 0x000fe200078ec0ff */
[----:B-----5:R-:W-:Y:S01]  /*36e0*/  UIMAD UR6, UR25, UR6, UR24 ;  /* 0x00000006190672a4 */ /* 0x020fe2000f8e0218 */
[----:B------:R-:W-:-:S02]  /*36f0*/  LOP3.LUT R211, R211, 0x7c00, RZ, 0xc0, !PT ;  /* 0x00007c00d3d37812 */ /* 0x000fc400078ec0ff */
[----:B------:R-:W-:Y:S01]  /*3700*/  SEL R33, R33, 0xfffffff0, !P4 ;  /* 0xfffffff021217807 */ /* 0x000fe20006000000 */
[----:B------:R-:W-:Y:S01]  /*3710*/  USHF.L.U32 UR6, UR6, 0x5, URZ ;  /* 0x0000000506067899 */ /* 0x000fe200080006ff */
[----:B------:R-:W-:Y:S02]  /*3720*/  SEL R32, R32, 0xffffffe0, !P2 ;  /* 0xffffffe020207807 */ /* 0x000fe40005000000 */
[----:B------:R-:W-:Y:S01]  /*3730*/  LOP3.LUT R6, R243, 0x200, RZ, 0xc0, !PT ;  /* 0x00000200f3067812 */ /* 0x000fe200078ec0ff */
[----:B------:R-:W-:Y:S01]  /*3740*/  USHF.R.S32.HI UR7, URZ, 0x1f, UR6 ;  /* 0x0000001fff077899 */ /* 0x000fe20008011406 */
[----:B------:R-:W-:-:S04]  /*3750*/  DEPBAR.LE SB0, 0x0 ;  /* 0x000080000000791a */ /* 0x000fc80000000000 */
[----:B------:R-:W-:Y:S01]  /*3760*/  BAR.SYNC.DEFER_BLOCKING 0x0 ;  /* 0x0000000000007b1d */ /* 0x000fe20000010000 */
[----:B------:R-:W-:Y:S01]  /*3770*/  IADD3 R90, P3, P1, R9, UR6, R0 ;  /* 0x00000006095a7c10 */ /* 0x000fe2000f97e000 */
[----:B------:R-:W-:Y:S01]  /*3780*/  UIADD3 UR6, UPT, UPT, UR11, UR16, URZ ;  /* 0x000000100b067290 */ /* 0x000fe2000fffe0ff */
[----:B------:R-:W-:Y:S02]  /*3790*/  SHF.R.U32.HI R0, RZ, 0x2, R214 ;  /* 0x00000002ff007819 */ /* 0x000fe400000116d6 */
[----:B------:R-:W-:Y:S02]  /*37a0*/  IADD3.X R100, PT, PT, R12, UR7, RZ, P3, P1 ;  /* 0x000000070c647c10 */ /* 0x000fe40009fe24ff */
[----:B------:R-:W-:Y:S02]  /*37b0*/  LOP3.LUT R91, R0, 0x7, RZ, 0xc0, !PT ;  /* 0x00000007005b7812 */ /* 0x000fe400078ec0ff */
[----:B------:R-:W-:Y:S01]  /*37c0*/  LOP3.LUT R89, R210, 0x1f0, RZ, 0xc0, !PT ;  /* 0x000001f0d2597812 */ /* 0x000fe200078ec0ff */
[----:B-1----:R-:W-:Y:S06]  /*37d0*/  @P0 BRA `(.L_x_1776) ;  /* 0x00000000004c0947 */ /* 0x002fec0003800000 */
[----:B------:R-:W1:Y:S01]  /*37e0*/  LDCU UR7, c[0x0][0x440] ;  /* 0x00008800ff0777ac */ /* 0x000e620008000800 */
[----:B------:R-:W-:Y:S02]  /*37f0*/  IMAD.U32 R4, RZ, RZ, UR10 ;  /* 0x0000000aff047e24 */ /* 0x000fe4000f8e00ff */
[----:B------:R-:W-:Y:S02]  /*3800*/  IMAD.U32 R0, RZ, RZ, UR6 ;  /* 0x00000006ff007e24 */ /* 0x000fe4000f8e00ff */
[----:B------:R-:W-:Y:S01]  /*3810*/  IMAD.U32 R5, RZ, RZ, UR11 ;  /* 0x0000000bff057e24 */ /* 0x000fe2000f8e00ff */
[----:B--234-:R-:W-:-:S04]  /*3820*/  LEA R2, P3, R4, R16, 0x1 ;  /* 0x0000001004027211 */ /* 0x01cfc800078608ff */
        /* <DEDUP_REMOVED lines=14> */
.L_x_1776:
[----:B------:R1:W-:Y:S04]  /*3910*/  STS.128 [R218+0xa000], RZ ;  /* 0x00a000ffda007388 */ /* 0x0003e80000000c00 */
[----:B------:R1:W-:Y:S02]  /*3920*/  STS.128 [R218+0xb000], RZ ;  /* 0x00b000ffda007388 */ /* 0x0003e40000000c00 */
.L_x_1777:
[----:B------:R-:W-:Y:S05]  /*3930*/  BSYNC.RECONVERGENT B0 ;  /* 0x0000000000007941 */ /* 0x000fea0003800200 */
.L_x_1775:
[----:B------:R-:W-:Y:S01]  /*3940*/  ISETP.GE.AND P0, PT, R15, UR36, PT ;  /* 0x000000240f007c0c */ /* 0x000fe2000bf06270 */
[----:B------:R-:W-:Y:S01]  /*3950*/  BSSY.RECONVERGENT B0, `(.L_x_1778) ;  /* 0x000001d000007945 */ /* 0x000fe20003800200 */
[C---:B------:R-:W-:Y:S02]  /*3960*/  LOP3.LUT R88, R242.reuse, 0x8, R210, 0x78, !PT ;  /* 0x00000008f2587812 */ /* 0x040fe400078e78d2 */
[----:B------:R-:W-:Y:S02]  /*3970*/  LOP3.LUT R0, R242, R7, RZ, 0x3c, !PT ;  /* 0x00000007f2007212 */ /* 0x000fe400078e3cff */
[----:B-1234-:R-:W-:Y:S02]  /*3980*/  LOP3.LUT R3, R243, 0x400, RZ, 0xc0, !PT ;  /* 0x00000400f3037812 */ /* 0x01efe400078ec0ff */
[----:B------:R-:W-:-:S03]  /*3990*/  IADD3 R2, PT, PT, R88, R6, R211 ;  /* 0x0000000658027210 */ /* 0x000fc60007ffe0d3 */
[----:B------:R-:W-:Y:S01]  /*39a0*/  IMAD R240, R0, 0x2, R3 ;  /* 0x0000000200f07824 */ /* 0x000fe200078e0203 */
[----:B------:R-:W-:Y:S01]  /*39b0*/  LEA R0, R2, UR5, 0x1 ;  /* 0x0000000502007c11 */ /* 0x000fe2000f8e08ff */
[----:B------:R1:W-:Y:S04]  /*39c0*/  @P0 STS.128 [R218+0xa800], RZ ;  /* 0x00a800ffda000388 */ /* 0x0003e80000000c00 */
[----:B------:R1:W-:Y:S01]  /*39d0*/  @P0 STS.128 [R218+0xb800], RZ ;  /* 0x00b800ffda000388 */ /* 0x0003e20000000c00 */
[----:B------:R-:W-:Y:S05]  /*39e0*/  @P0 BRA `(.L_x_1779) ;  /* 0x00000000004c0947 */ /* 0x000fea0003800000 */
[----:B------:R-:W2:Y:S01]  /*39f0*/  LDCU UR7, c[0x0][0x440] ;  /* 0x00008800ff0777ac */ /* 0x000ea20008000800 */
[----:B------:R-:W-:-:S04]  /*3a00*/  ULEA UR13, UP0, UR8, UR10, 0x4 ;  /* 0x0000000a080d7291 */ /* 0x000fc8000f8020ff */
[----:B------:R-:W-:Y:S02]  /*3a10*/  ULEA.HI.X UR12, UR8, UR6, UR9, 0x4, UP0 ;  /* 0x00000006080c7291 */ /* 0x000fe400080f2409 */
[----:B------:R-:W-:-:S04]  /*3a20*/  IMAD.U32 R3, RZ, RZ, UR13 ;  /* 0x0000000dff037e24 */ /* 0x000fc8000f8e00ff */
[----:B------:R-:W-:Y:S01]  /*3a30*/  IMAD.U32 R4, RZ, RZ, UR12 ;  /* 0x0000000cff047e24 */ /* 0x000fe2000f8e00ff */
[C---:B------:R-:W-:Y:S02]  /*3a40*/  LEA R2, P3, R3.reuse, R16, 0x1 ;  /* 0x0000001003027211 */ /* 0x040fe400078608ff */
        /* <DEDUP_REMOVED lines=13> */
.L_x_1779:
[----:B------:R-:W-:Y:S05]  /*3b20*/  BSYNC.RECONVERGENT B0 ;  /* 0x0000000000007941 */ /* 0x000fea0003800200 */
.L_x_1778:
[----:B------:R-:W-:Y:S01]  /*3b30*/  LDSM.16.M88.4 R12, [R0] ;  /* 0x00000000000c783b */ /* 0x000fe20000000200 */
[----:B------:R-:W-:Y:S01]  /*3b40*/  VIADD R132, R240, UR5 ;  /* 0x00000005f0847c36 */ /* 0x000fe20008000000 */
[----:B------:R-:W-:Y:S01]  /*3b50*/  UISETP.GT.U32.AND UP0, UPT, UR15, UR19, UPT ;  /* 0x000000130f00728c */ /* 0x000fe2000bf04070 */
[C---:B------:R-:W-:Y:S01]  /*3b60*/  IMAD R84, R33.reuse, 0x2, R0 ;  /* 0x0000000221547824 */ /* 0x040fe200078e0200 */
[----:B------:R-:W3:Y:S01]  /*3b70*/  LDSM.16.M88.4 R16, [R240+UR5+0x8000] ;  /* 0x00800005f010783b */ /* 0x000ee20008000200 */
[C---:B--2---:R-:W-:Y:S02]  /*3b80*/  IMAD R2, R33.reuse, 0x2, R132 ;  /* 0x0000000221027824 */ /* 0x044fe400078e0284 */
[C---:B------:R-:W-:Y:S01]  /*3b90*/  IMAD R87, R32.reuse, 0x2, R0 ;  /* 0x0000000220577824 */ /* 0x040fe200078e0200 */
[----:B------:R-:W2:Y:S01]  /*3ba0*/  LDSM.16.M88.4 R8, [R0+0x2000] ;  /* 0x002000000008783b */ /* 0x000ea20000000200 */
[----:B------:R-:W-:Y:S02]  /*3bb0*/  IMAD R86, R32, 0x2, R132 ;  /* 0x0000000220567824 */ /* 0x000fe400078e0284 */
[C---:B------:R-:W-:Y:S01]  /*3bc0*/  IMAD R85, R33.reuse, 0x2, R87 ;  /* 0x0000000221557824 */ /* 0x040fe200078e0257 */
[----:B------:R-:W4:Y:S01]  /*3bd0*/  LDSM.16.M88.4 R20, [R240+UR5+0x8800] ;  /* 0x00880005f014783b */ /* 0x000f220008000200 */
[----:B------:R-:W-:-:S02]  /*3be0*/  IMAD R3, R33, 0x2, R86 ;  /* 0x0000000221037824 */ /* 0x000fc400078e0256 */
[----:B------:R-:W-:Y:S01]  /*3bf0*/  IMAD.SHL.U32 R93, R214, 0x2, RZ ;  /* 0x00000002d65d7824 */ /* 0x000fe200078e00ff */
[----:B------:R-:W-:Y:S01]  /*3c00*/  LDSM.16.M88.4 R28, [R2+0x8000] ;  /* 0x00800000021c783b */ /* 0x000fe20000000200 */
[----:B------:R-:W-:-:S03]  /*3c10*/  IMAD.WIDE.U32 R144, R90, -0x2daee0ad, RZ ;  /* 0xd2511f535a907825 */ /* 0x000fc600078e00ff */
[----:B------:R-:W5:Y:S01]  /*3c20*/  LDSM.16.M88.4 R4, [R84+0x2000] ;  /* 0x002000005404783b */ /* 0x000f620000000200 */
[----:B------:R-:W-:-:S03]  /*3c30*/  LOP3.LUT R231, R93, 0x6, RZ, 0xc0, !PT ;  /* 0x000000065de77812 */ /* 0x000fc600078ec0ff */
[----:B------:R-:W1:Y:S04]  /*3c40*/  LDSM.16.M88.4 R44, [R2+0x8800] ;  /* 0x00880000022c783b */ /* 0x000e680000000200 */
[----:B------:R-:W1:Y:S04]  /*3c50*/  LDSM.16.M88.4 R24, [R84] ;  /* 0x000000005418783b */ /* 0x000e680000000200 */
[----:B------:R-:W-:Y:S04]  /*3c60*/  LDSM.16.M88.4 R60, [R86+0x8800] ;  /* 0x00880000563c783b */ /* 0x000fe80000000200 */
[----:B------:R-:W-:Y:S04]  /*3c70*/  LDSM.16.M88.4 R36, [R86+0x8000] ;  /* 0x008000005624783b */ /* 0x000fe80000000200 */
[----:B------:R-:W-:Y:S01]  /*3c80*/  LDSM.16.M88.4 R32, [R3+0x8000] ;  /* 0x008000000320783b */ /* 0x000fe20000000200 */
[-C--:B---3--:R-:W-:Y:S03]  /*3c90*/  HMMA.16816.F32 R68, R12, R16.reuse, RZ ;  /* 0x000000100c44723c */ /* 0x088fe600000018ff */
[----:B------:R-:W0:Y:S04]  /*3ca0*/  LDGDEPBAR ;  /* 0x00000000000079af */ /* 0x000e280000000000 */
[----:B------:R-:W-:Y:S01]  /*3cb0*/  STL [R1+0x30], R93 ;  /* 0x0000305d01007387 */ /* 0x000fe20000100800 */
[C---:B--2---:R-:W-:Y:S03]  /*3cc0*/  HMMA.16816.F32 R52, R8.reuse, R16, RZ ;  /* 0x000000100834723c */ /* 0x044fe600000018ff */
[----:B------:R-:W-:Y:S04]  /*3cd0*/  STL [R1+0x2c], R231 ;  /* 0x00002ce701007387 */ /* 0x000fe80000100800 */
[----:B------:R-:W-:Y:S01]  /*3ce0*/  STL.64 [R1+0x58], R144 ;  /* 0x0000589001007387 */ /* 0x000fe20000100a00 */
[-C--:B------:R-:W-:Y:S08]  /*3cf0*/  HMMA.16816.F32 R48, R8, R18.reuse, RZ ;  /* 0x000000120830723c */ /* 0x080ff000000018ff */
[----:B------:R-:W-:Y:S01]  /*3d00*/  HMMA.16816.F32 R64, R12, R18, RZ ;  /* 0x000000120c40723c */ /* 0x000fe200000018ff */
[----:B------:R-:W2:Y:S07]  /*3d10*/  LDSM.16.M88.4 R16, [R87+0x2000] ;  /* 0x002000005710783b */ /* 0x000eae0000000200 */
[C---:B----4-:R-:W-:Y:S08]  /*3d20*/  HMMA.16816.F32 R40, R8.reuse, R20, RZ ;  /* 0x000000140828723c */ /* 0x050ff000000018ff */
[----:B------:R-:W-:Y:S08]  /*3d30*/  HMMA.16816.F32 R8, R8, R22, RZ ;  /* 0x000000160808723c */ /* 0x000ff000000018ff */
[C---:B------:R-:W-:Y:S08]  /*3d40*/  HMMA.16816.F32 R80, R12.reuse, R20, RZ ;  /* 0x000000140c50723c */ /* 0x040ff000000018ff */
[----:B------:R-:W-:Y:S01]  /*3d50*/  HMMA.16816.F32 R76, R12, R22, RZ ;  /* 0x000000160c4c723c */ /* 0x000fe200000018ff */
[----:B------:R-:W3:Y:S04]  /*3d60*/  LDSM.16.M88.4 R20, [R87] ;  /* 0x000000005714783b */ /* 0x000ee80000000200 */
[----:B------:R-:W-:Y:S03]  /*3d70*/  LDSM.16.M88.4 R12, [R85] ;  /* 0x00000000550c783b */ /* 0x000fe60000000200 */
[C---:B-----5:R-:W-:Y:S08]  /*3d80*/  HMMA.16816.F32 R72, R4.reuse, R28, R52 ;  /* 0x0000001c0448723c */ /* 0x060ff00000001834 */
[C---:B-1----:R-:W-:Y:S08]  /*3d90*/  HMMA.16816.F32 R56, R4.reuse, R44, R40 ;  /* 0x0000002c0438723c */ /* 0x042ff00000001828 */
[C---:B------:R-:W-:Y:S01]  /*3da0*/  HMMA.16816.F32 R52, R4.reuse, R30, R48 ;  /* 0x0000001e0434723c */ /* 0x040fe20000001830 */
[----:B------:R-:W-:Y:S07]  /*3db0*/  LDSM.16.M88.4 R48, [R3+0x8800] ;  /* 0x008800000330783b */ /* 0x000fee0000000200 */
[----:B------:R-:W-:Y:S01]  /*3dc0*/  HMMA.16816.F32 R40, R4, R46, R8 ;  /* 0x0000002e0428723c */ /* 0x000fe20000001808 */
[----:B------:R-:W1:Y:S07]  /*3dd0*/  LDSM.16.M88.4 R8, [R85+0x2000] ;  /* 0x002000005508783b */ /* 0x000e6e0000000200 */
[C---:B------:R-:W-:Y:S08]  /*3de0*/  HMMA.16816.F32 R4, R24.reuse, R28, R68 ;  /* 0x0000001c1804723c */ /* 0x040ff00000001844 */
[C---:B------:R-:W-:Y:S08]  /*3df0*/  HMMA.16816.F32 R28, R24.reuse, R30, R64 ;  /* 0x0000001e181c723c */ /* 0x040ff00000001840 */
[C---:B------:R-:W-:Y:S08]  /*3e00*/  HMMA.16816.F32 R64, R24.reuse, R46, R76 ;  /* 0x0000002e1840723c */ /* 0x040ff0000000184c */
[----:B------:R-:W-:Y:S01]  /*3e10*/  HMMA.16816.F32 R68, R24, R44, R80 ;  /* 0x0000002c1844723c */ /* 0x000fe20000001850 */
[----:B------:R-:W-:Y:S04]  /*3e20*/  LDSM.16.M88.4 R44, [R240+UR5+0x9800] ;  /* 0x00980005f02c783b */ /* 0x000fe80008000200 */
[----:B------:R-:W-:Y:S03]  /*3e30*/  LDSM.16.M88.4 R24, [R0+0x4000] ;  /* 0x004000000018783b */ /* 0x000fe60000000200 */
[C---:B--2---:R-:W-:Y:S08]  /*3e40*/  HMMA.16816.F32 R76, R16.reuse, R60, R56 ;  /* 0x0000003c104c723c */ /* 0x044ff00000001838 */
[C---:B------:R-:W-:Y:S08]  /*3e50*/  HMMA.16816.F32 R72, R16.reuse, R36, R72 ;  /* 0x000000241048723c */ /* 0x040ff00000001848 */
[C---:B------:R-:W-:Y:S08]  /*3e60*/  HMMA.16816.F32 R56, R16.reuse, R38, R52 ;  /* 0x000000261038723c */ /* 0x040ff00000001834 */
[----:B------:R-:W-:Y:S08]  /*3e70*/  HMMA.16816.F32 R40, R16, R62, R40 ;  /* 0x0000003e1028723c */ /* 0x000ff00000001828 */
[C---:B---3--:R-:W-:Y:S01]  /*3e80*/  HMMA.16816.F32 R16, R20.reuse, R36, R4 ;  /* 0x000000241410723c */ /* 0x048fe20000001804 */
[----:B------:R2:W-:Y:S07]  /*3e90*/  LDSM.16.M88.4 R4, [R0+0x6000] ;  /* 0x006000000004783b */ /* 0x0005ee0000000200 */
[C---:B------:R-:W-:Y:S01]  /*3ea0*/  HMMA.16816.F32 R36, R20.reuse, R38, R28 ;  /* 0x000000261424723c */ /* 0x040fe2000000181c */
[----:B------:R-:W3:Y:S07]  /*3eb0*/  LDSM.16.M88.4 R28, [R240+UR5+0x9000] ;  /* 0x00900005f01c783b */ /* 0x000eee0008000200 */
[C---:B------:R-:W-:Y:S08]  /*3ec0*/  HMMA.16816.F32 R52, R20.reuse, R60, R68 ;  /* 0x0000003c1434723c */ /* 0x040ff00000001844 */
[----:B------:R-:W-:Y:S01]  /*3ed0*/  HMMA.16816.F32 R20, R20, R62, R64 ;  /* 0x0000003e1414723c */ /* 0x000fe20000001840 */
[----:B--2---:R-:W-:-:S04]  /*3ee0*/  IMAD.U32 R0, RZ, RZ, UR15 ;  /* 0x0000000fff007e24 */ /* 0x004fc8000f8e00ff */
[----:B------:R-:W-:-:S03]  /*3ef0*/  IMAD R0, R0, 0x20, R231 ;  /* 0x0000002000007824 */ /* 0x000fc600078e02e7 */
[C---:B-1----:R-:W-:Y:S08]  /*3f00*/  HMMA.16816.F32 R72, R8.reuse, R32, R72 ;  /* 0x000000200848723c */ /* 0x042ff00000001848 */
[C---:B------:R-:W-:Y:S08]  /*3f10*/  HMMA.16816.F32 R60, R8.reuse, R34, R56 ;  /* 0x00000022083c723c */ /* 0x040ff00000001838 */
[C---:B------:R-:W-:Y:S01]  /*3f20*/  HMMA.16816.F32 R68, R8.reuse, R48, R76 ;  /* 0x000000300844723c */ /* 0x040fe2000000184c */
[----:B------:R-:W-:Y:S07]  /*3f30*/  LDSM.16.M88.4 R76, [R3+0x9800] ;  /* 0x00980000034c783b */ /* 0x000fee0000000200 */
[----:B------:R-:W-:Y:S01]  /*3f40*/  HMMA.16816.F32 R64, R8, R50, R40 ;  /* 0x000000320840723c */ /* 0x000fe20000001828 */
[----:B------:R-:W-:Y:S07]  /*3f50*/  LDSM.16.M88.4 R40, [R2+0x9800] ;  /* 0x009800000228783b */ /* 0x000fee0000000200 */
[C---:B------:R-:W-:Y:S01]  /*3f60*/  HMMA.16816.F32 R8, R12.reuse, R32, R16 ;  /* 0x000000200c08723c */ /* 0x040fe20000001810 */
[----:B------:R-:W-:Y:S07]  /*3f70*/  LDSM.16.M88.4 R16, [R84+0x6000] ;  /* 0x006000005410783b */ /* 0x000fee0000000200 */
[C---:B------:R-:W-:Y:S01]  /*3f80*/  HMMA.16816.F32 R32, R12.reuse, R34, R36 ;  /* 0x000000220c20723c */ /* 0x040fe20000001824 */
[----:B------:R1:W2:Y:S07]  /*3f90*/  LDSM.16.M88.4 R36, [R2+0x9000] ;  /* 0x009000000224783b */ /* 0x0002ae0000000200 */
[C---:B------:R-:W-:Y:S08]  /*3fa0*/  HMMA.16816.F32 R52, R12.reuse, R48, R52 ;  /* 0x000000300c34723c */ /* 0x040ff00000001834 */
[----:B------:R-:W-:Y:S01]  /*3fb0*/  HMMA.16816.F32 R48, R12, R50, R20 ;  /* 0x000000320c30723c */ /* 0x000fe20000001814 */
[----:B------:R-:W4:Y:S04]  /*3fc0*/  LDSM.16.M88.4 R20, [R84+0x4000] ;  /* 0x004000005414783b */ /* 0x000f280000000200 */
[----:B------:R-:W-:Y:S03]  /*3fd0*/  LDSM.16.M88.4 R12, [R87+0x4000] ;  /* 0x00400000570c783b */ /* 0x000fe60000000200 */
[----:B---3--:R-:W-:Y:S01]  /*3fe0*/  HMMA.16816.F32 R56, R4, R28, R72 ;  /* 0x0000001c0438723c */ /* 0x008fe20000001848 */
[----:B-1----:R-:W-:-:S07]  /*3ff0*/  IADD3 R2, PT, PT, R91, UR28, R89 ;  /* 0x0000001c5b027c10 */ /* 0x002fce000fffe059 */
[C---:B------:R-:W-:Y:S08]  /*4000*/  HMMA.16816.F32 R60, R4.reuse, R30, R60 ;  /* 0x0000001e043c723c */ /* 0x040ff0000000183c */
[C---:B------:R-:W-:Y:S08]  /*4010*/  HMMA.16816.F32 R68, R4.reuse, R44, R68 ;  /* 0x0000002c0444723c */ /* 0x040ff00000001844 */
[----:B------:R-:W-:Y:S08]  /*4020*/  HMMA.16816.F32 R4, R4, R46, R64 ;  /* 0x0000002e0404723c */ /* 0x000ff00000001840 */
[C---:B------:R-:W-:Y:S01]  /*4030*/  HMMA.16816.F32 R64, R24.reuse, R28, R8 ;  /* 0x0000001c1840723c */ /* 0x040fe20000001808 */
[----:B------:R-:W-:Y:S07]  /*4040*/  LDSM.16.M88.4 R8, [R87+0x6000] ;  /* 0x006000005708783b */ /* 0x000fee0000000200 */
[C---:B------:R-:W-:Y:S01]  /*4050*/  HMMA.16816.F32 R80, R24.reuse, R30, R32 ;  /* 0x0000001e1850723c */ /* 0x040fe20000001820 */
[----:B------:R-:W1:Y:S04]  /*4060*/  LDSM.16.M88.4 R32, [R86+0x9000] ;  /* 0x009000005620783b */ /* 0x000e680000000200 */
[----:B------:R-:W3:Y:S03]  /*4070*/  LDSM.16.M88.4 R28, [R86+0x9800] ;  /* 0x00980000561c783b */ /* 0x000ee60000000200 */
[C---:B------:R-:W-:Y:S08]  /*4080*/  HMMA.16816.F32 R72, R24.reuse, R44, R52 ;  /* 0x0000002c1848723c */ /* 0x040ff00000001834 */
[----:B------:R-:W-:Y:S01]  /*4090*/  HMMA.16816.F32 R24, R24, R46, R48 ;  /* 0x0000002e1818723c */ /* 0x000fe20000001830 */
[----:B------:R5:W-:Y:S07]  /*40a0*/  LDSM.16.M88.4 R48, [R3+0x9000] ;  /* 0x009000000330783b */ /* 0x000bee0000000200 */
[C---:B--2---:R-:W-:Y:S08]  /*40b0*/  HMMA.16816.F32 R44, R16.reuse, R36, R56 ;  /* 0x00000024102c723c */ /* 0x044ff00000001838 */
[C---:B------:R-:W-:Y:S01]  /*40c0*/  HMMA.16816.F32 R56, R16.reuse, R42, R4 ;  /* 0x0000002a1038723c */ /* 0x040fe20000001804 */
[----:B------:R-:W2:Y:S07]  /*40d0*/  LDSM.16.M88.4 R4, [R85+0x6000] ;  /* 0x006000005504783b */ /* 0x000eae0000000200 */
[----:B------:R-:W-:Y:S01]  /*40e0*/  HMMA.16816.F32 R52, R16, R38, R60 ;  /* 0x000000261034723c */ /* 0x000fe2000000183c */
[----:B-----5:R-:W-:-:S05]  /*40f0*/  IMAD.U32 R3, RZ, RZ, UR22 ;  /* 0x00000016ff037e24 */ /* 0x020fca000f8e00ff */
[----:B------:R-:W-:Y:S01]  /*4100*/  IADD3 R219, PT, PT, R2, UR29, -R3 ;  /* 0x0000001d02db7c10 */ /* 0x000fe2000fffe803 */
[----:B------:R-:W-:Y:S01]  /*4110*/  VIADD R3, R0, 0x9 ;  /* 0x0000000900037836 */ /* 0x000fe20000000000 */
[----:B------:R-:W-:Y:S01]  /*4120*/  HMMA.16816.F32 R60, R16, R40, R68 ;  /* 0x00000028103c723c */ /* 0x000fe20000001844 */
[----:B------:R-:W5:Y:S01]  /*4130*/  LDSM.16.M88.4 R16, [R85+0x4000] ;  /* 0x004000005510783b */ /* 0x000f620000000200 */
[----:B------:R-:W-:-:S06]  /*4140*/  DEPBAR.LE SB0, 0x0 ;  /* 0x000080000000791a */ /* 0x000fcc0000000000 */
[C---:B----4-:R-:W-:Y:S08]  /*4150*/  HMMA.16816.F32 R64, R20.reuse, R36, R64 ;  /* 0x000000241440723c */ /* 0x050ff00000001840 */
[C---:B------:R-:W-:Y:S01]  /*4160*/  HMMA.16816.F32 R68, R20.reuse, R38, R80 ;  /* 0x000000261444723c */ /* 0x040fe20000001850 */
[----:B------:R-:W4:Y:S07]  /*4170*/  S2R R80, SR_CTAID.X ;  /* 0x0000000000507919 */ /* 0x000f2e0000002500 */
        /* <DEDUP_REMOVED lines=14> */
[----:B------:R-:W-:-:S02]  /*4260*/  IMAD.U32 R4, RZ, RZ, UR23 ;  /* 0x00000017ff047e24 */ /* 0x000fc4000f8e00ff */
[----:B------:R-:W-:Y:S02]  /*4270*/  VIADD R9, R0, 0x1 ;  /* 0x0000000100097836 */ /* 0x000fe40000000000 */
[C---:B------:R-:W-:Y:S01]  /*4280*/  VIADD R5, R219.reuse, 0x40 ;  /* 0x00000040db057836 */ /* 0x040fe20000000000 */
[----:B------:R-:W-:Y:S01]  /*4290*/  IADD3 R2, PT, PT, R2, 0x1, R4 ;  /* 0x0000000102027810 */ /* 0x000fe20007ffe004 */
[----:B------:R-:W-:Y:S01]  /*42a0*/  VIADD R4, R219, 0x48 ;  /* 0x00000048db047836 */ /* 0x000fe20000000000 */
[C---:B-----5:R-:W-:Y:S01]  /*42b0*/  HMMA.16816.F32 R60, R16.reuse, R48, R44 ;  /* 0x00000030103c723c */ /* 0x060fe2000000182c */
[C---:B------:R-:W-:Y:S01]  /*42c0*/  VIADD R8, R0.reuse, 0x8 ;  /* 0x0000000800087836 */ /* 0x040fe20000000000 */
[C---:B------:R-:W-:Y:S01]  /*42d0*/  ISETP.GT.AND P5, PT, R5.reuse, R0, PT ;  /* 0x000000000500720c */ /* 0x040fe20003fa4270 */
[----:B------:R-:W-:Y:S01]  /*42e0*/  VIADD R10, R0, 0x10 ;  /* 0x00000010000a7836 */ /* 0x000fe20000000000 */
[-C--:B------:R-:W-:Y:S01]  /*42f0*/  ISETP.GT.AND P0, PT, R4, R9.reuse, PT ;  /* 0x000000090400720c */ /* 0x080fe20003f04270 */
[----:B------:R-:W-:Y:S01]  /*4300*/  VIADD R11, R0, 0x19 ;  /* 0x00000019000b7836 */ /* 0x000fe20000000000 */
[----:B------:R-:W-:Y:S01]  /*4310*/  BAR.SYNC.DEFER_BLOCKING 0x0 ;  /* 0x0000000000007b1d */ /* 0x000fe20000010000 */
[----:B------:R-:W-:Y:S01]  /*4320*/  ISETP.GT.AND P3, PT, R5, R9, PT ;  /* 0x000000090500720c */ /* 0x000fe20003f64270 */
[----:B------:R-:W-:Y:S01]  /*4330*/  HMMA.16816.F32 R48, R16, R50, R32 ;  /* 0x000000321030723c */ /* 0x000fe20000001820 */
[----:B------:R-:W-:Y:S01]  /*4340*/  FSEL R32, R15, -INF , !P0 ;  /* 0xff8000000f207808 */ /* 0x000fe20004000000 */
[----:B------:R-:W-:Y:S01]  /*4350*/  IMAD.U32 R6, RZ, RZ, UR15 ;  /* 0x0000000fff067e24 */ /* 0x000fe2000f8e00ff */
[----:B------:R-:W-:-:S02]  /*4360*/  ISETP.GT.AND P0, PT, R5, R3, PT ;  /* 0x000000030500720c */ /* 0x000fc40003f04270 */
[----:B------:R-:W-:Y:S01]  /*4370*/  FSEL R35, R12, -INF , !P5 ;  /* 0xff8000000c237808 */ /* 0x000fe20006800000 */
[C---:B------:R-:W-:Y:S01]  /*4380*/  VIADD R12, R0.reuse, 0x18 ;  /* 0x00000018000c7836 */ /* 0x040fe20000000000 */
[----:B------:R-:W-:Y:S01]  /*4390*/  FSEL R34, R13, -INF , !P3 ;  /* 0xff8000000d227808 */ /* 0x000fe20005800000 */
[----:B------:R-:W-:Y:S01]  /*43a0*/  VIADD R13, R0, 0x11 ;  /* 0x00000011000d7836 */ /* 0x000fe20000000000 */
[----:B------:R-:W-:Y:S01]  /*43b0*/  ISETP.GT.AND P5, PT, R5, R8, PT ;  /* 0x000000080500720c */ /* 0x000fe20003fa4270 */
[----:B------:R-:W-:Y:S01]  /*43c0*/  HMMA.16816.F32 R64, R16, R76, R56 ;  /* 0x0000004c1040723c */ /* 0x000fe20000001838 */
[----:B------:R-:W-:Y:S02]  /*43d0*/  FSEL R29, R29, -INF , !P0 ;  /* 0xff8000001d1d7808 */ /* 0x000fe40004000000 */
[C---:B------:R-:W-:Y:S02]  /*43e0*/  ISETP.GT.AND P1, PT, R4.reuse, R0, PT ;  /* 0x000000000400720c */ /* 0x040fe40003f24270 */
[----:B------:R-:W-:-:S02]  /*43f0*/  ISETP.GT.AND P0, PT, R4, R3, PT ;  /* 0x000000030400720c */ /* 0x000fc40003f04270 */
[----:B------:R-:W-:Y:S01]  /*4400*/  FSEL R28, R28, -INF , !P5 ;  /* 0xff8000001c1c7808 */ /* 0x000fe20006800000 */
[----:B------:R-:W-:Y:S01]  /*4410*/  HMMA.16816.F32 R76, R16, R78, R52 ;  /* 0x0000004e104c723c */ /* 0x000fe20000001834 */
[----:B------:R-:W-:Y:S01]  /*4420*/  FSEL R33, R14, -INF , !P1 ;  /* 0xff8000000e217808 */ /* 0x000fe20004800000 */
[----:B------:R-:W-:Y:S01]  /*4430*/  IMAD.U32 R18, RZ, RZ, UR32 ;  /* 0x00000020ff127e24 */ /* 0x000fe2000f8e00ff */
[----:B------:R-:W-:Y:S02]  /*4440*/  ISETP.GT.AND P5, PT, R4, R8, PT ;  /* 0x000000080400720c */ /* 0x000fe40003fa4270 */
[----:B------:R-:W-:Y:S02]  /*4450*/  FSEL R31, R31, -INF , !P0 ;  /* 0xff8000001f1f7808 */ /* 0x000fe40004000000 */
[C---:B------:R-:W-:Y:S02]  /*4460*/  ISETP.GT.AND P3, PT, R5.reuse, R10, PT ;  /* 0x0000000a0500720c */ /* 0x040fe40003f64270 */
[----:B------:R-:W-:-:S02]  /*4470*/  ISETP.GT.AND P1, PT, R5, R13, PT ;  /* 0x0000000d0500720c */ /* 0x000fc40003f24270 */
[----:B------:R-:W-:Y:S02]  /*4480*/  ISETP.GT.AND P0, PT, R4, R10, PT ;  /* 0x0000000a0400720c */ /* 0x000fe40003f04270 */
[----:B------:R-:W-:Y:S02]  /*4490*/  SHF.R.U32.HI R47, RZ, 0x5, R214 ;  /* 0x00000005ff2f7819 */ /* 0x000fe400000116d6 */
[----:B------:R-:W-:Y:S02]  /*44a0*/  FSEL R36, R30, -INF , !P5 ;  /* 0xff8000001e247808 */ /* 0x000fe40006800000 */
[----:B------:R-:W-:Y:S01]  /*44b0*/  FSEL R24, R24, -INF , !P3 ;  /* 0xff80000018187808 */ /* 0x000fe20005800000 */
[----:B----4-:R-:W-:Y:S01]  /*44c0*/  IMAD R47, R80, 0x8, R47 ;  /* 0x00000008502f7824 */ /* 0x010fe200078e022f */
[----:B------:R-:W-:Y:S02]  /*44d0*/  FSEL R25, R25, -INF , !P1 ;  /* 0xff80000019197808 */ /* 0x000fe40004800000 */
[----:B------:R-:W-:-:S02]  /*44e0*/  FSEL R30, R26, -INF , !P0 ;  /* 0xff8000001a1e7808 */ /* 0x000fc40004000000 */
[CC--:B------:R-:W-:Y:S02]  /*44f0*/  ISETP.GT.AND P6, PT, R5.reuse, R12.reuse, PT ;  /* 0x0000000c0500720c */ /* 0x0c0fe40003fc4270 */
[----:B------:R-:W-:Y:S01]  /*4500*/  ISETP.GT.AND P5, PT, R5, R11, PT ;  /* 0x0000000b0500720c */ /* 0x000fe20003fa4270 */
[----:B------:R-:W-:Y:S01]  /*4510*/  IMAD.U32 R5, RZ, RZ, UR33 ;  /* 0x00000021ff057e24 */ /* 0x000fe2000f8e00ff */
[C---:B------:R-:W-:Y:S02]  /*4520*/  ISETP.GT.AND P3, PT, R4.reuse, R13, PT ;  /* 0x0000000d0400720c */ /* 0x040fe40003f64270 */
[C---:B------:R-:W-:Y:S01]  /*4530*/  ISETP.GT.AND P1, PT, R4.reuse, R12, PT ;  /* 0x0000000c0400720c */ /* 0x040fe20003f24270 */
[----:B------:R-:W-:Y:S01]  /*4540*/  VIADD R52, R5, 0xbb67ae85 ;  /* 0xbb67ae8505347836 */ /* 0x000fe20000000000 */
[----:B------:R-:W-:Y:S01]  /*4550*/  ISETP.GT.AND P0, PT, R4, R11, PT ;  /* 0x0000000b0400720c */ /* 0x000fe20003f04270 */
[----:B------:R-:W-:Y:S01]  /*4560*/  IMAD.U32 R4, RZ, RZ, UR29 ;  /* 0x0000001dff047e24 */ /* 0x000fe2000f8e00ff */
[----:B------:R-:W-:Y:S01]  /*4570*/  FSEL R15, R20, -INF , !P6 ;  /* 0xff800000140f7808 */ /* 0x000fe20007000000 */
[----:B------:R-:W-:Y:S01]  /*4580*/  VIADD R5, R47, 0x4 ;  /* 0x000000042f057836 */ /* 0x000fe20000000000 */
[----:B------:R-:W-:Y:S01]  /*4590*/  FSEL R14, R21, -INF , !P5 ;  /* 0xff800000150e7808 */ /* 0x000fe20006800000 */
[----:B------:R-:W-:Y:S01]  /*45a0*/  IMAD.U32 R20, RZ, RZ, UR32 ;  /* 0x00000020ff147e24 */ /* 0x000fe2000f8e00ff */
[C-C-:B------:R-:W-:Y:S01]  /*45b0*/  VIADDMNMX R221, R2.reuse, 0x40, R4.reuse, PT ;  /* 0x0000004002dd7846 */ /* 0x140fe20003800104 */
[----:B------:R-:W-:Y:S01]  /*45c0*/  IMAD.WIDE.U32 R68, R5, -0x326172a9, RZ ;  /* 0xcd9e8d5705447825 */ /* 0x000fe200078e00ff */
[----:B------:R-:W-:-:S02]  /*45d0*/  VIADDMNMX R223, R2, 0x48, R4, PT ;  /* 0x0000004802df7846 */ /* 0x000fc40003800104 */
[----:B------:R-:W-:Y:S02]  /*45e0*/  FSEL R27, R27, -INF , !P3 ;  /* 0xff8000001b1b7808 */ /* 0x000fe40005800000 */
[----:B------:R-:W-:Y:S02]  /*45f0*/  FSEL R22, R22, -INF , !P1 ;  /* 0xff80000016167808 */ /* 0x000fe40004800000 */
[----:B------:R-:W-:Y:S02]  /*4600*/  FSEL R19, R23, -INF , !P0 ;  /* 0xff80000017137808 */ /* 0x000fe40004000000 */
[----:B------:R-:W-:Y:S02]  /*4610*/  LOP3.LUT R16, R6, UR33, R145, 0x96, !PT ;  /* 0x0000002106107c12 */ /* 0x000fe4000f8e9691 */
[C---:B------:R-:W-:Y:S02]  /*4620*/  VIADDMNMX R222, R2.reuse, 0x8, R4, PT ;  /* 0x0000000802de7846 */ /* 0x040fe40003800104 */
[----:B------:R-:W-:-:S02]  /*4630*/  VIMNMX R220, PT, PT, R2, UR29, PT ;  /* 0x0000001d02dc7c48 */ /* 0x000fc4000bfe0100 */
[C---:B------:R-:W-:Y:S02]  /*4640*/  ISETP.GE.AND P6, PT, R0.reuse, R221, PT ;  /* 0x000000dd0000720c */ /* 0x040fe40003fc6270 */
[----:B------:R-:W-:Y:S01]  /*4650*/  ISETP.GE.AND P5, PT, R0, R223, PT ;  /* 0x000000df0000720c */ /* 0x000fe20003fa6270 */
[----:B------:R-:W-:-:S12]  /*4660*/  BRA.U !UP0, `(.L_x_1780) ;  /* 0x00000001089c7547 */ /* 0x000fd8000b800000 */
        /* <DEDUP_REMOVED lines=39> */
.L_x_1780:
[-C--:B------:R-:W-:Y:S01]  /*48e0*/  ISETP.GE.AND P3, PT, R8, R221.reuse, PT ;  /* 0x000000dd0800720c */ /* 0x080fe20003f66270 */
[----:B------:R-:W-:Y:S01]  /*48f0*/  VIADD R46, R18, 0x9e3779b9 ;  /* 0x9e3779b9122e7836 */ /* 0x000fe20000000000 */
[C---:B------:R-:W-:Y:S01]  /*4900*/  ISETP.GE.AND P1, PT, R9.reuse, R221, PT ;  /* 0x000000dd0900720c */ /* 0x040fe20003f26270 */
[----:B------:R-:W-:Y:S01]  /*4910*/  VIADD R232, R20, 0x3c6ef372 ;  /* 0x3c6ef37214e87836 */ /* 0x000fe20000000000 */
[----:B------:R-:W-:Y:S01]  /*4920*/  ISETP.GE.AND P0, PT, R9, R223, PT ;  /* 0x000000df0900720c */ /* 0x000fe20003f06270 */
[----:B------:R-:W2:Y:S01]  /*4930*/  LDCU UR7, c[0x0][0x45c] ;  /* 0x00008b80ff0777ac */ /* 0x000ea20008000800 */
[----:B------:R-:W-:Y:S01]  /*4940*/  FSEL R26, R28, -INF , !P3 ;  /* 0xff8000001c1a7808 */ /* 0x000fe20005800000 */
[----:B------:R-:W-:Y:S01]  /*4950*/  IMAD.MOV.U32 R212, RZ, RZ, 0x20 ;  /* 0x00000020ffd47424 */ /* 0x000fe200078e00ff */
[----:B------:R-:W-:Y:S01]  /*4960*/  FSEL R23, R34, -INF , !P1 ;  /* 0xff80000022177808 */ /* 0x000fe20004800000 */
[----:B------:R-:W-:Y:S01]  /*4970*/  UIADD3 UR6, UPT, UPT, UR33, 0x646e171e, URZ ;  /* 0x646e171e21067890 */ /* 0x000fe2000fffe0ff */
[----:B------:R-:W-:Y:S01]  /*4980*/  FSEL R32, R32, -INF , !P0 ;  /* 0xff80000020207808 */ /* 0x000fe20004000000 */
[----:B------:R-:W-:Y:S01]  /*4990*/  IMAD.WIDE.U32 R134, R47, -0x326172a9, RZ ;  /* 0xcd9e8d572f867825 */ /* 0x000fe200078e00ff */
[-C--:B------:R-:W-:Y:S01]  /*49a0*/  ISETP.GE.AND P3, PT, R13, R221.reuse, PT ;  /* 0x000000dd0d00720c */ /* 0x080fe20003f66270 */
[----:B------:R-:W-:Y:S01]  /*49b0*/  UISETP.GT.U32.AND UP0, UPT, UR15, UR19, UPT ;  /* 0x000000130f00728c */ /* 0x000fe2000bf04070 */
[----:B------:R-:W-:Y:S01]  /*49c0*/  FSEL R21, R35, -INF , !P6 ;  /* 0xff80000023157808 */ /* 0x000fe20007000000 */
[----:B------:R-:W-:Y:S01]  /*49d0*/  UMOV UR10, UR15 ;  /* 0x0000000f000a7c82 */ /* 0x000fe20008000000 */
[----:B------:R-:W-:-:S02]  /*49e0*/  ISETP.GE.AND P1, PT, R3, R221, PT ;  /* 0x000000dd0300720c */ /* 0x000fc40003f26270 */
[-C--:B------:R-:W-:Y:S02]  /*49f0*/  ISETP.GE.AND P0, PT, R10, R221.reuse, PT ;  /* 0x000000dd0a00720c */ /* 0x080fe40003f06270 */
[----:B------:R-:W-:Y:S02]  /*4a00*/  FSEL R40, R25, -INF , !P3 ;  /* 0xff80000019287808 */ /* 0x000fe40005800000 */
[----:B------:R-:W-:Y:S02]  /*4a10*/  FSEL R29, R29, -INF , !P1 ;  /* 0xff8000001d1d7808 */ /* 0x000fe40004800000 */
[----:B------:R-:W-:Y:S02]  /*4a20*/  FSEL R38, R24, -INF , !P0 ;  /* 0xff80000018267808 */ /* 0x000fe40004000000 */
[----:B------:R-:W-:Y:S02]  /*4a30*/  ISETP.GE.AND P3, PT, R12, R221, PT ;  /* 0x000000dd0c00720c */ /* 0x000fe40003f66270 */
[----:B------:R-:W-:-:S02]  /*4a40*/  FMNMX3.FTZ R2, R21, R23, R26, !PT ;  /* 0x0000001715027276 */ /* 0x000fc4000781001a */
[----:B------:R-:W-:Y:S02]  /*4a50*/  ISETP.GE.AND P6, PT, R11, R221, PT ;  /* 0x000000dd0b00720c */ /* 0x000fe40003fc6270 */
[----:B------:R-:W-:Y:S01]  /*4a60*/  FSEL R41, R15, -INF , !P3 ;  /* 0xff8000000f297808 */ /* 0x000fe20005800000 */
[----:B------:R-:W-:Y:S01]  /*4a70*/  IMAD.U32 R15, RZ, RZ, UR33 ;  /* 0x00000021ff0f7e24 */ /* 0x000fe2000f8e00ff */
[----:B------:R-:W-:Y:S02]  /*4a80*/  FMNMX3.FTZ R2, R2, R29, R38, !PT ;  /* 0x0000001d02027276 */ /* 0x000fe40007810026 */
[----:B------:R-:W-:Y:S01]  /*4a90*/  FSEL R33, R33, -INF , !P5 ;  /* 0xff80000021217808 */ /* 0x000fe20006800000 */
[----:B------:R-:W-:Y:S01]  /*4aa0*/  VIADD R236, R15, 0x32370b8f ;  /* 0x32370b8f0fec7836 */ /* 0x000fe20000000000 */
[----:B------:R-:W-:Y:S01]  /*4ab0*/  ISETP.GE.AND P5, PT, R8, R223, PT ;  /* 0x000000df0800720c */ /* 0x000fe20003fa6270 */
[----:B------:R-:W-:Y:S01]  /*4ac0*/  IMAD.U32 R15, RZ, RZ, UR32 ;  /* 0x00000020ff0f7e24 */ /* 0x000fe2000f8e00ff */
[----:B-1----:R-:W-:-:S02]  /*4ad0*/  LOP3.LUT R4, R100, UR32, R69, 0x96, !PT ;  /* 0x0000002064047c12 */ /* 0x002fc4000f8e9645 */
[----:B------:R-:W-:Y:S01]  /*4ae0*/  FSEL R44, R14, -INF , !P6 ;  /* 0xff8000000e2c7808 */ /* 0x000fe20007000000 */
[----:B------:R-:W-:Y:S01]  /*4af0*/  VIADD R238, R15, 0x78dde6e4 ;  /* 0x78dde6e40fee7836 */ /* 0x000fe20000000000 */
[----:B------:R-:W-:Y:S01]  /*4b00*/  FMNMX3.FTZ R2, R2, R40, R41, !PT ;  /* 0x0000002802027276 */ /* 0x000fe20007810029 */
[----:B------:R-:W-:Y:S01]  /*4b10*/  IMAD.WIDE.U32 R42, R4, -0x2daee0ad, RZ ;  /* 0xd2511f53042a7825 */ /* 0x000fe200078e00ff */
[-C--:B------:R-:W-:Y:S02]  /*4b20*/  ISETP.GE.AND P1, PT, R3, R223.reuse, PT ;  /* 0x000000df0300720c */ /* 0x080fe40003f26270 */
[----:B------:R-:W-:Y:S02]  /*4b30*/  ISETP.GE.AND P0, PT, R10, R223, PT ;  /* 0x000000df0a00720c */ /* 0x000fe40003f06270 */
[----:B------:R-:W-:Y:S01]  /*4b40*/  FSEL R24, R36, -INF , !P5 ;  /* 0xff80000024187808 */ /* 0x000fe20006800000 */
[----:B------:R-:W-:Y:S01]  /*4b50*/  STL.64 [R1+0x50], R42 ;  /* 0x0000502a01007387 */ /* 0x000fe20000100a00 */
[----:B------:R-:W-:-:S02]  /*4b60*/  FMNMX.FTZ R2, R44, R2, !PT ;  /* 0x000000022c027209 */ /* 0x000fc40007810000 */
[-C--:B------:R-:W-:Y:S02]  /*4b70*/  ISETP.GE.AND P3, PT, R13, R223.reuse, PT ;  /* 0x000000df0d00720c */ /* 0x080fe40003f66270 */
[-C--:B------:R-:W-:Y:S01]  /*4b80*/  ISETP.GE.AND P5, PT, R12, R223.reuse, PT ;  /* 0x000000df0c00720c */ /* 0x080fe20003fa6270 */
[----:B------:R-:W1:Y:S01]  /*4b90*/  SHFL.BFLY PT, R17, R2, 0x2, 0x1f ;  /* 0x0c401f0002117f89 */ /* 0x000e6200000e0000 */
[----:B------:R-:W-:Y:S02]  /*4ba0*/  FSEL R25, R31, -INF , !P1 ;  /* 0xff8000001f197808 */ /* 0x000fe40004800000 */
[----:B------:R-:W-:Y:S01]  /*4bb0*/  FSEL R35, R30, -INF , !P0 ;  /* 0xff8000001e237808 */ /* 0x000fe20004000000 */
[----:B------:R-:W-:Y:S01]  /*4bc0*/  IMAD.WIDE.U32 R30, R16, -0x326172a9, RZ ;  /* 0xcd9e8d57101e7825 */ /* 0x000fe200078e00ff */
[----:B------:R-:W-:Y:S02]  /*4bd0*/  FMNMX3.FTZ R4, R33, R32, R24, !PT ;  /* 0x0000002021047276 */ /* 0x000fe40007810018 */
[----:B------:R-:W-:Y:S01]  /*4be0*/  ISETP.GE.AND P1, PT, R11, R223, PT ;  /* 0x000000df0b00720c */ /* 0x000fe20003f26270 */
[----:B------:R-:W-:Y:S01]  /*4bf0*/  IMAD.U32 R16, RZ, RZ, UR32 ;  /* 0x00000020ff107e24 */ /* 0x000fe2000f8e00ff */
[----:B------:R-:W-:Y:S01]  /*4c00*/  FSEL R37, R27, -INF , !P3 ;  /* 0xff8000001b257808 */ /* 0x000fe20005800000 */
[----:B------:R-:W-:Y:S01]  /*4c10*/  VIADD R27, R219, 0x8 ;  /* 0x00000008db1b7836 */ /* 0x000fe20000000000 */
[----:B------:R-:W-:Y:S01]  /*4c20*/  FSEL R39, R22, -INF , !P5 ;  /* 0xff80000016277808 */ /* 0x000fe20006800000 */
[----:B------:R-:W-:Y:S01]  /*4c30*/  VIADD R235, R16, 0xdaa66d2b ;  /* 0xdaa66d2b10eb7836 */ /* 0x000fe20000000000 */
[----:B------:R-:W-:Y:S01]  /*4c40*/  FMNMX3.FTZ R4, R4, R25, R35, !PT ;  /* 0x0000001904047276 */ /* 0x000fe20007810023 */
[----:B------:R-:W3:Y:S01]  /*4c50*/  LDC R22, c[0x0][0x4f8] ;  /* 0x00013e00ff167b82 */ /* 0x000ee20000000800 */
[----:B------:R-:W-:-:S02]  /*4c60*/  FSEL R36, R19, -INF , !P1 ;  /* 0xff80000013247808 */ /* 0x000fc40004800000 */
[----:B------:R-:W-:Y:S02]  /*4c70*/  FMNMX3.FTZ R4, R4, R37, R39, !PT ;  /* 0x0000002504047276 */ /* 0x000fe40007810027 */
[----:B------:R-:W-:Y:S02]  /*4c80*/  LOP3.LUT R5, R52, R144, R43, 0x96, !PT ;  /* 0x0000009034057212 */ /* 0x000fe400078e962b */
[----:B------:R-:W-:Y:S02]  /*4c90*/  FMNMX.FTZ R14, R36, R4, !PT ;  /* 0x00000004240e7209 */ /* 0x000fe40007810000 */
[----:B------:R-:W-:Y:S01]  /*4ca0*/  LOP3.LUT R4, R46, R68, R31, 0x96, !PT ;  /* 0x000000442e047212 */ /* 0x000fe200078e961f */
[----:B------:R-:W-:Y:S01]  /*4cb0*/  IMAD.WIDE.U32 R250, R5, -0x326172a9, RZ ;  /* 0xcd9e8d5705fa7825 */ /* 0x000fe200078e00ff */
[----:B-1----:R-:W-:Y:S01]  /*4cc0*/  FMNMX.FTZ R2, R2, R17, !PT ;  /* 0x0000001102027209 */ /* 0x002fe20007810000 */
[----:B------:R-:W1:Y:S01]  /*4cd0*/  SHFL.BFLY PT, R19, R14, 0x2, 0x1f ;  /* 0x0c401f000e137f89 */ /* 0x000e6200000e0000 */
[----:B------:R-:W-:Y:S01]  /*4ce0*/  ISETP.GT.AND P0, PT, R219, R0, PT ;  /* 0x00000000db00720c */ /* 0x000fe20003f04270 */
[----:B------:R-:W-:Y:S01]  /*4cf0*/  IMAD.U32 R5, RZ, RZ, UR33 ;  /* 0x00000021ff057e24 */ /* 0x000fe2000f8e00ff */
[----:B------:R-:W-:Y:S01]  /*4d00*/  LOP3.LUT R6, R232, R30, R251, 0x96, !PT ;  /* 0x0000001ee8067212 */ /* 0x000fe200078e96fb */
[----:B------:R-:W4:Y:S01]  /*4d10*/  SHFL.BFLY PT, R18, R2, 0x1, 0x1f ;  /* 0x0c201f0002127f89 */ /* 0x000f2200000e0000 */
[----:B------:R-:W-:Y:S01]  /*4d20*/  ISETP.GE.AND P6, PT, R0, R220, PT ;  /* 0x000000dc0000720c */ /* 0x000fe20003fc6270 */
[----:B------:R-:W-:Y:S01]  /*4d30*/  VIADD R234, R5, 0x76cf5d0a ;  /* 0x76cf5d0a05ea7836 */ /* 0x000fe20000000000 */
[----:B------:R-:W-:Y:S01]  /*4d40*/  ISETP.GT.AND P1, PT, R27, R0, PT ;  /* 0x000000001b00720c */ /* 0x000fe20003f24270 */
[----:B------:R-:W-:Y:S01]  /*4d50*/  IMAD.WIDE.U32 R4, R4, -0x2daee0ad, RZ ;  /* 0xd2511f5304047825 */ /* 0x000fe200078e00ff */
[----:B------:R-:W-:Y:S01]  /*4d60*/  ISETP.GE.AND P3, PT, R0, R222, PT ;  /* 0x000000de0000720c */ /* 0x000fe20003f66270 */
[----:B------:R-:W-:Y:S01]  /*4d70*/  STL.64 [R1+0x40], R250 ;  /* 0x000040fa01007387 */ /* 0x000fe20000100a00 */
[----:B------:R-:W-:Y:S01]  /*4d80*/  LOP3.LUT R0, R88, 0x200, R243, 0xf8, !PT ;  /* 0x0000020058007812 */ /* 0x000fe200078ef8f3 */
[----:B------:R-:W-:Y:S01]  /*4d90*/  IMAD.WIDE.U32 R6, R6, -0x2daee0ad, RZ ;  /* 0xd2511f5306067825 */ /* 0x000fe200078e00ff */
[----:B------:R-:W-:-:S02]  /*4da0*/  LOP3.LUT R5, R234, R42, R5, 0x96, !PT ;  /* 0x0000002aea057212 */ /* 0x000fc400078e9605 */
[----:B------:R-:W-:Y:S02]  /*4db0*/  LEA R45, R0, UR5, 0x1 ;  /* 0x00000005002d7c11 */ /* 0x000fe4000f8e08ff */
[----:B------:R-:W-:Y:S01]  /*4dc0*/  LOP3.LUT R7, R236, R4, R7, 0x96, !PT ;  /* 0x00000004ec077212 */ /* 0x000fe200078e9607 */
[----:B------:R-:W-:Y:S01]  /*4dd0*/  IMAD.WIDE.U32 R4, R5, -0x326172a9, RZ ;  /* 0xcd9e8d5705047825 */ /* 0x000fe200078e00ff */
[----:B------:R-:W-:Y:S01]  /*4de0*/  FSEL R34, R60, -INF , !P0 ;  /* 0xff8000003c227808 */ /* 0x000fe20004000000 */
[----:B------:R-:W-:Y:S01]  /*4df0*/  LDSM.16.MT88.4 R156, [R45+0xa000] ;  /* 0x00a000002d9c783b */ /* 0x000fe20000004200 */
[----:B------:R-:W-:Y:S01]  /*4e00*/  ISETP.GT.AND P0, PT, R27, R9, PT ;  /* 0x000000091b00720c */ /* 0x000fe20003f04270 */
[----:B------:R-:W-:Y:S01]  /*4e10*/  IMAD.WIDE.U32 R92, R7, -0x326172a9, RZ ;  /* 0xcd9e8d57075c7825 */ /* 0x000fe200078e00ff */
[----:B------:R-:W-:Y:S01]  /*4e20*/  LOP3.LUT R15, R235, R250, R5, 0x96, !PT ;  /* 0x000000faeb0f7212 */ /* 0x000fe200078e9605 */
[----:B------:R-:W-:Y:S01]  /*4e30*/  LDSM.16.MT88.4 R80, [R45+0xb000] ;  /* 0x00b000002d50783b */ /* 0x000fe20000004200 */
[----:B-1----:R-:W-:Y:S01]  /*4e40*/  FMNMX.FTZ R0, R14, R19, !PT ;  /* 0x000000130e007209 */ /* 0x002fe20007810000 */
[----:B------:R-:W-:Y:S01]  /*4e50*/  IMAD.U32 R5, RZ, RZ, UR33 ;  /* 0x00000021ff057e24 */ /* 0x000fe2000f8e00ff */
[----:B------:R-:W-:Y:S01]  /*4e60*/  LOP3.LUT R7, R238, R4, R93, 0x96, !PT ;  /* 0x00000004ee077212 */ /* 0x000fe200078e965d */
[----:B------:R-:W-:Y:S01]  /*4e70*/  IMAD.U32 R4, RZ, RZ, UR33 ;  /* 0x00000021ff047e24 */ /* 0x000fe2000f8e00ff */
[----:B----4-:R-:W-:Y:S01]  /*4e80*/  FMNMX.FTZ R136, R2, R18, !PT ;  /* 0x0000001202887209 */ /* 0x010fe20007810000 */
[----:B------:R-:W-:Y:S01]  /*4e90*/  IMAD.WIDE.U32 R16, R15, -0x2daee0ad, RZ ;  /* 0xd2511f530f107825 */ /* 0x000fe200078e00ff */
[----:B------:R-:W-:Y:S01]  /*4ea0*/  FSEL R43, R63, -INF , !P0 ;  /* 0xff8000003f2b7808 */ /* 0x000fe20004000000 */
[----:B------:R-:W-:Y:S01]  /*4eb0*/  LDSM.16.MT88.4 R188, [R45+0xa800] ;  /* 0x00a800002dbc783b */ /* 0x000fe20000004200 */
[----:B------:R-:W-:Y:S01]  /*4ec0*/  FSETP.NEU.FTZ.AND P0, PT, R136, -INF , PT ;  /* 0xff8000008800780b */ /* 0x000fe20003f1d000 */
[----:B------:R-:W-:-:S04]  /*4ed0*/  IMAD.WIDE.U32 R94, R7, -0x2daee0ad, RZ ;  /* 0xd2511f53075e7825 */ /* 0x000fc800078e00ff */
[----:B--2---:R-:W-:Y:S01]  /*4ee0*/  FMUL.FTZ R2, R136, UR7 ;  /* 0x0000000788027c20 */ /* 0x004fe20008410000 */
[----:B------:R-:W1:Y:S01]  /*4ef0*/  SHFL.BFLY PT, R7, R0, 0x1, 0x1f ;  /* 0x0c201f0000077f89 */ /* 0x000e6200000e0000 */
[----:B------:R-:W-:Y:S01]  /*4f00*/  ISETP.GT.AND P5, PT, R219, R9, PT ;  /* 0x00000009db00720c */ /* 0x000fe20003fa4270 */
[----:B------:R-:W-:Y:S01]  /*4f10*/  VIADD R239, R4, 0xa9066899 ;  /* 0xa906689904ef7836 */ /* 0x000fe20000000000 */
[----:B------:R-:W-:Y:S01]  /*4f20*/  FSEL R42, R62, -INF , !P1 ;  /* 0xff8000003e2a7808 */ /* 0x000fe20004800000 */
[----:B------:R-:W-:Y:S01]  /*4f30*/  VIADD R237, R5, 0xed9eba14 ;  /* 0xed9eba1405ed7836 */ /* 0x000fe20000000000 */
[----:B------:R-:W-:Y:S01]  /*4f40*/  FSEL R2, R2, RZ, P0 ;  /* 0x000000ff02027208 */ /* 0x000fe20000000000 */
[----:B------:R-:W-:Y:S01]  /*4f50*/  VIADD R5, R45, 0xa000 ;  /* 0x0000a0002d057836 */ /* 0x000fe20000000000 */
[----:B------:R-:W-:Y:S01]  /*4f60*/  LOP3.LUT R4, R239, R16, R95, 0x96, !PT ;  /* 0x00000010ef047212 */ /* 0x000fe200078e965f */
[----:B------:R-:W-:Y:S01]  /*4f70*/  VIADD R14, R45, 0xa040 ;  /* 0x0000a0402d0e7836 */ /* 0x000fe20000000000 */
[----:B------:R-:W-:Y:S01]  /*4f80*/  LOP3.LUT R6, R237, R6, R17, 0x96, !PT ;  /* 0x00000006ed067212 */ /* 0x000fe200078e9611 */
[----:B------:R-:W-:Y:S01]  /*4f90*/  @P2 VIADD R14, R5, 0xffffffc0 ;  /* 0xffffffc0050e2836 */ /* 0x000fe20000000000 */
[----:B------:R-:W-:Y:S01]  /*4fa0*/  FSEL R28, R61, -INF , !P5 ;  /* 0xff8000003d1c7808 */ /* 0x000fe20006800000 */
[----:B------:R-:W-:Y:S01]  /*4fb0*/  IMAD.WIDE.U32 R16, R4, -0x326172a9, RZ ;  /* 0xcd9e8d5704107825 */ /* 0x000fe200078e00ff */
[C---:B------:R-:W-:Y:S01]  /*4fc0*/  ISETP.GT.AND P5, PT, R219.reuse, R13, PT ;  /* 0x0000000ddb00720c */ /* 0x040fe20003fa4270 */
[----:B------:R-:W-:Y:S01]  /*4fd0*/  LDSM.16.MT88.4 R180, [R45+0xb800] ;  /* 0x00b800002db4783b */ /* 0x000fe20000004200 */
[----:B------:R-:W-:Y:S01]  /*4fe0*/  ISETP.GT.AND P1, PT, R219, R3, PT ;  /* 0x00000003db00720c */ /* 0x000fe20003f24270 */
[----:B------:R-:W-:Y:S01]  /*4ff0*/  IMAD.U32 R5, RZ, RZ, UR32 ;  /* 0x00000020ff057e24 */ /* 0x000fe2000f8e00ff */
[C---:B------:R-:W-:Y:S01]  /*5000*/  PRMT R18, R16.reuse, 0x7771, RZ ;  /* 0x0000777110127816 */ /* 0x040fe200000000ff */
[----:B------:R-:W-:Y:S01]  /*5010*/  IMAD.MOV.U32 R4, RZ, RZ, R16 ;  /* 0x000000ffff047224 */ /* 0x000fe200078e0010 */
[----:B------:R-:W-:Y:S01]  /*5020*/  PRMT R15, R16, 0x7773, RZ ;  /* 0x00007773100f7816 */ /* 0x000fe200000000ff */
[----:B------:R-:W-:Y:S01]  /*5030*/  VIADD R241, R5, 0xb54cda56 ;  /* 0xb54cda5605f17836 */ /* 0x000fe20000000000 */
[----:B------:R-:W-:Y:S01]  /*5040*/  FSEL R53, R34, -INF , !P6 ;  /* 0xff80000022357808 */ /* 0x000fe20007000000 */
[----:B------:R-:W-:Y:S01]  /*5050*/  IMAD.WIDE.U32 R54, R6, -0x326172a9, RZ ;  /* 0xcd9e8d5706367825 */ /* 0x000fe200078e00ff */
[----:B------:R-:W-:Y:S01]  /*5060*/  LOP3.LUT R5, R4, 0xff, RZ, 0xc0, !PT ;  /* 0x000000ff04057812 */ /* 0x000fe200078ec0ff */
[----:B------:R-:W-:Y:S01]  /*5070*/  LDSM.16.MT88.4 R68, [R14] ;  /* 0x000000000e44783b */ /* 0x000fe20000004200 */
[----:B-1----:R-:W-:Y:S01]  /*5080*/  FMNMX.FTZ R137, R0, R7, !PT ;  /* 0x0000000700897209 */ /* 0x002fe20007810000 */
[----:B------:R-:W-:Y:S01]  /*5090*/  FFMA.FTZ R0, R21, UR7, -R2 ;  /* 0x0000000715007c23 */ /* 0x000fe20008010802 */
[----:B------:R-:W-:Y:S01]  /*50a0*/  PRMT R6, R16, 0x7772, RZ ;  /* 0x0000777210067816 */ /* 0x000fe200000000ff */
[----:B------:R-:W-:Y:S01]  /*50b0*/  LDSM.16.MT88.4 R116, [R14+0x1000] ;  /* 0x001000000e74783b */ /* 0x000fe20000004200 */
[----:B------:R-:W-:Y:S01]  /*50c0*/  PRMT R19, R5, 0x5410, R18 ;  /* 0x0000541005137816 */ /* 0x000fe20000000012 */
[----:B------:R1:W-:Y:S01]  /*50d0*/  MUFU.EX2 R226, R0 ;  /* 0x0000000000e27308 */ /* 0x0003e20000000800 */
[----:B------:R-:W-:Y:S01]  /*50e0*/  FSETP.NEU.FTZ.AND P0, PT, R137, -INF , PT ;  /* 0xff8000008900780b */ /* 0x000fe20003f1d000 */
[--C-:B------:R-:W-:Y:S01]  /*50f0*/  FFMA.FTZ R5, R23, UR7, -R2.reuse ;  /* 0x0000000717057c23 */ /* 0x100fe20008010802 */
[----:B------:R-:W-:Y:S01]  /*5100*/  LOP3.LUT R4, R241, R54, R17, 0x96, !PT ;  /* 0x00000036f1047212 */ /* 0x000fe200078e9611 */
[----:B------:R-:W-:Y:S01]  /*5110*/  LDSM.16.MT88.4 R184, [R14+0x800] ;  /* 0x000800000eb8783b */ /* 0x000fe20000004200 */
[----:B------:R-:W-:Y:S01]  /*5120*/  PRMT R20, R6, 0x5410, R15 ;  /* 0x0000541006147816 */ /* 0x000fe2000000000f */
[----:B------:R-:W-:Y:S01]  /*5130*/  FFMA.FTZ R6, R26, UR7, -R2 ;  /* 0x000000071a067c23 */ /* 0x000fe20008010802 */
[----:B------:R2:W-:Y:S01]  /*5140*/  MUFU.EX2 R225, R5 ;  /* 0x0000000500e17308 */ /* 0x0005e20000000800 */
[C---:B------:R-:W-:Y:S01]  /*5150*/  LOP3.LUT R7, R4.reuse, 0xffff, RZ, 0xc0, !PT ;  /* 0x0000ffff04077812 */ /* 0x040fe200078ec0ff */
[----:B------:R-:W-:Y:S01]  /*5160*/  LDSM.16.MT88.4 R140, [R14+0x1800] ;  /* 0x001800000e8c783b */ /* 0x000fe20000004200 */
[----:B------:R-:W-:Y:S01]  /*5170*/  LOP3.LUT R15, R4, 0xff, RZ, 0xc0, !PT ;  /* 0x000000ff040f7812 */ /* 0x000fe200078ec0ff */
[----:B------:R4:W-:Y:S01]  /*5180*/  MUFU.EX2 R224, R6 ;  /* 0x0000000600e07308 */ /* 0x0009e20000000800 */
[----:B------:R-:W-:Y:S01]  /*5190*/  SHF.R.U32.HI R7, RZ, 0x8, R7 ;  /* 0x00000008ff077819 */ /* 0x000fe20000011607 */
[----:B-1----:R-:W-:Y:S01]  /*51a0*/  FMUL.FTZ R0, R137, UR7 ;  /* 0x0000000789007c20 */ /* 0x002fe20008410000 */
[----:B------:R-:W-:-:S02]  /*51b0*/  SHF.R.U32.HI R17, RZ, 0x18, R4 ;  /* 0x00000018ff117819 */ /* 0x000fc40000011604 */
[--C-:B------:R-:W-:Y:S02]  /*51c0*/  PRMT R16, R15, 0x5410, R7.reuse ;  /* 0x000054100f107816 */ /* 0x100fe40000000007 */
[----:B------:R-:W-:Y:S01]  /*51d0*/  FSEL R0, R0, RZ, P0 ;  /* 0x000000ff00007208 */ /* 0x000fe20000000000 */
[----:B--2---:R-:W-:Y:S01]  /*51e0*/  FFMA.FTZ R5, R29, UR7, -R2 ;  /* 0x000000071d057c23 */ /* 0x004fe20008010802 */
[----:B---3--:R-:W-:Y:S02]  /*51f0*/  LOP3.LUT R15, R22, 0xff, RZ, 0xc0, !PT ;  /* 0x000000ff160f7812 */ /* 0x008fe400078ec0ff */
[----:B------:R-:W-:Y:S01]  /*5200*/  PRMT R7, R4, 0x7632, R7 ;  /* 0x0000763204077816 */ /* 0x000fe20000000007 */
[----:B----4-:R-:W-:Y:S01]  /*5210*/  FFMA.FTZ R6, R33, UR7, -R0 ;  /* 0x0000000721067c23 */ /* 0x010fe20008010800 */
[----:B------:R1:W2:Y:S01]  /*5220*/  MUFU.EX2 R227, R5 ;  /* 0x0000000500e37308 */ /* 0x0002a20000000800 */
[----:B------:R-:W-:Y:S01]  /*5230*/  IMAD R15, R15, 0x10000, R15 ;  /* 0x000100000f0f7824 */ /* 0x000fe200078e020f */
[----:B------:R-:W-:-:S02]  /*5240*/  LOP3.LUT R7, R7, 0xff, RZ, 0xc0, !PT ;  /* 0x000000ff07077812 */ /* 0x000fc400078ec0ff */
[----:B------:R3:W-:Y:S01]  /*5250*/  MUFU.EX2 R215, R6 ;  /* 0x0000000600d77308 */ /* 0x0007e20000000800 */
[----:B------:R-:W-:Y:S02]  /*5260*/  SEL R18, R212, 0xffffffe0, !P4 ;  /* 0xffffffe0d4127807 */ /* 0x000fe40006000000 */
[----:B------:R-:W-:Y:S02]  /*5270*/  PRMT R17, R7, 0x5410, R17 ;  /* 0x0000541007117816 */ /* 0x000fe40000000011 */
[----:B------:R-:W-:Y:S01]  /*5280*/  ISETP.GT.AND P0, PT, R219, R8, PT ;  /* 0x00000008db00720c */ /* 0x000fe20003f04270 */
[----:B------:R-:W-:Y:S01]  /*5290*/  IMAD.IADD R23, R18, 0x1, R14 ;  /* 0x0000000112177824 */ /* 0x000fe200078e020e */
[----:B------:R-:W-:Y:S02]  /*52a0*/  ISETP.GT.AND P6, PT, R27, R12, PT ;  /* 0x0000000c1b00720c */ /* 0x000fe40003fc4270 */
[----:B------:R-:W-:Y:S01]  /*52b0*/  HSET2.LE.AND R17, R17, R15, PT ;  /* 0x0000000f11117233 */ /* 0x000fe20003803000 */
[----:B-1----:R-:W-:Y:S01]  /*52c0*/  FFMA.FTZ R5, R24, UR7, -R0 ;  /* 0x0000000718057c23 */ /* 0x002fe20008010800 */
[----:B--2---:R-:W-:Y:S01]  /*52d0*/  F2FP.F16.F32.PACK_AB R4, R227, R224 ;  /* 0x000000e0e304723e */ /* 0x004fe200000000ff */
[----:B------:R-:W-:Y:S01]  /*52e0*/  IMAD.IADD R24, R45, 0x1, R18 ;  /* 0x000000012d187824 */ /* 0x000fe200078e0212 */
[----:B------:R-:W-:Y:S01]  /*52f0*/  FSEL R21, R48, -INF , !P0 ;  /* 0xff80000030157808 */ /* 0x000fe20004000000 */
[--C-:B---3--:R-:W-:Y:S01]  /*5300*/  FFMA.FTZ R6, R25, UR7, -R0.reuse ;  /* 0x0000000719067c23 */ /* 0x108fe20008010800 */
[----:B------:R1:W-:Y:S01]  /*5310*/  MUFU.EX2 R216, R5 ;  /* 0x0000000500d87308 */ /* 0x0003e20000000800 */
[----:B------:R-:W-:Y:S01]  /*5320*/  ISETP.GT.AND P0, PT, R219, R10, PT ;  /* 0x0000000adb00720c */ /* 0x000fe20003f04270 */
[----:B------:R-:W2:Y:S01]  /*5330*/  LDSM.16.MT88.4 R172, [R24+0xa000] ;  /* 0x00a0000018ac783b */ /* 0x000ea20000004200 */
[----:B------:R-:W-:Y:S01]  /*5340*/  FSEL R34, R42, -INF , !P3 ;  /* 0xff8000002a227808 */ /* 0x000fe20005800000 */
[----:B------:R3:W4:Y:S01]  /*5350*/  MUFU.EX2 R217, R6 ;  /* 0x0000000600d97308 */ /* 0x0007220000000800 */
[----:B------:R-:W-:Y:S01]  /*5360*/  ISETP.GE.AND P3, PT, R13, R222, PT ;  /* 0x000000de0d00720c */ /* 0x000fe20003f66270 */
[----:B------:R-:W5:Y:S04]  /*5370*/  LDSM.16.MT88.4 R84, [R23] ;  /* 0x000000001754783b */ /* 0x000f680000004200 */
[----:B------:R-:W5:Y:S01]  /*5380*/  LDSM.16.MT88.4 R96, [R24+0xb000] ;  /* 0x00b000001860783b */ /* 0x000f620000004200 */
[----:B-1----:R-:W-:-:S03]  /*5390*/  FFMA.FTZ R5, R32, UR7, -R0 ;  /* 0x0000000720057c23 */ /* 0x002fc60008010800 */
[----:B------:R-:W1:Y:S01]  /*53a0*/  LDSM.16.MT88.4 R128, [R23+0x1000] ;  /* 0x001000001780783b */ /* 0x000e620000004200 */
[----:B------:R4:W4:Y:S01]  /*53b0*/  MUFU.EX2 R213, R5 ;  /* 0x0000000500d57308 */ /* 0x0009220000000800 */
[----:B---3--:R-:W-:Y:S02]  /*53c0*/  HSET2.LE.AND R6, R19, R15, PT ;  /* 0x0000000f13067233 */ /* 0x008fe40003803000 */
[----:B------:R-:W-:Y:S01]  /*53d0*/  LDSM.16.MT88.4 R196, [R24+0xa800] ;  /* 0x00a8000018c4783b */ /* 0x000fe20000004200 */
[----:B------:R-:W-:Y:S02]  /*53e0*/  FSEL R19, R64, -INF , !P0 ;  /* 0xff80000040137808 */ /* 0x000fe40004000000 */
[----:B------:R-:W-:Y:S01]  /*53f0*/  ISETP.GT.AND P0, PT, R27, R3, PT ;  /* 0x000000031b00720c */ /* 0x000fe20003f04270 */
[----:B------:R-:W-:Y:S01]  /*5400*/  LDSM.16.MT88.4 R192, [R23+0x800] ;  /* 0x0008000017c0783b */ /* 0x000fe20000004200 */
[----:B------:R-:W-:Y:S02]  /*5410*/  LOP3.LUT R6, R4, R6, RZ, 0xc0, !PT ;  /* 0x0000000604067212 */ /* 0x000fe400078ec0ff */
[----:B----4-:R-:W-:Y:S01]  /*5420*/  F2FP.F16.F32.PACK_AB R4, R217, R216 ;  /* 0x000000d8d904723e */ /* 0x010fe200000000ff */
[----:B------:R-:W-:Y:S01]  /*5430*/  LDSM.16.MT88.4 R112, [R24+0xb800] ;  /* 0x00b800001870783b */ /* 0x000fe20000004200 */
[----:B------:R-:W-:-:S02]  /*5440*/  FSEL R25, R51, -INF , !P0 ;  /* 0xff80000033197808 */ /* 0x000fc40004000000 */
[----:B------:R-:W-:Y:S01]  /*5450*/  ISETP.GT.AND P0, PT, R219, R11, PT ;  /* 0x0000000bdb00720c */ /* 0x000fe20003f04270 */
[----:B------:R-:W-:Y:S01]  /*5460*/  LDSM.16.MT88.4 R176, [R23+0x1800] ;  /* 0x0018000017b0783b */ /* 0x000fe20000004200 */
[----:B------:R-:W-:Y:S02]  /*5470*/  LOP3.LUT R5, R20, 0xff00ff, RZ, 0xc0, !PT ;  /* 0x00ff00ff14057812 */ /* 0x000fe400078ec0ff */
[----:B------:R-:W-:Y:S02]  /*5480*/  F2FP.F16.F32.PACK_AB R18, R213, R215 ;  /* 0x000000d7d512723e */ /* 0x000fe400000000ff */
[----:B------:R-:W-:Y:S02]  /*5490*/  FSEL R20, R49, -INF , !P1 ;  /* 0xff80000031147808 */ /* 0x000fe40004800000 */
[--C-:B------:R-:W-:Y:S02]  /*54a0*/  HSET2.LE.AND R7, R5, R15.reuse, PT ;  /* 0x0000000f05077233 */ /* 0x100fe40003803000 */
[----:B------:R-:W-:-:S02]  /*54b0*/  HSET2.LE.AND R5, R16, R15, PT ;  /* 0x0000000f10057233 */ /* 0x000fc40003803000 */
[----:B------:R-:W-:Y:S02]  /*54c0*/  F2FP.F16.F32.PACK_AB R16, R225, R226 ;  /* 0x000000e2e110723e */ /* 0x000fe400000000ff */
[----:B------:R-:W-:Y:S02]  /*54d0*/  LOP3.LUT R7, R4, R7, RZ, 0xc0, !PT ;  /* 0x0000000704077212 */ /* 0x000fe400078ec0ff */
[----:B------:R-:W-:Y:S02]  /*54e0*/  LOP3.LUT R4, R16, R5, RZ, 0xc0, !PT ;  /* 0x0000000510047212 */ /* 0x000fe400078ec0ff */
[----:B------:R-:W-:Y:S02]  /*54f0*/  LOP3.LUT R5, R18, R17, RZ, 0xc0, !PT ;  /* 0x0000001112057212 */ /* 0x000fe400078ec0ff */
[----:B------:R-:W-:Y:S02]  /*5500*/  FSEL R18, R65, -INF , !P5 ;  /* 0xff80000041127808 */ /* 0x000fe40006800000 */
[----:B------:R-:W-:-:S02]  /*5510*/  ISETP.GE.AND P5, PT, R9, R220, PT ;  /* 0x000000dc0900720c */ /* 0x000fc40003fa6270 */
[----:B------:R-:W-:Y:S01]  /*5520*/  ISETP.GT.AND P1, PT, R27, R8, PT ;  /* 0x000000081b00720c */ /* 0x000fe20003f24270 */
[C---:B------:R-:W-:Y:S01]  /*5530*/  HMMA.16816.F32 R148, R4.reuse, R156, RZ ;  /* 0x0000009c0494723c */ /* 0x040fe200000018ff */
[----:B------:R-:W-:Y:S02]  /*5540*/  FSEL R28, R28, -INF , !P5 ;  /* 0xff8000001c1c7808 */ /* 0x000fe40006800000 */
[----:B------:R-:W-:Y:S02]  /*5550*/  ISETP.GE.AND P5, PT, R10, R220, PT ;  /* 0x000000dc0a00720c */ /* 0x000fe40003fa6270 */
[----:B------:R-:W-:Y:S02]  /*5560*/  FSEL R22, R50, -INF , !P1 ;  /* 0xff80000032167808 */ /* 0x000fe40004800000 */
[----:B------:R-:W-:Y:S01]  /*5570*/  ISETP.GT.AND P1, PT, R219, R12, PT ;  /* 0x0000000cdb00720c */ /* 0x000fe20003f24270 */
[----:B--2---:R-:W-:Y:S01]  /*5580*/  HMMA.16816.F32 R164, R4, R172, RZ ;  /* 0x000000ac04a4723c */ /* 0x004fe200000018ff */
[----:B------:R-:W-:-:S02]  /*5590*/  FSEL R133, R19, -INF , !P5 ;  /* 0xff80000013857808 */ /* 0x000fc40006800000 */
[----:B------:R-:W-:Y:S02]  /*55a0*/  FSEL R16, R77, -INF , !P0 ;  /* 0xff8000004d107808 */ /* 0x000fe40004000000 */
[-C--:B------:R-:W-:Y:S02]  /*55b0*/  ISETP.GE.AND P5, PT, R11, R220.reuse, PT ;  /* 0x000000dc0b00720c */ /* 0x080fe40003fa6270 */
[----:B------:R-:W-:Y:S01]  /*55c0*/  FSEL R17, R76, -INF , !P1 ;  /* 0xff8000004c117808 */ /* 0x000fe20004800000 */
[C---:B------:R-:W-:Y:S01]  /*55d0*/  HMMA.16816.F32 R48, R4.reuse, R68, RZ ;  /* 0x000000440430723c */ /* 0x040fe200000018ff */
[-C--:B------:R-:W-:Y:S02]  /*55e0*/  ISETP.GE.AND P1, PT, R8, R220.reuse, PT ;  /* 0x000000dc0800720c */ /* 0x080fe40003f26270 */
[-C--:B------:R-:W-:Y:S02]  /*55f0*/  ISETP.GE.AND P0, PT, R3, R220.reuse, PT ;  /* 0x000000dc0300720c */ /* 0x080fe40003f06270 */
[----:B------:R-:W-:Y:S01]  /*5600*/  FSEL R139, R16, -INF , !P5 ;  /* 0xff800000108b7808 */ /* 0x000fe20006800000 */
[----:B------:R-:W-:Y:S01]  /*5610*/  IMAD.U32 R16, RZ, RZ, UR32 ;  /* 0x00000020ff107e24 */ /* 0x000fe2000f8e00ff */
[----:B------:R-:W-:Y:S01]  /*5620*/  FSEL R29, R21, -INF , !P1 ;  /* 0xff800000151d7808 */ /* 0x000fe20004800000 */
[----:B-----5:R-:W-:Y:S01]  /*5630*/  HMMA.16816.F32 R56, R4, R84, RZ ;  /* 0x000000540438723c */ /* 0x020fe200000018ff */
[----:B------:R-:W-:Y:S01]  /*5640*/  FSEL R32, R20, -INF , !P0 ;  /* 0xff80000014207808 */ /* 0x000fe20004000000 */
[----:B------:R-:W-:Y:S01]  /*5650*/  VIADD R233, R16, 0x1715609d ;  /* 0x1715609d10e97836 */ /* 0x000fe20000000000 */
[----:B------:R-:W-:-:S02]  /*5660*/  ISETP.GE.AND P1, PT, R13, R220, PT ;  /* 0x000000dc0d00720c */ /* 0x000fc40003f26270 */
[----:B------:R-:W-:Y:S02]  /*5670*/  ISETP.GE.AND P0, PT, R12, R220, PT ;  /* 0x000000dc0c00720c */ /* 0x000fe40003f06270 */
[----:B------:R-:W-:Y:S01]  /*5680*/  FSEL R138, R18, -INF , !P1 ;  /* 0xff800000128a7808 */ /* 0x000fe20004800000 */
[C---:B------:R-:W-:Y:S01]  /*5690*/  HMMA.16816.F32 R72, R4.reuse, R80, RZ ;  /* 0x000000500448723c */ /* 0x040fe200000018ff */
[----:B------:R-:W-:Y:S02]  /*56a0*/  FSEL R200, R17, -INF , !P0 ;  /* 0xff80000011c87808 */ /* 0x000fe40004000000 */
[----:B------:R-:W-:Y:S02]  /*56b0*/  FSEL R19, R78, -INF , !P6 ;  /* 0xff8000004e137808 */ /* 0x000fe40007000000 */
[C---:B------:R-:W-:Y:S02]  /*56c0*/  ISETP.GT.AND P1, PT, R27.reuse, R10, PT ;  /* 0x0000000a1b00720c */ /* 0x040fe40003f24270 */
[----:B------:R-:W-:Y:S01]  /*56d0*/  ISETP.GT.AND P0, PT, R27, R13, PT ;  /* 0x0000000d1b00720c */ /* 0x000fe20003f04270 */
[----:B------:R-:W-:Y:S01]  /*56e0*/  HMMA.16816.F32 R88, R4, R96, RZ ;  /* 0x000000600458723c */ /* 0x000fe200000018ff */
[----:B------:R-:W-:-:S02]  /*56f0*/  ISETP.GE.AND P6, PT, R3, R222, PT ;  /* 0x000000de0300720c */ /* 0x000fc40003fc6270 */
[----:B------:R-:W-:Y:S02]  /*5700*/  LOP3.LUT R3, R233, R92, R55, 0x96, !PT ;  /* 0x0000005ce9037212 */ /* 0x000fe400078e9637 */
[----:B------:R-:W-:Y:S02]  /*5710*/  FSEL R21, R66, -INF , !P1 ;  /* 0xff80000042157808 */ /* 0x000fe40004800000 */
[----:B------:R-:W-:Y:S01]  /*5720*/  FSEL R20, R67, -INF , !P0 ;  /* 0xff80000043147808 */ /* 0x000fe20004000000 */
[----:B------:R-:W-:Y:S01]  /*5730*/  HMMA.16816.F32 R104, R4, R116, RZ ;  /* 0x000000740468723c */ /* 0x000fe200000018ff */
[-C--:B------:R-:W-:Y:S02]  /*5740*/  ISETP.GE.AND P1, PT, R9, R222.reuse, PT ;  /* 0x000000de0900720c */ /* 0x080fe40003f26270 */
[----:B------:R-:W-:Y:S01]  /*5750*/  ISETP.GE.AND P0, PT, R8, R222, PT ;  /* 0x000000de0800720c */ /* 0x000fe20003f06270 */
[----:B------:R-:W-:Y:S01]  /*5760*/  IMAD.WIDE.U32 R8, R3, -0x2daee0ad, RZ ;  /* 0xd2511f5303087825 */ /* 0x000fe200078e00ff */
[----:B------:R-:W-:-:S02]  /*5770*/  ISETP.GT.AND P5, PT, R27, R11, PT ;  /* 0x0000000b1b00720c */ /* 0x000fc40003fa4270 */
[----:B------:R-:W-:Y:S01]  /*5780*/  FSEL R26, R22, -INF , !P0 ;  /* 0xff800000161a7808 */ /* 0x000fe20004000000 */
[----:B------:R-:W-:Y:S01]  /*5790*/  IMAD.MOV.U32 R22, RZ, RZ, R8 ;  /* 0x000000ffff167224 */ /* 0x000fe200078e0008 */
[----:B------:R-:W-:Y:S01]  /*57a0*/  LOP3.LUT R3, R94, UR6, R9, 0x96, !PT ;  /* 0x000000065e037c12 */ /* 0x000fe2000f8e9609 */
[----:B------:R-:W-:Y:S01]  /*57b0*/  FFMA.FTZ R9, R40, UR7, -R2 ;  /* 0x0000000728097c23 */ /* 0x000fe20008010802 */
[----:B------:R-:W-:Y:S01]  /*57c0*/  FSEL R18, R79, -INF , !P5 ;  /* 0xff8000004f127808 */ /* 0x000fe20006800000 */
[----:B-1----:R-:W-:Y:S01]  /*57d0*/  HMMA.16816.F32 R120, R4, R128, RZ ;  /* 0x000000800478723c */ /* 0x002fe200000018ff */
[-C--:B------:R-:W-:Y:S01]  /*57e0*/  ISETP.GE.AND P5, PT, R10, R222.reuse, PT ;  /* 0x000000de0a00720c */ /* 0x080fe20003fa6270 */
[----:B------:R1:W-:Y:S01]  /*57f0*/  MUFU.EX2 R207, R9 ;  /* 0x0000000900cf7308 */ /* 0x0003e20000000800 */
[----:B------:R-:W-:Y:S02]  /*5800*/  ISETP.GE.AND P0, PT, R11, R222, PT ;  /* 0x000000de0b00720c */ /* 0x000fe40003f06270 */
[----:B------:R-:W-:-:S02]  /*5810*/  LOP3.LUT R10, R3, 0xffff, RZ, 0xc0, !PT ;  /* 0x0000ffff030a7812 */ /* 0x000fc400078ec0ff */
[----:B------:R-:W-:Y:S01]  /*5820*/  PRMT R11, R3, 0x7632, R11 ;  /* 0x00007632030b7816 */ /* 0x000fe2000000000b */
[C---:B------:R-:W-:Y:S01]  /*5830*/  HMMA.16816.F32 R152, R4.reuse, R158, RZ ;  /* 0x0000009e0498723c */ /* 0x040fe200000018ff */
[----:B------:R-:W-:Y:S02]  /*5840*/  FSEL R27, R43, -INF , !P1 ;  /* 0xff8000002b1b7808 */ /* 0x000fe40004800000 */
[C---:B------:R-:W-:Y:S02]  /*5850*/  PRMT R33, R8.reuse, 0x7771, RZ ;  /* 0x0000777108217816 */ /* 0x040fe400000000ff */
[C---:B------:R-:W-:Y:S02]  /*5860*/  PRMT R17, R8.reuse, 0x7773, RZ ;  /* 0x0000777308117816 */ /* 0x040fe400000000ff */
[----:B------:R-:W-:Y:S01]  /*5870*/  PRMT R16, R8, 0x7772, RZ ;  /* 0x0000777208107816 */ /* 0x000fe200000000ff */
[----:B------:R-:W-:Y:S01]  /*5880*/  FFMA.FTZ R8, R38, UR7, -R2 ;  /* 0x0000000726087c23 */ /* 0x000fe20008010802 */
[----:B------:R-:W-:Y:S01]  /*5890*/  ISETP.GE.AND P1, PT, R12, R222, PT ;  /* 0x000000de0c00720c */ /* 0x000fe20003f26270 */
[----:B------:R-:W-:Y:S01]  /*58a0*/  HMMA.16816.F32 R168, R4, R174, RZ ;  /* 0x000000ae04a8723c */ /* 0x000fe200000018ff */
[----:B------:R-:W-:Y:S01]  /*58b0*/  LOP3.LUT R13, R3, 0xff, RZ, 0xc0, !PT ;  /* 0x000000ff030d7812 */ /* 0x000fe200078ec0ff */
[----:B------:R2:W3:Y:S01]  /*58c0*/  MUFU.EX2 R206, R8 ;  /* 0x0000000800ce7308 */ /* 0x0004e20000000800 */
[----:B------:R-:W-:-:S02]  /*58d0*/  SHF.R.U32.HI R10, RZ, 0x8, R10 ;  /* 0x00000008ff0a7819 */ /* 0x000fc4000001160a */
[----:B------:R-:W-:Y:S01]  /*58e0*/  SHF.R.U32.HI R12, RZ, 0x18, R3 ;  /* 0x00000018ff0c7819 */ /* 0x000fe20000011603 */
[----:B------:R-:W-:Y:S01]  /*58f0*/  FFMA.FTZ R3, R41, UR7, -R2 ;  /* 0x0000000729037c23 */ /* 0x000fe20008010802 */
[----:B-1----:R-:W-:Y:S01]  /*5900*/  LOP3.LUT R9, R11, 0xff, RZ, 0xc0, !PT ;  /* 0x000000ff0b097812 */ /* 0x002fe200078ec0ff */
[C---:B------:R-:W-:Y:S01]  /*5910*/  HMMA.16816.F32 R60, R4.reuse, R70, RZ ;  /* 0x00000046043c723c */ /* 0x040fe200000018ff */
[----:B------:R-:W-:Y:S01]  /*5920*/  PRMT R11, R13, 0x5410, R10 ;  /* 0x000054100d0b7816 */ /* 0x000fe2000000000a */
[----:B------:R1:W-:Y:S01]  /*5930*/  MUFU.EX2 R209, R3 ;  /* 0x0000000300d17308 */ /* 0x0003e20000000800 */
[----:B------:R-:W-:Y:S01]  /*5940*/  PRMT R10, R9, 0x5410, R12 ;  /* 0x00005410090a7816 */ /* 0x000fe2000000000c */
[----:B------:R-:W-:Y:S01]  /*5950*/  FFMA.FTZ R9, R44, UR7, -R2 ;  /* 0x000000072c097c23 */ /* 0x000fe20008010802 */
[--C-:B------:R-:W-:Y:S01]  /*5960*/  FFMA.FTZ R2, R39, UR7, -R0.reuse ;  /* 0x0000000727027c23 */ /* 0x100fe20008010800 */
[----:B------:R-:W-:Y:S02]  /*5970*/  PRMT R16, R16, 0x5410, R17 ;  /* 0x0000541010107816 */ /* 0x000fe40000000011 */
[----:B------:R4:W5:Y:S01]  /*5980*/  MUFU.EX2 R205, R9 ;  /* 0x0000000900cd7308 */ /* 0x0009620000000800 */
[----:B--2---:R-:W-:Y:S01]  /*5990*/  FFMA.FTZ R8, R35, UR7, -R0 ;  /* 0x0000000723087c23 */ /* 0x004fe20008010800 */
[----:B------:R-:W-:Y:S01]  /*59a0*/  FSEL R230, R21, -INF , !P5 ;  /* 0xff80000015e67808 */ /* 0x000fe20006800000 */
[----:B------:R-:W-:Y:S01]  /*59b0*/  HMMA.16816.F32 R76, R4, R82, RZ ;  /* 0x00000052044c723c */ /* 0x000fe200000018ff */
[----:B------:R3:W-:Y:S01]  /*59c0*/  MUFU.EX2 R201, R2 ;  /* 0x0000000200c97308 */ /* 0x0007e20000000800 */
[----:B------:R-:W-:-:S02]  /*59d0*/  FSEL R229, R20, -INF , !P3 ;  /* 0xff80000014e57808 */ /* 0x000fc40005800000 */
[----:B------:R-:W-:Y:S01]  /*59e0*/  FSEL R228, R19, -INF , !P1 ;  /* 0xff80000013e47808 */ /* 0x000fe20004800000 */
[----:B------:R2:W-:Y:S01]  /*59f0*/  MUFU.EX2 R202, R8 ;  /* 0x0000000800ca7308 */ /* 0x0005e20000000800 */
[----:B-1----:R-:W-:Y:S02]  /*5a00*/  FFMA.FTZ R3, R37, UR7, -R0 ;  /* 0x0000000725037c23 */ /* 0x002fe40008010800 */
[----:B------:R-:W-:Y:S02]  /*5a10*/  HMMA.16816.F32 R92, R4, R98, RZ ;  /* 0x00000062045c723c */ /* 0x000fe400000018ff */
[----:B------:R1:W1:Y:S01]  /*5a20*/  MUFU.EX2 R204, R3 ;  /* 0x0000000300cc7308 */ /* 0x0002620000000800 */
[----:B----4-:R-:W-:Y:S02]  /*5a30*/  LOP3.LUT R9, R22, 0xff, RZ, 0xc0, !PT ;  /* 0x000000ff16097812 */ /* 0x010fe400078ec0ff */
[----:B---3--:R-:W-:-:S03]  /*5a40*/  F2FP.F16.F32.PACK_AB R2, R207, R206 ;  /* 0x000000cecf02723e */ /* 0x008fc600000000ff */
[C---:B------:R-:W-:Y:S01]  /*5a50*/  HMMA.16816.F32 R108, R4.reuse, R118, RZ ;  /* 0x00000076046c723c */ /* 0x040fe200000018ff */
[----:B--2---:R-:W-:Y:S01]  /*5a60*/  FFMA.FTZ R8, R36, UR7, -R0 ;  /* 0x0000000724087c23 */ /* 0x004fe20008010800 */
[--C-:B------:R-:W-:Y:S02]  /*5a70*/  HSET2.LE.AND R0, R11, R15.reuse, PT ;  /* 0x0000000f0b007233 */ /* 0x100fe40003803000 */
[----:B------:R-:W-:Y:S01]  /*5a80*/  PRMT R11, R9, 0x5410, R33 ;  /* 0x00005410090b7816 */ /* 0x000fe20000000021 */
[----:B------:R2:W3:Y:S01]  /*5a90*/  MUFU.EX2 R203, R8 ;  /* 0x0000000800cb7308 */ /* 0x0004e20000000800 */
[----:B------:R-:W-:Y:S02]  /*5aa0*/  FMNMX3.FTZ R9, R53, R28, R29, !PT ;  /* 0x0000001c35097276 */ /* 0x000fe4000781001d */
[----:B------:R-:W-:Y:S01]  /*5ab0*/  HMMA.16816.F32 R36, R4, R86, RZ ;  /* 0x000000560424723c */ /* 0x000fe200000018ff */
[----:B------:R-:W-:Y:S02]  /*5ac0*/  LOP3.LUT R124, R2, R0, RZ, 0xc0, !PT ;  /* 0x00000000027c7212 */ /* 0x000fe400078ec0ff */
[----:B------:R-:W-:-:S02]  /*5ad0*/  HSET2.LE.AND R0, R11, R15, PT ;  /* 0x0000000f0b007233 */ /* 0x000fc40003803000 */
[----:B-----5:R-:W-:Y:S02]  /*5ae0*/  F2FP.F16.F32.PACK_AB R2, R205, R209 ;  /* 0x000000d1cd02723e */ /* 0x020fe400000000ff */
[----:B------:R-:W-:Y:S01]  /*5af0*/  FMNMX3.FTZ R9, R9, R32, R133, !PT ;  /* 0x0000002009097276 */ /* 0x000fe20007810085 */
[----:B------:R-:W-:Y:S01]  /*5b00*/  HMMA.16816.F32 R64, R4, R130, RZ ;  /* 0x000000820440723c */ /* 0x000fe200000018ff */
[----:B-1----:R-:W-:Y:S02]  /*5b10*/  HSET2.LE.AND R3, R10, R15, PT ;  /* 0x0000000f0a037233 */ /* 0x002fe40003803000 */
[----:B------:R-:W-:Y:S02]  /*5b20*/  LOP3.LUT R126, R2, R0, RZ, 0xc0, !PT ;  /* 0x00000000027e7212 */ /* 0x000fe400078ec0ff */
[----:B------:R-:W-:Y:S02]  /*5b30*/  LOP3.LUT R10, R100, UR32, R135, 0x96, !PT ;  /* 0x00000020640a7c12 */ /* 0x000fe4000f8e9687 */
[----:B------:R-:W-:-:S02]  /*5b40*/  FMNMX3.FTZ R0, R9, R138, R200, !PT ;  /* 0x0000008a09007276 */ /* 0x000fc400078100c8 */
[----:B--2---:R-:W-:Y:S01]  /*5b50*/  F2FP.F16.F32.PACK_AB R8, R204, R202 ;  /* 0x000000cacc08723e */ /* 0x004fe200000000ff */
[----:B------:R-:W-:Y:S01]  /*5b60*/  IMAD.WIDE.U32 R102, R10, -0x2daee0ad, RZ ;  /* 0xd2511f530a667825 */ /* 0x000fe200078e00ff */
[----:B------:R-:W-:Y:S02]  /*5b70*/  FMNMX.FTZ R2, R139, R0, !PT ;  /* 0x000000008b027209 */ /* 0x000fe40007810000 */
[----:B------:R-:W-:Y:S02]  /*5b80*/  FSEL R10, R25, -INF , !P6 ;  /* 0xff800000190a7808 */ /* 0x000fe40007000000 */
[----:B------:R-:W-:Y:S01]  /*5b90*/  FMNMX3.FTZ R0, R34, R27, R26, !PT ;  /* 0x0000001b22007276 */ /* 0x000fe2000781001a */
[----:B------:R-:W1:Y:S01]  /*5ba0*/  SHFL.BFLY PT, R6, R2, 0x2, 0x1f ;  /* 0x0c401f0002067f89 */ /* 0x000e6200000e0000 */
[----:B------:R-:W-:Y:S02]  /*5bb0*/  LOP3.LUT R125, R8, R3, RZ, 0xc0, !PT ;  /* 0x00000003087d7212 */ /* 0x000fe400078ec0ff */
[----:B------:R-:W-:Y:S01]  /*5bc0*/  LOP3.LUT R3, R16, 0xff00ff, RZ, 0xc0, !PT ;  /* 0x00ff00ff10037812 */ /* 0x000fe200078ec0ff */
[----:B------:R-:W-:Y:S01]  /*5bd0*/  STL.64 [R1+0x48], R102 ;  /* 0x0000486601007387 */ /* 0x000fe20000100a00 */
[----:B------:R-:W-:-:S02]  /*5be0*/  FMNMX3.FTZ R0, R0, R10, R230, !PT ;  /* 0x0000000a00007276 */ /* 0x000fc400078100e6 */
[----:B------:R-:W-:Y:S02]  /*5bf0*/  FSEL R25, R18, -INF , !P0 ;  /* 0xff80000012197808 */ /* 0x000fe40004000000 */
[----:B------:R-:W-:Y:S02]  /*5c00*/  FMNMX3.FTZ R0, R0, R229, R228, !PT ;  /* 0x000000e500007276 */ /* 0x000fe400078100e4 */
[----:B------:R-:W-:Y:S02]  /*5c10*/  HSET2.LE.AND R3, R3, R15, PT ;  /* 0x0000000f03037233 */ /* 0x000fe40003803000 */
[----:B---3--:R-:W-:Y:S02]  /*5c20*/  F2FP.F16.F32.PACK_AB R8, R203, R201 ;  /* 0x000000c9cb08723e */ /* 0x008fe400000000ff */
[----:B------:R-:W-:Y:S02]  /*5c30*/  FMNMX.FTZ R0, R25, R0, !PT ;  /* 0x0000000019007209 */ /* 0x000fe40007810000 */
[----:B------:R-:W-:-:S02]  /*5c40*/  LOP3.LUT R127, R8, R3, RZ, 0xc0, !PT ;  /* 0x00000003087f7212 */ /* 0x000fc400078ec0ff */
[----:B------:R-:W-:Y:S01]  /*5c50*/  LOP3.LUT R3, R52, R144, R103, 0x96, !PT ;  /* 0x0000009034037212 */ /* 0x000fe200078e9667 */
[----:B------:R-:W2:Y:S01]  /*5c60*/  SHFL.BFLY PT, R7, R0, 0x2, 0x1f ;  /* 0x0c401f0000077f89 */ /* 0x000ea200000e0000 */
[----:B------:R-:W-:-:S03]  /*5c70*/  LOP3.LUT R4, R46, R134, R31, 0x96, !PT ;  /* 0x000000862e047212 */ /* 0x000fc600078e961f */
[----:B------:R-:W-:Y:S01]  /*5c80*/  IMAD.WIDE.U32 R12, R3, -0x326172a9, RZ ;  /* 0xcd9e8d57030c7825 */ /* 0x000fe200078e00ff */
[----:B-1----:R-:W-:Y:S01]  /*5c90*/  FMNMX.FTZ R6, R2, R6, !PT ;  /* 0x0000000602067209 */ /* 0x002fe20007810000 */
[C---:B------:R-:W-:Y:S02]  /*5ca0*/  HMMA.16816.F32 R44, R124.reuse, R186, R60 ;  /* 0x000000ba7c2c723c */ /* 0x040fe4000000183c */
[----:B------:R-:W-:Y:S01]  /*5cb0*/  IMAD.WIDE.U32 R4, R4, -0x2daee0ad, RZ ;  /* 0xd2511f5304047825 */ /* 0x000fe200078e00ff */
[----:B------:R-:W-:Y:S01]  /*5cc0*/  LOP3.LUT R3, R232, R30, R13, 0x96, !PT ;  /* 0x0000001ee8037212 */ /* 0x000fe200078e960d */
[----:B------:R1:W-:Y:S03]  /*5cd0*/  STL.64 [R1+0x38], R12 ;  /* 0x0000380c01007387 */ /* 0x0003e60000100a00 */
[----:B------:R-:W-:Y:S01]  /*5ce0*/  LOP3.LUT R2, R234, R102, R5, 0x96, !PT ;  /* 0x00000066ea027212 */ /* 0x000fe200078e9605 */
[----:B------:R-:W-:Y:S01]  /*5cf0*/  IMAD.WIDE.U32 R8, R3, -0x2daee0ad, RZ ;  /* 0xd2511f5303087825 */ /* 0x000fe200078e00ff */
[----:B------:R-:W3:Y:S01]  /*5d00*/  SHFL.BFLY PT, R5, R6, 0x1, 0x1f ;  /* 0x0c201f0006057f89 */ /* 0x000ee200000e0000 */
[----:B------:R-:W-:Y:S02]  /*5d10*/  HMMA.16816.F32 R148, R124, R188, R148 ;  /* 0x000000bc7c94723c */ /* 0x000fe40000001894 */
[----:B------:R-:W-:Y:S01]  /*5d20*/  IMAD.WIDE.U32 R2, R2, -0x326172a9, RZ ;  /* 0xcd9e8d5702027825 */ /* 0x000fe200078e00ff */
[----:B------:R-:W-:-:S04]  /*5d30*/  LOP3.LUT R4, R236, R4, R9, 0x96, !PT ;  /* 0x00000004ec047212 */ /* 0x000fc800078e9609 */
[----:B------:R-:W-:Y:S01]  /*5d40*/  LOP3.LUT R3, R235, R12, R3, 0x96, !PT ;  /* 0x0000000ceb037212 */ /* 0x000fe200078e9603 */
[----:B------:R-:W-:Y:S01]  /*5d50*/  IMAD.WIDE.U32 R30, R4, -0x326172a9, RZ ;  /* 0xcd9e8d57041e7825 */ /* 0x000fe200078e00ff */
[----:B--2---:R-:W-:Y:S01]  /*5d60*/  FMNMX.FTZ R0, R0, R7, !PT ;  /* 0x0000000700007209 */ /* 0x004fe20007810000 */
[C---:B------:R-:W-:Y:S03]  /*5d70*/  HMMA.16816.F32 R164, R124.reuse, R196, R164 ;  /* 0x000000c47ca4723c */ /* 0x040fe600000018a4 */
[----:B------:R-:W-:Y:S01]  /*5d80*/  LOP3.LUT R2, R238, R2, R31, 0x96, !PT ;  /* 0x00000002ee027212 */ /* 0x000fe200078e961f */
[----:B------:R-:W2:Y:S04]  /*5d90*/  SHFL.BFLY PT, R4, R0, 0x1, 0x1f ;  /* 0x0c201f0000047f89 */ /* 0x000ea800000e0000 */
[----:B------:R-:W-:Y:S01]  /*5da0*/  IMAD.WIDE.U32 R100, R2, -0x2daee0ad, RZ ;  /* 0xd2511f5302647825 */ /* 0x000fe200078e00ff */
[----:B------:R-:W-:Y:S03]  /*5db0*/  HMMA.16816.F32 R40, R124, R184, R48 ;  /* 0x000000b87c28723c */ /* 0x000fe60000001830 */
[----:B-1----:R-:W-:Y:S01]  /*5dc0*/  IMAD.WIDE.U32 R12, R3, -0x2daee0ad, RZ ;  /* 0xd2511f53030c7825 */ /* 0x002fe200078e00ff */
[----:B---3--:R-:W-:-:S02]  /*5dd0*/  FMNMX.FTZ R135, R6, R5, !PT ;  /* 0x0000000506877209 */ /* 0x008fc40007810000 */
[----:B------:R-:W-:Y:S02]  /*5de0*/  LOP3.LUT R2, R239, R12, R101, 0x96, !PT ;  /* 0x0000000cef027212 */ /* 0x000fe400078e9665 */
[----:B------:R-:W-:Y:S01]  /*5df0*/  HMMA.16816.F32 R56, R124, R192, R56 ;  /* 0x000000c07c38723c */ /* 0x000fe20000001838 */
[----:B------:R-:W-:Y:S02]  /*5e00*/  FSETP.NEU.FTZ.AND P0, PT, R135, -INF , PT ;  /* 0xff8000008700780b */ /* 0x000fe40003f1d000 */
[----:B------:R-:W-:Y:S01]  /*5e10*/  LOP3.LUT R3, R237, R8, R13, 0x96, !PT ;  /* 0x00000008ed037212 */ /* 0x000fe200078e960d */
[----:B------:R-:W-:-:S04]  /*5e20*/  IMAD.WIDE.U32 R6, R2, -0x326172a9, RZ ;  /* 0xcd9e8d5702067825 */ /* 0x000fc800078e00ff */
[----:B------:R-:W-:Y:S01]  /*5e30*/  FMUL.FTZ R2, R135, UR7 ;  /* 0x0000000787027c20 */ /* 0x000fe20008410000 */
[----:B------:R-:W-:Y:S01]  /*5e40*/  IMAD.WIDE.U32 R12, R3, -0x326172a9, RZ ;  /* 0xcd9e8d57030c7825 */ /* 0x000fe200078e00ff */
[----:B------:R-:W-:Y:S01]  /*5e50*/  PRMT R11, R6, 0x7772, RZ ;  /* 0x00007772060b7816 */ /* 0x000fe200000000ff */
[C---:B------:R-:W-:Y:S02]  /*5e60*/  HMMA.16816.F32 R72, R124.reuse, R180, R72 ;  /* 0x000000b47c48723c */ /* 0x040fe40000001848 */
[----:B------:R-:W-:Y:S01]  /*5e70*/  FSEL R2, R2, RZ, P0 ;  /* 0x000000ff02027208 */ /* 0x000fe20000000000 */
[----:B------:R-:W-:Y:S01]  /*5e80*/  IMAD.MOV.U32 R5, RZ, RZ, R6 ;  /* 0x000000ffff057224 */ /* 0x000fe200078e0006 */
[----:B--2---:R-:W-:Y:S02]  /*5e90*/  FMNMX.FTZ R134, R0, R4, !PT ;  /* 0x0000000400867209 */ /* 0x004fe40007810000 */
[----:B------:R-:W-:Y:S01]  /*5ea0*/  LOP3.LUT R3, R241, R12, R7, 0x96, !PT ;  /* 0x0000000cf1037212 */ /* 0x000fe200078e9607 */
[--C-:B------:R-:W-:Y:S01]  /*5eb0*/  FFMA.FTZ R4, R53, UR7, -R2.reuse ;  /* 0x0000000735047c23 */ /* 0x100fe20008010802 */
[----:B------:R-:W-:Y:S01]  /*5ec0*/  FFMA.FTZ R0, R28, UR7, -R2 ;  /* 0x000000071c007c23 */ /* 0x000fe20008010802 */
[----:B------:R-:W-:Y:S01]  /*5ed0*/  FSETP.NEU.FTZ.AND P0, PT, R134, -INF , PT ;  /* 0xff8000008600780b */ /* 0x000fe20003f1d000 */
[----:B------:R-:W-:Y:S01]  /*5ee0*/  HMMA.16816.F32 R88, R124, R112, R88 ;  /* 0x000000707c58723c */ /* 0x000fe20000001858 */
[----:B------:R1:W-:Y:S01]  /*5ef0*/  MUFU.EX2 R20, R4 ;  /* 0x0000000400147308 */ /* 0x0003e20000000800 */
[----:B------:R-:W-:-:S02]  /*5f00*/  PRMT R12, R6, 0x7771, RZ ;  /* 0x00007771060c7816 */ /* 0x000fc400000000ff */
[----:B------:R-:W-:Y:S01]  /*5f10*/  PRMT R7, R6, 0x7773, RZ ;  /* 0x0000777306077816 */ /* 0x000fe200000000ff */
[----:B------:R2:W-:Y:S01]  /*5f20*/  MUFU.EX2 R19, R0 ;  /* 0x0000000000137308 */ /* 0x0005e20000000800 */
[----:B------:R-:W-:Y:S01]  /*5f30*/  LOP3.LUT R6, R5, 0xff, RZ, 0xc0, !PT ;  /* 0x000000ff05067812 */ /* 0x000fe200078ec0ff */
[----:B------:R-:W-:Y:S01]  /*5f40*/  FFMA.FTZ R5, R29, UR7, -R2 ;  /* 0x000000071d057c23 */ /* 0x000fe20008010802 */
[--C-:B------:R-:W-:Y:S01]  /*5f50*/  PRMT R11, R11, 0x5410, R7.reuse ;  /* 0x000054100b0b7816 */ /* 0x100fe20000000007 */
[C---:B------:R-:W-:Y:S01]  /*5f60*/  HMMA.16816.F32 R104, R124.reuse, R140, R104 ;  /* 0x0000008c7c68723c */ /* 0x040fe20000001868 */
[----:B------:R-:W-:Y:S01]  /*5f70*/  PRMT R12, R6, 0x5410, R12 ;  /* 0x00005410060c7816 */ /* 0x000fe2000000000c */
[----:B------:R3:W-:Y:S01]  /*5f80*/  MUFU.EX2 R21, R5 ;  /* 0x0000000500157308 */ /* 0x0007e20000000800 */
[C---:B------:R-:W-:Y:S02]  /*5f90*/  LOP3.LUT R6, R3.reuse, 0xffff, RZ, 0xc0, !PT ;  /* 0x0000ffff03067812 */ /* 0x040fe400078ec0ff */
[C---:B------:R-:W-:Y:S01]  /*5fa0*/  LOP3.LUT R9, R3.reuse, 0xff, RZ, 0xc0, !PT ;  /* 0x000000ff03097812 */ /* 0x040fe200078ec0ff */
[----:B-1----:R-:W-:Y:S01]  /*5fb0*/  FMUL.FTZ R4, R134, UR7 ;  /* 0x0000000786047c20 */ /* 0x002fe20008410000 */
[----:B------:R-:W-:Y:S01]  /*5fc0*/  PRMT R7, R3, 0x7632, R7 ;  /* 0x0000763203077816 */ /* 0x000fe20000000007 */
[----:B------:R-:W-:Y:S01]  /*5fd0*/  HMMA.16816.F32 R120, R124, R176, R120 ;  /* 0x000000b07c78723c */ /* 0x000fe20000001878 */
[----:B------:R-:W-:-:S02]  /*5fe0*/  SHF.R.U32.HI R8, RZ, 0x18, R3 ;  /* 0x00000018ff087819 */ /* 0x000fc40000011603 */
[----:B--2---:R-:W-:Y:S01]  /*5ff0*/  FSEL R0, R4, RZ, P0 ;  /* 0x000000ff04007208 */ /* 0x004fe20000000000 */
[----:B------:R-:W-:-:S04]  /*6000*/  FFMA.FTZ R4, R32, UR7, -R2 ;  /* 0x0000000720047c23 */ /* 0x000fc80008010802 */
[--C-:B---3--:R-:W-:Y:S01]  /*6010*/  FFMA.FTZ R5, R34, UR7, -R0.reuse ;  /* 0x0000000722057c23 */ /* 0x108fe20008010800 */
[----:B------:R1:W2:Y:S01]  /*6020*/  MUFU.EX2 R22, R4 ;  /* 0x0000000400167308 */ /* 0x0002a20000000800 */
[--C-:B------:R-:W-:Y:S01]  /*6030*/  FFMA.FTZ R3, R27, UR7, -R0.reuse ;  /* 0x000000071b037c23 */ /* 0x100fe20008010800 */
[C---:B------:R-:W-:Y:S02]  /*6040*/  HMMA.16816.F32 R152, R124.reuse, R190, R152 ;  /* 0x000000be7c98723c */ /* 0x040fe40000001898 */
[----:B------:R3:W-:Y:S04]  /*6050*/  MUFU.EX2 R16, R5 ;  /* 0x0000000500107308 */ /* 0x0007e80000000800 */
[----:B------:R4:W-:Y:S02]  /*6060*/  MUFU.EX2 R14, R3 ;  /* 0x00000003000e7308 */ /* 0x0009e40000000800 */
[----:B------:R-:W-:Y:S01]  /*6070*/  HMMA.16816.F32 R168, R124, R198, R168 ;  /* 0x000000c67ca8723c */ /* 0x000fe200000018a8 */
[--C-:B-1----:R-:W-:Y:S01]  /*6080*/  FFMA.FTZ R4, R26, UR7, -R0.reuse ;  /* 0x000000071a047c23 */ /* 0x102fe20008010800 */
[----:B---3--:R-:W-:-:S03]  /*6090*/  FFMA.FTZ R5, R10, UR7, -R0 ;  /* 0x000000070a057c23 */ /* 0x008fc60008010800 */
[----:B------:R1:W-:Y:S01]  /*60a0*/  MUFU.EX2 R17, R4 ;  /* 0x0000000400117308 */ /* 0x0003e20000000800 */
[----:B------:R-:W-:Y:S02]  /*60b0*/  LOP3.LUT R10, R11, 0xff00ff, RZ, 0xc0, !PT ;  /* 0x00ff00ff0b0a7812 */ /* 0x000fe400078ec0ff */
[C---:B------:R-:W-:Y:S01]  /*60c0*/  HMMA.16816.F32 R60, R124.reuse, R194, R36 ;  /* 0x000000c27c3c723c */ /* 0x040fe20000001824 */
[----:B----4-:R-:W-:Y:S01]  /*60d0*/  HSET2.LE.AND R3, R12, R15, PT ;  /* 0x0000000f0c037233 */ /* 0x010fe20003803000 */
[----:B------:R3:W4:Y:S06]  /*60e0*/  MUFU.EX2 R18, R5 ;  /* 0x0000000500127308 */ /* 0x00072c0000000800 */
[----:B------:R-:W-:Y:S01]  /*60f0*/  HMMA.16816.F32 R76, R124, R182, R76 ;  /* 0x000000b67c4c723c */ /* 0x000fe2000000184c */
[----:B-1----:R-:W-:-:S02]  /*6100*/  SHF.R.U32.HI R4, RZ, 0x8, R6 ;  /* 0x00000008ff047819 */ /* 0x002fc40000011606 */
[----:B--2---:R-:W-:Y:S02]  /*6110*/  F2FP.F16.F32.PACK_AB R6, R22, R21 ;  /* 0x000000151606723e */ /* 0x004fe400000000ff */
[----:B---3--:R-:W-:-:S03]  /*6120*/  LOP3.LUT R5, R7, 0xff, RZ, 0xc0, !PT ;  /* 0x000000ff07057812 */ /* 0x008fc600078ec0ff */
[C---:B------:R-:W-:Y:S01]  /*6130*/  HMMA.16816.F32 R92, R124.reuse, R114, R92 ;  /* 0x000000727c5c723c */ /* 0x040fe2000000185c */
[----:B------:R-:W-:Y:S02]  /*6140*/  PRMT R4, R9, 0x5410, R4 ;  /* 0x0000541009047816 */ /* 0x000fe40000000004 */
[----:B------:R-:W-:Y:S02]  /*6150*/  LOP3.LUT R6, R6, R3, RZ, 0xc0, !PT ;  /* 0x0000000306067212 */ /* 0x000fe400078ec0ff */
[----:B------:R-:W-:Y:S02]  /*6160*/  PRMT R8, R5, 0x5410, R8 ;  /* 0x0000541005087816 */ /* 0x000fe40000000008 */
[--C-:B------:R-:W-:Y:S01]  /*6170*/  HSET2.LE.AND R3, R10, R15.reuse, PT ;  /* 0x0000000f0a037233 */ /* 0x100fe20003803000 */
[----:B------:R-:W-:Y:S01]  /*6180*/  HMMA.16816.F32 R108, R124, R142, R108 ;  /* 0x0000008e7c6c723c */ /* 0x000fe2000000186c */
[----:B----4-:R-:W-:Y:S02]  /*6190*/  F2FP.F16.F32.PACK_AB R7, R18, R17 ;  /* 0x000000111207723e */ /* 0x010fe400000000ff */
[----:B------:R-:W-:-:S02]  /*61a0*/  HSET2.LE.AND R4, R4, R15, PT ;  /* 0x0000000f04047233 */ /* 0x000fc40003803000 */
[----:B------:R-:W-:Y:S02]  /*61b0*/  F2FP.F16.F32.PACK_AB R5, R19, R20 ;  /* 0x000000141305723e */ /* 0x000fe400000000ff */
[----:B------:R-:W-:Y:S01]  /*61c0*/  HSET2.LE.AND R8, R8, R15, PT ;  /* 0x0000000f08087233 */ /* 0x000fe20003803000 */
[----:B------:R-:W-:Y:S01]  /*61d0*/  HMMA.16816.F32 R124, R124, R178, R64 ;  /* 0x000000b27c7c723c */ /* 0x000fe20000001840 */
[----:B------:R-:W-:Y:S02]  /*61e0*/  LOP3.LUT R7, R7, R3, RZ, 0xc0, !PT ;  /* 0x0000000307077212 */ /* 0x000fe400078ec0ff */
[----:B------:R-:W-:Y:S02]  /*61f0*/  F2FP.F16.F32.PACK_AB R9, R14, R16 ;  /* 0x000000100e09723e */ /* 0x000fe400000000ff */
[----:B------:R-:W-:Y:S02]  /*6200*/  LOP3.LUT R3, R233, R30, R13, 0x96, !PT ;  /* 0x0000001ee9037212 */ /* 0x000fe400078e960d */
[----:B------:R-:W-:-:S02]  /*6210*/  LOP3.LUT R4, R5, R4, RZ, 0xc0, !PT ;  /* 0x0000000405047212 */ /* 0x000fc400078ec0ff */
[----:B------:R-:W-:Y:S01]  /*6220*/  LOP3.LUT R5, R9, R8, RZ, 0xc0, !PT ;  /* 0x0000000809057212 */ /* 0x000fe200078ec0ff */
[----:B------:R-:W-:-:S04]  /*6230*/  IMAD.WIDE.U32 R8, R3, -0x2daee0ad, RZ ;  /* 0xd2511f5303087825 */ /* 0x000fc800078e00ff */
[----:B------:R-:W-:Y:S01]  /*6240*/  IMAD.MOV.U32 R23, RZ, RZ, R8 ;  /* 0x000000ffff177224 */ /* 0x000fe200078e0008 */
[----:B------:R-:W-:Y:S01]  /*6250*/  LOP3.LUT R3, R100, UR6, R9, 0x96, !PT ;  /* 0x0000000664037c12 */ /* 0x000fe2000f8e9609 */
[C---:B------:R-:W-:Y:S01]  /*6260*/  HMMA.16816.F32 R36, R4.reuse, R68, RZ ;  /* 0x000000440424723c */ /* 0x040fe200000018ff */
[C---:B------:R-:W-:Y:S02]  /*6270*/  PRMT R10, R8.reuse, 0x7771, RZ ;  /* 0x00007771080a7816 */ /* 0x040fe400000000ff */
[C---:B------:R-:W-:Y:S02]  /*6280*/  PRMT R9, R8.reuse, 0x7773, RZ ;  /* 0x0000777308097816 */ /* 0x040fe400000000ff */
[----:B------:R-:W-:Y:S02]  /*6290*/  PRMT R24, R8, 0x7772, RZ ;  /* 0x0000777208187816 */ /* 0x000fe400000000ff */
[----:B------:R-:W-:Y:S01]  /*62a0*/  SHF.R.U32.HI R8, RZ, 0x18, R3 ;  /* 0x00000018ff087819 */ /* 0x000fe20000011603 */
[----:B------:R-:W-:Y:S01]  /*62b0*/  HMMA.16816.F32 R48, R4, R70, RZ ;  /* 0x000000460430723c */ /* 0x000fe200000018ff */
[----:B------:R-:W-:-:S02]  /*62c0*/  LOP3.LUT R23, R23, 0xff, RZ, 0xc0, !PT ;  /* 0x000000ff17177812 */ /* 0x000fc400078ec0ff */
[----:B------:R-:W-:Y:S02]  /*62d0*/  PRMT R24, R24, 0x5410, R9 ;  /* 0x0000541018187816 */ /* 0x000fe40000000009 */
[----:B------:R-:W-:-:S03]  /*62e0*/  PRMT R23, R23, 0x5410, R10 ;  /* 0x0000541017177816 */ /* 0x000fc6000000000a */
        /* <DEDUP_REMOVED lines=14> */
[C---:B------:R-:W-:Y:S01]  /*63d0*/  LOP3.LUT R4, R3.reuse, 0xffff, RZ, 0xc0, !PT ;  /* 0x0000ffff03047812 */ /* 0x040fe200078ec0ff */
[----:B------:R-:W-:Y:S01]  /*63e0*/  FFMA.FTZ R5, R138, UR7, -R2 ;  /* 0x000000078a057c23 */ /* 0x000fe20008010802 */
[----:B------:R-:W-:-:S02]  /*63f0*/  LOP3.LUT R6, R3, 0xff, RZ, 0xc0, !PT ;  /* 0x000000ff03067812 */ /* 0x000fc400078ec0ff */
[----:B------:R-:W-:Y:S01]  /*6400*/  SHF.R.U32.HI R4, RZ, 0x8, R4 ;  /* 0x00000008ff047819 */ /* 0x000fe20000011604 */
[----:B------:R1:W-:Y:S01]  /*6410*/  MUFU.EX2 R13, R5 ;  /* 0x00000005000d7308 */ /* 0x0003e20000000800 */
[----:B------:R-:W-:Y:S01]  /*6420*/  PRMT R7, R3, 0x7632, R7 ;  /* 0x0000763203077816 */ /* 0x000fe20000000007 */
[----:B------:R-:W-:Y:S01]  /*6430*/  FFMA.FTZ R3, R200, UR7, -R2 ;  /* 0x00000007c8037c23 */ /* 0x000fe20008010802 */
[----:B------:R-:W-:Y:S01]  /*6440*/  PRMT R6, R6, 0x5410, R4 ;  /* 0x0000541006067816 */ /* 0x000fe20000000004 */
[--C-:B------:R-:W-:Y:S01]  /*6450*/  FFMA.FTZ R4, R133, UR7, -R2.reuse ;  /* 0x0000000785047c23 */ /* 0x100fe20008010802 */
[----:B------:R-:W-:Y:S01]  /*6460*/  FFMA.FTZ R2, R139, UR7, -R2 ;  /* 0x000000078b027c23 */ /* 0x000fe20008010802 */
[----:B------:R-:W-:Y:S01]  /*6470*/  LOP3.LUT R7, R7, 0xff, RZ, 0xc0, !PT ;  /* 0x000000ff07077812 */ /* 0x000fe200078ec0ff */
[----:B------:R2:W-:Y:S04]  /*6480*/  MUFU.EX2 R11, R3 ;  /* 0x00000003000b7308 */ /* 0x0005e80000000800 */
[----:B------:R3:W4:Y:S01]  /*6490*/  MUFU.EX2 R10, R2 ;  /* 0x00000002000a7308 */ /* 0x0007220000000800 */
[----:B-1----:R-:W-:-:S03]  /*64a0*/  PRMT R5, R7, 0x5410, R8 ;  /* 0x0000541007057816 */ /* 0x002fc60000000008 */
[----:B------:R1:W-:Y:S02]  /*64b0*/  MUFU.EX2 R12, R4 ;  /* 0x00000004000c7308 */ /* 0x0003e40000000800 */
[----:B------:R-:W-:Y:S01]  /*64c0*/  HSET2.LE.AND R5, R5, R15, PT ;  /* 0x0000000f05057233 */ /* 0x000fe20003803000 */
[--C-:B--2---:R-:W-:Y:S01]  /*64d0*/  FFMA.FTZ R3, R228, UR7, -R0.reuse ;  /* 0x00000007e4037c23 */ /* 0x104fe20008010800 */
[----:B---3--:R-:W-:-:S03]  /*64e0*/  FFMA.FTZ R2, R25, UR7, -R0 ;  /* 0x0000000719027c23 */ /* 0x008fc60008010800 */
[----:B------:R2:W-:Y:S01]  /*64f0*/  MUFU.EX2 R9, R3 ;  /* 0x0000000300097308 */ /* 0x0005e20000000800 */
[----:B-1----:R-:W-:-:S03]  /*6500*/  FFMA.FTZ R4, R230, UR7, -R0 ;  /* 0x00000007e6047c23 */ /* 0x002fc60008010800 */
[----:B------:R1:W3:Y:S01]  /*6510*/  MUFU.EX2 R8, R2 ;  /* 0x0000000200087308 */ /* 0x0002e20000000800 */
[----:B------:R-:W-:-:S03]  /*6520*/  FFMA.FTZ R0, R229, UR7, -R0 ;  /* 0x00000007e5007c23 */ /* 0x000fc60008010800 */
[----:B------:R5:W-:Y:S01]  /*6530*/  MUFU.EX2 R7, R4 ;  /* 0x0000000400077308 */ /* 0x000be20000000800 */
[----:B--2---:R-:W-:Y:S02]  /*6540*/  LOP3.LUT R3, R24, 0xff00ff, RZ, 0xc0, !PT ;  /* 0x00ff00ff18037812 */ /* 0x004fe400078ec0ff */
[----:B-1----:R-:W-:-:S03]  /*6550*/  HSET2.LE.AND R2, R23, R15, PT ;  /* 0x0000000f17027233 */ /* 0x002fc60003803000 */
[--C-:B------:R-:W-:Y:S02]  /*6560*/  HSET2.LE.AND R3, R3, R15.reuse, PT ;  /* 0x0000000f03037233 */ /* 0x100fe40003803000 */
[----:B-----5:R-:W-:Y:S02]  /*6570*/  HSET2.LE.AND R4, R6, R15, PT ;  /* 0x0000000f06047233 */ /* 0x020fe40003803000 */
[----:B------:R4:W1:Y:S02]  /*6580*/  MUFU.EX2 R6, R0 ;  /* 0x0000000000067308 */ /* 0x0008640000000800 */
[----:B----4-:R-:W-:-:S04]  /*6590*/  F2FP.F16.F32.PACK_AB R0, R10, R11 ;  /* 0x0000000b0a00723e */ /* 0x010fc800000000ff */
[----:B------:R-:W-:Y:S01]  /*65a0*/  LOP3.LUT R130, R0, R2, RZ, 0xc0, !PT ;  /* 0x0000000200827212 */ /* 0x000fe200078ec0ff */
[----:B------:R-:W-:Y:S01]  /*65b0*/  FADD.FTZ R2, R226, R225 ;  /* 0x000000e1e2027221 */ /* 0x000fe20000010000 */
[----:B---3--:R-:W-:-:S03]  /*65c0*/  F2FP.F16.F32.PACK_AB R0, R8, R9 ;  /* 0x000000090800723e */ /* 0x008fc600000000ff */
[----:B------:R-:W-:Y:S01]  /*65d0*/  FADD.FTZ R2, R224, R2 ;  /* 0x00000002e0027221 */ /* 0x000fe20000010000 */
[----:B------:R-:W-:Y:S01]  /*65e0*/  LOP3.LUT R131, R0, R3, RZ, 0xc0, !PT ;  /* 0x0000000300837212 */ /* 0x000fe200078ec0ff */
[----:B------:R-:W-:Y:S01]  /*65f0*/  FADD.FTZ R3, R16, R14 ;  /* 0x0000000e10037221 */ /* 0x000fe20000010000 */
[----:B------:R-:W-:Y:S01]  /*6600*/  F2FP.F16.F32.PACK_AB R0, R13, R12 ;  /* 0x0000000c0d00723e */ /* 0x000fe200000000ff */
[----:B------:R-:W-:Y:S02]  /*6610*/  FADD.FTZ R2, R227, R2 ;  /* 0x00000002e3027221 */ /* 0x000fe40000010000 */
[----:B------:R-:W-:Y:S01]  /*6620*/  FADD.FTZ R3, R17, R3 ;  /* 0x0000000311037221 */ /* 0x000fe20000010000 */
[----:B------:R-:W-:Y:S01]  /*6630*/  LOP3.LUT R128, R0, R4, RZ, 0xc0, !PT ;  /* 0x0000000400807212 */ /* 0x000fe200078ec0ff */
[----:B------:R-:W-:Y:S01]  /*6640*/  FADD.FTZ R4, R20, R19 ;  /* 0x0000001314047221 */ /* 0x000fe20000010000 */
[----:B-1----:R-:W-:Y:S01]  /*6650*/  F2FP.F16.F32.PACK_AB R0, R6, R7 ;  /* 0x000000070600723e */ /* 0x002fe200000000ff */
[----:B------:R-:W-:Y:S01]  /*6660*/  FADD.FTZ R3, R18, R3 ;  /* 0x0000000312037221 */ /* 0x000fe20000010000 */
[----:B------:R-:W-:Y:S01]  /*6670*/  FADD.FTZ R2, R206, R2 ;  /* 0x00000002ce027221 */ /* 0x000fe20000010000 */
        /* <DEDUP_REMOVED lines=18> */
[----:B------:R-:W-:-:S02]  /*67a0*/  FADD.FTZ R0, R204, R0 ;  /* 0x00000000cc007221 */ /* 0x000fc40000010000 */
[----:B------:R-:W-:Y:S02]  /*67b0*/  FADD.FTZ R247, R10, R13 ;  /* 0x0000000d0af77221 */ /* 0x000fe40000010000 */
[----:B------:R-:W-:-:S03]  /*67c0*/  FADD.FTZ R0, R201, R0 ;  /* 0x00000000c9007221 */ /* 0x000fc60000010000 */
[----:B------:R1:W-:Y:S01]  /*67d0*/  STL [R1+0x1c], R247 ;  /* 0x00001cf701007387 */ /* 0x0003e20000100800 */
[----:B------:R-:W-:Y:S01]  /*67e0*/  FADD.FTZ R244, R203, R0 ;  /* 0x00000000cbf47221 */ /* 0x000fe20000010000 */
[C---:B------:R-:W-:Y:S02]  /*67f0*/  HMMA.16816.F32 R96, R128.reuse, R114, R96 ;  /* 0x000000728060723c */ /* 0x040fe40000001860 */
[----:B------:R1:W-:Y:S04]  /*6800*/  STL [R1+0x20], R246 ;  /* 0x000020f601007387 */ /* 0x0003e80000100800 */
[----:B------:R1:W-:Y:S02]  /*6810*/  STL [R1+0x28], R244 ;  /* 0x000028f401007387 */ /* 0x0003e40000100800 */
        /* <DEDUP_REMOVED lines=20> */
[----:B------:R-:W3:Y:S04]  /*6960*/  LDL R133, [R1] ;  /* 0x0000000001857983 */ /* 0x000ee80000100800 */
[----:B------:R-:W4:Y:S01]  /*6970*/  LDL.64 R26, [R1+0x50] ;  /* 0x00005000011a7983 */ /* 0x000f220000100a00 */
[----:B------:R-:W-:-:S03]  /*6980*/  UIADD3 UR7, UPT, UPT, UR21, -0x2, URZ ;  /* 0xfffffffe15077890 */ /* 0x000fc6000fffe0ff */
[----:B------:R-:W5:Y:S01]  /*6990*/  LDL.64 R138, [R1+0x58] ;  /* 0x00005800018a7983 */ /* 0x000f620000100a00 */
[----:B------:R-:W-:Y:S01]  /*69a0*/  UIMAD.WIDE.U32 UR12, UR7, UR8, URZ ;  /* 0x00000008070c72a5 */ /* 0x000fe2000f8e00ff */
[----:B------:R-:W-:Y:S01]  /*69b0*/  IMAD.SHL.U32 R211, R214, 0x20, RZ ;  /* 0x00000020d6d37824 */ /* 0x000fe200078e00ff */
[----:B------:R-:W-:Y:S01]  /*69c0*/  SHF.R.U32.HI R210, RZ, 0x1, R214 ;  /* 0x00000001ffd27819 */ /* 0x000fe200000116d6 */
[----:B------:R-:W-:Y:S01]  /*69d0*/  IMAD.MOV.U32 R213, RZ, RZ, R231 ;  /* 0x000000ffffd57224 */ /* 0x000fe200078e00e7 */
[----:B-1----:R-:W-:Y:S01]  /*69e0*/  ISETP.GE.AND P3, PT, R208, UR10, PT ;  /* 0x0000000ad0007c0c */ /* 0x002fe2000bf66270 */
[----:B------:R-:W-:Y:S01]  /*69f0*/  USHF.L.U32 UR11, UR12, 0x5, URZ ;  /* 0x000000050c0b7899 */ /* 0x000fe200080006ff */
[----:B------:R-:W-:Y:S01]  /*6a00*/  LOP3.LUT R8, R210, 0x8, RZ, 0xc0, !PT ;  /* 0x00000008d2087812 */ /* 0x000fe200078ec0ff */
[----:B------:R-:W-:Y:S01]  /*6a10*/  UIMAD UR7, UR7, UR9, UR13 ;  /* 0x00000009070772a4 */ /* 0x000fe2000f8e020d */
[----:B------:R-:W-:Y:S02]  /*6a20*/  LOP3.LUT R211, R211, 0x7c00, RZ, 0xc0, !PT ;  /* 0x00007c00d3d37812 */ /* 0x000fe400078ec0ff */
[----:B------:R-:W-:Y:S01]  /*6a30*/  LOP3.LUT R217, R242, R8, RZ, 0x3c, !PT ;  /* 0x00000008f2d97212 */ /* 0x000fe200078e3cff */
[----:B------:R-:W-:Y:S01]  /*6a40*/  USHF.L.U64.HI UR7, UR12, 0x5, UR7 ;  /* 0x000000050c077899 */ /* 0x000fe20008010207 */
[----:B------:R-:W-:Y:S01]  /*6a50*/  IMAD.U32 R4, RZ, RZ, UR11 ;  /* 0x0000000bff047e24 */ /* 0x000fe2000f8e00ff */
[----:B------:R-:W-:Y:S01]  /*6a60*/  SEL R17, R212, 0xffffffe0, !P4 ;  /* 0xffffffe0d4117807 */ /* 0x000fe20006000000 */
[----:B------:R-:W-:-:S02]  /*6a70*/  IMAD.U32 R2, RZ, RZ, UR11 ;  /* 0x0000000bff027e24 */ /* 0x000fc4000f8e00ff */
[----:B------:R-:W-:Y:S02]  /*6a80*/  IMAD.U32 R6, RZ, RZ, UR11 ;  /* 0x0000000bff067e24 */ /* 0x000fe4000f8e00ff */
[----:B------:R-:W-:Y:S02]  /*6a90*/  IMAD.U32 R0, RZ, RZ, UR7 ;  /* 0x00000007ff007e24 */ /* 0x000fe4000f8e00ff */
[----:B------:R-:W-:Y:S02]  /*6aa0*/  IMAD.U32 R3, RZ, RZ, UR11 ;  /* 0x0000000bff037e24 */ /* 0x000fe4000f8e00ff */
[----:B------:R-:W-:Y:S02]  /*6ab0*/  IMAD.IADD R18, R132, 0x1, R17 ;  /* 0x0000000184127824 */ /* 0x000fe400078e0211 */
[----:B------:R-:W-:-:S05]  /*6ac0*/  IMAD.MOV.U32 R242, RZ, RZ, 0x40 ;  /* 0x00000040fff27424 */ /* 0x000fca00078e00ff */
[----:B------:R-:W-:-:S05]  /*6ad0*/  SEL R242, R242, 0xffffffc0, !P2 ;  /* 0xffffffc0f2f27807 */ /* 0x000fca0005000000 */
[----:B------:R-:W-:Y:S01]  /*6ae0*/  IMAD.IADD R19, R132, 0x1, R242 ;  /* 0x0000000184137824 */ /* 0x000fe200078e02f2 */
[----:B------:R-:W-:Y:S01]  /*6af0*/  BAR.SYNC.DEFER_BLOCKING 0x0 ;  /* 0x0000000000007b1d */ /* 0x000fe20000010000 */
[----:B--2---:R-:W-:Y:S01]  /*6b00*/  ISETP.GE.AND P1, PT, R200, UR10, PT ;  /* 0x0000000ac8007c0c */ /* 0x004fe2000bf26270 */
[----:B------:R-:W-:-:S04]  /*6b10*/  ULEA UR10, UP0, UR8, UR11, 0x4 ;  /* 0x0000000b080a7291 */ /* 0x000fc8000f8020ff */
[----:B------:R-:W-:Y:S01]  /*6b20*/  ULEA.HI.X UR11, UR8, UR7, UR9, 0x4, UP0 ;  /* 0x00000007080b7291 */ /* 0x000fe200080f2409 */
[----:B---3--:R-:W-:Y:S01]  /*6b30*/  @!P3 LEA R4, P0, R4, R133, 0x1 ;  /* 0x000000850404b211 */ /* 0x008fe200078008ff */
[----:B------:R-:W-:-:S03]  /*6b40*/  IMAD.U32 R10, RZ, RZ, UR10 ;  /* 0x0000000aff0a7e24 */ /* 0x000fc6000f8e00ff */
[-C--:B------:R-:W-:Y:S01]  /*6b50*/  @!P3 LEA.HI.X R5, R2, R252.reuse, R0, 0x1, P0 ;  /* 0x000000fc0205b211 */ /* 0x080fe200000f0c00 */
[----:B------:R-:W-:Y:S02]  /*6b60*/  IMAD.U32 R2, RZ, RZ, UR10 ;  /* 0x0000000aff027e24 */ /* 0x000fe4000f8e00ff */
[-C--:B------:R-:W-:Y:S01]  /*6b70*/  @!P1 LEA R6, P0, R6, R133.reuse, 0x1 ;  /* 0x0000008506069211 */ /* 0x080fe200078008ff */
[----:B------:R-:W-:Y:S01]  /*6b80*/  IMAD.U32 R9, RZ, RZ, UR11 ;  /* 0x0000000bff097e24 */ /* 0x000fe2000f8e00ff */
[----:B------:R-:W-:Y:S01]  /*6b90*/  @!PT LDS RZ, [RZ] ;  /* 0x00000000fffff984 */ /* 0x000fe20000000800 */
[----:B------:R-:W-:Y:S01]  /*6ba0*/  @!PT LDS RZ, [RZ] ;  /* 0x00000000fffff984 */ /* 0x000fe20000000800 */
[----:B------:R-:W-:Y:S01]  /*6bb0*/  @!PT LDS RZ, [RZ] ;  /* 0x00000000fffff984 */ /* 0x000fe20000000800 */
[----:B------:R-:W-:Y:S01]  /*6bc0*/  @!P3 LDGSTS.E.BYPASS.LTC128B.128 [R218+0xa000], desc[UR26][R4.64] ;  /* 0x0a00000004dabfae */ /* 0x000fe2000b981a1a */
[----:B------:R-:W-:Y:S01]  /*6bd0*/  LEA R2, P5, R2, R133, 0x1 ;  /* 0x0000008502027211 */ /* 0x000fe200078a08ff */
[----:B----4-:R-:W-:Y:S01]  /*6be0*/  IMAD.MOV.U32 R228, RZ, RZ, R26 ;  /* 0x000000ffffe47224 */ /* 0x010fe200078e001a */
[-C--:B------:R-:W-:Y:S01]  /*6bf0*/  @!P1 LEA.HI.X R7, R3, R252.reuse, R0, 0x1, P0 ;  /* 0x000000fc03079211 */ /* 0x080fe200000f0c00 */
[----:B------:R-:W-:Y:S01]  /*6c00*/  @P3 STS.128 [R218+0xa000], RZ ;  /* 0x00a000ffda003388 */ /* 0x000fe20000000c00 */
[----:B------:R-:W-:Y:S01]  /*6c10*/  LOP3.LUT R0, R211, 0x200, R243, 0xf8, !PT ;  /* 0x00000200d3007812 */ /* 0x000fe200078ef8f3 */
[----:B------:R-:W-:Y:S01]  /*6c20*/  IMAD.MOV.U32 R229, RZ, RZ, R27 ;  /* 0x000000ffffe57224 */ /* 0x000fe200078e001b */
[----:B------:R-:W-:Y:S01]  /*6c30*/  LEA.HI.X R3, R10, R252, R9, 0x1, P5 ;  /* 0x000000fc0a037211 */ /* 0x000fe200028f0c09 */
[----:B------:R-:W-:Y:S01]  /*6c40*/  @!PT LDS RZ, [RZ] ;  /* 0x00000000fffff984 */ /* 0x000fe20000000800 */
[----:B------:R-:W-:Y:S01]  /*6c50*/  @!PT LDS RZ, [RZ] ;  /* 0x00000000fffff984 */ /* 0x000fe20000000800 */
[----:B------:R-:W-:Y:S01]  /*6c60*/  @!PT LDS RZ, [RZ] ;  /* 0x00000000fffff984 */ /* 0x000fe20000000800 */
[----:B------:R1:W-:Y:S01]  /*6c70*/  @!P1 LDGSTS.E.BYPASS.LTC128B.128 [R218+0xb000], desc[UR26][R6.64+0x80] ;  /* 0x0b00008006da9fae */ /* 0x0003e2000b981a1a */
[----:B------:R-:W-:Y:S01]  /*6c80*/  LOP3.LUT R0, R0, R217, RZ, 0xfc, !PT ;  /* 0x000000d900007212 */ /* 0x000fe200078efcff */
[----:B------:R-:W-:-:S02]  /*6c90*/  IMAD.MOV.U32 R133, RZ, RZ, R229 ;  /* 0x000000ffff857224 */ /* 0x000fc400078e00e5 */
[----:B------:R-:W-:Y:S01]  /*6ca0*/  @P1 STS.128 [R218+0xb000], RZ ;  /* 0x00b000ffda001388 */ /* 0x000fe20000000c00 */
[----:B------:R-:W-:-:S03]  /*6cb0*/  LEA R0, R0, UR5, 0x1 ;  /* 0x0000000500007c11 */ /* 0x000fc6000f8e08ff */
[----:B------:R-:W-:Y:S01]  /*6cc0*/  @!PT LDS RZ, [RZ] ;  /* 0x00000000fffff984 */ /* 0x000fe20000000800 */
[----:B------:R-:W-:Y:S01]  /*6cd0*/  @!PT LDS RZ, [RZ] ;  /* 0x00000000fffff984 */ /* 0x000fe20000000800 */
[----:B------:R-:W-:Y:S01]  /*6ce0*/  @!PT LDS RZ, [RZ] ;  /* 0x00000000fffff984 */ /* 0x000fe20000000800 */
[----:B------:R-:W-:Y:S02]  /*6cf0*/  @!P3 LDGSTS.E.BYPASS.LTC128B.128 [R218+0xa800], desc[UR26][R2.64] ;  /* 0x0a80000002dabfae */ /* 0x000fe4000b981a1a */
[--C-:B------:R-:W-:Y:S02]  /*6d00*/  IMAD.IADD R16, R17, 0x1, R0.reuse ;  /* 0x0000000111107824 */ /* 0x100fe400078e0200 */
[----:B------:R-:W-:Y:S04]  /*6d10*/  @P3 STS.128 [R218+0xa800], RZ ;  /* 0x00a800ffda003388 */ /* 0x000fe80000000c00 */
[----:B------:R-:W-:Y:S01]  /*6d20*/  @!PT LDS RZ, [RZ] ;  /* 0x00000000fffff984 */ /* 0x000fe20000000800 */
[----:B------:R-:W-:Y:S01]  /*6d30*/  @!PT LDS RZ, [RZ] ;  /* 0x00000000fffff984 */ /* 0x000fe20000000800 */
[----:B------:R-:W-:Y:S01]  /*6d40*/  @!PT LDS RZ, [RZ] ;  /* 0x00000000fffff984 */ /* 0x000fe20000000800 */
[----:B------:R2:W-:Y:S04]  /*6d50*/  @!P1 LDGSTS.E.BYPASS.LTC128B.128 [R218+0xb800], desc[UR26][R2.64+0x80] ;  /* 0x0b80008002da9fae */ /* 0x0005e8000b981a1a */
[----:B------:R-:W-:Y:S04]  /*6d60*/  @P1 STS.128 [R218+0xb800], RZ ;  /* 0x00b800ffda001388 */ /* 0x000fe80000000c00 */
[----:B------:R-:W-:Y:S04]  /*6d70*/  LDSM.16.M88.4 R8, [R0] ;  /* 0x000000000008783b */ /* 0x000fe80000000200 */
[----:B------:R-:W3:Y:S04]  /*6d80*/  LDSM.16.M88.4 R12, [R132+0x8000] ;  /* 0x00800000840c783b */ /* 0x000ee80000000200 */
[----:B-1----:R-:W1:Y:S04]  /*6d90*/  LDSM.16.M88.4 R4, [R0+0x2000] ;  /* 0x002000000004783b */ /* 0x002e680000000200 */
[----:B------:R-:W4:Y:S04]  /*6da0*/  LDSM.16.M88.4 R20, [R132+0x8800] ;  /* 0x008800008414783b */ /* 0x000f280000000200 */
[----:B------:R-:W-:Y:S01]  /*6db0*/  LDSM.16.M88.4 R28, [R18+0x8000] ;  /* 0x00800000121c783b */ /* 0x000fe20000000200 */
[----:B--2---:R-:W-:-:S03]  /*6dc0*/  IMAD.IADD R2, R242, 0x1, R0 ;  /* 0x00000001f2027824 */ /* 0x004fc600078e0200 */
[----:B------:R-:W-:Y:S01]  /*6dd0*/  LDSM.16.M88.4 R24, [R18+0x8800] ;  /* 0x008800001218783b */ /* 0x000fe20000000200 */
[----:B------:R-:W-:-:S03]  /*6de0*/  IMAD.IADD R3, R17, 0x1, R2 ;  /* 0x0000000111037824 */ /* 0x000fc600078e0202 */
[----:B------:R-:W-:Y:S01]  /*6df0*/  LDSM.16.M88.4 R140, [R19+0x8000] ;  /* 0x00800000138c783b */ /* 0x000fe20000000200 */
[----:B------:R-:W-:Y:S01]  /*6e00*/  IMAD.IADD R17, R17, 0x1, R19 ;  /* 0x0000000111117824 */ /* 0x000fe200078e0213 */
[----:B------:R-:W-:Y:S01]  /*6e10*/  UIADD3 UR10, UPT, UPT, UR21, -0x2, URZ ;  /* 0xfffffffe150a7890 */ /* 0x000fe2000fffe0ff */
[----:B------:R-:W-:Y:S01]  /*6e20*/  SHF.R.U32.HI R209, RZ, 0x5, R214 ;  /* 0x00000005ffd17819 */ /* 0x000fe200000116d6 */
[----:B------:R-:W0:Y:S01]  /*6e30*/  LDGDEPBAR ;  /* 0x00000000000079af */ /* 0x000e220000000000 */
[-C--:B---3--:R-:W-:Y:S08]  /*6e40*/  HMMA.16816.F32 R200, R8, R12.reuse, RZ ;  /* 0x0000000c08c8723c */ /* 0x088ff000000018ff */
[C---:B-1----:R-:W-:Y:S08]  /*6e50*/  HMMA.16816.F32 R180, R4.reuse, R12, RZ ;  /* 0x0000000c04b4723c */ /* 0x042ff000000018ff */
[-C--:B------:R-:W-:Y:S08]  /*6e60*/  HMMA.16816.F32 R176, R4, R14.reuse, RZ ;  /* 0x0000000e04b0723c */ /* 0x080ff000000018ff */
[C---:B------:R-:W-:Y:S01]  /*6e70*/  HMMA.16816.F32 R196, R8.reuse, R14, RZ ;  /* 0x0000000e08c4723c */ /* 0x040fe200000018ff */
[----:B------:R-:W1:Y:S07]  /*6e80*/  LDSM.16.M88.4 R12, [R16+0x2000] ;  /* 0x00200000100c783b */ /* 0x000e6e0000000200 */
[C---:B----4-:R-:W-:Y:S08]  /*6e90*/  HMMA.16816.F32 R192, R8.reuse, R20, RZ ;  /* 0x0000001408c0723c */ /* 0x050ff000000018ff */
[----:B------:R-:W-:Y:S01]  /*6ea0*/  HMMA.16816.F32 R184, R8, R22, RZ ;  /* 0x0000001608b8723c */ /* 0x000fe200000018ff */
[----:B------:R-:W2:Y:S07]  /*6eb0*/  LDSM.16.M88.4 R8, [R16] ;  /* 0x000000001008783b */ /* 0x000eae0000000200 */
[C---:B------:R-:W-:Y:S08]  /*6ec0*/  HMMA.16816.F32 R32, R4.reuse, R20, RZ ;  /* 0x000000140420723c */ /* 0x040ff000000018ff */
[----:B------:R-:W-:Y:S01]  /*6ed0*/  HMMA.16816.F32 R188, R4, R22, RZ ;  /* 0x0000001604bc723c */ /* 0x000fe200000018ff */
[----:B------:R-:W3:Y:S04]  /*6ee0*/  LDSM.16.M88.4 R4, [R2+0x2000] ;  /* 0x002000000204783b */ /* 0x000ee80000000200 */
[----:B------:R-:W4:Y:S03]  /*6ef0*/  LDSM.16.M88.4 R20, [R19+0x8800] ;  /* 0x008800001314783b */ /* 0x000f260000000200 */
[C---:B-1----:R-:W-:Y:S08]  /*6f00*/  HMMA.16816.F32 R180, R12.reuse, R28, R180 ;  /* 0x0000001c0cb4723c */ /* 0x042ff000000018b4 */
[C---:B------:R-:W-:Y:S08]  /*6f10*/  HMMA.16816.F32 R32, R12.reuse, R24, R32 ;  /* 0x000000180c20723c */ /* 0x040ff00000001820 */
[C---:B------:R-:W-:Y:S08]  /*6f20*/  HMMA.16816.F32 R176, R12.reuse, R30, R176 ;  /* 0x0000001e0cb0723c */ /* 0x040ff000000018b0 */
[----:B------:R-:W-:Y:S08]  /*6f30*/  HMMA.16816.F32 R12, R12, R26, R188 ;  /* 0x0000001a0c0c723c */ /* 0x000ff000000018bc */
[C---:B--2---:R-:W-:Y:S08]  /*6f40*/  HMMA.16816.F32 R204, R8.reuse, R28, R200 ;  /* 0x0000001c08cc723c */ /* 0x044ff000000018c8 */
[C---:B------:R-:W-:Y:S08]  /*6f50*/  HMMA.16816.F32 R200, R8.reuse, R24, R192 ;  /* 0x0000001808c8723c */ /* 0x040ff000000018c0 */
[C---:B------:R-:W-:Y:S01]  /*6f60*/  HMMA.16816.F32 R192, R8.reuse, R30, R196 ;  /* 0x0000001e08c0723c */ /* 0x040fe200000018c4 */
[----:B------:R-:W-:Y:S07]  /*6f70*/  LDSM.16.M88.4 R28, [R17+0x8800] ;  /* 0x00880000111c783b */ /* 0x000fee0000000200 */
[----:B------:R-:W-:Y:S01]  /*6f80*/  HMMA.16816.F32 R188, R8, R26, R184 ;  /* 0x0000001a08bc723c */ /* 0x000fe200000018b8 */
[----:B------:R-:W1:Y:S07]  /*6f90*/  LDSM.16.M88.4 R8, [R2] ;  /* 0x000000000208783b */ /* 0x000e6e0000000200 */
[C---:B---3--:R-:W-:Y:S08]  /*6fa0*/  HMMA.16816.F32 R184, R4.reuse, R140, R180 ;  /* 0x0000008c04b8723c */ /* 0x048ff000000018b4 */
[C---:B----4-:R-:W-:Y:S01]  /*6fb0*/  HMMA.16816.F32 R180, R4.reuse, R20, R32 ;  /* 0x0000001404b4723c */ /* 0x050fe20000001820 */
[----:B------:R-:W-:Y:S07]  /*6fc0*/  LDSM.16.M88.4 R32, [R17+0x8000] ;  /* 0x008000001120783b */ /* 0x000fee0000000200 */
[C---:B------:R-:W-:Y:S08]  /*6fd0*/  HMMA.16816.F32 R176, R4.reuse, R142, R176 ;  /* 0x0000008e04b0723c */ /* 0x040ff000000018b0 */
[----:B------:R-:W-:Y:S01]  /*6fe0*/  HMMA.16816.F32 R24, R4, R22, R12 ;  /* 0x000000160418723c */ /* 0x000fe2000000180c */
[----:B------:R-:W2:Y:S04]  /*6ff0*/  LDSM.16.M88.4 R4, [R3+0x2000] ;  /* 0x002000000304783b */ /* 0x000ea80000000200 */
[----:B------:R-:W3:Y:S03]  /*7000*/  LDSM.16.M88.4 R12, [R3] ;  /* 0x00000000030c783b */ /* 0x000ee60000000200 */
[C---:B-1----:R-:W-:Y:S08]  /*7010*/  HMMA.16816.F32 R204, R8.reuse, R140, R204 ;  /* 0x0000008c08cc723c */ /* 0x042ff000000018cc */
[C---:B------:R-:W-:Y:S08]  /*7020*/  HMMA.16816.F32 R140, R8.reuse, R142, R192 ;  /* 0x0000008e088c723c */ /* 0x040ff000000018c0 */
[C---:B------:R-:W-:Y:S08]  /*7030*/  HMMA.16816.F32 R200, R8.reuse, R20, R200 ;  /* 0x0000001408c8723c */ /* 0x040ff000000018c8 */
[----:B------:R-:W-:Y:S01]  /*7040*/  HMMA.16816.F32 R196, R8, R22, R188 ;  /* 0x0000001608c4723c */ /* 0x000fe200000018bc */
[----:B------:R-:W-:Y:S04]  /*7050*/  LDSM.16.M88.4 R8, [R0+0x6000] ;  /* 0x006000000008783b */ /* 0x000fe80000000200 */
[----:B------:R-:W-:Y:S03]  /*7060*/  LDSM.16.M88.4 R20, [R132+0x9800] ;  /* 0x009800008414783b */ /* 0x000fe60000000200 */
[C---:B--2---:R-:W-:Y:S08]  /*7070*/  HMMA.16816.F32 R192, R4.reuse, R32, R184 ;  /* 0x0000002004c0723c */ /* 0x044ff000000018b8 */
[C---:B------:R-:W-:Y:S08]  /*7080*/  HMMA.16816.F32 R184, R4.reuse, R28, R180 ;  /* 0x0000001c04b8723c */ /* 0x040ff000000018b4 */
[C---:B------:R-:W-:Y:S01]  /*7090*/  HMMA.16816.F32 R180, R4.reuse, R30, R24 ;  /* 0x0000001e04b4723c */ /* 0x040fe20000001818 */
[----:B------:R1:W2:Y:S07]  /*70a0*/  LDSM.16.M88.4 R24, [R132+0x9000] ;  /* 0x009000008418783b */ /* 0x0002ae0000000200 */
[----:B------:R-:W-:Y:S01]  /*70b0*/  HMMA.16816.F32 R188, R4, R34, R176 ;  /* 0x0000002204bc723c */ /* 0x000fe200000018b0 */
[----:B------:R4:W5:Y:S07]  /*70c0*/  LDSM.16.M88.4 R4, [R0+0x4000] ;  /* 0x004000000004783b */ /* 0x00096e0000000200 */
[C---:B---3--:R-:W-:Y:S08]  /*70d0*/  HMMA.16816.F32 R176, R12.reuse, R32, R204 ;  /* 0x000000200cb0723c */ /* 0x048ff000000018cc */
[----:B------:R-:W-:Y:S01]  /*70e0*/  HMMA.16816.F32 R140, R12, R34, R140 ;  /* 0x000000220c8c723c */ /* 0x000fe2000000188c */
[----:B-1----:R-:W-:-:S07]  /*70f0*/  IMAD.MOV.U32 R132, RZ, RZ, R228 ;  /* 0x000000ffff847224 */ /* 0x002fce00078e00e4 */
[----:B------:R-:W-:Y:S01]  /*7100*/  HMMA.16816.F32 R32, R12, R28, R200 ;  /* 0x0000001c0c20723c */ /* 0x000fe200000018c8 */
[----:B----4-:R-:W-:-:S07]  /*7110*/  IMAD.U32 R0, RZ, RZ, UR21 ;  /* 0x00000015ff007e24 */ /* 0x010fce000f8e00ff */
[----:B------:R-:W-:Y:S01]  /*7120*/  HMMA.16816.F32 R12, R12, R30, R196 ;  /* 0x0000001e0c0c723c */ /* 0x000fe200000018c4 */
[----:B------:R-:W-:Y:S07]  /*7130*/  LDSM.16.M88.4 R28, [R19+0x9800] ;  /* 0x00980000131c783b */ /* 0x000fee0000000200 */
[C---:B--2---:R-:W-:Y:S08]  /*7140*/  HMMA.16816.F32 R228, R8.reuse, R24, R192 ;  /* 0x0000001808e4723c */ /* 0x044ff000000018c0 */
[-C--:B------:R-:W-:Y:S08]  /*7150*/  HMMA.16816.F32 R224, R8, R26.reuse, R188 ;  /* 0x0000001a08e0723c */ /* 0x080ff000000018bc */
[----:B-----5:R-:W-:Y:S08]  /*7160*/  HMMA.16816.F32 R192, R4, R26, R140 ;  /* 0x0000001a04c0723c */ /* 0x020ff0000000188c */
[C---:B------:R-:W-:Y:S08]  /*7170*/  HMMA.16816.F32 R204, R8.reuse, R20, R184 ;  /* 0x0000001408cc723c */ /* 0x040ff000000018b8 */
[----:B------:R-:W-:Y:S01]  /*7180*/  HMMA.16816.F32 R200, R8, R22, R180 ;  /* 0x0000001608c8723c */ /* 0x000fe200000018b4 */
[----:B------:R-:W-:Y:S07]  /*7190*/  LDSM.16.M88.4 R8, [R16+0x4000] ;  /* 0x004000001008783b */ /* 0x000fee0000000200 */
[C---:B------:R-:W-:Y:S01]  /*71a0*/  HMMA.16816.F32 R196, R4.reuse, R24, R176 ;  /* 0x0000001804c4723c */ /* 0x040fe200000018b0 */
[----:B------:R-:W-:Y:S07]  /*71b0*/  LDSM.16.M88.4 R24, [R18+0x9000] ;  /* 0x009000001218783b */ /* 0x000fee0000000200 */
[C---:B------:R-:W-:Y:S01]  /*71c0*/  HMMA.16816.F32 R188, R4.reuse, R20, R32 ;  /* 0x0000001404bc723c */ /* 0x040fe20000001820 */
[----:B------:R-:W-:Y:S07]  /*71d0*/  LDSM.16.M88.4 R32, [R19+0x9000] ;  /* 0x009000001320783b */ /* 0x000fee0000000200 */
[----:B------:R-:W-:Y:S01]  /*71e0*/  HMMA.16816.F32 R140, R4, R22, R12 ;  /* 0x00000016048c723c */ /* 0x000fe2000000180c */
[----:B------:R-:W1:Y:S04]  /*71f0*/  LDSM.16.M88.4 R4, [R16+0x6000] ;  /* 0x006000001004783b */ /* 0x000e680000000200 */
[----:B------:R-:W2:Y:S04]  /*7200*/  LDSM.16.M88.4 R20, [R18+0x9800] ;  /* 0x009800001214783b */ /* 0x000ea80000000200 */
[----:B------:R-:W3:Y:S01]  /*7210*/  LDSM.16.M88.4 R12, [R2+0x6000] ;  /* 0x00600000020c783b */ /* 0x000ee20000000200 */
[----:B-1----:R-:W-:Y:S01]  /*7220*/  HMMA.16816.F32 R184, R4, R24, R228 ;  /* 0x0000001804b8723c */ /* 0x002fe200000018e4 */
[----:B------:R-:W-:-:S02]  /*7230*/  IMAD.MOV.U32 R229, RZ, RZ, R139 ;  /* 0x000000ffffe57224 */ /* 0x000fc400078e008b */
[----:B------:R-:W4:Y:S01]  /*7240*/  LDL.64 R230, [R1+0x38] ;  /* 0x0000380001e67983 */ /* 0x000f220000100a00 */
[----:B------:R-:W-:-:S04]  /*7250*/  IMAD.MOV.U32 R228, RZ, RZ, R138 ;  /* 0x000000ffffe47224 */ /* 0x000fc800078e008a */
[C---:B------:R-:W-:Y:S08]  /*7260*/  HMMA.16816.F32 R180, R4.reuse, R26, R224 ;  /* 0x0000001a04b4723c */ /* 0x040ff000000018e0 */
[C---:B--2---:R-:W-:Y:S08]  /*7270*/  HMMA.16816.F32 R176, R4.reuse, R20, R204 ;  /* 0x0000001404b0723c */ /* 0x044ff000000018cc */
[----:B------:R-:W-:Y:S08]  /*7280*/  HMMA.16816.F32 R4, R4, R22, R200 ;  /* 0x000000160404723c */ /* 0x000ff000000018c8 */
[C---:B------:R-:W-:Y:S08]  /*7290*/  HMMA.16816.F32 R200, R8.reuse, R24, R196 ;  /* 0x0000001808c8723c */ /* 0x040ff000000018c4 */
[C---:B------:R-:W-:Y:S08]  /*72a0*/  HMMA.16816.F32 R196, R8.reuse, R26, R192 ;  /* 0x0000001a08c4723c */ /* 0x040ff000000018c0 */
[C---:B------:R-:W-:Y:S08]  /*72b0*/  HMMA.16816.F32 R24, R8.reuse, R20, R188 ;  /* 0x000000140818723c */ /* 0x040ff000000018bc */
[----:B------:R-:W-:Y:S01]  /*72c0*/  HMMA.16816.F32 R192, R8, R22, R140 ;  /* 0x0000001608c0723c */ /* 0x000fe2000000188c */
[----:B------:R1:W2:Y:S04]  /*72d0*/  LDSM.16.M88.4 R8, [R2+0x4000] ;  /* 0x004000000208783b */ /* 0x0002a80000000200 */
[----:B------:R-:W-:Y:S03]  /*72e0*/  LDSM.16.M88.4 R20, [R17+0x9000] ;  /* 0x009000001114783b */ /* 0x000fe60000000200 */
[C---:B---3--:R-:W-:Y:S01]  /*72f0*/  HMMA.16816.F32 R188, R12.reuse, R32, R184 ;  /* 0x000000200cbc723c */ /* 0x048fe200000018b8 */
[----:B------:R-:W-:Y:S07]  /*7300*/  LDSM.16.M88.4 R16, [R17+0x9800] ;  /* 0x009800001110783b */ /* 0x000fee0000000200 */
[C---:B------:R-:W-:Y:S08]  /*7310*/  HMMA.16816.F32 R184, R12.reuse, R34, R180 ;  /* 0x000000220cb8723c */ /* 0x040ff000000018b4 */
[C---:B------:R-:W-:Y:S08]  /*7320*/  HMMA.16816.F32 R180, R12.reuse, R28, R176 ;  /* 0x0000001c0cb4723c */ /* 0x040ff000000018b0 */
[----:B------:R-:W-:Y:S01]  /*7330*/  HMMA.16816.F32 R176, R12, R30, R4 ;  /* 0x0000001e0cb0723c */ /* 0x000fe20000001804 */
[----:B------:R-:W3:Y:S04]  /*7340*/  LDSM.16.M88.4 R12, [R3+0x4000] ;  /* 0x00400000030c783b */ /* 0x000ee80000000200 */
[----:B------:R5:W5:Y:S01]  /*7350*/  LDSM.16.M88.4 R4, [R3+0x6000] ;  /* 0x006000000304783b */ /* 0x000b620000000200 */
[----:B-1----:R-:W-:Y:S01]  /*7360*/  VIADD R2, R219, 0x40 ;  /* 0x00000040db027836 */ /* 0x002fe20000000000 */
[----:B------:R-:W-:-:S04]  /*7370*/  DEPBAR.LE SB0, 0x0 ;  /* 0x000080000000791a */ /* 0x000fc80000000000 */
[C---:B--2---:R-:W-:Y:S08]  /*7380*/  HMMA.16816.F32 R140, R8.reuse, R32, R200 ;  /* 0x00000020088c723c */ /* 0x044ff000000018c8 */
[C---:B------:R-:W-:Y:S08]  /*7390*/  HMMA.16816.F32 R32, R8.reuse, R34, R196 ;  /* 0x000000220820723c */ /* 0x040ff000000018c4 */
[C---:B------:R-:W-:Y:S08]  /*73a0*/  HMMA.16816.F32 R24, R8.reuse, R28, R24 ;  /* 0x0000001c0818723c */ /* 0x040ff00000001818 */
[----:B------:R-:W-:Y:S08]  /*73b0*/  HMMA.16816.F32 R8, R8, R30, R192 ;  /* 0x0000001e0808723c */ /* 0x000ff000000018c0 */
[----:B---3--:R-:W-:Y:S01]  /*73c0*/  HMMA.16816.F32 R140, R12, R20, R140 ;  /* 0x000000140c8c723c */ /* 0x008fe2000000188c */
[----:B-----5:R-:W-:-:S07]  /*73d0*/  VIADD R3, R219, 0x8 ;  /* 0x00000008db037836 */ /* 0x020fce0000000000 */
[C---:B------:R-:W-:Y:S08]  /*73e0*/  HMMA.16816.F32 R188, R4.reuse, R20, R188 ;  /* 0x0000001404bc723c */ /* 0x040ff000000018bc */
[C---:B------:R-:W-:Y:S08]  /*73f0*/  HMMA.16816.F32 R184, R4.reuse, R22, R184 ;  /* 0x0000001604b8723c */ /* 0x040ff000000018b8 */
[C---:B------:R-:W-:Y:S08]  /*7400*/  HMMA.16816.F32 R180, R4.reuse, R16, R180 ;  /* 0x0000001004b4723c */ /* 0x040ff000000018b4 */
[----:B------:R-:W-:Y:S01]  /*7410*/  HMMA.16816.F32 R176, R4, R18, R176 ;  /* 0x0000001204b0723c */ /* 0x000fe200000018b0 */
[----:B------:R-:W-:-:S07]  /*7420*/  IMAD R5, R0, 0x20, R213 ;  /* 0x0000002000057824 */ /* 0x000fce00078e02d5 */
[----:B------:R-:W-:Y:S01]  /*7430*/  HMMA.16816.F32 R32, R12, R22, R32 ;  /* 0x000000160c20723c */ /* 0x000fe20000001820 */
[----:B------:R-:W-:-:S07]  /*7440*/  VIADD R7, R5, 0xffffffc1 ;  /* 0xffffffc105077836 */ /* 0x000fce0000000000 */
[----:B------:R-:W-:Y:S01]  /*7450*/  HMMA.16816.F32 R28, R12, R16, R24 ;  /* 0x000000100c1c723c */ /* 0x000fe20000001818 */
[----:B------:R-:W-:-:S07]  /*7460*/  VIADD R4, R5, 0xffffffc9 ;  /* 0xffffffc905047836 */ /* 0x000fce0000000000 */
[----:B------:R-:W-:Y:S01]  /*7470*/  HMMA.16816.F32 R20, R12, R18, R8 ;  /* 0x000000120c14723c */ /* 0x000fe20000001808 */
[----:B------:R-:W-:Y:S01]  /*7480*/  VIADD R8, R5, 0xffffffc0 ;  /* 0xffffffc005087836 */ /* 0x000fe20000000000 */
[----:B------:R-:W-:Y:S01]  /*7490*/  ISETP.GT.AND P5, PT, R3, R7, PT ;  /* 0x000000070300720c */ /* 0x000fe20003fa4270 */
[C---:B------:R-:W-:Y:S02]  /*74a0*/  VIADD R6, R5.reuse, 0xffffffc8 ;  /* 0xffffffc805067836 */ /* 0x040fe40000000000 */
[----:B------:R-:W-:Y:S01]  /*74b0*/  VIADD R11, R5, 0xffffffd0 ;  /* 0xffffffd0050b7836 */ /* 0x000fe20000000000 */
[----:B------:R-:W-:Y:S01]  /*74c0*/  ISETP.GT.AND P6, PT, R3, R8, PT ;  /* 0x000000080300720c */ /* 0x000fe20003fc4270 */
[----:B------:R-:W-:Y:S01]  /*74d0*/  VIADD R12, R5, 0xffffffd8 ;  /* 0xffffffd8050c7836 */ /* 0x000fe20000000000 */
[----:B------:R-:W-:Y:S02]  /*74e0*/  FSEL R26, R143, -INF , !P5 ;  /* 0xff8000008f1a7808 */ /* 0x000fe40006800000 */
[----:B------:R-:W-:Y:S01]  /*74f0*/  FSEL R15, R142, -INF , !P6 ;  /* 0xff8000008e0f7808 */ /* 0x000fe20007000000 */
[----:B------:R-:W-:Y:S01]  /*7500*/  VIADD R10, R5, 0xffffffd1 ;  /* 0xffffffd1050a7836 */ /* 0x000fe20000000000 */
[----:B------:R-:W-:-:S02]  /*7510*/  ISETP.GT.AND P6, PT, R3, R4, PT ;  /* 0x000000040300720c */ /* 0x000fc40003fc4270 */
[C---:B------:R-:W-:Y:S02]  /*7520*/  ISETP.GT.AND P0, PT, R3.reuse, R6, PT ;  /* 0x000000060300720c */ /* 0x040fe40003f04270 */
[----:B------:R-:W-:Y:S02]  /*7530*/  ISETP.GT.AND P5, PT, R3, R11, PT ;  /* 0x0000000b0300720c */ /* 0x000fe40003fa4270 */
[----:B------:R-:W-:Y:S02]  /*7540*/  FSEL R17, R35, -INF , !P6 ;  /* 0xff80000023117808 */ /* 0x000fe40007000000 */
[----:B------:R-:W-:Y:S02]  /*7550*/  FSEL R16, R34, -INF , !P0 ;  /* 0xff80000022107808 */ /* 0x000fe40004000000 */
[----:B------:R-:W-:Y:S02]  /*7560*/  ISETP.GT.AND P6, PT, R3, R12, PT ;  /* 0x0000000c0300720c */ /* 0x000fe40003fc4270 */
[----:B------:R-:W-:-:S02]  /*7570*/  FSEL R142, R30, -INF , !P5 ;  /* 0xff8000001e8e7808 */ /* 0x000fc40006800000 */
[----:B------:R-:W-:Y:S02]  /*7580*/  ISETP.GT.AND P0, PT, R3, R10, PT ;  /* 0x0000000a0300720c */ /* 0x000fe40003f04270 */
[----:B------:R-:W-:Y:S02]  /*7590*/  ISETP.GT.AND P5, PT, R2, R8, PT ;  /* 0x000000080200720c */ /* 0x000fe40003fa4270 */
[----:B------:R-:W-:Y:S02]  /*75a0*/  FSEL R192, R22, -INF , !P6 ;  /* 0xff80000016c07808 */ /* 0x000fe40007000000 */
[----:B------:R-:W-:Y:S02]  /*75b0*/  FSEL R143, R31, -INF , !P0 ;  /* 0xff8000001f8f7808 */ /* 0x000fe40004000000 */
[----:B------:R-:W-:Y:S02]  /*75c0*/  ISETP.GT.AND P6, PT, R2, R6, PT ;  /* 0x000000060200720c */ /* 0x000fe40003fc4270 */
[----:B------:R-:W-:-:S02]  /*75d0*/  FSEL R13, R188, -INF , !P5 ;  /* 0xff800000bc0d7808 */ /* 0x000fc40006800000 */
[C---:B------:R-:W-:Y:S02]  /*75e0*/  ISETP.GT.AND P0, PT, R2.reuse, R7, PT ;  /* 0x000000070200720c */ /* 0x040fe40003f04270 */
[----:B------:R-:W-:Y:S01]  /*75f0*/  ISETP.GT.AND P5, PT, R2, R4, PT ;  /* 0x000000040200720c */ /* 0x000fe20003fa4270 */
[----:B------:R-:W-:Y:S01]  /*7600*/  VIADD R0, R5, 0xffffffd9 ;  /* 0xffffffd905007836 */ /* 0x000fe20000000000 */
[----:B------:R-:W-:Y:S02]  /*7610*/  FSEL R184, R184, -INF , !P6 ;  /* 0xff800000b8b87808 */ /* 0x000fe40007000000 */
[----:B------:R-:W-:Y:S02]  /*7620*/  FSEL R14, R189, -INF , !P0 ;  /* 0xff800000bd0e7808 */ /* 0x000fe40004000000 */
[----:B------:R-:W-:Y:S02]  /*7630*/  ISETP.GT.AND P6, PT, R2, R10, PT ;  /* 0x0000000a0200720c */ /* 0x000fe40003fc4270 */
[----:B------:R-:W-:-:S02]  /*7640*/  FSEL R185, R185, -INF , !P5 ;  /* 0xff800000b9b97808 */ /* 0x000fc40006800000 */
[C---:B------:R-:W-:Y:S02]  /*7650*/  ISETP.GT.AND P0, PT, R2.reuse, R11, PT ;  /* 0x0000000b0200720c */ /* 0x040fe40003f04270 */
[----:B------:R-:W-:Y:S02]  /*7660*/  ISETP.GT.AND P5, PT, R2, R12, PT ;  /* 0x0000000c0200720c */ /* 0x000fe40003fa4270 */
[----:B------:R-:W-:Y:S01]  /*7670*/  FSEL R181, R181, -INF , !P6 ;  /* 0xff800000b5b57808 */ /* 0x000fe20007000000 */
[----:B------:R-:W-:Y:S01]  /*7680*/  VIADD R9, R219, 0x48 ;  /* 0x00000048db097836 */ /* 0x000fe20000000000 */
[----:B------:R-:W-:Y:S01]  /*7690*/  FSEL R180, R180, -INF , !P0 ;  /* 0xff800000b4b47808 */ /* 0x000fe20004000000 */
[----:B------:R-:W-:Y:S01]  /*76a0*/  BAR.SYNC.DEFER_BLOCKING 0x0 ;  /* 0x0000000000007b1d */ /* 0x000fe20000010000 */
[----:B------:R-:W-:Y:S02]  /*76b0*/  ISETP.GT.AND P6, PT, R2, R0, PT ;  /* 0x000000000200720c */ /* 0x000fe40003fc4270 */
[----:B------:R-:W-:-:S02]  /*76c0*/  FSEL R176, R176, -INF , !P5 ;  /* 0xff800000b0b07808 */ /* 0x000fc40006800000 */
[----:B------:R-:W-:Y:S02]  /*76d0*/  ISETP.GT.AND P0, PT, R3, R0, PT ;  /* 0x000000000300720c */ /* 0x000fe40003f04270 */
[----:B------:R-:W-:Y:S02]  /*76e0*/  ISETP.GT.AND P5, PT, R219, R8, PT ;  /* 0x00000008db00720c */ /* 0x000fe40003fa4270 */
[----:B------:R-:W-:Y:S01]  /*76f0*/  FSEL R177, R177, -INF , !P6 ;  /* 0xff800000b1b17808 */ /* 0x000fe20007000000 */
[----:B------:R-:W1:Y:S01]  /*7700*/  S2R R226, SR_CTAID.X ;  /* 0x0000000000e27919 */ /* 0x000e620000002500 */
        /* <DEDUP_REMOVED lines=8> */
[----:B------:R-:W-:-:S02]  /*7790*/  FSEL R3, R190, -INF , !P0 ;  /* 0xff800000be037808 */ /* 0x000fc40004000000 */
[C---:B------:R-:W-:Y:S02]  /*77a0*/  ISETP.GE.AND P5, PT, R8.reuse, R221, PT ;  /* 0x000000dd0800720c */ /* 0x040fe40003fa6270 */
[----:B------:R-:W-:Y:S02]  /*77b0*/  ISETP.GE.AND P0, PT, R8, R223, PT ;  /* 0x000000df0800720c */ /* 0x000fe40003f06270 */
[----:B------:R-:W-:Y:S02]  /*77c0*/  FSEL R2, R141, -INF , !P6 ;  /* 0xff8000008d027808 */ /* 0x000fe40007000000 */
[----:B------:R-:W-:Y:S02]  /*77d0*/  FSEL R31, R13, -INF , !P5 ;  /* 0xff8000000d1f7808 */ /* 0x000fe40006800000 */
[----:B------:R-:W-:Y:S02]  /*77e0*/  ISETP.GE.AND P6, PT, R7, R220, PT ;  /* 0x000000dc0700720c */ /* 0x000fe40003fc6270 */
        /* <DEDUP_REMOVED lines=18> */
[----:B------:R-:W-:Y:S01]  /*7910*/  FSEL R8, R186, -INF , !P0 ;  /* 0xff800000ba087808 */ /* 0x000fe20004000000 */
[----:B------:R-:W-:Y:S01]  /*7920*/  IMAD.U32 R7, RZ, RZ, UR33 ;  /* 0x00000021ff077e24 */ /* 0x000fe2000f8e00ff */
[----:B------:R-:W-:-:S02]  /*7930*/  ISETP.GE.AND P5, PT, R6, R221, PT ;  /* 0x000000dd0600720c */ /* 0x000fc40003fa6270 */
[----:B------:R-:W-:Y:S02]  /*7940*/  ISETP.GE.AND P0, PT, R6, R223, PT ;  /* 0x000000df0600720c */ /* 0x000fe40003f06270 */
[----:B------:R-:W-:Y:S02]  /*7950*/  SHF.R.U32.HI R213, RZ, 0x5, R214 ;  /* 0x00000005ffd57819 */ /* 0x000fe400000116d6 */
[----:B------:R-:W-:Y:S02]  /*7960*/  FSEL R3, R33, -INF , !P6 ;  /* 0xff80000021037808 */ /* 0x000fe40007000000 */
[----:B------:R-:W-:Y:S02]  /*7970*/  FSEL R33, R184, -INF , !P5 ;  /* 0xff800000b8217808 */ /* 0x000fe40006800000 */
[----:B------:R-:W-:Y:S02]  /*7980*/  FSEL R138, R8, -INF , !P0 ;  /* 0xff800000088a7808 */ /* 0x000fe40004000000 */
[----:B------:R-:W-:-:S02]  /*7990*/  ISETP.GE.AND P5, PT, R4, R220, PT ;  /* 0x000000dc0400720c */ /* 0x000fc40003fa6270 */
[----:B------:R-:W-:Y:S01]  /*79a0*/  ISETP.GE.AND P0, PT, R4, R222, PT ;  /* 0x000000de0400720c */ /* 0x000fe20003f06270 */
[----:B------:R-:W-:Y:S01]  /*79b0*/  IMAD.U32 R6, RZ, RZ, UR32 ;  /* 0x00000020ff067e24 */ /* 0x000fe2000f8e00ff */
[----:B------:R-:W-:Y:S01]  /*79c0*/  LOP3.LUT R2, R7, UR10, R229, 0x96, !PT ;  /* 0x0000000a07027c12 */ /* 0x000fe2000f8e96e5 */
[----:B-1----:R-:W-:Y:S01]  /*79d0*/  IMAD R226, R226, 0x8, R213 ;  /* 0x00000008e2e27824 */ /* 0x002fe200078e02d5 */
[----:B------:R-:W-:Y:S02]  /*79e0*/  FSEL R18, R3, -INF , !P5 ;  /* 0xff80000003127808 */ /* 0x000fe40006800000 */
[----:B------:R-:W-:Y:S01]  /*79f0*/  FSEL R22, R17, -INF , !P0 ;  /* 0xff80000011167808 */ /* 0x000fe20004000000 */
[----:B------:R-:W-:Y:S01]  /*7a00*/  IMAD.WIDE.U32 R2, R2, -0x326172a9, RZ ;  /* 0xcd9e8d5702027825 */ /* 0x000fe200078e00ff */
[----:B------:R-:W-:Y:S02]  /*7a10*/  ISETP.GE.AND P6, PT, R4, R221, PT ;  /* 0x000000dd0400720c */ /* 0x000fe40003fc6270 */
[----:B------:R-:W-:Y:S01]  /*7a20*/  ISETP.GT.AND P5, PT, R9, R4, PT ;  /* 0x000000040900720c */ /* 0x000fe20003fa4270 */
[----:B------:R-:W-:Y:S01]  /*7a30*/  IMAD.WIDE.U32 R226, R226, -0x326172a9, RZ ;  /* 0xcd9e8d57e2e27825 */ /* 0x000fe200078e00ff */
[----:B------:R-:W-:-:S03]  /*7a40*/  ISETP.GE.AND P0, PT, R4, R223, PT ;  /* 0x000000df0400720c */ /* 0x000fc60003f06270 */
[----:B------:R-:W-:-:S05]  /*7a50*/  VIADD R4, R6, 0x9e3779b9 ;  /* 0x9e3779b906047836 */ /* 0x000fca0000000000 */
[----:B------:R-:W-:Y:S02]  /*7a60*/  LOP3.LUT R6, R4, R226, R3, 0x96, !PT ;  /* 0x000000e204067212 */ /* 0x000fe400078e9603 */
[----:B------:R-:W2:Y:S01]  /*7a70*/  LDL.64 R226, [R1+0x48] ;  /* 0x0000480001e27983 */ /* 0x000ea20000100a00 */
[----:B------:R-:W1:Y:S01]  /*7a80*/  S2R R228, SR_CTAID.X ;  /* 0x0000000000e47919 */ /* 0x000e620000002500 */
[----:B------:R-:W-:Y:S02]  /*7a90*/  FSEL R8, R187, -INF , !P5 ;  /* 0xff800000bb087808 */ /* 0x000fe40006800000 */
[----:B------:R-:W-:Y:S02]  /*7aa0*/  ISETP.GT.AND P5, PT, R219, R11, PT ;  /* 0x0000000bdb00720c */ /* 0x000fe40003fa4270 */
[----:B------:R-:W-:Y:S02]  /*7ab0*/  FSEL R32, R185, -INF , !P6 ;  /* 0xff800000b9207808 */ /* 0x000fe40007000000 */
[----:B------:R-:W-:Y:S01]  /*7ac0*/  ISETP.GE.AND P6, PT, R11, R220, PT ;  /* 0x000000dc0b00720c */ /* 0x000fe20003fc6270 */
[----:B-1----:R-:W-:-:S04]  /*7ad0*/  IMAD R228, R228, 0x8, R209 ;  /* 0x00000008e4e47824 */ /* 0x002fc800078e02d1 */
[----:B------:R-:W-:-:S04]  /*7ae0*/  VIADD R228, R228, 0x4 ;  /* 0x00000004e4e47836 */ /* 0x000fc80000000000 */
[----:B------:R-:W-:-:S03]  /*7af0*/  IMAD.WIDE.U32 R228, R228, -0x326172a9, RZ ;  /* 0xcd9e8d57e4e47825 */ /* 0x000fc600078e00ff */
[----:B------:R-:W-:Y:S01]  /*7b00*/  LOP3.LUT R7, R4, R228, R3, 0x96, !PT ;  /* 0x000000e404077212 */ /* 0x000fe200078e9603 */
[----:B------:R-:W-:Y:S01]  /*7b10*/  IMAD.MOV.U32 R228, RZ, RZ, R132 ;  /* 0x000000ffffe47224 */ /* 0x000fe200078e0084 */
[CC--:B----4-:R-:W-:Y:S01]  /*7b20*/  LOP3.LUT R4, R232.reuse, R2.reuse, R231, 0x96, !PT ;  /* 0x00000002e8047212 */ /* 0x0d0fe200078e96e7 */
[----:B------:R-:W-:Y:S01]  /*7b30*/  IMAD.MOV.U32 R229, RZ, RZ, R133 ;  /* 0x000000ffffe57224 */ /* 0x000fe200078e0085 */
[----:B------:R-:W-:Y:S02]  /*7b40*/  LOP3.LUT R132, R232, R2, R251, 0x96, !PT ;  /* 0x00000002e8847212 */ /* 0x000fe400078e96fb */
[----:B------:R-:W-:Y:S02]  /*7b50*/  FSEL R2, R28, -INF , !P5 ;  /* 0xff8000001c027808 */ /* 0x000fe40006800000 */
[----:B------:R-:W-:Y:S02]  /*7b60*/  FSEL R133, R8, -INF , !P0 ;  /* 0xff80000008857808 */ /* 0x000fe40004000000 */
[----:B------:R-:W-:-:S02]  /*7b70*/  ISETP.GE.AND P5, PT, R11, R222, PT ;  /* 0x000000de0b00720c */ /* 0x000fc40003fa6270 */
[----:B------:R-:W-:Y:S02]  /*7b80*/  ISETP.GT.AND P0, PT, R9, R11, PT ;  /* 0x0000000b0900720c */ /* 0x000fe40003f04270 */
[----:B------:R-:W-:Y:S02]  /*7b90*/  FSEL R198, R142, -INF , !P5 ;  /* 0xff8000008ec67808 */ /* 0x000fe40006800000 */
[----:B------:R-:W-:Y:S02]  /*7ba0*/  FSEL R196, R2, -INF , !P6 ;  /* 0xff80000002c47808 */ /* 0x000fe40007000000 */
[----:B------:R-:W-:Y:S02]  /*7bb0*/  ISETP.GE.AND P5, PT, R11, R221, PT ;  /* 0x000000dd0b00720c */ /* 0x000fe40003fa6270 */
[----:B------:R-:W-:Y:S02]  /*7bc0*/  FSEL R3, R182, -INF , !P0 ;  /* 0xff800000b6037808 */ /* 0x000fe40004000000 */
[----:B------:R-:W-:-:S02]  /*7bd0*/  ISETP.GT.AND P6, PT, R219, R10, PT ;  /* 0x0000000adb00720c */ /* 0x000fc40003fc4270 */
[----:B------:R-:W-:Y:S02]  /*7be0*/  ISETP.GE.AND P0, PT, R11, R223, PT ;  /* 0x000000df0b00720c */ /* 0x000fe40003f06270 */
[----:B------:R-:W-:Y:S02]  /*7bf0*/  FSEL R199, R180, -INF , !P5 ;  /* 0xff800000b4c77808 */ /* 0x000fe40006800000 */
[----:B------:R-:W-:Y:S02]  /*7c00*/  FSEL R2, R29, -INF , !P6 ;  /* 0xff8000001d027808 */ /* 0x000fe40007000000 */
[----:B------:R-:W-:Y:S02]  /*7c10*/  ISETP.GE.AND P5, PT, R10, R220, PT ;  /* 0x000000dc0a00720c */ /* 0x000fe40003fa6270 */
[----:B------:R-:W-:Y:S02]  /*7c20*/  FSEL R200, R3, -INF , !P0 ;  /* 0xff80000003c87808 */ /* 0x000fe40004000000 */
[----:B------:R-:W-:-:S02]  /*7c30*/  ISETP.GT.AND P0, PT, R9, R10, PT ;  /* 0x0000000a0900720c */ /* 0x000fc40003f04270 */
[----:B------:R-:W-:Y:S02]  /*7c40*/  FSEL R193, R2, -INF , !P5 ;  /* 0xff80000002c17808 */ /* 0x000fe40006800000 */
[C---:B------:R-:W-:Y:S02]  /*7c50*/  ISETP.GE.AND P5, PT, R10.reuse, R221, PT ;  /* 0x000000dd0a00720c */ /* 0x040fe40003fa6270 */
[----:B------:R-:W-:Y:S02]  /*7c60*/  FSEL R3, R183, -INF , !P0 ;  /* 0xff800000b7037808 */ /* 0x000fe40004000000 */
[----:B------:R-:W-:Y:S02]  /*7c70*/  ISETP.GT.AND P0, PT, R219, R12, PT ;  /* 0x0000000cdb00720c */ /* 0x000fe40003f04270 */
[----:B------:R-:W-:Y:S02]  /*7c80*/  FSEL R195, R181, -INF , !P5 ;  /* 0xff800000b5c37808 */ /* 0x000fe40006800000 */
[----:B------:R-:W-:-:S02]  /*7c90*/  ISETP.GE.AND P6, PT, R10, R222, PT ;  /* 0x000000de0a00720c */ /* 0x000fc40003fc6270 */
[C---:B------:R-:W-:Y:S02]  /*7ca0*/  ISETP.GT.AND P5, PT, R9.reuse, R12, PT ;  /* 0x0000000c0900720c */ /* 0x040fe40003fa4270 */
[----:B------:R-:W-:Y:S02]  /*7cb0*/  FSEL R2, R20, -INF , !P0 ;  /* 0xff80000014027808 */ /* 0x000fe40004000000 */
[----:B------:R-:W-:Y:S01]  /*7cc0*/  ISETP.GT.AND P0, PT, R9, R0, PT ;  /* 0x000000000900720c */ /* 0x000fe20003f04270 */
[----:B------:R-:W-:Y:S01]  /*7cd0*/  UISETP.GT.U32.AND UP0, UPT, UR10, UR19, UPT ;  /* 0x000000130a00728c */ /* 0x000fe2000bf04070 */
[----:B------:R-:W-:Y:S02]  /*7ce0*/  FSEL R194, R143, -INF , !P6 ;  /* 0xff8000008fc27808 */ /* 0x000fe40007000000 */
[----:B------:R-:W-:Y:S02]  /*7cf0*/  FSEL R8, R178, -INF , !P5 ;  /* 0xff800000b2087808 */ /* 0x000fe40006800000 */
[----:B------:R-:W-:-:S02]  /*7d00*/  ISETP.GE.AND P6, PT, R10, R223, PT ;  /* 0x000000df0a00720c */ /* 0x000fc40003fc6270 */
[C---:B------:R-:W-:Y:S02]  /*7d10*/  ISETP.GE.AND P5, PT, R12.reuse, R220, PT ;  /* 0x000000dc0c00720c */ /* 0x040fe40003fa6270 */
[----:B------:R-:W-:Y:S02]  /*7d20*/  FSEL R179, R179, -INF , !P0 ;  /* 0xff800000b3b37808 */ /* 0x000fe40004000000 */
[----:B------:R-:W-:Y:S01]  /*7d30*/  ISETP.GE.AND P0, PT, R12, R222, PT ;  /* 0x000000de0c00720c */ /* 0x000fe20003f06270 */
[----:B------:R-:W-:Y:S01]  /*7d40*/  IMAD.WIDE.U32 R16, R4, -0x2daee0ad, RZ ;  /* 0xd2511f5304107825 */ /* 0x000fe200078e00ff */
[----:B------:R-:W-:Y:S02]  /*7d50*/  FSEL R197, R3, -INF , !P6 ;  /* 0xff80000003c57808 */ /* 0x000fe40007000000 */
[----:B------:R-:W-:Y:S01]  /*7d60*/  FSEL R188, R2, -INF , !P5 ;  /* 0xff80000002bc7808 */ /* 0x000fe20006800000 */
[----:B------:R-:W-:Y:S01]  /*7d70*/  IMAD.WIDE.U32 R2, R6, -0x2daee0ad, RZ ;  /* 0xd2511f5306027825 */ /* 0x000fe200078e00ff */
[----:B------:R-:W-:-:S02]  /*7d80*/  ISETP.GE.AND P5, PT, R12, R221, PT ;  /* 0x000000dd0c00720c */ /* 0x000fc40003fa6270 */
[----:B------:R-:W-:Y:S01]  /*7d90*/  FSEL R190, R192, -INF , !P0 ;  /* 0xff800000c0be7808 */ /* 0x000fe20004000000 */
[----:B------:R-:W-:Y:S01]  /*7da0*/  IMAD.WIDE.U32 R14, R7, -0x2daee0ad, RZ ;  /* 0xd2511f53070e7825 */ /* 0x000fe200078e00ff */
[----:B------:R-:W-:Y:S02]  /*7db0*/  ISETP.GT.AND P6, PT, R219, R0, PT ;  /* 0x00000000db00720c */ /* 0x000fe40003fc4270 */
[----:B------:R-:W-:Y:S02]  /*7dc0*/  ISETP.GE.AND P0, PT, R12, R223, PT ;  /* 0x000000df0c00720c */ /* 0x000fe40003f06270 */
[----:B------:R-:W-:Y:S02]  /*7dd0*/  FSEL R21, R21, -INF , !P6 ;  /* 0xff80000015157808 */ /* 0x000fe40007000000 */
[----:B------:R-:W-:Y:S02]  /*7de0*/  FSEL R189, R176, -INF , !P5 ;  /* 0xff800000b0bd7808 */ /* 0x000fe40006800000 */
[----:B------:R-:W-:-:S02]  /*7df0*/  LOP3.LUT R29, R236, R2, R17, 0x96, !PT ;  /* 0x00000002ec1d7212 */ /* 0x000fc400078e9611 */
[----:B------:R-:W-:Y:S02]  /*7e00*/  ISETP.GE.AND P6, PT, R0, R220, PT ;  /* 0x000000dc0000720c */ /* 0x000fe40003fc6270 */
[----:B------:R-:W-:Y:S02]  /*7e10*/  FSEL R191, R8, -INF , !P0 ;  /* 0xff80000008bf7808 */ /* 0x000fe40004000000 */
[----:B------:R-:W-:Y:S02]  /*7e20*/  ISETP.GE.AND P5, PT, R0, R222, PT ;  /* 0x000000de0000720c */ /* 0x000fe40003fa6270 */
[C---:B------:R-:W-:Y:S02]  /*7e30*/  LOP3.LUT R20, R234.reuse, R228, R15, 0x96, !PT ;  /* 0x000000e4ea147212 */ /* 0x040fe400078e960f */
[----:B--2---:R-:W-:Y:S01]  /*7e40*/  LOP3.LUT R28, R234, R226, R3, 0x96, !PT ;  /* 0x000000e2ea1c7212 */ /* 0x004fe200078e9603 */
[----:B------:R-:W-:Y:S08]  /*7e50*/  BRA.U !UP0, `(.L_x_1782) ;  /* 0x0000000108d47547 */ /* 0x000ff0000b800000 */
[----:B------:R-:W-:Y:S02]  /*7e60*/  IMAD.U32 R6, RZ, RZ, UR21 ;  /* 0x00000015ff067e24 */ /* 0x000fe4000f8e00ff */
[----:B------:R-:W-:-:S03]  /*7e70*/  IMAD.U32 R2, RZ, RZ, UR21 ;  /* 0x00000015ff027e24 */ /* 0x000fc6000f8e00ff */
[----:B------:R-:W-:Y:S01]  /*7e80*/  @!P3 IADD3 R6, PT, PT, R6, -0x3, RZ ;  /* 0xfffffffd0606b810 */ /* 0x000fe20007ffe0ff */
[----:B------:R-:W-:-:S04]  /*7e90*/  @!P1 VIADD R2, R2, 0xfffffffd ;  /* 0xfffffffd02029836 */ /* 0x000fc80000000000 */
[C---:B------:R-:W-:Y:S02]  /*7ea0*/  @!P3 IMAD R4, R6.reuse, UR4, RZ ;  /* 0x000000040604bc24 */ /* 0x040fe4000f8e02ff */
[----:B------:R-:W-:-:S04]  /*7eb0*/  @!P3 IMAD.WIDE.U32 R6, R6, UR14, RZ ;  /* 0x0000000e0606bc25 */ /* 0x000fc8000f8e00ff */
[C---:B------:R-:W-:Y:S01]  /*7ec0*/  @!P1 IMAD R8, R2.reuse, UR4, RZ ;  /* 0x0000000402089c24 */ /* 0x040fe2000f8e02ff */
[----:B------:R-:W-:Y:S01]  /*7ed0*/  @!P3 IADD3 R4, PT, PT, R7, R4, RZ ;  /* 0x000000040704b210 */ /* 0x000fe20007ffe0ff */
[----:B------:R-:W-:Y:S01]  /*7ee0*/  @!P1 IMAD.WIDE.U32 R2, R2, UR14, RZ ;  /* 0x0000000e02029c25 */ /* 0x000fe2000f8e00ff */
[CC--:B------:R-:W-:Y:S02]  /*7ef0*/  @!P3 LEA R12, P0, R6.reuse, R249.reuse, 0x1 ;  /* 0x000000f9060cb211 */ /* 0x0c0fe400078008ff */
[----:B------:R-:W-:Y:S01]  /*7f00*/  MOV R7, UR31 ;  /* 0x0000001f00077c02 */ /* 0x000fe20008000f00 */
[----:B------:R-:W-:Y:S01]  /*7f10*/  @!P1 IMAD.IADD R8, R3, 0x1, R8 ;  /* 0x0000000103089824 */ /* 0x000fe200078e0208 */
[-C--:B------:R-:W-:Y:S01]  /*7f20*/  @!P3 LEA.HI.X R13, R6, R248.reuse, R4, 0x1, P0 ;  /* 0x000000f8060db211 */ /* 0x080fe200000f0c04 */
[----:B------:R-:W-:Y:S01]  /*7f30*/  IMAD.U32 R6, RZ, RZ, UR37 ;  /* 0x00000025ff067e24 */ /* 0x000fe2000f8e00ff */
[C---:B------:R-:W-:Y:S02]  /*7f40*/  @!P1 LEA R10, P0, R2.reuse, R249, 0x1 ;  /* 0x000000f9020a9211 */ /* 0x040fe400078008ff */
[----:B------:R-:W-:Y:S01]  /*7f50*/  MOV R4, UR21 ;  /* 0x0000001500047c02 */ /* 0x000fe20008000f00 */
[----:B------:R-:W-:Y:S01]  /*7f60*/  @!PT LDS RZ, [RZ] ;  /* 0x00000000fffff984 */ /* 0x000fe20000000800 */
[----:B------:R-:W-:Y:S01]  /*7f70*/  @!PT LDS RZ, [RZ] ;  /* 0x00000000fffff984 */ /* 0x000fe20000000800 */
[----:B------:R-:W-:Y:S01]  /*7f80*/  @!PT LDS RZ, [RZ] ;  /* 0x00000000fffff984 */ /* 0x000fe20000000800 */
[----:B------:R1:W-:Y:S01]  /*7f90*/  @!P3 LDGSTS.E.BYPASS.LTC128B.128 [R218+0x8000], desc[UR26][R12.64] ;  /* 0x080000000cdabfae */ /* 0x0003e2000b981a1a */
[----:B------:R-:W-:Y:S01]  /*7fa0*/  @!P1 LEA.HI.X R11, R2, R248, R8, 0x1, P0 ;  /* 0x000000f8020b9211 */ /* 0x000fe200000f0c08 */
[----:B------:R-:W-:Y:S01]  /*7fb0*/  IMAD.U32 R8, RZ, RZ, UR21 ;  /* 0x00000015ff087e24 */ /* 0x000fe2000f8e00ff */
[----:B------:R-:W-:Y:S01]  /*7fc0*/  @!P3 IADD3 R4, PT, PT, R4, -0x3, RZ ;  /* 0xfffffffd0404b810 */ /* 0x000fe20007ffe0ff */
[----:B------:R-:W-:Y:S01]  /*7fd0*/  IMAD.U32 R2, RZ, RZ, UR37 ;  /* 0x00000025ff027e24 */ /* 0x000fe2000f8e00ff */
[----:B------:R-:W-:Y:S01]  /*7fe0*/  MOV R3, UR31 ;  /* 0x0000001f00037c02 */ /* 0x000fe20008000f00 */
[----:B------:R-:W-:Y:S01]  /*7ff0*/  @!P1 VIADD R8, R8, 0xfffffffd ;  /* 0xfffffffd08089836 */ /* 0x000fe20000000000 */
[----:B------:R1:W-:Y:S01]  /*8000*/  @P3 STS.128 [R218+0x8000], RZ ;  /* 0x008000ffda003388 */ /* 0x0003e20000000c00 */
[----:B------:R-:W-:-:S03]  /*8010*/  @!P3 IMAD.WIDE.U32 R6, R4, UR14, R6 ;  /* 0x0000000e0406bc25 */ /* 0x000fc6000f8e0006 */
[----:B------:R-:W-:Y:S01]  /*8020*/  @!PT LDS RZ, [RZ] ;  /* 0x00000000fffff984 */ /* 0x000fe20000000800 */
[----:B------:R-:W-:Y:S01]  /*8030*/  @!PT LDS RZ, [RZ] ;  /* 0x00000000fffff984 */ /* 0x000fe20000000800 */
[----:B------:R-:W-:Y:S01]  /*8040*/  @!PT LDS RZ, [RZ] ;  /* 0x00000000fffff984 */ /* 0x000fe20000000800 */
[----:B------:R1:W-:Y:S01]  /*8050*/  @!P1 LDGSTS.E.BYPASS.LTC128B.128 [R218+0x9000], desc[UR26][R10.64+0x80] ;  /* 0x090000800ada9fae */ /* 0x0003e2000b981a1a */
[----:B------:R-:W-:Y:S02]  /*8060*/  @!P3 IMAD R9, R4, UR4, RZ ;  /* 0x000000040409bc24 */ /* 0x000fe4000f8e02ff */
[C---:B------:R-:W-:Y:S01]  /*8070*/  @!P1 IMAD.WIDE.U32 R2, R8.reuse, UR14, R2 ;  /* 0x0000000e08029c25 */ /* 0x040fe2000f8e0002 */
[----:B------:R1:W-:Y:S02]  /*8080*/  @P1 STS.128 [R218+0x9000], RZ ;  /* 0x009000ffda001388 */ /* 0x0003e40000000c00 */
[----:B------:R-:W-:Y:S01]  /*8090*/  @!P3 IADD3 R7, PT, PT, R9, R7, RZ ;  /* 0x000000070907b210 */ /* 0x000fe20007ffe0ff */
[----:B------:R-:W-:Y:S01]  /*80a0*/  @!P1 IMAD R4, R8, UR4, RZ ;  /* 0x0000000408049c24 */ /* 0x000fe2000f8e02ff */
[----:B------:R-:W-:-:S04]  /*80b0*/  @!P3 LEA R8, P0, R6, R249, 0x1 ;  /* 0x000000f90608b211 */ /* 0x000fc800078008ff */
[-C--:B------:R-:W-:Y:S02]  /*80c0*/  @!P3 LEA.HI.X R9, R6, R248.reuse, R7, 0x1, P0 ;  /* 0x000000f80609b211 */ /* 0x080fe400000f0c07 */
        /* <DEDUP_REMOVED lines=14> */
.L_x_1782:
[----:B------:R-:W-:Y:S01]  /*81b0*/  IMAD.WIDE.U32 R2, R20, -0x326172a9, RZ ;  /* 0xcd9e8d5714027825 */ /* 0x000fe200078e00ff */
[----:B------:R-:W-:Y:S01]  /*81c0*/  FSEL R178, R21, -INF , !P6 ;  /* 0xff80000015b27808 */ /* 0x000fe20007000000 */
[----:B------:R-:W2:Y:S01]  /*81d0*/  LDCU UR7, c[0x0][0x45c] ;  /* 0x00008b80ff0777ac */ /* 0x000ea20008000800 */
[----:B------:R-:W-:Y:S01]  /*81e0*/  ISETP.GE.AND P0, PT, R0, R221, PT ;  /* 0x000000dd0000720c */ /* 0x000fe20003f06270 */
[----:B-1----:R-:W-:Y:S01]  /*81f0*/  IMAD.WIDE.U32 R6, R132, -0x2daee0ad, RZ ;  /* 0xd2511f5384067825 */ /* 0x002fe200078e00ff */
[----:B------:R-:W-:Y:S01]  /*8200*/  ISETP.GE.AND P6, PT, R0, R223, PT ;  /* 0x000000df0000720c */ /* 0x000fe20003fc6270 */
[----:B------:R-:W1:Y:S01]  /*8210*/  S2UR UR5, SR_CgaCtaId ;  /* 0x00000000000579c3 */ /* 0x000e620000008800 */
[----:B------:R-:W-:Y:S01]  /*8220*/  LOP3.LUT R0, R235, R250, R3, 0x96, !PT ;  /* 0x000000faeb007212 */ /* 0x000fe200078e9603 */
[----:B------:R-:W-:Y:S01]  /*8230*/  IMAD.WIDE.U32 R10, R28, -0x326172a9, RZ ;  /* 0xcd9e8d571c0a7825 */ /* 0x000fe200078e00ff */
[----:B------:R-:W-:Y:S01]  /*8240*/  LOP3.LUT R14, R236, R14, R7, 0x96, !PT ;  /* 0x0000000eec0e7212 */ /* 0x000fe200078e9607 */
[----:B------:R-:W-:Y:S01]  /*8250*/  UMOV UR11, 0x400 ;  /* 0x00000400000b7882 */ /* 0x000fe20000000000 */
[----:B------:R-:W-:Y:S01]  /*8260*/  FMNMX3.FTZ R3, R135, R25, R24, !PT ;  /* 0x0000001987037276 */ /* 0x000fe20007810018 */
[----:B------:R-:W-:Y:S01]  /*8270*/  IMAD.WIDE.U32 R12, R0, -0x2daee0ad, RZ ;  /* 0xd2511f53000c7825 */ /* 0x000fe200078e00ff */
[----:B------:R-:W-:-:S02]  /*8280*/  LOP3.LUT R4, R235, R230, R11, 0x96, !PT ;  /* 0x000000e6eb047212 */ /* 0x000fc400078e960b */
[----:B------:R-:W-:Y:S01]  /*8290*/  FMNMX3.FTZ R0, R3, R19, R18, !PT ;  /* 0x0000001303007276 */ /* 0x000fe20007810012 */
[----:B------:R-:W-:Y:S01]  /*82a0*/  IMAD.WIDE.U32 R140, R14, -0x326172a9, RZ ;  /* 0xcd9e8d570e8c7825 */ /* 0x000fe200078e00ff */
[----:B------:R-:W-:Y:S02]  /*82b0*/  FMNMX3.FTZ R3, R134, R27, R26, !PT ;  /* 0x0000001b86037276 */ /* 0x000fe4000781001a */
[----:B------:R-:W-:Y:S01]  /*82c0*/  FMNMX3.FTZ R0, R0, R196, R193, !PT ;  /* 0x000000c400007276 */ /* 0x000fe200078100c1 */
[----:B------:R-:W-:Y:S01]  /*82d0*/  IMAD.WIDE.U32 R14, R4, -0x2daee0ad, RZ ;  /* 0xd2511f53040e7825 */ /* 0x000fe200078e00ff */
[----:B------:R-:W-:Y:S02]  /*82e0*/  LOP3.LUT R7, R238, R2, R141, 0x96, !PT ;  /* 0x00000002ee077212 */ /* 0x000fe400078e968d */
[----:B------:R-:W-:Y:S01]  /*82f0*/  LOP3.LUT R13, R237, R6, R13, 0x96, !PT ;  /* 0x00000006ed0d7212 */ /* 0x000fe200078e960d */
[----:B------:R-:W-:Y:S01]  /*8300*/  IMAD.WIDE.U32 R8, R29, -0x326172a9, RZ ;  /* 0xcd9e8d571d087825 */ /* 0x000fe200078e00ff */
[----:B------:R-:W-:-:S02]  /*8310*/  FMNMX3.FTZ R2, R136, R31, R30, !PT ;  /* 0x0000001f88027276 */ /* 0x000fc4000781001e */
[----:B------:R-:W-:Y:S01]  /*8320*/  FMNMX3.FTZ R0, R0, R188, R178, !PT ;  /* 0x000000bc00007276 */ /* 0x000fe200078100b2 */
[----:B------:R-:W-:Y:S01]  /*8330*/  IMAD.WIDE.U32 R202, R7, -0x2daee0ad, RZ ;  /* 0xd2511f5307ca7825 */ /* 0x000fe200078e00ff */
[----:B------:R-:W-:Y:S01]  /*8340*/  FMNMX3.FTZ R4, R137, R35, R34, !PT ;  /* 0x0000002389047276 */ /* 0x000fe20007810022 */
[----:B-1----:R-:W-:Y:S01]  /*8350*/  ULEA UR5, UR5, UR11, 0x18 ;  /* 0x0000000b05057291 */ /* 0x002fe2000f8ec0ff */
[----:B------:R-:W-:Y:S01]  /*8360*/  FMNMX3.FTZ R6, R3, R23, R22, !PT ;  /* 0x0000001703067276 */ /* 0x000fe20007810016 */
[----:B------:R-:W1:Y:S01]  /*8370*/  SHFL.BFLY PT, R11, R0, 0x2, 0x1f ;  /* 0x0c401f00000b7f89 */ /* 0x000e6200000e0000 */
[----:B------:R-:W-:Y:S01]  /*8380*/  FMNMX3.FTZ R3, R2, R33, R32, !PT ;  /* 0x0000002102037276 */ /* 0x000fe20007810020 */
[----:B------:R-:W-:Y:S01]  /*8390*/  IMAD.WIDE.U32 R20, R13, -0x326172a9, RZ ;  /* 0xcd9e8d570d147825 */ /* 0x000fe200078e00ff */
[----:B------:R-:W-:Y:S02]  /*83a0*/  FSEL R176, R139, -INF , !P5 ;  /* 0xff8000008bb07808 */ /* 0x000fe40006800000 */
[----:B------:R-:W-:-:S02]  /*83b0*/  FMNMX3.FTZ R2, R4, R138, R133, !PT ;  /* 0x0000008a04027276 */ /* 0x000fc40007810085 */
[----:B------:R-:W-:Y:S02]  /*83c0*/  FMNMX3.FTZ R6, R6, R198, R194, !PT ;  /* 0x000000c606067276 */ /* 0x000fe400078100c2 */
[----:B------:R-:W-:Y:S02]  /*83d0*/  FSEL R177, R177, -INF , !P0 ;  /* 0xff800000b1b17808 */ /* 0x000fe40004000000 */
[----:B------:R-:W-:Y:S02]  /*83e0*/  FMNMX3.FTZ R3, R3, R199, R195, !PT ;  /* 0x000000c703037276 */ /* 0x000fe400078100c3 */
[----:B------:R-:W-:Y:S02]  /*83f0*/  FSEL R179, R179, -INF , !P6 ;  /* 0xff800000b3b37808 */ /* 0x000fe40007000000 */
[----:B------:R-:W-:Y:S02]  /*8400*/  FMNMX3.FTZ R2, R2, R200, R197, !PT ;  /* 0x000000c802027276 */ /* 0x000fe400078100c5 */
[----:B------:R-:W-:-:S02]  /*8410*/  FMNMX3.FTZ R6, R6, R190, R176, !PT ;  /* 0x000000be06067276 */ /* 0x000fc400078100b0 */
[----:B------:R-:W-:Y:S02]  /*8420*/  FMNMX3.FTZ R4, R3, R189, R177, !PT ;  /* 0x000000bd03047276 */ /* 0x000fe400078100b1 */
[----:B------:R-:W-:Y:S02]  /*8430*/  LOP3.LUT R10, R238, R10, R9, 0x96, !PT ;  /* 0x0000000aee0a7212 */ /* 0x000fe400078e9609 */
[----:B------:R-:W-:Y:S01]  /*8440*/  FMNMX3.FTZ R3, R2, R191, R179, !PT ;  /* 0x000000bf02037276 */ /* 0x000fe200078100b3 */
[----:B------:R-:W3:Y:S01]  /*8450*/  SHFL.BFLY PT, R9, R6, 0x2, 0x1f ;  /* 0x0c401f0006097f89 */ /* 0x000ee200000e0000 */
[----:B------:R-:W-:Y:S01]  /*8460*/  LOP3.LUT R2, R239, R12, R203, 0x96, !PT ;  /* 0x0000000cef027212 */ /* 0x000fe200078e96cb */
[----:B------:R-:W-:Y:S01]  /*8470*/  IMAD.WIDE.U32 R250, R10, -0x2daee0ad, RZ ;  /* 0xd2511f530afa7825 */ /* 0x000fe200078e00ff */
[----:B------:R-:W-:Y:S01]  /*8480*/  LOP3.LUT R16, R237, R16, R15, 0x96, !PT ;  /* 0x00000010ed107212 */ /* 0x000fe200078e960f */
[----:B------:R-:W4:Y:S01]  /*8490*/  SHFL.BFLY PT, R12, R3, 0x2, 0x1f ;  /* 0x0c401f00030c7f89 */ /* 0x000f2200000e0000 */
[----:B------:R-:W-:-:S02]  /*84a0*/  LOP3.LUT R201, R233, R140, R21, 0x96, !PT ;  /* 0x0000008ce9c97212 */ /* 0x000fc400078e9615 */
[----:B------:R-:W-:Y:S01]  /*84b0*/  LOP3.LUT R7, R239, R14, R251, 0x96, !PT ;  /* 0x0000000eef077212 */ /* 0x000fe200078e96fb */
[----:B------:R-:W-:Y:S01]  /*84c0*/  IMAD.WIDE.U32 R28, R16, -0x326172a9, RZ ;  /* 0xcd9e8d57101c7825 */ /* 0x000fe200078e00ff */
[----:B------:R-:W5:Y:S01]  /*84d0*/  SHFL.BFLY PT, R10, R4, 0x2, 0x1f ;  /* 0x0c401f00040a7f89 */ /* 0x000f6200000e0000 */
[----:B------:R-:W-:Y:S02]  /*84e0*/  MOV R185, R247 ;  /* 0x000000f700b97202 */ /* 0x000fe40000000f00 */
[----:B------:R-:W-:Y:S01]  /*84f0*/  IMAD.WIDE.U32 R16, R7, -0x326172a9, RZ ;  /* 0xcd9e8d5707107825 */ /* 0x000fe200078e00ff */
[----:B-1----:R-:W-:Y:S02]  /*8500*/  FMNMX.FTZ R7, R0, R11, !PT ;  /* 0x0000000b00077209 */ /* 0x002fe40007810000 */
[----:B------:R-:W-:Y:S01]  /*8510*/  LOP3.LUT R192, R233, R8, R29, 0x96, !PT ;  /* 0x00000008e9c07212 */ /* 0x000fe200078e961d */
[----:B------:R-:W-:Y:S01]  /*8520*/  IMAD.WIDE.U32 R14, R2, -0x326172a9, RZ ;  /* 0xcd9e8d57020e7825 */ /* 0x000fe200078e00ff */
[----:B------:R-:W-:Y:S01]  /*8530*/  PRMT R8, R16, 0x7772, RZ ;  /* 0x0000777210087816 */ /* 0x000fe200000000ff */
[----:B------:R-:W1:Y:S01]  /*8540*/  SHFL.BFLY PT, R11, R7, 0x1, 0x1f ;  /* 0x0c201f00070b7f89 */ /* 0x000e6200000e0000 */
[----:B------:R-:W-:-:S02]  /*8550*/  LOP3.LUT R2, R241, R28, R17, 0x96, !PT ;  /* 0x0000001cf1027212 */ /* 0x000fc400078e9611 */
[----:B------:R-:W-:Y:S02]  /*8560*/  LOP3.LUT R0, R241, R20, R15, 0x96, !PT ;  /* 0x00000014f1007212 */ /* 0x000fe400078e960f */
[----:B------:R-:W-:Y:S02]  /*8570*/  PRMT R15, R16, 0x7773, RZ ;  /* 0x00007773100f7816 */ /* 0x000fe400000000ff */
[----:B---3--:R-:W-:Y:S02]  /*8580*/  FMNMX.FTZ R6, R6, R9, !PT ;  /* 0x0000000906067209 */ /* 0x008fe40007810000 */
[----:B------:R-:W-:Y:S02]  /*8590*/  PRMT R15, R8, 0x5410, R15 ;  /* 0x00005410080f7816 */ /* 0x000fe4000000000f */
[----:B----4-:R-:W-:Y:S01]  /*85a0*/  FMNMX.FTZ R3, R3, R12, !PT ;  /* 0x0000000c03037209 */ /* 0x010fe20007810000 */
[----:B------:R-:W3:Y:S01]  /*85b0*/  SHFL.BFLY PT, R8, R6, 0x1, 0x1f ;  /* 0x0c201f0006087f89 */ /* 0x000ee200000e0000 */
[----:B------:R-:W-:-:S02]  /*85c0*/  MOV R20, R16 ;  /* 0x0000001000147202 */ /* 0x000fc40000000f00 */
[----:B------:R-:W-:Y:S01]  /*85d0*/  PRMT R28, R16, 0x7771, RZ ;  /* 0x00007771101c7816 */ /* 0x000fe200000000ff */
[----:B------:R-:W4:Y:S01]  /*85e0*/  SHFL.BFLY PT, R9, R3, 0x1, 0x1f ;  /* 0x0c201f0003097f89 */ /* 0x000f2200000e0000 */
[C---:B------:R-:W-:Y:S02]  /*85f0*/  PRMT R16, R14.reuse, 0x7773, RZ ;  /* 0x000077730e107816 */ /* 0x040fe400000000ff */
[----:B------:R-:W-:Y:S02]  /*8600*/  PRMT R13, R14, 0x7772, RZ ;  /* 0x000077720e0d7816 */ /* 0x000fe400000000ff */
[----:B------:R-:W-:Y:S02]  /*8610*/  MOV R17, R14 ;  /* 0x0000000e00117202 */ /* 0x000fe40000000f00 */
[----:B------:R-:W-:Y:S02]  /*8620*/  LOP3.LUT R12, R2, 0xffff, RZ, 0xc0, !PT ;  /* 0x0000ffff020c7812 */ /* 0x000fe400078ec0ff */
[----:B------:R-:W-:-:S02]  /*8630*/  PRMT R21, R14, 0x7771, RZ ;  /* 0x000077710e157816 */ /* 0x000fc400000000ff */
[----:B------:R-:W-:Y:S02]  /*8640*/  PRMT R139, R13, 0x5410, R16 ;  /* 0x000054100d8b7816 */ /* 0x000fe40000000010 */
[----:B------:R-:W-:Y:S02]  /*8650*/  LOP3.LUT R14, R17, 0xff, RZ, 0xc0, !PT ;  /* 0x000000ff110e7812 */ /* 0x000fe400078ec0ff */
[----:B------:R-:W-:Y:S02]  /*8660*/  LOP3.LUT R13, R2, 0xff, RZ, 0xc0, !PT ;  /* 0x000000ff020d7812 */ /* 0x000fe400078ec0ff */
[----:B------:R-:W-:Y:S02]  /*8670*/  SHF.R.U32.HI R12, RZ, 0x8, R12 ;  /* 0x00000008ff0c7819 */ /* 0x000fe4000001160c */
[----:B-----5:R-:W-:Y:S02]  /*8680*/  FMNMX.FTZ R4, R4, R10, !PT ;  /* 0x0000000a04047209 */ /* 0x020fe40007810000 */
[----:B------:R-:W-:-:S02]  /*8690*/  PRMT R132, R14, 0x5410, R21 ;  /* 0x000054100e847816 */ /* 0x000fc40000000015 */
[--C-:B------:R-:W-:Y:S01]  /*86a0*/  PRMT R21, R13, 0x5410, R12.reuse ;  /* 0x000054100d157816 */ /* 0x100fe2000000000c */
[----:B------:R-:W5:Y:S01]  /*86b0*/  SHFL.BFLY PT, R10, R4, 0x1, 0x1f ;  /* 0x0c201f00040a7f89 */ /* 0x000f6200000e0000 */
[----:B------:R-:W-:Y:S02]  /*86c0*/  PRMT R12, R0, 0x7632, R12 ;  /* 0x00007632000c7816 */ /* 0x000fe4000000000c */
[----:B-1----:R-:W-:Y:S02]  /*86d0*/  FMNMX.FTZ R215, R7, R11, !PT ;  /* 0x0000000b07d77209 */ /* 0x002fe40007810000 */
[----:B------:R-:W-:Y:S02]  /*86e0*/  PRMT R7, R2, 0x7632, R7 ;  /* 0x0000763202077816 */ /* 0x000fe40000000007 */
[----:B------:R-:W-:Y:S02]  /*86f0*/  SHF.R.U32.HI R14, RZ, 0x18, R2 ;  /* 0x00000018ff0e7819 */ /* 0x000fe40000011602 */
[----:B------:R-:W-:-:S02]  /*8700*/  LOP3.LUT R2, R0, 0xffff, RZ, 0xc0, !PT ;  /* 0x0000ffff00027812 */ /* 0x000fc400078ec0ff */
[----:B------:R-:W-:Y:S02]  /*8710*/  LOP3.LUT R13, R0, 0xff, RZ, 0xc0, !PT ;  /* 0x000000ff000d7812 */ /* 0x000fe400078ec0ff */
[----:B------:R-:W-:Y:S02]  /*8720*/  SHF.R.U32.HI R11, RZ, 0x18, R0 ;  /* 0x00000018ff0b7819 */ /* 0x000fe40000011600 */
[----:B------:R-:W-:Y:S02]  /*8730*/  LOP3.LUT R0, R12, 0xff, RZ, 0xc0, !PT ;  /* 0x000000ff0c007812 */ /* 0x000fe400078ec0ff */
[----:B------:R-:W-:Y:S01]  /*8740*/  LOP3.LUT R16, R20, 0xff, RZ, 0xc0, !PT ;  /* 0x000000ff14107812 */ /* 0x000fe200078ec0ff */
[----:B------:R-:W1:Y:S01]  /*8750*/  LDC R12, c[0x0][0x4f8] ;  /* 0x00013e00ff0c7b82 */ /* 0x000e620000000800 */
[----:B------:R-:W-:Y:S02]  /*8760*/  SHF.R.U32.HI R2, RZ, 0x8, R2 ;  /* 0x00000008ff027819 */ /* 0x000fe40000011602 */
[----:B------:R-:W-:-:S02]  /*8770*/  FSETP.NEU.FTZ.AND P0, PT, R215, -INF , PT ;  /* 0xff800000d700780b */ /* 0x000fc40003f1d000 */
[----:B------:R-:W-:Y:S01]  /*8780*/  PRMT R29, R0, 0x5410, R11 ;  /* 0x00005410001d7816 */ /* 0x000fe2000000000b */
[----:B--2---:R-:W-:Y:S01]  /*8790*/  FMUL.FTZ R0, R215, UR7 ;  /* 0x00000007d7007c20 */ /* 0x004fe20008410000 */
[----:B------:R-:W-:Y:S02]  /*87a0*/  LOP3.LUT R7, R7, 0xff, RZ, 0xc0, !PT ;  /* 0x000000ff07077812 */ /* 0x000fe400078ec0ff */
[----:B---3--:R-:W-:Y:S02]  /*87b0*/  FMNMX.FTZ R216, R6, R8, !PT ;  /* 0x0000000806d87209 */ /* 0x008fe40007810000 */
[----:B------:R-:W-:Y:S02]  /*87c0*/  PRMT R16, R16, 0x5410, R28 ;  /* 0x0000541010107816 */ /* 0x000fe4000000001c */
[----:B------:R-:W-:Y:S02]  /*87d0*/  PRMT R28, R13, 0x5410, R2 ;  /* 0x000054100d1c7816 */ /* 0x000fe40000000002 */
[----:B------:R-:W-:-:S02]  /*87e0*/  FSEL R2, R215, RZ, P0 ;  /* 0x000000ffd7027208 */ /* 0x000fc40000000000 */
[----:B------:R-:W-:Y:S01]  /*87f0*/  PRMT R20, R7, 0x5410, R14 ;  /* 0x0000541007147816 */ /* 0x000fe2000000000e */
[C---:B------:R-:W-:Y:S01]  /*8800*/  FMUL.FTZ R7, R216.reuse, UR7 ;  /* 0x00000007d8077c20 */ /* 0x040fe20008410000 */
[----:B----4-:R-:W-:Y:S01]  /*8810*/  FMNMX.FTZ R209, R3, R9, !PT ;  /* 0x0000000903d17209 */ /* 0x010fe20007810000 */
[----:B------:R-:W-:Y:S01]  /*8820*/  FADD.FTZ R13, R135, -R2 ;  /* 0x80000002870d7221 */ /* 0x000fe20000010000 */
[----:B------:R-:W-:Y:S02]  /*8830*/  FSETP.NEU.FTZ.AND P6, PT, R216, -INF , PT ;  /* 0xff800000d800780b */ /* 0x000fe40003fdd000 */
[----:B------:R-:W-:Y:S02]  /*8840*/  FSEL R3, R0, RZ, P0 ;  /* 0x000000ff00037208 */ /* 0x000fe40000000000 */
[----:B------:R-:W-:Y:S02]  /*8850*/  FSEL R2, R216, RZ, P6 ;  /* 0x000000ffd8027208 */ /* 0x000fe40003000000 */
[----:B------:R-:W-:Y:S01]  /*8860*/  FSEL R7, R7, RZ, P6 ;  /* 0x000000ff07077208 */ /* 0x000fe20003000000 */
[--C-:B------:R-:W-:Y:S01]  /*8870*/  FFMA.FTZ R0, R19, UR7, -R3.reuse ;  /* 0x0000000713007c23 */ /* 0x100fe20008010803 */
[----:B------:R-:W-:Y:S01]  /*8880*/  FFMA.FTZ R6, R18, UR7, -R3 ;  /* 0x0000000712067c23 */ /* 0x000fe20008010803 */
[----:B------:R-:W-:Y:S01]  /*8890*/  FADD.FTZ R11, R134, -R2 ;  /* 0x80000002860b7221 */ /* 0x000fe20000010000 */
[----:B------:R-:W-:Y:S01]  /*88a0*/  FSETP.NEU.FTZ.AND P0, PT, R209, -INF , PT ;  /* 0xff800000d100780b */ /* 0x000fe20003f1d000 */
[----:B------:R2:W-:Y:S01]  /*88b0*/  MUFU.EX2 R184, R0 ;  /* 0x0000000000b87308 */ /* 0x0005e20000000800 */
[--C-:B------:R-:W-:Y:S01]  /*88c0*/  FFMA.FTZ R2, R23, UR7, -R7.reuse ;  /* 0x0000000717027c23 */ /* 0x100fe20008010807 */
[----:B-----5:R-:W-:Y:S01]  /*88d0*/  FMNMX.FTZ R213, R4, R10, !PT ;  /* 0x0000000a04d57209 */ /* 0x020fe20007810000 */
[--C-:B------:R-:W-:Y:S01]  /*88e0*/  FFMA.FTZ R9, R26, UR7, -R7.reuse ;  /* 0x000000071a097c23 */ /* 0x100fe20008010807 */
[----:B------:R1:W-:Y:S01]  /*88f0*/  MUFU.EX2 R143, R6 ;  /* 0x00000006008f7308 */ /* 0x0003e20000000800 */
[----:B------:R-:W-:Y:S01]  /*8900*/  FSEL R4, R209, RZ, P0 ;  /* 0x000000ffd1047208 */ /* 0x000fe20000000000 */
[----:B------:R-:W-:Y:S01]  /*8910*/  FMUL.FTZ R11, R11, UR7 ;  /* 0x000000070b0b7c20 */ /* 0x000fe20008410000 */
[----:B------:R-:W-:Y:S01]  /*8920*/  FSETP.NEU.FTZ.AND P5, PT, R213, -INF , PT ;  /* 0xff800000d500780b */ /* 0x000fe20003fbd000 */
[----:B------:R3:W-:Y:S01]  /*8930*/  MUFU.EX2 R18, R2 ;  /* 0x0000000200127308 */ /* 0x0007e20000000800 */
[----:B------:R-:W-:Y:S01]  /*8940*/  LOP3.LUT R15, R15, 0xff00ff, RZ, 0xc0, !PT ;  /* 0x00ff00ff0f0f7812 */ /* 0x000fe200078ec0ff */
[----:B------:R-:W-:Y:S01]  /*8950*/  FADD.FTZ R10, R137, -R4 ;  /* 0x80000004890a7221 */ /* 0x000fe20000010000 */
[----:B------:R-:W-:Y:S01]  /*8960*/  FSEL R8, R213, RZ, P5 ;  /* 0x000000ffd5087208 */ /* 0x000fe20002800000 */
[----:B------:R4:W-:Y:S01]  /*8970*/  MUFU.EX2 R135, R9 ;  /* 0x0000000900877308 */ /* 0x0009e20000000800 */
[----:B------:R-:W-:Y:S01]  /*8980*/  MOV R181, R245 ;  /* 0x000000f500b57202 */ /* 0x000fe20000000f00 */
[--C-:B--2---:R-:W-:Y:S01]  /*8990*/  FFMA.FTZ R0, R22, UR7, -R7.reuse ;  /* 0x0000000716007c23 */ /* 0x104fe20008010807 */
[----:B------:R-:W-:Y:S01]  /*89a0*/  FMUL.FTZ R22, R13, UR7 ;  /* 0x000000070d167c20 */ /* 0x000fe20008410000 */
[----:B------:R-:W-:Y:S01]  /*89b0*/  FADD.FTZ R17, R136, -R8 ;  /* 0x8000000888117221 */ /* 0x000fe20000010000 */
[----:B------:R-:W-:Y:S01]  /*89c0*/  FFMA.FTZ R8, R27, UR7, -R7 ;  /* 0x000000071b087c23 */ /* 0x000fe20008010807 */
[----:B------:R2:W5:Y:S01]  /*89d0*/  MUFU.EX2 R142, R0 ;  /* 0x00000000008e7308 */ /* 0x0005620000000800 */
[----:B-1----:R-:W-:Y:S01]  /*89e0*/  LOP3.LUT R6, R12, 0xff, RZ, 0xc0, !PT ;  /* 0x000000ff0c067812 */ /* 0x002fe200078ec0ff */
[----:B------:R-:W-:Y:S01]  /*89f0*/  FMUL.FTZ R19, R10, UR7 ;  /* 0x000000070a137c20 */ /* 0x000fe20008410000 */
[----:B------:R-:W-:Y:S01]  /*8a00*/  FMUL.FTZ R17, R17, UR7 ;  /* 0x0000000711117c20 */ /* 0x000fe20008410000 */
[----:B---3--:R-:W-:Y:S01]  /*8a10*/  FFMA.FTZ R2, R24, UR7, -R3 ;  /* 0x0000000718027c23 */ /* 0x008fe20008010803 */
[----:B------:R-:W-:Y:S01]  /*8a20*/  LEA R4, R6, R6, 0x10 ;  /* 0x0000000606047211 */ /* 0x000fe200078e80ff */
[----:B------:R-:W-:Y:S01]  /*8a30*/  FMUL.FTZ R6, R213, UR7 ;  /* 0x00000007d5067c20 */ /* 0x000fe20008410000 */
[----:B------:R1:W-:Y:S01]  /*8a40*/  MUFU.EX2 R180, R8 ;  /* 0x0000000800b47308 */ /* 0x0003e20000000800 */
[----:B----4-:R-:W-:-:S02]  /*8a50*/  LOP3.LUT R9, R217, 0x200, R243, 0xf8, !PT ;  /* 0x00000200d9097812 */ /* 0x010fc400078ef8f3 */
[--C-:B------:R-:W-:Y:S01]  /*8a60*/  HSET2.LE.AND R14, R16, R4.reuse, PT ;  /* 0x00000004100e7233 */ /* 0x100fe20003803000 */
[----:B------:R5:W-:Y:S01]  /*8a70*/  MUFU.EX2 R183, R2 ;  /* 0x0000000200b77308 */ /* 0x000be20000000800 */
[--C-:B------:R-:W-:Y:S01]  /*8a80*/  HSET2.LE.AND R15, R15, R4.reuse, PT ;  /* 0x000000040f0f7233 */ /* 0x100fe20003803000 */
[----:B------:R-:W-:Y:S01]  /*8a90*/  FMUL.FTZ R16, R209, UR7 ;  /* 0x00000007d1107c20 */ /* 0x000fe20008410000 */
[----:B--2---:R-:W-:Y:S01]  /*8aa0*/  FFMA.FTZ R0, R25, UR7, -R3 ;  /* 0x0000000719007c23 */ /* 0x004fe20008010803 */
[----:B------:R-:W-:Y:S01]  /*8ab0*/  FSEL R6, R6, RZ, P5 ;  /* 0x000000ff06067208 */ /* 0x000fe20002800000 */
[----:B------:R-:W2:Y:S01]  /*8ac0*/  MUFU.EX2 R22, R22 ;  /* 0x0000001600167308 */ /* 0x000ea20000000800 */
[----:B------:R-:W-:Y:S02]  /*8ad0*/  LEA R134, R9, UR5, 0x1 ;  /* 0x0000000509867c11 */ /* 0x000fe4000f8e08ff */
[----:B------:R-:W-:Y:S01]  /*8ae0*/  FSEL R16, R16, RZ, P0 ;  /* 0x000000ff10107208 */ /* 0x000fe20000000000 */
[----:B------:R3:W-:Y:S01]  /*8af0*/  MUFU.EX2 R23, R0 ;  /* 0x0000000000177308 */ /* 0x0007e20000000800 */
[----:B-1----:R-:W-:Y:S01]  /*8b00*/  FFMA.FTZ R8, R31, UR7, -R6 ;  /* 0x000000071f087c23 */ /* 0x002fe20008010806 */
[----:B------:R-:W1:Y:S01]  /*8b10*/  LDSM.16.MT88.4 R24, [R134+0xa000] ;  /* 0x00a000008618783b */ /* 0x000e620000004200 */
[--C-:B------:R-:W-:Y:S01]  /*8b20*/  HSET2.LE.AND R12, R21, R4.reuse, PT ;  /* 0x00000004150c7233 */ /* 0x100fe20003803000 */
[----:B------:R-:W-:Y:S01]  /*8b30*/  FFMA.FTZ R9, R34, UR7, -R16 ;  /* 0x0000000722097c23 */ /* 0x000fe20008010810 */
[----:B-----5:R-:W-:Y:S01]  /*8b40*/  F2FP.F16.F32.PACK_AB R2, R142, R18 ;  /* 0x000000128e02723e */ /* 0x020fe200000000ff */
[----:B------:R4:W-:Y:S01]  /*8b50*/  MUFU.EX2 R251, R8 ;  /* 0x0000000800fb7308 */ /* 0x0009e20000000800 */
[----:B------:R-:W-:-:S02]  /*8b60*/  HSET2.LE.AND R10, R132, R4, PT ;  /* 0x00000004840a7233 */ /* 0x000fc40003803000 */
[----:B------:R-:W-:Y:S01]  /*8b70*/  LOP3.LUT R15, R2, R15, RZ, 0xc0, !PT ;  /* 0x0000000f020f7212 */ /* 0x000fe200078ec0ff */
[--C-:B------:R-:W-:Y:S01]  /*8b80*/  FFMA.FTZ R2, R33, UR7, -R6.reuse ;  /* 0x0000000721027c23 */ /* 0x100fe20008010806 */
[----:B------:R5:W-:Y:S01]  /*8b90*/  MUFU.EX2 R241, R9 ;  /* 0x0000000900f17308 */ /* 0x000be20000000800 */
[-C--:B--2---:R-:W-:Y:S01]  /*8ba0*/  FMUL.FTZ R144, R144, R22.reuse ;  /* 0x0000001690907220 */ /* 0x084fe20000410000 */
[----:B------:R-:W-:Y:S01]  /*8bb0*/  FMUL.FTZ R145, R145, R22 ;  /* 0x0000001691917220 */ /* 0x000fe20000410000 */
[----:B---3--:R-:W-:Y:S01]  /*8bc0*/  F2FP.F16.F32.PACK_AB R0, R143, R184 ;  /* 0x000000b88f00723e */ /* 0x008fe200000000ff */
[----:B------:R2:W-:Y:S01]  /*8bd0*/  MUFU.EX2 R140, R2 ;  /* 0x00000002008c7308 */ /* 0x0005e20000000800 */
[----:B------:R-:W-:Y:S01]  /*8be0*/  MOV R182, R244 ;  /* 0x000000f400b67202 */ /* 0x000fe20000000f00 */
[----:B------:R-:W-:Y:S01]  /*8bf0*/  FMUL.FTZ R160, R160, R22 ;  /* 0x00000016a0a07220 */ /* 0x000fe20000410000 */
[----:B------:R-:W-:Y:S01]  /*8c00*/  LOP3.LUT R14, R0, R14, RZ, 0xc0, !PT ;  /* 0x0000000e000e7212 */ /* 0x000fe200078ec0ff */
[--C-:B------:R-:W-:Y:S01]  /*8c10*/  FFMA.FTZ R0, R30, UR7, -R6.reuse ;  /* 0x000000071e007c23 */ /* 0x100fe20008010806 */
[----:B----4-:R-:W-:Y:S01]  /*8c20*/  FFMA.FTZ R8, R32, UR7, -R6 ;  /* 0x0000000720087c23 */ /* 0x010fe20008010806 */
[----:B------:R3:W4:Y:S01]  /*8c30*/  MUFU.EX2 R21, R11 ;  /* 0x0000000b00157308 */ /* 0x0007220000000800 */
[-C--:B------:R-:W-:Y:S01]  /*8c40*/  FMUL.FTZ R161, R161, R22.reuse ;  /* 0x00000016a1a17220 */ /* 0x080fe20000410000 */
[-C--:B------:R-:W-:Y:S01]  /*8c50*/  FMUL.FTZ R172, R172, R22.reuse ;  /* 0x00000016acac7220 */ /* 0x080fe20000410000 */
[-C--:B------:R-:W-:Y:S01]  /*8c60*/  FMUL.FTZ R173, R173, R22.reuse ;  /* 0x00000016adad7220 */ /* 0x080fe20000410000 */
[----:B------:R1:W1:Y:S01]  /*8c70*/  MUFU.EX2 R137, R0 ;  /* 0x0000000000897308 */ /* 0x0002620000000800 */
[--C-:B-----5:R-:W-:Y:S01]  /*8c80*/  FFMA.FTZ R9, R133, UR7, -R16.reuse ;  /* 0x0000000785097c23 */ /* 0x120fe20008010810 */
[-C--:B------:R-:W-:Y:S01]  /*8c90*/  FMUL.FTZ R36, R36, R22.reuse ;  /* 0x0000001624247220 */ /* 0x080fe20000410000 */
[-C--:B------:R-:W-:Y:S01]  /*8ca0*/  FMUL.FTZ R37, R37, R22.reuse ;  /* 0x0000001625257220 */ /* 0x080fe20000410000 */
[--C-:B--2---:R-:W-:Y:S01]  /*8cb0*/  FFMA.FTZ R2, R35, UR7, -R16.reuse ;  /* 0x0000000723027c23 */ /* 0x104fe20008010810 */
[----:B------:R2:W-:Y:S01]  /*8cc0*/  MUFU.EX2 R136, R8 ;  /* 0x0000000800887308 */ /* 0x0005e20000000800 */
[-C--:B------:R-:W-:Y:S01]  /*8cd0*/  FMUL.FTZ R48, R48, R22.reuse ;  /* 0x0000001630307220 */ /* 0x080fe20000410000 */
[-C--:B------:R-:W-:Y:S01]  /*8ce0*/  FMUL.FTZ R49, R49, R22.reuse ;  /* 0x0000001631317220 */ /* 0x080fe20000410000 */
[----:B------:R-:W-:Y:S01]  /*8cf0*/  FMUL.FTZ R156, R156, R22 ;  /* 0x000000169c9c7220 */ /* 0x000fe20000410000 */
[----:B------:R5:W-:Y:S01]  /*8d00*/  MUFU.EX2 R217, R2 ;  /* 0x0000000200d97308 */ /* 0x000be20000000800 */
[----:B---3--:R-:W-:Y:S01]  /*8d10*/  LOP3.LUT R11, R139, 0xff00ff, RZ, 0xc0, !PT ;  /* 0x00ff00ff8b0b7812 */ /* 0x008fe200078ec0ff */
[-C--:B----4-:R-:W-:Y:S01]  /*8d20*/  FMUL.FTZ R146, R146, R21.reuse ;  /* 0x0000001592927220 */ /* 0x090fe20000410000 */
[----:B------:R-:W-:Y:S01]  /*8d30*/  FMUL.FTZ R147, R147, R21 ;  /* 0x0000001593937220 */ /* 0x000fe20000410000 */
[----:B------:R-:W-:Y:S01]  /*8d40*/  MUFU.EX2 R203, R9 ;  /* 0x0000000900cb7308 */ /* 0x000fe20000000800 */
[----:B-1----:R-:W-:Y:S01]  /*8d50*/  F2FP.F16.F32.PACK_AB R0, R183, R23 ;  /* 0x00000017b700723e */ /* 0x002fe200000000ff */
[-C--:B------:R-:W-:Y:S01]  /*8d60*/  FMUL.FTZ R162, R162, R21.reuse ;  /* 0x00000015a2a27220 */ /* 0x080fe20000410000 */
[--C-:B------:R-:W-:Y:S01]  /*8d70*/  HSET2.LE.AND R11, R11, R4.reuse, PT ;  /* 0x000000040b0b7233 */ /* 0x100fe20003803000 */
[----:B------:R-:W1:Y:S01]  /*8d80*/  MUFU.EX2 R19, R19 ;  /* 0x0000001300137308 */ /* 0x000e620000000800 */
[----:B------:R-:W-:Y:S01]  /*8d90*/  LOP3.LUT R12, R0, R12, RZ, 0xc0, !PT ;  /* 0x0000000c000c7212 */ /* 0x000fe200078ec0ff */
[----:B--2---:R-:W-:Y:S01]  /*8da0*/  FFMA.FTZ R8, R138, UR7, -R16 ;  /* 0x000000078a087c23 */ /* 0x004fe20008010810 */
[--C-:B------:R-:W-:Y:S01]  /*8db0*/  HSET2.LE.AND R0, R20, R4.reuse, PT ;  /* 0x0000000414007233 */ /* 0x100fe20003803000 */
[-C--:B------:R-:W-:Y:S01]  /*8dc0*/  FMUL.FTZ R163, R163, R21.reuse ;  /* 0x00000015a3a37220 */ /* 0x080fe20000410000 */
[----:B------:R-:W2:Y:S01]  /*8dd0*/  MUFU.EX2 R20, R17 ;  /* 0x0000001100147308 */ /* 0x000ea20000000800 */
[----:B-----5:R-:W-:Y:S01]  /*8de0*/  F2FP.F16.F32.PACK_AB R2, R135, R180 ;  /* 0x000000b48702723e */ /* 0x020fe200000000ff */
[-C--:B------:R-:W-:Y:S01]  /*8df0*/  FMUL.FTZ R174, R174, R21.reuse ;  /* 0x00000015aeae7220 */ /* 0x080fe20000410000 */
[-C--:B------:R-:W-:Y:S01]  /*8e00*/  FMUL.FTZ R175, R175, R21.reuse ;  /* 0x00000015afaf7220 */ /* 0x080fe20000410000 */
[----:B------:R3:W4:Y:S01]  /*8e10*/  MUFU.EX2 R243, R8 ;  /* 0x0000000800f37308 */ /* 0x0007220000000800 */
[----:B------:R-:W-:Y:S01]  /*8e20*/  LOP3.LUT R13, R2, R0, RZ, 0xc0, !PT ;  /* 0x00000000020d7212 */ /* 0x000fe200078ec0ff */
[-C--:B------:R-:W-:Y:S01]  /*8e30*/  FMUL.FTZ R38, R38, R21.reuse ;  /* 0x0000001526267220 */ /* 0x080fe20000410000 */
[--C-:B------:R-:W-:Y:S01]  /*8e40*/  HSET2.LE.AND R0, R28, R4.reuse, PT ;  /* 0x000000041c007233 */ /* 0x100fe20003803000 */
[----:B------:R-:W-:Y:S01]  /*8e50*/  FMUL.FTZ R39, R39, R21 ;  /* 0x0000001527277220 */ /* 0x000fe20000410000 */
[----:B------:R-:W-:Y:S01]  /*8e60*/  F2FP.F16.F32.PACK_AB R2, R137, R251 ;  /* 0x000000fb8902723e */ /* 0x000fe200000000ff */
[-C--:B-1----:R-:W-:Y:S01]  /*8e70*/  FMUL.FTZ R150, R150, R19.reuse ;  /* 0x0000001396967220 */ /* 0x082fe20000410000 */
[-C--:B------:R-:W-:Y:S01]  /*8e80*/  FMUL.FTZ R151, R151, R19.reuse ;  /* 0x0000001397977220 */ /* 0x080fe20000410000 */
[-C--:B------:R-:W-:Y:S01]  /*8e90*/  FMUL.FTZ R166, R166, R19.reuse ;  /* 0x00000013a6a67220 */ /* 0x080fe20000410000 */
[----:B------:R-:W-:Y:S01]  /*8ea0*/  FMUL.FTZ R167, R167, R19 ;  /* 0x00000013a7a77220 */ /* 0x000fe20000410000 */
[-C--:B--2---:R-:W-:Y:S01]  /*8eb0*/  FMUL.FTZ R148, R148, R20.reuse ;  /* 0x0000001494947220 */ /* 0x084fe20000410000 */
[----:B------:R-:W-:Y:S01]  /*8ec0*/  FMUL.FTZ R149, R149, R20 ;  /* 0x0000001495957220 */ /* 0x000fe20000410000 */
[----:B------:R-:W-:Y:S01]  /*8ed0*/  MOV R17, R180 ;  /* 0x000000b400117202 */ /* 0x000fe20000000f00 */
[----:B------:R-:W-:Y:S01]  /*8ee0*/  FMUL.FTZ R164, R164, R20 ;  /* 0x00000014a4a47220 */ /* 0x000fe20000410000 */
[----:B---3--:R-:W-:Y:S01]  /*8ef0*/  LOP3.LUT R8, R2, R0, RZ, 0xc0, !PT ;  /* 0x0000000002087212 */ /* 0x008fe200078ec0ff */
[-C--:B------:R-:W-:Y:S01]  /*8f00*/  FMUL.FTZ R165, R165, R20.reuse ;  /* 0x00000014a5a57220 */ /* 0x080fe20000410000 */
[----:B------:R-:W-:Y:S01]  /*8f10*/  HSET2.LE.AND R0, R29, R4, PT ;  /* 0x000000041d007233 */ /* 0x000fe20003803000 */
[-C--:B------:R-:W-:Y:S01]  /*8f20*/  FMUL.FTZ R168, R168, R20.reuse ;  /* 0x00000014a8a87220 */ /* 0x080fe20000410000 */
[----:B------:R-:W-:Y:S01]  /*8f30*/  F2FP.F16.F32.PACK_AB R2, R241, R217 ;  /* 0x000000d9f102723e */ /* 0x000fe200000000ff */
[----:B------:R-:W-:Y:S01]  /*8f40*/  FMUL.FTZ R169, R169, R20 ;  /* 0x00000014a9a97220 */ /* 0x000fe20000410000 */
[----:B------:R-:W-:Y:S01]  /*8f50*/  MOV R180, R246 ;  /* 0x000000f600b47202 */ /* 0x000fe20000000f00 */
[-C--:B------:R-:W-:Y:S01]  /*8f60*/  FMUL.FTZ R170, R170, R19.reuse ;  /* 0x00000013aaaa7220 */ /* 0x080fe20000410000 */
[----:B------:R-:W-:Y:S01]  /*8f70*/  LOP3.LUT R9, R2, R0, RZ, 0xc0, !PT ;  /* 0x0000000002097212 */ /* 0x000fe200078ec0ff */
[-C--:B------:R-:W-:Y:S01]  /*8f80*/  HMMA.16816.F32 R244, R12, R24.reuse, R144 ;  /* 0x000000180cf4723c */ /* 0x080fe20000001890 */
[----:B------:R-:W-:Y:S01]  /*8f90*/  F2FP.F16.F32.PACK_AB R0, R136, R140 ;  /* 0x0000008c8800723e */ /* 0x000fe200000000ff */
[----:B------:R-:W-:Y:S01]  /*8fa0*/  FMUL.FTZ R171, R171, R19 ;  /* 0x00000013abab7220 */ /* 0x000fe20000410000 */
[----:B----4-:R-:W-:Y:S01]  /*8fb0*/  F2FP.F16.F32.PACK_AB R2, R203, R243 ;  /* 0x000000f3cb02723e */ /* 0x010fe200000000ff */
[----:B------:R-:W-:Y:S01]  /*8fc0*/  FMUL.FTZ R40, R40, R20 ;  /* 0x0000001428287220 */ /* 0x000fe20000410000 */
[----:B------:R-:W-:Y:S01]  /*8fd0*/  LOP3.LUT R10, R0, R10, RZ, 0xc0, !PT ;  /* 0x0000000a000a7212 */ /* 0x000fe200078ec0ff */
[-C--:B------:R-:W-:Y:S01]  /*8fe0*/  FMUL.FTZ R41, R41, R20.reuse ;  /* 0x0000001429297220 */ /* 0x080fe20000410000 */
[----:B------:R-:W-:Y:S01]  /*8ff0*/  LOP3.LUT R11, R2, R11, RZ, 0xc0, !PT ;  /* 0x0000000b020b7212 */ /* 0x000fe200078ec0ff */
[-C--:B------:R-:W-:Y:S01]  /*9000*/  FMUL.FTZ R42, R42, R19.reuse ;  /* 0x000000132a2a7220 */ /* 0x080fe20000410000 */
[----:B------:R-:W-:Y:S01]  /*9010*/  SEL R2, R212, 0xffffffe0, !P4 ;  /* 0xffffffe0d4027807 */ /* 0x000fe20006000000 */
[-C--:B------:R-:W-:Y:S01]  /*9020*/  FMUL.FTZ R43, R43, R19.reuse ;  /* 0x000000132b2b7220 */ /* 0x080fe20000410000 */
[----:B------:R-:W-:Y:S01]  /*9030*/  IADD3 R0, PT, PT, R134, 0xa000, RZ ;  /* 0x0000a00086007810 */ /* 0x000fe20007ffe0ff */
[----:B------:R-:W-:Y:S01]  /*9040*/  FMUL.FTZ R44, R44, R20 ;  /* 0x000000142c2c7220 */ /* 0x000fe20000410000 */
[C---:B------:R-:W-:Y:S01]  /*9050*/  IADD3 R133, PT, PT, R134.reuse, R2, RZ ;  /* 0x0000000286857210 */ /* 0x040fe20007ffe0ff */
[----:B------:R-:W-:Y:S01]  /*9060*/  HMMA.16816.F32 R148, R8, R24, R148 ;  /* 0x000000180894723c */ /* 0x000fe20000001894 */
[----:B------:R-:W-:Y:S01]  /*9070*/  IADD3 R24, PT, PT, R134, 0xa040, RZ ;  /* 0x0000a04086187810 */ /* 0x000fe20007ffe0ff */
[----:B------:R-:W-:Y:S01]  /*9080*/  FMUL.FTZ R45, R45, R20 ;  /* 0x000000142d2d7220 */ /* 0x000fe20000410000 */
[----:B------:R-:W-:Y:S01]  /*9090*/  @P2 IADD3 R24, PT, PT, R0, -0x40, RZ ;  /* 0xffffffc000182810 */ /* 0x000fe20007ffe0ff */
[----:B------:R-:W1:Y:S01]  /*90a0*/  LDSM.16.MT88.4 R28, [R133+0xa000] ;  /* 0x00a00000851c783b */ /* 0x000e620000004200 */
[-C--:B------:R-:W-:Y:S01]  /*90b0*/  FMUL.FTZ R46, R46, R19.reuse ;  /* 0x000000132e2e7220 */ /* 0x080fe20000410000 */
[----:B------:R-:W-:Y:S01]  /*90c0*/  FMUL.FTZ R47, R47, R19 ;  /* 0x000000132f2f7220 */ /* 0x000fe20000410000 */
[-C--:B------:R-:W-:Y:S01]  /*90d0*/  FMUL.FTZ R50, R50, R21.reuse ;  /* 0x0000001532327220 */ /* 0x080fe20000410000 */
[----:B------:R-:W2:Y:S01]  /*90e0*/  LDSM.16.MT88.4 R32, [R24] ;  /* 0x000000001820783b */ /* 0x000ea20000004200 */
[-C--:B------:R-:W-:Y:S01]  /*90f0*/  FMUL.FTZ R51, R51, R21.reuse ;  /* 0x0000001533337220 */ /* 0x080fe20000410000 */
[----:B------:R-:W-:Y:S01]  /*9100*/  IADD3 R132, PT, PT, R2, R24, RZ ;  /* 0x0000001802847210 */ /* 0x000fe20007ffe0ff */
        /* <DEDUP_REMOVED lines=49> */
[-C--:B------:R-:W-:Y:S01]  /*9420*/  HMMA.16816.F32 R168, R8, R30.reuse, R168 ;  /* 0x0000001e08a8723c */ /* 0x080fe200000018a8 */
[----:B------:R-:W-:Y:S01]  /*9430*/  MOV R0, R142 ;  /* 0x0000008e00007202 */ /* 0x000fe20000000f00 */
[----:B------:R-:W-:Y:S01]  /*9440*/  FMUL.FTZ R52, R52, R22 ;  /* 0x0000001634347220 */ /* 0x000fe20000410000 */
[----:B------:R-:W-:Y:S01]  /*9450*/  MOV R25, R136 ;  /* 0x0000008800197202 */ /* 0x000fe20000000f00 */
        /* <DEDUP_REMOVED lines=9> */
[----:B------:R-:W-:Y:S01]  /*94f0*/  FMUL.FTZ R66, R66, R21 ;  /* 0x0000001542427220 */ /* 0x000fe20000410000 */
[----:B------:R-:W-:Y:S01]  /*9500*/  MOV R175, R181 ;  /* 0x000000b500af7202 */ /* 0x000fe20000000f00 */
[-C--:B------:R-:W-:Y:S01]  /*9510*/  FMUL.FTZ R67, R67, R21.reuse ;  /* 0x0000001543437220 */ /* 0x080fe20000410000 */
[-C--:B--2---:R-:W-:Y:S01]  /*9520*/  HMMA.16816.F32 R224, R12, R32.reuse, R36 ;  /* 0x000000200ce0723c */ /* 0x084fe20000001824 */
[----:B------:R-:W2:Y:S01]  /*9530*/  LDSM.16.MT88.4 R36, [R134+0xb000] ;  /* 0x00b000008624783b */ /* 0x000ea20000004200 */
[-C--:B------:R-:W-:Y:S01]  /*9540*/  FMUL.FTZ R84, R84, R22.reuse ;  /* 0x0000001654547220 */ /* 0x080fe20000410000 */
[-C--:B------:R-:W-:Y:S01]  /*9550*/  FMUL.FTZ R85, R85, R22.reuse ;  /* 0x0000001655557220 */ /* 0x080fe20000410000 */
[-C--:B------:R-:W-:Y:S01]  /*9560*/  FMUL.FTZ R86, R86, R21.reuse ;  /* 0x0000001556567220 */ /* 0x080fe20000410000 */
[-C--:B------:R-:W-:Y:S01]  /*9570*/  FMUL.FTZ R87, R87, R21.reuse ;  /* 0x0000001557577220 */ /* 0x080fe20000410000 */
[-C--:B------:R-:W-:Y:S01]  /*9580*/  FMUL.FTZ R68, R68, R22.reuse ;  /* 0x0000001644447220 */ /* 0x080fe20000410000 */
[-C--:B------:R-:W-:Y:S01]  /*9590*/  FMUL.FTZ R69, R69, R22.reuse ;  /* 0x0000001645457220 */ /* 0x080fe20000410000 */
[C---:B------:R-:W-:Y:S01]  /*95a0*/  HMMA.16816.F32 R160, R8.reuse, R32, R40 ;  /* 0x0000002008a0723c */ /* 0x040fe20000001828 */
[----:B------:R-:W-:Y:S01]  /*95b0*/  LDSM.16.MT88.4 R40, [R24+0x1000] ;  /* 0x001000001828783b */ /* 0x000fe20000004200 */
[-C--:B------:R-:W-:Y:S01]  /*95c0*/  FMUL.FTZ R70, R70, R21.reuse ;  /* 0x0000001546467220 */ /* 0x080fe20000410000 */
[-C--:B------:R-:W-:Y:S01]  /*95d0*/  FMUL.FTZ R71, R71, R21.reuse ;  /* 0x0000001547477220 */ /* 0x080fe20000410000 */
[-C--:B------:R-:W-:Y:S01]  /*95e0*/  FMUL.FTZ R80, R80, R22.reuse ;  /* 0x0000001650507220 */ /* 0x080fe20000410000 */
[-C--:B------:R-:W-:Y:S01]  /*95f0*/  FMUL.FTZ R81, R81, R22.reuse ;  /* 0x0000001651517220 */ /* 0x080fe20000410000 */
[-C--:B------:R-:W-:Y:S01]  /*9600*/  FMUL.FTZ R82, R82, R21.reuse ;  /* 0x0000001552527220 */ /* 0x080fe20000410000 */
[-C--:B------:R-:W-:Y:S01]  /*9610*/  FMUL.FTZ R83, R83, R21.reuse ;  /* 0x0000001553537220 */ /* 0x080fe20000410000 */
[-C--:B------:R-:W-:Y:S01]  /*9620*/  HMMA.16816.F32 R144, R8, R34.reuse, R44 ;  /* 0x000000220890723c */ /* 0x080fe2000000182c */
[----:B------:R-:W-:Y:S01]  /*9630*/  LDSM.16.MT88.4 R44, [R132+0x1000] ;  /* 0x00100000842c783b */ /* 0x000fe20000004200 */
[-C--:B------:R-:W-:Y:S01]  /*9640*/  FMUL.FTZ R96, R96, R22.reuse ;  /* 0x0000001660607220 */ /* 0x080fe20000410000 */
[-C--:B------:R-:W-:Y:S01]  /*9650*/  FMUL.FTZ R97, R97, R22.reuse ;  /* 0x0000001661617220 */ /* 0x080fe20000410000 */
[-C--:B------:R-:W-:Y:S01]  /*9660*/  FMUL.FTZ R98, R98, R21.reuse ;  /* 0x0000001562627220 */ /* 0x080fe20000410000 */
[----:B------:R-:W-:Y:S01]  /*9670*/  FMUL.FTZ R99, R99, R21 ;  /* 0x0000001563637220 */ /* 0x000fe20000410000 */
[----:B------:R-:W-:Y:S01]  /*9680*/  MOV R172, R137 ;  /* 0x0000008900ac7202 */ /* 0x000fe20000000f00 */
[-C--:B------:R-:W-:Y:S01]  /*9690*/  FMUL.FTZ R100, R100, R22.reuse ;  /* 0x0000001664647220 */ /* 0x080fe20000410000 */
[C---:B------:R-:W-:Y:S01]  /*96a0*/  HMMA.16816.F32 R204, R12.reuse, R34, R48 ;  /* 0x000000220ccc723c */ /* 0x040fe20000001830 */
[----:B------:R-:W3:Y:S01]  /*96b0*/  LDSM.16.MT88.4 R32, [R133+0xb000] ;  /* 0x00b000008520783b */ /* 0x000ee20000004200 */
[----:B------:R-:W-:Y:S01]  /*96c0*/  MOV R51, R143 ;  /* 0x0000008f00337202 */ /* 0x000fe20000000f00 */
[----:B------:R-:W-:Y:S01]  /*96d0*/  FMUL.FTZ R101, R101, R22 ;  /* 0x0000001665657220 */ /* 0x000fe20000410000 */
[----:B------:R-:W-:Y:S01]  /*96e0*/  MOV R50, R18 ;  /* 0x0000001200327202 */ /* 0x000fe20000000f00 */
[-C--:B------:R-:W-:Y:S01]  /*96f0*/  FMUL.FTZ R102, R102, R21.reuse ;  /* 0x0000001566667220 */ /* 0x080fe20000410000 */
[-C--:B------:R-:W-:Y:S01]  /*9700*/  FMUL.FTZ R103, R103, R21.reuse ;  /* 0x0000001567677220 */ /* 0x080fe20000410000 */
[----:B------:R-:W-:Y:S01]  /*9710*/  FMUL.FTZ R112, R112, R22 ;  /* 0x0000001670707220 */ /* 0x000fe20000410000 */
[-C--:B------:R-:W-:Y:S01]  /*9720*/  HMMA.16816.F32 R236, R12, R26.reuse, R156 ;  /* 0x0000001a0cec723c */ /* 0x080fe2000000189c */
[----:B------:R-:W-:Y:S01]  /*9730*/  MOV R159, R140 ;  /* 0x0000008c009f7202 */ /* 0x000fe20000000f00 */
[----:B------:R-:W-:Y:S01]  /*9740*/  FMUL.FTZ R113, R113, R22 ;  /* 0x0000001671717220 */ /* 0x000fe20000410000 */
[----:B------:R-:W-:Y:S01]  /*9750*/  MOV R157, R184 ;  /* 0x000000b8009d7202 */ /* 0x000fe20000000f00 */
[----:B------:R-:W-:Y:S01]  /*9760*/  FMUL.FTZ R114, R114, R21 ;  /* 0x0000001572727220 */ /* 0x000fe20000410000 */
[----:B------:R-:W-:Y:S01]  /*9770*/  MOV R49, R159 ;  /* 0x0000009f00317202 */ /* 0x000fe20000000f00 */
[----:B------:R-:W-:Y:S01]  /*9780*/  FMUL.FTZ R115, R115, R21 ;  /* 0x0000001573737220 */ /* 0x000fe20000410000 */
[----:B------:R-:W-:Y:S01]  /*9790*/  MOV R159, R23 ;  /* 0x00000017009f7202 */ /* 0x000fe20000000f00 */
[C---:B------:R-:W-:Y:S01]  /*97a0*/  HMMA.16816.F32 R152, R8.reuse, R26, R152 ;  /* 0x0000001a0898723c */ /* 0x040fe20000001898 */
[----:B------:R-:W-:Y:S01]  /*97b0*/  MOV R156, R180 ;  /* 0x000000b4009c7202 */ /* 0x000fe20000000f00 */
[-C--:B------:R-:W-:Y:S01]  /*97c0*/  FMUL.FTZ R116, R116, R22.reuse ;  /* 0x0000001674747220 */ /* 0x080fe20000410000 */
[----:B------:R-:W-:Y:S01]  /*97d0*/  MOV R158, R185 ;  /* 0x000000b9009e7202 */ /* 0x000fe20000000f00 */
[-C--:B------:R-:W-:Y:S01]  /*97e0*/  FMUL.FTZ R117, R117, R22.reuse ;  /* 0x0000001675757220 */ /* 0x080fe20000410000 */
[-C--:B------:R-:W-:Y:S01]  /*97f0*/  FMUL.FTZ R118, R118, R21.reuse ;  /* 0x0000001576767220 */ /* 0x080fe20000410000 */
[-C--:B------:R-:W-:Y:S01]  /*9800*/  FMUL.FTZ R119, R119, R21.reuse ;  /* 0x0000001577777220 */ /* 0x080fe20000410000 */
[-C--:B------:R-:W-:Y:S01]  /*9810*/  FMUL.FTZ R128, R128, R22.reuse ;  /* 0x0000001680807220 */ /* 0x080fe20000410000 */
[----:B-1----:R-:W-:Y:S01]  /*9820*/  HMMA.16816.F32 R56, R8, R28, R56 ;  /* 0x0000001c0838723c */ /* 0x002fe20000001838 */
[----:B------:R-:W-:Y:S01]  /*9830*/  FMUL.FTZ R129, R129, R22 ;  /* 0x0000001681817220 */ /* 0x000fe20000410000 */
[-C--:B------:R-:W-:Y:S01]  /*9840*/  FMUL.FTZ R130, R130, R21.reuse ;  /* 0x0000001582827220 */ /* 0x080fe20000410000 */
[----:B------:R-:W-:-:S05]  /*9850*/  FMUL.FTZ R131, R131, R21 ;  /* 0x0000001583837220 */ /* 0x000fca0000410000 */
[C---:B------:R-:W-:Y:S08]  /*9860*/  HMMA.16816.F32 R60, R8.reuse, R30, R60 ;  /* 0x0000001e083c723c */ /* 0x040ff0000000183c */
[C---:B--2---:R-:W-:Y:S08]  /*9870*/  HMMA.16816.F32 R72, R8.reuse, R36, R72 ;  /* 0x000000240848723c */ /* 0x044ff00000001848 */
[C---:B------:R-:W-:Y:S08]  /*9880*/  HMMA.16816.F32 R76, R8.reuse, R38, R76 ;  /* 0x00000026084c723c */ /* 0x040ff0000000184c */
[C---:B---3--:R-:W-:Y:S08]  /*9890*/  HMMA.16816.F32 R88, R8.reuse, R32, R88 ;  /* 0x000000200858723c */ /* 0x048ff00000001858 */
[C---:B------:R-:W-:Y:S08]  /*98a0*/  HMMA.16816.F32 R92, R8.reuse, R34, R92 ;  /* 0x00000022085c723c */ /* 0x040ff0000000185c */
[C---:B------:R-:W-:Y:S08]  /*98b0*/  HMMA.16816.F32 R104, R8.reuse, R40, R104 ;  /* 0x000000280868723c */ /* 0x040ff00000001868 */
[C---:B------:R-:W-:Y:S08]  /*98c0*/  HMMA.16816.F32 R108, R8.reuse, R42, R108 ;  /* 0x0000002a086c723c */ /* 0x040ff0000000186c */
[C---:B------:R-:W-:Y:S08]  /*98d0*/  HMMA.16816.F32 R120, R8.reuse, R44, R120 ;  /* 0x0000002c0878723c */ /* 0x040ff00000001878 */
[----:B------:R-:W-:Y:S01]  /*98e0*/  HMMA.16816.F32 R140, R8, R46, R124 ;  /* 0x0000002e088c723c */ /* 0x000fe2000000187c */
[----:B------:R-:W-:-:S05]  /*98f0*/  IMAD.WIDE.U32 R8, R192, -0x2daee0ad, RZ ;  /* 0xd2511f53c0087825 */ /* 0x000fca00078e00ff */
[----:B------:R-:W-:Y:S02]  /*9900*/  LOP3.LUT R2, R250, UR6, R9, 0x96, !PT ;  /* 0x00000006fa027c12 */ /* 0x000fe4000f8e9609 */
[----:B------:R-:W-:Y:S01]  /*9910*/  MOV R250, R25 ;  /* 0x0000001900fa7202 */ /* 0x000fe20000000f00 */
[C---:B------:R-:W-:Y:S01]  /*9920*/  HMMA.16816.F32 R180, R12.reuse, R28, R52 ;  /* 0x0000001c0cb4723c */ /* 0x040fe20000001834 */
[----:B------:R-:W-:Y:S02]  /*9930*/  MOV R26, R8 ;  /* 0x00000008001a7202 */ /* 0x000fe40000000f00 */
[C---:B------:R-:W-:Y:S02]  /*9940*/  PRMT R27, R8.reuse, 0x7771, RZ ;  /* 0x00007771081b7816 */ /* 0x040fe400000000ff */
[C---:B------:R-:W-:Y:S02]  /*9950*/  PRMT R25, R8.reuse, 0x7773, RZ ;  /* 0x0000777308197816 */ /* 0x040fe400000000ff */
[----:B------:R-:W-:Y:S01]  /*9960*/  PRMT R11, R8, 0x7772, RZ ;  /* 0x00007772080b7816 */ /* 0x000fe200000000ff */
[----:B------:R-:W-:Y:S01]  /*9970*/  IMAD.WIDE.U32 R8, R201, -0x2daee0ad, RZ ;  /* 0xd2511f53c9087825 */ /* 0x000fe200078e00ff */
[----:B------:R-:W-:Y:S01]  /*9980*/  MOV R201, R0 ;  /* 0x0000000000c97202 */ /* 0x000fe20000000f00 */
[----:B------:R-:W-:Y:S01]  /*9990*/  HMMA.16816.F32 R184, R12, R30, R64 ;  /* 0x0000001e0cb8723c */ /* 0x000fe20000001840 */
[----:B------:R-:W-:Y:S01]  /*99a0*/  PRMT R30, R11, 0x5410, R25 ;  /* 0x000054100b1e7816 */ /* 0x000fe20000000019 */
[----:B------:R-:W-:Y:S01]  /*99b0*/  LDSM.16.MT88.4 R64, [R132+0x800] ;  /* 0x000800008440783b */ /* 0x000fe20000004200 */
[----:B------:R-:W-:-:S02]  /*99c0*/  LOP3.LUT R0, R202, UR6, R9, 0x96, !PT ;  /* 0x00000006ca007c12 */ /* 0x000fc4000f8e9609 */
[----:B------:R-:W-:Y:S02]  /*99d0*/  MOV R202, R51 ;  /* 0x0000003300ca7202 */ /* 0x000fe40000000f00 */
[----:B------:R-:W-:Y:S01]  /*99e0*/  MOV R51, R157 ;  /* 0x0000009d00337202 */ /* 0x000fe20000000f00 */
[C---:B------:R-:W-:Y:S01]  /*99f0*/  HMMA.16816.F32 R84, R12.reuse, R32, R84 ;  /* 0x000000200c54723c */ /* 0x040fe20000001854 */
[----:B------:R-:W-:Y:S02]  /*9a00*/  MOV R157, R17 ;  /* 0x00000011009d7202 */ /* 0x000fe40000000f00 */
[----:B------:R-:W-:Y:S02]  /*9a10*/  MOV R17, R8 ;  /* 0x0000000800117202 */ /* 0x000fe40000000f00 */
[C---:B------:R-:W-:Y:S02]  /*9a20*/  PRMT R23, R8.reuse, 0x7771, RZ ;  /* 0x0000777108177816 */ /* 0x040fe400000000ff */
[C---:B------:R-:W-:Y:S01]  /*9a30*/  PRMT R18, R8.reuse, 0x7773, RZ ;  /* 0x0000777308127816 */ /* 0x040fe200000000ff */
[----:B------:R-:W-:Y:S01]  /*9a40*/  HMMA.16816.F32 R68, R12, R36, R68 ;  /* 0x000000240c44723c */ /* 0x000fe20000001844 */
[----:B------:R-:W-:-:S02]  /*9a50*/  PRMT R10, R8, 0x7772, RZ ;  /* 0x00007772080a7816 */ /* 0x000fc400000000ff */
[----:B------:R-:W-:Y:S02]  /*9a60*/  LOP3.LUT R8, R17, 0xff, RZ, 0xc0, !PT ;  /* 0x000000ff11087812 */ /* 0x000fe400078ec0ff */
[----:B------:R-:W-:Y:S02]  /*9a70*/  PRMT R29, R10, 0x5410, R18 ;  /* 0x000054100a1d7816 */ /* 0x000fe40000000012 */
[----:B------:R-:W-:Y:S01]  /*9a80*/  LOP3.LUT R9, R26, 0xff, RZ, 0xc0, !PT ;  /* 0x000000ff1a097812 */ /* 0x000fe200078ec0ff */
[----:B------:R-:W-:Y:S01]  /*9a90*/  HMMA.16816.F32 R136, R12, R38, R80 ;  /* 0x000000260c88723c */ /* 0x000fe20000001850 */
[----:B------:R-:W-:Y:S01]  /*9aa0*/  PRMT R18, R8, 0x5410, R23 ;  /* 0x0000541008127816 */ /* 0x000fe20000000017 */
[----:B------:R-:W-:Y:S01]  /*9ab0*/  FFMA.FTZ R23, R179, UR7, -R16 ;  /* 0x00000007b3177c23 */ /* 0x000fe20008010810 */
[----:B------:R-:W-:Y:S01]  /*9ac0*/  LOP3.LUT R8, R2, 0xffff, RZ, 0xc0, !PT ;  /* 0x0000ffff02087812 */ /* 0x000fe200078ec0ff */
[----:B------:R-:W-:Y:S01]  /*9ad0*/  LDSM.16.MT88.4 R80, [R134+0xb800] ;  /* 0x00b800008650783b */ /* 0x000fe20000004200 */
[----:B------:R-:W-:-:S02]  /*9ae0*/  PRMT R28, R9, 0x5410, R27 ;  /* 0x00005410091c7816 */ /* 0x000fc4000000001b */
[----:B------:R-:W-:Y:S01]  /*9af0*/  SHF.R.U32.HI R8, RZ, 0x8, R8 ;  /* 0x00000008ff087819 */ /* 0x000fe20000011608 */
[C---:B------:R-:W-:Y:S01]  /*9b00*/  HMMA.16816.F32 R36, R12.reuse, R34, R96 ;  /* 0x000000220c24723c */ /* 0x040fe20000001860 */
[----:B------:R-:W-:Y:S01]  /*9b10*/  LOP3.LUT R9, R2, 0xff, RZ, 0xc0, !PT ;  /* 0x000000ff02097812 */ /* 0x000fe200078ec0ff */
[----:B------:R-:W-:Y:S01]  /*9b20*/  LDSM.16.MT88.4 R96, [R133+0xb800] ;  /* 0x00b800008560783b */ /* 0x000fe20000004200 */
[----:B------:R-:W-:Y:S02]  /*9b30*/  PRMT R10, R0, 0x7632, R10 ;  /* 0x00007632000a7816 */ /* 0x000fe4000000000a */
[--C-:B------:R-:W-:Y:S02]  /*9b40*/  PRMT R27, R9, 0x5410, R8.reuse ;  /* 0x00005410091b7816 */ /* 0x100fe40000000008 */
[----:B------:R-:W-:Y:S01]  /*9b50*/  PRMT R8, R2, 0x7632, R8 ;  /* 0x0000763202087816 */ /* 0x000fe20000000008 */
[----:B------:R-:W-:Y:S01]  /*9b60*/  HMMA.16816.F32 R100, R12, R40, R100 ;  /* 0x000000280c64723c */ /* 0x000fe20000001864 */
[----:B------:R-:W-:-:S02]  /*9b70*/  SHF.R.U32.HI R17, RZ, 0x18, R2 ;  /* 0x00000018ff117819 */ /* 0x000fc40000011602 */
[C---:B------:R-:W-:Y:S02]  /*9b80*/  LOP3.LUT R2, R0.reuse, 0xffff, RZ, 0xc0, !PT ;  /* 0x0000ffff00027812 */ /* 0x040fe400078ec0ff */
[----:B------:R-:W-:Y:S02]  /*9b90*/  LOP3.LUT R11, R0, 0xff, RZ, 0xc0, !PT ;  /* 0x000000ff000b7812 */ /* 0x000fe400078ec0ff */
[----:B------:R-:W-:Y:S01]  /*9ba0*/  SHF.R.U32.HI R9, RZ, 0x18, R0 ;  /* 0x00000018ff097819 */ /* 0x000fe20000011600 */
[C---:B------:R-:W-:Y:S01]  /*9bb0*/  HMMA.16816.F32 R52, R12.reuse, R42, R112 ;  /* 0x0000002a0c34723c */ /* 0x040fe20000001870 */
[----:B------:R-:W-:Y:S01]  /*9bc0*/  LOP3.LUT R0, R10, 0xff, RZ, 0xc0, !PT ;  /* 0x000000ff0a007812 */ /* 0x000fe200078ec0ff */
[----:B------:R-:W-:Y:S01]  /*9bd0*/  FFMA.FTZ R10, R191, UR7, -R16 ;  /* 0x00000007bf0a7c23 */ /* 0x000fe20008010810 */
[----:B------:R-:W-:Y:S01]  /*9be0*/  SHF.R.U32.HI R2, RZ, 0x8, R2 ;  /* 0x00000008ff027819 */ /* 0x000fe20000011602 */
[----:B------:R-:W-:Y:S01]  /*9bf0*/  LDSM.16.MT88.4 R112, [R24+0x1800] ;  /* 0x001800001870783b */ /* 0x000fe20000004200 */
[----:B------:R-:W-:Y:S01]  /*9c00*/  PRMT R26, R0, 0x5410, R9 ;  /* 0x00005410001a7816 */ /* 0x000fe20000000009 */
[--C-:B------:R-:W-:Y:S01]  /*9c10*/  FFMA.FTZ R0, R196, UR7, -R3.reuse ;  /* 0x00000007c4007c23 */ /* 0x100fe20008010803 */
[----:B------:R-:W-:Y:S01]  /*9c20*/  PRMT R11, R11, 0x5410, R2 ;  /* 0x000054100b0b7816 */ /* 0x000fe20000000002 */
[----:B------:R-:W-:Y:S01]  /*9c30*/  FFMA.FTZ R2, R193, UR7, -R3 ;  /* 0x00000007c1027c23 */ /* 0x000fe20008010803 */
[----:B------:R-:W-:Y:S01]  /*9c40*/  LOP3.LUT R8, R8, 0xff, RZ, 0xc0, !PT ;  /* 0x000000ff08087812 */ /* 0x000fe200078ec0ff */
[----:B------:R1:W-:Y:S01]  /*9c50*/  MUFU.EX2 R192, R0 ;  /* 0x0000000000c07308 */ /* 0x0003e20000000800 */
[----:B------:R-:W-:Y:S01]  /*9c60*/  LOP3.LUT R9, R30, 0xff00ff, RZ, 0xc0, !PT ;  /* 0x00ff00ff1e097812 */ /* 0x000fe200078ec0ff */
[----:B------:R-:W-:Y:S01]  /*9c70*/  HMMA.16816.F32 R116, R12, R44, R116 ;  /* 0x0000002c0c74723c */ /* 0x000fe20000001874 */
[----:B------:R-:W-:Y:S01]  /*9c80*/  PRMT R25, R8, 0x5410, R17 ;  /* 0x0000541008197816 */ /* 0x000fe20000000011 */
[----:B------:R-:W-:Y:S01]  /*9c90*/  FFMA.FTZ R8, R200, UR7, -R16 ;  /* 0x00000007c8087c23 */ /* 0x000fe20008010810 */
[----:B------:R-:W-:-:S02]  /*9ca0*/  HSET2.LE.AND R17, R18, R4, PT ;  /* 0x0000000412117233 */ /* 0x000fc40003803000 */
[----:B------:R-:W-:Y:S02]  /*9cb0*/  MOV R196, R49 ;  /* 0x0000003100c47202 */ /* 0x000fe40000000f00 */
[----:B------:R-:W-:Y:S01]  /*9cc0*/  MOV R193, R50 ;  /* 0x0000003200c17202 */ /* 0x000fe20000000f00 */
[----:B------:R-:W-:Y:S01]  /*9cd0*/  HMMA.16816.F32 R12, R12, R46, R128 ;  /* 0x0000002e0c0c723c */ /* 0x000fe20000001880 */
[----:B------:R-:W-:Y:S01]  /*9ce0*/  MOV R200, R157 ;  /* 0x0000009d00c87202 */ /* 0x000fe20000000f00 */
[----:B------:R-:W-:Y:S01]  /*9cf0*/  LDSM.16.MT88.4 R128, [R132+0x1800] ;  /* 0x001800008480783b */ /* 0x000fe20000004200 */
[----:B------:R-:W-:Y:S01]  /*9d00*/  MOV R191, R159 ;  /* 0x0000009f00bf7202 */ /* 0x000fe20000000f00 */
[--C-:B-1----:R-:W-:Y:S02]  /*9d10*/  FFMA.FTZ R0, R188, UR7, -R3.reuse ;  /* 0x00000007bc007c23 */ /* 0x102fe40008010803 */
[----:B------:R1:W-:Y:S02]  /*9d20*/  MUFU.EX2 R188, R2 ;  /* 0x0000000200bc7308 */ /* 0x0003e40000000800 */
[----:B-1----:R-:W-:Y:S01]  /*9d30*/  FFMA.FTZ R2, R178, UR7, -R3 ;  /* 0x00000007b2027c23 */ /* 0x002fe20008010803 */
[----:B------:R-:W-:Y:S01]  /*9d40*/  FFMA.FTZ R3, R195, UR7, -R6 ;  /* 0x00000007c3037c23 */ /* 0x000fe20008010806 */
[----:B------:R1:W-:Y:S01]  /*9d50*/  MUFU.EX2 R178, R0 ;  /* 0x0000000000b27308 */ /* 0x0003e20000000800 */
[----:B------:R-:W-:-:S03]  /*9d60*/  MOV R195, R174 ;  /* 0x000000ae00c37202 */ /* 0x000fc60000000f00 */
[----:B------:R2:W-:Y:S04]  /*9d70*/  MUFU.EX2 R32, R2 ;  /* 0x0000000200207308 */ /* 0x0005e80000000800 */
[----:B------:R3:W-:Y:S01]  /*9d80*/  MUFU.EX2 R34, R3 ;  /* 0x0000000300227308 */ /* 0x0007e20000000800 */
[--C-:B-1----:R-:W-:Y:S01]  /*9d90*/  FFMA.FTZ R0, R198, UR7, -R7.reuse ;  /* 0x00000007c6007c23 */ /* 0x102fe20008010807 */
[----:B------:R-:W-:Y:S02]  /*9da0*/  MOV R198, R51 ;  /* 0x0000003300c67202 */ /* 0x000fe40000000f00 */
[----:B------:R-:W1:Y:S01]  /*9db0*/  LDSM.16.MT88.4 R48, [R24+0x800] ;  /* 0x000800001830783b */ /* 0x000e620000004200 */
[----:B--2---:R-:W-:Y:S01]  /*9dc0*/  FFMA.FTZ R2, R194, UR7, -R7 ;  /* 0x00000007c2027c23 */ /* 0x004fe20008010807 */
[----:B------:R2:W-:Y:S01]  /*9dd0*/  MUFU.EX2 R35, R0 ;  /* 0x0000000000237308 */ /* 0x0005e20000000800 */
[----:B------:R-:W-:-:S02]  /*9de0*/  MOV R194, R172 ;  /* 0x000000ac00c27202 */ /* 0x000fc40000000f00 */
[--C-:B---3--:R-:W-:Y:S01]  /*9df0*/  HSET2.LE.AND R3, R28, R4.reuse, PT ;  /* 0x000000041c037233 */ /* 0x108fe20003803000 */
[--C-:B--2---:R-:W-:Y:S01]  /*9e00*/  FFMA.FTZ R0, R190, UR7, -R7.reuse ;  /* 0x00000007be007c23 */ /* 0x104fe20008010807 */
[----:B------:R-:W-:Y:S02]  /*9e10*/  MOV R190, R135 ;  /* 0x0000008700be7202 */ /* 0x000fe40000000f00 */
[----:B------:R2:W-:Y:S02]  /*9e20*/  MUFU.EX2 R135, R2 ;  /* 0x0000000200877308 */ /* 0x0005e40000000800 */
[----:B--2---:R-:W-:Y:S01]  /*9e30*/  FFMA.FTZ R2, R176, UR7, -R7 ;  /* 0x00000007b0027c23 */ /* 0x004fe20008010807 */
[----:B------:R-:W-:Y:S01]  /*9e40*/  FFMA.FTZ R7, R197, UR7, -R16 ;  /* 0x00000007c5077c23 */ /* 0x000fe20008010810 */
[----:B------:R2:W-:Y:S01]  /*9e50*/  MUFU.EX2 R176, R0 ;  /* 0x0000000000b07308 */ /* 0x0005e20000000800 */
[----:B------:R-:W-:Y:S02]  /*9e60*/  HSET2.LE.AND R16, R11, R4, PT ;  /* 0x000000040b107233 */ /* 0x000fe40003803000 */
[----:B------:R-:W-:Y:S01]  /*9e70*/  MOV R197, R158 ;  /* 0x0000009e00c57202 */ /* 0x000fe20000000f00 */
[----:B------:R3:W4:Y:S01]  /*9e80*/  MUFU.EX2 R31, R2 ;  /* 0x00000002001f7308 */ /* 0x0007220000000800 */
[--C-:B--2---:R-:W-:Y:S01]  /*9e90*/  FFMA.FTZ R0, R199, UR7, -R6.reuse ;  /* 0x00000007c7007c23 */ /* 0x104fe20008010806 */
[----:B------:R-:W-:Y:S01]  /*9ea0*/  MOV R199, R173 ;  /* 0x000000ad00c77202 */ /* 0x000fe20000000f00 */
[--C-:B---3--:R-:W-:Y:S01]  /*9eb0*/  FFMA.FTZ R2, R189, UR7, -R6.reuse ;  /* 0x00000007bd027c23 */ /* 0x108fe20008010806 */
[----:B------:R-:W-:Y:S01]  /*9ec0*/  FFMA.FTZ R6, R177, UR7, -R6 ;  /* 0x00000007b1067c23 */ /* 0x000fe20008010806 */
[----:B------:R2:W-:Y:S01]  /*9ed0*/  MUFU.EX2 R33, R0 ;  /* 0x0000000000217308 */ /* 0x0005e20000000800 */
[----:B------:R-:W-:-:S02]  /*9ee0*/  MOV R189, R175 ;  /* 0x000000af00bd7202 */ /* 0x000fc40000000f00 */
[----:B------:R-:W3:Y:S01]  /*9ef0*/  LDSM.16.MT88.4 R172, [R133+0xa800] ;  /* 0x00a8000085ac783b */ /* 0x000ee20000004200 */
[----:B------:R5:W-:Y:S01]  /*9f00*/  MUFU.EX2 R28, R6 ;  /* 0x00000006001c7308 */ /* 0x000be20000000800 */
[----:B------:R-:W-:Y:S02]  /*9f10*/  MOV R177, R156 ;  /* 0x0000009c00b17202 */ /* 0x000fe40000000f00 */
[----:B------:R1:W3:Y:S01]  /*9f20*/  LDSM.16.MT88.4 R156, [R134+0xa800] ;  /* 0x00a80000869c783b */ /* 0x0002e20000004200 */
[----:B------:R4:W-:Y:S01]  /*9f30*/  MUFU.EX2 R30, R2 ;  /* 0x00000002001e7308 */ /* 0x0009e20000000800 */
[----:B--2---:R-:W-:-:S03]  /*9f40*/  LOP3.LUT R0, R29, 0xff00ff, RZ, 0xc0, !PT ;  /* 0x00ff00ff1d007812 */ /* 0x004fc600078ec0ff */
[----:B------:R2:W-:Y:S01]  /*9f50*/  MUFU.EX2 R29, R8 ;  /* 0x00000008001d7308 */ /* 0x0005e20000000800 */
[--C-:B-----5:R-:W-:Y:S02]  /*9f60*/  HSET2.LE.AND R6, R9, R4.reuse, PT ;  /* 0x0000000409067233 */ /* 0x120fe40003803000 */
[--C-:B------:R-:W-:Y:S02]  /*9f70*/  HSET2.LE.AND R18, R0, R4.reuse, PT ;  /* 0x0000000400127233 */ /* 0x100fe40003803000 */
[----:B------:R-:W-:Y:S02]  /*9f80*/  HSET2.LE.AND R9, R25, R4, PT ;  /* 0x0000000419097233 */ /* 0x000fe40003803000 */
[----:B------:R5:W5:Y:S01]  /*9f90*/  MUFU.EX2 R25, R7 ;  /* 0x0000000700197308 */ /* 0x000b620000000800 */
[----:B----4-:R-:W-:Y:S02]  /*9fa0*/  F2FP.F16.F32.PACK_AB R0, R31, R176 ;  /* 0x000000b01f00723e */ /* 0x010fe400000000ff */
[----:B------:R-:W-:-:S02]  /*9fb0*/  F2FP.F16.F32.PACK_AB R2, R32, R178 ;  /* 0x000000b22002723e */ /* 0x000fc400000000ff */
[----:B------:R-:W-:Y:S02]  /*9fc0*/  LOP3.LUT R11, R0, R6, RZ, 0xc0, !PT ;  /* 0x00000006000b7212 */ /* 0x000fe400078ec0ff */
[----:B------:R-:W-:Y:S01]  /*9fd0*/  MUFU.EX2 R6, R23 ;  /* 0x0000001700067308 */ /* 0x000fe20000000800 */
[--C-:B--2---:R-:W-:Y:S02]  /*9fe0*/  HSET2.LE.AND R8, R27, R4.reuse, PT ;  /* 0x000000041b087233 */ /* 0x104fe40003803000 */
[----:B-1----:R-:W-:Y:S02]  /*9ff0*/  MOV R134, R216 ;  /* 0x000000d800867202 */ /* 0x002fe40000000f00 */
[----:B-----5:R-:W-:Y:S02]  /*a000*/  HSET2.LE.AND R7, R26, R4, PT ;  /* 0x000000041a077233 */ /* 0x020fe40003803000 */
[----:B------:R1:W2:Y:S01]  /*a010*/  MUFU.EX2 R26, R10 ;  /* 0x0000000a001a7308 */ /* 0x0002a20000000800 */
[----:B------:R-:W-:-:S02]  /*a020*/  F2FP.F16.F32.PACK_AB R0, R25, R29 ;  /* 0x0000001d1900723e */ /* 0x000fc400000000ff */
[----:B------:R-:W-:Y:S02]  /*a030*/  F2FP.F16.F32.PACK_AB R4, R188, R192 ;  /* 0x000000c0bc04723e */ /* 0x000fe400000000ff */
[----:B------:R-:W-:Y:S02]  /*a040*/  LOP3.LUT R125, R0, R7, RZ, 0xc0, !PT ;  /* 0x00000007007d7212 */ /* 0x000fe400078ec0ff */
[----:B------:R-:W-:Y:S01]  /*a050*/  LOP3.LUT R8, R4, R8, RZ, 0xc0, !PT ;  /* 0x0000000804087212 */ /* 0x000fe200078ec0ff */
[----:B------:R-:W-:-:S04]  /*a060*/  FFMA.FTZ R4, R197, R22, R191 ;  /* 0x00000016c5047223 */ /* 0x000fc800000100bf */
[----:B------:R-:W-:Y:S01]  /*a070*/  FADD.FTZ R4, R199, R4 ;  /* 0x00000004c7047221 */ /* 0x000fe20000010000 */
[----:B-1----:R-:W-:Y:S02]  /*a080*/  LOP3.LUT R10, R2, R3, RZ, 0xc0, !PT ;  /* 0x00000003020a7212 */ /* 0x002fe400078ec0ff */
[----:B------:R-:W-:Y:S02]  /*a090*/  F2FP.F16.F32.PACK_AB R2, R34, R33 ;  /* 0x000000212202723e */ /* 0x000fe400000000ff */
[----:B--2---:R-:W-:Y:S02]  /*a0a0*/  F2FP.F16.F32.PACK_AB R0, R6, R26 ;  /* 0x0000001a0600723e */ /* 0x004fe400000000ff */
[----:B------:R-:W-:Y:S02]  /*a0b0*/  LOP3.LUT R124, R2, R16, RZ, 0xc0, !PT ;  /* 0x00000010027c7212 */ /* 0x000fe400078ec0ff */
[----:B------:R-:W-:Y:S02]  /*a0c0*/  F2FP.F16.F32.PACK_AB R2, R28, R30 ;  /* 0x0000001e1c02723e */ /* 0x000fe400000000ff */
[----:B------:R-:W-:-:S02]  /*a0d0*/  F2FP.F16.F32.PACK_AB R3, R135, R35 ;  /* 0x000000238703723e */ /* 0x000fc400000000ff */
[----:B------:R-:W-:Y:S01]  /*a0e0*/  LOP3.LUT R126, R2, R17, RZ, 0xc0, !PT ;  /* 0x00000011027e7212 */ /* 0x000fe200078ec0ff */
[----:B------:R-:W-:Y:S01]  /*a0f0*/  FFMA.FTZ R2, R189, R20, R251 ;  /* 0x00000014bd027223 */ /* 0x000fe200000100fb */
[----:B------:R-:W-:Y:S01]  /*a100*/  LOP3.LUT R127, R0, R18, RZ, 0xc0, !PT ;  /* 0x00000012007f7212 */ /* 0x000fe200078ec0ff */
[----:B------:R-:W-:Y:S01]  /*a110*/  FFMA.FTZ R0, R195, R19, R217 ;  /* 0x00000013c3007223 */ /* 0x000fe200000100d9 */
[----:B------:R-:W-:Y:S01]  /*a120*/  LOP3.LUT R9, R3, R9, RZ, 0xc0, !PT ;  /* 0x0000000903097212 */ /* 0x000fe200078ec0ff */
[----:B------:R-:W-:Y:S01]  /*a130*/  FFMA.FTZ R3, R177, R21, R200 ;  /* 0x00000015b1037223 */ /* 0x000fe200000100c8 */
        /* <DEDUP_REMOVED lines=24> */
[----:B------:R-:W-:-:S05]  /*a2c0*/  MOV R135, R215 ;  /* 0x000000d700877202 */ /* 0x000fca0000000f00 */
[----:B---3--:R-:W-:Y:S01]  /*a2d0*/  HMMA.16816.F32 R160, R8, R172, R232 ;  /* 0x000000ac08a0723c */ /* 0x008fe200000018e8 */
[----:B------:R-:W-:Y:S01]  /*a2e0*/  FADD.FTZ R233, R32, R4 ;  /* 0x0000000420e97221 */ /* 0x000fe20000010000 */
[----:B------:R-:W-:Y:S01]  /*a2f0*/  FADD.FTZ R234, R28, R2 ;  /* 0x000000021cea7221 */ /* 0x000fe20000010000 */
[----:B------:R-:W-:Y:S01]  /*a300*/  FADD.FTZ R235, R6, R0 ;  /* 0x0000000006eb7221 */ /* 0x000fe20000010000 */
[----:B------:R-:W-:Y:S02]  /*a310*/  FADD.FTZ R232, R31, R3 ;  /* 0x000000031fe87221 */ /* 0x000fe40000010000 */
[----:B------:R1:W-:Y:S02]  /*a320*/  STL [R1+0x1c], R233 ;  /* 0x00001ce901007387 */ /* 0x0003e40000100800 */
[C---:B------:R-:W-:Y:S02]  /*a330*/  HMMA.16816.F32 R88, R124.reuse, R96, R88 ;  /* 0x000000607c58723c */ /* 0x040fe40000001858 */
[----:B------:R1:W-:Y:S04]  /*a340*/  STL [R1+0x24], R234 ;  /* 0x000024ea01007387 */ /* 0x0003e80000100800 */
[----:B------:R1:W-:Y:S02]  /*a350*/  STL [R1+0x28], R235 ;  /* 0x000028eb01007387 */ /* 0x0003e40000100800 */
[C---:B------:R-:W-:Y:S02]  /*a360*/  HMMA.16816.F32 R92, R124.reuse, R98, R92 ;  /* 0x000000627c5c723c */ /* 0x040fe4000000185c */
[----:B------:R1:W-:Y:S06]  /*a370*/  STL [R1+0x20], R232 ;  /* 0x000020e801007387 */ /* 0x0003ec0000100800 */
        /* <DEDUP_REMOVED lines=29> */
[----:B------:R-:W-:Y:S01]  /*a550*/  MOV R136, R213 ;  /* 0x000000d500887202 */ /* 0x000fe20000000f00 */
[----:B------:R-:W-:-:S01]  /*a560*/  NOP ;  /* 0x0000000000007918 */ /* 0x000fc20000000000 */
[----:B-1----:R-:W-:-:S15]  /*a570*/  BRA.U !UP0, `(.L_x_1781) ;  /* 0x000000b908647547 */ /* 0x002fde000b800000 */
[----:B------:R-:W2:Y:S04]  /*a580*/  LDL R250, [R1] ;  /* 0x0000000001fa7983 */ /* 0x000ea80000100800 */
[----:B------:R-:W3:Y:S04]  /*a590*/  LDL R246, [R1+0x8] ;  /* 0x0000080001f67983 */ /* 0x000ee80000100800 */
[----:B------:R-:W4:Y:S01]  /*a5a0*/  LDL.64 R198, [R1+0x58] ;  /* 0x0000580001c67983 */ /* 0x000f220000100a00 */
[----:B------:R-:W-:Y:S01]  /*a5b0*/  UIADD3 UR10, UPT, UPT, UR21, -0x3, URZ ;  /* 0xfffffffd150a7890 */ /* 0x000fe2000fffe0ff */
[----:B------:R-:W-:-:S04]  /*a5c0*/  DEPBAR.LE SB0, 0x0 ;  /* 0x000080000000791a */ /* 0x000fc80000000000 */
[----:B------:R-:W-:-:S04]  /*a5d0*/  UIMAD.WIDE.U32 UR12, UR10, UR8, URZ ;  /* 0x000000080a0c72a5 */ /* 0x000fc8000f8e00ff */
[----:B------:R-:W-:Y:S02]  /*a5e0*/  USHF.L.U32 UR7, UR12, 0x5, URZ ;  /* 0x000000050c077899 */ /* 0x000fe400080006ff */
[----:B------:R-:W-:Y:S02]  /*a5f0*/  UIMAD UR10, UR10, UR9, UR13 ;  /* 0x000000090a0a72a4 */ /* 0x000fe4000f8e020d */
[----:B------:R-:W-:Y:S02]  /*a600*/  ULEA UR11, UP0, UR8, UR7, 0x4 ;  /* 0x00000007080b7291 */ /* 0x000fe4000f8020ff */
[----:B------:R-:W-:Y:S01]  /*a610*/  USHF.L.U64.HI UR10, UR12, 0x5, UR10 ;  /* 0x000000050c0a7899 */ /* 0x000fe2000801020a */
[----:B------:R-:W-:Y:S02]  /*a620*/  IMAD.U32 R0, RZ, RZ, UR7 ;  /* 0x00000007ff007e24 */ /* 0x000fe4000f8e00ff */
[----:B------:R-:W-:Y:S01]  /*a630*/  IMAD.SHL.U32 R211, R214, 0x20, RZ ;  /* 0x00000020d6d37824 */ /* 0x000fe200078e00ff */
[----:B------:R-:W-:Y:S01]  /*a640*/  ULEA.HI.X UR7, UR8, UR10, UR9, 0x4, UP0 ;  /* 0x0000000a08077291 */ /* 0x000fe200080f2409 */
[----:B------:R-:W-:-:S02]  /*a650*/  IMAD.U32 R4, RZ, RZ, UR11 ;  /* 0x0000000bff047e24 */ /* 0x000fc4000f8e00ff */
[----:B------:R-:W-:Y:S01]  /*a660*/  IMAD.U32 R3, RZ, RZ, UR10 ;  /* 0x0000000aff037e24 */ /* 0x000fe2000f8e00ff */
[----:B------:R-:W-:Y:S01]  /*a670*/  SHF.R.U32.HI R210, RZ, 0x1, R214 ;  /* 0x00000001ffd27819 */ /* 0x000fe200000116d6 */
[----:B------:R-:W-:Y:S01]  /*a680*/  IMAD.SHL.U32 R247, R214, 0x40, RZ ;  /* 0x00000040d6f77824 */ /* 0x000fe200078e00ff */
[----:B------:R-:W-:Y:S01]  /*a690*/  LOP3.LUT R211, R211, 0x7c00, RZ, 0xc0, !PT ;  /* 0x00007c00d3d37812 */ /* 0x000fe200078ec0ff */
[----:B------:R-:W-:Y:S01]  /*a6a0*/  IMAD.U32 R10, RZ, RZ, UR7 ;  /* 0x00000007ff0a7e24 */ /* 0x000fe2000f8e00ff */
[----:B------:R-:W-:Y:S01]  /*a6b0*/  LOP3.LUT R217, R210, 0x8, RZ, 0xc0, !PT ;  /* 0x00000008d2d97812 */ /* 0x000fe200078ec0ff */
[----:B------:R-:W-:-:S05]  /*a6c0*/  IMAD.MOV.U32 R204, RZ, RZ, 0x20 ;  /* 0x00000020ffcc7424 */ /* 0x000fca00078e00ff */
[----:B------:R-:W-:Y:S01]  /*a6d0*/  SEL R204, R204, 0xffffffe0, !P4 ;  /* 0xffffffe0cccc7807 */ /* 0x000fe20006000000 */
[----:B------:R-:W-:Y:S01]  /*a6e0*/  BAR.SYNC.DEFER_BLOCKING 0x0 ;  /* 0x0000000000007b1d */ /* 0x000fe20000010000 */
[CC--:B--2---:R-:W-:Y:S02]  /*a6f0*/  @!P3 LEA R6, P6, R0.reuse, R250.reuse, 0x1 ;  /* 0x000000fa0006b211 */ /* 0x0c4fe400078c08ff */
[C---:B------:R-:W-:Y:S02]  /*a700*/  @!P1 LEA R8, P0, R0.reuse, R250, 0x1 ;  /* 0x000000fa00089211 */ /* 0x040fe400078008ff */
[CCC-:B------:R-:W-:Y:S02]  /*a710*/  @!P3 LEA.HI.X R7, R0.reuse, R252.reuse, R3.reuse, 0x1, P6 ;  /* 0x000000fc0007b211 */ /* 0x1c0fe400030f0c03 */
[----:B------:R-:W-:Y:S02]  /*a720*/  @!P1 LEA.HI.X R9, R0, R252, R3, 0x1, P0 ;  /* 0x000000fc00099211 */ /* 0x000fe400000f0c03 */
[----:B------:R-:W-:Y:S01]  /*a730*/  LEA R2, P5, R4, R250, 0x1 ;  /* 0x000000fa04027211 */ /* 0x000fe200078a08ff */
[----:B------:R-:W-:Y:S01]  /*a740*/  @!PT LDS RZ, [RZ] ;  /* 0x00000000fffff984 */ /* 0x000fe20000000800 */
[----:B------:R-:W-:Y:S01]  /*a750*/  @!PT LDS RZ, [RZ] ;  /* 0x00000000fffff984 */ /* 0x000fe20000000800 */
[----:B------:R-:W-:Y:S01]  /*a760*/  @!PT LDS RZ, [RZ] ;  /* 0x00000000fffff984 */ /* 0x000fe20000000800 */
[----:B------:R-:W-:Y:S01]  /*a770*/  @!P3 LDGSTS.E.BYPASS.LTC128B.128 [R218+0xa000], desc[UR26][R6.64] ;  /* 0x0a00000006dabfae */ /* 0x000fe2000b981a1a */
[----:B------:R-:W-:-:S02]  /*a780*/  LOP3.LUT R0, R211, 0x200, R247, 0xf8, !PT ;  /* 0x00000200d3007812 */ /* 0x000fc400078ef8f7 */
[----:B------:R-:W-:Y:S02]  /*a790*/  LEA.HI.X R3, R4, R252, R10, 0x1, P5 ;  /* 0x000000fc04037211 */ /* 0x000fe400028f0c0a */
[----:B---3--:R-:W-:Y:S01]  /*a7a0*/  LOP3.LUT R0, R0, R246, R217, 0xf6, !PT ;  /* 0x000000f600007212 */ /* 0x008fe200078ef6d9 */
[----:B------:R-:W-:Y:S03]  /*a7b0*/  @P3 STS.128 [R218+0xa000], RZ ;  /* 0x00a000ffda003388 */ /* 0x000fe60000000c00 */
[----:B------:R-:W-:Y:S01]  /*a7c0*/  LEA R0, R0, UR5, 0x1 ;  /* 0x0000000500007c11 */ /* 0x000fe2000f8e08ff */
        /* <DEDUP_REMOVED lines=18> */
[----:B------:R-:W5:Y:S01]  /*a8f0*/  LDSM.16.M88.4 R28, [R240+UR5+0x8800] ;  /* 0x00880005f01c783b */ /* 0x000f620008000200 */
[----:B------:R-:W-:-:S02]  /*a900*/  IMAD.IADD R4, R204, 0x1, R0 ;  /* 0x00000001cc047824 */ /* 0x000fc400078e0200 */
[----:B----4-:R-:W-:Y:S01]  /*a910*/  IMAD.MOV.U32 R244, RZ, RZ, R198 ;  /* 0x000000fffff47224 */ /* 0x010fe200078e00c6 */
[----:B------:R-:W0:Y:S01]  /*a920*/  LDGDEPBAR ;  /* 0x00000000000079af */ /* 0x000e220000000000 */
[----:B--2---:R-:W-:-:S03]  /*a930*/  VIADD R3, R240, UR5 ;  /* 0x00000005f0037c36 */ /* 0x004fc60008000000 */
[----:B------:R-:W-:Y:S01]  /*a940*/  LDSM.16.M88.4 R20, [R4+0x2000] ;  /* 0x002000000414783b */ /* 0x000fe20000000200 */
[----:B------:R-:W-:-:S05]  /*a950*/  IMAD.IADD R6, R3, 0x1, R204 ;  /* 0x0000000103067824 */ /* 0x000fca00078e02cc */
[----:B------:R-:W2:Y:S04]  /*a960*/  LDSM.16.M88.4 R32, [R6+0x8000] ;  /* 0x008000000620783b */ /* 0x000ea80000000200 */
[----:B------:R-:W4:Y:S01]  /*a970*/  LDSM.16.M88.4 R24, [R6+0x8800] ;  /* 0x008800000618783b */ /* 0x000f220000000200 */
[----:B------:R-:W-:Y:S02]  /*a980*/  IMAD.MOV.U32 R245, RZ, RZ, R199 ;  /* 0x000000fffff57224 */ /* 0x000fe400078e00c7 */
[----:B------:R-:W-:Y:S02]  /*a990*/  IMAD.IADD R2, R242, 0x1, R0 ;  /* 0x00000001f2027824 */ /* 0x000fe400078e0200 */
[----:B------:R-:W-:-:S05]  /*a9a0*/  IMAD.IADD R3, R3, 0x1, R242 ;  /* 0x0000000103037824 */ /* 0x000fca00078e02f2 */
[----:B------:R-:W-:Y:S01]  /*a9b0*/  LDSM.16.M88.4 R132, [R3+0x8000] ;  /* 0x008000000384783b */ /* 0x000fe20000000200 */
[-C--:B---3--:R-:W-:Y:S08]  /*a9c0*/  HMMA.16816.F32 R196, R16, R12.reuse, RZ ;  /* 0x0000000c10c4723c */ /* 0x088ff000000018ff */
[C---:B-1----:R-:W-:Y:S08]  /*a9d0*/  HMMA.16816.F32 R140, R8.reuse, R12, RZ ;  /* 0x0000000c088c723c */ /* 0x042ff000000018ff */
[-C--:B------:R-:W-:Y:S08]  /*a9e0*/  HMMA.16816.F32 R188, R8, R14.reuse, RZ ;  /* 0x0000000e08bc723c */ /* 0x080ff000000018ff */
[----:B------:R-:W-:Y:S01]  /*a9f0*/  HMMA.16816.F32 R192, R16, R14, RZ ;  /* 0x0000000e10c0723c */ /* 0x000fe200000018ff */
[----:B------:R-:W1:Y:S07]  /*aa00*/  LDSM.16.M88.4 R12, [R4] ;  /* 0x00000000040c783b */ /* 0x000e6e0000000200 */
[C---:B-----5:R-:W-:Y:S08]  /*aa10*/  HMMA.16816.F32 R180, R8.reuse, R28, RZ ;  /* 0x0000001c08b4723c */ /* 0x060ff000000018ff */
[----:B------:R-:W-:Y:S01]  /*aa20*/  HMMA.16816.F32 R176, R8, R30, RZ ;  /* 0x0000001e08b0723c */ /* 0x000fe200000018ff */
[----:B------:R-:W-:Y:S07]  /*aa30*/  LDSM.16.M88.4 R8, [R2+0x2000] ;  /* 0x002000000208783b */ /* 0x000fee0000000200 */
[C---:B------:R-:W-:Y:S08]  /*aa40*/  HMMA.16816.F32 R184, R16.reuse, R28, RZ ;  /* 0x0000001c10b8723c */ /* 0x040ff000000018ff */
[----:B------:R-:W-:Y:S01]  /*aa50*/  HMMA.16816.F32 R136, R16, R30, RZ ;  /* 0x0000001e1088723c */ /* 0x000fe200000018ff */
[----:B------:R-:W3:Y:S07]  /*aa60*/  LDSM.16.M88.4 R16, [R3+0x8800] ;  /* 0x008800000310783b */ /* 0x000eee0000000200 */
[C---:B--2---:R-:W-:Y:S08]  /*aa70*/  HMMA.16816.F32 R28, R20.reuse, R32, R140 ;  /* 0x00000020141c723c */ /* 0x044ff0000000188c */
[C---:B----4-:R-:W-:Y:S08]  /*aa80*/  HMMA.16816.F32 R140, R20.reuse, R24, R180 ;  /* 0x00000018148c723c */ /* 0x050ff000000018b4 */
[C---:B------:R-:W-:Y:S08]  /*aa90*/  HMMA.16816.F32 R188, R20.reuse, R34, R188 ;  /* 0x0000002214bc723c */ /* 0x040ff000000018bc */
[----:B------:R-:W-:Y:S01]  /*aaa0*/  HMMA.16816.F32 R20, R20, R26, R176 ;  /* 0x0000001a1414723c */ /* 0x000fe200000018b0 */
[----:B------:R-:W-:-:S07]  /*aab0*/  IMAD.IADD R7, R204, 0x1, R2 ;  /* 0x00000001cc077824 */ /* 0x000fce00078e0202 */
[C---:B-1----:R-:W-:Y:S08]  /*aac0*/  HMMA.16816.F32 R200, R12.reuse, R32, R196 ;  /* 0x000000200cc8723c */ /* 0x042ff000000018c4 */
[----:B------:R-:W-:Y:S01]  /*aad0*/  HMMA.16816.F32 R196, R12, R24, R184 ;  /* 0x000000180cc4723c */ /* 0x000fe200000018b8 */
[----:B------:R-:W-:-:S07]  /*aae0*/  IMAD.IADD R24, R204, 0x1, R3 ;  /* 0x00000001cc187824 */ /* 0x000fce00078e0203 */
[C---:B------:R-:W-:Y:S01]  /*aaf0*/  HMMA.16816.F32 R184, R12.reuse, R34, R192 ;  /* 0x000000220cb8723c */ /* 0x040fe200000018c0 */
[----:B------:R-:W-:Y:S07]  /*ab00*/  LDSM.16.M88.4 R32, [R24+0x8000] ;  /* 0x008000001820783b */ /* 0x000fee0000000200 */
[----:B------:R-:W-:Y:S01]  /*ab10*/  HMMA.16816.F32 R180, R12, R26, R136 ;  /* 0x0000001a0cb4723c */ /* 0x000fe20000001888 */
[----:B------:R-:W1:Y:S07]  /*ab20*/  LDSM.16.M88.4 R12, [R2] ;  /* 0x00000000020c783b */ /* 0x000e6e0000000200 */
[C---:B---3--:R-:W-:Y:S08]  /*ab30*/  HMMA.16816.F32 R136, R8.reuse, R16, R140 ;  /* 0x000000100888723c */ /* 0x048ff0000000188c */
[C---:B------:R-:W-:Y:S01]  /*ab40*/  HMMA.16816.F32 R176, R8.reuse, R132, R28 ;  /* 0x0000008408b0723c */ /* 0x040fe2000000181c */
[----:B------:R-:W-:Y:S07]  /*ab50*/  LDSM.16.M88.4 R28, [R24+0x8800] ;  /* 0x00880000181c783b */ /* 0x000fee0000000200 */
[C---:B------:R-:W-:Y:S08]  /*ab60*/  HMMA.16816.F32 R140, R8.reuse, R134, R188 ;  /* 0x00000086088c723c */ /* 0x040ff000000018bc */
[----:B------:R-:W-:Y:S01]  /*ab70*/  HMMA.16816.F32 R20, R8, R18, R20 ;  /* 0x000000120814723c */ /* 0x000fe20000001814 */
[----:B------:R-:W2:Y:S07]  /*ab80*/  LDSM.16.M88.4 R8, [R7+0x2000] ;  /* 0x002000000708783b */ /* 0x000eae0000000200 */
[C---:B-1----:R-:W-:Y:S08]  /*ab90*/  HMMA.16816.F32 R204, R12.reuse, R132, R200 ;  /* 0x000000840ccc723c */ /* 0x042ff000000018c8 */
[C---:B------:R-:W-:Y:S01]  /*aba0*/  HMMA.16816.F32 R200, R12.reuse, R134, R184 ;  /* 0x000000860cc8723c */ /* 0x040fe200000018b8 */
[----:B------:R-:W-:Y:S07]  /*abb0*/  LDSM.16.M88.4 R132, [R240+UR5+0x9800] ;  /* 0x00980005f084783b */ /* 0x000fee0008000200 */
[C---:B------:R-:W-:Y:S08]  /*abc0*/  HMMA.16816.F32 R196, R12.reuse, R16, R196 ;  /* 0x000000100cc4723c */ /* 0x040ff000000018c4 */
[----:B------:R-:W-:Y:S01]  /*abd0*/  HMMA.16816.F32 R180, R12, R18, R180 ;  /* 0x000000120cb4723c */ /* 0x000fe200000018b4 */
[----:B------:R-:W1:Y:S04]  /*abe0*/  LDSM.16.M88.4 R12, [R7] ;  /* 0x00000000070c783b */ /* 0x000e680000000200 */
[----:B------:R-:W-:Y:S03]  /*abf0*/  LDSM.16.M88.4 R16, [R0+0x4000] ;  /* 0x004000000010783b */ /* 0x000fe60000000200 */
[C---:B--2---:R-:W-:Y:S08]  /*ac00*/  HMMA.16816.F32 R188, R8.reuse, R34, R140 ;  /* 0x0000002208bc723c */ /* 0x044ff0000000188c */
[C---:B------:R-:W-:Y:S08]  /*ac10*/  HMMA.16816.F32 R192, R8.reuse, R32, R176 ;  /* 0x0000002008c0723c */ /* 0x040ff000000018b0 */
[C---:B------:R-:W-:Y:S08]  /*ac20*/  HMMA.16816.F32 R184, R8.reuse, R28, R136 ;  /* 0x0000001c08b8723c */ /* 0x040ff00000001888 */
[----:B------:R-:W-:Y:S01]  /*ac30*/  HMMA.16816.F32 R140, R8, R30, R20 ;  /* 0x0000001e088c723c */ /* 0x000fe20000001814 */
[----:B------:R-:W2:Y:S04]  /*ac40*/  LDSM.16.M88.4 R8, [R0+0x6000] ;  /* 0x006000000008783b */ /* 0x000ea80000000200 */
[----:B------:R-:W3:Y:S03]  /*ac50*/  LDSM.16.M88.4 R20, [R240+UR5+0x9000] ;  /* 0x00900005f014783b */ /* 0x000ee60008000200 */
[C---:B-1----:R-:W-:Y:S08]  /*ac60*/  HMMA.16816.F32 R176, R12.reuse, R34, R200 ;  /* 0x000000220cb0723c */ /* 0x042ff000000018c8 */
[C---:B------:R-:W-:Y:S01]  /*ac70*/  HMMA.16816.F32 R136, R12.reuse, R32, R204 ;  /* 0x000000200c88723c */ /* 0x040fe200000018cc */
[----:B------:R-:W-:Y:S07]  /*ac80*/  LDSM.16.M88.4 R32, [R6+0x9800] ;  /* 0x009800000620783b */ /* 0x000fee0000000200 */
[C---:B------:R-:W-:Y:S08]  /*ac90*/  HMMA.16816.F32 R200, R12.reuse, R28, R196 ;  /* 0x0000001c0cc8723c */ /* 0x040ff000000018c4 */
[----:B------:R-:W-:Y:S01]  /*aca0*/  HMMA.16816.F32 R180, R12, R30, R180 ;  /* 0x0000001e0cb4723c */ /* 0x000fe200000018b4 */
[----:B------:R-:W-:Y:S04]  /*acb0*/  LDSM.16.M88.4 R28, [R6+0x9000] ;  /* 0x00900000061c783b */ /* 0x000fe80000000200 */
[----:B------:R-:W1:Y:S03]  /*acc0*/  LDSM.16.M88.4 R12, [R4+0x4000] ;  /* 0x00400000040c783b */ /* 0x000e660000000200 */
[C---:B--2---:R-:W-:Y:S08]  /*acd0*/  HMMA.16816.F32 R184, R8.reuse, R132, R184 ;  /* 0x0000008408b8723c */ /* 0x044ff000000018b8 */
[C---:B---3--:R-:W-:Y:S08]  /*ace0*/  HMMA.16816.F32 R228, R8.reuse, R20, R192 ;  /* 0x0000001408e4723c */ /* 0x048ff000000018c0 */
[C---:B------:R-:W-:Y:S08]  /*acf0*/  HMMA.16816.F32 R224, R8.reuse, R22, R188 ;  /* 0x0000001608e0723c */ /* 0x040ff000000018bc */
[----:B------:R-:W-:Y:S01]  /*ad00*/  HMMA.16816.F32 R204, R8, R134, R140 ;  /* 0x0000008608cc723c */ /* 0x000fe2000000188c */
[----:B------:R-:W2:Y:S07]  /*ad10*/  LDSM.16.M88.4 R8, [R4+0x6000] ;  /* 0x006000000408783b */ /* 0x000eae0000000200 */
        /* <DEDUP_REMOVED lines=9> */
[-C--:B------:R-:W-:Y:S08]  /*adb0*/  HMMA.16816.F32 R196, R12, R30.reuse, R192 ;  /* 0x0000001e0cc4723c */ /* 0x080ff000000018c0 */
[----:B--2---:R-:W-:Y:S08]  /*adc0*/  HMMA.16816.F32 R140, R8, R30, R224 ;  /* 0x0000001e088c723c */ /* 0x004ff000000018e0 */
[----:B------:R-:W-:Y:S08]  /*add0*/  HMMA.16816.F32 R192, R12, R32, R188 ;  /* 0x000000200cc0723c */ /* 0x000ff000000018bc */
[C---:B------:R-:W-:Y:S01]  /*ade0*/  HMMA.16816.F32 R176, R8.reuse, R28, R228 ;  /* 0x0000001c08b0723c */ /* 0x040fe200000018e4 */
[----:B------:R-:W-:Y:S04]  /*adf0*/  LDSM.16.M88.4 R28, [R24+0x9000] ;  /* 0x00900000181c783b */ /* 0x000fe80000000200 */
[----:B------:R-:W-:Y:S03]  /*ae00*/  LDSM.16.M88.4 R24, [R24+0x9800] ;  /* 0x009800001818783b */ /* 0x000fe60000000200 */
[C---:B------:R-:W-:Y:S08]  /*ae10*/  HMMA.16816.F32 R184, R8.reuse, R32, R184 ;  /* 0x0000002008b8723c */ /* 0x040ff000000018b8 */
[-C--:B------:R-:W-:Y:S01]  /*ae20*/  HMMA.16816.F32 R204, R8, R34.reuse, R204 ;  /* 0x0000002208cc723c */ /* 0x080fe200000018cc */
[----:B------:R-:W-:Y:S07]  /*ae30*/  LDSM.16.M88.4 R8, [R7+0x6000] ;  /* 0x006000000708783b */ /* 0x000fee0000000200 */
[----:B------:R-:W-:Y:S01]  /*ae40*/  HMMA.16816.F32 R188, R12, R34, R180 ;  /* 0x000000220cbc723c */ /* 0x000fe200000018b4 */
[----:B------:R-:W1:Y:S01]  /*ae50*/  LDSM.16.M88.4 R12, [R7+0x4000] ;  /* 0x00400000070c783b */ /* 0x000e620000000200 */
[----:B------:R-:W-:Y:S01]  /*ae60*/  VIADD R0, R5, 0xffffffa0 ;  /* 0xffffffa005007836 */ /* 0x000fe20000000000 */
[----:B------:R-:W-:-:S05]  /*ae70*/  DEPBAR.LE SB0, 0x0 ;  /* 0x000080000000791a */ /* 0x000fca0000000000 */
[C---:B---3--:R-:W-:Y:S08]  /*ae80*/  HMMA.16816.F32 R180, R20.reuse, R138, R140 ;  /* 0x0000008a14b4723c */ /* 0x048ff0000000188c */
[C---:B------:R-:W-:Y:S08]  /*ae90*/  HMMA.16816.F32 R176, R20.reuse, R136, R176 ;  /* 0x0000008814b0723c */ /* 0x040ff000000018b0 */
[C---:B----4-:R-:W-:Y:S08]  /*aea0*/  HMMA.16816.F32 R184, R20.reuse, R132, R184 ;  /* 0x0000008414b8723c */ /* 0x050ff000000018b8 */
[----:B------:R-:W-:Y:S08]  /*aeb0*/  HMMA.16816.F32 R140, R20, R134, R204 ;  /* 0x00000086148c723c */ /* 0x000ff000000018cc */
[C---:B-----5:R-:W-:Y:S08]  /*aec0*/  HMMA.16816.F32 R20, R16.reuse, R136, R200 ;  /* 0x000000881014723c */ /* 0x060ff000000018c8 */
[C---:B------:R-:W-:Y:S08]  /*aed0*/  HMMA.16816.F32 R136, R16.reuse, R138, R196 ;  /* 0x0000008a1088723c */ /* 0x040ff000000018c4 */
[C---:B------:R-:W-:Y:S08]  /*aee0*/  HMMA.16816.F32 R32, R16.reuse, R132, R192 ;  /* 0x000000841020723c */ /* 0x040ff000000018c0 */
[----:B------:R-:W-:Y:S08]  /*aef0*/  HMMA.16816.F32 R188, R16, R134, R188 ;  /* 0x0000008610bc723c */ /* 0x000ff000000018bc */
[-C--:B-1----:R-:W-:Y:S08]  /*af00*/  HMMA.16816.F32 R16, R12, R28.reuse, R20 ;  /* 0x0000001c0c10723c */ /* 0x082ff00000001814 */
[----:B------:R-:W-:Y:S01]  /*af10*/  HMMA.16816.F32 R132, R8, R28, R176 ;  /* 0x0000001c0884723c */ /* 0x000fe200000018b0 */
[----:B------:R-:W-:-:S07]  /*af20*/  ISETP.GT.AND P6, PT, R219, R0, PT ;  /* 0x00000000db00720c */ /* 0x000fce0003fc4270 */
[C---:B------:R-:W-:Y:S08]  /*af30*/  HMMA.16816.F32 R180, R8.reuse, R30, R180 ;  /* 0x0000001e08b4723c */ /* 0x040ff000000018b4 */
[----:B------:R-:W-:Y:S01]  /*af40*/  HMMA.16816.F32 R184, R8, R24, R184 ;  /* 0x0000001808b8723c */ /* 0x000fe200000018b8 */
[----:B------:R-:W-:-:S07]  /*af50*/  FSEL R2, R16, -INF , !P6 ;  /* 0xff80000010027808 */ /* 0x000fce0007000000 */
[----:B------:R-:W-:Y:S01]  /*af60*/  HMMA.16816.F32 R140, R8, R26, R140 ;  /* 0x0000001a088c723c */ /* 0x000fe2000000188c */
[C---:B------:R-:W-:Y:S02]  /*af70*/  VIADD R9, R219.reuse, 0x8 ;  /* 0x00000008db097836 */ /* 0x040fe40000000000 */
[C---:B------:R-:W-:Y:S02]  /*af80*/  VIADD R8, R219.reuse, 0x48 ;  /* 0x00000048db087836 */ /* 0x040fe40000000000 */
[----:B------:R-:W-:Y:S01]  /*af90*/  VIADD R10, R219, 0x40 ;  /* 0x00000040db0a7836 */ /* 0x000fe20000000000 */
[-C--:B------:R-:W-:Y:S01]  /*afa0*/  ISETP.GT.AND P0, PT, R9, R0.reuse, PT ;  /* 0x000000000900720c */ /* 0x080fe20003f04270 */
[----:B------:R-:W-:Y:S01]  /*afb0*/  VIADD R11, R5, 0xffffffa1 ;  /* 0xffffffa1050b7836 */ /* 0x000fe20000000000 */
[-C--:B------:R-:W-:Y:S02]  /*afc0*/  ISETP.GT.AND P6, PT, R8, R0.reuse, PT ;  /* 0x000000000800720c */ /* 0x080fe40003fc4270 */
[----:B------:R-:W-:-:S02]  /*afd0*/  ISETP.GT.AND P5, PT, R10, R0, PT ;  /* 0x000000000a00720c */ /* 0x000fc40003fa4270 */
[----:B------:R-:W-:Y:S02]  /*afe0*/  FSEL R18, R18, -INF , !P0 ;  /* 0xff80000012127808 */ /* 0x000fe40004000000 */
[-C--:B------:R-:W-:Y:S02]  /*aff0*/  ISETP.GT.AND P0, PT, R219, R11.reuse, PT ;  /* 0x0000000bdb00720c */ /* 0x080fe40003f04270 */
[----:B------:R-:W-:Y:S01]  /*b000*/  FSEL R134, R134, -INF , !P6 ;  /* 0xff80000086867808 */ /* 0x000fe20007000000 */
[----:B------:R-:W-:Y:S01]  /*b010*/  HMMA.16816.F32 R136, R12, R30, R136 ;  /* 0x0000001e0c88723c */ /* 0x000fe20000001888 */
[----:B------:R-:W-:Y:S02]  /*b020*/  FSEL R132, R132, -INF , !P5 ;  /* 0xff80000084847808 */ /* 0x000fe40006800000 */
[----:B------:R-:W-:Y:S02]  /*b030*/  ISETP.GE.AND P6, PT, R0, R220, PT ;  /* 0x000000dc0000720c */ /* 0x000fe40003fc6270 */
[----:B------:R-:W-:-:S02]  /*b040*/  ISETP.GT.AND P5, PT, R9, R11, PT ;  /* 0x0000000b0900720c */ /* 0x000fc40003fa4270 */
[----:B------:R-:W-:Y:S02]  /*b050*/  FSEL R16, R17, -INF , !P0 ;  /* 0xff80000011107808 */ /* 0x000fe40004000000 */
[----:B------:R-:W-:Y:S01]  /*b060*/  ISETP.GE.AND P0, PT, R0, R222, PT ;  /* 0x000000de0000720c */ /* 0x000fe20003f06270 */
[C---:B------:R-:W-:Y:S01]  /*b070*/  HMMA.16816.F32 R20, R12.reuse, R24, R32 ;  /* 0x000000180c14723c */ /* 0x040fe20000001820 */
[----:B------:R-:W-:Y:S02]  /*b080*/  FSEL R176, R2, -INF , !P6 ;  /* 0xff80000002b07808 */ /* 0x000fe40007000000 */
[----:B------:R-:W-:Y:S02]  /*b090*/  FSEL R19, R19, -INF , !P5 ;  /* 0xff80000013137808 */ /* 0x000fe40006800000 */
[----:B------:R-:W-:Y:S02]  /*b0a0*/  ISETP.GE.AND P6, PT, R0, R221, PT ;  /* 0x000000dd0000720c */ /* 0x000fe40003fc6270 */
[----:B------:R-:W-:Y:S01]  /*b0b0*/  ISETP.GT.AND P5, PT, R10, R11, PT ;  /* 0x0000000b0a00720c */ /* 0x000fe20003fa4270 */
[----:B------:R-:W-:Y:S01]  /*b0c0*/  HMMA.16816.F32 R12, R12, R26, R188 ;  /* 0x0000001a0c0c723c */ /* 0x000fe200000018bc */
[----:B------:R-:W-:-:S02]  /*b0d0*/  FSEL R178, R18, -INF , !P0 ;  /* 0xff80000012b27808 */ /* 0x000fc40004000000 */
[----:B------:R-:W-:Y:S02]  /*b0e0*/  ISETP.GT.AND P0, PT, R8, R11, PT ;  /* 0x0000000b0800720c */ /* 0x000fe40003f04270 */
[----:B------:R-:W-:Y:S01]  /*b0f0*/  FSEL R132, R132, -INF , !P6 ;  /* 0xff80000084847808 */ /* 0x000fe20007000000 */
[----:B------:R-:W-:Y:S01]  /*b100*/  VIADD R7, R5, 0xffffffa8 ;  /* 0xffffffa805077836 */ /* 0x000fe20000000000 */
[----:B------:R-:W-:Y:S02]  /*b110*/  FSEL R133, R133, -INF , !P5 ;  /* 0xff80000085857808 */ /* 0x000fe40006800000 */
[----:B------:R-:W-:Y:S02]  /*b120*/  ISETP.GE.AND P6, PT, R11, R220, PT ;  /* 0x000000dc0b00720c */ /* 0x000fe40003fc6270 */
[----:B------:R-:W-:Y:S01]  /*b130*/  ISETP.GE.AND P5, PT, R0, R223, PT ;  /* 0x000000df0000720c */ /* 0x000fe20003fa6270 */
[----:B------:R-:W-:Y:S01]  /*b140*/  VIADD R6, R5, 0xffffffa9 ;  /* 0xffffffa905067836 */ /* 0x000fe20000000000 */
[----:B------:R-:W-:-:S02]  /*b150*/  FSEL R135, R135, -INF , !P0 ;  /* 0xff80000087877808 */ /* 0x000fc40004000000 */
[----:B------:R-:W-:Y:S01]  /*b160*/  ISETP.GE.AND P0, PT, R11, R222, PT ;  /* 0x000000de0b00720c */ /* 0x000fe20003f06270 */
[C---:B------:R-:W-:Y:S01]  /*b170*/  VIADD R4, R5.reuse, 0xffffffb0 ;  /* 0xffffffb005047836 */ /* 0x040fe20000000000 */
[----:B------:R-:W-:Y:S01]  /*b180*/  FSEL R31, R16, -INF , !P6 ;  /* 0xff800000101f7808 */ /* 0x000fe20007000000 */
[----:B------:R-:W-:Y:S01]  /*b190*/  VIADD R3, R5, 0xffffffb1 ;  /* 0xffffffb105037836 */ /* 0x000fe20000000000 */
[----:B------:R-:W-:Y:S01]  /*b1a0*/  FSEL R177, R134, -INF , !P5 ;  /* 0xff80000086b17808 */ /* 0x000fe20006800000 */
[----:B------:R-:W-:Y:S01]  /*b1b0*/  BAR.SYNC.DEFER_BLOCKING 0x0 ;  /* 0x0000000000007b1d */ /* 0x000fe20000010000 */
[----:B------:R-:W-:Y:S02]  /*b1c0*/  ISETP.GE.AND P6, PT, R11, R221, PT ;  /* 0x000000dd0b00720c */ /* 0x000fe40003fc6270 */
[----:B------:R-:W-:Y:S01]  /*b1d0*/  ISETP.GT.AND P5, PT, R9, R7, PT ;  /* 0x000000070900720c */ /* 0x000fe20003fa4270 */
[----:B------:R-:W-:Y:S01]  /*b1e0*/  VIADD R2, R5, 0xffffffb8 ;  /* 0xffffffb805027836 */ /* 0x000fe20000000000 */
[----:B------:R-:W-:-:S02]  /*b1f0*/  FSEL R33, R19, -INF , !P0 ;  /* 0xff80000013217808 */ /* 0x000fc40004000000 */
[----:B------:R-:W-:Y:S01]  /*b200*/  ISETP.GT.AND P0, PT, R9, R6, PT ;  /* 0x000000060900720c */ /* 0x000fe20003f04270 */
[----:B------:R-:W-:Y:S01]  /*b210*/  VIADD R0, R5, 0xffffffb9 ;  /* 0xffffffb905007836 */ /* 0x000fe20000000000 */
        /* <DEDUP_REMOVED lines=35> */
[----:B------:R-:W-:Y:S02]  /*b450*/  ISETP.GE.AND P0, PT, R7, R223, PT ;  /* 0x000000df0700720c */ /* 0x000fe40003f06270 */
[----:B------:R-:W-:Y:S02]  /*b460*/  FSEL R7, R137, -INF , !P6 ;  /* 0xff80000089077808 */ /* 0x000fe40007000000 */
[C---:B------:R-:W-:Y:S02]  /*b470*/  ISETP.GE.AND P6, PT, R6.reuse, R220, PT ;  /* 0x000000dc0600720c */ /* 0x040fe40003fc6270 */
        /* <DEDUP_REMOVED lines=25> */
[----:B------:R-:W-:Y:S02]  /*b610*/  ISETP.GE.AND P0, PT, R3, R222, PT ;  /* 0x000000de0300720c */ /* 0x000fe40003f06270 */
[----:B------:R-:W-:-:S02]  /*b620*/  FSEL R202, R184, -INF , !P5 ;  /* 0xff800000b8ca7808 */ /* 0x000fc40006800000 */
[----:B------:R-:W-:Y:S02]  /*b630*/  ISETP.GT.AND P5, PT, R8, R3, PT ;  /* 0x000000030800720c */ /* 0x000fe40003fa4270 */
[----:B------:R-:W-:Y:S02]  /*b640*/  FSEL R196, R4, -INF , !P6 ;  /* 0xff80000004c47808 */ /* 0x000fe40007000000 */
[C---:B------:R-:W-:Y:S02]  /*b650*/  ISETP.GE.AND P6, PT, R3.reuse, R221, PT ;  /* 0x000000dd0300720c */ /* 0x040fe40003fc6270 */
[----:B------:R-:W-:Y:S02]  /*b660*/  FSEL R198, R16, -INF , !P0 ;  /* 0xff80000010c67808 */ /* 0x000fe40004000000 */
[----:B------:R-:W-:Y:S02]  /*b670*/  ISETP.GE.AND P0, PT, R3, R223, PT ;  /* 0x000000df0300720c */ /* 0x000fe40003f06270 */
[----:B------:R-:W-:Y:S01]  /*b680*/  FSEL R3, R187, -INF , !P5 ;  /* 0xff800000bb037808 */ /* 0x000fe20006800000 */
[----:B------:R-:W-:Y:S01]  /*b690*/  UIADD3 UR10, UPT, UPT, UR21, -0x3, URZ ;  /* 0xfffffffd150a7890 */ /* 0x000fe2000fffe0ff */
[----:B------:R-:W-:-:S02]  /*b6a0*/  FSEL R199, R185, -INF , !P6 ;  /* 0xff800000b9c77808 */ /* 0x000fc40007000000 */
[-C--:B------:R-:W-:Y:S02]  /*b6b0*/  ISETP.GT.AND P5, PT, R8, R2.reuse, PT ;  /* 0x000000020800720c */ /* 0x080fe40003fa4270 */
[----:B------:R-:W-:Y:S01]  /*b6c0*/  ISETP.GT.AND P6, PT, R219, R2, PT ;  /* 0x00000002db00720c */ /* 0x000fe20003fc4270 */
[----:B------:R-:W-:Y:S01]  /*b6d0*/  UISETP.GT.U32.AND UP0, UPT, UR10, UR19, UPT ;  /* 0x000000130a00728c */ /* 0x000fe2000bf04070 */
[----:B------:R-:W-:Y:S02]  /*b6e0*/  FSEL R203, R3, -INF , !P0 ;  /* 0xff80000003cb7808 */ /* 0x000fe40004000000 */
[----:B------:R-:W-:Y:S02]  /*b6f0*/  FSEL R4, R142, -INF , !P5 ;  /* 0xff8000008e047808 */ /* 0x000fe40006800000 */
[----:B------:R-:W-:Y:S02]  /*b700*/  ISETP.GT.AND P0, PT, R8, R0, PT ;  /* 0x000000000800720c */ /* 0x000fe40003f04270 */
[----:B------:R-:W-:-:S02]  /*b710*/  FSEL R3, R12, -INF , !P6 ;  /* 0xff8000000c037808 */ /* 0x000fc40007000000 */
[C---:B------:R-:W-:Y:S02]  /*b720*/  ISETP.GE.AND P5, PT, R2.reuse, R222, PT ;  /* 0x000000de0200720c */ /* 0x040fe40003fa6270 */
[C---:B------:R-:W-:Y:S02]  /*b730*/  ISETP.GE.AND P6, PT, R2.reuse, R220, PT ;  /* 0x000000dc0200720c */ /* 0x040fe40003fc6270 */
[----:B------:R-:W-:Y:S02]  /*b740*/  FSEL R143, R143, -INF , !P0 ;  /* 0xff8000008f8f7808 */ /* 0x000fe40004000000 */
[----:B------:R-:W-:Y:S02]  /*b750*/  FSEL R194, R17, -INF , !P5 ;  /* 0xff80000011c27808 */ /* 0x000fe40006800000 */
[----:B------:R-:W-:Y:S02]  /*b760*/  FSEL R193, R3, -INF , !P6 ;  /* 0xff80000003c17808 */ /* 0x000fe40007000000 */
[----:B------:R-:W-:-:S02]  /*b770*/  ISETP.GE.AND P5, PT, R2, R221, PT ;  /* 0x000000dd0200720c */ /* 0x000fc40003fa6270 */
[----:B------:R-:W-:Y:S01]  /*b780*/  ISETP.GE.AND P0, PT, R2, R223, PT ;  /* 0x000000df0200720c */ /* 0x000fe20003f06270 */
[----:B------:R-:W-:Y:S01]  /*b790*/  IMAD.U32 R2, RZ, RZ, UR33 ;  /* 0x00000021ff027e24 */ /* 0x000fe2000f8e00ff */
[----:B------:R-:W-:Y:S01]  /*b7a0*/  ISETP.GT.AND P6, PT, R219, R0, PT ;  /* 0x00000000db00720c */ /* 0x000fe20003fc4270 */
[----:B------:R-:W-:Y:S01]  /*b7b0*/  IMAD.U32 R15, RZ, RZ, UR32 ;  /* 0x00000020ff0f7e24 */ /* 0x000fe2000f8e00ff */
[----:B------:R-:W-:Y:S01]  /*b7c0*/  FSEL R195, R140, -INF , !P5 ;  /* 0xff8000008cc37808 */ /* 0x000fe20006800000 */
[----:B------:R-:W-:Y:S01]  /*b7d0*/  IMAD.U32 R17, RZ, RZ, UR32 ;  /* 0x00000020ff117e24 */ /* 0x000fe2000f8e00ff */
[----:B------:R-:W-:Y:S02]  /*b7e0*/  FSEL R18, R13, -INF , !P6 ;  /* 0xff8000000d127808 */ /* 0x000fe40007000000 */
[----:B------:R-:W-:Y:S02]  /*b7f0*/  ISETP.GE.AND P6, PT, R0, R220, PT ;  /* 0x000000dc0000720c */ /* 0x000fe40003fc6270 */
[----:B------:R-:W-:-:S02]  /*b800*/  FSEL R197, R4, -INF , !P0 ;  /* 0xff80000004c57808 */ /* 0x000fc40004000000 */
[----:B------:R-:W-:Y:S02]  /*b810*/  ISETP.GE.AND P5, PT, R0, R222, PT ;  /* 0x000000de0000720c */ /* 0x000fe40003fa6270 */
[----:B------:R-:W-:Y:S01]  /*b820*/  LOP3.LUT R16, R2, UR10, R245, 0x96, !PT ;  /* 0x0000000a02107c12 */ /* 0x000fe2000f8e96f5 */
[----:B------:R-:W-:Y:S10]  /*b830*/  BRA.U !UP0, `(.L_x_1783) ;  /* 0x0000000108d47547 */ /* 0x000ff4000b800000 */
        /* <DEDUP_REMOVED lines=11> */
[-C--:B------:R-:W-:Y:S01]  /*b8f0*/  @!P3 LEA R12, P0, R2, R249.reuse, 0x1 ;  /* 0x000000f9020cb211 */ /* 0x080fe200078008ff */
[----:B------:R-:W-:Y:S01]  /*b900*/  @!P1 VIADD R3, R6, 0xfffffffc ;  /* 0xfffffffc06039836 */ /* 0x000fe20000000000 */
[----:B------:R-:W-:Y:S01]  /*b910*/  MOV R6, UR37 ;  /* 0x0000002500067c02 */ /* 0x000fe20008000f00 */
[----:B------:R-:W-:Y:S01]  /*b920*/  @!P1 VIADD R14, R14, 0xfffffffc ;  /* 0xfffffffc0e0e9836 */ /* 0x000fe20000000000 */
[----:B------:R-:W-:Y:S01]  /*b930*/  @!P3 LEA.HI.X R13, R2, R248, R4, 0x1, P0 ;  /* 0x000000f8020db211 */ /* 0x000fe200000f0c04 */
        /* <DEDUP_REMOVED lines=8> */
[----:B------:R1:W-:Y:S01]  /*b9c0*/  @P3 STS.128 [R218+0x8000], RZ ;  /* 0x008000ffda003388 */ /* 0x0003e20000000c00 */
[----:B------:R-:W-:Y:S01]  /*b9d0*/  @!P1 LEA R10, P0, R2, R249, 0x1 ;  /* 0x000000f9020a9211 */ /* 0x000fe200078008ff */
[----:B------:R-:W-:-:S03]  /*b9e0*/  @!P3 IMAD.WIDE.U32 R6, R4, UR14, R6 ;  /* 0x0000000e0406bc25 */ /* 0x000fc6000f8e0006 */
[-C--:B------:R-:W-:Y:S01]  /*b9f0*/  @!P1 LEA.HI.X R11, R2, R248.reuse, R3, 0x1, P0 ;  /* 0x000000f8020b9211 */ /* 0x080fe200000f0c03 */
[----:B------:R-:W-:Y:S02]  /*ba00*/  @!P3 IMAD R4, R4, UR4, RZ ;  /* 0x000000040404bc24 */ /* 0x000fe4000f8e02ff */
[----:B------:R-:W-:Y:S01]  /*ba10*/  @!P1 IMAD.WIDE.U32 R2, R14, UR14, R8 ;  /* 0x0000000e0e029c25 */ /* 0x000fe2000f8e0008 */
[----:B------:R-:W-:Y:S01]  /*ba20*/  @!P3 LEA R8, P0, R6, R249, 0x1 ;  /* 0x000000f90608b211 */ /* 0x000fe200078008ff */
[----:B------:R-:W-:Y:S01]  /*ba30*/  @!PT LDS RZ, [RZ] ;  /* 0x00000000fffff984 */ /* 0x000fe20000000800 */
[----:B------:R-:W-:Y:S01]  /*ba40*/  @!PT LDS RZ, [RZ] ;  /* 0x00000000fffff984 */ /* 0x000fe20000000800 */
[----:B------:R-:W-:Y:S01]  /*ba50*/  @!PT LDS RZ, [RZ] ;  /* 0x00000000fffff984 */ /* 0x000fe20000000800 */
[----:B------:R1:W-:Y:S01]  /*ba60*/  @!P1 LDGSTS.E.BYPASS.LTC128B.128 [R218+0x9000], desc[UR26][R10.64+0x80] ;  /* 0x090000800ada9fae */ /* 0x0003e2000b981a1a */
[----:B------:R-:W-:Y:S01]  /*ba70*/  @!P3 IADD3 R4, PT, PT, R4, R7, RZ ;  /* 0x000000070404b210 */ /* 0x000fe20007ffe0ff */
[----:B------:R-:W-:Y:S02]  /*ba80*/  @!P1 IMAD R14, R14, UR4, RZ ;  /* 0x000000040e0e9c24 */ /* 0x000fe4000f8e02ff */
[----:B------:R1:W-:Y:S01]  /*ba90*/  @P1 STS.128 [R218+0x9000], RZ ;  /* 0x009000ffda001388 */ /* 0x0003e20000000c00 */
[----:B------:R-:W-:-:S02]  /*baa0*/  @!P3 LEA.HI.X R9, R6, R248, R4, 0x1, P0 ;  /* 0x000000f80609b211 */ /* 0x000fc400000f0c04 */
        /* <DEDUP_REMOVED lines=14> */
.L_x_1783:
[----:B-1----:R-:W2:Y:S04]  /*bb90*/  LDL.64 R8, [R1+0x50] ;  /* 0x0000500001087983 */ /* 0x002ea80000100a00 */
[----:B------:R-:W3:Y:S04]  /*bba0*/  LDL.64 R6, [R1+0x38] ;  /* 0x0000380001067983 */ /* 0x000ee80000100a00 */
[----:B------:R-:W4:Y:S04]  /*bbb0*/  LDL.64 R2, [R1+0x40] ;  /* 0x0000400001027983 */ /* 0x000f280000100a00 */
[----:B------:R-:W5:Y:S01]  /*bbc0*/  LDL.64 R134, [R1+0x48] ;  /* 0x0000480001867983 */ /* 0x000f620000100a00 */
[----:B------:R-:W-:Y:S01]  /*bbd0*/  SHF.R.U32.HI R14, RZ, 0x5, R214 ;  /* 0x00000005ff0e7819 */ /* 0x000fe200000116d6 */
[----:B------:R-:W1:Y:S01]  /*bbe0*/  LDCU UR7, c[0x0][0x45c] ;  /* 0x00008b80ff0777ac */ /* 0x000e620008000800 */
[----:B------:R-:W-:Y:S01]  /*bbf0*/  IADD3 R4, PT, PT, R15, -0x61c88647, RZ ;  /* 0x9e3779b90f047810 */ /* 0x000fe20007ffe0ff */
[----:B------:R-:W1:Y:S01]  /*bc00*/  S2R R136, SR_CTAID.X ;  /* 0x0000000000887919 */ /* 0x000e620000002500 */
[----:B------:R-:W-:Y:S01]  /*bc10*/  FSEL R192, R18, -INF , !P6 ;  /* 0xff80000012c07808 */ /* 0x000fe20007000000 */
[----:B------:R-:W1:Y:S01]  /*bc20*/  S2UR UR5, SR_CgaCtaId ;  /* 0x00000000000579c3 */ /* 0x000e620000008800 */
[C---:B------:R-:W-:Y:S01]  /*bc30*/  ISETP.GE.AND P0, PT, R0.reuse, R221, PT ;  /* 0x000000dd0000720c */ /* 0x040fe20003f06270 */
[----:B------:R-:W-:Y:S01]  /*bc40*/  UMOV UR11, 0x400 ;  /* 0x00000400000b7882 */ /* 0x000fe20000000000 */
[----:B------:R-:W-:Y:S01]  /*bc50*/  ISETP.GE.AND P6, PT, R0, R223, PT ;  /* 0x000000df0000720c */ /* 0x000fe20003fc6270 */
[----:B------:R-:W-:Y:S01]  /*bc60*/  IMAD.MOV.U32 R187, RZ, RZ, R232 ;  /* 0x000000ffffbb7224 */ /* 0x000fe200078e00e8 */
[----:B------:R-:W-:-:S02]  /*bc70*/  IADD3 R0, PT, PT, R17, 0x3c6ef372, RZ ;  /* 0x3c6ef37211007810 */ /* 0x000fc40007ffe0ff */
[----:B------:R-:W-:Y:S02]  /*bc80*/  FSEL R139, R28, -INF , !P5 ;  /* 0xff8000001c8b7808 */ /* 0x000fe40006800000 */
[----:B------:R-:W-:Y:S01]  /*bc90*/  FSEL R179, R141, -INF , !P0 ;  /* 0xff8000008db37808 */ /* 0x000fe20004000000 */
[----:B-1----:R-:W-:Y:S01]  /*bca0*/  ULEA UR5, UR5, UR11, 0x18 ;  /* 0x0000000b05057291 */ /* 0x002fe2000f8ec0ff */
[----:B--2---:R-:W-:Y:S02]  /*bcb0*/  MOV R12, R8 ;  /* 0x00000008000c7202 */ /* 0x004fe40000000f00 */
[----:B------:R-:W1:Y:S01]  /*bcc0*/  S2R R8, SR_CTAID.X ;  /* 0x0000000000087919 */ /* 0x000e620000002500 */
[----:B------:R-:W-:Y:S01]  /*bcd0*/  MOV R13, R9 ;  /* 0x00000009000d7202 */ /* 0x000fe20000000f00 */
[----:B---3--:R-:W-:Y:S01]  /*bce0*/  IMAD.MOV.U32 R11, RZ, RZ, R7 ;  /* 0x000000ffff0b7224 */ /* 0x008fe200078e0007 */
[----:B------:R-:W-:Y:S02]  /*bcf0*/  SHF.R.U32.HI R7, RZ, 0x5, R214 ;  /* 0x00000005ff077819 */ /* 0x000fe400000116d6 */
[----:B------:R-:W-:Y:S01]  /*bd00*/  MOV R10, R6 ;  /* 0x00000006000a7202 */ /* 0x000fe20000000f00 */
[----:B------:R-:W-:Y:S01]  /*bd10*/  IMAD.U32 R6, RZ, RZ, UR33 ;  /* 0x00000021ff067e24 */ /* 0x000fe2000f8e00ff */
[----:B----4-:R-:W-:Y:S01]  /*bd20*/  MOV R20, R2 ;  /* 0x0000000200147202 */ /* 0x010fe20000000f00 */
[----:B------:R-:W-:Y:S01]  /*bd30*/  IMAD R136, R136, 0x8, R7 ;  /* 0x0000000888887824 */ /* 0x000fe200078e0207 */
[----:B------:R-:W-:Y:S01]  /*bd40*/  MOV R21, R3 ;  /* 0x0000000300157202 */ /* 0x000fe20000000f00 */
[----:B------:R-:W-:-:S03]  /*bd50*/  IMAD.WIDE.U32 R2, R16, -0x326172a9, RZ ;  /* 0xcd9e8d5710027825 */ /* 0x000fc600078e00ff */
[----:B------:R-:W-:-:S05]  /*bd60*/  IADD3 R136, PT, PT, R136, 0x4, RZ ;  /* 0x0000000488887810 */ /* 0x000fca0007ffe0ff */
[----:B------:R-:W-:-:S03]  /*bd70*/  IMAD.WIDE.U32 R136, R136, -0x326172a9, RZ ;  /* 0xcd9e8d5788887825 */ /* 0x000fc600078e00ff */
[----:B------:R-:W-:Y:S02]  /*bd80*/  LOP3.LUT R7, R4, R136, R3, 0x96, !PT ;  /* 0x0000008804077212 */ /* 0x000fe400078e9603 */
[----:B------:R-:W-:-:S04]  /*bd90*/  FMNMX3.FTZ R136, R213, R132, R133, !PT ;  /* 0x00000084d5887276 */ /* 0x000fc80007810085 */
[----:B------:R-:W-:Y:S02]  /*bda0*/  FMNMX3.FTZ R136, R136, R27, R26, !PT ;  /* 0x0000001b88887276 */ /* 0x000fe4000781001a */
[----:B-1----:R-:W-:Y:S02]  /*bdb0*/  LEA R8, R8, R14, 0x3 ;  /* 0x0000000e08087211 */ /* 0x002fe400078e18ff */
[----:B------:R-:W-:-:S03]  /*bdc0*/  FMNMX3.FTZ R136, R136, R202, R199, !PT ;  /* 0x000000ca88887276 */ /* 0x000fc600078100c7 */
[----:B------:R-:W-:Y:S01]  /*bdd0*/  IMAD.WIDE.U32 R8, R8, -0x326172a9, RZ ;  /* 0xcd9e8d5708087825 */ /* 0x000fe200078e00ff */
[----:B------:R-:W-:Y:S02]  /*bde0*/  FMNMX3.FTZ R136, R136, R195, R179, !PT ;  /* 0x000000c388887276 */ /* 0x000fe400078100b3 */
[----:B------:R-:W-:Y:S02]  /*bdf0*/  LOP3.LUT R8, R4, R8, R3, 0x96, !PT ;  /* 0x0000000804087212 */ /* 0x000fe400078e9603 */
[CC--:B------:R-:W-:Y:S02]  /*be00*/  LOP3.LUT R3, R0.reuse, R2.reuse, R21, 0x96, !PT ;  /* 0x0000000200037212 */ /* 0x0c0fe400078e9615 */
[----:B------:R-:W-:Y:S01]  /*be10*/  LOP3.LUT R4, R0, R2, R11, 0x96, !PT ;  /* 0x0000000200047212 */ /* 0x000fe200078e960b */
[----:B------:R-:W-:Y:S01]  /*be20*/  IMAD.WIDE.U32 R8, R8, -0x2daee0ad, RZ ;  /* 0xd2511f5308087825 */ /* 0x000fe200078e00ff */
[----:B------:R-:W-:Y:S02]  /*be30*/  MOV R0, UR33 ;  /* 0x0000002100007c02 */ /* 0x000fe40008000f00 */
[----:B------:R-:W-:Y:S01]  /*be40*/  IADD3 R2, PT, PT, R6, 0x76cf5d0a, RZ ;  /* 0x76cf5d0a06027810 */ /* 0x000fe20007ffe0ff */
[----:B------:R-:W-:Y:S01]  /*be50*/  IMAD.WIDE.U32 R6, R7, -0x2daee0ad, RZ ;  /* 0xd2511f5307067825 */ /* 0x000fe200078e00ff */
[----:B------:R-:W-:-:S02]  /*be60*/  IADD3 R0, PT, PT, R0, 0x32370b8f, RZ ;  /* 0x32370b8f00007810 */ /* 0x000fc40007ffe0ff */
[C---:B-----5:R-:W-:Y:S01]  /*be70*/  LOP3.LUT R9, R2.reuse, R134, R9, 0x96, !PT ;  /* 0x0000008602097212 */ /* 0x060fe200078e9609 */
[----:B------:R-:W-:Y:S01]  /*be80*/  IMAD.WIDE.U32 R16, R3, -0x2daee0ad, RZ ;  /* 0xd2511f5303107825 */ /* 0x000fe200078e00ff */
[----:B------:R-:W-:-:S03]  /*be90*/  LOP3.LUT R2, R2, R12, R7, 0x96, !PT ;  /* 0x0000000c02027212 */ /* 0x000fc600078e9607 */
[----:B------:R-:W-:Y:S01]  /*bea0*/  IMAD.WIDE.U32 R18, R4, -0x2daee0ad, RZ ;  /* 0xd2511f5304127825 */ /* 0x000fe200078e00ff */
[C---:B------:R-:W-:Y:S02]  /*beb0*/  LOP3.LUT R12, R0.reuse, R6, R17, 0x96, !PT ;  /* 0x00000006000c7212 */ /* 0x040fe400078e9611 */
[----:B------:R-:W-:Y:S01]  /*bec0*/  MOV R4, UR32 ;  /* 0x0000002000047c02 */ /* 0x000fe20008000f00 */
[----:B------:R-:W-:Y:S01]  /*bed0*/  IMAD.U32 R3, RZ, RZ, UR32 ;  /* 0x00000020ff037e24 */ /* 0x000fe2000f8e00ff */
[----:B------:R-:W-:Y:S01]  /*bee0*/  LOP3.LUT R14, R0, R8, R19, 0x96, !PT ;  /* 0x00000008000e7212 */ /* 0x000fe200078e9613 */
[----:B------:R-:W-:Y:S01]  /*bef0*/  IMAD.WIDE.U32 R12, R12, -0x326172a9, RZ ;  /* 0xcd9e8d570c0c7825 */ /* 0x000fe200078e00ff */
[----:B------:R-:W-:Y:S02]  /*bf00*/  IADD3 R4, PT, PT, R4, 0x78dde6e4, RZ ;  /* 0x78dde6e404047810 */ /* 0x000fe40007ffe0ff */
[----:B------:R-:W-:Y:S01]  /*bf10*/  IADD3 R0, PT, PT, R3, -0x255992d5, RZ ;  /* 0xdaa66d2b03007810 */ /* 0x000fe20007ffe0ff */
[----:B------:R-:W-:-:S04]  /*bf20*/  IMAD.WIDE.U32 R2, R2, -0x326172a9, RZ ;  /* 0xcd9e8d5702027825 */ /* 0x000fc800078e00ff */
[----:B------:R-:W-:Y:S01]  /*bf30*/  IMAD.WIDE.U32 R6, R9, -0x326172a9, RZ ;  /* 0xcd9e8d5709067825 */ /* 0x000fe200078e00ff */
[----:B------:R-:W-:Y:S02]  /*bf40*/  LOP3.LUT R3, R0, R20, R3, 0x96, !PT ;  /* 0x0000001400037212 */ /* 0x000fe400078e9603 */
[----:B------:R-:W-:Y:S01]  /*bf50*/  LOP3.LUT R9, R4, R2, R13, 0x96, !PT ;  /* 0x0000000204097212 */ /* 0x000fe200078e960d */
[----:B------:R-:W-:Y:S01]  /*bf60*/  IMAD.WIDE.U32 R14, R14, -0x326172a9, RZ ;  /* 0xcd9e8d570e0e7825 */ /* 0x000fe200078e00ff */
[----:B------:R-:W-:Y:S02]  /*bf70*/  LOP3.LUT R7, R0, R10, R7, 0x96, !PT ;  /* 0x0000000a00077212 */ /* 0x000fe400078e9607 */
[----:B------:R-:W-:Y:S01]  /*bf80*/  MOV R0, UR33 ;  /* 0x0000002100007c02 */ /* 0x000fe20008000f00 */
[----:B------:R-:W-:Y:S01]  /*bf90*/  IMAD.U32 R8, RZ, RZ, UR33 ;  /* 0x00000021ff087e24 */ /* 0x000fe2000f8e00ff */
[----:B------:R-:W-:Y:S01]  /*bfa0*/  LOP3.LUT R10, R4, R6, R15, 0x96, !PT ;  /* 0x00000006040a7212 */ /* 0x000fe200078e960f */
[----:B------:R-:W-:Y:S01]  /*bfb0*/  IMAD.WIDE.U32 R2, R3, -0x2daee0ad, RZ ;  /* 0xd2511f5303027825 */ /* 0x000fe200078e00ff */
[----:B------:R-:W-:-:S02]  /*bfc0*/  IADD3 R0, PT, PT, R0, -0x56f99767, RZ ;  /* 0xa906689900007810 */ /* 0x000fc40007ffe0ff */
[----:B------:R-:W-:Y:S01]  /*bfd0*/  IADD3 R4, PT, PT, R8, -0x126145ec, RZ ;  /* 0xed9eba1408047810 */ /* 0x000fe20007ffe0ff */
[----:B------:R-:W-:-:S04]  /*bfe0*/  IMAD.WIDE.U32 R182, R9, -0x2daee0ad, RZ ;  /* 0xd2511f5309b67825 */ /* 0x000fc800078e00ff */
[----:B------:R-:W-:Y:S01]  /*bff0*/  IMAD.WIDE.U32 R180, R10, -0x2daee0ad, RZ ;  /* 0xd2511f530ab47825 */ /* 0x000fe200078e00ff */
[----:B------:R-:W-:Y:S02]  /*c000*/  LOP3.LUT R10, R4, R16, R3, 0x96, !PT ;  /* 0x00000010040a7212 */ /* 0x000fe400078e9603 */
[----:B------:R-:W-:Y:S01]  /*c010*/  FMNMX3.FTZ R3, R215, R176, R31, !PT ;  /* 0x000000b0d7037276 */ /* 0x000fe2000781001f */
[----:B------:R-:W-:Y:S01]  /*c020*/  IMAD.WIDE.U32 R6, R7, -0x2daee0ad, RZ ;  /* 0xd2511f5307067825 */ /* 0x000fe200078e00ff */
[----:B------:R-:W-:Y:S01]  /*c030*/  LOP3.LUT R13, R0, R2, R183, 0x96, !PT ;  /* 0x00000002000d7212 */ /* 0x000fe200078e96b7 */
[----:B------:R-:W-:Y:S01]  /*c040*/  SHFL.BFLY PT, R16, R136, 0x2, 0x1f ;  /* 0x0c401f0088107f89 */ /* 0x000fe200000e0000 */
[----:B------:R-:W-:Y:S01]  /*c050*/  FMNMX3.FTZ R2, R216, R178, R33, !PT ;  /* 0x000000b2d8027276 */ /* 0x000fe20007810021 */
[----:B------:R-:W-:Y:S01]  /*c060*/  IMAD.WIDE.U32 R10, R10, -0x326172a9, RZ ;  /* 0xcd9e8d570a0a7825 */ /* 0x000fe200078e00ff */
[----:B------:R-:W-:Y:S02]  /*c070*/  FMNMX3.FTZ R3, R3, R25, R23, !PT ;  /* 0x0000001903037276 */ /* 0x000fe40007810017 */
[----:B------:R-:W-:-:S02]  /*c080*/  FMNMX3.FTZ R2, R2, R138, R24, !PT ;  /* 0x0000008a02027276 */ /* 0x000fc40007810018 */
[----:B------:R-:W-:Y:S02]  /*c090*/  FMNMX3.FTZ R3, R3, R200, R196, !PT ;  /* 0x000000c803037276 */ /* 0x000fe400078100c4 */
[----:B------:R-:W-:Y:S02]  /*c0a0*/  FMNMX3.FTZ R134, R2, R201, R198, !PT ;  /* 0x000000c902867276 */ /* 0x000fe400078100c6 */
[----:B------:R-:W-:Y:S01]  /*c0b0*/  LOP3.LUT R8, R4, R18, R7, 0x96, !PT ;  /* 0x0000001204087212 */ /* 0x000fe200078e9607 */
[----:B------:R-:W-:Y:S01]  /*c0c0*/  IMAD.U32 R4, RZ, RZ, UR32 ;  /* 0x00000020ff047e24 */ /* 0x000fe2000f8e00ff */
[----:B------:R-:W-:Y:S02]  /*c0d0*/  FMNMX3.FTZ R135, R3, R193, R192, !PT ;  /* 0x000000c103877276 */ /* 0x000fe400078100c0 */
[----:B------:R-:W-:Y:S01]  /*c0e0*/  FMNMX3.FTZ R134, R134, R194, R139, !PT ;  /* 0x000000c286867276 */ /* 0x000fe2000781008b */
[----:B------:R-:W-:Y:S01]  /*c0f0*/  IMAD.WIDE.U32 R8, R8, -0x326172a9, RZ ;  /* 0xcd9e8d5708087825 */ /* 0x000fe200078e00ff */
[----:B------:R-:W-:Y:S01]  /*c100*/  LOP3.LUT R7, R0, R6, R181, 0x96, !PT ;  /* 0x0000000600077212 */ /* 0x000fe200078e96b5 */
[----:B------:R-:W1:Y:S01]  /*c110*/  SHFL.BFLY PT, R15, R135, 0x2, 0x1f ;  /* 0x0c401f00870f7f89 */ /* 0x000e6200000e0000 */
[----:B------:R-:W-:-:S02]  /*c120*/  IADD3 R0, PT, PT, R4, 0x1715609d, RZ ;  /* 0x1715609d04007810 */ /* 0x000fc40007ffe0ff */
[----:B------:R-:W-:Y:S01]  /*c130*/  FMNMX3.FTZ R4, R209, R177, R32, !PT ;  /* 0x000000b1d1047276 */ /* 0x000fe20007810020 */
[----:B------:R-:W2:Y:S01]  /*c140*/  SHFL.BFLY PT, R18, R134, 0x2, 0x1f ;  /* 0x0c401f0086127f89 */ /* 0x000ea200000e0000 */
[----:B------:R-:W-:Y:S02]  /*c150*/  FSEL R181, R143, -INF , !P6 ;  /* 0xff8000008fb57808 */ /* 0x000fe40007000000 */
[----:B------:R-:W-:Y:S02]  /*c160*/  FMNMX3.FTZ R2, R4, R35, R34, !PT ;  /* 0x0000002304027276 */ /* 0x000fe40007810022 */
[----:B------:R-:W-:Y:S02]  /*c170*/  MOV R6, UR32 ;  /* 0x0000002000067c02 */ /* 0x000fe40008000f00 */
[----:B------:R-:W-:Y:S02]  /*c180*/  FMNMX3.FTZ R2, R2, R204, R203, !PT ;  /* 0x000000cc02027276 */ /* 0x000fe400078100cb */
[----:B------:R-:W-:Y:S01]  /*c190*/  IADD3 R4, PT, PT, R6, -0x4ab325aa, RZ ;  /* 0xb54cda5606047810 */ /* 0x000fe20007ffe0ff */
[----:B------:R-:W-:Y:S01]  /*c1a0*/  IMAD.WIDE.U32 R6, R7, -0x326172a9, RZ ;  /* 0xcd9e8d5707067825 */ /* 0x000fe200078e00ff */
[----:B------:R-:W-:-:S02]  /*c1b0*/  FMNMX3.FTZ R137, R2, R197, R181, !PT ;  /* 0x000000c502897276 */ /* 0x000fc400078100b5 */
[C---:B------:R-:W-:Y:S01]  /*c1c0*/  LOP3.LUT R205, R0.reuse, R12, R11, 0x96, !PT ;  /* 0x0000000c00cd7212 */ /* 0x040fe200078e960b */
[----:B------:R-:W-:Y:S01]  /*c1d0*/  IMAD.WIDE.U32 R2, R13, -0x326172a9, RZ ;  /* 0xcd9e8d570d027825 */ /* 0x000fe200078e00ff */
[----:B------:R-:W-:Y:S01]  /*c1e0*/  LOP3.LUT R183, R0, R14, R9, 0x96, !PT ;  /* 0x0000000e00b77212 */ /* 0x000fe200078e9609 */
[----:B------:R-:W3:Y:S01]  /*c1f0*/  SHFL.BFLY PT, R17, R137, 0x2, 0x1f ;  /* 0x0c401f0089117f89 */ /* 0x000ee200000e0000 */
[C---:B------:R-:W-:Y:S02]  /*c200*/  LOP3.LUT R0, R4.reuse, R8, R7, 0x96, !PT ;  /* 0x0000000804007212 */ /* 0x040fe400078e9607 */
[----:B------:R-:W-:Y:S01]  /*c210*/  LOP3.LUT R3, R4, R10, R3, 0x96, !PT ;  /* 0x0000000a04037212 */ /* 0x000fe200078e9603 */
[----:B------:R-:W-:Y:S01]  /*c220*/  IMAD.MOV.U32 R4, RZ, RZ, R6 ;  /* 0x000000ffff047224 */ /* 0x000fe200078e0006 */
[----:B-1----:R-:W-:Y:S02]  /*c230*/  FMNMX.FTZ R135, R135, R15, !PT ;  /* 0x0000000f87877209 */ /* 0x002fe40007810000 */
[----:B------:R-:W-:-:S02]  /*c240*/  PRMT R9, R6, 0x7771, RZ ;  /* 0x0000777106097816 */ /* 0x000fc400000000ff */
[----:B--2---:R-:W-:Y:S01]  /*c250*/  FMNMX.FTZ R134, R134, R18, !PT ;  /* 0x0000001286867209 */ /* 0x004fe20007810000 */
[----:B------:R-:W1:Y:S01]  /*c260*/  SHFL.BFLY PT, R13, R135, 0x1, 0x1f ;  /* 0x0c201f00870d7f89 */ /* 0x000e6200000e0000 */
[C---:B------:R-:W-:Y:S02]  /*c270*/  PRMT R8, R6.reuse, 0x7773, RZ ;  /* 0x0000777306087816 */ /* 0x040fe400000000ff */
[----:B------:R-:W-:Y:S01]  /*c280*/  PRMT R7, R6, 0x7772, RZ ;  /* 0x0000777206077816 */ /* 0x000fe200000000ff */
[----:B------:R-:W2:Y:S01]  /*c290*/  SHFL.BFLY PT, R12, R134, 0x1, 0x1f ;  /* 0x0c201f00860c7f89 */ /* 0x000ea200000e0000 */
[----:B------:R-:W-:Y:S02]  /*c2a0*/  MOV R10, R2 ;  /* 0x00000002000a7202 */ /* 0x000fe40000000f00 */
[C---:B------:R-:W-:Y:S02]  /*c2b0*/  PRMT R14, R2.reuse, 0x7771, RZ ;  /* 0x00007771020e7816 */ /* 0x040fe400000000ff */
[----:B------:R-:W-:-:S02]  /*c2c0*/  PRMT R6, R2, 0x7773, RZ ;  /* 0x0000777302067816 */ /* 0x000fc400000000ff */
[----:B------:R-:W-:Y:S02]  /*c2d0*/  PRMT R2, R2, 0x7772, RZ ;  /* 0x0000777202027816 */ /* 0x000fe400000000ff */
[----:B------:R-:W-:Y:S02]  /*c2e0*/  LOP3.LUT R4, R4, 0xff, RZ, 0xc0, !PT ;  /* 0x000000ff04047812 */ /* 0x000fe400078ec0ff */
[----:B------:R-:W-:Y:S02]  /*c2f0*/  PRMT R30, R2, 0x5410, R6 ;  /* 0x00005410021e7816 */ /* 0x000fe40000000006 */
[----:B------:R-:W-:Y:S02]  /*c300*/  PRMT R19, R4, 0x5410, R9 ;  /* 0x0000541004137816 */ /* 0x000fe40000000009 */
[----:B---3--:R-:W-:Y:S02]  /*c310*/  FMNMX.FTZ R137, R137, R17, !PT ;  /* 0x0000001189897209 */ /* 0x008fe40007810000 */
[----:B------:R-:W-:-:S02]  /*c320*/  LOP3.LUT R2, R0, 0xffff, RZ, 0xc0, !PT ;  /* 0x0000ffff00027812 */ /* 0x000fc400078ec0ff */
[C---:B------:R-:W-:Y:S02]  /*c330*/  PRMT R4, R0.reuse, 0x7632, R4 ;  /* 0x0000763200047816 */ /* 0x040fe40000000004 */
[----:B------:R-:W-:Y:S02]  /*c340*/  PRMT R15, R7, 0x5410, R8 ;  /* 0x00005410070f7816 */ /* 0x000fe40000000008 */
[----:B------:R-:W-:Y:S02]  /*c350*/  LOP3.LUT R9, R0, 0xff, RZ, 0xc0, !PT ;  /* 0x000000ff00097812 */ /* 0x000fe400078ec0ff */
[----:B------:R-:W-:Y:S02]  /*c360*/  SHF.R.U32.HI R8, RZ, 0x18, R0 ;  /* 0x00000018ff087819 */ /* 0x000fe40000011600 */
[----:B------:R-:W-:Y:S02]  /*c370*/  LOP3.LUT R7, R10, 0xff, RZ, 0xc0, !PT ;  /* 0x000000ff0a077812 */ /* 0x000fe400078ec0ff */
[----:B------:R-:W-:Y:S01]  /*c380*/  SHF.R.U32.HI R6, RZ, 0x8, R2 ;  /* 0x00000008ff067819 */ /* 0x000fe20000011602 */
[----:B------:R-:W3:Y:S01]  /*c390*/  SHFL.BFLY PT, R10, R137, 0x1, 0x1f ;  /* 0x0c201f00890a7f89 */ /* 0x000ee200000e0000 */
[----:B------:R-:W-:-:S02]  /*c3a0*/  LOP3.LUT R0, R3, 0xffff, RZ, 0xc0, !PT ;  /* 0x0000ffff03007812 */ /* 0x000fc400078ec0ff */
[----:B------:R-:W-:Y:S02]  /*c3b0*/  LOP3.LUT R2, R4, 0xff, RZ, 0xc0, !PT ;  /* 0x000000ff04027812 */ /* 0x000fe400078ec0ff */
[----:B------:R-:W-:Y:S02]  /*c3c0*/  FMNMX.FTZ R136, R136, R16, !PT ;  /* 0x0000001088887209 */ /* 0x000fe40007810000 */
[C---:B------:R-:W-:Y:S02]  /*c3d0*/  LOP3.LUT R4, R3.reuse, 0xff, RZ, 0xc0, !PT ;  /* 0x000000ff03047812 */ /* 0x040fe400078ec0ff */
[----:B------:R-:W-:Y:S01]  /*c3e0*/  SHF.R.U32.HI R0, RZ, 0x8, R0 ;  /* 0x00000008ff007819 */ /* 0x000fe20000011600 */
[----:B------:R-:W4:Y:S01]  /*c3f0*/  SHFL.BFLY PT, R11, R136, 0x1, 0x1f ;  /* 0x0c201f00880b7f89 */ /* 0x000f2200000e0000 */
[----:B------:R-:W-:Y:S02]  /*c400*/  PRMT R21, R2, 0x5410, R8 ;  /* 0x0000541002157816 */ /* 0x000fe40000000008 */
[----:B------:R-:W-:-:S02]  /*c410*/  PRMT R2, R3, 0x7632, R2 ;  /* 0x0000763203027816 */ /* 0x000fc40000000002 */
[----:B-1----:R-:W-:Y:S02]  /*c420*/  FMNMX.FTZ R135, R135, R13, !PT ;  /* 0x0000000d87877209 */ /* 0x002fe40007810000 */
[----:B--2---:R-:W-:Y:S02]  /*c430*/  FMNMX.FTZ R134, R134, R12, !PT ;  /* 0x0000000c86867209 */ /* 0x004fe40007810000 */
[----:B------:R-:W-:Y:S01]  /*c440*/  PRMT R20, R9, 0x5410, R6 ;  /* 0x0000541009147816 */ /* 0x000fe20000000006 */
[----:B------:R-:W-:Y:S01]  /*c450*/  FMUL.FTZ R16, R135, UR7 ;  /* 0x0000000787107c20 */ /* 0x000fe20008410000 */
[----:B------:R-:W-:Y:S01]  /*c460*/  PRMT R22, R4, 0x5410, R0 ;  /* 0x0000541004167816 */ /* 0x000fe20000000000 */
[----:B------:R-:W1:Y:S01]  /*c470*/  LDC R6, c[0x0][0x4f8] ;  /* 0x00013e00ff067b82 */ /* 0x000e620000000800 */
[----:B------:R-:W-:Y:S01]  /*c480*/  SHF.R.U32.HI R3, RZ, 0x18, R3 ;  /* 0x00000018ff037819 */ /* 0x000fe20000011603 */
[----:B------:R-:W-:Y:S01]  /*c490*/  FMUL.FTZ R17, R134, UR7 ;  /* 0x0000000786117c20 */ /* 0x000fe20008410000 */
[----:B------:R-:W-:-:S02]  /*c4a0*/  LOP3.LUT R0, R2, 0xff, RZ, 0xc0, !PT ;  /* 0x000000ff02007812 */ /* 0x000fc400078ec0ff */
[----:B------:R-:W-:Y:S02]  /*c4b0*/  FSETP.NEU.FTZ.AND P0, PT, R134, -INF , PT ;  /* 0xff8000008600780b */ /* 0x000fe40003f1d000 */
[----:B------:R-:W-:Y:S02]  /*c4c0*/  FSETP.NEU.FTZ.AND P5, PT, R135, -INF , PT ;  /* 0xff8000008700780b */ /* 0x000fe40003fbd000 */
[----:B------:R-:W-:Y:S02]  /*c4d0*/  PRMT R28, R0, 0x5410, R3 ;  /* 0x00005410001c7816 */ /* 0x000fe40000000003 */
[----:B------:R-:W-:Y:S02]  /*c4e0*/  FSEL R0, R134, RZ, P0 ;  /* 0x000000ff86007208 */ /* 0x000fe40000000000 */
[----:B------:R-:W-:Y:S02]  /*c4f0*/  FSEL R16, R16, RZ, P5 ;  /* 0x000000ff10107208 */ /* 0x000fe40002800000 */
[----:B------:R-:W-:Y:S01]  /*c500*/  FSEL R17, R17, RZ, P0 ;  /* 0x000000ff11117208 */ /* 0x000fe20000000000 */
[----:B------:R-:W-:Y:S01]  /*c510*/  FADD.FTZ R8, R216, -R0 ;  /* 0x80000000d8087221 */ /* 0x000fe20000010000 */
[----:B------:R-:W-:Y:S01]  /*c520*/  FSEL R2, R135, RZ, P5 ;  /* 0x000000ff87027208 */ /* 0x000fe20002800000 */
[----:B------:R-:W-:Y:S01]  /*c530*/  FFMA.FTZ R0, R23, UR7, -R16 ;  /* 0x0000000717007c23 */ /* 0x000fe20008010810 */
[----:B---3--:R-:W-:Y:S01]  /*c540*/  FMNMX.FTZ R137, R137, R10, !PT ;  /* 0x0000000a89897209 */ /* 0x008fe20007810000 */
[--C-:B------:R-:W-:Y:S01]  /*c550*/  FFMA.FTZ R4, R138, UR7, -R17.reuse ;  /* 0x000000078a047c23 */ /* 0x100fe20008010811 */
[----:B------:R-:W-:Y:S01]  /*c560*/  PRMT R29, R7, 0x5410, R14 ;  /* 0x00005410071d7816 */ /* 0x000fe2000000000e */
[----:B------:R2:W-:Y:S01]  /*c570*/  MUFU.EX2 R142, R0 ;  /* 0x00000000008e7308 */ /* 0x0005e20000000800 */
[----:B------:R-:W-:Y:S01]  /*c580*/  FADD.FTZ R7, R215, -R2 ;  /* 0x80000002d7077221 */ /* 0x000fe20000010000 */
[----:B------:R-:W-:Y:S01]  /*c590*/  FFMA.FTZ R2, R25, UR7, -R16 ;  /* 0x0000000719027c23 */ /* 0x000fe20008010810 */
[----:B------:R-:W-:Y:S01]  /*c5a0*/  FSETP.NEU.FTZ.AND P0, PT, R137, -INF , PT ;  /* 0xff8000008900780b */ /* 0x000fe20003f1d000 */
[----:B------:R3:W-:Y:S01]  /*c5b0*/  MUFU.EX2 R186, R4 ;  /* 0x0000000400ba7308 */ /* 0x0007e20000000800 */
[----:B----4-:R-:W-:Y:S01]  /*c5c0*/  FMNMX.FTZ R136, R136, R11, !PT ;  /* 0x0000000b88887209 */ /* 0x010fe20007810000 */
[----:B------:R-:W-:Y:S01]  /*c5d0*/  FMUL.FTZ R7, R7, UR7 ;  /* 0x0000000707077c20 */ /* 0x000fe20008410000 */
[----:B-1----:R-:W-:Y:S01]  /*c5e0*/  LOP3.LUT R6, R6, 0xff, RZ, 0xc0, !PT ;  /* 0x000000ff06067812 */ /* 0x002fe200078ec0ff */
[----:B------:R1:W4:Y:S01]  /*c5f0*/  MUFU.EX2 R185, R2 ;  /* 0x0000000200b97308 */ /* 0x0003220000000800 */
[C---:B------:R-:W-:Y:S01]  /*c600*/  FSETP.NEU.FTZ.AND P5, PT, R136.reuse, -INF , PT ;  /* 0xff8000008800780b */ /* 0x040fe20003fbd000 */
[----:B------:R-:W-:Y:S01]  /*c610*/  FMUL.FTZ R18, R136, UR7 ;  /* 0x0000000788127c20 */ /* 0x000fe20008410000 */
[----:B------:R-:W-:Y:S01]  /*c620*/  LEA R6, R6, R6, 0x10 ;  /* 0x0000000606067211 */ /* 0x000fe200078e80ff */
[----:B------:R-:W-:Y:S01]  /*c630*/  FMUL.FTZ R8, R8, UR7 ;  /* 0x0000000708087c20 */ /* 0x000fe20008410000 */
[----:B------:R-:W-:Y:S01]  /*c640*/  LOP3.LUT R15, R15, 0xff00ff, RZ, 0xc0, !PT ;  /* 0x00ff00ff0f0f7812 */ /* 0x000fe200078ec0ff */
[--C-:B--2---:R-:W-:Y:S01]  /*c650*/  FFMA.FTZ R0, R24, UR7, -R17.reuse ;  /* 0x0000000718007c23 */ /* 0x104fe20008010811 */
[----:B------:R-:W-:Y:S01]  /*c660*/  FSEL R3, R136, RZ, P5 ;  /* 0x000000ff88037208 */ /* 0x000fe20002800000 */
[----:B------:R-:W2:Y:S01]  /*c670*/  MUFU.EX2 R23, R7 ;  /* 0x0000000700177308 */ /* 0x000ea20000000800 */
[--C-:B------:R-:W-:Y:S01]  /*c680*/  HSET2.LE.AND R14, R19, R6.reuse, PT ;  /* 0x00000006130e7233 */ /* 0x100fe20003803000 */
[----:B---3--:R-:W-:Y:S01]  /*c690*/  FFMA.FTZ R4, R33, UR7, -R17 ;  /* 0x0000000721047c23 */ /* 0x008fe20008010811 */
[--C-:B------:R-:W-:Y:S01]  /*c6a0*/  HSET2.LE.AND R15, R15, R6.reuse, PT ;  /* 0x000000060f0f7233 */ /* 0x100fe20003803000 */
[----:B------:R3:W5:Y:S01]  /*c6b0*/  MUFU.EX2 R140, R0 ;  /* 0x00000000008c7308 */ /* 0x0007620000000800 */
[----:B------:R-:W-:Y:S01]  /*c6c0*/  FADD.FTZ R9, R213, -R3 ;  /* 0x80000003d5097221 */ /* 0x000fe20000010000 */
[C---:B-1----:R-:W-:Y:S01]  /*c6d0*/  FSEL R2, R137.reuse, RZ, P0 ;  /* 0x000000ff89027208 */ /* 0x042fe20000000000 */
[----:B------:R-:W-:Y:S01]  /*c6e0*/  FFMA.FTZ R3, R178, UR7, -R17 ;  /* 0x00000007b2037c23 */ /* 0x000fe20008010811 */
[----:B----4-:R-:W-:Y:S01]  /*c6f0*/  MOV R178, R185 ;  /* 0x000000b900b27202 */ /* 0x010fe20000000f00 */
[----:B------:R-:W-:Y:S01]  /*c700*/  FMUL.FTZ R19, R137, UR7 ;  /* 0x0000000789137c20 */ /* 0x000fe20008410000 */
[----:B------:R-:W-:Y:S01]  /*c710*/  FSEL R18, R18, RZ, P5 ;  /* 0x000000ff12127208 */ /* 0x000fe20002800000 */
[----:B------:R-:W-:Y:S01]  /*c720*/  FADD.FTZ R10, R209, -R2 ;  /* 0x80000002d10a7221 */ /* 0x000fe20000010000 */
[--C-:B------:R-:W-:Y:S01]  /*c730*/  FFMA.FTZ R2, R31, UR7, -R16.reuse ;  /* 0x000000071f027c23 */ /* 0x100fe20008010810 */
[----:B------:R1:W-:Y:S01]  /*c740*/  MUFU.EX2 R250, R3 ;  /* 0x0000000300fa7308 */ /* 0x0003e20000000800 */
[----:B------:R-:W-:Y:S01]  /*c750*/  FSEL R19, R19, RZ, P0 ;  /* 0x000000ff13137208 */ /* 0x000fe20000000000 */
[----:B------:R-:W-:Y:S01]  /*c760*/  FMUL.FTZ R9, R9, UR7 ;  /* 0x0000000709097c20 */ /* 0x000fe20008410000 */
[--C-:B------:R-:W-:Y:S01]  /*c770*/  HSET2.LE.AND R12, R20, R6.reuse, PT ;  /* 0x00000006140c7233 */ /* 0x100fe20003803000 */
[----:B------:R5:W-:Y:S01]  /*c780*/  MUFU.EX2 R251, R2 ;  /* 0x0000000200fb7308 */ /* 0x000be20000000800 */
[----:B---3--:R-:W-:Y:S01]  /*c790*/  FFMA.FTZ R0, R176, UR7, -R16 ;  /* 0x00000007b0007c23 */ /* 0x008fe20008010810 */
[----:B------:R-:W-:Y:S01]  /*c7a0*/  FMUL.FTZ R10, R10, UR7 ;  /* 0x000000070a0a7c20 */ /* 0x000fe20008410000 */
[-C--:B--2---:R-:W-:Y:S01]  /*c7b0*/  FMUL.FTZ R156, R156, R23.reuse ;  /* 0x000000179c9c7220 */ /* 0x084fe20000410000 */
[----:B------:R2:W-:Y:S01]  /*c7c0*/  MUFU.EX2 R243, R4 ;  /* 0x0000000400f37308 */ /* 0x0005e20000000800 */
[-C--:B------:R-:W-:Y:S01]  /*c7d0*/  FMUL.FTZ R157, R157, R23.reuse ;  /* 0x000000179d9d7220 */ /* 0x080fe20000410000 */
[-C--:B------:R-:W-:Y:S01]  /*c7e0*/  FMUL.FTZ R144, R144, R23.reuse ;  /* 0x0000001790907220 */ /* 0x080fe20000410000 */
[-C--:B------:R-:W-:Y:S01]  /*c7f0*/  FMUL.FTZ R145, R145, R23.reuse ;  /* 0x0000001791917220 */ /* 0x080fe20000410000 */
[----:B------:R3:W-:Y:S01]  /*c800*/  MUFU.EX2 R184, R0 ;  /* 0x0000000000b87308 */ /* 0x0007e20000000800 */
[-C--:B------:R-:W-:Y:S01]  /*c810*/  FMUL.FTZ R160, R160, R23.reuse ;  /* 0x00000017a0a07220 */ /* 0x080fe20000410000 */
[--C-:B-1----:R-:W-:Y:S01]  /*c820*/  FFMA.FTZ R3, R133, UR7, -R18.reuse ;  /* 0x0000000785037c23 */ /* 0x102fe20008010812 */
[-C--:B------:R-:W-:Y:S01]  /*c830*/  FMUL.FTZ R161, R161, R23.reuse ;  /* 0x00000017a1a17220 */ /* 0x080fe20000410000 */
[----:B------:R-:W1:Y:S01]  /*c840*/  MUFU.EX2 R20, R10 ;  /* 0x0000000a00147308 */ /* 0x000e620000000800 */
[-C--:B------:R-:W-:Y:S01]  /*c850*/  FMUL.FTZ R172, R172, R23.reuse ;  /* 0x00000017acac7220 */ /* 0x080fe20000410000 */
[----:B-----5:R-:W-:Y:S01]  /*c860*/  F2FP.F16.F32.PACK_AB R2, R140, R186 ;  /* 0x000000ba8c02723e */ /* 0x020fe200000000ff */
[-C--:B------:R-:W-:Y:S01]  /*c870*/  FMUL.FTZ R173, R173, R23.reuse ;  /* 0x00000017adad7220 */ /* 0x080fe20000410000 */
[----:B------:R4:W-:Y:S01]  /*c880*/  MUFU.EX2 R216, R3 ;  /* 0x0000000300d87308 */ /* 0x0009e20000000800 */
[----:B------:R-:W-:Y:S01]  /*c890*/  FMUL.FTZ R36, R36, R23 ;  /* 0x0000001724247220 */ /* 0x000fe20000410000 */
[----:B------:R-:W-:Y:S01]  /*c8a0*/  LOP3.LUT R15, R2, R15, RZ, 0xc0, !PT ;  /* 0x0000000f020f7212 */ /* 0x000fe200078ec0ff */
[----:B--2---:R-:W-:Y:S01]  /*c8b0*/  FFMA.FTZ R4, R32, UR7, -R19 ;  /* 0x0000000720047c23 */ /* 0x004fe20008010813 */
[----:B------:R-:W-:Y:S01]  /*c8c0*/  LOP3.LUT R2, R246, R217, RZ, 0x3c, !PT ;  /* 0x000000d9f6027212 */ /* 0x000fe200078e3cff */
[-C--:B------:R-:W-:Y:S01]  /*c8d0*/  FMUL.FTZ R37, R37, R23.reuse ;  /* 0x0000001725257220 */ /* 0x080fe20000410000 */
[----:B---3--:R-:W-:Y:S01]  /*c8e0*/  F2FP.F16.F32.PACK_AB R0, R142, R178 ;  /* 0x000000b28e00723e */ /* 0x008fe200000000ff */
[----:B------:R2:W-:Y:S01]  /*c8f0*/  MUFU.EX2 R209, R4 ;  /* 0x0000000400d17308 */ /* 0x0005e20000000800 */
[----:B------:R-:W-:Y:S01]  /*c900*/  LOP3.LUT R138, R2, 0x200, R247, 0xf8, !PT ;  /* 0x00000200028a7812 */ /* 0x000fe200078ef8f7 */
[--C-:B------:R-:W-:Y:S01]  /*c910*/  FFMA.FTZ R2, R177, UR7, -R19.reuse ;  /* 0x00000007b1027c23 */ /* 0x100fe20008010813 */
[----:B------:R-:W-:Y:S01]  /*c920*/  LOP3.LUT R14, R0, R14, RZ, 0xc0, !PT ;  /* 0x0000000e000e7212 */ /* 0x000fe200078ec0ff */
[--C-:B------:R-:W-:Y:S01]  /*c930*/  FFMA.FTZ R0, R132, UR7, -R18.reuse ;  /* 0x0000000784007c23 */ /* 0x100fe20008010812 */
[----:B------:R-:W-:Y:S01]  /*c940*/  LEA R138, R138, UR5, 0x1 ;  /* 0x000000058a8a7c11 */ /* 0x000fe2000f8e08ff */
[----:B------:R3:W-:Y:S01]  /*c950*/  MUFU.EX2 R207, R2 ;  /* 0x0000000200cf7308 */ /* 0x0007e20000000800 */
[--C-:B----4-:R-:W-:Y:S01]  /*c960*/  FFMA.FTZ R3, R26, UR7, -R18.reuse ;  /* 0x000000071a037c23 */ /* 0x110fe20008010812 */
[-C--:B-1----:R-:W-:Y:S01]  /*c970*/  FMUL.FTZ R150, R150, R20.reuse ;  /* 0x0000001496967220 */ /* 0x082fe20000410000 */
[-C--:B------:R-:W-:Y:S01]  /*c980*/  FMUL.FTZ R151, R151, R20.reuse ;  /* 0x0000001497977220 */ /* 0x080fe20000410000 */
[----:B------:R1:W4:Y:S01]  /*c990*/  MUFU.EX2 R215, R0 ;  /* 0x0000000000d77308 */ /* 0x0003220000000800 */
[-C--:B------:R-:W-:Y:S01]  /*c9a0*/  FMUL.FTZ R154, R154, R20.reuse ;  /* 0x000000149a9a7220 */ /* 0x080fe20000410000 */
[-C--:B------:R-:W-:Y:S01]  /*c9b0*/  FMUL.FTZ R155, R155, R20.reuse ;  /* 0x000000149b9b7220 */ /* 0x080fe20000410000 */
[-C--:B------:R-:W-:Y:S01]  /*c9c0*/  FMUL.FTZ R166, R166, R20.reuse ;  /* 0x00000014a6a67220 */ /* 0x080fe20000410000 */
[----:B------:R5:W-:Y:S01]  /*c9d0*/  MUFU.EX2 R241, R3 ;  /* 0x0000000300f17308 */ /* 0x000be20000000800 */
[----:B--2---:R-:W-:Y:S01]  /*c9e0*/  LOP3.LUT R4, R30, 0xff00ff, RZ, 0xc0, !PT ;  /* 0x00ff00ff1e047812 */ /* 0x004fe200078ec0ff */
[-C--:B------:R-:W-:Y:S01]  /*c9f0*/  FMUL.FTZ R167, R167, R20.reuse ;  /* 0x00000014a7a77220 */ /* 0x080fe20000410000 */
[-C--:B------:R-:W-:Y:S01]  /*ca00*/  FMUL.FTZ R170, R170, R20.reuse ;  /* 0x00000014aaaa7220 */ /* 0x080fe20000410000 */
[-C--:B------:R-:W-:Y:S01]  /*ca10*/  FMUL.FTZ R171, R171, R20.reuse ;  /* 0x00000014abab7220 */ /* 0x080fe20000410000 */
[----:B------:R-:W-:Y:S01]  /*ca20*/  FMUL.FTZ R42, R42, R20 ;  /* 0x000000142a2a7220 */ /* 0x000fe20000410000 */
[----:B---3--:R-:W-:Y:S01]  /*ca30*/  F2FP.F16.F32.PACK_AB R2, R243, R250 ;  /* 0x000000faf302723e */ /* 0x008fe200000000ff */
[-C--:B------:R-:W-:Y:S01]  /*ca40*/  FMUL.FTZ R43, R43, R20.reuse ;  /* 0x000000142b2b7220 */ /* 0x080fe20000410000 */
[--C-:B------:R-:W-:Y:S01]  /*ca50*/  HSET2.LE.AND R4, R4, R6.reuse, PT ;  /* 0x0000000604047233 */ /* 0x100fe20003803000 */
[-C--:B------:R-:W-:Y:S01]  /*ca60*/  FMUL.FTZ R46, R46, R20.reuse ;  /* 0x000000142e2e7220 */ /* 0x080fe20000410000 */
[----:B-1----:R-:W-:Y:S01]  /*ca70*/  FFMA.FTZ R0, R27, UR7, -R18 ;  /* 0x000000071b007c23 */ /* 0x002fe20008010812 */
[-C--:B------:R-:W-:Y:S01]  /*ca80*/  FMUL.FTZ R47, R47, R20.reuse ;  /* 0x000000142f2f7220 */ /* 0x080fe20000410000 */
[----:B------:R-:W1:Y:S01]  /*ca90*/  LDSM.16.MT88.4 R24, [R138+0xa000] ;  /* 0x00a000008a18783b */ /* 0x000e620000004200 */
[-C--:B------:R-:W-:Y:S01]  /*caa0*/  FMUL.FTZ R48, R48, R23.reuse ;  /* 0x0000001730307220 */ /* 0x080fe20000410000 */
[----:B------:R2:W-:Y:S01]  /*cab0*/  MUFU.EX2 R217, R0 ;  /* 0x0000000000d97308 */ /* 0x0005e20000000800 */
[--C-:B-----5:R-:W-:Y:S01]  /*cac0*/  FFMA.FTZ R3, R35, UR7, -R19.reuse ;  /* 0x0000000723037c23 */ /* 0x120fe20008010813 */
[----:B------:R-:W-:Y:S01]  /*cad0*/  FMUL.FTZ R49, R49, R23 ;  /* 0x0000001731317220 */ /* 0x000fe20000410000 */
[----:B------:R-:W-:Y:S01]  /*cae0*/  MOV R185, R233 ;  /* 0x000000e900b97202 */ /* 0x000fe20000000f00 */
        /* <DEDUP_REMOVED lines=10> */
[----:B--2---:R-:W-:Y:S01]  /*cb90*/  F2FP.F16.F32.PACK_AB R0, R251, R184 ;  /* 0x000000b8fb00723e */ /* 0x004fe200000000ff */
[-C--:B------:R-:W-:Y:S01]  /*cba0*/  FMUL.FTZ R91, R91, R20.reuse ;  /* 0x000000145b5b7220 */ /* 0x080fe20000410000 */
[-C--:B------:R-:W-:Y:S01]  /*cbb0*/  FMUL.FTZ R94, R94, R20.reuse ;  /* 0x000000145e5e7220 */ /* 0x080fe20000410000 */
[----:B------:R-:W-:Y:S01]  /*cbc0*/  FMUL.FTZ R95, R95, R20 ;  /* 0x000000145f5f7220 */ /* 0x000fe20000410000 */
[----:B------:R-:W-:Y:S01]  /*cbd0*/  LOP3.LUT R12, R0, R12, RZ, 0xc0, !PT ;  /* 0x0000000c000c7212 */ /* 0x000fe200078ec0ff */
[----:B---3--:R-:W-:Y:S01]  /*cbe0*/  FFMA.FTZ R3, R34, UR7, -R19 ;  /* 0x0000000722037c23 */ /* 0x008fe20008010813 */
[--C-:B------:R-:W-:Y:S01]  /*cbf0*/  HSET2.LE.AND R0, R21, R6.reuse, PT ;  /* 0x0000000615007233 */ /* 0x100fe20003803000 */
[-C--:B------:R-:W-:Y:S01]  /*cc00*/  FMUL.FTZ R106, R106, R20.reuse ;  /* 0x000000146a6a7220 */ /* 0x080fe20000410000 */
[----:B------:R-:W2:Y:S01]  /*cc10*/  MUFU.EX2 R21, R9 ;  /* 0x0000000900157308 */ /* 0x000ea20000000800 */
[-C--:B------:R-:W-:Y:S01]  /*cc20*/  FMUL.FTZ R107, R107, R20.reuse ;  /* 0x000000146b6b7220 */ /* 0x080fe20000410000 */
[----:B------:R-:W-:Y:S01]  /*cc30*/  FMUL.FTZ R110, R110, R20 ;  /* 0x000000146e6e7220 */ /* 0x000fe20000410000 */
[----:B------:R-:W-:Y:S01]  /*cc40*/  LOP3.LUT R13, R2, R0, RZ, 0xc0, !PT ;  /* 0x00000000020d7212 */ /* 0x000fe200078ec0ff */
[----:B------:R3:W-:Y:S01]  /*cc50*/  MUFU.EX2 R206, R3 ;  /* 0x0000000300ce7308 */ /* 0x0007e20000000800 */
[--C-:B------:R-:W-:Y:S01]  /*cc60*/  HSET2.LE.AND R0, R22, R6.reuse, PT ;  /* 0x0000000616007233 */ /* 0x100fe20003803000 */
[-C--:B------:R-:W-:Y:S01]  /*cc70*/  FMUL.FTZ R111, R111, R20.reuse ;  /* 0x000000146f6f7220 */ /* 0x080fe20000410000 */
[----:B----4-:R-:W-:Y:S01]  /*cc80*/  F2FP.F16.F32.PACK_AB R2, R216, R215 ;  /* 0x000000d7d802723e */ /* 0x010fe200000000ff */
[----:B------:R-:W4:Y:S01]  /*cc90*/  MUFU.EX2 R22, R8 ;  /* 0x0000000800167308 */ /* 0x000f220000000800 */
[-C--:B------:R-:W-:Y:S01]  /*cca0*/  FMUL.FTZ R122, R122, R20.reuse ;  /* 0x000000147a7a7220 */ /* 0x080fe20000410000 */
[-C--:B------:R-:W-:Y:S01]  /*ccb0*/  FMUL.FTZ R123, R123, R20.reuse ;  /* 0x000000147b7b7220 */ /* 0x080fe20000410000 */
[-C--:B------:R-:W-:Y:S01]  /*ccc0*/  FMUL.FTZ R126, R126, R20.reuse ;  /* 0x000000147e7e7220 */ /* 0x080fe20000410000 */
[----:B------:R-:W-:Y:S01]  /*ccd0*/  FMUL.FTZ R127, R127, R20 ;  /* 0x000000147f7f7220 */ /* 0x000fe20000410000 */
[----:B------:R-:W-:Y:S01]  /*cce0*/  FMUL.FTZ R64, R64, R23 ;  /* 0x0000001740407220 */ /* 0x000fe20000410000 */
[-C--:B--2---:R-:W-:Y:S01]  /*ccf0*/  FMUL.FTZ R148, R148, R21.reuse ;  /* 0x0000001594947220 */ /* 0x084fe20000410000 */
[-C--:B------:R-:W-:Y:S01]  /*cd00*/  FMUL.FTZ R149, R149, R21.reuse ;  /* 0x0000001595957220 */ /* 0x080fe20000410000 */
[-C--:B------:R-:W-:Y:S01]  /*cd10*/  FMUL.FTZ R152, R152, R21.reuse ;  /* 0x0000001598987220 */ /* 0x080fe20000410000 */
[-C--:B------:R-:W-:Y:S01]  /*cd20*/  FMUL.FTZ R153, R153, R21.reuse ;  /* 0x0000001599997220 */ /* 0x080fe20000410000 */
[--C-:B---3--:R-:W-:Y:S01]  /*cd30*/  HSET2.LE.AND R3, R29, R6.reuse, PT ;  /* 0x000000061d037233 */ /* 0x108fe20003803000 */
[-C--:B------:R-:W-:Y:S01]  /*cd40*/  FMUL.FTZ R164, R164, R21.reuse ;  /* 0x00000015a4a47220 */ /* 0x080fe20000410000 */
[-C--:B------:R-:W-:Y:S01]  /*cd50*/  FMUL.FTZ R165, R165, R21.reuse ;  /* 0x00000015a5a57220 */ /* 0x080fe20000410000 */
[----:B------:R-:W-:Y:S01]  /*cd60*/  FMUL.FTZ R168, R168, R21 ;  /* 0x00000015a8a87220 */ /* 0x000fe20000410000 */
[-C--:B----4-:R-:W-:Y:S01]  /*cd70*/  FMUL.FTZ R158, R158, R22.reuse ;  /* 0x000000169e9e7220 */ /* 0x090fe20000410000 */
[----:B------:R-:W-:Y:S01]  /*cd80*/  FMUL.FTZ R159, R159, R22 ;  /* 0x000000169f9f7220 */ /* 0x000fe20000410000 */
[----:B------:R-:W-:Y:S01]  /*cd90*/  LOP3.LUT R8, R2, R0, RZ, 0xc0, !PT ;  /* 0x0000000002087212 */ /* 0x000fe200078ec0ff */
[-C--:B------:R-:W-:Y:S01]  /*cda0*/  FMUL.FTZ R146, R146, R22.reuse ;  /* 0x0000001692927220 */ /* 0x080fe20000410000 */
[----:B------:R-:W-:Y:S01]  /*cdb0*/  HSET2.LE.AND R0, R28, R6, PT ;  /* 0x000000061c007233 */ /* 0x000fe20003803000 */
[-C--:B------:R-:W-:Y:S01]  /*cdc0*/  FMUL.FTZ R147, R147, R22.reuse ;  /* 0x0000001693937220 */ /* 0x080fe20000410000 */
[----:B------:R-:W-:Y:S01]  /*cdd0*/  F2FP.F16.F32.PACK_AB R2, R209, R207 ;  /* 0x000000cfd102723e */ /* 0x000fe200000000ff */
[-C--:B------:R-:W-:Y:S01]  /*cde0*/  FMUL.FTZ R162, R162, R22.reuse ;  /* 0x00000016a2a27220 */ /* 0x080fe20000410000 */
[C---:B-1----:R-:W-:Y:S01]  /*cdf0*/  HMMA.16816.F32 R32, R12.reuse, R26, R156 ;  /* 0x0000001a0c20723c */ /* 0x042fe2000000189c */
[----:B------:R-:W-:Y:S01]  /*ce00*/  FMUL.FTZ R163, R163, R22 ;  /* 0x00000016a3a37220 */ /* 0x000fe20000410000 */
[----:B------:R-:W-:Y:S01]  /*ce10*/  LOP3.LUT R9, R2, R0, RZ, 0xc0, !PT ;  /* 0x0000000002097212 */ /* 0x000fe200078ec0ff */
[----:B------:R-:W-:Y:S01]  /*ce20*/  FMUL.FTZ R169, R169, R21 ;  /* 0x00000015a9a97220 */ /* 0x000fe20000410000 */
[----:B------:R-:W-:Y:S01]  /*ce30*/  F2FP.F16.F32.PACK_AB R0, R241, R217 ;  /* 0x000000d9f100723e */ /* 0x000fe200000000ff */
[-C--:B------:R-:W-:Y:S01]  /*ce40*/  FMUL.FTZ R174, R174, R22.reuse ;  /* 0x00000016aeae7220 */ /* 0x080fe20000410000 */
[----:B------:R-:W-:Y:S01]  /*ce50*/  F2FP.F16.F32.PACK_AB R2, R206, R213 ;  /* 0x000000d5ce02723e */ /* 0x000fe200000000ff */
[----:B------:R-:W-:Y:S01]  /*ce60*/  FMUL.FTZ R175, R175, R22 ;  /* 0x00000016afaf7220 */ /* 0x000fe20000410000 */
[----:B------:R-:W-:Y:S01]  /*ce70*/  LOP3.LUT R10, R0, R3, RZ, 0xc0, !PT ;  /* 0x00000003000a7212 */ /* 0x000fe200078ec0ff */
[-C--:B------:R-:W-:Y:S01]  /*ce80*/  HMMA.16816.F32 R188, R12, R24.reuse, R144 ;  /* 0x000000180cbc723c */ /* 0x080fe20000001890 */
[----:B------:R-:W-:Y:S01]  /*ce90*/  LOP3.LUT R11, R2, R4, RZ, 0xc0, !PT ;  /* 0x00000004020b7212 */ /* 0x000fe200078ec0ff */
[-C--:B------:R-:W-:Y:S01]  /*cea0*/  FMUL.FTZ R38, R38, R22.reuse ;  /* 0x0000001626267220 */ /* 0x080fe20000410000 */
[----:B------:R-:W-:Y:S01]  /*ceb0*/  SEL R2, R212, 0xffffffe0, !P4 ;  /* 0xffffffe0d4027807 */ /* 0x000fe20006000000 */
[----:B------:R-:W-:Y:S01]  /*cec0*/  FMUL.FTZ R39, R39, R22 ;  /* 0x0000001627277220 */ /* 0x000fe20000410000 */
[----:B------:R-:W-:Y:S01]  /*ced0*/  IADD3 R0, PT, PT, R138, 0xa000, RZ ;  /* 0x0000a0008a007810 */ /* 0x000fe20007ffe0ff */
[-C--:B------:R-:W-:Y:S01]  /*cee0*/  FMUL.FTZ R40, R40, R21.reuse ;  /* 0x0000001528287220 */ /* 0x080fe20000410000 */
[-C--:B------:R-:W-:Y:S01]  /*cef0*/  FMUL.FTZ R41, R41, R21.reuse ;  /* 0x0000001529297220 */ /* 0x080fe20000410000 */
[C---:B------:R-:W-:Y:S01]  /*cf00*/  HMMA.16816.F32 R148, R8.reuse, R24, R148 ;  /* 0x000000180894723c */ /* 0x040fe20000001894 */
[C---:B------:R-:W-:Y:S01]  /*cf10*/  IMAD.IADD R133, R138.reuse, 0x1, R2 ;  /* 0x000000018a857824 */ /* 0x040fe200078e0202 */
[----:B------:R-:W-:Y:S01]  /*cf20*/  IADD3 R25, PT, PT, R138, 0xa040, RZ ;  /* 0x0000a0408a197810 */ /* 0x000fe20007ffe0ff */
[----:B------:R-:W-:Y:S01]  /*cf30*/  IMAD.MOV.U32 R156, RZ, RZ, R32 ;  /* 0x000000ffff9c7224 */ /* 0x000fe200078e0020 */
[----:B------:R-:W-:Y:S01]  /*cf40*/  @P2 IADD3 R25, PT, PT, R0, -0x40, RZ ;  /* 0xffffffc000192810 */ /* 0x000fe20007ffe0ff */
[----:B------:R-:W-:Y:S01]  /*cf50*/  FMUL.FTZ R44, R44, R21 ;  /* 0x000000152c2c7220 */ /* 0x000fe20000410000 */
[----:B------:R-:W1:Y:S01]  /*cf60*/  LDSM.16.MT88.4 R28, [R133+0xa000] ;  /* 0x00a00000851c783b */ /* 0x000e620000004200 */
[----:B------:R-:W-:Y:S01]  /*cf70*/  MOV R159, R35 ;  /* 0x00000023009f7202 */ /* 0x000fe20000000f00 */
[----:B------:R-:W-:Y:S01]  /*cf80*/  FMUL.FTZ R45, R45, R21 ;  /* 0x000000152d2d7220 */ /* 0x000fe20000410000 */
[----:B------:R-:W-:Y:S01]  /*cf90*/  MOV R158, R34 ;  /* 0x00000022009e7202 */ /* 0x000fe20000000f00 */
[-C--:B------:R-:W-:Y:S01]  /*cfa0*/  FMUL.FTZ R50, R50, R22.reuse ;  /* 0x0000001632327220 */ /* 0x080fe20000410000 */
[----:B------:R-:W-:Y:S01]  /*cfb0*/  MOV R157, R33 ;  /* 0x00000021009d7202 */ /* 0x000fe20000000f00 */
[----:B------:R-:W-:Y:S01]  /*cfc0*/  FMUL.FTZ R51, R51, R22 ;  /* 0x0000001633337220 */ /* 0x000fe20000410000 */
[----:B------:R-:W2:Y:S01]  /*cfd0*/  LDSM.16.MT88.4 R32, [R25] ;  /* 0x000000001920783b */ /* 0x000ea20000004200 */
[----:B------:R-:W-:Y:S01]  /*cfe0*/  IMAD.IADD R132, R2, 0x1, R25 ;  /* 0x0000000102847824 */ /* 0x000fe200078e0219 */
[----:B------:R-:W-:Y:S01]  /*cff0*/  HMMA.16816.F32 R152, R8, R26, R152 ;  /* 0x0000001a0898723c */ /* 0x000fe20000001898 */
[----:B------:R-:W-:Y:S01]  /*d000*/  MOV R27, R235 ;  /* 0x000000eb001b7202 */ /* 0x000fe20000000f00 */
[-C--:B------:R-:W-:Y:S01]  /*d010*/  FMUL.FTZ R56, R56, R21.reuse ;  /* 0x0000001538387220 */ /* 0x080fe20000410000 */
[----:B------:R-:W-:Y:S01]  /*d020*/  MOV R26, R234 ;  /* 0x000000ea001a7202 */ /* 0x000fe20000000f00 */
[-C--:B------:R-:W-:Y:S01]  /*d030*/  FMUL.FTZ R57, R57, R21.reuse ;  /* 0x0000001539397220 */ /* 0x080fe20000410000 */
        /* <DEDUP_REMOVED lines=20> */
[----:B------:R-:W-:Y:S01]  /*d180*/  FMUL.FTZ R65, R65, R23 ;  /* 0x0000001741417220 */ /* 0x000fe20000410000 */
[----:B------:R-:W-:Y:S01]  /*d190*/  MOV R4, R191 ;  /* 0x000000bf00047202 */ /* 0x000fe20000000f00 */
[----:B------:R-:W-:Y:S01]  /*d1a0*/  FMUL.FTZ R66, R66, R22 ;  /* 0x0000001642427220 */ /* 0x000fe20000410000 */
[----:B------:R-:W-:Y:S01]  /*d1b0*/  MOV R0, R140 ;  /* 0x0000008c00007202 */ /* 0x000fe20000000f00 */
[-C--:B------:R-:W-:Y:S01]  /*d1c0*/  FMUL.FTZ R67, R67, R22.reuse ;  /* 0x0000001643437220 */ /* 0x080fe20000410000 */
[-C--:B------:R-:W-:Y:S01]  /*d1d0*/  FMUL.FTZ R52, R52, R23.reuse ;  /* 0x0000001734347220 */ /* 0x080fe20000410000 */
[----:B-1----:R-:W-:Y:S01]  /*d1e0*/  HMMA.16816.F32 R244, R12, R28, R160 ;  /* 0x0000001c0cf4723c */ /* 0x002fe200000018a0 */
[----:B------:R-:W-:Y:S01]  /*d1f0*/  FMUL.FTZ R53, R53, R23 ;  /* 0x0000001735357220 */ /* 0x000fe20000410000 */
[-C--:B------:R-:W-:Y:S01]  /*d200*/  FMUL.FTZ R54, R54, R22.reuse ;  /* 0x0000001636367220 */ /* 0x080fe20000410000 */
[----:B------:R-:W-:Y:S01]  /*d210*/  FMUL.FTZ R55, R55, R22 ;  /* 0x0000001637377220 */ /* 0x000fe20000410000 */
[----:B------:R-:W-:Y:S01]  /*d220*/  MOV R176, R185 ;  /* 0x000000b900b07202 */ /* 0x000fe20000000f00 */
[----:B------:R-:W-:-:S02]  /*d230*/  IMAD.MOV.U32 R177, RZ, RZ, R184 ;  /* 0x000000ffffb17224 */ /* 0x000fc400078e00b8 */
[-C--:B------:R-:W-:Y:S01]  /*d240*/  FMUL.FTZ R84, R84, R23.reuse ;  /* 0x0000001754547220 */ /* 0x080fe20000410000 */
[----:B------:R-:W-:Y:S01]  /*d250*/  IMAD.MOV.U32 R141, RZ, RZ, R189 ;  /* 0x000000ffff8d7224 */ /* 0x000fe200078e00bd */
        /* <DEDUP_REMOVED lines=15> */
[----:B------:R-:W-:Y:S01]  /*d350*/  FMUL.FTZ R98, R98, R22 ;  /* 0x0000001662627220 */ /* 0x000fe20000410000 */
[----:B------:R-:W-:Y:S01]  /*d360*/  HMMA.16816.F32 R236, R12, R30, R172 ;  /* 0x0000001e0cec723c */ /* 0x000fe200000018ac */
[----:B------:R-:W1:Y:S01]  /*d370*/  LDSM.16.MT88.4 R28, [R132] ;  /* 0x00000000841c783b */ /* 0x000e620000004200 */
[----:B------:R-:W-:Y:S01]  /*d380*/  IMAD.MOV.U32 R173, RZ, RZ, R3 ;  /* 0x000000ffffad7224 */ /* 0x000fe200078e0003 */
[----:B------:R-:W-:Y:S01]  /*d390*/  MOV R175, R7 ;  /* 0x0000000700af7202 */ /* 0x000fe20000000f00 */
[----:B------:R-:W-:Y:S01]  /*d3a0*/  IMAD.WIDE.U32 R2, R183, -0x2daee0ad, RZ ;  /* 0xd2511f53b7027825 */ /* 0x000fe200078e00ff */
[----:B------:R-:W-:-:S03]  /*d3b0*/  MOV R172, R4 ;  /* 0x0000000400ac7202 */ /* 0x000fc60000000f00 */
[-C--:B------:R-:W-:Y:S01]  /*d3c0*/  FMUL.FTZ R99, R99, R22.reuse ;  /* 0x0000001663637220 */ /* 0x080fe20000410000 */
[----:B------:R-:W-:Y:S01]  /*d3d0*/  MOV R174, R141 ;  /* 0x0000008d00ae7202 */ /* 0x000fe20000000f00 */
[-C--:B--2---:R-:W-:Y:S01]  /*d3e0*/  HMMA.16816.F32 R232, R12, R32.reuse, R36 ;  /* 0x000000200ce8723c */ /* 0x084fe20000001824 */
[----:B------:R-:W2:Y:S01]  /*d3f0*/  LDSM.16.MT88.4 R36, [R138+0xb000] ;  /* 0x00b000008a24783b */ /* 0x000ea20000004200 */
[----:B------:R-:W-:Y:S01]  /*d400*/  LOP3.LUT R4, R180, UR6, R3, 0x96, !PT ;  /* 0x00000006b4047c12 */ /* 0x000fe2000f8e9603 */
[-C--:B------:R-:W-:Y:S01]  /*d410*/  FMUL.FTZ R100, R100, R23.reuse ;  /* 0x0000001764647220 */ /* 0x080fe20000410000 */
[C---:B------:R-:W-:Y:S01]  /*d420*/  PRMT R24, R2.reuse, 0x7771, RZ ;  /* 0x0000777102187816 */ /* 0x040fe200000000ff */
[-C--:B------:R-:W-:Y:S01]  /*d430*/  FMUL.FTZ R101, R101, R23.reuse ;  /* 0x0000001765657220 */ /* 0x080fe20000410000 */
[----:B------:R-:W-:Y:S01]  /*d440*/  PRMT R7, R2, 0x7772, RZ ;  /* 0x0000777202077816 */ /* 0x000fe200000000ff */
        /* <DEDUP_REMOVED lines=14> */
[-C--:B------:R-:W-:Y:S01]  /*d530*/  FMUL.FTZ R128, R128, R23.reuse ;  /* 0x0000001780807220 */ /* 0x080fe20000410000 */
[----:B------:R-:W-:Y:S01]  /*d540*/  FMUL.FTZ R129, R129, R23 ;  /* 0x0000001781817220 */ /* 0x000fe20000410000 */
[-C--:B------:R-:W-:Y:S01]  /*d550*/  FMUL.FTZ R130, R130, R22.reuse ;  /* 0x0000001682827220 */ /* 0x080fe20000410000 */
[----:B------:R-:W-:Y:S01]  /*d560*/  HMMA.16816.F32 R228, R12, R34, R48 ;  /* 0x000000220ce4723c */ /* 0x000fe20000001830 */
[----:B------:R-:W3:Y:S01]  /*d570*/  LDSM.16.MT88.4 R32, [R133+0xb000] ;  /* 0x00b000008520783b */ /* 0x000ee20000004200 */
[----:B------:R-:W-:Y:S01]  /*d580*/  MOV R51, R187 ;  /* 0x000000bb00337202 */ /* 0x000fe20000000f00 */
[----:B------:R-:W-:Y:S01]  /*d590*/  FMUL.FTZ R131, R131, R22 ;  /* 0x0000001683837220 */ /* 0x000fe20000410000 */
[----:B------:R-:W-:-:S02]  /*d5a0*/  MOV R50, R186 ;  /* 0x000000ba00327202 */ /* 0x000fc40000000f00 */
[----:B------:R-:W-:Y:S02]  /*d5b0*/  MOV R49, R142 ;  /* 0x0000008e00317202 */ /* 0x000fe40000000f00 */
[----:B------:R-:W-:Y:S01]  /*d5c0*/  MOV R48, R50 ;  /* 0x0000003200307202 */ /* 0x000fe20000000f00 */
[----:B-1----:R-:W-:Y:S01]  /*d5d0*/  HMMA.16816.F32 R56, R8, R28, R56 ;  /* 0x0000001c0838723c */ /* 0x002fe20000001838 */
[----:B------:R-:W-:Y:S01]  /*d5e0*/  MOV R183, R49 ;  /* 0x0000003100b77202 */ /* 0x000fe20000000f00 */
[----:B------:R-:W-:Y:S01]  /*d5f0*/  IMAD.MOV.U32 R49, RZ, RZ, R27 ;  /* 0x000000ffff317224 */ /* 0x000fe200078e001b */
[----:B------:R-:W-:-:S05]  /*d600*/  MOV R50, R26 ;  /* 0x0000001a00327202 */ /* 0x000fca0000000f00 */
        /* <DEDUP_REMOVED lines=9> */
[----:B------:R-:W-:-:S02]  /*d6a0*/  MOV R11, R2 ;  /* 0x00000002000b7202 */ /* 0x000fc40000000f00 */
[----:B------:R-:W-:Y:S01]  /*d6b0*/  PRMT R10, R2, 0x7773, RZ ;  /* 0x00007773020a7816 */ /* 0x000fe200000000ff */
[----:B------:R-:W-:-:S04]  /*d6c0*/  IMAD.WIDE.U32 R2, R205, -0x2daee0ad, RZ ;  /* 0xd2511f53cd027825 */ /* 0x000fc800078e00ff */
[----:B------:R-:W-:Y:S01]  /*d6d0*/  IMAD.MOV.U32 R205, RZ, RZ, R0 ;  /* 0x000000ffffcd7224 */ /* 0x000fe200078e0000 */
[----:B------:R-:W-:Y:S01]  /*d6e0*/  LOP3.LUT R0, R182, UR6, R3, 0x96, !PT ;  /* 0x00000006b6007c12 */ /* 0x000fe2000f8e9603 */
[C---:B------:R-:W-:Y:S01]  /*d6f0*/  HMMA.16816.F32 R184, R12.reuse, R30, R64 ;  /* 0x0000001e0cb8723c */ /* 0x040fe20000001840 */
[----:B------:R-:W-:Y:S01]  /*d700*/  MOV R3, R2 ;  /* 0x0000000200037202 */ /* 0x000fe20000000f00 */
[----:B------:R-:W-:Y:S01]  /*d710*/  LDSM.16.MT88.4 R64, [R132+0x800] ;  /* 0x000800008440783b */ /* 0x000fe20000004200 */
[C---:B------:R-:W-:Y:S02]  /*d720*/  PRMT R9, R2.reuse, 0x7771, RZ ;  /* 0x0000777102097816 */ /* 0x040fe400000000ff */
[C---:B------:R-:W-:Y:S02]  /*d730*/  PRMT R8, R2.reuse, 0x7773, RZ ;  /* 0x0000777302087816 */ /* 0x040fe400000000ff */
[----:B------:R-:W-:Y:S01]  /*d740*/  PRMT R2, R2, 0x7772, RZ ;  /* 0x0000777202027816 */ /* 0x000fe200000000ff */
[----:B------:R-:W-:Y:S01]  /*d750*/  HMMA.16816.F32 R188, R12, R28, R52 ;  /* 0x0000001c0cbc723c */ /* 0x000fe20000001834 */
[----:B------:R-:W-:-:S02]  /*d760*/  LOP3.LUT R3, R3, 0xff, RZ, 0xc0, !PT ;  /* 0x000000ff03037812 */ /* 0x000fc400078ec0ff */
[----:B------:R-:W-:Y:S02]  /*d770*/  PRMT R30, R2, 0x5410, R8 ;  /* 0x00005410021e7816 */ /* 0x000fe40000000008 */
[----:B------:R-:W-:Y:S02]  /*d780*/  LOP3.LUT R2, R4, 0xffff, RZ, 0xc0, !PT ;  /* 0x0000ffff04027812 */ /* 0x000fe400078ec0ff */
[----:B------:R-:W-:Y:S01]  /*d790*/  PRMT R31, R7, 0x5410, R10 ;  /* 0x00005410071f7816 */ /* 0x000fe2000000000a */
[----:B------:R-:W-:Y:S01]  /*d7a0*/  HMMA.16816.F32 R84, R12, R32, R84 ;  /* 0x000000200c54723c */ /* 0x000fe20000001854 */
[----:B------:R-:W-:Y:S01]  /*d7b0*/  LOP3.LUT R7, R11, 0xff, RZ, 0xc0, !PT ;  /* 0x000000ff0b077812 */ /* 0x000fe200078ec0ff */
[----:B------:R-:W-:Y:S01]  /*d7c0*/  FFMA.FTZ R10, R197, UR7, -R19 ;  /* 0x00000007c50a7c23 */ /* 0x000fe20008010813 */
[----:B------:R-:W-:Y:S02]  /*d7d0*/  PRMT R28, R3, 0x5410, R9 ;  /* 0x00005410031c7816 */ /* 0x000fe40000000009 */
[----:B------:R-:W-:-:S02]  /*d7e0*/  SHF.R.U32.HI R2, RZ, 0x8, R2 ;  /* 0x00000008ff027819 */ /* 0x000fc40000011602 */
[----:B------:R-:W-:Y:S01]  /*d7f0*/  LOP3.LUT R3, R4, 0xff, RZ, 0xc0, !PT ;  /* 0x000000ff04037812 */ /* 0x000fe200078ec0ff */
[C---:B------:R-:W-:Y:S01]  /*d800*/  HMMA.16816.F32 R68, R12.reuse, R36, R68 ;  /* 0x000000240c44723c */ /* 0x040fe20000001844 */
[----:B------:R-:W-:Y:S02]  /*d810*/  PRMT R29, R7, 0x5410, R24 ;  /* 0x00005410071d7816 */ /* 0x000fe40000000018 */
[----:B------:R-:W-:Y:S02]  /*d820*/  PRMT R7, R0, 0x7632, R7 ;  /* 0x0000763200077816 */ /* 0x000fe40000000007 */
[----:B------:R-:W-:Y:S02]  /*d830*/  PRMT R27, R3, 0x5410, R2 ;  /* 0x00005410031b7816 */ /* 0x000fe40000000002 */
[----:B------:R-:W-:Y:S01]  /*d840*/  PRMT R3, R4, 0x7632, R3 ;  /* 0x0000763204037816 */ /* 0x000fe20000000003 */
[----:B------:R-:W-:Y:S01]  /*d850*/  HMMA.16816.F32 R140, R12, R38, R80 ;  /* 0x000000260c8c723c */ /* 0x000fe20000001850 */
[----:B------:R-:W-:Y:S01]  /*d860*/  SHF.R.U32.HI R9, RZ, 0x18, R4 ;  /* 0x00000018ff097819 */ /* 0x000fe20000011604 */
[----:B------:R-:W-:Y:S01]  /*d870*/  LDSM.16.MT88.4 R80, [R138+0xb800] ;  /* 0x00b800008a50783b */ /* 0x000fe20000004200 */
[----:B------:R-:W-:-:S02]  /*d880*/  LOP3.LUT R2, R0, 0xffff, RZ, 0xc0, !PT ;  /* 0x0000ffff00027812 */ /* 0x000fc400078ec0ff */
[----:B------:R-:W-:Y:S02]  /*d890*/  LOP3.LUT R8, R0, 0xff, RZ, 0xc0, !PT ;  /* 0x000000ff00087812 */ /* 0x000fe400078ec0ff */
[----:B------:R-:W-:Y:S01]  /*d8a0*/  SHF.R.U32.HI R4, RZ, 0x18, R0 ;  /* 0x00000018ff047819 */ /* 0x000fe20000011600 */
[C---:B------:R-:W-:Y:S01]  /*d8b0*/  HMMA.16816.F32 R36, R12.reuse, R34, R96 ;  /* 0x000000220c24723c */ /* 0x040fe20000001860 */
[----:B------:R-:W-:Y:S01]  /*d8c0*/  LOP3.LUT R0, R7, 0xff, RZ, 0xc0, !PT ;  /* 0x000000ff07007812 */ /* 0x000fe200078ec0ff */
[----:B------:R-:W-:Y:S01]  /*d8d0*/  FFMA.FTZ R7, R179, UR7, -R18 ;  /* 0x00000007b3077c23 */ /* 0x000fe20008010812 */
[----:B------:R-:W-:Y:S01]  /*d8e0*/  SHF.R.U32.HI R2, RZ, 0x8, R2 ;  /* 0x00000008ff027819 */ /* 0x000fe20000011602 */
[----:B------:R-:W-:Y:S01]  /*d8f0*/  IMAD.MOV.U32 R179, RZ, RZ, R175 ;  /* 0x000000ffffb37224 */ /* 0x000fe200078e00af */
[----:B------:R-:W-:Y:S01]  /*d900*/  PRMT R26, R0, 0x5410, R4 ;  /* 0x00005410001a7816 */ /* 0x000fe20000000004 */
[----:B------:R-:W-:Y:S01]  /*d910*/  FFMA.FTZ R0, R200, UR7, -R16 ;  /* 0x00000007c8007c23 */ /* 0x000fe20008010810 */
[----:B------:R-:W-:Y:S01]  /*d920*/  PRMT R11, R8, 0x5410, R2 ;  /* 0x00005410080b7816 */ /* 0x000fe20000000002 */
[----:B------:R-:W-:Y:S01]  /*d930*/  FFMA.FTZ R2, R196, UR7, -R16 ;  /* 0x00000007c4027c23 */ /* 0x000fe20008010810 */
[----:B------:R-:W-:Y:S01]  /*d940*/  MOV R196, R178 ;  /* 0x000000b200c47202 */ /* 0x000fe20000000f00 */
[--C-:B------:R-:W-:Y:S01]  /*d950*/  FFMA.FTZ R4, R199, UR7, -R18.reuse ;  /* 0x00000007c7047c23 */ /* 0x100fe20008010812 */
[----:B------:R1:W-:Y:S01]  /*d960*/  MUFU.EX2 R178, R0 ;  /* 0x0000000000b27308 */ /* 0x0003e20000000800 */
[----:B------:R-:W-:Y:S01]  /*d970*/  LOP3.LUT R3, R3, 0xff, RZ, 0xc0, !PT ;  /* 0x000000ff03037812 */ /* 0x000fe200078ec0ff */
[----:B------:R-:W-:Y:S01]  /*d980*/  FFMA.FTZ R8, R203, UR7, -R19 ;  /* 0x00000007cb087c23 */ /* 0x000fe20008010813 */
[----:B------:R-:W-:Y:S01]  /*d990*/  MOV R200, R48 ;  /* 0x0000003000c87202 */ /* 0x000fe20000000f00 */
[----:B------:R2:W-:Y:S01]  /*d9a0*/  MUFU.EX2 R180, R2 ;  /* 0x0000000200b47308 */ /* 0x0005e20000000800 */
[----:B------:R-:W-:Y:S01]  /*d9b0*/  PRMT R24, R3, 0x5410, R9 ;  /* 0x0000541003187816 */ /* 0x000fe20000000009 */
[--C-:B------:R-:W-:Y:S01]  /*d9c0*/  FFMA.FTZ R9, R204, UR7, -R19.reuse ;  /* 0x00000007cc097c23 */ /* 0x100fe20008010813 */
[----:B------:R-:W-:Y:S01]  /*d9d0*/  FFMA.FTZ R3, R195, UR7, -R18 ;  /* 0x00000007c3037c23 */ /* 0x000fe20008010812 */
[----:B------:R-:W-:Y:S01]  /*d9e0*/  FFMA.FTZ R19, R181, UR7, -R19 ;  /* 0x00000007b5137c23 */ /* 0x000fe20008010813 */
[----:B------:R-:W-:Y:S01]  /*d9f0*/  MUFU.EX2 R35, R4 ;  /* 0x0000000400237308 */ /* 0x000fe20000000800 */
[C---:B------:R-:W-:Y:S01]  /*da00*/  HMMA.16816.F32 R100, R12.reuse, R40, R100 ;  /* 0x000000280c64723c */ /* 0x040fe20000001864 */
[----:B------:R-:W-:Y:S01]  /*da10*/  MOV R199, R173 ;  /* 0x000000ad00c77202 */ /* 0x000fe20000000f00 */
[----:B------:R-:W-:Y:S01]  /*da20*/  IMAD.MOV.U32 R181, RZ, RZ, R156 ;  /* 0x000000ffffb57224 */ /* 0x000fe200078e009c */
[----:B------:R-:W-:Y:S01]  /*da30*/  MOV R195, R174 ;  /* 0x000000ae00c37202 */ /* 0x000fe20000000f00 */
[--C-:B-1----:R-:W-:Y:S01]  /*da40*/  FFMA.FTZ R0, R193, UR7, -R16.reuse ;  /* 0x00000007c1007c23 */ /* 0x102fe20008010810 */
[----:B------:R-:W-:Y:S01]  /*da50*/  IMAD.MOV.U32 R193, RZ, RZ, R49 ;  /* 0x000000ffffc17224 */ /* 0x000fe200078e0031 */
[----:B------:R-:W-:Y:S01]  /*da60*/  MOV R204, R159 ;  /* 0x0000009f00cc7202 */ /* 0x000fe20000000f00 */
[----:B------:R-:W-:Y:S01]  /*da70*/  MUFU.EX2 R19, R19 ;  /* 0x0000001300137308 */ /* 0x000fe20000000800 */
[----:B--2---:R-:W-:Y:S01]  /*da80*/  FFMA.FTZ R2, R192, UR7, -R16 ;  /* 0x00000007c0027c23 */ /* 0x004fe20008010810 */
[----:B------:R-:W-:Y:S01]  /*da90*/  MOV R192, R50 ;  /* 0x0000003200c07202 */ /* 0x000fe20000000f00 */
[C---:B------:R-:W-:Y:S01]  /*daa0*/  HMMA.16816.F32 R52, R12.reuse, R42, R112 ;  /* 0x0000002a0c34723c */ /* 0x040fe20000001870 */
[----:B------:R1:W-:Y:S01]  /*dab0*/  MUFU.EX2 R182, R0 ;  /* 0x0000000000b67308 */ /* 0x0003e20000000800 */
[----:B------:R-:W-:Y:S01]  /*dac0*/  HSET2.LE.AND R16, R11, R6, PT ;  /* 0x000000060b107233 */ /* 0x000fe20003803000 */
[----:B------:R-:W-:Y:S01]  /*dad0*/  LDSM.16.MT88.4 R96, [R133+0xb800] ;  /* 0x00b800008560783b */ /* 0x000fe20000004200 */
[----:B------:R-:W-:Y:S01]  /*dae0*/  MOV R203, R158 ;  /* 0x0000009e00cb7202 */ /* 0x000fe20000000f00 */
[----:B------:R2:W3:Y:S01]  /*daf0*/  MUFU.EX2 R33, R2 ;  /* 0x0000000200217308 */ /* 0x0004e20000000800 */
[----:B------:R-:W-:Y:S01]  /*db00*/  MOV R197, R157 ;  /* 0x0000009d00c57202 */ /* 0x000fe20000000f00 */
[----:B------:R-:W-:Y:S01]  /*db10*/  LDSM.16.MT88.4 R112, [R25+0x1800] ;  /* 0x001800001970783b */ /* 0x000fe20000004200 */
[----:B------:R-:W-:Y:S03]  /*db20*/  HMMA.16816.F32 R116, R12, R44, R116 ;  /* 0x0000002c0c74723c */ /* 0x000fe60000001874 */
[----:B------:R-:W-:Y:S01]  /*db30*/  LDSM.16.MT88.4 R156, [R138+0xa800] ;  /* 0x00a800008a9c783b */ /* 0x000fe20000004200 */
[----:B-1----:R-:W-:Y:S01]  /*db40*/  FFMA.FTZ R0, R201, UR7, -R17 ;  /* 0x00000007c9007c23 */ /* 0x002fe20008010811 */
[----:B------:R-:W-:-:S03]  /*db50*/  MOV R201, R51 ;  /* 0x0000003300c97202 */ /* 0x000fc60000000f00 */
[----:B------:R-:W-:Y:S01]  /*db60*/  HMMA.16816.F32 R12, R12, R46, R128 ;  /* 0x0000002e0c0c723c */ /* 0x000fe20000001880 */
[----:B------:R-:W1:Y:S01]  /*db70*/  LDSM.16.MT88.4 R48, [R25+0x800] ;  /* 0x000800001930783b */ /* 0x000e620000004200 */
[--C-:B--2---:R-:W-:Y:S01]  /*db80*/  FFMA.FTZ R2, R198, UR7, -R17.reuse ;  /* 0x00000007c6027c23 */ /* 0x104fe20008010811 */
[----:B------:R-:W-:Y:S02]  /*db90*/  MOV R198, R176 ;  /* 0x000000b000c67202 */ /* 0x000fe40000000f00 */
[----:B------:R2:W-:Y:S01]  /*dba0*/  MUFU.EX2 R176, R0 ;  /* 0x0000000000b07308 */ /* 0x0005e20000000800 */
[----:B------:R-:W-:Y:S01]  /*dbb0*/  LDSM.16.MT88.4 R128, [R132+0x1800] ;  /* 0x001800008480783b */ /* 0x000fe20000004200 */
[----:B--2---:R-:W-:Y:S01]  /*dbc0*/  FFMA.FTZ R0, R194, UR7, -R17 ;  /* 0x00000007c2007c23 */ /* 0x004fe20008010811 */
[----:B------:R-:W-:Y:S02]  /*dbd0*/  IMAD.MOV.U32 R194, RZ, RZ, R177 ;  /* 0x000000ffffc27224 */ /* 0x000fe400078e00b1 */
[----:B------:R2:W-:Y:S02]  /*dbe0*/  MUFU.EX2 R177, R2 ;  /* 0x0000000200b17308 */ /* 0x0005e40000000800 */
[----:B--2---:R-:W-:-:S02]  /*dbf0*/  FFMA.FTZ R2, R139, UR7, -R17 ;  /* 0x000000078b027c23 */ /* 0x004fc40008010811 */
[----:B------:R2:W-:Y:S04]  /*dc00*/  MUFU.EX2 R139, R0 ;  /* 0x00000000008b7308 */ /* 0x0005e80000000800 */
[----:B------:R4:W5:Y:S01]  /*dc10*/  MUFU.EX2 R32, R2 ;  /* 0x0000000200207308 */ /* 0x0009620000000800 */
[----:B--2---:R-:W-:Y:S01]  /*dc20*/  FFMA.FTZ R0, R202, UR7, -R18 ;  /* 0x00000007ca007c23 */ /* 0x004fe20008010812 */
[--C-:B------:R-:W-:Y:S02]  /*dc30*/  HSET2.LE.AND R18, R28, R6.reuse, PT ;  /* 0x000000061c127233 */ /* 0x100fe40003803000 */
[----:B------:R2:W-:Y:S01]  /*dc40*/  MUFU.EX2 R28, R9 ;  /* 0x00000009001c7308 */ /* 0x0005e20000000800 */
[----:B----4-:R-:W-:Y:S02]  /*dc50*/  LOP3.LUT R2, R31, 0xff00ff, RZ, 0xc0, !PT ;  /* 0x00ff00ff1f027812 */ /* 0x010fe400078ec0ff */
[----:B------:R-:W-:Y:S01]  /*dc60*/  MOV R202, R172 ;  /* 0x000000ac00ca7202 */ /* 0x000fe20000000f00 */
[----:B------:R4:W-:Y:S01]  /*dc70*/  MUFU.EX2 R34, R0 ;  /* 0x0000000000227308 */ /* 0x0009e20000000800 */
[----:B------:R-:W1:Y:S01]  /*dc80*/  LDSM.16.MT88.4 R172, [R133+0xa800] ;  /* 0x00a8000085ac783b */ /* 0x000e620000004200 */
[----:B------:R-:W-:-:S02]  /*dc90*/  HSET2.LE.AND R4, R2, R6, PT ;  /* 0x0000000602047233 */ /* 0x000fc40003803000 */
[----:B------:R5:W-:Y:S01]  /*dca0*/  MUFU.EX2 R31, R3 ;  /* 0x00000003001f7308 */ /* 0x000be20000000800 */
[----:B---3--:R-:W-:Y:S02]  /*dcb0*/  F2FP.F16.F32.PACK_AB R2, R33, R182 ;  /* 0x000000b62102723e */ /* 0x008fe400000000ff */
[--C-:B--2---:R-:W-:Y:S02]  /*dcc0*/  HSET2.LE.AND R9, R24, R6.reuse, PT ;  /* 0x0000000618097233 */ /* 0x104fe40003803000 */
[----:B------:R-:W2:Y:S01]  /*dcd0*/  MUFU.EX2 R24, R8 ;  /* 0x0000000800187308 */ /* 0x000ea20000000800 */
[----:B----4-:R-:W-:Y:S02]  /*dce0*/  LOP3.LUT R0, R30, 0xff00ff, RZ, 0xc0, !PT ;  /* 0x00ff00ff1e007812 */ /* 0x010fe400078ec0ff */
[--C-:B-----5:R-:W-:Y:S02]  /*dcf0*/  HSET2.LE.AND R3, R29, R6.reuse, PT ;  /* 0x000000061d037233 */ /* 0x120fe40003803000 */
[----:B------:R3:W4:Y:S01]  /*dd00*/  MUFU.EX2 R29, R7 ;  /* 0x00000007001d7308 */ /* 0x0007220000000800 */
[----:B------:R-:W-:-:S02]  /*dd10*/  HSET2.LE.AND R17, R0, R6, PT ;  /* 0x0000000600117233 */ /* 0x000fc40003803000 */
[----:B------:R-:W-:-:S04]  /*dd20*/  F2FP.F16.F32.PACK_AB R0, R32, R139 ;  /* 0x0000008b2000723e */ /* 0x000fc800000000ff */
[----:B------:R-:W-:Y:S02]  /*dd30*/  LOP3.LUT R11, R0, R4, RZ, 0xc0, !PT ;  /* 0x00000004000b7212 */ /* 0x000fe400078ec0ff */
[----:B--2---:R-:W-:Y:S02]  /*dd40*/  F2FP.F16.F32.PACK_AB R0, R24, R28 ;  /* 0x0000001c1800723e */ /* 0x004fe400000000ff */
[----:B------:R-:W-:Y:S02]  /*dd50*/  F2FP.F16.F32.PACK_AB R4, R177, R176 ;  /* 0x000000b0b104723e */ /* 0x000fe400000000ff */
[--C-:B---3--:R-:W-:Y:S02]  /*dd60*/  HSET2.LE.AND R7, R27, R6.reuse, PT ;  /* 0x000000061b077233 */ /* 0x108fe40003803000 */
[----:B------:R-:W-:Y:S02]  /*dd70*/  HSET2.LE.AND R6, R26, R6, PT ;  /* 0x000000061a067233 */ /* 0x000fe40003803000 */
[----:B------:R2:W3:Y:S01]  /*dd80*/  MUFU.EX2 R26, R10 ;  /* 0x0000000a001a7308 */ /* 0x0004e20000000800 */
[----:B------:R-:W-:Y:S01]  /*dd90*/  LOP3.LUT R9, R4, R9, RZ, 0xc0, !PT ;  /* 0x0000000904097212 */ /* 0x000fe200078ec0ff */
[----:B------:R-:W-:Y:S01]  /*dda0*/  FFMA.FTZ R4, R201, R22, R250 ;  /* 0x00000016c9047223 */ /* 0x000fe200000100fa */
[----:B------:R-:W-:-:S02]  /*ddb0*/  LOP3.LUT R125, R0, R6, RZ, 0xc0, !PT ;  /* 0x00000006007d7212 */ /* 0x000fc400078ec0ff */
[----:B----4-:R-:W-:Y:S01]  /*ddc0*/  F2FP.F16.F32.PACK_AB R0, R29, R31 ;  /* 0x0000001f1d00723e */ /* 0x010fe200000000ff */
[----:B------:R-:W-:-:S03]  /*ddd0*/  FADD.FTZ R6, R243, R4 ;  /* 0x00000004f3067221 */ /* 0x000fc60000010000 */
[----:B------:R-:W-:Y:S01]  /*dde0*/  LOP3.LUT R126, R0, R18, RZ, 0xc0, !PT ;  /* 0x00000012007e7212 */ /* 0x000fe200078ec0ff */
[----:B------:R-:W-:Y:S01]  /*ddf0*/  FFMA.FTZ R0, R198, R23, R194 ;  /* 0x00000017c6007223 */ /* 0x000fe200000100c2 */
[----:B--2---:R-:W-:Y:S02]  /*de00*/  LOP3.LUT R10, R2, R3, RZ, 0xc0, !PT ;  /* 0x00000003020a7212 */ /* 0x004fe400078ec0ff */
[----:B------:R-:W-:Y:S02]  /*de10*/  F2FP.F16.F32.PACK_AB R2, R35, R34 ;  /* 0x000000222302723e */ /* 0x000fe400000000ff */
[----:B------:R-:W-:Y:S02]  /*de20*/  F2FP.F16.F32.PACK_AB R3, R180, R178 ;  /* 0x000000b2b403723e */ /* 0x000fe400000000ff */
[----:B------:R-:W-:Y:S02]  /*de30*/  LOP3.LUT R124, R2, R16, RZ, 0xc0, !PT ;  /* 0x00000010027c7212 */ /* 0x000fe400078ec0ff */
[----:B---3--:R-:W-:-:S02]  /*de40*/  F2FP.F16.F32.PACK_AB R2, R19, R26 ;  /* 0x0000001a1302723e */ /* 0x008fc400000000ff */
[----:B------:R-:W-:Y:S01]  /*de50*/  LOP3.LUT R8, R3, R7, RZ, 0xc0, !PT ;  /* 0x0000000703087212 */ /* 0x000fe200078ec0ff */
[----:B------:R-:W-:Y:S01]  /*de60*/  FFMA.FTZ R3, R192, R21, R215 ;  /* 0x00000015c0037223 */ /* 0x000fe200000100d7 */
[----:B------:R-:W-:Y:S01]  /*de70*/  LOP3.LUT R127, R2, R17, RZ, 0xc0, !PT ;  /* 0x00000011027f7212 */ /* 0x000fe200078ec0ff */
[----:B------:R-:W-:Y:S01]  /*de80*/  FFMA.FTZ R2, R193, R20, R207 ;  /* 0x00000014c1027223 */ /* 0x000fe200000100cf */
        /* <DEDUP_REMOVED lines=13> */
[C---:B-1----:R-:W-:Y:S01]  /*df60*/  HMMA.16816.F32 R44, R124.reuse, R50, R160 ;  /* 0x000000327c2c723c */ /* 0x042fe200000018a0 */
        /* <DEDUP_REMOVED lines=10> */
[----:B------:R-:W-:Y:S01]  /*e010*/  HMMA.16816.F32 R148, R124, R156, R148 ;  /* 0x0000009c7c94723c */ /* 0x000fe20000001894 */
[----:B------:R-:W-:Y:S01]  /*e020*/  FADD.FTZ R6, R182, R3 ;  /* 0x00000003b6067221 */ /* 0x000fe20000010000 */
[----:B------:R-:W-:Y:S01]  /*e030*/  FADD.FTZ R3, R139, R2 ;  /* 0x000000028b037221 */ /* 0x000fe20000010000 */
[----:B------:R-:W-:Y:S01]  /*e040*/  FADD.FTZ R2, R31, R0 ;  /* 0x000000001f027221 */ /* 0x000fe20000010000 */
[----:B------:R-:W-:-:S03]  /*e050*/  FADD.FTZ R0, R26, R4 ;  /* 0x000000041a007221 */ /* 0x000fc60000010000 */
[----:B------:R-:W-:Y:S01]  /*e060*/  FADD.FTZ R243, R29, R2 ;  /* 0x000000021df37221 */ /* 0x000fe20000010000 */
        /* <DEDUP_REMOVED lines=63> */
[----:B------:R-:W-:Y:S01]  /*e460*/  BAR.SYNC.DEFER_BLOCKING 0x0 ;  /* 0x0000000000007b1d */ /* 0x000fe20000010000 */
[CC--:B--2---:R-:W-:Y:S02]  /*e470*/  @!P3 LEA R6, P6, R0.reuse, R205.reuse, 0x1 ;  /* 0x000000cd0006b211 */ /* 0x0c4fe400078c08ff */
[C---:B------:R-:W-:Y:S02]  /*e480*/  @!P1 LEA R8, P0, R0.reuse, R205, 0x1 ;  /* 0x000000cd00089211 */ /* 0x040fe400078008ff */
[----:B------:R-:W-:-:S02]  /*e490*/  @!P3 LEA.HI.X R7, R0, R252, R3, 0x1, P6 ;  /* 0x000000fc0007b211 */ /* 0x000fc400030f0c03 */
[-C--:B------:R-:W-:Y:S02]  /*e4a0*/  @!P1 LEA.HI.X R9, R0, R252.reuse, R3, 0x1, P0 ;  /* 0x000000fc00099211 */ /* 0x080fe400000f0c03 */
[C---:B------:R-:W-:Y:S01]  /*e4b0*/  LEA R2, P5, R4.reuse, R205, 0x1 ;  /* 0x000000cd04027211 */ /* 0x040fe200078a08ff */
[----:B------:R-:W-:Y:S01]  /*e4c0*/  @!PT LDS RZ, [RZ] ;  /* 0x00000000fffff984 */ /* 0x000fe20000000800 */
[----:B------:R-:W-:Y:S01]  /*e4d0*/  @!PT LDS RZ, [RZ] ;  /* 0x00000000fffff984 */ /* 0x000fe20000000800 */
[----:B------:R-:W-:Y:S01]  /*e4e0*/  @!PT LDS RZ, [RZ] ;  /* 0x00000000fffff984 */ /* 0x000fe20000000800 */
[----:B------:R-:W-:Y:S01]  /*e4f0*/  @!P3 LDGSTS.E.BYPASS.LTC128B.128 [R218+0xa000], desc[UR26][R6.64] ;  /* 0x0a00000006dabfae */ /* 0x000fe2000b981a1a */
[----:B------:R-:W-:Y:S02]  /*e500*/  LOP3.LUT R0, R211, 0x200, R247, 0xf8, !PT ;  /* 0x00000200d3007812 */ /* 0x000fe400078ef8f7 */
        /* <DEDUP_REMOVED lines=23> */
[----:B------:R-:W-:-:S02]  /*e680*/  IMAD.MOV.U32 R6, RZ, RZ, 0x20 ;  /* 0x00000020ff067424 */ /* 0x000fc400078e00ff */
[----:B----4-:R-:W-:Y:S01]  /*e690*/  IMAD.MOV.U32 R132, RZ, RZ, R192 ;  /* 0x000000ffff847224 */ /* 0x010fe200078e00c0 */
[----:B------:R-:W0:Y:S02]  /*e6a0*/  LDGDEPBAR ;  /* 0x00000000000079af */ /* 0x000e240000000000 */
[----:B------:R-:W-:Y:S01]  /*e6b0*/  SEL R6, R6, 0xffffffe0, !P4 ;  /* 0xffffffe006067807 */ /* 0x000fe20006000000 */
[----:B--2---:R-:W-:-:S04]  /*e6c0*/  VIADD R3, R240, UR5 ;  /* 0x00000005f0037c36 */ /* 0x004fc80008000000 */
[----:B------:R-:W-:Y:S02]  /*e6d0*/  IMAD.IADD R20, R3, 0x1, R6 ;  /* 0x0000000103147824 */ /* 0x000fe400078e0206 */
[----:B------:R-:W-:-:S03]  /*e6e0*/  IMAD.IADD R7, R6, 0x1, R0 ;  /* 0x0000000106077824 */ /* 0x000fc600078e0200 */
[----:B------:R-:W-:Y:S04]  /*e6f0*/  LDSM.16.M88.4 R176, [R20+0x8000] ;  /* 0x0080000014b0783b */ /* 0x000fe80000000200 */
[----:B------:R-:W2:Y:S04]  /*e700*/  LDSM.16.M88.4 R16, [R7+0x2000] ;  /* 0x002000000710783b */ /* 0x000ea80000000200 */
[----:B------:R-:W4:Y:S01]  /*e710*/  LDSM.16.M88.4 R140, [R20+0x8800] ;  /* 0x00880000148c783b */ /* 0x000f220000000200 */
[-C--:B---3--:R-:W-:Y:S08]  /*e720*/  HMMA.16816.F32 R224, R12, R28.reuse, RZ ;  /* 0x0000001c0ce0723c */ /* 0x088ff000000018ff */
[C---:B-1----:R-:W-:Y:S08]  /*e730*/  HMMA.16816.F32 R180, R8.reuse, R28, RZ ;  /* 0x0000001c08b4723c */ /* 0x042ff000000018ff */
[-C--:B------:R-:W-:Y:S08]  /*e740*/  HMMA.16816.F32 R32, R8, R30.reuse, RZ ;  /* 0x0000001e0820723c */ /* 0x080ff000000018ff */
[----:B------:R-:W-:Y:S08]  /*e750*/  HMMA.16816.F32 R204, R12, R30, RZ ;  /* 0x0000001e0ccc723c */ /* 0x000ff000000018ff */
[C---:B-----5:R-:W-:Y:S08]  /*e760*/  HMMA.16816.F32 R28, R8.reuse, R24, RZ ;  /* 0x00000018081c723c */ /* 0x060ff000000018ff */
[----:B------:R-:W-:Y:S08]  /*e770*/  HMMA.16816.F32 R8, R8, R26, RZ ;  /* 0x0000001a0808723c */ /* 0x000ff000000018ff */
[C---:B------:R-:W-:Y:S08]  /*e780*/  HMMA.16816.F32 R184, R12.reuse, R24, RZ ;  /* 0x000000180cb8723c */ /* 0x040ff000000018ff */
[----:B------:R-:W-:Y:S01]  /*e790*/  HMMA.16816.F32 R200, R12, R26, RZ ;  /* 0x0000001a0cc8723c */ /* 0x000fe200000018ff */
[----:B------:R-:W1:Y:S01]  /*e7a0*/  LDSM.16.M88.4 R12, [R7] ;  /* 0x00000000070c783b */ /* 0x000e620000000200 */
[----:B------:R-:W-:-:S02]  /*e7b0*/  IMAD.IADD R2, R242, 0x1, R0 ;  /* 0x00000001f2027824 */ /* 0x000fc400078e0200 */
[----:B------:R-:W-:Y:S02]  /*e7c0*/  IMAD.IADD R3, R3, 0x1, R242 ;  /* 0x0000000103037824 */ /* 0x000fe400078e02f2 */
[----:B------:R-:W-:Y:S02]  /*e7d0*/  IMAD.MOV.U32 R133, RZ, RZ, R193 ;  /* 0x000000ffff857224 */ /* 0x000fe400078e00c1 */
[C---:B--2---:R-:W-:Y:S01]  /*e7e0*/  HMMA.16816.F32 R196, R16.reuse, R176, R180 ;  /* 0x000000b010c4723c */ /* 0x044fe200000018b4 */
[----:B------:R-:W-:Y:S07]  /*e7f0*/  LDSM.16.M88.4 R24, [R3+0x8000] ;  /* 0x008000000318783b */ /* 0x000fee0000000200 */
[C---:B----4-:R-:W-:Y:S01]  /*e800*/  HMMA.16816.F32 R180, R16.reuse, R142, R8 ;  /* 0x0000008e10b4723c */ /* 0x050fe20000001808 */
[----:B------:R-:W2:Y:S07]  /*e810*/  LDSM.16.M88.4 R8, [R2+0x2000] ;  /* 0x002000000208783b */ /* 0x000eae0000000200 */
[C---:B------:R-:W-:Y:S08]  /*e820*/  HMMA.16816.F32 R192, R16.reuse, R140, R28 ;  /* 0x0000008c10c0723c */ /* 0x040ff0000000181c */
[----:B------:R-:W-:Y:S01]  /*e830*/  HMMA.16816.F32 R188, R16, R178, R32 ;  /* 0x000000b210bc723c */ /* 0x000fe20000001820 */
[----:B------:R-:W3:Y:S04]  /*e840*/  LDSM.16.M88.4 R32, [R3+0x8800] ;  /* 0x008800000320783b */ /* 0x000ee80000000200 */
[----:B------:R-:W4:Y:S03]  /*e850*/  LDSM.16.M88.4 R16, [R2] ;  /* 0x000000000210783b */ /* 0x000f260000000200 */
[C---:B-1----:R-:W-:Y:S08]  /*e860*/  HMMA.16816.F32 R28, R12.reuse, R176, R224 ;  /* 0x000000b00c1c723c */ /* 0x042ff000000018e0 */
[----:B------:R-:W-:Y:S01]  /*e870*/  HMMA.16816.F32 R176, R12, R178, R204 ;  /* 0x000000b20cb0723c */ /* 0x000fe200000018cc */
[----:B------:R-:W-:-:S02]  /*e880*/  IMAD.IADD R4, R6, 0x1, R2 ;  /* 0x0000000106047824 */ /* 0x000fc400078e0202 */
[----:B------:R-:W-:-:S05]  /*e890*/  IMAD.IADD R6, R6, 0x1, R3 ;  /* 0x0000000106067824 */ /* 0x000fca00078e0203 */
[C---:B------:R-:W-:Y:S08]  /*e8a0*/  HMMA.16816.F32 R184, R12.reuse, R140, R184 ;  /* 0x0000008c0cb8723c */ /* 0x040ff000000018b8 */
[----:B------:R-:W-:Y:S01]  /*e8b0*/  HMMA.16816.F32 R140, R12, R142, R200 ;  /* 0x0000008e0c8c723c */ /* 0x000fe200000018c8 */
[----:B------:R-:W-:Y:S07]  /*e8c0*/  LDSM.16.M88.4 R12, [R4] ;  /* 0x00000000040c783b */ /* 0x000fee0000000200 */
[C---:B--2---:R-:W-:Y:S08]  /*e8d0*/  HMMA.16816.F32 R228, R8.reuse, R24, R196 ;  /* 0x0000001808e4723c */ /* 0x044ff000000018c4 */
[C---:B---3--:R-:W-:Y:S08]  /*e8e0*/  HMMA.16816.F32 R232, R8.reuse, R32, R192 ;  /* 0x0000002008e8723c */ /* 0x048ff000000018c0 */
[C---:B------:R-:W-:Y:S08]  /*e8f0*/  HMMA.16816.F32 R224, R8.reuse, R26, R188 ;  /* 0x0000001a08e0723c */ /* 0x040ff000000018bc */
[----:B------:R-:W-:Y:S01]  /*e900*/  HMMA.16816.F32 R204, R8, R34, R180 ;  /* 0x0000002208cc723c */ /* 0x000fe200000018b4 */
[----:B------:R-:W-:Y:S07]  /*e910*/  LDSM.16.M88.4 R8, [R4+0x2000] ;  /* 0x002000000408783b */ /* 0x000fee0000000200 */
[C---:B----4-:R-:W-:Y:S01]  /*e920*/  HMMA.16816.F32 R200, R16.reuse, R24, R28 ;  /* 0x0000001810c8723c */ /* 0x050fe2000000181c */
[----:B------:R-:W1:Y:S07]  /*e930*/  LDSM.16.M88.4 R28, [R6+0x8000] ;  /* 0x00800000061c783b */ /* 0x000e6e0000000200 */
[C---:B------:R-:W-:Y:S01]  /*e940*/  HMMA.16816.F32 R196, R16.reuse, R26, R176 ;  /* 0x0000001a10c4723c */ /* 0x040fe200000018b0 */
[----:B------:R-:W2:Y:S04]  /*e950*/  LDSM.16.M88.4 R24, [R6+0x8800] ;  /* 0x008800000618783b */ /* 0x000ea80000000200 */
[----:B------:R-:W-:Y:S03]  /*e960*/  LDSM.16.M88.4 R176, [R240+UR5+0x9000] ;  /* 0x00900005f0b0783b */ /* 0x000fe60008000200 */
[C---:B------:R-:W-:Y:S08]  /*e970*/  HMMA.16816.F32 R192, R16.reuse, R32, R184 ;  /* 0x0000002010c0723c */ /* 0x040ff000000018b8 */
[----:B------:R-:W-:Y:S01]  /*e980*/  HMMA.16816.F32 R32, R16, R34, R140 ;  /* 0x000000221020723c */ /* 0x000fe2000000188c */
[----:B------:R-:W3:Y:S04]  /*e990*/  LDSM.16.M88.4 R16, [R0+0x6000] ;  /* 0x006000000010783b */ /* 0x000ee80000000200 */
[----:B------:R-:W4:Y:S03]  /*e9a0*/  LDSM.16.M88.4 R140, [R240+UR5+0x9800] ;  /* 0x00980005f08c783b */ /* 0x000f260008000200 */
[C---:B-1----:R-:W-:Y:S08]  /*e9b0*/  HMMA.16816.F32 R188, R8.reuse, R28, R228 ;  /* 0x0000001c08bc723c */ /* 0x042ff000000018e4 */
[C---:B------:R-:W-:Y:S08]  /*e9c0*/  HMMA.16816.F32 R184, R8.reuse, R30, R224 ;  /* 0x0000001e08b8723c */ /* 0x040ff000000018e0 */
[C---:B--2---:R-:W-:Y:S08]  /*e9d0*/  HMMA.16816.F32 R180, R8.reuse, R24, R232 ;  /* 0x0000001808b4723c */ /* 0x044ff000000018e8 */
[----:B------:R-:W-:Y:S08]  /*e9e0*/  HMMA.16816.F32 R8, R8, R26, R204 ;  /* 0x0000001a0808723c */ /* 0x000ff000000018cc */
[C---:B------:R-:W-:Y:S08]  /*e9f0*/  HMMA.16816.F32 R232, R12.reuse, R28, R200 ;  /* 0x0000001c0ce8723c */ /* 0x040ff000000018c8 */
[C---:B------:R-:W-:Y:S01]  /*ea00*/  HMMA.16816.F32 R228, R12.reuse, R30, R196 ;  /* 0x0000001e0ce4723c */ /* 0x040fe200000018c4 */
[----:B------:R-:W-:Y:S07]  /*ea10*/  LDSM.16.M88.4 R28, [R20+0x9000] ;  /* 0x00900000141c783b */ /* 0x000fee0000000200 */
[C---:B------:R-:W-:Y:S08]  /*ea20*/  HMMA.16816.F32 R224, R12.reuse, R24, R192 ;  /* 0x000000180ce0723c */ /* 0x040ff000000018c0 */
[----:B------:R-:W-:Y:S01]  /*ea30*/  HMMA.16816.F32 R204, R12, R26, R32 ;  /* 0x0000001a0ccc723c */ /* 0x000fe20000001820 */
[----:B------:R-:W1:Y:S04]  /*ea40*/  LDSM.16.M88.4 R12, [R0+0x4000] ;  /* 0x00400000000c783b */ /* 0x000e680000000200 */
[----:B------:R-:W-:Y:S03]  /*ea50*/  LDSM.16.M88.4 R32, [R20+0x9800] ;  /* 0x009800001420783b */ /* 0x000fe60000000200 */
[C---:B---3--:R-:W-:Y:S01]  /*ea60*/  HMMA.16816.F32 R200, R16.reuse, R176, R188 ;  /* 0x000000b010c8723c */ /* 0x048fe200000018bc */
[----:B------:R-:W-:Y:S04]  /*ea70*/  LDSM.16.M88.4 R24, [R7+0x4000] ;  /* 0x004000000718783b */ /* 0x000fe80000000200 */
[----:B------:R-:W-:Y:S03]  /*ea80*/  LDSM.16.M88.4 R20, [R2+0x6000] ;  /* 0x006000000214783b */ /* 0x000fe60000000200 */
[C---:B------:R-:W-:Y:S08]  /*ea90*/  HMMA.16816.F32 R196, R16.reuse, R178, R184 ;  /* 0x000000b210c4723c */ /* 0x040ff000000018b8 */
[C---:B----4-:R-:W-:Y:S08]  /*eaa0*/  HMMA.16816.F32 R180, R16.reuse, R140, R180 ;  /* 0x0000008c10b4723c */ /* 0x050ff000000018b4 */
[----:B------:R-:W-:Y:S01]  /*eab0*/  HMMA.16816.F32 R16, R16, R142, R8 ;  /* 0x0000008e1010723c */ /* 0x000fe20000001808 */
[----:B------:R-:W2:Y:S07]  /*eac0*/  LDSM.16.M88.4 R8, [R7+0x6000] ;  /* 0x006000000708783b */ /* 0x000eae0000000200 */
[C---:B-1----:R-:W-:Y:S08]  /*ead0*/  HMMA.16816.F32 R188, R12.reuse, R176, R232 ;  /* 0x000000b00cbc723c */ /* 0x042ff000000018e8 */
[C---:B------:R-:W-:Y:S01]  /*eae0*/  HMMA.16816.F32 R192, R12.reuse, R178, R228 ;  /* 0x000000b20cc0723c */ /* 0x040fe200000018e4 */
[----:B------:R-:W1:Y:S07]  /*eaf0*/  LDSM.16.M88.4 R176, [R3+0x9000] ;  /* 0x0090000003b0783b */ /* 0x000e6e0000000200 */
[C---:B------:R-:W-:Y:S08]  /*eb00*/  HMMA.16816.F32 R184, R12.reuse, R140, R224 ;  /* 0x0000008c0cb8723c */ /* 0x040ff000000018e0 */
[----:B------:R-:W-:Y:S01]  /*eb10*/  HMMA.16816.F32 R12, R12, R142, R204 ;  /* 0x0000008e0c0c723c */ /* 0x000fe200000018cc */
[----:B------:R3:W4:Y:S07]  /*eb20*/  LDSM.16.M88.4 R140, [R3+0x9800] ;  /* 0x00980000038c783b */ /* 0x00072e0000000200 */
[C---:B--2---:R-:W-:Y:S01]  /*eb30*/  HMMA.16816.F32 R224, R8.reuse, R34, R16 ;  /* 0x0000002208e0723c */ /* 0x044fe20000001810 */
[----:B------:R-:W2:Y:S07]  /*eb40*/  LDSM.16.M88.4 R16, [R2+0x4000] ;  /* 0x004000000210783b */ /* 0x000eae0000000200 */
[C---:B------:R-:W-:Y:S08]  /*eb50*/  HMMA.16816.F32 R236, R8.reuse, R28, R200 ;  /* 0x0000001c08ec723c */ /* 0x040ff000000018c8 */
        /* <DEDUP_REMOVED lines=8> */
[----:B------:R-:W5:Y:S04]  /*ebe0*/  LDSM.16.M88.4 R24, [R6+0x9800] ;  /* 0x009800000618783b */ /* 0x000f680000000200 */
[----:B------:R-:W5:Y:S01]  /*ebf0*/  LDSM.16.M88.4 R12, [R4+0x4000] ;  /* 0x00400000040c783b */ /* 0x000f620000000200 */
[----:B---3--:R-:W-:Y:S01]  /*ec00*/  VIADD R3, R219, 0x8 ;  /* 0x00000008db037836 */ /* 0x008fe20000000000 */
[----:B------:R-:W-:-:S04]  /*ec10*/  DEPBAR.LE SB0, 0x0 ;  /* 0x000080000000791a */ /* 0x000fc80000000000 */
[C---:B-1----:R-:W-:Y:S08]  /*ec20*/  HMMA.16816.F32 R192, R20.reuse, R176, R236 ;  /* 0x000000b014c0723c */ /* 0x042ff000000018ec */
[C---:B------:R-:W-:Y:S08]  /*ec30*/  HMMA.16816.F32 R188, R20.reuse, R178, R232 ;  /* 0x000000b214bc723c */ /* 0x040ff000000018e8 */
[C---:B----4-:R-:W-:Y:S08]  /*ec40*/  HMMA.16816.F32 R184, R20.reuse, R140, R228 ;  /* 0x0000008c14b8723c */ /* 0x050ff000000018e4 */
[----:B------:R-:W-:Y:S08]  /*ec50*/  HMMA.16816.F32 R32, R20, R142, R224 ;  /* 0x0000008e1420723c */ /* 0x000ff000000018e0 */
[C---:B--2---:R-:W-:Y:S08]  /*ec60*/  HMMA.16816.F32 R20, R16.reuse, R176, R204 ;  /* 0x000000b01014723c */ /* 0x044ff000000018cc */
[C---:B------:R-:W-:Y:S08]  /*ec70*/  HMMA.16816.F32 R176, R16.reuse, R178, R200 ;  /* 0x000000b210b0723c */ /* 0x040ff000000018c8 */
[C---:B------:R-:W-:Y:S08]  /*ec80*/  HMMA.16816.F32 R196, R16.reuse, R140, R196 ;  /* 0x0000008c10c4723c */ /* 0x040ff000000018c4 */
[----:B------:R-:W-:Y:S08]  /*ec90*/  HMMA.16816.F32 R16, R16, R142, R180 ;  /* 0x0000008e1010723c */ /* 0x000ff000000018b4 */
[----:B-----5:R-:W-:Y:S08]  /*eca0*/  HMMA.16816.F32 R140, R8, R26, R32 ;  /* 0x0000001a088c723c */ /* 0x020ff00000001820 */
[C---:B------:R-:W-:Y:S08]  /*ecb0*/  HMMA.16816.F32 R32, R12.reuse, R28, R20 ;  /* 0x0000001c0c20723c */ /* 0x040ff00000001814 */
[C---:B------:R-:W-:Y:S08]  /*ecc0*/  HMMA.16816.F32 R176, R12.reuse, R30, R176 ;  /* 0x0000001e0cb0723c */ /* 0x040ff000000018b0 */
[----:B------:R-:W-:Y:S01]  /*ecd0*/  HMMA.16816.F32 R20, R12, R24, R196 ;  /* 0x000000180c14723c */ /* 0x000fe200000018c4 */
[----:B------:R-:W-:-:S07]  /*ece0*/  VIADD R7, R5, 0xffffff90 ;  /* 0xffffff9005077836 */ /* 0x000fce0000000000 */
[C---:B------:R-:W-:Y:S08]  /*ecf0*/  HMMA.16816.F32 R192, R8.reuse, R28, R192 ;  /* 0x0000001c08c0723c */ /* 0x040ff000000018c0 */
[C---:B------:R-:W-:Y:S08]  /*ed00*/  HMMA.16816.F32 R188, R8.reuse, R30, R188 ;  /* 0x0000001e08bc723c */ /* 0x040ff000000018bc */
[----:B------:R-:W-:Y:S01]  /*ed10*/  HMMA.16816.F32 R184, R8, R24, R184 ;  /* 0x0000001808b8723c */ /* 0x000fe200000018b8 */
[----:B------:R-:W-:-:S02]  /*ed20*/  VIADD R11, R5, 0xffffff80 ;  /* 0xffffff80050b7836 */ /* 0x000fc40000000000 */
[----:B------:R-:W-:-:S05]  /*ed30*/  VIADD R10, R5, 0xffffff81 ;  /* 0xffffff81050a7836 */ /* 0x000fca0000000000 */
[----:B------:R-:W-:Y:S01]  /*ed40*/  HMMA.16816.F32 R12, R12, R26, R16 ;  /* 0x0000001a0c0c723c */ /* 0x000fe20000001810 */
[----:B------:R-:W-:Y:S01]  /*ed50*/  VIADD R8, R5, 0xffffff89 ;  /* 0xffffff8905087836 */ /* 0x000fe20000000000 */
[C---:B------:R-:W-:Y:S02]  /*ed60*/  ISETP.GT.AND P6, PT, R3.reuse, R11, PT ;  /* 0x0000000b0300720c */ /* 0x040fe40003fc4270 */
[----:B------:R-:W-:Y:S01]  /*ed70*/  ISETP.GT.AND P5, PT, R3, R10, PT ;  /* 0x0000000a0300720c */ /* 0x000fe20003fa4270 */
[C---:B------:R-:W-:Y:S01]  /*ed80*/  VIADD R9, R5.reuse, 0xffffff88 ;  /* 0xffffff8805097836 */ /* 0x040fe20000000000 */
[----:B------:R-:W-:Y:S01]  /*ed90*/  FSEL R34, R34, -INF , !P6 ;  /* 0xff80000022227808 */ /* 0x000fe20007000000 */
[----:B------:R-:W-:Y:S01]  /*eda0*/  VIADD R4, R5, 0xffffff98 ;  /* 0xffffff9805047836 */ /* 0x000fe20000000000 */
[----:B------:R-:W-:Y:S01]  /*edb0*/  ISETP.GT.AND P6, PT, R3, R8, PT ;  /* 0x000000080300720c */ /* 0x000fe20003fc4270 */
[----:B------:R-:W-:Y:S01]  /*edc0*/  VIADD R2, R219, 0x40 ;  /* 0x00000040db027836 */ /* 0x000fe20000000000 */
[----:B------:R-:W-:-:S02]  /*edd0*/  FSEL R31, R35, -INF , !P5 ;  /* 0xff800000231f7808 */ /* 0x000fc40006800000 */
[----:B------:R-:W-:Y:S01]  /*ede0*/  ISETP.GT.AND P5, PT, R3, R7, PT ;  /* 0x000000070300720c */ /* 0x000fe20003fa4270 */
[----:B------:R-:W-:Y:S01]  /*edf0*/  VIADD R6, R5, 0xffffff91 ;  /* 0xffffff9105067836 */ /* 0x000fe20000000000 */
[----:B------:R-:W-:Y:S01]  /*ee00*/  BAR.SYNC.DEFER_BLOCKING 0x0 ;  /* 0x0000000000007b1d */ /* 0x000fe20000010000 */
[----:B------:R-:W-:Y:S02]  /*ee10*/  ISETP.GT.AND P0, PT, R3, R9, PT ;  /* 0x000000090300720c */ /* 0x000fe40003f04270 */
[----:B------:R-:W-:Y:S02]  /*ee20*/  FSEL R26, R179, -INF , !P6 ;  /* 0xff800000b31a7808 */ /* 0x000fe40007000000 */
[----:B------:R-:W-:Y:S02]  /*ee30*/  ISETP.GT.AND P6, PT, R3, R4, PT ;  /* 0x000000040300720c */ /* 0x000fe40003fc4270 */
[----:B------:R-:W-:Y:S02]  /*ee40*/  FSEL R22, R22, -INF , !P5 ;  /* 0xff80000016167808 */ /* 0x000fe40006800000 */
[----:B------:R-:W-:-:S02]  /*ee50*/  ISETP.GT.AND P5, PT, R2, R11, PT ;  /* 0x0000000b0200720c */ /* 0x000fc40003fa4270 */
[----:B------:R-:W-:Y:S02]  /*ee60*/  FSEL R27, R178, -INF , !P0 ;  /* 0xff800000b21b7808 */ /* 0x000fe40004000000 */
[----:B------:R-:W-:Y:S02]  /*ee70*/  ISETP.GT.AND P0, PT, R3, R6, PT ;  /* 0x000000060300720c */ /* 0x000fe40003f04270 */
[----:B------:R-:W-:Y:S02]  /*ee80*/  FSEL R17, R14, -INF , !P6 ;  /* 0xff8000000e117808 */ /* 0x000fe40007000000 */
[----:B------:R-:W-:Y:S02]  /*ee90*/  ISETP.GT.AND P6, PT, R2, R9, PT ;  /* 0x000000090200720c */ /* 0x000fe40003fc4270 */
[----:B------:R-:W-:Y:S02]  /*eea0*/  FSEL R16, R192, -INF , !P5 ;  /* 0xff800000c0107808 */ /* 0x000fe40006800000 */
[----:B------:R-:W-:-:S02]  /*eeb0*/  ISETP.GT.AND P5, PT, R2, R8, PT ;  /* 0x000000080200720c */ /* 0x000fc40003fa4270 */
[----:B------:R-:W-:Y:S01]  /*eec0*/  FSEL R23, R23, -INF , !P0 ;  /* 0xff80000017177808 */ /* 0x000fe20004000000 */
[----:B------:R-:W-:Y:S01]  /*eed0*/  VIADD R0, R5, 0xffffff99 ;  /* 0xffffff9905007836 */ /* 0x000fe20000000000 */
[----:B------:R-:W-:Y:S02]  /*eee0*/  ISETP.GT.AND P0, PT, R2, R10, PT ;  /* 0x0000000a0200720c */ /* 0x000fe40003f04270 */
        /* <DEDUP_REMOVED lines=9> */
[C---:B------:R-:W-:Y:S01]  /*ef80*/  ISETP.GT.AND P5, PT, R219.reuse, R11, PT ;  /* 0x0000000bdb00720c */ /* 0x040fe20003fa4270 */
[----:B------:R-:W-:Y:S01]  /*ef90*/  VIADD R2, R219, 0x48 ;  /* 0x00000048db027836 */ /* 0x000fe20000000000 */
        /* <DEDUP_REMOVED lines=27> */
[C---:B------:R-:W-:Y:S02]  /*f150*/  ISETP.GE.AND P6, PT, R9.reuse, R220, PT ;  /* 0x000000dc0900720c */ /* 0x040fe40003fc6270 */
[----:B------:R-:W-:Y:S01]  /*f160*/  FSEL R3, R176, -INF , !P5 ;  /* 0xff800000b0037808 */ /* 0x000fe20006800000 */
[----:B------:R-:W-:Y:S01]  /*f170*/  IMAD.MOV.U32 R238, RZ, RZ, R132 ;  /* 0x000000ffffee7224 */ /* 0x000fe200078e0084 */
        /* <DEDUP_REMOVED lines=47> */
[C---:B------:R-:W-:Y:S02]  /*f470*/  ISETP.GT.AND P5, PT, R2.reuse, R4, PT ;  /* 0x000000040200720c */ /* 0x040fe40003fa4270 */
[----:B------:R-:W-:Y:S01]  /*f480*/  FSEL R200, R3, -INF , !P0 ;  /* 0xff80000003c87808 */ /* 0x000fe20004000000 */
[----:B------:R-:W-:Y:S01]  /*f490*/  UISETP.GT.U32.AND UP0, UPT, UR10, UR19, UPT ;  /* 0x000000130a00728c */ /* 0x000fe2000bf04070 */
[----:B------:R-:W-:Y:S02]  /*f4a0*/  ISETP.GT.AND P0, PT, R2, R0, PT ;  /* 0x000000000200720c */ /* 0x000fe40003f04270 */
[----:B------:R-:W-:Y:S02]  /*f4b0*/  FSEL R2, R12, -INF , !P6 ;  /* 0xff8000000c027808 */ /* 0x000fe40007000000 */
[----:B------:R-:W-:-:S02]  /*f4c0*/  FSEL R3, R142, -INF , !P5 ;  /* 0xff8000008e037808 */ /* 0x000fc40006800000 */
[C---:B------:R-:W-:Y:S02]  /*f4d0*/  ISETP.GE.AND P6, PT, R4.reuse, R220, PT ;  /* 0x000000dc0400720c */ /* 0x040fe40003fc6270 */
[----:B------:R-:W-:Y:S01]  /*f4e0*/  ISETP.GE.AND P5, PT, R4, R222, PT ;  /* 0x000000de0400720c */ /* 0x000fe20003fa6270 */
[----:B------:R-:W-:Y:S01]  /*f4f0*/  IMAD.MOV.U32 R239, RZ, RZ, R133 ;  /* 0x000000ffffef7224 */ /* 0x000fe200078e0085 */
[----:B------:R-:W-:Y:S01]  /*f500*/  FSEL R190, R2, -INF , !P6 ;  /* 0xff80000002be7808 */ /* 0x000fe20007000000 */
[----:B------:R-:W-:Y:S01]  /*f510*/  IMAD.U32 R2, RZ, RZ, UR33 ;  /* 0x00000021ff027e24 */ /* 0x000fe2000f8e00ff */
[----:B------:R-:W-:Y:S02]  /*f520*/  FSEL R191, R17, -INF , !P5 ;  /* 0xff80000011bf7808 */ /* 0x000fe40006800000 */
[----:B------:R-:W-:Y:S02]  /*f530*/  FSEL R143, R143, -INF , !P0 ;  /* 0xff8000008f8f7808 */ /* 0x000fe40004000000 */
[----:B------:R-:W-:-:S02]  /*f540*/  ISETP.GT.AND P6, PT, R219, R0, PT ;  /* 0x00000000db00720c */ /* 0x000fc40003fc4270 */
[C---:B------:R-:W-:Y:S02]  /*f550*/  ISETP.GE.AND P5, PT, R4.reuse, R221, PT ;  /* 0x000000dd0400720c */ /* 0x040fe40003fa6270 */
[----:B------:R-:W-:Y:S01]  /*f560*/  ISETP.GE.AND P0, PT, R4, R223, PT ;  /* 0x000000df0400720c */ /* 0x000fe20003f06270 */
        /* <DEDUP_REMOVED lines=19> */
[CC--:B------:R-:W-:Y:S01]  /*f6a0*/  @!P3 LEA R10, P0, R2.reuse, R249.reuse, 0x1 ;  /* 0x000000f9020ab211 */ /* 0x0c0fe200078008ff */
[----:B------:R-:W-:Y:S02]  /*f6b0*/  @!P1 VIADD R3, R5, 0xfffffffb ;  /* 0xfffffffb05039836 */ /* 0x000fe40000000000 */
[----:B------:R-:W-:Y:S01]  /*f6c0*/  IMAD.U32 R5, RZ, RZ, UR31 ;  /* 0x0000001fff057e24 */ /* 0x000fe2000f8e00ff */
[----:B------:R-:W-:Y:S01]  /*f6d0*/  @!P3 LEA.HI.X R11, R2, R248, R4, 0x1, P0 ;  /* 0x000000f8020bb211 */ /* 0x000fe200000f0c04 */
        /* <DEDUP_REMOVED lines=39> */
.L_x_1784:
[----:B-1----:R-:W2:Y:S04]  /*f950*/  LDL.64 R6, [R1+0x50] ;  /* 0x0000500001067983 */ /* 0x002ea80000100a00 */
[----:B------:R-:W3:Y:S04]  /*f960*/  LDL.64 R2, [R1+0x40] ;  /* 0x0000400001027983 */ /* 0x000ee80000100a00 */
[----:B------:R-:W4:Y:S04]  /*f970*/  LDL.64 R4, [R1+0x38] ;  /* 0x0000380001047983 */ /* 0x000f280000100a00 */
[----:B------:R-:W5:Y:S01]  /*f980*/  LDL.64 R176, [R1+0x48] ;  /* 0x0000480001b07983 */ /* 0x000f620000100a00 */
[----:B------:R-:W1:Y:S01]  /*f990*/  S2R R8, SR_CTAID.X ;  /* 0x0000000000087919 */ /* 0x000e620000002500 */
[----:B------:R-:W1:Y:S01]  /*f9a0*/  S2R R10, SR_CTAID.X ;  /* 0x00000000000a7919 */ /* 0x000e620000002500 */
[----:B------:R-:W-:Y:S01]  /*f9b0*/  FSEL R189, R17, -INF , !P6 ;  /* 0xff80000011bd7808 */ /* 0x000fe20007000000 */
[----:B------:R-:W5:Y:S01]  /*f9c0*/  LDCU UR7, c[0x0][0x45c] ;  /* 0x00008b80ff0777ac */ /* 0x000f620008000800 */
[----:B------:R-:W-:-:S02]  /*f9d0*/  ISETP.GE.AND P0, PT, R0, R221, PT ;  /* 0x000000dd0000720c */ /* 0x000fc40003f06270 */
[----:B------:R-:W-:Y:S02]  /*f9e0*/  ISETP.GE.AND P6, PT, R0, R223, PT ;  /* 0x000000df0000720c */ /* 0x000fe40003fc6270 */
[----:B------:R-:W-:Y:S02]  /*f9f0*/  IADD3 R0, PT, PT, R16, 0x3c6ef372, RZ ;  /* 0x3c6ef37210007810 */ /* 0x000fe40007ffe0ff */
[----:B------:R-:W-:Y:S02]  /*fa00*/  FSEL R142, R19, -INF , !P5 ;  /* 0xff800000138e7808 */ /* 0x000fe40006800000 */
[----:B------:R-:W-:Y:S02]  /*fa10*/  FSEL R141, R141, -INF , !P0 ;  /* 0xff8000008d8d7808 */ /* 0x000fe40004000000 */
[----:B------:R-:W-:Y:S01]  /*fa20*/  FSEL R143, R143, -INF , !P6 ;  /* 0xff8000008f8f7808 */ /* 0x000fe20007000000 */
[----:B------:R-:W1:Y:S01]  /*fa30*/  S2UR UR5, SR_CgaCtaId ;  /* 0x00000000000579c3 */ /* 0x000e620000008800 */
[----:B------:R-:W-:Y:S01]  /*fa40*/  UMOV UR11, 0x400 ;  /* 0x00000400000b7882 */ /* 0x000fe20000000000 */
[----:B------:R-:W-:Y:S01]  /*fa50*/  IMAD.MOV.U32 R205, RZ, RZ, R243 ;  /* 0x000000ffffcd7224 */ /* 0x000fe200078e00f3 */
[----:B-1----:R-:W-:Y:S01]  /*fa60*/  ULEA UR5, UR5, UR11, 0x18 ;  /* 0x0000000b05057291 */ /* 0x002fe2000f8ec0ff */
[----:B------:R-:W-:-:S02]  /*fa70*/  MOV R204, R245 ;  /* 0x000000f500cc7202 */ /* 0x000fc40000000f00 */
[----:B------:R-:W-:Y:S02]  /*fa80*/  MOV R183, R244 ;  /* 0x000000f400b77202 */ /* 0x000fe40000000f00 */
[----:B--2---:R-:W-:Y:S02]  /*fa90*/  MOV R13, R7 ;  /* 0x00000007000d7202 */ /* 0x004fe40000000f00 */
[--C-:B------:R-:W-:Y:S02]  /*faa0*/  SHF.R.U32.HI R7, RZ, 0x5, R214.reuse ;  /* 0x00000005ff077819 */ /* 0x100fe400000116d6 */
[----:B------:R-:W-:Y:S02]  /*fab0*/  MOV R12, R6 ;  /* 0x00000006000c7202 */ /* 0x000fe40000000f00 */
[----:B------:R-:W-:Y:S02]  /*fac0*/  LEA R8, R8, R7, 0x3 ;  /* 0x0000000708087211 */ /* 0x000fe400078e18ff */
[----:B------:R-:W-:-:S02]  /*fad0*/  SHF.R.U32.HI R6, RZ, 0x5, R214 ;  /* 0x00000005ff067819 */ /* 0x000fc400000116d6 */
[----:B------:R-:W-:-:S03]  /*fae0*/  IADD3 R8, PT, PT, R8, 0x4, RZ ;  /* 0x0000000408087810 */ /* 0x000fc60007ffe0ff */
[----:B------:R-:W-:Y:S01]  /*faf0*/  IMAD R10, R10, 0x8, R6 ;  /* 0x000000080a0a7824 */ /* 0x000fe200078e0206 */
[----:B---3--:R-:W-:Y:S01]  /*fb00*/  MOV R21, R3 ;  /* 0x0000000300157202 */ /* 0x008fe20000000f00 */
[----:B------:R-:W-:Y:S01]  /*fb10*/  IMAD.MOV.U32 R20, RZ, RZ, R2 ;  /* 0x000000ffff147224 */ /* 0x000fe200078e0002 */
[----:B----4-:R-:W-:Y:S01]  /*fb20*/  MOV R22, R4 ;  /* 0x0000000400167202 */ /* 0x010fe20000000f00 */
[----:B------:R-:W-:Y:S01]  /*fb30*/  IMAD.WIDE.U32 R2, R15, -0x326172a9, RZ ;  /* 0xcd9e8d570f027825 */ /* 0x000fe200078e00ff */
[----:B------:R-:W-:-:S03]  /*fb40*/  IADD3 R4, PT, PT, R14, -0x61c88647, RZ ;  /* 0x9e3779b90e047810 */ /* 0x000fc60007ffe0ff */
[----:B------:R-:W-:Y:S01]  /*fb50*/  IMAD.WIDE.U32 R10, R10, -0x326172a9, RZ ;  /* 0xcd9e8d570a0a7825 */ /* 0x000fe200078e00ff */
[----:B------:R-:W-:-:S03]  /*fb60*/  MOV R23, R5 ;  /* 0x0000000500177202 */ /* 0x000fc60000000f00 */
[----:B------:R-:W-:Y:S01]  /*fb70*/  IMAD.WIDE.U32 R8, R8, -0x326172a9, RZ ;  /* 0xcd9e8d5708087825 */ /* 0x000fe200078e00ff */
[C-C-:B------:R-:W-:Y:S02]  /*fb80*/  LOP3.LUT R6, R4.reuse, R10, R3.reuse, 0x96, !PT ;  /* 0x0000000a04067212 */ /* 0x140fe400078e9603 */
[----:B------:R-:W-:Y:S02]  /*fb90*/  MOV R5, UR33 ;  /* 0x0000002100057c02 */ /* 0x000fe40008000f00 */
[----:B------:R-:W-:Y:S02]  /*fba0*/  LOP3.LUT R8, R4, R8, R3, 0x96, !PT ;  /* 0x0000000804087212 */ /* 0x000fe400078e9603 */
[CC--:B------:R-:W-:Y:S02]  /*fbb0*/  LOP3.LUT R4, R0.reuse, R2.reuse, R23, 0x96, !PT ;  /* 0x0000000200047212 */ /* 0x0c0fe400078e9617 */
[----:B------:R-:W-:Y:S02]  /*fbc0*/  LOP3.LUT R3, R0, R2, R21, 0x96, !PT ;  /* 0x0000000200037212 */ /* 0x000fe400078e9615 */
[----:B------:R-:W-:Y:S01]  /*fbd0*/  MOV R0, UR33 ;  /* 0x0000002100007c02 */ /* 0x000fe20008000f00 */
[----:B------:R-:W-:Y:S01]  /*fbe0*/  IMAD.WIDE.U32 R6, R6, -0x2daee0ad, RZ ;  /* 0xd2511f5306067825 */ /* 0x000fe200078e00ff */
[----:B------:R-:W-:-:S03]  /*fbf0*/  IADD3 R2, PT, PT, R5, 0x76cf5d0a, RZ ;  /* 0x76cf5d0a05027810 */ /* 0x000fc60007ffe0ff */
[----:B------:R-:W-:-:S04]  /*fc00*/  IMAD.WIDE.U32 R16, R4, -0x2daee0ad, RZ ;  /* 0xd2511f5304107825 */ /* 0x000fc800078e00ff */
[----:B------:R-:W-:-:S04]  /*fc10*/  IMAD.WIDE.U32 R4, R8, -0x2daee0ad, RZ ;  /* 0xd2511f5308047825 */ /* 0x000fc800078e00ff */
[----:B------:R-:W-:Y:S02]  /*fc20*/  VIADD R0, R0, 0x32370b8f ;  /* 0x32370b8f00007836 */ /* 0x000fe40000000000 */
[----:B------:R-:W-:Y:S01]  /*fc30*/  IMAD.WIDE.U32 R10, R3, -0x2daee0ad, RZ ;  /* 0xd2511f53030a7825 */ /* 0x000fe200078e00ff */
[C---:B-----5:R-:W-:Y:S02]  /*fc40*/  LOP3.LUT R3, R2.reuse, R176, R7, 0x96, !PT ;  /* 0x000000b002037212 */ /* 0x060fe400078e9607 */
[----:B------:R-:W-:Y:S02]  /*fc50*/  LOP3.LUT R2, R2, R12, R5, 0x96, !PT ;  /* 0x0000000c02027212 */ /* 0x000fe400078e9605 */
[C---:B------:R-:W-:Y:S02]  /*fc60*/  LOP3.LUT R14, R0.reuse, R6, R17, 0x96, !PT ;  /* 0x00000006000e7212 */ /* 0x040fe400078e9611 */
[----:B------:R-:W-:Y:S02]  /*fc70*/  LOP3.LUT R12, R0, R4, R11, 0x96, !PT ;  /* 0x00000004000c7212 */ /* 0x000fe400078e960b */
[----:B------:R-:W-:Y:S01]  /*fc80*/  MOV R6, UR32 ;  /* 0x0000002000067c02 */ /* 0x000fe20008000f00 */
[----:B------:R-:W-:Y:S01]  /*fc90*/  IMAD.WIDE.U32 R4, R3, -0x326172a9, RZ ;  /* 0xcd9e8d5703047825 */ /* 0x000fe200078e00ff */
[----:B------:R-:W-:-:S02]  /*fca0*/  MOV R0, UR32 ;  /* 0x0000002000007c02 */ /* 0x000fc40008000f00 */
[----:B------:R-:W-:Y:S01]  /*fcb0*/  IADD3 R6, PT, PT, R6, -0x255992d5, RZ ;  /* 0xdaa66d2b06067810 */ /* 0x000fe20007ffe0ff */
[----:B------:R-:W-:Y:S01]  /*fcc0*/  IMAD.WIDE.U32 R2, R2, -0x326172a9, RZ ;  /* 0xcd9e8d5702027825 */ /* 0x000fe200078e00ff */
[----:B------:R-:W-:-:S03]  /*fcd0*/  IADD3 R0, PT, PT, R0, 0x78dde6e4, RZ ;  /* 0x78dde6e400007810 */ /* 0x000fc60007ffe0ff */
[----:B------:R-:W-:Y:S01]  /*fce0*/  IMAD.WIDE.U32 R12, R12, -0x326172a9, RZ ;  /* 0xcd9e8d570c0c7825 */ /* 0x000fe200078e00ff */
[----:B------:R-:W-:-:S03]  /*fcf0*/  LOP3.LUT R3, R6, R20, R3, 0x96, !PT ;  /* 0x0000001406037212 */ /* 0x000fc600078e9603 */
[----:B------:R-:W-:Y:S01]  /*fd00*/  IMAD.WIDE.U32 R14, R14, -0x326172a9, RZ ;  /* 0xcd9e8d570e0e7825 */ /* 0x000fe200078e00ff */
[----:B------:R-:W-:-:S03]  /*fd10*/  LOP3.LUT R8, R0, R2, R13, 0x96, !PT ;  /* 0x0000000200087212 */ /* 0x000fc600078e960d */
[----:B------:R-:W-:Y:S01]  /*fd20*/  IMAD.U32 R7, RZ, RZ, UR33 ;  /* 0x00000021ff077e24 */ /* 0x000fe2000f8e00ff */
[----:B------:R-:W-:Y:S02]  /*fd30*/  LOP3.LUT R9, R0, R4, R15, 0x96, !PT ;  /* 0x0000000400097212 */ /* 0x000fe400078e960f */
[----:B------:R-:W-:Y:S01]  /*fd40*/  MOV R0, UR33 ;  /* 0x0000002100007c02 */ /* 0x000fe20008000f00 */
[----:B------:R-:W-:Y:S01]  /*fd50*/  IMAD.WIDE.U32 R2, R3, -0x2daee0ad, RZ ;  /* 0xd2511f5303027825 */ /* 0x000fe200078e00ff */
[----:B------:R-:W-:Y:S02]  /*fd60*/  LOP3.LUT R5, R6, R22, R5, 0x96, !PT ;  /* 0x0000001606057212 */ /* 0x000fe400078e9605 */
[----:B------:R-:W-:Y:S01]  /*fd70*/  IADD3 R6, PT, PT, R7, -0x126145ec, RZ ;  /* 0xed9eba1407067810 */ /* 0x000fe20007ffe0ff */
[----:B------:R-:W-:Y:S01]  /*fd80*/  IMAD.WIDE.U32 R178, R8, -0x2daee0ad, RZ ;  /* 0xd2511f5308b27825 */ /* 0x000fe200078e00ff */
[----:B------:R-:W-:Y:S02]  /*fd90*/  IADD3 R0, PT, PT, R0, -0x56f99767, RZ ;  /* 0xa906689900007810 */ /* 0x000fe40007ffe0ff */
[----:B------:R-:W-:-:S02]  /*fda0*/  LOP3.LUT R8, R6, R10, R3, 0x96, !PT ;  /* 0x0000000a06087212 */ /* 0x000fc400078e9603 */
[----:B------:R-:W-:Y:S02]  /*fdb0*/  FMNMX3.FTZ R3, R135, R30, R29, !PT ;  /* 0x0000001e87037276 */ /* 0x000fe4000781001d */
[----:B------:R-:W-:Y:S02]  /*fdc0*/  LOP3.LUT R17, R0, R2, R179, 0x96, !PT ;  /* 0x0000000200117212 */ /* 0x000fe400078e96b3 */
[----:B------:R-:W-:Y:S02]  /*fdd0*/  FMNMX3.FTZ R2, R134, R34, R31, !PT ;  /* 0x0000002286027276 */ /* 0x000fe4000781001f */
[----:B------:R-:W-:Y:S01]  /*fde0*/  FMNMX3.FTZ R3, R3, R25, R24, !PT ;  /* 0x0000001903037276 */ /* 0x000fe20007810018 */
[----:B------:R-:W-:Y:S01]  /*fdf0*/  IMAD.WIDE.U32 R4, R5, -0x2daee0ad, RZ ;  /* 0xd2511f5305047825 */ /* 0x000fe200078e00ff */
[----:B------:R-:W-:Y:S02]  /*fe00*/  FMNMX3.FTZ R2, R2, R27, R26, !PT ;  /* 0x0000001b02027276 */ /* 0x000fe4000781001a */
[----:B------:R-:W-:Y:S01]  /*fe10*/  FMNMX3.FTZ R3, R3, R197, R193, !PT ;  /* 0x000000c503037276 */ /* 0x000fe200078100c1 */
[----:B------:R-:W-:Y:S01]  /*fe20*/  IMAD.WIDE.U32 R176, R9, -0x2daee0ad, RZ ;  /* 0xd2511f5309b07825 */ /* 0x000fe200078e00ff */
[----:B------:R-:W-:-:S02]  /*fe30*/  FMNMX3.FTZ R13, R2, R198, R195, !PT ;  /* 0x000000c6020d7276 */ /* 0x000fc400078100c3 */
[----:B------:R-:W-:Y:S02]  /*fe40*/  LOP3.LUT R7, R6, R16, R5, 0x96, !PT ;  /* 0x0000001006077212 */ /* 0x000fe400078e9605 */
[----:B------:R-:W-:Y:S02]  /*fe50*/  FMNMX3.FTZ R15, R136, R35, R32, !PT ;  /* 0x00000023880f7276 */ /* 0x000fe40007810020 */
[----:B------:R-:W-:Y:S02]  /*fe60*/  LOP3.LUT R5, R0, R4, R177, 0x96, !PT ;  /* 0x0000000400057212 */ /* 0x000fe400078e96b1 */
[----:B------:R-:W-:Y:S02]  /*fe70*/  FMNMX3.FTZ R11, R3, R190, R189, !PT ;  /* 0x000000be030b7276 */ /* 0x000fe400078100bd */
[----:B------:R-:W-:Y:S02]  /*fe80*/  MOV R4, UR32 ;  /* 0x0000002000047c02 */ /* 0x000fe40008000f00 */
[----:B------:R-:W-:-:S02]  /*fe90*/  FMNMX3.FTZ R13, R13, R191, R142, !PT ;  /* 0x000000bf0d0d7276 */ /* 0x000fc4000781008e */
[----:B------:R-:W-:Y:S01]  /*fea0*/  FMNMX3.FTZ R15, R15, R188, R33, !PT ;  /* 0x000000bc0f0f7276 */ /* 0x000fe20007810021 */
[----:B------:R-:W1:Y:S01]  /*feb0*/  SHFL.BFLY PT, R18, R11, 0x2, 0x1f ;  /* 0x0c401f000b127f89 */ /* 0x000e6200000e0000 */
[----:B------:R-:W-:Y:S02]  /*fec0*/  IADD3 R0, PT, PT, R4, 0x1715609d, RZ ;  /* 0x1715609d04007810 */ /* 0x000fe40007ffe0ff */
[----:B------:R-:W-:Y:S01]  /*fed0*/  FMNMX3.FTZ R4, R137, R138, R132, !PT ;  /* 0x0000008a89047276 */ /* 0x000fe20007810084 */
[----:B------:R-:W2:Y:S01]  /*fee0*/  SHFL.BFLY PT, R22, R13, 0x2, 0x1f ;  /* 0x0c401f000d167f89 */ /* 0x000ea200000e0000 */
[----:B------:R-:W-:Y:S02]  /*fef0*/  FMNMX3.FTZ R15, R15, R199, R196, !PT ;  /* 0x000000c70f0f7276 */ /* 0x000fe400078100c4 */
[----:B------:R-:W-:Y:S02]  /*ff00*/  FMNMX3.FTZ R2, R4, R140, R139, !PT ;  /* 0x0000008c04027276 */ /* 0x000fe4000781008b */
[----:B------:R-:W-:Y:S01]  /*ff10*/  FMNMX3.FTZ R15, R15, R192, R141, !PT ;  /* 0x000000c00f0f7276 */ /* 0x000fe2000781008d */
[----:B------:R-:W-:Y:S01]  /*ff20*/  IMAD.U32 R10, RZ, RZ, UR32 ;  /* 0x00000020ff0a7e24 */ /* 0x000fe2000f8e00ff */
[----:B------:R-:W-:Y:S01]  /*ff30*/  FMNMX3.FTZ R2, R2, R201, R200, !PT ;  /* 0x000000c902027276 */ /* 0x000fe200078100c8 */
[----:B------:R-:W-:-:S02]  /*ff40*/  IMAD.WIDE.U32 R6, R7, -0x326172a9, RZ ;  /* 0xcd9e8d5707067825 */ /* 0x000fc400078e00ff */
[----:B------:R-:W3:Y:S01]  /*ff50*/  SHFL.BFLY PT, R20, R15, 0x2, 0x1f ;  /* 0x0c401f000f147f89 */ /* 0x000ee200000e0000 */
[----:B------:R-:W-:Y:S01]  /*ff60*/  FMNMX3.FTZ R16, R2, R194, R143, !PT ;  /* 0x000000c202107276 */ /* 0x000fe2000781008f */
[----:B------:R-:W-:Y:S01]  /*ff70*/  IMAD.WIDE.U32 R8, R8, -0x326172a9, RZ ;  /* 0xcd9e8d5708087825 */ /* 0x000fe200078e00ff */
[----:B------:R-:W-:-:S03]  /*ff80*/  IADD3 R10, PT, PT, R10, -0x4ab325aa, RZ ;  /* 0xb54cda560a0a7810 */ /* 0x000fc60007ffe0ff */
[----:B------:R-:W-:Y:S01]  /*ff90*/  IMAD.WIDE.U32 R2, R17, -0x326172a9, RZ ;  /* 0xcd9e8d5711027825 */ /* 0x000fe200078e00ff */
[----:B------:R-:W-:-:S03]  /*ffa0*/  LOP3.LUT R177, R0, R14, R7, 0x96, !PT ;  /* 0x0000000e00b17212 */ /* 0x000fc600078e9607 */
[----:B------:R-:W-:Y:S01]  /*ffb0*/  IMAD.WIDE.U32 R4, R5, -0x326172a9, RZ ;  /* 0xcd9e8d5705047825 */ /* 0x000fe200078e00ff */
[----:B------:R-:W-:Y:S01]  /*ffc0*/  LOP3.LUT R179, R0, R12, R9, 0x96, !PT ;  /* 0x0000000c00b37212 */ /* 0x000fe200078e9609 */
[----:B------:R-:W4:Y:S01]  /*ffd0*/  SHFL.BFLY PT, R21, R16, 0x2, 0x1f ;  /* 0x0c401f0010157f89 */ /* 0x000f2200000e0000 */
[C---:B------:R-:W-:Y:S02]  /*ffe0*/  LOP3.LUT R0, R10.reuse, R8, R3, 0x96, !PT ;  /* 0x000000080a007212 */ /* 0x040fe400078e9603 */
[----:B------:R-:W-:Y:S02]  /*fff0*/  MOV R3, R4 ;  /* 0x0000000400037202 */ /* 0x000fe40000000f00 */
[----:B------:R-:W-:Y:S02]  /*10000*/  LOP3.LUT R5, R10, R6, R5, 0x96, !PT ;  /* 0x000000060a057212 */ /* 0x000fe400078e9605 */
[C---:B------:R-:W-:Y:S02]  /*10010*/  PRMT R10, R4.reuse, 0x7771, RZ ;  /* 0x00007771040a7816 */ /* 0x040fe400000000ff */
[----:B------:R-:W-:-:S02]  /*10020*/  PRMT R9, R4, 0x7773, RZ ;  /* 0x0000777304097816 */ /* 0x000fc400000000ff */
[----:B------:R-:W-:Y:S02]  /*10030*/  PRMT R8, R4, 0x7772, RZ ;  /* 0x0000777204087816 */ /* 0x000fe400000000ff */
[----:B-1----:R-:W-:Y:S02]  /*10040*/  FMNMX.FTZ R6, R11, R18, !PT ;  /* 0x000000120b067209 */ /* 0x002fe40007810000 */
[----:B------:R-:W-:Y:S02]  /*10050*/  LOP3.LUT R4, R3, 0xff, RZ, 0xc0, !PT ;  /* 0x000000ff03047812 */ /* 0x000fe400078ec0ff */
[----:B--2---:R-:W-:Y:S01]  /*10060*/  FMNMX.FTZ R3, R13, R22, !PT ;  /* 0x000000160d037209 */ /* 0x004fe20007810000 */
[----:B------:R-:W1:Y:S01]  /*10070*/  SHFL.BFLY PT, R18, R6, 0x1, 0x1f ;  /* 0x0c201f0006127f89 */ /* 0x000e6200000e0000 */
[----:B------:R-:W-:Y:S02]  /*10080*/  MOV R17, R2 ;  /* 0x0000000200117202 */ /* 0x000fe40000000f00 */
[C---:B------:R-:W-:Y:S01]  /*10090*/  PRMT R19, R2.reuse, 0x7771, RZ ;  /* 0x0000777102137816 */ /* 0x040fe200000000ff */
[----:B------:R-:W2:Y:S01]  /*100a0*/  SHFL.BFLY PT, R14, R3, 0x1, 0x1f ;  /* 0x0c201f00030e7f89 */ /* 0x000ea200000e0000 */
[----:B------:R-:W-:-:S02]  /*100b0*/  PRMT R7, R2, 0x7773, RZ ;  /* 0x0000777302077816 */ /* 0x000fc400000000ff */
[----:B------:R-:W-:-:S04]  /*100c0*/  PRMT R2, R2, 0x7772, RZ ;  /* 0x0000777202027816 */ /* 0x000fc800000000ff */
[----:B------:R-:W-:Y:S02]  /*100d0*/  PRMT R133, R2, 0x5410, R7 ;  /* 0x0000541002857816 */ /* 0x000fe40000000007 */
[----:B---3--:R-:W-:Y:S02]  /*100e0*/  FMNMX.FTZ R2, R15, R20, !PT ;  /* 0x000000140f027209 */ /* 0x008fe40007810000 */
[----:B------:R-:W-:-:S03]  /*100f0*/  PRMT R23, R8, 0x5410, R9 ;  /* 0x0000541008177816 */ /* 0x000fc60000000009 */
[----:B------:R-:W3:Y:S01]  /*10100*/  SHFL.BFLY PT, R13, R2, 0x1, 0x1f ;  /* 0x0c201f00020d7f89 */ /* 0x000ee200000e0000 */
[----:B------:R-:W-:Y:S02]  /*10110*/  PRMT R22, R4, 0x5410, R10 ;  /* 0x0000541004167816 */ /* 0x000fe4000000000a */
[C---:B------:R-:W-:Y:S02]  /*10120*/  LOP3.LUT R7, R5.reuse, 0xffff, RZ, 0xc0, !PT ;  /* 0x0000ffff05077812 */ /* 0x040fe400078ec0ff */
[----:B----4-:R-:W-:Y:S02]  /*10130*/  FMNMX.FTZ R4, R16, R21, !PT ;  /* 0x0000001510047209 */ /* 0x010fe40007810000 */
[C---:B------:R-:W-:Y:S02]  /*10140*/  PRMT R8, R5.reuse, 0x7632, R8 ;  /* 0x0000763205087816 */ /* 0x040fe40000000008 */
[----:B------:R-:W-:Y:S02]  /*10150*/  LOP3.LUT R12, R5, 0xff, RZ, 0xc0, !PT ;  /* 0x000000ff050c7812 */ /* 0x000fe400078ec0ff */
[----:B------:R-:W-:-:S02]  /*10160*/  SHF.R.U32.HI R11, RZ, 0x18, R5 ;  /* 0x00000018ff0b7819 */ /* 0x000fc40000011605 */
[----:B------:R-:W-:Y:S02]  /*10170*/  LOP3.LUT R5, R0, 0xffff, RZ, 0xc0, !PT ;  /* 0x0000ffff00057812 */ /* 0x000fe400078ec0ff */
[----:B------:R-:W-:Y:S01]  /*10180*/  SHF.R.U32.HI R9, RZ, 0x8, R7 ;  /* 0x00000008ff097819 */ /* 0x000fe20000011607 */
[----:B------:R-:W4:Y:S01]  /*10190*/  SHFL.BFLY PT, R15, R4, 0x1, 0x1f ;  /* 0x0c201f00040f7f89 */ /* 0x000f2200000e0000 */
[----:B------:R-:W-:Y:S02]  /*101a0*/  LOP3.LUT R10, R17, 0xff, RZ, 0xc0, !PT ;  /* 0x000000ff110a7812 */ /* 0x000fe400078ec0ff */
[----:B------:R-:W-:Y:S02]  /*101b0*/  LOP3.LUT R7, R8, 0xff, RZ, 0xc0, !PT ;  /* 0x000000ff08077812 */ /* 0x000fe400078ec0ff */
[----:B------:R-:W-:Y:S02]  /*101c0*/  LOP3.LUT R8, R0, 0xff, RZ, 0xc0, !PT ;  /* 0x000000ff00087812 */ /* 0x000fe400078ec0ff */
[----:B------:R-:W-:-:S02]  /*101d0*/  SHF.R.U32.HI R5, RZ, 0x8, R5 ;  /* 0x00000008ff057819 */ /* 0x000fc40000011605 */
[----:B------:R-:W-:Y:S02]  /*101e0*/  PRMT R28, R10, 0x5410, R19 ;  /* 0x000054100a1c7816 */ /* 0x000fe40000000013 */
[----:B------:R-:W-:Y:S02]  /*101f0*/  PRMT R10, R7, 0x5410, R11 ;  /* 0x00005410070a7816 */ /* 0x000fe4000000000b */
[----:B------:R-:W-:Y:S02]  /*10200*/  PRMT R7, R0, 0x7632, R7 ;  /* 0x0000763200077816 */ /* 0x000fe40000000007 */
[----:B------:R-:W-:Y:S02]  /*10210*/  PRMT R20, R8, 0x5410, R5 ;  /* 0x0000541008147816 */ /* 0x000fe40000000005 */
[----:B-1----:R-:W-:Y:S01]  /*10220*/  FMNMX.FTZ R216, R6, R18, !PT ;  /* 0x0000001206d87209 */ /* 0x002fe20007810000 */
[----:B------:R-:W1:Y:S01]  /*10230*/  LDC R8, c[0x0][0x4f8] ;  /* 0x00013e00ff087b82 */ /* 0x000e620000000800 */
[----:B--2---:R-:W-:-:S02]  /*10240*/  FMNMX.FTZ R215, R3, R14, !PT ;  /* 0x0000000e03d77209 */ /* 0x004fc40007810000 */
[----:B------:R-:W-:Y:S01]  /*10250*/  SHF.R.U32.HI R0, RZ, 0x18, R0 ;  /* 0x00000018ff007819 */ /* 0x000fe20000011600 */
[C---:B------:R-:W-:Y:S01]  /*10260*/  FMUL.FTZ R11, R216.reuse, UR7 ;  /* 0x00000007d80b7c20 */ /* 0x040fe20008410000 */
[----:B------:R-:W-:Y:S02]  /*10270*/  LOP3.LUT R5, R7, 0xff, RZ, 0xc0, !PT ;  /* 0x000000ff07057812 */ /* 0x000fe400078ec0ff */
[----:B------:R-:W-:Y:S02]  /*10280*/  FSETP.NEU.FTZ.AND P0, PT, R215, -INF , PT ;  /* 0xff800000d700780b */ /* 0x000fe40003f1d000 */
[----:B------:R-:W-:Y:S02]  /*10290*/  FSETP.NEU.FTZ.AND P5, PT, R216, -INF , PT ;  /* 0xff800000d800780b */ /* 0x000fe40003fbd000 */
[----:B------:R-:W-:Y:S01]  /*102a0*/  PRMT R19, R5, 0x5410, R0 ;  /* 0x0000541005137816 */ /* 0x000fe20000000000 */
[C---:B------:R-:W-:Y:S01]  /*102b0*/  FMUL.FTZ R16, R215.reuse, UR7 ;  /* 0x00000007d7107c20 */ /* 0x040fe20008410000 */
[----:B------:R-:W-:-:S02]  /*102c0*/  FSEL R0, R215, RZ, P0 ;  /* 0x000000ffd7007208 */ /* 0x000fc40000000000 */
[----:B------:R-:W-:Y:S02]  /*102d0*/  FSEL R11, R11, RZ, P5 ;  /* 0x000000ff0b0b7208 */ /* 0x000fe40002800000 */
[----:B---3--:R-:W-:Y:S02]  /*102e0*/  FMNMX.FTZ R209, R2, R13, !PT ;  /* 0x0000000d02d17209 */ /* 0x008fe40007810000 */
[----:B------:R-:W-:Y:S01]  /*102f0*/  FSEL R2, R216, RZ, P5 ;  /* 0x000000ffd8027208 */ /* 0x000fe20002800000 */
[----:B------:R-:W-:Y:S01]  /*10300*/  FADD.FTZ R7, R134, -R0 ;  /* 0x8000000086077221 */ /* 0x000fe20000010000 */
[----:B------:R-:W-:Y:S01]  /*10310*/  FSEL R16, R16, RZ, P0 ;  /* 0x000000ff10107208 */ /* 0x000fe20000000000 */
[----:B------:R-:W-:Y:S01]  /*10320*/  FFMA.FTZ R0, R24, UR7, -R11 ;  /* 0x0000000718007c23 */ /* 0x000fe2000801080b */
[----:B------:R-:W-:Y:S01]  /*10330*/  PRMT R12, R12, 0x5410, R9 ;  /* 0x000054100c0c7816 */ /* 0x000fe20000000009 */
[----:B------:R-:W-:Y:S01]  /*10340*/  FADD.FTZ R9, R135, -R2 ;  /* 0x8000000287097221 */ /* 0x000fe20000010000 */
[----:B------:R-:W-:Y:S01]  /*10350*/  FFMA.FTZ R2, R25, UR7, -R11 ;  /* 0x0000000719027c23 */ /* 0x000fe2000801080b */
[----:B----4-:R-:W-:Y:S01]  /*10360*/  FMNMX.FTZ R213, R4, R15, !PT ;  /* 0x0000000f04d57209 */ /* 0x010fe20007810000 */
[----:B------:R2:W-:Y:S01]  /*10370*/  MUFU.EX2 R182, R0 ;  /* 0x0000000000b67308 */ /* 0x0005e20000000800 */
[----:B------:R-:W-:-:S02]  /*10380*/  FFMA.FTZ R4, R27, UR7, -R16 ;  /* 0x000000071b047c23 */ /* 0x000fc40008010810 */
[----:B------:R-:W-:Y:S01]  /*10390*/  FSETP.NEU.FTZ.AND P0, PT, R213, -INF , PT ;  /* 0xff800000d500780b */ /* 0x000fe20003f1d000 */
[----:B------:R3:W4:Y:S01]  /*103a0*/  MUFU.EX2 R185, R2 ;  /* 0x0000000200b97308 */ /* 0x0007220000000800 */
[----:B-1----:R-:W-:-:S03]  /*103b0*/  LOP3.LUT R8, R8, 0xff, RZ, 0xc0, !PT ;  /* 0x000000ff08087812 */ /* 0x002fc600078ec0ff */
[----:B------:R-:W-:Y:S01]  /*103c0*/  MUFU.EX2 R184, R4 ;  /* 0x0000000400b87308 */ /* 0x000fe20000000800 */
[----:B--2---:R-:W-:-:S04]  /*103d0*/  FFMA.FTZ R0, R26, UR7, -R16 ;  /* 0x000000071a007c23 */ /* 0x004fc80008010810 */
[----:B------:R1:W2:Y:S01]  /*103e0*/  MUFU.EX2 R181, R0 ;  /* 0x0000000000b57308 */ /* 0x0002a20000000800 */
[----:B---3--:R-:W-:Y:S01]  /*103f0*/  FSEL R2, R213, RZ, P0 ;  /* 0x000000ffd5027208 */ /* 0x008fe20000000000 */
[----:B------:R-:W-:Y:S01]  /*10400*/  IMAD R8, R8, 0x10000, R8 ;  /* 0x0001000008087824 */ /* 0x000fe200078e0208 */
[C---:B------:R-:W-:Y:S01]  /*10410*/  FSETP.NEU.FTZ.AND P5, PT, R209.reuse, -INF , PT ;  /* 0xff800000d100780b */ /* 0x040fe20003fbd000 */
[----:B------:R-:W-:Y:S01]  /*10420*/  FMUL.FTZ R17, R209, UR7 ;  /* 0x00000007d1117c20 */ /* 0x000fe20008410000 */
[----:B------:R-:W-:Y:S01]  /*10430*/  LOP3.LUT R15, R23, 0xff00ff, RZ, 0xc0, !PT ;  /* 0x00ff00ff170f7812 */ /* 0x000fe200078ec0ff */
[----:B------:R-:W-:Y:S01]  /*10440*/  FADD.FTZ R5, R137, -R2 ;  /* 0x8000000289057221 */ /* 0x000fe20000010000 */
[----:B------:R-:W-:Y:S01]  /*10450*/  FSEL R3, R209, RZ, P5 ;  /* 0x000000ffd1037208 */ /* 0x000fe20002800000 */
[--C-:B------:R-:W-:Y:S01]  /*10460*/  FFMA.FTZ R2, R29, UR7, -R11.reuse ;  /* 0x000000071d027c23 */ /* 0x100fe2000801080b */
[----:B-1----:R-:W-:Y:S01]  /*10470*/  FFMA.FTZ R0, R30, UR7, -R11 ;  /* 0x000000071e007c23 */ /* 0x002fe2000801080b */
[----:B------:R-:W-:-:S03]  /*10480*/  HSET2.LE.AND R14, R22, R8, PT ;  /* 0x00000008160e7233 */ /* 0x000fc60003803000 */
[----:B------:R4:W1:Y:S01]  /*10490*/  MUFU.EX2 R180, R0 ;  /* 0x0000000000b47308 */ /* 0x0008620000000800 */
[----:B------:R-:W-:Y:S01]  /*104a0*/  FSEL R17, R17, RZ, P5 ;  /* 0x000000ff11117208 */ /* 0x000fe20002800000 */
[----:B------:R-:W-:Y:S01]  /*104b0*/  FADD.FTZ R6, R136, -R3 ;  /* 0x8000000388067221 */ /* 0x000fe20000010000 */
[----:B------:R-:W-:Y:S01]  /*104c0*/  HSET2.LE.AND R15, R15, R8, PT ;  /* 0x000000080f0f7233 */ /* 0x000fe20003803000 */
[----:B------:R2:W3:Y:S01]  /*104d0*/  MUFU.EX2 R187, R2 ;  /* 0x0000000200bb7308 */ /* 0x0004e20000000800 */
[--C-:B------:R-:W-:Y:S01]  /*104e0*/  FFMA.FTZ R3, R34, UR7, -R16.reuse ;  /* 0x0000000722037c23 */ /* 0x100fe20008010810 */
[----:B------:R-:W-:Y:S01]  /*104f0*/  FFMA.FTZ R4, R31, UR7, -R16 ;  /* 0x000000071f047c23 */ /* 0x000fe20008010810 */
[----:B------:R-:W-:Y:S01]  /*10500*/  FMUL.FTZ R18, R213, UR7 ;  /* 0x00000007d5127c20 */ /* 0x000fe20008410000 */
[----:B----4-:R-:W-:Y:S02]  /*10510*/  F2FP.F16.F32.PACK_AB R0, R182, R185 ;  /* 0x000000b9b600723e */ /* 0x010fe400000000ff */
[----:B--2---:R-:W-:-:S02]  /*10520*/  F2FP.F16.F32.PACK_AB R2, R181, R184 ;  /* 0x000000b8b502723e */ /* 0x004fc400000000ff */
[----:B------:R-:W-:Y:S01]  /*10530*/  LOP3.LUT R14, R0, R14, RZ, 0xc0, !PT ;  /* 0x0000000e000e7212 */ /* 0x000fe200078ec0ff */
[----:B------:R-:W-:Y:S01]  /*10540*/  FFMA.FTZ R0, R35, UR7, -R17 ;  /* 0x0000000723007c23 */ /* 0x000fe20008010811 */
[----:B------:R-:W-:Y:S01]  /*10550*/  LOP3.LUT R15, R2, R15, RZ, 0xc0, !PT ;  /* 0x0000000f020f7212 */ /* 0x000fe200078ec0ff */
[----:B------:R2:W-:Y:S01]  /*10560*/  MUFU.EX2 R135, R3 ;  /* 0x0000000300877308 */ /* 0x0005e20000000800 */
[----:B------:R-:W-:-:S03]  /*10570*/  LOP3.LUT R2, R250, R217, RZ, 0x3c, !PT ;  /* 0x000000d9fa027212 */ /* 0x000fc600078e3cff */
[----:B------:R-:W4:Y:S01]  /*10580*/  MUFU.EX2 R186, R4 ;  /* 0x0000000400ba7308 */ /* 0x000f220000000800 */
[----:B------:R-:W-:-:S03]  /*10590*/  LOP3.LUT R241, R2, 0x200, R247, 0xf8, !PT ;  /* 0x0000020002f17812 */ /* 0x000fc600078ef8f7 */
[----:B------:R5:W-:Y:S01]  /*105a0*/  MUFU.EX2 R250, R0 ;  /* 0x0000000000fa7308 */ /* 0x000be20000000800 */
[----:B------:R-:W-:Y:S01]  /*105b0*/  FSEL R18, R18, RZ, P0 ;  /* 0x000000ff12127208 */ /* 0x000fe20000000000 */
[----:B--2---:R-:W-:Y:S01]  /*105c0*/  FFMA.FTZ R3, R32, UR7, -R17 ;  /* 0x0000000720037c23 */ /* 0x004fe20008010811 */
[----:B------:R-:W-:-:S03]  /*105d0*/  HSET2.LE.AND R12, R12, R8, PT ;  /* 0x000000080c0c7233 */ /* 0x000fc60003803000 */
[----:B------:R2:W4:Y:S01]  /*105e0*/  MUFU.EX2 R251, R3 ;  /* 0x0000000300fb7308 */ /* 0x0005220000000800 */
[--C-:B-----5:R-:W-:Y:S01]  /*105f0*/  FFMA.FTZ R0, R188, UR7, -R17.reuse ;  /* 0x00000007bc007c23 */ /* 0x120fe20008010811 */
[----:B-1----:R-:W-:Y:S01]  /*10600*/  MOV R188, R180 ;  /* 0x000000b400bc7202 */ /* 0x002fe20000000f00 */
[----:B------:R-:W-:Y:S01]  /*10610*/  FFMA.FTZ R2, R138, UR7, -R18 ;  /* 0x000000078a027c23 */ /* 0x000fe20008010812 */
[----:B------:R-:W-:Y:S01]  /*10620*/  LEA R134, R241, UR5, 0x1 ;  /* 0x00000005f1867c11 */ /* 0x000fe2000f8e08ff */
[----:B------:R3:W-:Y:S04]  /*10630*/  MUFU.EX2 R136, R0 ;  /* 0x0000000000887308 */ /* 0x0007e80000000800 */
[----:B------:R4:W-:Y:S01]  /*10640*/  MUFU.EX2 R203, R2 ;  /* 0x0000000200cb7308 */ /* 0x0009e20000000800 */
[----:B------:R-:W1:Y:S01]  /*10650*/  LDSM.16.MT88.4 R24, [R134+0xa000] ;  /* 0x00a000008618783b */ /* 0x000e620000004200 */
[----:B--2---:R-:W-:Y:S01]  /*10660*/  FFMA.FTZ R3, R33, UR7, -R17 ;  /* 0x0000000721037c23 */ /* 0x004fe20008010811 */
[----:B---3--:R-:W-:-:S04]  /*10670*/  F2FP.F16.F32.PACK_AB R0, R187, R188 ;  /* 0x000000bcbb00723e */ /* 0x008fc800000000ff */
[----:B------:R-:W-:Y:S02]  /*10680*/  LOP3.LUT R12, R0, R12, RZ, 0xc0, !PT ;  /* 0x0000000c000c7212 */ /* 0x000fe400078ec0ff */
[--C-:B------:R-:W-:Y:S02]  /*10690*/  HSET2.LE.AND R0, R10, R8.reuse, PT ;  /* 0x000000080a007233 */ /* 0x100fe40003803000 */
[----:B----4-:R-:W-:Y:S01]  /*106a0*/  F2FP.F16.F32.PACK_AB R2, R186, R135 ;  /* 0x00000087ba02723e */ /* 0x010fe200000000ff */
[----:B------:R2:W-:Y:S01]  /*106b0*/  MUFU.EX2 R23, R3 ;  /* 0x0000000300177308 */ /* 0x0005e20000000800 */
[----:B------:R-:W-:Y:S02]  /*106c0*/  FFMA.FTZ R4, R132, UR7, -R18 ;  /* 0x0000000784047c23 */ /* 0x000fe40008010812 */
[----:B------:R-:W-:Y:S02]  /*106d0*/  LOP3.LUT R13, R2, R0, RZ, 0xc0, !PT ;  /* 0x00000000020d7212 */ /* 0x000fe400078ec0ff */
[----:B------:R-:W-:-:S02]  /*106e0*/  HSET2.LE.AND R0, R20, R8, PT ;  /* 0x0000000814007233 */ /* 0x000fc40003803000 */
[----:B------:R-:W-:Y:S01]  /*106f0*/  F2FP.F16.F32.PACK_AB R2, R251, R250 ;  /* 0x000000fafb02723e */ /* 0x000fe200000000ff */
[----:B------:R3:W4:Y:S01]  /*10700*/  MUFU.EX2 R217, R4 ;  /* 0x0000000400d97308 */ /* 0x0007220000000800 */
[----:B--2---:R-:W-:-:S04]  /*10710*/  FFMA.FTZ R3, R140, UR7, -R18 ;  /* 0x000000078c037c23 */ /* 0x004fc80008010812 */
[----:B------:R2:W-:Y:S01]  /*10720*/  MUFU.EX2 R243, R3 ;  /* 0x0000000300f37308 */ /* 0x0005e20000000800 */
[----:B---3--:R-:W-:Y:S02]  /*10730*/  LOP3.LUT R4, R2, R0, RZ, 0xc0, !PT ;  /* 0x0000000002047212 */ /* 0x008fe400078ec0ff */
[----:B------:R-:W-:Y:S01]  /*10740*/  HSET2.LE.AND R0, R19, R8, PT ;  /* 0x0000000813007233 */ /* 0x000fe20003803000 */
[----:B------:R-:W-:Y:S01]  /*10750*/  FMUL.FTZ R19, R5, UR7 ;  /* 0x0000000705137c20 */ /* 0x000fe20008410000 */
[----:B------:R-:W-:Y:S01]  /*10760*/  FMUL.FTZ R9, R9, UR7 ;  /* 0x0000000709097c20 */ /* 0x000fe20008410000 */
[----:B------:R-:W-:Y:S01]  /*10770*/  FMUL.FTZ R7, R7, UR7 ;  /* 0x0000000707077c20 */ /* 0x000fe20008410000 */
[----:B------:R-:W-:Y:S01]  /*10780*/  FMUL.FTZ R6, R6, UR7 ;  /* 0x0000000706067c20 */ /* 0x000fe20008410000 */
[----:B--2---:R-:W-:-:S04]  /*10790*/  FFMA.FTZ R3, R139, UR7, -R18 ;  /* 0x000000078b037c23 */ /* 0x004fc80008010812 */
[----:B------:R-:W2:Y:S04]  /*107a0*/  MUFU.EX2 R202, R3 ;  /* 0x0000000300ca7308 */ /* 0x000ea80000000800 */
[----:B------:R-:W3:Y:S04]  /*107b0*/  MUFU.EX2 R22, R9 ;  /* 0x0000000900167308 */ /* 0x000ee80000000800 */
[----:B------:R5:W1:Y:S04]  /*107c0*/  MUFU.EX2 R21, R7 ;  /* 0x0000000700157308 */ /* 0x000a680000000800 */
[----:B------:R1:W1:Y:S04]  /*107d0*/  MUFU.EX2 R20, R6 ;  /* 0x0000000600147308 */ /* 0x0002680000000800 */
[----:B------:R-:W1:Y:S01]  /*107e0*/  MUFU.EX2 R19, R19 ;  /* 0x0000001300137308 */ /* 0x000e620000000800 */
[----:B----4-:R-:W-:-:S02]  /*107f0*/  F2FP.F16.F32.PACK_AB R2, R217, R203 ;  /* 0x000000cbd902723e */ /* 0x010fc400000000ff */
[----:B-----5:R-:W-:Y:S02]  /*10800*/  LOP3.LUT R7, R133, 0xff00ff, RZ, 0xc0, !PT ;  /* 0x00ff00ff85077812 */ /* 0x020fe400078ec0ff */
[----:B------:R-:W-:Y:S02]  /*10810*/  LOP3.LUT R5, R2, R0, RZ, 0xc0, !PT ;  /* 0x0000000002057212 */ /* 0x000fe400078ec0ff */
[--C-:B------:R-:W-:Y:S02]  /*10820*/  HSET2.LE.AND R3, R28, R8.reuse, PT ;  /* 0x000000081c037233 */ /* 0x100fe40003803000 */
[----:B------:R-:W-:Y:S02]  /*10830*/  HSET2.LE.AND R7, R7, R8, PT ;  /* 0x0000000807077233 */ /* 0x000fe40003803000 */
[----:B------:R-:W-:Y:S02]  /*10840*/  F2FP.F16.F32.PACK_AB R0, R23, R136 ;  /* 0x000000881700723e */ /* 0x000fe400000000ff */
[----:B--2---:R-:W-:Y:S01]  /*10850*/  F2FP.F16.F32.PACK_AB R2, R202, R243 ;  /* 0x000000f3ca02723e */ /* 0x004fe200000000ff */
[-C--:B---3--:R-:W-:Y:S01]  /*10860*/  FMUL.FTZ R144, R144, R22.reuse ;  /* 0x0000001690907220 */ /* 0x088fe20000410000 */
[----:B------:R-:W-:Y:S01]  /*10870*/  FMUL.FTZ R145, R145, R22 ;  /* 0x0000001691917220 */ /* 0x000fe20000410000 */
[-C--:B-1----:R-:W-:Y:S01]  /*10880*/  FMUL.FTZ R146, R146, R21.reuse ;  /* 0x0000001592927220 */ /* 0x082fe20000410000 */
[----:B------:R-:W-:Y:S01]  /*10890*/  FMUL.FTZ R147, R147, R21 ;  /* 0x0000001593937220 */ /* 0x000fe20000410000 */
[----:B------:R-:W-:Y:S01]  /*108a0*/  LOP3.LUT R6, R0, R3, RZ, 0xc0, !PT ;  /* 0x0000000300067212 */ /* 0x000fe200078ec0ff */
[-C--:B------:R-:W-:Y:S01]  /*108b0*/  FMUL.FTZ R148, R148, R20.reuse ;  /* 0x0000001494947220 */ /* 0x080fe20000410000 */
[----:B------:R-:W-:Y:S01]  /*108c0*/  LOP3.LUT R7, R2, R7, RZ, 0xc0, !PT ;  /* 0x0000000702077212 */ /* 0x000fe200078ec0ff */
[----:B------:R-:W-:Y:S01]  /*108d0*/  FMUL.FTZ R149, R149, R20 ;  /* 0x0000001495957220 */ /* 0x000fe20000410000 */
[-C--:B------:R-:W-:Y:S01]  /*108e0*/  FMUL.FTZ R150, R150, R19.reuse ;  /* 0x0000001396967220 */ /* 0x080fe20000410000 */
[----:B------:R-:W-:Y:S01]  /*108f0*/  FMUL.FTZ R151, R151, R19 ;  /* 0x0000001397977220 */ /* 0x000fe20000410000 */
[----:B------:R-:W-:-:S02]  /*10900*/  SEL R2, R212, 0xffffffe0, !P4 ;  /* 0xffffffe0d4027807 */ /* 0x000fc40006000000 */
[C---:B------:R-:W-:Y:S02]  /*10910*/  IADD3 R0, PT, PT, R134.reuse, 0xa000, RZ ;  /* 0x0000a00086007810 */ /* 0x040fe40007ffe0ff */
[----:B------:R-:W-:Y:S02]  /*10920*/  MOV R180, R246 ;  /* 0x000000f600b47202 */ /* 0x000fe40000000f00 */
[----:B------:R-:W-:Y:S01]  /*10930*/  HMMA.16816.F32 R244, R12, R24, R144 ;  /* 0x000000180cf4723c */ /* 0x000fe20000001890 */
[----:B------:R-:W-:-:S05]  /*10940*/  IADD3 R133, PT, PT, R134, R2, RZ ;  /* 0x0000000286857210 */ /* 0x000fca0007ffe0ff */
[----:B------:R-:W1:Y:S02]  /*10950*/  LDSM.16.MT88.4 R28, [R133+0xa000] ;  /* 0x00a00000851c783b */ /* 0x000e640000004200 */
[----:B------:R-:W-:Y:S01]  /*10960*/  HMMA.16816.F32 R148, R4, R24, R148 ;  /* 0x000000180494723c */ /* 0x000fe20000001894 */
[----:B------:R-:W-:Y:S01]  /*10970*/  VIADD R24, R134, 0xa040 ;  /* 0x0000a04086187836 */ /* 0x000fe20000000000 */
[----:B------:R-:W-:-:S05]  /*10980*/  @P2 IADD3 R24, PT, PT, R0, -0x40, RZ ;  /* 0xffffffc000182810 */ /* 0x000fca0007ffe0ff */
[----:B------:R-:W2:Y:S01]  /*10990*/  LDSM.16.MT88.4 R32, [R24] ;  /* 0x000000001820783b */ /* 0x000ea20000004200 */
        /* <DEDUP_REMOVED lines=38> */
[----:B------:R-:W-:-:S02]  /*10c00*/  MOV R157, R205 ;  /* 0x000000cd009d7202 */ /* 0x000fc40000000f00 */
[----:B------:R-:W-:-:S05]  /*10c10*/  MOV R156, R204 ;  /* 0x000000cc009c7202 */ /* 0x000fca0000000f00 */
[-C--:B-1----:R-:W-:Y:S08]  /*10c20*/  HMMA.16816.F32 R232, R12, R28.reuse, R160 ;  /* 0x0000001c0ce8723c */ /* 0x082ff000000018a0 */
[C---:B------:R-:W-:Y:S08]  /*10c30*/  HMMA.16816.F32 R164, R4.reuse, R28, R164 ;  /* 0x0000001c04a4723c */ /* 0x040ff000000018a4 */
[-C--:B------:R-:W-:Y:S08]  /*10c40*/  HMMA.16816.F32 R168, R4, R30.reuse, R168 ;  /* 0x0000001e04a8723c */ /* 0x080ff000000018a8 */
[C---:B------:R-:W-:Y:S01]  /*10c50*/  HMMA.16816.F32 R228, R12.reuse, R30, R172 ;  /* 0x0000001e0ce4723c */ /* 0x040fe200000018ac */
[----:B------:R-:W1:Y:S07]  /*10c60*/  LDSM.16.MT88.4 R28, [R132] ;  /* 0x00000000841c783b */ /* 0x000e6e0000004200 */
[-C--:B--2---:R-:W-:Y:S01]  /*10c70*/  HMMA.16816.F32 R224, R12, R32.reuse, R36 ;  /* 0x000000200ce0723c */ /* 0x084fe20000001824 */
[----:B------:R-:W2:Y:S07]  /*10c80*/  LDSM.16.MT88.4 R36, [R134+0xb000] ;  /* 0x00b000008624783b */ /* 0x000eae0000004200 */
[C---:B------:R-:W-:Y:S01]  /*10c90*/  HMMA.16816.F32 R160, R4.reuse, R32, R40 ;  /* 0x0000002004a0723c */ /* 0x040fe20000001828 */
[----:B------:R-:W-:Y:S07]  /*10ca0*/  LDSM.16.MT88.4 R40, [R24+0x1000] ;  /* 0x001000001828783b */ /* 0x000fee0000004200 */
[-C--:B------:R-:W-:Y:S01]  /*10cb0*/  HMMA.16816.F32 R144, R4, R34.reuse, R44 ;  /* 0x000000220490723c */ /* 0x080fe2000000182c */
[----:B------:R-:W-:Y:S07]  /*10cc0*/  LDSM.16.MT88.4 R44, [R132+0x1000] ;  /* 0x00100000842c783b */ /* 0x000fee0000004200 */
[----:B------:R-:W-:Y:S01]  /*10cd0*/  HMMA.16816.F32 R204, R12, R34, R48 ;  /* 0x000000220ccc723c */ /* 0x000fe20000001830 */
        /* <DEDUP_REMOVED lines=45> */
[----:B------:R-:W-:Y:S01]  /*10fb0*/  IMAD.WIDE.U32 R2, R177, -0x2daee0ad, RZ ;  /* 0xd2511f53b1027825 */ /* 0x000fe200078e00ff */
[----:B------:R-:W-:Y:S01]  /*10fc0*/  MOV R159, R136 ;  /* 0x00000088009f7202 */ /* 0x000fe20000000f00 */
[----:B------:R-:W-:Y:S01]  /*10fd0*/  HMMA.16816.F32 R152, R4, R26, R152 ;  /* 0x0000001a0498723c */ /* 0x000fe20000001898 */
[----:B------:R-:W-:-:S02]  /*10fe0*/  MOV R49, R23 ;  /* 0x0000001700317202 */ /* 0x000fc40000000f00 */
[----:B------:R-:W-:Y:S02]  /*10ff0*/  MOV R10, R2 ;  /* 0x00000002000a7202 */ /* 0x000fe40000000f00 */
[C---:B------:R-:W-:Y:S02]  /*11000*/  PRMT R23, R2.reuse, 0x7771, RZ ;  /* 0x0000777102177816 */ /* 0x040fe400000000ff */
[----:B------:R-:W-:Y:S01]  /*11010*/  PRMT R9, R2, 0x7773, RZ ;  /* 0x0000777302097816 */ /* 0x000fe200000000ff */
[----:B-1----:R-:W-:Y:S01]  /*11020*/  HMMA.16816.F32 R56, R4, R28, R56 ;  /* 0x0000001c0438723c */ /* 0x002fe20000001838 */
[-C--:B------:R-:W-:Y:S01]  /*11030*/  FMUL.FTZ R52, R52, R22.reuse ;  /* 0x0000001634347220 */ /* 0x080fe20000410000 */
[----:B------:R-:W-:Y:S01]  /*11040*/  FMUL.FTZ R53, R53, R22 ;  /* 0x0000001635357220 */ /* 0x000fe20000410000 */
[----:B------:R-:W-:-:S05]  /*11050*/  FMUL.FTZ R54, R54, R21 ;  /* 0x0000001536367220 */ /* 0x000fca0000410000 */
[----:B------:R-:W-:Y:S01]  /*11060*/  HMMA.16816.F32 R60, R4, R30, R60 ;  /* 0x0000001e043c723c */ /* 0x000fe2000000183c */
[----:B------:R-:W-:-:S07]  /*11070*/  FMUL.FTZ R55, R55, R21 ;  /* 0x0000001537377220 */ /* 0x000fce0000410000 */
        /* <DEDUP_REMOVED lines=8> */
[----:B------:R-:W-:-:S02]  /*11100*/  LOP3.LUT R4, R176, UR6, R3, 0x96, !PT ;  /* 0x00000006b0047c12 */ /* 0x000fc4000f8e9603 */
[----:B------:R-:W-:Y:S01]  /*11110*/  PRMT R5, R2, 0x7772, RZ ;  /* 0x0000777202057816 */ /* 0x000fe200000000ff */
[----:B------:R-:W-:Y:S01]  /*11120*/  IMAD.WIDE.U32 R2, R179, -0x2daee0ad, RZ ;  /* 0xd2511f53b3027825 */ /* 0x000fe200078e00ff */
[----:B------:R-:W-:-:S04]  /*11130*/  MOV R140, R183 ;  /* 0x000000b7008c7202 */ /* 0x000fc80000000f00 */
[----:B------:R-:W-:Y:S02]  /*11140*/  LOP3.LUT R0, R178, UR6, R3, 0x96, !PT ;  /* 0x00000006b2007c12 */ /* 0x000fe4000f8e9603 */
[----:B------:R-:W-:Y:S02]  /*11150*/  MOV R3, R2 ;  /* 0x0000000200037202 */ /* 0x000fe40000000f00 */
[C---:B------:R-:W-:Y:S02]  /*11160*/  PRMT R7, R2.reuse, 0x7771, RZ ;  /* 0x0000777102077816 */ /* 0x040fe400000000ff */
[C---:B------:R-:W-:Y:S02]  /*11170*/  PRMT R6, R2.reuse, 0x7773, RZ ;  /* 0x0000777302067816 */ /* 0x040fe400000000ff */
[----:B------:R-:W-:Y:S01]  /*11180*/  PRMT R2, R2, 0x7772, RZ ;  /* 0x0000777202027816 */ /* 0x000fe200000000ff */
[----:B------:R-:W-:Y:S01]  /*11190*/  IMAD.MOV.U32 R50, RZ, RZ, R181 ;  /* 0x000000ffff327224 */ /* 0x000fe200078e00b5 */
[----:B------:R-:W-:-:S02]  /*111a0*/  MOV R51, R182 ;  /* 0x000000b600337202 */ /* 0x000fc40000000f00 */
[----:B------:R-:W-:Y:S02]  /*111b0*/  MOV R158, R180 ;  /* 0x000000b4009e7202 */ /* 0x000fe40000000f00 */
[----:B------:R-:W-:Y:S01]  /*111c0*/  HMMA.16816.F32 R180, R12, R28, R52 ;  /* 0x0000001c0cb4723c */ /* 0x000fe20000001834 */
[----:B------:R-:W-:Y:S02]  /*111d0*/  LOP3.LUT R3, R3, 0xff, RZ, 0xc0, !PT ;  /* 0x000000ff03037812 */ /* 0x000fe400078ec0ff */
[----:B------:R-:W-:Y:S02]  /*111e0*/  PRMT R28, R2, 0x5410, R6 ;  /* 0x00005410021c7816 */ /* 0x000fe40000000006 */
[----:B------:R-:W-:Y:S02]  /*111f0*/  LOP3.LUT R2, R4, 0xffff, RZ, 0xc0, !PT ;  /* 0x0000ffff04027812 */ /* 0x000fe400078ec0ff */
[----:B------:R-:W-:Y:S02]  /*11200*/  PRMT R29, R5, 0x5410, R9 ;  /* 0x00005410051d7816 */ /* 0x000fe40000000009 */
[----:B------:R-:W-:-:S02]  /*11210*/  LOP3.LUT R5, R10, 0xff, RZ, 0xc0, !PT ;  /* 0x000000ff0a057812 */ /* 0x000fc400078ec0ff */
[----:B------:R-:W-:Y:S02]  /*11220*/  PRMT R26, R3, 0x5410, R7 ;  /* 0x00005410031a7816 */ /* 0x000fe40000000007 */
[----:B------:R-:W-:Y:S02]  /*11230*/  SHF.R.U32.HI R2, RZ, 0x8, R2 ;  /* 0x00000008ff027819 */ /* 0x000fe40000011602 */
[----:B------:R-:W-:Y:S02]  /*11240*/  LOP3.LUT R3, R4, 0xff, RZ, 0xc0, !PT ;  /* 0x000000ff04037812 */ /* 0x000fe400078ec0ff */
[----:B------:R-:W-:Y:S02]  /*11250*/  PRMT R27, R5, 0x5410, R23 ;  /* 0x00005410051b7816 */ /* 0x000fe40000000017 */
[----:B------:R-:W-:Y:S02]  /*11260*/  PRMT R25, R3, 0x5410, R2 ;  /* 0x0000541003197816 */ /* 0x000fe40000000002 */
[----:B------:R-:W-:-:S02]  /*11270*/  PRMT R5, R0, 0x7632, R5 ;  /* 0x0000763200057816 */ /* 0x000fc40000000005 */
[----:B------:R-:W-:Y:S02]  /*11280*/  LOP3.LUT R2, R0, 0xffff, RZ, 0xc0, !PT ;  /* 0x0000ffff00027812 */ /* 0x000fe400078ec0ff */
[----:B------:R-:W-:Y:S02]  /*11290*/  PRMT R3, R4, 0x7632, R3 ;  /* 0x0000763204037816 */ /* 0x000fe40000000003 */
[----:B------:R-:W-:Y:S02]  /*112a0*/  SHF.R.U32.HI R7, RZ, 0x18, R4 ;  /* 0x00000018ff077819 */ /* 0x000fe40000011604 */
[----:B------:R-:W-:Y:S02]  /*112b0*/  LOP3.LUT R6, R0, 0xff, RZ, 0xc0, !PT ;  /* 0x000000ff00067812 */ /* 0x000fe400078ec0ff */
[----:B------:R-:W-:Y:S02]  /*112c0*/  SHF.R.U32.HI R4, RZ, 0x18, R0 ;  /* 0x00000018ff047819 */ /* 0x000fe40000011600 */
[----:B------:R-:W-:-:S02]  /*112d0*/  LOP3.LUT R0, R5, 0xff, RZ, 0xc0, !PT ;  /* 0x000000ff05007812 */ /* 0x000fc400078ec0ff */
[----:B------:R-:W-:Y:S02]  /*112e0*/  SHF.R.U32.HI R2, RZ, 0x8, R2 ;  /* 0x00000008ff027819 */ /* 0x000fe40000011602 */
[----:B------:R-:W-:Y:S01]  /*112f0*/  PRMT R23, R0, 0x5410, R4 ;  /* 0x0000541000177816 */ /* 0x000fe20000000004 */
[--C-:B------:R-:W-:Y:S01]  /*11300*/  FFMA.FTZ R0, R197, UR7, -R11.reuse ;  /* 0x00000007c5007c23 */ /* 0x100fe2000801080b */
[----:B------:R-:W-:Y:S01]  /*11310*/  PRMT R10, R6, 0x5410, R2 ;  /* 0x00005410060a7816 */ /* 0x000fe20000000002 */
[----:B------:R-:W-:Y:S01]  /*11320*/  FFMA.FTZ R2, R193, UR7, -R11 ;  /* 0x00000007c1027c23 */ /* 0x000fe2000801080b */
[-C--:B------:R-:W-:Y:S01]  /*11330*/  FMUL.FTZ R64, R64, R22.reuse ;  /* 0x0000001640407220 */ /* 0x080fe20000410000 */
[----:B------:R-:W-:Y:S01]  /*11340*/  FMUL.FTZ R65, R65, R22 ;  /* 0x0000001641417220 */ /* 0x000fe20000410000 */
[-C--:B------:R-:W-:Y:S01]  /*11350*/  FMUL.FTZ R66, R66, R21.reuse ;  /* 0x0000001542427220 */ /* 0x080fe20000410000 */
[----:B------:R-:W-:Y:S01]  /*11360*/  FMUL.FTZ R67, R67, R21 ;  /* 0x0000001543437220 */ /* 0x000fe20000410000 */
[----:B------:R1:W-:Y:S01]  /*11370*/  MUFU.EX2 R178, R0 ;  /* 0x0000000000b27308 */ /* 0x0003e20000000800 */
[----:B------:R-:W-:-:S03]  /*11380*/  MOV R175, R187 ;  /* 0x000000bb00af7202 */ /* 0x000fc60000000f00 */
[----:B------:R2:W-:Y:S01]  /*11390*/  MUFU.EX2 R179, R2 ;  /* 0x0000000200b37308 */ /* 0x0005e20000000800 */
[----:B------:R-:W-:Y:S01]  /*113a0*/  MOV R174, R186 ;  /* 0x000000ba00ae7202 */ /* 0x000fe20000000f00 */
[----:B------:R-:W-:Y:S01]  /*113b0*/  IMAD.MOV.U32 R172, RZ, RZ, R184 ;  /* 0x000000ffffac7224 */ /* 0x000fe200078e00b8 */
[----:B------:R-:W-:Y:S02]  /*113c0*/  MOV R173, R185 ;  /* 0x000000b900ad7202 */ /* 0x000fe40000000f00 */
[C---:B------:R-:W-:Y:S01]  /*113d0*/  HMMA.16816.F32 R184, R12.reuse, R30, R64 ;  /* 0x0000001e0cb8723c */ /* 0x040fe20000001840 */
[----:B------:R-:W-:Y:S01]  /*113e0*/  LOP3.LUT R3, R3, 0xff, RZ, 0xc0, !PT ;  /* 0x000000ff03037812 */ /* 0x000fe200078ec0ff */
[-C--:B------:R-:W-:Y:S01]  /*113f0*/  FMUL.FTZ R68, R68, R22.reuse ;  /* 0x0000001644447220 */ /* 0x080fe20000410000 */
[----:B------:R-:W-:Y:S01]  /*11400*/  FMUL.FTZ R69, R69, R22 ;  /* 0x0000001645457220 */ /* 0x000fe20000410000 */
[----:B------:R-:W-:Y:S01]  /*11410*/  FMUL.FTZ R70, R70, R21 ;  /* 0x0000001546467220 */ /* 0x000fe20000410000 */
[--C-:B-1----:R-:W-:Y:S01]  /*11420*/  FFMA.FTZ R0, R190, UR7, -R11.reuse ;  /* 0x00000007be007c23 */ /* 0x102fe2000801080b */
[----:B--2---:R-:W-:Y:S01]  /*11430*/  FFMA.FTZ R2, R189, UR7, -R11 ;  /* 0x00000007bd027c23 */ /* 0x004fe2000801080b */
[----:B------:R-:W-:Y:S01]  /*11440*/  MOV R189, R159 ;  /* 0x0000009f00bd7202 */ /* 0x000fe20000000f00 */
[-C--:B------:R-:W-:Y:S01]  /*11450*/  FMUL.FTZ R71, R71, R21.reuse ;  /* 0x0000001547477220 */ /* 0x080fe20000410000 */
[----:B------:R-:W-:Y:S01]  /*11460*/  MOV R159, R188 ;  /* 0x000000bc009f7202 */ /* 0x000fe20000000f00 */
[----:B------:R1:W-:Y:S01]  /*11470*/  MUFU.EX2 R31, R2 ;  /* 0x00000002001f7308 */ /* 0x0003e20000000800 */
[-C--:B------:R-:W-:Y:S01]  /*11480*/  FMUL.FTZ R80, R80, R22.reuse ;  /* 0x0000001650507220 */ /* 0x080fe20000410000 */
        /* <DEDUP_REMOVED lines=12> */
[--C-:B-1----:R-:W-:Y:S01]  /*11550*/  FFMA.FTZ R2, R195, UR7, -R16.reuse ;  /* 0x00000007c3027c23 */ /* 0x102fe20008010810 */
[-C--:B------:R-:W-:Y:S01]  /*11560*/  FMUL.FTZ R100, R100, R22.reuse ;  /* 0x0000001664647220 */ /* 0x080fe20000410000 */
[-C--:B------:R-:W-:Y:S01]  /*11570*/  FMUL.FTZ R101, R101, R22.reuse ;  /* 0x0000001665657220 */ /* 0x080fe20000410000 */
[-C--:B------:R-:W-:Y:S01]  /*11580*/  FMUL.FTZ R102, R102, R21.reuse ;  /* 0x0000001566667220 */ /* 0x080fe20000410000 */
[--C-:B--2---:R-:W-:Y:S01]  /*11590*/  FFMA.FTZ R0, R198, UR7, -R16.reuse ;  /* 0x00000007c6007c23 */ /* 0x104fe20008010810 */
        /* <DEDUP_REMOVED lines=11> */
[----:B------:R-:W-:Y:S01]  /*11650*/  PRMT R9, R3, 0x5410, R7 ;  /* 0x0000541003097816 */ /* 0x000fe20000000007 */
[--C-:B------:R-:W-:Y:S01]  /*11660*/  FFMA.FTZ R5, R141, UR7, -R17.reuse ;  /* 0x000000078d057c23 */ /* 0x100fe20008010811 */
[-C--:B------:R-:W-:Y:S01]  /*11670*/  FMUL.FTZ R128, R128, R22.reuse ;  /* 0x0000001680807220 */ /* 0x080fe20000410000 */
[--C-:B-1----:R-:W-:Y:S01]  /*11680*/  FFMA.FTZ R2, R142, UR7, -R16.reuse ;  /* 0x000000078e027c23 */ /* 0x102fe20008010810 */
[----:B------:R-:W-:Y:S01]  /*11690*/  FMUL.FTZ R129, R129, R22 ;  /* 0x0000001681817220 */ /* 0x000fe20000410000 */
[-C--:B------:R-:W-:Y:S01]  /*116a0*/  FMUL.FTZ R130, R130, R21.reuse ;  /* 0x0000001582827220 */ /* 0x080fe20000410000 */
[----:B------:R-:W-:Y:S01]  /*116b0*/  FMUL.FTZ R131, R131, R21 ;  /* 0x0000001583837220 */ /* 0x000fe20000410000 */
[----:B--2---:R-:W-:Y:S01]  /*116c0*/  FFMA.FTZ R0, R191, UR7, -R16 ;  /* 0x00000007bf007c23 */ /* 0x004fe20008010810 */
[--C-:B------:R-:W-:Y:S01]  /*116d0*/  FFMA.FTZ R3, R196, UR7, -R17.reuse ;  /* 0x00000007c4037c23 */ /* 0x100fe20008010811 */
[----:B------:R1:W-:Y:S01]  /*116e0*/  MUFU.EX2 R30, R2 ;  /* 0x00000002001e7308 */ /* 0x0003e20000000800 */
[--C-:B------:R-:W-:Y:S01]  /*116f0*/  FFMA.FTZ R7, R201, UR7, -R18.reuse ;  /* 0x00000007c9077c23 */ /* 0x100fe20008010812 */
[----:B------:R-:W-:Y:S01]  /*11700*/  FFMA.FTZ R6, R200, UR7, -R18 ;  /* 0x00000007c8067c23 */ /* 0x000fe20008010812 */
[--C-:B------:R-:W-:Y:S01]  /*11710*/  HSET2.LE.AND R4, R27, R8.reuse, PT ;  /* 0x000000081b047233 */ /* 0x100fe20003803000 */
[----:B------:R2:W4:Y:S01]  /*11720*/  MUFU.EX2 R142, R0 ;  /* 0x00000000008e7308 */ /* 0x0005220000000800 */
[C---:B------:R-:W-:Y:S01]  /*11730*/  HMMA.16816.F32 R68, R12.reuse, R36, R68 ;  /* 0x000000240c44723c */ /* 0x040fe20000001844 */
[----:B------:R-:W-:Y:S01]  /*11740*/  MOV R201, R135 ;  /* 0x0000008700c97202 */ /* 0x000fe20000000f00 */
[----:B------:R-:W-:Y:S01]  /*11750*/  IMAD.MOV.U32 R200, RZ, RZ, R140 ;  /* 0x000000ffffc87224 */ /* 0x000fe200078e008c */
[----:B------:R5:W-:Y:S01]  /*11760*/  MUFU.EX2 R27, R5 ;  /* 0x00000005001b7308 */ /* 0x000be20000000800 */
[----:B------:R-:W-:Y:S01]  /*11770*/  HSET2.LE.AND R16, R26, R8, PT ;  /* 0x000000081a107233 */ /* 0x000fe20003803000 */
[----:B------:R-:W-:Y:S01]  /*11780*/  IMAD.MOV.U32 R193, RZ, RZ, R50 ;  /* 0x000000ffffc17224 */ /* 0x000fe200078e0032 */
[----:B------:R-:W-:Y:S01]  /*11790*/  MOV R197, R49 ;  /* 0x0000003100c57202 */ /* 0x000fe20000000f00 */
[----:B------:R3:W-:Y:S01]  /*117a0*/  MUFU.EX2 R140, R3 ;  /* 0x00000003008c7308 */ /* 0x0007e20000000800 */
[----:B------:R-:W-:Y:S01]  /*117b0*/  HMMA.16816.F32 R52, R12, R38, R80 ;  /* 0x000000260c34723c */ /* 0x000fe20000001850 */
[--C-:B-1----:R-:W-:Y:S01]  /*117c0*/  FFMA.FTZ R2, R192, UR7, -R17.reuse ;  /* 0x00000007c0027c23 */ /* 0x102fe20008010811 */
[----:B------:R-:W-:Y:S01]  /*117d0*/  LDSM.16.MT88.4 R64, [R132+0x800] ;  /* 0x000800008440783b */ /* 0x000fe20000004200 */
[----:B--2---:R-:W-:Y:S01]  /*117e0*/  FFMA.FTZ R0, R199, UR7, -R17 ;  /* 0x00000007c7007c23 */ /* 0x004fe20008010811 */
[--C-:B------:R-:W-:Y:S01]  /*117f0*/  FFMA.FTZ R17, R194, UR7, -R18.reuse ;  /* 0x00000007c2117c23 */ /* 0x100fe20008010812 */
[----:B------:R-:W-:-:S03]  /*11800*/  FFMA.FTZ R18, R143, UR7, -R18 ;  /* 0x000000078f127c23 */ /* 0x000fc60008010812 */
[C---:B------:R-:W-:Y:S01]  /*11810*/  HMMA.16816.F32 R84, R12.reuse, R32, R84 ;  /* 0x000000200c54723c */ /* 0x040fe20000001854 */
[----:B------:R1:W2:Y:S01]  /*11820*/  MUFU.EX2 R135, R0 ;  /* 0x0000000000877308 */ /* 0x0002a20000000800 */
[----:B-----5:R-:W-:Y:S01]  /*11830*/  HSET2.LE.AND R5, R25, R8, PT ;  /* 0x0000000819057233 */ /* 0x020fe20003803000 */
[----:B------:R-:W-:Y:S01]  /*11840*/  IMAD.MOV.U32 R191, RZ, RZ, R174 ;  /* 0x000000ffffbf7224 */ /* 0x000fe200078e00ae */
[----:B------:R-:W-:Y:S01]  /*11850*/  MOV R190, R51 ;  /* 0x0000003300be7202 */ /* 0x000fe20000000f00 */
[----:B------:R-:W-:Y:S01]  /*11860*/  MUFU.EX2 R26, R7 ;  /* 0x00000007001a7308 */ /* 0x000fe20000000800 */
[----:B------:R-:W-:Y:S01]  /*11870*/  MOV R198, R172 ;  /* 0x000000ac00c67202 */ /* 0x000fe20000000f00 */
[----:B------:R-:W5:Y:S01]  /*11880*/  LDSM.16.MT88.4 R80, [R134+0xb800] ;  /* 0x00b800008650783b */ /* 0x000f620000004200 */
[----:B------:R-:W-:Y:S01]  /*11890*/  HMMA.16816.F32 R36, R12, R34, R96 ;  /* 0x000000220c24723c */ /* 0x000fe20000001860 */
[----:B------:R-:W2:Y:S01]  /*118a0*/  MUFU.EX2 R25, R6 ;  /* 0x0000000600197308 */ /* 0x000ea20000000800 */
[----:B------:R-:W-:Y:S01]  /*118b0*/  MOV R195, R173 ;  /* 0x000000ad00c37202 */ /* 0x000fe20000000f00 */
[----:B------:R-:W5:Y:S01]  /*118c0*/  LDSM.16.MT88.4 R96, [R133+0xb800] ;  /* 0x00b800008560783b */ /* 0x000f620000004200 */
[----:B------:R-:W-:-:S02]  /*118d0*/  MOV R199, R175 ;  /* 0x000000af00c77202 */ /* 0x000fc40000000f00 */
[----:B------:R-:W-:Y:S01]  /*118e0*/  MOV R196, R156 ;  /* 0x0000009c00c47202 */ /* 0x000fe20000000f00 */
[----:B------:R-:W-:Y:S01]  /*118f0*/  LDSM.16.MT88.4 R172, [R133+0xa800] ;  /* 0x00a8000085ac783b */ /* 0x000fe20000004200 */
[----:B------:R-:W-:Y:S01]  /*11900*/  HMMA.16816.F32 R100, R12, R40, R100 ;  /* 0x000000280c64723c */ /* 0x000fe20000001864 */
[----:B------:R-:W-:Y:S02]  /*11910*/  MOV R192, R157 ;  /* 0x0000009d00c07202 */ /* 0x000fe40000000f00 */
[----:B------:R-:W-:Y:S01]  /*11920*/  MOV R141, R158 ;  /* 0x0000009e008d7202 */ /* 0x000fe20000000f00 */
[----:B------:R-:W-:Y:S01]  /*11930*/  LDSM.16.MT88.4 R48, [R24+0x800] ;  /* 0x000800001830783b */ /* 0x000fe20000004200 */
[----:B------:R-:W-:-:S03]  /*11940*/  MOV R194, R159 ;  /* 0x0000009f00c27202 */ /* 0x000fc60000000f00 */
[C---:B------:R-:W-:Y:S01]  /*11950*/  HMMA.16816.F32 R32, R12.reuse, R42, R112 ;  /* 0x0000002a0c20723c */ /* 0x040fe20000001870 */
[----:B------:R-:W5:Y:S01]  /*11960*/  LDSM.16.MT88.4 R156, [R134+0xa800] ;  /* 0x00a80000869c783b */ /* 0x000f620000004200 */
[----:B---3--:R-:W-:Y:S02]  /*11970*/  LOP3.LUT R3, R29, 0xff00ff, RZ, 0xc0, !PT ;  /* 0x00ff00ff1d037812 */ /* 0x008fe400078ec0ff */
[----:B-1----:R-:W-:Y:S01]  /*11980*/  LOP3.LUT R0, R28, 0xff00ff, RZ, 0xc0, !PT ;  /* 0x00ff00ff1c007812 */ /* 0x002fe200078ec0ff */
[----:B------:R-:W1:Y:S03]  /*11990*/  LDSM.16.MT88.4 R112, [R24+0x1800] ;  /* 0x001800001870783b */ /* 0x000e660000004200 */
[C---:B------:R-:W-:Y:S01]  /*119a0*/  HMMA.16816.F32 R116, R12.reuse, R44, R116 ;  /* 0x0000002c0c74723c */ /* 0x040fe20000001874 */
[----:B------:R3:W2:Y:S07]  /*119b0*/  MUFU.EX2 R29, R2 ;  /* 0x00000002001d7308 */ /* 0x0006ae0000000800 */
[----:B------:R-:W-:Y:S01]  /*119c0*/  HMMA.16816.F32 R12, R12, R46, R128 ;  /* 0x0000002e0c0c723c */ /* 0x000fe20000001880 */
[----:B------:R-:W1:Y:S01]  /*119d0*/  LDSM.16.MT88.4 R128, [R132+0x1800] ;  /* 0x001800008480783b */ /* 0x000e620000004200 */
[----:B------:R-:W-:Y:S01]  /*119e0*/  MUFU.EX2 R17, R17 ;  /* 0x0000001100117308 */ /* 0x000fe20000000800 */
[----:B------:R-:W-:-:S03]  /*119f0*/  HSET2.LE.AND R3, R3, R8, PT ;  /* 0x0000000803037233 */ /* 0x000fc60003803000 */
[----:B------:R-:W5:Y:S01]  /*11a00*/  MUFU.EX2 R18, R18 ;  /* 0x0000001200127308 */ /* 0x000f620000000800 */
[--C-:B------:R-:W-:Y:S02]  /*11a10*/  HSET2.LE.AND R11, R0, R8.reuse, PT ;  /* 0x00000008000b7233 */ /* 0x100fe40003803000 */
[----:B---3--:R-:W-:Y:S02]  /*11a20*/  F2FP.F16.F32.PACK_AB R2, R31, R188 ;  /* 0x000000bc1f02723e */ /* 0x008fe400000000ff */
[----:B----4-:R-:W-:Y:S02]  /*11a30*/  F2FP.F16.F32.PACK_AB R0, R30, R142 ;  /* 0x0000008e1e00723e */ /* 0x010fe400000000ff */
[--C-:B------:R-:W-:Y:S02]  /*11a40*/  HSET2.LE.AND R9, R9, R8.reuse, PT ;  /* 0x0000000809097233 */ /* 0x100fe40003803000 */
[----:B------:R-:W-:Y:S02]  /*11a50*/  HSET2.LE.AND R10, R10, R8, PT ;  /* 0x000000080a0a7233 */ /* 0x000fe40003803000 */
[----:B------:R-:W-:-:S02]  /*11a60*/  LOP3.LUT R6, R2, R4, RZ, 0xc0, !PT ;  /* 0x0000000402067212 */ /* 0x000fc400078ec0ff */
[----:B------:R-:W-:Y:S02]  /*11a70*/  HSET2.LE.AND R8, R23, R8, PT ;  /* 0x0000000817087233 */ /* 0x000fe40003803000 */
[----:B------:R-:W-:Y:S02]  /*11a80*/  LOP3.LUT R7, R0, R3, RZ, 0xc0, !PT ;  /* 0x0000000300077212 */ /* 0x000fe400078ec0ff */
[----:B--2---:R-:W-:Y:S02]  /*11a90*/  F2FP.F16.F32.PACK_AB R2, R140, R135 ;  /* 0x000000878c02723e */ /* 0x004fe400000000ff */
[----:B------:R-:W-:Y:S02]  /*11aa0*/  F2FP.F16.F32.PACK_AB R0, R25, R26 ;  /* 0x0000001a1900723e */ /* 0x000fe400000000ff */
[----:B------:R-:W-:Y:S02]  /*11ab0*/  F2FP.F16.F32.PACK_AB R4, R179, R178 ;  /* 0x000000b2b304723e */ /* 0x000fe400000000ff */
[----:B------:R-:W-:-:S02]  /*11ac0*/  F2FP.F16.F32.PACK_AB R3, R177, R176 ;  /* 0x000000b0b103723e */ /* 0x000fc400000000ff */
[----:B------:R-:W-:Y:S02]  /*11ad0*/  LOP3.LUT R124, R2, R10, RZ, 0xc0, !PT ;  /* 0x0000000a027c7212 */ /* 0x000fe400078ec0ff */
[----:B------:R-:W-:Y:S02]  /*11ae0*/  LOP3.LUT R125, R0, R8, RZ, 0xc0, !PT ;  /* 0x00000008007d7212 */ /* 0x000fe400078ec0ff */
[----:B------:R-:W-:Y:S02]  /*11af0*/  F2FP.F16.F32.PACK_AB R2, R27, R29 ;  /* 0x0000001d1b02723e */ /* 0x000fe400000000ff */
[----:B-----5:R-:W-:Y:S01]  /*11b00*/  F2FP.F16.F32.PACK_AB R0, R18, R17 ;  /* 0x000000111200723e */ /* 0x020fe200000000ff */
[----:B------:R-:W-:Y:S01]  /*11b10*/  FFMA.FTZ R8, R200, R22, R194 ;  /* 0x00000016c8087223 */ /* 0x000fe200000100c2 */
[----:B------:R-:W-:Y:S02]  /*11b20*/  LOP3.LUT R4, R4, R5, RZ, 0xc0, !PT ;  /* 0x0000000504047212 */ /* 0x000fe400078ec0ff */
        /* <DEDUP_REMOVED lines=29> */
[----:B------:R-:W-:Y:S01]  /*11d00*/  HMMA.16816.F32 R88, R124, R96, R88 ;  /* 0x000000607c58723c */ /* 0x000fe20000001858 */
[----:B------:R-:W-:-:S07]  /*11d10*/  FADD.FTZ R0, R17, R0 ;  /* 0x0000000011007221 */ /* 0x000fce0000010000 */
        /* <DEDUP_REMOVED lines=11> */
[C---:B-1----:R-:W-:Y:S08]  /*11dd0*/  HMMA.16816.F32 R104, R124.reuse, R112, R104 ;  /* 0x000000707c68723c */ /* 0x042ff00000001868 */
[C---:B------:R-:W-:Y:S08]  /*11de0*/  HMMA.16816.F32 R108, R124.reuse, R114, R108 ;  /* 0x000000727c6c723c */ /* 0x040ff0000000186c */
[----:B------:R-:W-:Y:S08]  /*11df0*/  HMMA.16816.F32 R120, R124, R128, R120 ;  /* 0x000000807c78723c */ /* 0x000ff00000001878 */
[C---:B------:R-:W-:Y:S08]  /*11e00*/  HMMA.16816.F32 R80, R4.reuse, R82, R52 ;  /* 0x000000520450723c */ /* 0x040ff00000001834 */
[----:B------:R-:W-:Y:S08]  /*11e10*/  HMMA.16816.F32 R96, R4, R98, R36 ;  /* 0x000000620460723c */ /* 0x000ff00000001824 */
[----:B------:R-:W-:Y:S08]  /*11e20*/  HMMA.16816.F32 R124, R124, R130, R136 ;  /* 0x000000827c7c723c */ /* 0x000ff00000001888 */
        /* <DEDUP_REMOVED lines=14> */
[----:B------:R-:W-:-:S03]  /*11f10*/  FADD.FTZ R2, R29, R8 ;  /* 0x000000081d027221 */ /* 0x000fc60000010000 */
[----:B------:R-:W-:Y:S01]  /*11f20*/  FADD.FTZ R244, R31, R4 ;  /* 0x000000041ff47221 */ /* 0x000fe20000010000 */
[----:B------:R-:W-:Y:S01]  /*11f30*/  FADD.FTZ R247, R27, R2 ;  /* 0x000000021bf77221 */ /* 0x000fe20000010000 */
[----:B------:R-:W-:-:S03]  /*11f40*/  FADD.FTZ R246, R18, R0 ;  /* 0x0000000012f67221 */ /* 0x000fc60000010000 */
        /* <DEDUP_REMOVED lines=9> */
[----:B------:R-:W2:Y:S01]  /*11fe0*/  LDL R195, [R1] ;  /* 0x0000000001c37983 */ /* 0x000ea20000100800 */
[----:B------:R-:W-:Y:S01]  /*11ff0*/  UIADD3 UR10, UPT, UPT, UR21, -0x5, URZ ;  /* 0xfffffffb150a7890 */ /* 0x000fe2000fffe0ff */
[----:B------:R-:W-:-:S04]  /*12000*/  DEPBAR.LE SB0, 0x0 ;  /* 0x000080000000791a */ /* 0x000fc80000000000 */
[----:B------:R-:W3:Y:S04]  /*12010*/  LDL.LU R189, [R1+0x8] ;  /* 0x0000080001bd7983 */ /* 0x000ee80000300800 */
[----:B------:R-:W4:Y:S04]  /*12020*/  LDL.64 R198, [R1+0x58] ;  /* 0x0000580001c67983 */ /* 0x000f280000100a00 */
[----:B------:R-:W5:Y:S04]  /*12030*/  LDL.64 R200, [R1+0x38] ;  /* 0x0000380001c87983 */ /* 0x000f680000100a00 */
[----:B------:R-:W5:Y:S04]  /*12040*/  LDL.64 R192, [R1+0x48] ;  /* 0x0000480001c07983 */ /* 0x000f680000100a00 */
[----:B------:R-:W5:Y:S04]  /*12050*/  LDL.64 R196, [R1+0x40] ;  /* 0x0000400001c47983 */ /* 0x000f680000100a00 */
[----:B------:R-:W5:Y:S01]  /*12060*/  LDL.64 R190, [R1+0x50] ;  /* 0x0000500001be7983 */ /* 0x000f620000100a00 */
[----:B------:R-:W-:Y:S01]  /*12070*/  UIMAD.WIDE.U32 UR12, UR10, UR8, URZ ;  /* 0x000000080a0c72a5 */ /* 0x000fe2000f8e00ff */
[----:B------:R-:W-:-:S03]  /*12080*/  IMAD.SHL.U32 R211, R214, 0x20, RZ ;  /* 0x00000020d6d37824 */ /* 0x000fc600078e00ff */
[----:B------:R-:W-:Y:S02]  /*12090*/  UIMAD UR10, UR10, UR9, UR13 ;  /* 0x000000090a0a72a4 */ /* 0x000fe4000f8e020d */
[----:B------:R-:W-:Y:S02]  /*120a0*/  USHF.L.U32 UR7, UR12, 0x5, URZ ;  /* 0x000000050c077899 */ /* 0x000fe400080006ff */
[----:B------:R-:W-:Y:S02]  /*120b0*/  USHF.L.U64.HI UR10, UR12, 0x5, UR10 ;  /* 0x000000050c0a7899 */ /* 0x000fe4000801020a */
[----:B------:R-:W-:Y:S01]  /*120c0*/  ULEA UR11, UP0, UR8, UR7, 0x4 ;  /* 0x00000007080b7291 */ /* 0x000fe2000f8020ff */
[----:B------:R-:W-:Y:S02]  /*120d0*/  IMAD.SHL.U32 R141, R214, 0x40, RZ ;  /* 0x00000040d68d7824 */ /* 0x000fe400078e00ff */
[----:B------:R-:W-:Y:S01]  /*120e0*/  IMAD.U32 R0, RZ, RZ, UR7 ;  /* 0x00000007ff007e24 */ /* 0x000fe2000f8e00ff */
[----:B------:R-:W-:Y:S01]  /*120f0*/  SHF.R.U32.HI R210, RZ, 0x1, R214 ;  /* 0x00000001ffd27819 */ /* 0x000fe200000116d6 */
[----:B------:R-:W-:Y:S01]  /*12100*/  ULEA.HI.X UR8, UR8, UR10, UR9, 0x4, UP0 ;  /* 0x0000000a08087291 */ /* 0x000fe200080f2409 */
[----:B------:R-:W-:Y:S01]  /*12110*/  LOP3.LUT R211, R211, 0x7c00, RZ, 0xc0, !PT ;  /* 0x00007c00d3d37812 */ /* 0x000fe200078ec0ff */
[----:B------:R-:W-:-:S02]  /*12120*/  IMAD.U32 R3, RZ, RZ, UR10 ;  /* 0x0000000aff037e24 */ /* 0x000fc4000f8e00ff */
[----:B------:R-:W-:Y:S01]  /*12130*/  IMAD.U32 R8, RZ, RZ, UR11 ;  /* 0x0000000bff087e24 */ /* 0x000fe2000f8e00ff */
[----:B------:R-:W-:Y:S02]  /*12140*/  LOP3.LUT R21, R210, 0x8, RZ, 0xc0, !PT ;  /* 0x00000008d2157812 */ /* 0x000fe400078ec0ff */
[----:B------:R-:W-:Y:S01]  /*12150*/  LOP3.LUT R5, R211, 0x200, R141, 0xf8, !PT ;  /* 0x00000200d3057812 */ /* 0x000fe200078ef88d */
[----:B------:R-:W-:Y:S02]  /*12160*/  IMAD.U32 R9, RZ, RZ, UR8 ;  /* 0x00000008ff097e24 */ /* 0x000fe4000f8e00ff */
[----:B------:R-:W-:-:S05]  /*12170*/  IMAD.MOV.U32 R22, RZ, RZ, 0x20 ;  /* 0x00000020ff167424 */ /* 0x000fca00078e00ff */
[----:B------:R-:W-:Y:S01]  /*12180*/  SEL R22, R22, 0xffffffe0, !P4 ;  /* 0xffffffe016167807 */ /* 0x000fe20006000000 */
[----:B------:R-:W-:Y:S01]  /*12190*/  BAR.SYNC.DEFER_BLOCKING 0x0 ;  /* 0x0000000000007b1d */ /* 0x000fe20000010000 */
[----:B------:R-:W-:Y:S01]  /*121a0*/  IMAD.SHL.U32 R217, R214, 0x2, RZ ;  /* 0x00000002d6d97824 */ /* 0x000fe200078e00ff */
[CC--:B--2---:R-:W-:Y:S02]  /*121b0*/  @!P3 LEA R6, P6, R0.reuse, R195.reuse, 0x1 ;  /* 0x000000c30006b211 */ /* 0x0c4fe400078c08ff */
[-C--:B------:R-:W-:Y:S02]  /*121c0*/  @!P1 LEA R4, P0, R0, R195.reuse, 0x1 ;  /* 0x000000c300049211 */ /* 0x080fe400078008ff */
[----:B------:R-:W-:Y:S02]  /*121d0*/  LEA R2, P5, R8, R195, 0x1 ;  /* 0x000000c308027211 */ /* 0x000fe400078a08ff */
[----:B------:R-:W-:Y:S02]  /*121e0*/  @!P3 LEA.HI.X R7, R0, R252, R3, 0x1, P6 ;  /* 0x000000fc0007b211 */ /* 0x000fe400030f0c03 */
[----:B---3--:R-:W-:-:S02]  /*121f0*/  LOP3.LUT R21, R5, R189, R21, 0xf6, !PT ;  /* 0x000000bd05157212 */ /* 0x008fc400078ef615 */
[-C--:B------:R-:W-:Y:S01]  /*12200*/  @!P1 LEA.HI.X R5, R0, R252.reuse, R3, 0x1, P0 ;  /* 0x000000fc00059211 */ /* 0x080fe200000f0c03 */
[----:B------:R-:W-:Y:S01]  /*12210*/  @!PT LDS RZ, [RZ] ;  /* 0x00000000fffff984 */ /* 0x000fe20000000800 */
[----:B------:R-:W-:Y:S01]  /*12220*/  @!PT LDS RZ, [RZ] ;  /* 0x00000000fffff984 */ /* 0x000fe20000000800 */
[----:B------:R-:W-:Y:S01]  /*12230*/  @!PT LDS RZ, [RZ] ;  /* 0x00000000fffff984 */ /* 0x000fe20000000800 */
[----:B------:R-:W-:Y:S01]  /*12240*/  @!P3 LDGSTS.E.BYPASS.LTC128B.128 [R218+0xa000], desc[UR26][R6.64] ;  /* 0x0a00000006dabfae */ /* 0x000fe2000b981a1a */
[----:B------:R-:W-:-:S03]  /*12250*/  LEA.HI.X R3, R8, R252, R9, 0x1, P5 ;  /* 0x000000fc08037211 */ /* 0x000fc600028f0c09 */
[----:B------:R-:W-:Y:S01]  /*12260*/  @P3 STS.128 [R218+0xa000], RZ ;  /* 0x00a000ffda003388 */ /* 0x000fe20000000c00 */
[----:B------:R-:W-:-:S03]  /*12270*/  LEA R21, R21, UR5, 0x1 ;  /* 0x0000000515157c11 */ /* 0x000fc6000f8e08ff */
        /* <DEDUP_REMOVED lines=16> */
[----:B--2---:R-:W-:Y:S04]  /*12380*/  LDSM.16.M88.4 R4, [R21+0x2000] ;  /* 0x002000001504783b */ /* 0x004fe80000000200 */
[----:B------:R-:W2:Y:S04]  /*12390*/  LDSM.16.M88.4 R28, [R240+UR5+0x8800] ;  /* 0x00880005f01c783b */ /* 0x000ea80008000200 */
[----:B------:R-:W1:Y:S01]  /*123a0*/  LDSM.16.M88.4 R24, [R240+UR5+0x8000] ;  /* 0x00800005f018783b */ /* 0x000e620008000200 */
[----:B------:R-:W-:-:S02]  /*123b0*/  VIADD R0, R240, UR5 ;  /* 0x00000005f0007c36 */ /* 0x000fc40008000000 */
[----:B------:R-:W-:Y:S02]  /*123c0*/  IMAD.IADD R20, R22, 0x1, R21 ;  /* 0x0000000116147824 */ /* 0x000fe400078e0215 */
[----:B----4-:R-:W-:Y:S02]  /*123d0*/  IMAD.MOV.U32 R138, RZ, RZ, R198 ;  /* 0x000000ffff8a7224 */ /* 0x010fe400078e00c6 */
[----:B------:R-:W-:Y:S01]  /*123e0*/  IMAD.MOV.U32 R139, RZ, RZ, R199 ;  /* 0x000000ffff8b7224 */ /* 0x000fe200078e00c7 */
[----:B------:R-:W-:Y:S01]  /*123f0*/  LDSM.16.M88.4 R12, [R20+0x2000] ;  /* 0x00200000140c783b */ /* 0x000fe20000000200 */
[----:B---3--:R-:W-:-:S03]  /*12400*/  IMAD.IADD R2, R0, 0x1, R22 ;  /* 0x0000000100027824 */ /* 0x008fc600078e0216 */
[----:B------:R-:W-:Y:S04]  /*12410*/  LDSM.16.M88.4 R16, [R20] ;  /* 0x000000001410783b */ /* 0x000fe80000000200 */
[----:B------:R-:W-:Y:S04]  /*12420*/  LDSM.16.M88.4 R32, [R2+0x8000] ;  /* 0x008000000220783b */ /* 0x000fe80000000200 */
[----:B------:R-:W3:Y:S01]  /*12430*/  LDSM.16.M88.4 R132, [R2+0x8800] ;  /* 0x008800000284783b */ /* 0x000ee20000000200 */
[----:B------:R-:W-:Y:S02]  /*12440*/  IMAD.IADD R0, R0, 0x1, R242 ;  /* 0x0000000100007824 */ /* 0x000fe400078e02f2 */
[----:B-----5:R-:W-:-:S02]  /*12450*/  IMAD.MOV.U32 R238, RZ, RZ, R200 ;  /* 0x000000ffffee7224 */ /* 0x020fc400078e00c8 */
[----:B------:R-:W-:Y:S01]  /*12460*/  IMAD.MOV.U32 R239, RZ, RZ, R201 ;  /* 0x000000ffffef7224 */ /* 0x000fe200078e00c9 */
[----:B------:R-:W-:Y:S01]  /*12470*/  LDSM.16.M88.4 R140, [R0+0x8000] ;  /* 0x00800000008c783b */ /* 0x000fe20000000200 */
[----:B------:R-:W-:Y:S02]  /*12480*/  IMAD.MOV.U32 R236, RZ, RZ, R192 ;  /* 0x000000ffffec7224 */ /* 0x000fe400078e00c0 */
[----:B------:R-:W-:Y:S02]  /*12490*/  IMAD.MOV.U32 R237, RZ, RZ, R193 ;  /* 0x000000ffffed7224 */ /* 0x000fe400078e00c1 */
[----:B------:R-:W-:Y:S02]  /*124a0*/  IMAD.MOV.U32 R250, RZ, RZ, R196 ;  /* 0x000000fffffa7224 */ /* 0x000fe400078e00c4 */
[----:B------:R-:W-:Y:S02]  /*124b0*/  IMAD.MOV.U32 R251, RZ, RZ, R197 ;  /* 0x000000fffffb7224 */ /* 0x000fe400078e00c5 */
[----:B------:R-:W-:Y:S01]  /*124c0*/  IMAD.MOV.U32 R234, RZ, RZ, R190 ;  /* 0x000000ffffea7224 */ /* 0x000fe200078e00be */
[----:B--2---:R-:W-:Y:S01]  /*124d0*/  HMMA.16816.F32 R184, R4, R28, RZ ;  /* 0x0000001c04b8723c */ /* 0x004fe200000018ff */
[----:B------:R-:W-:Y:S01]  /*124e0*/  IMAD.MOV.U32 R235, RZ, RZ, R191 ;  /* 0x000000ffffeb7224 */ /* 0x000fe200078e00bf */
[----:B------:R-:W-:Y:S01]  /*124f0*/  STL [R1+0x30], R217 ;  /* 0x000030d901007387 */ /* 0x000fe20000100800 */
[----:B------:R-:W-:-:S03]  /*12500*/  UIADD3 UR10, UPT, UPT, UR21, -0x5, URZ ;  /* 0xfffffffb150a7890 */ /* 0x000fc6000fffe0ff */
[----:B------:R-:W0:Y:S02]  /*12510*/  LDGDEPBAR ;  /* 0x00000000000079af */ /* 0x000e240000000000 */
[----:B------:R-:W-:Y:S01]  /*12520*/  HMMA.16816.F32 R176, R8, R28, RZ ;  /* 0x0000001c08b0723c */ /* 0x000fe200000018ff */
[----:B------:R-:W-:-:S07]  /*12530*/  IMAD.IADD R29, R242, 0x1, R21 ;  /* 0x00000001f21d7824 */ /* 0x000fce00078e0215 */
[-C--:B-1----:R-:W-:Y:S08]  /*12540*/  HMMA.16816.F32 R200, R8, R24.reuse, RZ ;  /* 0x0000001808c8723c */ /* 0x082ff000000018ff */
[C---:B------:R-:W-:Y:S08]  /*12550*/  HMMA.16816.F32 R196, R4.reuse, R24, RZ ;  /* 0x0000001804c4723c */ /* 0x040ff000000018ff */
[-C--:B------:R-:W-:Y:S08]  /*12560*/  HMMA.16816.F32 R192, R4, R26.reuse, RZ ;  /* 0x0000001a04c0723c */ /* 0x080ff000000018ff */
[----:B------:R-:W-:Y:S08]  /*12570*/  HMMA.16816.F32 R188, R8, R26, RZ ;  /* 0x0000001a08bc723c */ /* 0x000ff000000018ff */
[-C--:B------:R-:W-:Y:S01]  /*12580*/  HMMA.16816.F32 R180, R4, R30.reuse, RZ ;  /* 0x0000001e04b4723c */ /* 0x080fe200000018ff */
[----:B------:R-:W-:Y:S07]  /*12590*/  LDSM.16.M88.4 R4, [R29+0x2000] ;  /* 0x002000001d04783b */ /* 0x000fee0000000200 */
[----:B------:R-:W-:Y:S01]  /*125a0*/  HMMA.16816.F32 R24, R8, R30, RZ ;  /* 0x0000001e0818723c */ /* 0x000fe200000018ff */
[----:B------:R-:W-:Y:S01]  /*125b0*/  IMAD.MOV.U32 R30, RZ, RZ, R138 ;  /* 0x000000ffff1e7224 */ /* 0x000fe200078e008a */
[----:B------:R-:W-:Y:S01]  /*125c0*/  LDSM.16.M88.4 R8, [R29] ;  /* 0x000000001d08783b */ /* 0x000fe20000000200 */
[----:B------:R-:W-:-:S03]  /*125d0*/  IMAD.MOV.U32 R31, RZ, RZ, R139 ;  /* 0x000000ffff1f7224 */ /* 0x000fc600078e008b */
[----:B------:R-:W1:Y:S01]  /*125e0*/  LDSM.16.M88.4 R136, [R0+0x8800] ;  /* 0x008800000088783b */ /* 0x000e620000000200 */
[C---:B------:R-:W-:Y:S02]  /*125f0*/  IMAD.IADD R3, R22.reuse, 0x1, R29 ;  /* 0x0000000116037824 */ /* 0x040fe400078e021d */
[----:B------:R-:W-:Y:S01]  /*12600*/  IMAD.IADD R28, R22, 0x1, R0 ;  /* 0x00000001161c7824 */ /* 0x000fe200078e0200 */
[----:B---3--:R-:W-:Y:S01]  /*12610*/  HMMA.16816.F32 R204, R12, R132, R184 ;  /* 0x000000840ccc723c */ /* 0x008fe200000018b8 */
[----:B------:R-:W-:Y:S02]  /*12620*/  IMAD.MOV.U32 R242, RZ, RZ, R234 ;  /* 0x000000fffff27224 */ /* 0x000fe400078e00ea */
[----:B------:R-:W-:-:S05]  /*12630*/  IMAD.MOV.U32 R243, RZ, RZ, R235 ;  /* 0x000000fffff37224 */ /* 0x000fca00078e00eb */
[C---:B------:R-:W-:Y:S08]  /*12640*/  HMMA.16816.F32 R232, R12.reuse, R32, R196 ;  /* 0x000000200ce8723c */ /* 0x040ff000000018c4 */
[C---:B------:R-:W-:Y:S08]  /*12650*/  HMMA.16816.F32 R228, R12.reuse, R34, R192 ;  /* 0x000000220ce4723c */ /* 0x040ff000000018c0 */
[-C--:B------:R-:W-:Y:S01]  /*12660*/  HMMA.16816.F32 R196, R12, R134.reuse, R180 ;  /* 0x000000860cc4723c */ /* 0x080fe200000018b4 */
[----:B------:R-:W-:Y:S07]  /*12670*/  LDSM.16.M88.4 R12, [R3+0x2000] ;  /* 0x00200000030c783b */ /* 0x000fee0000000200 */
[C---:B------:R-:W-:Y:S01]  /*12680*/  HMMA.16816.F32 R184, R16.reuse, R134, R24 ;  /* 0x0000008610b8723c */ /* 0x040fe20000001818 */
[----:B------:R-:W2:Y:S07]  /*12690*/  LDSM.16.M88.4 R24, [R28+0x8800] ;  /* 0x008800001c18783b */ /* 0x000eae0000000200 */
[C---:B------:R-:W-:Y:S08]  /*126a0*/  HMMA.16816.F32 R200, R16.reuse, R32, R200 ;  /* 0x0000002010c8723c */ /* 0x040ff000000018c8 */
[C---:B------:R-:W-:Y:S01]  /*126b0*/  HMMA.16816.F32 R192, R16.reuse, R34, R188 ;  /* 0x0000002210c0723c */ /* 0x040fe200000018bc */
[----:B------:R-:W3:Y:S07]  /*126c0*/  LDSM.16.M88.4 R32, [R28+0x8000] ;  /* 0x008000001c20783b */ /* 0x000eee0000000200 */
[----:B------:R-:W-:Y:S01]  /*126d0*/  HMMA.16816.F32 R224, R16, R132, R176 ;  /* 0x0000008410e0723c */ /* 0x000fe200000018b0 */
[----:B------:R-:W4:Y:S07]  /*126e0*/  LDSM.16.M88.4 R16, [R3] ;  /* 0x000000000310783b */ /* 0x000f2e0000000200 */
[C---:B-1----:R-:W-:Y:S08]  /*126f0*/  HMMA.16816.F32 R132, R4.reuse, R136, R204 ;  /* 0x000000880484723c */ /* 0x042ff000000018cc */
[C---:B------:R-:W-:Y:S08]  /*12700*/  HMMA.16816.F32 R180, R4.reuse, R140, R232 ;  /* 0x0000008c04b4723c */ /* 0x040ff000000018e8 */
[C---:B------:R-:W-:Y:S08]  /*12710*/  HMMA.16816.F32 R176, R4.reuse, R142, R228 ;  /* 0x0000008e04b0723c */ /* 0x040ff000000018e4 */
[----:B------:R-:W-:Y:S01]  /*12720*/  HMMA.16816.F32 R188, R4, R138, R196 ;  /* 0x0000008a04bc723c */ /* 0x000fe200000018c4 */
[----:B------:R-:W-:Y:S07]  /*12730*/  LDSM.16.M88.4 R4, [R21+0x6000] ;  /* 0x006000001504783b */ /* 0x000fee0000000200 */
[C---:B------:R-:W-:Y:S08]  /*12740*/  HMMA.16816.F32 R196, R8.reuse, R140, R200 ;  /* 0x0000008c08c4723c */ /* 0x040ff000000018c8 */
[C---:B------:R-:W-:Y:S08]  /*12750*/  HMMA.16816.F32 R192, R8.reuse, R142, R192 ;  /* 0x0000008e08c0723c */ /* 0x040ff000000018c0 */
[C---:B------:R-:W-:Y:S08]  /*12760*/  HMMA.16816.F32 R140, R8.reuse, R136, R224 ;  /* 0x00000088088c723c */ /* 0x040ff000000018e0 */
[----:B------:R-:W-:Y:S01]  /*12770*/  HMMA.16816.F32 R184, R8, R138, R184 ;  /* 0x0000008a08b8723c */ /* 0x000fe200000018b8 */
[----:B------:R-:W-:Y:S07]  /*12780*/  LDSM.16.M88.4 R8, [R21+0x4000] ;  /* 0x004000001508783b */ /* 0x000fee0000000200 */
[C---:B--2---:R-:W-:Y:S01]  /*12790*/  HMMA.16816.F32 R200, R12.reuse, R24, R132 ;  /* 0x000000180cc8723c */ /* 0x044fe20000001884 */
[----:B------:R-:W1:Y:S07]  /*127a0*/  LDSM.16.M88.4 R132, [R240+UR5+0x9000] ;  /* 0x00900005f084783b */ /* 0x000e6e0008000200 */
[C---:B---3--:R-:W-:Y:S08]  /*127b0*/  HMMA.16816.F32 R228, R12.reuse, R32, R180 ;  /* 0x000000200ce4723c */ /* 0x048ff000000018b4 */
[C---:B------:R-:W-:Y:S08]  /*127c0*/  HMMA.16816.F32 R204, R12.reuse, R34, R176 ;  /* 0x000000220ccc723c */ /* 0x040ff000000018b0 */
[----:B------:R-:W-:Y:S01]  /*127d0*/  HMMA.16816.F32 R188, R12, R26, R188 ;  /* 0x0000001a0cbc723c */ /* 0x000fe200000018bc */
[----:B------:R-:W2:Y:S07]  /*127e0*/  LDSM.16.M88.4 R12, [R240+UR5+0x9800] ;  /* 0x00980005f00c783b */ /* 0x000eae0008000200 */
[C---:B----4-:R-:W-:Y:S08]  /*127f0*/  HMMA.16816.F32 R136, R16.reuse, R34, R192 ;  /* 0x000000221088723c */ /* 0x050ff000000018c0 */
[C---:B------:R-:W-:Y:S01]  /*12800*/  HMMA.16816.F32 R180, R16.reuse, R32, R196 ;  /* 0x0000002010b4723c */ /* 0x040fe200000018c4 */
[----:B------:R-:W-:Y:S07]  /*12810*/  LDSM.16.M88.4 R32, [R2+0x9000] ;  /* 0x009000000220783b */ /* 0x000fee0000000200 */
[C---:B------:R-:W-:Y:S01]  /*12820*/  HMMA.16816.F32 R176, R16.reuse, R24, R140 ;  /* 0x0000001810b0723c */ /* 0x040fe2000000188c */
[----:B------:R-:W-:Y:S07]  /*12830*/  LDSM.16.M88.4 R140, [R2+0x9800] ;  /* 0x00980000028c783b */ /* 0x000fee0000000200 */
[----:B------:R-:W-:Y:S01]  /*12840*/  HMMA.16816.F32 R192, R16, R26, R184 ;  /* 0x0000001a10c0723c */ /* 0x000fe200000018b8 */
[----:B------:R-:W3:Y:S04]  /*12850*/  LDSM.16.M88.4 R16, [R20+0x6000] ;  /* 0x006000001410783b */ /* 0x000ee80000000200 */
[----:B------:R-:W4:Y:S03]  /*12860*/  LDSM.16.M88.4 R24, [R20+0x4000] ;  /* 0x004000001418783b */ /* 0x000f260000000200 */
[C---:B-1----:R-:W-:Y:S01]  /*12870*/  HMMA.16816.F32 R204, R4.reuse, R134, R204 ;  /* 0x0000008604cc723c */ /* 0x042fe200000018cc */
[----:B------:R-:W-:Y:S07]  /*12880*/  LDSM.16.M88.4 R20, [R29+0x6000] ;  /* 0x006000001d14783b */ /* 0x000fee0000000200 */
[C---:B------:R-:W-:Y:S08]  /*12890*/  HMMA.16816.F32 R228, R4.reuse, R132, R228 ;  /* 0x0000008404e4723c */ /* 0x040ff000000018e4 */
[C---:B--2---:R-:W-:Y:S08]  /*128a0*/  HMMA.16816.F32 R196, R4.reuse, R12, R200 ;  /* 0x0000000c04c4723c */ /* 0x044ff000000018c8 */
[----:B------:R-:W-:Y:S08]  /*128b0*/  HMMA.16816.F32 R188, R4, R14, R188 ;  /* 0x0000000e04bc723c */ /* 0x000ff000000018bc */
[C---:B------:R-:W-:Y:S08]  /*128c0*/  HMMA.16816.F32 R184, R8.reuse, R132, R180 ;  /* 0x0000008408b8723c */ /* 0x040ff000000018b4 */
[C---:B------:R-:W-:Y:S01]  /*128d0*/  HMMA.16816.F32 R4, R8.reuse, R134, R136 ;  /* 0x000000860804723c */ /* 0x040fe20000001888 */
[----:B------:R-:W1:Y:S04]  /*128e0*/  LDSM.16.M88.4 R132, [R0+0x9800] ;  /* 0x009800000084783b */ /* 0x000e680000000200 */
[----:B------:R2:W-:Y:S03]  /*128f0*/  LDSM.16.M88.4 R136, [R0+0x9000] ;  /* 0x009000000088783b */ /* 0x0005e60000000200 */
[C---:B------:R-:W-:Y:S08]  /*12900*/  HMMA.16816.F32 R176, R8.reuse, R12, R176 ;  /* 0x0000000c08b0723c */ /* 0x040ff000000018b0 */
[----:B------:R-:W-:Y:S01]  /*12910*/  HMMA.16816.F32 R180, R8, R14, R192 ;  /* 0x0000000e08b4723c */ /* 0x000fe200000018c0 */
[----:B------:R-:W5:Y:S01]  /*12920*/  LDSM.16.M88.4 R12, [R29+0x4000] ;  /* 0x004000001d0c783b */ /* 0x000f620000000200 */
[----:B------:R-:W-:-:S02]  /*12930*/  IMAD.MOV.U32 R234, RZ, RZ, R30 ;  /* 0x000000ffffea7224 */ /* 0x000fc400078e001e */
[----:B------:R-:W-:Y:S01]  /*12940*/  IMAD.MOV.U32 R235, RZ, RZ, R31 ;  /* 0x000000ffffeb7224 */ /* 0x000fe200078e001f */
[----:B------:R-:W-:Y:S03]  /*12950*/  LDSM.16.M88.4 R8, [R3+0x4000] ;  /* 0x004000000308783b */ /* 0x000fe60000000200 */
[C---:B---3--:R-:W-:Y:S08]  /*12960*/  HMMA.16816.F32 R224, R16.reuse, R34, R204 ;  /* 0x0000002210e0723c */ /* 0x048ff000000018cc */
[C---:B------:R-:W-:Y:S08]  /*12970*/  HMMA.16816.F32 R228, R16.reuse, R32, R228 ;  /* 0x0000002010e4723c */ /* 0x040ff000000018e4 */
[C---:B------:R-:W-:Y:S08]  /*12980*/  HMMA.16816.F32 R204, R16.reuse, R140, R196 ;  /* 0x0000008c10cc723c */ /* 0x040ff000000018c4 */
[----:B------:R-:W-:Y:S01]  /*12990*/  HMMA.16816.F32 R200, R16, R142, R188 ;  /* 0x0000008e10c8723c */ /* 0x000fe200000018bc */
[----:B------:R-:W-:Y:S04]  /*129a0*/  LDSM.16.M88.4 R16, [R28+0x9000] ;  /* 0x009000001c10783b */ /* 0x000fe80000000200 */
[----:B------:R-:W-:Y:S03]  /*129b0*/  LDSM.16.M88.4 R28, [R28+0x9800] ;  /* 0x009800001c1c783b */ /* 0x000fe60000000200 */
[----:B----4-:R-:W-:Y:S01]  /*129c0*/  HMMA.16816.F32 R192, R24, R34, R4 ;  /* 0x0000002218c0723c */ /* 0x010fe20000001804 */
[----:B------:R-:W3:Y:S01]  /*129d0*/  LDSM.16.M88.4 R4, [R3+0x6000] ;  /* 0x006000000304783b */ /* 0x000ee20000000200 */
[----:B------:R-:W-:Y:S01]  /*129e0*/  LOP3.LUT R2, R217, 0x6, RZ, 0xc0, !PT ;  /* 0x00000006d9027812 */ /* 0x000fe200078ec0ff */
[----:B--2---:R-:W-:Y:S01]  /*129f0*/  IMAD.U32 R0, RZ, RZ, UR21 ;  /* 0x00000015ff007e24 */ /* 0x004fe2000f8e00ff */
[----:B------:R-:W-:-:S04]  /*12a00*/  DEPBAR.LE SB0, 0x0 ;  /* 0x000080000000791a */ /* 0x000fc80000000000 */
[C---:B------:R-:W-:Y:S08]  /*12a10*/  HMMA.16816.F32 R196, R24.reuse, R32, R184 ;  /* 0x0000002018c4723c */ /* 0x040ff000000018b8 */
[C---:B------:R-:W-:Y:S08]  /*12a20*/  HMMA.16816.F32 R188, R24.reuse, R140, R176 ;  /* 0x0000008c18bc723c */ /* 0x040ff000000018b0 */
[----:B------:R-:W-:Y:S08]  /*12a30*/  HMMA.16816.F32 R140, R24, R142, R180 ;  /* 0x0000008e188c723c */ /* 0x000ff000000018b4 */
[----:B-1----:R-:W-:Y:S08]  /*12a40*/  HMMA.16816.F32 R32, R20, R134, R200 ;  /* 0x000000861420723c */ /* 0x002ff000000018c8 */
[-C--:B-----5:R-:W-:Y:S08]  /*12a50*/  HMMA.16816.F32 R24, R12, R136.reuse, R196 ;  /* 0x000000880c18723c */ /* 0x0a0ff000000018c4 */
[C---:B------:R-:W-:Y:S08]  /*12a60*/  HMMA.16816.F32 R184, R20.reuse, R136, R228 ;  /* 0x0000008814b8723c */ /* 0x040ff000000018e4 */
[C---:B------:R-:W-:Y:S08]  /*12a70*/  HMMA.16816.F32 R180, R20.reuse, R138, R224 ;  /* 0x0000008a14b4723c */ /* 0x040ff000000018e0 */
[----:B------:R-:W-:Y:S08]  /*12a80*/  HMMA.16816.F32 R176, R20, R132, R204 ;  /* 0x0000008414b0723c */ /* 0x000ff000000018cc */
[C---:B------:R-:W-:Y:S08]  /*12a90*/  HMMA.16816.F32 R136, R12.reuse, R138, R192 ;  /* 0x0000008a0c88723c */ /* 0x040ff000000018c0 */
[C---:B------:R-:W-:Y:S08]  /*12aa0*/  HMMA.16816.F32 R20, R12.reuse, R132, R188 ;  /* 0x000000840c14723c */ /* 0x040ff000000018bc */
[----:B------:R-:W-:Y:S01]  /*12ab0*/  HMMA.16816.F32 R12, R12, R134, R140 ;  /* 0x000000860c0c723c */ /* 0x000fe2000000188c */
[----:B------:R-:W-:-:S07]  /*12ac0*/  IMAD R0, R0, 0x20, R2 ;  /* 0x0000002000007824 */ /* 0x000fce00078e0202 */
[----:B---3--:R-:W-:Y:S08]  /*12ad0*/  HMMA.16816.F32 R192, R4, R30, R32 ;  /* 0x0000001e04c0723c */ /* 0x008ff00000001820 */
[-C--:B------:R-:W-:Y:S08]  /*12ae0*/  HMMA.16816.F32 R32, R8, R16.reuse, R24 ;  /* 0x000000100820723c */ /* 0x080ff00000001818 */
[C---:B------:R-:W-:Y:S08]  /*12af0*/  HMMA.16816.F32 R184, R4.reuse, R16, R184 ;  /* 0x0000001004b8723c */ /* 0x040ff000000018b8 */
[-C--:B------:R-:W-:Y:S08]  /*12b00*/  HMMA.16816.F32 R176, R4, R28.reuse, R176 ;  /* 0x0000001c04b0723c */ /* 0x080ff000000018b0 */
[C---:B------:R-:W-:Y:S08]  /*12b10*/  HMMA.16816.F32 R24, R8.reuse, R28, R20 ;  /* 0x0000001c0818723c */ /* 0x040ff00000001814 */
[C---:B------:R-:W-:Y:S08]  /*12b20*/  HMMA.16816.F32 R136, R8.reuse, R18, R136 ;  /* 0x000000120888723c */ /* 0x040ff00000001888 */
[----:B------:R-:W-:Y:S01]  /*12b30*/  HMMA.16816.F32 R28, R8, R30, R12 ;  /* 0x0000001e081c723c */ /* 0x000fe2000000180c */
[----:B------:R-:W-:-:S02]  /*12b40*/  VIADD R8, R0, 0xffffff60 ;  /* 0xffffff6000087836 */ /* 0x000fc40000000000 */
[----:B------:R-:W-:-:S03]  /*12b50*/  VIADD R10, R219, 0x8 ;  /* 0x00000008db0a7836 */ /* 0x000fc60000000000 */
[CC--:B------:R-:W-:Y:S01]  /*12b60*/  ISETP.GT.AND P5, PT, R219.reuse, R8.reuse, PT ;  /* 0x00000008db00720c */ /* 0x0c0fe20003fa4270 */
[C---:B------:R-:W-:Y:S01]  /*12b70*/  VIADD R9, R219.reuse, 0x40 ;  /* 0x00000040db097836 */ /* 0x040fe20000000000 */
[----:B------:R-:W-:Y:S01]  /*12b80*/  ISETP.GT.AND P0, PT, R10, R8, PT ;  /* 0x000000080a00720c */ /* 0x000fe20003f04270 */
[----:B------:R-:W-:Y:S01]  /*12b90*/  VIADD R11, R219, 0x48 ;  /* 0x00000048db0b7836 */ /* 0x000fe20000000000 */
[----:B------:R-:W-:Y:S01]  /*12ba0*/  ISETP.GE.AND P6, PT, R8, R220, PT ;  /* 0x000000dc0800720c */ /* 0x000fe20003fc6270 */
[----:B------:R-:W-:Y:S01]  /*12bb0*/  HMMA.16816.F32 R180, R4, R18, R180 ;  /* 0x0000001204b4723c */ /* 0x000fe200000018b4 */
[----:B------:R-:W-:Y:S01]  /*12bc0*/  FSEL R13, R32, -INF , !P5 ;  /* 0xff800000200d7808 */ /* 0x000fe20006800000 */
[----:B------:R-:W-:Y:S01]  /*12bd0*/  VIADD R7, R0, 0xffffff61 ;  /* 0xffffff6100077836 */ /* 0x000fe20000000000 */
[----:B------:R-:W-:Y:S01]  /*12be0*/  ISETP.GE.AND P5, PT, R8, R222, PT ;  /* 0x000000de0800720c */ /* 0x000fe20003fa6270 */
[----:B------:R-:W-:Y:S01]  /*12bf0*/  VIADD R6, R0, 0xffffff68 ;  /* 0xffffff6800067836 */ /* 0x000fe20000000000 */
[----:B------:R-:W-:-:S02]  /*12c00*/  FSEL R12, R34, -INF , !P0 ;  /* 0xff800000220c7808 */ /* 0x000fc40004000000 */
[-C--:B------:R-:W-:Y:S01]  /*12c10*/  ISETP.GT.AND P0, PT, R9, R8.reuse, PT ;  /* 0x000000080900720c */ /* 0x080fe20003f04270 */
[C---:B------:R-:W-:Y:S01]  /*12c20*/  VIADD R5, R0.reuse, 0xffffff69 ;  /* 0xffffff6900057836 */ /* 0x040fe20000000000 */
[----:B------:R-:W-:Y:S02]  /*12c30*/  FSEL R132, R13, -INF , !P6 ;  /* 0xff8000000d847808 */ /* 0x000fe40007000000 */
[----:B------:R-:W-:Y:S01]  /*12c40*/  ISETP.GT.AND P6, PT, R11, R8, PT ;  /* 0x000000080b00720c */ /* 0x000fe20003fc4270 */
[----:B------:R-:W-:Y:S01]  /*12c50*/  VIADD R4, R0, 0xffffff70 ;  /* 0xffffff7000047836 */ /* 0x000fe20000000000 */
[----:B------:R-:W-:Y:S01]  /*12c60*/  FSEL R188, R12, -INF , !P5 ;  /* 0xff8000000cbc7808 */ /* 0x000fe20006800000 */
[----:B------:R-:W-:Y:S01]  /*12c70*/  VIADD R3, R0, 0xffffff71 ;  /* 0xffffff7100037836 */ /* 0x000fe20000000000 */
[----:B------:R-:W-:Y:S02]  /*12c80*/  ISETP.GT.AND P5, PT, R10, R7, PT ;  /* 0x000000070a00720c */ /* 0x000fe40003fa4270 */
[----:B------:R-:W-:Y:S01]  /*12c90*/  FSEL R13, R184, -INF , !P0 ;  /* 0xff800000b80d7808 */ /* 0x000fe20004000000 */
[----:B------:R1:W-:Y:S01]  /*12ca0*/  STL [R1+0x2c], R2 ;  /* 0x00002c0201007387 */ /* 0x0003e20000100800 */
        /* <DEDUP_REMOVED lines=8> */
[----:B------:R-:W-:Y:S01]  /*12d30*/  FSEL R19, R26, -INF , !P5 ;  /* 0xff8000001a137808 */ /* 0x000fe20006800000 */
[C---:B-1----:R-:W-:Y:S02]  /*12d40*/  VIADD R2, R0.reuse, 0xffffff78 ;  /* 0xffffff7800027836 */ /* 0x042fe40000000000 */
[----:B------:R-:W-:Y:S01]  /*12d50*/  VIADD R0, R0, 0xffffff79 ;  /* 0xffffff7900007836 */ /* 0x000fe20000000000 */
[----:B------:R-:W-:Y:S02]  /*12d60*/  FSEL R21, R27, -INF , !P0 ;  /* 0xff8000001b157808 */ /* 0x000fe40004000000 */
[C---:B------:R-:W-:Y:S02]  /*12d70*/  ISETP.GT.AND P6, PT, R10.reuse, R2, PT ;  /* 0x000000020a00720c */ /* 0x040fe40003fc4270 */
[----:B------:R-:W-:-:S02]  /*12d80*/  ISETP.GT.AND P5, PT, R10, R0, PT ;  /* 0x000000000a00720c */ /* 0x000fc40003fa4270 */
        /* <DEDUP_REMOVED lines=39> */
[----:B------:R-:W-:Y:S02]  /*13000*/  ISETP.GE.AND P5, PT, R6, R221, PT ;  /* 0x000000dd0600720c */ /* 0x000fe40003fa6270 */
[----:B------:R-:W-:Y:S02]  /*13010*/  ISETP.GT.AND P6, PT, R219, R5, PT ;  /* 0x00000005db00720c */ /* 0x000fe40003fc4270 */
[----:B------:R-:W-:-:S02]  /*13020*/  FSEL R7, R182, -INF , !P0 ;  /* 0xff800000b6077808 */ /* 0x000fc40004000000 */
[----:B------:R-:W-:Y:S01]  /*13030*/  ISETP.GE.AND P0, PT, R6, R223, PT ;  /* 0x000000df0600720c */ /* 0x000fe20003f06270 */
[----:B------:R-:W1:Y:S01]  /*13040*/  S2R R230, SR_CTAID.X ;  /* 0x0000000000e67919 */ /* 0x000e620000002500 */
[----:B------:R-:W-:Y:S02]  /*13050*/  FSEL R142, R16, -INF , !P5 ;  /* 0xff800000108e7808 */ /* 0x000fe40006800000 */
[----:B------:R-:W-:Y:S02]  /*13060*/  FSEL R6, R137, -INF , !P6 ;  /* 0xff80000089067808 */ /* 0x000fe40007000000 */
[----:B------:R-:W-:Y:S02]  /*13070*/  ISETP.GE.AND P5, PT, R5, R220, PT ;  /* 0x000000dc0500720c */ /* 0x000fe40003fa6270 */
[----:B------:R-:W-:Y:S02]  /*13080*/  FSEL R176, R7, -INF , !P0 ;  /* 0xff80000007b07808 */ /* 0x000fe40004000000 */
[----:B------:R-:W-:-:S02]  /*13090*/  ISETP.GE.AND P0, PT, R5, R222, PT ;  /* 0x000000de0500720c */ /* 0x000fc40003f06270 */
[----:B------:R-:W-:Y:S02]  /*130a0*/  FSEL R31, R6, -INF , !P5 ;  /* 0xff800000061f7808 */ /* 0x000fe40006800000 */
[----:B------:R-:W-:Y:S02]  /*130b0*/  ISETP.GT.AND P5, PT, R11, R5, PT ;  /* 0x000000050b00720c */ /* 0x000fe40003fa4270 */
[----:B------:R-:W-:Y:S01]  /*130c0*/  FSEL R33, R17, -INF , !P0 ;  /* 0xff80000011217808 */ /* 0x000fe20004000000 */
[----:B------:R-:W2:Y:S01]  /*130d0*/  S2R R228, SR_CTAID.X ;  /* 0x0000000000e47919 */ /* 0x000ea20000002500 */
[C---:B------:R-:W-:Y:S02]  /*130e0*/  ISETP.GE.AND P6, PT, R5.reuse, R221, PT ;  /* 0x000000dd0500720c */ /* 0x040fe40003fc6270 */
[----:B------:R-:W-:Y:S01]  /*130f0*/  ISETP.GE.AND P0, PT, R5, R223, PT ;  /* 0x000000df0500720c */ /* 0x000fe20003f06270 */
[----:B------:R-:W-:Y:S01]  /*13100*/  IMAD.U32 R5, RZ, RZ, UR33 ;  /* 0x00000021ff057e24 */ /* 0x000fe2000f8e00ff */
[----:B------:R-:W-:-:S02]  /*13110*/  FSEL R6, R183, -INF , !P5 ;  /* 0xff800000b7067808 */ /* 0x000fc40006800000 */
[----:B------:R-:W-:Y:S02]  /*13120*/  ISETP.GT.AND P5, PT, R219, R4, PT ;  /* 0x00000004db00720c */ /* 0x000fe40003fa4270 */
[----:B------:R-:W-:Y:S02]  /*13130*/  FSEL R141, R18, -INF , !P6 ;  /* 0xff800000128d7808 */ /* 0x000fe40007000000 */
[----:B------:R-:W-:Y:S02]  /*13140*/  LOP3.LUT R10, R5, UR10, R235, 0x96, !PT ;  /* 0x0000000a050a7c12 */ /* 0x000fe4000f8e96eb */
[----:B------:R-:W-:Y:S02]  /*13150*/  FSEL R143, R6, -INF , !P0 ;  /* 0xff800000068f7808 */ /* 0x000fe40004000000 */
[----:B------:R-:W-:Y:S02]  /*13160*/  ISETP.GE.AND P6, PT, R4, R220, PT ;  /* 0x000000dc0400720c */ /* 0x000fe40003fc6270 */
[----:B------:R-:W-:-:S02]  /*13170*/  FSEL R5, R24, -INF , !P5 ;  /* 0xff80000018057808 */ /* 0x000fc40006800000 */
[----:B------:R-:W-:Y:S01]  /*13180*/  ISETP.GT.AND P0, PT, R11, R4, PT ;  /* 0x000000040b00720c */ /* 0x000fe20003f04270 */
[----:B------:R-:W-:Y:S01]  /*13190*/  IMAD.MOV.U32 R234, RZ, RZ, R242 ;  /* 0x000000ffffea7224 */ /* 0x000fe200078e00f2 */
[----:B------:R-:W-:Y:S01]  /*131a0*/  ISETP.GE.AND P5, PT, R4, R222, PT ;  /* 0x000000de0400720c */ /* 0x000fe20003fa6270 */
[----:B------:R-:W-:Y:S01]  /*131b0*/  IMAD.MOV.U32 R242, RZ, RZ, R238 ;  /* 0x000000fffff27224 */ /* 0x000fe200078e00ee */
        /* <DEDUP_REMOVED lines=9> */
[----:B------:R-:W-:Y:S01]  /*13250*/  ISETP.GE.AND P0, PT, R3, R222, PT ;  /* 0x000000de0300720c */ /* 0x000fe20003f06270 */
[----:B------:R-:W-:Y:S01]  /*13260*/  IMAD.MOV.U32 R235, RZ, RZ, R243 ;  /* 0x000000ffffeb7224 */ /* 0x000fe200078e00f3 */
[----:B------:R-:W-:Y:S01]  /*13270*/  FSEL R224, R20, -INF , !P5 ;  /* 0xff80000014e07808 */ /* 0x000fe20006800000 */
[----:B------:R-:W-:Y:S01]  /*13280*/  IMAD.U32 R7, RZ, RZ, UR32 ;  /* 0x00000020ff077e24 */ /* 0x000fe2000f8e00ff */
[----:B------:R-:W-:Y:S01]  /*13290*/  ISETP.GT.AND P5, PT, R11, R3, PT ;  /* 0x000000030b00720c */ /* 0x000fe20003fa4270 */
[----:B------:R-:W-:Y:S01]  /*132a0*/  IMAD.MOV.U32 R233, RZ, RZ, R237 ;  /* 0x000000ffffe97224 */ /* 0x000fe200078e00ed */
[----:B------:R-:W-:Y:S01]  /*132b0*/  SHF.R.U32.HI R217, RZ, 0x5, R214 ;  /* 0x00000005ffd97819 */ /* 0x000fe200000116d6 */
[----:B------:R-:W-:Y:S01]  /*132c0*/  IMAD.MOV.U32 R243, RZ, RZ, R239 ;  /* 0x000000fffff37224 */ /* 0x000fe200078e00ef */
[----:B------:R-:W-:-:S02]  /*132d0*/  FSEL R237, R8, -INF , !P6 ;  /* 0xff80000008ed7808 */ /* 0x000fc40007000000 */
[----:B------:R-:W-:Y:S01]  /*132e0*/  FSEL R239, R21, -INF , !P0 ;  /* 0xff80000015ef7808 */ /* 0x000fe20004000000 */
[----:B------:R-:W-:Y:S01]  /*132f0*/  IMAD.U32 R9, RZ, RZ, UR32 ;  /* 0x00000020ff097e24 */ /* 0x000fe2000f8e00ff */
[C---:B------:R-:W-:Y:S01]  /*13300*/  ISETP.GE.AND P6, PT, R3.reuse, R221, PT ;  /* 0x000000dd0300720c */ /* 0x040fe20003fc6270 */
[----:B------:R-:W-:Y:S01]  /*13310*/  IMAD.WIDE.U32 R4, R10, -0x326172a9, RZ ;  /* 0xcd9e8d570a047825 */ /* 0x000fe200078e00ff */
[----:B------:R-:W-:Y:S02]  /*13320*/  ISETP.GE.AND P0, PT, R3, R223, PT ;  /* 0x000000df0300720c */ /* 0x000fe40003f06270 */
[----:B------:R-:W-:Y:S01]  /*13330*/  FSEL R8, R179, -INF , !P5 ;  /* 0xff800000b3087808 */ /* 0x000fe20006800000 */
[----:B------:R-:W-:Y:S01]  /*13340*/  VIADD R3, R7, 0x3c6ef372 ;  /* 0x3c6ef37207037836 */ /* 0x000fe20000000000 */
[----:B------:R-:W-:Y:S01]  /*13350*/  ISETP.GT.AND P5, PT, R219, R2, PT ;  /* 0x00000002db00720c */ /* 0x000fe20003fa4270 */
[----:B-1----:R-:W-:Y:S02]  /*13360*/  IMAD R230, R230, 0x8, R217 ;  /* 0x00000008e6e67824 */ /* 0x002fe400078e02d9 */
[----:B------:R-:W-:Y:S01]  /*13370*/  IMAD.MOV.U32 R232, RZ, RZ, R236 ;  /* 0x000000ffffe87224 */ /* 0x000fe200078e00ec */
[----:B------:R-:W-:Y:S01]  /*13380*/  SHF.R.U32.HI R236, RZ, 0x5, R214 ;  /* 0x00000005ffec7819 */ /* 0x000fe200000116d6 */
[----:B------:R-:W-:Y:S01]  /*13390*/  VIADD R6, R9, 0x9e3779b9 ;  /* 0x9e3779b909067836 */ /* 0x000fe20000000000 */
[CC--:B------:R-:W-:Y:S01]  /*133a0*/  LOP3.LUT R10, R3.reuse, R4.reuse, R243, 0x96, !PT ;  /* 0x00000004030a7212 */ /* 0x0c0fe200078e96f3 */
[----:B------:R-:W-:Y:S01]  /*133b0*/  VIADD R230, R230, 0x4 ;  /* 0x00000004e6e67836 */ /* 0x000fe20000000000 */
[----:B------:R-:W-:-:S02]  /*133c0*/  LOP3.LUT R9, R3, R4, R251, 0x96, !PT ;  /* 0x0000000403097212 */ /* 0x000fc400078e96fb */
[----:B------:R-:W-:Y:S02]  /*133d0*/  FSEL R191, R22, -INF , !P6 ;  /* 0xff80000016bf7808 */ /* 0x000fe40007000000 */
[----:B------:R-:W-:Y:S02]  /*133e0*/  FSEL R3, R28, -INF , !P5 ;  /* 0xff8000001c037808 */ /* 0x000fe40006800000 */
[C---:B------:R-:W-:Y:S02]  /*133f0*/  ISETP.GE.AND P6, PT, R2.reuse, R220, PT ;  /* 0x000000dc0200720c */ /* 0x040fe40003fc6270 */
[----:B------:R-:W-:Y:S01]  /*13400*/  ISETP.GE.AND P5, PT, R2, R222, PT ;  /* 0x000000de0200720c */ /* 0x000fe20003fa6270 */
[----:B--2---:R-:W-:Y:S01]  /*13410*/  IMAD R228, R228, 0x8, R236 ;  /* 0x00000008e4e47824 */ /* 0x004fe200078e02ec */
[----:B------:R-:W-:Y:S01]  /*13420*/  FSEL R217, R8, -INF , !P0 ;  /* 0xff80000008d97808 */ /* 0x000fe20004000000 */
[----:B------:R-:W-:Y:S01]  /*13430*/  IMAD.WIDE.U32 R230, R230, -0x326172a9, RZ ;  /* 0xcd9e8d57e6e67825 */ /* 0x000fe200078e00ff */
[----:B------:R-:W-:-:S02]  /*13440*/  ISETP.GT.AND P0, PT, R11, R2, PT ;  /* 0x000000020b00720c */ /* 0x000fc40003f04270 */
[----:B------:R-:W-:Y:S02]  /*13450*/  FSEL R231, R3, -INF , !P6 ;  /* 0xff80000003e77808 */ /* 0x000fe40007000000 */
[----:B------:R-:W-:Y:S02]  /*13460*/  FSEL R236, R26, -INF , !P5 ;  /* 0xff8000001aec7808 */ /* 0x000fe40006800000 */
[----:B------:R-:W-:Y:S02]  /*13470*/  ISETP.GT.AND P6, PT, R219, R0, PT ;  /* 0x00000000db00720c */ /* 0x000fe40003fc4270 */
[----:B------:R-:W-:Y:S01]  /*13480*/  ISETP.GE.AND P5, PT, R2, R221, PT ;  /* 0x000000dd0200720c */ /* 0x000fe20003fa6270 */
[----:B------:R-:W-:Y:S01]  /*13490*/  IMAD.WIDE.U32 R228, R228, -0x326172a9, RZ ;  /* 0xcd9e8d57e4e47825 */ /* 0x000fe200078e00ff */
[----:B------:R-:W-:Y:S02]  /*134a0*/  FSEL R3, R194, -INF , !P0 ;  /* 0xff800000c2037808 */ /* 0x000fe40004000000 */
[----:B------:R-:W-:-:S02]  /*134b0*/  ISETP.GE.AND P0, PT, R2, R223, PT ;  /* 0x000000df0200720c */ /* 0x000fc40003f06270 */
[----:B------:R-:W-:Y:S02]  /*134c0*/  FSEL R2, R29, -INF , !P6 ;  /* 0xff8000001d027808 */ /* 0x000fe40007000000 */
[----:B------:R-:W-:Y:S02]  /*134d0*/  FSEL R190, R23, -INF , !P5 ;  /* 0xff80000017be7808 */ /* 0x000fe40006800000 */
[C---:B------:R-:W-:Y:S02]  /*134e0*/  ISETP.GE.AND P5, PT, R0.reuse, R220, PT ;  /* 0x000000dc0000720c */ /* 0x040fe40003fa6270 */
[----:B------:R-:W-:Y:S02]  /*134f0*/  ISETP.GE.AND P6, PT, R0, R222, PT ;  /* 0x000000de0000720c */ /* 0x000fe40003fc6270 */
[C-C-:B------:R-:W-:Y:S02]  /*13500*/  LOP3.LUT R7, R6.reuse, R228, R5.reuse, 0x96, !PT ;  /* 0x000000e406077212 */ /* 0x140fe400078e9605 */
[----:B------:R-:W-:-:S02]  /*13510*/  LOP3.LUT R12, R6, R230, R5, 0x96, !PT ;  /* 0x000000e6060c7212 */ /* 0x000fc400078e9605 */
[----:B------:R-:W-:Y:S02]  /*13520*/  FSEL R228, R3, -INF , !P0 ;  /* 0xff80000003e47808 */ /* 0x000fe40004000000 */
[----:B------:R-:W-:Y:S02]  /*13530*/  FSEL R229, R2, -INF , !P5 ;  /* 0xff80000002e57808 */ /* 0x000fe40006800000 */
[----:B------:R-:W-:Y:S01]  /*13540*/  FSEL R230, R27, -INF , !P6 ;  /* 0xff8000001be67808 */ /* 0x000fe20007000000 */
[----:B------:R-:W-:Y:S01]  /*13550*/  IMAD.U32 R6, RZ, RZ, UR33 ;  /* 0x00000021ff067e24 */ /* 0x000fe2000f8e00ff */
[----:B------:R-:W-:Y:S02]  /*13560*/  ISETP.GT.AND P0, PT, R11, R0, PT ;  /* 0x000000000b00720c */ /* 0x000fe40003f04270 */
[C---:B------:R-:W-:Y:S02]  /*13570*/  ISETP.GE.AND P5, PT, R0.reuse, R221, PT ;  /* 0x000000dd0000720c */ /* 0x040fe40003fa6270 */
[----:B------:R-:W-:Y:S01]  /*13580*/  ISETP.GE.AND P6, PT, R0, R223, PT ;  /* 0x000000df0000720c */ /* 0x000fe20003fc6270 */
[----:B------:R-:W-:-:S02]  /*13590*/  IMAD.U32 R0, RZ, RZ, UR33 ;  /* 0x00000021ff007e24 */ /* 0x000fc4000f8e00ff */
[----:B------:R-:W-:Y:S02]  /*135a0*/  VIADD R6, R6, 0x76cf5d0a ;  /* 0x76cf5d0a06067836 */ /* 0x000fe40000000000 */
[----:B------:R-:W-:-:S04]  /*135b0*/  IMAD.WIDE.U32 R4, R7, -0x2daee0ad, RZ ;  /* 0xd2511f5307047825 */ /* 0x000fc800078e00ff */
[----:B------:R-:W-:-:S04]  /*135c0*/  IMAD.WIDE.U32 R10, R10, -0x2daee0ad, RZ ;  /* 0xd2511f530a0a7825 */ /* 0x000fc800078e00ff */
[----:B------:R-:W-:Y:S02]  /*135d0*/  VIADD R0, R0, 0x32370b8f ;  /* 0x32370b8f00007836 */ /* 0x000fe40000000000 */
[----:B------:R-:W-:Y:S01]  /*135e0*/  IMAD.WIDE.U32 R2, R12, -0x2daee0ad, RZ ;  /* 0xd2511f530c027825 */ /* 0x000fe200078e00ff */
[----:B------:R-:W-:Y:S02]  /*135f0*/  LOP3.LUT R7, R6, R232, R5, 0x96, !PT ;  /* 0x000000e806077212 */ /* 0x000fe400078e9605 */
[----:B------:R-:W-:Y:S01]  /*13600*/  LOP3.LUT R18, R0, R4, R11, 0x96, !PT ;  /* 0x0000000400127212 */ /* 0x000fe200078e960b */
[----:B------:R-:W-:Y:S01]  /*13610*/  IMAD.WIDE.U32 R8, R9, -0x2daee0ad, RZ ;  /* 0xd2511f5309087825 */ /* 0x000fe200078e00ff */
[----:B------:R-:W-:-:S03]  /*13620*/  LOP3.LUT R3, R6, R234, R3, 0x96, !PT ;  /* 0x000000ea06037212 */ /* 0x000fc600078e9603 */
[----:B------:R-:W-:Y:S02]  /*13630*/  IMAD.U32 R4, RZ, RZ, UR32 ;  /* 0x00000020ff047e24 */ /* 0x000fe4000f8e00ff */
[----:B------:R-:W-:Y:S01]  /*13640*/  IMAD.U32 R5, RZ, RZ, UR32 ;  /* 0x00000020ff057e24 */ /* 0x000fe2000f8e00ff */
[----:B------:R-:W-:Y:S01]  /*13650*/  LOP3.LUT R16, R0, R2, R9, 0x96, !PT ;  /* 0x0000000200107212 */ /* 0x000fe200078e9609 */
[----:B------:R-:W-:Y:S02]  /*13660*/  VIADD R6, R4, 0xdaa66d2b ;  /* 0xdaa66d2b04067836 */ /* 0x000fe40000000000 */
[----:B------:R-:W-:Y:S02]  /*13670*/  VIADD R0, R5, 0x78dde6e4 ;  /* 0x78dde6e405007836 */ /* 0x000fe40000000000 */
[----:B------:R-:W-:Y:S01]  /*13680*/  IMAD.WIDE.U32 R4, R7, -0x326172a9, RZ ;  /* 0xcd9e8d5707047825 */ /* 0x000fe200078e00ff */
[----:B------:R-:W-:-:S03]  /*13690*/  FMNMX3.FTZ R135, R216, R132, R30, !PT ;  /* 0x00000084d8877276 */ /* 0x000fc6000781001e */
[----:B------:R-:W-:-:S04]  /*136a0*/  IMAD.WIDE.U32 R18, R18, -0x326172a9, RZ ;  /* 0xcd9e8d5712127825 */ /* 0x000fc800078e00ff */
[----:B------:R-:W-:Y:S01]  /*136b0*/  IMAD.WIDE.U32 R2, R3, -0x326172a9, RZ ;  /* 0xcd9e8d5703027825 */ /* 0x000fe200078e00ff */
[----:B------:R-:W-:Y:S01]  /*136c0*/  UISETP.GT.U32.AND UP0, UPT, UR10, UR19, UPT ;  /* 0x000000130a00728c */ /* 0x000fe2000bf04070 */
[----:B------:R-:W-:Y:S02]  /*136d0*/  LOP3.LUT R5, R6, R242, R5, 0x96, !PT ;  /* 0x000000f206057212 */ /* 0x000fe400078e9605 */
[----:B------:R-:W-:Y:S01]  /*136e0*/  IMAD.WIDE.U32 R16, R16, -0x326172a9, RZ ;  /* 0xcd9e8d5710107825 */ /* 0x000fe200078e00ff */
[----:B------:R-:W-:Y:S02]  /*136f0*/  LOP3.LUT R7, R0, R4, R19, 0x96, !PT ;  /* 0x0000000400077212 */ /* 0x000fe400078e9613 */
[----:B------:R-:W-:Y:S01]  /*13700*/  LOP3.LUT R14, R6, R250, R3, 0x96, !PT ;  /* 0x000000fa060e7212 */ /* 0x000fe200078e9603 */
[----:B------:R-:W-:Y:S01]  /*13710*/  IMAD.U32 R4, RZ, RZ, UR33 ;  /* 0x00000021ff047e24 */ /* 0x000fe2000f8e00ff */
[----:B------:R-:W-:Y:S01]  /*13720*/  FMNMX3.FTZ R135, R135, R32, R31, !PT ;  /* 0x0000002087877276 */ /* 0x000fe2000781001f */
[----:B------:R-:W-:Y:S01]  /*13730*/  IMAD.U32 R20, RZ, RZ, UR33 ;  /* 0x00000021ff147e24 */ /* 0x000fe2000f8e00ff */
[----:B------:R-:W-:Y:S01]  /*13740*/  LOP3.LUT R6, R0, R2, R17, 0x96, !PT ;  /* 0x0000000200067212 */ /* 0x000fe200078e9611 */
[----:B------:R-:W-:Y:S01]  /*13750*/  VIADD R0, R4, 0xed9eba14 ;  /* 0xed9eba1404007836 */ /* 0x000fe20000000000 */
[----:B------:R-:W-:Y:S01]  /*13760*/  FMNMX3.FTZ R135, R135, R238, R237, !PT ;  /* 0x000000ee87877276 */ /* 0x000fe200078100ed */
[----:B------:R-:W-:-:S04]  /*13770*/  IMAD.WIDE.U32 R2, R5, -0x2daee0ad, RZ ;  /* 0xd2511f5305027825 */ /* 0x000fc800078e00ff */
[----:B------:R-:W-:-:S04]  /*13780*/  IMAD.WIDE.U32 R14, R14, -0x2daee0ad, RZ ;  /* 0xd2511f530e0e7825 */ /* 0x000fc800078e00ff */
[----:B------:R-:W-:-:S04]  /*13790*/  IMAD.WIDE.U32 R226, R7, -0x2daee0ad, RZ ;  /* 0xd2511f5307e27825 */ /* 0x000fc800078e00ff */
[----:B------:R-:W-:Y:S01]  /*137a0*/  VIADD R20, R20, 0xa9066899 ;  /* 0xa906689914147836 */ /* 0x000fe20000000000 */
[----:B------:R-:W-:Y:S01]  /*137b0*/  LOP3.LUT R25, R0, R10, R3, 0x96, !PT ;  /* 0x0000000a00197212 */ /* 0x000fe200078e9603 */
[----:B------:R-:W-:Y:S01]  /*137c0*/  IMAD.WIDE.U32 R178, R6, -0x2daee0ad, RZ ;  /* 0xd2511f5306b27825 */ /* 0x000fe200078e00ff */
[----:B------:R-:W-:Y:S02]  /*137d0*/  LOP3.LUT R23, R0, R8, R15, 0x96, !PT ;  /* 0x0000000800177212 */ /* 0x000fe400078e960f */
[----:B------:R-:W-:Y:S02]  /*137e0*/  LOP3.LUT R24, R20, R2, R227, 0x96, !PT ;  /* 0x0000000214187212 */ /* 0x000fe400078e96e3 */
[----:B------:R-:W-:Y:S02]  /*137f0*/  FSEL R22, R195, -INF , !P0 ;  /* 0xff800000c3167808 */ /* 0x000fe40004000000 */
[----:B------:R-:W-:Y:S02]  /*13800*/  FSEL R189, R193, -INF , !P5 ;  /* 0xff800000c1bd7808 */ /* 0x000fe40006800000 */
[----:B------:R-:W-:-:S02]  /*13810*/  FMNMX3.FTZ R134, R215, R188, R133, !PT ;  /* 0x000000bcd7867276 */ /* 0x000fc40007810085 */
[----:B------:R-:W-:Y:S01]  /*13820*/  FMNMX3.FTZ R135, R135, R231, R229, !PT ;  /* 0x000000e787877276 */ /* 0x000fe200078100e5 */
[----:B------:R-:W-:Y:S06]  /*13830*/  BAR.SYNC.DEFER_BLOCKING 0x0 ;  /* 0x0000000000007b1d */ /* 0x000fec0000010000 */
[----:B------:R-:W-:Y:S05]  /*13840*/  BRA.U !UP0, `(.L_x_1785) ;  /* 0x0000000108d47547 */ /* 0x000fea000b800000 */
[----:B------:R-:W-:Y:S01]  /*13850*/  IMAD.U32 R8, RZ, RZ, UR21 ;  /* 0x00000015ff087e24 */ /* 0x000fe2000f8e00ff */
[----:B------:R-:W-:Y:S01]  /*13860*/  MOV R0, UR21 ;  /* 0x0000001500007c02 */ /* 0x000fe20008000f00 */
[----:B------:R-:W-:Y:S01]  /*13870*/  IMAD.U32 R4, RZ, RZ, UR21 ;  /* 0x00000015ff047e24 */ /* 0x000fe2000f8e00ff */
[----:B------:R-:W-:Y:S01]  /*13880*/  MOV R7, UR31 ;  /* 0x0000001f00077c02 */ /* 0x000fe20008000f00 */
[----:B------:R-:W-:Y:S01]  /*13890*/  IMAD.U32 R11, RZ, RZ, UR21 ;  /* 0x00000015ff0b7e24 */ /* 0x000fe2000f8e00ff */
[----:B------:R-:W-:Y:S01]  /*138a0*/  @!P3 IADD3 R8, PT, PT, R8, -0x6, RZ ;  /* 0xfffffffa0808b810 */ /* 0x000fe20007ffe0ff */
[----:B------:R-:W-:Y:S01]  /*138b0*/  @!P1 VIADD R4, R4, 0xfffffffa ;  /* 0xfffffffa04049836 */ /* 0x000fe20000000000 */
[----:B------:R-:W-:Y:S01]  /*138c0*/  @!P3 IADD3 R0, PT, PT, R0, -0x6, RZ ;  /* 0xfffffffa0000b810 */ /* 0x000fe20007ffe0ff */
[----:B------:R-:W-:Y:S01]  /*138d0*/  IMAD.U32 R6, RZ, RZ, UR37 ;  /* 0x00000025ff067e24 */ /* 0x000fe2000f8e00ff */
[----:B------:R-:W-:Y:S01]  /*138e0*/  MOV R2, UR37 ;  /* 0x0000002500027c02 */ /* 0x000fe20008000f00 */
[----:B------:R-:W-:-:S02]  /*138f0*/  @!P3 IMAD R12, R8, UR4, RZ ;  /* 0x00000004080cbc24 */ /* 0x000fc4000f8e02ff */
[----:B------:R-:W-:-:S04]  /*13900*/  @!P3 IMAD.WIDE.U32 R8, R8, UR14, RZ ;  /* 0x0000000e0808bc25 */ /* 0x000fc8000f8e00ff */
[C---:B------:R-:W-:Y:S01]  /*13910*/  @!P1 IMAD R10, R4.reuse, UR4, RZ ;  /* 0x00000004040a9c24 */ /* 0x040fe2000f8e02ff */
[----:B------:R-:W-:Y:S01]  /*13920*/  @!P3 IADD3 R9, PT, PT, R9, R12, RZ ;  /* 0x0000000c0909b210 */ /* 0x000fe20007ffe0ff */
[----:B------:R-:W-:Y:S01]  /*13930*/  @!P1 IMAD.WIDE.U32 R4, R4, UR14, RZ ;  /* 0x0000000e04049c25 */ /* 0x000fe2000f8e00ff */
[----:B------:R-:W-:-:S03]  /*13940*/  @!P3 LEA R12, P5, R8, R249, 0x1 ;  /* 0x000000f9080cb211 */ /* 0x000fc600078a08ff */
[----:B------:R-:W-:Y:S01]  /*13950*/  IMAD.U32 R3, RZ, RZ, UR31 ;  /* 0x0000001fff037e24 */ /* 0x000fe2000f8e00ff */
[-C--:B------:R-:W-:Y:S01]  /*13960*/  @!P3 LEA.HI.X R13, R8, R248.reuse, R9, 0x1, P5 ;  /* 0x000000f8080db211 */ /* 0x080fe200028f0c09 */
[----:B------:R-:W-:Y:S02]  /*13970*/  @!P1 VIADD R11, R11, 0xfffffffa ;  /* 0xfffffffa0b0b9836 */ /* 0x000fe40000000000 */
[----:B------:R-:W-:Y:S01]  /*13980*/  @!P1 IMAD.IADD R5, R5, 0x1, R10 ;  /* 0x0000000105059824 */ /* 0x000fe200078e020a */
[-C--:B------:R-:W-:Y:S01]  /*13990*/  @!P1 LEA R10, P0, R4, R249.reuse, 0x1 ;  /* 0x000000f9040a9211 */ /* 0x080fe200078008ff */
[C---:B------:R-:W-:Y:S01]  /*139a0*/  @!P3 IMAD.WIDE.U32 R6, R0.reuse, UR14, R6 ;  /* 0x0000000e0006bc25 */ /* 0x040fe2000f8e0006 */
[----:B------:R-:W-:Y:S01]  /*139b0*/  @!PT LDS RZ, [RZ] ;  /* 0x00000000fffff984 */ /* 0x000fe20000000800 */
[----:B------:R-:W-:Y:S01]  /*139c0*/  @!PT LDS RZ, [RZ] ;  /* 0x00000000fffff984 */ /* 0x000fe20000000800 */
[----:B------:R-:W-:Y:S01]  /*139d0*/  @!PT LDS RZ, [RZ] ;  /* 0x00000000fffff984 */ /* 0x000fe20000000800 */
[----:B------:R1:W-:Y:S03]  /*139e0*/  @!P3 LDGSTS.E.BYPASS.LTC128B.128 [R218+0x8000], desc[UR26][R12.64] ;  /* 0x080000000cdabfae */ /* 0x0003e6000b981a1a */
[----:B------:R-:W-:Y:S01]  /*139f0*/  @!P3 IMAD R21, R0, UR4, RZ ;  /* 0x000000040015bc24 */ /* 0x000fe2000f8e02ff */
[----:B------:R-:W-:Y:S01]  /*13a00*/  @!P3 LEA R8, P5, R6, R249, 0x1 ;  /* 0x000000f90608b211 */ /* 0x000fe200078a08ff */
[C---:B------:R-:W-:Y:S01]  /*13a10*/  @!P1 IMAD.WIDE.U32 R2, R11.reuse, UR14, R2 ;  /* 0x0000000e0b029c25 */ /* 0x040fe2000f8e0002 */
[----:B------:R1:W-:Y:S03]  /*13a20*/  @P3 STS.128 [R218+0x8000], RZ ;  /* 0x008000ffda003388 */ /* 0x0003e60000000c00 */
[----:B------:R-:W-:Y:S01]  /*13a30*/  @!P1 IMAD R0, R11, UR4, RZ ;  /* 0x000000040b009c24 */ /* 0x000fe2000f8e02ff */
[----:B------:R-:W-:-:S02]  /*13a40*/  @!P1 LEA.HI.X R11, R4, R248, R5, 0x1, P0 ;  /* 0x000000f8040b9211 */ /* 0x000fc400000f0c05 */
[----:B------:R-:W-:Y:S02]  /*13a50*/  @!P3 IADD3 R5, PT, PT, R21, R7, RZ ;  /* 0x000000071505b210 */ /* 0x000fe40007ffe0ff */
[----:B------:R-:W-:Y:S01]  /*13a60*/  @!P1 IADD3 R0, PT, PT, R0, R3, RZ ;  /* 0x0000000300009210 */ /* 0x000fe20007ffe0ff */
[----:B------:R-:W-:Y:S01]  /*13a70*/  @!PT LDS RZ, [RZ] ;  /* 0x00000000fffff984 */ /* 0x000fe20000000800 */
[----:B------:R-:W-:Y:S01]  /*13a80*/  @!PT LDS RZ, [RZ] ;  /* 0x00000000fffff984 */ /* 0x000fe20000000800 */
[----:B------:R-:W-:Y:S01]  /*13a90*/  @!PT LDS RZ, [RZ] ;  /* 0x00000000fffff984 */ /* 0x000fe20000000800 */
[----:B------:R1:W-:Y:S01]  /*13aa0*/  @!P1 LDGSTS.E.BYPASS.LTC128B.128 [R218+0x9000], desc[UR26][R10.64+0x80] ;  /* 0x090000800ada9fae */ /* 0x0003e2000b981a1a */
[----:B------:R-:W-:Y:S02]  /*13ab0*/  @!P1 LEA R4, P0, R2, R249, 0x1 ;  /* 0x000000f902049211 */ /* 0x000fe400078008ff */
        /* <DEDUP_REMOVED lines=14> */
.L_x_1785:
[----:B------:R-:W-:Y:S01]  /*13ba0*/  FMNMX3.FTZ R134, R134, R34, R33, !PT ;  /* 0x0000002286867276 */ /* 0x000fe20007810021 */
[----:B-1----:R-:W1:Y:S01]  /*13bb0*/  SHFL.BFLY PT, R12, R135, 0x2, 0x1f ;  /* 0x0c401f00870c7f89 */ /* 0x002e6200000e0000 */
[----:B------:R-:W-:Y:S01]  /*13bc0*/  FMNMX3.FTZ R2, R209, R138, R35, !PT ;  /* 0x0000008ad1027276 */ /* 0x000fe20007810023 */
[----:B------:R-:W-:Y:S01]  /*13bd0*/  IMAD.WIDE.U32 R4, R25, -0x326172a9, RZ ;  /* 0xcd9e8d5719047825 */ /* 0x000fe200078e00ff */
[----:B------:R-:W-:Y:S01]  /*13be0*/  FMNMX3.FTZ R134, R134, R240, R239, !PT ;  /* 0x000000f086867276 */ /* 0x000fe200078100ef */
[----:B------:R-:W2:Y:S01]  /*13bf0*/  LDCU UR4, c[0x0][0x45c] ;  /* 0x00008b80ff0477ac */ /* 0x000ea20008000800 */
[----:B------:R-:W-:Y:S01]  /*13c00*/  FMNMX3.FTZ R0, R213, R140, R139, !PT ;  /* 0x0000008cd5007276 */ /* 0x000fe2000781008b */
[----:B------:R-:W-:Y:S01]  /*13c10*/  IMAD.WIDE.U32 R6, R23, -0x326172a9, RZ ;  /* 0xcd9e8d5717067825 */ /* 0x000fe200078e00ff */
[----:B------:R-:W-:Y:S01]  /*13c20*/  FMNMX3.FTZ R134, R134, R236, R230, !PT ;  /* 0x000000ec86867276 */ /* 0x000fe200078100e6 */
[----:B------:R-:W-:Y:S01]  /*13c30*/  @UP0 UIADD3 UR21, UPT, UPT, UR21, -0x6, URZ ;  /* 0xfffffffa15150890 */ /* 0x000fe2000fffe0ff */
[----:B------:R-:W-:-:S02]  /*13c40*/  FMNMX3.FTZ R2, R2, R142, R141, !PT ;  /* 0x0000008e02027276 */ /* 0x000fc4000781008d */
[----:B------:R-:W-:Y:S01]  /*13c50*/  FMNMX3.FTZ R0, R0, R176, R143, !PT ;  /* 0x000000b000007276 */ /* 0x000fe2000781008f */
[----:B------:R-:W3:Y:S01]  /*13c60*/  SHFL.BFLY PT, R9, R134, 0x2, 0x1f ;  /* 0x0c401f0086097f89 */ /* 0x000ee200000e0000 */
[----:B------:R-:W-:Y:S02]  /*13c70*/  FMNMX3.FTZ R2, R2, R224, R191, !PT ;  /* 0x000000e002027276 */ /* 0x000fe400078100bf */
[----:B------:R-:W-:Y:S02]  /*13c80*/  FSEL R177, R22, -INF , !P6 ;  /* 0xff80000016b17808 */ /* 0x000fe40007000000 */
[----:B------:R-:W-:Y:S02]  /*13c90*/  FMNMX3.FTZ R0, R0, R225, R217, !PT ;  /* 0x000000e100007276 */ /* 0x000fe400078100d9 */
[----:B------:R-:W-:Y:S01]  /*13ca0*/  FMNMX3.FTZ R136, R2, R190, R189, !PT ;  /* 0x000000be02887276 */ /* 0x000fe200078100bd */
[----:B------:R-:W-:Y:S01]  /*13cb0*/  IMAD.WIDE.U32 R2, R24, -0x326172a9, RZ ;  /* 0xcd9e8d5718027825 */ /* 0x000fe200078e00ff */
[----:B------:R-:W-:-:S02]  /*13cc0*/  FMNMX3.FTZ R137, R0, R228, R177, !PT ;  /* 0x000000e400897276 */ /* 0x000fc400078100b1 */
[----:B------:R-:W-:Y:S01]  /*13cd0*/  MOV R0, UR32 ;  /* 0x0000002000007c02 */ /* 0x000fe20008000f00 */
[----:B------:R-:W4:Y:S01]  /*13ce0*/  SHFL.BFLY PT, R10, R136, 0x2, 0x1f ;  /* 0x0c401f00880a7f89 */ /* 0x000f2200000e0000 */
[----:B-1----:R-:W-:Y:S02]  /*13cf0*/  FMNMX.FTZ R135, R135, R12, !PT ;  /* 0x0000000c87877209 */ /* 0x002fe40007810000 */
[----:B------:R-:W-:Y:S01]  /*13d00*/  IADD3 R0, PT, PT, R0, 0x1715609d, RZ ;  /* 0x1715609d00007810 */ /* 0x000fe20007ffe0ff */
[----:B------:R-:W1:Y:S01]  /*13d10*/  SHFL.BFLY PT, R11, R137, 0x2, 0x1f ;  /* 0x0c401f00890b7f89 */ /* 0x000e6200000e0000 */
[----:B------:R-:W-:Y:S02]  /*13d20*/  LOP3.LUT R14, R20, R14, R179, 0x96, !PT ;  /* 0x0000000e140e7212 */ /* 0x000fe400078e96b3 */
[----:B------:R-:W-:Y:S02]  /*13d30*/  LOP3.LUT R227, R0, R18, R5, 0x96, !PT ;  /* 0x0000001200e37212 */ /* 0x000fe400078e9605 */
[----:B------:R-:W5:Y:S01]  /*13d40*/  SHFL.BFLY PT, R5, R135, 0x1, 0x1f ;  /* 0x0c201f0087057f89 */ /* 0x000f6200000e0000 */
[----:B------:R-:W-:Y:S01]  /*13d50*/  MOV R8, UR32 ;  /* 0x0000002000087c02 */ /* 0x000fe20008000f00 */
[----:B------:R-:W-:Y:S01]  /*13d60*/  IMAD.WIDE.U32 R14, R14, -0x326172a9, RZ ;  /* 0xcd9e8d570e0e7825 */ /* 0x000fe200078e00ff */
[----:B---3--:R-:W-:-:S02]  /*13d70*/  FMNMX.FTZ R134, R134, R9, !PT ;  /* 0x0000000986867209 */ /* 0x008fc40007810000 */
[----:B------:R-:W-:Y:S02]  /*13d80*/  IADD3 R8, PT, PT, R8, -0x4ab325aa, RZ ;  /* 0xb54cda5608087810 */ /* 0x000fe40007ffe0ff */
[----:B------:R-:W-:Y:S02]  /*13d90*/  LOP3.LUT R179, R0, R16, R7, 0x96, !PT ;  /* 0x0000001000b37212 */ /* 0x000fe400078e9607 */
[C---:B------:R-:W-:Y:S02]  /*13da0*/  LOP3.LUT R3, R8.reuse, R4, R3, 0x96, !PT ;  /* 0x0000000408037212 */ /* 0x040fe400078e9603 */
[----:B------:R-:W-:Y:S02]  /*13db0*/  LOP3.LUT R0, R8, R6, R15, 0x96, !PT ;  /* 0x0000000608007212 */ /* 0x000fe400078e960f */
[----:B------:R-:W3:Y:S01]  /*13dc0*/  SHFL.BFLY PT, R8, R134, 0x1, 0x1f ;  /* 0x0c201f0086087f89 */ /* 0x000ee200000e0000 */
[----:B------:R-:W-:Y:S02]  /*13dd0*/  MOV R7, R2 ;  /* 0x0000000200077202 */ /* 0x000fe40000000f00 */
[----:B------:R-:W-:-:S02]  /*13de0*/  PRMT R18, R2, 0x7771, RZ ;  /* 0x0000777102127816 */ /* 0x000fc400000000ff */
[C---:B------:R-:W-:Y:S02]  /*13df0*/  PRMT R4, R2.reuse, 0x7773, RZ ;  /* 0x0000777302047816 */ /* 0x040fe400000000ff */
[----:B------:R-:W-:Y:S02]  /*13e00*/  PRMT R2, R2, 0x7772, RZ ;  /* 0x0000777202027816 */ /* 0x000fe400000000ff */
[----:B----4-:R-:W-:Y:S02]  /*13e10*/  FMNMX.FTZ R136, R136, R10, !PT ;  /* 0x0000000a88887209 */ /* 0x010fe40007810000 */
[----:B------:R-:W-:Y:S02]  /*13e20*/  PRMT R24, R2, 0x5410, R4 ;  /* 0x0000541002187816 */ /* 0x000fe40000000004 */
[----:B-1----:R-:W-:Y:S01]  /*13e30*/  FMNMX.FTZ R137, R137, R11, !PT ;  /* 0x0000000b89897209 */ /* 0x002fe20007810000 */
[----:B------:R-:W1:Y:S01]  /*13e40*/  SHFL.BFLY PT, R10, R136, 0x1, 0x1f ;  /* 0x0c201f00880a7f89 */ /* 0x000e6200000e0000 */
[----:B------:R-:W-:-:S02]  /*13e50*/  MOV R6, R14 ;  /* 0x0000000e00067202 */ /* 0x000fc40000000f00 */
[----:B------:R-:W-:Y:S01]  /*13e60*/  LOP3.LUT R2, R0, 0xffff, RZ, 0xc0, !PT ;  /* 0x0000ffff00027812 */ /* 0x000fe200078ec0ff */
[----:B------:R-:W4:Y:S01]  /*13e70*/  SHFL.BFLY PT, R9, R137, 0x1, 0x1f ;  /* 0x0c201f0089097f89 */ /* 0x000f2200000e0000 */
[----:B------:R-:W-:Y:S02]  /*13e80*/  PRMT R15, R14, 0x7771, RZ ;  /* 0x000077710e0f7816 */ /* 0x000fe400000000ff */
[----:B------:R-:W-:Y:S02]  /*13e90*/  LOP3.LUT R6, R6, 0xff, RZ, 0xc0, !PT ;  /* 0x000000ff06067812 */ /* 0x000fe400078ec0ff */
[----:B------:R-:W-:Y:S02]  /*13ea0*/  LOP3.LUT R4, R0, 0xff, RZ, 0xc0, !PT ;  /* 0x000000ff00047812 */ /* 0x000fe400078ec0ff */
[----:B------:R-:W-:Y:S02]  /*13eb0*/  SHF.R.U32.HI R2, RZ, 0x8, R2 ;  /* 0x00000008ff027819 */ /* 0x000fe40000011602 */
[----:B-----5:R-:W-:-:S02]  /*13ec0*/  FMNMX.FTZ R135, R135, R5, !PT ;  /* 0x0000000587877209 */ /* 0x020fc40007810000 */
[----:B------:R-:W-:Y:S02]  /*13ed0*/  PRMT R12, R14, 0x7772, RZ ;  /* 0x000077720e0c7816 */ /* 0x000fe400000000ff */
[----:B------:R-:W-:Y:S01]  /*13ee0*/  PRMT R22, R6, 0x5410, R15 ;  /* 0x0000541006167816 */ /* 0x000fe2000000000f */
[----:B--2---:R-:W-:Y:S01]  /*13ef0*/  FMUL.FTZ R20, R135, UR4 ;  /* 0x0000000487147c20 */ /* 0x004fe20008410000 */
[--C-:B------:R-:W-:Y:S02]  /*13f00*/  PRMT R11, R4, 0x5410, R2.reuse ;  /* 0x00005410040b7816 */ /* 0x100fe40000000002 */
[----:B------:R-:W-:Y:S02]  /*13f10*/  PRMT R13, R14, 0x7773, RZ ;  /* 0x000077730e0d7816 */ /* 0x000fe400000000ff */
[----:B------:R-:W-:Y:S02]  /*13f20*/  LOP3.LUT R7, R7, 0xff, RZ, 0xc0, !PT ;  /* 0x000000ff07077812 */ /* 0x000fe400078ec0ff */
[----:B------:R-:W-:-:S02]  /*13f30*/  PRMT R2, R0, 0x7632, R2 ;  /* 0x0000763200027816 */ /* 0x000fc40000000002 */
[----:B------:R-:W-:Y:S02]  /*13f40*/  SHF.R.U32.HI R6, RZ, 0x18, R0 ;  /* 0x00000018ff067819 */ /* 0x000fe40000011600 */
[----:B------:R-:W-:Y:S02]  /*13f50*/  LOP3.LUT R0, R3, 0xffff, RZ, 0xc0, !PT ;  /* 0x0000ffff03007812 */ /* 0x000fe400078ec0ff */
[----:B------:R-:W-:Y:S02]  /*13f60*/  FSETP.NEU.FTZ.AND P3, PT, R135, -INF , PT ;  /* 0xff8000008700780b */ /* 0x000fe40003f7d000 */
[----:B------:R-:W-:Y:S02]  /*13f70*/  PRMT R23, R12, 0x5410, R13 ;  /* 0x000054100c177816 */ /* 0x000fe4000000000d */
[----:B------:R-:W-:Y:S01]  /*13f80*/  PRMT R18, R7, 0x5410, R18 ;  /* 0x0000541007127816 */ /* 0x000fe20000000012 */
[----:B------:R-:W2:Y:S01]  /*13f90*/  LDC R12, c[0x0][0x4f8] ;  /* 0x00013e00ff0c7b82 */ /* 0x000ea20000000800 */
[----:B------:R-:W-:-:S02]  /*13fa0*/  LOP3.LUT R4, R2, 0xff, RZ, 0xc0, !PT ;  /* 0x000000ff02047812 */ /* 0x000fc400078ec0ff */
[C---:B------:R-:W-:Y:S02]  /*13fb0*/  LOP3.LUT R7, R3.reuse, 0xff, RZ, 0xc0, !PT ;  /* 0x000000ff03077812 */ /* 0x040fe400078ec0ff */
[----:B------:R-:W-:Y:S02]  /*13fc0*/  SHF.R.U32.HI R2, RZ, 0x8, R0 ;  /* 0x00000008ff027819 */ /* 0x000fe40000011600 */
[----:B------:R-:W-:Y:S02]  /*13fd0*/  FSEL R20, R20, RZ, P3 ;  /* 0x000000ff14147208 */ /* 0x000fe40001800000 */
[----:B---3--:R-:W-:Y:S02]  /*13fe0*/  FMNMX.FTZ R134, R134, R8, !PT ;  /* 0x0000000886867209 */ /* 0x008fe40007810000 */
[----:B------:R-:W-:Y:S02]  /*13ff0*/  PRMT R5, R3, 0x7632, R5 ;  /* 0x0000763203057816 */ /* 0x000fe40000000005 */
[----:B------:R-:W-:Y:S01]  /*14000*/  PRMT R16, R7, 0x5410, R2 ;  /* 0x0000541007107816 */ /* 0x000fe20000000002 */
[----:B------:R-:W-:Y:S01]  /*14010*/  FFMA.FTZ R2, R30, UR4, -R20 ;  /* 0x000000041e027c23 */ /* 0x000fe20008010814 */
[----:B------:R-:W-:Y:S01]  /*14020*/  SHF.R.U32.HI R3, RZ, 0x18, R3 ;  /* 0x00000018ff037819 */ /* 0x000fe20000011603 */
[C---:B------:R-:W-:Y:S01]  /*14030*/  FMUL.FTZ R19, R134.reuse, UR4 ;  /* 0x0000000486137c20 */ /* 0x040fe20008410000 */
[----:B------:R-:W-:Y:S01]  /*14040*/  LOP3.LUT R0, R5, 0xff, RZ, 0xc0, !PT ;  /* 0x000000ff05007812 */ /* 0x000fe200078ec0ff */
[----:B------:R3:W-:Y:S01]  /*14050*/  MUFU.EX2 R26, R2 ;  /* 0x00000002001a7308 */ /* 0x0007e20000000800 */
[----:B------:R-:W-:-:S02]  /*14060*/  FSETP.NEU.FTZ.AND P1, PT, R134, -INF , PT ;  /* 0xff8000008600780b */ /* 0x000fc40003f3d000 */
[----:B------:R-:W-:Y:S01]  /*14070*/  PRMT R21, R0, 0x5410, R3 ;  /* 0x0000541000157816 */ /* 0x000fe20000000003 */
[--C-:B------:R-:W-:Y:S01]  /*14080*/  FFMA.FTZ R0, R132, UR4, -R20.reuse ;  /* 0x0000000484007c23 */ /* 0x100fe20008010814 */
[----:B-1----:R-:W-:Y:S01]  /*14090*/  FMNMX.FTZ R136, R136, R10, !PT ;  /* 0x0000000a88887209 */ /* 0x002fe20007810000 */
[----:B------:R-:W-:Y:S01]  /*140a0*/  FFMA.FTZ R3, R31, UR4, -R20 ;  /* 0x000000041f037c23 */ /* 0x000fe20008010814 */
[----:B------:R-:W-:Y:S01]  /*140b0*/  FSEL R19, R19, RZ, P1 ;  /* 0x000000ff13137208 */ /* 0x000fe20000800000 */
[----:B------:R1:W5:Y:S01]  /*140c0*/  MUFU.EX2 R27, R0 ;  /* 0x00000000001b7308 */ /* 0x0003620000000800 */
[----:B----4-:R-:W-:Y:S01]  /*140d0*/  FMNMX.FTZ R137, R137, R9, !PT ;  /* 0x0000000989897209 */ /* 0x010fe20007810000 */
[C---:B------:R-:W-:Y:S01]  /*140e0*/  FMUL.FTZ R13, R136.reuse, UR4 ;  /* 0x00000004880d7c20 */ /* 0x040fe20008410000 */
[----:B------:R-:W-:Y:S01]  /*140f0*/  FSETP.NEU.FTZ.AND P0, PT, R136, -INF , PT ;  /* 0xff8000008800780b */ /* 0x000fe20003f1d000 */
[----:B------:R4:W-:Y:S01]  /*14100*/  MUFU.EX2 R183, R3 ;  /* 0x0000000300b77308 */ /* 0x0009e20000000800 */
[----:B------:R-:W-:Y:S01]  /*14110*/  PRMT R17, R4, 0x5410, R6 ;  /* 0x0000541004117816 */ /* 0x000fe20000000006 */
[----:B------:R-:W-:Y:S01]  /*14120*/  FMUL.FTZ R14, R137, UR4 ;  /* 0x00000004890e7c20 */ /* 0x000fe20008410000 */
[----:B---3--:R-:W-:-:S02]  /*14130*/  FSEL R2, R134, RZ, P1 ;  /* 0x000000ff86027208 */ /* 0x008fc40000800000 */
[----:B------:R-:W-:Y:S02]  /*14140*/  FSEL R4, R136, RZ, P0 ;  /* 0x000000ff88047208 */ /* 0x000fe40000000000 */
[----:B------:R-:W-:Y:S01]  /*14150*/  FSEL R13, R13, RZ, P0 ;  /* 0x000000ff0d0d7208 */ /* 0x000fe20000000000 */
[----:B------:R-:W-:Y:S01]  /*14160*/  FADD.FTZ R9, R215, -R2 ;  /* 0x80000002d7097221 */ /* 0x000fe20000010000 */
[----:B------:R-:W-:Y:S01]  /*14170*/  FFMA.FTZ R2, R188, UR4, -R19 ;  /* 0x00000004bc027c23 */ /* 0x000fe20008010813 */
[----:B-1----:R-:W-:Y:S01]  /*14180*/  FFMA.FTZ R0, R32, UR4, -R20 ;  /* 0x0000000420007c23 */ /* 0x002fe20008010814 */
[----:B------:R-:W-:Y:S01]  /*14190*/  FSETP.NEU.FTZ.AND P1, PT, R137, -INF , PT ;  /* 0xff8000008900780b */ /* 0x000fe20003f3d000 */
[----:B------:R-:W-:Y:S01]  /*141a0*/  FADD.FTZ R15, R209, -R4 ;  /* 0x80000004d10f7221 */ /* 0x000fe20000010000 */
[----:B------:R1:W-:Y:S01]  /*141b0*/  MUFU.EX2 R250, R2 ;  /* 0x0000000200fa7308 */ /* 0x0003e20000000800 */
[----:B--2---:R-:W-:Y:S01]  /*141c0*/  LOP3.LUT R12, R12, 0xff, RZ, 0xc0, !PT ;  /* 0x000000ff0c0c7812 */ /* 0x004fe200078ec0ff */
[----:B------:R-:W-:Y:S01]  /*141d0*/  FFMA.FTZ R4, R138, UR4, -R13 ;  /* 0x000000048a047c23 */ /* 0x000fe2000801080d */
[----:B------:R-:W-:Y:S01]  /*141e0*/  FSEL R14, R14, RZ, P1 ;  /* 0x000000ff0e0e7208 */ /* 0x000fe20000800000 */
[----:B------:R2:W-:Y:S01]  /*141f0*/  MUFU.EX2 R186, R0 ;  /* 0x0000000000ba7308 */ /* 0x0005e20000000800 */
[----:B------:R-:W-:Y:S01]  /*14200*/  LEA R12, R12, R12, 0x10 ;  /* 0x0000000c0c0c7211 */ /* 0x000fe200078e80ff */
[----:B------:R-:W-:Y:S01]  /*14210*/  FMUL.FTZ R9, R9, UR4 ;  /* 0x0000000409097c20 */ /* 0x000fe20008410000 */
[----:B----4-:R-:W-:Y:S01]  /*14220*/  FSEL R3, R137, RZ, P1 ;  /* 0x000000ff89037208 */ /* 0x010fe20000800000 */
[----:B------:R3:W-:Y:S01]  /*14230*/  MUFU.EX2 R242, R4 ;  /* 0x0000000400f27308 */ /* 0x0007e20000000800 */
[----:B-----5:R-:W-:Y:S01]  /*14240*/  MOV R138, R27 ;  /* 0x0000001b008a7202 */ /* 0x020fe20000000f00 */
[--C-:B------:R-:W-:Y:S01]  /*14250*/  FFMA.FTZ R6, R176, UR4, -R14.reuse ;  /* 0x00000004b0067c23 */ /* 0x100fe2000801080e */
[----:B------:R-:W-:Y:S01]  /*14260*/  HSET2.LE.AND R10, R18, R12, PT ;  /* 0x0000000c120a7233 */ /* 0x000fe20003803000 */
[----:B------:R-:W-:Y:S01]  /*14270*/  FADD.FTZ R7, R213, -R3 ;  /* 0x80000003d5077221 */ /* 0x000fe20000010000 */
[----:B------:R-:W-:Y:S01]  /*14280*/  FSEL R5, R135, RZ, P3 ;  /* 0x000000ff87057208 */ /* 0x000fe20001800000 */
[--C-:B-1----:R-:W-:Y:S01]  /*14290*/  FFMA.FTZ R2, R34, UR4, -R19.reuse ;  /* 0x0000000422027c23 */ /* 0x102fe20008010813 */
[----:B------:R-:W-:Y:S01]  /*142a0*/  FFMA.FTZ R3, R140, UR4, -R14 ;  /* 0x000000048c037c23 */ /* 0x000fe2000801080e */
[----:B------:R-:W-:Y:S01]  /*142b0*/  MUFU.EX2 R209, R6 ;  /* 0x0000000600d17308 */ /* 0x000fe20000000800 */
[----:B------:R-:W-:Y:S01]  /*142c0*/  FMUL.FTZ R15, R15, UR4 ;  /* 0x000000040f0f7c20 */ /* 0x000fe20008410000 */
[----:B--2---:R-:W-:Y:S01]  /*142d0*/  FFMA.FTZ R0, R133, UR4, -R19 ;  /* 0x0000000485007c23 */ /* 0x004fe20008010813 */
[----:B------:R-:W-:Y:S01]  /*142e0*/  LEA R133, R241, UR5, 0x1 ;  /* 0x00000005f1857c11 */ /* 0x000fe2000f8e08ff */
[----:B------:R1:W-:Y:S01]  /*142f0*/  MUFU.EX2 R184, R2 ;  /* 0x0000000200b87308 */ /* 0x0003e20000000800 */
[----:B------:R-:W-:Y:S01]  /*14300*/  FADD.FTZ R8, R216, -R5 ;  /* 0x80000005d8087221 */ /* 0x000fe20000010000 */
[----:B---3--:R-:W-:Y:S01]  /*14310*/  LOP3.LUT R4, R24, 0xff00ff, RZ, 0xc0, !PT ;  /* 0x00ff00ff18047812 */ /* 0x008fe200078ec0ff */
[----:B------:R-:W-:Y:S01]  /*14320*/  FFMA.FTZ R5, R141, UR4, -R13 ;  /* 0x000000048d057c23 */ /* 0x000fe2000801080d */
[----:B------:R2:W-:Y:S01]  /*14330*/  MUFU.EX2 R251, R0 ;  /* 0x0000000000fb7308 */ /* 0x0005e20000000800 */
[----:B------:R-:W-:Y:S01]  /*14340*/  FMUL.FTZ R8, R8, UR4 ;  /* 0x0000000408087c20 */ /* 0x000fe20008410000 */
[----:B------:R-:W-:Y:S01]  /*14350*/  FMUL.FTZ R7, R7, UR4 ;  /* 0x0000000407077c20 */ /* 0x000fe20008410000 */
[----:B------:R-:W-:Y:S01]  /*14360*/  MOV R181, R247 ;  /* 0x000000f700b57202 */ /* 0x000fe20000000f00 */
[----:B------:R3:W-:Y:S01]  /*14370*/  MUFU.EX2 R215, R3 ;  /* 0x0000000300d77308 */ /* 0x0007e20000000800 */
[----:B------:R-:W-:-:S02]  /*14380*/  MOV R182, R246 ;  /* 0x000000f600b67202 */ /* 0x000fc40000000f00 */
[----:B------:R-:W-:Y:S01]  /*14390*/  MOV R185, R245 ;  /* 0x000000f500b97202 */ /* 0x000fe20000000f00 */
[----:B------:R-:W4:Y:S01]  /*143a0*/  MUFU.EX2 R18, R8 ;  /* 0x0000000800127308 */ /* 0x000f220000000800 */
[----:B------:R-:W-:Y:S01]  /*143b0*/  MOV R187, R244 ;  /* 0x000000f400bb7202 */ /* 0x000fe20000000f00 */
[----:B-1----:R-:W-:Y:S02]  /*143c0*/  FFMA.FTZ R2, R35, UR4, -R13 ;  /* 0x0000000423027c23 */ /* 0x002fe4000801080d */
[----:B------:R-:W-:Y:S01]  /*143d0*/  MUFU.EX2 R241, R5 ;  /* 0x0000000500f17308 */ /* 0x000fe20000000800 */
[----:B--2---:R-:W-:-:S03]  /*143e0*/  FFMA.FTZ R0, R33, UR4, -R19 ;  /* 0x0000000421007c23 */ /* 0x004fc60008010813 */
[----:B------:R1:W-:Y:S01]  /*143f0*/  MUFU.EX2 R243, R2 ;  /* 0x0000000200f37308 */ /* 0x0003e20000000800 */
[----:B---3--:R-:W-:-:S03]  /*14400*/  HSET2.LE.AND R3, R11, R12, PT ;  /* 0x0000000c0b037233 */ /* 0x008fc60003803000 */
        /* <DEDUP_REMOVED lines=10> */
[----:B------:R-:W-:Y:S01]  /*144b0*/  MOV R139, R26 ;  /* 0x0000001a008b7202 */ /* 0x000fe20000000f00 */
[----:B------:R-:W-:Y:S01]  /*144c0*/  FMUL.FTZ R52, R52, R18 ;  /* 0x0000001234347220 */ /* 0x000fe20000410000 */
[----:B------:R-:W1:Y:S01]  /*144d0*/  LDSM.16.MT88.4 R24, [R133+0xa000] ;  /* 0x00a000008518783b */ /* 0x000e620000004200 */
[----:B--2---:R-:W-:Y:S01]  /*144e0*/  F2FP.F16.F32.PACK_AB R0, R183, R186 ;  /* 0x000000bab700723e */ /* 0x004fe200000000ff */
[----:B------:R3:W-:Y:S01]  /*144f0*/  MUFU.EX2 R213, R2 ;  /* 0x0000000200d57308 */ /* 0x0007e20000000800 */
[----:B------:R-:W-:Y:S01]  /*14500*/  F2FP.F16.F32.PACK_AB R6, R139, R138 ;  /* 0x0000008a8b06723e */ /* 0x000fe200000000ff */
[----:B------:R-:W-:Y:S01]  /*14510*/  FMUL.FTZ R53, R53, R18 ;  /* 0x0000001235357220 */ /* 0x000fe20000410000 */
[----:B------:R-:W-:Y:S01]  /*14520*/  LOP3.LUT R10, R0, R10, RZ, 0xc0, !PT ;  /* 0x0000000a000a7212 */ /* 0x000fe200078ec0ff */
[-C--:B------:R-:W-:Y:S01]  /*14530*/  FMUL.FTZ R36, R36, R18.reuse ;  /* 0x0000001224247220 */ /* 0x080fe20000410000 */
[--C-:B------:R-:W-:Y:S01]  /*14540*/  HSET2.LE.AND R0, R4, R12.reuse, PT ;  /* 0x0000000c04007233 */ /* 0x100fe20003803000 */
[----:B------:R-:W-:Y:S01]  /*14550*/  FFMA.FTZ R4, R142, UR4, -R13 ;  /* 0x000000048e047c23 */ /* 0x000fe2000801080d */
[-C--:B------:R-:W-:Y:S01]  /*14560*/  FMUL.FTZ R37, R37, R18.reuse ;  /* 0x0000001225257220 */ /* 0x080fe20000410000 */
[-C--:B------:R-:W-:Y:S01]  /*14570*/  FMUL.FTZ R48, R48, R18.reuse ;  /* 0x0000001230307220 */ /* 0x080fe20000410000 */
[-C--:B------:R-:W-:Y:S01]  /*14580*/  FMUL.FTZ R49, R49, R18.reuse ;  /* 0x0000001231317220 */ /* 0x080fe20000410000 */
[----:B------:R2:W-:Y:S01]  /*14590*/  MUFU.EX2 R216, R4 ;  /* 0x0000000400d87308 */ /* 0x0005e20000000800 */
[-C--:B------:R-:W-:Y:S01]  /*145a0*/  FMUL.FTZ R64, R64, R18.reuse ;  /* 0x0000001240407220 */ /* 0x080fe20000410000 */
[-C--:B------:R-:W-:Y:S01]  /*145b0*/  FMUL.FTZ R65, R65, R18.reuse ;  /* 0x0000001241417220 */ /* 0x080fe20000410000 */
[----:B------:R-:W-:Y:S01]  /*145c0*/  FMUL.FTZ R112, R112, R18 ;  /* 0x0000001270707220 */ /* 0x000fe20000410000 */
[----:B---3--:R-:W-:Y:S01]  /*145d0*/  F2FP.F16.F32.PACK_AB R2, R180, R184 ;  /* 0x000000b8b402723e */ /* 0x008fe200000000ff */
[-C--:B------:R-:W-:Y:S01]  /*145e0*/  FMUL.FTZ R113, R113, R18.reuse ;  /* 0x0000001271717220 */ /* 0x080fe20000410000 */
[-C--:B------:R-:W-:Y:S01]  /*145f0*/  FMUL.FTZ R68, R68, R18.reuse ;  /* 0x0000001244447220 */ /* 0x080fe20000410000 */
[----:B------:R-:W-:Y:S01]  /*14600*/  FMUL.FTZ R69, R69, R18 ;  /* 0x0000001245457220 */ /* 0x000fe20000410000 */
[----:B------:R-:W-:Y:S01]  /*14610*/  LOP3.LUT R11, R2, R0, RZ, 0xc0, !PT ;  /* 0x00000000020b7212 */ /* 0x000fe200078ec0ff */
[----:B------:R-:W-:Y:S01]  /*14620*/  FFMA.FTZ R2, R143, UR4, -R14 ;  /* 0x000000048f027c23 */ /* 0x000fe2000801080e */
[--C-:B------:R-:W-:Y:S01]  /*14630*/  HSET2.LE.AND R0, R17, R12.reuse, PT ;  /* 0x0000000c11007233 */ /* 0x100fe20003803000 */
[-C--:B------:R-:W-:Y:S01]  /*14640*/  FMUL.FTZ R80, R80, R18.reuse ;  /* 0x0000001250507220 */ /* 0x080fe20000410000 */
[----:B------:R-:W3:Y:S01]  /*14650*/  MUFU.EX2 R17, R9 ;  /* 0x0000000900117308 */ /* 0x000ee20000000800 */
[----:B------:R-:W-:Y:S01]  /*14660*/  FMUL.FTZ R81, R81, R18 ;  /* 0x0000001251517220 */ /* 0x000fe20000410000 */
[----:B--2---:R-:W-:Y:S01]  /*14670*/  F2FP.F16.F32.PACK_AB R4, R243, R242 ;  /* 0x000000f2f304723e */ /* 0x004fe200000000ff */
[-C--:B------:R-:W-:Y:S01]  /*14680*/  FMUL.FTZ R84, R84, R18.reuse ;  /* 0x0000001254547220 */ /* 0x080fe20000410000 */
[----:B------:R2:W-:Y:S01]  /*14690*/  MUFU.EX2 R188, R2 ;  /* 0x0000000200bc7308 */ /* 0x0005e20000000800 */
[-C--:B------:R-:W-:Y:S01]  /*146a0*/  FMUL.FTZ R85, R85, R18.reuse ;  /* 0x0000001255557220 */ /* 0x080fe20000410000 */
[----:B------:R-:W-:Y:S01]  /*146b0*/  LOP3.LUT R4, R4, R3, RZ, 0xc0, !PT ;  /* 0x0000000304047212 */ /* 0x000fe200078ec0ff */
[-C--:B------:R-:W-:Y:S01]  /*146c0*/  FMUL.FTZ R96, R96, R18.reuse ;  /* 0x0000001260607220 */ /* 0x080fe20000410000 */
[--C-:B------:R-:W-:Y:S01]  /*146d0*/  HSET2.LE.AND R3, R16, R12.reuse, PT ;  /* 0x0000000c10037233 */ /* 0x100fe20003803000 */
[-C--:B------:R-:W-:Y:S01]  /*146e0*/  FMUL.FTZ R97, R97, R18.reuse ;  /* 0x0000001261617220 */ /* 0x080fe20000410000 */
[----:B------:R-:W4:Y:S01]  /*146f0*/  MUFU.EX2 R16, R15 ;  /* 0x0000000f00107308 */ /* 0x000f220000000800 */
[-C--:B------:R-:W-:Y:S01]  /*14700*/  FMUL.FTZ R100, R100, R18.reuse ;  /* 0x0000001264647220 */ /* 0x080fe20000410000 */
[----:B------:R-:W-:Y:S01]  /*14710*/  FMUL.FTZ R101, R101, R18 ;  /* 0x0000001265657220 */ /* 0x000fe20000410000 */
[----:B------:R-:W-:Y:S01]  /*14720*/  LOP3.LUT R8, R6, R3, RZ, 0xc0, !PT ;  /* 0x0000000306087212 */ /* 0x000fe200078ec0ff */
[-C--:B---3--:R-:W-:Y:S01]  /*14730*/  FMUL.FTZ R146, R146, R17.reuse ;  /* 0x0000001192927220 */ /* 0x088fe20000410000 */
[----:B------:R-:W-:Y:S01]  /*14740*/  LOP3.LUT R3, R23, 0xff00ff, RZ, 0xc0, !PT ;  /* 0x00ff00ff17037812 */ /* 0x000fe200078ec0ff */
[----:B------:R-:W-:Y:S01]  /*14750*/  FMUL.FTZ R147, R147, R17 ;  /* 0x0000001193937220 */ /* 0x000fe20000410000 */
[----:B------:R-:W-:Y:S01]  /*14760*/  SEL R23, R212, 0xffffffe0, !P4 ;  /* 0xffffffe0d4177807 */ /* 0x000fe20006000000 */
[----:B------:R-:W3:Y:S01]  /*14770*/  MUFU.EX2 R15, R7 ;  /* 0x00000007000f7308 */ /* 0x000ee20000000800 */
[----:B--2---:R-:W-:Y:S01]  /*14780*/  F2FP.F16.F32.PACK_AB R2, R213, R215 ;  /* 0x000000d7d502723e */ /* 0x004fe200000000ff */
[-C--:B------:R-:W-:Y:S01]  /*14790*/  FMUL.FTZ R158, R158, R17.reuse ;  /* 0x000000119e9e7220 */ /* 0x080fe20000410000 */
[--C-:B------:R-:W-:Y:S01]  /*147a0*/  HSET2.LE.AND R3, R3, R12.reuse, PT ;  /* 0x0000000c03037233 */ /* 0x100fe20003803000 */
[----:B------:R-:W-:Y:S01]  /*147b0*/  IMAD.IADD R132, R133, 0x1, R23 ;  /* 0x0000000185847824 */ /* 0x000fe200078e0217 */
[----:B------:R-:W-:Y:S01]  /*147c0*/  LOP3.LUT R5, R2, R0, RZ, 0xc0, !PT ;  /* 0x0000000002057212 */ /* 0x000fe200078ec0ff */
[-C--:B------:R-:W-:Y:S01]  /*147d0*/  FMUL.FTZ R159, R159, R17.reuse ;  /* 0x000000119f9f7220 */ /* 0x080fe20000410000 */
[--C-:B------:R-:W-:Y:S01]  /*147e0*/  HSET2.LE.AND R0, R21, R12.reuse, PT ;  /* 0x0000000c15007233 */ /* 0x100fe20003803000 */
[-C--:B------:R-:W-:Y:S01]  /*147f0*/  FMUL.FTZ R162, R162, R17.reuse ;  /* 0x00000011a2a27220 */ /* 0x080fe20000410000 */
[----:B------:R-:W-:Y:S01]  /*14800*/  F2FP.F16.F32.PACK_AB R2, R251, R250 ;  /* 0x000000fafb02723e */ /* 0x000fe200000000ff */
[----:B------:R-:W2:Y:S01]  /*14810*/  LDSM.16.MT88.4 R32, [R132+0xa000] ;  /* 0x00a000008420783b */ /* 0x000ea20000004200 */
[----:B------:R-:W-:Y:S01]  /*14820*/  IADD3 R21, PT, PT, R133, 0xa040, RZ ;  /* 0x0000a04085157810 */ /* 0x000fe20007ffe0ff */
[----:B------:R-:W-:Y:S01]  /*14830*/  FMUL.FTZ R163, R163, R17 ;  /* 0x00000011a3a37220 */ /* 0x000fe20000410000 */
[----:B------:R-:W-:Y:S01]  /*14840*/  LOP3.LUT R9, R2, R0, RZ, 0xc0, !PT ;  /* 0x0000000002097212 */ /* 0x000fe200078ec0ff */
[-C--:B----4-:R-:W-:Y:S01]  /*14850*/  FMUL.FTZ R164, R164, R16.reuse ;  /* 0x00000010a4a47220 */ /* 0x090fe20000410000 */
[----:B------:R-:W-:Y:S01]  /*14860*/  HSET2.LE.AND R0, R22, R12, PT ;  /* 0x0000000c16007233 */ /* 0x000fe20003803000 */
[----:B------:R-:W-:Y:S01]  /*14870*/  FMUL.FTZ R165, R165, R16 ;  /* 0x00000010a5a57220 */ /* 0x000fe20000410000 */
[----:B------:R-:W-:Y:S01]  /*14880*/  F2FP.F16.F32.PACK_AB R2, R241, R216 ;  /* 0x000000d8f102723e */ /* 0x000fe200000000ff */
[----:B---3--:R-:W-:Y:S01]  /*14890*/  FMUL.FTZ R166, R166, R15 ;  /* 0x0000000fa6a67220 */ /* 0x008fe20000410000 */
[----:B------:R-:W-:Y:S01]  /*148a0*/  F2FP.F16.F32.PACK_AB R7, R188, R209 ;  /* 0x000000d1bc07723e */ /* 0x000fe200000000ff */
[C---:B-1----:R-:W-:Y:S01]  /*148b0*/  HMMA.16816.F32 R28, R8.reuse, R24, R144 ;  /* 0x00000018081c723c */ /* 0x042fe20000001890 */
[----:B------:R-:W-:Y:S01]  /*148c0*/  LOP3.LUT R6, R2, R0, RZ, 0xc0, !PT ;  /* 0x0000000002067212 */ /* 0x000fe200078ec0ff */
[----:B------:R-:W-:Y:S01]  /*148d0*/  FMUL.FTZ R167, R167, R15 ;  /* 0x0000000fa7a77220 */ /* 0x000fe20000410000 */
[----:B------:R-:W-:Y:S01]  /*148e0*/  LOP3.LUT R7, R7, R3, RZ, 0xc0, !PT ;  /* 0x0000000307077212 */ /* 0x000fe200078ec0ff */
[-C--:B------:R-:W-:Y:S01]  /*148f0*/  FMUL.FTZ R40, R40, R16.reuse ;  /* 0x0000001028287220 */ /* 0x080fe20000410000 */
[----:B------:R-:W-:Y:S01]  /*14900*/  IADD3 R0, PT, PT, R133, 0xa000, RZ ;  /* 0x0000a00085007810 */ /* 0x000fe20007ffe0ff */
[-C--:B------:R-:W-:Y:S01]  /*14910*/  FMUL.FTZ R41, R41, R16.reuse ;  /* 0x0000001029297220 */ /* 0x080fe20000410000 */
[-C--:B------:R-:W-:Y:S01]  /*14920*/  FMUL.FTZ R42, R42, R15.reuse ;  /* 0x0000000f2a2a7220 */ /* 0x080fe20000410000 */
[-C--:B------:R-:W-:Y:S01]  /*14930*/  FMUL.FTZ R43, R43, R15.reuse ;  /* 0x0000000f2b2b7220 */ /* 0x080fe20000410000 */
[----:B------:R-:W-:Y:S01]  /*14940*/  @P2 IADD3 R21, PT, PT, R0, -0x40, RZ ;  /* 0xffffffc000152810 */ /* 0x000fe20007ffe0ff */
[-C--:B------:R-:W-:Y:S01]  /*14950*/  FMUL.FTZ R148, R148, R16.reuse ;  /* 0x0000001094947220 */ /* 0x080fe20000410000 */
[-C--:B------:R-:W-:Y:S01]  /*14960*/  FMUL.FTZ R149, R149, R16.reuse ;  /* 0x0000001095957220 */ /* 0x080fe20000410000 */
[-C--:B------:R-:W-:Y:S01]  /*14970*/  FMUL.FTZ R150, R150, R15.reuse ;  /* 0x0000000f96967220 */ /* 0x080fe20000410000 */
[-C--:B------:R-:W-:Y:S01]  /*14980*/  FMUL.FTZ R151, R151, R15.reuse ;  /* 0x0000000f97977220 */ /* 0x080fe20000410000 */
[----:B------:R-:W1:Y:S01]  /*14990*/  LDSM.16.MT88.4 R140, [R21] ;  /* 0x00000000158c783b */ /* 0x000e620000004200 */
        /* <DEDUP_REMOVED lines=20> */
[-C--:B--2---:R-:W-:Y:S01]  /*14ae0*/  HMMA.16816.F32 R244, R8, R32.reuse, R160 ;  /* 0x0000002008f4723c */ /* 0x084fe200000018a0 */
[-C--:B------:R-:W-:Y:S01]  /*14af0*/  FMUL.FTZ R127, R127, R15.reuse ;  /* 0x0000000f7f7f7220 */ /* 0x080fe20000410000 */
[-C--:B------:R-:W-:Y:S01]  /*14b00*/  FMUL.FTZ R168, R168, R16.reuse ;  /* 0x00000010a8a87220 */ /* 0x080fe20000410000 */
[-C--:B------:R-:W-:Y:S01]  /*14b10*/  FMUL.FTZ R169, R169, R16.reuse ;  /* 0x00000010a9a97220 */ /* 0x080fe20000410000 */
[-C--:B------:R-:W-:Y:S01]  /*14b20*/  FMUL.FTZ R170, R170, R15.reuse ;  /* 0x0000000faaaa7220 */ /* 0x080fe20000410000 */
[----:B------:R-:W-:Y:S01]  /*14b30*/  FMUL.FTZ R171, R171, R15 ;  /* 0x0000000fabab7220 */ /* 0x000fe20000410000 */
[-C--:B------:R-:W-:Y:S01]  /*14b40*/  FMUL.FTZ R60, R60, R16.reuse ;  /* 0x000000103c3c7220 */ /* 0x080fe20000410000 */
[-C--:B------:R-:W-:Y:S01]  /*14b50*/  FMUL.FTZ R61, R61, R16.reuse ;  /* 0x000000103d3d7220 */ /* 0x080fe20000410000 */
[C---:B------:R-:W-:Y:S01]  /*14b60*/  HMMA.16816.F32 R164, R4.reuse, R32, R164 ;  /* 0x0000002004a4723c */ /* 0x040fe200000018a4 */
[----:B------:R-:W-:Y:S01]  /*14b70*/  IADD3 R32, PT, PT, R23, R21, RZ ;  /* 0x0000001517207210 */ /* 0x000fe20007ffe0ff */
[----:B------:R-:W-:Y:S01]  /*14b80*/  FMUL.FTZ R72, R72, R16 ;  /* 0x0000001048487220 */ /* 0x000fe20000410000 */
[----:B------:R-:W-:Y:S01]  /*14b90*/  MOV R159, R29 ;  /* 0x0000001d009f7202 */ /* 0x000fe20000000f00 */
[----:B------:R-:W-:Y:S01]  /*14ba0*/  IMAD.MOV.U32 R158, RZ, RZ, R30 ;  /* 0x000000ffff9e7224 */ /* 0x000fe200078e001e */
[----:B------:R-:W-:Y:S01]  /*14bb0*/  MOV R157, R31 ;  /* 0x0000001f009d7202 */ /* 0x000fe20000000f00 */
[-C--:B------:R-:W-:Y:S01]  /*14bc0*/  FMUL.FTZ R62, R62, R15.reuse ;  /* 0x0000000f3e3e7220 */ /* 0x080fe20000410000 */
[----:B------:R-:W-:Y:S01]  /*14bd0*/  MOV R156, R28 ;  /* 0x0000001c009c7202 */ /* 0x000fe20000000f00 */
[C---:B------:R-:W-:Y:S01]  /*14be0*/  HMMA.16816.F32 R148, R4.reuse, R24, R148 ;  /* 0x000000180494723c */ /* 0x040fe20000001894 */
[----:B------:R-:W2:Y:S01]  /*14bf0*/  LDSM.16.MT88.4 R28, [R32] ;  /* 0x00000000201c783b */ /* 0x000ea20000004200 */
        /* <DEDUP_REMOVED lines=22> */
[C---:B------:R-:W-:Y:S01]  /*14d60*/  HMMA.16816.F32 R196, R4.reuse, R142, R44 ;  /* 0x0000008e04c4723c */ /* 0x040fe2000000182c */
[----:B------:R-:W4:Y:S01]  /*14d70*/  LDSM.16.MT88.4 R44, [R132+0xb000] ;  /* 0x00b00000842c783b */ /* 0x000f220000004200 */
        /* <DEDUP_REMOVED lines=12> */
[----:B------:R-:W-:Y:S01]  /*14e40*/  MOV R33, R22 ;  /* 0x0000001600217202 */ /* 0x000fe20000000f00 */
        /* <DEDUP_REMOVED lines=8> */
[C---:B--2---:R-:W-:Y:S01]  /*14ed0*/  HMMA.16816.F32 R160, R4.reuse, R28, R56 ;  /* 0x0000001c04a0723c */ /* 0x044fe20000001838 */
[----:B------:R-:W2:Y:S01]  /*14ee0*/  LDSM.16.MT88.4 R56, [R21+0x1000] ;  /* 0x001000001538783b */ /* 0x000ea20000004200 */
[-C--:B------:R-:W-:Y:S01]  /*14ef0*/  FMUL.FTZ R51, R51, R17.reuse ;  /* 0x0000001133337220 */ /* 0x080fe20000410000 */
[-C--:B------:R-:W-:Y:S01]  /*14f00*/  FMUL.FTZ R66, R66, R17.reuse ;  /* 0x0000001142427220 */ /* 0x080fe20000410000 */
[-C--:B------:R-:W-:Y:S01]  /*14f10*/  FMUL.FTZ R67, R67, R17.reuse ;  /* 0x0000001143437220 */ /* 0x080fe20000410000 */
[-C--:B------:R-:W-:Y:S01]  /*14f20*/  FMUL.FTZ R114, R114, R17.reuse ;  /* 0x0000001172727220 */ /* 0x080fe20000410000 */
[-C--:B------:R-:W-:Y:S01]  /*14f30*/  FMUL.FTZ R115, R115, R17.reuse ;  /* 0x0000001173737220 */ /* 0x080fe20000410000 */
[----:B------:R-:W-:Y:S01]  /*14f40*/  FMUL.FTZ R70, R70, R17 ;  /* 0x0000001146467220 */ /* 0x000fe20000410000 */
[----:B-1----:R-:W-:Y:S01]  /*14f50*/  HMMA.16816.F32 R144, R4, R42, R124 ;  /* 0x0000002a0490723c */ /* 0x002fe2000000187c */
[----:B------:R-:W-:Y:S01]  /*14f60*/  IMAD.MOV.U32 R126, RZ, RZ, R3 ;  /* 0x000000ffff7e7224 */ /* 0x000fe200078e0003 */
[----:B------:R-:W-:Y:S01]  /*14f70*/  MOV R125, R2 ;  /* 0x00000002007d7202 */ /* 0x000fe20000000f00 */
[----:B------:R-:W-:Y:S01]  /*14f80*/  IMAD.WIDE.U32 R2, R179, -0x2daee0ad, RZ ;  /* 0xd2511f53b3027825 */ /* 0x000fe200078e00ff */
[----:B------:R-:W-:-:S03]  /*14f90*/  MOV R124, R187 ;  /* 0x000000bb007c7202 */ /* 0x000fc60000000f00 */
[-C--:B------:R-:W-:Y:S01]  /*14fa0*/  FMUL.FTZ R71, R71, R17.reuse ;  /* 0x0000001147477220 */ /* 0x080fe20000410000 */
[-C--:B------:R-:W-:Y:S01]  /*14fb0*/  FMUL.FTZ R82, R82, R17.reuse ;  /* 0x0000001152527220 */ /* 0x080fe20000410000 */
[----:B------:R-:W-:Y:S01]  /*14fc0*/  IMAD.MOV.U32 R127, RZ, RZ, R180 ;  /* 0x000000ffff7f7224 */ /* 0x000fe200078e00b4 */
[----:B------:R-:W-:Y:S01]  /*14fd0*/  MOV R0, R2 ;  /* 0x0000000200007202 */ /* 0x000fe20000000f00 */
[C---:B------:R-:W-:Y:S01]  /*14fe0*/  HMMA.16816.F32 R60, R4.reuse, R30, R60 ;  /* 0x0000001e043c723c */ /* 0x040fe2000000183c */
[-C--:B------:R-:W-:Y:S01]  /*14ff0*/  FMUL.FTZ R83, R83, R17.reuse ;  /* 0x0000001153537220 */ /* 0x080fe20000410000 */
[----:B------:R-:W-:Y:S01]  /*15000*/  FMUL.FTZ R86, R86, R17 ;  /* 0x0000001156567220 */ /* 0x000fe20000410000 */
[----:B------:R-:W-:Y:S01]  /*15010*/  MOV R179, R127 ;  /* 0x0000007f00b37202 */ /* 0x000fe20000000f00 */
[----:B------:R-:W-:Y:S01]  /*15020*/  FMUL.FTZ R87, R87, R17 ;  /* 0x0000001157577220 */ /* 0x000fe20000410000 */
[----:B------:R-:W-:Y:S01]  /*15030*/  MOV R127, R23 ;  /* 0x00000017007f7202 */ /* 0x000fe20000000f00 */
[-C--:B------:R-:W-:Y:S01]  /*15040*/  FMUL.FTZ R98, R98, R17.reuse ;  /* 0x0000001162627220 */ /* 0x080fe20000410000 */
[-C--:B------:R-:W-:Y:S01]  /*15050*/  FMUL.FTZ R99, R99, R17.reuse ;  /* 0x0000001163637220 */ /* 0x080fe20000410000 */
[C---:B---3--:R-:W-:Y:S01]  /*15060*/  HMMA.16816.F32 R72, R4.reuse, R24, R72 ;  /* 0x000000180448723c */ /* 0x048fe20000001848 */
        /* <DEDUP_REMOVED lines=8> */
[----:B------:R-:W-:Y:S01]  /*150f0*/  FMUL.FTZ R129, R129, R18 ;  /* 0x0000001281817220 */ /* 0x000fe20000410000 */
[-C--:B------:R-:W-:Y:S01]  /*15100*/  FMUL.FTZ R130, R130, R17.reuse ;  /* 0x0000001182827220 */ /* 0x080fe20000410000 */
[----:B------:R-:W-:-:S05]  /*15110*/  FMUL.FTZ R131, R131, R17 ;  /* 0x0000001183837220 */ /* 0x000fca0000410000 */
[C---:B----4-:R-:W-:Y:S08]  /*15120*/  HMMA.16816.F32 R88, R4.reuse, R44, R88 ;  /* 0x0000002c0458723c */ /* 0x050ff00000001858 */
[C---:B------:R-:W-:Y:S08]  /*15130*/  HMMA.16816.F32 R92, R4.reuse, R46, R92 ;  /* 0x0000002e045c723c */ /* 0x040ff0000000185c */
[C---:B--2---:R-:W-:Y:S08]  /*15140*/  HMMA.16816.F32 R104, R4.reuse, R56, R104 ;  /* 0x000000380468723c */ /* 0x044ff00000001868 */
[C---:B------:R-:W-:Y:S08]  /*15150*/  HMMA.16816.F32 R108, R4.reuse, R58, R108 ;  /* 0x0000003a046c723c */ /* 0x040ff0000000186c */
[----:B------:R-:W-:Y:S01]  /*15160*/  HMMA.16816.F32 R120, R4, R40, R120 ;  /* 0x000000280478723c */ /* 0x000fe20000001878 */
[----:B------:R-:W-:-:S02]  /*15170*/  PRMT R6, R2, 0x7771, RZ ;  /* 0x0000777102067816 */ /* 0x000fc400000000ff */
[----:B------:R-:W-:Y:S02]  /*15180*/  PRMT R5, R2, 0x7773, RZ ;  /* 0x0000777302057816 */ /* 0x000fe400000000ff */
[----:B------:R-:W-:Y:S02]  /*15190*/  LOP3.LUT R4, R0, 0xff, RZ, 0xc0, !PT ;  /* 0x000000ff00047812 */ /* 0x000fe400078ec0ff */
[----:B------:R-:W-:Y:S01]  /*151a0*/  PRMT R2, R2, 0x7772, RZ ;  /* 0x0000777202027816 */ /* 0x000fe200000000ff */
[----:B------:R-:W-:Y:S01]  /*151b0*/  HMMA.16816.F32 R232, R8, R34, R172 ;  /* 0x0000002208e8723c */ /* 0x000fe200000018ac */
[----:B------:R-:W-:Y:S02]  /*151c0*/  LOP3.LUT R0, R178, UR6, R3, 0x96, !PT ;  /* 0x00000006b2007c12 */ /* 0x000fe4000f8e9603 */
[----:B------:R-:W-:Y:S02]  /*151d0*/  MOV R174, R184 ;  /* 0x000000b800ae7202 */ /* 0x000fe40000000f00 */
[----:B------:R-:W-:-:S02]  /*151e0*/  MOV R173, R22 ;  /* 0x0000001600ad7202 */ /* 0x000fc40000000f00 */
[----:B------:R-:W-:Y:S01]  /*151f0*/  MOV R175, R185 ;  /* 0x000000b900af7202 */ /* 0x000fe20000000f00 */
[C---:B------:R-:W-:Y:S01]  /*15200*/  HMMA.16816.F32 R200, R8.reuse, R140, R36 ;  /* 0x0000008c08c8723c */ /* 0x040fe20000001824 */
[----:B------:R-:W-:Y:S02]  /*15210*/  PRMT R23, R2, 0x5410, R5 ;  /* 0x0000541002177816 */ /* 0x000fe40000000005 */
[----:B------:R-:W-:Y:S01]  /*15220*/  PRMT R22, R4, 0x5410, R6 ;  /* 0x0000541004167816 */ /* 0x000fe20000000006 */
[----:B------:R-:W-:Y:S01]  /*15230*/  FFMA.FTZ R4, R224, UR4, -R13 ;  /* 0x00000004e0047c23 */ /* 0x000fe2000801080d */
[C---:B------:R-:W-:Y:S02]  /*15240*/  LOP3.LUT R2, R0.reuse, 0xffff, RZ, 0xc0, !PT ;  /* 0x0000ffff00027812 */ /* 0x040fe400078ec0ff */
[C---:B------:R-:W-:Y:S01]  /*15250*/  LOP3.LUT R6, R0.reuse, 0xff, RZ, 0xc0, !PT ;  /* 0x000000ff00067812 */ /* 0x040fe200078ec0ff */
[----:B------:R1:W-:Y:S01]  /*15260*/  MUFU.EX2 R178, R4 ;  /* 0x0000000400b27308 */ /* 0x0003e20000000800 */
[----:B------:R-:W-:Y:S01]  /*15270*/  PRMT R3, R0, 0x7632, R3 ;  /* 0x0000763200037816 */ /* 0x000fe20000000003 */
[C---:B------:R-:W-:Y:S01]  /*15280*/  HMMA.16816.F32 R192, R8.reuse, R142, R48 ;  /* 0x0000008e08c0723c */ /* 0x040fe20000001830 */
[----:B------:R-:W-:Y:S01]  /*15290*/  SHF.R.U32.HI R5, RZ, 0x18, R0 ;  /* 0x00000018ff057819 */ /* 0x000fe20000011600 */
[----:B------:R-:W-:Y:S01]  /*152a0*/  FFMA.FTZ R0, R191, UR4, -R13 ;  /* 0x00000004bf007c23 */ /* 0x000fe2000801080d */
[----:B------:R-:W-:Y:S01]  /*152b0*/  MOV R191, R174 ;  /* 0x000000ae00bf7202 */ /* 0x000fe20000000f00 */
[----:B------:R-:W2:Y:S01]  /*152c0*/  LDSM.16.MT88.4 R48, [R21+0x800] ;  /* 0x000800001530783b */ /* 0x000ea20000004200 */
[----:B------:R-:W-:Y:S01]  /*152d0*/  MOV R174, R175 ;  /* 0x000000af00ae7202 */ /* 0x000fe20000000f00 */
[----:B------:R-:W-:Y:S01]  /*152e0*/  IMAD.MOV.U32 R175, RZ, RZ, R124 ;  /* 0x000000ffffaf7224 */ /* 0x000fe200078e007c */
[----:B------:R-:W-:Y:S01]  /*152f0*/  MOV R124, R125 ;  /* 0x0000007d007c7202 */ /* 0x000fe20000000f00 */
[----:B------:R-:W-:Y:S01]  /*15300*/  HMMA.16816.F32 R68, R8, R24, R68 ;  /* 0x000000180844723c */ /* 0x000fe20000001844 */
[----:B------:R-:W-:-:S02]  /*15310*/  MOV R125, R126 ;  /* 0x0000007e007d7202 */ /* 0x000fc40000000f00 */
[----:B------:R-:W-:Y:S01]  /*15320*/  SHF.R.U32.HI R2, RZ, 0x8, R2 ;  /* 0x00000008ff027819 */ /* 0x000fe20000011602 */
[----:B-1----:R-:W-:Y:S01]  /*15330*/  FFMA.FTZ R4, R225, UR4, -R14 ;  /* 0x00000004e1047c23 */ /* 0x002fe2000801080e */
[----:B------:R-:W-:Y:S02]  /*15340*/  MOV R126, R33 ;  /* 0x00000021007e7202 */ /* 0x000fe40000000f00 */
[----:B------:R-:W-:Y:S01]  /*15350*/  MOV R33, R176 ;  /* 0x000000b000217202 */ /* 0x000fe20000000f00 */
[C---:B------:R-:W-:Y:S01]  /*15360*/  HMMA.16816.F32 R140, R8.reuse, R26, R80 ;  /* 0x0000001a088c723c */ /* 0x040fe20000001850 */
[----:B------:R1:W3:Y:S01]  /*15370*/  MUFU.EX2 R176, R0 ;  /* 0x0000000000b07308 */ /* 0x0002e20000000800 */
[----:B------:R-:W-:Y:S01]  /*15380*/  MOV R7, R186 ;  /* 0x000000ba00077202 */ /* 0x000fe20000000f00 */
[----:B------:R-:W-:Y:S01]  /*15390*/  LDSM.16.MT88.4 R80, [R133+0xb800] ;  /* 0x00b800008550783b */ /* 0x000fe20000004200 */
[----:B------:R-:W-:Y:S01]  /*153a0*/  PRMT R2, R6, 0x5410, R2 ;  /* 0x0000541006027816 */ /* 0x000fe20000000002 */
[----:B------:R-:W-:Y:S01]  /*153b0*/  FFMA.FTZ R6, R189, UR4, -R13 ;  /* 0x00000004bd067c23 */ /* 0x000fe2000801080d */
[----:B------:R-:W-:Y:S01]  /*153c0*/  LOP3.LUT R3, R3, 0xff, RZ, 0xc0, !PT ;  /* 0x000000ff03037812 */ /* 0x000fe200078ec0ff */
[----:B------:R-:W-:Y:S01]  /*153d0*/  LDSM.16.MT88.4 R24, [R32+0x1800] ;  /* 0x001800002018783b */ /* 0x000fe20000004200 */
[----:B------:R-:W-:Y:S01]  /*153e0*/  MOV R189, R127 ;  /* 0x0000007f00bd7202 */ /* 0x000fe20000000f00 */
[----:B------:R4:W-:Y:S01]  /*153f0*/  MUFU.EX2 R34, R6 ;  /* 0x0000000600227308 */ /* 0x0009e20000000800 */
[----:B------:R-:W-:Y:S01]  /*15400*/  MOV R127, R138 ;  /* 0x0000008a007f7202 */ /* 0x000fe20000000f00 */
[----:B------:R-:W-:Y:S01]  /*15410*/  HMMA.16816.F32 R184, R8, R28, R52 ;  /* 0x0000001c08b8723c */ /* 0x000fe20000001834 */
[----:B------:R-:W-:-:S02]  /*15420*/  MOV R225, R7 ;  /* 0x0000000700e17202 */ /* 0x000fc40000000f00 */
[----:B------:R-:W-:Y:S01]  /*15430*/  PRMT R7, R3, 0x5410, R5 ;  /* 0x0000541003077816 */ /* 0x000fe20000000005 */
[--C-:B-1----:R-:W-:Y:S01]  /*15440*/  FFMA.FTZ R0, R217, UR4, -R14.reuse ;  /* 0x00000004d9007c23 */ /* 0x102fe2000801080e */
[----:B------:R-:W-:Y:S01]  /*15450*/  MOV R217, R139 ;  /* 0x0000008b00d97202 */ /* 0x000fe20000000f00 */
[----:B------:R-:W-:Y:S01]  /*15460*/  FFMA.FTZ R5, R190, UR4, -R13 ;  /* 0x00000004be057c23 */ /* 0x000fe2000801080d */
[----:B------:R1:W-:Y:S01]  /*15470*/  MUFU.EX2 R139, R4 ;  /* 0x00000004008b7308 */ /* 0x0003e20000000800 */
[--C-:B------:R-:W-:Y:S01]  /*15480*/  FFMA.FTZ R3, R228, UR4, -R14.reuse ;  /* 0x00000004e4037c23 */ /* 0x100fe2000801080e */
[----:B------:R-:W-:Y:S01]  /*15490*/  MOV R172, R183 ;  /* 0x000000b700ac7202 */ /* 0x000fe20000000f00 */
[C---:B------:R-:W-:Y:S01]  /*154a0*/  HMMA.16816.F32 R52, R8.reuse, R58, R112 ;  /* 0x0000003a0834723c */ /* 0x040fe20000001870 */
[----:B------:R5:W2:Y:S01]  /*154b0*/  MUFU.EX2 R138, R0 ;  /* 0x00000000008a7308 */ /* 0x000aa20000000800 */
[----:B------:R-:W-:Y:S01]  /*154c0*/  MOV R59, R124 ;  /* 0x0000007c003b7202 */ /* 0x000fe20000000f00 */
[----:B------:R-:W-:Y:S01]  /*154d0*/  LDSM.16.MT88.4 R112, [R21+0x1800] ;  /* 0x001800001570783b */ /* 0x000fe20000004200 */
[----:B------:R-:W-:Y:S01]  /*154e0*/  MOV R58, R33 ;  /* 0x00000021003a7202 */ /* 0x000fe20000000f00 */
[----:B------:R-:W2:Y:S01]  /*154f0*/  MUFU.EX2 R35, R5 ;  /* 0x0000000500237308 */ /* 0x000ea20000000800 */
[----:B----4-:R-:W-:Y:S01]  /*15500*/  FFMA.FTZ R6, R239, UR4, -R19 ;  /* 0x00000004ef067c23 */ /* 0x010fe20008010813 */
[----:B------:R-:W-:Y:S01]  /*15510*/  MOV R224, R172 ;  /* 0x000000ac00e07202 */ /* 0x000fe20000000f00 */
[C---:B------:R-:W-:Y:S01]  /*15520*/  HMMA.16816.F32 R180, R8.reuse, R30, R64 ;  /* 0x0000001e08b4723c */ /* 0x040fe20000001840 */
[----:B------:R4:W-:Y:S01]  /*15530*/  MUFU.EX2 R33, R3 ;  /* 0x0000000300217308 */ /* 0x0009e20000000800 */
[----:B------:R-:W-:Y:S01]  /*15540*/  MOV R190, R173 ;  /* 0x000000ad00be7202 */ /* 0x000fe20000000f00 */
[----:B-1----:R-:W-:Y:S01]  /*15550*/  FFMA.FTZ R4, R177, UR4, -R14 ;  /* 0x00000004b1047c23 */ /* 0x002fe2000801080e */
[----:B------:R-:W-:Y:S01]  /*15560*/  IMAD.MOV.U32 R228, RZ, RZ, R174 ;  /* 0x000000ffffe47224 */ /* 0x000fe200078e00ae */
[----:B------:R-:W-:Y:S01]  /*15570*/  MUFU.EX2 R6, R6 ;  /* 0x0000000600067308 */ /* 0x000fe20000000800 */
[----:B------:R-:W-:Y:S01]  /*15580*/  MOV R177, R175 ;  /* 0x000000af00b17202 */ /* 0x000fe20000000f00 */
[----:B------:R-:W-:Y:S01]  /*15590*/  LDSM.16.MT88.4 R64, [R32+0x800] ;  /* 0x000800002040783b */ /* 0x000fe20000004200 */
[----:B-----5:R-:W-:Y:S01]  /*155a0*/  HSET2.LE.AND R0, R2, R12, PT ;  /* 0x0000000c02007233 */ /* 0x020fe20003803000 */
[----:B------:R-:W-:Y:S01]  /*155b0*/  HMMA.16816.F32 R84, R8, R44, R84 ;  /* 0x0000002c0854723c */ /* 0x000fe20000001854 */
[----:B---3--:R-:W-:Y:S01]  /*155c0*/  F2FP.F16.F32.PACK_AB R2, R176, R178 ;  /* 0x000000b2b002723e */ /* 0x008fe200000000ff */
[----:B------:R-:W1:Y:S01]  /*155d0*/  LDSM.16.MT88.4 R172, [R132+0xa800] ;  /* 0x00a8000084ac783b */ /* 0x000e620000004200 */
[----:B------:R-:W-:-:S02]  /*155e0*/  MOV R44, R158 ;  /* 0x0000009e002c7202 */ /* 0x000fc40000000f00 */
[----:B------:R-:W-:Y:S02]  /*155f0*/  LOP3.LUT R124, R2, R0, RZ, 0xc0, !PT ;  /* 0x00000000027c7212 */ /* 0x000fe400078ec0ff */
[----:B------:R-:W-:Y:S01]  /*15600*/  HSET2.LE.AND R0, R7, R12, PT ;  /* 0x0000000c07007233 */ /* 0x000fe20003803000 */
[C---:B------:R-:W-:Y:S01]  /*15610*/  HMMA.16816.F32 R36, R8.reuse, R46, R96 ;  /* 0x0000002e0824723c */ /* 0x040fe20000001860 */
[----:B--2---:R-:W-:Y:S01]  /*15620*/  F2FP.F16.F32.PACK_AB R2, R138, R139 ;  /* 0x0000008b8a02723e */ /* 0x004fe200000000ff */
[----:B------:R-:W-:Y:S01]  /*15630*/  LDSM.16.MT88.4 R96, [R132+0xb800] ;  /* 0x00b800008460783b */ /* 0x000fe20000004200 */
[----:B----4-:R-:W-:Y:S02]  /*15640*/  LOP3.LUT R3, R23, 0xff00ff, RZ, 0xc0, !PT ;  /* 0x00ff00ff17037812 */ /* 0x010fe400078ec0ff */
[----:B------:R-:W-:Y:S02]  /*15650*/  MOV R47, R159 ;  /* 0x0000009f002f7202 */ /* 0x000fe40000000f00 */
[----:B------:R-:W-:Y:S01]  /*15660*/  MOV R45, R157 ;  /* 0x0000009d002d7202 */ /* 0x000fe20000000f00 */
[----:B------:R-:W-:Y:S01]  /*15670*/  HMMA.16816.F32 R100, R8, R56, R100 ;  /* 0x000000380864723c */ /* 0x000fe20000001864 */
[----:B------:R-:W-:-:S02]  /*15680*/  MOV R56, R125 ;  /* 0x0000007d00387202 */ /* 0x000fc40000000f00 */
[----:B------:R-:W-:Y:S02]  /*15690*/  LOP3.LUT R125, R2, R0, RZ, 0xc0, !PT ;  /* 0x00000000027d7212 */ /* 0x000fe400078ec0ff */
[--C-:B------:R-:W-:Y:S02]  /*156a0*/  HSET2.LE.AND R0, R22, R12.reuse, PT ;  /* 0x0000000c16007233 */ /* 0x100fe40003803000 */
[----:B------:R-:W-:Y:S01]  /*156b0*/  F2FP.F16.F32.PACK_AB R2, R34, R35 ;  /* 0x000000232202723e */ /* 0x000fe200000000ff */
[----:B------:R-:W-:Y:S01]  /*156c0*/  HMMA.16816.F32 R116, R8, R40, R116 ;  /* 0x000000280874723c */ /* 0x000fe20000001874 */
[----:B------:R-:W-:Y:S02]  /*156d0*/  MOV R57, R126 ;  /* 0x0000007e00397202 */ /* 0x000fe40000000f00 */
[----:B------:R-:W-:Y:S02]  /*156e0*/  LOP3.LUT R126, R2, R0, RZ, 0xc0, !PT ;  /* 0x00000000027e7212 */ /* 0x000fe400078ec0ff */
[----:B------:R-:W-:-:S02]  /*156f0*/  HSET2.LE.AND R0, R3, R12, PT ;  /* 0x0000000c03007233 */ /* 0x000fc40003803000 */
[----:B------:R-:W-:Y:S01]  /*15700*/  MOV R46, R156 ;  /* 0x0000009c002e7202 */ /* 0x000fe20000000f00 */
[----:B------:R-:W-:Y:S01]  /*15710*/  HMMA.16816.F32 R28, R8, R42, R128 ;  /* 0x0000002a081c723c */ /* 0x000fe20000001880 */
[----:B------:R-:W2:Y:S01]  /*15720*/  MUFU.EX2 R10, R4 ;  /* 0x00000004000a7308 */ /* 0x000ea20000000800 */
[----:B------:R3:W4:Y:S01]  /*15730*/  LDSM.16.MT88.4 R156, [R133+0xa800] ;  /* 0x00a80000859c783b */ /* 0x0007220000004200 */
[----:B--2---:R-:W-:Y:S01]  /*15740*/  F2FP.F16.F32.PACK_AB R2, R10, R33 ;  /* 0x000000210a02723e */ /* 0x004fe200000000ff */
[----:B---3--:R-:W-:-:S03]  /*15750*/  IMAD.MOV.U32 R133, RZ, RZ, R127 ;  /* 0x000000ffff857224 */ /* 0x008fc600078e007f */
[----:B------:R-:W-:Y:S01]  /*15760*/  LOP3.LUT R127, R2, R0, RZ, 0xc0, !PT ;  /* 0x00000000027f7212 */ /* 0x000fe200078ec0ff */
[----:B------:R-:W-:-:S05]  /*15770*/  IMAD.WIDE.U32 R2, R227, -0x2daee0ad, RZ ;  /* 0xd2511f53e3027825 */ /* 0x000fca00078e00ff */
[----:B------:R-:W-:Y:S01]  /*15780*/  LOP3.LUT R0, R226, UR6, R3, 0x96, !PT ;  /* 0x00000006e2007c12 */ /* 0x000fe2000f8e9603 */
[C---:B------:R-:W-:Y:S01]  /*15790*/  HMMA.16816.F32 R40, R124.reuse, R48, R204 ;  /* 0x000000307c28723c */ /* 0x040fe200000018cc */
[----:B------:R-:W-:Y:S02]  /*157a0*/  MOV R3, R2 ;  /* 0x0000000200037202 */ /* 0x000fe40000000f00 */
[C---:B------:R-:W-:Y:S02]  /*157b0*/  PRMT R5, R2.reuse, 0x7771, RZ ;  /* 0x0000777102057816 */ /* 0x040fe400000000ff */
[C---:B------:R-:W-:Y:S02]  /*157c0*/  PRMT R4, R2.reuse, 0x7773, RZ ;  /* 0x0000777302047816 */ /* 0x040fe400000000ff */
[----:B------:R-:W-:Y:S01]  /*157d0*/  PRMT R2, R2, 0x7772, RZ ;  /* 0x0000777202027816 */ /* 0x000fe200000000ff */
[----:B-1----:R-:W-:Y:S01]  /*157e0*/  HMMA.16816.F32 R164, R124, R172, R164 ;  /* 0x000000ac7ca4723c */ /* 0x002fe200000018a4 */
[----:B------:R-:W-:-:S02]  /*157f0*/  LOP3.LUT R3, R3, 0xff, RZ, 0xc0, !PT ;  /* 0x000000ff03037812 */ /* 0x000fc400078ec0ff */
[----:B------:R-:W-:Y:S01]  /*15800*/  PRMT R9, R2, 0x5410, R4 ;  /* 0x0000541002097816 */ /* 0x000fe20000000004 */
[----:B------:R-:W-:Y:S01]  /*15810*/  FFMA.FTZ R4, R237, UR4, -R20 ;  /* 0x00000004ed047c23 */ /* 0x000fe20008010814 */
[C---:B------:R-:W-:Y:S02]  /*15820*/  LOP3.LUT R2, R0.reuse, 0xffff, RZ, 0xc0, !PT ;  /* 0x0000ffff00027812 */ /* 0x040fe400078ec0ff */
[----:B------:R-:W-:Y:S01]  /*15830*/  PRMT R8, R3, 0x5410, R5 ;  /* 0x0000541003087816 */ /* 0x000fe20000000005 */
[----:B------:R1:W-:Y:S01]  /*15840*/  MUFU.EX2 R14, R4 ;  /* 0x00000004000e7308 */ /* 0x0003e20000000800 */
[----:B------:R-:W-:Y:S01]  /*15850*/  SHF.R.U32.HI R2, RZ, 0x8, R2 ;  /* 0x00000008ff027819 */ /* 0x000fe20000011602 */
[----:B----4-:R-:W-:Y:S01]  /*15860*/  HMMA.16816.F32 R148, R124, R156, R148 ;  /* 0x0000009c7c94723c */ /* 0x010fe20000001894 */
[----:B------:R-:W-:Y:S02]  /*15870*/  LOP3.LUT R3, R0, 0xff, RZ, 0xc0, !PT ;  /* 0x000000ff00037812 */ /* 0x000fe400078ec0ff */
[----:B------:R-:W-:-:S02]  /*15880*/  SHF.R.U32.HI R5, RZ, 0x18, R0 ;  /* 0x00000018ff057819 */ /* 0x000fc40000011600 */
[----:B------:R-:W-:Y:S01]  /*15890*/  PRMT R7, R3, 0x5410, R2 ;  /* 0x0000541003077816 */ /* 0x000fe20000000002 */
[----:B------:R-:W-:Y:S01]  /*158a0*/  FFMA.FTZ R3, R238, UR4, -R20 ;  /* 0x00000004ee037c23 */ /* 0x000fe20008010814 */
[----:B------:R-:W-:Y:S01]  /*158b0*/  PRMT R2, R0, 0x7632, R2 ;  /* 0x0000763200027816 */ /* 0x000fe20000000002 */
[C---:B------:R-:W-:Y:S01]  /*158c0*/  HMMA.16816.F32 R152, R124.reuse, R158, R152 ;  /* 0x0000009e7c98723c */ /* 0x040fe20000001898 */
[----:B------:R-:W-:Y:S01]  /*158d0*/  MOV R204, R46 ;  /* 0x0000002e00cc7202 */ /* 0x000fe20000000f00 */
[----:B------:R2:W-:Y:S01]  /*158e0*/  MUFU.EX2 R11, R3 ;  /* 0x00000003000b7308 */ /* 0x0005e20000000800 */
[----:B------:R-:W-:Y:S01]  /*158f0*/  LOP3.LUT R0, R2, 0xff, RZ, 0xc0, !PT ;  /* 0x000000ff02007812 */ /* 0x000fe200078ec0ff */
[--C-:B------:R-:W-:Y:S01]  /*15900*/  FFMA.FTZ R2, R229, UR4, -R20.reuse ;  /* 0x00000004e5027c23 */ /* 0x100fe20008010814 */
[----:B-1----:R-:W-:Y:S01]  /*15910*/  FFMA.FTZ R4, R240, UR4, -R19 ;  /* 0x00000004f0047c23 */ /* 0x002fe20008010813 */
[----:B------:R-:W-:Y:S02]  /*15920*/  MOV R205, R47 ;  /* 0x0000002f00cd7202 */ /* 0x000fe40000000f00 */
[----:B------:R-:W-:Y:S01]  /*15930*/  PRMT R5, R0, 0x5410, R5 ;  /* 0x0000541000057816 */ /* 0x000fe20000000005 */
[----:B------:R1:W-:Y:S01]  /*15940*/  MUFU.EX2 R21, R2 ;  /* 0x0000000200157308 */ /* 0x0003e20000000800 */
[----:B------:R-:W-:Y:S01]  /*15950*/  FFMA.FTZ R0, R236, UR4, -R19 ;  /* 0x00000004ec007c23 */ /* 0x000fe20008010813 */
[----:B------:R-:W-:Y:S01]  /*15960*/  MOV R206, R44 ;  /* 0x0000002c00ce7202 */ /* 0x000fe20000000f00 */
[----:B------:R-:W-:Y:S01]  /*15970*/  HMMA.16816.F32 R168, R124, R174, R168 ;  /* 0x000000ae7ca8723c */ /* 0x000fe200000018a8 */
[----:B------:R-:W-:Y:S01]  /*15980*/  HSET2.LE.AND R5, R5, R12, PT ;  /* 0x0000000c05057233 */ /* 0x000fe20003803000 */
[----:B------:R-:W-:Y:S01]  /*15990*/  MUFU.EX2 R13, R0 ;  /* 0x00000000000d7308 */ /* 0x000fe20000000800 */
[----:B------:R-:W-:Y:S01]  /*159a0*/  MOV R207, R45 ;  /* 0x0000002d00cf7202 */ /* 0x000fe20000000f00 */
[----:B--2---:R-:W-:-:S04]  /*159b0*/  FFMA.FTZ R3, R231, UR4, -R20 ;  /* 0x00000004e7037c23 */ /* 0x004fc80008010814 */
[----:B------:R2:W3:Y:S01]  /*159c0*/  MUFU.EX2 R20, R3 ;  /* 0x0000000300147308 */ /* 0x0004e20000000800 */
[C---:B------:R-:W-:Y:S01]  /*159d0*/  HMMA.16816.F32 R44, R124.reuse, R50, R196 ;  /* 0x000000327c2c723c */ /* 0x040fe200000018c4 */
[----:B------:R-:W-:Y:S01]  /*159e0*/  MOV R196, R58 ;  /* 0x0000003a00c47202 */ /* 0x000fe20000000f00 */
[----:B-1----:R-:W-:Y:S01]  /*159f0*/  FFMA.FTZ R2, R230, UR4, -R19 ;  /* 0x00000004e6027c23 */ /* 0x002fe20008010813 */
[----:B------:R-:W-:Y:S02]  /*15a00*/  MOV R197, R59 ;  /* 0x0000003b00c57202 */ /* 0x000fe40000000f00 */
[----:B------:R-:W-:Y:S02]  /*15a10*/  MOV R198, R56 ;  /* 0x0000003800c67202 */ /* 0x000fe40000000f00 */
[----:B------:R-:W-:Y:S01]  /*15a20*/  MOV R199, R57 ;  /* 0x0000003900c77202 */ /* 0x000fe20000000f00 */
[----:B------:R-:W-:Y:S01]  /*15a30*/  HMMA.16816.F32 R60, R124, R66, R60 ;  /* 0x000000427c3c723c */ /* 0x000fe2000000183c */
[----:B--2---:R-:W-:-:S02]  /*15a40*/  LOP3.LUT R3, R9, 0xff00ff, RZ, 0xc0, !PT ;  /* 0x00ff00ff09037812 */ /* 0x004fc400078ec0ff */
[----:B------:R1:W2:Y:S01]  /*15a50*/  MUFU.EX2 R9, R2 ;  /* 0x0000000200097308 */ /* 0x0002a20000000800 */
[----:B---3--:R-:W-:-:S04]  /*15a60*/  F2FP.F16.F32.PACK_AB R0, R21, R20 ;  /* 0x000000141500723e */ /* 0x008fc800000000ff */
[----:B------:R-:W-:Y:S01]  /*15a70*/  HMMA.16816.F32 R56, R124, R64, R160 ;  /* 0x000000407c38723c */ /* 0x000fe200000018a0 */
[----:B------:R-:W-:-:S07]  /*15a80*/  HSET2.LE.AND R3, R3, R12, PT ;  /* 0x0000000c03037233 */ /* 0x000fce0003803000 */
[C---:B------:R-:W-:Y:S01]  /*15a90*/  HMMA.16816.F32 R72, R124.reuse, R80, R72 ;  /* 0x000000507c48723c */ /* 0x040fe20000001848 */
[----:B-1----:R-:W-:Y:S02]  /*15aa0*/  HSET2.LE.AND R2, R8, R12, PT ;  /* 0x0000000c08027233 */ /* 0x002fe40003803000 */
[----:B------:R1:W3:Y:S05]  /*15ab0*/  MUFU.EX2 R8, R4 ;  /* 0x0000000400087308 */ /* 0x0002ea0000000800 */
[----:B------:R-:W-:Y:S01]  /*15ac0*/  HMMA.16816.F32 R76, R124, R82, R76 ;  /* 0x000000527c4c723c */ /* 0x000fe2000000184c */
[----:B------:R-:W-:Y:S01]  /*15ad0*/  LOP3.LUT R130, R0, R2, RZ, 0xc0, !PT ;  /* 0x0000000200827212 */ /* 0x000fe200078ec0ff */
[----:B------:R-:W-:Y:S01]  /*15ae0*/  FFMA.FTZ R2, R177, R18, R133 ;  /* 0x00000012b1027223 */ /* 0x000fe20000010085 */
[----:B--2---:R-:W-:-:S04]  /*15af0*/  F2FP.F16.F32.PACK_AB R0, R9, R13 ;  /* 0x0000000d0900723e */ /* 0x004fc800000000ff */
[----:B------:R-:W-:Y:S01]  /*15b00*/  LOP3.LUT R131, R0, R3, RZ, 0xc0, !PT ;  /* 0x0000000300837212 */ /* 0x000fe200078ec0ff */
[----:B------:R-:W-:Y:S01]  /*15b10*/  FFMA.FTZ R3, R190, R15, R215 ;  /* 0x0000000fbe037223 */ /* 0x000fe200000100d7 */
[----:B------:R-:W-:Y:S01]  /*15b20*/  F2FP.F16.F32.PACK_AB R0, R14, R11 ;  /* 0x0000000b0e00723e */ /* 0x000fe200000000ff */
[----:B------:R-:W-:Y:S01]  /*15b30*/  HMMA.16816.F32 R88, R124, R96, R88 ;  /* 0x000000607c58723c */ /* 0x000fe20000001858 */
[----:B-1----:R-:W-:-:S05]  /*15b40*/  HSET2.LE.AND R4, R7, R12, PT ;  /* 0x0000000c07047233 */ /* 0x002fca0003803000 */
[----:B------:R-:W-:Y:S01]  /*15b50*/  LOP3.LUT R128, R0, R4, RZ, 0xc0, !PT ;  /* 0x0000000400807212 */ /* 0x000fe200078ec0ff */
[----:B------:R-:W-:Y:S01]  /*15b60*/  FFMA.FTZ R4, R189, R16, R242 ;  /* 0x00000010bd047223 */ /* 0x000fe200000100f2 */
[----:B---3--:R-:W-:Y:S01]  /*15b70*/  F2FP.F16.F32.PACK_AB R0, R6, R8 ;  /* 0x000000080600723e */ /* 0x008fe200000000ff */
[----:B------:R-:W-:Y:S03]  /*15b80*/  HMMA.16816.F32 R92, R124, R98, R92 ;  /* 0x000000627c5c723c */ /* 0x000fe6000000185c */
[----:B------:R-:W-:Y:S01]  /*15b90*/  LOP3.LUT R129, R0, R5, RZ, 0xc0, !PT ;  /* 0x0000000500817212 */ /* 0x000fe200078ec0ff */
[----:B------:R-:W-:Y:S01]  /*15ba0*/  FFMA.FTZ R0, R228, R17, R250 ;  /* 0x00000011e4007223 */ /* 0x000fe200000100fa */
        /* <DEDUP_REMOVED lines=53> */
[----:B--2---:R-:W-:-:S15]  /*15f00*/  BRA.U UP0, `(.L_x_1786) ;  /* 0x0000000100047547 */ /* 0x004fde000b800000 */
.L_x_1781:
[----:B------:R-:W-:-:S12]  /*15f10*/  UIADD3 UR21, UPT, UPT, UR10, -0x1, URZ ;  /* 0xffffffff0a157890 */ /* 0x000fd8000fffe0ff */
.L_x_1786:
[----:B------:R-:W-:-:S09]  /*15f20*/  UISETP.GE.AND UP0, UPT, UR21, UR19, UPT ;  /* 0x000000131500728c */ /* 0x000fd2000bf06270 */
[----:B------:R-:W-:Y:S05]  /*15f30*/  BRA.U !UP0, `(.L_x_1787) ;  /* 0x0000003d084c7547 */ /* 0x000fea000b800000 */
[----:B------:R-:W2:Y:S01]  /*15f40*/  LDL.LU.64 R2, [R1+0x58] ;  /* 0x0000580001027983 */ /* 0x000ea20000300a00 */
[----:B------:R-:W-:Y:S01]  /*15f50*/  IMAD.U32 R0, RZ, RZ, UR32 ;  /* 0x00000020ff007e24 */ /* 0x000fe2000f8e00ff */
[----:B------:R-:W3:Y:S01]  /*15f60*/  S2UR UR12, SR_CgaCtaId ;  /* 0x00000000000c79c3 */ /* 0x000ee20000008800 */
[----:B------:R-:W4:Y:S01]  /*15f70*/  LDCU.64 UR4, c[0x0][0x3b8] ;  /* 0x00007700ff0477ac */ /* 0x000f220008000a00 */
[----:B------:R-:W5:Y:S01]  /*15f80*/  S2R R214, SR_TID.X ;  /* 0x0000000000d67919 */ /* 0x000f620000002100 */
[----:B------:R-:W-:Y:S01]  /*15f90*/  VIADD R0, R0, 0x9e3779b9 ;  /* 0x9e3779b900007836 */ /* 0x000fe20000000000 */
[----:B------:R-:W-:Y:S01]  /*15fa0*/  IADD3 R225, PT, PT, R219, 0x40, RZ ;  /* 0x00000040dbe17810 */ /* 0x000fe20007ffe0ff */
[----:B------:R-:W1:Y:S01]  /*15fb0*/  LDCU UR10, c[0x0][0x440] ;  /* 0x00008800ff0a77ac */ /* 0x000e620008000800 */
[----:B------:R-:W5:Y:S01]  /*15fc0*/  S2R R6, SR_CTAID.X ;  /* 0x0000000000067919 */ /* 0x000f620000002500 */
[----:B------:R-:W-:Y:S01]  /*15fd0*/  IMAD.MOV.U32 R132, RZ, RZ, R137 ;  /* 0x000000ffff847224 */ /* 0x000fe200078e0089 */
[----:B------:R-:W2:Y:S01]  /*15fe0*/  LDC.64 R250, c[0x0][0x3c0] ;  /* 0x0000f000fffa7b82 */ /* 0x000ea20000000a00 */
[----:B------:R-:W-:Y:S01]  /*15ff0*/  IMAD.MOV.U32 R138, RZ, RZ, R134 ;  /* 0x000000ffff8a7224 */ /* 0x000fe200078e0086 */
[----:B------:R-:W2:Y:S01]  /*16000*/  LDCU UR11, c[0x0][0x440] ;  /* 0x00008800ff0b77ac */ /* 0x000ea20008000800 */
[----:B------:R-:W-:-:S02]  /*16010*/  IMAD.MOV.U32 R133, RZ, RZ, R135 ;  /* 0x000000ffff857224 */ /* 0x000fc400078e0087 */
[----:B------:R-:W-:Y:S02]  /*16020*/  IMAD.MOV.U32 R217, RZ, RZ, 0x40 ;  /* 0x00000040ffd97424 */ /* 0x000fe400078e00ff */
[C---:B------:R-:W-:Y:S02]  /*16030*/  VIADD R226, R219.reuse, 0x8 ;  /* 0x00000008dbe27836 */ /* 0x040fe40000000000 */
[----:B------:R-:W-:Y:S01]  /*16040*/  VIADD R224, R219, 0x48 ;  /* 0x00000048dbe07836 */ /* 0x000fe20000000000 */
[----:B----4-:R-:W-:Y:S02]  /*16050*/  USHF.L.U64.HI UR8, UR4, 0x5, UR5 ;  /* 0x0000000504087899 */ /* 0x010fe40008010205 */
[----:B------:R-:W-:Y:S01]  /*16060*/  USHF.L.U64.HI UR9, UR4, 0x4, UR5 ;  /* 0x0000000404097899 */ /* 0x000fe20008010205 */
[----:B-1----:R-:W-:Y:S02]  /*16070*/  ISETP.GE.AND P3, PT, R208, UR10, PT ;  /* 0x0000000ad0007c0c */ /* 0x002fe4000bf66270 */
[----:B------:R-:W-:Y:S01]  /*16080*/  UMOV UR5, 0x400 ;  /* 0x0000040000057882 */ /* 0x000fe20000000000 */
[----:B------:R-:W-:-:S02]  /*16090*/  USHF.L.U32 UR7, UR4, 0x5, URZ ;  /* 0x0000000504077899 */ /* 0x000fc400080006ff */
[----:B------:R-:W-:Y:S01]  /*160a0*/  USHF.L.U32 UR10, UR4, 0x4, URZ ;  /* 0x00000004040a7899 */ /* 0x000fe200080006ff */
[----:B------:R-:W1:Y:S01]  /*160b0*/  LDCU UR4, c[0x0][0x45c] ;  /* 0x00008b80ff0477ac */ /* 0x000e620008000800 */
[----:B---3--:R-:W-:Y:S01]  /*160c0*/  ULEA UR5, UR12, UR5, 0x18 ;  /* 0x000000050c057291 */ /* 0x008fe2000f8ec0ff */
[--C-:B-----5:R-:W-:Y:S02]  /*160d0*/  SHF.R.U32.HI R4, RZ, 0x5, R214.reuse ;  /* 0x00000005ff047819 */ /* 0x120fe400000116d6 */
[----:B------:R-:W-:-:S05]  /*160e0*/  SHF.R.U32.HI R5, RZ, 0x5, R214 ;  /* 0x00000005ff057819 */ /* 0x000fca00000116d6 */
[----:B------:R-:W-:-:S04]  /*160f0*/  IMAD R6, R6, 0x8, R5 ;  /* 0x0000000806067824 */ /* 0x000fc800078e0205 */
[----:B------:R-:W-:Y:S01]  /*16100*/  IMAD.WIDE.U32 R6, R6, -0x326172a9, RZ ;  /* 0xcd9e8d5706067825 */ /* 0x000fe200078e00ff */
[----:B--2---:R-:W-:-:S05]  /*16110*/  LOP3.LUT R2, R3, UR33, RZ, 0x3c, !PT ;  /* 0x0000002103027c12 */ /* 0x004fca000f8e3cff */
[----:B------:R2:W-:Y:S02]  /*16120*/  STL [R1+0x18], R2 ;  /* 0x0000180201007387 */ /* 0x0005e40000100800 */
[----:B--2---:R-:W2:Y:S02]  /*16130*/  S2R R2, SR_CTAID.X ;  /* 0x0000000000027919 */ /* 0x004ea40000002500 */
[----:B--2---:R-:W-:Y:S01]  /*16140*/  IMAD R2, R2, 0x8, R4 ;  /* 0x0000000802027824 */ /* 0x004fe200078e0204 */
[----:B------:R-:W-:-:S04]  /*16150*/  LOP3.LUT R4, R6, R0, RZ, 0x3c, !PT ;  /* 0x0000000006047212 */ /* 0x000fc800078e3cff */
[----:B------:R-:W-:Y:S01]  /*16160*/  IADD3 R2, PT, PT, R2, 0x4, RZ ;  /* 0x0000000402027810 */ /* 0x000fe20007ffe0ff */
[----:B------:R2:W-:Y:S04]  /*16170*/  STL [R1+0x14], R4 ;  /* 0x0000140401007387 */ /* 0x0005e80000100800 */
[----:B------:R-:W-:Y:S01]  /*16180*/  IMAD.WIDE.U32 R2, R2, -0x326172a9, RZ ;  /* 0xcd9e8d5702027825 */ /* 0x000fe200078e00ff */
[C---:B------:R-:W-:Y:S02]  /*16190*/  LOP3.LUT P0, RZ, R214.reuse, 0x2, RZ, 0xc0, !PT ;  /* 0x00000002d6ff7812 */ /* 0x040fe4000780c0ff */
[----:B------:R-:W-:Y:S02]  /*161a0*/  SHF.L.U32 R215, R214, 0x6, RZ ;  /* 0x00000006d6d77819 */ /* 0x000fe400000006ff */
[----:B------:R-:W-:-:S02]  /*161b0*/  LOP3.LUT R0, R2, R0, RZ, 0x3c, !PT ;  /* 0x0000000002007212 */ /* 0x000fc400078e3cff */
[----:B------:R-:W-:-:S03]  /*161c0*/  MOV R3, R136 ;  /* 0x0000008800037202 */ /* 0x000fc60000000f00 */
[----:B------:R3:W-:Y:S04]  /*161d0*/  STL [R1+0x10], R0 ;  /* 0x0000100001007387 */ /* 0x0007e80000100800 */
[----:B------:R-:W4:Y:S04]  /*161e0*/  LDL.64 R6, [R1+0x38] ;  /* 0x0000380001067983 */ /* 0x000f280000100a00 */
[----:B--2---:R-:W2:Y:S01]  /*161f0*/  LDL.64 R4, [R1+0x40] ;  /* 0x0000400001047983 */ /* 0x004ea20000100a00 */
[----:B---3--:R-:W-:-:S05]  /*16200*/  MOV R0, UR32 ;  /* 0x0000002000007c02 */ /* 0x008fca0008000f00 */
[----:B------:R-:W-:Y:S01]  /*16210*/  VIADD R0, R0, 0x3c6ef372 ;  /* 0x3c6ef37200007836 */ /* 0x000fe20000000000 */
[----:B------:R-:W-:Y:S02]  /*16220*/  LOP3.LUT R216, R215, 0x400, RZ, 0xc0, !PT ;  /* 0x00000400d7d87812 */ /* 0x000fe400078ec0ff */
[----:B------:R-:W-:Y:S02]  /*16230*/  SEL R213, R212, 0xffffffe0, !P0 ;  /* 0xffffffe0d4d57807 */ /* 0x000fe40004000000 */
[-C--:B----4-:R-:W-:Y:S02]  /*16240*/  LOP3.LUT R2, R7, R0.reuse, RZ, 0x3c, !PT ;  /* 0x0000000007027212 */ /* 0x090fe400078e3cff */
[----:B--2---:R-:W-:-:S03]  /*16250*/  LOP3.LUT R0, R5, R0, RZ, 0x3c, !PT ;  /* 0x0000000005007212 */ /* 0x004fc600078e3cff */
[----:B------:R2:W-:Y:S04]  /*16260*/  STL [R1+0xc], R2 ;  /* 0x00000c0201007387 */ /* 0x0005e80000100800 */
[----:B------:R2:W-:Y:S01]  /*16270*/  STL [R1+0x8], R0 ;  /* 0x0000080001007387 */ /* 0x0005e20000100800 */
[----:B-1----:R-:W-:Y:S05]  /*16280*/  BRA `(.L_x_1788) ;  /* 0x0000000000d87947 */ /* 0x002fea0003800000 */
.L_x_1790:
[----:B------:R-:W-:Y:S01]  /*16290*/  ISETP.GE.AND P3, PT, R208, UR11, PT ;  /* 0x0000000bd0007c0c */ /* 0x000fe2000bf66270 */
[----:B------:R-:W-:Y:S01]  /*162a0*/  UIADD3 UR14, UPT, UPT, UR21, -0x1, URZ ;  /* 0xffffffff150e7890 */ /* 0x000fe2000fffe0ff */
[----:B------:R-:W-:Y:S01]  /*162b0*/  MOV R20, UR7 ;  /* 0x0000000700147c02 */ /* 0x000fe20008000f00 */
[----:B------:R-:W-:Y:S02]  /*162c0*/  IMAD.U32 R8, RZ, RZ, UR10 ;  /* 0x0000000aff087e24 */ /* 0x000fe4000f8e00ff */
[----:B------:R-:W-:Y:S01]  /*162d0*/  IMAD.U32 R9, RZ, RZ, UR9 ;  /* 0x00000009ff097e24 */ /* 0x000fe2000f8e00ff */
[----:B------:R-:W-:Y:S01]  /*162e0*/  UIMAD UR13, UR8, UR14, URZ ;  /* 0x0000000e080d72a4 */ /* 0x000fe2000f8e02ff */
[----:B------:R-:W-:Y:S01]  /*162f0*/  IMAD.U32 R10, RZ, RZ, UR10 ;  /* 0x0000000aff0a7e24 */ /* 0x000fe2000f8e00ff */
[----:B------:R-:W-:Y:S01]  /*16300*/  UIMAD.WIDE.U32 UR16, UR7, UR14, URZ ;  /* 0x0000000e071072a5 */ /* 0x000fe2000f8e00ff */
[----:B------:R-:W-:Y:S03]  /*16310*/  IMAD.U32 R11, RZ, RZ, UR9 ;  /* 0x00000009ff0b7e24 */ /* 0x000fe6000f8e00ff */
[----:B------:R-:W-:Y:S01]  /*16320*/  UIADD3 UR12, UPT, UPT, UR17, UR13, URZ ;  /* 0x0000000d110c7290 */ /* 0x000fe2000fffe0ff */
[----:B------:R-:W-:Y:S01]  /*16330*/  @!P3 IMAD.WIDE.U32 R8, R20, UR14, R8 ;  /* 0x0000000e1408bc25 */ /* 0x000fe2000f8e0008 */
[----:B------:R-:W-:Y:S03]  /*16340*/  MOV R15, UR16 ;  /* 0x00000010000f7c02 */ /* 0x000fe60008000f00 */
[----:B------:R-:W-:Y:S01]  /*16350*/  @!P3 VIADD R9, R9, UR13 ;  /* 0x0000000d0909bc36 */ /* 0x000fe20008000000 */
[CC--:B------:R-:W-:Y:S01]  /*16360*/  @!P3 LEA R17, P0, R8.reuse, R249.reuse, 0x1 ;  /* 0x000000f90811b211 */ /* 0x0c0fe200078008ff */
[----:B------:R-:W-:Y:S01]  /*16370*/  IMAD.U32 R14, RZ, RZ, UR16 ;  /* 0x00000010ff0e7e24 */ /* 0x000fe2000f8e00ff */
[----:B------:R-:W-:Y:S01]  /*16380*/  MOV R12, UR12 ;  /* 0x0000000c000c7c02 */ /* 0x000fe20008000f00 */
[----:B------:R-:W-:Y:S01]  /*16390*/  IMAD.U32 R13, RZ, RZ, UR16 ;  /* 0x00000010ff0d7e24 */ /* 0x000fe2000f8e00ff */
[-C--:B------:R-:W-:Y:S01]  /*163a0*/  @!P3 LEA.HI.X R16, R8, R248.reuse, R9, 0x1, P0 ;  /* 0x000000f80810b211 */ /* 0x080fe200000f0c09 */
[----:B------:R-:W-:Y:S01]  /*163b0*/  @!P1 IMAD.WIDE.U32 R8, R20, UR14, R10 ;  /* 0x0000000e14089c25 */ /* 0x000fe2000f8e000a */
[-C--:B------:R-:W-:Y:S02]  /*163c0*/  @!P3 LEA R15, P0, R15, R249.reuse, 0x1 ;  /* 0x000000f90f0fb211 */ /* 0x080fe400078008ff */
[----:B------:R-:W-:Y:S01]  /*163d0*/  MOV R10, UR12 ;  /* 0x0000000c000a7c02 */ /* 0x000fe20008000f00 */
[----:B------:R-:W-:Y:S01]  /*163e0*/  IMAD.U32 R11, RZ, RZ, UR16 ;  /* 0x00000010ff0b7e24 */ /* 0x000fe2000f8e00ff */
[-C--:B------:R-:W-:Y:S01]  /*163f0*/  @!P3 LEA.HI.X R14, R14, R248.reuse, R12, 0x1, P0 ;  /* 0x000000f80e0eb211 */ /* 0x080fe200000f0c0c */
[----:B------:R-:W-:Y:S01]  /*16400*/  @!P1 VIADD R9, R9, UR13 ;  /* 0x0000000d09099c36 */ /* 0x000fe20008000000 */
[-C--:B------:R-:W-:Y:S04]  /*16410*/  @!P1 LEA R12, P0, R13, R249.reuse, 0x1 ;  /* 0x000000f90d0c9211 */ /* 0x080fe800078008ff */
[-C--:B------:R-:W-:Y:S02]  /*16420*/  @!P1 LEA.HI.X R13, R11, R248.reuse, R10, 0x1, P0 ;  /* 0x000000f80b0d9211 */ /* 0x080fe400000f0c0a */
[C---:B------:R-:W-:Y:S04]  /*16430*/  @!P1 LEA R10, P0, R8.reuse, R249, 0x1 ;  /* 0x000000f9080a9211 */ /* 0x040fe800078008ff */
[----:B------:R-:W-:Y:S01]  /*16440*/  @!P1 LEA.HI.X R11, R8, R248, R9, 0x1, P0 ;  /* 0x000000f8080b9211 */ /* 0x000fe200000f0c09 */
[----:B------:R-:W-:Y:S01]  /*16450*/  @!P3 IMAD.MOV.U32 R8, RZ, RZ, R15 ;  /* 0x000000ffff08b224 */ /* 0x000fe200078e000f */
        /* <DEDUP_REMOVED lines=25> */
.L_x_1788:
[----:B---3--:R-:W3:Y:S01]  /*165f0*/  LDL R6, [R1] ;  /* 0x0000000001067983 */ /* 0x008ee20000100800 */
[----:B--2---:R-:W-:Y:S01]  /*16600*/  IMAD.SHL.U32 R0, R214, 0x8, RZ ;  /* 0x00000008d6007824 */ /* 0x004fe200078e00ff */
[----:B------:R-:W-:Y:S04]  /*16610*/  DEPBAR.LE SB0, 0x0 ;  /* 0x000080000000791a */ /* 0x000fe80000000000 */
[----:B------:R-:W-:Y:S01]  /*16620*/  LOP3.LUT R208, R0, 0x38, RZ, 0xc0, !PT ;  /* 0x0000003800d07812 */ /* 0x000fe200078ec0ff */
[----:B------:R-:W-:Y:S01]  /*16630*/  BAR.SYNC.DEFER_BLOCKING 0x0 ;  /* 0x0000000000007b1d */ /* 0x000fe20000010000 */
[----:B------:R-:W-:Y:S01]  /*16640*/  IMAD.WIDE.U32 R4, R250, UR21, RZ ;  /* 0x00000015fa047c25 */ /* 0x000fe2000f8e00ff */
[----:B------:R-:W-:Y:S01]  /*16650*/  SHF.R.U32.HI R210, RZ, 0x1, R214 ;  /* 0x00000001ffd27819 */ /* 0x000fe200000116d6 */
[----:B------:R-:W-:Y:S01]  /*16660*/  UISETP.GT.AND UP0, UPT, UR21, UR19, UPT ;  /* 0x000000131500728c */ /* 0x000fe2000bf04270 */
[----:B------:R-:W-:Y:S01]  /*16670*/  LOP3.LUT R0, R208, 0x40, RZ, 0xfc, !PT ;  /* 0x00000040d0007812 */ /* 0x000fe200078efcff */
[----:B------:R-:W-:Y:S02]  /*16680*/  IMAD R5, R251, UR21, R5 ;  /* 0x00000015fb057c24 */ /* 0x000fe4000f8e0205 */
[----:B------:R-:W-:Y:S01]  /*16690*/  IMAD.SHL.U32 R12, R214, 0x20, RZ ;  /* 0x00000020d60c7824 */ /* 0x000fe200078e00ff */
[----:B------:R-:W-:Y:S01]  /*166a0*/  ISETP.GE.AND P1, PT, R0, UR11, PT ;  /* 0x0000000b00007c0c */ /* 0x000fe2000bf26270 */
[----:B------:R1:W-:Y:S01]  /*166b0*/  STL [R1+0x4], R0 ;  /* 0x0000040001007387 */ /* 0x0003e20000100800 */
[----:B------:R-:W-:Y:S01]  /*166c0*/  SHF.L.U64.HI R2, R4, 0x5, R5 ;  /* 0x0000000504027819 */ /* 0x000fe20000010205 */
[----:B------:R-:W-:Y:S01]  /*166d0*/  IMAD.SHL.U32 R231, R214, 0x2, RZ ;  /* 0x00000002d6e77824 */ /* 0x000fe200078e00ff */
[----:B------:R-:W-:Y:S03]  /*166e0*/  LOP3.LUT R211, R12, 0x7c00, RZ, 0xc0, !PT ;  /* 0x00007c000cd37812 */ /* 0x000fe600078ec0ff */
[----:B------:R-:W2:Y:S06]  /*166f0*/  LDL R232, [R1+0x18] ;  /* 0x0000180001e87983 */ /* 0x000eac0000100800 */
[----:B------:R-:W4:Y:S06]  /*16700*/  LDL R230, [R1+0x14] ;  /* 0x0000140001e67983 */ /* 0x000f2c0000100800 */
[----:B------:R-:W5:Y:S06]  /*16710*/  LDL R228, [R1+0x10] ;  /* 0x0000100001e47983 */ /* 0x000f6c0000100800 */
[----:B------:R-:W4:Y:S06]  /*16720*/  LDL R229, [R1+0xc] ;  /* 0x00000c0001e57983 */ /* 0x000f2c0000100800 */
[----:B------:R-:W4:Y:S06]  /*16730*/  LDL R227, [R1+0x8] ;  /* 0x0000080001e37983 */ /* 0x000f2c0000100800 */
[----:B------:R-:W-:Y:S01]  /*16740*/  STL [R1+0x30], R231 ;  /* 0x000030e701007387 */ /* 0x000fe20000100800 */
[----:B-1----:R-:W-:Y:S05]  /*16750*/  IMAD.SHL.U32 R0, R4, 0x20, RZ ;  /* 0x0000002004007824 */ /* 0x002fea00078e00ff */
[C---:B------:R-:W-:Y:S04]  /*16760*/  LEA R4, P2, R250.reuse, R0, 0x4 ;  /* 0x00000000fa047211 */ /* 0x040fe800078420ff */
[----:B------:R-:W-:Y:S02]  /*16770*/  LEA.HI.X R5, R250, R2, R251, 0x4, P2 ;  /* 0x00000002fa057211 */ /* 0x000fe400010f24fb */
[CC--:B---3--:R-:W-:Y:S02]  /*16780*/  @!P3 LEA R10, P4, R0.reuse, R6.reuse, 0x1 ;  /* 0x00000006000ab211 */ /* 0x0c8fe400078808ff */
        /* <DEDUP_REMOVED lines=8> */
[----:B------:R-:W-:Y:S02]  /*16810*/  LOP3.LUT R0, R208, 0x1c0, R215, 0xf8, !PT ;  /* 0x000001c0d0007812 */ /* 0x000fe400078ef8d7 */
[----:B------:R-:W-:Y:S03]  /*16820*/  LEA.HI.X R7, R4, R252, R5, 0x1, P2 ;  /* 0x000000fc04077211 */ /* 0x000fe600010f0c05 */
[----:B------:R-:W-:Y:S01]  /*16830*/  @P3 STS.128 [R218+0xa000], RZ ;  /* 0x00a000ffda003388 */ /* 0x000fe20000000c00 */
[----:B------:R-:W-:Y:S02]  /*16840*/  LOP3.LUT R2, R210, 0x8, RZ, 0xc0, !PT ;  /* 0x00000008d2027812 */ /* 0x000fe400078ec0ff */
[----:B------:R-:W-:Y:S03]  /*16850*/  LOP3.LUT R4, R211, 0x200, R215, 0xf8, !PT ;  /* 0x00000200d3047812 */ /* 0x000fe600078ef8d7 */
[----:B------:R-:W-:Y:S01]  /*16860*/  @!PT LDS RZ, [RZ] ;  /* 0x00000000fffff984 */ /* 0x000fe20000000800 */
[----:B------:R-:W-:Y:S01]  /*16870*/  @!PT LDS RZ, [RZ] ;  /* 0x00000000fffff984 */ /* 0x000fe20000000800 */
[----:B------:R-:W-:Y:S01]  /*16880*/  @!PT LDS RZ, [RZ] ;  /* 0x00000000fffff984 */ /* 0x000fe20000000800 */
[----:B------:R-:W-:Y:S01]  /*16890*/  @!P1 LDGSTS.E.BYPASS.LTC128B.128 [R218+0xb000], desc[UR26][R8.64+0x80] ;  /* 0x0b00008008da9fae */ /* 0x000fe2000b981a1a */
[C---:B------:R-:W-:Y:S02]  /*168a0*/  LOP3.LUT R209, R0.reuse, R2, RZ, 0x3c, !PT ;  /* 0x0000000200d17212 */ /* 0x040fe400078e3cff */
[----:B------:R-:W-:Y:S03]  /*168b0*/  LOP3.LUT R2, R0, 0x8, R214, 0x78, !PT ;  /* 0x0000000800027812 */ /* 0x000fe600078e78d6 */
[----:B------:R-:W-:Y:S01]  /*168c0*/  @P1 STS.128 [R218+0xb000], RZ ;  /* 0x00b000ffda001388 */ /* 0x000fe20000000c00 */
[----:B------:R-:W-:Y:S02]  /*168d0*/  LOP3.LUT R0, R4, R209, RZ, 0xfc, !PT ;  /* 0x000000d104007212 */ /* 0x000fe400078efcff */
[----:B------:R-:W-:Y:S03]  /*168e0*/  LOP3.LUT P2, RZ, R214, 0x4, RZ, 0xc0, !PT ;  /* 0x00000004d6ff7812 */ /* 0x000fe6000784c0ff */
[----:B------:R-:W-:Y:S01]  /*168f0*/  @!PT LDS RZ, [RZ] ;  /* 0x00000000fffff984 */ /* 0x000fe20000000800 */
[----:B------:R-:W-:Y:S01]  /*16900*/  @!PT LDS RZ, [RZ] ;  /* 0x00000000fffff984 */ /* 0x000fe20000000800 */
[----:B------:R-:W-:Y:S01]  /*16910*/  @!PT LDS RZ, [RZ] ;  /* 0x00000000fffff984 */ /* 0x000fe20000000800 */
[----:B------:R-:W-:Y:S01]  /*16920*/  @!P3 LDGSTS.E.BYPASS.LTC128B.128 [R218+0xa800], desc[UR26][R6.64] ;  /* 0x0a80000006dabfae */ /* 0x000fe2000b981a1a */
[----:B------:R-:W-:Y:S01]  /*16930*/  IMAD R2, R2, 0x2, R216 ;  /* 0x0000000202027824 */ /* 0x000fe200078e02d8 */
[----:B------:R-:W-:Y:S04]  /*16940*/  LEA R0, R0, UR5, 0x1 ;  /* 0x0000000500007c11 */ /* 0x000fe8000f8e08ff */
[----:B------:R-:W-:Y:S01]  /*16950*/  @P3 STS.128 [R218+0xa800], RZ ;  /* 0x00a800ffda003388 */ /* 0x000fe20000000c00 */
[----:B------:R-:W-:Y:S01]  /*16960*/  VIADD R135, R2, UR5 ;  /* 0x0000000502877c36 */ /* 0x000fe20008000000 */
[----:B------:R-:W-:Y:S01]  /*16970*/  SEL R134, R217, 0xffffffc0, !P2 ;  /* 0xffffffc0d9867807 */ /* 0x000fe20005000000 */
[--C-:B------:R-:W-:Y:S03]  /*16980*/  IMAD.IADD R204, R213, 0x1, R0.reuse ;  /* 0x00000001d5cc7824 */ /* 0x100fe600078e0200 */
[----:B------:R-:W-:Y:S01]  /*16990*/  @!PT LDS RZ, [RZ] ;  /* 0x00000000fffff984 */ /* 0x000fe20000000800 */
[----:B------:R-:W-:Y:S01]  /*169a0*/  @!PT LDS RZ, [RZ] ;  /* 0x00000000fffff984 */ /* 0x000fe20000000800 */
[----:B------:R-:W-:Y:S01]  /*169b0*/  @!PT LDS RZ, [RZ] ;  /* 0x00000000fffff984 */ /* 0x000fe20000000800 */
[----:B------:R1:W-:Y:S01]  /*169c0*/  @!P1 LDGSTS.E.BYPASS.LTC128B.128 [R218+0xb800], desc[UR26][R6.64+0x80] ;  /* 0x0b80008006da9fae */ /* 0x0003e2000b981a1a */
[C---:B------:R-:W-:Y:S02]  /*169d0*/  IMAD.IADD R137, R135.reuse, 0x1, R213 ;  /* 0x0000000187897824 */ /* 0x040fe400078e02d5 */
[----:B------:R-:W-:Y:S03]  /*169e0*/  IMAD.IADD R136, R134, 0x1, R0 ;  /* 0x0000000186887824 */ /* 0x000fe600078e0200 */
[----:B------:R-:W-:Y:S01]  /*169f0*/  @P1 STS.128 [R218+0xb800], RZ ;  /* 0x00b800ffda001388 */ /* 0x000fe20000000c00 */
[----:B------:R-:W-:Y:S02]  /*16a00*/  IMAD.IADD R134, R135, 0x1, R134 ;  /* 0x0000000187867824 */ /* 0x000fe400078e0286 */
[C---:B------:R-:W-:Y:S03]  /*16a10*/  IMAD.IADD R135, R213.reuse, 0x1, R136 ;  /* 0x00000001d5877824 */ /* 0x040fe600078e0288 */
[----:B------:R-:W-:Y:S01]  /*16a20*/  LDSM.16.M88.4 R32, [R0] ;  /* 0x000000000020783b */ /* 0x000fe20000000200 */
[----:B------:R-:W-:Y:S05]  /*16a30*/  IMAD.IADD R139, R213, 0x1, R134 ;  /* 0x00000001d58b7824 */ /* 0x000fea00078e0286 */
[----:B------:R-:W1:Y:S06]  /*16a40*/  LDSM.16.M88.4 R16, [R2+UR5+0x8000] ;  /* 0x008000050210783b */ /* 0x000e6c0008000200 */
[----:B------:R-:W3:Y:S06]  /*16a50*/  LDSM.16.M88.4 R28, [R0+0x2000] ;  /* 0x00200000001c783b */ /* 0x000eec0000000200 */
[----:B------:R-:W2:Y:S06]  /*16a60*/  LDSM.16.M88.4 R140, [R2+UR5+0x8800] ;  /* 0x00880005028c783b */ /* 0x000eac0008000200 */
[----:B------:R-:W0:Y:S06]  /*16a70*/  LDGDEPBAR ;  /* 0x00000000000079af */ /* 0x000e2c0000000000 */
[----:B------:R-:W-:Y:S06]  /*16a80*/  LDSM.16.M88.4 R176, [R204] ;  /* 0x00000000ccb0783b */ /* 0x000fec0000000200 */
[----:B------:R-:W5:Y:S06]  /*16a90*/  LDSM.16.M88.4 R180, [R137+0x8000] ;  /* 0x0080000089b4783b */ /* 0x000f6c0000000200 */
[----:B------:R-:W4:Y:S01]  /*16aa0*/  LDSM.16.M88.4 R184, [R204+0x2000] ;  /* 0x00200000ccb8783b */ /* 0x000f220000000200 */
[-C--:B-1----:R-:W-:Y:S05]  /*16ab0*/  HMMA.16816.F32 R4, R32, R16.reuse, RZ ;  /* 0x000000102004723c */ /* 0x082fea00000018ff */
[----:B------:R-:W1:Y:S06]  /*16ac0*/  LDSM.16.M88.4 R188, [R137+0x8800] ;  /* 0x0088000089bc783b */ /* 0x000e6c0000000200 */
[----:B------:R-:W-:Y:S01]  /*16ad0*/  LDSM.16.M88.4 R192, [R136] ;  /* 0x0000000088c0783b */ /* 0x000fe20000000200 */
[C---:B---3--:R-:W-:Y:S05]  /*16ae0*/  HMMA.16816.F32 R8, R28.reuse, R16, RZ ;  /* 0x000000101c08723c */ /* 0x048fea00000018ff */
[----:B------:R-:W3:Y:S03]  /*16af0*/  LDSM.16.M88.4 R196, [R134+0x8000] ;  /* 0x0080000086c4783b */ /* 0x000ee60000000200 */
[-C--:B------:R-:W-:Y:S03]  /*16b00*/  HMMA.16816.F32 R12, R28, R18.reuse, RZ ;  /* 0x000000121c0c723c */ /* 0x080fe600000018ff */
[----:B------:R-:W3:Y:S05]  /*16b10*/  LDSM.16.M88.4 R200, [R136+0x2000] ;  /* 0x0020000088c8783b */ /* 0x000eea0000000200 */
[C---:B------:R-:W-:Y:S08]  /*16b20*/  HMMA.16816.F32 R16, R32.reuse, R18, RZ ;  /* 0x000000122010723c */ /* 0x040ff000000018ff */
[-C--:B--2---:R-:W-:Y:S08]  /*16b30*/  HMMA.16816.F32 R20, R32, R140.reuse, RZ ;  /* 0x0000008c2014723c */ /* 0x084ff000000018ff */
[C---:B------:R-:W-:Y:S08]  /*16b40*/  HMMA.16816.F32 R24, R28.reuse, R140, RZ ;  /* 0x0000008c1c18723c */ /* 0x040ff000000018ff */
[-C--:B------:R-:W-:Y:S08]  /*16b50*/  HMMA.16816.F32 R28, R28, R142.reuse, RZ ;  /* 0x0000008e1c1c723c */ /* 0x080ff000000018ff */
[----:B------:R-:W-:Y:S01]  /*16b60*/  HMMA.16816.F32 R32, R32, R142, RZ ;  /* 0x0000008e2020723c */ /* 0x000fe200000018ff */
[----:B------:R-:W2:Y:S07]  /*16b70*/  LDSM.16.M88.4 R140, [R134+0x8800] ;  /* 0x00880000868c783b */ /* 0x000eae0000000200 */
[-C--:B-----5:R-:W-:Y:S08]  /*16b80*/  HMMA.16816.F32 R4, R176, R180.reuse, R4 ;  /* 0x000000b4b004723c */ /* 0x0a0ff00000001804 */
[C---:B----4-:R-:W-:Y:S08]  /*16b90*/  HMMA.16816.F32 R8, R184.reuse, R180, R8 ;  /* 0x000000b4b808723c */ /* 0x050ff00000001808 */
        /* <DEDUP_REMOVED lines=8> */
[----:B------:R-:W1:Y:S06]  /*16c20*/  LDSM.16.M88.4 R176, [R135] ;  /* 0x0000000087b0783b */ /* 0x000e6c0000000200 */
[----:B------:R-:W4:Y:S01]  /*16c30*/  LDSM.16.M88.4 R188, [R139+0x8800] ;  /* 0x008800008bbc783b */ /* 0x000f220000000200 */
[-C--:B---3--:R-:W-:Y:S08]  /*16c40*/  HMMA.16816.F32 R4, R192, R196.reuse, R4 ;  /* 0x000000c4c004723c */ /* 0x088ff00000001804 */
[C---:B------:R-:W-:Y:S08]  /*16c50*/  HMMA.16816.F32 R8, R200.reuse, R196, R8 ;  /* 0x000000c4c808723c */ /* 0x040ff00000001808 */
        /* <DEDUP_REMOVED lines=8> */
[----:B------:R2:W-:Y:S06]  /*16ce0*/  LDSM.16.M88.4 R140, [R0+0x4000] ;  /* 0x00400000008c783b */ /* 0x0005ec0000000200 */
[----:B------:R-:W3:Y:S01]  /*16cf0*/  LDSM.16.M88.4 R192, [R2+UR5+0x9000] ;  /* 0x0090000502c0783b */ /* 0x000ee20008000200 */
[-C--:B-1----:R-:W-:Y:S08]  /*16d00*/  HMMA.16816.F32 R4, R176, R180.reuse, R4 ;  /* 0x000000b4b004723c */ /* 0x082ff00000001804 */
[C---:B------:R-:W-:Y:S08]  /*16d10*/  HMMA.16816.F32 R8, R184.reuse, R180, R8 ;  /* 0x000000b4b808723c */ /* 0x040ff00000001808 */
[-C--:B------:R-:W-:Y:S01]  /*16d20*/  HMMA.16816.F32 R12, R184, R182.reuse, R12 ;  /* 0x000000b6b80c723c */ /* 0x080fe2000000180c */
[----:B--2---:R-:W-:Y:S07]  /*16d30*/  IMAD.U32 R0, RZ, RZ, UR21 ;  /* 0x00000015ff007e24 */ /* 0x004fee000f8e00ff */
[C---:B------:R-:W-:Y:S01]  /*16d40*/  HMMA.16816.F32 R16, R176.reuse, R182, R16 ;  /* 0x000000b6b010723c */ /* 0x040fe20000001810 */
[----:B------:R1:W2:Y:S07]  /*16d50*/  LDSM.16.M88.4 R180, [R2+UR5+0x9800] ;  /* 0x0098000502b4783b */ /* 0x0002ae0008000200 */
[-C--:B----4-:R-:W-:Y:S08]  /*16d60*/  HMMA.16816.F32 R20, R176, R188.reuse, R20 ;  /* 0x000000bcb014723c */ /* 0x090ff00000001814 */
[C---:B------:R-:W-:Y:S08]  /*16d70*/  HMMA.16816.F32 R24, R184.reuse, R188, R24 ;  /* 0x000000bcb818723c */ /* 0x040ff00000001818 */
[-C--:B------:R-:W-:Y:S01]  /*16d80*/  HMMA.16816.F32 R28, R184, R190.reuse, R28 ;  /* 0x000000beb81c723c */ /* 0x080fe2000000181c */
[----:B------:R-:W4:Y:S02]  /*16d90*/  LDSM.16.M88.4 R184, [R204+0x4000] ;  /* 0x00400000ccb8783b */ /* 0x000f240000000200 */
[----:B-1----:R-:W-:Y:S04]  /*16da0*/  LOP3.LUT R2, R232, UR21, RZ, 0x3c, !PT ;  /* 0x00000015e8027c12 */ /* 0x002fe8000f8e3cff */
[----:B------:R-:W1:Y:S01]  /*16db0*/  LDSM.16.M88.4 R204, [R204+0x6000] ;  /* 0x00600000cccc783b */ /* 0x000e620000000200 */
[----:B------:R-:W-:Y:S05]  /*16dc0*/  HMMA.16816.F32 R32, R176, R190, R32 ;  /* 0x000000beb020723c */ /* 0x000fea0000001820 */
[----:B------:R-:W5:Y:S03]  /*16dd0*/  LDSM.16.M88.4 R176, [R137+0x9800] ;  /* 0x0098000089b0783b */ /* 0x000f660000000200 */
[-C--:B---3--:R-:W-:Y:S03]  /*16de0*/  HMMA.16816.F32 R4, R140, R192.reuse, R4 ;  /* 0x000000c08c04723c */ /* 0x088fe60000001804 */
[----:B------:R-:W-:Y:S05]  /*16df0*/  LDSM.16.M88.4 R188, [R136+0x6000] ;  /* 0x0060000088bc783b */ /* 0x000fea0000000200 */
        /* <DEDUP_REMOVED lines=10> */
[----:B------:R-:W3:Y:S01]  /*16ea0*/  LDSM.16.M88.4 R180, [R134+0x9000] ;  /* 0x0090000086b4783b */ /* 0x000ee20000000200 */
[-C--:B----4-:R-:W-:Y:S08]  /*16eb0*/  HMMA.16816.F32 R4, R184, R200.reuse, R4 ;  /* 0x000000c8b804723c */ /* 0x090ff00000001804 */
[C---:B-1----:R-:W-:Y:S08]  /*16ec0*/  HMMA.16816.F32 R8, R204.reuse, R200, R8 ;  /* 0x000000c8cc08723c */ /* 0x042ff00000001808 */
[-C--:B------:R-:W-:Y:S03]  /*16ed0*/  HMMA.16816.F32 R12, R204, R202.reuse, R12 ;  /* 0x000000cacc0c723c */ /* 0x080fe6000000180c */
[----:B--2---:R-:W-:Y:S05]  /*16ee0*/  LOP3.LUT R136, R231, 0x6, RZ, 0xc0, !PT ;  /* 0x00000006e7887812 */ /* 0x004fea00078ec0ff */
[C---:B------:R-:W-:Y:S01]  /*16ef0*/  HMMA.16816.F32 R16, R184.reuse, R202, R16 ;  /* 0x000000cab810723c */ /* 0x040fe20000001810 */
[----:B------:R-:W1:Y:S03]  /*16f00*/  LDSM.16.M88.4 R200, [R139+0x9000] ;  /* 0x009000008bc8783b */ /* 0x000e660000000200 */
[----:B------:R-:W-:Y:S03]  /*16f10*/  IMAD R0, R0, 0x20, R136 ;  /* 0x0000002000007824 */ /* 0x000fe600078e0288 */
[----:B------:R-:W-:Y:S01]  /*16f20*/  STL [R1+0x2c], R136 ;  /* 0x00002c8801007387 */ /* 0x000fe20000100800 */
[-C--:B-----5:R-:W-:Y:S03]  /*16f30*/  HMMA.16816.F32 R20, R184, R176.reuse, R20 ;  /* 0x000000b0b814723c */ /* 0x0a0fe60000001814 */
[-C--:B------:R-:W-:Y:S02]  /*16f40*/  ISETP.GT.AND P6, PT, R219, R0.reuse, PT ;  /* 0x00000000db00720c */ /* 0x080fe40003fc4270 */
[----:B------:R-:W-:Y:S03]  /*16f50*/  ISETP.GT.AND P4, PT, R226, R0, PT ;  /* 0x00000000e200720c */ /* 0x000fe60003f84270 */
[C---:B------:R-:W-:Y:S08]  /*16f60*/  HMMA.16816.F32 R24, R204.reuse, R176, R24 ;  /* 0x000000b0cc18723c */ /* 0x040ff00000001818 */
[-C--:B------:R-:W-:Y:S01]  /*16f70*/  HMMA.16816.F32 R28, R204, R178.reuse, R28 ;  /* 0x000000b2cc1c723c */ /* 0x080fe2000000181c */
[----:B------:R2:W4:Y:S07]  /*16f80*/  LDSM.16.M88.4 R204, [R135+0x6000] ;  /* 0x0060000087cc783b */ /* 0x00052e0000000200 */
[----:B------:R-:W-:Y:S08]  /*16f90*/  HMMA.16816.F32 R32, R184, R178, R32 ;  /* 0x000000b2b820723c */ /* 0x000ff00000001820 */
[-C--:B---3--:R-:W-:Y:S08]  /*16fa0*/  HMMA.16816.F32 R4, R140, R180.reuse, R4 ;  /* 0x000000b48c04723c */ /* 0x088ff00000001804 */
[C---:B------:R-:W-:Y:S04]  /*16fb0*/  HMMA.16816.F32 R8, R188.reuse, R180, R8 ;  /* 0x000000b4bc08723c */ /* 0x040fe80000001808 */
[----:B--2---:R-:W-:Y:S04]  /*16fc0*/  IMAD.WIDE.U32 R134, R2, -0x326172a9, RZ ;  /* 0xcd9e8d5702867825 */ /* 0x004fe800078e00ff */
[-C--:B------:R-:W-:Y:S03]  /*16fd0*/  HMMA.16816.F32 R12, R188, R182.reuse, R12 ;  /* 0x000000b6bc0c723c */ /* 0x080fe6000000180c */
[----:B------:R-:W-:Y:S05]  /*16fe0*/  VIADD R2, R0, 0x19 ;  /* 0x0000001900027836 */ /* 0x000fea0000000000 */
[C---:B------:R-:W-:Y:S08]  /*16ff0*/  HMMA.16816.F32 R16, R140.reuse, R182, R16 ;  /* 0x000000b68c10723c */ /* 0x040ff00000001810 */
[-C--:B------:R-:W-:Y:S08]  /*17000*/  HMMA.16816.F32 R20, R140, R192.reuse, R20 ;  /* 0x000000c08c14723c */ /* 0x080ff00000001814 */
[C---:B------:R-:W-:Y:S04]  /*17010*/  HMMA.16816.F32 R24, R188.reuse, R192, R24 ;  /* 0x000000c0bc18723c */ /* 0x040fe80000001818 */
[C---:B------:R-:W-:Y:S02]  /*17020*/  LOP3.LUT R192, R135.reuse, R228, RZ, 0x3c, !PT ;  /* 0x000000e487c07212 */ /* 0x040fe400078e3cff */
[----:B------:R-:W-:Y:S02]  /*17030*/  LOP3.LUT R193, R134, R227, RZ, 0x3c, !PT ;  /* 0x000000e386c17212 */ /* 0x000fe400078e3cff */
[-C--:B------:R-:W-:Y:S03]  /*17040*/  HMMA.16816.F32 R28, R188, R194.reuse, R28 ;  /* 0x000000c2bc1c723c */ /* 0x080fe6000000181c */
[----:B------:R-:W-:Y:S01]  /*17050*/  LOP3.LUT R190, R135, R230, RZ, 0x3c, !PT ;  /* 0x000000e687be7212 */ /* 0x000fe200078e3cff */
[----:B------:R-:W-:Y:S01]  /*17060*/  VIADD R135, R0, 0x1 ;  /* 0x0000000100877836 */ /* 0x000fe20000000000 */
[----:B------:R-:W-:Y:S01]  /*17070*/  LOP3.LUT R191, R134, R229, RZ, 0x3c, !PT ;  /* 0x000000e586bf7212 */ /* 0x000fe200078e3cff */
[----:B------:R-:W-:Y:S02]  /*17080*/  VIADD R134, R0, 0x8 ;  /* 0x0000000800867836 */ /* 0x000fe40000000000 */
[----:B------:R-:W-:Y:S01]  /*17090*/  HMMA.16816.F32 R32, R140, R194, R32 ;  /* 0x000000c28c20723c */ /* 0x000fe20000001820 */
[----:B------:R-:W2:Y:S01]  /*170a0*/  LDSM.16.M88.4 R140, [R139+0x9800] ;  /* 0x009800008b8c783b */ /* 0x000ea20000000200 */
[----:B------:R-:W-:Y:S04]  /*170b0*/  DEPBAR.LE SB0, 0x0 ;  /* 0x000080000000791a */ /* 0x000fe80000000000 */
[----:B------:R-:W-:Y:S01]  /*170c0*/  BAR.SYNC.DEFER_BLOCKING 0x0 ;  /* 0x0000000000007b1d */ /* 0x000fe20000010000 */
[-C--:B------:R-:W-:Y:S01]  /*170d0*/  ISETP.GT.AND P5, PT, R219, R135.reuse, PT ;  /* 0x00000087db00720c */ /* 0x080fe20003fa4270 */
[-C--:B-1----:R-:W-:Y:S05]  /*170e0*/  HMMA.16816.F32 R4, R196, R200.reuse, R4 ;  /* 0x000000c8c404723c */ /* 0x082fea0000001804 */
[-C--:B------:R-:W-:Y:S03]  /*170f0*/  ISETP.GT.AND P0, PT, R226, R135.reuse, PT ;  /* 0x00000087e200720c */ /* 0x080fe60003f04270 */
[C---:B----4-:R-:W-:Y:S08]  /*17100*/  HMMA.16816.F32 R8, R204.reuse, R200, R8 ;  /* 0x000000c8cc08723c */ /* 0x050ff00000001808 */
[-C--:B------:R-:W-:Y:S03]  /*17110*/  HMMA.16816.F32 R12, R204, R202.reuse, R12 ;  /* 0x000000cacc0c723c */ /* 0x080fe6000000180c */
[----:B------:R-:W-:Y:S01]  /*17120*/  FSEL R201, R4, -INF , !P6 ;  /* 0xff80000004c97808 */ /* 0x000fe20007000000 */
[C---:B------:R-:W-:Y:S01]  /*17130*/  VIADD R4, R0.reuse, 0x18 ;  /* 0x0000001800047836 */ /* 0x040fe20000000000 */
[----:B------:R-:W-:Y:S01]  /*17140*/  FSEL R200, R5, -INF , !P5 ;  /* 0xff80000005c87808 */ /* 0x000fe20006800000 */
[----:B------:R-:W-:Y:S01]  /*17150*/  VIADD R5, R0, 0x11 ;  /* 0x0000001100057836 */ /* 0x000fe20000000000 */
[----:B------:R-:W-:Y:S01]  /*17160*/  FSEL R195, R6, -INF , !P4 ;  /* 0xff80000006c37808 */ /* 0x000fe20006000000 */
[C---:B------:R-:W-:Y:S04]  /*17170*/  HMMA.16816.F32 R16, R196.reuse, R202, R16 ;  /* 0x000000cac410723c */ /* 0x040fe80000001810 */
[----:B------:R-:W-:Y:S01]  /*17180*/  FSEL R194, R7, -INF , !P0 ;  /* 0xff80000007c27808 */ /* 0x000fe20004000000 */
[C---:B------:R-:W-:Y:S01]  /*17190*/  VIADD R7, R0.reuse, 0x9 ;  /* 0x0000000900077836 */ /* 0x040fe20000000000 */
[CC--:B------:R-:W-:Y:S01]  /*171a0*/  ISETP.GT.AND P6, PT, R225.reuse, R0.reuse, PT ;  /* 0x00000000e100720c */ /* 0x0c0fe20003fc4270 */
[----:B------:R-:W-:Y:S01]  /*171b0*/  VIADD R6, R0, 0x10 ;  /* 0x0000001000067836 */ /* 0x000fe20000000000 */
[C---:B------:R-:W-:Y:S01]  /*171c0*/  ISETP.GT.AND P4, PT, R224.reuse, R0, PT ;  /* 0x00000000e000720c */ /* 0x040fe20003f84270 */
[-C--:B--2---:R-:W-:Y:S03]  /*171d0*/  HMMA.16816.F32 R20, R196, R140.reuse, R20 ;  /* 0x0000008cc414723c */ /* 0x084fe60000001814 */
[-C--:B------:R-:W-:Y:S02]  /*171e0*/  ISETP.GT.AND P5, PT, R225, R135.reuse, PT ;  /* 0x00000087e100720c */ /* 0x080fe40003fa4270 */
[----:B------:R-:W-:Y:S02]  /*171f0*/  ISETP.GT.AND P0, PT, R224, R135, PT ;  /* 0x00000087e000720c */ /* 0x000fe40003f04270 */
[----:B------:R-:W-:Y:S01]  /*17200*/  FSEL R189, R8, -INF , !P6 ;  /* 0xff80000008bd7808 */ /* 0x000fe20007000000 */
[C---:B------:R-:W-:Y:S04]  /*17210*/  HMMA.16816.F32 R24, R204.reuse, R140, R24 ;  /* 0x0000008ccc18723c */ /* 0x040fe80000001818 */
[----:B------:R-:W-:Y:S02]  /*17220*/  FSEL R188, R9, -INF , !P5 ;  /* 0xff80000009bc7808 */ /* 0x000fe40006800000 */
[----:B------:R-:W-:Y:S02]  /*17230*/  FSEL R187, R10, -INF , !P4 ;  /* 0xff8000000abb7808 */ /* 0x000fe40006000000 */
[----:B------:R-:W-:Y:S01]  /*17240*/  FSEL R186, R11, -INF , !P0 ;  /* 0xff8000000bba7808 */ /* 0x000fe20004000000 */
[-C--:B------:R-:W-:Y:S03]  /*17250*/  HMMA.16816.F32 R28, R204, R142.reuse, R28 ;  /* 0x0000008ecc1c723c */ /* 0x080fe6000000181c */
[CC--:B------:R-:W-:Y:S02]  /*17260*/  ISETP.GT.AND P6, PT, R225.reuse, R134.reuse, PT ;  /* 0x00000086e100720c */ /* 0x0c0fe40003fc4270 */
[-C--:B------:R-:W-:Y:S02]  /*17270*/  ISETP.GT.AND P5, PT, R225, R7.reuse, PT ;  /* 0x00000007e100720c */ /* 0x080fe40003fa4270 */
[CC--:B------:R-:W-:Y:S01]  /*17280*/  ISETP.GT.AND P4, PT, R224.reuse, R134.reuse, PT ;  /* 0x00000086e000720c */ /* 0x0c0fe20003f84270 */
[----:B------:R-:W-:Y:S04]  /*17290*/  HMMA.16816.F32 R32, R196, R142, R32 ;  /* 0x0000008ec420723c */ /* 0x000fe80000001820 */
[-C--:B------:R-:W-:Y:S02]  /*172a0*/  ISETP.GT.AND P0, PT, R224, R7.reuse, PT ;  /* 0x00000007e000720c */ /* 0x080fe40003f04270 */
        /* <DEDUP_REMOVED lines=10> */
[----:B------:R-:W-:Y:S01]  /*17350*/  FSEL R179, R18, -INF , !P4 ;  /* 0xff80000012b37808 */ /* 0x000fe20006000000 */
[----:B------:R-:W-:Y:S01]  /*17360*/  IMAD.U32 R18, RZ, RZ, UR33 ;  /* 0x00000021ff127e24 */ /* 0x000fe2000f8e00ff */
[----:B------:R-:W-:Y:S01]  /*17370*/  FSEL R178, R19, -INF , !P0 ;  /* 0xff80000013b27808 */ /* 0x000fe20004000000 */
[----:B------:R-:W-:Y:S01]  /*17380*/  IMAD.U32 R19, RZ, RZ, UR33 ;  /* 0x00000021ff137e24 */ /* 0x000fe2000f8e00ff */
[CC--:B------:R-:W-:Y:S02]  /*17390*/  ISETP.GT.AND P6, PT, R219.reuse, R6.reuse, PT ;  /* 0x00000006db00720c */ /* 0x0c0fe40003fc4270 */
[-C--:B------:R-:W-:Y:S02]  /*173a0*/  ISETP.GT.AND P5, PT, R219, R5.reuse, PT ;  /* 0x00000005db00720c */ /* 0x080fe40003fa4270 */
[CC--:B------:R-:W-:Y:S02]  /*173b0*/  ISETP.GT.AND P4, PT, R226.reuse, R6.reuse, PT ;  /* 0x00000006e200720c */ /* 0x0c0fe40003f84270 */
        /* <DEDUP_REMOVED lines=21> */
[C---:B------:R-:W-:Y:S02]  /*17510*/  ISETP.GE.AND P6, PT, R0.reuse, R220, PT ;  /* 0x000000dc0000720c */ /* 0x040fe40003fc6270 */
[----:B------:R-:W-:Y:S02]  /*17520*/  ISETP.GE.AND P4, PT, R0, R222, PT ;  /* 0x000000de0000720c */ /* 0x000fe40003f86270 */
[----:B------:R-:W-:Y:S01]  /*17530*/  ISETP.GT.AND P5, PT, R219, R4, PT ;  /* 0x00000004db00720c */ /* 0x000fe20003fa4270 */
[----:B------:R-:W-:Y:S01]  /*17540*/  @!UPT UIADD3 URZ, UPT, UPT, URZ, URZ, URZ ;  /* 0x000000fffffff290 */ /* 0x000fe2000fffe0ff */
[----:B------:R-:W-:Y:S11]  /*17550*/  BRA.U.ANY UP0, `(.L_x_1790) ;  /* 0xffffffed004c7547 */ /* 0x000ff6000b93ffff */
.L_x_1789:
[----:B------:R-:W3:Y:S01]  /*17560*/  LDL.64 R20, [R1+0x50] ;  /* 0x0000500001147983 */ /* 0x000ee20000100a00 */
[----:B--2---:R-:W-:Y:S01]  /*17570*/  IMAD.WIDE.U32 R8, R192, -0x2daee0ad, RZ ;  /* 0xd2511f53c0087825 */ /* 0x004fe200078e00ff */
[----:B------:R-:W-:Y:S01]  /*17580*/  ISETP.GT.AND P1, PT, R219, R2, PT ;  /* 0x00000002db00720c */ /* 0x000fe20003f24270 */
[----:B------:R-:W-:Y:S01]  /*17590*/  UISETP.GT.AND UP0, UPT, UR21, UR19, UPT ;  /* 0x000000131500728c */ /* 0x000fe2000bf04270 */
[----:B------:R-:W-:Y:S01]  /*175a0*/  FSEL R32, R32, -INF , !P5 ;  /* 0xff80000020207808 */ /* 0x000fe20006800000 */
[----:B------:R-:W-:Y:S01]  /*175b0*/  IMAD.WIDE.U32 R16, R193, -0x2daee0ad, RZ ;  /* 0xd2511f53c1107825 */ /* 0x000fe200078e00ff */
[----:B------:R-:W2:Y:S01]  /*175c0*/  LDL.64 R22, [R1+0x48] ;  /* 0x0000480001167983 */ /* 0x000ea20000100a00 */
[----:B------:R-:W-:Y:S01]  /*175d0*/  ISETP.GE.AND P0, PT, R0, R221, PT ;  /* 0x000000dd0000720c */ /* 0x000fe20003f06270 */
[----:B------:R-:W-:Y:S01]  /*175e0*/  UIADD3 UR21, UPT, UPT, UR21, -0x1, URZ ;  /* 0xffffffff15157890 */ /* 0x000fe2000fffe0ff */
[----:B------:R-:W-:Y:S01]  /*175f0*/  IMAD.WIDE.U32 R10, R190, -0x2daee0ad, RZ ;  /* 0xd2511f53be0a7825 */ /* 0x000fe200078e00ff */
[----:B------:R-:W-:Y:S02]  /*17600*/  FSEL R28, R33, -INF , !P1 ;  /* 0xff800000211c7808 */ /* 0x000fe40004800000 */
[----:B------:R-:W4:Y:S01]  /*17610*/  LDL.64 R192, [R1+0x38] ;  /* 0x0000380001c07983 */ /* 0x000f220000100a00 */
[----:B------:R-:W-:Y:S01]  /*17620*/  IMAD.WIDE.U32 R14, R191, -0x2daee0ad, RZ ;  /* 0xd2511f53bf0e7825 */ /* 0x000fe200078e00ff */
[----:B------:R-:W-:Y:S02]  /*17630*/  ISETP.GT.AND P1, PT, R226, R4, PT ;  /* 0x00000004e200720c */ /* 0x000fe40003f24270 */
[-C--:B------:R-:W-:Y:S01]  /*17640*/  ISETP.GE.AND P5, PT, R0, R223.reuse, PT ;  /* 0x000000df0000720c */ /* 0x080fe20003fa6270 */
[----:B------:R-:W-:Y:S01]  /*17650*/  VIADD R0, R18, 0x76cf5d0a ;  /* 0x76cf5d0a12007836 */ /* 0x000fe20000000000 */
[----:B------:R-:W5:Y:S01]  /*17660*/  LDL.64 R190, [R1+0x40] ;  /* 0x0000400001be7983 */ /* 0x000f620000100a00 */
[----:B------:R-:W-:Y:S01]  /*17670*/  FSEL R34, R34, -INF , !P1 ;  /* 0xff80000022227808 */ /* 0x000fe20004800000 */
[----:B------:R-:W-:Y:S01]  /*17680*/  VIADD R12, R19, 0x32370b8f ;  /* 0x32370b8f130c7836 */ /* 0x000fe20000000000 */
[----:B------:R-:W-:Y:S02]  /*17690*/  ISETP.GT.AND P1, PT, R226, R2, PT ;  /* 0x00000002e200720c */ /* 0x000fe40003f24270 */
[----:B------:R-:W-:Y:S02]  /*176a0*/  FSEL R26, R195, -INF , !P4 ;  /* 0xff800000c31a7808 */ /* 0x000fe40006000000 */
[----:B------:R-:W-:Y:S02]  /*176b0*/  FSEL R35, R35, -INF , !P1 ;  /* 0xff80000023237808 */ /* 0x000fe40004800000 */
[C---:B------:R-:W-:Y:S02]  /*176c0*/  ISETP.GE.AND P1, PT, R135.reuse, R220, PT ;  /* 0x000000dc8700720c */ /* 0x040fe40003f26270 */
[C---:B------:R-:W-:Y:S02]  /*176d0*/  ISETP.GE.AND P4, PT, R135.reuse, R223, PT ;  /* 0x000000df8700720c */ /* 0x040fe40003f86270 */
[----:B------:R-:W-:Y:S02]  /*176e0*/  FSEL R25, R200, -INF , !P1 ;  /* 0xff800000c8197808 */ /* 0x000fe40004800000 */
[-C--:B------:R-:W-:Y:S02]  /*176f0*/  ISETP.GE.AND P1, PT, R135, R221.reuse, PT ;  /* 0x000000dd8700720c */ /* 0x080fe40003f26270 */
[C---:B------:R-:W-:Y:S02]  /*17700*/  LOP3.LUT R143, R12.reuse, R8, R17, 0x96, !PT ;  /* 0x000000080c8f7212 */ /* 0x040fe400078e9611 */
[----:B------:R-:W-:Y:S02]  /*17710*/  LOP3.LUT R142, R12, R10, R15, 0x96, !PT ;  /* 0x0000000a0c8e7212 */ /* 0x000fe400078e960f */
[----:B------:R-:W-:Y:S01]  /*17720*/  FSEL R8, R189, -INF , !P0 ;  /* 0xff800000bd087808 */ /* 0x000fe20004000000 */
[----:B------:R-:W-:Y:S01]  /*17730*/  IMAD.WIDE.U32 R244, R143, -0x326172a9, RZ ;  /* 0xcd9e8d578ff47825 */ /* 0x000fe200078e00ff */
[----:B------:R-:W-:Y:S02]  /*17740*/  ISETP.GE.AND P0, PT, R7, R221, PT ;  /* 0x000000dd0700720c */ /* 0x000fe40003f06270 */
[----:B------:R-:W-:Y:S01]  /*17750*/  FSEL R10, R187, -INF , !P5 ;  /* 0xff800000bb0a7808 */ /* 0x000fe20006800000 */
[----:B------:R-:W-:Y:S01]  /*17760*/  IMAD.WIDE.U32 R246, R142, -0x326172a9, RZ ;  /* 0xcd9e8d578ef67825 */ /* 0x000fe200078e00ff */
[-C--:B------:R-:W-:Y:S02]  /*17770*/  ISETP.GE.AND P5, PT, R134, R220.reuse, PT ;  /* 0x000000dc8600720c */ /* 0x080fe40003fa6270 */
[----:B------:R-:W-:Y:S02]  /*17780*/  FSEL R12, R184, -INF , !P0 ;  /* 0xff800000b80c7808 */ /* 0x000fe40004000000 */
[-C--:B------:R-:W-:Y:S02]  /*17790*/  ISETP.GE.AND P0, PT, R7, R220.reuse, PT ;  /* 0x000000dc0700720c */ /* 0x080fe40003f06270 */
[----:B------:R-:W-:Y:S02]  /*177a0*/  FSEL R17, R181, -INF , !P5 ;  /* 0xff800000b5117808 */ /* 0x000fe40006800000 */
[C---:B------:R-:W-:Y:S02]  /*177b0*/  ISETP.GE.AND P5, PT, R5.reuse, R220, PT ;  /* 0x000000dc0500720c */ /* 0x040fe40003fa6270 */
[----:B------:R-:W-:Y:S02]  /*177c0*/  FSEL R18, R180, -INF , !P0 ;  /* 0xff800000b4127808 */ /* 0x000fe40004000000 */
[-C--:B------:R-:W-:Y:S02]  /*177d0*/  ISETP.GE.AND P0, PT, R6, R222.reuse, PT ;  /* 0x000000de0600720c */ /* 0x080fe40003f06270 */
[----:B------:R-:W-:Y:S02]  /*177e0*/  FSEL R241, R176, -INF , !P5 ;  /* 0xff800000b0f17808 */ /* 0x000fe40006800000 */
[----:B------:R-:W-:Y:S02]  /*177f0*/  ISETP.GE.AND P5, PT, R5, R223, PT ;  /* 0x000000df0500720c */ /* 0x000fe40003fa6270 */
[----:B------:R-:W-:Y:S02]  /*17800*/  FSEL R243, R141, -INF , !P0 ;  /* 0xff8000008df37808 */ /* 0x000fe40004000000 */
[----:B------:R-:W-:Y:S01]  /*17810*/  FSEL R227, R136, -INF , !P5 ;  /* 0xff80000088e37808 */ /* 0x000fe20006800000 */
[----:B------:R-:W1:Y:S01]  /*17820*/  LDC R141, c[0x0][0x4f8] ;  /* 0x00013e00ff8d7b82 */ /* 0x000e620000000800 */
[----:B------:R-:W-:Y:S02]  /*17830*/  ISETP.GE.AND P0, PT, R5, R222, PT ;  /* 0x000000de0500720c */ /* 0x000fe40003f06270 */
[----:B------:R-:W-:Y:S02]  /*17840*/  ISETP.GE.AND P5, PT, R4, R220, PT ;  /* 0x000000dc0400720c */ /* 0x000fe40003fa6270 */
[----:B------:R-:W-:Y:S02]  /*17850*/  FSEL R240, R202, -INF , !P0 ;  /* 0xff800000caf07808 */ /* 0x000fe40004000000 */
[----:B-1----:R-:W-:Y:S05]  /*17860*/  LOP3.LUT R141, R141, 0xff, RZ, 0xc0, !PT ;  /* 0x000000ff8d8d7812 */ /* 0x002fea00078ec0ff */
[----:B------:R-:W-:Y:S01]  /*17870*/  IMAD R141, R141, 0x10000, R141 ;  /* 0x000100008d8d7824 */ /* 0x000fe200078e028d */
[----:B---3--:R-:W-:Y:S02]  /*17880*/  FSEL R21, R201, -INF , !P6 ;  /* 0xff800000c9157808 */ /* 0x008fe40007000000 */
[----:B------:R-:W-:Y:S04]  /*17890*/  ISETP.GE.AND P6, PT, R135, R222, PT ;  /* 0x000000de8700720c */ /* 0x000fe80003fc6270 */
[----:B------:R-:W-:Y:S02]  /*178a0*/  FSEL R29, R194, -INF , !P6 ;  /* 0xff800000c21d7808 */ /* 0x000fe40007000000 */
[----:B------:R-:W-:Y:S02]  /*178b0*/  ISETP.GE.AND P6, PT, R134, R221, PT ;  /* 0x000000dd8600720c */ /* 0x000fe40003fc6270 */
[----:B--2---:R-:W-:Y:S02]  /*178c0*/  LOP3.LUT R23, R20, R0, R9, 0x96, !PT ;  /* 0x0000000014177212 */ /* 0x004fe400078e9609 */
[----:B------:R-:W-:Y:S02]  /*178d0*/  FSEL R13, R185, -INF , !P6 ;  /* 0xff800000b90d7808 */ /* 0x000fe40007000000 */
[-C--:B------:R-:W-:Y:S02]  /*178e0*/  ISETP.GE.AND P6, PT, R7, R223.reuse, PT ;  /* 0x000000df0700720c */ /* 0x080fe40003fc6270 */
[----:B------:R-:W-:Y:S02]  /*178f0*/  FSEL R9, R188, -INF , !P1 ;  /* 0xff800000bc097808 */ /* 0x000fe40004800000 */
[----:B------:R-:W-:Y:S02]  /*17900*/  FSEL R33, R182, -INF , !P6 ;  /* 0xff800000b6217808 */ /* 0x000fe40007000000 */
[----:B------:R-:W-:Y:S02]  /*17910*/  ISETP.GE.AND P1, PT, R134, R223, PT ;  /* 0x000000df8600720c */ /* 0x000fe40003f26270 */
[----:B------:R-:W-:Y:S02]  /*17920*/  ISETP.GE.AND P6, PT, R6, R220, PT ;  /* 0x000000dc0600720c */ /* 0x000fe40003fc6270 */
[----:B------:R-:W-:Y:S02]  /*17930*/  LOP3.LUT R22, R22, R0, R11, 0x96, !PT ;  /* 0x0000000016167212 */ /* 0x000fe400078e960b */
[----:B------:R-:W-:Y:S02]  /*17940*/  FSEL R11, R186, -INF , !P4 ;  /* 0xff800000ba0b7808 */ /* 0x000fe40006000000 */
[-C--:B------:R-:W-:Y:S01]  /*17950*/  ISETP.GE.AND P4, PT, R134, R222.reuse, PT ;  /* 0x000000de8600720c */ /* 0x080fe20003f86270 */
[----:B------:R-:W-:Y:S01]  /*17960*/  IMAD.WIDE.U32 R134, R22, -0x326172a9, RZ ;  /* 0xcd9e8d5716867825 */ /* 0x000fe200078e00ff */
[----:B------:R-:W-:Y:S02]  /*17970*/  FSEL R15, R183, -INF , !P1 ;  /* 0xff800000b70f7808 */ /* 0x000fe40004800000 */
[----:B------:R-:W-:Y:S02]  /*17980*/  FSEL R242, R177, -INF , !P6 ;  /* 0xff800000b1f27808 */ /* 0x000fe40007000000 */
[-C--:B------:R-:W-:Y:S02]  /*17990*/  ISETP.GE.AND P1, PT, R7, R222.reuse, PT ;  /* 0x000000de0700720c */ /* 0x080fe40003f26270 */
[-C--:B------:R-:W-:Y:S01]  /*179a0*/  ISETP.GE.AND P6, PT, R5, R221.reuse, PT ;  /* 0x000000dd0500720c */ /* 0x080fe20003fc6270 */
[----:B------:R-:W-:Y:S01]  /*179b0*/  IMAD.U32 R5, RZ, RZ, UR32 ;  /* 0x00000020ff057e24 */ /* 0x000fe2000f8e00ff */
[----:B------:R-:W-:Y:S02]  /*179c0*/  FSEL R19, R179, -INF , !P4 ;  /* 0xff800000b3137808 */ /* 0x000fe40006000000 */
[----:B------:R-:W-:Y:S01]  /*179d0*/  FSEL R20, R178, -INF , !P1 ;  /* 0xff800000b2147808 */ /* 0x000fe20004800000 */
[----:B------:R-:W-:Y:S01]  /*179e0*/  VIADD R5, R5, 0xdaa66d2b ;  /* 0xdaa66d2b05057836 */ /* 0x000fe20000000000 */
[C---:B------:R-:W-:Y:S02]  /*179f0*/  ISETP.GE.AND P4, PT, R6.reuse, R221, PT ;  /* 0x000000dd0600720c */ /* 0x040fe40003f86270 */
[----:B------:R-:W-:Y:S02]  /*17a00*/  FSEL R198, R139, -INF , !P6 ;  /* 0xff8000008bc67808 */ /* 0x000fe40007000000 */
[----:B------:R-:W-:Y:S02]  /*17a10*/  ISETP.GE.AND P1, PT, R6, R223, PT ;  /* 0x000000df0600720c */ /* 0x000fe40003f26270 */
[-C--:B------:R-:W-:Y:S02]  /*17a20*/  ISETP.GE.AND P6, PT, R2, R221.reuse, PT ;  /* 0x000000dd0200720c */ /* 0x080fe40003fc6270 */
[----:B------:R-:W-:Y:S02]  /*17a30*/  FSEL R199, R140, -INF , !P4 ;  /* 0xff8000008cc77808 */ /* 0x000fe40006000000 */
[----:B------:R-:W-:Y:S02]  /*17a40*/  FSEL R201, R137, -INF , !P1 ;  /* 0xff80000089c97808 */ /* 0x000fe40004800000 */
[----:B------:R-:W-:Y:S02]  /*17a50*/  FSEL R196, R27, -INF , !P6 ;  /* 0xff8000001bc47808 */ /* 0x000fe40007000000 */
[C---:B------:R-:W-:Y:S02]  /*17a60*/  ISETP.GE.AND P4, PT, R4.reuse, R221, PT ;  /* 0x000000dd0400720c */ /* 0x040fe40003f86270 */
[----:B------:R-:W-:Y:S02]  /*17a70*/  MOV R0, UR32 ;  /* 0x0000002000007c02 */ /* 0x000fe40008000f00 */
[-C--:B------:R-:W-:Y:S02]  /*17a80*/  ISETP.GE.AND P1, PT, R4, R223.reuse, PT ;  /* 0x000000df0400720c */ /* 0x080fe40003f26270 */
[----:B------:R-:W-:Y:S02]  /*17a90*/  ISETP.GE.AND P6, PT, R2, R223, PT ;  /* 0x000000df0200720c */ /* 0x000fe40003fc6270 */
[----:B------:R-:W-:Y:S02]  /*17aa0*/  FSEL R197, R24, -INF , !P4 ;  /* 0xff80000018c57808 */ /* 0x000fe40006000000 */
[-C--:B------:R-:W-:Y:S01]  /*17ab0*/  ISETP.GE.AND P4, PT, R4, R222.reuse, PT ;  /* 0x000000de0400720c */ /* 0x080fe20003f86270 */
[----:B------:R-:W-:Y:S01]  /*17ac0*/  VIADD R4, R0, 0x78dde6e4 ;  /* 0x78dde6e400047836 */ /* 0x000fe20000000000 */
[----:B------:R-:W-:Y:S02]  /*17ad0*/  FSEL R140, R31, -INF , !P6 ;  /* 0xff8000001f8c7808 */ /* 0x000fe40007000000 */
[----:B------:R-:W-:Y:S01]  /*17ae0*/  FSEL R139, R30, -INF , !P1 ;  /* 0xff8000001e8b7808 */ /* 0x000fe20004800000 */
[----:B------:R-:W-:Y:S01]  /*17af0*/  IMAD.WIDE.U32 R30, R23, -0x326172a9, RZ ;  /* 0xcd9e8d57171e7825 */ /* 0x000fe200078e00ff */
[C---:B------:R-:W-:Y:S02]  /*17b00*/  ISETP.GE.AND P6, PT, R2.reuse, R222, PT ;  /* 0x000000de0200720c */ /* 0x040fe40003fc6270 */
[----:B------:R-:W-:Y:S02]  /*17b10*/  ISETP.GE.AND P1, PT, R2, R220, PT ;  /* 0x000000dc0200720c */ /* 0x000fe40003f26270 */
[----:B------:R-:W-:Y:S02]  /*17b20*/  FMNMX3.FTZ R0, R132, R10, R11, !PT ;  /* 0x0000000a84007276 */ /* 0x000fe4000781000b */
[----:B------:R-:W-:Y:S02]  /*17b30*/  FMNMX3.FTZ R2, R3, R8, R9, !PT ;  /* 0x0000000803027276 */ /* 0x000fe40007810009 */
[----:B------:R-:W-:Y:S02]  /*17b40*/  FMNMX3.FTZ R0, R0, R15, R33, !PT ;  /* 0x0000000f00007276 */ /* 0x000fe40007810021 */
[----:B------:R-:W-:Y:S02]  /*17b50*/  FMNMX3.FTZ R2, R2, R13, R12, !PT ;  /* 0x0000000d02027276 */ /* 0x000fe4000781000c */
[----:B----4-:R-:W-:Y:S02]  /*17b60*/  LOP3.LUT R7, R192, R5, R135, 0x96, !PT ;  /* 0x00000005c0077212 */ /* 0x010fe400078e9687 */
[----:B------:R-:W-:Y:S02]  /*17b70*/  FMNMX3.FTZ R0, R0, R201, R227, !PT ;  /* 0x000000c900007276 */ /* 0x000fe400078100e3 */
[----:B------:R-:W-:Y:S01]  /*17b80*/  FMNMX3.FTZ R2, R2, R199, R198, !PT ;  /* 0x000000c702027276 */ /* 0x000fe200078100c6 */
[----:B------:R-:W-:Y:S01]  /*17b90*/  IMAD.WIDE.U32 R142, R7, -0x2daee0ad, RZ ;  /* 0xd2511f53078e7825 */ /* 0x000fe200078e00ff */
[----:B------:R-:W-:Y:S02]  /*17ba0*/  MOV R6, UR33 ;  /* 0x0000002100067c02 */ /* 0x000fe40008000f00 */
[----:B-----5:R-:W-:Y:S02]  /*17bb0*/  LOP3.LUT R22, R190, R5, R31, 0x96, !PT ;  /* 0x00000005be167212 */ /* 0x020fe400078e961f */
[----:B------:R-:W-:Y:S01]  /*17bc0*/  FMNMX3.FTZ R5, R2, R197, R196, !PT ;  /* 0x000000c502057276 */ /* 0x000fe200078100c4 */
[----:B------:R-:W-:Y:S01]  /*17bd0*/  VIADD R6, R6, 0xed9eba14 ;  /* 0xed9eba1406067836 */ /* 0x000fe20000000000 */
[----:B------:R-:W-:Y:S02]  /*17be0*/  FMNMX3.FTZ R0, R0, R139, R140, !PT ;  /* 0x0000008b00007276 */ /* 0x000fe4000781008c */
[C---:B------:R-:W-:Y:S01]  /*17bf0*/  LOP3.LUT R27, R4.reuse, R134, R247, 0x96, !PT ;  /* 0x00000086041b7212 */ /* 0x040fe200078e96f7 */
[----:B------:R-:W1:Y:S01]  /*17c00*/  SHFL.BFLY PT, R136, R5, 0x2, 0x1f ;  /* 0x0c401f0005887f89 */ /* 0x000e6200000e0000 */
[----:B------:R-:W-:Y:S02]  /*17c10*/  FMNMX3.FTZ R7, R133, R21, R25, !PT ;  /* 0x0000001585077276 */ /* 0x000fe40007810019 */
[----:B------:R-:W-:Y:S05]  /*17c20*/  LOP3.LUT R23, R4, R30, R245, 0x96, !PT ;  /* 0x0000001e04177212 */ /* 0x000fea00078e96f5 */
[----:B------:R-:W2:Y:S01]  /*17c30*/  SHFL.BFLY PT, R2, R0, 0x2, 0x1f ;  /* 0x0c401f0000027f89 */ /* 0x000ea200000e0000 */
[----:B------:R-:W-:Y:S01]  /*17c40*/  FMNMX3.FTZ R4, R138, R26, R29, !PT ;  /* 0x0000001a8a047276 */ /* 0x000fe2000781001d */
[----:B------:R-:W-:Y:S01]  /*17c50*/  IMAD.WIDE.U32 R30, R22, -0x2daee0ad, RZ ;  /* 0xd2511f53161e7825 */ /* 0x000fe200078e00ff */
[----:B------:R-:W-:Y:S02]  /*17c60*/  FMNMX3.FTZ R135, R7, R17, R18, !PT ;  /* 0x0000001107877276 */ /* 0x000fe40007810012 */
[----:B------:R-:W-:Y:S01]  /*17c70*/  FMNMX3.FTZ R7, R4, R19, R20, !PT ;  /* 0x0000001304077276 */ /* 0x000fe20007810014 */
[----:B------:R-:W-:Y:S01]  /*17c80*/  IMAD.WIDE.U32 R194, R23, -0x2daee0ad, RZ ;  /* 0xd2511f5317c27825 */ /* 0x000fe200078e00ff */
[----:B------:R-:W-:Y:S02]  /*17c90*/  LOP3.LUT R24, R6, R14, R143, 0x96, !PT ;  /* 0x0000000e06187212 */ /* 0x000fe400078e968f */
[----:B------:R-:W-:Y:S01]  /*17ca0*/  FSEL R229, R35, -INF , !P6 ;  /* 0xff80000023e57808 */ /* 0x000fe20007000000 */
[----:B------:R-:W-:Y:S01]  /*17cb0*/  IMAD.U32 R14, RZ, RZ, UR33 ;  /* 0x00000021ff0e7e24 */ /* 0x000fe2000f8e00ff */
[----:B------:R-:W-:Y:S01]  /*17cc0*/  FSEL R245, R32, -INF , !P5 ;  /* 0xff80000020f57808 */ /* 0x000fe20006800000 */
[----:B------:R-:W-:Y:S01]  /*17cd0*/  IMAD.WIDE.U32 R192, R27, -0x2daee0ad, RZ ;  /* 0xd2511f531bc07825 */ /* 0x000fe200078e00ff */
[----:B------:R-:W-:Y:S02]  /*17ce0*/  FSEL R228, R34, -INF , !P4 ;  /* 0xff80000022e47808 */ /* 0x000fe40006000000 */
[----:B------:R-:W-:Y:S01]  /*17cf0*/  FSEL R205, R28, -INF , !P1 ;  /* 0xff8000001ccd7808 */ /* 0x000fe20004800000 */
[----:B------:R-:W-:Y:S01]  /*17d00*/  IMAD.WIDE.U32 R190, R24, -0x326172a9, RZ ;  /* 0xcd9e8d5718be7825 */ /* 0x000fe200078e00ff */
[----:B------:R-:W-:Y:S02]  /*17d10*/  FMNMX3.FTZ R135, R135, R242, R241, !PT ;  /* 0x000000f287877276 */ /* 0x000fe400078100f1 */
[----:B------:R-:W-:Y:S02]  /*17d20*/  FMNMX3.FTZ R7, R7, R243, R240, !PT ;  /* 0x000000f307077276 */ /* 0x000fe400078100f0 */
[----:B------:R-:W-:Y:S02]  /*17d30*/  IADD3 R4, PT, PT, R14, -0x56f99767, RZ ;  /* 0xa90668990e047810 */ /* 0x000fe40007ffe0ff */
[----:B------:R-:W-:Y:S02]  /*17d40*/  FMNMX3.FTZ R135, R135, R245, R205, !PT ;  /* 0x000000f587877276 */ /* 0x000fe400078100cd */
[----:B------:R-:W-:Y:S01]  /*17d50*/  FMNMX3.FTZ R134, R7, R228, R229, !PT ;  /* 0x000000e407867276 */ /* 0x000fe200078100e5 */
[----:B------:R-:W-:Y:S01]  /*17d60*/  IMAD.U32 R7, RZ, RZ, UR32 ;  /* 0x00000020ff077e24 */ /* 0x000fe2000f8e00ff */
[----:B------:R-:W-:Y:S02]  /*17d70*/  LOP3.LUT R16, R6, R16, R31, 0x96, !PT ;  /* 0x0000001006107212 */ /* 0x000fe400078e961f */
[C---:B------:R-:W-:Y:S01]  /*17d80*/  LOP3.LUT R14, R4.reuse, R30, R195, 0x96, !PT ;  /* 0x0000001e040e7212 */ /* 0x040fe200078e96c3 */
[----:B------:R-:W-:Y:S01]  /*17d90*/  SHFL.BFLY PT, R31, R134, 0x2, 0x1f ;  /* 0x0c401f00861f7f89 */ /* 0x000fe200000e0000 */
[----:B------:R-:W-:Y:S01]  /*17da0*/  LOP3.LUT R6, R4, R142, R193, 0x96, !PT ;  /* 0x0000008e04067212 */ /* 0x000fe200078e96c1 */
[----:B------:R-:W-:Y:S01]  /*17db0*/  IMAD.WIDE.U32 R142, R16, -0x326172a9, RZ ;  /* 0xcd9e8d57108e7825 */ /* 0x000fe200078e00ff */
[----:B-1----:R-:W-:Y:S05]  /*17dc0*/  FMNMX.FTZ R136, R5, R136, !PT ;  /* 0x0000008805887209 */ /* 0x002fea0007810000 */
[----:B------:R-:W1:Y:S01]  /*17dd0*/  SHFL.BFLY PT, R30, R135, 0x2, 0x1f ;  /* 0x0c401f00871e7f89 */ /* 0x000e6200000e0000 */
[----:B--2---:R-:W-:Y:S01]  /*17de0*/  FMNMX.FTZ R0, R0, R2, !PT ;  /* 0x0000000200007209 */ /* 0x004fe20007810000 */
[----:B------:R-:W-:Y:S06]  /*17df0*/  IMAD.WIDE.U32 R4, R6, -0x326172a9, RZ ;  /* 0xcd9e8d5706047825 */ /* 0x000fec00078e00ff */
[----:B------:R-:W2:Y:S01]  /*17e00*/  SHFL.BFLY PT, R28, R136, 0x1, 0x1f ;  /* 0x0c201f00881c7f89 */ /* 0x000ea200000e0000 */
[----:B------:R-:W-:Y:S01]  /*17e10*/  VIADD R2, R7, 0xb54cda56 ;  /* 0xb54cda5607027836 */ /* 0x000fe20000000000 */
[----:B------:R-:W-:Y:S01]  /*17e20*/  PRMT R22, R4, 0x7773, RZ ;  /* 0x0000777304167816 */ /* 0x000fe200000000ff */
[----:B------:R-:W-:Y:S01]  /*17e30*/  IMAD.WIDE.U32 R6, R14, -0x326172a9, RZ ;  /* 0xcd9e8d570e067825 */ /* 0x000fe200078e00ff */
[C---:B------:R-:W-:Y:S02]  /*17e40*/  PRMT R32, R4.reuse, 0x7771, RZ ;  /* 0x0000777104207816 */ /* 0x040fe400000000ff */
[----:B------:R-:W-:Y:S01]  /*17e50*/  PRMT R16, R4, 0x7772, RZ ;  /* 0x0000777204107816 */ /* 0x000fe200000000ff */
[----:B------:R-:W-:Y:S01]  /*17e60*/  IMAD.MOV.U32 R24, RZ, RZ, R6 ;  /* 0x000000ffff187224 */ /* 0x000fe200078e0006 */
[----:B------:R-:W-:Y:S02]  /*17e70*/  MOV R23, R4 ;  /* 0x0000000400177202 */ /* 0x000fe40000000f00 */
[----:B------:R-:W-:Y:S02]  /*17e80*/  LOP3.LUT R4, R2, R142, R7, 0x96, !PT ;  /* 0x0000008e02047212 */ /* 0x000fe400078e9607 */
[C---:B------:R-:W-:Y:S02]  /*17e90*/  PRMT R14, R6.reuse, 0x7773, RZ ;  /* 0x00007773060e7816 */ /* 0x040fe400000000ff */
[----:B------:R-:W-:Y:S02]  /*17ea0*/  PRMT R7, R6, 0x7772, RZ ;  /* 0x0000777206077816 */ /* 0x000fe400000000ff */
[----:B------:R-:W-:Y:S02]  /*17eb0*/  LOP3.LUT R5, R2, R190, R5, 0x96, !PT ;  /* 0x000000be02057212 */ /* 0x000fe400078e9605 */
[----:B------:R-:W-:Y:S01]  /*17ec0*/  PRMT R27, R6, 0x7771, RZ ;  /* 0x00007771061b7816 */ /* 0x000fe200000000ff */
[----:B------:R-:W3:Y:S01]  /*17ed0*/  SHFL.BFLY PT, R2, R0, 0x1, 0x1f ;  /* 0x0c201f0000027f89 */ /* 0x000ee200000e0000 */
[----:B------:R-:W-:Y:S02]  /*17ee0*/  PRMT R183, R7, 0x5410, R14 ;  /* 0x0000541007b77816 */ /* 0x000fe4000000000e */
[C---:B------:R-:W-:Y:S02]  /*17ef0*/  LOP3.LUT R6, R4.reuse, 0xffff, RZ, 0xc0, !PT ;  /* 0x0000ffff04067812 */ /* 0x040fe400078ec0ff */
[----:B------:R-:W-:Y:S02]  /*17f00*/  PRMT R7, R4, 0x7632, R7 ;  /* 0x0000763204077816 */ /* 0x000fe40000000007 */
[----:B-1----:R-:W-:Y:S02]  /*17f10*/  FMNMX.FTZ R135, R135, R30, !PT ;  /* 0x0000001e87877209 */ /* 0x002fe40007810000 */
[----:B------:R-:W-:Y:S02]  /*17f20*/  FMNMX.FTZ R134, R134, R31, !PT ;  /* 0x0000001f86867209 */ /* 0x000fe40007810000 */
[----:B------:R-:W-:Y:S02]  /*17f30*/  PRMT R34, R16, 0x5410, R22 ;  /* 0x0000541010227816 */ /* 0x000fe40000000016 */
[----:B------:R-:W-:Y:S02]  /*17f40*/  SHF.R.U32.HI R14, RZ, 0x8, R6 ;  /* 0x00000008ff0e7819 */ /* 0x000fe40000011606 */
[----:B------:R-:W-:Y:S02]  /*17f50*/  LOP3.LUT R16, R24, 0xff, RZ, 0xc0, !PT ;  /* 0x000000ff18107812 */ /* 0x000fe400078ec0ff */
[----:B------:R-:W-:Y:S01]  /*17f60*/  LOP3.LUT R6, R7, 0xff, RZ, 0xc0, !PT ;  /* 0x000000ff07067812 */ /* 0x000fe200078ec0ff */
[----:B------:R-:W1:Y:S01]  /*17f70*/  SHFL.BFLY PT, R24, R135, 0x1, 0x1f ;  /* 0x0c201f0087187f89 */ /* 0x000e6200000e0000 */
[----:B------:R-:W-:Y:S02]  /*17f80*/  LOP3.LUT R22, R4, 0xff, RZ, 0xc0, !PT ;  /* 0x000000ff04167812 */ /* 0x000fe400078ec0ff */
[----:B------:R-:W-:Y:S05]  /*17f90*/  SHF.R.U32.HI R4, RZ, 0x18, R4 ;  /* 0x00000018ff047819 */ /* 0x000fea0000011604 */
[----:B------:R-:W4:Y:S01]  /*17fa0*/  SHFL.BFLY PT, R7, R134, 0x1, 0x1f ;  /* 0x0c201f0086077f89 */ /* 0x000f2200000e0000 */
[----:B--2---:R-:W-:Y:S02]  /*17fb0*/  FMNMX.FTZ R136, R136, R28, !PT ;  /* 0x0000001c88887209 */ /* 0x004fe40007810000 */
[----:B---3--:R-:W-:Y:S02]  /*17fc0*/  FMNMX.FTZ R137, R0, R2, !PT ;  /* 0x0000000200897209 */ /* 0x008fe40007810000 */
[C---:B------:R-:W-:Y:S01]  /*17fd0*/  LOP3.LUT R0, R5.reuse, 0xffff, RZ, 0xc0, !PT ;  /* 0x0000ffff05007812 */ /* 0x040fe200078ec0ff */
[----:B------:R-:W-:Y:S01]  /*17fe0*/  FMUL.FTZ R186, R136, UR4 ;  /* 0x0000000488ba7c20 */ /* 0x000fe20008410000 */
[----:B------:R-:W-:Y:S01]  /*17ff0*/  PRMT R2, R5, 0x7632, R2 ;  /* 0x0000763205027816 */ /* 0x000fe20000000002 */
[----:B------:R-:W-:Y:S01]  /*18000*/  FMUL.FTZ R188, R137, UR4 ;  /* 0x0000000489bc7c20 */ /* 0x000fe20008410000 */
[----:B------:R-:W-:Y:S02]  /*18010*/  PRMT R181, R6, 0x5410, R4 ;  /* 0x0000541006b57816 */ /* 0x000fe40000000004 */
[----:B------:R-:W-:Y:S02]  /*18020*/  LOP3.LUT R6, R5, 0xff, RZ, 0xc0, !PT ;  /* 0x000000ff05067812 */ /* 0x000fe400078ec0ff */
[----:B------:R-:W-:Y:S02]  /*18030*/  SHF.R.U32.HI R4, RZ, 0x8, R0 ;  /* 0x00000008ff047819 */ /* 0x000fe40000011600 */
[----:B------:R-:W-:Y:S02]  /*18040*/  SHF.R.U32.HI R5, RZ, 0x18, R5 ;  /* 0x00000018ff057819 */ /* 0x000fe40000011605 */
[----:B------:R-:W-:Y:S02]  /*18050*/  LOP3.LUT R0, R2, 0xff, RZ, 0xc0, !PT ;  /* 0x000000ff02007812 */ /* 0x000fe400078ec0ff */
[----:B------:R-:W-:Y:S02]  /*18060*/  FSETP.NEU.FTZ.AND P0, PT, R137, -INF , PT ;  /* 0xff8000008900780b */ /* 0x000fe40003f1d000 */
[----:B-1----:R-:W-:Y:S02]  /*18070*/  FMNMX.FTZ R135, R135, R24, !PT ;  /* 0x0000001887877209 */ /* 0x002fe40007810000 */
[----:B------:R-:W-:Y:S02]  /*18080*/  FSETP.NEU.FTZ.AND P1, PT, R136, -INF , PT ;  /* 0xff8000008800780b */ /* 0x000fe40003f3d000 */
[----:B----4-:R-:W-:Y:S01]  /*18090*/  FMNMX.FTZ R134, R134, R7, !PT ;  /* 0x0000000786867209 */ /* 0x010fe20007810000 */
[----:B------:R-:W-:Y:S01]  /*180a0*/  FMUL.FTZ R187, R135, UR4 ;  /* 0x0000000487bb7c20 */ /* 0x000fe20008410000 */
[----:B------:R-:W-:Y:S02]  /*180b0*/  PRMT R177, R0, 0x5410, R5 ;  /* 0x0000541000b17816 */ /* 0x000fe40000000005 */
[----:B------:R-:W-:Y:S01]  /*180c0*/  FSEL R188, R188, RZ, P0 ;  /* 0x000000ffbcbc7208 */ /* 0x000fe20000000000 */
[----:B------:R-:W-:Y:S01]  /*180d0*/  FMUL.FTZ R189, R134, UR4 ;  /* 0x0000000486bd7c20 */ /* 0x000fe20008410000 */
[----:B------:R-:W-:Y:S02]  /*180e0*/  FSEL R186, R186, RZ, P1 ;  /* 0x000000ffbaba7208 */ /* 0x000fe40000800000 */
[----:B------:R-:W-:Y:S01]  /*180f0*/  FSEL R2, R136, RZ, P1 ;  /* 0x000000ff88027208 */ /* 0x000fe20000800000 */
[----:B------:R-:W-:Y:S01]  /*18100*/  FFMA.FTZ R10, R10, UR4, -R188 ;  /* 0x000000040a0a7c23 */ /* 0x000fe200080108bc */
[----:B------:R-:W-:Y:S01]  /*18110*/  FSEL R0, R137, RZ, P0 ;  /* 0x000000ff89007208 */ /* 0x000fe20000000000 */
[--C-:B------:R-:W-:Y:S01]  /*18120*/  FFMA.FTZ R9, R9, UR4, -R186.reuse ;  /* 0x0000000409097c23 */ /* 0x100fe200080108ba */
[----:B------:R-:W-:Y:S01]  /*18130*/  FSETP.NEU.FTZ.AND P1, PT, R135, -INF , PT ;  /* 0xff8000008700780b */ /* 0x000fe20003f3d000 */
[----:B------:R-:W-:Y:S01]  /*18140*/  FFMA.FTZ R8, R8, UR4, -R186 ;  /* 0x0000000408087c23 */ /* 0x000fe200080108ba */
[----:B------:R-:W-:Y:S01]  /*18150*/  FSETP.NEU.FTZ.AND P0, PT, R134, -INF , PT ;  /* 0xff8000008600780b */ /* 0x000fe20003f1d000 */
[----:B------:R-:W-:Y:S01]  /*18160*/  MUFU.EX2 R238, R9 ;  /* 0x0000000900ee7308 */ /* 0x000fe20000000800 */
[----:B------:R-:W-:Y:S01]  /*18170*/  FSEL R187, R187, RZ, P1 ;  /* 0x000000ffbbbb7208 */ /* 0x000fe20000800000 */
[----:B------:R-:W-:Y:S01]  /*18180*/  FFMA.FTZ R11, R11, UR4, -R188 ;  /* 0x000000040b0b7c23 */ /* 0x000fe200080108bc */
[----:B------:R-:W-:Y:S07]  /*18190*/  FSEL R189, R189, RZ, P0 ;  /* 0x000000ffbdbd7208 */ /* 0x000fee0000000000 */
[----:B------:R-:W1:Y:S01]  /*181a0*/  MUFU.EX2 R239, R8 ;  /* 0x0000000800ef7308 */ /* 0x000e620000000800 */
[----:B------:R-:W-:Y:S01]  /*181b0*/  PRMT R27, R16, 0x5410, R27 ;  /* 0x00005410101b7816 */ /* 0x000fe2000000001b */
[----:B------:R-:W-:Y:S01]  /*181c0*/  FFMA.FTZ R21, R21, UR4, -R187 ;  /* 0x0000000415157c23 */ /* 0x000fe200080108bb */
[----:B------:R-:W-:Y:S01]  /*181d0*/  PRMT R16, R6, 0x5410, R4 ;  /* 0x0000541006107816 */ /* 0x000fe20000000004 */
[----:B------:R-:W-:Y:S01]  /*181e0*/  FFMA.FTZ R20, R20, UR4, -R189 ;  /* 0x0000000414147c23 */ /* 0x000fe200080108bd */
[----:B------:R-:W-:Y:S05]  /*181f0*/  LOP3.LUT R6, R209, 0x200, R215, 0xf8, !PT ;  /* 0x00000200d1067812 */ /* 0x000fea00078ef8d7 */
[----:B------:R-:W-:Y:S01]  /*18200*/  MUFU.EX2 R207, R21 ;  /* 0x0000001500cf7308 */ /* 0x000fe20000000800 */
[----:B------:R-:W-:Y:S01]  /*18210*/  LOP3.LUT R23, R23, 0xff, RZ, 0xc0, !PT ;  /* 0x000000ff17177812 */ /* 0x000fe200078ec0ff */
[----:B------:R-:W-:Y:S01]  /*18220*/  FADD.FTZ R4, -R2, R3 ;  /* 0x0000000302047221 */ /* 0x000fe20000010100 */
[----:B------:R-:W-:Y:S07]  /*18230*/  PRMT R14, R22, 0x5410, R14 ;  /* 0x00005410160e7816 */ /* 0x000fee000000000e */
[----:B------:R2:W-:Y:S01]  /*18240*/  MUFU.EX2 R209, R20 ;  /* 0x0000001400d17308 */ /* 0x0005e20000000800 */
[----:B------:R-:W-:Y:S01]  /*18250*/  PRMT R23, R23, 0x5410, R32 ;  /* 0x0000541017177816 */ /* 0x000fe20000000020 */
[----:B------:R-:W-:Y:S01]  /*18260*/  FADD.FTZ R3, -R0, R132 ;  /* 0x0000008400037221 */ /* 0x000fe20000010100 */
[----:B------:R-:W-:Y:S01]  /*18270*/  FSEL R2, R135, RZ, P1 ;  /* 0x000000ff87027208 */ /* 0x000fe20000800000 */
[--C-:B------:R-:W-:Y:S01]  /*18280*/  FFMA.FTZ R17, R17, UR4, -R187.reuse ;  /* 0x0000000411117c23 */ /* 0x100fe200080108bb */
[----:B------:R-:W-:Y:S01]  /*18290*/  FSEL R0, R134, RZ, P0 ;  /* 0x000000ff86007208 */ /* 0x000fe20000000000 */
[----:B------:R-:W-:Y:S01]  /*182a0*/  FFMA.FTZ R18, R18, UR4, -R187 ;  /* 0x0000000412127c23 */ /* 0x000fe200080108bb */
[----:B------:R-:W-:Y:S01]  /*182b0*/  LEA R185, R6, UR5, 0x1 ;  /* 0x0000000506b97c11 */ /* 0x000fe2000f8e08ff */
[----:B------:R-:W-:Y:S01]  /*182c0*/  FADD.FTZ R2, -R2, R133 ;  /* 0x0000008502027221 */ /* 0x000fe20000010100 */
[--C-:B------:R-:W-:Y:S01]  /*182d0*/  HSET2.LE.AND R180, R14, R141.reuse, PT ;  /* 0x0000008d0eb47233 */ /* 0x100fe20003803000 */
[----:B------:R-:W-:Y:S01]  /*182e0*/  FADD.FTZ R0, -R0, R138 ;  /* 0x0000008a00007221 */ /* 0x000fe20000010100 */
[----:B-1----:R-:W-:Y:S01]  /*182f0*/  F2FP.F16.F32.PACK_AB R5, R238, R239 ;  /* 0x000000efee05723e */ /* 0x002fe200000000ff */
[----:B------:R-:W-:Y:S01]  /*18300*/  FFMA.FTZ R6, R26, UR4, -R189 ;  /* 0x000000041a067c23 */ /* 0x000fe200080108bd */
[--C-:B------:R-:W-:Y:S01]  /*18310*/  HSET2.LE.AND R178, R23, R141.reuse, PT ;  /* 0x0000008d17b27233 */ /* 0x100fe20003803000 */
[----:B------:R-:W-:Y:S01]  /*18320*/  FMUL.FTZ R2, R2, UR4 ;  /* 0x0000000402027c20 */ /* 0x000fe20008410000 */
[----:B--2---:R-:W1:Y:S01]  /*18330*/  LDSM.16.MT88.4 R20, [R185+0xa000] ;  /* 0x00a00000b914783b */ /* 0x004e620000004200 */
[----:B------:R-:W-:Y:S01]  /*18340*/  LOP3.LUT R180, R5, R180, RZ, 0xc0, !PT ;  /* 0x000000b405b47212 */ /* 0x000fe200078ec0ff */
[----:B------:R-:W-:Y:S01]  /*18350*/  FFMA.FTZ R5, R25, UR4, -R187 ;  /* 0x0000000419057c23 */ /* 0x000fe200080108bb */
[----:B------:R-:W-:Y:S01]  /*18360*/  FMUL.FTZ R0, R0, UR4 ;  /* 0x0000000400007c20 */ /* 0x000fe20008410000 */
[----:B------:R-:W-:Y:S01]  /*18370*/  MUFU.EX2 R235, R10 ;  /* 0x0000000a00eb7308 */ /* 0x000fe20000000800 */
[--C-:B------:R-:W-:Y:S01]  /*18380*/  FFMA.FTZ R19, R19, UR4, -R189.reuse ;  /* 0x0000000413137c23 */ /* 0x100fe200080108bd */
[----:B------:R-:W-:Y:S01]  /*18390*/  FFMA.FTZ R8, R29, UR4, -R189 ;  /* 0x000000041d087c23 */ /* 0x000fe200080108bd */
[--C-:B------:R-:W-:Y:S07]  /*183a0*/  FFMA.FTZ R7, R33, UR4, -R188.reuse ;  /* 0x0000000421077c23 */ /* 0x100fee00080108bc */
[----:B------:R-:W2:Y:S01]  /*183b0*/  MUFU.EX2 R234, R11 ;  /* 0x0000000b00ea7308 */ /* 0x000ea20000000800 */
[--C-:B------:R-:W-:Y:S01]  /*183c0*/  HSET2.LE.AND R181, R181, R141.reuse, PT ;  /* 0x0000008db5b57233 */ /* 0x100fe20003803000 */
[----:B------:R-:W-:Y:S01]  /*183d0*/  FFMA.FTZ R15, R15, UR4, -R188 ;  /* 0x000000040f0f7c23 */ /* 0x000fe200080108bc */
[----:B------:R-:W-:Y:S07]  /*183e0*/  LOP3.LUT R9, R34, 0xff00ff, RZ, 0xc0, !PT ;  /* 0x00ff00ff22097812 */ /* 0x000fee00078ec0ff */
[----:B------:R-:W-:Y:S01]  /*183f0*/  MUFU.EX2 R232, R17 ;  /* 0x0000001100e87308 */ /* 0x000fe20000000800 */
[--C-:B------:R-:W-:Y:S01]  /*18400*/  FFMA.FTZ R13, R13, UR4, -R186.reuse ;  /* 0x000000040d0d7c23 */ /* 0x100fe200080108ba */
[----:B------:R-:W-:Y:S01]  /*18410*/  FFMA.FTZ R12, R12, UR4, -R186 ;  /* 0x000000040c0c7c23 */ /* 0x000fe200080108ba */
[--C-:B------:R-:W-:Y:S07]  /*18420*/  HSET2.LE.AND R177, R177, R141.reuse, PT ;  /* 0x0000008db1b17233 */ /* 0x100fee0003803000 */
[----:B------:R-:W-:Y:S01]  /*18430*/  MUFU.EX2 R231, R18 ;  /* 0x0000001200e77308 */ /* 0x000fe20000000800 */
[----:B------:R-:W-:Y:S01]  /*18440*/  IADD3 R184, PT, PT, R185, R213, RZ ;  /* 0x000000d5b9b87210 */ /* 0x000fe20007ffe0ff */
[----:B------:R-:W-:Y:S01]  /*18450*/  FFMA.FTZ R139, R139, UR4, -R188 ;  /* 0x000000048b8b7c23 */ /* 0x000fe200080108bc */
[----:B------:R-:W-:Y:S07]  /*18460*/  LOP3.LUT R183, R183, 0xff00ff, RZ, 0xc0, !PT ;  /* 0x00ff00ffb7b77812 */ /* 0x000fee00078ec0ff */
[----:B------:R2:W3:Y:S01]  /*18470*/  MUFU.EX2 R206, R5 ;  /* 0x0000000500ce7308 */ /* 0x0004e20000000800 */
[--C-:B------:R-:W-:Y:S09]  /*18480*/  HSET2.LE.AND R182, R27, R141.reuse, PT ;  /* 0x0000008d1bb67233 */ /* 0x100ff20003803000 */
[----:B------:R4:W-:Y:S01]  /*18490*/  MUFU.EX2 R203, R6 ;  /* 0x0000000600cb7308 */ /* 0x0009e20000000800 */
[--C-:B------:R-:W-:Y:S09]  /*184a0*/  HSET2.LE.AND R183, R183, R141.reuse, PT ;  /* 0x0000008db7b77233 */ /* 0x100ff20003803000 */
[----:B------:R5:W1:Y:S10]  /*184b0*/  MUFU.EX2 R133, R2 ;  /* 0x0000000200857308 */ /* 0x000a740000000800 */
[----:B------:R1:W-:Y:S01]  /*184c0*/  MUFU.EX2 R132, R0 ;  /* 0x0000000000847308 */ /* 0x0003e20000000800 */
[----:B--2---:R-:W-:Y:S09]  /*184d0*/  F2FP.F16.F32.PACK_AB R5, R234, R235 ;  /* 0x000000ebea05723e */ /* 0x004ff200000000ff */
[----:B------:R-:W2:Y:S01]  /*184e0*/  MUFU.EX2 R230, R19 ;  /* 0x0000001300e67308 */ /* 0x000ea20000000800 */
[----:B---3--:R-:W-:Y:S02]  /*184f0*/  F2FP.F16.F32.PACK_AB R176, R206, R207 ;  /* 0x000000cfceb0723e */ /* 0x008fe400000000ff */
[----:B----4-:R-:W-:Y:S07]  /*18500*/  F2FP.F16.F32.PACK_AB R6, R231, R232 ;  /* 0x000000e8e706723e */ /* 0x010fee00000000ff */
[----:B------:R-:W3:Y:S01]  /*18510*/  MUFU.EX2 R202, R8 ;  /* 0x0000000800ca7308 */ /* 0x000ee20000000800 */
[----:B------:R-:W-:Y:S01]  /*18520*/  LOP3.LUT R181, R5, R181, RZ, 0xc0, !PT ;  /* 0x000000b505b57212 */ /* 0x000fe200078ec0ff */
[----:B-----5:R-:W-:Y:S01]  /*18530*/  FMUL.FTZ R2, R4, UR4 ;  /* 0x0000000404027c20 */ /* 0x020fe20008410000 */
[----:B------:R-:W-:Y:S07]  /*18540*/  LOP3.LUT R178, R6, R178, RZ, 0xc0, !PT ;  /* 0x000000b206b27212 */ /* 0x000fee00078ec0ff */
[----:B------:R4:W-:Y:S01]  /*18550*/  MUFU.EX2 R204, R7 ;  /* 0x0000000700cc7308 */ /* 0x0009e20000000800 */
[--C-:B------:R-:W-:Y:S01]  /*18560*/  HSET2.LE.AND R5, R9, R141.reuse, PT ;  /* 0x0000008d09057233 */ /* 0x100fe20003803000 */
[----:B-1----:R-:W-:Y:S01]  /*18570*/  FMUL.FTZ R0, R3, UR4 ;  /* 0x0000000403007c20 */ /* 0x002fe20008410000 */
[--C-:B------:R-:W-:Y:S07]  /*18580*/  HSET2.LE.AND R6, R16, R141.reuse, PT ;  /* 0x0000008d10067233 */ /* 0x100fee0003803000 */
[----:B------:R-:W1:Y:S01]  /*18590*/  MUFU.EX2 R233, R15 ;  /* 0x0000000f00e97308 */ /* 0x000e620000000800 */
[----:B------:R-:W-:Y:S01]  /*185a0*/  FMUL.FTZ R17, R133, R157 ;  /* 0x0000009d85117220 */ /* 0x000fe20000410000 */
[----:B--2---:R-:W-:Y:S01]  /*185b0*/  F2FP.F16.F32.PACK_AB R179, R209, R230 ;  /* 0x000000e6d1b3723e */ /* 0x004fe200000000ff */
[----:B------:R-:W-:Y:S07]  /*185c0*/  FMUL.FTZ R18, R132, R158 ;  /* 0x0000009e84127220 */ /* 0x000fee0000410000 */
[----:B------:R-:W-:Y:S01]  /*185d0*/  MUFU.EX2 R236, R13 ;  /* 0x0000000d00ec7308 */ /* 0x000fe20000000800 */
[----:B------:R-:W-:Y:S01]  /*185e0*/  LOP3.LUT R176, R176, R6, RZ, 0xc0, !PT ;  /* 0x00000006b0b07212 */ /* 0x000fe200078ec0ff */
[----:B------:R-:W-:Y:S01]  /*185f0*/  FMUL.FTZ R6, R132, R146 ;  /* 0x0000009284067220 */ /* 0x000fe20000410000 */
[----:B---3--:R-:W-:Y:S07]  /*18600*/  F2FP.F16.F32.PACK_AB R4, R202, R203 ;  /* 0x000000cbca04723e */ /* 0x008fee00000000ff */
[----:B------:R-:W2:Y:S01]  /*18610*/  MUFU.EX2 R237, R12 ;  /* 0x0000000c00ed7308 */ /* 0x000ea20000000800 */
[----:B------:R-:W-:Y:S01]  /*18620*/  LOP3.LUT R179, R179, R5, RZ, 0xc0, !PT ;  /* 0x00000005b3b37212 */ /* 0x000fe200078ec0ff */
[C---:B------:R-:W-:Y:S01]  /*18630*/  FMUL.FTZ R5, R133.reuse, R145 ;  /* 0x0000009185057220 */ /* 0x040fe20000410000 */
[----:B------:R-:W-:Y:S07]  /*18640*/  LOP3.LUT R177, R4, R177, RZ, 0xc0, !PT ;  /* 0x000000b104b17212 */ /* 0x000fee00078ec0ff */
[----:B------:R-:W3:Y:S01]  /*18650*/  MUFU.EX2 R2, R2 ;  /* 0x0000000200027308 */ /* 0x000ee20000000800 */
[C---:B------:R-:W-:Y:S01]  /*18660*/  FMUL.FTZ R4, R133.reuse, R144 ;  /* 0x0000009085047220 */ /* 0x040fe20000410000 */
[----:B----4-:R-:W-:Y:S01]  /*18670*/  FMUL.FTZ R7, R132, R147 ;  /* 0x0000009384077220 */ /* 0x010fe20000410000 */
[----:B-1----:R-:W-:Y:S07]  /*18680*/  F2FP.F16.F32.PACK_AB R8, R204, R233 ;  /* 0x000000e9cc08723e */ /* 0x002fee00000000ff */
[----:B------:R-:W1:Y:S01]  /*18690*/  MUFU.EX2 R0, R0 ;  /* 0x0000000000007308 */ /* 0x000e620000000800 */
[----:B------:R-:W4:Y:S01]  /*186a0*/  LDSM.16.MT88.4 R144, [R184+0xa000] ;  /* 0x00a00000b890783b */ /* 0x000f220000004200 */
[----:B------:R-:W-:Y:S01]  /*186b0*/  FMUL.FTZ R19, R132, R159 ;  /* 0x0000009f84137220 */ /* 0x000fe20000410000 */
[----:B------:R-:W-:Y:S01]  /*186c0*/  LOP3.LUT R183, R8, R183, RZ, 0xc0, !PT ;  /* 0x000000b708b77212 */ /* 0x000fe200078ec0ff */
[----:B------:R-:W-:Y:S01]  /*186d0*/  FMUL.FTZ R32, R133, R172 ;  /* 0x000000ac85207220 */ /* 0x000fe20000410000 */
[-C--:B------:R-:W-:Y:S05]  /*186e0*/  HMMA.16816.F32 R4, R176, R20.reuse, R4 ;  /* 0x00000014b004723c */ /* 0x080fea0000001804 */
[----:B------:R5:W-:Y:S01]  /*186f0*/  MUFU.EX2 R195, R139 ;  /* 0x0000008b00c37308 */ /* 0x000be20000000800 */
[----:B--2---:R-:W-:Y:S01]  /*18700*/  F2FP.F16.F32.PACK_AB R3, R237, R236 ;  /* 0x000000eced03723e */ /* 0x004fe200000000ff */
[C---:B---3--:R-:W-:Y:S01]  /*18710*/  FMUL.FTZ R8, R2.reuse, R148 ;  /* 0x0000009402087220 */ /* 0x048fe20000410000 */
[C---:B------:R-:W-:Y:S01]  /*18720*/  FMUL.FTZ R9, R2.reuse, R149 ;  /* 0x0000009502097220 */ /* 0x040fe20000410000 */
[----:B------:R-:W-:Y:S01]  /*18730*/  FMUL.FTZ R12, R2, R152 ;  /* 0x00000098020c7220 */ /* 0x000fe20000410000 */
[----:B------:R-:W-:Y:S01]  /*18740*/  LOP3.LUT R182, R3, R182, RZ, 0xc0, !PT ;  /* 0x000000b603b67212 */ /* 0x000fe200078ec0ff */
[C---:B-1----:R-:W-:Y:S01]  /*18750*/  FMUL.FTZ R10, R0.reuse, R150 ;  /* 0x00000096000a7220 */ /* 0x042fe20000410000 */
[----:B------:R-:W-:Y:S01]  /*18760*/  FMUL.FTZ R11, R0, R151 ;  /* 0x00000097000b7220 */ /* 0x000fe20000410000 */
[----:B------:R-:W-:Y:S01]  /*18770*/  FMUL.FTZ R33, R133, R173 ;  /* 0x000000ad85217220 */ /* 0x000fe20000410000 */
[C---:B------:R-:W-:Y:S01]  /*18780*/  FMUL.FTZ R34, R132.reuse, R174 ;  /* 0x000000ae84227220 */ /* 0x040fe20000410000 */
[----:B------:R-:W-:Y:S01]  /*18790*/  FMUL.FTZ R35, R132, R175 ;  /* 0x000000af84237220 */ /* 0x000fe20000410000 */
[----:B------:R-:W-:Y:S01]  /*187a0*/  FMUL.FTZ R13, R2, R153 ;  /* 0x00000099020d7220 */ /* 0x000fe20000410000 */
[----:B------:R-:W-:Y:S01]  /*187b0*/  LDSM.16.MT88.4 R172, [R184+0xa800] ;  /* 0x00a80000b8ac783b */ /* 0x000fe20000004200 */
[C---:B------:R-:W-:Y:S01]  /*187c0*/  FMUL.FTZ R14, R0.reuse, R154 ;  /* 0x0000009a000e7220 */ /* 0x040fe20000410000 */
[C---:B------:R-:W-:Y:S04]  /*187d0*/  HMMA.16816.F32 R8, R180.reuse, R20, R8 ;  /* 0x00000014b408723c */ /* 0x040fe80000001808 */
[----:B------:R-:W-:Y:S01]  /*187e0*/  FMUL.FTZ R15, R0, R155 ;  /* 0x0000009b000f7220 */ /* 0x000fe20000410000 */
[----:B------:R-:W-:Y:S02]  /*187f0*/  VIADD R3, R185, 0xa000 ;  /* 0x0000a000b9037836 */ /* 0x000fe40000000000 */
[C---:B------:R-:W-:Y:S01]  /*18800*/  FMUL.FTZ R16, R133.reuse, R156 ;  /* 0x0000009c85107220 */ /* 0x040fe20000410000 */
[----:B------:R-:W-:Y:S01]  /*18810*/  FMUL.FTZ R20, R133, R160 ;  /* 0x000000a085147220 */ /* 0x000fe20000410000 */
[----:B------:R-:W-:Y:S02]  /*18820*/  VIADD R160, R185, 0xa040 ;  /* 0x0000a040b9a07836 */ /* 0x000fe40000000000 */
[----:B------:R-:W-:Y:S01]  /*18830*/  FMUL.FTZ R21, R133, R161 ;  /* 0x000000a185157220 */ /* 0x000fe20000410000 */
[----:B------:R-:W-:Y:S01]  /*18840*/  @P2 IADD3 R160, PT, PT, R3, -0x40, RZ ;  /* 0xffffffc003a02810 */ /* 0x000fe20007ffe0ff */
[-C--:B------:R-:W-:Y:S01]  /*18850*/  HMMA.16816.F32 R12, R180, R22.reuse, R12 ;  /* 0x00000016b40c723c */ /* 0x080fe2000000180c */
[----:B------:R-:W-:Y:S02]  /*18860*/  IMAD.U32 R3, RZ, RZ, UR32 ;  /* 0x00000020ff037e24 */ /* 0x000fe4000f8e00ff */
[C---:B------:R-:W-:Y:S01]  /*18870*/  FMUL.FTZ R24, R2.reuse, R164 ;  /* 0x000000a402187220 */ /* 0x040fe20000410000 */
[----:B------:R-:W1:Y:S01]  /*18880*/  LDSM.16.MT88.4 R148, [R160] ;  /* 0x00000000a094783b */ /* 0x000e620000004200 */
[----:B------:R-:W-:Y:S01]  /*18890*/  FMUL.FTZ R25, R2, R165 ;  /* 0x000000a502197220 */ /* 0x000fe20000410000 */
[C---:B------:R-:W-:Y:S01]  /*188a0*/  FMUL.FTZ R26, R0.reuse, R166 ;  /* 0x000000a6001a7220 */ /* 0x040fe20000410000 */
[----:B------:R-:W-:Y:S01]  /*188b0*/  FMUL.FTZ R27, R0, R167 ;  /* 0x000000a7001b7220 */ /* 0x000fe20000410000 */
[C---:B------:R-:W-:Y:S04]  /*188c0*/  HMMA.16816.F32 R16, R176.reuse, R22, R16 ;  /* 0x00000016b010723c */ /* 0x040fe80000001810 */
[C---:B------:R-:W-:Y:S01]  /*188d0*/  FMUL.FTZ R22, R132.reuse, R162 ;  /* 0x000000a284167220 */ /* 0x040fe20000410000 */
[----:B------:R-:W-:Y:S01]  /*188e0*/  FMUL.FTZ R23, R132, R163 ;  /* 0x000000a384177220 */ /* 0x000fe20000410000 */
[C---:B------:R-:W-:Y:S01]  /*188f0*/  FMUL.FTZ R28, R2.reuse, R168 ;  /* 0x000000a8021c7220 */ /* 0x040fe20000410000 */
[----:B------:R-:W-:Y:S02]  /*18900*/  IMAD.IADD R168, R213, 0x1, R160 ;  /* 0x00000001d5a87824 */ /* 0x000fe400078e02a0 */
[----:B------:R-:W-:Y:S01]  /*18910*/  FMUL.FTZ R29, R2, R169 ;  /* 0x000000a9021d7220 */ /* 0x000fe20000410000 */
[C---:B------:R-:W-:Y:S01]  /*18920*/  FMUL.FTZ R30, R0.reuse, R170 ;  /* 0x000000aa001e7220 */ /* 0x040fe20000410000 */
[----:B------:R-:W-:Y:S01]  /*18930*/  FMUL.FTZ R31, R0, R171 ;  /* 0x000000ab001f7220 */ /* 0x000fe20000410000 */
[C---:B------:R-:W-:Y:S01]  /*18940*/  FMUL.FTZ R36, R133.reuse, R36 ;  /* 0x0000002485247220 */ /* 0x040fe20000410000 */
[-C--:B----4-:R-:W-:Y:S03]  /*18950*/  HMMA.16816.F32 R20, R176, R144.reuse, R20 ;  /* 0x00000090b014723c */ /* 0x090fe60000001814 */
        /* <DEDUP_REMOVED lines=17> */
[----:B------:R-:W2:Y:S03]  /*18a70*/  LDSM.16.MT88.4 R144, [R168] ;  /* 0x00000000a890783b */ /* 0x000ea60000004200 */
[C---:B------:R-:W-:Y:S01]  /*18a80*/  FMUL.FTZ R51, R132.reuse, R51 ;  /* 0x0000003384337220 */ /* 0x040fe20000410000 */
        /* <DEDUP_REMOVED lines=46> */
[----:B------:R-:W-:Y:S01]  /*18d70*/  IADD3 R3, PT, PT, R3, 0x1715609d, RZ ;  /* 0x1715609d03037810 */ /* 0x000fe20007ffe0ff */
[C---:B------:R-:W-:Y:S01]  /*18d80*/  FMUL.FTZ R92, R2.reuse, R92 ;  /* 0x0000005c025c7220 */ /* 0x040fe20000410000 */
[----:B------:R-:W-:Y:S01]  /*18d90*/  FMUL.FTZ R93, R2, R93 ;  /* 0x0000005d025d7220 */ /* 0x000fe20000410000 */
[C---:B------:R-:W-:Y:S01]  /*18da0*/  FMUL.FTZ R94, R0.reuse, R94 ;  /* 0x0000005e005e7220 */ /* 0x040fe20000410000 */
[-C--:B-1----:R-:W-:Y:S03]  /*18db0*/  HMMA.16816.F32 R68, R176, R148.reuse, R68 ;  /* 0x00000094b044723c */ /* 0x082fe60000001844 */
[C---:B------:R-:W-:Y:S01]  /*18dc0*/  LOP3.LUT R142, R3.reuse, R246, R191, 0x96, !PT ;  /* 0x000000f6038e7212 */ /* 0x040fe200078e96bf */
[----:B------:R-:W-:Y:S01]  /*18dd0*/  FMUL.FTZ R95, R0, R95 ;  /* 0x0000005f005f7220 */ /* 0x000fe20000410000 */
[----:B------:R-:W3:Y:S01]  /*18de0*/  LDL.LU R246, [R1+0x1c] ;  /* 0x00001c0001f67983 */ /* 0x000ee20000300800 */
[----:B------:R-:W-:Y:S01]  /*18df0*/  LOP3.LUT R3, R3, R244, R143, 0x96, !PT ;  /* 0x000000f403037212 */ /* 0x000fe200078e968f */
[C---:B------:R-:W-:Y:S01]  /*18e00*/  FMUL.FTZ R96, R133.reuse, R96 ;  /* 0x0000006085607220 */ /* 0x040fe20000410000 */
[C---:B------:R-:W-:Y:S01]  /*18e10*/  HMMA.16816.F32 R72, R180.reuse, R148, R72 ;  /* 0x00000094b448723c */ /* 0x040fe20000001848 */
[----:B------:R-:W4:Y:S03]  /*18e20*/  LDL.LU R247, [R1+0x20] ;  /* 0x0000200001f77983 */ /* 0x000f260000300800 */
[----:B------:R-:W-:Y:S01]  /*18e30*/  IMAD.WIDE.U32 R142, R142, -0x2daee0ad, RZ ;  /* 0xd2511f538e8e7825 */ /* 0x000fe200078e00ff */
[----:B------:R-:W4:Y:S03]  /*18e40*/  LDL.LU R244, [R1+0x28] ;  /* 0x0000280001f47983 */ /* 0x000f260000300800 */
[C---:B------:R-:W-:Y:S01]  /*18e50*/  FMUL.FTZ R97, R133.reuse, R97 ;  /* 0x0000006185617220 */ /* 0x040fe20000410000 */
[-C--:B------:R-:W-:Y:S03]  /*18e60*/  HMMA.16816.F32 R76, R180, R150.reuse, R76 ;  /* 0x00000096b44c723c */ /* 0x080fe6000000184c */
[----:B------:R-:W-:Y:S01]  /*18e70*/  PRMT R156, R142, 0x7771, RZ ;  /* 0x000077718e9c7816 */ /* 0x000fe200000000ff */
        /* <DEDUP_REMOVED lines=26> */
[----:B------:R-:W-:Y:S01]  /*19020*/  LOP3.LUT R138, R192, UR6, R143, 0x96, !PT ;  /* 0x00000006c08a7c12 */ /* 0x000fe2000f8e968f */
[-C--:B------:R-:W-:Y:S03]  /*19030*/  HMMA.16816.F32 R92, R180, R146.reuse, R92 ;  /* 0x00000092b45c723c */ /* 0x080fe6000000185c */
[C---:B------:R-:W-:Y:S01]  /*19040*/  PRMT R153, R142.reuse, 0x7773, RZ ;  /* 0x000077738e997816 */ /* 0x040fe200000000ff */
[----:B------:R-:W-:Y:S01]  /*19050*/  IMAD.MOV.U32 R155, RZ, RZ, R142 ;  /* 0x000000ffff9b7224 */ /* 0x000fe200078e008e */
[----:B------:R-:W-:Y:S01]  /*19060*/  PRMT R152, R142, 0x7772, RZ ;  /* 0x000077728e987816 */ /* 0x000fe200000000ff */
[----:B------:R-:W-:Y:S04]  /*19070*/  IMAD.WIDE.U32 R142, R3, -0x2daee0ad, RZ ;  /* 0xd2511f53038e7825 */ /* 0x000fe800078e00ff */
[C---:B------:R-:W-:Y:S01]  /*19080*/  FMUL.FTZ R100, R133.reuse, R100 ;  /* 0x0000006485647220 */ /* 0x040fe20000410000 */
[C---:B------:R-:W-:Y:S04]  /*19090*/  HMMA.16816.F32 R96, R176.reuse, R146, R96 ;  /* 0x00000092b060723c */ /* 0x040fe80000001860 */
[C---:B------:R-:W-:Y:S01]  /*190a0*/  FMUL.FTZ R101, R133.reuse, R101 ;  /* 0x0000006585657220 */ /* 0x040fe20000410000 */
[C---:B------:R-:W-:Y:S01]  /*190b0*/  FMUL.FTZ R102, R132.reuse, R102 ;  /* 0x0000006684667220 */ /* 0x040fe20000410000 */
[----:B------:R-:W-:Y:S01]  /*190c0*/  FMUL.FTZ R103, R132, R103 ;  /* 0x0000006784677220 */ /* 0x000fe20000410000 */
[----:B------:R-:W-:Y:S01]  /*190d0*/  IMAD.MOV.U32 R145, RZ, RZ, R142 ;  /* 0x000000ffff917224 */ /* 0x000fe200078e008e */
[----:B------:R-:W-:Y:S01]  /*190e0*/  LOP3.LUT R3, R194, UR6, R143, 0x96, !PT ;  /* 0x00000006c2037c12 */ /* 0x000fe2000f8e968f */
[C---:B------:R-:W-:Y:S01]  /*190f0*/  FMUL.FTZ R116, R133.reuse, R116 ;  /* 0x0000007485747220 */ /* 0x040fe20000410000 */
[C---:B------:R-:W-:Y:S01]  /*19100*/  PRMT R144, R142.reuse, 0x7773, RZ ;  /* 0x000077738e907816 */ /* 0x040fe200000000ff */
[----:B------:R-:W-:Y:S01]  /*19110*/  FMUL.FTZ R117, R133, R117 ;  /* 0x0000007585757220 */ /* 0x000fe20000410000 */
[C---:B------:R-:W-:Y:S01]  /*19120*/  PRMT R143, R142.reuse, 0x7772, RZ ;  /* 0x000077728e8f7816 */ /* 0x040fe200000000ff */
[-C--:B-1----:R-:W-:Y:S03]  /*19130*/  HMMA.16816.F32 R100, R176, R148.reuse, R100 ;  /* 0x00000094b064723c */ /* 0x082fe60000001864 */
[----:B------:R-:W-:Y:S01]  /*19140*/  PRMT R154, R142, 0x7771, RZ ;  /* 0x000077718e9a7816 */ /* 0x000fe200000000ff */
[C---:B------:R-:W-:Y:S01]  /*19150*/  FMUL.FTZ R118, R132.reuse, R118 ;  /* 0x0000007684767220 */ /* 0x040fe20000410000 */
[----:B------:R-:W-:Y:S01]  /*19160*/  LOP3.LUT R142, R145, 0xff, RZ, 0xc0, !PT ;  /* 0x000000ff918e7812 */ /* 0x000fe200078ec0ff */
[----:B------:R-:W-:Y:S01]  /*19170*/  FMUL.FTZ R119, R132, R119 ;  /* 0x0000007784777220 */ /* 0x000fe20000410000 */
[----:B------:R-:W-:Y:S01]  /*19180*/  PRMT R163, R143, 0x5410, R144 ;  /* 0x000054108fa37816 */ /* 0x000fe20000000090 */
[C---:B------:R-:W-:Y:S01]  /*19190*/  HMMA.16816.F32 R104, R180.reuse, R148, R104 ;  /* 0x00000094b468723c */ /* 0x040fe20000001868 */
[----:B------:R-:W1:Y:S03]  /*191a0*/  LDSM.16.MT88.4 R144, [R168+0x1000] ;  /* 0x00100000a890783b */ /* 0x000e660000004200 */
[----:B------:R-:W-:Y:S01]  /*191b0*/  PRMT R162, R142, 0x5410, R154 ;  /* 0x000054108ea27816 */ /* 0x000fe2000000009a */
[----:B------:R-:W-:Y:S01]  /*191c0*/  FMUL.FTZ R128, R133, R128 ;  /* 0x0000008085807220 */ /* 0x000fe20000410000 */
[----:B------:R-:W-:Y:S01]  /*191d0*/  LOP3.LUT R143, R155, 0xff, RZ, 0xc0, !PT ;  /* 0x000000ff9b8f7812 */ /* 0x000fe200078ec0ff */
[----:B------:R-:W-:Y:S01]  /*191e0*/  FFMA.FTZ R155, R197, UR4, -R186 ;  /* 0x00000004c59b7c23 */ /* 0x000fe200080108ba */
[-C--:B------:R-:W-:Y:S03]  /*191f0*/  HMMA.16816.F32 R108, R180, R150.reuse, R108 ;  /* 0x00000096b46c723c */ /* 0x080fe6000000186c */
[----:B------:R-:W-:Y:S01]  /*19200*/  LOP3.LUT R142, R138, 0xffff, RZ, 0xc0, !PT ;  /* 0x0000ffff8a8e7812 */ /* 0x000fe200078ec0ff */
[----:B------:R-:W-:Y:S01]  /*19210*/  FMUL.FTZ R112, R133, R112 ;  /* 0x0000007085707220 */ /* 0x000fe20000410000 */
[----:B------:R-:W-:Y:S01]  /*19220*/  PRMT R161, R143, 0x5410, R156 ;  /* 0x000054108fa17816 */ /* 0x000fe2000000009c */
[----:B------:R-:W-:Y:S01]  /*19230*/  FFMA.FTZ R143, R199, UR4, -R186 ;  /* 0x00000004c78f7c23 */ /* 0x000fe200080108ba */
[----:B------:R-:W-:Y:S01]  /*19240*/  SHF.R.U32.HI R149, RZ, 0x8, R142 ;  /* 0x00000008ff957819 */ /* 0x000fe2000001168e */
[----:B------:R-:W-:Y:S01]  /*19250*/  FFMA.FTZ R142, R227, UR4, -R188 ;  /* 0x00000004e38e7c23 */ /* 0x000fe200080108bc */
[----:B------:R-:W-:Y:S01]  /*19260*/  PRMT R164, R152, 0x5410, R153 ;  /* 0x0000541098a47816 */ /* 0x000fe20000000099 */
[----:B------:R-:W-:Y:S01]  /*19270*/  FFMA.FTZ R152, R198, UR4, -R186 ;  /* 0x00000004c6987c23 */ /* 0x000fe200080108ba */
[C---:B------:R-:W-:Y:S01]  /*19280*/  LOP3.LUT R154, R138.reuse, 0xff, RZ, 0xc0, !PT ;  /* 0x000000ff8a9a7812 */ /* 0x040fe200078ec0ff */
[----:B------:R2:W-:Y:S01]  /*19290*/  MUFU.EX2 R200, R143 ;  /* 0x0000008f00c87308 */ /* 0x0005e20000000800 */
[----:B------:R-:W-:Y:S01]  /*192a0*/  SHF.R.U32.HI R153, RZ, 0x18, R138 ;  /* 0x00000018ff997819 */ /* 0x000fe2000001168a */
[----:B------:R-:W4:Y:S01]  /*192b0*/  LDL.LU R227, [R1+0x24] ;  /* 0x0000240001e37983 */ /* 0x000f220000300800 */
[----:B------:R-:W-:Y:S01]  /*192c0*/  PRMT R148, R138, 0x7632, R148 ;  /* 0x000076328a947816 */ /* 0x000fe20000000094 */
[----:B------:R-:W-:Y:S06]  /*192d0*/  FFMA.FTZ R138, R201, UR4, -R188 ;  /* 0x00000004c98a7c23 */ /* 0x000fec00080108bc */
[----:B------:R1:W-:Y:S01]  /*192e0*/  MUFU.EX2 R199, R142 ;  /* 0x0000008e00c77308 */ /* 0x0003e20000000800 */
[----:B-----5:R-:W-:Y:S01]  /*192f0*/  PRMT R139, R3, 0x7632, R139 ;  /* 0x00007632038b7816 */ /* 0x020fe2000000008b */
[----:B------:R-:W-:Y:S01]  /*19300*/  FMUL.FTZ R113, R133, R113 ;  /* 0x0000007185717220 */ /* 0x000fe20000410000 */
[C---:B------:R-:W-:Y:S07]  /*19310*/  FMUL.FTZ R114, R132.reuse, R114 ;  /* 0x0000007284727220 */ /* 0x040fee0000410000 */
[----:B------:R5:W-:Y:S01]  /*19320*/  MUFU.EX2 R201, R152 ;  /* 0x0000009800c97308 */ /* 0x000be20000000800 */
[----:B------:R-:W-:Y:S01]  /*19330*/  FMUL.FTZ R115, R132, R115 ;  /* 0x0000007384737220 */ /* 0x000fe20000410000 */
[----:B------:R-:W5:Y:S01]  /*19340*/  LDSM.16.MT88.4 R156, [R185+0xa800] ;  /* 0x00a80000b99c783b */ /* 0x000f620000004200 */
[----:B------:R-:W-:Y:S07]  /*19350*/  PRMT R154, R154, 0x5410, R149 ;  /* 0x000054109a9a7816 */ /* 0x000fee0000000095 */
[----:B------:R5:W5:Y:S01]  /*19360*/  MUFU.EX2 R198, R138 ;  /* 0x0000008a00c67308 */ /* 0x000b620000000800 */
[C---:B--2---:R-:W-:Y:S01]  /*19370*/  LOP3.LUT R143, R3.reuse, 0xffff, RZ, 0xc0, !PT ;  /* 0x0000ffff038f7812 */ /* 0x044fe200078ec0ff */
[----:B------:R-:W-:Y:S01]  /*19380*/  FFMA.FTZ R186, R196, UR4, -R186 ;  /* 0x00000004c4ba7c23 */ /* 0x000fe200080108ba */
[--C-:B------:R-:W-:Y:S01]  /*19390*/  HSET2.LE.AND R149, R162, R141.reuse, PT ;  /* 0x0000008da2957233 */ /* 0x100fe20003803000 */
[C---:B------:R-:W-:Y:S06]  /*193a0*/  HMMA.16816.F32 R112, R176.reuse, R150, R112 ;  /* 0x00000096b070723c */ /* 0x040fec0000001870 */
[----:B------:R-:W-:Y:S01]  /*193b0*/  MUFU.EX2 R197, R155 ;  /* 0x0000009b00c57308 */ /* 0x000fe20000000800 */
[----:B-1----:R-:W-:Y:S09]  /*193c0*/  SHF.R.U32.HI R142, RZ, 0x18, R3 ;  /* 0x00000018ff8e7819 */ /* 0x002ff20000011603 */
[----:B------:R-:W1:Y:S01]  /*193d0*/  MUFU.EX2 R196, R186 ;  /* 0x000000ba00c47308 */ /* 0x000e620000000800 */
[----:B-----5:R-:W-:Y:S01]  /*193e0*/  LOP3.LUT R152, R3, 0xff, RZ, 0xc0, !PT ;  /* 0x000000ff03987812 */ /* 0x020fe200078ec0ff */
[--C-:B------:R-:W-:Y:S01]  /*193f0*/  FFMA.FTZ R3, R205, UR4, -R187.reuse ;  /* 0x00000004cd037c23 */ /* 0x100fe200080108bb */
[-C--:B------:R-:W-:Y:S03]  /*19400*/  HMMA.16816.F32 R116, R176, R144.reuse, R116 ;  /* 0x00000090b074723c */ /* 0x080fe60000001874 */
[----:B------:R-:W-:Y:S04]  /*19410*/  FFMA.FTZ R138, R245, UR4, -R187 ;  /* 0x00000004f58a7c23 */ /* 0x000fe800080108bb */
[----:B------:R2:W-:Y:S01]  /*19420*/  MUFU.EX2 R193, R3 ;  /* 0x0000000300c17308 */ /* 0x0005e20000000800 */
[----:B------:R-:W-:Y:S01]  /*19430*/  LOP3.LUT R150, R163, 0xff00ff, RZ, 0xc0, !PT ;  /* 0x00ff00ffa3967812 */ /* 0x000fe200078ec0ff */
[----:B------:R-:W-:Y:S01]  /*19440*/  FFMA.FTZ R188, R140, UR4, -R188 ;  /* 0x000000048cbc7c23 */ /* 0x000fe200080108bc */
[----:B------:R-:W-:Y:S01]  /*19450*/  LOP3.LUT R148, R148, 0xff, RZ, 0xc0, !PT ;  /* 0x000000ff94947812 */ /* 0x000fe200078ec0ff */
[C---:B------:R-:W-:Y:S06]  /*19460*/  HMMA.16816.F32 R120, R180.reuse, R144, R120 ;  /* 0x00000090b478723c */ /* 0x040fec0000001878 */
[----:B------:R5:W-:Y:S01]  /*19470*/  MUFU.EX2 R194, R138 ;  /* 0x0000008a00c27308 */ /* 0x000be20000000800 */
[----:B------:R-:W-:Y:S09]  /*19480*/  SHF.R.U32.HI R143, RZ, 0x8, R143 ;  /* 0x00000008ff8f7819 */ /* 0x000ff2000001168f */
[----:B------:R-:W1:Y:S01]  /*19490*/  MUFU.EX2 R188, R188 ;  /* 0x000000bc00bc7308 */ /* 0x000e620000000800 */
[----:B------:R-:W-:Y:S01]  /*194a0*/  LOP3.LUT R139, R139, 0xff, RZ, 0xc0, !PT ;  /* 0x000000ff8b8b7812 */ /* 0x000fe200078ec0ff */
[----:B------:R-:W-:Y:S01]  /*194b0*/  FMUL.FTZ R129, R133, R129 ;  /* 0x0000008185817220 */ /* 0x000fe20000410000 */
[-C--:B------:R-:W-:Y:S01]  /*194c0*/  HMMA.16816.F32 R124, R180, R146.reuse, R124 ;  /* 0x00000092b47c723c */ /* 0x080fe2000000187c */
[----:B------:R-:W-:Y:S02]  /*194d0*/  LDSM.16.MT88.4 R180, [R184+0xb800] ;  /* 0x00b80000b8b4783b */ /* 0x000fe40000004200 */
[----:B--2---:R-:W-:Y:S01]  /*194e0*/  FFMA.FTZ R3, R229, UR4, -R189 ;  /* 0x00000004e5037c23 */ /* 0x004fe200080108bd */
[----:B------:R-:W-:Y:S01]  /*194f0*/  PRMT R153, R148, 0x5410, R153 ;  /* 0x0000541094997816 */ /* 0x000fe20000000099 */
[----:B------:R-:W-:Y:S01]  /*19500*/  FMUL.FTZ R130, R132, R130 ;  /* 0x0000008284827220 */ /* 0x000fe20000410000 */
[----:B------:R-:W-:Y:S01]  /*19510*/  PRMT R148, R152, 0x5410, R143 ;  /* 0x0000541098947816 */ /* 0x000fe2000000008f */
[--C-:B-----5:R-:W-:Y:S01]  /*19520*/  FFMA.FTZ R138, R228, UR4, -R189.reuse ;  /* 0x00000004e48a7c23 */ /* 0x120fe200080108bd */
[----:B------:R2:W-:Y:S01]  /*19530*/  MUFU.EX2 R191, R3 ;  /* 0x0000000300bf7308 */ /* 0x0005e20000000800 */
[----:B------:R-:W-:Y:S01]  /*19540*/  PRMT R151, R139, 0x5410, R142 ;  /* 0x000054108b977816 */ /* 0x000fe2000000008e */
[----:B------:R-:W-:Y:S01]  /*19550*/  FMUL.FTZ R131, R132, R131 ;  /* 0x0000008384837220 */ /* 0x000fe20000410000 */
[----:B------:R-:W-:Y:S07]  /*19560*/  LOP3.LUT R143, R164, 0xff00ff, RZ, 0xc0, !PT ;  /* 0x00ff00ffa48f7812 */ /* 0x000fee00078ec0ff */
[----:B------:R5:W1:Y:S01]  /*19570*/  MUFU.EX2 R192, R138 ;  /* 0x0000008a00c07308 */ /* 0x000a620000000800 */
[--C-:B------:R-:W-:Y:S02]  /*19580*/  HSET2.LE.AND R142, R161, R141.reuse, PT ;  /* 0x0000008da18e7233 */ /* 0x100fe40003803000 */
[--C-:B------:R-:W-:Y:S01]  /*19590*/  HSET2.LE.AND R150, R150, R141.reuse, PT ;  /* 0x0000008d96967233 */ /* 0x100fe20003803000 */
[----:B------:R-:W-:Y:S04]  /*195a0*/  HMMA.16816.F32 R128, R176, R146, R128 ;  /* 0x00000092b080723c */ /* 0x000fe80000001880 */
[--C-:B------:R-:W-:Y:S01]  /*195b0*/  HSET2.LE.AND R139, R154, R141.reuse, PT ;  /* 0x0000008d9a8b7233 */ /* 0x100fe20003803000 */
[--C-:B--2---:R-:W-:Y:S01]  /*195c0*/  FFMA.FTZ R3, R243, UR4, -R189.reuse ;  /* 0x00000004f3037c23 */ /* 0x104fe200080108bd */
[----:B------:R-:W-:Y:S01]  /*195d0*/  FFMA.FTZ R189, R240, UR4, -R189 ;  /* 0x00000004f0bd7c23 */ /* 0x000fe200080108bd */
[--C-:B------:R-:W-:Y:S01]  /*195e0*/  HSET2.LE.AND R144, R153, R141.reuse, PT ;  /* 0x0000008d99907233 */ /* 0x100fe20003803000 */
[--C-:B-----5:R-:W-:Y:S01]  /*195f0*/  FFMA.FTZ R138, R242, UR4, -R187.reuse ;  /* 0x00000004f28a7c23 */ /* 0x120fe200080108bb */
[----:B------:R-:W-:Y:S01]  /*19600*/  FFMA.FTZ R187, R241, UR4, -R187 ;  /* 0x00000004f1bb7c23 */ /* 0x000fe200080108bb */
[----:B------:R2:W-:Y:S01]  /*19610*/  MUFU.EX2 R186, R3 ;  /* 0x0000000300ba7308 */ /* 0x0005e20000000800 */
[--C-:B------:R-:W-:Y:S02]  /*19620*/  HSET2.LE.AND R148, R148, R141.reuse, PT ;  /* 0x0000008d94947233 */ /* 0x100fe40003803000 */
[--C-:B------:R-:W-:Y:S07]  /*19630*/  HSET2.LE.AND R145, R151, R141.reuse, PT ;  /* 0x0000008d97917233 */ /* 0x100fee0003803000 */
[----:B------:R5:W-:Y:S01]  /*19640*/  MUFU.EX2 R190, R138 ;  /* 0x0000008a00be7308 */ /* 0x000be20000000800 */
[----:B------:R-:W-:Y:S02]  /*19650*/  HSET2.LE.AND R143, R143, R141, PT ;  /* 0x0000008d8f8f7233 */ /* 0x000fe40003803000 */
[----:B------:R-:W-:Y:S07]  /*19660*/  F2FP.F16.F32.PACK_AB R177, R199, R198 ;  /* 0x000000c6c7b1723e */ /* 0x000fee00000000ff */
[----:B------:R-:W5:Y:S01]  /*19670*/  MUFU.EX2 R187, R187 ;  /* 0x000000bb00bb7308 */ /* 0x000f620000000800 */
[----:B------:R-:W-:Y:S02]  /*19680*/  F2FP.F16.F32.PACK_AB R176, R201, R200 ;  /* 0x000000c8c9b0723e */ /* 0x000fe400000000ff */
[----:B-1----:R-:W-:Y:S07]  /*19690*/  F2FP.F16.F32.PACK_AB R178, R196, R197 ;  /* 0x000000c5c4b2723e */ /* 0x002fee00000000ff */
[----:B------:R-:W1:Y:S01]  /*196a0*/  MUFU.EX2 R189, R189 ;  /* 0x000000bd00bd7308 */ /* 0x000e620000000800 */
[----:B------:R-:W-:Y:S02]  /*196b0*/  F2FP.F16.F32.PACK_AB R179, R188, R195 ;  /* 0x000000c3bcb3723e */ /* 0x000fe400000000ff */
[----:B--2---:R-:W-:Y:S02]  /*196c0*/  F2FP.F16.F32.PACK_AB R3, R193, R194 ;  /* 0x000000c2c103723e */ /* 0x004fe400000000ff */
[----:B------:R-:W-:Y:S02]  /*196d0*/  LOP3.LUT R177, R177, R145, RZ, 0xc0, !PT ;  /* 0x00000091b1b17212 */ /* 0x000fe400078ec0ff */
[----:B-----5:R-:W-:Y:S02]  /*196e0*/  F2FP.F16.F32.PACK_AB R138, R191, R192 ;  /* 0x000000c0bf8a723e */ /* 0x020fe400000000ff */
[----:B------:R-:W-:Y:S02]  /*196f0*/  LOP3.LUT R142, R3, R142, RZ, 0xc0, !PT ;  /* 0x0000008e038e7212 */ /* 0x000fe400078ec0ff */
[----:B------:R-:W-:Y:S02]  /*19700*/  F2FP.F16.F32.PACK_AB R140, R187, R190 ;  /* 0x000000bebb8c723e */ /* 0x000fe400000000ff */
[----:B------:R-:W-:Y:S01]  /*19710*/  LOP3.LUT R143, R138, R143, RZ, 0xc0, !PT ;  /* 0x0000008f8a8f7212 */ /* 0x000fe200078ec0ff */
[----:B------:R-:W-:Y:S01]  /*19720*/  IMAD.MOV.U32 R138, RZ, RZ, R134 ;  /* 0x000000ffff8a7224 */ /* 0x000fe200078e0086 */
[----:B-1----:R-:W-:Y:S02]  /*19730*/  F2FP.F16.F32.PACK_AB R141, R189, R186 ;  /* 0x000000babd8d723e */ /* 0x002fe400000000ff */
[----:B------:R-:W-:Y:S02]  /*19740*/  LOP3.LUT R140, R140, R139, RZ, 0xc0, !PT ;  /* 0x0000008b8c8c7212 */ /* 0x000fe400078ec0ff */
[----:B------:R-:W-:Y:S02]  /*19750*/  LOP3.LUT R141, R141, R144, RZ, 0xc0, !PT ;  /* 0x000000908d8d7212 */ /* 0x000fe400078ec0ff */
[----:B------:R-:W-:Y:S02]  /*19760*/  LOP3.LUT R176, R176, R148, RZ, 0xc0, !PT ;  /* 0x00000094b0b07212 */ /* 0x000fe400078ec0ff */
[----:B------:R-:W-:Y:S02]  /*19770*/  LOP3.LUT R178, R178, R149, RZ, 0xc0, !PT ;  /* 0x00000095b2b27212 */ /* 0x000fe400078ec0ff */
[----:B------:R-:W-:Y:S01]  /*19780*/  LOP3.LUT R179, R179, R150, RZ, 0xc0, !PT ;  /* 0x00000096b3b37212 */ /* 0x000fe200078ec0ff */
[-C--:B------:R-:W-:Y:S01]  /*19790*/  HMMA.16816.F32 R144, R140, R156.reuse, R4 ;  /* 0x0000009c8c90723c */ /* 0x080fe20000001804 */
[----:B------:R-:W1:Y:S07]  /*197a0*/  LDSM.16.MT88.4 R4, [R160+0x800] ;  /* 0x00080000a004783b */ /* 0x000e6e0000004200 */
[C---:B------:R-:W-:Y:S01]  /*197b0*/  HMMA.16816.F32 R148, R176.reuse, R156, R8 ;  /* 0x0000009cb094723c */ /* 0x040fe20000001808 */
[----:B------:R-:W2:Y:S07]  /*197c0*/  LDSM.16.MT88.4 R8, [R168+0x800] ;  /* 0x00080000a808783b */ /* 0x000eae0000004200 */
[-C--:B------:R-:W-:Y:S01]  /*197d0*/  HMMA.16816.F32 R152, R176, R158.reuse, R12 ;  /* 0x0000009eb098723c */ /* 0x080fe2000000180c */
[----:B------:R-:W5:Y:S07]  /*197e0*/  LDSM.16.MT88.4 R12, [R185+0xb800] ;  /* 0x00b80000b90c783b */ /* 0x000f6e0000004200 */
[C---:B------:R-:W-:Y:S01]  /*197f0*/  HMMA.16816.F32 R156, R140.reuse, R158, R16 ;  /* 0x0000009e8c9c723c */ /* 0x040fe20000001810 */
[----:B------:R3:W5:Y:S07]  /*19800*/  LDSM.16.MT88.4 R16, [R160+0x1800] ;  /* 0x00180000a010783b */ /* 0x00076e0000004200 */
[-C--:B---3--:R-:W-:Y:S01]  /*19810*/  HMMA.16816.F32 R160, R140, R172.reuse, R20 ;  /* 0x000000ac8ca0723c */ /* 0x088fe20000001814 */
[----:B------:R3:W5:Y:S07]  /*19820*/  LDSM.16.MT88.4 R20, [R168+0x1800] ;  /* 0x00180000a814783b */ /* 0x00076e0000004200 */
[C---:B------:R-:W-:Y:S08]  /*19830*/  HMMA.16816.F32 R164, R176.reuse, R172, R24 ;  /* 0x000000acb0a4723c */ /* 0x040ff00000001818 */
[-C--:B---3--:R-:W-:Y:S08]  /*19840*/  HMMA.16816.F32 R168, R176, R174.reuse, R28 ;  /* 0x000000aeb0a8723c */ /* 0x088ff0000000181c */
[C---:B------:R-:W-:Y:S08]  /*19850*/  HMMA.16816.F32 R172, R140.reuse, R174, R32 ;  /* 0x000000ae8cac723c */ /* 0x040ff00000001820 */
[-C--:B-1----:R-:W-:Y:S03]  /*19860*/  HMMA.16816.F32 R36, R140, R4.reuse, R36 ;  /* 0x000000048c24723c */ /* 0x082fe60000001824 */
[----:B------:R-:W-:Y:S05]  /*19870*/  FFMA.FTZ R3, R133, R246, R207 ;  /* 0x000000f685037223 */ /* 0x000fea00000100cf */
[C---:B------:R-:W-:Y:S04]  /*19880*/  HMMA.16816.F32 R40, R176.reuse, R4, R40 ;  /* 0x00000004b028723c */ /* 0x040fe80000001828 */
[----:B----4-:R-:W-:Y:S01]  /*19890*/  FFMA.FTZ R132, R132, R247, R203 ;  /* 0x000000f784847223 */ /* 0x010fe200000100cb */
[----:B------:R-:W-:Y:S01]  /*198a0*/  FADD.FTZ R3, R206, R3 ;  /* 0x00000003ce037221 */ /* 0x000fe20000010000 */
[----:B------:R-:W-:Y:S01]  /*198b0*/  MOV R133, R135 ;  /* 0x0000008700857202 */ /* 0x000fe20000000f00 */
[----:B------:R-:W-:Y:S01]  /*198c0*/  FFMA.FTZ R0, R0, R244, R235 ;  /* 0x000000f400007223 */ /* 0x000fe200000100eb */
[-C--:B------:R-:W-:Y:S03]  /*198d0*/  HMMA.16816.F32 R44, R176, R6.reuse, R44 ;  /* 0x00000006b02c723c */ /* 0x080fe6000000182c */
[----:B------:R-:W-:Y:S01]  /*198e0*/  FADD.FTZ R3, R232, R3 ;  /* 0x00000003e8037221 */ /* 0x000fe20000010000 */
[----:B------:R-:W-:Y:S03]  /*198f0*/  FADD.FTZ R0, R234, R0 ;  /* 0x00000000ea007221 */ /* 0x000fe60000010000 */
[----:B------:R-:W-:Y:S01]  /*19900*/  FADD.FTZ R3, R231, R3 ;  /* 0x00000003e7037221 */ /* 0x000fe20000010000 */
[C---:B------:R-:W-:Y:S04]  /*19910*/  HMMA.16816.F32 R48, R140.reuse, R6, R48 ;  /* 0x000000068c30723c */ /* 0x040fe80000001830 */
[----:B------:R-:W-:Y:S01]  /*19920*/  FADD.FTZ R6, R190, R3 ;  /* 0x00000003be067221 */ /* 0x000fe20000010000 */
[----:B------:R-:W-:Y:S03]  /*19930*/  FADD.FTZ R0, R233, R0 ;  /* 0x00000000e9007221 */ /* 0x000fe60000010000 */
[-C--:B--2---:R-:W-:Y:S03]  /*19940*/  HMMA.16816.F32 R52, R140, R8.reuse, R52 ;  /* 0x000000088c34723c */ /* 0x084fe60000001834 */
[----:B------:R-:W-:Y:S01]  /*19950*/  FADD.FTZ R6, R187, R6 ;  /* 0x00000006bb067221 */ /* 0x000fe20000010000 */
[----:B------:R-:W-:Y:S04]  /*19960*/  FADD.FTZ R0, R204, R0 ;  /* 0x00000000cc007221 */ /* 0x000fe80000010000 */
[C---:B------:R-:W-:Y:S04]  /*19970*/  HMMA.16816.F32 R56, R176.reuse, R8, R56 ;  /* 0x00000008b038723c */ /* 0x040fe80000001838 */
[----:B------:R-:W-:Y:S04]  /*19980*/  FADD.FTZ R0, R198, R0 ;  /* 0x00000000c6007221 */ /* 0x000fe80000010000 */
[-C--:B------:R-:W-:Y:S03]  /*19990*/  HMMA.16816.F32 R60, R176, R10.reuse, R60 ;  /* 0x0000000ab03c723c */ /* 0x080fe6000000183c */
[----:B------:R-:W-:Y:S05]  /*199a0*/  FADD.FTZ R0, R199, R0 ;  /* 0x00000000c7007221 */ /* 0x000fea0000010000 */
[C---:B------:R-:W-:Y:S08]  /*199b0*/  HMMA.16816.F32 R64, R140.reuse, R10, R64 ;  /* 0x0000000a8c40723c */ /* 0x040ff00000001840 */
[-C--:B-----5:R-:W-:Y:S08]  /*199c0*/  HMMA.16816.F32 R68, R140, R12.reuse, R68 ;  /* 0x0000000c8c44723c */ /* 0x0a0ff00000001844 */
[C---:B------:R-:W-:Y:S08]  /*199d0*/  HMMA.16816.F32 R72, R176.reuse, R12, R72 ;  /* 0x0000000cb048723c */ /* 0x040ff00000001848 */
[-C--:B------:R-:W-:Y:S08]  /*199e0*/  HMMA.16816.F32 R76, R176, R14.reuse, R76 ;  /* 0x0000000eb04c723c */ /* 0x080ff0000000184c */
[C---:B------:R-:W-:Y:S08]  /*199f0*/  HMMA.16816.F32 R80, R140.reuse, R14, R80 ;  /* 0x0000000e8c50723c */ /* 0x040ff00000001850 */
[-C--:B------:R-:W-:Y:S08]  /*19a00*/  HMMA.16816.F32 R84, R140, R180.reuse, R84 ;  /* 0x000000b48c54723c */ /* 0x080ff00000001854 */
[C---:B------:R-:W-:Y:S04]  /*19a10*/  HMMA.16816.F32 R88, R176.reuse, R180, R88 ;  /* 0x000000b4b058723c */ /* 0x040fe80000001858 */
[----:B------:R-:W-:Y:S04]  /*19a20*/  FFMA.FTZ R2, R2, R227, R239 ;  /* 0x000000e302027223 */ /* 0x000fe800000100ef */
[-C--:B------:R-:W-:Y:S03]  /*19a30*/  HMMA.16816.F32 R92, R176, R182.reuse, R92 ;  /* 0x000000b6b05c723c */ /* 0x080fe6000000185c */
[----:B------:R-:W-:Y:S01]  /*19a40*/  FADD.FTZ R4, R238, R2 ;  /* 0x00000002ee047221 */ /* 0x000fe20000010000 */
[----:B------:R-:W-:Y:S01]  /*19a50*/  FADD.FTZ R2, R202, R132 ;  /* 0x00000084ca027221 */ /* 0x000fe20000010000 */
[----:B------:R-:W-:Y:S02]  /*19a60*/  MOV R132, R137 ;  /* 0x0000008900847202 */ /* 0x000fe40000000f00 */
        /* <DEDUP_REMOVED lines=21> */
[-C--:B------:R-:W-:Y:S01]  /*19bc0*/  HMMA.16816.F32 R116, R140, R20.reuse, R116 ;  /* 0x000000148c74723c */ /* 0x080fe20000001874 */
[----:B------:R-:W-:Y:S04]  /*19bd0*/  STL [R1+0x24], R4 ;  /* 0x0000240401007387 */ /* 0x000fe80000100800 */
[----:B------:R1:W-:Y:S03]  /*19be0*/  STL [R1+0x28], R3 ;  /* 0x0000280301007387 */ /* 0x0003e60000100800 */
[C---:B------:R-:W-:Y:S01]  /*19bf0*/  HMMA.16816.F32 R120, R176.reuse, R20, R120 ;  /* 0x00000014b078723c */ /* 0x040fe20000001878 */
[----:B------:R3:W-:Y:S04]  /*19c00*/  STL [R1+0x1c], R2 ;  /* 0x00001c0201007387 */ /* 0x0007e80000100800 */
[----:B------:R3:W-:Y:S03]  /*19c10*/  STL [R1+0x20], R0 ;  /* 0x0000200001007387 */ /* 0x0007e60000100800 */
[-C--:B------:R-:W-:Y:S08]  /*19c20*/  HMMA.16816.F32 R124, R176, R22.reuse, R124 ;  /* 0x00000016b07c723c */ /* 0x080ff0000000187c */
[----:B------:R-:W-:Y:S04]  /*19c30*/  HMMA.16816.F32 R128, R140, R22, R128 ;  /* 0x000000168c80723c */ /* 0x000fe80000001880 */
[----:B-1----:R-:W-:Y:S04]  /*19c40*/  IMAD.MOV.U32 R3, RZ, RZ, R136 ;  /* 0x000000ffff037224 */ /* 0x002fe800078e0088 */
[----:B------:R-:W-:Y:S01]  /*19c50*/  @!UPT UIADD3 URZ, UPT, UPT, URZ, URZ, URZ ;  /* 0x000000fffffff290 */ /* 0x000fe2000fffe0ff */
[----:B------:R-:W-:Y:S11]  /*19c60*/  BRA.U UP0, `(.L_x_1788) ;  /* 0xffffffc900607547 */ /* 0x000ff6000b83ffff */
.L_x_1787:
[----:B------:R-:W2:Y:S01]  /*19c70*/  LDL.LU R9, [R1+0x1c] ;  /* 0x00001c0001097983 */ /* 0x000ea20000300800 */
[----:B------:R-:W4:Y:S03]  /*19c80*/  LDCU UR4, c[0x0][0x4fc] ;  /* 0x00009f80ff0477ac */ /* 0x000f260008000800 */
[----:B---3--:R-:W3:Y:S01]  /*19c90*/  LDL.LU R2, [R1+0x20] ;  /* 0x0000200001027983 */ /* 0x008ee20000300800 */
[----:B------:R-:W-:Y:S01]  /*19ca0*/  UISETP.NE.AND UP3, UPT, UR20, -0x1, UPT ;  /* 0xffffffff1400788c */ /* 0x000fe2000bf65270 */
[----:B------:R-:W5:Y:S01]  /*19cb0*/  S2UR UR11, SR_CTAID.Y ;  /* 0x00000000000b79c3 */ /* 0x000f620000002600 */
[----:B------:R-:W1:Y:S01]  /*19cc0*/  LDCU UR9, c[0x0][0x434] ;  /* 0x00008680ff0977ac */ /* 0x000e620008000800 */
[----:B------:R-:W4:Y:S01]  /*19cd0*/  LDL.LU R8, [R1+0x24] ;  /* 0x0000240001087983 */ /* 0x000f220000300800 */
[----:B------:R-:W1:Y:S03]  /*19ce0*/  LDCU.U8 UR10, c[0x0][0x548] ;  /* 0x0000a900ff0a77ac */ /* 0x000e660008000000 */
[----:B------:R-:W4:Y:S04]  /*19cf0*/  LDL.LU R5, [R1+0x28] ;  /* 0x0000280001057983 */ /* 0x000f280000300800 */
[----:B------:R-:W4:Y:S01]  /*19d00*/  LDL.LU R7, [R1+0x30] ;  /* 0x0000300001077983 */ /* 0x000f220000300800 */
[----:B------:R-:W5:Y:S03]  /*19d10*/  @!UP3 LDCU.64 UR6, c[0x0][0x400] ;  /* 0x00008000ff06b7ac */ /* 0x000f660008000a00 */
[----:B------:R-:W4:Y:S01]  /*19d20*/  LDL.LU R6, [R1+0x2c] ;  /* 0x00002c0001067983 */ /* 0x000f220000300800 */
[----:B------:R-:W1:Y:S01]  /*19d30*/  S2UR UR8, SR_CTAID.X ;  /* 0x00000000000879c3 */ /* 0x000e620000002500 */
[----:B------:R-:W-:Y:S01]  /*19d40*/  UISETP.NE.AND UP2, UPT, UR20, -0x1, UPT ;  /* 0xffffffff1400788c */ /* 0x000fe2000bf45270 */
[----:B------:R-:W1:Y:S01]  /*19d50*/  LDCU UR12, c[0x0][0x434] ;  /* 0x00008680ff0c77ac */ /* 0x000e620008000800 */
[----:B-----5:R-:W-:-:S05]  /*19d60*/  @!UP3 UIMAD.WIDE.U32 UR14, UR11, UR6, URZ ;  /* 0x000000060b0eb2a5 */ /* 0x020fca000f8e00ff */
[----:B------:R-:W1:Y:S01]  /*19d70*/  S2UR UR6, SR_CTAID.Z ;  /* 0x00000000000679c3 */ /* 0x000e620000002700 */
[----:B------:R-:W-:Y:S01]  /*19d80*/  @!UP3 UIMAD UR7, UR11, UR7, UR15 ;  /* 0x000000070b07b2a4 */ /* 0x000fe2000f8e020f */
[----:B--2---:R-:W2:Y:S04]  /*19d90*/  SHFL.BFLY PT, R0, R9, 0x2, 0x1f ;  /* 0x0c401f0009007f89 */ /* 0x004ea800000e0000 */
[----:B---3--:R-:W3:Y:S04]  /*19da0*/  SHFL.BFLY PT, R4, R2, 0x2, 0x1f ;  /* 0x0c401f0002047f89 */ /* 0x008ee800000e0000 */
[----:B----4-:R-:W4:Y:S01]  /*19db0*/  SHFL.BFLY PT, R3, R8, 0x2, 0x1f ;  /* 0x0c401f0008037f89 */ /* 0x010f2200000e0000 */
[----:B--2---:R-:W-:Y:S01]  /*19dc0*/  FADD.FTZ R0, R0, R9 ;  /* 0x0000000900007221 */ /* 0x004fe20000010000 */
[----:B---3--:R-:W-:-:S04]  /*19dd0*/  FADD.FTZ R4, R4, R2 ;  /* 0x0000000204047221 */ /* 0x008fc80000010000 */
[----:B------:R-:W2:Y:S01]  /*19de0*/  SHFL.BFLY PT, R138, R0, 0x1, 0x1f ;  /* 0x0c201f00008a7f89 */ /* 0x000ea200000e0000 */
[----:B----4-:R-:W-:-:S03]  /*19df0*/  FADD.FTZ R3, R3, R8 ;  /* 0x0000000803037221 */ /* 0x010fc60000010000 */
[----:B------:R-:W3:Y:S04]  /*19e00*/  SHFL.BFLY PT, R2, R5, 0x2, 0x1f ;  /* 0x0c401f0005027f89 */ /* 0x000ee800000e0000 */
[----:B------:R-:W4:Y:S04]  /*19e10*/  SHFL.BFLY PT, R132, R3, 0x1, 0x1f ;  /* 0x0c201f0003847f89 */ /* 0x000f2800000e0000 */
[----:B------:R-:W5:Y:S01]  /*19e20*/  SHFL.BFLY PT, R139, R4, 0x1, 0x1f ;  /* 0x0c201f00048b7f89 */ /* 0x000f6200000e0000 */
[----:B--2---:R-:W-:Y:S01]  /*19e30*/  FADD.FTZ R138, R0, R138 ;  /* 0x0000008a008a7221 */ /* 0x004fe20000010000 */
[----:B---3--:R-:W-:-:S03]  /*19e40*/  FADD.FTZ R2, R2, R5 ;  /* 0x0000000502027221 */ /* 0x008fc60000010000 */
[----:B------:R-:W2:Y:S01]  /*19e50*/  MUFU.RCP R0, R138 ;  /* 0x0000008a00007308 */ /* 0x000ea20000001000 */
[----:B------:R-:W-:Y:S01]  /*19e60*/  FSETP.NE.FTZ.AND P4, PT, R138, RZ, PT ;  /* 0x000000ff8a00720b */ /* 0x000fe20003f95000 */
[----:B----4-:R-:W-:Y:S01]  /*19e70*/  FADD.FTZ R132, R3, R132 ;  /* 0x0000008403847221 */ /* 0x010fe20000010000 */
[----:B------:R-:W3:Y:S01]  /*19e80*/  SHFL.BFLY PT, R133, R2, 0x1, 0x1f ;  /* 0x0c201f0002857f89 */ /* 0x000ee200000e0000 */
[----:B-----5:R-:W-:-:S03]  /*19e90*/  FADD.FTZ R139, R4, R139 ;  /* 0x0000008b048b7221 */ /* 0x020fc60000010000 */
[----:B------:R-:W-:Y:S02]  /*19ea0*/  FSETP.NE.FTZ.AND P1, PT, R132, RZ, PT ;  /* 0x000000ff8400720b */ /* 0x000fe40003f35000 */
[----:B------:R-:W-:Y:S01]  /*19eb0*/  SHF.L.U32 R4, R214, 0x4, RZ ;  /* 0x00000004d6047819 */ /* 0x000fe200000006ff */
[----:B------:R-:W-:Y:S01]  /*19ec0*/  MUFU.RCP R5, R139 ;  /* 0x0000008b00057308 */ /* 0x000fe20000001000 */
[----:B------:R-:W-:Y:S02]  /*19ed0*/  FSETP.NE.FTZ.AND P3, PT, R139, RZ, PT ;  /* 0x000000ff8b00720b */ /* 0x000fe40003f75000 */
[----:B------:R-:W-:Y:S02]  /*19ee0*/  LOP3.LUT R4, R4, 0x1c0, RZ, 0xc0, !PT ;  /* 0x000001c004047812 */ /* 0x000fe400078ec0ff */
[----:B--2---:R-:W-:Y:S02]  /*19ef0*/  FSEL R0, R0, 1, P4 ;  /* 0x3f80000000007808 */ /* 0x004fe40002000000 */
[----:B------:R-:W-:-:S03]  /*19f00*/  LOP3.LUT R4, R4, 0x38, R7, 0xf8, !PT ;  /* 0x0000003804047812 */ /* 0x000fc600078ef807 */
[----:B------:R-:W-:Y:S01]  /*19f10*/  FMUL.FTZ R0, R0, UR4 ;  /* 0x0000000400007c20 */ /* 0x000fe20008410000 */
[----:B------:R-:W-:-:S03]  /*19f20*/  LOP3.LUT R211, R4, R6, R211, 0xfe, !PT ;  /* 0x0000000604d37212 */ /* 0x000fc600078efed3 */
[----:B------:R-:W-:Y:S01]  /*19f30*/  FMUL.FTZ R144, R0, R144 ;  /* 0x0000009000907220 */ /* 0x000fe20000410000 */
[----:B---3--:R-:W-:Y:S01]  /*19f40*/  FADD.FTZ R133, R2, R133 ;  /* 0x0000008502857221 */ /* 0x008fe20000010000 */
[C---:B------:R-:W-:Y:S01]  /*19f50*/  FMUL.FTZ R145, R0.reuse, R145 ;  /* 0x0000009100917220 */ /* 0x040fe20000410000 */
[----:B------:R-:W2:Y:S01]  /*19f60*/  MUFU.RCP R2, R132 ;  /* 0x0000008400027308 */ /* 0x000ea20000001000 */
        /* <DEDUP_REMOVED lines=31> */
[----:B------:R-:W2:Y:S01]  /*1a160*/  MUFU.RCP R0, R133 ;  /* 0x0000008500007308 */ /* 0x000ea20000001000 */
[----:B------:R-:W-:-:S02]  /*1a170*/  FSEL R5, R5, 1, P3 ;  /* 0x3f80000005057808 */ /* 0x000fc40001800000 */
[----:B------:R-:W-:Y:S01]  /*1a180*/  FSETP.NE.FTZ.AND P0, PT, R133, RZ, PT ;  /* 0x000000ff8500720b */ /* 0x000fe20003f15000 */
[----:B------:R-:W-:Y:S01]  /*1a190*/  FMUL.FTZ R2, R2, UR4 ;  /* 0x0000000402027c20 */ /* 0x000fe20008410000 */
[----:B------:R-:W-:Y:S01]  /*1a1a0*/  F2FP.F16.F32.PACK_AB R65, R145, R144 ;  /* 0x000000909141723e */ /* 0x000fe200000000ff */
[----:B------:R-:W-:Y:S01]  /*1a1b0*/  FMUL.FTZ R3, R5, UR4 ;  /* 0x0000000405037c20 */ /* 0x000fe20008410000 */
[----:B------:R-:W-:Y:S01]  /*1a1c0*/  F2FP.F16.F32.PACK_AB R14, R14, R160 ;  /* 0x000000a00e0e723e */ /* 0x000fe200000000ff */
[C---:B------:R-:W-:Y:S01]  /*1a1d0*/  FMUL.FTZ R56, R2.reuse, R56 ;  /* 0x0000003802387220 */ /* 0x040fe20000410000 */
[C---:B------:R-:W-:Y:S01]  /*1a1e0*/  FMUL.FTZ R57, R2.reuse, R57 ;  /* 0x0000003902397220 */ /* 0x040fe20000410000 */
[C---:B------:R-:W-:Y:S01]  /*1a1f0*/  FMUL.FTZ R26, R3.reuse, R66 ;  /* 0x00000042031a7220 */ /* 0x040fe20000410000 */
[----:B------:R-:W-:Y:S01]  /*1a200*/  FMUL.FTZ R67, R3, R67 ;  /* 0x0000004303437220 */ /* 0x000fe20000410000 */
[C---:B------:R-:W-:Y:S01]  /*1a210*/  FMUL.FTZ R24, R2.reuse, R60 ;  /* 0x0000003c02187220 */ /* 0x040fe20000410000 */
[----:B------:R-:W-:Y:S01]  /*1a220*/  FMUL.FTZ R7, R2, R61 ;  /* 0x0000003d02077220 */ /* 0x000fe20000410000 */
[----:B------:R-:W-:Y:S01]  /*1a230*/  F2FP.F16.F32.PACK_AB R60, R57, R56 ;  /* 0x00000038393c723e */ /* 0x000fe200000000ff */
[----:B------:R-:W-:Y:S01]  /*1a240*/  FMUL.FTZ R146, R3, R146 ;  /* 0x0000009203927220 */ /* 0x000fe20000410000 */
[----:B------:R-:W-:Y:S01]  /*1a250*/  F2FP.F16.F32.PACK_AB R57, R67, R26 ;  /* 0x0000001a4339723e */ /* 0x000fe200000000ff */
[C---:B------:R-:W-:Y:S01]  /*1a260*/  FMUL.FTZ R5, R3.reuse, R147 ;  /* 0x0000009303057220 */ /* 0x040fe20000410000 */
[----:B------:R-:W-:Y:S01]  /*1a270*/  MOV R67, 0x10 ;  /* 0x0000001000437802 */ /* 0x000fe20000000f00 */
[C---:B------:R-:W-:Y:S01]  /*1a280*/  FMUL.FTZ R25, R3.reuse, R55 ;  /* 0x0000003703197220 */ /* 0x040fe20000410000 */
[----:B--2---:R-:W-:Y:S01]  /*1a290*/  FSEL R0, R0, 1, P0 ;  /* 0x3f80000000007808 */ /* 0x004fe20000000000 */
[----:B------:R-:W-:Y:S01]  /*1a2a0*/  FMUL.FTZ R158, R3, R158 ;  /* 0x0000009e039e7220 */ /* 0x000fe20000410000 */
[----:B------:R-:W-:Y:S01]  /*1a2b0*/  SEL R67, R67, 0xfffffff0, !P2 ;  /* 0xfffffff043437807 */ /* 0x000fe20005000000 */
[----:B------:R-:W-:Y:S01]  /*1a2c0*/  FMUL.FTZ R159, R3, R159 ;  /* 0x0000009f039f7220 */ /* 0x000fe20000410000 */
[----:B------:R-:W-:Y:S01]  /*1a2d0*/  LOP3.LUT P2, RZ, R214, 0x8, RZ, 0xc0, !PT ;  /* 0x00000008d6ff7812 */ /* 0x000fe2000784c0ff */
[----:B------:R-:W-:Y:S01]  /*1a2e0*/  FMUL.FTZ R0, R0, UR4 ;  /* 0x0000000400007c20 */ /* 0x000fe20008410000 */
[----:B------:R-:W-:Y:S01]  /*1a2f0*/  F2FP.F16.F32.PACK_AB R56, R7, R24 ;  /* 0x000000180738723e */ /* 0x000fe200000000ff */
[C---:B------:R-:W-:Y:S01]  /*1a300*/  FMUL.FTZ R16, R3.reuse, R39 ;  /* 0x0000002703107220 */ /* 0x040fe20000410000 */
[----:B------:R-:W-:Y:S01]  /*1a310*/  SEL R212, R212, 0xffffffe0, !P2 ;  /* 0xffffffe0d4d47807 */ /* 0x000fe20005000000 */
[C---:B------:R-:W-:Y:S01]  /*1a320*/  FMUL.FTZ R4, R0.reuse, R62 ;  /* 0x0000003e00047220 */ /* 0x040fe20000410000 */
[----:B------:R-:W-:Y:S01]  /*1a330*/  FMUL.FTZ R55, R0, R63 ;  /* 0x0000003f00377220 */ /* 0x000fe20000410000 */
[----:B------:R-:W-:Y:S01]  /*1a340*/  LOP3.LUT P2, RZ, R214, 0x10, RZ, 0xc0, !PT ;  /* 0x00000010d6ff7812 */ /* 0x000fe2000784c0ff */
[----:B------:R-:W-:Y:S01]  /*1a350*/  FMUL.FTZ R20, R3, R51 ;  /* 0x0000003303147220 */ /* 0x000fe20000410000 */
[----:B------:R-:W-:Y:S01]  /*1a360*/  LEA R7, R211, UR5, 0x1 ;  /* 0x00000005d3077c11 */ /* 0x000fe2000f8e08ff */
        /* <DEDUP_REMOVED lines=84> */
[----:B------:R2:W-:Y:S01]  /*1a8b0*/  STS [R7+0x400], R5 ;  /* 0x0004000507007388 */ /* 0x0005e20000000800 */
[----:B------:R-:W-:Y:S01]  /*1a8c0*/  IADD3 R4, PT, PT, R7, R67, RZ ;  /* 0x0000004307047210 */ /* 0x000fe20007ffe0ff */
[----:B------:R-:W3:Y:S01]  /*1a8d0*/  LDCU.U8 UR4, c[0x0][0x549] ;  /* 0x0000a920ff0477ac */ /* 0x000ee20008000000 */
[----:B------:R-:W-:Y:S01]  /*1a8e0*/  F2FP.F16.F32.PACK_AB R2, R157, R156 ;  /* 0x0000009c9d02723e */ /* 0x000fe200000000ff */
[----:B------:R-:W-:Y:S01]  /*1a8f0*/  STS [R7], R65 ;  /* 0x0000004107007388 */ /* 0x000fe20000000800 */
[----:B------:R-:W-:-:S02]  /*1a900*/  F2FP.F16.F32.PACK_AB R66, R66, R148 ;  /* 0x000000944242723e */ /* 0x000fc400000000ff */
        /* <DEDUP_REMOVED lines=11> */
[----:B------:R-:W-:Y:S01]  /*1a9c0*/  F2FP.F16.F32.PACK_AB R11, R11, R166 ;  /* 0x000000a60b0b723e */ /* 0x000fe200000000ff */
[----:B---3--:R-:W-:Y:S01]  /*1a9d0*/  UISETP.NE.AND UP1, UPT, UR4, URZ, UPT ;  /* 0x000000ff0400728c */ /* 0x008fe2000bf25270 */
[----:B------:R-:W-:Y:S01]  /*1a9e0*/  F2FP.F16.F32.PACK_AB R19, R19, R168 ;  /* 0x000000a81313723e */ /* 0x000fe200000000ff */
[----:B------:R-:W-:Y:S01]  /*1a9f0*/  STS [R4+0x2000], R3 ;  /* 0x0020000304007388 */ /* 0x000fe20000000800 */
[----:B--2---:R-:W-:Y:S01]  /*1aa00*/  IADD3 R5, PT, PT, R7, R212, RZ ;  /* 0x000000d407057210 */ /* 0x004fe20007ffe0ff */
[----:B------:R-:W2:Y:S01]  /*1aa10*/  @UP3 LDCU.64 UR4, c[0x0][0x408] ;  /* 0x00008100ff0437ac */ /* 0x000ea20008000a00 */
[----:B------:R-:W-:Y:S01]  /*1aa20*/  F2FP.F16.F32.PACK_AB R18, R18, R170 ;  /* 0x000000aa1212723e */ /* 0x000fe200000000ff */
[----:B------:R3:W-:Y:S01]  /*1aa30*/  STS [R4+0x2400], R8 ;  /* 0x0024000804007388 */ /* 0x0007e20000000800 */
[----:B------:R-:W-:Y:S01]  /*1aa40*/  F2FP.F16.F32.PACK_AB R17, R17, R15 ;  /* 0x0000000f1111723e */ /* 0x000fe200000000ff */
[----:B-1----:R-:W-:Y:S01]  /*1aa50*/  UISETP.NE.AND UP0, UPT, UR10, URZ, !UP1 ;  /* 0x000000ff0a00728c */ /* 0x002fe2000cf05270 */
[----:B------:R-:W-:Y:S01]  /*1aa60*/  F2FP.F16.F32.PACK_AB R16, R16, R38 ;  /* 0x000000261010723e */ /* 0x000fe200000000ff */
[----:B------:R-:W-:Y:S01]  /*1aa70*/  STS [R5], R14 ;  /* 0x0000000e05007388 */ /* 0x000fe20000000800 */
[C---:B----4-:R-:W-:Y:S01]  /*1aa80*/  IADD3 R0, PT, PT, R7.reuse, 0x40, RZ ;  /* 0x0000004007007810 */ /* 0x050fe20007ffe0ff */
[----:B------:R-:W1:Y:S01]  /*1aa90*/  @UP1 LDCU UR13, c[0x0][0x430] ;  /* 0x00008600ff0d17ac */ /* 0x000e620008000800 */
[----:B------:R-:W-:Y:S01]  /*1aaa0*/  @P2 IADD3 R0, PT, PT, R7, -0x40, RZ ;  /* 0xffffffc007002810 */ /* 0x000fe20007ffe0ff */
[----:B------:R-:W-:Y:S01]  /*1aab0*/  STS [R5+0x400], R13 ;  /* 0x0004000d05007388 */ /* 0x000fe20000000800 */
[----:B-----5:R-:W-:-:S02]  /*1aac0*/  IADD3 R2, PT, PT, R67, R5, RZ ;  /* 0x0000000543027210 */ /* 0x020fc40007ffe0ff */
[----:B------:R-:W-:Y:S02]  /*1aad0*/  F2FP.F16.F32.PACK_AB R15, R30, R34 ;  /* 0x000000221e0f723e */ /* 0x000fe400000000ff */
[----:B------:R-:W-:Y:S01]  /*1aae0*/  F2FP.F16.F32.PACK_AB R20, R20, R50 ;  /* 0x000000321414723e */ /* 0x000fe200000000ff */
[----:B------:R-:W-:Y:S01]  /*1aaf0*/  STS [R2], R10 ;  /* 0x0000000a02007388 */ /* 0x000fe20000000800 */
[----:B------:R-:W-:Y:S01]  /*1ab00*/  F2FP.F16.F32.PACK_AB R22, R22, R40 ;  /* 0x000000281616723e */ /* 0x000fe200000000ff */
[----:B--2---:R-:W-:Y:S01]  /*1ab10*/  @UP3 UIMAD.WIDE.U32 UR16, UR20, UR4, URZ ;  /* 0x00000004141032a5 */ /* 0x004fe2000f8e00ff */
[----:B------:R-:W-:Y:S01]  /*1ab20*/  IADD3 R6, PT, PT, R67, R0, RZ ;  /* 0x0000000043067210 */ /* 0x000fe20007ffe0ff */
[----:B------:R-:W-:Y:S01]  /*1ab30*/  STS [R2+0x400], R9 ;  /* 0x0004000902007388 */ /* 0x000fe20000000800 */
[----:B------:R-:W-:Y:S01]  /*1ab40*/  F2FP.F16.F32.PACK_AB R21, R21, R42 ;  /* 0x0000002a1515723e */ /* 0x000fe200000000ff */
[----:B------:R-:W-:Y:S01]  /*1ab50*/  @UP3 UIMAD UR7, UR20, UR5, UR17 ;  /* 0x00000005140732a4 */ /* 0x000fe2000f8e0211 */
[----:B------:R-:W-:Y:S01]  /*1ab60*/  F2FP.F16.F32.PACK_AB R64, R64, R44 ;  /* 0x0000002c4040723e */ /* 0x000fe200000000ff */
[----:B------:R-:W-:Y:S01]  /*1ab70*/  STS [R5+0x2000], R12 ;  /* 0x0020000c05007388 */ /* 0x000fe20000000800 */
[----:B------:R-:W-:Y:S01]  /*1ab80*/  F2FP.F16.F32.PACK_AB R63, R47, R46 ;  /* 0x0000002e2f3f723e */ /* 0x000fe200000000ff */
[----:B------:R-:W-:Y:S01]  /*1ab90*/  @!UP2 UIMAD UR20, UR11, UR9, URZ ;  /* 0x000000090b14a2a4 */ /* 0x000fe2000f8e02ff */
[----:B---3--:R-:W-:Y:S01]  /*1aba0*/  IADD3 R8, PT, PT, R212, R0, RZ ;  /* 0x00000000d4087210 */ /* 0x008fe20007ffe0ff */
[----:B------:R-:W-:Y:S01]  /*1abb0*/  STS [R5+0x2400], R11 ;  /* 0x0024000b05007388 */ /* 0x000fe20000000800 */
[----:B------:R-:W-:Y:S01]  /*1abc0*/  F2FP.F16.F32.PACK_AB R62, R140, R141 ;  /* 0x0000008d8c3e723e */ /* 0x000fe200000000ff */
[----:B-1----:R-:W-:Y:S01]  /*1abd0*/  @UP1 UIMAD UR12, UR13, UR9, URZ ;  /* 0x000000090d0c12a4 */ /* 0x002fe2000f8e02ff */
[----:B------:R-:W-:Y:S01]  /*1abe0*/  F2FP.F16.F32.PACK_AB R61, R25, R54 ;  /* 0x00000036193d723e */ /* 0x000fe200000000ff */
[----:B------:R-:W-:Y:S01]  /*1abf0*/  STS [R2+0x2000], R19 ;  /* 0x0020001302007388 */ /* 0x000fe20000000800 */
[----:B------:R-:W-:Y:S01]  /*1ac00*/  F2FP.F16.F32.PACK_AB R59, R59, R58 ;  /* 0x0000003a3b3b723e */ /* 0x000fe200000000ff */
[----:B------:R-:W1:Y:S01]  /*1ac10*/  @UP1 LDCU UR5, c[0x0][0x430] ;  /* 0x00008600ff0517ac */ /* 0x000e620008000800 */
[----:B------:R-:W-:Y:S01]  /*1ac20*/  F2FP.F16.F32.PACK_AB R58, R142, R143 ;  /* 0x0000008f8e3a723e */ /* 0x000fe200000000ff */
[----:B------:R-:W-:Y:S01]  /*1ac30*/  STS [R2+0x2400], R18 ;  /* 0x0024001202007388 */ /* 0x000fe20000000800 */
[----:B------:R-:W-:Y:S01]  /*1ac40*/  IADD3 R3, PT, PT, R67, R8, RZ ;  /* 0x0000000843037210 */ /* 0x000fe20007ffe0ff */
[----:B------:R-:W-:Y:S01]  /*1ac50*/  @UP1 UMOV UR4, 0x1 ;  /* 0x0000000100041882 */ /* 0x000fe20000000000 */
[----:B------:R-:W-:Y:S01]  /*1ac60*/  F2FP.F16.F32.PACK_AB R54, R69, R68 ;  /* 0x000000444536723e */ /* 0x000fe200000000ff */
[----:B------:R-:W-:Y:S01]  /*1ac70*/  STS [R0], R17 ;  /* 0x0000001100007388 */ /* 0x000fe20000000800 */
[----:B------:R-:W-:Y:S01]  /*1ac80*/  F2FP.F16.F32.PACK_AB R53, R53, R70 ;  /* 0x000000463535723e */ /* 0x000fe200000000ff */
[----:B------:R-:W-:Y:S01]  /*1ac90*/  @UP3 UMOV UR14, UR16 ;  /* 0x00000010000e3c82 */ /* 0x000fe20008000000 */
[----:B------:R-:W-:Y:S01]  /*1aca0*/  F2FP.F16.F32.PACK_AB R50, R81, R80 ;  /* 0x000000505132723e */ /* 0x000fe200000000ff */
[----:B------:R-:W-:Y:S01]  /*1acb0*/  STS [R0+0x400], R16 ;  /* 0x0004001000007388 */ /* 0x000fe20000000800 */
[----:B------:R-:W-:Y:S01]  /*1acc0*/  F2FP.F16.F32.PACK_AB R49, R49, R82 ;  /* 0x000000523131723e */ /* 0x000fe200000000ff */
[----:B------:R-:W-:Y:S01]  /*1acd0*/  USHF.R.S32.HI UR13, URZ, 0x1f, UR20 ;  /* 0x0000001fff0d7899 */ /* 0x000fe20008011414 */
        /* <DEDUP_REMOVED lines=71> */
[----:B---3--:R3:W4:Y:S03]  /*1b150*/  @P4 MUFU.LG2 R0, R138 ;  /* 0x0000008a00004308 */ /* 0x0087260000000c00 */
[----:B------:R-:W-:Y:S04]  /*1b160*/  STS [R8+0x6000], R28 ;  /* 0x0060001c08007388 */ /* 0x000fe80000000800 */
[----:B------:R-:W-:Y:S04]  /*1b170*/  STS [R8+0x6400], R27 ;  /* 0x0064001b08007388 */ /* 0x000fe80000000800 */
[----:B------:R-:W-:Y:S04]  /*1b180*/  STS [R3+0x6000], R24 ;  /* 0x0060001803007388 */ /* 0x000fe80000000800 */
[----:B------:R5:W-:Y:S02]  /*1b190*/  STS [R3+0x6400], R23 ;  /* 0x0064001703007388 */ /* 0x000be40000000800 */
[----:B-----5:R3:W1:Y:S01]  /*1b1a0*/  @P3 MUFU.LG2 R3, R139 ;  /* 0x0000008b00033308 */ /* 0x0206620000000c00 */
[----:B--2-4-:R-:W-:Y:S05]  /*1b1b0*/  BRA.U UP1, `(.L_x_1791) ;  /* 0x0000000101207547 */ /* 0x014fea000b800000 */
[----:B------:R-:W-:Y:S01]  /*1b1c0*/  UISETP.NE.AND UP1, UPT, UR10, URZ, UPT ;  /* 0x000000ff0a00728c */ /* 0x000fe2000bf25270 */
[----:B-1----:R-:W1:Y:S10]  /*1b1d0*/  LDCU UR5, c[0x0][0x3e0] ;  /* 0x00007c00ff0577ac */ /* 0x002e740008000800 */
[----:B------:R-:W1:Y:S01]  /*1b1e0*/  @UP1 LDCU UR4, c[0x0][0x454] ;  /* 0x00008a80ff0417ac */ /* 0x000e620008000800 */
[----:B------:R-:W2:Y:S01]  /*1b1f0*/  @UP1 LDCU UR12, c[0x0][0x454] ;  /* 0x00008a80ff0c17ac */ /* 0x000ea20008000800 */
[----:B-1----:R-:W-:-:S02]  /*1b200*/  @UP1 UIMAD UR4, UR4, UR5, URZ ;  /* 0x00000005040412a4 */ /* 0x002fc4000f8e02ff */
[----:B------:R-:W-:-:S03]  /*1b210*/  @!UP1 UIMAD UR4, UR9, UR5, URZ ;  /* 0x00000005090492a4 */ /* 0x000fc6000f8e02ff */
[----:B------:R-:W-:Y:S01]  /*1b220*/  @UP1 UMOV UR5, 0x1 ;  /* 0x0000000100051882 */ /* 0x000fe20000000000 */
[----:B--2---:R-:W-:-:S08]  /*1b230*/  @!UP1 UMOV UR5, 0x1 ;  /* 0x0000000100059882 */ /* 0x004fd00000000000 */
.L_x_1791:
[----:B------:R-:W-:Y:S01]  /*1b240*/  BAR.SYNC.DEFER_BLOCKING 0x0 ;  /* 0x0000000000007b1d */ /* 0x000fe20000010000 */
[----:B------:R-:W-:Y:S01]  /*1b250*/  UIMAD UR12, UR6, UR12, URZ ;  /* 0x0000000c060c72a4 */ /* 0x000fe2000f8e02ff */
[----:B------:R-:W-:Y:S01]  /*1b260*/  LOP3.LUT P2, RZ, R214, 0x3, RZ, 0xc0, !PT ;  /* 0x00000003d6ff7812 */ /* 0x000fe2000784c0ff */
[----:B-1----:R-:W-:Y:S01]  /*1b270*/  UIMAD UR10, UR8, UR5, URZ ;  /* 0x00000005080a72a4 */ /* 0x002fe2000f8e02ff */
[----:B------:R-:W-:Y:S01]  /*1b280*/  @P4 FMUL.FTZ R0, R0, 0.69314718246459960938 ;  /* 0x3f31721800004820 */ /* 0x000fe20000410000 */
[----:B------:R-:W-:-:S03]  /*1b290*/  USEL UR20, UR20, URZ, UP0 ;  /* 0x000000ff14147287 */ /* 0x000fc60008000000 */
[----:B------:R-:W1:Y:S01]  /*1b2a0*/  @P3 LDC R8, c[0x0][0x458] ;  /* 0x00011600ff083b82 */ /* 0x000e620000000800 */
[----:B------:R-:W2:Y:S01]  /*1b2b0*/  @P1 MUFU.LG2 R4, R132 ;  /* 0x0000008400041308 */ /* 0x000ea20000000c00 */
[----:B------:R-:W-:Y:S01]  /*1b2c0*/  @!UP0 UIMAD UR12, UR11, UR4, UR12 ;  /* 0x000000040b0c82a4 */ /* 0x000fe2000f8e020c */
[----:B------:R-:W-:Y:S01]  /*1b2d0*/  MOV R17, 0x7f800000 ;  /* 0x7f80000000117802 */ /* 0x000fe20000000f00 */
[----:B------:R-:W-:Y:S01]  /*1b2e0*/  USHF.L.U32 UR10, UR10, 0x7, URZ ;  /* 0x000000070a0a7899 */ /* 0x000fe200080006ff */
[----:B------:R-:W-:Y:S01]  /*1b2f0*/  @P4 FFMA.FTZ R17, R135, R2, R0 ;  /* 0x0000000287114223 */ /* 0x000fe20000010000 */
[----:B------:R-:W-:Y:S01]  /*1b300*/  USEL UR13, UR13, URZ, UP0 ;  /* 0x000000ff0d0d7287 */ /* 0x000fe20008000000 */
[----:B------:R-:W-:Y:S01]  /*1b310*/  @P3 FMUL.FTZ R3, R3, 0.69314718246459960938 ;  /* 0x3f31721803033820 */ /* 0x000fe20000410000 */
[----:B------:R-:W4:Y:S01]  /*1b320*/  @P1 LDC R7, c[0x0][0x458] ;  /* 0x00011600ff071b82 */ /* 0x000f220000000800 */
[----:B------:R-:W5:Y:S01]  /*1b330*/  @P0 MUFU.LG2 R5, R133 ;  /* 0x0000008500050308 */ /* 0x000f620000000c00 */
[----:B------:R-:W-:Y:S01]  /*1b340*/  USHF.R.S32.HI UR9, URZ, 0x1f, UR12 ;  /* 0x0000001fff097899 */ /* 0x000fe2000801140c */
[----:B------:R-:W-:Y:S01]  /*1b350*/  BSSY.RECONVERGENT B0, `(.L_x_1792) ;  /* 0x0000035000007945 */ /* 0x000fe20003800200 */
[----:B------:R-:W-:Y:S01]  /*1b360*/  USHF.R.S32.HI UR4, URZ, 0x1f, UR10 ;  /* 0x0000001fff047899 */ /* 0x000fe2000801140a */
[----:B------:R-:W-:Y:S01]  /*1b370*/  MOV R16, 0x7f800000 ;  /* 0x7f80000000107802 */ /* 0x000fe20000000f00 */
[----:B------:R-:W-:Y:S01]  /*1b380*/  UIADD3 UR20, UP1, UP0, UR10, UR20, UR12 ;  /* 0x000000140a147290 */ /* 0x000fe2000f83e00c */
[----:B------:R-:W-:Y:S01]  /*1b390*/  MOV R15, 0x7f800000 ;  /* 0x7f800000000f7802 */ /* 0x000fe20000000f00 */
[----:B------:R-:W3:Y:S01]  /*1b3a0*/  @P0 LDC R6, c[0x0][0x458] ;  /* 0x00011600ff060b82 */ /* 0x000ee20000000800 */
[----:B------:R-:W-:Y:S01]  /*1b3b0*/  MOV R14, 0x7f800000 ;  /* 0x7f800000000e7802 */ /* 0x000fe20000000f00 */
[----:B------:R1:W3:Y:S01]  /*1b3c0*/  LDS.128 R20, [R218+0x3800] ;  /* 0x00380000da147984 */ /* 0x0002e20000000c00 */
[----:B--2---:R-:W-:Y:S01]  /*1b3d0*/  @P1 FMUL.FTZ R2, R4, 0.69314718246459960938 ;  /* 0x3f31721804021820 */ /* 0x004fe20000410000 */
[----:B------:R-:W-:Y:S01]  /*1b3e0*/  UIADD3.X UR4, UPT, UPT, UR4, UR13, UR9, UP1, UP0 ;  /* 0x0000000d04047290 */ /* 0x000fe20008fe0409 */
[----:B-1----:R-:W-:Y:S01]  /*1b3f0*/  @P3 FFMA.FTZ R16, R134, R8, R3 ;  /* 0x0000000886103223 */ /* 0x002fe20000010003 */
[----:B-----5:R-:W-:Y:S01]  /*1b400*/  @P0 FMUL.FTZ R0, R5, 0.69314718246459960938 ;  /* 0x3f31721805000820 */ /* 0x020fe20000410000 */
[----:B----4-:R-:W-:-:S03]  /*1b410*/  @P1 FFMA.FTZ R15, R136, R7, R2 ;  /* 0x00000007880f1223 */ /* 0x010fc60000010002 */
[----:B---3--:R-:W-:Y:S01]  /*1b420*/  @P0 FFMA.FTZ R14, R137, R6, R0 ;  /* 0x00000006890e0223 */ /* 0x008fe20000010000 */
        /* <DEDUP_REMOVED lines=39> */
.L_x_1793:
[----:B------:R-:W-:Y:S05]  /*1b6a0*/  BSYNC.RECONVERGENT B0 ;  /* 0x0000000000007941 */ /* 0x000fea0003800200 */
.L_x_1792:
[----:B------:R2:W5:Y:S01]  /*1b6b0*/  LDL R25, [R1+0x4] ;  /* 0x0000040001197983 */ /* 0x0005620000100800 */
[----:B------:R-:W-:Y:S01]  /*1b6c0*/  SHF.R.U32.HI R10, RZ, 0x3, R214 ;  /* 0x00000003ff0a7819 */ /* 0x000fe200000116d6 */
[----:B------:R-:W3:Y:S01]  /*1b6d0*/  LDCU.64 UR4, c[0x0][0x410] ;  /* 0x00008200ff0477ac */ /* 0x000ee20008000a00 */
[----:B------:R-:W-:Y:S01]  /*1b6e0*/  BSSY.RECONVERGENT B0, `(.L_x_1794) ;  /* 0x0000027000007945 */ /* 0x000fe20003800200 */
[----:B-1----:R2:W1:Y:S01]  /*1b6f0*/  LDS.128 R16, [R218] ;  /* 0x00000000da107984 */ /* 0x0024620000000c00 */
[C---:B------:R-:W-:Y:S01]  /*1b700*/  IADD3 R4, PT, PT, R10.reuse, 0x50, RZ ;  /* 0x000000500a047810 */ /* 0x040fe20007ffe0ff */
[C---:B------:R-:W-:Y:S01]  /*1b710*/  VIADD R2, R10.reuse, 0x10 ;  /* 0x000000100a027836 */ /* 0x040fe20000000000 */
[----:B------:R-:W-:Y:S01]  /*1b720*/  UIMAD.WIDE.U32 UR8, UR8, 0x80, URZ ;  /* 0x00000080080878a5 */ /* 0x000fe2000f8e00ff */
        /* <DEDUP_REMOVED lines=11> */
[----:B------:R-:W-:Y:S02]  /*1b7e0*/  ISETP.GE.AND P1, PT, R10, UR18, PT ;  /* 0x000000120a007c0c */ /* 0x000fe4000bf26270 */
[----:B------:R-:W-:Y:S01]  /*1b7f0*/  ISETP.GE.AND P3, PT, R0, UR18, PT ;  /* 0x0000001200007c0c */ /* 0x000fe2000bf66270 */
[----:B---3--:R-:W-:Y:S01]  /*1b800*/  IMAD.U32 R0, RZ, RZ, UR4 ;  /* 0x00000004ff007e24 */ /* 0x008fe2000f8e00ff */
[----:B------:R-:W-:-:S03]  /*1b810*/  LOP3.LUT R11, R10, UR8, RZ, 0xfc, !PT ;  /* 0x000000080a0b7c12 */ /* 0x000fc6000f8efcff */
[----:B------:R-:W-:Y:S01]  /*1b820*/  IMAD.WIDE.U32 R8, R0, UR6, R2 ;  /* 0x0000000600087c25 */ /* 0x000fe2000f8e0002 */
[----:B------:R-:W-:-:S05]  /*1b830*/  MOV R0, UR5 ;  /* 0x0000000500007c02 */ /* 0x000fca0008000f00 */
        /* <DEDUP_REMOVED lines=17> */
.L_x_1795:
[----:B------:R-:W-:Y:S05]  /*1b950*/  BSYNC.RECONVERGENT B0 ;  /* 0x0000000000007941 */ /* 0x000fea0003800200 */
.L_x_1794:
        /* <DEDUP_REMOVED lines=23> */
.L_x_1797:
[----:B------:R-:W-:Y:S05]  /*1bad0*/  BSYNC.RECONVERGENT B0 ;  /* 0x0000000000007941 */ /* 0x000fea0003800200 */
.L_x_1796:
        /* <DEDUP_REMOVED lines=22> */
.L_x_1799:
[----:B------:R-:W-:Y:S05]  /*1bc40*/  BSYNC.RECONVERGENT B0 ;  /* 0x0000000000007941 */ /* 0x000fea0003800200 */
.L_x_1798:
        /* <DEDUP_REMOVED lines=21> */
.L_x_1801:
[----:B------:R-:W-:Y:S05]  /*1bda0*/  BSYNC.RECONVERGENT B0 ;  /* 0x0000000000007941 */ /* 0x000fea0003800200 */
.L_x_1800:
        /* <DEDUP_REMOVED lines=21> */
.L_x_1803:
[----:B------:R-:W-:Y:S05]  /*1bf00*/  BSYNC.RECONVERGENT B0 ;  /* 0x0000000000007941 */ /* 0x000fea0003800200 */
.L_x_1802:
        /* <DEDUP_REMOVED lines=21> */
.L_x_1805:
[----:B------:R-:W-:Y:S05]  /*1c060*/  BSYNC.RECONVERGENT B0 ;  /* 0x0000000000007941 */ /* 0x000fea0003800200 */
.L_x_1804:
        /* <DEDUP_REMOVED lines=21> */
.L_x_1807:
[----:B------:R-:W-:Y:S05]  /*1c1c0*/  BSYNC.RECONVERGENT B0 ;  /* 0x0000000000007941 */ /* 0x000fea0003800200 */
.L_x_1806:
[----:B------:R-:W-:Y:S05]  /*1c1d0*/  @P0 EXIT ;  /* 0x000000000000094d */ /* 0x000fea0003800000 */
[----:B------:R-:W4:Y:S01]  /*1c1e0*/  LDCU.64 UR6, c[0x0][0x408] ;  /* 0x00008100ff0677ac */ /* 0x000f220008000a00 */
[----:B-12---:R-:W1:Y:S01]  /*1c1f0*/  LDS.128 R216, [R218+0x7800] ;  /* 0x00780000dad87984 */ /* 0x006e620000000c00 */
[----:B------:R-:W-:Y:S01]  /*1c200*/  IADD3 R6, P0, PT, R11, 0x70, RZ ;  /* 0x000000700b067810 */ /* 0x000fe20007f1e0ff */
[----:B------:R-:W-:Y:S01]  /*1c210*/  IMAD.MOV.U32 R2, RZ, RZ, R8 ;  /* 0x000000ffff027224 */ /* 0x000fe200078e0008 */
[----:B------:R-:W2:Y:S01]  /*1c220*/  LDCU UR10, c[0x0][0x440] ;  /* 0x00008800ff0a77ac */ /* 0x000ea20008000800 */
[----:B------:R-:W-:Y:S02]  /*1c230*/  MOV R3, R7 ;  /* 0x0000000700037202 */ /* 0x000fe40000000f00 */
[----:B------:R-:W-:Y:S01]  /*1c240*/  IMAD.X R0, RZ, RZ, UR9, P0 ;  /* 0x00000009ff007e24 */ /* 0x000fe200080e06ff */
[----:B------:R-:W3:Y:S03]  /*1c250*/  LDCU.64 UR4, c[0x0][0x3f0] ;  /* 0x00007e00ff0477ac */ /* 0x000ee60008000a00 */
[----:B----4-:R-:W-:-:S02]  /*1c260*/  IMAD R0, R0, UR6, RZ ;  /* 0x0000000600007c24 */ /* 0x010fc4000f8e02ff */
[----:B------:R-:W-:Y:S01]  /*1c270*/  IMAD.WIDE.U32 R4, R6, UR6, R2 ;  /* 0x0000000606047c25 */ /* 0x000fe2000f8e0002 */
[----:B--2---:R-:W-:-:S03]  /*1c280*/  ISETP.GE.AND P1, PT, R208, UR10, PT ;  /* 0x0000000ad0007c0c */ /* 0x004fc6000bf26270 */
[----:B------:R-:W-:Y:S01]  /*1c290*/  IMAD R0, R6, UR7, R0 ;  /* 0x0000000706007c24 */ /* 0x000fe2000f8e0200 */
[----:B-----5:R-:W-:Y:S02]  /*1c2a0*/  ISETP.GE.AND P0, PT, R25, UR10, PT ;  /* 0x0000000a19007c0c */ /* 0x020fe4000bf06270 */
[----:B---3--:R-:W-:Y:S01]  /*1c2b0*/  LEA R2, P2, R4, UR4, 0x1 ;  /* 0x0000000404027c11 */ /* 0x008fe2000f8408ff */
[----:B------:R-:W-:-:S05]  /*1c2c0*/  IMAD.IADD R0, R0, 0x1, R5 ;  /* 0x0000000100007824 */ /* 0x000fca00078e0205 */
[----:B------:R-:W-:-:S05]  /*1c2d0*/  LEA.HI.X R3, R4, UR5, R0, 0x1, P2 ;  /* 0x0000000504037c11 */ /* 0x000fca00090f0c00 */
[----:B------:R2:W-:Y:S01]  /*1c2e0*/  @!P1 STG.E.128 desc[UR26][R2.64], R20 ;  /* 0x0000001402009986 */ /* 0x0005e2000c101d1a */
[----:B------:R-:W-:Y:S05]  /*1c2f0*/  @P0 EXIT ;  /* 0x000000000000094d */ /* 0x000fea0003800000 */
[----:B-1----:R-:W-:Y:S01]  /*1c300*/  STG.E.128 desc[UR26][R2.64+0x80], R216 ;  /* 0x000080d802007986 */ /* 0x002fe2000c101d1a */
[----:B------:R-:W-:Y:S05]  /*1c310*/  EXIT ;  /* 0x000000000000794d */ /* 0x000fea0003800000 */
.L_x_1808:
        /* <DEDUP_REMOVED lines=14> */
.L_x_2863:


//--------------------- .text._ZN5flash16flash_fwd_kernelI23Flash_fwd_kernel_traitsILi128ELi128ELi32ELi4ELb0ELb0EN7cutlass6half_tE19Flash_kernel_traitsILi128ELi128ELi32ELi4ES3_EELb1ELb0ELb0ELb0ELb1ELb1ELb0ELb0EEEvNS_16Flash_fwd_paramsE --------------------------
	.section	.text._ZN5flash16flash_fwd_kernelI23Flash_fwd_kernel_traitsILi128ELi128ELi32ELi4ELb0ELb0EN7cutlass6half_tE19Flash_kernel_traitsILi128ELi128ELi32ELi4ES3_EELb1ELb0ELb0ELb0ELb1ELb1ELb0ELb0EEEvNS_16Flash_fwd_paramsE,"ax",@progbits
	.align	128
        .global         _ZN5flash16flash_fwd_kernelI23Flash_fwd_kernel_traitsILi128ELi128ELi32ELi4ELb0ELb0EN7cutlass6half_tE19Flash_kernel_traitsILi128ELi128ELi32ELi4ES3_EELb1ELb0ELb0ELb0ELb1ELb1ELb0ELb0EEEvNS_16Flash_fwd_paramsE
        .type           _ZN5flash16flash_fwd_kernelI23Flash_fwd_kernel_traitsILi128ELi128ELi32ELi4ELb0ELb0EN7cutlass6half_tE19Flash_kernel_traitsILi128ELi128ELi32ELi4ES3_EELb1ELb0ELb0ELb0ELb1ELb1ELb0ELb0EEEvNS_16Flash_fwd_paramsE,@function
        .size           _ZN5flash16flash_fwd_kernelI23Flash_fwd_kernel_traitsILi128ELi128ELi32ELi4ELb0ELb0EN7cutlass6half_tE19Flash_kernel_traitsILi128ELi128ELi32ELi4ES3_EELb1ELb0ELb0ELb0ELb1ELb1ELb0ELb0EEEvNS_16Flash_fwd_paramsE,(.L_x_2864 - _ZN5flash16flash_fwd_kernelI23Flash_fwd_kernel_traitsILi128ELi128ELi32ELi4ELb0ELb0EN7cutlass6half_tE19Flash_kernel_traitsILi128ELi128ELi32ELi4ES3_EELb1ELb0ELb0ELb0ELb1ELb1ELb0ELb0EEEvNS_16Flash_fwd_paramsE)
        .other          _ZN5flash16flash_fwd_kernelI23Flash_fwd_kernel_traitsILi128ELi128ELi32ELi4ELb0ELb0EN7cutlass6half_tE19Flash_kernel_traitsILi128ELi128ELi32ELi4ES3_EELb1ELb0ELb0ELb0ELb1ELb1ELb0ELb0EEEvNS_16Flash_fwd_paramsE,@"STO_CUDA_ENTRY STV_DEFAULT"
_ZN5flash16flash_fwd_kernelI23Flash_fwd_kernel_traitsILi128ELi128ELi32ELi4ELb0ELb0EN7cutlass6half_tE19Flash_kernel_traitsILi128ELi128ELi32ELi4ES3_EELb1ELb0ELb0ELb0ELb1ELb1ELb0ELb0EEEvNS_16Flash_fwd_paramsE:
.text._ZN5flash16flash_fwd_kernelI23Flash_fwd_kernel_traitsILi128ELi128ELi32ELi4ELb0ELb0EN7cutlass6half_tE19Flash_kernel_traitsILi128ELi128ELi32ELi4ES3_EELb1ELb0ELb0ELb0ELb1ELb1ELb0ELb0EEEvNS_16Flash_fwd_paramsE:
[----:B------:R-:W-:Y:S01]  /*0000*/  LDC R1, c[0x0][0x37c] ;  /* 0x0000df00ff017b82 */ /* 0x000fe20000000800 */
[----:B------:R-:W1:Y:S07]  /*0010*/  LDCU.U8 UR4, c[0x0][0x524] ;  /* 0x0000a480ff0477ac */ /* 0x000e6e0008000000 */
[----:B------:R-:W2:Y:S01]  /*0020*/  LDC R80, c[0x0][0x518] ;  /* 0x00014600ff507b82 */ /* 0x000ea20000000800 */
[----:B------:R-:W3:Y:S01]  /*0030*/  LDCU.64 UR26, c[0x0][0x510] ;  /* 0x0000a200ff1a77ac */ /* 0x000ee20008000a00 */
[----:B------:R-:W4:Y:S06]  /*0040*/  LDCU.64 UR24, c[0x0][0x358] ;  /* 0x00006b00ff1877ac */ /* 0x000f2c0008000a00 */
[----:B------:R-:W4:Y:S01]  /*0050*/  LDC R79, c[0x0][0x51c] ;  /* 0x00014700ff4f7b82 */ /* 0x000f220000000800 */
[----:B-1----:R-:W-:Y:S01]  /*0060*/  ISETP.NE.AND P2, PT, RZ, UR4, PT ;  /* 0x00000004ff007c0c */ /* 0x002fe2000bf45270 */
[----:B------:R-:W1:Y:S01]  /*0070*/  LDCU.64 UR4, c[0x0][0x470] ;  /* 0x00008e00ff0477ac */ /* 0x000e620008000a00 */
[----:B---3--:R-:W-:-:S02]  /*0080*/  IMAD.U32 R6, RZ, RZ, UR26 ;  /* 0x0000001aff067e24 */ /* 0x008fc4000f8e00ff */
[----:B------:R-:W-:-:S09]  /*0090*/  IMAD.U32 R7, RZ, RZ, UR27 ;  /* 0x0000001bff077e24 */ /* 0x000fd2000f8e00ff */
[----:B--2---:R-:W-:Y:S01]  /*00a0*/  @P2 IMAD.MOV.U32 R78, RZ, RZ, R80 ;  /* 0x000000ffff4e2224 */ /* 0x004fe200078e0050 */
[----:B----4-:R-:W2:Y:S01]  /*00b0*/  @P2 LDG.E.64 R6, desc[UR24][R6.64] ;  /* 0x0000001806062981 */ /* 0x010ea2000c1e1b00 */
[----:B------:R-:W-:Y:S03]  /*00c0*/  S2UR UR28, SR_CTAID.X ;  /* 0x00000000001c79c3 */ /* 0x000fe60000002500 */
[----:B------:R-:W3:Y:S01]  /*00d0*/  @P2 LDG.E.64 R4, desc[UR24][R78.64] ;  /* 0x000000184e042981 */ /* 0x000ee2000c1e1b00 */
[----:B-1----:R-:W-:Y:S01]  /*00e0*/  UISETP.NE.U32.AND UP0, UPT, UR4, URZ, UPT ;  /* 0x000000ff0400728c */ /* 0x002fe2000bf05070 */
[----:B------:R-:W1:Y:S03]  /*00f0*/  S2R R170, SR_TID.X ;  /* 0x0000000000aa7919 */ /* 0x000e660000002100 */
[----:B------:R-:W-:Y:S01]  /*0100*/  S2UR UR22, SR_CTAID.Y ;  /* 0x00000000001679c3 */ /* 0x000fe20000002600 */
[----:B------:R-:W-:Y:S01]  /*0110*/  UISETP.NE.AND.EX UP0, UPT, UR5, URZ, UPT, UP0 ;  /* 0x000000ff0500728c */ /* 0x000fe2000bf05300 */
[----:B------:R-:W4:Y:S05]  /*0120*/  LDCU.64 UR4, c[0x0][0x478] ;  /* 0x00008f00ff0477ac */ /* 0x000f2a0008000a00 */
[----:B------:R-:W-:Y:S01]  /*0130*/  PLOP3.LUT P0, PT, PT, PT, UP0, 0x80, 0x8 ;  /* 0x000000000008781c */ /* 0x000fe20003f0f008 */
[----:B------:R-:W1:Y:S08]  /*0140*/  S2UR UR21, SR_CTAID.Z ;  /* 0x00000000001579c3 */ /* 0x000e700000002700 */
[----:B------:R-:W3:Y:S01]  /*0150*/  @P2 LDC R0, c[0x0][0x520] ;  /* 0x00014800ff002b82 */ /* 0x000ee20000000800 */
[----:B----4-:R-:W-:-:S04]  /*0160*/  UISETP.NE.U32.AND UP1, UPT, UR4, URZ, UPT ;  /* 0x000000ff0400728c */ /* 0x010fc8000bf25070 */
[----:B------:R-:W-:Y:S02]  /*0170*/  UISETP.NE.AND.EX UP1, UPT, UR5, URZ, UPT, UP1 ;  /* 0x000000ff0500728c */ /* 0x000fe4000bf25310 */
[----:B-1----:R-:W-:-:S09]  /*0180*/  ULOP3.LUT UR6, UR21, UR28, UR22, 0xfe, !UPT ;  /* 0x0000001c15067292 */ /* 0x002fd2000f8efe16 */
[----:B------:R-:W1:Y:S01]  /*0190*/  @UP1 LDCU.64 UR4, c[0x0][0x478] ;  /* 0x00008f00ff0417ac */ /* 0x000e620008000a00 */
[----:B------:R-:W-:Y:S01]  /*01a0*/  LOP3.LUT P3, RZ, R170, UR6, RZ, 0xfc, !PT ;  /* 0x00000006aaff7c12 */ /* 0x000fe2000f86fcff */
[----:B------:R-:W4:-:S12]  /*01b0*/  @UP0 LDCU.64 UR6, c[0x0][0x470] ;  /* 0x00008e00ff0607ac */ /* 0x000f180008000a00 */
[----:B------:R-:W3:Y:S01]  /*01c0*/  @!P3 LDC.64 R2, c[0x0][0x528] ;  /* 0x00014a00ff02bb82 */ /* 0x000ee20000000a00 */
[----:B-1----:R-:W-:Y:S02]  /*01d0*/  @UP1 UIMAD.WIDE.U32 UR4, UR22, 0x4, UR4 ;  /* 0x00000004160418a5 */ /* 0x002fe4000f8e0004 */
[----:B----4-:R-:W-:Y:S01]  /*01e0*/  @UP0 UIMAD.WIDE.U32 UR6, UR22, 0x4, UR6 ;  /* 0x00000004160608a5 */ /* 0x010fe2000f8e0006 */
[----:B--2---:R-:W-:Y:S02]  /*01f0*/  @P2 R2UR UR26, R6 ;  /* 0x00000000061a22ca */ /* 0x004fe400000e0000 */
[----:B------:R-:W-:-:S03]  /*0200*/  @P2 R2UR UR27, R7 ;  /* 0x00000000071b22ca */ /* 0x000fc600000e0000 */
[----:B------:R-:W-:Y:S01]  /*0210*/  IMAD.U32 R7, RZ, RZ, UR7 ;  /* 0x00000007ff077e24 */ /* 0x000fe2000f8e00ff */
[----:B---3--:R-:W-:Y:S02]  /*0220*/  @P2 IADD3 R80, P1, PT, R4, R0, RZ ;  /* 0x0000000004502210 */ /* 0x008fe40007f3e0ff */
[----:B------:R-:W-:-:S03]  /*0230*/  MOV R6, UR6 ;  /* 0x0000000600067c02 */ /* 0x000fc60008000f00 */
[----:B------:R-:W-:Y:S01]  /*0240*/  @P2 IMAD.X R79, RZ, RZ, R5, P1 ;  /* 0x000000ffff4f2224 */ /* 0x000fe200008e0605 */
[----:B------:R-:W-:Y:S01]  /*0250*/  PLOP3.LUT P2, PT, PT, PT, UP1, 0x80, 0x8 ;  /* 0x000000000008781c */ /* 0x000fe20003f4f018 */
[----:B------:R-:W-:Y:S01]  /*0260*/  @!P3 IMAD.MOV.U32 R78, RZ, RZ, R80 ;  /* 0x000000ffff4eb224 */ /* 0x000fe200078e0050 */
[----:B------:R-:W-:Y:S01]  /*0270*/  MOV R4, UR4 ;  /* 0x0000000400047c02 */ /* 0x000fe20008000f00 */
[----:B------:R-:W-:Y:S01]  /*0280*/  IMAD.U32 R5, RZ, RZ, UR5 ;  /* 0x00000005ff057e24 */ /* 0x000fe2000f8e00ff */
[----:B------:R-:W-:Y:S01]  /*0290*/  MOV R8, UR26 ;  /* 0x0000001a00087c02 */ /* 0x000fe20008000f00 */
[----:B------:R-:W-:Y:S01]  /*02a0*/  IMAD.U32 R9, RZ, RZ, UR27 ;  /* 0x0000001bff097e24 */ /* 0x000fe2000f8e00ff */
[----:B------:R1:W-:Y:S01]  /*02b0*/  @!P3 STG.E.64 desc[UR24][R2.64+0x8], R78 ;  /* 0x0000084e0200b986 */ /* 0x0003e2000c101b18 */
[----:B------:R-:W2:Y:S03]  /*02c0*/  LDCU UR4, c[0x0][0x434] ;  /* 0x00008680ff0477ac */ /* 0x000ea60008000800 */
[----:B------:R1:W-:Y:S04]  /*02d0*/  @!P3 STG.E.64 desc[UR24][R2.64], R8 ;  /* 0x000000080200b986 */ /* 0x0003e8000c101b18 */
[----:B------:R1:W5:Y:S04]  /*02e0*/  @P0 LDG.E R6, desc[UR24][R6.64] ;  /* 0x0000001806060981 */ /* 0x000368000c1e1900 */
[----:B------:R1:W5:Y:S01]  /*02f0*/  @P2 LDG.E R4, desc[UR24][R4.64] ;  /* 0x0000001804042981 */ /* 0x000362000c1e1900 */
[----:B------:R-:W-:-:S04]  /*0300*/  USHF.L.U32 UR20, UR28, 0x7, URZ ;  /* 0x000000071c147899 */ /* 0x000fc800080006ff */
[----:B--2---:R-:W-:-:S06]  /*0310*/  UISETP.GE.AND UP0, UPT, UR20, UR4, UPT ;  /* 0x000000041400728c */ /* 0x004fcc000bf06270 */
[----:B------:R-:W-:-:S13]  /*0320*/  PLOP3.LUT P1, PT, PT, PT, UP0, 0x80, 0x8 ;  /* 0x000000000008781c */ /* 0x000fda0003f2f008 */
[----:B-1----:R-:W-:Y:S05]  /*0330*/  @P1 EXIT ;  /* 0x000000000000194d */ /* 0x002fea0003800000 */
[----:B------:R-:W1:Y:S01]  /*0340*/  LDC R5, c[0x0][0x3e8] ;  /* 0x0000fa00ff057b82 */ /* 0x000e620000000800 */
[----:B------:R-:W2:Y:S01]  /*0350*/  S2R R3, SR_CTAID.Z ;  /* 0x0000000000037919 */ /* 0x000ea20000002700 */
[----:B------:R-:W-:Y:S01]  /*0360*/  UMOV UR29, URZ ;  /* 0x000000ff001d7c82 */ /* 0x000fe20008000000 */
[----:B------:R-:W3:Y:S01]  /*0370*/  LDCU.128 UR4, c[0x0][0x3b0] ;  /* 0x00007600ff0477ac */ /* 0x000ee20008000c00 */
[----:B-----5:R-:W-:Y:S01]  /*0380*/  @P0 R2UR UR29, R6 ;  /* 0x00000000061d02ca */ /* 0x020fe200000e0000 */
[----:B------:R-:W-:Y:S01]  /*0390*/  IMAD.MOV.U32 R6, RZ, RZ, RZ ;  /* 0x000000ffff067224 */ /* 0x000fe200078e00ff */
[----:B------:R-:W-:Y:S01]  /*03a0*/  @P2 R2UR UR31, R4 ;  /* 0x00000000041f22ca */ /* 0x000fe200000e0000 */
[----:B------:R-:W4:Y:S01]  /*03b0*/  @!UP1 LDCU.64 UR12, c[0x0][0x488] ;  /* 0x00009100ff0c97ac */ /* 0x000f220008000a00 */
[C---:B------:R-:W-:Y:S01]  /*03c0*/  IMAD.SHL.U32 R13, R170.reuse, 0x8, RZ ;  /* 0x00000008aa0d7824 */ /* 0x040fe200078e00ff */
[--C-:B------:R-:W-:Y:S01]  /*03d0*/  SHF.R.U32.HI R76, RZ, 0x1, R170.reuse ;  /* 0x00000001ff4c7819 */ /* 0x100fe200000116aa */
[----:B------:R-:W-:Y:S01]  /*03e0*/  IMAD.MOV.U32 R11, RZ, RZ, RZ ;  /* 0x000000ffff0b7224 */ /* 0x000fe200078e00ff */
[----:B------:R-:W2:Y:S01]  /*03f0*/  LDCU.128 UR8, c[0x0][0x3a0] ;  /* 0x00007400ff0877ac */ /* 0x000ea20008000c00 */
[C---:B------:R-:W-:Y:S01]  /*0400*/  IMAD.SHL.U32 R77, R170.reuse, 0x40, RZ ;  /* 0x00000040aa4d7824 */ /* 0x040fe200078e00ff */
[C---:B------:R-:W-:Y:S01]  /*0410*/  LOP3.LUT R10, R13.reuse, 0x38, RZ, 0xc0, !PT ;  /* 0x000000380d0a7812 */ /* 0x040fe200078ec0ff */
[----:B------:R-:W-:Y:S01]  /*0420*/  IMAD.SHL.U32 R217, R170, 0x20, RZ ;  /* 0x00000020aad97824 */ /* 0x000fe200078e00ff */
[----:B------:R-:W2:Y:S01]  /*0430*/  @!UP1 LDCU.64 UR16, c[0x0][0x438] ;  /* 0x00008700ff1097ac */ /* 0x000ea20008000a00 */
[----:B------:R-:W-:Y:S01]  /*0440*/  LOP3.LUT R15, R13, 0x1f8, RZ, 0xc0, !PT ;  /* 0x000001f80d0f7812 */ /* 0x000fe200078ec0ff */
[----:B------:R-:W-:Y:S01]  /*0450*/  IMAD.MOV.U32 R208, RZ, RZ, 0x20 ;  /* 0x00000020ffd07424 */ /* 0x000fe200078e00ff */
[----:B------:R-:W-:Y:S01]  /*0460*/  LOP3.LUT R216, R77, 0x400, RZ, 0xc0, !PT ;  /* 0x000004004dd87812 */ /* 0x000fe200078ec0ff */
[----:B------:R-:W-:Y:S01]  /*0470*/  USHF.R.S32.HI UR23, URZ, 0x1f, UR29 ;  /* 0x0000001fff177899 */ /* 0x000fe2000801141d */
[----:B------:R-:W-:Y:S01]  /*0480*/  LOP3.LUT R164, R15, 0x38, R170, 0x78, !PT ;  /* 0x000000380fa47812 */ /* 0x000fe200078e78aa */
[----:B------:R-:W-:Y:S01]  /*0490*/  @UP1 UIADD3 UR31, UPT, UPT, UR31, -UR29, URZ ;  /* 0x8000001d1f1f1290 */ /* 0x000fe2000fffe0ff */
[----:B------:R-:W2:Y:S01]  /*04a0*/  S2R R202, SR_CTAID.X ;  /* 0x0000000000ca7919 */ /* 0x000ea20000002500 */
[----:B---3--:R-:W-:Y:S01]  /*04b0*/  UIMAD UR14, UR23, UR6, URZ ;  /* 0x00000006170e72a4 */ /* 0x008fe2000f8e02ff */
[----:B-1----:R-:W-:Y:S01]  /*04c0*/  IABS R0, R5 ;  /* 0x0000000500007213 */ /* 0x002fe20000000000 */
[----:B----4-:R-:W-:Y:S01]  /*04d0*/  @!UP1 UISETP.NE.U32.AND UP0, UPT, UR12, URZ, UPT ;  /* 0x000000ff0c00928c */ /* 0x010fe2000bf05070 */
[----:B------:R-:W-:Y:S01]  /*04e0*/  LOP3.LUT R164, R164, 0x1e00, R13, 0xf8, !PT ;  /* 0x00001e00a4a47812 */ /* 0x000fe200078ef80d */
[----:B------:R-:W-:Y:S01]  /*04f0*/  UIMAD UR12, UR29, UR7, UR14 ;  /* 0x000000071d0c72a4 */ /* 0x000fe2000f8e020e */
[----:B------:R-:W1:Y:S01]  /*0500*/  I2F.RP R8, R0 ;  /* 0x0000000000087306 */ /* 0x000e620000209400 */
[----:B------:R-:W-:Y:S01]  /*0510*/  @!UP1 UISETP.NE.AND.EX UP0, UPT, UR13, URZ, UPT, UP0 ;  /* 0x000000ff0d00928c */ /* 0x000fe2000bf05300 */
[----:B--2---:R-:W-:Y:S01]  /*0520*/  IMAD.U32 R4, RZ, RZ, UR10 ;  /* 0x0000000aff047e24 */ /* 0x004fe2000f8e00ff */
[----:B------:R-:W-:Y:S01]  /*0530*/  USHF.L.U64.HI UR30, UR6, 0x5, UR7 ;  /* 0x00000005061e7899 */ /* 0x000fe20008010207 */
[----:B------:R-:W-:Y:S01]  /*0540*/  IMAD.U32 R18, RZ, RZ, UR11 ;  /* 0x0000000bff127e24 */ /* 0x000fe2000f8e00ff */
[----:B------:R-:W-:-:S02]  /*0550*/  @!UP1 USEL UR17, UR17, URZ, UP0 ;  /* 0x000000ff11119287 */ /* 0x000fc40008000000 */
[----:B------:R-:W-:Y:S02]  /*0560*/  UIMAD.WIDE.U32 UR34, UR28, 0x80, URZ ;  /* 0x000000801c2278a5 */ /* 0x000fe4000f8e00ff */
[----:B------:R-:W-:-:S04]  /*0570*/  @!UP1 UIADD3 UR31, UPT, UPT, UR17, UR16, -UR29 ;  /* 0x00000010111f9290 */ /* 0x000fc8000fffe81d */
[----:B------:R-:W-:Y:S01]  /*0580*/  UIADD3 UR32, UPT, UPT, UR31, 0x1f, URZ ;  /* 0x0000001f1f207890 */ /* 0x000fe2000fffe0ff */
[----:B-1----:R-:W1:Y:S02]  /*0590*/  MUFU.RCP R7, R8 ;  /* 0x0000000800077308 */ /* 0x002e640000001000 */
[----:B------:R-:W2:Y:S01]  /*05a0*/  LDCU.128 UR16, c[0x0][0x3d0] ;  /* 0x00007a00ff1077ac */ /* 0x000ea20008000c00 */
[----:B------:R-:W-:Y:S01]  /*05b0*/  UISETP.GE.AND UP1, UPT, UR31, 0x21, UPT ;  /* 0x000000211f00788c */ /* 0x000fe2000bf26270 */
[----:B-1----:R-:W-:Y:S02]  /*05c0*/  VIADD R7, R7, 0xffffffe ;  /* 0x0ffffffe07077836 */ /* 0x002fe40000000000 */
[----:B------:R-:W-:-:S04]  /*05d0*/  IMAD.U32 R8, RZ, RZ, UR8 ;  /* 0x00000008ff087e24 */ /* 0x000fc8000f8e00ff */
[----:B------:R-:W1:Y:S02]  /*05e0*/  F2I.FTZ.U32.TRUNC.NTZ R7, R7 ;  /* 0x0000000700077305 */ /* 0x000e64000021f000 */
[----:B-1----:R-:W-:-:S04]  /*05f0*/  IMAD.MOV R2, RZ, RZ, -R7 ;  /* 0x000000ffff027224 */ /* 0x002fc800078e0a07 */
[----:B------:R-:W-:Y:S01]  /*0600*/  IMAD R9, R2, R0, RZ ;  /* 0x0000000002097224 */ /* 0x000fe200078e02ff */
[----:B------:R-:W-:Y:S01]  /*0610*/  IABS R2, R3 ;  /* 0x0000000300027213 */ /* 0x000fe20000000000 */
[----:B------:R-:W-:Y:S02]  /*0620*/  IMAD.U32 R3, RZ, RZ, UR6 ;  /* 0x00000006ff037e24 */ /* 0x000fe4000f8e00ff */
[----:B------:R-:W-:Y:S01]  /*0630*/  IMAD.HI.U32 R9, R7, R9, R6 ;  /* 0x0000000907097227 */ /* 0x000fe200078e0006 */
[----:B------:R-:W-:-:S03]  /*0640*/  LOP3.LUT R6, R77, 0x1c0, RZ, 0xc0, !PT ;  /* 0x000001c04d067812 */ /* 0x000fc600078ec0ff */
[----:B------:R-:W-:Y:S01]  /*0650*/  IMAD.U32 R7, RZ, RZ, UR9 ;  /* 0x00000009ff077e24 */ /* 0x000fe2000f8e00ff */
[----:B------:R-:W1:Y:S01]  /*0660*/  LDCU.128 UR8, c[0x0][0x380] ;  /* 0x00007000ff0877ac */ /* 0x000e620008000c00 */
[----:B------:R-:W-:-:S04]  /*0670*/  IMAD.HI.U32 R16, R9, R2, RZ ;  /* 0x0000000209107227 */ /* 0x000fc800078e00ff */
[----:B------:R-:W-:-:S04]  /*0680*/  IMAD.MOV R17, RZ, RZ, -R16 ;  /* 0x000000ffff117224 */ /* 0x000fc800078e0a10 */
[----:B------:R-:W-:Y:S02]  /*0690*/  IMAD R17, R0, R17, R2 ;  /* 0x0000001100117224 */ /* 0x000fe400078e0202 */
[----:B------:R-:W-:-:S03]  /*06a0*/  IMAD.WIDE.U32 R2, R3, UR29, R10 ;  /* 0x0000001d03027c25 */ /* 0x000fc6000f8e000a */
[----:B------:R-:W-:Y:S01]  /*06b0*/  ISETP.GT.U32.AND P0, PT, R0, R17, PT ;  /* 0x000000110000720c */ /* 0x000fe20003f04070 */
[----:B------:R-:W-:Y:S01]  /*06c0*/  VIADD R3, R3, UR12 ;  /* 0x0000000c03037c36 */ /* 0x000fe20008000000 */
[----:B------:R-:W3:Y:S01]  /*06d0*/  LDCU.128 UR12, c[0x0][0x390] ;  /* 0x00007200ff0c77ac */ /* 0x000ee20008000c00 */
[----:B------:R-:W-:-:S04]  /*06e0*/  IMAD.WIDE.U32 R8, R8, UR22, R2 ;  /* 0x0000001608087c25 */ /* 0x000fc8000f8e0002 */
[----:B------:R-:W4:Y:S01]  /*06f0*/  LDC.64 R2, c[0x0][0x3c0] ;  /* 0x0000f000ff027b82 */ /* 0x000f220000000a00 */
[----:B------:R-:W-:Y:S01]  /*0700*/  IMAD R9, R7, UR22, R9 ;  /* 0x0000001607097c24 */ /* 0x000fe2000f8e0209 */
[----:B------:R-:W-:-:S04]  /*0710*/  LOP3.LUT R7, R6, 0x38, R13, 0xf8, !PT ;  /* 0x0000003806077812 */ /* 0x000fc800078ef80d */
[----:B------:R-:W-:Y:S01]  /*0720*/  @!P0 IMAD.IADD R17, R17, 0x1, -R0 ;  /* 0x0000000111118824 */ /* 0x000fe200078e0a00 */
[----:B------:R-:W-:Y:S02]  /*0730*/  @!P0 IADD3 R16, PT, PT, R16, 0x1, RZ ;  /* 0x0000000110108810 */ /* 0x000fe40007ffe0ff */
[----:B------:R-:W-:Y:S02]  /*0740*/  ISETP.NE.AND P0, PT, R5, RZ, PT ;  /* 0x000000ff0500720c */ /* 0x000fe40003f05270 */
[----:B------:R-:W-:Y:S02]  /*0750*/  ISETP.GE.U32.AND P2, PT, R17, R0, PT ;  /* 0x000000001100720c */ /* 0x000fe40003f46070 */
[----:B------:R-:W-:Y:S01]  /*0760*/  LOP3.LUT R0, R5, UR21, RZ, 0x3c, !PT ;  /* 0x0000001505007c12 */ /* 0x000fe2000f8e3cff */
[----:B---3--:R-:W-:Y:S01]  /*0770*/  IMAD.U32 R12, RZ, RZ, UR14 ;  /* 0x0000000eff0c7e24 */ /* 0x008fe2000f8e00ff */
[----:B------:R-:W-:Y:S01]  /*0780*/  USHF.L.U64.HI UR14, UR6, 0x4, UR7 ;  /* 0x00000004060e7899 */ /* 0x000fe20008010207 */
[----:B------:R-:W-:Y:S01]  /*0790*/  IMAD.U32 R28, RZ, RZ, UR15 ;  /* 0x0000000fff1c7e24 */ /* 0x000fe2000f8e00ff */
[----:B------:R-:W-:Y:S01]  /*07a0*/  ISETP.GE.AND P1, PT, R0, RZ, PT ;  /* 0x000000ff0000720c */ /* 0x000fe20003f26270 */
[----:B------:R-:W-:Y:S01]  /*07b0*/  IMAD.WIDE.U32 R12, R12, UR22, R10 ;  /* 0x000000160c0c7c25 */ /* 0x000fe2000f8e000a */
[----:B------:R-:W-:-:S02]  /*07c0*/  SHF.R.U32.HI R0, RZ, 0x3, R170 ;  /* 0x00000003ff007819 */ /* 0x000fc400000116aa */
[----:B------:R-:W-:Y:S01]  /*07d0*/  LOP3.LUT R76, R7, 0x8, R76, 0x78, !PT ;  /* 0x00000008074c7812 */ /* 0x000fe200078e784c */
[----:B------:R-:W-:Y:S02]  /*07e0*/  IMAD R29, R28, UR22, R13 ;  /* 0x000000161c1d7c24 */ /* 0x000fe4000f8e020d */
[----:B------:R-:W-:Y:S02]  /*07f0*/  @P2 VIADD R16, R16, 0x1 ;  /* 0x0000000110102836 */ /* 0x000fe40000000000 */
[----:B----4-:R-:W-:Y:S01]  /*0800*/  IMAD R6, R2, UR23, RZ ;  /* 0x0000001702067c24 */ /* 0x010fe2000f8e02ff */
[----:B------:R-:W-:Y:S01]  /*0810*/  USHF.R.S32.HI UR23, URZ, 0x1f, UR32 ;  /* 0x0000001fff177899 */ /* 0x000fe20008011420 */
[----:B------:R-:W-:-:S04]  /*0820*/  IMAD.WIDE.U32 R8, R0, UR6, R8 ;  /* 0x0000000600087c25 */ /* 0x000fc8000f8e0008 */
[----:B------:R-:W-:Y:S01]  /*0830*/  @!P1 IMAD.MOV R16, RZ, RZ, -R16 ;  /* 0x000000ffff109224 */ /* 0x000fe200078e0a10 */
[----:B------:R-:W-:Y:S01]  /*0840*/  @!P0 LOP3.LUT R16, RZ, R5, RZ, 0x33, !PT ;  /* 0x00000005ff108212 */ /* 0x000fe200078e33ff */
[----:B------:R-:W-:Y:S02]  /*0850*/  IMAD R6, R3, UR29, R6 ;  /* 0x0000001d03067c24 */ /* 0x000fe4000f8e0206 */
[----:B------:R-:W-:Y:S01]  /*0860*/  IMAD.WIDE.U32 R14, R2, UR29, R10 ;  /* 0x0000001d020e7c25 */ /* 0x000fe2000f8e000a */
[----:B------:R-:W-:-:S03]  /*0870*/  SHF.R.S32.HI R10, RZ, 0x1f, R16 ;  /* 0x0000001fff0a7819 */ /* 0x000fc60000011410 */
[----:B------:R-:W-:Y:S01]  /*0880*/  IMAD R9, R0, UR7, R9 ;  /* 0x0000000700097c24 */ /* 0x000fe2000f8e0209 */
[----:B------:R-:W-:Y:S01]  /*0890*/  ULEA.HI UR7, UR23, UR32, URZ, 0x5 ;  /* 0x0000002017077291 */ /* 0x000fe2000f8f28ff */
[----:B------:R-:W-:Y:S01]  /*08a0*/  IMAD.IADD R15, R15, 0x1, R6 ;  /* 0x000000010f0f7824 */ /* 0x000fe200078e0206 */
[----:B------:R-:W-:Y:S01]  /*08b0*/  USHF.L.U32 UR23, UR6, 0x5, URZ ;  /* 0x0000000506177899 */ /* 0x000fe200080006ff */
[----:B--2---:R-:W-:Y:S01]  /*08c0*/  IMAD R11, R10, UR16, RZ ;  /* 0x000000100a0b7c24 */ /* 0x004fe2000f8e02ff */
[----:B------:R-:W-:Y:S01]  /*08d0*/  ULEA.HI.SX32 UR29, UR7, 0xffffffff, 0x1b ;  /* 0xffffffff071d7891 */ /* 0x000fe2000f8fdaff */
[----:B------:R-:W-:Y:S01]  /*08e0*/  IMAD.WIDE.U32 R4, R4, UR22, R14 ;  /* 0x0000001604047c25 */ /* 0x000fe2000f8e000e */
[----:B------:R-:W-:Y:S02]  /*08f0*/  USHF.L.U32 UR6, UR6, 0x4, URZ ;  /* 0x0000000406067899 */ /* 0x000fe400080006ff */
[----:B------:R-:W-:Y:S01]  /*0900*/  USHF.R.S32.HI UR32, URZ, 0x1f, UR29 ;  /* 0x0000001fff207899 */ /* 0x000fe2000801141d */
[----:B------:R-:W-:Y:S01]  /*0910*/  IMAD.WIDE.U32 R8, R16, UR16, R8 ;  /* 0x0000001010087c25 */ /* 0x000fe2000f8e0008 */
[----:B------:R-:W-:-:S03]  /*0920*/  UIMAD UR15, UR30, UR29, URZ ;  /* 0x0000001d1e0f72a4 */ /* 0x000fc6000f8e02ff */
[----:B------:R-:W-:Y:S01]  /*0930*/  IMAD R220, R16, UR17, R11 ;  /* 0x0000001110dc7c24 */ /* 0x000fe2000f8e020b */
[----:B------:R-:W-:Y:S01]  /*0940*/  UIMAD.WIDE.U32 UR16, UR23, UR29, URZ ;  /* 0x0000001d171072a5 */ /* 0x000fe2000f8e00ff */
[----:B------:R-:W-:Y:S01]  /*0950*/  IMAD R19, R18, UR22, R5 ;  /* 0x0000001612137c24 */ /* 0x000fe2000f8e0205 */
[----:B------:R-:W-:Y:S01]  /*0960*/  UIMAD UR15, UR32, UR23, UR15 ;  /* 0x00000017200f72a4 */ /* 0x000fe2000f8e020f */
[----:B------:R-:W-:Y:S01]  /*0970*/  IMAD.MOV.U32 R18, RZ, RZ, R4 ;  /* 0x000000ffff127224 */ /* 0x000fe200078e0004 */
[----:B-1----:R-:W-:Y:S01]  /*0980*/  LEA R221, P0, R8, UR10, 0x1 ;  /* 0x0000000a08dd7c11 */ /* 0x002fe2000f8008ff */
[----:B------:R-:W1:Y:S01]  /*0990*/  LDC.64 R4, c[0x0][0x3c8] ;  /* 0x0000f200ff047b82 */ /* 0x000e620000000a00 */
[----:B------:R-:W-:Y:S01]  /*09a0*/  IMAD.MOV.U32 R28, RZ, RZ, R12 ;  /* 0x000000ffff1c7224 */ /* 0x000fe200078e000c */
[----:B------:R-:W-:Y:S01]  /*09b0*/  UIADD3 UR15, UPT, UPT, UR17, UR15, URZ ;  /* 0x0000000f110f7290 */ /* 0x000fe2000fffe0ff */
[----:B------:R-:W-:Y:S01]  /*09c0*/  IMAD.IADD R220, R9, 0x1, R220 ;  /* 0x0000000109dc7824 */ /* 0x000fe200078e02dc */
[----:B------:R-:W-:Y:S01]  /*09d0*/  UIADD3 UR10, UP0, UPT, UR6, UR16, URZ ;  /* 0x00000010060a7290 */ /* 0x000fe2000ff1e0ff */
[----:B------:R-:W-:Y:S01]  /*09e0*/  IMAD.U32 R12, RZ, RZ, UR16 ;  /* 0x00000010ff0c7e24 */ /* 0x000fe2000f8e00ff */
[----:B------:R-:W-:Y:S01]  /*09f0*/  USHF.L.U64.HI UR16, UR4, 0x4, UR5 ;  /* 0x0000000404107899 */ /* 0x000fe20008010205 */
[----:B------:R-:W-:Y:S01]  /*0a00*/  IMAD.WIDE.U32 R18, R0, R2, R18 ;  /* 0x0000000200127225 */ /* 0x000fe200078e0012 */
[----:B------:R-:W-:Y:S01]  /*0a10*/  LEA.HI.X R220, R8, UR11, R220, 0x1, P0 ;  /* 0x0000000b08dc7c11 */ /* 0x000fe200080f0cdc */
[----:B------:R-:W-:Y:S01]  /*0a20*/  UIADD3.X UR11, UPT, UPT, UR15, UR14, URZ, UP0, !UPT ;  /* 0x0000000e0f0b7290 */ /* 0x000fe200087fe4ff */
[----:B------:R-:W-:Y:S01]  /*0a30*/  MOV R11, UR15 ;  /* 0x0000000f000b7c02 */ /* 0x000fe20008000f00 */
[----:B------:R-:W-:Y:S01]  /*0a40*/  UIMAD UR15, UR35, UR4, URZ ;  /* 0x00000004230f72a4 */ /* 0x000fe2000f8e02ff */
[----:B------:R-:W-:Y:S01]  /*0a50*/  LEA R14, P1, R12, R221, 0x1 ;  /* 0x000000dd0c0e7211 */ /* 0x000fe200078208ff */
[C---:B------:R-:W-:Y:S01]  /*0a60*/  IMAD R19, R0.reuse, R3, R19 ;  /* 0x0000000300137224 */ /* 0x040fe200078e0213 */
[----:B------:R-:W-:Y:S01]  /*0a70*/  LOP3.LUT R0, R0, UR34, RZ, 0xfc, !PT ;  /* 0x0000002200007c12 */ /* 0x000fe2000f8efcff */
[----:B------:R-:W-:Y:S01]  /*0a80*/  IMAD.U32 R13, RZ, RZ, UR17 ;  /* 0x00000011ff0d7e24 */ /* 0x000fe2000f8e00ff */
[----:B------:R-:W-:Y:S01]  /*0a90*/  LEA.HI.X R15, R12, R220, R11, 0x1, P1 ;  /* 0x000000dc0c0f7211 */ /* 0x000fe200008f0c0b */
[----:B------:R-:W-:Y:S01]  /*0aa0*/  IMAD R11, R10, UR18, RZ ;  /* 0x000000120a0b7c24 */ /* 0x000fe2000f8e02ff */
[----:B------:R-:W-:Y:S01]  /*0ab0*/  USHF.L.U32 UR17, UR4, 0x5, URZ ;  /* 0x0000000504117899 */ /* 0x000fe200080006ff */
[----:B------:R-:W-:Y:S01]  /*0ac0*/  IMAD.U32 R6, RZ, RZ, UR10 ;  /* 0x0000000aff067e24 */ /* 0x000fe2000f8e00ff */
[----:B------:R-:W-:Y:S01]  /*0ad0*/  USHF.L.U32 UR10, UR4, 0x4, URZ ;  /* 0x00000004040a7899 */ /* 0x000fe200080006ff */
[----:B------:R-:W-:Y:S01]  /*0ae0*/  IMAD.U32 R9, RZ, RZ, UR11 ;  /* 0x0000000bff097e24 */ /* 0x000fe2000f8e00ff */
[----:B------:R-:W-:Y:S01]  /*0af0*/  USHF.L.U64.HI UR11, UR4, 0x5, UR5 ;  /* 0x00000005040b7899 */ /* 0x000fe20008010205 */
[C---:B------:R-:W-:Y:S01]  /*0b00*/  IMAD R218, R16.reuse, UR19, R11 ;  /* 0x0000001310da7c24 */ /* 0x040fe2000f8e020b */
[----:B------:R-:W-:Y:S01]  /*0b10*/  USHF.L.U64.HI UR19, UR4, 0x6, UR5 ;  /* 0x0000000604137899 */ /* 0x000fe20008010205 */
[----:B------:R-:W-:Y:S01]  /*0b20*/  IMAD.WIDE.U32 R16, R16, UR18, R18 ;  /* 0x0000001210107c25 */ /* 0x000fe2000f8e0012 */
[----:B------:R-:W-:Y:S01]  /*0b30*/  USHF.L.U32 UR18, UR4, 0x6, URZ ;  /* 0x0000000604127899 */ /* 0x000fe200080006ff */
[----:B------:R-:W-:-:S02]  /*0b40*/  LEA R8, P0, R6, R221, 0x1 ;  /* 0x000000dd06087211 */ /* 0x000fc400078008ff */
[----:B------:R-:W-:Y:S02]  /*0b50*/  IMAD.U32 R11, RZ, RZ, UR15 ;  /* 0x0000000fff0b7e24 */ /* 0x000fe4000f8e00ff */
[----:B-1----:R-:W-:Y:S01]  /*0b60*/  IMAD.WIDE.U32 R28, R4, UR21, R28 ;  /* 0x00000015041c7c25 */ /* 0x002fe2000f8e001c */
[----:B------:R-:W-:Y:S02]  /*0b70*/  LEA.HI.X R9, R6, R220, R9, 0x1, P0 ;  /* 0x000000dc06097211 */ /* 0x000fe400000f0c09 */
[----:B------:R-:W-:Y:S01]  /*0b80*/  LEA R219, P0, R16, UR12, 0x1 ;  /* 0x0000000c10db7c11 */ /* 0x000fe2000f8008ff */
[----:B------:R-:W-:Y:S02]  /*0b90*/  IMAD.U32 R22, RZ, RZ, UR10 ;  /* 0x0000000aff167e24 */ /* 0x000fe4000f8e00ff */
[----:B------:R-:W-:Y:S02]  /*0ba0*/  IMAD.U32 R23, RZ, RZ, UR16 ;  /* 0x00000010ff177e24 */ /* 0x000fe4000f8e00ff */
[----:B------:R-:W-:-:S02]  /*0bb0*/  IMAD.U32 R12, RZ, RZ, UR17 ;  /* 0x00000011ff0c7e24 */ /* 0x000fc4000f8e00ff */
[----:B------:R-:W-:Y:S02]  /*0bc0*/  IMAD.U32 R13, RZ, RZ, UR11 ;  /* 0x0000000bff0d7e24 */ /* 0x000fe4000f8e00ff */
[C---:B------:R-:W-:Y:S01]  /*0bd0*/  IMAD R4, R0.reuse, UR5, R11 ;  /* 0x0000000500047c24 */ /* 0x040fe2000f8e020b */
[----:B------:R-:W1:Y:S01]  /*0be0*/  S2UR UR5, SR_CgaCtaId ;  /* 0x00000000000579c3 */ /* 0x000e620000008800 */
[----:B------:R-:W-:Y:S02]  /*0bf0*/  IMAD.U32 R18, RZ, RZ, UR18 ;  /* 0x00000012ff127e24 */ /* 0x000fe4000f8e00ff */
[----:B------:R-:W-:Y:S02]  /*0c00*/  IMAD.U32 R19, RZ, RZ, UR19 ;  /* 0x00000013ff137e24 */ /* 0x000fe4000f8e00ff */
[----:B------:R-:W-:-:S04]  /*0c10*/  IMAD.WIDE.U32 R12, R0, UR4, R12 ;  /* 0x00000004000c7c25 */ /* 0x000fc8000f8e000c */
[----:B------:R-:W-:-:S04]  /*0c20*/  IMAD.WIDE.U32 R22, R0, UR4, R22 ;  /* 0x0000000400167c25 */ /* 0x000fc8000f8e0016 */
[----:B------:R-:W-:Y:S01]  /*0c30*/  IMAD.IADD R218, R17, 0x1, R218 ;  /* 0x0000000111da7824 */ /* 0x000fe200078e02da */
[----:B------:R-:W-:Y:S01]  /*0c40*/  IADD3 R17, P4, PT, R28, R22, RZ ;  /* 0x000000161c117210 */ /* 0x000fe20007f9e0ff */
[----:B------:R-:W-:Y:S01]  /*0c50*/  IMAD.WIDE.U32 R10, R0, UR4, R18 ;  /* 0x00000004000a7c25 */ /* 0x000fe2000f8e0012 */
[----:B------:R-:W-:Y:S02]  /*0c60*/  IADD3 R19, P2, PT, R28, R12, RZ ;  /* 0x0000000c1c137210 */ /* 0x000fe40007f5e0ff */
[----:B------:R-:W-:Y:S01]  /*0c70*/  LEA.HI.X R218, R16, UR13, R218, 0x1, P0 ;  /* 0x0000000d10da7c11 */ /* 0x000fe200080f0cda */
[----:B------:R-:W-:Y:S01]  /*0c80*/  IMAD R29, R5, UR21, R29 ;  /* 0x00000015051d7c24 */ /* 0x000fe2000f8e021d */
[C---:B------:R-:W-:Y:S01]  /*0c90*/  IADD3 R5, PT, PT, R4.reuse, R11, RZ ;  /* 0x0000000b04057210 */ /* 0x040fe20007ffe0ff */
[----:B------:R-:W-:Y:S01]  /*0ca0*/  IMAD.IADD R25, R4, 0x1, R13 ;  /* 0x0000000104197824 */ /* 0x000fe200078e020d */
[----:B------:R-:W-:Y:S02]  /*0cb0*/  IADD3 R13, P3, PT, R10, UR17, RZ ;  /* 0x000000110a0d7c10 */ /* 0x000fe4000ff7e0ff */
[----:B------:R-:W-:Y:S01]  /*0cc0*/  IADD3 R21, P1, P0, R28, UR10, R12 ;  /* 0x0000000a1c157c10 */ /* 0x000fe2000f83e00c */
[----:B------:R-:W-:Y:S01]  /*0cd0*/  IMAD.X R18, R25, 0x1, R29, P2 ;  /* 0x0000000119127824 */ /* 0x000fe200010e061d */
[----:B------:R-:W-:-:S02]  /*0ce0*/  IADD3.X R16, PT, PT, R29, R4, R23, P4, !PT ;  /* 0x000000041d107210 */ /* 0x000fc400027fe417 */
[C---:B------:R-:W-:Y:S02]  /*0cf0*/  IADD3 R23, P5, PT, R28.reuse, R10, RZ ;  /* 0x0000000a1c177210 */ /* 0x040fe40007fbe0ff */
[----:B------:R-:W-:Y:S02]  /*0d00*/  IADD3.X R12, PT, PT, R5, UR11, RZ, P3, !PT ;  /* 0x0000000b050c7c10 */ /* 0x000fe40009ffe4ff */
[----:B------:R-:W-:Y:S01]  /*0d10*/  IADD3 R11, P2, PT, R13, R28, RZ ;  /* 0x0000001c0d0b7210 */ /* 0x000fe20007f5e0ff */
[----:B------:R-:W-:Y:S01]  /*0d20*/  IMAD.X R22, R5, 0x1, R29, P5 ;  /* 0x0000000105167824 */ /* 0x000fe200028e061d */
[----:B------:R-:W-:Y:S02]  /*0d30*/  IADD3 R6, P4, P3, R28, UR10, R10 ;  /* 0x0000000a1c067c10 */ /* 0x000fe4000fb9e00a */
[----:B------:R-:W-:Y:S01]  /*0d40*/  IADD3.X R20, PT, PT, R29, UR16, R25, P1, P0 ;  /* 0x000000101d147c10 */ /* 0x000fe20008fe0419 */
[----:B------:R-:W-:Y:S01]  /*0d50*/  IMAD.X R10, R12, 0x1, R29, P2 ;  /* 0x000000010c0a7824 */ /* 0x000fe200010e061d */
[----:B------:R-:W-:-:S02]  /*0d60*/  IADD3 R13, P1, P0, R28, UR10, R13 ;  /* 0x0000000a1c0d7c10 */ /* 0x000fc4000f83e00d */
[----:B------:R-:W-:Y:S02]  /*0d70*/  IADD3.X R5, PT, PT, R29, UR16, R5, P4, P3 ;  /* 0x000000101d057c10 */ /* 0x000fe4000a7e6405 */
[----:B------:R-:W-:Y:S02]  /*0d80*/  LEA R26, P4, R17, UR8, 0x1 ;  /* 0x00000008111a7c11 */ /* 0x000fe4000f8808ff */
[----:B------:R-:W-:Y:S01]  /*0d90*/  IADD3.X R12, PT, PT, R29, UR16, R12, P1, P0 ;  /* 0x000000101d0c7c10 */ /* 0x000fe20008fe040c */
[----:B------:R-:W-:Y:S01]  /*0da0*/  IMAD.WIDE.U32 R28, R0, UR4, R28 ;  /* 0x00000004001c7c25 */ /* 0x000fe2000f8e001c */
[----:B------:R-:W-:Y:S01]  /*0db0*/  UMOV UR4, 0x400 ;  /* 0x0000040000047882 */ /* 0x000fe20000000000 */
[----:B------:R-:W-:Y:S01]  /*0dc0*/  LEA.HI.X R27, R17, UR9, R16, 0x1, P4 ;  /* 0x00000009111b7c11 */ /* 0x000fe2000a0f0c10 */
[----:B-1----:R-:W-:Y:S01]  /*0dd0*/  ULEA UR5, UR5, UR4, 0x18 ;  /* 0x0000000405057291 */ /* 0x002fe2000f8ec0ff */
[----:B------:R-:W-:Y:S01]  /*0de0*/  IMAD.IADD R17, R29, 0x1, R4 ;  /* 0x000000011d117824 */ /* 0x000fe200078e0204 */
[C---:B------:R-:W-:Y:S01]  /*0df0*/  LEA R24, P3, R19.reuse, UR8, 0x1 ;  /* 0x0000000813187c11 */ /* 0x040fe2000f8608ff */
[----:B------:R-:W-:Y:S01]  /*0e00*/  IMAD R0, R2, UR32, RZ ;  /* 0x0000002002007c24 */ /* 0x000fe2000f8e02ff */
[----:B------:R-:W-:Y:S01]  /*0e10*/  LEA R16, P2, R28, UR8, 0x1 ;  /* 0x000000081c107c11 */ /* 0x000fe2000f8408ff */
[----:B------:R-:W1:Y:S01]  /*0e20*/  LDCU UR4, c[0x0][0x3e0] ;  /* 0x00007c00ff0477ac */ /* 0x000e620008000800 */
[----:B------:R-:W-:-:S02]  /*0e30*/  LEA.HI.X R25, R19, UR9, R18, 0x1, P3 ;  /* 0x0000000913197c11 */ /* 0x000fc400098f0c12 */
[----:B------:R-:W-:Y:S02]  /*0e40*/  LEA.HI.X R17, R28, UR9, R17, 0x1, P2 ;  /* 0x000000091c117c11 */ /* 0x000fe400090f0c11 */
[----:B------:R-:W-:Y:S02]  /*0e50*/  LEA R78, R164, UR5, 0x1 ;  /* 0x00000005a44e7c11 */ /* 0x000fe4000f8e08ff */
[----:B------:R-:W-:Y:S02]  /*0e60*/  LEA R18, P0, R23, UR8, 0x1 ;  /* 0x0000000817127c11 */ /* 0x000fe4000f8008ff */
[----:B------:R-:W-:Y:S01]  /*0e70*/  LEA R30, P1, R21, UR8, 0x1 ;  /* 0x00000008151e7c11 */ /* 0x000fe2000f8208ff */
[----:B------:R-:W-:Y:S01]  /*0e80*/  @!PT LDS RZ, [RZ] ;  /* 0x00000000fffff984 */ /* 0x000fe20000000800 */
[----:B------:R-:W-:Y:S01]  /*0e90*/  @!PT LDS RZ, [RZ] ;  /* 0x00000000fffff984 */ /* 0x000fe20000000800 */
[----:B------:R-:W-:Y:S01]  /*0ea0*/  @!PT LDS RZ, [RZ] ;  /* 0x00000000fffff984 */ /* 0x000fe20000000800 */
[----:B------:R-:W-:Y:S01]  /*0eb0*/  LDGSTS.E.BYPASS.LTC128B.128 [R78], desc[UR24][R16.64] ;  /* 0x00000000104e7fae */ /* 0x000fe2000b981a18 */
[----:B------:R-:W-:Y:S02]  /*0ec0*/  LEA.HI.X R19, R23, UR9, R22, 0x1, P0 ;  /* 0x0000000917137c11 */ /* 0x000fe400080f0c16 */
[----:B------:R-:W-:Y:S01]  /*0ed0*/  LEA.HI.X R31, R21, UR9, R20, 0x1, P1 ;  /* 0x00000009151f7c11 */ /* 0x000fe200088f0c14 */
[----:B------:R2:W-:Y:S01]  /*0ee0*/  LDGSTS.E.BYPASS.LTC128B.128 [R78+0x4000], desc[UR24][R16.64+0x80] ;  /* 0x04000080104e7fae */ /* 0x0005e2000b981a18 */
[----:B------:R-:W-:-:S02]  /*0ef0*/  LEA R22, P2, R6, UR8, 0x1 ;  /* 0x0000000806167c11 */ /* 0x000fc4000f8408ff */
[----:B------:R-:W-:Y:S01]  /*0f00*/  LEA R20, P1, R11, UR8, 0x1 ;  /* 0x000000080b147c11 */ /* 0x000fe2000f8208ff */
[----:B------:R-:W-:Y:S01]  /*0f10*/  LDGSTS.E.BYPASS.LTC128B.128 [R78+0x800], desc[UR24][R26.64] ;  /* 0x008000001a4e7fae */ /* 0x000fe2000b981a18 */
[----:B------:R-:W-:Y:S01]  /*0f20*/  LEA R4, P0, R13, UR8, 0x1 ;  /* 0x000000080d047c11 */ /* 0x000fe2000f8008ff */
[----:B-1----:R-:W-:Y:S01]  /*0f30*/  UIMAD UR4, UR22, UR4, UR21 ;  /* 0x00000004160472a4 */ /* 0x002fe2000f8e0215 */
[----:B------:R-:W-:Y:S01]  /*0f40*/  LEA.HI.X R23, R6, UR9, R5, 0x1, P2 ;  /* 0x0000000906177c11 */ /* 0x000fe200090f0c05 */
[----:B------:R-:W-:Y:S01]  /*0f50*/  LDGSTS.E.BYPASS.LTC128B.128 [R78+0x4800], desc[UR24][R26.64+0x80] ;  /* 0x048000801a4e7fae */ /* 0x000fe2000b981a18 */
[----:B------:R-:W-:Y:S01]  /*0f60*/  LEA.HI.X R21, R11, UR9, R10, 0x1, P1 ;  /* 0x000000090b157c11 */ /* 0x000fe200088f0c0a */
[----:B------:R-:W-:Y:S01]  /*0f70*/  IMAD.WIDE.U32 R10, R2, UR29, RZ ;  /* 0x0000001d020a7c25 */ /* 0x000fe2000f8e00ff */
[----:B------:R-:W-:Y:S01]  /*0f80*/  LEA.HI.X R5, R13, UR9, R12, 0x1, P0 ;  /* 0x000000090d057c11 */ /* 0x000fe200080f0c0c */
[----:B------:R-:W-:Y:S01]  /*0f90*/  LDGSTS.E.BYPASS.LTC128B.128 [R78+0x1000], desc[UR24][R24.64] ;  /* 0x01000000184e7fae */ /* 0x000fe2000b981a18 */
[----:B------:R-:W-:Y:S01]  /*0fa0*/  LOP3.LUT R6, R77, 0x200, RZ, 0xc0, !PT ;  /* 0x000002004d067812 */ /* 0x000fe200078ec0ff */
[----:B------:R-:W-:Y:S01]  /*0fb0*/  IMAD.SHL.U32 R13, R10, 0x20, RZ ;  /* 0x000000200a0d7824 */ /* 0x000fe200078e00ff */
[----:B------:R-:W-:Y:S01]  /*0fc0*/  USHF.L.U32 UR4, UR4, 0x5, URZ ;  /* 0x0000000504047899 */ /* 0x000fe200080006ff */
[----:B------:R-:W-:Y:S01]  /*0fd0*/  LDGSTS.E.BYPASS.LTC128B.128 [R78+0x5000], desc[UR24][R24.64+0x80] ;  /* 0x05000080184e7fae */ /* 0x000fe2000b981a18 */
[----:B------:R-:W-:-:S02]  /*0fe0*/  LOP3.LUT R217, R6, 0x7c00, R217, 0xf8, !PT ;  /* 0x00007c0006d97812 */ /* 0x000fc400078ef8d9 */
[----:B------:R-:W-:Y:S01]  /*0ff0*/  USHF.R.S32.HI UR8, URZ, 0x1f, UR4 ;  /* 0x0000001fff087899 */ /* 0x000fe20008011404 */
[----:B------:R-:W-:Y:S01]  /*1000*/  LDGSTS.E.BYPASS.LTC128B.128 [R78+0x1800], desc[UR24][R30.64] ;  /* 0x018000001e4e7fae */ /* 0x000fe2000b981a18 */
[----:B------:R-:W-:-:S03]  /*1010*/  LOP3.LUT R217, R217, R76, RZ, 0xfc, !PT ;  /* 0x0000004cd9d97212 */ /* 0x000fc600078efcff */
[----:B------:R-:W-:Y:S01]  /*1020*/  LDGSTS.E.BYPASS.LTC128B.128 [R78+0x5800], desc[UR24][R30.64+0x80] ;  /* 0x058000801e4e7fae */ /* 0x000fe2000b981a18 */
[----:B------:R-:W-:Y:S01]  /*1030*/  LEA R217, R217, UR5, 0x1 ;  /* 0x00000005d9d97c11 */ /* 0x000fe2000f8e08ff */
[----:B--2---:R-:W-:Y:S02]  /*1040*/  IMAD R17, R3, UR29, R0 ;  /* 0x0000001d03117c24 */ /* 0x004fe4000f8e0200 */
[----:B------:R-:W-:Y:S01]  /*1050*/  LDGSTS.E.BYPASS.LTC128B.128 [R78+0x2000], desc[UR24][R18.64] ;  /* 0x02000000124e7fae */ /* 0x000fe2000b981a18 */
[----:B------:R-:W-:Y:S01]  /*1060*/  LEA R0, P0, R2, R13, 0x4 ;  /* 0x0000000d02007211 */ /* 0x000fe200078020ff */
[----:B------:R-:W-:Y:S02]  /*1070*/  IMAD.IADD R11, R11, 0x1, R17 ;  /* 0x000000010b0b7824 */ /* 0x000fe400078e0211 */
[----:B------:R-:W-:Y:S04]  /*1080*/  LDGSTS.E.BYPASS.LTC128B.128 [R78+0x6000], desc[UR24][R18.64+0x80] ;  /* 0x06000080124e7fae */ /* 0x000fe8000b981a18 */
[----:B------:R-:W-:Y:S04]  /*1090*/  LDGSTS.E.BYPASS.LTC128B.128 [R78+0x2800], desc[UR24][R22.64] ;  /* 0x02800000164e7fae */ /* 0x000fe8000b981a18 */
[----:B------:R-:W-:Y:S04]  /*10a0*/  LDGSTS.E.BYPASS.LTC128B.128 [R78+0x6800], desc[UR24][R22.64+0x80] ;  /* 0x06800080164e7fae */ /* 0x000fe8000b981a18 */
[----:B------:R-:W-:Y:S04]  /*10b0*/  LDGSTS.E.BYPASS.LTC128B.128 [R78+0x3000], desc[UR24][R20.64] ;  /* 0x03000000144e7fae */ /* 0x000fe8000b981a18 */
[----:B------:R-:W-:Y:S04]  /*10c0*/  LDGSTS.E.BYPASS.LTC128B.128 [R78+0x7000], desc[UR24][R20.64+0x80] ;  /* 0x07000080144e7fae */ /* 0x000fe8000b981a18 */
[----:B------:R-:W-:Y:S04]  /*10d0*/  LDGSTS.E.BYPASS.LTC128B.128 [R78+0x3800], desc[UR24][R4.64] ;  /* 0x03800000044e7fae */ /* 0x000fe8000b981a18 */
[----:B------:R1:W-:Y:S04]  /*10e0*/  LDGSTS.E.BYPASS.LTC128B.128 [R78+0x7800], desc[UR24][R4.64+0x80] ;  /* 0x07800080044e7fae */ /* 0x0003e8000b981a18 */
[----:B------:R-:W-:Y:S04]  /*10f0*/  LDGSTS.E.BYPASS.LTC128B.128 [R78+0x8000], desc[UR24][R14.64] ;  /* 0x080000000e4e7fae */ /* 0x000fe8000b981a18 */
[----:B------:R-:W-:Y:S04]  /*1100*/  LDGSTS.E.BYPASS.LTC128B.128 [R78+0x9000], desc[UR24][R14.64+0x80] ;  /* 0x090000800e4e7fae */ /* 0x000fe8000b981a18 */
[----:B------:R-:W-:Y:S04]  /*1110*/  LDGSTS.E.BYPASS.LTC128B.128 [R78+0x8800], desc[UR24][R8.64] ;  /* 0x08800000084e7fae */ /* 0x000fe8000b981a18 */
[----:B------:R2:W-:Y:S04]  /*1120*/  LDGSTS.E.BYPASS.LTC128B.128 [R78+0x9800], desc[UR24][R8.64+0x80] ;  /* 0x09800080084e7fae */ /* 0x0005e8000b981a18 */
[----:B------:R-:W0:Y:S01]  /*1130*/  LDGDEPBAR ;  /* 0x00000000000079af */ /* 0x000e220000000000 */
[----:B-1----:R-:W-:-:S02]  /*1140*/  SHF.L.U64.HI R5, R10, 0x5, R11 ;  /* 0x000000050a057819 */ /* 0x002fc4000001020b */
[----:B------:R-:W-:Y:S02]  /*1150*/  LEA R4, P1, R10, R219, 0x6 ;  /* 0x000000db0a047211 */ /* 0x000fe400078230ff */
[----:B--2---:R-:W-:Y:S01]  /*1160*/  LEA.HI.X R9, R2, R5, R3, 0x4, P0 ;  /* 0x0000000502097211 */ /* 0x004fe200000f2403 */
[----:B------:R-:W-:-:S04]  /*1170*/  DEPBAR.LE SB0, 0x0 ;  /* 0x000080000000791a */ /* 0x000fc80000000000 */
[----:B------:R-:W-:Y:S01]  /*1180*/  BAR.SYNC.DEFER_BLOCKING 0x0 ;  /* 0x0000000000007b1d */ /* 0x000fe20000010000 */
[----:B------:R-:W-:Y:S01]  /*1190*/  LEA R6, P0, R0, R219, 0x1 ;  /* 0x000000db00067211 */ /* 0x000fe200078008ff */
[----:B------:R-:W-:Y:S01]  /*11a0*/  IMAD.MOV.U32 R2, RZ, RZ, 0x40 ;  /* 0x00000040ff027424 */ /* 0x000fe200078e00ff */
[----:B------:R-:W-:Y:S02]  /*11b0*/  LOP3.LUT R3, R7, 0x8, R170, 0x78, !PT ;  /* 0x0000000807037812 */ /* 0x000fe400078e78aa */
[-C--:B------:R-:W-:Y:S02]  /*11c0*/  LEA.HI.X R5, R10, R218.reuse, R11, 0x6, P1 ;  /* 0x000000da0a057211 */ /* 0x080fe400008f340b */
[----:B------:R-:W-:Y:S01]  /*11d0*/  LEA.HI.X R7, R0, R218, R9, 0x1, P0 ;  /* 0x000000da00077211 */ /* 0x000fe200000f0c09 */
[----:B------:R-:W-:Y:S01]  /*11e0*/  IMAD R216, R3, 0x2, R216 ;  /* 0x0000000203d87824 */ /* 0x000fe200078e02d8 */
[----:B------:R-:W-:-:S03]  /*11f0*/  R2P PR, R170, 0x6 ;  /* 0x00000006aa007804 */ /* 0x000fc60000000000 */
[----:B------:R-:W-:Y:S02]  /*1200*/  VIADD R0, R216, UR5 ;  /* 0x00000005d8007c36 */ /* 0x000fe40008000000 */
[----:B------:R-:W-:Y:S02]  /*1210*/  SEL R3, R208, 0xffffffe0, !P1 ;  /* 0xffffffe0d0037807 */ /* 0x000fe40004800000 */
[----:B------:R-:W-:Y:S02]  /*1220*/  PLOP3.LUT P3, PT, P2, PT, PT, 0x80, 0x8 ;  /* 0x000000000008781c */ /* 0x000fe4000176f070 */
[C---:B------:R-:W-:Y:S01]  /*1230*/  IADD3 R211, PT, PT, R3.reuse, R0, RZ ;  /* 0x0000000003d37210 */ /* 0x040fe20007ffe0ff */
[--C-:B------:R-:W-:Y:S01]  /*1240*/  IMAD.IADD R215, R3, 0x1, R217.reuse ;  /* 0x0000000103d77824 */ /* 0x100fe200078e02d9 */
[----:B------:R-:W-:Y:S01]  /*1250*/  SEL R2, R2, 0xffffffc0, !P3 ;  /* 0xffffffc002027807 */ /* 0x000fe20005800000 */
[----:B------:R-:W-:Y:S01]  /*1260*/  @!PT LDS RZ, [RZ] ;  /* 0x00000000fffff984 */ /* 0x000fe20000000800 */
[----:B------:R-:W-:Y:S01]  /*1270*/  @!PT LDS RZ, [RZ] ;  /* 0x00000000fffff984 */ /* 0x000fe20000000800 */
[----:B------:R-:W-:Y:S01]  /*1280*/  @!PT LDS RZ, [RZ] ;  /* 0x00000000fffff984 */ /* 0x000fe20000000800 */
[----:B------:R-:W-:Y:S04]  /*1290*/  LDGSTS.E.BYPASS.LTC128B.128 [R78+0xa000], desc[UR24][R4.64] ;  /* 0x0a000000044e7fae */ /* 0x000fe8000b981a18 */
[----:B------:R-:W-:-:S02]  /*12a0*/  IMAD.IADD R214, R2, 0x1, R217 ;  /* 0x0000000102d67824 */ /* 0x000fc400078e02d9 */
[----:B------:R-:W-:Y:S01]  /*12b0*/  IMAD.IADD R210, R2, 0x1, R0 ;  /* 0x0000000102d27824 */ /* 0x000fe200078e0200 */
[----:B------:R-:W-:Y:S01]  /*12c0*/  LDGSTS.E.BYPASS.LTC128B.128 [R78+0xb000], desc[UR24][R4.64+0x80] ;  /* 0x0b000080044e7fae */ /* 0x000fe2000b981a18 */
[C---:B------:R-:W-:Y:S02]  /*12d0*/  IMAD.IADD R213, R3.reuse, 0x1, R214 ;  /* 0x0000000103d57824 */ /* 0x040fe400078e02d6 */
[----:B------:R-:W-:Y:S01]  /*12e0*/  IMAD.IADD R209, R3, 0x1, R210 ;  /* 0x0000000103d17824 */ /* 0x000fe200078e02d2 */
[----:B------:R-:W-:Y:S04]  /*12f0*/  LDGSTS.E.BYPASS.LTC128B.128 [R78+0xa800], desc[UR24][R6.64] ;  /* 0x0a800000064e7fae */ /* 0x000fe8000b981a18 */
[----:B------:R1:W-:Y:S04]  /*1300*/  LDGSTS.E.BYPASS.LTC128B.128 [R78+0xb800], desc[UR24][R6.64+0x80] ;  /* 0x0b800080064e7fae */ /* 0x0003e8000b981a18 */
[----:B------:R-:W-:Y:S04]  /*1310*/  LDSM.16.M88.4 R52, [R216+UR5+0x8000] ;  /* 0x00800005d834783b */ /* 0x000fe80008000200 */
[----:B------:R-:W2:Y:S04]  /*1320*/  LDSM.16.M88.4 R24, [R217+0x2000] ;  /* 0x00200000d918783b */ /* 0x000ea80000000200 */
[----:B------:R-:W3:Y:S04]  /*1330*/  LDSM.16.M88.4 R48, [R216+UR5+0x8800] ;  /* 0x00880005d830783b */ /* 0x000ee80008000200 */
[----:B------:R-:W4:Y:S04]  /*1340*/  LDSM.16.M88.4 R36, [R217] ;  /* 0x00000000d924783b */ /* 0x000f280000000200 */
[----:B------:R-:W-:Y:S04]  /*1350*/  LDSM.16.M88.4 R44, [R211+0x8000] ;  /* 0x00800000d32c783b */ /* 0x000fe80000000200 */
[----:B------:R-:W4:Y:S04]  /*1360*/  LDSM.16.M88.4 R8, [R215+0x2000] ;  /* 0x00200000d708783b */ /* 0x000f280000000200 */
[----:B------:R-:W4:Y:S04]  /*1370*/  LDSM.16.M88.4 R40, [R211+0x8800] ;  /* 0x00880000d328783b */ /* 0x000f280000000200 */
[----:B-1----:R-:W1:Y:S04]  /*1380*/  LDSM.16.M88.4 R4, [R215] ;  /* 0x00000000d704783b */ /* 0x002e680000000200 */
[----:B------:R-:W-:Y:S04]  /*1390*/  LDSM.16.M88.4 R32, [R214+0x2000] ;  /* 0x00200000d620783b */ /* 0x000fe80000000200 */
[----:B------:R-:W1:Y:S04]  /*13a0*/  LDSM.16.M88.4 R72, [R210+0x8000] ;  /* 0x00800000d248783b */ /* 0x000e680000000200 */
[----:B------:R-:W1:Y:S01]  /*13b0*/  LDSM.16.M88.4 R64, [R210+0x8800] ;  /* 0x00880000d240783b */ /* 0x000e620000000200 */
[C---:B--2---:R-:W-:Y:S03]  /*13c0*/  HMMA.16816.F32 R20, R24.reuse, R52, RZ ;  /* 0x000000341814723c */ /* 0x044fe600000018ff */
[----:B------:R-:W2:Y:S04]  /*13d0*/  LDSM.16.M88.4 R28, [R214] ;  /* 0x00000000d61c783b */ /* 0x000ea80000000200 */
[----:B------:R-:W-:Y:S01]  /*13e0*/  LDSM.16.M88.4 R60, [R209+0x8000] ;  /* 0x00800000d13c783b */ /* 0x000fe20000000200 */
[C---:B---3--:R-:W-:Y:S03]  /*13f0*/  HMMA.16816.F32 R12, R24.reuse, R48, RZ ;  /* 0x00000030180c723c */ /* 0x048fe600000018ff */
[----:B------:R-:W-:Y:S04]  /*1400*/  LDSM.16.M88.4 R56, [R209+0x8800] ;  /* 0x00880000d138783b */ /* 0x000fe80000000200 */
[----:B------:R-:W0:Y:S01]  /*1410*/  LDGDEPBAR ;  /* 0x00000000000079af */ /* 0x000e220000000000 */
[C---:B------:R-:W-:Y:S08]  /*1420*/  HMMA.16816.F32 R16, R24.reuse, R54, RZ ;  /* 0x000000361810723c */ /* 0x040ff000000018ff */
[----:B------:R-:W-:Y:S08]  /*1430*/  HMMA.16816.F32 R24, R24, R50, RZ ;  /* 0x000000321818723c */ /* 0x000ff000000018ff */
[C---:B----4-:R-:W-:Y:S08]  /*1440*/  HMMA.16816.F32 R68, R36.reuse, R52, RZ ;  /* 0x000000342444723c */ /* 0x050ff000000018ff */
[C---:B------:R-:W-:Y:S08]  /*1450*/  HMMA.16816.F32 R52, R36.reuse, R54, RZ ;  /* 0x000000362434723c */ /* 0x040ff000000018ff */
[----:B------:R-:W-:Y:S08]  /*1460*/  HMMA.16816.F32 R176, R36, R48, RZ ;  /* 0x0000003024b0723c */ /* 0x000ff000000018ff */
[C---:B------:R-:W-:Y:S08]  /*1470*/  HMMA.16816.F32 R20, R8.reuse, R44, R20 ;  /* 0x0000002c0814723c */ /* 0x040ff00000001814 */
[C---:B------:R-:W-:Y:S08]  /*1480*/  HMMA.16816.F32 R12, R8.reuse, R40, R12 ;  /* 0x00000028080c723c */ /* 0x040ff0000000180c */
[C---:B------:R-:W-:Y:S08]  /*1490*/  HMMA.16816.F32 R16, R8.reuse, R46, R16 ;  /* 0x0000002e0810723c */ /* 0x040ff00000001810 */
[----:B------:R-:W-:Y:S01]  /*14a0*/  HMMA.16816.F32 R8, R8, R42, R24 ;  /* 0x0000002a0808723c */ /* 0x000fe20000001818 */
[----:B------:R-:W3:Y:S07]  /*14b0*/  LDSM.16.M88.4 R24, [R213+0x2000] ;  /* 0x00200000d518783b */ /* 0x000eee0000000200 */
[----:B------:R-:W-:Y:S01]  /*14c0*/  HMMA.16816.F32 R36, R36, R50, RZ ;  /* 0x000000322424723c */ /* 0x000fe200000018ff */
[----:B------:R-:W4:Y:S07]  /*14d0*/  LDSM.16.M88.4 R48, [R213] ;  /* 0x00000000d530783b */ /* 0x000f2e0000000200 */
[C---:B-1----:R-:W-:Y:S08]  /*14e0*/  HMMA.16816.F32 R68, R4.reuse, R44, R68 ;  /* 0x0000002c0444723c */ /* 0x042ff00000001844 */
[C---:B------:R-:W-:Y:S01]  /*14f0*/  HMMA.16816.F32 R52, R4.reuse, R46, R52 ;  /* 0x0000002e0434723c */ /* 0x040fe20000001834 */
[----:B------:R-:W-:Y:S07]  /*1500*/  LDSM.16.M88.4 R44, [R217+0x6000] ;  /* 0x00600000d92c783b */ /* 0x000fee0000000200 */
[C---:B------:R-:W-:Y:S08]  /*1510*/  HMMA.16816.F32 R176, R4.reuse, R40, R176 ;  /* 0x0000002804b0723c */ /* 0x040ff000000018b0 */
[----:B------:R-:W-:Y:S01]  /*1520*/  HMMA.16816.F32 R4, R4, R42, R36 ;  /* 0x0000002a0404723c */ /* 0x000fe20000001824 */
[----:B------:R-:W1:Y:S04]  /*1530*/  LDSM.16.M88.4 R40, [R216+UR5+0x9000] ;  /* 0x00900005d828783b */ /* 0x000e680008000200 */
[----:B------:R-:W1:Y:S03]  /*1540*/  LDSM.16.M88.4 R36, [R216+UR5+0x9800] ;  /* 0x00980005d824783b */ /* 0x000e660008000200 */
[C---:B------:R-:W-:Y:S08]  /*1550*/  HMMA.16816.F32 R20, R32.reuse, R72, R20 ;  /* 0x000000482014723c */ /* 0x040ff00000001814 */
[C---:B------:R-:W-:Y:S08]  /*1560*/  HMMA.16816.F32 R12, R32.reuse, R64, R12 ;  /* 0x00000040200c723c */ /* 0x040ff0000000180c */
[C---:B------:R-:W-:Y:S08]  /*1570*/  HMMA.16816.F32 R16, R32.reuse, R74, R16 ;  /* 0x0000004a2010723c */ /* 0x040ff00000001810 */
[----:B------:R-:W-:Y:S01]  /*1580*/  HMMA.16816.F32 R8, R32, R66, R8 ;  /* 0x000000422008723c */ /* 0x000fe20000001808 */
[----:B------:R-:W1:Y:S07]  /*1590*/  LDSM.16.M88.4 R32, [R217+0x4000] ;  /* 0x00400000d920783b */ /* 0x000e6e0000000200 */
[C---:B--2---:R-:W-:Y:S08]  /*15a0*/  HMMA.16816.F32 R68, R28.reuse, R72, R68 ;  /* 0x000000481c44723c */ /* 0x044ff00000001844 */
[C---:B------:R-:W-:Y:S08]  /*15b0*/  HMMA.16816.F32 R52, R28.reuse, R74, R52 ;  /* 0x0000004a1c34723c */ /* 0x040ff00000001834 */
[C---:B------:R-:W-:Y:S08]  /*15c0*/  HMMA.16816.F32 R176, R28.reuse, R64, R176 ;  /* 0x000000401cb0723c */ /* 0x040ff000000018b0 */
[----:B------:R-:W-:Y:S01]  /*15d0*/  HMMA.16816.F32 R4, R28, R66, R4 ;  /* 0x000000421c04723c */ /* 0x000fe20000001804 */
[----:B------:R-:W-:Y:S04]  /*15e0*/  LDSM.16.M88.4 R28, [R215+0x6000] ;  /* 0x00600000d71c783b */ /* 0x000fe80000000200 */
[----:B------:R-:W-:Y:S03]  /*15f0*/  LDSM.16.M88.4 R64, [R211+0x9800] ;  /* 0x00980000d340783b */ /* 0x000fe60000000200 */
[C---:B---3--:R-:W-:Y:S08]  /*1600*/  HMMA.16816.F32 R20, R24.reuse, R60, R20 ;  /* 0x0000003c1814723c */ /* 0x048ff00000001814 */
[C---:B------:R-:W-:Y:S08]  /*1610*/  HMMA.16816.F32 R16, R24.reuse, R62, R16 ;  /* 0x0000003e1810723c */ /* 0x040ff00000001810 */
[C---:B------:R-:W-:Y:S08]  /*1620*/  HMMA.16816.F32 R12, R24.reuse, R56, R12 ;  /* 0x00000038180c723c */ /* 0x040ff0000000180c */
[----:B------:R-:W-:Y:S01]  /*1630*/  HMMA.16816.F32 R8, R24, R58, R8 ;  /* 0x0000003a1808723c */ /* 0x000fe20000001808 */
[----:B------:R-:W2:Y:S07]  /*1640*/  LDSM.16.M88.4 R24, [R211+0x9000] ;  /* 0x00900000d318783b */ /* 0x000eae0000000200 */
[C---:B----4-:R-:W-:Y:S08]  /*1650*/  HMMA.16816.F32 R68, R48.reuse, R60, R68 ;  /* 0x0000003c3044723c */ /* 0x050ff00000001844 */
[C---:B------:R-:W-:Y:S01]  /*1660*/  HMMA.16816.F32 R52, R48.reuse, R62, R52 ;  /* 0x0000003e3034723c */ /* 0x040fe20000001834 */
[----:B------:R-:W3:Y:S07]  /*1670*/  LDSM.16.M88.4 R60, [R215+0x4000] ;  /* 0x00400000d73c783b */ /* 0x000eee0000000200 */
[C---:B------:R-:W-:Y:S08]  /*1680*/  HMMA.16816.F32 R176, R48.reuse, R56, R176 ;  /* 0x0000003830b0723c */ /* 0x040ff000000018b0 */
[----:B------:R-:W-:Y:S01]  /*1690*/  HMMA.16816.F32 R4, R48, R58, R4 ;  /* 0x0000003a3004723c */ /* 0x000fe20000001804 */
[----:B------:R-:W-:Y:S04]  /*16a0*/  LDSM.16.M88.4 R56, [R214+0x6000] ;  /* 0x00600000d638783b */ /* 0x000fe80000000200 */
[----:B------:R-:W4:Y:S03]  /*16b0*/  LDSM.16.M88.4 R48, [R210+0x9000] ;  /* 0x00900000d230783b */ /* 0x000f260000000200 */
[C---:B-1----:R-:W-:Y:S08]  /*16c0*/  HMMA.16816.F32 R20, R44.reuse, R40, R20 ;  /* 0x000000282c14723c */ /* 0x042ff00000001814 */
[C---:B------:R-:W-:Y:S08]  /*16d0*/  HMMA.16816.F32 R16, R44.reuse, R42, R16 ;  /* 0x0000002a2c10723c */ /* 0x040ff00000001810 */
[C---:B------:R-:W-:Y:S08]  /*16e0*/  HMMA.16816.F32 R12, R44.reuse, R36, R12 ;  /* 0x000000242c0c723c */ /* 0x040ff0000000180c */
[----:B------:R-:W-:Y:S01]  /*16f0*/  HMMA.16816.F32 R8, R44, R38, R8 ;  /* 0x000000262c08723c */ /* 0x000fe20000001808 */
[----:B------:R-:W1:Y:S07]  /*1700*/  LDSM.16.M88.4 R44, [R210+0x9800] ;  /* 0x00980000d22c783b */ /* 0x000e6e0000000200 */
[C---:B------:R-:W-:Y:S08]  /*1710*/  HMMA.16816.F32 R68, R32.reuse, R40, R68 ;  /* 0x000000282044723c */ /* 0x040ff00000001844 */
[C---:B------:R-:W-:Y:S01]  /*1720*/  HMMA.16816.F32 R52, R32.reuse, R42, R52 ;  /* 0x0000002a2034723c */ /* 0x040fe20000001834 */
[----:B------:R-:W1:Y:S07]  /*1730*/  LDSM.16.M88.4 R40, [R214+0x4000] ;  /* 0x00400000d628783b */ /* 0x000e6e0000000200 */
[C---:B------:R-:W-:Y:S08]  /*1740*/  HMMA.16816.F32 R176, R32.reuse, R36, R176 ;  /* 0x0000002420b0723c */ /* 0x040ff000000018b0 */
[----:B------:R-:W-:Y:S01]  /*1750*/  HMMA.16816.F32 R4, R32, R38, R4 ;  /* 0x000000262004723c */ /* 0x000fe20000001804 */
[----:B------:R-:W-:Y:S04]  /*1760*/  LDSM.16.M88.4 R36, [R213+0x6000] ;  /* 0x00600000d524783b */ /* 0x000fe80000000200 */
[----:B------:R-:W1:Y:S03]  /*1770*/  LDSM.16.M88.4 R32, [R209+0x9000] ;  /* 0x00900000d120783b */ /* 0x000e660000000200 */
[C---:B--2---:R-:W-:Y:S08]  /*1780*/  HMMA.16816.F32 R20, R28.reuse, R24, R20 ;  /* 0x000000181c14723c */ /* 0x044ff00000001814 */
[C---:B------:R-:W-:Y:S08]  /*1790*/  HMMA.16816.F32 R16, R28.reuse, R26, R16 ;  /* 0x0000001a1c10723c */ /* 0x040ff00000001810 */
[C---:B------:R-:W-:Y:S08]  /*17a0*/  HMMA.16816.F32 R12, R28.reuse, R64, R12 ;  /* 0x000000401c0c723c */ /* 0x040ff0000000180c */
[----:B------:R-:W-:Y:S01]  /*17b0*/  HMMA.16816.F32 R8, R28, R66, R8 ;  /* 0x000000421c08723c */ /* 0x000fe20000001808 */
[----:B------:R-:W2:Y:S07]  /*17c0*/  LDSM.16.M88.4 R28, [R209+0x9800] ;  /* 0x00980000d11c783b */ /* 0x000eae0000000200 */
[C---:B---3--:R-:W-:Y:S08]  /*17d0*/  HMMA.16816.F32 R68, R60.reuse, R24, R68 ;  /* 0x000000183c44723c */ /* 0x048ff00000001844 */
[----:B------:R-:W-:Y:S01]  /*17e0*/  HMMA.16816.F32 R52, R60, R26, R52 ;  /* 0x0000001a3c34723c */ /* 0x000fe20000001834 */
[----:B------:R-:W3:Y:S01]  /*17f0*/  LDSM.16.M88.4 R24, [R213+0x4000] ;  /* 0x00400000d518783b */ /* 0x000ee20000000200 */
[----:B------:R-:W-:-:S06]  /*1800*/  DEPBAR.LE SB0, 0x0 ;  /* 0x000080000000791a */ /* 0x000fcc0000000000 */
[----:B------:R-:W-:Y:S08]  /*1810*/  HMMA.16816.F32 R176, R60, R64, R176 ;  /* 0x000000403cb0723c */ /* 0x000ff000000018b0 */
[C---:B----4-:R-:W-:Y:S08]  /*1820*/  HMMA.16816.F32 R20, R56.reuse, R48, R20 ;  /* 0x000000303814723c */ /* 0x050ff00000001814 */
[C---:B------:R-:W-:Y:S08]  /*1830*/  HMMA.16816.F32 R16, R56.reuse, R50, R16 ;  /* 0x000000323810723c */ /* 0x040ff00000001810 */
[----:B-1----:R-:W-:Y:S08]  /*1840*/  HMMA.16816.F32 R12, R56, R44, R12 ;  /* 0x0000002c380c723c */ /* 0x002ff0000000180c */
[----:B------:R-:W-:Y:S08]  /*1850*/  HMMA.16816.F32 R68, R40, R48, R68 ;  /* 0x000000302844723c */ /* 0x000ff00000001844 */
[----:B------:R-:W-:Y:S08]  /*1860*/  HMMA.16816.F32 R8, R56, R46, R8 ;  /* 0x0000002e3808723c */ /* 0x000ff00000001808 */
[----:B------:R-:W-:Y:S08]  /*1870*/  HMMA.16816.F32 R4, R60, R66, R4 ;  /* 0x000000423c04723c */ /* 0x000ff00000001804 */
[----:B------:R-:W-:Y:S08]  /*1880*/  HMMA.16816.F32 R176, R40, R44, R176 ;  /* 0x0000002c28b0723c */ /* 0x000ff000000018b0 */
[C---:B------:R-:W-:Y:S08]  /*1890*/  HMMA.16816.F32 R20, R36.reuse, R32, R20 ;  /* 0x000000202414723c */ /* 0x040ff00000001814 */
[C---:B------:R-:W-:Y:S08]  /*18a0*/  HMMA.16816.F32 R16, R36.reuse, R34, R16 ;  /* 0x000000222410723c */ /* 0x040ff00000001810 */
[----:B--2---:R-:W-:Y:S08]  /*18b0*/  HMMA.16816.F32 R12, R36, R28, R12 ;  /* 0x0000001c240c723c */ /* 0x004ff0000000180c */
[----:B---3--:R-:W-:Y:S01]  /*18c0*/  HMMA.16816.F32 R68, R24, R32, R68 ;  /* 0x000000201844723c */ /* 0x008fe20000001844 */
[----:B------:R-:W-:-:S02]  /*18d0*/  SHF.R.U32.HI R33, RZ, 0x5, R170 ;  /* 0x00000005ff217819 */ /* 0x000fc400000116aa */
[----:B------:R-:W-:Y:S02]  /*18e0*/  FMNMX3.FTZ R0, R20, R21, R16, !PT ;  /* 0x0000001514007276 */ /* 0x000fe40007810010 */
[----:B------:R-:W-:Y:S01]  /*18f0*/  FMNMX3.FTZ R2, R22, R23, R18, !PT ;  /* 0x0000001716027276 */ /* 0x000fe20007810012 */
[----:B------:R-:W-:Y:S02]  /*1900*/  IMAD R202, R202, 0x8, R33 ;  /* 0x00000008caca7824 */ /* 0x000fe400078e0221 */
[----:B------:R-:W-:Y:S02]  /*1910*/  HMMA.16816.F32 R8, R36, R30, R8 ;  /* 0x0000001e2408723c */ /* 0x000fe40000001808 */
[----:B------:R-:W-:Y:S01]  /*1920*/  VIADD R184, R202, 0x4 ;  /* 0x00000004cab87836 */ /* 0x000fe20000000000 */
[----:B------:R-:W-:Y:S02]  /*1930*/  FMNMX3.FTZ R0, R0, R17, R12, !PT ;  /* 0x0000001100007276 */ /* 0x000fe4000781000c */
[----:B------:R-:W-:Y:S01]  /*1940*/  FMNMX3.FTZ R2, R2, R19, R14, !PT ;  /* 0x0000001302027276 */ /* 0x000fe2000781000e */
[----:B------:R-:W-:-:S02]  /*1950*/  IMAD.WIDE.U32 R184, R184, -0x326172a9, RZ ;  /* 0xcd9e8d57b8b87825 */ /* 0x000fc400078e00ff */
[C---:B------:R-:W-:Y:S08]  /*1960*/  HMMA.16816.F32 R52, R40.reuse, R50, R52 ;  /* 0x000000322834723c */ /* 0x040ff00000001834 */
[----:B------:R-:W-:Y:S03]  /*1970*/  HMMA.16816.F32 R4, R40, R46, R4 ;  /* 0x0000002e2804723c */ /* 0x000fe60000001804 */
[----:B------:R-:W-:-:S02]  /*1980*/  FMNMX3.FTZ R0, R0, R13, R8, !PT ;  /* 0x0000000d00007276 */ /* 0x000fc40007810008 */
[----:B------:R-:W-:-:S03]  /*1990*/  FMNMX3.FTZ R2, R2, R15, R10, !PT ;  /* 0x0000000f02027276 */ /* 0x000fc6000781000a */
[C---:B------:R-:W-:Y:S01]  /*19a0*/  HMMA.16816.F32 R176, R24.reuse, R28, R176 ;  /* 0x0000001c18b0723c */ /* 0x040fe200000018b0 */
[----:B------:R-:W-:Y:S02]  /*19b0*/  LOP3.LUT R29, R170, 0x1f, RZ, 0xc0, !PT ;  /* 0x0000001faa1d7812 */ /* 0x000fe400078ec0ff */
[----:B------:R-:W-:Y:S01]  /*19c0*/  FMNMX.FTZ R2, R11, R2, !PT ;  /* 0x000000020b027209 */ /* 0x000fe20007810000 */
[----:B------:R-:W-:Y:S01]  /*19d0*/  BAR.SYNC.DEFER_BLOCKING 0x0 ;  /* 0x0000000000007b1d */ /* 0x000fe20000010000 */
[----:B------:R-:W-:Y:S01]  /*19e0*/  IADD3 R186, P1, P0, R80, UR4, R29 ;  /* 0x0000000450ba7c10 */ /* 0x000fe2000f83e01d */
[----:B------:R-:W-:Y:S02]  /*19f0*/  UIADD3 UR4, UPT, UPT, UR27, -0x4498517b, URZ ;  /* 0xbb67ae851b047890 */ /* 0x000fe4000fffe0ff */
[----:B------:R-:W-:Y:S01]  /*1a00*/  HMMA.16816.F32 R52, R24, R34, R52 ;  /* 0x000000221834723c */ /* 0x000fe20000001834 */
[----:B------:R-:W-:Y:S01]  /*1a10*/  IADD3.X R87, PT, PT, R79, UR8, RZ, P1, P0 ;  /* 0x000000084f577c10 */ /* 0x000fe20008fe04ff */
[----:B------:R-:W-:-:S03]  /*1a20*/  IMAD.WIDE.U32 R186, R186, -0x2daee0ad, RZ ;  /* 0xd2511f53baba7825 */ /* 0x000fc600078e00ff */
[----:B------:R-:W-:-:S03]  /*1a30*/  LOP3.LUT R226, R87, UR26, R185, 0x96, !PT ;  /* 0x0000001a57e27c12 */ /* 0x000fc6000f8e96b9 */
[----:B------:R-:W-:Y:S01]  /*1a40*/  HMMA.16816.F32 R4, R24, R30, R4 ;  /* 0x0000001e1804723c */ /* 0x000fe20000001804 */
[----:B------:R-:W-:Y:S01]  /*1a50*/  IMAD.U32 R27, RZ, RZ, UR29 ;  /* 0x0000001dff1b7e24 */ /* 0x000fe2000f8e00ff */
[----:B------:R-:W-:Y:S01]  /*1a60*/  FMNMX.FTZ R25, R9, R0, !PT ;  /* 0x0000000009197209 */ /* 0x000fe20007810000 */
[----:B------:R-:W-:Y:S01]  /*1a70*/  IMAD.WIDE.U32 R226, R226, -0x2daee0ad, RZ ;  /* 0xd2511f53e2e27825 */ /* 0x000fe200078e00ff */
[----:B------:R-:W-:-:S01]  /*1a80*/  NOP ;  /* 0x0000000000007918 */ /* 0x000fc20000000000 */
[----:B------:R-:W-:-:S15]  /*1a90*/  BRA.U !UP1, `(.L_x_1809) ;  /* 0x00000001095c7547 */ /* 0x000fde000b800000 */
        /* <DEDUP_REMOVED lines=8> */
[----:B------:R-:W-:Y:S01]  /*1b20*/  MOV R0, UR10 ;  /* 0x0000000a00007c02 */ /* 0x000fe20008000f00 */
[----:B------:R-:W-:Y:S01]  /*1b30*/  IMAD.U32 R31, RZ, RZ, UR8 ;  /* 0x00000008ff1f7e24 */ /* 0x000fe2000f8e00ff */
[----:B------:R-:W-:-:S02]  /*1b40*/  LEA R32, P1, R28, R221, 0x1 ;  /* 0x000000dd1c207211 */ /* 0x000fc400078208ff */
[----:B------:R-:W-:Y:S02]  /*1b50*/  LEA R30, P0, R0, R221, 0x1 ;  /* 0x000000dd001e7211 */ /* 0x000fe400078008ff */
[----:B------:R-:W-:Y:S02]  /*1b60*/  MOV R29, UR9 ;  /* 0x00000009001d7c02 */ /* 0x000fe40008000f00 */
        /* <DEDUP_REMOVED lines=10> */
.L_x_1809:
[----:B------:R-:W-:Y:S01]  /*1c10*/  LOP3.LUT R84, R27, UR27, R187, 0x96, !PT ;  /* 0x0000001b1b547c12 */ /* 0x000fe2000f8e96bb */
[----:B------:R-:W2:Y:S01]  /*1c20*/  SHFL.BFLY PT, R24, R25, 0x2, 0x1f ;  /* 0x0c401f0019187f89 */ /* 0x000ea200000e0000 */
[----:B------:R-:W-:Y:S01]  /*1c30*/  LOP3.LUT R222, R186, UR4, R227, 0x96, !PT ;  /* 0x00000004bade7c12 */ /* 0x000fe2000f8e96e3 */
[----:B------:R-:W-:Y:S01]  /*1c40*/  UIADD3 UR28, UPT, UPT, UR26, -0x61c88647, URZ ;  /* 0x9e3779b91a1c7890 */ /* 0x000fe2000fffe0ff */
[----:B------:R-:W3:Y:S01]  /*1c50*/  LDC R225, c[0x0][0x4f8] ;  /* 0x00013e00ffe17b82 */ /* 0x000ee20000000800 */
[----:B------:R-:W4:Y:S01]  /*1c60*/  SHFL.BFLY PT, R27, R2, 0x2, 0x1f ;  /* 0x0c401f00021b7f89 */ /* 0x000f2200000e0000 */
[----:B------:R-:W-:Y:S01]  /*1c70*/  UIADD3 UR22, UPT, UPT, UR26, 0x3c6ef372, URZ ;  /* 0x3c6ef3721a167890 */ /* 0x000fe2000fffe0ff */
[----:B------:R-:W-:Y:S01]  /*1c80*/  IMAD.WIDE.U32 R84, R84, -0x326172a9, RZ ;  /* 0xcd9e8d5754547825 */ /* 0x000fe200078e00ff */
[----:B------:R-:W-:Y:S01]  /*1c90*/  UIADD3 UR21, UPT, UPT, UR27, 0x76cf5d0a, URZ ;  /* 0x76cf5d0a1b157890 */ /* 0x000fe2000fffe0ff */
[----:B------:R-:W-:Y:S01]  /*1ca0*/  FMNMX3.FTZ R168, R68, R69, R52, !PT ;  /* 0x0000004544a87276 */ /* 0x000fe20007810034 */
[----:B------:R-:W-:Y:S01]  /*1cb0*/  UIADD3 UR18, UPT, UPT, UR27, 0x32370b8f, URZ ;  /* 0x32370b8f1b127890 */ /* 0x000fe2000fffe0ff */
[----:B------:R-:W-:Y:S01]  /*1cc0*/  IMAD.WIDE.U32 R222, R222, -0x326172a9, RZ ;  /* 0xcd9e8d57dede7825 */ /* 0x000fe200078e00ff */
[----:B------:R-:W-:Y:S01]  /*1cd0*/  LOP3.LUT R0, R184, UR28, R85, 0x96, !PT ;  /* 0x0000001cb8007c12 */ /* 0x000fe2000f8e9655 */
[----:B------:R-:W-:Y:S01]  /*1ce0*/  UIADD3 UR19, UPT, UPT, UR26, -0x255992d5, URZ ;  /* 0xdaa66d2b1a137890 */ /* 0x000fe2000fffe0ff */
[----:B------:R-:W-:Y:S01]  /*1cf0*/  FMNMX3.FTZ R168, R168, R53, R176, !PT ;  /* 0x00000035a8a87276 */ /* 0x000fe200078100b0 */
[----:B------:R-:W-:Y:S01]  /*1d00*/  UIADD3 UR17, UPT, UPT, UR26, 0x78dde6e4, URZ ;  /* 0x78dde6e41a117890 */ /* 0x000fe2000fffe0ff */
[----:B------:R-:W-:Y:S01]  /*1d10*/  LOP3.LUT R28, R84, UR22, R223, 0x96, !PT ;  /* 0x00000016541c7c12 */ /* 0x000fe2000f8e96df */
[----:B-1----:R-:W-:Y:S01]  /*1d20*/  IMAD.WIDE.U32 R30, R0, -0x2daee0ad, RZ ;  /* 0xd2511f53001e7825 */ /* 0x002fe200078e00ff */
[----:B------:R-:W-:Y:S01]  /*1d30*/  UIADD3 UR13, UPT, UPT, UR27, -0x56f99767, URZ ;  /* 0xa90668991b0d7890 */ /* 0x000fe2000fffe0ff */
[----:B------:R-:W-:Y:S01]  /*1d40*/  FMNMX3.FTZ R168, R168, R177, R4, !PT ;  /* 0x000000b1a8a87276 */ /* 0x000fe20007810004 */
[----:B------:R-:W-:Y:S01]  /*1d50*/  UIADD3 UR16, UPT, UPT, UR27, -0x126145ec, URZ ;  /* 0xed9eba141b107890 */ /* 0x000fe2000fffe0ff */
[----:B------:R-:W-:Y:S01]  /*1d60*/  IMAD.WIDE.U32 R28, R28, -0x2daee0ad, RZ ;  /* 0xd2511f531c1c7825 */ /* 0x000fe200078e00ff */
[----:B------:R-:W-:Y:S01]  /*1d70*/  LOP3.LUT R0, R226, UR21, R31, 0x96, !PT ;  /* 0x00000015e2007c12 */ /* 0x000fe2000f8e961f */
[----:B------:R-:W1:Y:S01]  /*1d80*/  LDCU UR8, c[0x0][0x45c] ;  /* 0x00008b80ff0877ac */ /* 0x000e620008000800 */
[----:B------:R-:W-:Y:S01]  /*1d90*/  FMNMX.FTZ R168, R5, R168, !PT ;  /* 0x000000a805a87209 */ /* 0x000fe20007810000 */
[----:B------:R-:W-:Y:S01]  /*1da0*/  IMAD.WIDE.U32 R202, R202, -0x326172a9, RZ ;  /* 0xcd9e8d57caca7825 */ /* 0x000fe200078e00ff */
[----:B------:R-:W-:Y:S01]  /*1db0*/  LOP3.LUT R30, R30, UR18, R29, 0x96, !PT ;  /* 0x000000121e1e7c12 */ /* 0x000fe2000f8e961d */
[----:B------:R-:W-:Y:S01]  /*1dc0*/  UIADD3 UR12, UPT, UPT, UR26, -0x4ab325aa, URZ ;  /* 0xb54cda561a0c7890 */ /* 0x000fe2000fffe0ff */
[----:B--2---:R-:W-:Y:S01]  /*1dd0*/  FMNMX.FTZ R25, R25, R24, !PT ;  /* 0x0000001819197209 */ /* 0x004fe20007810000 */
[----:B------:R-:W-:Y:S01]  /*1de0*/  UIADD3 UR15, UPT, UPT, UR26, 0x1715609d, URZ ;  /* 0x1715609d1a0f7890 */ /* 0x000fe2000fffe0ff */
[----:B----4-:R-:W-:Y:S01]  /*1df0*/  FMNMX.FTZ R2, R2, R27, !PT ;  /* 0x0000001b02027209 */ /* 0x010fe20007810000 */
[----:B------:R-:W-:Y:S01]  /*1e00*/  IMAD.WIDE.U32 R26, R0, -0x326172a9, RZ ;  /* 0xcd9e8d57001a7825 */ /* 0x000fe200078e00ff */
[----:B---3--:R-:W-:Y:S01]  /*1e10*/  LOP3.LUT R225, R225, 0xff, RZ, 0xc0, !PT ;  /* 0x000000ffe1e17812 */ /* 0x008fe200078ec0ff */
[----:B------:R-:W2:Y:S01]  /*1e20*/  SHFL.BFLY PT, R166, R25, 0x1, 0x1f ;  /* 0x0c201f0019a67f89 */ /* 0x000ea200000e0000 */
[----:B------:R-:W-:Y:S01]  /*1e30*/  UIADD3 UR11, UPT, UPT, UR27, 0x646e171e, URZ ;  /* 0x646e171e1b0b7890 */ /* 0x000fe2000fffe0ff */
[----:B------:R-:W-:Y:S01]  /*1e40*/  IMAD.WIDE.U32 R30, R30, -0x326172a9, RZ ;  /* 0xcd9e8d571e1e7825 */ /* 0x000fe200078e00ff */
[----:B------:R-:W-:Y:S01]  /*1e50*/  LOP3.LUT R0, R222, UR19, R27, 0x96, !PT ;  /* 0x00000013de007c12 */ /* 0x000fe2000f8e961b */
[----:B------:R-:W3:Y:S01]  /*1e60*/  SHFL.BFLY PT, R165, R2, 0x1, 0x1f ;  /* 0x0c201f0002a57f89 */ /* 0x000ee200000e0000 */
[----:B------:R-:W-:Y:S01]  /*1e70*/  LOP3.LUT R240, R87, UR26, R203, 0x96, !PT ;  /* 0x0000001a57f07c12 */ /* 0x000fe2000f8e96cb */
[----:B------:R-:W-:Y:S01]  /*1e80*/  IMAD R225, R225, 0x10000, R225 ;  /* 0x00010000e1e17824 */ /* 0x000fe200078e02e1 */
[----:B------:R-:W-:Y:S01]  /*1e90*/  LOP3.LUT R26, R26, UR17, R31, 0x96, !PT ;  /* 0x000000111a1a7c12 */ /* 0x000fe2000f8e961f */
[----:B------:R-:W-:Y:S01]  /*1ea0*/  IMAD.WIDE.U32 R32, R0, -0x2daee0ad, RZ ;  /* 0xd2511f5300207825 */ /* 0x000fe200078e00ff */
[----:B------:R-:W-:Y:S01]  /*1eb0*/  SHFL.BFLY PT, R87, R168, 0x2, 0x1f ;  /* 0x0c401f00a8577f89 */ /* 0x000fe200000e0000 */
[----:B------:R-:W-:-:S02]  /*1ec0*/  LOP3.LUT R85, R202, UR28, R85, 0x96, !PT ;  /* 0x0000001cca557c12 */ /* 0x000fc4000f8e9655 */
[----:B------:R-:W-:Y:S01]  /*1ed0*/  IMAD.WIDE.U32 R26, R26, -0x2daee0ad, RZ ;  /* 0xd2511f531a1a7825 */ /* 0x000fe200078e00ff */
[----:B------:R-:W-:-:S03]  /*1ee0*/  LOP3.LUT R28, R28, UR16, R33, 0x96, !PT ;  /* 0x000000101c1c7c12 */ /* 0x000fc6000f8e9621 */
[----:B------:R-:W-:Y:S01]  /*1ef0*/  IMAD.WIDE.U32 R240, R240, -0x2daee0ad, RZ ;  /* 0xd2511f53f0f07825 */ /* 0x000fe200078e00ff */
[----:B------:R-:W-:-:S03]  /*1f00*/  LOP3.LUT R0, R32, UR13, R27, 0x96, !PT ;  /* 0x0000000d20007c12 */ /* 0x000fc6000f8e961b */
[----:B------:R-:W-:Y:S01]  /*1f10*/  IMAD.WIDE.U32 R28, R28, -0x326172a9, RZ ;  /* 0xcd9e8d571c1c7825 */ /* 0x000fe200078e00ff */
[----:B------:R-:W-:-:S03]  /*1f20*/  LOP3.LUT R242, R186, UR4, R241, 0x96, !PT ;  /* 0x00000004baf27c12 */ /* 0x000fc6000f8e96f1 */
[----:B------:R-:W-:Y:S01]  /*1f30*/  IMAD.WIDE.U32 R32, R0, -0x326172a9, RZ ;  /* 0xcd9e8d5700207825 */ /* 0x000fe200078e00ff */
[----:B--2---:R-:W-:Y:S02]  /*1f40*/  FMNMX.FTZ R166, R25, R166, !PT ;  /* 0x000000a619a67209 */ /* 0x004fe40007810000 */
[----:B------:R-:W-:Y:S01]  /*1f50*/  LOP3.LUT R0, R76, 0x200, R77, 0xf8, !PT ;  /* 0x000002004c007812 */ /* 0x000fe200078ef84d */
[----:B------:R-:W-:Y:S01]  /*1f60*/  IMAD.MOV.U32 R24, RZ, RZ, R32 ;  /* 0x000000ffff187224 */ /* 0x000fe200078e0020 */
[----:B---3--:R-:W-:Y:S01]  /*1f70*/  FMNMX.FTZ R165, R2, R165, !PT ;  /* 0x000000a502a57209 */ /* 0x008fe20007810000 */
[----:B-1----:R-:W-:Y:S01]  /*1f80*/  FMUL.FTZ R25, R166, UR8 ;  /* 0x00000008a6197c20 */ /* 0x002fe20008410000 */
[----:B------:R-:W-:Y:S01]  /*1f90*/  LOP3.LUT R31, R28, UR12, R33, 0x96, !PT ;  /* 0x0000000c1c1f7c12 */ /* 0x000fe2000f8e9621 */
[----:B------:R-:W-:Y:S01]  /*1fa0*/  IMAD.WIDE.U32 R242, R242, -0x326172a9, RZ ;  /* 0xcd9e8d57f2f27825 */ /* 0x000fe200078e00ff */
[----:B------:R-:W-:-:S03]  /*1fb0*/  LOP3.LUT R33, R24, 0xff, RZ, 0xc0, !PT ;  /* 0x000000ff18217812 */ /* 0x000fc600078ec0ff */
[C---:B------:R-:W-:Y:S01]  /*1fc0*/  FMUL.FTZ R24, R165.reuse, UR8 ;  /* 0x00000008a5187c20 */ /* 0x040fe20008410000 */
[----:B------:R-:W-:Y:S01]  /*1fd0*/  FSETP.NEU.FTZ.AND P0, PT, R165, -INF , PT ;  /* 0xff800000a500780b */ /* 0x000fe20003f1d000 */
[----:B------:R-:W-:Y:S01]  /*1fe0*/  IMAD.WIDE.U32 R140, R85, -0x2daee0ad, RZ ;  /* 0xd2511f53558c7825 */ /* 0x000fe200078e00ff */
[----:B------:R-:W-:Y:S02]  /*1ff0*/  FSETP.NEU.FTZ.AND P1, PT, R166, -INF , PT ;  /* 0xff800000a600780b */ /* 0x000fe40003f3d000 */
[----:B------:R-:W-:Y:S02]  /*2000*/  FSEL R24, R24, RZ, P0 ;  /* 0x000000ff18187208 */ /* 0x000fe40000000000 */
[----:B------:R-:W-:Y:S02]  /*2010*/  LEA R212, R0, UR5, 0x1 ;  /* 0x0000000500d47c11 */ /* 0x000fe4000f8e08ff */
[----:B------:R-:W-:Y:S01]  /*2020*/  FSEL R25, R25, RZ, P1 ;  /* 0x000000ff19197208 */ /* 0x000fe20000800000 */
[--C-:B------:R-:W-:Y:S01]  /*2030*/  FFMA.FTZ R198, R22, UR8, -R24.reuse ;  /* 0x0000000816c67c23 */ /* 0x100fe20008010818 */
[----:B------:R-:W-:Y:S01]  /*2040*/  FFMA.FTZ R195, R23, UR8, -R24 ;  /* 0x0000000817c37c23 */ /* 0x000fe20008010818 */
[----:B------:R-:W-:Y:S01]  /*2050*/  VIADD R224, R212, 0xa000 ;  /* 0x0000a000d4e07836 */ /* 0x000fe20000000000 */
[----:B------:R-:W-:Y:S01]  /*2060*/  PRMT R2, R32, 0x7773, RZ ;  /* 0x0000777320027816 */ /* 0x000fe200000000ff */
[----:B------:R-:W-:-:S02]  /*2070*/  VIADD R0, R212, 0xa040 ;  /* 0x0000a040d4007836 */ /* 0x000fc40000000000 */
[--C-:B------:R-:W-:Y:S01]  /*2080*/  FFMA.FTZ R190, R16, UR8, -R25.reuse ;  /* 0x0000000810be7c23 */ /* 0x100fe20008010819 */
[----:B------:R-:W-:Y:S01]  /*2090*/  @P3 VIADD R0, R224, 0xffffffc0 ;  /* 0xffffffc0e0003836 */ /* 0x000fe20000000000 */
[----:B------:R-:W-:Y:S01]  /*20a0*/  PRMT R27, R32, 0x7772, RZ ;  /* 0x00007772201b7816 */ /* 0x000fe200000000ff */
[--C-:B------:R-:W-:Y:S01]  /*20b0*/  FFMA.FTZ R192, R20, UR8, -R25.reuse ;  /* 0x0000000814c07c23 */ /* 0x100fe20008010819 */
[--C-:B------:R-:W-:Y:S01]  /*20c0*/  FFMA.FTZ R189, R21, UR8, -R25.reuse ;  /* 0x0000000815bd7c23 */ /* 0x100fe20008010819 */
[----:B------:R-:W-:Y:S01]  /*20d0*/  FFMA.FTZ R16, R17, UR8, -R25 ;  /* 0x0000000811107c23 */ /* 0x000fe20008010819 */
[----:B------:R-:W-:Y:S01]  /*20e0*/  MUFU.EX2 R198, R198 ;  /* 0x000000c600c67308 */ /* 0x000fe20000000800 */
[----:B------:R-:W-:Y:S01]  /*20f0*/  PRMT R17, R31, 0x7632, R17 ;  /* 0x000076321f117816 */ /* 0x000fe20000000011 */
[----:B------:R-:W-:Y:S01]  /*2100*/  IMAD.IADD R100, R3, 0x1, R212 ;  /* 0x0000000103647824 */ /* 0x000fe200078e02d4 */
[----:B------:R-:W-:Y:S01]  /*2110*/  PRMT R27, R27, 0x5410, R2 ;  /* 0x000054101b1b7816 */ /* 0x000fe20000000002 */
[----:B------:R-:W-:Y:S01]  /*2120*/  MUFU.EX2 R195, R195 ;  /* 0x000000c300c37308 */ /* 0x000fe20000000800 */
[----:B------:R-:W-:-:S02]  /*2130*/  IMAD.IADD R171, R3, 0x1, R0 ;  /* 0x0000000103ab7824 */ /* 0x000fc400078e0200 */
[--C-:B------:R-:W-:Y:S01]  /*2140*/  FFMA.FTZ R2, R19, UR8, -R24.reuse ;  /* 0x0000000813027c23 */ /* 0x100fe20008010818 */
[----:B------:R-:W-:Y:S01]  /*2150*/  LOP3.LUT R17, R17, 0xff, RZ, 0xc0, !PT ;  /* 0x000000ff11117812 */ /* 0x000fe200078ec0ff */
[----:B------:R1:W-:Y:S01]  /*2160*/  MUFU.EX2 R3, R16 ;  /* 0x0000001000037308 */ /* 0x0003e20000000800 */
[C---:B------:R-:W-:Y:S01]  /*2170*/  LOP3.LUT R19, R31.reuse, 0xffff, RZ, 0xc0, !PT ;  /* 0x0000ffff1f137812 */ /* 0x040fe200078ec0ff */
[--C-:B------:R-:W-:Y:S01]  /*2180*/  FFMA.FTZ R196, R14, UR8, -R24.reuse ;  /* 0x000000080ec47c23 */ /* 0x100fe20008010818 */
[----:B------:R-:W-:Y:S01]  /*2190*/  LOP3.LUT R136, R31, 0xff, RZ, 0xc0, !PT ;  /* 0x000000ff1f887812 */ /* 0x000fe200078ec0ff */
[----:B------:R-:W-:Y:S01]  /*21a0*/  MUFU.EX2 R192, R192 ;  /* 0x000000c000c07308 */ /* 0x000fe20000000800 */
[----:B------:R-:W-:Y:S01]  /*21b0*/  SHF.R.U32.HI R19, RZ, 0x8, R19 ;  /* 0x00000008ff137819 */ /* 0x000fe20000011613 */
[--C-:B------:R-:W-:Y:S01]  /*21c0*/  FFMA.FTZ R191, R15, UR8, -R24.reuse ;  /* 0x000000080fbf7c23 */ /* 0x100fe20008010818 */
[--C-:B------:R-:W-:Y:S01]  /*21d0*/  FFMA.FTZ R235, R11, UR8, -R24.reuse ;  /* 0x000000080beb7c23 */ /* 0x100fe20008010818 */
[----:B------:R-:W2:Y:S01]  /*21e0*/  MUFU.EX2 R189, R189 ;  /* 0x000000bd00bd7308 */ /* 0x000ea20000000800 */
[----:B------:R-:W-:Y:S01]  /*21f0*/  PRMT R136, R136, 0x5410, R19 ;  /* 0x0000541088887816 */ /* 0x000fe20000000013 */
[----:B------:R-:W-:Y:S01]  /*2200*/  FFMA.FTZ R188, R8, UR8, -R25 ;  /* 0x0000000808bc7c23 */ /* 0x000fe20008010819 */
[--C-:B------:R-:W-:Y:S01]  /*2210*/  FFMA.FTZ R193, R18, UR8, -R24.reuse ;  /* 0x0000000812c17c23 */ /* 0x100fe20008010818 */
[----:B------:R-:W-:Y:S01]  /*2220*/  MUFU.EX2 R196, R196 ;  /* 0x000000c400c47308 */ /* 0x000fe20000000800 */
[----:B------:R-:W-:Y:S01]  /*2230*/  PRMT R28, R32, 0x7771, RZ ;  /* 0x00007771201c7816 */ /* 0x000fe200000000ff */
[----:B------:R-:W-:Y:S01]  /*2240*/  FFMA.FTZ R194, R10, UR8, -R24 ;  /* 0x000000080ac27c23 */ /* 0x000fe20008010818 */
[----:B-1----:R-:W-:Y:S01]  /*2250*/  SHF.R.U32.HI R16, RZ, 0x18, R31 ;  /* 0x00000018ff107819 */ /* 0x002fe2000001161f */
[----:B------:R-:W-:Y:S01]  /*2260*/  MUFU.EX2 R191, R191 ;  /* 0x000000bf00bf7308 */ /* 0x000fe20000000800 */
[--C-:B------:R-:W-:Y:S01]  /*2270*/  HSET2.LE.AND R136, R136, R225.reuse, PT ;  /* 0x000000e188887233 */ /* 0x100fe20003803000 */
[----:B------:R-:W1:Y:S01]  /*2280*/  LDSM.16.MT88.4 R48, [R100+0xa000] ;  /* 0x00a000006430783b */ /* 0x000e620000004200 */
[----:B------:R-:W-:Y:S01]  /*2290*/  PRMT R16, R17, 0x5410, R16 ;  /* 0x0000541011107816 */ /* 0x000fe20000000010 */
[----:B------:R-:W3:Y:S01]  /*22a0*/  MUFU.EX2 R190, R190 ;  /* 0x000000be00be7308 */ /* 0x000ee20000000800 */
[----:B------:R-:W-:Y:S01]  /*22b0*/  PRMT R28, R33, 0x5410, R28 ;  /* 0x00005410211c7816 */ /* 0x000fe2000000001c */
[----:B------:R-:W-:Y:S01]  /*22c0*/  LDSM.16.MT88.4 R112, [R100+0xb000] ;  /* 0x00b000006470783b */ /* 0x000fe20000004200 */
[----:B--2---:R-:W-:Y:S01]  /*22d0*/  F2FP.F16.F32.PACK_AB R17, R189, R192 ;  /* 0x000000c0bd11723e */ /* 0x004fe200000000ff */
[----:B------:R-:W-:Y:S01]  /*22e0*/  MUFU.EX2 R193, R193 ;  /* 0x000000c100c17308 */ /* 0x000fe20000000800 */
[--C-:B------:R-:W-:Y:S01]  /*22f0*/  HSET2.LE.AND R137, R16, R225.reuse, PT ;  /* 0x000000e110897233 */ /* 0x100fe20003803000 */
[----:B------:R-:W-:Y:S01]  /*2300*/  LDSM.16.MT88.4 R32, [R100+0xa800] ;  /* 0x00a800006420783b */ /* 0x000fe20000004200 */
[----:B------:R-:W-:Y:S01]  /*2310*/  F2FP.F16.F32.PACK_AB R16, R195, R198 ;  /* 0x000000c6c310723e */ /* 0x000fe200000000ff */
[----:B------:R-:W2:Y:S01]  /*2320*/  MUFU.EX2 R2, R2 ;  /* 0x0000000200027308 */ /* 0x000ea20000000800 */
[----:B------:R-:W-:Y:S01]  /*2330*/  LOP3.LUT R136, R17, R136, RZ, 0xc0, !PT ;  /* 0x0000008811887212 */ /* 0x000fe200078ec0ff */
[--C-:B------:R-:W-:Y:S01]  /*2340*/  FFMA.FTZ R169, R12, UR8, -R25.reuse ;  /* 0x000000080ca97c23 */ /* 0x100fe20008010819 */
[----:B------:R-:W-:Y:S01]  /*2350*/  LOP3.LUT R137, R16, R137, RZ, 0xc0, !PT ;  /* 0x0000008910897212 */ /* 0x000fe200078ec0ff */
[----:B------:R-:W-:Y:S01]  /*2360*/  FFMA.FTZ R200, R13, UR8, -R25 ;  /* 0x000000080dc87c23 */ /* 0x000fe20008010819 */
[----:B------:R-:W-:Y:S01]  /*2370*/  LOP3.LUT R16, R30, UR15, R29, 0x96, !PT ;  /* 0x0000000f1e107c12 */ /* 0x000fe2000f8e961d */
[----:B------:R-:W-:Y:S01]  /*2380*/  FFMA.FTZ R237, R9, UR8, -R25 ;  /* 0x0000000809ed7c23 */ /* 0x000fe20008010819 */
[----:B------:R-:W-:Y:S01]  /*2390*/  LOP3.LUT R18, R27, 0xff00ff, RZ, 0xc0, !PT ;  /* 0x00ff00ff1b127812 */ /* 0x000fe200078ec0ff */
[----:B------:R-:W4:Y:S01]  /*23a0*/  LDSM.16.MT88.4 R64, [R0] ;  /* 0x000000000040783b */ /* 0x000f220000004200 */
[--C-:B------:R-:W-:Y:S01]  /*23b0*/  HSET2.LE.AND R28, R28, R225.reuse, PT ;  /* 0x000000e11c1c7233 */ /* 0x100fe20003803000 */
[----:B------:R-:W-:Y:S01]  /*23c0*/  IMAD.WIDE.U32 R16, R16, -0x2daee0ad, RZ ;  /* 0xd2511f5310107825 */ /* 0x000fe200078e00ff */
[----:B---3--:R-:W-:Y:S01]  /*23d0*/  F2FP.F16.F32.PACK_AB R19, R3, R190 ;  /* 0x000000be0313723e */ /* 0x008fe200000000ff */
[----:B------:R-:W-:Y:S01]  /*23e0*/  LDSM.16.MT88.4 R144, [R0+0x1000] ;  /* 0x001000000090783b */ /* 0x000fe20000004200 */
[--C-:B------:R-:W-:Y:S01]  /*23f0*/  HSET2.LE.AND R139, R18, R225.reuse, PT ;  /* 0x000000e1128b7233 */ /* 0x100fe20003803000 */
[----:B------:R-:W-:Y:S01]  /*2400*/  MUFU.EX2 R188, R188 ;  /* 0x000000bc00bc7308 */ /* 0x000fe20000000800 */
[----:B------:R-:W-:Y:S01]  /*2410*/  LOP3.LUT R17, R26, UR11, R17, 0x96, !PT ;  /* 0x0000000b1a117c12 */ /* 0x000fe2000f8e9611 */
[----:B------:R-:W-:Y:S01]  /*2420*/  LDSM.16.MT88.4 R12, [R0+0x1800] ;  /* 0x00180000000c783b */ /* 0x000fe20000004200 */
[----:B--2---:R-:W-:Y:S01]  /*2430*/  F2FP.F16.F32.PACK_AB R18, R2, R193 ;  /* 0x000000c10212723e */ /* 0x004fe200000000ff */
[----:B------:R-:W2:Y:S01]  /*2440*/  MUFU.EX2 R237, R237 ;  /* 0x000000ed00ed7308 */ /* 0x000ea20000000800 */
[----:B------:R-:W-:Y:S01]  /*2450*/  PRMT R11, R17, 0x7632, R11 ;  /* 0x00007632110b7816 */ /* 0x000fe2000000000b */
[----:B------:R-:W3:Y:S01]  /*2460*/  LDSM.16.MT88.4 R148, [R212+0xa000] ;  /* 0x00a00000d494783b */ /* 0x000ee20000004200 */
[----:B------:R-:W-:Y:S01]  /*2470*/  SHF.R.U32.HI R8, RZ, 0x18, R17 ;  /* 0x00000018ff087819 */ /* 0x000fe20000011611 */
[----:B------:R-:W-:Y:S01]  /*2480*/  MUFU.EX2 R169, R169 ;  /* 0x000000a900a97308 */ /* 0x000fe20000000800 */
[----:B------:R-:W-:Y:S01]  /*2490*/  LOP3.LUT R11, R11, 0xff, RZ, 0xc0, !PT ;  /* 0x000000ff0b0b7812 */ /* 0x000fe200078ec0ff */
[----:B------:R-:W5:Y:S01]  /*24a0*/  LDSM.16.MT88.4 R80, [R171] ;  /* 0x00000000ab50783b */ /* 0x000f620000004200 */
[----:B------:R-:W-:Y:S01]  /*24b0*/  LOP3.LUT R138, R19, R28, RZ, 0xc0, !PT ;  /* 0x0000001c138a7212 */ /* 0x000fe200078ec0ff */
[----:B------:R-:W-:Y:S01]  /*24c0*/  MUFU.EX2 R194, R194 ;  /* 0x000000c200c27308 */ /* 0x000fe20000000800 */
[----:B------:R-:W-:Y:S01]  /*24d0*/  PRMT R8, R11, 0x5410, R8 ;  /* 0x000054100b087816 */ /* 0x000fe20000000008 */
[----:B------:R2:W-:Y:S01]  /*24e0*/  LDSM.16.MT88.4 R28, [R0+0x800] ;  /* 0x00080000001c783b */ /* 0x0005e20000004200 */
[----:B------:R-:W-:Y:S01]  /*24f0*/  LOP3.LUT R139, R18, R139, RZ, 0xc0, !PT ;  /* 0x0000008b128b7212 */ /* 0x000fe200078ec0ff */
[----:B------:R-:W-:Y:S01]  /*2500*/  IMAD.MOV.U32 R18, RZ, RZ, R16 ;  /* 0x000000ffff127224 */ /* 0x000fe200078e0010 */
[C---:B------:R-:W-:Y:S01]  /*2510*/  PRMT R38, R16.reuse, 0x7771, RZ ;  /* 0x0000777110267816 */ /* 0x040fe200000000ff */
[----:B------:R-:W-:Y:S01]  /*2520*/  LDSM.16.MT88.4 R96, [R212+0xb000] ;  /* 0x00b00000d460783b */ /* 0x000fe20000004200 */
[----:B------:R-:W-:Y:S01]  /*2530*/  HSET2.LE.AND R37, R8, R225, PT ;  /* 0x000000e108257233 */ /* 0x000fe20003803000 */
[----:B------:R-:W5:Y:S01]  /*2540*/  MUFU.EX2 R235, R235 ;  /* 0x000000eb00eb7308 */ /* 0x000f620000000800 */
[----:B------:R-:W-:Y:S01]  /*2550*/  F2FP.F16.F32.PACK_AB R8, R191, R196 ;  /* 0x000000c4bf08723e */ /* 0x000fe200000000ff */
[----:B------:R-:W-:Y:S01]  /*2560*/  LDSM.16.MT88.4 R180, [R171+0x1000] ;  /* 0x00100000abb4783b */ /* 0x000fe20000004200 */
[----:B------:R-:W-:Y:S01]  /*2570*/  PRMT R19, R16, 0x7773, RZ ;  /* 0x0000777310137816 */ /* 0x000fe200000000ff */
[----:B------:R-:W5:Y:S01]  /*2580*/  MUFU.EX2 R200, R200 ;  /* 0x000000c800c87308 */ /* 0x000f620000000800 */
[----:B------:R-:W-:Y:S01]  /*2590*/  LOP3.LUT R37, R8, R37, RZ, 0xc0, !PT ;  /* 0x0000002508257212 */ /* 0x000fe200078ec0ff */
[----:B------:R-:W-:Y:S01]  /*25a0*/  LDSM.16.MT88.4 R172, [R212+0xa800] ;  /* 0x00a80000d4ac783b */ /* 0x000fe20000004200 */
[----:B------:R-:W-:Y:S01]  /*25b0*/  FMNMX3.FTZ R8, R70, R71, R54, !PT ;  /* 0x0000004746087276 */ /* 0x000fe20007810036 */
[C---:B-1----:R-:W-:Y:S01]  /*25c0*/  HMMA.16816.F32 R40, R136.reuse, R48, RZ ;  /* 0x000000308828723c */ /* 0x042fe200000018ff */
[----:B------:R-:W-:Y:S01]  /*25d0*/  PRMT R16, R16, 0x7772, RZ ;  /* 0x0000777210107816 */ /* 0x000fe200000000ff */
[----:B------:R-:W-:Y:S01]  /*25e0*/  LDSM.16.MT88.4 R24, [R171+0x800] ;  /* 0x00080000ab18783b */ /* 0x000fe20000004200 */
[----:B------:R-:W-:Y:S01]  /*25f0*/  FMNMX3.FTZ R8, R8, R55, R178, !PT ;  /* 0x0000003708087276 */ /* 0x000fe200078100b2 */
[----:B------:R-:W-:Y:S01]  /*2600*/  FADD.FTZ R189, R192, R189 ;  /* 0x000000bdc0bd7221 */ /* 0x000fe20000010000 */
[----:B------:R-:W-:Y:S01]  /*2610*/  LOP3.LUT R36, R17, 0xffff, RZ, 0xc0, !PT ;  /* 0x0000ffff11247812 */ /* 0x000fe200078ec0ff */
[----:B------:R-:W-:Y:S01]  /*2620*/  FADD.FTZ R198, R198, R195 ;  /* 0x000000c3c6c67221 */ /* 0x000fe20000010000 */
[----:B------:R-:W-:Y:S01]  /*2630*/  FMNMX3.FTZ R8, R8, R179, R6, !PT ;  /* 0x000000b308087276 */ /* 0x000fe20007810006 */
[C---:B----4-:R-:W-:Y:S01]  /*2640*/  HMMA.16816.F32 R56, R136.reuse, R64, RZ ;  /* 0x000000408838723c */ /* 0x050fe200000018ff */
[----:B------:R-:W-:Y:S01]  /*2650*/  FMNMX.FTZ R168, R168, R87, !PT ;  /* 0x00000057a8a87209 */ /* 0x000fe20007810000 */
[----:B------:R-:W-:Y:S01]  /*2660*/  FADD.FTZ R190, R190, R189 ;  /* 0x000000bdbebe7221 */ /* 0x000fe20000010000 */
[----:B------:R-:W-:Y:S01]  /*2670*/  FMNMX.FTZ R167, R7, R8, !PT ;  /* 0x0000000807a77209 */ /* 0x000fe20007810000 */
[----:B------:R-:W-:Y:S01]  /*2680*/  FADD.FTZ R193, R193, R198 ;  /* 0x000000c6c1c17221 */ /* 0x000fe20000010000 */
[----:B------:R-:W-:Y:S01]  /*2690*/  PRMT R16, R16, 0x5410, R19 ;  /* 0x0000541010107816 */ /* 0x000fe20000000013 */
[----:B------:R-:W1:Y:S01]  /*26a0*/  SHFL.BFLY PT, R85, R168, 0x1, 0x1f ;  /* 0x0c201f00a8557f89 */ /* 0x000e6200000e0000 */
[----:B------:R-:W-:Y:S01]  /*26b0*/  LOP3.LUT R19, R17, 0xff, RZ, 0xc0, !PT ;  /* 0x000000ff11137812 */ /* 0x000fe200078ec0ff */
[C---:B------:R-:W-:Y:S01]  /*26c0*/  HMMA.16816.F32 R104, R136.reuse, R112, RZ ;  /* 0x000000708868723c */ /* 0x040fe200000018ff */
[----:B------:R-:W-:Y:S01]  /*26d0*/  SHF.R.U32.HI R36, RZ, 0x8, R36 ;  /* 0x00000008ff247819 */ /* 0x000fe20000011624 */
[----:B------:R-:W4:Y:S01]  /*26e0*/  SHFL.BFLY PT, R86, R167, 0x2, 0x1f ;  /* 0x0c401f00a7567f89 */ /* 0x000f2200000e0000 */
[----:B------:R-:W-:Y:S01]  /*26f0*/  LOP3.LUT R102, R84, UR22, R243, 0x96, !PT ;  /* 0x0000001654667c12 */ /* 0x000fe2000f8e96f3 */
[----:B------:R-:W-:Y:S01]  /*2700*/  FADD.FTZ R190, R3, R190 ;  /* 0x000000be03be7221 */ /* 0x000fe20000010000 */
[----:B------:R-:W-:Y:S01]  /*2710*/  LOP3.LUT R21, R18, 0xff, RZ, 0xc0, !PT ;  /* 0x000000ff12157812 */ /* 0x000fe200078ec0ff */
[----:B------:R-:W-:Y:S01]  /*2720*/  FADD.FTZ R193, R2, R193 ;  /* 0x000000c102c17221 */ /* 0x000fe20000010000 */
[----:B------:R-:W-:Y:S01]  /*2730*/  PRMT R36, R19, 0x5410, R36 ;  /* 0x0000541013247816 */ /* 0x000fe20000000024 */
[----:B------:R-:W-:Y:S01]  /*2740*/  IMAD.WIDE.U32 R102, R102, -0x2daee0ad, RZ ;  /* 0xd2511f5366667825 */ /* 0x000fe200078e00ff */
[----:B------:R-:W-:Y:S01]  /*2750*/  LOP3.LUT R10, R16, 0xff00ff, RZ, 0xc0, !PT ;  /* 0x00ff00ff100a7812 */ /* 0x000fe200078ec0ff */
[----:B---3--:R-:W-:Y:S01]  /*2760*/  HMMA.16816.F32 R156, R136, R148, RZ ;  /* 0x00000094889c723c */ /* 0x008fe200000018ff */
[----:B------:R-:W-:Y:S01]  /*2770*/  LDSM.16.MT88.4 R16, [R100+0xb800] ;  /* 0x00b800006410783b */ /* 0x000fe20000004200 */
[----:B--2---:R-:W-:Y:S01]  /*2780*/  LOP3.LUT R0, R240, UR21, R141, 0x96, !PT ;  /* 0x00000015f0007c12 */ /* 0x004fe2000f8e968d */
[----:B------:R-:W-:Y:S01]  /*2790*/  FADD.FTZ R196, R196, R193 ;  /* 0x000000c1c4c47221 */ /* 0x000fe20000010000 */
[----:B------:R-:W-:-:S02]  /*27a0*/  LOP3.LUT R140, R140, UR18, R103, 0x96, !PT ;  /* 0x000000128c8c7c12 */ /* 0x000fc4000f8e9667 */
[----:B------:R-:W-:Y:S01]  /*27b0*/  PRMT R38, R21, 0x5410, R38 ;  /* 0x0000541015267816 */ /* 0x000fe20000000026 */
[----:B------:R-:W-:Y:S01]  /*27c0*/  IMAD.WIDE.U32 R230, R0, -0x326172a9, RZ ;  /* 0xcd9e8d5700e67825 */ /* 0x000fe200078e00ff */
[----:B------:R-:W-:Y:S01]  /*27d0*/  F2FP.F16.F32.PACK_AB R9, R237, R188 ;  /* 0x000000bced09723e */ /* 0x000fe200000000ff */
[----:B------:R-:W-:Y:S01]  /*27e0*/  LDSM.16.MT88.4 R20, [R212+0xb800] ;  /* 0x00b80000d414783b */ /* 0x000fe20000004200 */
[----:B------:R-:W-:Y:S01]  /*27f0*/  HSET2.LE.AND R39, R10, R225, PT ;  /* 0x000000e10a277233 */ /* 0x000fe20003803000 */
[----:B------:R-:W-:Y:S01]  /*2800*/  IMAD.WIDE.U32 R140, R140, -0x326172a9, RZ ;  /* 0xcd9e8d578c8c7825 */ /* 0x000fe200078e00ff */
[----:B------:R-:W-:Y:S01]  /*2810*/  LOP3.LUT R0, R242, UR19, R231, 0x96, !PT ;  /* 0x00000013f2007c12 */ /* 0x000fe2000f8e96e7 */
[----:B-----5:R-:W-:Y:S01]  /*2820*/  HMMA.16816.F32 R72, R136, R80, RZ ;  /* 0x000000508848723c */ /* 0x020fe200000018ff */
[----:B-1----:R-:W-:Y:S01]  /*2830*/  FMNMX.FTZ R168, R168, R85, !PT ;  /* 0x00000055a8a87209 */ /* 0x002fe20007810000 */
[----:B------:R-:W-:Y:S01]  /*2840*/  FADD.FTZ R191, R191, R196 ;  /* 0x000000c4bfbf7221 */ /* 0x000fe20000010000 */
[----:B----4-:R-:W-:Y:S01]  /*2850*/  FMNMX.FTZ R167, R167, R86, !PT ;  /* 0x00000056a7a77209 */ /* 0x010fe20007810000 */
[----:B------:R-:W-:Y:S01]  /*2860*/  IMAD.WIDE.U32 R86, R0, -0x2daee0ad, RZ ;  /* 0xd2511f5300567825 */ /* 0x000fe200078e00ff */
[----:B------:R-:W-:-:S03]  /*2870*/  LOP3.LUT R230, R230, UR17, R141, 0x96, !PT ;  /* 0x00000011e6e67c12 */ /* 0x000fc6000f8e968d */
[C---:B------:R-:W-:Y:S01]  /*2880*/  FMUL.FTZ R207, R168.reuse, UR8 ;  /* 0x00000008a8cf7c20 */ /* 0x040fe20008410000 */
[--C-:B------:R-:W-:Y:S01]  /*2890*/  HSET2.LE.AND R38, R38, R225.reuse, PT ;  /* 0x000000e126267233 */ /* 0x100fe20003803000 */
[----:B------:R-:W1:Y:S01]  /*28a0*/  SHFL.BFLY PT, R100, R167, 0x1, 0x1f ;  /* 0x0c201f00a7647f89 */ /* 0x000e6200000e0000 */
[----:B------:R-:W-:Y:S01]  /*28b0*/  FSETP.NEU.FTZ.AND P0, PT, R168, -INF , PT ;  /* 0xff800000a800780b */ /* 0x000fe20003f1d000 */
[----:B------:R-:W-:Y:S01]  /*28c0*/  IMAD.WIDE.U32 R230, R230, -0x2daee0ad, RZ ;  /* 0xd2511f53e6e67825 */ /* 0x000fe200078e00ff */
[----:B------:R-:W-:Y:S01]  /*28d0*/  F2FP.F16.F32.PACK_AB R10, R235, R194 ;  /* 0x000000c2eb0a723e */ /* 0x000fe200000000ff */
[C---:B------:R-:W-:Y:S01]  /*28e0*/  HMMA.16816.F32 R88, R136.reuse, R96, RZ ;  /* 0x000000608858723c */ /* 0x040fe200000018ff */
[----:B------:R-:W-:Y:S01]  /*28f0*/  LOP3.LUT R38, R9, R38, RZ, 0xc0, !PT ;  /* 0x0000002609267212 */ /* 0x000fe200078ec0ff */
[----:B------:R-:W-:Y:S01]  /*2900*/  FADD.FTZ R194, R194, R191 ;  /* 0x000000bfc2c27221 */ /* 0x000fe20000010000 */
[----:B------:R-:W-:Y:S02]  /*2910*/  LOP3.LUT R0, R86, UR13, R231, 0x96, !PT ;  /* 0x0000000d56007c12 */ /* 0x000fe4000f8e96e7 */
[----:B------:R-:W-:Y:S01]  /*2920*/  HSET2.LE.AND R36, R36, R225, PT ;  /* 0x000000e124247233 */ /* 0x000fe20003803000 */
[----:B------:R-:W-:Y:S01]  /*2930*/  FADD.FTZ R235, R235, R194 ;  /* 0x000000c2ebeb7221 */ /* 0x000fe20000010000 */
[----:B------:R-:W-:Y:S01]  /*2940*/  F2FP.F16.F32.PACK_AB R9, R200, R169 ;  /* 0x000000a9c809723e */ /* 0x000fe200000000ff */
[----:B------:R-:W-:Y:S01]  /*2950*/  IMAD.WIDE.U32 R116, R0, -0x326172a9, RZ ;  /* 0xcd9e8d5700747825 */ /* 0x000fe200078e00ff */
[----:B------:R-:W-:Y:S01]  /*2960*/  FSEL R207, R207, RZ, P0 ;  /* 0x000000ffcfcf7208 */ /* 0x000fe20000000000 */
[----:B------:R-:W-:Y:S01]  /*2970*/  HMMA.16816.F32 R120, R136, R144, RZ ;  /* 0x000000908878723c */ /* 0x000fe200000018ff */
[----:B------:R-:W-:Y:S01]  /*2980*/  LOP3.LUT R142, R102, UR16, R87, 0x96, !PT ;  /* 0x00000010668e7c12 */ /* 0x000fe2000f8e9657 */
[----:B------:R-:W-:Y:S01]  /*2990*/  IMAD.MOV.U32 R102, RZ, RZ, R116 ;  /* 0x000000ffff667224 */ /* 0x000fe200078e0074 */
[----:B------:R-:W-:Y:S01]  /*29a0*/  LOP3.LUT R39, R10, R39, RZ, 0xc0, !PT ;  /* 0x000000270a277212 */ /* 0x000fe200078ec0ff */
[--C-:B------:R-:W-:Y:S01]  /*29b0*/  FFMA.FTZ R199, R52, UR8, -R207.reuse ;  /* 0x0000000834c77c23 */ /* 0x100fe200080108cf */
[----:B------:R-:W-:Y:S01]  /*29c0*/  LOP3.LUT R36, R9, R36, RZ, 0xc0, !PT ;  /* 0x0000002409247212 */ /* 0x000fe200078ec0ff */
[----:B------:R-:W-:Y:S01]  /*29d0*/  FFMA.FTZ R197, R68, UR8, -R207 ;  /* 0x0000000844c57c23 */ /* 0x000fe200080108cf */
[----:B------:R-:W2:Y:S01]  /*29e0*/  LDSM.16.MT88.4 R8, [R171+0x1800] ;  /* 0x00180000ab08783b */ /* 0x000ea20000004200 */
[----:B------:R-:W-:Y:S01]  /*29f0*/  PRMT R0, R116, 0x7772, RZ ;  /* 0x0000777274007816 */ /* 0x000fe200000000ff */
[----:B------:R-:W-:Y:S01]  /*2a00*/  IMAD.WIDE.U32 R142, R142, -0x326172a9, RZ ;  /* 0xcd9e8d578e8e7825 */ /* 0x000fe200078e00ff */
[----:B-1----:R-:W-:-:S03]  /*2a10*/  FMNMX.FTZ R167, R167, R100, !PT ;  /* 0x00000064a7a77209 */ /* 0x002fc60007810000 */
[--C-:B------:R-:W-:Y:S01]  /*2a20*/  FFMA.FTZ R68, R53, UR8, -R207.reuse ;  /* 0x0000000835447c23 */ /* 0x100fe200080108cf */
[----:B------:R-:W-:Y:S01]  /*2a30*/  PRMT R85, R116, 0x7773, RZ ;  /* 0x0000777374557816 */ /* 0x000fe200000000ff */
[----:B------:R-:W-:Y:S01]  /*2a40*/  FFMA.FTZ R204, R69, UR8, -R207 ;  /* 0x0000000845cc7c23 */ /* 0x000fe200080108cf */
[C---:B------:R-:W-:Y:S01]  /*2a50*/  FSETP.NEU.FTZ.AND P0, PT, R167.reuse, -INF , PT ;  /* 0xff800000a700780b */ /* 0x040fe20003f1d000 */
[----:B------:R-:W-:Y:S01]  /*2a60*/  FMUL.FTZ R229, R167, UR8 ;  /* 0x00000008a7e57c20 */ /* 0x000fe20008410000 */
[----:B------:R-:W-:Y:S01]  /*2a70*/  PRMT R85, R0, 0x5410, R85 ;  /* 0x0000541000557816 */ /* 0x000fe20000000055 */
[----:B------:R-:W-:Y:S01]  /*2a80*/  MUFU.EX2 R199, R199 ;  /* 0x000000c700c77308 */ /* 0x000fe20000000800 */
[----:B------:R-:W-:Y:S01]  /*2a90*/  LOP3.LUT R84, R142, UR12, R117, 0x96, !PT ;  /* 0x0000000c8e547c12 */ /* 0x000fe2000f8e9675 */
[C---:B------:R-:W-:Y:S01]  /*2aa0*/  HMMA.16816.F32 R128, R136.reuse, R180, RZ ;  /* 0x000000b48880723c */ /* 0x040fe200000018ff */
[----:B------:R-:W-:Y:S01]  /*2ab0*/  FSEL R229, R229, RZ, P0 ;  /* 0x000000ffe5e57208 */ /* 0x000fe20000000000 */
[----:B------:R1:W3:Y:S01]  /*2ac0*/  MUFU.EX2 R0, R68 ;  /* 0x0000004400007308 */ /* 0x0002e20000000800 */
[----:B------:R-:W-:Y:S01]  /*2ad0*/  PRMT R86, R116, 0x7771, RZ ;  /* 0x0000777174567816 */ /* 0x000fe200000000ff */
[----:B------:R-:W-:Y:S01]  /*2ae0*/  FFMA.FTZ R239, R5, UR8, -R207 ;  /* 0x0000000805ef7c23 */ /* 0x000fe200080108cf */
[----:B------:R-:W-:Y:S01]  /*2af0*/  LOP3.LUT R87, R102, 0xff, RZ, 0xc0, !PT ;  /* 0x000000ff66577812 */ /* 0x000fe200078ec0ff */
[--C-:B------:R-:W-:Y:S01]  /*2b00*/  FFMA.FTZ R201, R70, UR8, -R229.reuse ;  /* 0x0000000846c97c23 */ /* 0x100fe200080108e5 */
[--C-:B------:R-:W-:Y:S01]  /*2b10*/  FFMA.FTZ R228, R71, UR8, -R229.reuse ;  /* 0x0000000847e47c23 */ /* 0x100fe200080108e5 */
[--C-:B------:R-:W-:Y:S01]  /*2b20*/  FFMA.FTZ R206, R54, UR8, -R229.reuse ;  /* 0x0000000836ce7c23 */ /* 0x100fe200080108e5 */
[----:B------:R-:W-:Y:S01]  /*2b30*/  FFMA.FTZ R205, R55, UR8, -R229 ;  /* 0x0000000837cd7c23 */ /* 0x000fe200080108e5 */
[----:B------:R-:W-:Y:S01]  /*2b40*/  MUFU.EX2 R197, R197 ;  /* 0x000000c500c57308 */ /* 0x000fe20000000800 */
[C---:B------:R-:W-:Y:S01]  /*2b50*/  LOP3.LUT R54, R84.reuse, 0xffff, RZ, 0xc0, !PT ;  /* 0x0000ffff54367812 */ /* 0x040fe200078ec0ff */
[C---:B------:R-:W-:Y:S01]  /*2b60*/  HMMA.16816.F32 R152, R136.reuse, R150, RZ ;  /* 0x000000968898723c */ /* 0x040fe200000018ff */
[C---:B------:R-:W-:Y:S01]  /*2b70*/  PRMT R55, R84.reuse, 0x7632, R55 ;  /* 0x0000763254377816 */ /* 0x040fe20000000037 */
[----:B------:R-:W-:Y:S01]  /*2b80*/  MUFU.EX2 R204, R204 ;  /* 0x000000cc00cc7308 */ /* 0x000fe20000000800 */
[----:B------:R-:W-:Y:S01]  /*2b90*/  PRMT R52, R87, 0x5410, R86 ;  /* 0x0000541057347816 */ /* 0x000fe20000000056 */
[----:B------:R-:W-:Y:S01]  /*2ba0*/  FFMA.FTZ R5, R179, UR8, -R229 ;  /* 0x00000008b3057c23 */ /* 0x000fe200080108e5 */
[----:B------:R-:W-:Y:S01]  /*2bb0*/  LOP3.LUT R53, R84, 0xff, RZ, 0xc0, !PT ;  /* 0x000000ff54357812 */ /* 0x000fe200078ec0ff */
[----:B------:R-:W-:Y:S01]  /*2bc0*/  MUFU.EX2 R201, R201 ;  /* 0x000000c900c97308 */ /* 0x000fe20000000800 */
[----:B------:R-:W-:Y:S01]  /*2bd0*/  SHF.R.U32.HI R84, RZ, 0x18, R84 ;  /* 0x00000018ff547819 */ /* 0x000fe20000011654 */
[C---:B------:R-:W-:Y:S01]  /*2be0*/  HMMA.16816.F32 R44, R136.reuse, R50, RZ ;  /* 0x00000032882c723c */ /* 0x040fe200000018ff */
[----:B------:R-:W-:Y:S01]  /*2bf0*/  SHF.R.U32.HI R54, RZ, 0x8, R54 ;  /* 0x00000008ff367819 */ /* 0x000fe20000011636 */
[----:B------:R-:W-:Y:S01]  /*2c00*/  MUFU.EX2 R206, R206 ;  /* 0x000000ce00ce7308 */ /* 0x000fe20000000800 */
[----:B------:R-:W-:Y:S01]  /*2c10*/  LOP3.LUT R55, R55, 0xff, RZ, 0xc0, !PT ;  /* 0x000000ff37377812 */ /* 0x000fe200078ec0ff */
[----:B------:R-:W-:Y:S01]  /*2c20*/  FFMA.FTZ R4, R4, UR8, -R207 ;  /* 0x0000000804047c23 */ /* 0x000fe200080108cf */
[----:B-1----:R-:W-:Y:S01]  /*2c30*/  LOP3.LUT R68, R85, 0xff00ff, RZ, 0xc0, !PT ;  /* 0x00ff00ff55447812 */ /* 0x002fe200078ec0ff */
[----:B------:R-:W1:Y:S01]  /*2c40*/  MUFU.EX2 R205, R205 ;  /* 0x000000cd00cd7308 */ /* 0x000e620000000800 */
[--C-:B------:R-:W-:Y:S01]  /*2c50*/  HSET2.LE.AND R52, R52, R225.reuse, PT ;  /* 0x000000e134347233 */ /* 0x100fe20003803000 */
[C---:B------:R-:W-:Y:S01]  /*2c60*/  HMMA.16816.F32 R60, R136.reuse, R66, RZ ;  /* 0x00000042883c723c */ /* 0x040fe200000018ff */
[----:B------:R-:W-:Y:S01]  /*2c70*/  PRMT R54, R53, 0x5410, R54 ;  /* 0x0000541035367816 */ /* 0x000fe20000000036 */
[----:B------:R-:W4:Y:S01]  /*2c80*/  MUFU.EX2 R228, R228 ;  /* 0x000000e400e47308 */ /* 0x000f220000000800 */
[----:B------:R-:W-:Y:S01]  /*2c90*/  PRMT R84, R55, 0x5410, R84 ;  /* 0x0000541037547816 */ /* 0x000fe20000000054 */
[----:B------:R-:W-:Y:S01]  /*2ca0*/  FFMA.FTZ R236, R7, UR8, -R229 ;  /* 0x0000000807ec7c23 */ /* 0x000fe200080108e5 */
[----:B---3--:R-:W-:Y:S01]  /*2cb0*/  F2FP.F16.F32.PACK_AB R69, R0, R199 ;  /* 0x000000c70045723e */ /* 0x008fe200000000ff */
[----:B------:R-:W-:Y:S01]  /*2cc0*/  MUFU.EX2 R239, R239 ;  /* 0x000000ef00ef7308 */ /* 0x000fe20000000800 */
[--C-:B------:R-:W-:Y:S01]  /*2cd0*/  HSET2.LE.AND R68, R68, R225.reuse, PT ;  /* 0x000000e144447233 */ /* 0x100fe20003803000 */
[----:B------:R-:W-:Y:S01]  /*2ce0*/  HMMA.16816.F32 R76, R136, R82, RZ ;  /* 0x00000052884c723c */ /* 0x000fe200000018ff */
[----:B------:R-:W-:Y:S01]  /*2cf0*/  LOP3.LUT R134, R69, R52, RZ, 0xc0, !PT ;  /* 0x0000003445867212 */ /* 0x000fe200078ec0ff */
[----:B------:R-:W-:Y:S01]  /*2d00*/  MUFU.EX2 R236, R236 ;  /* 0x000000ec00ec7308 */ /* 0x000fe20000000800 */
[--C-:B------:R-:W-:Y:S01]  /*2d10*/  HSET2.LE.AND R54, R54, R225.reuse, PT ;  /* 0x000000e136367233 */ /* 0x100fe20003803000 */
[----:B------:R-:W-:Y:S01]  /*2d20*/  FADD.FTZ R169, R169, R190 ;  /* 0x000000bea9a97221 */ /* 0x000fe20000010000 */
[----:B------:R-:W-:-:S02]  /*2d30*/  HSET2.LE.AND R133, R84, R225, PT ;  /* 0x000000e154857233 */ /* 0x000fc40003803000 */
[----:B-1----:R-:W-:Y:S01]  /*2d40*/  F2FP.F16.F32.PACK_AB R135, R205, R206 ;  /* 0x000000cecd87723e */ /* 0x002fe200000000ff */
[C---:B------:R-:W-:Y:S01]  /*2d50*/  HMMA.16816.F32 R92, R136.reuse, R98, RZ ;  /* 0x00000062885c723c */ /* 0x040fe200000018ff */
[----:B------:R-:W-:Y:S01]  /*2d60*/  F2FP.F16.F32.PACK_AB R53, R204, R197 ;  /* 0x000000c5cc35723e */ /* 0x000fe200000000ff */
[----:B------:R-:W-:Y:S01]  /*2d70*/  FADD.FTZ R204, R197, R204 ;  /* 0x000000ccc5cc7221 */ /* 0x000fe20000010000 */
[----:B----4-:R-:W-:Y:S01]  /*2d80*/  F2FP.F16.F32.PACK_AB R52, R228, R201 ;  /* 0x000000c9e434723e */ /* 0x010fe200000000ff */
[----:B------:R-:W-:Y:S01]  /*2d90*/  FADD.FTZ R201, R201, R228 ;  /* 0x000000e4c9c97221 */ /* 0x000fe20000010000 */
[----:B------:R-:W-:Y:S01]  /*2da0*/  LOP3.LUT R135, R135, R68, RZ, 0xc0, !PT ;  /* 0x0000004487877212 */ /* 0x000fe200078ec0ff */
[----:B------:R-:W-:Y:S01]  /*2db0*/  FADD.FTZ R199, R199, R204 ;  /* 0x000000ccc7c77221 */ /* 0x000fe20000010000 */
[----:B------:R-:W-:Y:S01]  /*2dc0*/  LOP3.LUT R132, R53, R54, RZ, 0xc0, !PT ;  /* 0x0000003635847212 */ /* 0x000fe200078ec0ff */
[----:B------:R-:W-:Y:S01]  /*2dd0*/  HMMA.16816.F32 R108, R136, R114, RZ ;  /* 0x00000072886c723c */ /* 0x000fe200000018ff */
[----:B------:R-:W-:Y:S01]  /*2de0*/  LOP3.LUT R133, R52, R133, RZ, 0xc0, !PT ;  /* 0x0000008534857212 */ /* 0x000fe200078ec0ff */
[----:B------:R-:W-:Y:S01]  /*2df0*/  FADD.FTZ R206, R206, R201 ;  /* 0x000000c9cece7221 */ /* 0x000fe20000010000 */
[----:B------:R-:W-:Y:S01]  /*2e00*/  LOP3.LUT R231, R140, UR15, R143, 0x96, !PT ;  /* 0x0000000f8ce77c12 */ /* 0x000fe2000f8e968f */
[----:B------:R-:W-:Y:S01]  /*2e10*/  FADD.FTZ R0, R0, R199 ;  /* 0x000000c700007221 */ /* 0x000fe20000010000 */
[----:B------:R-:W-:Y:S01]  /*2e20*/  FADD.FTZ R169, R200, R169 ;  /* 0x000000a9c8a97221 */ /* 0x000fe20000010000 */
[----:B------:R-:W-:-:S02]  /*2e30*/  FADD.FTZ R206, R205, R206 ;  /* 0x000000cecdce7221 */ /* 0x000fc40000010000 */
[----:B------:R-:W-:Y:S01]  /*2e40*/  HMMA.16816.F32 R124, R136, R146, RZ ;  /* 0x00000092887c723c */ /* 0x000fe200000018ff */
[----:B------:R-:W-:-:S04]  /*2e50*/  FADD.FTZ R188, R188, R169 ;  /* 0x000000a9bcbc7221 */ /* 0x000fc80000010000 */
[----:B------:R-:W-:-:S03]  /*2e60*/  FADD.FTZ R237, R237, R188 ;  /* 0x000000bceded7221 */ /* 0x000fc60000010000 */
[----:B------:R-:W-:Y:S08]  /*2e70*/  HMMA.16816.F32 R136, R136, R182, RZ ;  /* 0x000000b68888723c */ /* 0x000ff000000018ff */
[----:B------:R-:W-:Y:S01]  /*2e80*/  HMMA.16816.F32 R140, R132, R180, RZ ;  /* 0x000000b4848c723c */ /* 0x000fe200000018ff */
[----:B------:R-:W-:-:S04]  /*2e90*/  IMAD.WIDE.U32 R180, R231, -0x2daee0ad, RZ ;  /* 0xd2511f53e7b47825 */ /* 0x000fc800078e00ff */
[--C-:B------:R-:W-:Y:S01]  /*2ea0*/  FFMA.FTZ R231, R176, UR8, -R207.reuse ;  /* 0x00000008b0e77c23 */ /* 0x100fe200080108cf */
[----:B------:R-:W-:Y:S01]  /*2eb0*/  FFMA.FTZ R176, R177, UR8, -R207 ;  /* 0x00000008b1b07c23 */ /* 0x000fe200080108cf */
[----:B------:R-:W-:Y:S01]  /*2ec0*/  IMAD.MOV.U32 R232, RZ, RZ, R180 ;  /* 0x000000ffffe87224 */ /* 0x000fe200078e00b4 */
[----:B------:R-:W-:Y:S01]  /*2ed0*/  LOP3.LUT R230, R230, UR11, R181, 0x96, !PT ;  /* 0x0000000be6e67c12 */ /* 0x000fe2000f8e96b5 */
[----:B------:R-:W-:Y:S01]  /*2ee0*/  MUFU.EX2 R177, R231 ;  /* 0x000000e700b17308 */ /* 0x000fe20000000800 */
[----:B------:R-:W-:Y:S02]  /*2ef0*/  HMMA.16816.F32 R156, R36, R172, R156 ;  /* 0x000000ac249c723c */ /* 0x000fe4000000189c */
[----:B------:R-:W-:Y:S01]  /*2f00*/  LOP3.LUT R179, R230, 0xffff, RZ, 0xc0, !PT ;  /* 0x0000ffffe6b37812 */ /* 0x000fe200078ec0ff */
[----:B------:R-:W-:Y:S01]  /*2f10*/  MUFU.EX2 R176, R176 ;  /* 0x000000b000b07308 */ /* 0x000fe20000000800 */
[----:B------:R-:W-:Y:S02]  /*2f20*/  LOP3.LUT R181, R232, 0xff, RZ, 0xc0, !PT ;  /* 0x000000ffe8b57812 */ /* 0x000fe400078ec0ff */
[----:B------:R-:W-:-:S02]  /*2f30*/  LOP3.LUT R7, R230, 0xff, RZ, 0xc0, !PT ;  /* 0x000000ffe6077812 */ /* 0x000fc400078ec0ff */
        /* <DEDUP_REMOVED lines=30> */
[----:B------:R-:W-:-:S02]  /*3120*/  PRMT R182, R180, 0x7771, RZ ;  /* 0x00007771b4b67816 */ /* 0x000fc400000000ff */
[C---:B------:R-:W-:Y:S02]  /*3130*/  PRMT R183, R180.reuse, 0x7773, RZ ;  /* 0x00007773b4b77816 */ /* 0x040fe400000000ff */
[----:B------:R-:W-:Y:S02]  /*3140*/  PRMT R180, R180, 0x7772, RZ ;  /* 0x00007772b4b47816 */ /* 0x000fe400000000ff */
[----:B------:R-:W-:Y:S01]  /*3150*/  PRMT R182, R181, 0x5410, R182 ;  /* 0x00005410b5b67816 */ /* 0x000fe200000000b6 */
[----:B------:R-:W-:Y:S01]  /*3160*/  FFMA.FTZ R181, R178, UR8, -R229 ;  /* 0x00000008b2b57c23 */ /* 0x000fe200080108e5 */
[----:B------:R-:W-:Y:S01]  /*3170*/  PRMT R180, R180, 0x5410, R183 ;  /* 0x00005410b4b47816 */ /* 0x000fe200000000b7 */
[----:B------:R-:W-:Y:S01]  /*3180*/  FFMA.FTZ R183, R6, UR8, -R229 ;  /* 0x0000000806b77c23 */ /* 0x000fe200080108e5 */
[----:B------:R-:W-:Y:S01]  /*3190*/  SHF.R.U32.HI R6, RZ, 0x8, R179 ;  /* 0x00000008ff067819 */ /* 0x000fe200000116b3 */
[----:B------:R1:W2:Y:S01]  /*31a0*/  MUFU.EX2 R178, R4 ;  /* 0x0000000400b27308 */ /* 0x0002a20000000800 */
[----:B------:R-:W-:-:S03]  /*31b0*/  HSET2.LE.AND R182, R182, R225, PT ;  /* 0x000000e1b6b67233 */ /* 0x000fc60003803000 */
[----:B------:R2:W3:Y:S04]  /*31c0*/  MUFU.EX2 R179, R183 ;  /* 0x000000b700b37308 */ /* 0x0004e80000000800 */
[----:B------:R-:W-:Y:S01]  /*31d0*/  MUFU.EX2 R181, R181 ;  /* 0x000000b500b57308 */ /* 0x000fe20000000800 */
[--C-:B-1----:R-:W-:Y:S02]  /*31e0*/  PRMT R4, R7, 0x5410, R6.reuse ;  /* 0x0000541007047816 */ /* 0x102fe40000000006 */
[----:B------:R-:W-:Y:S02]  /*31f0*/  PRMT R6, R230, 0x7632, R6 ;  /* 0x00007632e6067816 */ /* 0x000fe40000000006 */
[----:B------:R-:W-:Y:S02]  /*3200*/  SHF.R.U32.HI R230, RZ, 0x18, R230 ;  /* 0x00000018ffe67819 */ /* 0x000fe400000116e6 */
[----:B------:R-:W-:-:S02]  /*3210*/  LOP3.LUT R7, R6, 0xff, RZ, 0xc0, !PT ;  /* 0x000000ff06077812 */ /* 0x000fc400078ec0ff */
[----:B------:R-:W-:Y:S02]  /*3220*/  LOP3.LUT R6, R180, 0xff00ff, RZ, 0xc0, !PT ;  /* 0x00ff00ffb4067812 */ /* 0x000fe400078ec0ff */
[----:B------:R-:W1:Y:S01]  /*3230*/  MUFU.EX2 R180, R5 ;  /* 0x0000000500b47308 */ /* 0x000e620000000800 */
[----:B------:R-:W-:Y:S02]  /*3240*/  PRMT R230, R7, 0x5410, R230 ;  /* 0x0000541007e67816 */ /* 0x000fe400000000e6 */
[----:B--2---:R-:W-:Y:S02]  /*3250*/  F2FP.F16.F32.PACK_AB R183, R239, R178 ;  /* 0x000000b2efb7723e */ /* 0x004fe400000000ff */
[--C-:B------:R-:W-:Y:S02]  /*3260*/  HSET2.LE.AND R7, R6, R225.reuse, PT ;  /* 0x000000e106077233 */ /* 0x100fe40003803000 */
[----:B------:R-:W-:Y:S02]  /*3270*/  LOP3.LUT R6, R183, R182, RZ, 0xc0, !PT ;  /* 0x000000b6b7067212 */ /* 0x000fe400078ec0ff */
[----:B------:R-:W-:-:S02]  /*3280*/  HSET2.LE.AND R4, R4, R225, PT ;  /* 0x000000e104047233 */ /* 0x000fc40003803000 */
[----:B------:R-:W-:Y:S02]  /*3290*/  HSET2.LE.AND R230, R230, R225, PT ;  /* 0x000000e1e6e67233 */ /* 0x000fe40003803000 */
[----:B---3--:R-:W-:Y:S02]  /*32a0*/  F2FP.F16.F32.PACK_AB R232, R236, R179 ;  /* 0x000000b3ece8723e */ /* 0x008fe400000000ff */
[----:B------:R-:W-:Y:S01]  /*32b0*/  F2FP.F16.F32.PACK_AB R183, R176, R177 ;  /* 0x000000b1b0b7723e */ /* 0x000fe200000000ff */
[----:B------:R-:W-:Y:S01]  /*32c0*/  FADD.FTZ R177, R177, R0 ;  /* 0x00000000b1b17221 */ /* 0x000fe20000010000 */
[----:B-1----:R-:W-:Y:S01]  /*32d0*/  F2FP.F16.F32.PACK_AB R5, R180, R181 ;  /* 0x000000b5b405723e */ /* 0x002fe200000000ff */
[----:B------:R-:W-:Y:S01]  /*32e0*/  FADD.FTZ R181, R181, R206 ;  /* 0x000000ceb5b57221 */ /* 0x000fe20000010000 */
[----:B------:R-:W-:Y:S01]  /*32f0*/  LOP3.LUT R7, R232, R7, RZ, 0xc0, !PT ;  /* 0x00000007e8077212 */ /* 0x000fe200078ec0ff */
[----:B------:R-:W-:Y:S01]  /*3300*/  FADD.FTZ R177, R176, R177 ;  /* 0x000000b1b0b17221 */ /* 0x000fe20000010000 */
[----:B------:R-:W-:Y:S01]  /*3310*/  LOP3.LUT R4, R183, R4, RZ, 0xc0, !PT ;  /* 0x00000004b7047212 */ /* 0x000fe200078ec0ff */
[----:B------:R-:W-:Y:S01]  /*3320*/  FADD.FTZ R180, R180, R181 ;  /* 0x000000b5b4b47221 */ /* 0x000fe20000010000 */
[----:B------:R-:W-:Y:S01]  /*3330*/  LOP3.LUT R5, R5, R230, RZ, 0xc0, !PT ;  /* 0x000000e605057212 */ /* 0x000fe200078ec0ff */
[----:B------:R-:W-:-:S02]  /*3340*/  FADD.FTZ R178, R178, R177 ;  /* 0x000000b1b2b27221 */ /* 0x000fc40000010000 */
[----:B------:R-:W-:Y:S02]  /*3350*/  FADD.FTZ R179, R179, R180 ;  /* 0x000000b4b3b37221 */ /* 0x000fe40000010000 */
[----:B------:R-:W-:Y:S02]  /*3360*/  FADD.FTZ R239, R239, R178 ;  /* 0x000000b2efef7221 */ /* 0x000fe40000010000 */
        /* <DEDUP_REMOVED lines=18> */
[----:B------:R-:W-:-:S15]  /*3490*/  BRA.U !UP1, `(.L_x_1810) ;  /* 0x0000002d09247547 */ /* 0x000fde000b800000 */
[----:B------:R-:W1:Y:S01]  /*34a0*/  S2UR UR10, SR_CgaCtaId ;  /* 0x00000000000a79c3 */ /* 0x000e620000008800 */
[----:B------:R-:W2:Y:S01]  /*34b0*/  S2R R238, SR_TID.X ;  /* 0x0000000000ee7919 */ /* 0x000ea20000002100 */
[----:B------:R-:W3:Y:S01]  /*34c0*/  LDCU.64 UR8, c[0x0][0x3c0] ;  /* 0x00007800ff0877ac */ /* 0x000ee20008000a00 */
[----:B------:R-:W-:Y:S01]  /*34d0*/  LOP3.LUT R234, R187, UR27, RZ, 0x3c, !PT ;  /* 0x0000001bbbea7c12 */ /* 0x000fe2000f8e3cff */
[----:B------:R-:W-:Y:S01]  /*34e0*/  IMAD.MOV.U32 R0, RZ, RZ, R165 ;  /* 0x000000ffff007224 */ /* 0x000fe200078e00a5 */
[----:B------:R-:W-:Y:S01]  /*34f0*/  LOP3.LUT R233, R202, UR28, RZ, 0x3c, !PT ;  /* 0x0000001ccae97c12 */ /* 0x000fe2000f8e3cff */
[----:B------:R-:W-:Y:S01]  /*3500*/  ULEA.HI.SX32 UR27, UR7, 0xfffffffe, 0x1b ;  /* 0xfffffffe071b7891 */ /* 0x000fe2000f8fdaff */
[----:B------:R-:W-:Y:S01]  /*3510*/  LOP3.LUT R231, R184, UR28, RZ, 0x3c, !PT ;  /* 0x0000001cb8e77c12 */ /* 0x000fe2000f8e3cff */
[----:B------:R-:W-:Y:S01]  /*3520*/  IMAD.MOV.U32 R169, RZ, RZ, R166 ;  /* 0x000000ffffa97224 */ /* 0x000fe200078e00a6 */
[----:B------:R-:W-:Y:S01]  /*3530*/  UMOV UR7, 0x400 ;  /* 0x0000040000077882 */ /* 0x000fe20000000000 */
[----:B------:R-:W-:Y:S01]  /*3540*/  IMAD.MOV.U32 R2, RZ, RZ, R167 ;  /* 0x000000ffff027224 */ /* 0x000fe200078e00a7 */
[----:B------:R-:W-:Y:S01]  /*3550*/  LOP3.LUT R232, R243, UR22, RZ, 0x3c, !PT ;  /* 0x00000016f3e87c12 */ /* 0x000fe2000f8e3cff */
[----:B------:R-:W-:Y:S01]  /*3560*/  IMAD.MOV.U32 R3, RZ, RZ, R168 ;  /* 0x000000ffff037224 */ /* 0x000fe200078e00a8 */
[----:B------:R-:W-:Y:S01]  /*3570*/  LOP3.LUT R230, R223, UR22, RZ, 0x3c, !PT ;  /* 0x00000016dfe67c12 */ /* 0x000fe2000f8e3cff */
[----:B------:R-:W-:Y:S01]  /*3580*/  VIADD R228, R212, 0xa040 ;  /* 0x0000a040d4e47836 */ /* 0x000fe20000000000 */
[----:B------:R-:W4:Y:S01]  /*3590*/  LDCU UR4, c[0x0][0x45c] ;  /* 0x00008b80ff0477ac */ /* 0x000f220008000800 */
[----:B---3--:R-:W-:-:S02]  /*35a0*/  USHF.L.U64.HI UR26, UR8, 0x4, UR9 ;  /* 0x00000004081a7899 */ /* 0x008fc40008010209 */
[----:B------:R-:W-:Y:S02]  /*35b0*/  USHF.L.U32 UR29, UR8, 0x4, URZ ;  /* 0x00000004081d7899 */ /* 0x000fe400080006ff */
[----:B-1----:R-:W-:Y:S01]  /*35c0*/  ULEA UR7, UR10, UR7, 0x18 ;  /* 0x000000070a077291 */ /* 0x002fe2000f8ec0ff */
[----:B------:R-:W1:Y:S05]  /*35d0*/  LDCU.64 UR8, c[0x0][0x3c0] ;  /* 0x00007800ff0877ac */ /* 0x000e6a0008000a00 */
[----:B------:R-:W-:Y:S01]  /*35e0*/  LEA R229, R164, UR7, 0x1 ;  /* 0x00000007a4e57c11 */ /* 0x000fe2000f8e08ff */
[----:B------:R-:W-:Y:S06]  /*35f0*/  BRA `(.L_x_1811) ;  /* 0x0000000000647947 */ /* 0x000fec0003800000 */
.L_x_1813:
[----:B------:R-:W-:Y:S04]  /*3600*/  UIADD3 UR7, UPT, UPT, UR27, -0x1, URZ ;  /* 0xffffffff1b077890 */ /* 0x000fe8000fffe0ff */
        /* <DEDUP_REMOVED lines=8> */
[-C--:B------:R-:W-:Y:S01]  /*3690*/  LEA R174, P1, R164, R221.reuse, 0x1 ;  /* 0x000000dda4ae7211 */ /* 0x080fe200078208ff */
[----:B------:R-:W-:Y:S01]  /*36a0*/  IMAD.U32 R164, RZ, RZ, UR10 ;  /* 0x0000000affa47e24 */ /* 0x000fe2000f8e00ff */
[----:B------:R-:W-:Y:S02]  /*36b0*/  MOV R167, UR7 ;  /* 0x0000000700a77c02 */ /* 0x000fe40008000f00 */
[----:B------:R-:W-:Y:S02]  /*36c0*/  LEA R176, P0, R172, R221, 0x1 ;  /* 0x000000ddacb07211 */ /* 0x000fe400078008ff */
[-C--:B------:R-:W-:Y:S02]  /*36d0*/  LEA.HI.X R175, R166, R220.reuse, R167, 0x1, P1 ;  /* 0x000000dca6af7211 */ /* 0x080fe400008f0ca7 */
[----:B------:R-:W-:Y:S03]  /*36e0*/  MOV R165, UR22 ;  /* 0x0000001600a57c02 */ /* 0x000fe60008000f00 */
[----:B------:R-:W-:Y:S01]  /*36f0*/  @!PT LDS RZ, [RZ] ;  /* 0x00000000fffff984 */ /* 0x000fe20000000800 */
[----:B------:R-:W-:Y:S01]  /*3700*/  @!PT LDS RZ, [RZ] ;  /* 0x00000000fffff984 */ /* 0x000fe20000000800 */
[----:B------:R-:W-:Y:S01]  /*3710*/  @!PT LDS RZ, [RZ] ;  /* 0x00000000fffff984 */ /* 0x000fe20000000800 */
[----:B------:R1:W-:Y:S01]  /*3720*/  LDGSTS.E.BYPASS.LTC128B.128 [R229+0x8000], desc[UR24][R174.64] ;  /* 0x08000000aee57fae */ /* 0x0003e2000b981a18 */
[----:B------:R-:W-:Y:S03]  /*3730*/  LEA.HI.X R177, R164, R220, R165, 0x1, P0 ;  /* 0x000000dca4b17211 */ /* 0x000fe600000f0ca5 */
[----:B------:R1:W-:Y:S04]  /*3740*/  LDGSTS.E.BYPASS.LTC128B.128 [R229+0x9000], desc[UR24][R174.64+0x80] ;  /* 0x09000080aee57fae */ /* 0x0003e8000b981a18 */
[----:B------:R1:W-:Y:S04]  /*3750*/  LDGSTS.E.BYPASS.LTC128B.128 [R229+0x8800], desc[UR24][R176.64] ;  /* 0x08800000b0e57fae */ /* 0x0003e8000b981a18 */
[----:B------:R1:W-:Y:S04]  /*3760*/  LDGSTS.E.BYPASS.LTC128B.128 [R229+0x9800], desc[UR24][R176.64+0x80] ;  /* 0x09800080b0e57fae */ /* 0x0003e8000b981a18 */
[----:B------:R-:W0:Y:S01]  /*3770*/  LDGDEPBAR ;  /* 0x00000000000079af */ /* 0x000e220000000000 */
[----:B------:R-:W-:Y:S05]  /*3780*/  BRA `(.L_x_1812) ;  /* 0x00000008006c7947 */ /* 0x000fea0003800000 */
.L_x_1811:
[----:B------:R-:W-:Y:S04]  /*3790*/  DEPBAR.LE SB0, 0x0 ;  /* 0x000080000000791a */ /* 0x000fe80000000000 */
[----:B------:R-:W-:Y:S01]  /*37a0*/  BAR.SYNC.DEFER_BLOCKING 0x0 ;  /* 0x0000000000007b1d */ /* 0x000fe20000010000 */
[----:B-1----:R-:W-:Y:S04]  /*37b0*/  UIMAD.WIDE.U32 UR32, UR27, UR8, URZ ;  /* 0x000000081b2072a5 */ /* 0x002fe8000f8e00ff */
        /* <DEDUP_REMOVED lines=9> */
[-C--:B------:R-:W-:Y:S03]  /*3850*/  LEA.HI.X R247, R204, R218.reuse, R207, 0x6, P1 ;  /* 0x000000daccf77211 */ /* 0x080fe600008f34cf */
        /* <DEDUP_REMOVED lines=11> */
[----:B------:R-:W3:Y:S06]  /*3910*/  LDSM.16.M88.4 R172, [R216+UR5+0x8000] ;  /* 0x00800005d8ac783b */ /* 0x000eec0008000200 */
[----:B------:R-:W5:Y:S06]  /*3920*/  LDSM.16.M88.4 R176, [R217+0x2000] ;  /* 0x00200000d9b0783b */ /* 0x000f6c0000000200 */
[----:B------:R-:W2:Y:S01]  /*3930*/  LDSM.16.M88.4 R180, [R216+UR5+0x8800] ;  /* 0x00880005d8b4783b */ /* 0x000ea20008000200 */
[----:B-1----:R-:W-:Y:S05]  /*3940*/  LOP3.LUT R244, R234, UR27, RZ, 0x3c, !PT ;  /* 0x0000001beaf47c12 */ /* 0x002fea000f8e3cff */
[----:B------:R-:W0:Y:S06]  /*3950*/  LDGDEPBAR ;  /* 0x00000000000079af */ /* 0x000e2c0000000000 */
[----:B------:R-:W-:Y:S01]  /*3960*/  LDSM.16.M88.4 R184, [R215] ;  /* 0x00000000d7b8783b */ /* 0x000fe20000000200 */
[----:B------:R-:W-:Y:S05]  /*3970*/  IMAD.WIDE.U32 R244, R244, -0x326172a9, RZ ;  /* 0xcd9e8d57f4f47825 */ /* 0x000fea00078e00ff */
[----:B------:R-:W1:Y:S01]  /*3980*/  LDSM.16.M88.4 R188, [R211+0x8000] ;  /* 0x00800000d3bc783b */ /* 0x000e620000000200 */
[C---:B------:R-:W-:Y:S02]  /*3990*/  LOP3.LUT R170, R245.reuse, R233, RZ, 0x3c, !PT ;  /* 0x000000e9f5aa7212 */ /* 0x040fe400078e3cff */
[----:B------:R-:W-:Y:S02]  /*39a0*/  LOP3.LUT R245, R245, R231, RZ, 0x3c, !PT ;  /* 0x000000e7f5f57212 */ /* 0x000fe400078e3cff */
[----:B------:R-:W-:Y:S01]  /*39b0*/  LOP3.LUT R168, R244, R232, RZ, 0x3c, !PT ;  /* 0x000000e8f4a87212 */ /* 0x000fe200078e3cff */
[----:B------:R-:W4:Y:S01]  /*39c0*/  LDSM.16.M88.4 R192, [R215+0x2000] ;  /* 0x00200000d7c0783b */ /* 0x000f220000000200 */
[----:B------:R-:W-:Y:S01]  /*39d0*/  IMAD.WIDE.U32 R248, R170, -0x2daee0ad, RZ ;  /* 0xd2511f53aaf87825 */ /* 0x000fe200078e00ff */
[----:B------:R-:W-:Y:S03]  /*39e0*/  LOP3.LUT R250, R244, R230, RZ, 0x3c, !PT ;  /* 0x000000e6f4fa7212 */ /* 0x000fe600078e3cff */
[----:B------:R-:W-:Y:S01]  /*39f0*/  IMAD.WIDE.U32 R246, R245, -0x2daee0ad, RZ ;  /* 0xd2511f53f5f67825 */ /* 0x000fe200078e00ff */
[-C--:B---3--:R-:W-:Y:S01]  /*3a00*/  HMMA.16816.F32 R4, R164, R172.reuse, RZ ;  /* 0x000000aca404723c */ /* 0x088fe200000018ff */
[----:B------:R-:W3:Y:S02]  /*3a10*/  LDSM.16.M88.4 R196, [R211+0x8800] ;  /* 0x00880000d3c4783b */ /* 0x000ee40000000200 */
[----:B------:R-:W-:Y:S01]  /*3a20*/  IMAD.WIDE.U32 R250, R250, -0x2daee0ad, RZ ;  /* 0xd2511f53fafa7825 */ /* 0x000fe200078e00ff */
[----:B------:R-:W-:Y:S03]  /*3a30*/  LOP3.LUT R170, R226, UR21, R247, 0x96, !PT ;  /* 0x00000015e2aa7c12 */ /* 0x000fe6000f8e96f7 */
[----:B------:R-:W-:Y:S01]  /*3a40*/  LDSM.16.M88.4 R200, [R213+0x2000] ;  /* 0x00200000d5c8783b */ /* 0x000fe20000000200 */
[C---:B-----5:R-:W-:Y:S02]  /*3a50*/  HMMA.16816.F32 R8, R176.reuse, R172, RZ ;  /* 0x000000acb008723c */ /* 0x060fe400000018ff */
[----:B------:R-:W-:Y:S03]  /*3a60*/  LOP3.LUT R246, R246, UR18, R251, 0x96, !PT ;  /* 0x00000012f6f67c12 */ /* 0x000fe6000f8e96fb */
[----:B------:R-:W-:Y:S02]  /*3a70*/  LDSM.16.M88.4 R204, [R213+0x6000] ;  /* 0x00600000d5cc783b */ /* 0x000fe40000000200 */
[----:B------:R-:W-:Y:S01]  /*3a80*/  IMAD.WIDE.U32 R246, R246, -0x326172a9, RZ ;  /* 0xcd9e8d57f6f67825 */ /* 0x000fe200078e00ff */
[-C--:B------:R-:W-:Y:S08]  /*3a90*/  HMMA.16816.F32 R12, R176, R174.reuse, RZ ;  /* 0x000000aeb00c723c */ /* 0x080ff000000018ff */
[C---:B------:R-:W-:Y:S01]  /*3aa0*/  HMMA.16816.F32 R16, R164.reuse, R174, RZ ;  /* 0x000000aea410723c */ /* 0x040fe200000018ff */
[----:B------:R-:W-:Y:S07]  /*3ab0*/  LDSM.16.M88.4 R172, [R210+0x8000] ;  /* 0x00800000d2ac783b */ /* 0x000fee0000000200 */
[-C--:B--2---:R-:W-:Y:S08]  /*3ac0*/  HMMA.16816.F32 R20, R164, R180.reuse, RZ ;  /* 0x000000b4a414723c */ /* 0x084ff000000018ff */
[C---:B------:R-:W-:Y:S08]  /*3ad0*/  HMMA.16816.F32 R24, R176.reuse, R180, RZ ;  /* 0x000000b4b018723c */ /* 0x040ff000000018ff */
[-C--:B------:R-:W-:Y:S01]  /*3ae0*/  HMMA.16816.F32 R28, R176, R182.reuse, RZ ;  /* 0x000000b6b01c723c */ /* 0x080fe200000018ff */
[----:B------:R-:W-:Y:S07]  /*3af0*/  LDSM.16.M88.4 R176, [R214+0x2000] ;  /* 0x00200000d6b0783b */ /* 0x000fee0000000200 */
[----:B------:R-:W-:Y:S01]  /*3b00*/  HMMA.16816.F32 R32, R164, R182, RZ ;  /* 0x000000b6a420723c */ /* 0x000fe200000018ff */
[----:B------:R-:W2:Y:S06]  /*3b10*/  LDSM.16.M88.4 R164, [R214] ;  /* 0x00000000d6a4783b */ /* 0x000eac0000000200 */
[----:B------:R-:W5:Y:S01]  /*3b20*/  LDSM.16.M88.4 R180, [R210+0x8800] ;  /* 0x00880000d2b4783b */ /* 0x000f620000000200 */
[-C--:B-1----:R-:W-:Y:S08]  /*3b30*/  HMMA.16816.F32 R4, R184, R188.reuse, R4 ;  /* 0x000000bcb804723c */ /* 0x082ff00000001804 */
[C---:B----4-:R-:W-:Y:S08]  /*3b40*/  HMMA.16816.F32 R8, R192.reuse, R188, R8 ;  /* 0x000000bcc008723c */ /* 0x050ff00000001808 */
[-C--:B------:R-:W-:Y:S08]  /*3b50*/  HMMA.16816.F32 R12, R192, R190.reuse, R12 ;  /* 0x000000bec00c723c */ /* 0x080ff0000000180c */
[C---:B------:R-:W-:Y:S01]  /*3b60*/  HMMA.16816.F32 R16, R184.reuse, R190, R16 ;  /* 0x000000beb810723c */ /* 0x040fe20000001810 */
[----:B------:R-:W-:Y:S07]  /*3b70*/  LDSM.16.M88.4 R188, [R213] ;  /* 0x00000000d5bc783b */ /* 0x000fee0000000200 */
[-C--:B---3--:R-:W-:Y:S08]  /*3b80*/  HMMA.16816.F32 R20, R184, R196.reuse, R20 ;  /* 0x000000c4b814723c */ /* 0x088ff00000001814 */
[C---:B------:R-:W-:Y:S08]  /*3b90*/  HMMA.16816.F32 R24, R192.reuse, R196, R24 ;  /* 0x000000c4c018723c */ /* 0x040ff00000001818 */
[-C--:B------:R-:W-:Y:S01]  /*3ba0*/  HMMA.16816.F32 R28, R192, R198.reuse, R28 ;  /* 0x000000c6c01c723c */ /* 0x080fe2000000181c */
[----:B------:R-:W1:Y:S07]  /*3bb0*/  LDSM.16.M88.4 R192, [R209+0x8000] ;  /* 0x00800000d1c0783b */ /* 0x000e6e0000000200 */
[----:B------:R-:W-:Y:S01]  /*3bc0*/  HMMA.16816.F32 R32, R184, R198, R32 ;  /* 0x000000c6b820723c */ /* 0x000fe20000001820 */
[----:B------:R-:W3:Y:S06]  /*3bd0*/  LDSM.16.M88.4 R184, [R209+0x8800] ;  /* 0x00880000d1b8783b */ /* 0x000eec0000000200 */
[----:B------:R-:W-:Y:S01]  /*3be0*/  LDSM.16.M88.4 R196, [R211+0x9000] ;  /* 0x00900000d3c4783b */ /* 0x000fe20000000200 */
[-C--:B--2---:R-:W-:Y:S08]  /*3bf0*/  HMMA.16816.F32 R4, R164, R172.reuse, R4 ;  /* 0x000000aca404723c */ /* 0x084ff00000001804 */
[C---:B------:R-:W-:Y:S08]  /*3c00*/  HMMA.16816.F32 R8, R176.reuse, R172, R8 ;  /* 0x000000acb008723c */ /* 0x040ff00000001808 */
[-C--:B------:R-:W-:Y:S08]  /*3c10*/  HMMA.16816.F32 R12, R176, R174.reuse, R12 ;  /* 0x000000aeb00c723c */ /* 0x080ff0000000180c */
[C---:B------:R-:W-:Y:S01]  /*3c20*/  HMMA.16816.F32 R16, R164.reuse, R174, R16 ;  /* 0x000000aea410723c */ /* 0x040fe20000001810 */
[----:B------:R-:W-:Y:S07]  /*3c30*/  LDSM.16.M88.4 R172, [R216+UR5+0x9000] ;  /* 0x00900005d8ac783b */ /* 0x000fee0008000200 */
[-C--:B-----5:R-:W-:Y:S08]  /*3c40*/  HMMA.16816.F32 R20, R164, R180.reuse, R20 ;  /* 0x000000b4a414723c */ /* 0x0a0ff00000001814 */
[C---:B------:R-:W-:Y:S08]  /*3c50*/  HMMA.16816.F32 R24, R176.reuse, R180, R24 ;  /* 0x000000b4b018723c */ /* 0x040ff00000001818 */
[-C--:B------:R-:W-:Y:S01]  /*3c60*/  HMMA.16816.F32 R28, R176, R182.reuse, R28 ;  /* 0x000000b6b01c723c */ /* 0x080fe2000000181c */
[----:B------:R-:W-:Y:S07]  /*3c70*/  LDSM.16.M88.4 R176, [R217+0x6000] ;  /* 0x00600000d9b0783b */ /* 0x000fee0000000200 */
[----:B------:R-:W-:Y:S01]  /*3c80*/  HMMA.16816.F32 R32, R164, R182, R32 ;  /* 0x000000b6a420723c */ /* 0x000fe20000001820 */
[----:B------:R-:W2:Y:S06]  /*3c90*/  LDSM.16.M88.4 R164, [R217+0x4000] ;  /* 0x00400000d9a4783b */ /* 0x000eac0000000200 */
[----:B------:R-:W4:Y:S01]  /*3ca0*/  LDSM.16.M88.4 R180, [R216+UR5+0x9800] ;  /* 0x00980005d8b4783b */ /* 0x000f220008000200 */
[-C--:B-1----:R-:W-:Y:S08]  /*3cb0*/  HMMA.16816.F32 R4, R188, R192.reuse, R4 ;  /* 0x000000c0bc04723c */ /* 0x082ff00000001804 */
[C---:B------:R-:W-:Y:S08]  /*3cc0*/  HMMA.16816.F32 R8, R200.reuse, R192, R8 ;  /* 0x000000c0c808723c */ /* 0x040ff00000001808 */
[-C--:B------:R-:W-:Y:S08]  /*3cd0*/  HMMA.16816.F32 R12, R200, R194.reuse, R12 ;  /* 0x000000c2c80c723c */ /* 0x080ff0000000180c */
[C---:B------:R-:W-:Y:S01]  /*3ce0*/  HMMA.16816.F32 R16, R188.reuse, R194, R16 ;  /* 0x000000c2bc10723c */ /* 0x040fe20000001810 */
[----:B------:R-:W1:Y:S07]  /*3cf0*/  LDSM.16.M88.4 R192, [R215+0x4000] ;  /* 0x00400000d7c0783b */ /* 0x000e6e0000000200 */
[-C--:B---3--:R-:W-:Y:S08]  /*3d00*/  HMMA.16816.F32 R20, R188, R184.reuse, R20 ;  /* 0x000000b8bc14723c */ /* 0x088ff00000001814 */
[C---:B------:R-:W-:Y:S08]  /*3d10*/  HMMA.16816.F32 R24, R200.reuse, R184, R24 ;  /* 0x000000b8c818723c */ /* 0x040ff00000001818 */
[-C--:B------:R-:W-:Y:S01]  /*3d20*/  HMMA.16816.F32 R28, R200, R186.reuse, R28 ;  /* 0x000000bac81c723c */ /* 0x080fe2000000181c */
[----:B------:R-:W3:Y:S07]  /*3d30*/  LDSM.16.M88.4 R200, [R215+0x6000] ;  /* 0x00600000d7c8783b */ /* 0x000eee0000000200 */
[----:B------:R-:W-:Y:S01]  /*3d40*/  HMMA.16816.F32 R32, R188, R186, R32 ;  /* 0x000000babc20723c */ /* 0x000fe20000001820 */
[----:B------:R-:W-:Y:S06]  /*3d50*/  LDSM.16.M88.4 R184, [R210+0x9800] ;  /* 0x00980000d2b8783b */ /* 0x000fec0000000200 */
[----:B------:R-:W-:Y:S01]  /*3d60*/  LDSM.16.M88.4 R188, [R213+0x4000] ;  /* 0x00400000d5bc783b */ /* 0x000fe20000000200 */
[-C--:B--2---:R-:W-:Y:S08]  /*3d70*/  HMMA.16816.F32 R4, R164, R172.reuse, R4 ;  /* 0x000000aca404723c */ /* 0x084ff00000001804 */
[C---:B------:R-:W-:Y:S08]  /*3d80*/  HMMA.16816.F32 R8, R176.reuse, R172, R8 ;  /* 0x000000acb008723c */ /* 0x040ff00000001808 */
[-C--:B------:R-:W-:Y:S08]  /*3d90*/  HMMA.16816.F32 R12, R176, R174.reuse, R12 ;  /* 0x000000aeb00c723c */ /* 0x080ff0000000180c */
[C---:B------:R-:W-:Y:S01]  /*3da0*/  HMMA.16816.F32 R16, R164.reuse, R174, R16 ;  /* 0x000000aea410723c */ /* 0x040fe20000001810 */
[----:B------:R-:W2:Y:S07]  /*3db0*/  LDSM.16.M88.4 R172, [R211+0x9800] ;  /* 0x00980000d3ac783b */ /* 0x000eae0000000200 */
[-C--:B----4-:R-:W-:Y:S08]  /*3dc0*/  HMMA.16816.F32 R20, R164, R180.reuse, R20 ;  /* 0x000000b4a414723c */ /* 0x090ff00000001814 */
[C---:B------:R-:W-:Y:S08]  /*3dd0*/  HMMA.16816.F32 R24, R176.reuse, R180, R24 ;  /* 0x000000b4b018723c */ /* 0x040ff00000001818 */
[-C--:B------:R-:W-:Y:S01]  /*3de0*/  HMMA.16816.F32 R28, R176, R182.reuse, R28 ;  /* 0x000000b6b01c723c */ /* 0x080fe2000000181c */
[----:B------:R-:W-:Y:S07]  /*3df0*/  LDSM.16.M88.4 R176, [R210+0x9000] ;  /* 0x00900000d2b0783b */ /* 0x000fee0000000200 */
[----:B------:R-:W-:Y:S01]  /*3e00*/  HMMA.16816.F32 R32, R164, R182, R32 ;  /* 0x000000b6a420723c */ /* 0x000fe20000001820 */
[----:B------:R-:W4:Y:S06]  /*3e10*/  LDSM.16.M88.4 R164, [R214+0x4000] ;  /* 0x00400000d6a4783b */ /* 0x000f2c0000000200 */
[----:B------:R-:W5:Y:S01]  /*3e20*/  LDSM.16.M88.4 R180, [R214+0x6000] ;  /* 0x00600000d6b4783b */ /* 0x000f620000000200 */
[-C--:B-1----:R-:W-:Y:S08]  /*3e30*/  HMMA.16816.F32 R4, R192, R196.reuse, R4 ;  /* 0x000000c4c004723c */ /* 0x082ff00000001804 */
[C---:B---3--:R-:W-:Y:S08]  /*3e40*/  HMMA.16816.F32 R8, R200.reuse, R196, R8 ;  /* 0x000000c4c808723c */ /* 0x048ff00000001808 */
[-C--:B------:R-:W-:Y:S08]  /*3e50*/  HMMA.16816.F32 R12, R200, R198.reuse, R12 ;  /* 0x000000c6c80c723c */ /* 0x080ff0000000180c */
[C---:B------:R-:W-:Y:S01]  /*3e60*/  HMMA.16816.F32 R16, R192.reuse, R198, R16 ;  /* 0x000000c6c010723c */ /* 0x040fe20000001810 */
[----:B------:R-:W1:Y:S07]  /*3e70*/  LDSM.16.M88.4 R196, [R209+0x9000] ;  /* 0x00900000d1c4783b */ /* 0x000e6e0000000200 */
[-C--:B--2---:R-:W-:Y:S08]  /*3e80*/  HMMA.16816.F32 R20, R192, R172.reuse, R20 ;  /* 0x000000acc014723c */ /* 0x084ff00000001814 */
[C---:B------:R-:W-:Y:S08]  /*3e90*/  HMMA.16816.F32 R24, R200.reuse, R172, R24 ;  /* 0x000000acc818723c */ /* 0x040ff00000001818 */
[-C--:B------:R-:W-:Y:S08]  /*3ea0*/  HMMA.16816.F32 R28, R200, R174.reuse, R28 ;  /* 0x000000aec81c723c */ /* 0x080ff0000000181c */
[----:B------:R-:W-:Y:S01]  /*3eb0*/  HMMA.16816.F32 R32, R192, R174, R32 ;  /* 0x000000aec020723c */ /* 0x000fe20000001820 */
[----:B------:R-:W2:Y:S01]  /*3ec0*/  LDSM.16.M88.4 R172, [R209+0x9800] ;  /* 0x00980000d1ac783b */ /* 0x000ea20000000200 */
[----:B------:R-:W-:Y:S04]  /*3ed0*/  DEPBAR.LE SB0, 0x0 ;  /* 0x000080000000791a */ /* 0x000fe80000000000 */
[----:B------:R-:W-:Y:S02]  /*3ee0*/  BAR.SYNC.DEFER_BLOCKING 0x0 ;  /* 0x0000000000007b1d */ /* 0x000fe40000010000 */
[-C--:B----4-:R-:W-:Y:S08]  /*3ef0*/  HMMA.16816.F32 R4, R164, R176.reuse, R4 ;  /* 0x000000b0a404723c */ /* 0x090ff00000001804 */
[C---:B-----5:R-:W-:Y:S08]  /*3f00*/  HMMA.16816.F32 R8, R180.reuse, R176, R8 ;  /* 0x000000b0b408723c */ /* 0x060ff00000001808 */
[-C--:B------:R-:W-:Y:S08]  /*3f10*/  HMMA.16816.F32 R12, R180, R178.reuse, R12 ;  /* 0x000000b2b40c723c */ /* 0x080ff0000000180c */
[C---:B------:R-:W-:Y:S08]  /*3f20*/  HMMA.16816.F32 R16, R164.reuse, R178, R16 ;  /* 0x000000b2a410723c */ /* 0x040ff00000001810 */
[-C--:B------:R-:W-:Y:S08]  /*3f30*/  HMMA.16816.F32 R20, R164, R184.reuse, R20 ;  /* 0x000000b8a414723c */ /* 0x080ff00000001814 */
[C---:B------:R-:W-:Y:S08]  /*3f40*/  HMMA.16816.F32 R24, R180.reuse, R184, R24 ;  /* 0x000000b8b418723c */ /* 0x040ff00000001818 */
[-C--:B------:R-:W-:Y:S08]  /*3f50*/  HMMA.16816.F32 R28, R180, R186.reuse, R28 ;  /* 0x000000bab41c723c */ /* 0x080ff0000000181c */
[----:B------:R-:W-:Y:S08]  /*3f60*/  HMMA.16816.F32 R32, R164, R186, R32 ;  /* 0x000000baa420723c */ /* 0x000ff00000001820 */
[-C--:B-1----:R-:W-:Y:S08]  /*3f70*/  HMMA.16816.F32 R4, R188, R196.reuse, R4 ;  /* 0x000000c4bc04723c */ /* 0x082ff00000001804 */
[C---:B------:R-:W-:Y:S08]  /*3f80*/  HMMA.16816.F32 R8, R204.reuse, R196, R8 ;  /* 0x000000c4cc08723c */ /* 0x040ff00000001808 */
[-C--:B------:R-:W-:Y:S08]  /*3f90*/  HMMA.16816.F32 R12, R204, R198.reuse, R12 ;  /* 0x000000c6cc0c723c */ /* 0x080ff0000000180c */
[C---:B------:R-:W-:Y:S04]  /*3fa0*/  HMMA.16816.F32 R16, R188.reuse, R198, R16 ;  /* 0x000000c6bc10723c */ /* 0x040fe80000001810 */
[----:B------:R-:W-:Y:S01]  /*3fb0*/  IMAD.WIDE.U32 R198, R168, -0x2daee0ad, RZ ;  /* 0xd2511f53a8c67825 */ /* 0x000fe200078e00ff */
[----:B------:R-:W-:Y:S03]  /*3fc0*/  LOP3.LUT R168, R240, UR21, R249, 0x96, !PT ;  /* 0x00000015f0a87c12 */ /* 0x000fe6000f8e96f9 */
[-C--:B--2---:R-:W-:Y:S03]  /*3fd0*/  HMMA.16816.F32 R20, R188, R172.reuse, R20 ;  /* 0x000000acbc14723c */ /* 0x084fe60000001814 */
[----:B------:R-:W-:Y:S01]  /*3fe0*/  LOP3.LUT R244, R248, UR18, R199, 0x96, !PT ;  /* 0x00000012f8f47c12 */ /* 0x000fe2000f8e96c7 */
[----:B------:R-:W-:Y:S04]  /*3ff0*/  IMAD.WIDE.U32 R248, R168, -0x326172a9, RZ ;  /* 0xcd9e8d57a8f87825 */ /* 0x000fe800078e00ff */
[C---:B------:R-:W-:Y:S04]  /*4000*/  HMMA.16816.F32 R24, R204.reuse, R172, R24 ;  /* 0x000000accc18723c */ /* 0x040fe80000001818 */
[----:B------:R-:W-:Y:S04]  /*4010*/  IMAD.WIDE.U32 R244, R244, -0x326172a9, RZ ;  /* 0xcd9e8d57f4f47825 */ /* 0x000fe800078e00ff */
[-C--:B------:R-:W-:Y:S03]  /*4020*/  HMMA.16816.F32 R28, R204, R174.reuse, R28 ;  /* 0x000000aecc1c723c */ /* 0x080fe6000000181c */
[----:B------:R-:W-:Y:S01]  /*4030*/  LOP3.LUT R206, R242, UR19, R249, 0x96, !PT ;  /* 0x00000013f2ce7c12 */ /* 0x000fe2000f8e96f9 */
[----:B------:R-:W-:Y:S01]  /*4040*/  IMAD.WIDE.U32 R204, R170, -0x326172a9, RZ ;  /* 0xcd9e8d57aacc7825 */ /* 0x000fe200078e00ff */
[----:B------:R-:W-:Y:S02]  /*4050*/  FMNMX3.FTZ R170, R3, R4, R5, !PT ;  /* 0x0000000403aa7276 */ /* 0x000fe40007810005 */
[----:B------:R-:W-:Y:S01]  /*4060*/  LOP3.LUT R248, R248, UR17, R245, 0x96, !PT ;  /* 0x00000011f8f87c12 */ /* 0x000fe2000f8e96f5 */
[----:B------:R-:W-:Y:S04]  /*4070*/  HMMA.16816.F32 R32, R188, R174, R32 ;  /* 0x000000aebc20723c */ /* 0x000fe80000001820 */
[----:B------:R-:W-:Y:S01]  /*4080*/  LOP3.LUT R168, R222, UR19, R205, 0x96, !PT ;  /* 0x00000013dea87c12 */ /* 0x000fe2000f8e96cd */
[----:B------:R-:W-:Y:S01]  /*4090*/  IMAD.WIDE.U32 R206, R206, -0x2daee0ad, RZ ;  /* 0xd2511f53cece7825 */ /* 0x000fe200078e00ff */
[----:B------:R-:W-:Y:S02]  /*40a0*/  FMNMX3.FTZ R205, R2, R6, R7, !PT ;  /* 0x0000000602cd7276 */ /* 0x000fe40007810007 */
[----:B------:R-:W-:Y:S01]  /*40b0*/  FMNMX3.FTZ R170, R170, R16, R17, !PT ;  /* 0x00000010aaaa7276 */ /* 0x000fe20007810011 */
[----:B------:R-:W-:Y:S01]  /*40c0*/  IMAD.WIDE.U32 R248, R248, -0x2daee0ad, RZ ;  /* 0xd2511f53f8f87825 */ /* 0x000fe200078e00ff */
[----:B------:R-:W-:Y:S02]  /*40d0*/  FMNMX3.FTZ R205, R205, R18, R19, !PT ;  /* 0x00000012cdcd7276 */ /* 0x000fe40007810013 */
[----:B------:R-:W-:Y:S02]  /*40e0*/  FMNMX3.FTZ R170, R170, R20, R21, !PT ;  /* 0x00000014aaaa7276 */ /* 0x000fe40007810015 */
[----:B------:R-:W-:Y:S02]  /*40f0*/  FMNMX3.FTZ R205, R205, R22, R23, !PT ;  /* 0x00000016cdcd7276 */ /* 0x000fe40007810017 */
[----:B------:R-:W-:Y:S03]  /*4100*/  LOP3.LUT R204, R204, UR17, R247, 0x96, !PT ;  /* 0x00000011cccc7c12 */ /* 0x000fe6000f8e96f7 */
[----:B------:R-:W-:Y:S02]  /*4110*/  FMNMX3.FTZ R170, R170, R32, R33, !PT ;  /* 0x00000020aaaa7276 */ /* 0x000fe40007810021 */
[----:B------:R-:W-:Y:S01]  /*4120*/  FMNMX3.FTZ R205, R205, R34, R35, !PT ;  /* 0x00000022cdcd7276 */ /* 0x000fe20007810023 */
[----:B------:R-:W-:Y:S06]  /*4130*/  BRA.U.ANY UP0, `(.L_x_1813) ;  /* 0xfffffff500307547 */ /* 0x000fec000b93ffff */
.L_x_1812:
[----:B-1----:R-:W1:Y:S01]  /*4140*/  SHFL.BFLY PT, R177, R170, 0x2, 0x1f ;  /* 0x0c401f00aab17f89 */ /* 0x002e6200000e0000 */
[----:B------:R-:W-:Y:S01]  /*4150*/  IMAD.WIDE.U32 R164, R168, -0x2daee0ad, RZ ;  /* 0xd2511f53a8a47825 */ /* 0x000fe200078e00ff */
[----:B------:R-:W-:Y:S01]  /*4160*/  FMNMX3.FTZ R175, R169, R8, R9, !PT ;  /* 0x00000008a9af7276 */ /* 0x000fe20007810009 */
[----:B------:R-:W-:Y:S05]  /*4170*/  UISETP.GT.AND UP0, UPT, UR27, URZ, UPT ;  /* 0x000000ff1b00728c */ /* 0x000fea000bf04270 */
[----:B------:R-:W2:Y:S01]  /*4180*/  SHFL.BFLY PT, R168, R205, 0x2, 0x1f ;  /* 0x0c401f00cda87f89 */ /* 0x000ea200000e0000 */
[----:B------:R-:W-:Y:S01]  /*4190*/  IMAD.WIDE.U32 R190, R204, -0x2daee0ad, RZ ;  /* 0xd2511f53ccbe7825 */ /* 0x000fe200078e00ff */
[----:B------:R-:W-:Y:S01]  /*41a0*/  FMNMX3.FTZ R175, R175, R12, R13, !PT ;  /* 0x0000000cafaf7276 */ /* 0x000fe2000781000d */
[----:B------:R-:W-:Y:S01]  /*41b0*/  UIADD3 UR7, UPT, UPT, UR27, -0x1, URZ ;  /* 0xffffffff1b077890 */ /* 0x000fe2000fffe0ff */
[----:B------:R-:W-:Y:S02]  /*41c0*/  LOP3.LUT R178, R206, UR13, R249, 0x96, !PT ;  /* 0x0000000dceb27c12 */ /* 0x000fe4000f8e96f9 */
[----:B------:R-:W-:Y:S02]  /*41d0*/  LOP3.LUT R167, R164, UR13, R191, 0x96, !PT ;  /* 0x0000000da4a77c12 */ /* 0x000fe4000f8e96bf */
[----:B------:R-:W-:Y:S01]  /*41e0*/  FMNMX3.FTZ R164, R0, R10, R11, !PT ;  /* 0x0000000a00a47276 */ /* 0x000fe2000781000b */
[----:B------:R-:W-:Y:S01]  /*41f0*/  IMAD.WIDE.U32 R178, R178, -0x326172a9, RZ ;  /* 0xcd9e8d57b2b27825 */ /* 0x000fe200078e00ff */
[----:B------:R-:W-:Y:S01]  /*4200*/  LOP3.LUT R251, R198, UR16, R207, 0x96, !PT ;  /* 0x00000010c6fb7c12 */ /* 0x000fe2000f8e96cf */
[----:B------:R-:W-:Y:S01]  /*4210*/  UMOV UR27, UR7 ;  /* 0x00000007001b7c82 */ /* 0x000fe20008000000 */
[----:B------:R-:W-:Y:S01]  /*4220*/  FMNMX3.FTZ R164, R164, R14, R15, !PT ;  /* 0x0000000ea4a47276 */ /* 0x000fe2000781000f */
[----:B------:R-:W-:Y:S01]  /*4230*/  IMAD.WIDE.U32 R182, R167, -0x326172a9, RZ ;  /* 0xcd9e8d57a7b67825 */ /* 0x000fe200078e00ff */
[----:B------:R-:W-:Y:S02]  /*4240*/  FMNMX3.FTZ R175, R175, R24, R25, !PT ;  /* 0x00000018afaf7276 */ /* 0x000fe40007810019 */
[----:B------:R-:W-:Y:S02]  /*4250*/  FMNMX3.FTZ R164, R164, R26, R27, !PT ;  /* 0x0000001aa4a47276 */ /* 0x000fe4000781001b */
[----:B------:R-:W-:Y:S01]  /*4260*/  LOP3.LUT R188, R250, UR16, R165, 0x96, !PT ;  /* 0x00000010fabc7c12 */ /* 0x000fe2000f8e96a5 */
[----:B------:R-:W-:Y:S01]  /*4270*/  IMAD.WIDE.U32 R250, R251, -0x326172a9, RZ ;  /* 0xcd9e8d57fbfa7825 */ /* 0x000fe200078e00ff */
[----:B------:R-:W-:Y:S02]  /*4280*/  FMNMX3.FTZ R165, R164, R30, R31, !PT ;  /* 0x0000001ea4a57276 */ /* 0x000fe4000781001f */
[----:B------:R-:W-:Y:S01]  /*4290*/  FMNMX3.FTZ R166, R175, R28, R29, !PT ;  /* 0x0000001cafa67276 */ /* 0x000fe2000781001d */
[----:B------:R-:W-:Y:S01]  /*42a0*/  IMAD.WIDE.U32 R188, R188, -0x326172a9, RZ ;  /* 0xcd9e8d57bcbc7825 */ /* 0x000fe200078e00ff */
[----:B------:R-:W-:Y:S02]  /*42b0*/  LOP3.LUT R204, R250, UR12, R179, 0x96, !PT ;  /* 0x0000000cfacc7c12 */ /* 0x000fe4000f8e96b3 */
[----:B-1----:R-:W-:Y:S01]  /*42c0*/  FMNMX.FTZ R177, R170, R177, !PT ;  /* 0x000000b1aab17209 */ /* 0x002fe20007810000 */
[----:B------:R-:W1:Y:S01]  /*42d0*/  SHFL.BFLY PT, R179, R166, 0x2, 0x1f ;  /* 0x0c401f00a6b37f89 */ /* 0x000e6200000e0000 */
[----:B--2---:R-:W-:Y:S02]  /*42e0*/  FMNMX.FTZ R164, R205, R168, !PT ;  /* 0x000000a8cda47209 */ /* 0x004fe40007810000 */
[C---:B------:R-:W-:Y:S05]  /*42f0*/  PRMT R172, R178.reuse, 0x7773, RZ ;  /* 0x00007773b2ac7816 */ /* 0x040fea00000000ff */
[----:B------:R-:W2:Y:S01]  /*4300*/  SHFL.BFLY PT, R170, R165, 0x2, 0x1f ;  /* 0x0c401f00a5aa7f89 */ /* 0x000ea200000e0000 */
[C---:B------:R-:W-:Y:S02]  /*4310*/  PRMT R173, R178.reuse, 0x7772, RZ ;  /* 0x00007772b2ad7816 */ /* 0x040fe400000000ff */
[----:B------:R-:W-:Y:S05]  /*4320*/  MOV R184, R178 ;  /* 0x000000b200b87202 */ /* 0x000fea0000000f00 */
[----:B------:R-:W3:Y:S01]  /*4330*/  SHFL.BFLY PT, R168, R177, 0x1, 0x1f ;  /* 0x0c201f00b1a87f89 */ /* 0x000ee200000e0000 */
[----:B------:R-:W-:Y:S02]  /*4340*/  PRMT R174, R178, 0x7771, RZ ;  /* 0x00007771b2ae7816 */ /* 0x000fe400000000ff */
[----:B------:R-:W-:Y:S05]  /*4350*/  PRMT R173, R173, 0x5410, R172 ;  /* 0x00005410adad7816 */ /* 0x000fea00000000ac */
[----:B------:R-:W4:Y:S01]  /*4360*/  SHFL.BFLY PT, R167, R164, 0x1, 0x1f ;  /* 0x0c201f00a4a77f89 */ /* 0x000f2200000e0000 */
[C---:B------:R-:W-:Y:S02]  /*4370*/  PRMT R178, R182.reuse, 0x7773, RZ ;  /* 0x00007773b6b27816 */ /* 0x040fe400000000ff */
[----:B------:R-:W-:Y:S02]  /*4380*/  PRMT R181, R182, 0x7772, RZ ;  /* 0x00007772b6b57816 */ /* 0x000fe400000000ff */
[C---:B------:R-:W-:Y:S02]  /*4390*/  LOP3.LUT R172, R204.reuse, 0xffff, RZ, 0xc0, !PT ;  /* 0x0000ffffccac7812 */ /* 0x040fe400078ec0ff */
[C---:B------:R-:W-:Y:S02]  /*43a0*/  LOP3.LUT R175, R204.reuse, 0xff, RZ, 0xc0, !PT ;  /* 0x000000ffccaf7812 */ /* 0x040fe400078ec0ff */
[----:B------:R-:W-:Y:S02]  /*43b0*/  PRMT R181, R181, 0x5410, R178 ;  /* 0x00005410b5b57816 */ /* 0x000fe400000000b2 */
[----:B------:R-:W-:Y:S02]  /*43c0*/  SHF.R.U32.HI R172, RZ, 0x8, R172 ;  /* 0x00000008ffac7819 */ /* 0x000fe400000116ac */
[----:B------:R-:W-:Y:S02]  /*43d0*/  PRMT R178, R204, 0x7632, R178 ;  /* 0x00007632ccb27816 */ /* 0x000fe400000000b2 */
[----:B------:R-:W-:Y:S02]  /*43e0*/  PRMT R172, R175, 0x5410, R172 ;  /* 0x00005410afac7816 */ /* 0x000fe400000000ac */
[----:B------:R-:W-:Y:S02]  /*43f0*/  LOP3.LUT R175, R178, 0xff, RZ, 0xc0, !PT ;  /* 0x000000ffb2af7812 */ /* 0x000fe400078ec0ff */
[----:B------:R-:W-:Y:S02]  /*4400*/  SHF.R.U32.HI R204, RZ, 0x18, R204 ;  /* 0x00000018ffcc7819 */ /* 0x000fe400000116cc */
[----:B-1----:R-:W-:Y:S02]  /*4410*/  FMNMX.FTZ R166, R166, R179, !PT ;  /* 0x000000b3a6a67209 */ /* 0x002fe40007810000 */
[----:B--2---:R-:W-:Y:S02]  /*4420*/  FMNMX.FTZ R170, R165, R170, !PT ;  /* 0x000000aaa5aa7209 */ /* 0x004fe40007810000 */
[----:B------:R-:W-:Y:S02]  /*4430*/  PRMT R204, R175, 0x5410, R204 ;  /* 0x00005410afcc7816 */ /* 0x000fe400000000cc */
[----:B---3--:R-:W-:Y:S01]  /*4440*/  FMNMX.FTZ R168, R177, R168, !PT ;  /* 0x000000a8b1a87209 */ /* 0x008fe20007810000 */
[----:B------:R-:W1:Y:S01]  /*4450*/  SHFL.BFLY PT, R175, R166, 0x1, 0x1f ;  /* 0x0c201f00a6af7f89 */ /* 0x000e6200000e0000 */
[----:B------:R-:W-:Y:S02]  /*4460*/  LOP3.LUT R176, R188, UR12, R183, 0x96, !PT ;  /* 0x0000000cbcb07c12 */ /* 0x000fe4000f8e96b7 */
[----:B----4-:R-:W-:Y:S05]  /*4470*/  FMNMX.FTZ R167, R164, R167, !PT ;  /* 0x000000a7a4a77209 */ /* 0x010fea0007810000 */
[----:B------:R-:W2:Y:S01]  /*4480*/  SHFL.BFLY PT, R165, R170, 0x1, 0x1f ;  /* 0x0c201f00aaa57f89 */ /* 0x000ea200000e0000 */
[C---:B------:R-:W-:Y:S01]  /*4490*/  FMUL.FTZ R188, R168.reuse, UR4 ;  /* 0x00000004a8bc7c20 */ /* 0x040fe20008410000 */
[C---:B------:R-:W-:Y:S01]  /*44a0*/  FSETP.NEU.FTZ.AND P0, PT, R168.reuse, -INF , PT ;  /* 0xff800000a800780b */ /* 0x040fe20003f1d000 */
[----:B------:R-:W-:Y:S01]  /*44b0*/  FADD.FTZ R3, -R168, R3 ;  /* 0x00000003a8037221 */ /* 0x000fe20000010100 */
[C---:B------:R-:W-:Y:S01]  /*44c0*/  FMUL.FTZ R187, R167.reuse, UR4 ;  /* 0x00000004a7bb7c20 */ /* 0x040fe20008410000 */
[----:B------:R-:W-:Y:S01]  /*44d0*/  MOV R180, R182 ;  /* 0x000000b600b47202 */ /* 0x000fe20000000f00 */
[----:B------:R-:W-:Y:S01]  /*44e0*/  FADD.FTZ R2, -R167, R2 ;  /* 0x00000002a7027221 */ /* 0x000fe20000010100 */
[----:B------:R-:W-:Y:S01]  /*44f0*/  FSEL R188, R188, RZ, P0 ;  /* 0x000000ffbcbc7208 */ /* 0x000fe20000000000 */
[----:B------:R-:W-:Y:S01]  /*4500*/  FMUL.FTZ R164, R3, UR4 ;  /* 0x0000000403a47c20 */ /* 0x000fe20008410000 */
[----:B------:R-:W-:Y:S01]  /*4510*/  FSETP.NEU.FTZ.AND P0, PT, R167, -INF , PT ;  /* 0xff800000a700780b */ /* 0x000fe20003f1d000 */
[----:B------:R-:W-:Y:S01]  /*4520*/  FMUL.FTZ R3, R2, UR4 ;  /* 0x0000000402037c20 */ /* 0x000fe20008410000 */
[----:B------:R-:W-:Y:S01]  /*4530*/  LOP3.LUT R183, R180, 0xff, RZ, 0xc0, !PT ;  /* 0x000000ffb4b77812 */ /* 0x000fe200078ec0ff */
[--C-:B------:R-:W-:Y:S01]  /*4540*/  FFMA.FTZ R192, R16, UR4, -R188.reuse ;  /* 0x0000000410c07c23 */ /* 0x100fe200080108bc */
[----:B------:R-:W-:Y:S01]  /*4550*/  FSEL R187, R187, RZ, P0 ;  /* 0x000000ffbbbb7208 */ /* 0x000fe20000000000 */
[--C-:B------:R-:W-:Y:S01]  /*4560*/  FFMA.FTZ R193, R17, UR4, -R188.reuse ;  /* 0x0000000411c17c23 */ /* 0x100fe200080108bc */
[----:B------:R-:W-:Y:S01]  /*4570*/  LOP3.LUT R180, R176, 0xffff, RZ, 0xc0, !PT ;  /* 0x0000ffffb0b47812 */ /* 0x000fe200078ec0ff */
[--C-:B------:R-:W-:Y:S01]  /*4580*/  FFMA.FTZ R197, R4, UR4, -R188.reuse ;  /* 0x0000000404c57c23 */ /* 0x100fe200080108bc */
[----:B------:R-:W-:Y:S01]  /*4590*/  PRMT R177, R176, 0x7632, R177 ;  /* 0x00007632b0b17816 */ /* 0x000fe200000000b1 */
[--C-:B------:R-:W-:Y:S01]  /*45a0*/  FFMA.FTZ R194, R18, UR4, -R187.reuse ;  /* 0x0000000412c27c23 */ /* 0x100fe200080108bb */
[--C-:B------:R-:W-:Y:S01]  /*45b0*/  FFMA.FTZ R195, R19, UR4, -R187.reuse ;  /* 0x0000000413c37c23 */ /* 0x100fe200080108bb */
[--C-:B------:R-:W-:Y:S01]  /*45c0*/  FFMA.FTZ R198, R6, UR4, -R187.reuse ;  /* 0x0000000406c67c23 */ /* 0x100fe200080108bb */
[--C-:B------:R-:W-:Y:S01]  /*45d0*/  FFMA.FTZ R199, R7, UR4, -R187.reuse ;  /* 0x0000000407c77c23 */ /* 0x100fe200080108bb */
[----:B-1----:R-:W-:Y:S01]  /*45e0*/  FMNMX.FTZ R166, R166, R175, !PT ;  /* 0x000000afa6a67209 */ /* 0x002fe20007810000 */
[----:B------:R-:W-:Y:S01]  /*45f0*/  FFMA.FTZ R196, R5, UR4, -R188 ;  /* 0x0000000405c47c23 */ /* 0x000fe200080108bc */
[----:B--2---:R-:W-:Y:S01]  /*4600*/  FMNMX.FTZ R165, R170, R165, !PT ;  /* 0x000000a5aaa57209 */ /* 0x004fe20007810000 */
[----:B------:R-:W-:Y:S01]  /*4610*/  MUFU.EX2 R194, R194 ;  /* 0x000000c200c27308 */ /* 0x000fe20000000800 */
[----:B------:R-:W-:Y:S01]  /*4620*/  LOP3.LUT R179, R176, 0xff, RZ, 0xc0, !PT ;  /* 0x000000ffb0b37812 */ /* 0x000fe200078ec0ff */
[----:B------:R-:W-:Y:S01]  /*4630*/  FMUL.FTZ R186, R166, UR4 ;  /* 0x00000004a6ba7c20 */ /* 0x000fe20008410000 */
[----:B------:R-:W-:Y:S07]  /*4640*/  SHF.R.U32.HI R176, RZ, 0x18, R176 ;  /* 0x00000018ffb07819 */ /* 0x000fee00000116b0 */
[----:B------:R-:W1:Y:S01]  /*4650*/  MUFU.EX2 R195, R195 ;  /* 0x000000c300c37308 */ /* 0x000e620000000800 */
[----:B------:R-:W-:Y:S01]  /*4660*/  LOP3.LUT R177, R177, 0xff, RZ, 0xc0, !PT ;  /* 0x000000ffb1b17812 */ /* 0x000fe200078ec0ff */
[C---:B------:R-:W-:Y:S01]  /*4670*/  FADD.FTZ R4, -R165.reuse, R0 ;  /* 0x00000000a5047221 */ /* 0x040fe20000010100 */
[----:B------:R-:W-:Y:S07]  /*4680*/  SHF.R.U32.HI R180, RZ, 0x8, R180 ;  /* 0x00000008ffb47819 */ /* 0x000fee00000116b4 */
[----:B------:R-:W-:Y:S01]  /*4690*/  MUFU.EX2 R192, R192 ;  /* 0x000000c000c07308 */ /* 0x000fe20000000800 */
[----:B------:R-:W-:Y:S01]  /*46a0*/  LOP3.LUT R185, R184, 0xff, RZ, 0xc0, !PT ;  /* 0x000000ffb8b97812 */ /* 0x000fe200078ec0ff */
[C---:B------:R-:W-:Y:S01]  /*46b0*/  FMUL.FTZ R184, R165.reuse, UR4 ;  /* 0x00000004a5b87c20 */ /* 0x040fe20008410000 */
[----:B------:R-:W-:Y:S07]  /*46c0*/  FSETP.NEU.FTZ.AND P0, PT, R165, -INF , PT ;  /* 0xff800000a500780b */ /* 0x000fee0003f1d000 */
[----:B------:R-:W2:Y:S01]  /*46d0*/  MUFU.EX2 R193, R193 ;  /* 0x000000c100c17308 */ /* 0x000ea20000000800 */
[----:B------:R-:W-:Y:S01]  /*46e0*/  FSETP.NEU.FTZ.AND P1, PT, R166, -INF , PT ;  /* 0xff800000a600780b */ /* 0x000fe20003f3d000 */
[----:B------:R-:W-:Y:S01]  /*46f0*/  FMUL.FTZ R0, R4, UR4 ;  /* 0x0000000404007c20 */ /* 0x000fe20008410000 */
[----:B------:R-:W-:Y:S07]  /*4700*/  PRMT R180, R179, 0x5410, R180 ;  /* 0x00005410b3b47816 */ /* 0x000fee00000000b4 */
[----:B------:R-:W-:Y:S01]  /*4710*/  MUFU.EX2 R198, R198 ;  /* 0x000000c600c67308 */ /* 0x000fe20000000800 */
[----:B------:R-:W-:Y:S01]  /*4720*/  PRMT R16, R177, 0x5410, R176 ;  /* 0x00005410b1107816 */ /* 0x000fe200000000b0 */
[--C-:B------:R-:W-:Y:S01]  /*4730*/  FFMA.FTZ R247, R35, UR4, -R187.reuse ;  /* 0x0000000423f77c23 */ /* 0x100fe200080108bb */
[----:B------:R-:W-:Y:S07]  /*4740*/  LOP3.LUT R2, R173, 0xff00ff, RZ, 0xc0, !PT ;  /* 0x00ff00ffad027812 */ /* 0x000fee00078ec0ff */
[----:B------:R-:W3:Y:S01]  /*4750*/  MUFU.EX2 R199, R199 ;  /* 0x000000c700c77308 */ /* 0x000ee20000000800 */
[----:B------:R-:W4:Y:S01]  /*4760*/  LDSM.16.MT88.4 R176, [R212+0xa000] ;  /* 0x00a00000d4b0783b */ /* 0x000f220000004200 */
[----:B------:R-:W-:Y:S01]  /*4770*/  FSEL R184, R184, RZ, P0 ;  /* 0x000000ffb8b87208 */ /* 0x000fe20000000000 */
[----:B------:R-:W-:Y:S07]  /*4780*/  FFMA.FTZ R250, R22, UR4, -R187 ;  /* 0x0000000416fa7c23 */ /* 0x000fee00080108bb */
[----:B------:R-:W-:Y:S01]  /*4790*/  MUFU.EX2 R197, R197 ;  /* 0x000000c500c57308 */ /* 0x000fe20000000800 */
[----:B------:R-:W-:Y:S02]  /*47a0*/  FSEL R186, R186, RZ, P1 ;  /* 0x000000ffbaba7208 */ /* 0x000fe40000800000 */
[----:B------:R-:W-:Y:S07]  /*47b0*/  PRMT R174, R185, 0x5410, R174 ;  /* 0x00005410b9ae7816 */ /* 0x000fee00000000ae */
[----:B------:R-:W5:Y:S01]  /*47c0*/  MUFU.EX2 R196, R196 ;  /* 0x000000c400c47308 */ /* 0x000f620000000800 */
[--C-:B------:R-:W-:Y:S01]  /*47d0*/  HSET2.LE.AND R175, R2, R225.reuse, PT ;  /* 0x000000e102af7233 */ /* 0x100fe20003803000 */
[--C-:B------:R-:W-:Y:S01]  /*47e0*/  FFMA.FTZ R203, R14, UR4, -R184.reuse ;  /* 0x000000040ecb7c23 */ /* 0x100fe200080108b8 */
[----:B------:R-:W-:Y:S01]  /*47f0*/  FFMA.FTZ R202, R15, UR4, -R184 ;  /* 0x000000040fca7c23 */ /* 0x000fe200080108b8 */
[--C-:B------:R-:W-:Y:S01]  /*4800*/  FFMA.FTZ R200, R12, UR4, -R186.reuse ;  /* 0x000000040cc87c23 */ /* 0x100fe200080108ba */
[----:B------:R-:W-:Y:S01]  /*4810*/  FFMA.FTZ R201, R13, UR4, -R186 ;  /* 0x000000040dc97c23 */ /* 0x000fe200080108ba */
[----:B-1----:R-:W-:Y:S01]  /*4820*/  F2FP.F16.F32.PACK_AB R2, R195, R194 ;  /* 0x000000c2c302723e */ /* 0x002fe200000000ff */
[--C-:B------:R-:W-:Y:S01]  /*4830*/  FFMA.FTZ R207, R10, UR4, -R184.reuse ;  /* 0x000000040acf7c23 */ /* 0x100fe200080108b8 */
[--C-:B------:R-:W-:Y:S02]  /*4840*/  HSET2.LE.AND R174, R174, R225.reuse, PT ;  /* 0x000000e1aeae7233 */ /* 0x100fe40003803000 */
[----:B------:R-:W-:Y:S01]  /*4850*/  MUFU.EX2 R203, R203 ;  /* 0x000000cb00cb7308 */ /* 0x000fe20000000800 */
[----:B--2---:R-:W-:Y:S01]  /*4860*/  F2FP.F16.F32.PACK_AB R5, R193, R192 ;  /* 0x000000c0c105723e */ /* 0x004fe200000000ff */
[----:B------:R-:W-:Y:S01]  /*4870*/  FFMA.FTZ R206, R11, UR4, -R184 ;  /* 0x000000040bce7c23 */ /* 0x000fe200080108b8 */
[----:B------:R-:W-:Y:S07]  /*4880*/  LOP3.LUT R175, R2, R175, RZ, 0xc0, !PT ;  /* 0x000000af02af7212 */ /* 0x000fee00078ec0ff */
[----:B------:R-:W-:Y:S01]  /*4890*/  MUFU.EX2 R200, R200 ;  /* 0x000000c800c87308 */ /* 0x000fe20000000800 */
[--C-:B------:R-:W-:Y:S01]  /*48a0*/  HSET2.LE.AND R173, R204, R225.reuse, PT ;  /* 0x000000e1ccad7233 */ /* 0x100fe20003803000 */
[--C-:B------:R-:W-:Y:S01]  /*48b0*/  FFMA.FTZ R205, R8, UR4, -R186.reuse ;  /* 0x0000000408cd7c23 */ /* 0x100fe200080108ba */
[----:B---3--:R-:W-:Y:S07]  /*48c0*/  F2FP.F16.F32.PACK_AB R2, R199, R198 ;  /* 0x000000c6c702723e */ /* 0x008fee00000000ff */
[----:B------:R-:W-:Y:S01]  /*48d0*/  MUFU.EX2 R201, R201 ;  /* 0x000000c900c97308 */ /* 0x000fe20000000800 */
[----:B------:R-:W-:Y:S01]  /*48e0*/  LOP3.LUT R174, R5, R174, RZ, 0xc0, !PT ;  /* 0x000000ae05ae7212 */ /* 0x000fe200078ec0ff */
[--C-:B------:R-:W-:Y:S01]  /*48f0*/  FFMA.FTZ R9, R9, UR4, -R186.reuse ;  /* 0x0000000409097c23 */ /* 0x100fe200080108ba */
[--C-:B------:R-:W-:Y:S07]  /*4900*/  HSET2.LE.AND R172, R172, R225.reuse, PT ;  /* 0x000000e1acac7233 */ /* 0x100fee0003803000 */
[----:B------:R-:W-:Y:S01]  /*4910*/  MUFU.EX2 R202, R202 ;  /* 0x000000ca00ca7308 */ /* 0x000fe20000000800 */
[----:B-----5:R-:W-:Y:S01]  /*4920*/  F2FP.F16.F32.PACK_AB R5, R196, R197 ;  /* 0x000000c5c405723e */ /* 0x020fe200000000ff */
[----:B------:R-:W-:Y:S01]  /*4930*/  FFMA.FTZ R252, R29, UR4, -R186 ;  /* 0x000000041dfc7c23 */ /* 0x000fe200080108ba */
[----:B------:R-:W-:Y:S07]  /*4940*/  LOP3.LUT R173, R2, R173, RZ, 0xc0, !PT ;  /* 0x000000ad02ad7212 */ /* 0x000fee00078ec0ff */
[----:B------:R-:W1:Y:S01]  /*4950*/  MUFU.EX2 R164, R164 ;  /* 0x000000a400a47308 */ /* 0x000e620000000800 */
[----:B------:R-:W-:Y:S02]  /*4960*/  MOV R170, R238 ;  /* 0x000000ee00aa7202 */ /* 0x000fe40000000f00 */
[----:B------:R-:W-:Y:S07]  /*4970*/  LOP3.LUT R2, R181, 0xff00ff, RZ, 0xc0, !PT ;  /* 0x00ff00ffb5027812 */ /* 0x000fee00078ec0ff */
[----:B------:R-:W2:Y:S01]  /*4980*/  MUFU.EX2 R3, R3 ;  /* 0x0000000300037308 */ /* 0x000ea20000000800 */
[----:B------:R-:W-:Y:S02]  /*4990*/  PRMT R182, R182, 0x7771, RZ ;  /* 0x00007771b6b67816 */ /* 0x000fe400000000ff */
[----:B------:R-:W-:Y:S01]  /*49a0*/  LOP3.LUT R172, R5, R172, RZ, 0xc0, !PT ;  /* 0x000000ac05ac7212 */ /* 0x000fe200078ec0ff */
[----:B------:R-:W-:Y:S01]  /*49b0*/  FADD.FTZ R5, -R166, R169 ;  /* 0x000000a9a6057221 */ /* 0x000fe20000010100 */
[----:B------:R-:W-:Y:S05]  /*49c0*/  PRMT R182, R183, 0x5410, R182 ;  /* 0x00005410b7b67816 */ /* 0x000fea00000000b6 */
[----:B------:R-:W-:Y:S01]  /*49d0*/  MUFU.EX2 R205, R205 ;  /* 0x000000cd00cd7308 */ /* 0x000fe20000000800 */
[----:B------:R-:W-:Y:S02]  /*49e0*/  LOP3.LUT P0, RZ, R170, 0x2, RZ, 0xc0, !PT ;  /* 0x00000002aaff7812 */ /* 0x000fe4000780c0ff */
[--C-:B------:R-:W-:Y:S01]  /*49f0*/  HSET2.LE.AND R183, R2, R225.reuse, PT ;  /* 0x000000e102b77233 */ /* 0x100fe20003803000 */
[----:B------:R-:W-:Y:S06]  /*4a00*/  FMUL.FTZ R2, R5, UR4 ;  /* 0x0000000405027c20 */ /* 0x000fec0008410000 */
[----:B------:R-:W3:Y:S01]  /*4a10*/  MUFU.EX2 R204, R9 ;  /* 0x0000000900cc7308 */ /* 0x000ee20000000800 */
[----:B------:R-:W-:Y:S01]  /*4a20*/  SEL R185, R208, 0xffffffe0, !P0 ;  /* 0xffffffe0d0b97807 */ /* 0x000fe20004000000 */
[----:B-1----:R-:W-:Y:S01]  /*4a30*/  FMUL.FTZ R4, R164, R160 ;  /* 0x000000a0a4047220 */ /* 0x002fe20000410000 */
[--C-:B------:R-:W-:Y:S07]  /*4a40*/  HSET2.LE.AND R182, R182, R225.reuse, PT ;  /* 0x000000e1b6b67233 */ /* 0x100fee0003803000 */
[----:B------:R-:W-:Y:S01]  /*4a50*/  MUFU.EX2 R207, R207 ;  /* 0x000000cf00cf7308 */ /* 0x000fe20000000800 */
[----:B------:R-:W-:Y:S01]  /*4a60*/  F2FP.F16.F32.PACK_AB R5, R201, R200 ;  /* 0x000000c8c905723e */ /* 0x000fe200000000ff */
[----:B--2---:R-:W-:Y:S01]  /*4a70*/  FMUL.FTZ R7, R3, R163 ;  /* 0x000000a303077220 */ /* 0x004fe20000410000 */
[----:B------:R-:W-:Y:S07]  /*4a80*/  F2FP.F16.F32.PACK_AB R6, R202, R203 ;  /* 0x000000cbca06723e */ /* 0x000fee00000000ff */
[----:B------:R-:W-:Y:S01]  /*4a90*/  MUFU.EX2 R206, R206 ;  /* 0x000000ce00ce7308 */ /* 0x000fe20000000800 */
[----:B------:R-:W-:Y:S01]  /*4aa0*/  IADD3 R169, PT, PT, R185, R212, RZ ;  /* 0x000000d4b9a97210 */ /* 0x000fe20007ffe0ff */
[----:B------:R-:W-:Y:S01]  /*4ab0*/  FMUL.FTZ R17, R164, R149 ;  /* 0x00000095a4117220 */ /* 0x000fe20000410000 */
[----:B------:R-:W-:Y:S07]  /*4ac0*/  LOP3.LUT R182, R5, R182, RZ, 0xc0, !PT ;  /* 0x000000b605b67212 */ /* 0x000fee00078ec0ff */
[----:B------:R-:W1:Y:S01]  /*4ad0*/  MUFU.EX2 R2, R2 ;  /* 0x0000000200027308 */ /* 0x000e620000000800 */
[----:B------:R-:W-:Y:S01]  /*4ae0*/  LOP3.LUT R183, R6, R183, RZ, 0xc0, !PT ;  /* 0x000000b706b77212 */ /* 0x000fe200078ec0ff */
[C---:B------:R-:W-:Y:S01]  /*4af0*/  FMUL.FTZ R5, R164.reuse, R161 ;  /* 0x000000a1a4057220 */ /* 0x040fe20000410000 */
[C---:B------:R-:W-:Y:S07]  /*4b00*/  FMUL.FTZ R6, R3.reuse, R162 ;  /* 0x000000a203067220 */ /* 0x040fee0000410000 */
[----:B------:R-:W2:Y:S01]  /*4b10*/  MUFU.EX2 R0, R0 ;  /* 0x0000000000007308 */ /* 0x000ea20000000800 */
[----:B------:R-:W5:Y:S01]  /*4b20*/  LDSM.16.MT88.4 R160, [R169+0xa000] ;  /* 0x00a00000a9a0783b */ /* 0x000f620000004200 */
[--C-:B------:R-:W-:Y:S01]  /*4b30*/  HSET2.LE.AND R180, R180, R225.reuse, PT ;  /* 0x000000e1b4b47233 */ /* 0x100fe20003803000 */
[----:B------:R-:W-:Y:S01]  /*4b40*/  FMUL.FTZ R18, R3, R150 ;  /* 0x0000009603127220 */ /* 0x000fe20000410000 */
[--C-:B------:R-:W-:Y:S01]  /*4b50*/  HSET2.LE.AND R181, R16, R225.reuse, PT ;  /* 0x000000e110b57233 */ /* 0x100fe20003803000 */
[----:B------:R-:W-:Y:S01]  /*4b60*/  FMUL.FTZ R16, R164, R148 ;  /* 0x00000094a4107220 */ /* 0x000fe20000410000 */
[-C--:B----4-:R-:W-:Y:S04]  /*4b70*/  HMMA.16816.F32 R4, R172, R176.reuse, R4 ;  /* 0x000000b0ac04723c */ /* 0x090fe80000001804 */
[----:B------:R-:W-:Y:S01]  /*4b80*/  MUFU.EX2 R250, R250 ;  /* 0x000000fa00fa7308 */ /* 0x000fe20000000800 */
[----:B---3--:R-:W-:Y:S01]  /*4b90*/  F2FP.F16.F32.PACK_AB R9, R204, R205 ;  /* 0x000000cdcc09723e */ /* 0x008fe200000000ff */
[----:B-1----:R-:W-:Y:S01]  /*4ba0*/  FMUL.FTZ R12, R2, R152 ;  /* 0x00000098020c7220 */ /* 0x002fe20000410000 */
[----:B------:R-:W-:Y:S01]  /*4bb0*/  F2FP.F16.F32.PACK_AB R8, R206, R207 ;  /* 0x000000cfce08723e */ /* 0x000fe200000000ff */
[----:B--2---:R-:W-:Y:S01]  /*4bc0*/  FMUL.FTZ R10, R0, R158 ;  /* 0x0000009e000a7220 */ /* 0x004fe20000410000 */
[----:B------:R-:W-:Y:S01]  /*4bd0*/  LOP3.LUT R180, R9, R180, RZ, 0xc0, !PT ;  /* 0x000000b409b47212 */ /* 0x000fe200078ec0ff */
[----:B------:R-:W-:Y:S01]  /*4be0*/  FMUL.FTZ R9, R2, R157 ;  /* 0x0000009d02097220 */ /* 0x000fe20000410000 */
[----:B------:R-:W-:Y:S01]  /*4bf0*/  LOP3.LUT R181, R8, R181, RZ, 0xc0, !PT ;  /* 0x000000b508b57212 */ /* 0x000fe200078ec0ff */
[----:B------:R-:W-:Y:S01]  /*4c00*/  FMUL.FTZ R8, R2, R156 ;  /* 0x0000009c02087220 */ /* 0x000fe20000410000 */
[----:B------:R-:W-:Y:S01]  /*4c10*/  FMUL.FTZ R11, R0, R159 ;  /* 0x0000009f000b7220 */ /* 0x000fe20000410000 */
[----:B------:R-:W-:Y:S01]  /*4c20*/  LOP3.LUT P3, RZ, R170, 0x4, RZ, 0xc0, !PT ;  /* 0x00000004aaff7812 */ /* 0x000fe2000786c0ff */
[----:B------:R-:W-:Y:S01]  /*4c30*/  FMUL.FTZ R13, R2, R153 ;  /* 0x00000099020d7220 */ /* 0x000fe20000410000 */
[C---:B------:R-:W-:Y:S01]  /*4c40*/  FMUL.FTZ R14, R0.reuse, R154 ;  /* 0x0000009a000e7220 */ /* 0x040fe20000410000 */
[----:B------:R-:W-:Y:S01]  /*4c50*/  FMUL.FTZ R15, R0, R155 ;  /* 0x0000009b000f7220 */ /* 0x000fe20000410000 */
[C---:B------:R-:W-:Y:S01]  /*4c60*/  FMUL.FTZ R19, R3.reuse, R151 ;  /* 0x0000009703137220 */ /* 0x040fe20000410000 */
[C---:B------:R-:W-:Y:S01]  /*4c70*/  FMUL.FTZ R22, R3.reuse, R146 ;  /* 0x0000009203167220 */ /* 0x040fe20000410000 */
[C---:B------:R-:W-:Y:S01]  /*4c80*/  HMMA.16816.F32 R8, R180.reuse, R176, R8 ;  /* 0x000000b0b408723c */ /* 0x040fe20000001808 */
[----:B------:R-:W-:Y:S03]  /*4c90*/  MUFU.EX2 R247, R247 ;  /* 0x000000f700f77308 */ /* 0x000fe60000000800 */
[----:B------:R-:W-:Y:S01]  /*4ca0*/  FMUL.FTZ R35, R3, R143 ;  /* 0x0000008f03237220 */ /* 0x000fe20000410000 */
[----:B------:R-:W-:Y:S01]  /*4cb0*/  MOV R156, R228 ;  /* 0x000000e4009c7202 */ /* 0x000fe20000000f00 */
[----:B------:R-:W-:Y:S01]  /*4cc0*/  FMUL.FTZ R36, R164, R36 ;  /* 0x00000024a4247220 */ /* 0x000fe20000410000 */
[----:B------:R-:W-:Y:S01]  /*4cd0*/  @P3 IADD3 R156, PT, PT, R224, -0x40, RZ ;  /* 0xffffffc0e09c3810 */ /* 0x000fe20007ffe0ff */
[-C--:B------:R-:W-:Y:S03]  /*4ce0*/  HMMA.16816.F32 R12, R180, R178.reuse, R12 ;  /* 0x000000b2b40c723c */ /* 0x080fe6000000180c */
[----:B------:R-:W-:Y:S01]  /*4cf0*/  MUFU.EX2 R252, R252 ;  /* 0x000000fc00fc7308 */ /* 0x000fe20000000800 */
[----:B------:R-:W-:Y:S01]  /*4d00*/  IADD3 R157, PT, PT, R185, R156, RZ ;  /* 0x0000009cb99d7210 */ /* 0x000fe20007ffe0ff */
[----:B------:R-:W1:Y:S01]  /*4d10*/  LDSM.16.MT88.4 R148, [R156] ;  /* 0x000000009c94783b */ /* 0x000e620000004200 */
[----:B------:R-:W-:Y:S01]  /*4d20*/  FMUL.FTZ R37, R164, R37 ;  /* 0x00000025a4257220 */ /* 0x000fe20000410000 */
[C---:B------:R-:W-:Y:S01]  /*4d30*/  FMUL.FTZ R38, R3.reuse, R38 ;  /* 0x0000002603267220 */ /* 0x040fe20000410000 */
[C---:B------:R-:W-:Y:S01]  /*4d40*/  FMUL.FTZ R39, R3.reuse, R39 ;  /* 0x0000002703277220 */ /* 0x040fe20000410000 */
[C---:B------:R-:W-:Y:S04]  /*4d50*/  HMMA.16816.F32 R16, R172.reuse, R178, R16 ;  /* 0x000000b2ac10723c */ /* 0x040fe80000001810 */
[----:B------:R-:W2:Y:S01]  /*4d60*/  LDSM.16.MT88.4 R152, [R157] ;  /* 0x000000009d98783b */ /* 0x000ea20000004200 */
        /* <DEDUP_REMOVED lines=27> */
[-C--:B-1----:R-:W-:Y:S03]  /*4f20*/  HMMA.16816.F32 R52, R172, R148.reuse, R52 ;  /* 0x00000094ac34723c */ /* 0x082fe60000001834 */
        /* <DEDUP_REMOVED lines=22> */
[-C--:B--2---:R-:W-:Y:S03]  /*5090*/  HMMA.16816.F32 R68, R172, R152.reuse, R68 ;  /* 0x00000098ac44723c */ /* 0x084fe60000001844 */
[C---:B------:R-:W-:Y:S01]  /*50a0*/  FMUL.FTZ R81, R164.reuse, R81 ;  /* 0x00000051a4517220 */ /* 0x040fe20000410000 */
[C---:B------:R-:W-:Y:S01]  /*50b0*/  FMUL.FTZ R82, R3.reuse, R82 ;  /* 0x0000005203527220 */ /* 0x040fe20000410000 */
[C---:B------:R-:W-:Y:S01]  /*50c0*/  FMUL.FTZ R83, R3.reuse, R83 ;  /* 0x0000005303537220 */ /* 0x040fe20000410000 */
[C---:B------:R-:W-:Y:S01]  /*50d0*/  FMUL.FTZ R84, R164.reuse, R84 ;  /* 0x00000054a4547220 */ /* 0x040fe20000410000 */
[----:B------:R-:W-:Y:S01]  /*50e0*/  FMUL.FTZ R85, R164, R85 ;  /* 0x00000055a4557220 */ /* 0x000fe20000410000 */
[C---:B------:R-:W-:Y:S04]  /*50f0*/  HMMA.16816.F32 R72, R180.reuse, R152, R72 ;  /* 0x00000098b448723c */ /* 0x040fe80000001848 */
[C---:B------:R-:W-:Y:S01]  /*5100*/  FMUL.FTZ R86, R3.reuse, R86 ;  /* 0x0000005603567220 */ /* 0x040fe20000410000 */
[C---:B------:R-:W-:Y:S01]  /*5110*/  FMUL.FTZ R87, R3.reuse, R87 ;  /* 0x0000005703577220 */ /* 0x040fe20000410000 */
        /* <DEDUP_REMOVED lines=10> */
[----:B------:R-:W-:Y:S01]  /*51c0*/  FMUL.FTZ R95, R0, R95 ;  /* 0x0000005f005f7220 */ /* 0x000fe20000410000 */
        /* <DEDUP_REMOVED lines=11> */
[----:B------:R-:W-:Y:S01]  /*5280*/  LOP3.LUT R148, R246, UR15, R189, 0x96, !PT ;  /* 0x0000000ff6947c12 */ /* 0x000fe2000f8e96bd */
[----:B------:R-:W-:Y:S01]  /*5290*/  FMUL.FTZ R105, R2, R105 ;  /* 0x0000006902697220 */ /* 0x000fe20000410000 */
[C---:B------:R-:W-:Y:S01]  /*52a0*/  FMUL.FTZ R106, R0.reuse, R106 ;  /* 0x0000006a006a7220 */ /* 0x040fe20000410000 */
[----:B------:R-:W-:Y:S01]  /*52b0*/  FMUL.FTZ R107, R0, R107 ;  /* 0x0000006b006b7220 */ /* 0x000fe20000410000 */
[-C--:B------:R-:W-:Y:S03]  /*52c0*/  HMMA.16816.F32 R92, R180, R150.reuse, R92 ;  /* 0x00000096b45c723c */ /* 0x080fe6000000185c */
[----:B------:R-:W-:Y:S01]  /*52d0*/  IMAD.WIDE.U32 R148, R148, -0x2daee0ad, RZ ;  /* 0xd2511f5394947825 */ /* 0x000fe200078e00ff */
[----:B------:R-:W-:Y:S03]  /*52e0*/  LOP3.LUT R244, R244, UR15, R251, 0x96, !PT ;  /* 0x0000000ff4f47c12 */ /* 0x000fe6000f8e96fb */
[--C-:B------:R-:W-:Y:S01]  /*52f0*/  FFMA.FTZ R251, R30, UR4, -R184.reuse ;  /* 0x000000041efb7c23 */ /* 0x100fe200080108b8 */
[----:B------:R-:W-:Y:S01]  /*5300*/  FFMA.FTZ R30, R31, UR4, -R184 ;  /* 0x000000041f1e7c23 */ /* 0x000fe200080108b8 */
[C---:B------:R-:W-:Y:S03]  /*5310*/  HMMA.16816.F32 R96, R172.reuse, R150, R96 ;  /* 0x00000096ac60723c */ /* 0x040fe60000001860 */
[----:B------:R1:W-:Y:S01]  /*5320*/  MUFU.EX2 R189, R30 ;  /* 0x0000001e00bd7308 */ /* 0x0003e20000000800 */
[----:B------:R-:W-:Y:S01]  /*5330*/  LOP3.LUT R191, R190, UR11, R149, 0x96, !PT ;  /* 0x0000000bbebf7c12 */ /* 0x000fe2000f8e9695 */
[C---:B------:R-:W-:Y:S01]  /*5340*/  FMUL.FTZ R108, R2.reuse, R108 ;  /* 0x0000006c026c7220 */ /* 0x040fe20000410000 */
[----:B------:R-:W-:Y:S01]  /*5350*/  MOV R176, R148 ;  /* 0x0000009400b07202 */ /* 0x000fe20000000f00 */
[----:B------:R-:W-:Y:S01]  /*5360*/  FMUL.FTZ R109, R2, R109 ;  /* 0x0000006d026d7220 */ /* 0x000fe20000410000 */
[-C--:B--2---:R-:W-:Y:S05]  /*5370*/  HMMA.16816.F32 R100, R172, R152.reuse, R100 ;  /* 0x00000098ac64723c */ /* 0x084fea0000001864 */
[----:B------:R-:W-:Y:S01]  /*5380*/  MUFU.EX2 R251, R251 ;  /* 0x000000fb00fb7308 */ /* 0x000fe20000000800 */
[----:B------:R-:W-:Y:S01]  /*5390*/  PRMT R158, R148, 0x7773, RZ ;  /* 0x00007773949e7816 */ /* 0x000fe200000000ff */
[----:B------:R-:W-:Y:S01]  /*53a0*/  FMUL.FTZ R110, R0, R110 ;  /* 0x0000006e006e7220 */ /* 0x000fe20000410000 */
[----:B------:R-:W-:Y:S01]  /*53b0*/  PRMT R159, R148, 0x7772, RZ ;  /* 0x00007772949f7816 */ /* 0x000fe200000000ff */
[----:B------:R-:W-:Y:S01]  /*53c0*/  FMUL.FTZ R111, R0, R111 ;  /* 0x0000006f006f7220 */ /* 0x000fe20000410000 */
[----:B------:R-:W-:Y:S01]  /*53d0*/  PRMT R190, R148, 0x7771, RZ ;  /* 0x0000777194be7816 */ /* 0x000fe200000000ff */
[C---:B------:R-:W-:Y:S01]  /*53e0*/  HMMA.16816.F32 R104, R180.reuse, R152, R104 ;  /* 0x00000098b468723c */ /* 0x040fe20000001868 */
[----:B------:R-:W2:Y:S03]  /*53f0*/  LDSM.16.MT88.4 R148, [R156+0x1000] ;  /* 0x001000009c94783b */ /* 0x000ea60000004200 */
[----:B------:R-:W-:Y:S01]  /*5400*/  IMAD.WIDE.U32 R244, R244, -0x2daee0ad, RZ ;  /* 0xd2511f53f4f47825 */ /* 0x000fe200078e00ff */
[----:B------:R-:W-:Y:S03]  /*5410*/  LOP3.LUT R153, R176, 0xff, RZ, 0xc0, !PT ;  /* 0x000000ffb0997812 */ /* 0x000fe600078ec0ff */
[C---:B-1----:R-:W-:Y:S01]  /*5420*/  FMUL.FTZ R30, R3.reuse, R134 ;  /* 0x00000086031e7220 */ /* 0x042fe20000410000 */
[-C--:B------:R-:W-:Y:S03]  /*5430*/  HMMA.16816.F32 R108, R180, R154.reuse, R108 ;  /* 0x0000009ab46c723c */ /* 0x080fe6000000186c */
[----:B------:R-:W-:Y:S01]  /*5440*/  LOP3.LUT R248, R248, UR11, R245, 0x96, !PT ;  /* 0x0000000bf8f87c12 */ /* 0x000fe2000f8e96f5 */
[C---:B------:R-:W-:Y:S01]  /*5450*/  FMUL.FTZ R112, R164.reuse, R112 ;  /* 0x00000070a4707220 */ /* 0x040fe20000410000 */
[----:B------:R-:W-:Y:S01]  /*5460*/  FMUL.FTZ R113, R164, R113 ;  /* 0x00000071a4717220 */ /* 0x000fe20000410000 */
[C---:B------:R-:W-:Y:S01]  /*5470*/  FMUL.FTZ R114, R3.reuse, R114 ;  /* 0x0000007203727220 */ /* 0x040fe20000410000 */
[----:B------:R-:W-:Y:S01]  /*5480*/  FMUL.FTZ R115, R3, R115 ;  /* 0x0000007303737220 */ /* 0x000fe20000410000 */
[----:B------:R-:W-:Y:S01]  /*5490*/  PRMT R152, R248, 0x7632, R152 ;  /* 0x00007632f8987816 */ /* 0x000fe20000000098 */
[C---:B------:R-:W-:Y:S01]  /*54a0*/  FMUL.FTZ R116, R164.reuse, R116 ;  /* 0x00000074a4747220 */ /* 0x040fe20000410000 */
[----:B------:R-:W-:Y:S01]  /*54b0*/  PRMT R190, R153, 0x5410, R190 ;  /* 0x0000541099be7816 */ /* 0x000fe200000000be */
[----:B------:R-:W-:Y:S01]  /*54c0*/  FMUL.FTZ R117, R164, R117 ;  /* 0x00000075a4757220 */ /* 0x000fe20000410000 */
[----:B------:R-:W-:Y:S01]  /*54d0*/  LOP3.LUT R179, R152, 0xff, RZ, 0xc0, !PT ;  /* 0x000000ff98b37812 */ /* 0x000fe200078ec0ff */
[C---:B------:R-:W-:Y:S01]  /*54e0*/  FMUL.FTZ R118, R3.reuse, R118 ;  /* 0x0000007603767220 */ /* 0x040fe20000410000 */
[C---:B------:R-:W-:Y:S01]  /*54f0*/  HMMA.16816.F32 R112, R172.reuse, R154, R112 ;  /* 0x0000009aac70723c */ /* 0x040fe20000001870 */
[----:B------:R1:W3:Y:S03]  /*5500*/  LDSM.16.MT88.4 R152, [R157+0x1000] ;  /* 0x001000009d98783b */ /* 0x0002e60000004200 */
[----:B------:R-:W-:Y:S01]  /*5510*/  FMUL.FTZ R119, R3, R119 ;  /* 0x0000007703777220 */ /* 0x000fe20000410000 */
[----:B------:R-:W-:Y:S01]  /*5520*/  PRMT R162, R244, 0x7773, RZ ;  /* 0x00007773f4a27816 */ /* 0x000fe200000000ff */
[--C-:B------:R-:W-:Y:S01]  /*5530*/  FFMA.FTZ R246, R34, UR4, -R187.reuse ;  /* 0x0000000422f67c23 */ /* 0x100fe200080108bb */
[----:B------:R-:W-:Y:S01]  /*5540*/  PRMT R161, R244, 0x7772, RZ ;  /* 0x00007772f4a17816 */ /* 0x000fe200000000ff */
[----:B------:R-:W-:Y:S01]  /*5550*/  FFMA.FTZ R187, R23, UR4, -R187 ;  /* 0x0000000417bb7c23 */ /* 0x000fe200080108bb */
[C---:B------:R-:W-:Y:S01]  /*5560*/  FMUL.FTZ R23, R3.reuse, R147 ;  /* 0x0000009303177220 */ /* 0x040fe20000410000 */
[----:B------:R-:W-:Y:S01]  /*5570*/  FMUL.FTZ R34, R3, R142 ;  /* 0x0000008e03227220 */ /* 0x000fe20000410000 */
[----:B------:R-:W-:Y:S01]  /*5580*/  PRMT R161, R161, 0x5410, R162 ;  /* 0x00005410a1a17816 */ /* 0x000fe200000000a2 */
[----:B------:R-:W-:Y:S01]  /*5590*/  MUFU.EX2 R185, R187 ;  /* 0x000000bb00b97308 */ /* 0x000fe20000000800 */
[C---:B------:R-:W-:Y:S01]  /*55a0*/  FMUL.FTZ R120, R2.reuse, R120 ;  /* 0x0000007802787220 */ /* 0x040fe20000410000 */
[----:B------:R-:W-:Y:S01]  /*55b0*/  FMUL.FTZ R121, R2, R121 ;  /* 0x0000007902797220 */ /* 0x000fe20000410000 */
[C---:B------:R-:W-:Y:S01]  /*55c0*/  FMUL.FTZ R122, R0.reuse, R122 ;  /* 0x0000007a007a7220 */ /* 0x040fe20000410000 */
[----:B------:R-:W-:Y:S01]  /*55d0*/  FMUL.FTZ R123, R0, R123 ;  /* 0x0000007b007b7220 */ /* 0x000fe20000410000 */
[----:B------:R-:W-:Y:S01]  /*55e0*/  MOV R160, R244 ;  /* 0x000000f400a07202 */ /* 0x000fe20000000f00 */
[--C-:B------:R-:W-:Y:S01]  /*55f0*/  FFMA.FTZ R245, R33, UR4, -R188.reuse ;  /* 0x0000000421f57c23 */ /* 0x100fe200080108bc */
[-C--:B--2---:R-:W-:Y:S03]  /*5600*/  HMMA.16816.F32 R116, R172, R148.reuse, R116 ;  /* 0x00000094ac74723c */ /* 0x084fe60000001874 */
[----:B------:R-:W2:Y:S01]  /*5610*/  MUFU.EX2 R246, R246 ;  /* 0x000000f600f67308 */ /* 0x000ea20000000800 */
[----:B------:R-:W-:Y:S01]  /*5620*/  PRMT R178, R244, 0x7771, RZ ;  /* 0x00007771f4b27816 */ /* 0x000fe200000000ff */
[----:B------:R-:W-:Y:S01]  /*5630*/  FFMA.FTZ R244, R32, UR4, -R188 ;  /* 0x0000000420f47c23 */ /* 0x000fe200080108bc */
[----:B------:R-:W-:Y:S01]  /*5640*/  LOP3.LUT R177, R248, 0xffff, RZ, 0xc0, !PT ;  /* 0x0000fffff8b17812 */ /* 0x000fe200078ec0ff */
[----:B------:R-:W-:Y:S01]  /*5650*/  FMUL.FTZ R32, R164, R140 ;  /* 0x0000008ca4207220 */ /* 0x000fe20000410000 */
[----:B------:R-:W-:Y:S01]  /*5660*/  LOP3.LUT R176, R248, 0xff, RZ, 0xc0, !PT ;  /* 0x000000fff8b07812 */ /* 0x000fe200078ec0ff */
[C---:B------:R-:W-:Y:S04]  /*5670*/  HMMA.16816.F32 R120, R180.reuse, R148, R120 ;  /* 0x00000094b478723c */ /* 0x040fe80000001878 */
[----:B------:R-:W-:Y:S01]  /*5680*/  MUFU.EX2 R245, R245 ;  /* 0x000000f500f57308 */ /* 0x000fe20000000800 */
[----:B------:R-:W-:Y:S01]  /*5690*/  SHF.R.U32.HI R162, RZ, 0x18, R248 ;  /* 0x00000018ffa27819 */ /* 0x000fe200000116f8 */
[--C-:B------:R-:W-:Y:S01]  /*56a0*/  FFMA.FTZ R248, R20, UR4, -R188.reuse ;  /* 0x0000000414f87c23 */ /* 0x100fe200080108bc */
[----:B------:R-:W-:Y:S01]  /*56b0*/  FFMA.FTZ R188, R21, UR4, -R188 ;  /* 0x0000000415bc7c23 */ /* 0x000fe200080108bc */
[----:B------:R-:W-:Y:S01]  /*56c0*/  SHF.R.U32.HI R177, RZ, 0x8, R177 ;  /* 0x00000008ffb17819 */ /* 0x000fe200000116b1 */
[C---:B------:R-:W-:Y:S01]  /*56d0*/  FMUL.FTZ R124, R2.reuse, R124 ;  /* 0x0000007c027c7220 */ /* 0x040fe20000410000 */
[----:B------:R-:W-:Y:S04]  /*56e0*/  FMUL.FTZ R125, R2, R125 ;  /* 0x0000007d027d7220 */ /* 0x000fe80000410000 */
[----:B------:R-:W-:Y:S01]  /*56f0*/  MUFU.EX2 R249, R188 ;  /* 0x000000bc00f97308 */ /* 0x000fe20000000800 */
[C---:B------:R-:W-:Y:S01]  /*5700*/  FMUL.FTZ R126, R0.reuse, R126 ;  /* 0x0000007e007e7220 */ /* 0x040fe20000410000 */
[----:B------:R-:W-:Y:S01]  /*5710*/  FMUL.FTZ R127, R0, R127 ;  /* 0x0000007f007f7220 */ /* 0x000fe20000410000 */
[--C-:B-1----:R-:W-:Y:S07]  /*5720*/  FFMA.FTZ R157, R24, UR4, -R186.reuse ;  /* 0x00000004189d7c23 */ /* 0x102fee00080108ba */
[----:B------:R-:W1:Y:S01]  /*5730*/  MUFU.EX2 R244, R244 ;  /* 0x000000f400f47308 */ /* 0x000e620000000800 */
[----:B------:R-:W-:Y:S01]  /*5740*/  LOP3.LUT R24, R161, 0xff00ff, RZ, 0xc0, !PT ;  /* 0x00ff00ffa1187812 */ /* 0x000fe200078ec0ff */
[----:B------:R-:W-:Y:S01]  /*5750*/  FMUL.FTZ R21, R164, R145 ;  /* 0x00000091a4157220 */ /* 0x000fe20000410000 */
[----:B------:R-:W-:Y:S07]  /*5760*/  LOP3.LUT R163, R160, 0xff, RZ, 0xc0, !PT ;  /* 0x000000ffa0a37812 */ /* 0x000fee00078ec0ff */
[----:B------:R-:W4:Y:S01]  /*5770*/  MUFU.EX2 R248, R248 ;  /* 0x000000f800f87308 */ /* 0x000f220000000800 */
[-C--:B------:R-:W-:Y:S03]  /*5780*/  HMMA.16816.F32 R124, R180, R150.reuse, R124 ;  /* 0x00000096b47c723c */ /* 0x080fe6000000187c */
[----:B------:R-:W-:Y:S01]  /*5790*/  PRMT R176, R176, 0x5410, R177 ;  /* 0x00005410b0b07816 */ /* 0x000fe200000000b1 */
[----:B------:R-:W-:Y:S01]  /*57a0*/  FMUL.FTZ R20, R164, R144 ;  /* 0x00000090a4147220 */ /* 0x000fe20000410000 */
[----:B------:R-:W-:Y:S01]  /*57b0*/  LOP3.LUT R177, R191, 0xffff, RZ, 0xc0, !PT ;  /* 0x0000ffffbfb17812 */ /* 0x000fe200078ec0ff */
[----:B------:R-:W-:Y:S01]  /*57c0*/  FFMA.FTZ R144, R28, UR4, -R186 ;  /* 0x000000041c907c23 */ /* 0x000fe200080108ba */
[----:B------:R-:W-:Y:S01]  /*57d0*/  PRMT R159, R159, 0x5410, R158 ;  /* 0x000054109f9f7816 */ /* 0x000fe2000000009e */
[----:B------:R-:W-:Y:S01]  /*57e0*/  FMUL.FTZ R33, R164, R141 ;  /* 0x0000008da4217220 */ /* 0x000fe20000410000 */
[----:B------:R-:W-:Y:S01]  /*57f0*/  PRMT R162, R179, 0x5410, R162 ;  /* 0x00005410b3a27816 */ /* 0x000fe200000000a2 */
[----:B------:R-:W-:Y:S01]  /*5800*/  LDSM.16.MT88.4 R140, [R169+0xa800] ;  /* 0x00a80000a98c783b */ /* 0x000fe20000004200 */
[C---:B------:R-:W-:Y:S04]  /*5810*/  HMMA.16816.F32 R20, R172.reuse, R150, R20 ;  /* 0x00000096ac14723c */ /* 0x040fe80000001814 */
[----:B------:R-:W-:Y:S01]  /*5820*/  PRMT R178, R163, 0x5410, R178 ;  /* 0x00005410a3b27816 */ /* 0x000fe200000000b2 */
[----:B------:R-:W-:Y:S01]  /*5830*/  FFMA.FTZ R186, R25, UR4, -R186 ;  /* 0x0000000419ba7c23 */ /* 0x000fe200080108ba */
[--C-:B------:R-:W-:Y:S01]  /*5840*/  HSET2.LE.AND R179, R24, R225.reuse, PT ;  /* 0x000000e118b37233 */ /* 0x100fe20003803000 */
[C---:B------:R-:W-:Y:S01]  /*5850*/  FMUL.FTZ R24, R2.reuse, R136 ;  /* 0x0000008802187220 */ /* 0x040fe20000410000 */
[-C--:B---3--:R-:W-:Y:S01]  /*5860*/  HMMA.16816.F32 R32, R172, R152.reuse, R32 ;  /* 0x00000098ac20723c */ /* 0x088fe20000001820 */
[----:B------:R-:W3:Y:S02]  /*5870*/  LDSM.16.MT88.4 R148, [R212+0xa800] ;  /* 0x00a80000d494783b */ /* 0x000ee40000004200 */
[----:B------:R-:W-:Y:S01]  /*5880*/  LOP3.LUT R160, R191, 0xff, RZ, 0xc0, !PT ;  /* 0x000000ffbfa07812 */ /* 0x000fe200078ec0ff */
[C---:B------:R-:W-:Y:S01]  /*5890*/  FMUL.FTZ R128, R2.reuse, R128 ;  /* 0x0000008002807220 */ /* 0x040fe20000410000 */
[----:B------:R-:W-:Y:S01]  /*58a0*/  SHF.R.U32.HI R177, RZ, 0x8, R177 ;  /* 0x00000008ffb17819 */ /* 0x000fe200000116b1 */
[----:B------:R-:W-:Y:S01]  /*58b0*/  FMUL.FTZ R129, R2, R129 ;  /* 0x0000008102817220 */ /* 0x000fe20000410000 */
[----:B--2---:R-:W-:Y:S01]  /*58c0*/  F2FP.F16.F32.PACK_AB R28, R247, R246 ;  /* 0x000000f6f71c723e */ /* 0x004fe200000000ff */
[C---:B------:R-:W-:Y:S01]  /*58d0*/  FMUL.FTZ R130, R0.reuse, R130 ;  /* 0x0000008200827220 */ /* 0x040fe20000410000 */
[----:B------:R-:W-:Y:S01]  /*58e0*/  LOP3.LUT R136, R159, 0xff00ff, RZ, 0xc0, !PT ;  /* 0x00ff00ff9f887812 */ /* 0x000fe200078ec0ff */
[----:B------:R-:W-:Y:S01]  /*58f0*/  FMUL.FTZ R131, R0, R131 ;  /* 0x0000008300837220 */ /* 0x000fe20000410000 */
[----:B------:R-:W-:Y:S01]  /*5900*/  MOV R159, R185 ;  /* 0x000000b9009f7202 */ /* 0x000fe20000000f00 */
[----:B------:R-:W-:Y:S01]  /*5910*/  FFMA.FTZ R161, R27, UR4, -R184 ;  /* 0x000000041ba17c23 */ /* 0x000fe200080108b8 */
[----:B------:R-:W-:Y:S01]  /*5920*/  PRMT R160, R160, 0x5410, R177 ;  /* 0x00005410a0a07816 */ /* 0x000fe200000000b1 */
[----:B------:R-:W-:Y:S01]  /*5930*/  FMUL.FTZ R25, R2, R137 ;  /* 0x0000008902197220 */ /* 0x000fe20000410000 */
[--C-:B------:R-:W-:Y:S01]  /*5940*/  HSET2.LE.AND R178, R178, R225.reuse, PT ;  /* 0x000000e1b2b27233 */ /* 0x100fe20003803000 */
[----:B------:R-:W-:Y:S01]  /*5950*/  FMUL.FTZ R27, R0, R139 ;  /* 0x0000008b001b7220 */ /* 0x000fe20000410000 */
[C---:B------:R-:W-:Y:S01]  /*5960*/  HMMA.16816.F32 R128, R180.reuse, R152, R128 ;  /* 0x00000098b480723c */ /* 0x040fe20000001880 */
[----:B------:R2:W5:Y:S03]  /*5970*/  MUFU.EX2 R152, R144 ;  /* 0x0000009000987308 */ /* 0x0005660000000800 */
[--C-:B------:R-:W-:Y:S07]  /*5980*/  HSET2.LE.AND R176, R176, R225.reuse, PT ;  /* 0x000000e1b0b07233 */ /* 0x100fee0003803000 */
[----:B------:R-:W3:Y:S01]  /*5990*/  MUFU.EX2 R153, R157 ;  /* 0x0000009d00997308 */ /* 0x000ee20000000800 */
[----:B------:R-:W-:Y:S01]  /*59a0*/  LOP3.LUT R179, R28, R179, RZ, 0xc0, !PT ;  /* 0x000000b31cb37212 */ /* 0x000fe200078ec0ff */
[----:B------:R-:W-:Y:S01]  /*59b0*/  FMUL.FTZ R28, R164, R132 ;  /* 0x00000084a41c7220 */ /* 0x000fe20000410000 */
[----:B-1----:R-:W-:Y:S07]  /*59c0*/  F2FP.F16.F32.PACK_AB R31, R245, R244 ;  /* 0x000000f4f51f723e */ /* 0x002fee00000000ff */
[----:B------:R1:W3:Y:S01]  /*59d0*/  MUFU.EX2 R157, R186 ;  /* 0x000000ba009d7308 */ /* 0x0002e20000000800 */
[----:B----4-:R-:W-:Y:S01]  /*59e0*/  F2FP.F16.F32.PACK_AB R29, R249, R248 ;  /* 0x000000f8f91d723e */ /* 0x010fe200000000ff */
[----:B------:R-:W-:Y:S01]  /*59f0*/  FFMA.FTZ R207, R0, R235, R207 ;  /* 0x000000eb00cf7223 */ /* 0x000fe200000100cf */
[--C-:B------:R-:W-:Y:S07]  /*5a00*/  HSET2.LE.AND R177, R162, R225.reuse, PT ;  /* 0x000000e1a2b17233 */ /* 0x100fee0003803000 */
[----:B------:R-:W-:Y:S01]  /*5a10*/  MUFU.EX2 R161, R161 ;  /* 0x000000a100a17308 */ /* 0x000fe20000000800 */
[----:B------:R-:W-:Y:S01]  /*5a20*/  F2FP.F16.F32.PACK_AB R132, R159, R250 ;  /* 0x000000fa9f84723e */ /* 0x000fe200000000ff */
[----:B--2---:R-:W2:Y:S01]  /*5a30*/  LDSM.16.MT88.4 R144, [R156+0x800] ;  /* 0x000800009c90783b */ /* 0x004ea20000004200 */
[----:B------:R-:W-:Y:S01]  /*5a40*/  LOP3.LUT R178, R31, R178, RZ, 0xc0, !PT ;  /* 0x000000b21fb27212 */ /* 0x000fe200078ec0ff */
[----:B------:R-:W-:Y:S01]  /*5a50*/  FMUL.FTZ R31, R3, R135 ;  /* 0x00000087031f7220 */ /* 0x000fe20000410000 */
[----:B------:R-:W-:Y:S01]  /*5a60*/  LOP3.LUT R176, R29, R176, RZ, 0xc0, !PT ;  /* 0x000000b01db07212 */ /* 0x000fe200078ec0ff */
[----:B------:R-:W-:Y:S01]  /*5a70*/  FMUL.FTZ R29, R164, R133 ;  /* 0x00000085a41d7220 */ /* 0x000fe20000410000 */
[----:B------:R-:W-:Y:S01]  /*5a80*/  LOP3.LUT R177, R132, R177, RZ, 0xc0, !PT ;  /* 0x000000b184b17212 */ /* 0x000fe200078ec0ff */
[----:B------:R-:W-:Y:S01]  /*5a90*/  FFMA.FTZ R197, R164, R239, R197 ;  /* 0x000000efa4c57223 */ /* 0x000fe200000100c5 */
[----:B------:R-:W-:Y:S01]  /*5aa0*/  PRMT R163, R191, 0x7632, R163 ;  /* 0x00007632bfa37816 */ /* 0x000fe200000000a3 */
[----:B------:R4:W-:Y:S01]  /*5ab0*/  LDSM.16.MT88.4 R132, [R169+0xb800] ;  /* 0x00b80000a984783b */ /* 0x0009e20000004200 */
[----:B------:R-:W-:Y:S01]  /*5ac0*/  SHF.R.U32.HI R158, RZ, 0x18, R191 ;  /* 0x00000018ff9e7819 */ /* 0x000fe200000116bf */
[----:B------:R-:W-:Y:S01]  /*5ad0*/  FFMA.FTZ R198, R3, R236, R198 ;  /* 0x000000ec03c67223 */ /* 0x000fe200000100c6 */
[----:B------:R-:W-:Y:S01]  /*5ae0*/  LOP3.LUT R163, R163, 0xff, RZ, 0xc0, !PT ;  /* 0x000000ffa3a37812 */ /* 0x000fe200078ec0ff */
[----:B------:R-:W-:Y:S01]  /*5af0*/  FFMA.FTZ R205, R2, R237, R205 ;  /* 0x000000ed02cd7223 */ /* 0x000fe200000100cd */
[----:B-----5:R-:W-:Y:S01]  /*5b00*/  F2FP.F16.F32.PACK_AB R137, R252, R152 ;  /* 0x00000098fc89723e */ /* 0x020fe200000000ff */
[----:B------:R-:W-:Y:S01]  /*5b10*/  FADD.FTZ R206, R206, R207 ;  /* 0x000000cfcece7221 */ /* 0x000fe20000010000 */
[----:B------:R-:W-:Y:S01]  /*5b20*/  PRMT R158, R163, 0x5410, R158 ;  /* 0x00005410a39e7816 */ /* 0x000fe2000000009e */
[----:B------:R-:W-:Y:S01]  /*5b30*/  FFMA.FTZ R163, R26, UR4, -R184 ;  /* 0x000000041aa37c23 */ /* 0x000fe200080108b8 */
[----:B------:R-:W-:Y:S01]  /*5b40*/  FMUL.FTZ R26, R0, R138 ;  /* 0x0000008a001a7220 */ /* 0x000fe20000410000 */
[--C-:B------:R-:W-:Y:S01]  /*5b50*/  HSET2.LE.AND R138, R190, R225.reuse, PT ;  /* 0x000000e1be8a7233 */ /* 0x100fe20003803000 */
[----:B-1----:R-:W-:Y:S01]  /*5b60*/  LDSM.16.MT88.4 R184, [R212+0xb800] ;  /* 0x00b80000d4b8783b */ /* 0x002fe20000004200 */
[--C-:B------:R-:W-:Y:S01]  /*5b70*/  HSET2.LE.AND R139, R136, R225.reuse, PT ;  /* 0x000000e1888b7233 */ /* 0x100fe20003803000 */
[----:B------:R-:W-:Y:S01]  /*5b80*/  FADD.FTZ R197, R196, R197 ;  /* 0x000000c5c4c57221 */ /* 0x000fe20000010000 */
[----:B------:R-:W1:Y:S01]  /*5b90*/  MUFU.EX2 R163, R163 ;  /* 0x000000a300a37308 */ /* 0x000e620000000800 */
[----:B------:R-:W-:Y:S01]  /*5ba0*/  LOP3.LUT R138, R137, R138, RZ, 0xc0, !PT ;  /* 0x0000008a898a7212 */ /* 0x000fe200078ec0ff */
[-C--:B------:R-:W-:Y:S03]  /*5bb0*/  HMMA.16816.F32 R24, R180, R154.reuse, R24 ;  /* 0x0000009ab418723c */ /* 0x080fe60000001818 */
[----:B------:R-:W5:Y:S01]  /*5bc0*/  LDSM.16.MT88.4 R180, [R171+0x800] ;  /* 0x00080000abb4783b */ /* 0x000f620000004200 */
[--C-:B------:R-:W-:Y:S01]  /*5bd0*/  HSET2.LE.AND R137, R158, R225.reuse, PT ;  /* 0x000000e19e897233 */ /* 0x100fe20003803000 */
[----:B------:R-:W-:Y:S01]  /*5be0*/  FADD.FTZ R199, R199, R198 ;  /* 0x000000c6c7c77221 */ /* 0x000fe20000010000 */
[----:B------:R-:W-:Y:S01]  /*5bf0*/  MOV R158, R152 ;  /* 0x00000098009e7202 */ /* 0x000fe20000000f00 */
[----:B------:R-:W-:Y:S01]  /*5c00*/  FADD.FTZ R205, R204, R205 ;  /* 0x000000cdcccd7221 */ /* 0x000fe20000010000 */
[----:B------:R-:W-:Y:S03]  /*5c10*/  HMMA.16816.F32 R28, R172, R154, R28 ;  /* 0x0000009aac1c723c */ /* 0x000fe6000000181c */
[----:B------:R-:W-:Y:S01]  /*5c20*/  LDSM.16.MT88.4 R172, [R171+0x1800] ;  /* 0x00180000abac783b */ /* 0x000fe20000004200 */
[----:B----4-:R-:W-:Y:S01]  /*5c30*/  MOV R169, R189 ;  /* 0x000000bd00a97202 */ /* 0x010fe20000000f00 */
[----:B------:R-:W-:Y:S01]  /*5c40*/  FADD.FTZ R203, R203, R206 ;  /* 0x000000cecbcb7221 */ /* 0x000fe20000010000 */
[----:B---3--:R-:W-:Y:S01]  /*5c50*/  MOV R155, R153 ;  /* 0x00000099009b7202 */ /* 0x008fe20000000f00 */
[----:B------:R-:W-:Y:S01]  /*5c60*/  FADD.FTZ R192, R192, R197 ;  /* 0x000000c5c0c07221 */ /* 0x000fe20000010000 */
[----:B------:R-:W-:Y:S01]  /*5c70*/  F2FP.F16.F32.PACK_AB R136, R169, R251 ;  /* 0x000000fba988723e */ /* 0x000fe200000000ff */
[----:B------:R-:W-:Y:S01]  /*5c80*/  FADD.FTZ R194, R194, R199 ;  /* 0x000000c7c2c27221 */ /* 0x000fe20000010000 */
[----:B------:R-:W-:Y:S01]  /*5c90*/  HSET2.LE.AND R153, R160, R225, PT ;  /* 0x000000e1a0997233 */ /* 0x000fe20003803000 */
[----:B------:R3:W4:Y:S01]  /*5ca0*/  LDSM.16.MT88.4 R188, [R156+0x1800] ;  /* 0x001800009cbc783b */ /* 0x0007220000004200 */
[----:B------:R-:W-:Y:S01]  /*5cb0*/  F2FP.F16.F32.PACK_AB R154, R157, R155 ;  /* 0x0000009b9d9a723e */ /* 0x000fe200000000ff */
[----:B------:R-:W-:Y:S01]  /*5cc0*/  FADD.FTZ R200, R200, R205 ;  /* 0x000000cdc8c87221 */ /* 0x000fe20000010000 */
[----:B------:R-:W-:Y:S01]  /*5cd0*/  LOP3.LUT R139, R136, R139, RZ, 0xc0, !PT ;  /* 0x0000008b888b7212 */ /* 0x000fe200078ec0ff */
[----:B------:R-:W-:Y:S01]  /*5ce0*/  FADD.FTZ R203, R202, R203 ;  /* 0x000000cbcacb7221 */ /* 0x000fe20000010000 */
[----:B------:R-:W-:Y:S01]  /*5cf0*/  LOP3.LUT R136, R154, R153, RZ, 0xc0, !PT ;  /* 0x000000999a887212 */ /* 0x000fe200078ec0ff */
[----:B------:R-:W-:Y:S01]  /*5d00*/  FADD.FTZ R193, R193, R192 ;  /* 0x000000c0c1c17221 */ /* 0x000fe20000010000 */
[----:B-1----:R-:W-:Y:S01]  /*5d10*/  MOV R153, R163 ;  /* 0x000000a300997202 */ /* 0x002fe20000000f00 */
[----:B------:R-:W-:Y:S01]  /*5d20*/  FADD.FTZ R195, R195, R194 ;  /* 0x000000c2c3c37221 */ /* 0x000fe20000010000 */
[----:B------:R-:W-:Y:S01]  /*5d30*/  FADD.FTZ R200, R201, R200 ;  /* 0x000000c8c9c87221 */ /* 0x000fe20000010000 */
[----:B------:R-:W-:Y:S01]  /*5d40*/  FADD.FTZ R248, R248, R193 ;  /* 0x000000c1f8f87221 */ /* 0x000fe20000010000 */
[----:B------:R-:W-:Y:S01]  /*5d50*/  MOV R2, R167 ;  /* 0x000000a700027202 */ /* 0x000fe20000000f00 */
[----:B------:R-:W-:Y:S01]  /*5d60*/  FADD.FTZ R195, R250, R195 ;  /* 0x000000c3fac37221 */ /* 0x000fe20000010000 */
[----:B------:R-:W-:Y:S01]  /*5d70*/  MOV R3, R168 ;  /* 0x000000a800037202 */ /* 0x000fe20000000f00 */
[----:B------:R-:W-:Y:S04]  /*5d80*/  FADD.FTZ R249, R249, R248 ;  /* 0x000000f8f9f97221 */ /* 0x000fe80000010000 */
[----:B------:R-:W-:Y:S04]  /*5d90*/  FADD.FTZ R244, R244, R249 ;  /* 0x000000f9f4f47221 */ /* 0x000fe80000010000 */
[----:B------:R-:W-:Y:S01]  /*5da0*/  FADD.FTZ R239, R245, R244 ;  /* 0x000000f4f5ef7221 */ /* 0x000fe20000010000 */
[----:B---3--:R-:W-:Y:S04]  /*5db0*/  MOV R156, R161 ;  /* 0x000000a1009c7202 */ /* 0x008fe80000000f00 */
[----:B------:R-:W-:Y:S02]  /*5dc0*/  F2FP.F16.F32.PACK_AB R152, R156, R163 ;  /* 0x000000a39c98723e */ /* 0x000fe400000000ff */
[-C--:B------:R-:W-:Y:S05]  /*5dd0*/  HMMA.16816.F32 R160, R176, R148.reuse, R4 ;  /* 0x00000094b0a0723c */ /* 0x080fea0000001804 */
[----:B------:R-:W-:Y:S02]  /*5de0*/  LOP3.LUT R137, R152, R137, RZ, 0xc0, !PT ;  /* 0x0000008998897212 */ /* 0x000fe400078ec0ff */
[----:B------:R-:W-:Y:S02]  /*5df0*/  MOV R7, R158 ;  /* 0x0000009e00077202 */ /* 0x000fe40000000f00 */
[----:B------:R-:W-:Y:S02]  /*5e00*/  MOV R6, R156 ;  /* 0x0000009c00067202 */ /* 0x000fe40000000f00 */
[----:B------:R-:W-:Y:S02]  /*5e10*/  MOV R5, R157 ;  /* 0x0000009d00057202 */ /* 0x000fe40000000f00 */
[----:B------:R-:W-:Y:S02]  /*5e20*/  MOV R4, R159 ;  /* 0x0000009f00047202 */ /* 0x000fe40000000f00 */
[C---:B------:R-:W-:Y:S04]  /*5e30*/  HMMA.16816.F32 R156, R136.reuse, R148, R8 ;  /* 0x00000094889c723c */ /* 0x040fe80000001808 */
[----:B------:R-:W-:Y:S01]  /*5e40*/  MOV R11, R153 ;  /* 0x00000099000b7202 */ /* 0x000fe20000000f00 */
[----:B------:R-:W-:Y:S01]  /*5e50*/  FADD.FTZ R195, R4, R195 ;  /* 0x000000c304c37221 */ /* 0x000fe20000010000 */
[----:B------:R-:W-:Y:S02]  /*5e60*/  MOV R10, R155 ;  /* 0x0000009b000a7202 */ /* 0x000fe40000000f00 */
        /* <DEDUP_REMOVED lines=12> */
[----:B------:R-:W-:Y:S02]  /*5f30*/  MOV R0, R165 ;  /* 0x000000a500007202 */ /* 0x000fe40000000f00 */
[----:B------:R-:W-:Y:S01]  /*5f40*/  FADD.FTZ R237, R252, R237 ;  /* 0x000000edfced7221 */ /* 0x000fe20000010000 */
[C---:B------:R-:W-:Y:S04]  /*5f50*/  HMMA.16816.F32 R40, R136.reuse, R140, R40 ;  /* 0x0000008c8828723c */ /* 0x040fe80000001828 */
[----:B------:R-:W-:Y:S04]  /*5f60*/  MOV R169, R166 ;  /* 0x000000a600a97202 */ /* 0x000fe80000000f00 */
[-C--:B------:R-:W-:Y:S08]  /*5f70*/  HMMA.16816.F32 R44, R136, R142.reuse, R44 ;  /* 0x0000008e882c723c */ /* 0x080ff0000000182c */
[C---:B------:R-:W-:Y:S08]  /*5f80*/  HMMA.16816.F32 R48, R176.reuse, R142, R48 ;  /* 0x0000008eb030723c */ /* 0x040ff00000001830 */
[-C--:B--2---:R-:W-:Y:S08]  /*5f90*/  HMMA.16816.F32 R52, R176, R144.reuse, R52 ;  /* 0x00000090b034723c */ /* 0x084ff00000001834 */
[C---:B------:R-:W-:Y:S08]  /*5fa0*/  HMMA.16816.F32 R56, R136.reuse, R144, R56 ;  /* 0x000000908838723c */ /* 0x040ff00000001838 */
[-C--:B------:R-:W-:Y:S08]  /*5fb0*/  HMMA.16816.F32 R60, R136, R146.reuse, R60 ;  /* 0x00000092883c723c */ /* 0x080ff0000000183c */
[C---:B------:R-:W-:Y:S08]  /*5fc0*/  HMMA.16816.F32 R64, R176.reuse, R146, R64 ;  /* 0x00000092b040723c */ /* 0x040ff00000001840 */
[-C--:B-----5:R-:W-:Y:S08]  /*5fd0*/  HMMA.16816.F32 R68, R176, R180.reuse, R68 ;  /* 0x000000b4b044723c */ /* 0x0a0ff00000001844 */
        /* <DEDUP_REMOVED lines=18> */
[----:B------:R-:W-:Y:S01]  /*6100*/  HMMA.16816.F32 R132, R176, R174, R28 ;  /* 0x000000aeb084723c */ /* 0x000fe2000000181c */
[----:B------:R-:W-:Y:S08]  /*6110*/  @!UPT UIADD3 URZ, UPT, UPT, URZ, URZ, URZ ;  /* 0x000000fffffff290 */ /* 0x000ff0000fffe0ff */
[----:B------:R-:W-:Y:S11]  /*6120*/  BRA.U UP0, `(.L_x_1811) ;  /* 0xffffffd500987547 */ /* 0x000ff6000b83ffff */
.L_x_1810:
[----:B------:R-:W1:Y:S01]  /*6130*/  SHFL.BFLY PT, R0, R239, 0x2, 0x1f ;  /* 0x0c401f00ef007f89 */ /* 0x000e6200000e0000 */
[----:B------:R-:W2:Y:S01]  /*6140*/  LDCU UR4, c[0x0][0x4fc] ;  /* 0x00009f80ff0477ac */ /* 0x000ea20008000800 */
[----:B------:R-:W3:Y:S01]  /*6150*/  S2UR UR9, SR_CgaCtaId ;  /* 0x00000000000979c3 */ /* 0x000ee20000008800 */
[C---:B------:R-:W-:Y:S01]  /*6160*/  SHF.L.U32 R7, R170.reuse, 0x1, RZ ;  /* 0x00000001aa077819 */ /* 0x040fe200000006ff */
[----:B------:R-:W4:Y:S01]  /*6170*/  SHFL.BFLY PT, R2, R237, 0x2, 0x1f ;  /* 0x0c401f00ed027f89 */ /* 0x000f2200000e0000 */
[----:B------:R-:W-:Y:S01]  /*6180*/  SHF.L.U32 R8, R170, 0x4, RZ ;  /* 0x00000004aa087819 */ /* 0x000fe200000006ff */
[----:B------:R-:W1:Y:S01]  /*6190*/  LDCU UR6, c[0x0][0x434] ;  /* 0x00008680ff0677ac */ /* 0x000e620008000800 */
[----:B------:R-:W-:Y:S01]  /*61a0*/  MOV R12, 0x7f800000 ;  /* 0x7f800000000c7802 */ /* 0x000fe20000000f00 */
[----:B------:R-:W5:Y:S01]  /*61b0*/  SHFL.BFLY PT, R5, R236, 0x2, 0x1f ;  /* 0x0c401f00ec057f89 */ /* 0x000f6200000e0000 */
[----:B------:R-:W-:Y:S01]  /*61c0*/  LOP3.LUT R8, R8, 0x1c0, RZ, 0xc0, !PT ;  /* 0x000001c008087812 */ /* 0x000fe200078ec0ff */
[----:B------:R-:W2:Y:S01]  /*61d0*/  S2UR UR7, SR_CTAID.Z ;  /* 0x00000000000779c3 */ /* 0x000ea20000002700 */
[----:B------:R-:W2:Y:S01]  /*61e0*/  LDCU.U8 UR10, c[0x0][0x548] ;  /* 0x0000a900ff0a77ac */ /* 0x000ea20008000000 */
[----:B------:R-:W3:Y:S01]  /*61f0*/  SHFL.BFLY PT, R4, R235, 0x2, 0x1f ;  /* 0x0c401f00eb047f89 */ /* 0x000ee200000e0000 */
[----:B------:R-:W-:-:S05]  /*6200*/  LOP3.LUT R8, R8, 0x38, R7, 0xf8, !PT ;  /* 0x0000003808087812 */ /* 0x000fca00078ef807 */
[----:B------:R-:W2:Y:S01]  /*6210*/  S2UR UR8, SR_CTAID.Y ;  /* 0x00000000000879c3 */ /* 0x000ea20000002600 */
[----:B-1----:R-:W-:Y:S01]  /*6220*/  FADD.FTZ R3, R0, R239 ;  /* 0x000000ef00037221 */ /* 0x002fe20000010000 */
[----:B----4-:R-:W-:-:S04]  /*6230*/  FADD.FTZ R2, R2, R237 ;  /* 0x000000ed02027221 */ /* 0x010fc80000010000 */
[----:B------:R-:W1:Y:S01]  /*6240*/  SHFL.BFLY PT, R0, R3, 0x1, 0x1f ;  /* 0x0c201f0003007f89 */ /* 0x000e6200000e0000 */
[----:B-----5:R-:W-:-:S03]  /*6250*/  FADD.FTZ R6, R5, R236 ;  /* 0x000000ec05067221 */ /* 0x020fc60000010000 */
[----:B------:R-:W4:Y:S01]  /*6260*/  SHFL.BFLY PT, R13, R2, 0x1, 0x1f ;  /* 0x0c201f00020d7f89 */ /* 0x000f2200000e0000 */
[----:B---3--:R-:W-:-:S03]  /*6270*/  FADD.FTZ R11, R4, R235 ;  /* 0x000000eb040b7221 */ /* 0x008fc60000010000 */
[----:B------:R-:W3:Y:S04]  /*6280*/  SHFL.BFLY PT, R5, R6, 0x1, 0x1f ;  /* 0x0c201f0006057f89 */ /* 0x000ee800000e0000 */
[----:B------:R-:W5:Y:S01]  /*6290*/  SHFL.BFLY PT, R10, R11, 0x1, 0x1f ;  /* 0x0c201f000b0a7f89 */ /* 0x000f6200000e0000 */
[----:B-1----:R-:W-:Y:S01]  /*62a0*/  FADD.FTZ R0, R3, R0 ;  /* 0x0000000003007221 */ /* 0x002fe20000010000 */
[----:B------:R-:W-:-:S03]  /*62b0*/  SHF.L.U32 R3, R170, 0x5, RZ ;  /* 0x00000005aa037819 */ /* 0x000fc600000006ff */
[----:B------:R-:W1:Y:S01]  /*62c0*/  MUFU.RCP R4, R0 ;  /* 0x0000000000047308 */ /* 0x000e620000001000 */
[----:B------:R-:W-:Y:S01]  /*62d0*/  FSETP.NE.FTZ.AND P5, PT, R0, RZ, PT ;  /* 0x000000ff0000720b */ /* 0x000fe20003fb5000 */
[----:B----4-:R-:W-:Y:S01]  /*62e0*/  FADD.FTZ R13, R2, R13 ;  /* 0x0000000d020d7221 */ /* 0x010fe20000010000 */
[----:B---3--:R-:W-:Y:S01]  /*62f0*/  FADD.FTZ R5, R6, R5 ;  /* 0x0000000506057221 */ /* 0x008fe20000010000 */
[----:B------:R-:W-:-:S03]  /*6300*/  LOP3.LUT R6, R7, 0x6, RZ, 0xc0, !PT ;  /* 0x0000000607067812 */ /* 0x000fc600078ec0ff */
[----:B------:R-:W-:Y:S01]  /*6310*/  FSETP.NE.FTZ.AND P1, PT, R13, RZ, PT ;  /* 0x000000ff0d00720b */ /* 0x000fe20003f35000 */
[----:B------:R-:W3:Y:S01]  /*6320*/  MUFU.RCP R2, R13 ;  /* 0x0000000d00027308 */ /* 0x000ee20000001000 */
[----:B-----5:R-:W-:Y:S01]  /*6330*/  FADD.FTZ R10, R11, R10 ;  /* 0x0000000a0b0a7221 */ /* 0x020fe20000010000 */
[----:B------:R-:W-:Y:S02]  /*6340*/  FSETP.NE.FTZ.AND P2, PT, R5, RZ, PT ;  /* 0x000000ff0500720b */ /* 0x000fe40003f55000 */
[----:B------:R-:W-:Y:S02]  /*6350*/  LOP3.LUT R3, R6, 0x7c00, R3, 0xf8, !PT ;  /* 0x00007c0006037812 */ /* 0x000fe400078ef803 */
[----:B------:R-:W-:Y:S02]  /*6360*/  FSETP.NE.FTZ.AND P0, PT, R10, RZ, PT ;  /* 0x000000ff0a00720b */ /* 0x000fe40003f15000 */
[----:B------:R-:W4:Y:S01]  /*6370*/  MUFU.RCP R9, R5 ;  /* 0x0000000500097308 */ /* 0x000f220000001000 */
[----:B------:R-:W-:-:S02]  /*6380*/  LOP3.LUT R3, R3, R8, RZ, 0xfc, !PT ;  /* 0x0000000803037212 */ /* 0x000fc400078efcff */
[----:B-1----:R-:W-:-:S05]  /*6390*/  FSEL R4, R4, 1, P5 ;  /* 0x3f80000004047808 */ /* 0x002fca0002800000 */
[----:B--2---:R-:W-:Y:S01]  /*63a0*/  FMUL.FTZ R4, R4, UR4 ;  /* 0x0000000404047c20 */ /* 0x004fe20008410000 */
[----:B------:R-:W1:Y:S01]  /*63b0*/  @P2 MUFU.LG2 R5, R5 ;  /* 0x0000000500052308 */ /* 0x000e620000000c00 */
        /* <DEDUP_REMOVED lines=33> */
[----:B------:R-:W-:Y:S01]  /*65d0*/  FMUL.FTZ R2, R2, UR4 ;  /* 0x0000000402027c20 */ /* 0x000fe20008410000 */
[----:B------:R-:W2:Y:S01]  /*65e0*/  MUFU.RCP R4, R10 ;  /* 0x0000000a00047308 */ /* 0x000ea20000001000 */
[----:B----4-:R-:W-:Y:S01]  /*65f0*/  FSEL R9, R9, 1, P2 ;  /* 0x3f80000009097808 */ /* 0x010fe20001000000 */
[----:B-1----:R-:W-:Y:S01]  /*6600*/  @P2 FMUL.FTZ R8, R5, 0.69314718246459960938 ;  /* 0x3f31721805082820 */ /* 0x002fe20000410000 */
        /* <DEDUP_REMOVED lines=34> */
[----:B------:R-:W-:Y:S01]  /*6830*/  FMUL.FTZ R9, R9, UR4 ;  /* 0x0000000409097c20 */ /* 0x000fe20008410000 */
[----:B------:R-:W-:Y:S01]  /*6840*/  FMUL.FTZ R4, R4, UR4 ;  /* 0x0000000404047c20 */ /* 0x000fe20008410000 */
[----:B------:R-:W-:Y:S01]  /*6850*/  UMOV UR4, 0x400 ;  /* 0x0000040000047882 */ /* 0x000fe20000000000 */
[----:B------:R-:W-:Y:S01]  /*6860*/  SEL R2, R2, 0xfffffff0, !P3 ;  /* 0xfffffff002027807 */ /* 0x000fe20005800000 */
[----:B------:R-:W-:Y:S01]  /*6870*/  ULEA UR9, UR9, UR4, 0x18 ;  /* 0x0000000409097291 */ /* 0x000fe2000f8ec0ff */
[----:B------:R-:W-:Y:S01]  /*6880*/  R2P PR, R170, 0x18 ;  /* 0x00000018aa007804 */ /* 0x000fe20000000000 */
[C---:B------:R-:W-:Y:S01]  /*6890*/  FMUL.FTZ R162, R9.reuse, R162 ;  /* 0x000000a209a27220 */ /* 0x040fe20000410000 */
[C---:B------:R-:W-:Y:S01]  /*68a0*/  FMUL.FTZ R163, R9.reuse, R163 ;  /* 0x000000a309a37220 */ /* 0x040fe20000410000 */
[C---:B------:R-:W-:Y:S01]  /*68b0*/  FMUL.FTZ R150, R9.reuse, R150 ;  /* 0x0000009609967220 */ /* 0x040fe20000410000 */
[----:B------:R-:W-:Y:S01]  /*68c0*/  FMUL.FTZ R151, R9, R151 ;  /* 0x0000009709977220 */ /* 0x000fe20000410000 */
[C---:B------:R-:W-:Y:S01]  /*68d0*/  FMUL.FTZ R158, R4.reuse, R158 ;  /* 0x0000009e049e7220 */ /* 0x040fe20000410000 */
[C---:B------:R-:W-:Y:S01]  /*68e0*/  FMUL.FTZ R159, R4.reuse, R159 ;  /* 0x0000009f049f7220 */ /* 0x040fe20000410000 */
[----:B------:R-:W-:Y:S01]  /*68f0*/  LEA R3, R3, UR9, 0x1 ;  /* 0x0000000903037c11 */ /* 0x000fe2000f8e08ff */
[----:B------:R-:W-:Y:S01]  /*6900*/  FMUL.FTZ R154, R4, R154 ;  /* 0x0000009a049a7220 */ /* 0x000fe20000410000 */
[----:B------:R-:W-:Y:S01]  /*6910*/  SEL R208, R208, 0xffffffe0, !P3 ;  /* 0xffffffe0d0d07807 */ /* 0x000fe20005800000 */
        /* <DEDUP_REMOVED lines=12> */
[C---:B------:R-:W-:Y:S01]  /*69e0*/  FMUL.FTZ R47, R4.reuse, R47 ;  /* 0x0000002f042f7220 */ /* 0x040fe20000410000 */
        /* <DEDUP_REMOVED lines=9> */
[C---:B------:R-:W-:Y:S01]  /*6a80*/  FMUL.FTZ R58, R4.reuse, R58 ;  /* 0x0000003a043a7220 */ /* 0x040fe20000410000 */
[----:B------:R-:W-:Y:S01]  /*6a90*/  F2FP.F16.F32.PACK_AB R154, R155, R154 ;  /* 0x0000009a9b9a723e */ /* 0x000fe200000000ff */
[C---:B------:R-:W-:Y:S01]  /*6aa0*/  FMUL.FTZ R59, R4.reuse, R59 ;  /* 0x0000003b043b7220 */ /* 0x040fe20000410000 */
[----:B------:R-:W-:Y:S01]  /*6ab0*/  F2FP.F16.F32.PACK_AB R36, R37, R36 ;  /* 0x000000242524723e */ /* 0x000fe200000000ff */
[----:B------:R-:W-:Y:S01]  /*6ac0*/  STS [R3], R160 ;  /* 0x000000a003007388 */ /* 0x000fe20000000800 */
[----:B------:R-:W-:Y:S01]  /*6ad0*/  F2FP.F16.F32.PACK_AB R38, R39, R38 ;  /* 0x000000262726723e */ /* 0x000fe200000000ff */
[C---:B------:R-:W-:Y:S01]  /*6ae0*/  FMUL.FTZ R62, R4.reuse, R62 ;  /* 0x0000003e043e7220 */ /* 0x040fe20000410000 */
[----:B------:R-:W-:Y:S01]  /*6af0*/  IADD3 R17, PT, PT, R3, 0x40, RZ ;  /* 0x0000004003117810 */ /* 0x000fe20007ffe0ff */
[----:B------:R-:W-:Y:S01]  /*6b00*/  STS [R3+0x400], R162 ;  /* 0x000400a203007388 */ /* 0x000fe20000000800 */
[----:B------:R-:W-:Y:S01]  /*6b10*/  F2FP.F16.F32.PACK_AB R48, R49, R48 ;  /* 0x000000303130723e */ /* 0x000fe200000000ff */
[----:B------:R-:W-:Y:S01]  /*6b20*/  FMUL.FTZ R63, R4, R63 ;  /* 0x0000003f043f7220 */ /* 0x000fe20000410000 */
[----:B------:R-:W-:Y:S01]  /*6b30*/  F2FP.F16.F32.PACK_AB R50, R51, R50 ;  /* 0x000000323332723e */ /* 0x000fe200000000ff */
[----:B------:R-:W-:Y:S01]  /*6b40*/  STS [R7], R148 ;  /* 0x0000009407007388 */ /* 0x000fe20000000800 */
[----:B------:R-:W-:Y:S01]  /*6b50*/  IADD3 R15, PT, PT, R2, R11, RZ ;  /* 0x0000000b020f7210 */ /* 0x000fe20007ffe0ff */
[----:B------:R-:W-:Y:S01]  /*6b60*/  FMUL.FTZ R70, R9, R70 ;  /* 0x0000004609467220 */ /* 0x000fe20000410000 */
[----:B------:R-:W-:Y:S01]  /*6b70*/  @P4 IADD3 R17, PT, PT, R3, -0x40, RZ ;  /* 0xffffffc003114810 */ /* 0x000fe20007ffe0ff */
        /* <DEDUP_REMOVED lines=31> */
[----:B------:R-:W1:Y:S01]  /*6d70*/  LDCU.U8 UR4, c[0x0][0x549] ;  /* 0x0000a920ff0477ac */ /* 0x000e620008000000 */
[C---:B------:R-:W-:Y:S01]  /*6d80*/  FMUL.FTZ R98, R9.reuse, R98 ;  /* 0x0000006209627220 */ /* 0x040fe20000410000 */
        /* <DEDUP_REMOVED lines=13> */
[C---:B------:R-:W-:Y:S01]  /*6e60*/  FMUL.FTZ R95, R4.reuse, R95 ;  /* 0x0000005f045f7220 */ /* 0x040fe20000410000 */
[----:B------:R-:W-:Y:S01]  /*6e70*/  F2FP.F16.F32.PACK_AB R72, R73, R72 ;  /* 0x000000484948723e */ /* 0x000fe200000000ff */
[----:B------:R-:W-:Y:S01]  /*6e80*/  FMUL.FTZ R102, R9, R102 ;  /* 0x0000006609667220 */ /* 0x000fe20000410000 */
[----:B------:R-:W-:Y:S01]  /*6e90*/  STS [R15+0x2400], R46 ;  /* 0x0024002e0f007388 */ /* 0x000fe20000000800 */
[----:B------:R-:W-:Y:S01]  /*6ea0*/  F2FP.F16.F32.PACK_AB R74, R75, R74 ;  /* 0x0000004a4b4a723e */ /* 0x000fe200000000ff */
[----:B------:R-:W-:Y:S01]  /*6eb0*/  FMUL.FTZ R103, R9, R103 ;  /* 0x0000006709677220 */ /* 0x000fe20000410000 */
[----:B------:R-:W-:Y:S01]  /*6ec0*/  F2FP.F16.F32.PACK_AB R76, R77, R76 ;  /* 0x0000004c4d4c723e */ /* 0x000fe200000000ff */
[----:B------:R-:W-:Y:S01]  /*6ed0*/  STS [R17], R52 ;  /* 0x0000003411007388 */ /* 0x000fe20000000800 */
[----:B------:R-:W-:Y:S01]  /*6ee0*/  F2FP.F16.F32.PACK_AB R78, R79, R78 ;  /* 0x0000004e4f4e723e */ /* 0x000fe200000000ff */
[C---:B------:R-:W-:Y:S01]  /*6ef0*/  FMUL.FTZ R114, R9.reuse, R114 ;  /* 0x0000007209727220 */ /* 0x040fe20000410000 */
[----:B------:R-:W-:Y:S01]  /*6f00*/  FMUL.FTZ R115, R9, R115 ;  /* 0x0000007309737220 */ /* 0x000fe20000410000 */
[----:B------:R-:W-:Y:S01]  /*6f10*/  STS [R17+0x400], R54 ;  /* 0x0004003611007388 */ /* 0x000fe20000000800 */
[----:B------:R-:W-:Y:S01]  /*6f20*/  F2FP.F16.F32.PACK_AB R84, R85, R84 ;  /* 0x000000545554723e */ /* 0x000fe200000000ff */
[C---:B------:R-:W-:Y:S01]  /*6f30*/  FMUL.FTZ R106, R4.reuse, R106 ;  /* 0x0000006a046a7220 */ /* 0x040fe20000410000 */
[----:B------:R-:W-:Y:S01]  /*6f40*/  F2FP.F16.F32.PACK_AB R86, R87, R86 ;  /* 0x000000565756723e */ /* 0x000fe200000000ff */
[----:B------:R-:W-:Y:S01]  /*6f50*/  STS [R19], R64 ;  /* 0x0000004013007388 */ /* 0x000fe20000000800 */
[C---:B------:R-:W-:Y:S01]  /*6f60*/  FMUL.FTZ R107, R4.reuse, R107 ;  /* 0x0000006b046b7220 */ /* 0x040fe20000410000 */
        /* <DEDUP_REMOVED lines=22> */
[----:B------:R-:W-:Y:S01]  /*70d0*/  STS [R21], R68 ;  /* 0x0000004415007388 */ /* 0x000fe20000000800 */
[----:B------:R-:W-:Y:S01]  /*70e0*/  F2FP.F16.F32.PACK_AB R114, R115, R114 ;  /* 0x000000727372723e */ /* 0x000fe200000000ff */
[C---:B------:R-:W-:Y:S01]  /*70f0*/  FMUL.FTZ R126, R4.reuse, R126 ;  /* 0x0000007e047e7220 */ /* 0x040fe20000410000 */
[C---:B------:R-:W-:Y:S01]  /*7100*/  FMUL.FTZ R127, R4.reuse, R127 ;  /* 0x0000007f047f7220 */ /* 0x040fe20000410000 */
[----:B------:R-:W-:Y:S01]  /*7110*/  STS [R21+0x400], R70 ;  /* 0x0004004615007388 */ /* 0x000fe20000000800 */
[----:B------:R-:W-:Y:S01]  /*7120*/  F2FP.F16.F32.PACK_AB R104, R105, R104 ;  /* 0x000000686968723e */ /* 0x000fe200000000ff */
[----:B------:R-:W-:Y:S01]  /*7130*/  FMUL.FTZ R142, R9, R142 ;  /* 0x0000008e098e7220 */ /* 0x000fe20000410000 */
[----:B------:R-:W-:Y:S01]  /*7140*/  F2FP.F16.F32.PACK_AB R106, R107, R106 ;  /* 0x0000006a6b6a723e */ /* 0x000fe200000000ff */
[----:B------:R-:W-:Y:S01]  /*7150*/  STS [R23], R80 ;  /* 0x0000005017007388 */ /* 0x000fe20000000800 */
[C---:B------:R-:W-:Y:S01]  /*7160*/  FMUL.FTZ R143, R9.reuse, R143 ;  /* 0x0000008f098f7220 */ /* 0x040fe20000410000 */
        /* <DEDUP_REMOVED lines=17> */
[----:B-1----:R-:W-:Y:S01]  /*7280*/  UISETP.NE.AND UP1, UPT, UR4, URZ, UPT ;  /* 0x000000ff0400728c */ /* 0x002fe2000bf25270 */
[----:B------:R-:W-:Y:S01]  /*7290*/  STS [R23+0x2400], R78 ;  /* 0x0024004e17007388 */ /* 0x000fe20000000800 */
[----:B------:R-:W-:Y:S01]  /*72a0*/  F2FP.F16.F32.PACK_AB R122, R123, R122 ;  /* 0x0000007a7b7a723e */ /* 0x000fe200000000ff */
[----:B------:R1:W2:Y:S01]  /*72b0*/  @P5 MUFU.LG2 R2, R0 ;  /* 0x0000000000025308 */ /* 0x0002a20000000c00 */
[----:B------:R-:W-:Y:S01]  /*72c0*/  F2FP.F16.F32.PACK_AB R124, R125, R124 ;  /* 0x0000007c7d7c723e */ /* 0x000fe200000000ff */
[----:B------:R-:W-:Y:S01]  /*72d0*/  STS [R3+0x4000], R84 ;  /* 0x0040005403007388 */ /* 0x000fe20000000800 */
[----:B------:R-:W-:Y:S01]  /*72e0*/  F2FP.F16.F32.PACK_AB R126, R127, R126 ;  /* 0x0000007e7f7e723e */ /* 0x000fe200000000ff */
[----:B------:R-:W3:Y:S01]  /*72f0*/  @P2 LDC R4, c[0x0][0x458] ;  /* 0x00011600ff042b82 */ /* 0x000ee20000000800 */
[----:B------:R-:W-:Y:S01]  /*7300*/  F2FP.F16.F32.PACK_AB R140, R141, R140 ;  /* 0x0000008c8d8c723e */ /* 0x000fe200000000ff */
[----:B------:R-:W-:Y:S01]  /*7310*/  STS [R3+0x4400], R86 ;  /* 0x0044005603007388 */ /* 0x000fe20000000800 */
[----:B------:R-:W-:Y:S01]  /*7320*/  F2FP.F16.F32.PACK_AB R142, R143, R142 ;  /* 0x0000008e8f8e723e */ /* 0x000fe200000000ff */
[----:B------:R-:W4:Y:S01]  /*7330*/  @UP1 LDCU.64 UR4, c[0x0][0x430] ;  /* 0x00008600ff0417ac */ /* 0x000f220008000a00 */
[----:B------:R-:W-:Y:S01]  /*7340*/  F2FP.F16.F32.PACK_AB R132, R133, R132 ;  /* 0x000000848584723e */ /* 0x000fe200000000ff */
[----:B------:R-:W-:Y:S01]  /*7350*/  STS [R7+0x4000], R96 ;  /* 0x0040006007007388 */ /* 0x000fe20000000800 */
[----:B------:R-:W-:Y:S01]  /*7360*/  F2FP.F16.F32.PACK_AB R9, R9, R134 ;  /* 0x000000860909723e */ /* 0x000fe200000000ff */
[----:B------:R2:W2:Y:S01]  /*7370*/  @P1 MUFU.LG2 R6, R13 ;  /* 0x0000000d00061308 */ /* 0x0004a20000000c00 */
[----:B------:R-:W-:Y:S01]  /*7380*/  F2FP.F16.F32.PACK_AB R128, R129, R128 ;  /* 0x000000808180723e */ /* 0x000fe200000000ff */
[----:B------:R-:W-:Y:S01]  /*7390*/  STS [R7+0x4400], R98 ;  /* 0x0044006207007388 */ /* 0x000fe20000000800 */
[----:B------:R-:W-:Y:S01]  /*73a0*/  F2FP.F16.F32.PACK_AB R130, R131, R130 ;  /* 0x000000828382723e */ /* 0x000fe200000000ff */
[----:B------:R-:W2:Y:S01]  /*73b0*/  @UP1 LDCU UR11, c[0x0][0x430] ;  /* 0x00008600ff0b17ac */ /* 0x000ea20008000800 */
[----:B------:R-:W-:Y:S01]  /*73c0*/  F2FP.F16.F32.PACK_AB R136, R137, R136 ;  /* 0x000000888988723e */ /* 0x000fe200000000ff */
[----:B------:R-:W-:Y:S01]  /*73d0*/  STS [R3+0x6000], R88 ;  /* 0x0060005803007388 */ /* 0x000fe20000000800 */
[----:B------:R-:W-:-:S02]  /*73e0*/  F2FP.F16.F32.PACK_AB R138, R139, R138 ;  /* 0x0000008a8b8a723e */ /* 0x000fc400000000ff */
[----:B-1----:R-:W-:Y:S01]  /*73f0*/  MOV R0, 0x7f800000 ;  /* 0x7f80000000007802 */ /* 0x002fe20000000f00 */
[----:B------:R1:W-:Y:S04]  /*7400*/  STS [R3+0x6400], R90 ;  /* 0x0064005a03007388 */ /* 0x0003e80000000800 */
[----:B------:R-:W-:Y:S01]  /*7410*/  STS [R7+0x6000], R92 ;  /* 0x0060005c07007388 */ /* 0x000fe20000000800 */
[----:B----4-:R-:W-:-:S03]  /*7420*/  @UP1 UIMAD UR5, UR5, UR4, URZ ;  /* 0x00000004050512a4 */ /* 0x010fc6000f8e02ff */
[----:B------:R4:W-:Y:S01]  /*7430*/  STS [R7+0x6400], R94 ;  /* 0x0064005e07007388 */ /* 0x0009e20000000800 */
[----:B------:R-:W-:-:S03]  /*7440*/  @UP1 UMOV UR4, 0x1 ;  /* 0x0000000100041882 */ /* 0x000fc60000000000 */
[----:B------:R-:W-:Y:S04]  /*7450*/  STS [R11+0x4000], R100 ;  /* 0x004000640b007388 */ /* 0x000fe80000000800 */
[----:B------:R-:W-:Y:S04]  /*7460*/  STS [R11+0x4400], R102 ;  /* 0x004400660b007388 */ /* 0x000fe80000000800 */
[----:B------:R-:W-:Y:S04]  /*7470*/  STS [R15+0x4000], R112 ;  /* 0x004000700f007388 */ /* 0x000fe80000000800 */
[----:B------:R-:W-:Y:S01]  /*7480*/  STS [R15+0x4400], R114 ;  /* 0x004400720f007388 */ /* 0x000fe20000000800 */
[----:B-1----:R-:W1:Y:S03]  /*7490*/  @P5 LDC R3, c[0x0][0x458] ;  /* 0x00011600ff035b82 */ /* 0x002e660000000800 */
[----:B------:R-:W-:Y:S04]  /*74a0*/  STS [R11+0x6000], R104 ;  /* 0x006000680b007388 */ /* 0x000fe80000000800 */
[----:B------:R-:W-:Y:S01]  /*74b0*/  STS [R11+0x6400], R106 ;  /* 0x0064006a0b007388 */ /* 0x000fe20000000800 */
[----:B----4-:R-:W4:Y:S03]  /*74c0*/  @P1 LDC R7, c[0x0][0x458] ;  /* 0x00011600ff071b82 */ /* 0x010f260000000800 */
        /* <DEDUP_REMOVED lines=14> */
[----:B------:R1:W-:Y:S04]  /*75b0*/  STS [R21+0x6000], R128 ;  /* 0x0060008015007388 */ /* 0x0003e80000000800 */
[----:B------:R3:W-:Y:S04]  /*75c0*/  STS [R21+0x6400], R130 ;  /* 0x0064008215007388 */ /* 0x0007e80000000800 */
[----:B------:R3:W-:Y:S04]  /*75d0*/  STS [R23+0x6000], R136 ;  /* 0x0060008817007388 */ /* 0x0007e80000000800 */
[----:B------:R3:W-:Y:S01]  /*75e0*/  STS [R23+0x6400], R138 ;  /* 0x0064008a17007388 */ /* 0x0007e20000000800 */
[----:B--2---:R-:W-:-:S04]  /*75f0*/  @P5 FMUL.FTZ R9, R2, 0.69314718246459960938 ;  /* 0x3f31721802095820 */ /* 0x004fc80000410000 */
[----:B-1----:R-:W-:Y:S01]  /*7600*/  @P5 FFMA.FTZ R0, R168, R3, R9 ;  /* 0x00000003a8005223 */ /* 0x002fe20000010009 */
[----:B----4-:R-:W-:Y:S06]  /*7610*/  BRA.U UP1, `(.L_x_1814) ;  /* 0x0000000101287547 */ /* 0x010fec000b800000 */
[----:B------:R-:W-:Y:S01]  /*7620*/  UISETP.NE.AND UP0, UPT, UR10, URZ, UPT ;  /* 0x000000ff0a00728c */ /* 0x000fe2000bf05270 */
[----:B------:R-:W1:Y:S10]  /*7630*/  LDCU UR12, c[0x0][0x3e0] ;  /* 0x00007c00ff0c77ac */ /* 0x000e740008000800 */
[----:B------:R-:W1:Y:S01]  /*7640*/  @UP0 LDCU UR4, c[0x0][0x454] ;  /* 0x00008a80ff0407ac */ /* 0x000e620008000800 */
[----:B------:R-:W2:Y:S01]  /*7650*/  @!UP0 LDCU UR11, c[0x0][0x434] ;  /* 0x00008680ff0b87ac */ /* 0x000ea20008000800 */
[----:B------:R-:W4:Y:S02]  /*7660*/  @UP0 LDCU UR5, c[0x0][0x454] ;  /* 0x00008a80ff0507ac */ /* 0x000f240008000800 */
[----:B----4-:R-:W4:Y:S01]  /*7670*/  @!UP0 LDCU UR5, c[0x0][0x434] ;  /* 0x00008680ff0587ac */ /* 0x010f220008000800 */
[----:B-1----:R-:W-:-:S02]  /*7680*/  @UP0 UIMAD UR4, UR12, UR4, URZ ;  /* 0x000000040c0402a4 */ /* 0x002fc4000f8e02ff */
[----:B--2---:R-:W-:-:S03]  /*7690*/  @!UP0 UIMAD UR4, UR11, UR12, URZ ;  /* 0x0000000c0b0482a4 */ /* 0x004fc6000f8e02ff */
[----:B------:R-:W-:Y:S01]  /*76a0*/  @UP0 UMOV UR11, 0x1 ;  /* 0x00000001000b0882 */ /* 0x000fe20000000000 */
[----:B------:R-:W-:-:S08]  /*76b0*/  @!UP0 UMOV UR11, 0x1 ;  /* 0x00000001000b8882 */ /* 0x000fd00000000000 */
.L_x_1814:
[----:B------:R-:W-:Y:S01]  /*76c0*/  UISETP.NE.AND UP1, UPT, UR10, URZ, !UP1 ;  /* 0x000000ff0a00728c */ /* 0x000fe2000cf25270 */
[----:B------:R-:W1:Y:S01]  /*76d0*/  @P0 LDC R2, c[0x0][0x458] ;  /* 0x00011600ff020b82 */ /* 0x000e620000000800 */
[----:B------:R-:W2:Y:S01]  /*76e0*/  @P0 MUFU.LG2 R10, R10 ;  /* 0x0000000a000a0308 */ /* 0x000ea20000000c00 */
[----:B---3--:R-:W-:Y:S01]  /*76f0*/  @P2 FFMA.FTZ R12, R167, R4, R8 ;  /* 0x00000004a70c2223 */ /* 0x008fe20000010008 */
[C---:B------:R-:W-:Y:S01]  /*7700*/  SHF.L.U32 R14, R170.reuse, 0x3, RZ ;  /* 0x00000003aa0e7819 */ /* 0x040fe200000006ff */
[----:B----4-:R-:W-:Y:S01]  /*7710*/  UIMAD UR14, UR7, UR5, URZ ;  /* 0x00000005070e72a4 */ /* 0x010fe2000f8e02ff */
[----:B------:R-:W-:Y:S01]  /*7720*/  LOP3.LUT P2, RZ, R170, 0x3, RZ, 0xc0, !PT ;  /* 0x00000003aaff7812 */ /* 0x000fe2000784c0ff */
[----:B------:R-:W-:Y:S01]  /*7730*/  UIMAD UR10, UR8, UR6, URZ ;  /* 0x00000006080a72a4 */ /* 0x000fe2000f8e02ff */
[----:B------:R-:W-:Y:S01]  /*7740*/  LOP3.LUT R3, R14, 0x1f8, RZ, 0xc0, !PT ;  /* 0x000001f80e037812 */ /* 0x000fe200078ec0ff */
[----:B------:R-:W3:Y:S01]  /*7750*/  LDC.64 R4, c[0x0][0x400] ;  /* 0x00010000ff047b82 */ /* 0x000ee20000000a00 */
[----:B------:R-:W-:Y:S01]  /*7760*/  UIMAD UR13, UR20, UR11, URZ ;  /* 0x0000000b140d72a4 */ /* 0x000fe2000f8e02ff */
[----:B------:R-:W-:Y:S01]  /*7770*/  @P1 FMUL.FTZ R9, R6, 0.69314718246459960938 ;  /* 0x3f31721806091820 */ /* 0x000fe20000410000 */
[----:B------:R-:W-:Y:S01]  /*7780*/  @!UP1 UIMAD UR14, UR8, UR4, UR14 ;  /* 0x00000004080e92a4 */ /* 0x000fe2000f8e020e */
[----:B------:R-:W-:Y:S01]  /*7790*/  LOP3.LUT R3, R3, 0x38, R170, 0x78, !PT ;  /* 0x0000003803037812 */ /* 0x000fe200078e78aa */
[----:B------:R-:W-:Y:S01]  /*77a0*/  USHF.R.S32.HI UR4, URZ, 0x1f, UR10 ;  /* 0x0000001fff047899 */ /* 0x000fe2000801140a */
[----:B------:R-:W-:Y:S01]  /*77b0*/  BSSY.RECONVERGENT B0, `(.L_x_1815) ;  /* 0x0000038000007945 */ /* 0x000fe20003800200 */
[----:B------:R-:W-:Y:S01]  /*77c0*/  USEL UR10, UR10, URZ, UP1 ;  /* 0x000000ff0a0a7287 */ /* 0x000fe20008800000 */
[----:B------:R-:W-:Y:S01]  /*77d0*/  LOP3.LUT R3, R3, 0x1e00, R14, 0xf8, !PT ;  /* 0x00001e0003037812 */ /* 0x000fe200078ef80e */
[----:B------:R-:W-:Y:S01]  /*77e0*/  USEL UR4, UR4, URZ, UP1 ;  /* 0x000000ff04047287 */ /* 0x000fe20008800000 */
[----:B------:R-:W-:Y:S01]  /*77f0*/  MOV R15, 0x7f800000 ;  /* 0x7f800000000f7802 */ /* 0x000fe20000000f00 */
[----:B------:R-:W-:Y:S01]  /*7800*/  USHF.R.S32.HI UR5, URZ, 0x1f, UR13 ;  /* 0x0000001fff057899 */ /* 0x000fe2000801140d */
[----:B--2---:R-:W-:Y:S01]  /*7810*/  @P0 FMUL.FTZ R10, R10, 0.69314718246459960938 ;  /* 0x3f3172180a0a0820 */ /* 0x004fe20000410000 */
[----:B------:R-:W-:Y:S01]  /*7820*/  USHF.R.S32.HI UR12, URZ, 0x1f, UR14 ;  /* 0x0000001fff0c7899 */ /* 0x000fe2000801140e */
[----:B------:R-:W-:Y:S01]  /*7830*/  LEA R71, R3, UR9, 0x1 ;  /* 0x0000000903477c11 */ /* 0x000fe2000f8e08ff */
[----:B------:R-:W-:Y:S01]  /*7840*/  UIADD3 UR10, UP1, UP0, UR13, UR10, UR14 ;  /* 0x0000000a0d0a7290 */ /* 0x000fe2000f83e00e */
[----:B------:R-:W-:Y:S01]  /*7850*/  MOV R13, 0x7f800000 ;  /* 0x7f800000000d7802 */ /* 0x000fe20000000f00 */
[----:B------:R-:W-:Y:S01]  /*7860*/  @P1 FFMA.FTZ R15, R166, R7, R9 ;  /* 0x00000007a60f1223 */ /* 0x000fe20000010009 */
[----:B-1----:R-:W-:Y:S01]  /*7870*/  @P0 FFMA.FTZ R13, R165, R2, R10 ;  /* 0x00000002a50d0223 */ /* 0x002fe2000001000a */
        /* <DEDUP_REMOVED lines=43> */
.L_x_1816:
[----:B------:R-:W-:Y:S05]  /*7b30*/  BSYNC.RECONVERGENT B0 ;  /* 0x0000000000007941 */ /* 0x000fea0003800200 */
.L_x_1815:
[----:B------:R-:W2:Y:S01]  /*7b40*/  S2UR UR14, SR_CTAID.X ;  /* 0x00000000000e79c3 */ /* 0x000ea20000002500 */
[----:B------:R-:W-:Y:S01]  /*7b50*/  LOP3.LUT R14, R14, 0x38, RZ, 0xc0, !PT ;  /* 0x000000380e0e7812 */ /* 0x000fe200078ec0ff */
[----:B-1----:R-:W-:Y:S01]  /*7b60*/  IMAD.MOV.U32 R15, RZ, RZ, RZ ;  /* 0x000000ffff0f7224 */ /* 0x002fe200078e00ff */
[----:B------:R-:W1:Y:S01]  /*7b70*/  LDCU.64 UR4, c[0x0][0x3f0] ;  /* 0x00007e00ff0477ac */ /* 0x000e620008000a00 */
[----:B------:R-:W-:Y:S01]  /*7b80*/  SHF.R.U32.HI R0, RZ, 0x3, R170 ;  /* 0x00000003ff007819 */ /* 0x000fe200000116aa */
[----:B------:R-:W4:Y:S01]  /*7b90*/  LDS.128 R8, [R71] ;  /* 0x0000000047087984 */ /* 0x000f220000000c00 */
[----:B---3--:R-:W-:Y:S02]  /*7ba0*/  IMAD.WIDE.U32 R14, R4, UR8, R14 ;  /* 0x00000008040e7c25 */ /* 0x008fe4000f8e000e */
[----:B------:R-:W3:Y:S01]  /*7bb0*/  LDC.64 R12, c[0x0][0x410] ;  /* 0x00010400ff0c7b82 */ /* 0x000ee20000000a00 */
[----:B------:R-:W-:Y:S01]  /*7bc0*/  LDS.128 R64, [R71+0x800] ;  /* 0x0008000047407984 */ /* 0x000fe20000000c00 */
[----:B------:R-:W-:-:S03]  /*7bd0*/  IMAD R15, R5, UR8, R15 ;  /* 0x00000008050f7c24 */ /* 0x000fc6000f8e020f */
[----:B------:R-:W5:Y:S03]  /*7be0*/  LDS.128 R4, [R71+0x4000] ;  /* 0x0040000047047984 */ /* 0x000f660000000c00 */
[----:B------:R-:W1:Y:S01]  /*7bf0*/  LDC.64 R2, c[0x0][0x408] ;  /* 0x00010200ff027b82 */ /* 0x000e620000000a00 */
[----:B------:R-:W5:Y:S04]  /*7c00*/  LDS.128 R36, [R71+0x4800] ;  /* 0x0048000047247984 */ /* 0x000f680000000c00 */
[----:B------:R-:W5:Y:S01]  /*7c10*/  LDS.128 R60, [R71+0x1000] ;  /* 0x00100000473c7984 */ /* 0x000f620000000c00 */
[----:B--2---:R-:W-:-:S03]  /*7c20*/  UIMAD.WIDE.U32 UR14, UR14, 0x80, URZ ;  /* 0x000000800e0e78a5 */ /* 0x004fc6000f8e00ff */
[----:B------:R-:W2:Y:S04]  /*7c30*/  LDS.128 R32, [R71+0x5000] ;  /* 0x0050000047207984 */ /* 0x000ea80000000c00 */
[----:B------:R-:W2:Y:S01]  /*7c40*/  LDS.128 R56, [R71+0x1800] ;  /* 0x0018000047387984 */ /* 0x000ea20000000c00 */
[----:B------:R-:W-:Y:S01]  /*7c50*/  LOP3.LUT R0, R0, UR14, RZ, 0xfc, !PT ;  /* 0x0000000e00007c12 */ /* 0x000fe2000f8efcff */
[----:B---3--:R-:W-:Y:S02]  /*7c60*/  IMAD.WIDE.U32 R14, R12, UR7, R14 ;  /* 0x000000070c0e7c25 */ /* 0x008fe4000f8e000e */
[----:B------:R-:W3:Y:S02]  /*7c70*/  LDS.128 R28, [R71+0x5800] ;  /* 0x00580000471c7984 */ /* 0x000ee40000000c00 */
[----:B------:R-:W-:-:S02]  /*7c80*/  IMAD R15, R13, UR7, R15 ;  /* 0x000000070d0f7c24 */ /* 0x000fc4000f8e020f */
[----:B------:R-:W3:Y:S01]  /*7c90*/  LDS.128 R52, [R71+0x2000] ;  /* 0x0020000047347984 */ /* 0x000ee20000000c00 */
[----:B-1----:R-:W-:-:S03]  /*7ca0*/  IMAD R12, R2, UR15, RZ ;  /* 0x0000000f020c7c24 */ /* 0x002fc6000f8e02ff */
[----:B------:R-:W1:Y:S01]  /*7cb0*/  LDS.128 R24, [R71+0x6000] ;  /* 0x0060000047187984 */ /* 0x000e620000000c00 */
[----:B------:R-:W-:Y:S01]  /*7cc0*/  IMAD.WIDE.U32 R14, R0, R2, R14 ;  /* 0x00000002000e7225 */ /* 0x000fe200078e000e */
[----:B------:R-:W-:Y:S02]  /*7cd0*/  SHF.L.U64.HI R69, R2, 0x6, R3 ;  /* 0x0000000602457819 */ /* 0x000fe40000010203 */
[----:B------:R-:W1:Y:S01]  /*7ce0*/  LDS.128 R48, [R71+0x2800] ;  /* 0x0028000047307984 */ /* 0x000e620000000c00 */
[----:B------:R-:W-:Y:S01]  /*7cf0*/  IMAD R0, R0, R3, R12 ;  /* 0x0000000300007224 */ /* 0x000fe200078e020c */
[----:B------:R-:W-:Y:S01]  /*7d00*/  LEA R72, P0, R14, UR4, 0x1 ;  /* 0x000000040e487c11 */ /* 0x000fe2000f8008ff */
[C---:B------:R-:W-:Y:S01]  /*7d10*/  IMAD.SHL.U32 R70, R2.reuse, 0x40, RZ ;  /* 0x0000004002467824 */ /* 0x040fe200078e00ff */
[----:B------:R-:W1:Y:S01]  /*7d20*/  LDS.128 R20, [R71+0x6800] ;  /* 0x0068000047147984 */ /* 0x000e620000000c00 */
[----:B------:R-:W-:Y:S02]  /*7d30*/  IMAD.IADD R0, R15, 0x1, R0 ;  /* 0x000000010f007824 */ /* 0x000fe400078e0200 */
[----:B------:R-:W-:Y:S01]  /*7d40*/  IMAD.SHL.U32 R68, R2, 0x20, RZ ;  /* 0x0000002002447824 */ /* 0x000fe200078e00ff */
[----:B------:R-:W1:Y:S02]  /*7d50*/  LDS.128 R44, [R71+0x3000] ;  /* 0x00300000472c7984 */ /* 0x000e640000000c00 */
[----:B------:R-:W-:-:S02]  /*7d60*/  LEA.HI.X R73, R14, UR5, R0, 0x1, P0 ;  /* 0x000000050e497c11 */ /* 0x000fc400080f0c00 */
[----:B------:R-:W1:Y:S01]  /*7d70*/  LDS.128 R16, [R71+0x7000] ;  /* 0x0070000047107984 */ /* 0x000e620000000c00 */
[CC--:B------:R-:W-:Y:S02]  /*7d80*/  LEA R74, P0, R2.reuse, R72.reuse, 0x7 ;  /* 0x00000048024a7211 */ /* 0x0c0fe400078038ff */
[C-C-:B------:R-:W-:Y:S01]  /*7d90*/  SHF.L.U64.HI R0, R2.reuse, 0x5, R3.reuse ;  /* 0x0000000502007819 */ /* 0x140fe20000010203 */
[----:B------:R-:W1:Y:S01]  /*7da0*/  LDS.128 R40, [R71+0x3800] ;  /* 0x0038000047287984 */ /* 0x000e620000000c00 */
[-C--:B------:R-:W-:Y:S02]  /*7db0*/  LEA.HI.X R75, R2, R73.reuse, R3, 0x7, P0 ;  /* 0x00000049024b7211 */ /* 0x080fe400000f3c03 */
[-C--:B------:R-:W-:Y:S01]  /*7dc0*/  IADD3 R2, P0, PT, R70, R72.reuse, RZ ;  /* 0x0000004846027210 */ /* 0x080fe20007f1e0ff */
[----:B------:R2:W1:Y:S01]  /*7dd0*/  LDS.128 R12, [R71+0x7800] ;  /* 0x00780000470c7984 */ /* 0x0004620000000c00 */
[----:B------:R-:W-:Y:S02]  /*7de0*/  IADD3 R76, P1, PT, R68, R72, RZ ;  /* 0x00000048444c7210 */ /* 0x000fe40007f3e0ff */
[----:B------:R-:W-:Y:S01]  /*7df0*/  IADD3.X R3, PT, PT, R69, R73, RZ, P0, !PT ;  /* 0x0000004945037210 */ /* 0x000fe200007fe4ff */
[----:B----4-:R-:W-:Y:S01]  /*7e00*/  STG.E.128 desc[UR24][R72.64], R8 ;  /* 0x0000000848007986 */ /* 0x010fe2000c101d18 */
[-C--:B------:R-:W-:Y:S01]  /*7e10*/  IADD3 R78, P0, PT, R2, R68.reuse, RZ ;  /* 0x00000044024e7210 */ /* 0x080fe20007f1e0ff */
[----:B------:R-:W-:Y:S01]  /*7e20*/  IMAD.X R77, R0, 0x1, R73, P1 ;  /* 0x00000001004d7824 */ /* 0x000fe200008e0649 */
[C---:B------:R-:W-:Y:S01]  /*7e30*/  IADD3 R80, P1, PT, R74.reuse, R68, RZ ;  /* 0x000000444a507210 */ /* 0x040fe20007f3e0ff */
[----:B-----5:R-:W-:Y:S02]  /*7e40*/  STG.E.128 desc[UR24][R72.64+0x80], R4 ;  /* 0x0000800448007986 */ /* 0x020fe4000c101d18 */
[----:B------:R-:W-:Y:S01]  /*7e50*/  IMAD.X R79, R3, 0x1, R0, P0 ;  /* 0x00000001034f7824 */ /* 0x000fe200000e0600 */
[----:B------:R-:W-:Y:S01]  /*7e60*/  IADD3 R70, P0, PT, R74, R70, RZ ;  /* 0x000000464a467210 */ /* 0x000fe20007f1e0ff */
[----:B------:R-:W-:Y:S01]  /*7e70*/  STG.E.128 desc[UR24][R76.64], R64 ;  /* 0x000000404c007986 */ /* 0x000fe2000c101d18 */
[----:B------:R-:W-:-:S03]  /*7e80*/  IADD3.X R81, PT, PT, R75, R0, RZ, P1, !PT ;  /* 0x000000004b517210 */ /* 0x000fc60000ffe4ff */
[----:B------:R-:W-:Y:S04]  /*7e90*/  STG.E.128 desc[UR24][R76.64+0x80], R36 ;  /* 0x000080244c007986 */ /* 0x000fe8000c101d18 */
[----:B------:R-:W-:Y:S01]  /*7ea0*/  STG.E.128 desc[UR24][R2.64], R60 ;  /* 0x0000003c02007986 */ /* 0x000fe2000c101d18 */
[----:B--2---:R-:W-:Y:S01]  /*7eb0*/  IMAD.X R71, R75, 0x1, R69, P0 ;  /* 0x000000014b477824 */ /* 0x004fe200000e0645 */
[----:B------:R-:W-:Y:S02]  /*7ec0*/  IADD3 R68, P0, PT, R70, R68, RZ ;  /* 0x0000004446447210 */ /* 0x000fe40007f1e0ff */
[----:B------:R-:W-:Y:S03]  /*7ed0*/  STG.E.128 desc[UR24][R2.64+0x80], R32 ;  /* 0x0000802002007986 */ /* 0x000fe6000c101d18 */
[----:B------:R-:W-:Y:S01]  /*7ee0*/  IMAD.X R69, R71, 0x1, R0, P0 ;  /* 0x0000000147457824 */ /* 0x000fe200000e0600 */
[----:B------:R-:W-:Y:S04]  /*7ef0*/  STG.E.128 desc[UR24][R78.64], R56 ;  /* 0x000000384e007986 */ /* 0x000fe8000c101d18 */
[----:B---3--:R-:W-:Y:S04]  /*7f00*/  STG.E.128 desc[UR24][R78.64+0x80], R28 ;  /* 0x0000801c4e007986 */ /* 0x008fe8000c101d18 */
[----:B------:R-:W-:Y:S04]  /*7f10*/  STG.E.128 desc[UR24][R74.64], R52 ;  /* 0x000000344a007986 */ /* 0x000fe8000c101d18 */
[----:B-1----:R-:W-:Y:S04]  /*7f20*/  STG.E.128 desc[UR24][R74.64+0x80], R24 ;  /* 0x000080184a007986 */ /* 0x002fe8000c101d18 */
[----:B------:R-:W-:Y:S04]  /*7f30*/  STG.E.128 desc[UR24][R80.64], R48 ;  /* 0x0000003050007986 */ /* 0x000fe8000c101d18 */
[----:B------:R-:W-:Y:S04]  /*7f40*/  STG.E.128 desc[UR24][R80.64+0x80], R20 ;  /* 0x0000801450007986 */ /* 0x000fe8000c101d18 */
[----:B------:R-:W-:Y:S04]  /*7f50*/  STG.E.128 desc[UR24][R70.64], R44 ;  /* 0x0000002c46007986 */ /* 0x000fe8000c101d18 */
[----:B------:R-:W-:Y:S04]  /*7f60*/  STG.E.128 desc[UR24][R70.64+0x80], R16 ;  /* 0x0000801046007986 */ /* 0x000fe8000c101d18 */
[----:B------:R-:W-:Y:S04]  /*7f70*/  STG.E.128 desc[UR24][R68.64], R40 ;  /* 0x0000002844007986 */ /* 0x000fe8000c101d18 */
[----:B------:R-:W-:Y:S01]  /*7f80*/  STG.E.128 desc[UR24][R68.64+0x80], R12 ;  /* 0x0000800c44007986 */ /* 0x000fe2000c101d18 */
[----:B------:R-:W-:Y:S05]  /*7f90*/  EXIT ;  /* 0x000000000000794d */ /* 0x000fea0003800000 */
.L_x_1817:
        /* <DEDUP_REMOVED lines=14> */
.L_x_2864:


//--------------------- .text._ZN5flash16flash_fwd_kernelI23Flash_fwd_kernel_traitsILi128ELi128ELi32ELi4ELb0ELb0EN7cutlass6half_tE19Flash_kernel_traitsILi128ELi128ELi32ELi4ES3_EELb0ELb0ELb0ELb0ELb1ELb1ELb1ELb0EEEvNS_16Flash_fwd_paramsE --------------------------
	.section	.text._ZN5flash16flash_fwd_kernelI23Flash_fwd_kernel_traitsILi128ELi128ELi32ELi4ELb0ELb0EN7cutlass6half_tE19Flash_kernel_traitsILi128ELi128ELi32ELi4ES3_EELb0ELb0ELb0ELb0ELb1ELb1ELb1ELb0EEEvNS_16Flash_fwd_paramsE,"ax",@progbits
	.align	128
        .global         _ZN5flash16flash_fwd_kernelI23Flash_fwd_kernel_traitsILi128ELi128ELi32ELi4ELb0ELb0EN7cutlass6half_tE19Flash_kernel_traitsILi128ELi128ELi32ELi4ES3_EELb0ELb0ELb0ELb0ELb1ELb1ELb1ELb0EEEvNS_16Flash_fwd_paramsE
        .type           _ZN5flash16flash_fwd_kernelI23Flash_fwd_kernel_traitsILi128ELi128ELi32ELi4ELb0ELb0EN7cutlass6half_tE19Flash_kernel_traitsILi128ELi128ELi32ELi4ES3_EELb0ELb0ELb0ELb0ELb1ELb1ELb1ELb0EEEvNS_16Flash_fwd_paramsE,@function
        .size           _ZN5flash16flash_fwd_kernelI23Flash_fwd_kernel_traitsILi128ELi128ELi32ELi4ELb0ELb0EN7cutlass6half_tE19Flash_kernel_traitsILi128ELi128ELi32ELi4ES3_EELb0ELb0ELb0ELb0ELb1ELb1ELb1ELb0EEEvNS_16Flash_fwd_paramsE,(.L_x_2865 - _ZN5flash16flash_fwd_kernelI23Flash_fwd_kernel_traitsILi128ELi128ELi32ELi4ELb0ELb0EN7cutlass6half_tE19Flash_kernel_traitsILi128ELi128ELi32ELi4ES3_EELb0ELb0ELb0ELb0ELb1ELb1ELb1ELb0EEEvNS_16Flash_fwd_paramsE)
        .other          _ZN5flash16flash_fwd_kernelI23Flash_fwd_kernel_traitsILi128ELi128ELi32ELi4ELb0ELb0EN7cutlass6half_tE19Flash_kernel_traitsILi128ELi128ELi32ELi4ES3_EELb0ELb0ELb0ELb0ELb1ELb1ELb1ELb0EEEvNS_16Flash_fwd_paramsE,@"STO_CUDA_ENTRY STV_DEFAULT"
_ZN5flash16flash_fwd_kernelI23Flash_fwd_kernel_traitsILi128ELi128ELi32ELi4ELb0ELb0EN7cutlass6half_tE19Flash_kernel_traitsILi128ELi128ELi32ELi4ES3_EELb0ELb0ELb0ELb0ELb1ELb1ELb1ELb0EEEvNS_16Flash_fwd_paramsE:
.text._ZN5flash16flash_fwd_kernelI23Flash_fwd_kernel_traitsILi128ELi128ELi32ELi4ELb0ELb0EN7cutlass6half_tE19Flash_kernel_traitsILi128ELi128ELi32ELi4ES3_EELb0ELb0ELb0ELb0ELb1ELb1ELb1ELb0EEEvNS_16Flash_fwd_paramsE:
[----:B------:R-:W1:Y:S08]  /*0000*/  LDC R1, c[0x0][0x37c] ;  /* 0x0000df00ff017b82 */ /* 0x000e700000000800 */
[----:B------:R-:W2:Y:S01]  /*0010*/  LDC.64 R2, c[0x0][0x470] ;  /* 0x00011c00ff027b82 */ /* 0x000ea20000000a00 */
[----:B------:R-:W3:Y:S01]  /*0020*/  S2R R18, SR_CTAID.Y ;  /* 0x0000000000127919 */ /* 0x000ee20000002600 */
[----:B------:R-:W4:Y:S01]  /*0030*/  LDCU.64 UR18, c[0x0][0x358] ;  /* 0x00006b00ff1277ac */ /* 0x000f220008000a00 */
[----:B------:R-:W-:-:S02]  /*0040*/  IMAD.MOV.U32 R8, RZ, RZ, RZ ;  /* 0x000000ffff087224 */ /* 0x000fc400078e00ff */
[----:B-1----:R-:W-:-:S03]  /*0050*/  VIADD R1, R1, 0xfffffff0 ;  /* 0xfffffff001017836 */ /* 0x002fc60000000000 */
[----:B------:R-:W1:Y:S08]  /*0060*/  S2UR UR17, SR_CTAID.X ;  /* 0x00000000001179c3 */ /* 0x000e700000002500 */
[----:B------:R-:W1:Y:S01]  /*0070*/  LDC R0, c[0x0][0x434] ;  /* 0x00010d00ff007b82 */ /* 0x000e620000000800 */
[----:B--2---:R-:W-:-:S04]  /*0080*/  ISETP.NE.U32.AND P0, PT, R2, RZ, PT ;  /* 0x000000ff0200720c */ /* 0x004fc80003f05070 */
[----:B------:R-:W-:-:S03]  /*0090*/  ISETP.NE.AND.EX P0, PT, R3, RZ, PT, P0 ;  /* 0x000000ff0300720c */ /* 0x000fc60003f05300 */
[----:B------:R-:W2:Y:S10]  /*00a0*/  LDC.64 R2, c[0x0][0x478] ;  /* 0x00011e00ff027b82 */ /* 0x000eb40000000a00 */
[----:B------:R-:W3:Y:S01]  /*00b0*/  @P0 LDC.64 R4, c[0x0][0x470] ;  /* 0x00011c00ff040b82 */ /* 0x000ee20000000a00 */
[----:B--2---:R-:W-:-:S04]  /*00c0*/  ISETP.NE.U32.AND P2, PT, R2, RZ, PT ;  /* 0x000000ff0200720c */ /* 0x004fc80003f45070 */
[----:B------:R-:W-:Y:S01]  /*00d0*/  ISETP.NE.AND.EX P2, PT, R3, RZ, PT, P2 ;  /* 0x000000ff0300720c */ /* 0x000fe20003f45320 */
[----:B---3--:R-:W-:-:S05]  /*00e0*/  @P0 IMAD.WIDE.U32 R2, R18, 0x4, R4 ;  /* 0x0000000412020825 */ /* 0x008fca00078e0004 */
[----:B----4-:R2:W5:Y:S07]  /*00f0*/  @P0 LDG.E R8, desc[UR18][R2.64] ;  /* 0x0000001202080981 */ /* 0x01056e000c1e1900 */
[----:B--2---:R-:W2:Y:S02]  /*0100*/  @P2 LDC.64 R2, c[0x0][0x478] ;  /* 0x00011e00ff022b82 */ /* 0x004ea40000000a00 */
[----:B--2---:R-:W-:-:S05]  /*0110*/  @P2 IMAD.WIDE.U32 R2, R18, 0x4, R2 ;  /* 0x0000000412022825 */ /* 0x004fca00078e0002 */
[----:B------:R2:W5:Y:S01]  /*0120*/  @P2 LDG.E R16, desc[UR18][R2.64] ;  /* 0x0000001202102981 */ /* 0x000562000c1e1900 */
[----:B-1----:R-:W-:-:S06]  /*0130*/  USHF.L.U32 UR16, UR17, 0x7, URZ ;  /* 0x0000000711107899 */ /* 0x002fcc00080006ff */
[----:B------:R-:W-:-:S13]  /*0140*/  ISETP.LE.AND P0, PT, R0, UR16, PT ;  /* 0x0000001000007c0c */ /* 0x000fda000bf03270 */
[----:B------:R-:W-:Y:S05]  /*0150*/  @P0 EXIT ;  /* 0x000000000000094d */ /* 0x000fea0003800000 */
[----:B------:R-:W1:Y:S01]  /*0160*/  LDC R17, c[0x0][0x3e8] ;  /* 0x0000fa00ff117b82 */ /* 0x000e620000000800 */
[----:B------:R-:W3:Y:S01]  /*0170*/  S2R R28, SR_CTAID.Z ;  /* 0x00000000001c7919 */ /* 0x000ee20000002700 */
[--C-:B-----5:R-:W-:Y:S01]  /*0180*/  SHF.R.S32.HI R5, RZ, 0x1f, R8.reuse ;  /* 0x0000001fff057819 */ /* 0x120fe20000011408 */
[----:B------:R-:W4:Y:S01]  /*0190*/  LDCU.128 UR12, c[0x0][0x3a0] ;  /* 0x00007400ff0c77ac */ /* 0x000f220008000c00 */
[----:B------:R-:W-:Y:S01]  /*01a0*/  IMAD.MOV.U32 R11, RZ, RZ, RZ ;  /* 0x000000ffff0b7224 */ /* 0x000fe200078e00ff */
[----:B------:R-:W4:Y:S01]  /*01b0*/  S2R R40, SR_TID.X ;  /* 0x0000000000287919 */ /* 0x000f220000002100 */
[----:B------:R-:W-:Y:S01]  /*01c0*/  @P2 IMAD.IADD R112, R16, 0x1, -R8 ;  /* 0x0000000110702824 */ /* 0x000fe200078e0a08 */
[----:B------:R-:W4:Y:S01]  /*01d0*/  LDCU.128 UR4, c[0x0][0x3d0] ;  /* 0x00007a00ff0477ac */ /* 0x000f220008000c00 */
[----:B------:R-:W3:Y:S01]  /*01e0*/  LDC.64 R12, c[0x0][0x3b8] ;  /* 0x0000ee00ff0c7b82 */ /* 0x000ee20000000a00 */
[----:B------:R-:W4:Y:S07]  /*01f0*/  LDCU.128 UR8, c[0x0][0x380] ;  /* 0x00007000ff0877ac */ /* 0x000f2e0008000c00 */
[----:B------:R-:W4:Y:S01]  /*0200*/  @!P2 LDC.64 R6, c[0x0][0x488] ;  /* 0x00012200ff06ab82 */ /* 0x000f220000000a00 */
[----:B-1----:R-:W-:-:S07]  /*0210*/  IABS R9, R17 ;  /* 0x0000001100097213 */ /* 0x002fce0000000000 */
[----:B------:R-:W1:Y:S01]  /*0220*/  LDC.64 R138, c[0x0][0x3c0] ;  /* 0x0000f000ff8a7b82 */ /* 0x000e620000000a00 */
[----:B--2---:R-:W2:Y:S01]  /*0230*/  I2F.RP R2, R9 ;  /* 0x0000000900027306 */ /* 0x004ea20000209400 */
[----:B---3--:R-:W-:-:S06]  /*0240*/  SHF.L.U64.HI R118, R12, 0x5, R13 ;  /* 0x000000050c767819 */ /* 0x008fcc000001020d */
[----:B------:R-:W3:Y:S01]  /*0250*/  @!P2 LDC.64 R14, c[0x0][0x438] ;  /* 0x00010e00ff0eab82 */ /* 0x000ee20000000a00 */
[----:B------:R-:W-:Y:S01]  /*0260*/  IABS R4, R28 ;  /* 0x0000001c00047213 */ /* 0x000fe20000000000 */
[C---:B------:R-:W-:Y:S01]  /*0270*/  IMAD.SHL.U32 R117, R12.reuse, 0x20, RZ ;  /* 0x000000200c757824 */ /* 0x040fe200078e00ff */
[C---:B------:R-:W-:Y:S01]  /*0280*/  SHF.L.U64.HI R115, R12.reuse, 0x4, R13 ;  /* 0x000000040c737819 */ /* 0x040fe2000001020d */
[----:B------:R-:W-:Y:S01]  /*0290*/  IMAD.SHL.U32 R116, R12, 0x10, RZ ;  /* 0x000000100c747824 */ /* 0x000fe200078e00ff */
[C---:B----4-:R-:W-:Y:S01]  /*02a0*/  SHF.L.U32 R224, R40.reuse, 0x3, RZ ;  /* 0x0000000328e07819 */ /* 0x050fe200000006ff */
[----:B------:R-:W-:Y:S01]  /*02b0*/  STL [R1+0xc], R118 ;  /* 0x00000c7601007387 */ /* 0x000fe20000100800 */
[----:B------:R-:W-:Y:S01]  /*02c0*/  SHF.L.U32 R114, R40, 0x6, RZ ;  /* 0x0000000628727819 */ /* 0x000fe200000006ff */
[----:B------:R-:W4:Y:S01]  /*02d0*/  LDC.64 R24, c[0x0][0x3c8] ;  /* 0x0000f200ff187b82 */ /* 0x000f220000000a00 */
[----:B------:R-:W-:Y:S01]  /*02e0*/  LOP3.LUT R10, R224, 0x38, RZ, 0xc0, !PT ;  /* 0x00000038e00a7812 */ /* 0x000fe200078ec0ff */
[----:B--2---:R-:W2:Y:S01]  /*02f0*/  MUFU.RCP R2, R2 ;  /* 0x0000000200027308 */ /* 0x004ea20000001000 */
[----:B------:R-:W-:Y:S01]  /*0300*/  LOP3.LUT R32, R114, 0x1c0, RZ, 0xc0, !PT ;  /* 0x000001c072207812 */ /* 0x000fe200078ec0ff */
[----:B------:R-:W-:Y:S01]  /*0310*/  STL [R1+0x8], R115 ;  /* 0x0000087301007387 */ /* 0x000fe20000100800 */
[----:B------:R-:W-:-:S02]  /*0320*/  SHF.R.U32.HI R113, RZ, 0x1, R40 ;  /* 0x00000001ff717819 */ /* 0x000fc40000011628 */
[----:B------:R-:W-:Y:S01]  /*0330*/  LOP3.LUT R32, R32, 0x38, R224, 0xf8, !PT ;  /* 0x0000003820207812 */ /* 0x000fe200078ef8e0 */
[----:B------:R-:W-:Y:S01]  /*0340*/  STL [R1], R117 ;  /* 0x0000007501007387 */ /* 0x000fe20000100800 */
[----:B------:R-:W-:Y:S02]  /*0350*/  LOP3.LUT R217, R114, 0x400, RZ, 0xc0, !PT ;  /* 0x0000040072d97812 */ /* 0x000fe400078ec0ff */
[----:B------:R-:W-:Y:S01]  /*0360*/  LOP3.LUT R113, R32, 0x8, R113, 0x78, !PT ;  /* 0x0000000820717812 */ /* 0x000fe200078e7871 */
[----:B------:R-:W-:Y:S01]  /*0370*/  STL [R1+0x4], R116 ;  /* 0x0000047401007387 */ /* 0x000fe20000100800 */
[----:B--2---:R-:W-:-:S04]  /*0380*/  VIADD R2, R2, 0xffffffe ;  /* 0x0ffffffe02027836 */ /* 0x004fc80000000000 */
[----:B------:R-:W2:Y:S02]  /*0390*/  F2I.FTZ.U32.TRUNC.NTZ R3, R2 ;  /* 0x0000000200037305 */ /* 0x000ea4000021f000 */
[----:B--2---:R-:W-:Y:S02]  /*03a0*/  IMAD.MOV R0, RZ, RZ, -R3 ;  /* 0x000000ffff007224 */ /* 0x004fe400078e0a03 */
[----:B------:R-:W-:Y:S02]  /*03b0*/  IMAD.MOV.U32 R2, RZ, RZ, RZ ;  /* 0x000000ffff027224 */ /* 0x000fe400078e00ff */
[----:B------:R-:W-:-:S04]  /*03c0*/  IMAD R0, R0, R9, RZ ;  /* 0x0000000900007224 */ /* 0x000fc800078e02ff */
[----:B------:R-:W-:-:S04]  /*03d0*/  IMAD.HI.U32 R2, R3, R0, R2 ;  /* 0x0000000003027227 */ /* 0x000fc800078e0002 */
[----:B------:R-:W-:-:S04]  /*03e0*/  IMAD.MOV.U32 R3, RZ, RZ, R4 ;  /* 0x000000ffff037224 */ /* 0x000fc800078e0004 */
[----:B------:R-:W-:-:S04]  /*03f0*/  IMAD.HI.U32 R4, R2, R3, RZ ;  /* 0x0000000302047227 */ /* 0x000fc800078e00ff */
[----:B------:R-:W-:Y:S02]  /*0400*/  IMAD.MOV R0, RZ, RZ, -R4 ;  /* 0x000000ffff007224 */ /* 0x000fe400078e0a04 */
[----:B------:R-:W-:Y:S02]  /*0410*/  IMAD R2, R5, R12, RZ ;  /* 0x0000000c05027224 */ /* 0x000fe400078e02ff */
[----:B------:R-:W-:-:S05]  /*0420*/  IMAD R0, R9, R0, R3 ;  /* 0x0000000009007224 */ /* 0x000fca00078e0203 */
[----:B------:R-:W-:-:S13]  /*0430*/  ISETP.GT.U32.AND P3, PT, R9, R0, PT ;  /* 0x000000000900720c */ /* 0x000fda0003f64070 */
[----:B------:R-:W-:Y:S02]  /*0440*/  @!P3 IMAD.IADD R0, R0, 0x1, -R9 ;  /* 0x000000010000b824 */ /* 0x000fe400078e0a09 */
[----:B------:R-:W-:Y:S01]  /*0450*/  @!P3 VIADD R4, R4, 0x1 ;  /* 0x000000010404b836 */ /* 0x000fe20000000000 */
[----:B------:R-:W-:Y:S02]  /*0460*/  ISETP.NE.AND P3, PT, R17, RZ, PT ;  /* 0x000000ff1100720c */ /* 0x000fe40003f65270 */
[----:B------:R-:W-:Y:S01]  /*0470*/  ISETP.GE.U32.AND P0, PT, R0, R9, PT ;  /* 0x000000090000720c */ /* 0x000fe20003f06070 */
[----:B------:R-:W-:Y:S01]  /*0480*/  IMAD R0, R8, R13, R2 ;  /* 0x0000000d08007224 */ /* 0x000fe200078e0202 */
[----:B------:R-:W-:Y:S01]  /*0490*/  LOP3.LUT R9, R28, R17, RZ, 0x3c, !PT ;  /* 0x000000111c097212 */ /* 0x000fe200078e3cff */
[----:B------:R-:W-:-:S03]  /*04a0*/  IMAD.WIDE.U32 R2, R8, R12, R10 ;  /* 0x0000000c08027225 */ /* 0x000fc600078e000a */
[----:B------:R-:W-:Y:S01]  /*04b0*/  ISETP.GE.AND P1, PT, R9, RZ, PT ;  /* 0x000000ff0900720c */ /* 0x000fe20003f26270 */
[----:B------:R-:W-:Y:S02]  /*04c0*/  IMAD.IADD R3, R3, 0x1, R0 ;  /* 0x0000000103037824 */ /* 0x000fe400078e0200 */
[----:B------:R-:W-:-:S04]  /*04d0*/  IMAD.WIDE.U32 R2, R18, UR12, R2 ;  /* 0x0000000c12027c25 */ /* 0x000fc8000f8e0002 */
[----:B------:R-:W-:Y:S01]  /*04e0*/  @P0 VIADD R4, R4, 0x1 ;  /* 0x0000000104040836 */ /* 0x000fe20000000000 */
[----:B------:R-:W-:Y:S01]  /*04f0*/  @!P2 ISETP.NE.U32.AND P0, PT, R6, RZ, PT ;  /* 0x000000ff0600a20c */ /* 0x000fe20003f05070 */
[----:B------:R-:W-:-:S03]  /*0500*/  IMAD R3, R18, UR13, R3 ;  /* 0x0000000d12037c24 */ /* 0x000fc6000f8e0203 */
[----:B------:R-:W-:Y:S01]  /*0510*/  MOV R0, R4 ;  /* 0x0000000400007202 */ /* 0x000fe20000000f00 */
[-C--:B-1----:R-:W-:Y:S01]  /*0520*/  IMAD R4, R5, R138.reuse, RZ ;  /* 0x0000008a05047224 */ /* 0x082fe200078e02ff */
[----:B------:R-:W-:Y:S01]  /*0530*/  @!P2 ISETP.NE.AND.EX P0, PT, R7, RZ, PT, P0 ;  /* 0x000000ff0700a20c */ /* 0x000fe20003f05300 */
[----:B------:R-:W-:-:S03]  /*0540*/  IMAD.WIDE.U32 R6, R8, R138, R10 ;  /* 0x0000008a08067225 */ /* 0x000fc600078e000a */
[----:B---3--:R-:W-:Y:S01]  /*0550*/  @!P2 SEL R9, R15, RZ, P0 ;  /* 0x000000ff0f09a207 */ /* 0x008fe20000000000 */
[----:B------:R-:W-:Y:S01]  /*0560*/  @!P1 IMAD.MOV R0, RZ, RZ, -R0 ;  /* 0x000000ffff009224 */ /* 0x000fe200078e0a00 */
[----:B------:R-:W-:Y:S01]  /*0570*/  @!P3 LOP3.LUT R0, RZ, R17, RZ, 0x33, !PT ;  /* 0x00000011ff00b212 */ /* 0x000fe200078e33ff */
[----:B------:R-:W-:Y:S01]  /*0580*/  IMAD R4, R8, R139, R4 ;  /* 0x0000008b08047224 */ /* 0x000fe200078e0204 */
[----:B------:R-:W-:Y:S02]  /*0590*/  SHF.R.U32.HI R17, RZ, 0x3, R40 ;  /* 0x00000003ff117819 */ /* 0x000fe40000011628 */
[----:B------:R-:W-:Y:S02]  /*05a0*/  @!P2 IADD3 R112, PT, PT, R9, R14, -R8 ;  /* 0x0000000e0970a210 */ /* 0x000fe40007ffe808 */
[----:B------:R-:W-:Y:S01]  /*05b0*/  SHF.R.S32.HI R15, RZ, 0x1f, R0 ;  /* 0x0000001fff0f7819 */ /* 0x000fe20000011400 */
[----:B------:R-:W-:Y:S01]  /*05c0*/  IMAD.WIDE.U32 R2, R17, R12, R2 ;  /* 0x0000000c11027225 */ /* 0x000fe200078e0002 */
[----:B------:R-:W-:-:S03]  /*05d0*/  LOP3.LUT R14, R224, 0x1f8, RZ, 0xc0, !PT ;  /* 0x000001f8e00e7812 */ /* 0x000fc600078ec0ff */
[----:B------:R-:W-:Y:S01]  /*05e0*/  IMAD R5, R17, R13, R3 ;  /* 0x0000000d11057224 */ /* 0x000fe200078e0203 */
[----:B------:R-:W-:Y:S01]  /*05f0*/  LOP3.LUT R14, R14, 0x38, R40, 0x78, !PT ;  /* 0x000000380e0e7812 */ /* 0x000fe200078e7828 */
[----:B------:R-:W-:Y:S01]  /*0600*/  IMAD.IADD R3, R7, 0x1, R4 ;  /* 0x0000000107037824 */ /* 0x000fe200078e0204 */
[----:B------:R-:W-:Y:S01]  /*0610*/  IADD3 R7, PT, PT, R112, 0x1f, RZ ;  /* 0x0000001f70077810 */ /* 0x000fe20007ffe0ff */
[----:B------:R-:W-:Y:S01]  /*0620*/  IMAD.MOV.U32 R4, RZ, RZ, R2 ;  /* 0x000000ffff047224 */ /* 0x000fe200078e0002 */
[----:B------:R-:W1:Y:S01]  /*0630*/  LDC.64 R12, c[0x0][0x3b0] ;  /* 0x0000ec00ff0c7b82 */ /* 0x000e620000000a00 */
[----:B------:R-:W-:Y:S01]  /*0640*/  IMAD.MOV.U32 R2, RZ, RZ, R6 ;  /* 0x000000ffff027224 */ /* 0x000fe200078e0006 */
[----:B------:R-:W-:Y:S01]  /*0650*/  SHF.R.S32.HI R6, RZ, 0x1f, R7 ;  /* 0x0000001fff067819 */ /* 0x000fe20000011407 */
[----:B------:R-:W-:Y:S01]  /*0660*/  IMAD R8, R15, UR4, RZ ;  /* 0x000000040f087c24 */ /* 0x000fe2000f8e02ff */
[----:B------:R-:W-:Y:S01]  /*0670*/  LOP3.LUT R224, R14, 0x1e00, R224, 0xf8, !PT ;  /* 0x00001e000ee07812 */ /* 0x000fe200078ef8e0 */
[----:B------:R-:W-:Y:S01]  /*0680*/  IMAD.WIDE.U32 R2, R18, UR14, R2 ;  /* 0x0000000e12027c25 */ /* 0x000fe2000f8e0002 */
[----:B------:R-:W-:-:S03]  /*0690*/  LEA.HI R225, R6, R7, RZ, 0x5 ;  /* 0x0000000706e17211 */ /* 0x000fc600078f28ff */
[----:B------:R-:W-:Y:S01]  /*06a0*/  IMAD R3, R18, UR15, R3 ;  /* 0x0000000f12037c24 */ /* 0x000fe2000f8e0203 */
[----:B------:R-:W2:Y:S01]  /*06b0*/  LDCU.128 UR12, c[0x0][0x390] ;  /* 0x00007200ff0c77ac */ /* 0x000ea20008000c00 */
[----:B------:R-:W-:Y:S01]  /*06c0*/  LEA.HI.SX32 R34, R225, 0xffffffff, 0x1b ;  /* 0xffffffffe1227811 */ /* 0x000fe200078fdaff */
[C---:B------:R-:W-:Y:S01]  /*06d0*/  IMAD.WIDE.U32 R4, R0.reuse, UR4, R4 ;  /* 0x0000000400047c25 */ /* 0x040fe2000f8e0004 */
[----:B------:R-:W-:Y:S02]  /*06e0*/  UMOV UR4, 0x400 ;  /* 0x0000040000047882 */ /* 0x000fe40000000000 */
[----:B------:R-:W-:Y:S01]  /*06f0*/  SHF.R.S32.HI R35, RZ, 0x1f, R34 ;  /* 0x0000001fff237819 */ /* 0x000fe20000011422 */
[----:B------:R-:W-:Y:S01]  /*0700*/  IMAD R8, R0, UR5, R8 ;  /* 0x0000000500087c24 */ /* 0x000fe2000f8e0208 */
[----:B------:R-:W-:Y:S01]  /*0710*/  LEA R250, P0, R4, UR10, 0x1 ;  /* 0x0000000a04fa7c11 */ /* 0x000fe2000f8008ff */
[----:B------:R-:W-:Y:S01]  /*0720*/  IMAD R6, R118, R34, RZ ;  /* 0x0000002276067224 */ /* 0x000fe200078e02ff */
[----:B------:R-:W3:Y:S01]  /*0730*/  S2UR UR5, SR_CgaCtaId ;  /* 0x00000000000579c3 */ /* 0x000ee20000008800 */
[----:B------:R-:W-:-:S02]  /*0740*/  IMAD.IADD R5, R5, 0x1, R8 ;  /* 0x0000000105057824 */ /* 0x000fc400078e0208 */
[----:B------:R-:W-:-:S03]  /*0750*/  IMAD.WIDE.U32 R8, R117, R34, RZ ;  /* 0x0000002275087225 */ /* 0x000fc600078e00ff */
[----:B------:R-:W-:Y:S01]  /*0760*/  LEA.HI.X R249, R4, UR11, R5, 0x1, P0 ;  /* 0x0000000b04f97c11 */ /* 0x000fe200080f0c05 */
[----:B------:R-:W-:Y:S01]  /*0770*/  IMAD R6, R35, R117, R6 ;  /* 0x0000007523067224 */ /* 0x000fe200078e0206 */
[----:B------:R-:W-:Y:S01]  /*0780*/  UIMAD.WIDE.U32 UR10, UR17, 0x80, URZ ;  /* 0x00000080110a78a5 */ /* 0x000fe2000f8e00ff */
[----:B--2---:R-:W-:Y:S01]  /*0790*/  IMAD.WIDE.U32 R4, R18, UR14, R10 ;  /* 0x0000000e12047c25 */ /* 0x004fe2000f8e000a */
[----:B------:R-:W-:Y:S02]  /*07a0*/  IADD3 R10, P0, PT, R116, R8, RZ ;  /* 0x00000008740a7210 */ /* 0x000fe40007f1e0ff */
[----:B------:R-:W-:Y:S01]  /*07b0*/  LEA R20, P1, R8, R250, 0x1 ;  /* 0x000000fa08147211 */ /* 0x000fe200078208ff */
[----:B------:R-:W-:Y:S01]  /*07c0*/  IMAD.IADD R9, R9, 0x1, R6 ;  /* 0x0000000109097824 */ /* 0x000fe200078e0206 */
[C---:B------:R-:W-:Y:S01]  /*07d0*/  LOP3.LUT R36, R17.reuse, UR10, RZ, 0xfc, !PT ;  /* 0x0000000a11247c12 */ /* 0x040fe2000f8efcff */
[----:B------:R-:W-:-:S03]  /*07e0*/  IMAD.WIDE.U32 R6, R17, R138, R2 ;  /* 0x0000008a11067225 */ /* 0x000fc600078e0002 */
[----:B------:R-:W-:Y:S01]  /*07f0*/  LEA.HI.X R21, R8, R249, R9, 0x1, P1 ;  /* 0x000000f908157211 */ /* 0x000fe200008f0c09 */
[----:B------:R-:W-:Y:S02]  /*0800*/  IMAD R3, R18, UR15, R5 ;  /* 0x0000000f12037c24 */ /* 0x000fe4000f8e0205 */
[----:B------:R-:W-:Y:S01]  /*0810*/  IMAD.X R5, R9, 0x1, R115, P0 ;  /* 0x0000000109057824 */ /* 0x000fe200000e0673 */
[----:B------:R-:W-:Y:S01]  /*0820*/  LEA R22, P0, R10, R250, 0x1 ;  /* 0x000000fa0a167211 */ /* 0x000fe200078008ff */
[----:B------:R-:W-:Y:S01]  /*0830*/  IMAD R11, R17, R139, R7 ;  /* 0x0000008b110b7224 */ /* 0x000fe200078e0207 */
[----:B-1----:R-:W-:Y:S01]  /*0840*/  SHF.L.U64.HI R7, R12, 0x6, R13 ;  /* 0x000000060c077819 */ /* 0x002fe2000001020d */
[----:B------:R-:W-:Y:S01]  /*0850*/  IMAD.MOV.U32 R2, RZ, RZ, R4 ;  /* 0x000000ffff027224 */ /* 0x000fe200078e0004 */
[----:B------:R-:W-:Y:S01]  /*0860*/  LEA.HI.X R23, R10, R249, R5, 0x1, P0 ;  /* 0x000000f90a177211 */ /* 0x000fe200000f0c05 */
[----:B------:R-:W-:Y:S01]  /*0870*/  IMAD.MOV.U32 R10, RZ, RZ, R6 ;  /* 0x000000ffff0a7224 */ /* 0x000fe200078e0006 */
[C-C-:B------:R-:W-:Y:S01]  /*0880*/  SHF.L.U64.HI R5, R12.reuse, 0x4, R13.reuse ;  /* 0x000000040c057819 */ /* 0x140fe2000001020d */
[C---:B------:R-:W-:Y:S01]  /*0890*/  IMAD R14, R12.reuse, UR11, RZ ;  /* 0x0000000b0c0e7c24 */ /* 0x040fe2000f8e02ff */
[C---:B------:R-:W-:Y:S01]  /*08a0*/  SHF.L.U32 R4, R12.reuse, 0x4, RZ ;  /* 0x000000040c047819 */ /* 0x040fe200000006ff */
[C---:B------:R-:W-:Y:S01]  /*08b0*/  IMAD.SHL.U32 R6, R12.reuse, 0x40, RZ ;  /* 0x000000400c067824 */ /* 0x040fe200078e00ff */
[C---:B------:R-:W-:Y:S01]  /*08c0*/  SHF.L.U64.HI R9, R12.reuse, 0x5, R13 ;  /* 0x000000050c097819 */ /* 0x040fe2000001020d */
[----:B------:R-:W-:Y:S01]  /*08d0*/  IMAD.SHL.U32 R8, R12, 0x20, RZ ;  /* 0x000000200c087824 */ /* 0x000fe200078e00ff */
[----:B---3--:R-:W-:Y:S01]  /*08e0*/  ULEA UR5, UR5, UR4, 0x18 ;  /* 0x0000000405057291 */ /* 0x008fe2000f8ec0ff */
[----:B------:R-:W-:-:S02]  /*08f0*/  IMAD R13, R36, R13, R14 ;  /* 0x0000000d240d7224 */ /* 0x000fc400078e020e */
[----:B------:R-:W-:-:S03]  /*0900*/  IMAD.WIDE.U32 R6, R36, R12, R6 ;  /* 0x0000000c24067225 */ /* 0x000fc600078e0006 */
[----:B------:R-:W-:Y:S01]  /*0910*/  LEA R224, R224, UR5, 0x1 ;  /* 0x00000005e0e07c11 */ /* 0x000fe2000f8e08ff */
[----:B----4-:R-:W-:-:S04]  /*0920*/  IMAD.WIDE.U32 R2, R28, R24, R2 ;  /* 0x000000181c027225 */ /* 0x010fc800078e0002 */
[----:B------:R-:W-:Y:S01]  /*0930*/  IMAD R14, R15, UR6, RZ ;  /* 0x000000060f0e7c24 */ /* 0x000fe2000f8e02ff */
[----:B------:R-:W-:Y:S01]  /*0940*/  IADD3 R24, P4, PT, R2, R6, RZ ;  /* 0x0000000602187210 */ /* 0x000fe20007f9e0ff */
[----:B------:R-:W-:-:S04]  /*0950*/  IMAD.WIDE.U32 R26, R36, R12, R4 ;  /* 0x0000000c241a7225 */ /* 0x000fc800078e0004 */
[----:B------:R-:W-:-:S04]  /*0960*/  IMAD.WIDE.U32 R16, R36, R12, R8 ;  /* 0x0000000c24107225 */ /* 0x000fc800078e0008 */
[----:B------:R-:W-:Y:S01]  /*0970*/  IMAD.WIDE.U32 R18, R0, UR6, R10 ;  /* 0x0000000600127c25 */ /* 0x000fe2000f8e000a */
[----:B------:R-:W-:Y:S01]  /*0980*/  IADD3 R10, P1, PT, R8, R6, RZ ;  /* 0x00000006080a7210 */ /* 0x000fe20007f3e0ff */
[----:B------:R-:W1:Y:S01]  /*0990*/  LDCU UR6, c[0x0][0x50c] ;  /* 0x0000a180ff0677ac */ /* 0x000e620008000800 */
[----:B------:R-:W-:Y:S01]  /*09a0*/  IADD3 R11, P2, PT, R2, R26, RZ ;  /* 0x0000001a020b7210 */ /* 0x000fe20007f5e0ff */
[----:B------:R-:W-:Y:S02]  /*09b0*/  IMAD R33, R0, UR7, R14 ;  /* 0x0000000700217c24 */ /* 0x000fe4000f8e020e */
[----:B------:R-:W-:Y:S01]  /*09c0*/  IMAD R3, R28, R25, R3 ;  /* 0x000000191c037224 */ /* 0x000fe200078e0203 */
[CC--:B------:R-:W-:Y:S01]  /*09d0*/  IADD3 R25, P6, P5, R2.reuse, R16.reuse, R4 ;  /* 0x0000001002197210 */ /* 0x0c0fe20007dde004 */
[C---:B------:R-:W-:Y:S02]  /*09e0*/  IMAD.IADD R8, R13.reuse, 0x1, R17 ;  /* 0x000000010d087824 */ /* 0x040fe400078e0211 */
[----:B------:R-:W-:Y:S01]  /*09f0*/  IMAD.IADD R0, R13, 0x1, R7 ;  /* 0x000000010d007824 */ /* 0x000fe200078e0207 */
[----:B------:R-:W-:-:S02]  /*0a00*/  IADD3 R7, P0, PT, R2, R16, RZ ;  /* 0x0000001002077210 */ /* 0x000fc40007f1e0ff */
[C---:B------:R-:W-:Y:S02]  /*0a10*/  IADD3.X R15, PT, PT, R3.reuse, R13, R27, P2, !PT ;  /* 0x0000000d030f7210 */ /* 0x040fe400017fe41b */
[--C-:B------:R-:W-:Y:S01]  /*0a20*/  IADD3 R27, P3, P2, R2, R6, R4.reuse ;  /* 0x00000006021b7210 */ /* 0x100fe20007a7e004 */
[----:B------:R-:W-:Y:S01]  /*0a30*/  IMAD.X R6, R8, 0x1, R3, P0 ;  /* 0x0000000108067824 */ /* 0x000fe200000e0603 */
[C---:B------:R-:W-:Y:S02]  /*0a40*/  IADD3.X R29, PT, PT, R3.reuse, R8, R5, P6, P5 ;  /* 0x00000008031d7210 */ /* 0x040fe400037ea405 */
[----:B------:R-:W-:Y:S02]  /*0a50*/  IADD3.X R9, PT, PT, R0, R9, RZ, P1, !PT ;  /* 0x0000000900097210 */ /* 0x000fe40000ffe4ff */
[----:B------:R-:W-:Y:S02]  /*0a60*/  IADD3 R26, P5, PT, R10, R2, RZ ;  /* 0x000000020a1a7210 */ /* 0x000fe40007fbe0ff */
[----:B------:R-:W-:Y:S01]  /*0a70*/  IADD3 R28, P1, P0, R2, R10, R4 ;  /* 0x0000000a021c7210 */ /* 0x000fe2000783e004 */
[----:B------:R-:W-:Y:S01]  /*0a80*/  IMAD.X R4, R0, 0x1, R3, P4 ;  /* 0x0000000100047824 */ /* 0x000fe200020e0603 */
[----:B------:R-:W-:Y:S01]  /*0a90*/  IADD3.X R31, PT, PT, R3, R0, R5, P3, P2 ;  /* 0x00000000031f7210 */ /* 0x000fe20001fe4405 */
[----:B------:R-:W-:Y:S01]  /*0aa0*/  IMAD.X R0, R9, 0x1, R3, P5 ;  /* 0x0000000109007824 */ /* 0x000fe200028e0603 */
[----:B------:R-:W-:Y:S01]  /*0ab0*/  IADD3.X R30, PT, PT, R3, R9, R5, P1, P0 ;  /* 0x00000009031e7210 */ /* 0x000fe20000fe0405 */
[----:B------:R-:W-:Y:S01]  /*0ac0*/  IMAD.WIDE.U32 R2, R36, R12, R2 ;  /* 0x0000000c24027225 */ /* 0x000fe200078e0002 */
[----:B------:R-:W-:-:S02]  /*0ad0*/  LEA R16, P1, R11, UR8, 0x1 ;  /* 0x000000080b107c11 */ /* 0x000fc4000f8208ff */
[----:B------:R-:W-:Y:S01]  /*0ae0*/  LEA R14, P0, R7, UR8, 0x1 ;  /* 0x00000008070e7c11 */ /* 0x000fe2000f8008ff */
[----:B------:R-:W-:Y:S01]  /*0af0*/  IMAD.IADD R13, R3, 0x1, R13 ;  /* 0x00000001030d7824 */ /* 0x000fe200078e020d */
[C---:B------:R-:W-:Y:S02]  /*0b00*/  LEA R12, P2, R2.reuse, UR8, 0x1 ;  /* 0x00000008020c7c11 */ /* 0x040fe4000f8408ff */
[----:B------:R-:W-:Y:S02]  /*0b10*/  LEA.HI.X R17, R11, UR9, R15, 0x1, P1 ;  /* 0x000000090b117c11 */ /* 0x000fe400088f0c0f */
[----:B------:R-:W-:Y:S02]  /*0b20*/  LEA.HI.X R13, R2, UR9, R13, 0x1, P2 ;  /* 0x00000009020d7c11 */ /* 0x000fe400090f0c0d */
[----:B------:R-:W-:Y:S02]  /*0b30*/  LEA.HI.X R15, R7, UR9, R6, 0x1, P0 ;  /* 0x00000009070f7c11 */ /* 0x000fe400080f0c06 */
[----:B------:R-:W-:Y:S01]  /*0b40*/  LEA R10, P1, R25, UR8, 0x1 ;  /* 0x00000008190a7c11 */ /* 0x000fe2000f8208ff */
[----:B------:R-:W-:Y:S01]  /*0b50*/  @!PT LDS RZ, [RZ] ;  /* 0x00000000fffff984 */ /* 0x000fe20000000800 */
[----:B------:R-:W-:Y:S01]  /*0b60*/  @!PT LDS RZ, [RZ] ;  /* 0x00000000fffff984 */ /* 0x000fe20000000800 */
[----:B------:R-:W-:Y:S01]  /*0b70*/  @!PT LDS RZ, [RZ] ;  /* 0x00000000fffff984 */ /* 0x000fe20000000800 */
[----:B------:R-:W-:Y:S01]  /*0b80*/  LDGSTS.E.BYPASS.LTC128B.128 [R224], desc[UR18][R12.64] ;  /* 0x000000000ce07fae */ /* 0x000fe2000b981a12 */
[----:B------:R-:W-:-:S02]  /*0b90*/  LEA R8, P0, R24, UR8, 0x1 ;  /* 0x0000000818087c11 */ /* 0x000fc4000f8008ff */
[----:B------:R-:W-:Y:S01]  /*0ba0*/  LEA.HI.X R11, R25, UR9, R29, 0x1, P1 ;  /* 0x00000009190b7c11 */ /* 0x000fe200088f0c1d */
[----:B------:R-:W-:Y:S01]  /*0bb0*/  LDGSTS.E.BYPASS.LTC128B.128 [R224+0x4000], desc[UR18][R12.64+0x80] ;  /* 0x040000800ce07fae */ /* 0x000fe2000b981a12 */
[C---:B------:R-:W-:Y:S02]  /*0bc0*/  LEA R6, P2, R27.reuse, UR8, 0x1 ;  /* 0x000000081b067c11 */ /* 0x040fe4000f8408ff */
[----:B------:R-:W-:Y:S01]  /*0bd0*/  LEA.HI.X R9, R24, UR9, R4, 0x1, P0 ;  /* 0x0000000918097c11 */ /* 0x000fe200080f0c04 */
[----:B------:R-:W-:Y:S01]  /*0be0*/  LDGSTS.E.BYPASS.LTC128B.128 [R224+0x800], desc[UR18][R16.64] ;  /* 0x0080000010e07fae */ /* 0x000fe2000b981a12 */
[----:B------:R-:W-:Y:S02]  /*0bf0*/  LEA R4, P1, R26, UR8, 0x1 ;  /* 0x000000081a047c11 */ /* 0x000fe4000f8208ff */
[----:B------:R-:W-:Y:S01]  /*0c00*/  LEA R2, P0, R28, UR8, 0x1 ;  /* 0x000000081c027c11 */ /* 0x000fe2000f8008ff */
[----:B------:R-:W-:Y:S01]  /*0c10*/  LDGSTS.E.BYPASS.LTC128B.128 [R224+0x4800], desc[UR18][R16.64+0x80] ;  /* 0x0480008010e07fae */ /* 0x000fe2000b981a12 */
[----:B------:R-:W-:-:S02]  /*0c20*/  LEA.HI.X R7, R27, UR9, R31, 0x1, P2 ;  /* 0x000000091b077c11 */ /* 0x000fc400090f0c1f */
[----:B------:R-:W-:Y:S01]  /*0c30*/  LEA.HI.X R5, R26, UR9, R0, 0x1, P1 ;  /* 0x000000091a057c11 */ /* 0x000fe200088f0c00 */
[----:B------:R-:W-:Y:S01]  /*0c40*/  LDGSTS.E.BYPASS.LTC128B.128 [R224+0x1000], desc[UR18][R14.64] ;  /* 0x010000000ee07fae */ /* 0x000fe2000b981a12 */
[----:B------:R-:W-:Y:S01]  /*0c50*/  LEA.HI.X R3, R28, UR9, R30, 0x1, P0 ;  /* 0x000000091c037c11 */ /* 0x000fe200080f0c1e */
[----:B------:R-:W-:Y:S01]  /*0c60*/  IMAD R0, R35, R138, RZ ;  /* 0x0000008a23007224 */ /* 0x000fe200078e02ff */
[----:B------:R-:W-:Y:S01]  /*0c70*/  LEA R248, P0, R18, UR12, 0x1 ;  /* 0x0000000c12f87c11 */ /* 0x000fe2000f8008ff */
[----:B------:R-:W-:Y:S01]  /*0c80*/  LDGSTS.E.BYPASS.LTC128B.128 [R224+0x5000], desc[UR18][R14.64+0x80] ;  /* 0x050000800ee07fae */ /* 0x000fe2000b981a12 */
[----:B------:R-:W-:-:S03]  /*0c90*/  ISETP.GE.AND P2, PT, R112, 0x21, PT ;  /* 0x000000217000780c */ /* 0x000fc60003f46270 */
        /* <DEDUP_REMOVED lines=8> */
[----:B------:R-:W-:Y:S04]  /*0d20*/  LDGSTS.E.BYPASS.LTC128B.128 [R224+0x3800], desc[UR18][R2.64] ;  /* 0x0380000002e07fae */ /* 0x000fe8000b981a12 */
[----:B------:R4:W-:Y:S01]  /*0d30*/  LDGSTS.E.BYPASS.LTC128B.128 [R224+0x7800], desc[UR18][R2.64+0x80] ;  /* 0x0780008002e07fae */ /* 0x0009e2000b981a12 */
[----:B--2---:R-:W-:-:S03]  /*0d40*/  LOP3.LUT R8, R114, 0x200, RZ, 0xc0, !PT ;  /* 0x0000020072087812 */ /* 0x004fc600078ec0ff */
[----:B------:R-:W-:Y:S04]  /*0d50*/  LDGSTS.E.BYPASS.LTC128B.128 [R224+0x8000], desc[UR18][R20.64] ;  /* 0x0800000014e07fae */ /* 0x000fe8000b981a12 */
[----:B------:R-:W-:Y:S04]  /*0d60*/  LDGSTS.E.BYPASS.LTC128B.128 [R224+0x9000], desc[UR18][R20.64+0x80] ;  /* 0x0900008014e07fae */ /* 0x000fe8000b981a12 */
[----:B------:R-:W-:Y:S04]  /*0d70*/  LDGSTS.E.BYPASS.LTC128B.128 [R224+0x8800], desc[UR18][R22.64] ;  /* 0x0880000016e07fae */ /* 0x000fe8000b981a12 */
[----:B------:R2:W-:Y:S01]  /*0d80*/  LDGSTS.E.BYPASS.LTC128B.128 [R224+0x9800], desc[UR18][R22.64+0x80] ;  /* 0x0980008016e07fae */ /* 0x0005e2000b981a12 */
[----:B---3--:R-:W-:-:S03]  /*0d90*/  IMAD R4, R34, R139, R0 ;  /* 0x0000008b22047224 */ /* 0x008fc600078e0200 */
[----:B------:R-:W0:Y:S01]  /*0da0*/  LDGDEPBAR ;  /* 0x00000000000079af */ /* 0x000e220000000000 */
[----:B------:R-:W-:Y:S01]  /*0db0*/  IMAD.IADD R0, R19, 0x1, R33 ;  /* 0x0000000113007824 */ /* 0x000fe200078e0221 */
[----:B------:R-:W-:-:S04]  /*0dc0*/  SHF.L.U32 R5, R40, 0x5, RZ ;  /* 0x0000000528057819 */ /* 0x000fc800000006ff */
[----:B------:R-:W-:Y:S01]  /*0dd0*/  LEA.HI.X R247, R18, UR13, R0, 0x1, P0 ;  /* 0x0000000d12f77c11 */ /* 0x000fe200080f0c00 */
[----:B----4-:R-:W-:Y:S01]  /*0de0*/  IMAD.WIDE.U32 R2, R34, R138, RZ ;  /* 0x0000008a22027225 */ /* 0x010fe200078e00ff */
[----:B------:R-:W-:-:S03]  /*0df0*/  LOP3.LUT R8, R8, 0x7c00, R5, 0xf8, !PT ;  /* 0x00007c0008087812 */ /* 0x000fc600078ef805 */
[----:B------:R-:W-:Y:S01]  /*0e00*/  IMAD.IADD R0, R3, 0x1, R4 ;  /* 0x0000000103007824 */ /* 0x000fe200078e0204 */
[C---:B------:R-:W-:Y:S01]  /*0e10*/  LEA R6, P0, R2.reuse, R248, 0x6 ;  /* 0x000000f802067211 */ /* 0x040fe200078030ff */
[----:B------:R-:W-:-:S03]  /*0e20*/  IMAD.SHL.U32 R3, R2, 0x20, RZ ;  /* 0x0000002002037824 */ /* 0x000fc600078e00ff */
[C-C-:B------:R-:W-:Y:S02]  /*0e30*/  LEA.HI.X R7, R2.reuse, R247, R0.reuse, 0x6, P0 ;  /* 0x000000f702077211 */ /* 0x140fe400000f3400 */
[----:B------:R-:W-:Y:S02]  /*0e40*/  SHF.L.U64.HI R4, R2, 0x5, R0 ;  /* 0x0000000502047819 */ /* 0x000fe40000010200 */
[----:B------:R-:W-:Y:S02]  /*0e50*/  LEA R3, P0, R138, R3, 0x4 ;  /* 0x000000038a037211 */ /* 0x000fe400078020ff */
[----:B------:R-:W-:Y:S01]  /*0e60*/  LOP3.LUT R0, R32, 0x8, R40, 0x78, !PT ;  /* 0x0000000820007812 */ /* 0x000fe200078e7828 */
[----:B------:R-:W-:-:S04]  /*0e70*/  DEPBAR.LE SB0, 0x0 ;  /* 0x000080000000791a */ /* 0x000fc80000000000 */
[----:B------:R-:W-:Y:S01]  /*0e80*/  BAR.SYNC.DEFER_BLOCKING 0x0 ;  /* 0x0000000000007b1d */ /* 0x000fe20000010000 */
[----:B------:R-:W-:Y:S01]  /*0e90*/  LEA.HI.X R5, R138, R4, R139, 0x4, P0 ;  /* 0x000000048a057211 */ /* 0x000fe200000f248b */
[----:B------:R-:W-:Y:S01]  /*0ea0*/  IMAD R217, R0, 0x2, R217 ;  /* 0x0000000200d97824 */ /* 0x000fe200078e02d9 */
[C---:B------:R-:W-:Y:S02]  /*0eb0*/  LEA R4, P0, R3.reuse, R248, 0x1 ;  /* 0x000000f803047211 */ /* 0x040fe400078008ff */
[----:B------:R-:W-:Y:S02]  /*0ec0*/  LOP3.LUT R2, R8, R113, RZ, 0xfc, !PT ;  /* 0x0000007108027212 */ /* 0x000fe400078efcff */
[----:B------:R-:W-:Y:S01]  /*0ed0*/  LEA.HI.X R5, R3, R247, R5, 0x1, P0 ;  /* 0x000000f703057211 */ /* 0x000fe200000f0c05 */
[----:B------:R-:W-:Y:S01]  /*0ee0*/  VIADD R3, R217, UR5 ;  /* 0x00000005d9037c36 */ /* 0x000fe20008000000 */
[----:B------:R-:W-:Y:S01]  /*0ef0*/  LEA R213, R2, UR5, 0x1 ;  /* 0x0000000502d57c11 */ /* 0x000fe2000f8e08ff */
[----:B------:R-:W-:Y:S01]  /*0f00*/  IMAD.MOV.U32 R2, RZ, RZ, 0x40 ;  /* 0x00000040ff027424 */ /* 0x000fe200078e00ff */
[----:B------:R-:W-:-:S02]  /*0f10*/  MOV R0, 0x20 ;  /* 0x0000002000007802 */ /* 0x000fc40000000f00 */
[----:B------:R-:W-:-:S04]  /*0f20*/  LOP3.LUT P0, RZ, R40, 0x2, RZ, 0xc0, !PT ;  /* 0x0000000228ff7812 */ /* 0x000fc8000780c0ff */
[----:B------:R-:W-:Y:S02]  /*0f30*/  SEL R0, R0, 0xffffffe0, !P0 ;  /* 0xffffffe000007807 */ /* 0x000fe40004000000 */
[----:B------:R-:W-:-:S03]  /*0f40*/  LOP3.LUT P0, RZ, R40, 0x4, RZ, 0xc0, !PT ;  /* 0x0000000428ff7812 */ /* 0x000fc6000780c0ff */
[--C-:B------:R-:W-:Y:S01]  /*0f50*/  IMAD.IADD R223, R213, 0x1, R0.reuse ;  /* 0x00000001d5df7824 */ /* 0x100fe200078e0200 */
[----:B------:R-:W-:Y:S01]  /*0f60*/  SEL R2, R2, 0xffffffc0, !P0 ;  /* 0xffffffc002027807 */ /* 0x000fe20004000000 */
[----:B------:R-:W-:Y:S01]  /*0f70*/  @!PT LDS RZ, [RZ] ;  /* 0x00000000fffff984 */ /* 0x000fe20000000800 */
[----:B------:R-:W-:Y:S01]  /*0f80*/  @!PT LDS RZ, [RZ] ;  /* 0x00000000fffff984 */ /* 0x000fe20000000800 */
[----:B------:R-:W-:Y:S01]  /*0f90*/  @!PT LDS RZ, [RZ] ;  /* 0x00000000fffff984 */ /* 0x000fe20000000800 */
[----:B------:R-:W-:Y:S01]  /*0fa0*/  LDGSTS.E.BYPASS.LTC128B.128 [R224+0xa000], desc[UR18][R6.64] ;  /* 0x0a00000006e07fae */ /* 0x000fe2000b981a12 */
[C---:B------:R-:W-:Y:S02]  /*0fb0*/  IMAD.IADD R222, R3.reuse, 0x1, R0 ;  /* 0x0000000103de7824 */ /* 0x040fe400078e0200 */
[----:B------:R-:W-:Y:S01]  /*0fc0*/  IADD3 R215, PT, PT, R3, R2, RZ ;  /* 0x0000000203d77210 */ /* 0x000fe20007ffe0ff */
[----:B------:R-:W-:Y:S01]  /*0fd0*/  LDGSTS.E.BYPASS.LTC128B.128 [R224+0xb000], desc[UR18][R6.64+0x80] ;  /* 0x0b00008006e07fae */ /* 0x000fe2000b981a12 */
[----:B------:R-:W-:-:S03]  /*0fe0*/  IMAD.IADD R216, R213, 0x1, R2 ;  /* 0x00000001d5d87824 */ /* 0x000fc600078e0202 */
[----:B------:R-:W-:Y:S01]  /*0ff0*/  LDGSTS.E.BYPASS.LTC128B.128 [R224+0xa800], desc[UR18][R4.64] ;  /* 0x0a80000004e07fae */ /* 0x000fe2000b981a12 */
[C---:B------:R-:W-:Y:S02]  /*1000*/  IMAD.IADD R220, R0.reuse, 0x1, R215 ;  /* 0x0000000100dc7824 */ /* 0x040fe400078e02d7 */
[----:B------:R-:W-:Y:S01]  /*1010*/  IMAD.IADD R221, R0, 0x1, R216 ;  /* 0x0000000100dd7824 */ /* 0x000fe200078e02d8 */
[----:B------:R3:W-:Y:S04]  /*1020*/  LDGSTS.E.BYPASS.LTC128B.128 [R224+0xb800], desc[UR18][R4.64+0x80] ;  /* 0x0b80008004e07fae */ /* 0x0007e8000b981a12 */
[----:B------:R-:W-:Y:S04]  /*1030*/  LDSM.16.M88.4 R12, [R213] ;  /* 0x00000000d50c783b */ /* 0x000fe80000000200 */
[----:B------:R-:W4:Y:S04]  /*1040*/  LDSM.16.M88.4 R16, [R217+UR5+0x8000] ;  /* 0x00800005d910783b */ /* 0x000f280008000200 */
[----:B--2---:R-:W-:Y:S04]  /*1050*/  LDSM.16.M88.4 R20, [R223] ;  /* 0x00000000df14783b */ /* 0x004fe80000000200 */
[----:B------:R-:W-:Y:S04]  /*1060*/  LDSM.16.M88.4 R36, [R222+0x8000] ;  /* 0x00800000de24783b */ /* 0x000fe80000000200 */
[----:B------:R-:W2:Y:S04]  /*1070*/  LDSM.16.M88.4 R32, [R217+UR5+0x8800] ;  /* 0x00880005d920783b */ /* 0x000ea80008000200 */
[----:B------:R-:W-:Y:S04]  /*1080*/  LDSM.16.M88.4 R8, [R223+0x2000] ;  /* 0x00200000df08783b */ /* 0x000fe80000000200 */
[----:B---3--:R-:W3:Y:S04]  /*1090*/  LDSM.16.M88.4 R4, [R213+0x2000] ;  /* 0x00200000d504783b */ /* 0x008ee80000000200 */
[----:B------:R-:W-:Y:S04]  /*10a0*/  LDSM.16.M88.4 R44, [R215+0x8000] ;  /* 0x00800000d72c783b */ /* 0x000fe80000000200 */
[----:B------:R-:W1:Y:S04]  /*10b0*/  LDSM.16.M88.4 R28, [R216] ;  /* 0x00000000d81c783b */ /* 0x000e680000000200 */
[----:B------:R-:W1:Y:S04]  /*10c0*/  LDSM.16.M88.4 R40, [R222+0x8800] ;  /* 0x00880000de28783b */ /* 0x000e680000000200 */
[----:B------:R-:W1:Y:S01]  /*10d0*/  LDSM.16.M88.4 R24, [R216+0x2000] ;  /* 0x00200000d818783b */ /* 0x000e620000000200 */
[C---:B----4-:R-:W-:Y:S03]  /*10e0*/  HMMA.16816.F32 R52, R12.reuse, R16, RZ ;  /* 0x000000100c34723c */ /* 0x050fe600000018ff */
[----:B------:R-:W-:Y:S04]  /*10f0*/  LDSM.16.M88.4 R72, [R220+0x8000] ;  /* 0x00800000dc48783b */ /* 0x000fe80000000200 */
[----:B------:R-:W4:Y:S01]  /*1100*/  LDSM.16.M88.4 R88, [R221] ;  /* 0x00000000dd58783b */ /* 0x000f220000000200 */
[C---:B------:R-:W-:Y:S03]  /*1110*/  HMMA.16816.F32 R68, R12.reuse, R18, RZ ;  /* 0x000000120c44723c */ /* 0x040fe600000018ff */
[----:B------:R-:W-:Y:S04]  /*1120*/  LDSM.16.M88.4 R80, [R217+UR5+0x9000] ;  /* 0x00900005d950783b */ /* 0x000fe80008000200 */
[----:B------:R-:W-:Y:S01]  /*1130*/  LDSM.16.M88.4 R84, [R213+0x4000] ;  /* 0x00400000d554783b */ /* 0x000fe20000000200 */
[----:B--2---:R-:W-:Y:S03]  /*1140*/  HMMA.16816.F32 R76, R12, R34, RZ ;  /* 0x000000220c4c723c */ /* 0x004fe600000018ff */
[----:B------:R-:W-:Y:S04]  /*1150*/  LDSM.16.M88.4 R92, [R220+0x8800] ;  /* 0x00880000dc5c783b */ /* 0x000fe80000000200 */
[----:B------:R-:W0:Y:S01]  /*1160*/  LDGDEPBAR ;  /* 0x00000000000079af */ /* 0x000e220000000000 */
[----:B---3--:R-:W-:Y:S08]  /*1170*/  HMMA.16816.F32 R48, R4, R16, RZ ;  /* 0x000000100430723c */ /* 0x008ff000000018ff */
[----:B------:R-:W-:Y:S08]  /*1180*/  HMMA.16816.F32 R52, R20, R36, R52 ;  /* 0x000000241434723c */ /* 0x000ff00000001834 */
[C---:B------:R-:W-:Y:S08]  /*1190*/  HMMA.16816.F32 R64, R4.reuse, R18, RZ ;  /* 0x000000120440723c */ /* 0x040ff000000018ff */
[C---:B------:R-:W-:Y:S08]  /*11a0*/  HMMA.16816.F32 R60, R4.reuse, R32, RZ ;  /* 0x00000020043c723c */ /* 0x040ff000000018ff */
[----:B------:R-:W-:Y:S01]  /*11b0*/  HMMA.16816.F32 R56, R4, R34, RZ ;  /* 0x000000220438723c */ /* 0x000fe200000018ff */
[----:B------:R-:W2:Y:S07]  /*11c0*/  LDSM.16.M88.4 R4, [R221+0x2000] ;  /* 0x00200000dd04783b */ /* 0x000eae0000000200 */
[----:B------:R-:W-:Y:S01]  /*11d0*/  HMMA.16816.F32 R16, R12, R32, RZ ;  /* 0x000000200c10723c */ /* 0x000fe200000018ff */
[----:B------:R-:W3:Y:S07]  /*11e0*/  LDSM.16.M88.4 R32, [R215+0x8800] ;  /* 0x00880000d720783b */ /* 0x000eee0000000200 */
[----:B------:R-:W-:Y:S08]  /*11f0*/  HMMA.16816.F32 R12, R8, R36, R48 ;  /* 0x00000024080c723c */ /* 0x000ff00000001830 */
[----:B-1----:R-:W-:Y:S08]  /*1200*/  HMMA.16816.F32 R48, R28, R44, R52 ;  /* 0x0000002c1c30723c */ /* 0x002ff00000001834 */
[C---:B------:R-:W-:Y:S08]  /*1210*/  HMMA.16816.F32 R60, R8.reuse, R40, R60 ;  /* 0x00000028083c723c */ /* 0x040ff0000000183c */
[C---:B------:R-:W-:Y:S01]  /*1220*/  HMMA.16816.F32 R108, R8.reuse, R38, R64 ;  /* 0x00000026086c723c */ /* 0x040fe20000001840 */
[----:B------:R-:W-:Y:S07]  /*1230*/  LDSM.16.M88.4 R64, [R223+0x4000] ;  /* 0x00400000df40783b */ /* 0x000fee0000000200 */
[----:B------:R-:W-:Y:S01]  /*1240*/  HMMA.16816.F32 R100, R8, R42, R56 ;  /* 0x0000002a0864723c */ /* 0x000fe20000001838 */
[----:B------:R-:W-:Y:S07]  /*1250*/  LDSM.16.M88.4 R56, [R222+0x9000] ;  /* 0x00900000de38783b */ /* 0x000fee0000000200 */
[----:B------:R-:W-:Y:S01]  /*1260*/  HMMA.16816.F32 R104, R20, R40, R16 ;  /* 0x000000281468723c */ /* 0x000fe20000001810 */
[----:B------:R-:W1:Y:S07]  /*1270*/  LDSM.16.M88.4 R16, [R213+0x6000] ;  /* 0x00600000d510783b */ /* 0x000e6e0000000200 */
[----:B------:R-:W-:Y:S01]  /*1280*/  HMMA.16816.F32 R8, R24, R44, R12 ;  /* 0x0000002c1808723c */ /* 0x000fe2000000180c */
[----:B------:R-:W1:Y:S07]  /*1290*/  LDSM.16.M88.4 R12, [R223+0x6000] ;  /* 0x00600000df0c783b */ /* 0x000e6e0000000200 */
[----:B------:R-:W-:Y:S01]  /*12a0*/  HMMA.16816.F32 R52, R20, R38, R68 ;  /* 0x000000261434723c */ /* 0x000fe20000001844 */
[----:B------:R-:W-:Y:S07]  /*12b0*/  LDSM.16.M88.4 R68, [R215+0x9000] ;  /* 0x00900000d744783b */ /* 0x000fee0000000200 */
[-C--:B----4-:R-:W-:Y:S01]  /*12c0*/  HMMA.16816.F32 R36, R88, R72.reuse, R48 ;  /* 0x000000485824723c */ /* 0x090fe20000001830 */
[----:B------:R-:W-:Y:S07]  /*12d0*/  LDSM.16.M88.4 R48, [R221+0x4000] ;  /* 0x00400000dd30783b */ /* 0x000fee0000000200 */
[----:B--2---:R-:W-:Y:S08]  /*12e0*/  HMMA.16816.F32 R8, R4, R72, R8 ;  /* 0x000000480408723c */ /* 0x004ff00000001808 */
[----:B------:R-:W-:Y:S08]  /*12f0*/  HMMA.16816.F32 R40, R20, R42, R76 ;  /* 0x0000002a1428723c */ /* 0x000ff0000000184c */
[----:B---3--:R-:W-:Y:S01]  /*1300*/  HMMA.16816.F32 R96, R24, R32, R60 ;  /* 0x000000201860723c */ /* 0x008fe2000000183c */
[----:B------:R-:W2:Y:S07]  /*1310*/  LDSM.16.M88.4 R60, [R216+0x4000] ;  /* 0x00400000d83c783b */ /* 0x000eae0000000200 */
[----:B------:R-:W-:Y:S08]  /*1320*/  HMMA.16816.F32 R20, R84, R80, R36 ;  /* 0x000000505414723c */ /* 0x000ff00000001824 */
[-C--:B------:R-:W-:Y:S08]  /*1330*/  HMMA.16816.F32 R36, R24, R46.reuse, R108 ;  /* 0x0000002e1824723c */ /* 0x080ff0000000186c */
[----:B------:R-:W-:Y:S08]  /*1340*/  HMMA.16816.F32 R44, R28, R46, R52 ;  /* 0x0000002e1c2c723c */ /* 0x000ff00000001834 */
[----:B------:R-:W-:Y:S08]  /*1350*/  HMMA.16816.F32 R76, R24, R34, R100 ;  /* 0x00000022184c723c */ /* 0x000ff00000001864 */
[----:B-1----:R-:W-:Y:S01]  /*1360*/  HMMA.16816.F32 R24, R16, R80, R8 ;  /* 0x000000501018723c */ /* 0x002fe20000001808 */
[----:B------:R-:W1:Y:S07]  /*1370*/  LDSM.16.M88.4 R8, [R216+0x6000] ;  /* 0x00600000d808783b */ /* 0x000e6e0000000200 */
[----:B------:R-:W-:Y:S01]  /*1380*/  HMMA.16816.F32 R108, R28, R34, R40 ;  /* 0x000000221c6c723c */ /* 0x000fe20000001828 */
[----:B------:R-:W3:Y:S07]  /*1390*/  LDSM.16.M88.4 R40, [R220+0x9000] ;  /* 0x00900000dc28783b */ /* 0x000eee0000000200 */
[----:B------:R-:W-:Y:S08]  /*13a0*/  HMMA.16816.F32 R20, R64, R56, R20 ;  /* 0x000000384014723c */ /* 0x000ff00000001814 */
[----:B------:R-:W-:Y:S08]  /*13b0*/  HMMA.16816.F32 R52, R28, R32, R104 ;  /* 0x000000201c34723c */ /* 0x000ff00000001868 */
[-C--:B------:R-:W-:Y:S08]  /*13c0*/  HMMA.16816.F32 R32, R88, R74.reuse, R44 ;  /* 0x0000004a5820723c */ /* 0x080ff0000000182c */
[C---:B------:R-:W-:Y:S01]  /*13d0*/  HMMA.16816.F32 R36, R4.reuse, R74, R36 ;  /* 0x0000004a0424723c */ /* 0x040fe20000001824 */
[----:B------:R-:W-:Y:S07]  /*13e0*/  LDSM.16.M88.4 R72, [R222+0x9800] ;  /* 0x00980000de48783b */ /* 0x000fee0000000200 */
[C---:B------:R-:W-:Y:S08]  /*13f0*/  HMMA.16816.F32 R96, R4.reuse, R92, R96 ;  /* 0x0000005c0460723c */ /* 0x040ff00000001860 */
[----:B------:R-:W-:Y:S01]  /*1400*/  HMMA.16816.F32 R100, R4, R94, R76 ;  /* 0x0000005e0464723c */ /* 0x000fe2000000184c */
[----:B------:R-:W4:Y:S04]  /*1410*/  LDSM.16.M88.4 R4, [R221+0x6000] ;  /* 0x00600000dd04783b */ /* 0x000f280000000200 */
[----:B------:R-:W4:Y:S03]  /*1420*/  LDSM.16.M88.4 R76, [R217+UR5+0x9800] ;  /* 0x00980005d94c783b */ /* 0x000f260008000200 */
[----:B------:R-:W-:Y:S08]  /*1430*/  HMMA.16816.F32 R28, R12, R56, R24 ;  /* 0x000000380c1c723c */ /* 0x000ff00000001818 */
[----:B--2---:R-:W-:Y:S08]  /*1440*/  HMMA.16816.F32 R20, R60, R68, R20 ;  /* 0x000000443c14723c */ /* 0x004ff00000001814 */
[----:B------:R-:W-:Y:S08]  /*1450*/  HMMA.16816.F32 R32, R84, R82, R32 ;  /* 0x000000525420723c */ /* 0x000ff00000001820 */
[----:B-1----:R-:W-:Y:S08]  /*1460*/  HMMA.16816.F32 R28, R8, R68, R28 ;  /* 0x00000044081c723c */ /* 0x002ff0000000181c */
[----:B------:R-:W-:Y:S08]  /*1470*/  HMMA.16816.F32 R24, R16, R82, R36 ;  /* 0x000000521018723c */ /* 0x000ff00000001824 */
[----:B---3--:R-:W-:Y:S08]  /*1480*/  HMMA.16816.F32 R44, R48, R40, R20 ;  /* 0x00000028302c723c */ /* 0x008ff00000001814 */
[----:B------:R-:W-:Y:S08]  /*1490*/  HMMA.16816.F32 R20, R64, R58, R32 ;  /* 0x0000003a4014723c */ /* 0x000ff00000001820 */
[----:B------:R-:W-:Y:S01]  /*14a0*/  HMMA.16816.F32 R104, R88, R92, R52 ;  /* 0x0000005c5868723c */ /* 0x000fe20000001834 */
[----:B------:R-:W1:Y:S02]  /*14b0*/  LDSM.16.M88.4 R52, [R215+0x9800] ;  /* 0x00980000d734783b */ /* 0x000e640000000200 */
[----:B------:R-:W-:-:S04]  /*14c0*/  FMUL.FTZ R3, R44, UR6 ;  /* 0x000000062c037c20 */ /* 0x000fc80008410000 */
[----:B------:R2:W-:Y:S01]  /*14d0*/  MUFU.TANH R93, R3 ;  /* 0x00000003005d7308 */ /* 0x0005e20000002400 */
[----:B----4-:R-:W-:Y:S08]  /*14e0*/  HMMA.16816.F32 R36, R4, R40, R28 ;  /* 0x000000280424723c */ /* 0x010ff0000000181c */
[----:B------:R-:W-:Y:S08]  /*14f0*/  HMMA.16816.F32 R28, R16, R76, R96 ;  /* 0x0000004c101c723c */ /* 0x000ff00000001860 */
[----:B------:R-:W-:Y:S01]  /*1500*/  HMMA.16816.F32 R24, R12, R58, R24 ;  /* 0x0000003a0c18723c */ /* 0x000fe20000001818 */
[----:B--2---:R-:W-:-:S04]  /*1510*/  FMUL.FTZ R3, R45, UR6 ;  /* 0x000000062d037c20 */ /* 0x004fc80008410000 */
[----:B------:R2:W-:Y:S03]  /*1520*/  MUFU.TANH R92, R3 ;  /* 0x00000003005c7308 */ /* 0x0005e60000002400 */
[----:B------:R-:W-:Y:S08]  /*1530*/  HMMA.16816.F32 R20, R60, R70, R20 ;  /* 0x000000463c14723c */ /* 0x000ff00000001814 */
[----:B------:R-:W-:Y:S01]  /*1540*/  HMMA.16816.F32 R16, R16, R78, R100 ;  /* 0x0000004e1010723c */ /* 0x000fe20000001864 */
[----:B--2---:R-:W-:-:S07]  /*1550*/  FMUL.FTZ R3, R46, UR6 ;  /* 0x000000062e037c20 */ /* 0x004fce0008410000 */
[----:B------:R-:W-:Y:S01]  /*1560*/  HMMA.16816.F32 R28, R12, R72, R28 ;  /* 0x000000480c1c723c */ /* 0x000fe2000000181c */
[----:B------:R2:W-:Y:S07]  /*1570*/  MUFU.TANH R96, R3 ;  /* 0x0000000300607308 */ /* 0x0005ee0000002400 */
[----:B------:R-:W-:Y:S08]  /*1580*/  HMMA.16816.F32 R24, R8, R70, R24 ;  /* 0x000000460818723c */ /* 0x000ff00000001818 */
[----:B------:R-:W-:Y:S01]  /*1590*/  HMMA.16816.F32 R56, R48, R42, R20 ;  /* 0x0000002a3038723c */ /* 0x000fe20000001814 */
[----:B--2---:R-:W-:-:S02]  /*15a0*/  FMUL.FTZ R3, R47, UR6 ;  /* 0x000000062f037c20 */ /* 0x004fc40008410000 */
[----:B------:R-:W2:Y:S05]  /*15b0*/  LDSM.16.M88.4 R44, [R220+0x9800] ;  /* 0x00980000dc2c783b */ /* 0x000eaa0000000200 */
[----:B------:R-:W-:Y:S01]  /*15c0*/  HMMA.16816.F32 R12, R12, R74, R16 ;  /* 0x0000004a0c0c723c */ /* 0x000fe20000001810 */
[----:B------:R3:W-:Y:S01]  /*15d0*/  MUFU.TANH R83, R3 ;  /* 0x0000000300537308 */ /* 0x0007e20000002400 */
[----:B------:R-:W-:-:S06]  /*15e0*/  DEPBAR.LE SB0, 0x0 ;  /* 0x000080000000791a */ /* 0x000fcc0000000000 */
[----:B-1----:R-:W-:Y:S08]  /*15f0*/  HMMA.16816.F32 R20, R8, R52, R28 ;  /* 0x000000340814723c */ /* 0x002ff0000000181c */
[----:B------:R-:W-:Y:S01]  /*1600*/  HMMA.16816.F32 R32, R4, R42, R24 ;  /* 0x0000002a0420723c */ /* 0x000fe20000001818 */
[----:B---3--:R-:W-:-:S04]  /*1610*/  FMUL.FTZ R3, R36, UR6 ;  /* 0x0000000624037c20 */ /* 0x008fc80008410000 */
[----:B------:R1:W-:Y:S03]  /*1620*/  MUFU.TANH R70, R3 ;  /* 0x0000000300467308 */ /* 0x0003e60000002400 */
[----:B------:R-:W-:Y:S08]  /*1630*/  HMMA.16816.F32 R16, R88, R94, R108 ;  /* 0x0000005e5810723c */ /* 0x000ff0000000186c */
[----:B------:R-:W-:Y:S03]  /*1640*/  HMMA.16816.F32 R8, R8, R54, R12 ;  /* 0x000000360808723c */ /* 0x000fe6000000180c */
[----:B------:R-:W-:-:S05]  /*1650*/  FMUL.FTZ R35, R35, UR6 ;  /* 0x0000000623237c20 */ /* 0x000fca0008410000 */
[----:B------:R-:W-:Y:S01]  /*1660*/  HMMA.16816.F32 R12, R84, R76, R104 ;  /* 0x0000004c540c723c */ /* 0x000fe20000001868 */
[----:B-1----:R-:W-:-:S04]  /*1670*/  FMUL.FTZ R3, R37, UR6 ;  /* 0x0000000625037c20 */ /* 0x002fc80008410000 */
[----:B------:R1:W-:Y:S03]  /*1680*/  MUFU.TANH R36, R3 ;  /* 0x0000000300247308 */ /* 0x0003e60000002400 */
[----:B--2---:R-:W-:Y:S08]  /*1690*/  HMMA.16816.F32 R24, R4, R44, R20 ;  /* 0x0000002c0418723c */ /* 0x004ff00000001814 */
[----:B------:R-:W-:Y:S01]  /*16a0*/  HMMA.16816.F32 R16, R84, R78, R16 ;  /* 0x0000004e5410723c */ /* 0x000fe20000001810 */
[----:B-1----:R-:W-:-:S07]  /*16b0*/  FMUL.FTZ R3, R38, UR6 ;  /* 0x0000000626037c20 */ /* 0x002fce0008410000 */
[----:B------:R-:W-:Y:S01]  /*16c0*/  HMMA.16816.F32 R20, R4, R46, R8 ;  /* 0x0000002e0414723c */ /* 0x000fe20000001808 */
[----:B------:R1:W-:Y:S07]  /*16d0*/  MUFU.TANH R80, R3 ;  /* 0x0000000300507308 */ /* 0x0003ee0000002400 */
[C---:B------:R-:W-:Y:S08]  /*16e0*/  HMMA.16816.F32 R4, R64.reuse, R72, R12 ;  /* 0x000000484004723c */ /* 0x040ff0000000180c */
[----:B------:R-:W-:Y:S01]  /*16f0*/  HMMA.16816.F32 R8, R64, R74, R16 ;  /* 0x0000004a4008723c */ /* 0x000fe20000001810 */
[----:B-1----:R-:W-:-:S04]  /*1700*/  FMUL.FTZ R3, R39, UR6 ;  /* 0x0000000627037c20 */ /* 0x002fc80008410000 */
[----:B------:R1:W-:Y:S07]  /*1710*/  MUFU.TANH R69, R3 ;  /* 0x0000000300457308 */ /* 0x0003ee0000002400 */
[C---:B------:R-:W-:Y:S08]  /*1720*/  HMMA.16816.F32 R4, R60.reuse, R52, R4 ;  /* 0x000000343c04723c */ /* 0x040ff00000001804 */
[----:B------:R-:W-:Y:S01]  /*1730*/  HMMA.16816.F32 R8, R60, R54, R8 ;  /* 0x000000363c08723c */ /* 0x000fe20000001808 */
[----:B-1----:R-:W-:-:S04]  /*1740*/  FMUL.FTZ R3, R56, UR6 ;  /* 0x0000000638037c20 */ /* 0x002fc80008410000 */
[----:B------:R1:W-:Y:S07]  /*1750*/  MUFU.TANH R82, R3 ;  /* 0x0000000300527308 */ /* 0x0003ee0000002400 */
[----:B------:R-:W-:Y:S01]  /*1760*/  HMMA.16816.F32 R12, R48, R44, R4 ;  /* 0x0000002c300c723c */ /* 0x000fe20000001804 */
[----:B------:R-:W-:-:S04]  /*1770*/  FMUL.FTZ R5, R58, UR6 ;  /* 0x000000063a057c20 */ /* 0x000fc80008410000 */
[----:B------:R-:W-:Y:S03]  /*1780*/  MUFU.TANH R52, R5 ;  /* 0x0000000500347308 */ /* 0x000fe60000002400 */
[----:B------:R-:W-:Y:S01]  /*1790*/  HMMA.16816.F32 R16, R48, R46, R8 ;  /* 0x0000002e3010723c */ /* 0x000fe20000001808 */
[----:B-1----:R-:W-:-:S04]  /*17a0*/  FMUL.FTZ R3, R57, UR6 ;  /* 0x0000000639037c20 */ /* 0x002fc80008410000 */
[----:B------:R-:W-:Y:S08]  /*17b0*/  MUFU.TANH R57, R35 ;  /* 0x0000002300397308 */ /* 0x000ff00000002400 */
[----:B------:R1:W-:Y:S02]  /*17c0*/  MUFU.TANH R81, R3 ;  /* 0x0000000300517308 */ /* 0x0003e40000002400 */
[----:B-1----:R-:W-:-:S06]  /*17d0*/  FMUL.FTZ R3, R32, UR6 ;  /* 0x0000000620037c20 */ /* 0x002fcc0008410000 */
[----:B------:R1:W2:Y:S02]  /*17e0*/  MUFU.TANH R32, R3 ;  /* 0x0000000300207308 */ /* 0x0002a40000002400 */
[----:B-1----:R-:W-:Y:S01]  /*17f0*/  FMUL.FTZ R3, R33, UR6 ;  /* 0x0000000621037c20 */ /* 0x002fe20008410000 */
[----:B--2---:R-:W-:-:S05]  /*1800*/  FMNMX3.FTZ R4, R70, R36, R32, !PT ;  /* 0x0000002446047276 */ /* 0x004fca0007810020 */
[----:B------:R1:W-:Y:S02]  /*1810*/  MUFU.TANH R33, R3 ;  /* 0x0000000300217308 */ /* 0x0003e40000002400 */
[----:B-1----:R-:W-:-:S06]  /*1820*/  FMUL.FTZ R3, R34, UR6 ;  /* 0x0000000622037c20 */ /* 0x002fcc0008410000 */
        /* <DEDUP_REMOVED lines=9> */
[----:B------:R1:W-:Y:S02]  /*18c0*/  MUFU.TANH R76, R3 ;  /* 0x00000003004c7308 */ /* 0x0003e40000002400 */
[----:B-1----:R-:W-:-:S06]  /*18d0*/  FMUL.FTZ R3, R20, UR6 ;  /* 0x0000000614037c20 */ /* 0x002fcc0008410000 */
[----:B------:R1:W2:Y:S02]  /*18e0*/  MUFU.TANH R64, R3 ;  /* 0x0000000300407308 */ /* 0x0002a40000002400 */
[----:B-1----:R-:W-:Y:S01]  /*18f0*/  FMUL.FTZ R3, R21, UR6 ;  /* 0x0000000615037c20 */ /* 0x002fe20008410000 */
[----:B--2---:R-:W-:-:S05]  /*1900*/  FMNMX3.FTZ R4, R4, R68, R64, !PT ;  /* 0x0000004404047276 */ /* 0x004fca0007810040 */
[----:B------:R1:W2:Y:S02]  /*1910*/  MUFU.TANH R53, R3 ;  /* 0x0000000300357308 */ /* 0x0002a40000002400 */
[----:B-1----:R-:W-:Y:S01]  /*1920*/  FMUL.FTZ R3, R22, UR6 ;  /* 0x0000000616037c20 */ /* 0x002fe20008410000 */
[----:B--2---:R-:W-:-:S05]  /*1930*/  FMNMX.FTZ R11, R53, R4, !PT ;  /* 0x00000004350b7209 */ /* 0x004fca0007810000 */
[----:B------:R1:W2:Y:S02]  /*1940*/  MUFU.TANH R55, R3 ;  /* 0x0000000300377308 */ /* 0x0002a40000002400 */
[----:B-1----:R-:W-:-:S06]  /*1950*/  FMUL.FTZ R3, R23, UR6 ;  /* 0x0000000617037c20 */ /* 0x002fcc0008410000 */
[----:B------:R1:W3:Y:S02]  /*1960*/  MUFU.TANH R54, R3 ;  /* 0x0000000300367308 */ /* 0x0002e40000002400 */
[----:B-1----:R-:W-:-:S04]  /*1970*/  FMNMX3.FTZ R3, R80, R69, R56, !PT ;  /* 0x0000004550037276 */ /* 0x002fc80007810038 */
[----:B------:R-:W-:-:S04]  /*1980*/  FMNMX3.FTZ R3, R3, R57, R77, !PT ;  /* 0x0000003903037276 */ /* 0x000fc8000781004d */
[----:B--2---:R-:W-:-:S04]  /*1990*/  FMNMX3.FTZ R3, R3, R76, R55, !PT ;  /* 0x0000004c03037276 */ /* 0x004fc80007810037 */
[----:B---3--:R-:W-:Y:S01]  /*19a0*/  FMNMX.FTZ R10, R54, R3, !PT ;  /* 0x00000003360a7209 */ /* 0x008fe20007810000 */
[----:B------:R-:W-:Y:S06]  /*19b0*/  BAR.SYNC.DEFER_BLOCKING 0x0 ;  /* 0x0000000000007b1d */ /* 0x000fec0000010000 */
[----:B------:R-:W-:Y:S05]  /*19c0*/  @!P2 BRA `(.L_x_1818) ;  /* 0x000000000048a947 */ /* 0x000fea0003800000 */
[----:B------:R-:W-:-:S05]  /*19d0*/  LEA.HI.SX32 R3, R225, 0xfffffffe, 0x1b ;  /* 0xfffffffee1037811 */ /* 0x000fca00078fdaff */
[-C--:B------:R-:W-:Y:S02]  /*19e0*/  IMAD R6, R118, R3.reuse, RZ ;  /* 0x0000000376067224 */ /* 0x080fe400078e02ff */
[----:B------:R-:W-:-:S04]  /*19f0*/  IMAD.WIDE.U32 R4, R117, R3, RZ ;  /* 0x0000000375047225 */ /* 0x000fc800078e00ff */
[----:B------:R-:W-:Y:S01]  /*1a00*/  IMAD.IADD R3, R5, 0x1, R6 ;  /* 0x0000000105037824 */ /* 0x000fe200078e0206 */
[----:B------:R-:W-:Y:S02]  /*1a10*/  IADD3 R5, P0, PT, R116, R4, RZ ;  /* 0x0000000474057210 */ /* 0x000fe40007f1e0ff */
[----:B------:R-:W-:-:S03]  /*1a20*/  LEA R8, P1, R4, R250, 0x1 ;  /* 0x000000fa04087211 */ /* 0x000fc600078208ff */
[----:B------:R-:W-:Y:S01]  /*1a30*/  IMAD.X R7, R3, 0x1, R115, P0 ;  /* 0x0000000103077824 */ /* 0x000fe200000e0673 */
[C---:B------:R-:W-:Y:S02]  /*1a40*/  LEA R6, P0, R5.reuse, R250, 0x1 ;  /* 0x000000fa05067211 */ /* 0x040fe400078008ff */
        /* <DEDUP_REMOVED lines=10> */
.L_x_1818:
[----:B------:R-:W-:Y:S01]  /*1af0*/  FMUL.FTZ R3, R59, UR6 ;  /* 0x000000063b037c20 */ /* 0x000fe20008410000 */
[----:B------:R-:W2:Y:S01]  /*1b00*/  SHFL.BFLY PT, R4, R11, 0x2, 0x1f ;  /* 0x0c401f000b047f89 */ /* 0x000ea200000e0000 */
[----:B-1----:R-:W-:Y:S01]  /*1b10*/  FMUL.FTZ R6, R19, UR6 ;  /* 0x0000000613067c20 */ /* 0x002fe20008410000 */
[----:B------:R-:W1:Y:S01]  /*1b20*/  LDCU UR4, c[0x0][0x45c] ;  /* 0x00008b80ff0477ac */ /* 0x000e620008000800 */
[----:B------:R3:W-:Y:S01]  /*1b30*/  MUFU.TANH R48, R3 ;  /* 0x0000000300307308 */ /* 0x0007e20000002400 */
[----:B------:R-:W4:Y:S07]  /*1b40*/  SHFL.BFLY PT, R5, R10, 0x2, 0x1f ;  /* 0x0c401f000a057f89 */ /* 0x000f2e00000e0000 */
[----:B------:R-:W-:Y:S01]  /*1b50*/  MUFU.TANH R78, R6 ;  /* 0x00000006004e7308 */ /* 0x000fe20000002400 */
[----:B---3--:R-:W-:Y:S01]  /*1b60*/  FMUL.FTZ R3, R12, UR6 ;  /* 0x000000060c037c20 */ /* 0x008fe20008410000 */
[----:B--2---:R-:W-:-:S06]  /*1b70*/  FMNMX.FTZ R4, R11, R4, !PT ;  /* 0x000000040b047209 */ /* 0x004fcc0007810000 */
[----:B------:R2:W3:Y:S01]  /*1b80*/  MUFU.TANH R132, R3 ;  /* 0x0000000300847308 */ /* 0x0004e20000002400 */
[----:B----4-:R-:W-:Y:S01]  /*1b90*/  FMNMX.FTZ R5, R10, R5, !PT ;  /* 0x000000050a057209 */ /* 0x010fe20007810000 */
[----:B------:R-:W4:Y:S04]  /*1ba0*/  SHFL.BFLY PT, R7, R4, 0x1, 0x1f ;  /* 0x0c201f0004077f89 */ /* 0x000f2800000e0000 */
[----:B------:R-:W5:Y:S01]  /*1bb0*/  SHFL.BFLY PT, R8, R5, 0x1, 0x1f ;  /* 0x0c201f0005087f89 */ /* 0x000f6200000e0000 */
[----:B--2---:R-:W-:-:S04]  /*1bc0*/  FMUL.FTZ R3, R13, UR6 ;  /* 0x000000060d037c20 */ /* 0x004fc80008410000 */
[----:B------:R2:W-:Y:S01]  /*1bd0*/  MUFU.TANH R79, R3 ;  /* 0x00000003004f7308 */ /* 0x0005e20000002400 */
[----:B----4-:R-:W-:Y:S02]  /*1be0*/  FMNMX.FTZ R134, R4, R7, !PT ;  /* 0x0000000704867209 */ /* 0x010fe40007810000 */
[----:B-----5:R-:W-:Y:S02]  /*1bf0*/  FMNMX.FTZ R133, R5, R8, !PT ;  /* 0x0000000805857209 */ /* 0x020fe40007810000 */
[----:B------:R-:W-:Y:S01]  /*1c00*/  FSETP.NEU.FTZ.AND P0, PT, R134, -INF , PT ;  /* 0xff8000008600780b */ /* 0x000fe20003f1d000 */
[----:B--2---:R-:W-:-:S04]  /*1c10*/  FMUL.FTZ R3, R14, UR6 ;  /* 0x000000060e037c20 */ /* 0x004fc80008410000 */
[----:B------:R2:W-:Y:S02]  /*1c20*/  MUFU.TANH R209, R3 ;  /* 0x0000000300d17308 */ /* 0x0005e40000002400 */
[----:B--2---:R-:W-:-:S06]  /*1c30*/  FMUL.FTZ R3, R15, UR6 ;  /* 0x000000060f037c20 */ /* 0x004fcc0008410000 */
[----:B------:R2:W-:Y:S02]  /*1c40*/  MUFU.TANH R208, R3 ;  /* 0x0000000300d07308 */ /* 0x0005e40000002400 */
[----:B--2---:R-:W-:-:S06]  /*1c50*/  FMUL.FTZ R3, R16, UR6 ;  /* 0x0000000610037c20 */ /* 0x004fcc0008410000 */
[----:B------:R2:W4:Y:S02]  /*1c60*/  MUFU.TANH R14, R3 ;  /* 0x00000003000e7308 */ /* 0x0005240000002400 */
[----:B--2---:R-:W-:-:S06]  /*1c70*/  FMUL.FTZ R3, R17, UR6 ;  /* 0x0000000611037c20 */ /* 0x004fcc0008410000 */
[----:B------:R2:W5:Y:S02]  /*1c80*/  MUFU.TANH R15, R3 ;  /* 0x00000003000f7308 */ /* 0x0005640000002400 */
[----:B--2---:R-:W-:-:S06]  /*1c90*/  FMUL.FTZ R3, R18, UR6 ;  /* 0x0000000612037c20 */ /* 0x004fcc0008410000 */
[----:B------:R2:W5:Y:S02]  /*1ca0*/  MUFU.TANH R137, R3 ;  /* 0x0000000300897308 */ /* 0x0005640000002400 */
[----:B--2---:R-:W-:-:S04]  /*1cb0*/  LOP3.LUT R3, R113, 0x200, R114, 0xf8, !PT ;  /* 0x0000020071037812 */ /* 0x004fc800078ef872 */
[----:B------:R-:W-:Y:S02]  /*1cc0*/  LEA R212, R3, UR5, 0x1 ;  /* 0x0000000503d47c11 */ /* 0x000fe4000f8e08ff */
[----:B------:R-:W-:Y:S02]  /*1cd0*/  FMNMX3.FTZ R3, R93, R92, R82, !PT ;  /* 0x0000005c5d037276 */ /* 0x000fe40007810052 */
[----:B------:R-:W-:Y:S01]  /*1ce0*/  IADD3 R214, PT, PT, R2, R212, RZ ;  /* 0x000000d402d67210 */ /* 0x000fe20007ffe0ff */
[----:B------:R-:W-:Y:S01]  /*1cf0*/  LDSM.16.MT88.4 R44, [R212+0xa000] ;  /* 0x00a00000d42c783b */ /* 0x000fe20000004200 */
[----:B---3--:R-:W-:Y:S02]  /*1d00*/  FMNMX3.FTZ R3, R3, R81, R132, !PT ;  /* 0x0000005103037276 */ /* 0x008fe40007810084 */
[----:B------:R-:W-:Y:S01]  /*1d10*/  FMNMX3.FTZ R2, R96, R83, R52, !PT ;  /* 0x0000005360027276 */ /* 0x000fe20007810034 */
[----:B------:R-:W-:Y:S01]  /*1d20*/  LDSM.16.MT88.4 R28, [R214+0xa000] ;  /* 0x00a00000d61c783b */ /* 0x000fe20000004200 */
[----:B----4-:R-:W-:-:S02]  /*1d30*/  FMNMX3.FTZ R3, R3, R79, R14, !PT ;  /* 0x0000004f03037276 */ /* 0x010fc4000781000e */
[C---:B------:R-:W-:Y:S01]  /*1d40*/  IADD3 R219, PT, PT, R0.reuse, R212, RZ ;  /* 0x000000d400db7210 */ /* 0x040fe20007ffe0ff */
[----:B------:R-:W-:Y:S01]  /*1d50*/  LDSM.16.MT88.4 R20, [R212+0xb000] ;  /* 0x00b00000d414783b */ /* 0x000fe20000004200 */
[----:B------:R-:W-:Y:S02]  /*1d60*/  IADD3 R218, PT, PT, R0, R214, RZ ;  /* 0x000000d600da7210 */ /* 0x000fe40007ffe0ff */
[----:B------:R-:W-:Y:S01]  /*1d70*/  FMNMX3.FTZ R0, R2, R48, R209, !PT ;  /* 0x0000003002007276 */ /* 0x000fe200078100d1 */
[----:B-1----:R-:W-:Y:S01]  /*1d80*/  FMUL.FTZ R2, R134, UR4 ;  /* 0x0000000486027c20 */ /* 0x002fe20008410000 */
[----:B-----5:R-:W-:Y:S01]  /*1d90*/  FMNMX.FTZ R4, R15, R3, !PT ;  /* 0x000000030f047209 */ /* 0x020fe20007810000 */
[----:B------:R-:W-:Y:S01]  /*1da0*/  LDSM.16.MT88.4 R40, [R219+0xa000] ;  /* 0x00a00000db28783b */ /* 0x000fe20000004200 */
[----:B------:R-:W-:Y:S02]  /*1db0*/  FMNMX3.FTZ R0, R0, R208, R137, !PT ;  /* 0x000000d000007276 */ /* 0x000fe40007810089 */
[----:B------:R-:W-:Y:S01]  /*1dc0*/  FSEL R2, R2, RZ, P0 ;  /* 0x000000ff02027208 */ /* 0x000fe20000000000 */
[----:B------:R-:W1:Y:S01]  /*1dd0*/  SHFL.BFLY PT, R7, R4, 0x2, 0x1f ;  /* 0x0c401f0004077f89 */ /* 0x000e6200000e0000 */
[----:B------:R-:W-:Y:S01]  /*1de0*/  FMNMX.FTZ R3, R78, R0, !PT ;  /* 0x000000004e037209 */ /* 0x000fe20007810000 */
[C---:B------:R-:W-:Y:S01]  /*1df0*/  FMUL.FTZ R0, R133.reuse, UR4 ;  /* 0x0000000485007c20 */ /* 0x040fe20008410000 */
[----:B------:R-:W-:Y:S01]  /*1e00*/  FSETP.NEU.FTZ.AND P0, PT, R133, -INF , PT ;  /* 0xff8000008500780b */ /* 0x000fe20003f1d000 */
[--C-:B------:R-:W-:Y:S01]  /*1e10*/  FFMA.FTZ R6, R70, UR4, -R2.reuse ;  /* 0x0000000446067c23 */ /* 0x100fe20008010802 */
[--C-:B------:R-:W-:Y:S01]  /*1e20*/  FFMA.FTZ R5, R36, UR4, -R2.reuse ;  /* 0x0000000424057c23 */ /* 0x100fe20008010802 */
[----:B------:R-:W2:Y:S01]  /*1e30*/  SHFL.BFLY PT, R10, R3, 0x2, 0x1f ;  /* 0x0c401f00030a7f89 */ /* 0x000ea200000e0000 */
[----:B------:R-:W-:Y:S01]  /*1e40*/  FSEL R0, R0, RZ, P0 ;  /* 0x000000ff00007208 */ /* 0x000fe20000000000 */
[----:B------:R3:W-:Y:S02]  /*1e50*/  MUFU.EX2 R245, R6 ;  /* 0x0000000600f57308 */ /* 0x0007e40000000800 */
[----:B------:R-:W-:Y:S02]  /*1e60*/  LDSM.16.MT88.4 R24, [R218+0xa000] ;  /* 0x00a00000da18783b */ /* 0x000fe40000004200 */
[----:B------:R4:W5:Y:S02]  /*1e70*/  MUFU.EX2 R242, R5 ;  /* 0x0000000500f27308 */ /* 0x0009640000000800 */
[----:B------:R-:W-:Y:S04]  /*1e80*/  LDSM.16.MT88.4 R36, [R219+0xb000] ;  /* 0x00b00000db24783b */ /* 0x000fe80000004200 */
[----:B------:R-:W-:Y:S01]  /*1e90*/  LDSM.16.MT88.4 R16, [R218+0xb000] ;  /* 0x00b00000da10783b */ /* 0x000fe20000004200 */
[----:B---3--:R-:W-:-:S03]  /*1ea0*/  FFMA.FTZ R6, R32, UR4, -R2 ;  /* 0x0000000420067c23 */ /* 0x008fc60008010802 */
[----:B------:R-:W-:Y:S01]  /*1eb0*/  LDSM.16.MT88.4 R112, [R214+0xb800] ;  /* 0x00b80000d670783b */ /* 0x000fe20000004200 */
[----:B-1----:R-:W-:Y:S01]  /*1ec0*/  FMNMX.FTZ R8, R4, R7, !PT ;  /* 0x0000000704087209 */ /* 0x002fe20007810000 */
[----:B----4-:R-:W-:Y:S01]  /*1ed0*/  FFMA.FTZ R5, R33, UR4, -R2 ;  /* 0x0000000421057c23 */ /* 0x010fe20008010802 */
[----:B------:R1:W-:Y:S01]  /*1ee0*/  MUFU.EX2 R244, R6 ;  /* 0x0000000600f47308 */ /* 0x0003e20000000800 */
[----:B------:R-:W-:Y:S01]  /*1ef0*/  LDSM.16.MT88.4 R32, [R214+0xb000] ;  /* 0x00b00000d620783b */ /* 0x000fe20000004200 */
[----:B-----5:R-:W-:Y:S02]  /*1f00*/  F2FP.F16.F32.PACK_AB R4, R242, R245 ;  /* 0x000000f5f204723e */ /* 0x020fe400000000ff */
[----:B--2---:R-:W-:Y:S01]  /*1f10*/  FMNMX.FTZ R3, R3, R10, !PT ;  /* 0x0000000a03037209 */ /* 0x004fe20007810000 */
[----:B------:R-:W2:Y:S01]  /*1f20*/  SHFL.BFLY PT, R9, R8, 0x1, 0x1f ;  /* 0x0c201f0008097f89 */ /* 0x000ea200000e0000 */
[----:B------:R3:W4:Y:S03]  /*1f30*/  MUFU.EX2 R246, R5 ;  /* 0x0000000500f67308 */ /* 0x0007260000000800 */
[----:B------:R-:W5:Y:S04]  /*1f40*/  SHFL.BFLY PT, R10, R3, 0x1, 0x1f ;  /* 0x0c201f00030a7f89 */ /* 0x000f6800000e0000 */
[----:B------:R-:W-:Y:S01]  /*1f50*/  LDSM.16.MT88.4 R156, [R212+0xa800] ;  /* 0x00a80000d49c783b */ /* 0x000fe20000004200 */
[----:B-1----:R-:W-:-:S03]  /*1f60*/  FFMA.FTZ R6, R80, UR4, -R0 ;  /* 0x0000000450067c23 */ /* 0x002fc60008010800 */
[----:B------:R-:W-:Y:S01]  /*1f70*/  LDSM.16.MT88.4 R172, [R219+0xa800] ;  /* 0x00a80000dbac783b */ /* 0x000fe20000004200 */
[----:B------:R1:W-:Y:S01]  /*1f80*/  MUFU.EX2 R241, R6 ;  /* 0x0000000600f17308 */ /* 0x0003e20000000800 */
[----:B---3--:R-:W-:-:S04]  /*1f90*/  FFMA.FTZ R5, R69, UR4, -R0 ;  /* 0x0000000445057c23 */ /* 0x008fc80008010800 */
[----:B------:R3:W4:Y:S01]  /*1fa0*/  MUFU.EX2 R239, R5 ;  /* 0x0000000500ef7308 */ /* 0x0007220000000800 */
[----:B--2---:R-:W-:Y:S01]  /*1fb0*/  FMNMX.FTZ R136, R8, R9, !PT ;  /* 0x0000000908887209 */ /* 0x004fe20007810000 */
[----:B-1----:R-:W-:-:S03]  /*1fc0*/  FFMA.FTZ R6, R56, UR4, -R0 ;  /* 0x0000000438067c23 */ /* 0x002fc60008010800 */
[C---:B------:R-:W-:Y:S01]  /*1fd0*/  FSETP.NEU.FTZ.AND P0, PT, R136.reuse, -INF , PT ;  /* 0xff8000008800780b */ /* 0x040fe20003f1d000 */
[----:B------:R-:W-:Y:S01]  /*1fe0*/  FMUL.FTZ R8, R136, UR4 ;  /* 0x0000000488087c20 */ /* 0x000fe20008410000 */
[----:B-----5:R-:W-:Y:S01]  /*1ff0*/  FMNMX.FTZ R135, R3, R10, !PT ;  /* 0x0000000a03877209 */ /* 0x020fe20007810000 */
[----:B------:R4:W-:Y:S01]  /*2000*/  MUFU.EX2 R240, R6 ;  /* 0x0000000600f07308 */ /* 0x0009e20000000800 */
[----:B---3--:R-:W-:Y:S02]  /*2010*/  FFMA.FTZ R5, R57, UR4, -R0 ;  /* 0x0000000439057c23 */ /* 0x008fe40008010800 */
[----:B------:R-:W-:Y:S01]  /*2020*/  FSEL R3, R8, RZ, P0 ;  /* 0x000000ff08037208 */ /* 0x000fe20000000000 */
[C---:B------:R-:W-:Y:S01]  /*2030*/  FMUL.FTZ R8, R135.reuse, UR4 ;  /* 0x0000000487087c20 */ /* 0x040fe20008410000 */
[----:B------:R-:W-:Y:S01]  /*2040*/  FSETP.NEU.FTZ.AND P0, PT, R135, -INF , PT ;  /* 0xff8000008700780b */ /* 0x000fe20003f1d000 */
[----:B------:R1:W2:Y:S02]  /*2050*/  MUFU.EX2 R243, R5 ;  /* 0x0000000500f37308 */ /* 0x0002a40000000800 */
[--C-:B------:R-:W-:Y:S01]  /*2060*/  FFMA.FTZ R9, R93, UR4, -R3.reuse ;  /* 0x000000045d097c23 */ /* 0x100fe20008010803 */
[----:B------:R-:W-:Y:S01]  /*2070*/  FSEL R12, R8, RZ, P0 ;  /* 0x000000ff080c7208 */ /* 0x000fe20000000000 */
[--C-:B------:R-:W-:Y:S01]  /*2080*/  FFMA.FTZ R8, R82, UR4, -R3.reuse ;  /* 0x0000000452087c23 */ /* 0x100fe20008010803 */
[----:B------:R-:W-:Y:S01]  /*2090*/  FFMA.FTZ R10, R92, UR4, -R3 ;  /* 0x000000045c0a7c23 */ /* 0x000fe20008010803 */
[----:B------:R3:W-:Y:S01]  /*20a0*/  MUFU.EX2 R236, R9 ;  /* 0x0000000900ec7308 */ /* 0x0007e20000000800 */
[----:B----4-:R-:W-:-:S03]  /*20b0*/  F2FP.F16.F32.PACK_AB R6, R246, R244 ;  /* 0x000000f4f606723e */ /* 0x010fc600000000ff */
[----:B------:R4:W-:Y:S04]  /*20c0*/  MUFU.EX2 R237, R8 ;  /* 0x0000000800ed7308 */ /* 0x0009e80000000800 */
[----:B------:R5:W-:Y:S01]  /*20d0*/  MUFU.EX2 R235, R10 ;  /* 0x0000000a00eb7308 */ /* 0x000be20000000800 */
[----:B-1----:R-:W-:Y:S02]  /*20e0*/  F2FP.F16.F32.PACK_AB R5, R239, R241 ;  /* 0x000000f1ef05723e */ /* 0x002fe400000000ff */
[----:B--2---:R-:W-:Y:S01]  /*20f0*/  F2FP.F16.F32.PACK_AB R7, R243, R240 ;  /* 0x000000f0f307723e */ /* 0x004fe200000000ff */
[----:B---3--:R-:W-:Y:S01]  /*2100*/  FFMA.FTZ R9, R81, UR4, -R3 ;  /* 0x0000000451097c23 */ /* 0x008fe20008010803 */
[----:B----4-:R-:W-:-:S03]  /*2110*/  FFMA.FTZ R8, R96, UR4, -R12 ;  /* 0x0000000460087c23 */ /* 0x010fc6000801080c */
[----:B------:R1:W2:Y:S02]  /*2120*/  MUFU.EX2 R238, R9 ;  /* 0x0000000900ee7308 */ /* 0x0002a40000000800 */
[C---:B------:R-:W-:Y:S01]  /*2130*/  HMMA.16816.F32 R144, R4.reuse, R44, RZ ;  /* 0x0000002c0490723c */ /* 0x040fe200000018ff */
[----:B------:R-:W-:Y:S01]  /*2140*/  LDSM.16.MT88.4 R96, [R219+0xb800] ;  /* 0x00b80000db60783b */ /* 0x000fe20000004200 */
[--C-:B-----5:R-:W-:Y:S01]  /*2150*/  FFMA.FTZ R10, R83, UR4, -R12.reuse ;  /* 0x00000004530a7c23 */ /* 0x120fe2000801080c */
[----:B------:R3:W-:Y:S02]  /*2160*/  MUFU.EX2 R234, R8 ;  /* 0x0000000800ea7308 */ /* 0x0007e40000000800 */
[----:B------:R-:W-:Y:S02]  /*2170*/  LDSM.16.MT88.4 R80, [R212+0xb800] ;  /* 0x00b80000d450783b */ /* 0x000fe40000004200 */
[----:B------:R2:W4:Y:S01]  /*2180*/  MUFU.EX2 R232, R10 ;  /* 0x0000000a00e87308 */ /* 0x0005220000000800 */
[----:B------:R-:W-:Y:S01]  /*2190*/  HMMA.16816.F32 R164, R4, R40, RZ ;  /* 0x0000002804a4723c */ /* 0x000fe200000018ff */
[----:B-1----:R-:W-:-:S07]  /*21a0*/  FFMA.FTZ R9, R52, UR4, -R12 ;  /* 0x0000000434097c23 */ /* 0x002fce000801080c */
[C---:B------:R-:W-:Y:S01]  /*21b0*/  HMMA.16816.F32 R56, R4.reuse, R28, RZ ;  /* 0x0000001c0438723c */ /* 0x040fe200000018ff */
[----:B---3--:R-:W-:Y:S01]  /*21c0*/  FFMA.FTZ R8, R48, UR4, -R12 ;  /* 0x0000000430087c23 */ /* 0x008fe2000801080c */
[----:B------:R4:W-:Y:S01]  /*21d0*/  MUFU.EX2 R233, R9 ;  /* 0x0000000900e97308 */ /* 0x0009e20000000800 */
[----:B------:R-:W1:Y:S01]  /*21e0*/  LDSM.16.MT88.4 R48, [R214+0xa800] ;  /* 0x00a80000d630783b */ /* 0x000e620000004200 */
[----:B--2---:R-:W-:Y:S02]  /*21f0*/  F2FP.F16.F32.PACK_AB R10, R238, R237 ;  /* 0x000000edee0a723e */ /* 0x004fe400000000ff */
[----:B------:R2:W3:Y:S02]  /*2200*/  MUFU.EX2 R13, R8 ;  /* 0x00000008000d7308 */ /* 0x0004e40000000800 */
[C---:B------:R-:W-:Y:S08]  /*2210*/  HMMA.16816.F32 R60, R4.reuse, R24, RZ ;  /* 0x00000018043c723c */ /* 0x040ff000000018ff */
[----:B------:R-:W-:Y:S01]  /*2220*/  HMMA.16816.F32 R72, R4, R20, RZ ;  /* 0x000000140448723c */ /* 0x000fe200000018ff */
[----:B----4-:R-:W-:-:S02]  /*2230*/  F2FP.F16.F32.PACK_AB R9, R232, R234 ;  /* 0x000000eae809723e */ /* 0x010fc400000000ff */
[----:B--2---:R-:W-:Y:S02]  /*2240*/  F2FP.F16.F32.PACK_AB R8, R235, R236 ;  /* 0x000000eceb08723e */ /* 0x004fe400000000ff */
[----:B---3--:R-:W-:-:S03]  /*2250*/  F2FP.F16.F32.PACK_AB R11, R13, R233 ;  /* 0x000000e90d0b723e */ /* 0x008fc600000000ff */
        /* <DEDUP_REMOVED lines=13> */
[--C-:B------:R-:W-:Y:S01]  /*2330*/  FFMA.FTZ R4, R64, UR4, -R2.reuse ;  /* 0x0000000440047c23 */ /* 0x100fe20008010802 */
[----:B------:R-:W-:Y:S01]  /*2340*/  FFMA.FTZ R2, R53, UR4, -R2 ;  /* 0x0000000435027c23 */ /* 0x000fe20008010802 */
[----:B------:R-:W2:Y:S01]  /*2350*/  LDSM.16.MT88.4 R64, [R218+0xa800] ;  /* 0x00a80000da40783b */ /* 0x000ea20000004200 */
[----:B------:R-:W-:Y:S02]  /*2360*/  MUFU.EX2 R228, R6 ;  /* 0x0000000600e47308 */ /* 0x000fe40000000800 */
[C---:B------:R-:W-:Y:S02]  /*2370*/  HMMA.16816.F32 R176, R8.reuse, R28, RZ ;  /* 0x0000001c08b0723c */ /* 0x040fe400000018ff */
[----:B------:R3:W-:Y:S04]  /*2380*/  MUFU.EX2 R230, R4 ;  /* 0x0000000400e67308 */ /* 0x0007e80000000800 */
[----:B------:R4:W5:Y:S02]  /*2390*/  MUFU.EX2 R231, R2 ;  /* 0x0000000200e77308 */ /* 0x0009640000000800 */
[----:B------:R-:W-:Y:S02]  /*23a0*/  HMMA.16816.F32 R196, R8, R30, RZ ;  /* 0x0000001e08c4723c */ /* 0x000fe400000018ff */
[----:B------:R-:W1:Y:S01]  /*23b0*/  MUFU.EX2 R229, R5 ;  /* 0x0000000500e57308 */ /* 0x000e620000000800 */
[----:B---3--:R-:W-:-:S05]  /*23c0*/  FFMA.FTZ R4, R77, UR4, -R0 ;  /* 0x000000044d047c23 */ /* 0x008fca0008010800 */
[C---:B------:R-:W-:Y:S01]  /*23d0*/  HMMA.16816.F32 R28, R8.reuse, R24, RZ ;  /* 0x00000018081c723c */ /* 0x040fe200000018ff */
[--C-:B----4-:R-:W-:Y:S01]  /*23e0*/  FFMA.FTZ R2, R76, UR4, -R0.reuse ;  /* 0x000000044c027c23 */ /* 0x110fe20008010800 */
[----:B------:R3:W-:Y:S01]  /*23f0*/  MUFU.EX2 R211, R4 ;  /* 0x0000000400d37308 */ /* 0x0007e20000000800 */
[----:B-----5:R-:W-:Y:S02]  /*2400*/  F2FP.F16.F32.PACK_AB R126, R231, R230 ;  /* 0x000000e6e77e723e */ /* 0x020fe400000000ff */
[----:B-1----:R-:W-:Y:S01]  /*2410*/  F2FP.F16.F32.PACK_AB R124, R229, R228 ;  /* 0x000000e4e57c723e */ /* 0x002fe200000000ff */
[----:B------:R1:W4:Y:S02]  /*2420*/  MUFU.EX2 R210, R2 ;  /* 0x0000000200d27308 */ /* 0x0003240000000800 */
[C---:B------:R-:W-:Y:S08]  /*2430*/  HMMA.16816.F32 R192, R8.reuse, R26, RZ ;  /* 0x0000001a08c0723c */ /* 0x040ff000000018ff */
[----:B------:R-:W-:Y:S01]  /*2440*/  HMMA.16816.F32 R68, R8, R20, RZ ;  /* 0x000000140844723c */ /* 0x000fe200000018ff */
[--C-:B---3--:R-:W-:Y:S01]  /*2450*/  FFMA.FTZ R4, R55, UR4, -R0.reuse ;  /* 0x0000000437047c23 */ /* 0x108fe20008010800 */
[----:B------:R-:W-:Y:S01]  /*2460*/  FFMA.FTZ R0, R54, UR4, -R0 ;  /* 0x0000000436007c23 */ /* 0x000fe20008010800 */
[----:B-1----:R-:W-:-:S03]  /*2470*/  FFMA.FTZ R2, R132, UR4, -R3 ;  /* 0x0000000484027c23 */ /* 0x002fc60008010803 */
[----:B------:R1:W-:Y:S01]  /*2480*/  MUFU.EX2 R227, R0 ;  /* 0x0000000000e37308 */ /* 0x0003e20000000800 */
[----:B----4-:R-:W-:Y:S01]  /*2490*/  F2FP.F16.F32.PACK_AB R125, R210, R211 ;  /* 0x000000d3d27d723e */ /* 0x010fe200000000ff */
[C---:B------:R-:W-:Y:S01]  /*24a0*/  HMMA.16816.F32 R188, R8.reuse, R22, RZ ;  /* 0x0000001608bc723c */ /* 0x040fe200000018ff */
[----:B------:R-:W3:Y:S01]  /*24b0*/  LDSM.16.MT88.4 R20, [R218+0xb800] ;  /* 0x00b80000da14783b */ /* 0x000ee20000004200 */
[----:B------:R-:W4:Y:S06]  /*24c0*/  MUFU.EX2 R226, R4 ;  /* 0x0000000400e27308 */ /* 0x000f2c0000000800 */
[----:B------:R-:W-:Y:S01]  /*24d0*/  HMMA.16816.F32 R100, R8, R32, RZ ;  /* 0x000000200864723c */ /* 0x000fe200000018ff */
[----:B-1----:R-:W-:-:S07]  /*24e0*/  FFMA.FTZ R0, R79, UR4, -R3 ;  /* 0x000000044f007c23 */ /* 0x002fce0008010803 */
[----:B------:R-:W-:Y:S01]  /*24f0*/  HMMA.16816.F32 R116, R8, R16, RZ ;  /* 0x000000100874723c */ /* 0x000fe200000018ff */
[----:B------:R1:W-:Y:S01]  /*2500*/  MUFU.EX2 R7, R0 ;  /* 0x0000000000077308 */ /* 0x0003e20000000800 */
[----:B----4-:R-:W-:-:S06]  /*2510*/  F2FP.F16.F32.PACK_AB R127, R227, R226 ;  /* 0x000000e2e37f723e */ /* 0x010fcc00000000ff */
[----:B------:R-:W-:Y:S01]  /*2520*/  HMMA.16816.F32 R180, R8, R44, RZ ;  /* 0x0000002c08b4723c */ /* 0x000fe200000018ff */
[----:B-1----:R-:W-:-:S07]  /*2530*/  FFMA.FTZ R0, R209, UR4, -R12 ;  /* 0x00000004d1007c23 */ /* 0x002fce000801080c */
[C---:B------:R-:W-:Y:S01]  /*2540*/  HMMA.16816.F32 R204, R8.reuse, R46, RZ ;  /* 0x0000002e08cc723c */ /* 0x040fe200000018ff */
[----:B------:R1:W-:Y:S07]  /*2550*/  MUFU.EX2 R4, R0 ;  /* 0x0000000000047308 */ /* 0x0003ee0000000800 */
[C---:B------:R-:W-:Y:S08]  /*2560*/  HMMA.16816.F32 R160, R8.reuse, R40, RZ ;  /* 0x0000002808a0723c */ /* 0x040ff000000018ff */
[----:B------:R-:W-:Y:S01]  /*2570*/  HMMA.16816.F32 R200, R8, R42, RZ ;  /* 0x0000002a08c8723c */ /* 0x000fe200000018ff */
[----:B-1----:R-:W-:-:S06]  /*2580*/  FFMA.FTZ R0, R137, UR4, -R12 ;  /* 0x0000000489007c23 */ /* 0x002fcc000801080c */
[----:B------:R-:W-:Y:S01]  /*2590*/  MUFU.EX2 R0, R0 ;  /* 0x0000000000007308 */ /* 0x000fe20000000800 */
[C---:B------:R-:W-:Y:S08]  /*25a0*/  HMMA.16816.F32 R24, R8.reuse, R36, RZ ;  /* 0x000000240818723c */ /* 0x040ff000000018ff */
[C---:B------:R-:W-:Y:S08]  /*25b0*/  HMMA.16816.F32 R184, R8.reuse, R38, RZ ;  /* 0x0000002608b8723c */ /* 0x040ff000000018ff */
[C---:B------:R-:W-:Y:S08]  /*25c0*/  HMMA.16816.F32 R32, R8.reuse, R34, RZ ;  /* 0x000000220820723c */ /* 0x040ff000000018ff */
[----:B------:R-:W-:Y:S01]  /*25d0*/  HMMA.16816.F32 R16, R8, R18, RZ ;  /* 0x000000120810723c */ /* 0x000fe200000018ff */
[----:B------:R1:W4:Y:S01]  /*25e0*/  MUFU.EX2 R8, R2 ;  /* 0x0000000200087308 */ /* 0x0003220000000800 */
        /* <DEDUP_REMOVED lines=8> */
[----:B------:R-:W-:Y:S01]  /*2670*/  FADD.FTZ R9, R13, R9 ;  /* 0x000000090d097221 */ /* 0x000fe20000010000 */
[----:B------:R-:W-:Y:S01]  /*2680*/  FADD.FTZ R244, R246, R11 ;  /* 0x0000000bf6f47221 */ /* 0x000fe20000010000 */
[--C-:B-1----:R-:W-:Y:S01]  /*2690*/  FFMA.FTZ R2, R14, UR4, -R3.reuse ;  /* 0x000000040e027c23 */ /* 0x102fe20008010803 */
[----:B------:R-:W-:-:S03]  /*26a0*/  FFMA.FTZ R3, R15, UR4, -R3 ;  /* 0x000000040f037c23 */ /* 0x000fc60008010803 */
[C---:B--2---:R-:W-:Y:S01]  /*26b0*/  HMMA.16816.F32 R56, R124.reuse, R64, R60 ;  /* 0x000000407c38723c */ /* 0x044fe2000000183c */
[----:B------:R-:W-:Y:S01]  /*26c0*/  FADD.FTZ R244, R228, R244 ;  /* 0x000000f4e4f47221 */ /* 0x000fe20000010000 */
[----:B------:R1:W-:Y:S03]  /*26d0*/  MUFU.EX2 R6, R2 ;  /* 0x0000000200067308 */ /* 0x0003e60000000800 */
[----:B------:R-:W-:Y:S01]  /*26e0*/  FADD.FTZ R244, R229, R244 ;  /* 0x000000f4e5f47221 */ /* 0x000fe20000010000 */
[----:B------:R-:W2:Y:S02]  /*26f0*/  MUFU.EX2 R5, R3 ;  /* 0x0000000300057308 */ /* 0x000ea40000000800 */
[----:B------:R-:W-:Y:S01]  /*2700*/  HMMA.16816.F32 R60, R124, R66, R92 ;  /* 0x000000427c3c723c */ /* 0x000fe2000000185c */
[----:B------:R-:W-:-:S04]  /*2710*/  FADD.FTZ R244, R230, R244 ;  /* 0x000000f4e6f47221 */ /* 0x000fc80000010000 */
[----:B------:R-:W-:Y:S01]  /*2720*/  FADD.FTZ R244, R231, R244 ;  /* 0x000000f4e7f47221 */ /* 0x000fe20000010000 */
[----:B-1----:R-:W-:Y:S02]  /*2730*/  FFMA.FTZ R2, R208, UR4, -R12 ;  /* 0x00000004d0027c23 */ /* 0x002fe4000801080c */
[C---:B------:R-:W-:Y:S01]  /*2740*/  HMMA.16816.F32 R92, R124.reuse, R98, R128 ;  /* 0x000000627c5c723c */ /* 0x040fe20000001880 */
[----:B----4-:R-:W-:Y:S01]  /*2750*/  F2FP.F16.F32.PACK_AB R128, R7, R8 ;  /* 0x000000080780723e */ /* 0x010fe200000000ff */
[----:B------:R-:W-:Y:S01]  /*2760*/  FADD.FTZ R8, R8, R10 ;  /* 0x0000000a08087221 */ /* 0x000fe20000010000 */
[----:B------:R1:W4:Y:S01]  /*2770*/  MUFU.EX2 R3, R2 ;  /* 0x0000000200037308 */ /* 0x0003220000000800 */
[----:B--2---:R-:W-:Y:S02]  /*2780*/  F2FP.F16.F32.PACK_AB R130, R5, R6 ;  /* 0x000000060582723e */ /* 0x004fe400000000ff */
[----:B------:R-:W-:Y:S02]  /*2790*/  FADD.FTZ R7, R7, R8 ;  /* 0x0000000807077221 */ /* 0x000fe40000010000 */
[----:B------:R-:W-:Y:S02]  /*27a0*/  HMMA.16816.F32 R44, R124, R50, R84 ;  /* 0x000000327c2c723c */ /* 0x000fe40000001854 */
[----:B------:R-:W-:-:S04]  /*27b0*/  FADD.FTZ R6, R6, R7 ;  /* 0x0000000706067221 */ /* 0x000fc80000010000 */
[----:B------:R-:W-:Y:S02]  /*27c0*/  FADD.FTZ R246, R5, R6 ;  /* 0x0000000605f67221 */ /* 0x000fe40000010000 */
[C---:B------:R-:W-:Y:S01]  /*27d0*/  HMMA.16816.F32 R144, R124.reuse, R156, R144 ;  /* 0x0000009c7c90723c */ /* 0x040fe20000001890 */
[----:B-1----:R-:W-:Y:S01]  /*27e0*/  FFMA.FTZ R2, R78, UR4, -R12 ;  /* 0x000000044e027c23 */ /* 0x002fe2000801080c */
[----:B------:R-:W-:Y:S01]  /*27f0*/  FADD.FTZ R12, R241, R239 ;  /* 0x000000eff10c7221 */ /* 0x000fe20000010000 */
[C---:B----4-:R-:W-:Y:S01]  /*2800*/  F2FP.F16.F32.PACK_AB R129, R3.reuse, R4 ;  /* 0x000000040381723e */ /* 0x050fe200000000ff */
[----:B------:R-:W-:Y:S02]  /*2810*/  FADD.FTZ R4, R4, R9 ;  /* 0x0000000904047221 */ /* 0x000fe40000010000 */
[----:B------:R-:W-:Y:S01]  /*2820*/  FADD.FTZ R12, R240, R12 ;  /* 0x0000000cf00c7221 */ /* 0x000fe20000010000 */
[----:B------:R-:W1:Y:S01]  /*2830*/  MUFU.EX2 R2, R2 ;  /* 0x0000000200027308 */ /* 0x000e620000000800 */
[----:B------:R-:W-:Y:S01]  /*2840*/  FADD.FTZ R3, R3, R4 ;  /* 0x0000000403037221 */ /* 0x000fe20000010000 */
[----:B------:R-:W-:Y:S01]  /*2850*/  HMMA.16816.F32 R76, R124, R82, R108 ;  /* 0x000000527c4c723c */ /* 0x000fe2000000186c */
[----:B------:R-:W-:-:S04]  /*2860*/  FADD.FTZ R243, R243, R12 ;  /* 0x0000000cf3f37221 */ /* 0x000fc80000010000 */
[----:B------:R-:W-:-:S03]  /*2870*/  FADD.FTZ R243, R211, R243 ;  /* 0x000000f3d3f37221 */ /* 0x000fc60000010000 */
[----:B------:R-:W-:Y:S01]  /*2880*/  HMMA.16816.F32 R108, R124, R114, R148 ;  /* 0x000000727c6c723c */ /* 0x000fe20000001894 */
[----:B------:R-:W-:Y:S01]  /*2890*/  FADD.FTZ R243, R210, R243 ;  /* 0x000000f3d2f37221 */ /* 0x000fe20000010000 */
[----:B-1----:R-:W-:Y:S01]  /*28a0*/  F2FP.F16.F32.PACK_AB R131, R2, R0 ;  /* 0x000000000283723e */ /* 0x002fe200000000ff */
[----:B------:R-:W-:Y:S02]  /*28b0*/  FADD.FTZ R0, R0, R3 ;  /* 0x0000000300007221 */ /* 0x000fe40000010000 */
[----:B------:R-:W-:-:S03]  /*28c0*/  FADD.FTZ R243, R226, R243 ;  /* 0x000000f3e2f37221 */ /* 0x000fc60000010000 */
        /* <DEDUP_REMOVED lines=15> */
[-C--:B---3--:R-:W-:Y:S08]  /*29c0*/  HMMA.16816.F32 R120, R124, R20.reuse, R120 ;  /* 0x000000147c78723c */ /* 0x088ff00000001878 */
        /* <DEDUP_REMOVED lines=11> */
[----:B------:R-:W-:-:S15]  /*2a80*/  @!P2 BRA `(.L_x_1819) ;  /* 0x000000240060a947 */ /* 0x000fde0003800000 */
[C---:B------:R-:W-:Y:S01]  /*2a90*/  SHF.L.U64.HI R251, R138.reuse, 0x4, R139 ;  /* 0x000000048afb7819 */ /* 0x040fe2000001028b */
[----:B------:R-:W-:Y:S01]  /*2aa0*/  IMAD.SHL.U32 R252, R138, 0x10, RZ ;  /* 0x000000108afc7824 */ /* 0x000fe200078e00ff */
[----:B------:R-:W-:Y:S01]  /*2ab0*/  LEA.HI.SX32 R225, R225, 0xfffffffe, 0x1b ;  /* 0xfffffffee1e17811 */ /* 0x000fe200078fdaff */
[----:B------:R-:W-:Y:S01]  /*2ac0*/  IMAD.MOV.U32 R137, RZ, RZ, R134 ;  /* 0x000000ffff897224 */ /* 0x000fe200078e0086 */
[----:B------:R-:W-:Y:S01]  /*2ad0*/  MOV R138, R133 ;  /* 0x00000085008a7202 */ /* 0x000fe20000000f00 */
[----:B------:R-:W-:Y:S01]  /*2ae0*/  IMAD.MOV.U32 R3, RZ, RZ, R136 ;  /* 0x000000ffff037224 */ /* 0x000fe200078e0088 */
[----:B------:R-:W-:Y:S01]  /*2af0*/  MOV R132, R135 ;  /* 0x0000008700847202 */ /* 0x000fe20000000f00 */
[----:B------:R-:W1:Y:S01]  /*2b00*/  LDCU UR8, c[0x0][0x50c] ;  /* 0x0000a180ff0877ac */ /* 0x000e620008000800 */
[----:B------:R-:W2:Y:S01]  /*2b10*/  LDCU UR4, c[0x0][0x45c] ;  /* 0x00008b80ff0477ac */ /* 0x000ea20008000800 */
[----:B------:R-:W3:Y:S01]  /*2b20*/  LDCU.64 UR6, c[0x0][0x3c0] ;  /* 0x00007800ff0677ac */ /* 0x000ee20008000a00 */
[----:B------:R-:W-:Y:S05]  /*2b30*/  BRA `(.L_x_1820) ;  /* 0x00000000005c7947 */ /* 0x000fea0003800000 */
.L_x_1822:
[----:B------:R-:W2:Y:S01]  /*2b40*/  LDL R228, [R1+0xc] ;  /* 0x00000c0001e47983 */ /* 0x000ea20000100800 */
[----:B------:R-:W-:Y:S03]  /*2b50*/  VIADD R4, R225, 0xffffffff ;  /* 0xffffffffe1047836 */ /* 0x000fe60000000000 */
[----:B------:R-:W3:Y:S04]  /*2b60*/  LDL R227, [R1] ;  /* 0x0000000001e37983 */ /* 0x000ee80000100800 */
[----:B------:R-:W4:Y:S04]  /*2b70*/  LDL R226, [R1+0x4] ;  /* 0x0000040001e27983 */ /* 0x000f280000100800 */
[----:B------:R-:W5:Y:S01]  /*2b80*/  LDL R133, [R1+0x8] ;  /* 0x0000080001857983 */ /* 0x000f620000100800 */
[-C--:B--2---:R-:W-:Y:S02]  /*2b90*/  IMAD R2, R228, R4.reuse, RZ ;  /* 0x00000004e4027224 */ /* 0x084fe400078e02ff */
[----:B---3--:R-:W-:Y:S04]  /*2ba0*/  IMAD.WIDE.U32 R4, R227, R4, RZ ;  /* 0x00000004e3047225 */ /* 0x008fe800078e00ff */
[----:B------:R-:W-:Y:S01]  /*2bb0*/  IMAD.IADD R2, R5, 0x1, R2 ;  /* 0x0000000105027824 */ /* 0x000fe200078e0202 */
[----:B------:R-:W-:Y:S02]  /*2bc0*/  LEA R8, P1, R4, R250, 0x1 ;  /* 0x000000fa04087211 */ /* 0x000fe400078208ff */
[----:B----4-:R-:W-:Y:S02]  /*2bd0*/  IADD3 R5, P0, PT, R226, R4, RZ ;  /* 0x00000004e2057210 */ /* 0x010fe40007f1e0ff */
[-C--:B------:R-:W-:Y:S03]  /*2be0*/  LEA.HI.X R9, R4, R249.reuse, R2, 0x1, P1 ;  /* 0x000000f904097211 */ /* 0x080fe600008f0c02 */
[----:B-----5:R-:W-:Y:S01]  /*2bf0*/  IMAD.X R7, R2, 0x1, R133, P0 ;  /* 0x0000000102077824 */ /* 0x020fe200000e0685 */
        /* <DEDUP_REMOVED lines=11> */
.L_x_1820:
[----:B------:R-:W-:Y:S04]  /*2cb0*/  DEPBAR.LE SB0, 0x0 ;  /* 0x000080000000791a */ /* 0x000fe80000000000 */
[----:B------:R-:W-:Y:S01]  /*2cc0*/  BAR.SYNC.DEFER_BLOCKING 0x0 ;  /* 0x0000000000007b1d */ /* 0x000fe20000010000 */
[C---:B---3--:R-:W-:Y:S04]  /*2cd0*/  IMAD.WIDE.U32 R8, R225.reuse, UR6, RZ ;  /* 0x00000006e1087c25 */ /* 0x048fe8000f8e00ff */
[C---:B------:R-:W-:Y:S01]  /*2ce0*/  IMAD R0, R225.reuse, UR7, R9 ;  /* 0x00000007e1007c24 */ /* 0x040fe2000f8e0209 */
[C---:B------:R-:W-:Y:S02]  /*2cf0*/  LEA R6, P1, R8.reuse, R248, 0x6 ;  /* 0x000000f808067211 */ /* 0x040fe400078230ff */
[C---:B------:R-:W-:Y:S02]  /*2d00*/  LEA R2, P0, R8.reuse, R252, 0x5 ;  /* 0x000000fc08027211 */ /* 0x040fe400078028ff */
        /* <DEDUP_REMOVED lines=8> */
[----:B------:R-:W-:Y:S08]  /*2d90*/  LDGSTS.E.BYPASS.LTC128B.128 [R224+0xa000], desc[UR18][R6.64] ;  /* 0x0a00000006e07fae */ /* 0x000ff0000b981a12 */
[----:B------:R-:W-:Y:S08]  /*2da0*/  LDGSTS.E.BYPASS.LTC128B.128 [R224+0xb000], desc[UR18][R6.64+0x80] ;  /* 0x0b00008006e07fae */ /* 0x000ff0000b981a12 */
[----:B------:R-:W-:Y:S08]  /*2db0*/  LDGSTS.E.BYPASS.LTC128B.128 [R224+0xa800], desc[UR18][R4.64] ;  /* 0x0a80000004e07fae */ /* 0x000ff0000b981a12 */
[----:B------:R3:W-:Y:S08]  /*2dc0*/  LDGSTS.E.BYPASS.LTC128B.128 [R224+0xb800], desc[UR18][R4.64+0x80] ;  /* 0x0b80008004e07fae */ /* 0x0007f0000b981a12 */
[----:B------:R-:W-:Y:S08]  /*2dd0*/  LDSM.16.M88.4 R32, [R213] ;  /* 0x00000000d520783b */ /* 0x000ff00000000200 */
[----:B------:R-:W3:Y:S08]  /*2de0*/  LDSM.16.M88.4 R16, [R217+UR5+0x8000] ;  /* 0x00800005d910783b */ /* 0x000ef00008000200 */
[----:B------:R-:W4:Y:S08]  /*2df0*/  LDSM.16.M88.4 R28, [R213+0x2000] ;  /* 0x00200000d51c783b */ /* 0x000f300000000200 */
[----:B------:R-:W5:Y:S08]  /*2e00*/  LDSM.16.M88.4 R140, [R217+UR5+0x8800] ;  /* 0x00880005d98c783b */ /* 0x000f700008000200 */
[----:B------:R-:W0:Y:S08]  /*2e10*/  LDGDEPBAR ;  /* 0x00000000000079af */ /* 0x000e300000000000 */
[----:B------:R-:W-:Y:S08]  /*2e20*/  LDSM.16.M88.4 R176, [R223] ;  /* 0x00000000dfb0783b */ /* 0x000ff00000000200 */
[----:B------:R-:W1:Y:S01]  /*2e30*/  LDSM.16.M88.4 R180, [R222+0x8000] ;  /* 0x00800000deb4783b */ /* 0x000e620000000200 */
[-C--:B---3--:R-:W-:Y:S07]  /*2e40*/  HMMA.16816.F32 R4, R32, R16.reuse, RZ ;  /* 0x000000102004723c */ /* 0x088fee00000018ff */
[----:B------:R-:W3:Y:S01]  /*2e50*/  LDSM.16.M88.4 R184, [R223+0x2000] ;  /* 0x00200000dfb8783b */ /* 0x000ee20000000200 */
[C---:B----4-:R-:W-:Y:S07]  /*2e60*/  HMMA.16816.F32 R8, R28.reuse, R16, RZ ;  /* 0x000000101c08723c */ /* 0x050fee00000018ff */
[----:B------:R-:W4:Y:S01]  /*2e70*/  LDSM.16.M88.4 R188, [R222+0x8800] ;  /* 0x00880000debc783b */ /* 0x000f220000000200 */
[-C--:B------:R-:W-:Y:S07]  /*2e80*/  HMMA.16816.F32 R12, R28, R18.reuse, RZ ;  /* 0x000000121c0c723c */ /* 0x080fee00000018ff */
[----:B------:R-:W-:Y:S01]  /*2e90*/  LDSM.16.M88.4 R192, [R216] ;  /* 0x00000000d8c0783b */ /* 0x000fe20000000200 */
[C---:B------:R-:W-:Y:S07]  /*2ea0*/  HMMA.16816.F32 R16, R32.reuse, R18, RZ ;  /* 0x000000122010723c */ /* 0x040fee00000018ff */
[----:B------:R-:W2:Y:S01]  /*2eb0*/  LDSM.16.M88.4 R196, [R215+0x8000] ;  /* 0x00800000d7c4783b */ /* 0x000ea20000000200 */
[-C--:B-----5:R-:W-:Y:S07]  /*2ec0*/  HMMA.16816.F32 R20, R32, R140.reuse, RZ ;  /* 0x0000008c2014723c */ /* 0x0a0fee00000018ff */
[----:B------:R-:W5:Y:S01]  /*2ed0*/  LDSM.16.M88.4 R200, [R216+0x2000] ;  /* 0x00200000d8c8783b */ /* 0x000f620000000200 */
[C---:B------:R-:W-:Y:S07]  /*2ee0*/  HMMA.16816.F32 R24, R28.reuse, R140, RZ ;  /* 0x0000008c1c18723c */ /* 0x040fee00000018ff */
[----:B------:R-:W5:Y:S01]  /*2ef0*/  LDSM.16.M88.4 R204, [R215+0x8800] ;  /* 0x00880000d7cc783b */ /* 0x000f620000000200 */
[-C--:B------:R-:W-:Y:S07]  /*2f00*/  HMMA.16816.F32 R28, R28, R142.reuse, RZ ;  /* 0x0000008e1c1c723c */ /* 0x080fee00000018ff */
[----:B------:R-:W-:Y:S01]  /*2f10*/  LDSM.16.M88.4 R208, [R221+0x2000] ;  /* 0x00200000ddd0783b */ /* 0x000fe20000000200 */
[----:B------:R-:W-:Y:S07]  /*2f20*/  HMMA.16816.F32 R32, R32, R142, RZ ;  /* 0x0000008e2020723c */ /* 0x000fee00000018ff */
[----:B------:R-:W-:Y:S01]  /*2f30*/  LDSM.16.M88.4 R140, [R221] ;  /* 0x00000000dd8c783b */ /* 0x000fe20000000200 */
[-C--:B-1----:R-:W-:Y:S08]  /*2f40*/  HMMA.16816.F32 R4, R176, R180.reuse, R4 ;  /* 0x000000b4b004723c */ /* 0x082ff00000001804 */
[C---:B---3--:R-:W-:Y:S08]  /*2f50*/  HMMA.16816.F32 R8, R184.reuse, R180, R8 ;  /* 0x000000b4b808723c */ /* 0x048ff00000001808 */
[-C--:B------:R-:W-:Y:S08]  /*2f60*/  HMMA.16816.F32 R12, R184, R182.reuse, R12 ;  /* 0x000000b6b80c723c */ /* 0x080ff0000000180c */
[C---:B------:R-:W-:Y:S01]  /*2f70*/  HMMA.16816.F32 R16, R176.reuse, R182, R16 ;  /* 0x000000b6b010723c */ /* 0x040fe20000001810 */
[----:B------:R-:W1:Y:S07]  /*2f80*/  LDSM.16.M88.4 R180, [R220+0x8000] ;  /* 0x00800000dcb4783b */ /* 0x000e6e0000000200 */
[-C--:B----4-:R-:W-:Y:S08]  /*2f90*/  HMMA.16816.F32 R20, R176, R188.reuse, R20 ;  /* 0x000000bcb014723c */ /* 0x090ff00000001814 */
[C---:B------:R-:W-:Y:S08]  /*2fa0*/  HMMA.16816.F32 R24, R184.reuse, R188, R24 ;  /* 0x000000bcb818723c */ /* 0x040ff00000001818 */
[-C--:B------:R-:W-:Y:S01]  /*2fb0*/  HMMA.16816.F32 R28, R184, R190.reuse, R28 ;  /* 0x000000beb81c723c */ /* 0x080fe2000000181c */
[----:B------:R-:W-:Y:S07]  /*2fc0*/  LDSM.16.M88.4 R184, [R213+0x4000] ;  /* 0x00400000d5b8783b */ /* 0x000fee0000000200 */
[----:B------:R-:W-:Y:S01]  /*2fd0*/  HMMA.16816.F32 R32, R176, R190, R32 ;  /* 0x000000beb020723c */ /* 0x000fe20000001820 */
[----:B------:R-:W3:Y:S07]  /*2fe0*/  LDSM.16.M88.4 R176, [R220+0x8800] ;  /* 0x00880000dcb0783b */ /* 0x000eee0000000200 */
[-C--:B--2---:R-:W-:Y:S01]  /*2ff0*/  HMMA.16816.F32 R4, R192, R196.reuse, R4 ;  /* 0x000000c4c004723c */ /* 0x084fe20000001804 */
[----:B------:R-:W2:Y:S07]  /*3000*/  LDSM.16.M88.4 R188, [R217+UR5+0x9000] ;  /* 0x00900005d9bc783b */ /* 0x000eae0008000200 */
[C---:B-----5:R-:W-:Y:S08]  /*3010*/  HMMA.16816.F32 R8, R200.reuse, R196, R8 ;  /* 0x000000c4c808723c */ /* 0x060ff00000001808 */
[-C--:B------:R-:W-:Y:S08]  /*3020*/  HMMA.16816.F32 R12, R200, R198.reuse, R12 ;  /* 0x000000c6c80c723c */ /* 0x080ff0000000180c */
[C---:B------:R-:W-:Y:S01]  /*3030*/  HMMA.16816.F32 R16, R192.reuse, R198, R16 ;  /* 0x000000c6c010723c */ /* 0x040fe20000001810 */
[----:B------:R-:W4:Y:S07]  /*3040*/  LDSM.16.M88.4 R196, [R213+0x6000] ;  /* 0x00600000d5c4783b */ /* 0x000f2e0000000200 */
        /* <DEDUP_REMOVED lines=12> */
[-C--:B---3--:R-:W-:Y:S08]  /*3110*/  HMMA.16816.F32 R20, R140, R176.reuse, R20 ;  /* 0x000000b08c14723c */ /* 0x088ff00000001814 */
[C---:B------:R-:W-:Y:S08]  /*3120*/  HMMA.16816.F32 R24, R208.reuse, R176, R24 ;  /* 0x000000b0d018723c */ /* 0x040ff00000001818 */
[-C--:B------:R-:W-:Y:S01]  /*3130*/  HMMA.16816.F32 R28, R208, R178.reuse, R28 ;  /* 0x000000b2d01c723c */ /* 0x080fe2000000181c */
[----:B------:R-:W-:Y:S07]  /*3140*/  LDSM.16.M88.4 R208, [R215+0x9000] ;  /* 0x00900000d7d0783b */ /* 0x000fee0000000200 */
[----:B------:R-:W-:Y:S01]  /*3150*/  HMMA.16816.F32 R32, R140, R178, R32 ;  /* 0x000000b28c20723c */ /* 0x000fe20000001820 */
[----:B------:R-:W3:Y:S07]  /*3160*/  LDSM.16.M88.4 R140, [R223+0x6000] ;  /* 0x00600000df8c783b */ /* 0x000eee0000000200 */
[-C--:B--2---:R-:W-:Y:S01]  /*3170*/  HMMA.16816.F32 R4, R184, R188.reuse, R4 ;  /* 0x000000bcb804723c */ /* 0x084fe20000001804 */
[----:B------:R-:W2:Y:S07]  /*3180*/  LDSM.16.M88.4 R176, [R222+0x9800] ;  /* 0x00980000deb0783b */ /* 0x000eae0000000200 */
        /* <DEDUP_REMOVED lines=9> */
[----:B------:R-:W4:Y:S07]  /*3220*/  LDSM.16.M88.4 R184, [R216+0x6000] ;  /* 0x00600000d8b8783b */ /* 0x000f2e0000000200 */
[-C--:B-1----:R-:W-:Y:S01]  /*3230*/  HMMA.16816.F32 R4, R180, R200.reuse, R4 ;  /* 0x000000c8b404723c */ /* 0x082fe20000001804 */
[----:B------:R-:W1:Y:S07]  /*3240*/  LDSM.16.M88.4 R192, [R221+0x4000] ;  /* 0x00400000ddc0783b */ /* 0x000e6e0000000200 */
[C---:B---3--:R-:W-:Y:S08]  /*3250*/  HMMA.16816.F32 R8, R140.reuse, R200, R8 ;  /* 0x000000c88c08723c */ /* 0x048ff00000001808 */
[-C--:B------:R-:W-:Y:S08]  /*3260*/  HMMA.16816.F32 R12, R140, R202.reuse, R12 ;  /* 0x000000ca8c0c723c */ /* 0x080ff0000000180c */
[C---:B------:R-:W-:Y:S08]  /*3270*/  HMMA.16816.F32 R16, R180.reuse, R202, R16 ;  /* 0x000000cab410723c */ /* 0x040ff00000001810 */
[-C--:B--2---:R-:W-:Y:S08]  /*3280*/  HMMA.16816.F32 R20, R180, R176.reuse, R20 ;  /* 0x000000b0b414723c */ /* 0x084ff00000001814 */
[C---:B------:R-:W-:Y:S08]  /*3290*/  HMMA.16816.F32 R24, R140.reuse, R176, R24 ;  /* 0x000000b08c18723c */ /* 0x040ff00000001818 */
[-C--:B------:R-:W-:Y:S01]  /*32a0*/  HMMA.16816.F32 R28, R140, R178.reuse, R28 ;  /* 0x000000b28c1c723c */ /* 0x080fe2000000181c */
[----:B------:R-:W2:Y:S07]  /*32b0*/  LDSM.16.M88.4 R140, [R221+0x6000] ;  /* 0x00600000dd8c783b */ /* 0x000eae0000000200 */
[----:B------:R-:W-:Y:S08]  /*32c0*/  HMMA.16816.F32 R32, R180, R178, R32 ;  /* 0x000000b2b420723c */ /* 0x000ff00000001820 */
[-C--:B------:R-:W-:Y:S08]  /*32d0*/  HMMA.16816.F32 R4, R204, R208.reuse, R4 ;  /* 0x000000d0cc04723c */ /* 0x080ff00000001804 */
[C---:B----4-:R-:W-:Y:S08]  /*32e0*/  HMMA.16816.F32 R8, R184.reuse, R208, R8 ;  /* 0x000000d0b808723c */ /* 0x050ff00000001808 */
        /* <DEDUP_REMOVED lines=98> */
.L_x_1821:
[----:B------:R-:W2:Y:S08]  /*3910*/  SHFL.BFLY PT, R4, R136, 0x2, 0x1f ;  /* 0x0c401f0088047f89 */ /* 0x000eb000000e0000 */
        /* <DEDUP_REMOVED lines=12> */
[----:B--2---:R-:W-:Y:S02]  /*39e0*/  FMNMX.FTZ R136, R136, R4, !PT ;  /* 0x0000000488887209 */ /* 0x004fe40007810000 */
[----:B---3--:R-:W-:Y:S03]  /*39f0*/  FMNMX.FTZ R133, R0, R2, !PT ;  /* 0x0000000200857209 */ /* 0x008fe60007810000 */
[C---:B------:R-:W-:Y:S01]  /*3a00*/  FADD.FTZ R0, -R136.reuse, R3 ;  /* 0x0000000388007221 */ /* 0x040fe20000010100 */
[----:B------:R-:W-:Y:S02]  /*3a10*/  FSETP.NEU.FTZ.AND P1, PT, R136, -INF , PT ;  /* 0xff8000008800780b */ /* 0x000fe40003f3d000 */
[----:B-1----:R-:W-:Y:S01]  /*3a20*/  FMNMX.FTZ R135, R135, R5, !PT ;  /* 0x0000000587877209 */ /* 0x002fe20007810000 */
[----:B------:R-:W-:Y:S01]  /*3a30*/  FMUL.FTZ R4, R0, UR4 ;  /* 0x0000000400047c20 */ /* 0x000fe20008410000 */
[----:B------:R-:W-:Y:S01]  /*3a40*/  FADD.FTZ R0, -R133, R138 ;  /* 0x0000008a85007221 */ /* 0x000fe20000010100 */
[----:B------:R-:W-:Y:S01]  /*3a50*/  FMUL.FTZ R138, R136, UR4 ;  /* 0x00000004888a7c20 */ /* 0x000fe20008410000 */
[----:B----4-:R-:W-:Y:S01]  /*3a60*/  FMNMX.FTZ R134, R134, R6, !PT ;  /* 0x0000000686867209 */ /* 0x010fe20007810000 */
[C---:B------:R-:W-:Y:S01]  /*3a70*/  FADD.FTZ R3, -R135.reuse, R132 ;  /* 0x0000008487037221 */ /* 0x040fe20000010100 */
[C---:B------:R-:W-:Y:S01]  /*3a80*/  FSETP.NEU.FTZ.AND P0, PT, R135.reuse, -INF , PT ;  /* 0xff8000008700780b */ /* 0x040fe20003f1d000 */
[----:B------:R1:W2:Y:S01]  /*3a90*/  MUFU.EX2 R132, R4 ;  /* 0x0000000400847308 */ /* 0x0002a20000000800 */
[----:B------:R-:W-:Y:S01]  /*3aa0*/  FSEL R138, R138, RZ, P1 ;  /* 0x000000ff8a8a7208 */ /* 0x000fe20000800000 */
[C---:B------:R-:W-:Y:S01]  /*3ab0*/  FADD.FTZ R2, -R134.reuse, R137 ;  /* 0x0000008986027221 */ /* 0x040fe20000010100 */
[----:B------:R-:W-:Y:S01]  /*3ac0*/  FMUL.FTZ R137, R135, UR4 ;  /* 0x0000000487897c20 */ /* 0x000fe20008410000 */
[----:B------:R-:W-:Y:S01]  /*3ad0*/  FMUL.FTZ R180, R133, UR4 ;  /* 0x0000000485b47c20 */ /* 0x000fe20008410000 */
[C---:B------:R-:W-:Y:S01]  /*3ae0*/  FMUL.FTZ R143, R134.reuse, UR4 ;  /* 0x00000004868f7c20 */ /* 0x040fe20008410000 */
[--C-:B------:R-:W-:Y:S01]  /*3af0*/  FFMA.FTZ R5, R179, UR4, -R138.reuse ;  /* 0x00000004b3057c23 */ /* 0x100fe2000801088a */
[----:B------:R-:W-:Y:S01]  /*3b00*/  FSETP.NEU.FTZ.AND P1, PT, R134, -INF , PT ;  /* 0xff8000008600780b */ /* 0x000fe20003f3d000 */
[----:B------:R-:W-:Y:S01]  /*3b10*/  FMUL.FTZ R3, R3, UR4 ;  /* 0x0000000403037c20 */ /* 0x000fe20008410000 */
[----:B------:R-:W-:Y:S01]  /*3b20*/  FSEL R137, R137, RZ, P0 ;  /* 0x000000ff89897208 */ /* 0x000fe20000000000 */
[----:B------:R3:W-:Y:S01]  /*3b30*/  MUFU.EX2 R240, R5 ;  /* 0x0000000500f07308 */ /* 0x0007e20000000800 */
[----:B------:R-:W-:Y:S01]  /*3b40*/  FSETP.NEU.FTZ.AND P0, PT, R133, -INF , PT ;  /* 0xff8000008500780b */ /* 0x000fe20003f1d000 */
[----:B------:R-:W-:Y:S01]  /*3b50*/  FMUL.FTZ R2, R2, UR4 ;  /* 0x0000000402027c20 */ /* 0x000fe20008410000 */
[----:B------:R-:W-:Y:S01]  /*3b60*/  FSEL R143, R143, RZ, P1 ;  /* 0x000000ff8f8f7208 */ /* 0x000fe20000800000 */
[----:B-1----:R-:W-:Y:S01]  /*3b70*/  FFMA.FTZ R4, R178, UR4, -R138 ;  /* 0x00000004b2047c23 */ /* 0x002fe2000801088a */
[----:B------:R-:W-:Y:S01]  /*3b80*/  FSEL R180, R180, RZ, P0 ;  /* 0x000000ffb4b47208 */ /* 0x000fe20000000000 */
[--C-:B------:R-:W-:Y:S04]  /*3b90*/  FFMA.FTZ R6, R12, UR4, -R137.reuse ;  /* 0x000000040c067c23 */ /* 0x100fe80008010889 */
[----:B------:R-:W1:Y:S01]  /*3ba0*/  MUFU.EX2 R3, R3 ;  /* 0x0000000300037308 */ /* 0x000e620000000800 */
[----:B------:R-:W-:Y:S01]  /*3bb0*/  FMUL.FTZ R0, R0, UR4 ;  /* 0x0000000400007c20 */ /* 0x000fe20008410000 */
[C---:B--2---:R-:W-:Y:S01]  /*3bc0*/  FMUL.FTZ R16, R132.reuse, R156 ;  /* 0x0000009c84107220 */ /* 0x044fe20000410000 */
[--C-:B------:R-:W-:Y:S07]  /*3bd0*/  FFMA.FTZ R7, R15, UR4, -R180.reuse ;  /* 0x000000040f077c23 */ /* 0x100fee00080108b4 */
[----:B------:R2:W-:Y:S01]  /*3be0*/  MUFU.EX2 R242, R4 ;  /* 0x0000000400f27308 */ /* 0x0005e20000000800 */
[C---:B------:R-:W-:Y:S01]  /*3bf0*/  FMUL.FTZ R17, R132.reuse, R157 ;  /* 0x0000009d84117220 */ /* 0x040fe20000410000 */
[C---:B------:R-:W-:Y:S01]  /*3c00*/  FMUL.FTZ R32, R132.reuse, R172 ;  /* 0x000000ac84207220 */ /* 0x040fe20000410000 */
[--C-:B---3--:R-:W-:Y:S07]  /*3c10*/  FFMA.FTZ R5, R177, UR4, -R137.reuse ;  /* 0x00000004b1057c23 */ /* 0x108fee0008010889 */
[----:B------:R3:W-:Y:S01]  /*3c20*/  MUFU.EX2 R235, R6 ;  /* 0x0000000600eb7308 */ /* 0x0007e20000000800 */
[----:B------:R-:W-:Y:S01]  /*3c30*/  FMUL.FTZ R33, R132, R173 ;  /* 0x000000ad84217220 */ /* 0x000fe20000410000 */
[--C-:B------:R-:W-:Y:S01]  /*3c40*/  FFMA.FTZ R139, R139, UR4, -R180.reuse ;  /* 0x000000048b8b7c23 */ /* 0x100fe200080108b4 */
[--C-:B------:R-:W-:Y:S07]  /*3c50*/  FFMA.FTZ R141, R141, UR4, -R180.reuse ;  /* 0x000000048d8d7c23 */ /* 0x100fee00080108b4 */
[----:B------:R4:W-:Y:S01]  /*3c60*/  MUFU.EX2 R237, R5 ;  /* 0x0000000500ed7308 */ /* 0x0009e20000000800 */
[--C-:B------:R-:W-:Y:S01]  /*3c70*/  FFMA.FTZ R140, R140, UR4, -R180.reuse ;  /* 0x000000048c8c7c23 */ /* 0x100fe200080108b4 */
[C---:B-1----:R-:W-:Y:S01]  /*3c80*/  FMUL.FTZ R18, R3.reuse, R158 ;  /* 0x0000009e03127220 */ /* 0x042fe20000410000 */
[C---:B------:R-:W-:Y:S07]  /*3c90*/  FMUL.FTZ R19, R3.reuse, R159 ;  /* 0x0000009f03137220 */ /* 0x040fee0000410000 */
[----:B------:R1:W-:Y:S01]  /*3ca0*/  MUFU.EX2 R230, R7 ;  /* 0x0000000700e67308 */ /* 0x0003e20000000800 */
[----:B------:R-:W-:Y:S01]  /*3cb0*/  LDSM.16.MT88.4 R156, [R218+0xa000] ;  /* 0x00a00000da9c783b */ /* 0x000fe20000004200 */
[----:B--2---:R-:W-:Y:S01]  /*3cc0*/  FFMA.FTZ R4, R176, UR4, -R137 ;  /* 0x00000004b0047c23 */ /* 0x004fe20008010889 */
[C---:B------:R-:W-:Y:S07]  /*3cd0*/  FMUL.FTZ R34, R3.reuse, R174 ;  /* 0x000000ae03227220 */ /* 0x040fee0000410000 */
[----:B------:R-:W2:Y:S01]  /*3ce0*/  MUFU.EX2 R2, R2 ;  /* 0x0000000200027308 */ /* 0x000ea20000000800 */
[----:B------:R-:W-:Y:S01]  /*3cf0*/  FMUL.FTZ R35, R3, R175 ;  /* 0x000000af03237220 */ /* 0x000fe20000410000 */
[----:B---3--:R-:W-:Y:S01]  /*3d00*/  FFMA.FTZ R6, R183, UR4, -R143 ;  /* 0x00000004b7067c23 */ /* 0x008fe2000801088f */
[----:B------:R-:W-:Y:S07]  /*3d10*/  FFMA.FTZ R142, R142, UR4, -R180 ;  /* 0x000000048e8e7c23 */ /* 0x000fee00080108b4 */
[----:B------:R3:W-:Y:S01]  /*3d20*/  MUFU.EX2 R238, R4 ;  /* 0x0000000400ee7308 */ /* 0x0007e20000000800 */
[----:B------:R-:W5:Y:S01]  /*3d30*/  LDSM.16.MT88.4 R176, [R219+0xa000] ;  /* 0x00a00000dbb0783b */ /* 0x000f620000004200 */
[--C-:B----4-:R-:W-:Y:S01]  /*3d40*/  FFMA.FTZ R5, R10, UR4, -R138.reuse ;  /* 0x000000040a057c23 */ /* 0x110fe2000801088a */
[C---:B------:R-:W-:Y:S07]  /*3d50*/  FMUL.FTZ R36, R132.reuse, R36 ;  /* 0x0000002484247220 */ /* 0x040fee0000410000 */
[----:B------:R4:W-:Y:S01]  /*3d60*/  MUFU.EX2 R234, R6 ;  /* 0x0000000600ea7308 */ /* 0x0009e20000000800 */
[----:B------:R-:W-:Y:S01]  /*3d70*/  FMUL.FTZ R37, R132, R37 ;  /* 0x0000002584257220 */ /* 0x000fe20000410000 */
[C---:B-1----:R-:W-:Y:S01]  /*3d80*/  FMUL.FTZ R7, R3.reuse, R151 ;  /* 0x0000009703077220 */ /* 0x042fe20000410000 */
[----:B------:R-:W-:Y:S07]  /*3d90*/  FMUL.FTZ R38, R3, R38 ;  /* 0x0000002603267220 */ /* 0x000fee0000410000 */
[----:B------:R1:W-:Y:S01]  /*3da0*/  MUFU.EX2 R239, R5 ;  /* 0x0000000500ef7308 */ /* 0x0003e20000000800 */
[----:B------:R-:W-:Y:S01]  /*3db0*/  LDSM.16.MT88.4 R172, [R219+0xa800] ;  /* 0x00a80000dbac783b */ /* 0x000fe20000004200 */
[C---:B--2---:R-:W-:Y:S01]  /*3dc0*/  FMUL.FTZ R8, R2.reuse, R144 ;  /* 0x0000009002087220 */ /* 0x044fe20000410000 */
[C---:B------:R-:W-:Y:S07]  /*3dd0*/  FMUL.FTZ R9, R2.reuse, R145 ;  /* 0x0000009102097220 */ /* 0x040fee0000410000 */
[----:B------:R-:W2:Y:S01]  /*3de0*/  MUFU.EX2 R0, R0 ;  /* 0x0000000000007308 */ /* 0x000ea20000000800 */
[C---:B------:R-:W-:Y:S01]  /*3df0*/  FMUL.FTZ R12, R2.reuse, R152 ;  /* 0x00000098020c7220 */ /* 0x040fe20000410000 */
[----:B---3--:R-:W-:Y:S01]  /*3e00*/  FFMA.FTZ R4, R11, UR4, -R138 ;  /* 0x000000040b047c23 */ /* 0x008fe2000801088a */
[C---:B------:R-:W-:Y:S01]  /*3e10*/  FMUL.FTZ R24, R2.reuse, R164 ;  /* 0x000000a402187220 */ /* 0x040fe20000410000 */
[C---:B------:R-:W-:Y:S01]  /*3e20*/  FMUL.FTZ R25, R2.reuse, R165 ;  /* 0x000000a502197220 */ /* 0x040fe20000410000 */
[C---:B------:R-:W-:Y:S05]  /*3e30*/  FMUL.FTZ R28, R2.reuse, R168 ;  /* 0x000000a8021c7220 */ /* 0x040fea0000410000 */
[----:B------:R3:W5:Y:S01]  /*3e40*/  MUFU.EX2 R241, R4 ;  /* 0x0000000400f17308 */ /* 0x0007620000000800 */
[C---:B----4-:R-:W-:Y:S01]  /*3e50*/  FMUL.FTZ R6, R3.reuse, R150 ;  /* 0x0000009603067220 */ /* 0x050fe20000410000 */
[C---:B------:R-:W-:Y:S01]  /*3e60*/  FMUL.FTZ R29, R2.reuse, R169 ;  /* 0x000000a9021d7220 */ /* 0x040fe20000410000 */
[----:B------:R-:W-:Y:S01]  /*3e70*/  FMUL.FTZ R39, R3, R39 ;  /* 0x0000002703277220 */ /* 0x000fe20000410000 */
[----:B-1----:R-:W-:Y:S01]  /*3e80*/  FFMA.FTZ R5, R13, UR4, -R137 ;  /* 0x000000040d057c23 */ /* 0x002fe20008010889 */
[C---:B------:R-:W-:Y:S01]  /*3e90*/  FMUL.FTZ R13, R2.reuse, R153 ;  /* 0x00000099020d7220 */ /* 0x040fe20000410000 */
[C---:B------:R-:W-:Y:S01]  /*3ea0*/  FMUL.FTZ R40, R2.reuse, R40 ;  /* 0x0000002802287220 */ /* 0x040fe20000410000 */
[----:B------:R-:W-:Y:S03]  /*3eb0*/  FMUL.FTZ R41, R2, R41 ;  /* 0x0000002902297220 */ /* 0x000fe60000410000 */
[----:B------:R1:W4:Y:S01]  /*3ec0*/  MUFU.EX2 R236, R5 ;  /* 0x0000000500ec7308 */ /* 0x0003220000000800 */
[C---:B--2---:R-:W-:Y:S01]  /*3ed0*/  FMUL.FTZ R10, R0.reuse, R146 ;  /* 0x00000092000a7220 */ /* 0x044fe20000410000 */
[C---:B------:R-:W-:Y:S01]  /*3ee0*/  FMUL.FTZ R11, R0.reuse, R147 ;  /* 0x00000093000b7220 */ /* 0x040fe20000410000 */
[C---:B------:R-:W-:Y:S01]  /*3ef0*/  FMUL.FTZ R15, R0.reuse, R155 ;  /* 0x0000009b000f7220 */ /* 0x040fe20000410000 */
[C---:B------:R-:W-:Y:S01]  /*3f00*/  FMUL.FTZ R26, R0.reuse, R166 ;  /* 0x000000a6001a7220 */ /* 0x040fe20000410000 */
[----:B------:R-:W-:Y:S01]  /*3f10*/  FMUL.FTZ R27, R0, R167 ;  /* 0x000000a7001b7220 */ /* 0x000fe20000410000 */
[--C-:B---3--:R-:W-:Y:S01]  /*3f20*/  FFMA.FTZ R4, R184, UR4, -R143.reuse ;  /* 0x00000004b8047c23 */ /* 0x108fe2000801088f */
[----:B-----5:R-:W-:Y:S01]  /*3f30*/  F2FP.F16.F32.PACK_AB R150, R241, R239 ;  /* 0x000000eff196723e */ /* 0x020fe200000000ff */
[C---:B------:R-:W-:Y:S01]  /*3f40*/  FMUL.FTZ R30, R0.reuse, R170 ;  /* 0x000000aa001e7220 */ /* 0x040fe20000410000 */
[C---:B------:R-:W-:Y:S01]  /*3f50*/  FMUL.FTZ R31, R0.reuse, R171 ;  /* 0x000000ab001f7220 */ /* 0x040fe20000410000 */
[----:B------:R2:W3:Y:S01]  /*3f60*/  MUFU.EX2 R232, R4 ;  /* 0x0000000400e87308 */ /* 0x0004e20000000800 */
[C---:B------:R-:W-:Y:S01]  /*3f70*/  FMUL.FTZ R42, R0.reuse, R42 ;  /* 0x0000002a002a7220 */ /* 0x040fe20000410000 */
[----:B------:R-:W-:Y:S01]  /*3f80*/  FMUL.FTZ R43, R0, R43 ;  /* 0x0000002b002b7220 */ /* 0x000fe20000410000 */
[----:B------:R-:W-:Y:S01]  /*3f90*/  FMUL.FTZ R44, R2, R44 ;  /* 0x0000002c022c7220 */ /* 0x000fe20000410000 */
[--C-:B-1----:R-:W-:Y:S01]  /*3fa0*/  FFMA.FTZ R5, R182, UR4, -R180.reuse ;  /* 0x00000004b6057c23 */ /* 0x102fe200080108b4 */
[----:B----4-:R-:W-:Y:S01]  /*3fb0*/  F2FP.F16.F32.PACK_AB R151, R236, R235 ;  /* 0x000000ebec97723e */ /* 0x010fe200000000ff */
[----:B------:R-:W-:Y:S01]  /*3fc0*/  FMUL.FTZ R45, R2, R45 ;  /* 0x0000002d022d7220 */ /* 0x000fe20000410000 */
[C---:B------:R-:W-:Y:S03]  /*3fd0*/  FMUL.FTZ R46, R0.reuse, R46 ;  /* 0x0000002e002e7220 */ /* 0x040fe60000410000 */
[----:B------:R1:W-:Y:S01]  /*3fe0*/  MUFU.EX2 R228, R5 ;  /* 0x0000000500e47308 */ /* 0x0003e20000000800 */
[----:B------:R-:W-:Y:S01]  /*3ff0*/  FMUL.FTZ R47, R0, R47 ;  /* 0x0000002f002f7220 */ /* 0x000fe20000410000 */
[C---:B------:R-:W-:Y:S01]  /*4000*/  FMUL.FTZ R48, R132.reuse, R48 ;  /* 0x0000003084307220 */ /* 0x040fe20000410000 */
[----:B------:R-:W-:Y:S01]  /*4010*/  FMUL.FTZ R49, R132, R49 ;  /* 0x0000003184317220 */ /* 0x000fe20000410000 */
[C---:B------:R-:W-:Y:S01]  /*4020*/  FMUL.FTZ R50, R3.reuse, R50 ;  /* 0x0000003203327220 */ /* 0x040fe20000410000 */
[----:B------:R-:W-:Y:S01]  /*4030*/  FMUL.FTZ R51, R3, R51 ;  /* 0x0000003303337220 */ /* 0x000fe20000410000 */
[--C-:B--2---:R-:W-:Y:S01]  /*4040*/  FFMA.FTZ R4, R181, UR4, -R180.reuse ;  /* 0x00000004b5047c23 */ /* 0x104fe200080108b4 */
[----:B---3--:R-:W-:Y:S01]  /*4050*/  F2FP.F16.F32.PACK_AB R144, R234, R232 ;  /* 0x000000e8ea90723e */ /* 0x008fe200000000ff */
[C---:B------:R-:W-:Y:S01]  /*4060*/  FMUL.FTZ R52, R132.reuse, R52 ;  /* 0x0000003484347220 */ /* 0x040fe20000410000 */
[----:B------:R-:W-:Y:S01]  /*4070*/  FMUL.FTZ R53, R132, R53 ;  /* 0x0000003584357220 */ /* 0x000fe20000410000 */
[----:B------:R2:W3:Y:S01]  /*4080*/  MUFU.EX2 R229, R4 ;  /* 0x0000000400e57308 */ /* 0x0004e20000000800 */
[C---:B------:R-:W-:Y:S01]  /*4090*/  FMUL.FTZ R54, R3.reuse, R54 ;  /* 0x0000003603367220 */ /* 0x040fe20000410000 */
[----:B------:R-:W-:Y:S01]  /*40a0*/  FMUL.FTZ R55, R3, R55 ;  /* 0x0000003703377220 */ /* 0x000fe20000410000 */
[----:B------:R-:W-:Y:S01]  /*40b0*/  FMUL.FTZ R56, R2, R56 ;  /* 0x0000003802387220 */ /* 0x000fe20000410000 */
[--C-:B-1----:R-:W-:Y:S01]  /*40c0*/  FFMA.FTZ R5, R186, UR4, -R143.reuse ;  /* 0x00000004ba057c23 */ /* 0x102fe2000801088f */
[----:B------:R-:W-:Y:S01]  /*40d0*/  FMUL.FTZ R57, R2, R57 ;  /* 0x0000003902397220 */ /* 0x000fe20000410000 */
[C---:B------:R-:W-:Y:S01]  /*40e0*/  FMUL.FTZ R58, R0.reuse, R58 ;  /* 0x0000003a003a7220 */ /* 0x040fe20000410000 */
[----:B------:R-:W-:Y:S03]  /*40f0*/  FMUL.FTZ R59, R0, R59 ;  /* 0x0000003b003b7220 */ /* 0x000fe60000410000 */
[----:B------:R1:W-:Y:S01]  /*4100*/  MUFU.EX2 R231, R5 ;  /* 0x0000000500e77308 */ /* 0x0003e20000000800 */
[C---:B------:R-:W-:Y:S01]  /*4110*/  FMUL.FTZ R60, R2.reuse, R60 ;  /* 0x0000003c023c7220 */ /* 0x040fe20000410000 */
[----:B------:R-:W-:Y:S01]  /*4120*/  FMUL.FTZ R61, R2, R61 ;  /* 0x0000003d023d7220 */ /* 0x000fe20000410000 */
[C---:B------:R-:W-:Y:S01]  /*4130*/  FMUL.FTZ R62, R0.reuse, R62 ;  /* 0x0000003e003e7220 */ /* 0x040fe20000410000 */
[----:B------:R-:W-:Y:S01]  /*4140*/  FMUL.FTZ R63, R0, R63 ;  /* 0x0000003f003f7220 */ /* 0x000fe20000410000 */
[C---:B------:R-:W-:Y:S01]  /*4150*/  FMUL.FTZ R64, R132.reuse, R64 ;  /* 0x0000004084407220 */ /* 0x040fe20000410000 */
[----:B--2---:R-:W-:Y:S01]  /*4160*/  FFMA.FTZ R4, R185, UR4, -R143 ;  /* 0x00000004b9047c23 */ /* 0x004fe2000801088f */
[----:B---3--:R-:W-:Y:S01]  /*4170*/  F2FP.F16.F32.PACK_AB R145, R229, R228 ;  /* 0x000000e4e591723e */ /* 0x008fe200000000ff */
[C---:B------:R-:W-:Y:S01]  /*4180*/  FMUL.FTZ R65, R132.reuse, R65 ;  /* 0x0000004184417220 */ /* 0x040fe20000410000 */
[C---:B------:R-:W-:Y:S01]  /*4190*/  FMUL.FTZ R66, R3.reuse, R66 ;  /* 0x0000004203427220 */ /* 0x040fe20000410000 */
[----:B------:R2:W3:Y:S01]  /*41a0*/  MUFU.EX2 R233, R4 ;  /* 0x0000000400e97308 */ /* 0x0004e20000000800 */
[C---:B------:R-:W-:Y:S01]  /*41b0*/  FMUL.FTZ R67, R3.reuse, R67 ;  /* 0x0000004303437220 */ /* 0x040fe20000410000 */
[C---:B------:R-:W-:Y:S01]  /*41c0*/  FMUL.FTZ R68, R132.reuse, R68 ;  /* 0x0000004484447220 */ /* 0x040fe20000410000 */
[----:B------:R-:W-:Y:S01]  /*41d0*/  FMUL.FTZ R69, R132, R69 ;  /* 0x0000004584457220 */ /* 0x000fe20000410000 */
[----:B-1----:R-:W-:Y:S01]  /*41e0*/  FFMA.FTZ R5, R14, UR4, -R180 ;  /* 0x000000040e057c23 */ /* 0x002fe200080108b4 */
[----:B------:R-:W-:Y:S01]  /*41f0*/  FMUL.FTZ R14, R0, R154 ;  /* 0x0000009a000e7220 */ /* 0x000fe20000410000 */
[----:B------:R-:W-:Y:S01]  /*4200*/  LDSM.16.MT88.4 R180, [R214+0xa800] ;  /* 0x00a80000d6b4783b */ /* 0x000fe20000004200 */
[C---:B------:R-:W-:Y:S03]  /*4210*/  FMUL.FTZ R70, R3.reuse, R70 ;  /* 0x0000004603467220 */ /* 0x040fe60000410000 */
[----:B------:R1:W4:Y:S01]  /*4220*/  MUFU.EX2 R227, R5 ;  /* 0x0000000500e37308 */ /* 0x0003220000000800 */
[----:B------:R-:W-:Y:S01]  /*4230*/  FMUL.FTZ R71, R3, R71 ;  /* 0x0000004703477220 */ /* 0x000fe20000410000 */
[C---:B------:R-:W-:Y:S01]  /*4240*/  FMUL.FTZ R72, R2.reuse, R72 ;  /* 0x0000004802487220 */ /* 0x040fe20000410000 */
[----:B------:R-:W-:Y:S01]  /*4250*/  FMUL.FTZ R73, R2, R73 ;  /* 0x0000004902497220 */ /* 0x000fe20000410000 */
[C---:B------:R-:W-:Y:S01]  /*4260*/  FMUL.FTZ R74, R0.reuse, R74 ;  /* 0x0000004a004a7220 */ /* 0x040fe20000410000 */
[----:B------:R-:W-:Y:S01]  /*4270*/  FMUL.FTZ R75, R0, R75 ;  /* 0x0000004b004b7220 */ /* 0x000fe20000410000 */
[----:B--2---:R-:W-:Y:S01]  /*4280*/  FMUL.FTZ R4, R132, R148 ;  /* 0x0000009484047220 */ /* 0x004fe20000410000 */
[----:B------:R-:W-:Y:S01]  /*4290*/  F2FP.F16.F32.PACK_AB R148, R242, R240 ;  /* 0x000000f0f294723e */ /* 0x000fe200000000ff */
[----:B------:R-:W2:Y:S01]  /*42a0*/  LDSM.16.MT88.4 R152, [R214+0xa000] ;  /* 0x00a00000d698783b */ /* 0x000ea20000004200 */
[----:B---3--:R-:W-:Y:S01]  /*42b0*/  F2FP.F16.F32.PACK_AB R146, R233, R231 ;  /* 0x000000e7e992723e */ /* 0x008fe200000000ff */
[C---:B------:R-:W-:Y:S01]  /*42c0*/  FMUL.FTZ R76, R2.reuse, R76 ;  /* 0x0000004c024c7220 */ /* 0x040fe20000410000 */
[----:B------:R-:W-:Y:S01]  /*42d0*/  FMUL.FTZ R77, R2, R77 ;  /* 0x0000004d024d7220 */ /* 0x000fe20000410000 */
[C---:B------:R-:W-:Y:S01]  /*42e0*/  FMUL.FTZ R78, R0.reuse, R78 ;  /* 0x0000004e004e7220 */ /* 0x040fe20000410000 */
[----:B------:R-:W-:Y:S01]  /*42f0*/  FMUL.FTZ R79, R0, R79 ;  /* 0x0000004f004f7220 */ /* 0x000fe20000410000 */
[----:B-1----:R-:W-:Y:S01]  /*4300*/  FMUL.FTZ R5, R132, R149 ;  /* 0x0000009584057220 */ /* 0x002fe20000410000 */
[----:B------:R-:W-:Y:S01]  /*4310*/  F2FP.F16.F32.PACK_AB R149, R238, R237 ;  /* 0x000000edee95723e */ /* 0x000fe200000000ff */
[----:B------:R-:W-:Y:S01]  /*4320*/  FMUL.FTZ R80, R132, R80 ;  /* 0x0000005084507220 */ /* 0x000fe20000410000 */
[----:B----4-:R-:W-:Y:S01]  /*4330*/  F2FP.F16.F32.PACK_AB R147, R230, R227 ;  /* 0x000000e3e693723e */ /* 0x010fe200000000ff */
[C---:B------:R-:W-:Y:S01]  /*4340*/  FMUL.FTZ R81, R132.reuse, R81 ;  /* 0x0000005184517220 */ /* 0x040fe20000410000 */
[C---:B------:R-:W-:Y:S01]  /*4350*/  FMUL.FTZ R82, R3.reuse, R82 ;  /* 0x0000005203527220 */ /* 0x040fe20000410000 */
[C---:B------:R-:W-:Y:S01]  /*4360*/  FMUL.FTZ R83, R3.reuse, R83 ;  /* 0x0000005303537220 */ /* 0x040fe20000410000 */
[C---:B------:R-:W-:Y:S01]  /*4370*/  FMUL.FTZ R84, R132.reuse, R84 ;  /* 0x0000005484547220 */ /* 0x040fe20000410000 */
[-C--:B------:R-:W-:Y:S01]  /*4380*/  HMMA.16816.F32 R4, R148, R20.reuse, R4 ;  /* 0x000000149404723c */ /* 0x080fe20000001804 */
[----:B------:R-:W-:Y:S04]  /*4390*/  MUFU.EX2 R202, R139 ;  /* 0x0000008b00ca7308 */ /* 0x000fe80000000800 */
[C---:B------:R-:W-:Y:S01]  /*43a0*/  FMUL.FTZ R85, R132.reuse, R85 ;  /* 0x0000005584557220 */ /* 0x040fe20000410000 */
[C---:B------:R-:W-:Y:S01]  /*43b0*/  FMUL.FTZ R86, R3.reuse, R86 ;  /* 0x0000005603567220 */ /* 0x040fe20000410000 */
[----:B------:R-:W-:Y:S01]  /*43c0*/  FMUL.FTZ R87, R3, R87 ;  /* 0x0000005703577220 */ /* 0x000fe20000410000 */
[C---:B------:R-:W-:Y:S03]  /*43d0*/  HMMA.16816.F32 R8, R144.reuse, R20, R8 ;  /* 0x000000149008723c */ /* 0x040fe60000001808 */
[----:B------:R-:W1:Y:S01]  /*43e0*/  MUFU.EX2 R139, R141 ;  /* 0x0000008d008b7308 */ /* 0x000e620000000800 */
[C---:B------:R-:W-:Y:S01]  /*43f0*/  FMUL.FTZ R21, R132.reuse, R161 ;  /* 0x000000a184157220 */ /* 0x040fe20000410000 */
[----:B------:R-:W-:Y:S01]  /*4400*/  FMUL.FTZ R20, R132, R160 ;  /* 0x000000a084147220 */ /* 0x000fe20000410000 */
[----:B------:R-:W-:Y:S01]  /*4410*/  FFMA.FTZ R160, R191, UR4, -R138 ;  /* 0x00000004bfa07c23 */ /* 0x000fe2000801088a */
[C---:B------:R-:W-:Y:S01]  /*4420*/  FMUL.FTZ R88, R2.reuse, R88 ;  /* 0x0000005802587220 */ /* 0x040fe20000410000 */
[-C--:B------:R-:W-:Y:S05]  /*4430*/  HMMA.16816.F32 R12, R144, R22.reuse, R12 ;  /* 0x00000016900c723c */ /* 0x080fea000000180c */
[----:B------:R3:W-:Y:S01]  /*4440*/  MUFU.EX2 R211, R160 ;  /* 0x000000a000d37308 */ /* 0x0007e20000000800 */
        /* <DEDUP_REMOVED lines=10> */
[----:B---3--:R-:W-:Y:S01]  /*44f0*/  LDSM.16.MT88.4 R160, [R212+0xa800] ;  /* 0x00a80000d4a0783b */ /* 0x008fe20000004200 */
        /* <DEDUP_REMOVED lines=45> */
[----:B-1----:R-:W-:Y:S01]  /*47d0*/  F2FP.F16.F32.PACK_AB R177, R139, R202 ;  /* 0x000000ca8bb1723e */ /* 0x002fe200000000ff */
[----:B------:R-:W-:Y:S01]  /*47e0*/  FFMA.FTZ R132, R132, R246, R240 ;  /* 0x000000f684847223 */ /* 0x000fe200000100f0 */
[----:B------:R-:W-:Y:S01]  /*47f0*/  FFMA.FTZ R3, R3, R245, R237 ;  /* 0x000000f503037223 */ /* 0x000fe200000100ed */
[-C--:B------:R-:W-:Y:S03]  /*4800*/  HMMA.16816.F32 R52, R148, R156.reuse, R52 ;  /* 0x0000009c9434723c */ /* 0x080fe60000001834 */
[----:B------:R-:W-:Y:S01]  /*4810*/  FFMA.FTZ R2, R2, R244, R232 ;  /* 0x000000f402027223 */ /* 0x000fe200000100e8 */
[----:B------:R-:W-:Y:S01]  /*4820*/  FFMA.FTZ R0, R0, R243, R228 ;  /* 0x000000f300007223 */ /* 0x000fe200000100e4 */
[----:B------:R-:W-:Y:S01]  /*4830*/  FADD.FTZ R132, R242, R132 ;  /* 0x00000084f2847221 */ /* 0x000fe20000010000 */
[----:B------:R-:W-:Y:S02]  /*4840*/  ISETP.GT.AND P0, PT, R225, RZ, PT ;  /* 0x000000ffe100720c */ /* 0x000fe40003f04270 */
[C---:B------:R-:W-:Y:S04]  /*4850*/  HMMA.16816.F32 R56, R144.reuse, R156, R56 ;  /* 0x0000009c9038723c */ /* 0x040fe80000001838 */
[----:B------:R-:W-:Y:S04]  /*4860*/  FADD.FTZ R0, R229, R0 ;  /* 0x00000000e5007221 */ /* 0x000fe80000010000 */
[-C--:B------:R-:W-:Y:S03]  /*4870*/  HMMA.16816.F32 R60, R144, R158.reuse, R60 ;  /* 0x0000009e903c723c */ /* 0x080fe6000000183c */
[----:B------:R-:W-:Y:S04]  /*4880*/  FADD.FTZ R0, R227, R0 ;  /* 0x00000000e3007221 */ /* 0x000fe80000010000 */
[----:B------:R-:W-:Y:S01]  /*4890*/  FADD.FTZ R0, R230, R0 ;  /* 0x00000000e6007221 */ /* 0x000fe20000010000 */
        /* <DEDUP_REMOVED lines=21> */
[--C-:B--2---:R-:W-:Y:S03]  /*49f0*/  FFMA.FTZ R152, R187, UR4, -R138.reuse ;  /* 0x00000004bb987c23 */ /* 0x104fe6000801088a */
[-C--:B-1----:R-:W-:Y:S01]  /*4a00*/  HMMA.16816.F32 R116, R148, R156.reuse, R116 ;  /* 0x0000009c9474723c */ /* 0x082fe20000001874 */
[----:B------:R-:W1:Y:S01]  /*4a10*/  LDSM.16.MT88.4 R184, [R218+0xa800] ;  /* 0x00a80000dab8783b */ /* 0x000e620000004200 */
[----:B------:R-:W2:Y:S01]  /*4a20*/  MUFU.EX2 R210, R154 ;  /* 0x0000009a00d27308 */ /* 0x000ea20000000800 */
[----:B------:R-:W-:Y:S09]  /*4a30*/  FFMA.FTZ R138, R190, UR4, -R138 ;  /* 0x00000004be8a7c23 */ /* 0x000ff2000801088a */
[----:B------:R3:W-:Y:S01]  /*4a40*/  MUFU.EX2 R207, R152 ;  /* 0x0000009800cf7308 */ /* 0x0007e20000000800 */
[C---:B------:R-:W-:Y:S09]  /*4a50*/  HMMA.16816.F32 R120, R144.reuse, R156, R120 ;  /* 0x0000009c9078723c */ /* 0x040ff20000001878 */
[----:B------:R4:W5:Y:S01]  /*4a60*/  MUFU.EX2 R209, R138 ;  /* 0x0000008a00d17308 */ /* 0x0009620000000800 */
[-C--:B------:R-:W-:Y:S03]  /*4a70*/  HMMA.16816.F32 R124, R144, R158.reuse, R124 ;  /* 0x0000009e907c723c */ /* 0x080fe6000000187c */
[----:B--2---:R-:W-:Y:S01]  /*4a80*/  F2FP.F16.F32.PACK_AB R141, R210, R208 ;  /* 0x000000d0d28d723e */ /* 0x004fe200000000ff */
[--C-:B---3--:R-:W-:Y:S01]  /*4a90*/  FFMA.FTZ R152, R189, UR4, -R137.reuse ;  /* 0x00000004bd987c23 */ /* 0x108fe20008010889 */
[----:B------:R-:W-:Y:S02]  /*4aa0*/  FFMA.FTZ R137, R188, UR4, -R137 ;  /* 0x00000004bc897c23 */ /* 0x000fe40008010889 */
[----:B------:R-:W2:Y:S01]  /*4ab0*/  LDSM.16.MT88.4 R188, [R212+0xb800] ;  /* 0x00b80000d4bc783b */ /* 0x000ea20000004200 */
[----:B------:R-:W-:Y:S01]  /*4ac0*/  HMMA.16816.F32 R128, R148, R158, R128 ;  /* 0x0000009e9480723c */ /* 0x000fe20000001880 */
[----:B------:R3:W-:Y:S03]  /*4ad0*/  MUFU.EX2 R206, R137 ;  /* 0x0000008900ce7308 */ /* 0x0007e60000000800 */
[--C-:B----4-:R-:W-:Y:S07]  /*4ae0*/  FFMA.FTZ R138, R201, UR4, -R143.reuse ;  /* 0x00000004c98a7c23 */ /* 0x110fee000801088f */
[----:B------:R4:W1:Y:S10]  /*4af0*/  MUFU.EX2 R205, R152 ;  /* 0x0000009800cd7308 */ /* 0x0008740000000800 */
[----:B------:R-:W-:Y:S10]  /*4b00*/  MUFU.EX2 R203, R138 ;  /* 0x0000008a00cb7308 */ /* 0x000ff40000000800 */
[----:B------:R5:W-:Y:S01]  /*4b10*/  MUFU.EX2 R138, R142 ;  /* 0x0000008e008a7308 */ /* 0x000be20000000800 */
[--C-:B---3--:R-:W-:Y:S01]  /*4b20*/  FFMA.FTZ R137, R200, UR4, -R143.reuse ;  /* 0x00000004c8897c23 */ /* 0x108fe2000801088f */
[--C-:B----4-:R-:W-:Y:S01]  /*4b30*/  FFMA.FTZ R152, R199, UR4, -R143.reuse ;  /* 0x00000004c7987c23 */ /* 0x110fe2000801088f */
[----:B------:R-:W-:Y:S07]  /*4b40*/  FFMA.FTZ R143, R192, UR4, -R143 ;  /* 0x00000004c08f7c23 */ /* 0x000fee000801088f */
[----:B------:R-:W-:Y:S01]  /*4b50*/  MUFU.EX2 R200, R137 ;  /* 0x0000008900c87308 */ /* 0x000fe20000000800 */
[----:B------:R-:W3:Y:S09]  /*4b60*/  LDSM.16.MT88.4 R192, [R219+0xb800] ;  /* 0x00b80000dbc0783b */ /* 0x000ef20000004200 */
[----:B------:R1:W4:Y:S01]  /*4b70*/  MUFU.EX2 R201, R143 ;  /* 0x0000008f00c97308 */ /* 0x0003220000000800 */
[----:B-----5:R-:W-:Y:S09]  /*4b80*/  F2FP.F16.F32.PACK_AB R142, R209, R207 ;  /* 0x000000cfd18e723e */ /* 0x020ff200000000ff */
[----:B------:R5:W2:Y:S01]  /*4b90*/  MUFU.EX2 R137, R140 ;  /* 0x0000008c00897308 */ /* 0x000aa20000000800 */
[----:B------:R-:W3:Y:S09]  /*4ba0*/  LDSM.16.MT88.4 R196, [R214+0xb800] ;  /* 0x00b80000d6c4783b */ /* 0x000ef20000004200 */
[----:B------:R-:W2:Y:S01]  /*4bb0*/  MUFU.EX2 R204, R152 ;  /* 0x0000009800cc7308 */ /* 0x000ea20000000800 */
[----:B-1----:R-:W-:Y:S02]  /*4bc0*/  F2FP.F16.F32.PACK_AB R143, R206, R205 ;  /* 0x000000cdce8f723e */ /* 0x002fe400000000ff */
[----:B----4-:R-:W-:Y:S02]  /*4bd0*/  F2FP.F16.F32.PACK_AB R178, R201, R200 ;  /* 0x000000c8c9b2723e */ /* 0x010fe400000000ff */
[----:B-----5:R-:W-:Y:S02]  /*4be0*/  F2FP.F16.F32.PACK_AB R140, R226, R211 ;  /* 0x000000d3e28c723e */ /* 0x020fe400000000ff */
[----:B--2---:R-:W-:Y:S02]  /*4bf0*/  F2FP.F16.F32.PACK_AB R179, R138, R137 ;  /* 0x000000898ab3723e */ /* 0x004fe400000000ff */
[----:B------:R-:W-:Y:S03]  /*4c00*/  F2FP.F16.F32.PACK_AB R176, R204, R203 ;  /* 0x000000cbccb0723e */ /* 0x000fe600000000ff */
[-C--:B------:R-:W-:Y:S01]  /*4c10*/  HMMA.16816.F32 R148, R140, R160.reuse, R4 ;  /* 0x000000a08c94723c */ /* 0x080fe20000001804 */
[----:B------:R-:W1:Y:S07]  /*4c20*/  LDSM.16.MT88.4 R4, [R218+0xb800] ;  /* 0x00b80000da04783b */ /* 0x000e6e0000004200 */
        /* <DEDUP_REMOVED lines=61> */
[----:B------:R-:W-:Y:S06]  /*5000*/  @P0 BRA `(.L_x_1820) ;  /* 0xffffffdc00280947 */ /* 0x000fec000383ffff */
.L_x_1819:
[----:B------:R-:W1:Y:S01]  /*5010*/  SHFL.BFLY PT, R0, R246, 0x2, 0x1f ;  /* 0x0c401f00f6007f89 */ /* 0x000e6200000e0000 */
[----:B------:R-:W2:Y:S01]  /*5020*/  S2UR UR4, SR_CgaCtaId ;  /* 0x00000000000479c3 */ /* 0x000ea20000008800 */
[----:B------:R-:W-:Y:S01]  /*5030*/  UMOV UR5, 0x400 ;  /* 0x0000040000057882 */ /* 0x000fe20000000000 */
[----:B------:R-:W3:Y:S01]  /*5040*/  LDCU UR6, c[0x0][0x434] ;  /* 0x00008680ff0677ac */ /* 0x000ee20008000800 */
[----:B------:R-:W4:Y:S01]  /*5050*/  SHFL.BFLY PT, R3, R245, 0x2, 0x1f ;  /* 0x0c401f00f5037f89 */ /* 0x000f2200000e0000 */
[----:B------:R-:W1:Y:S03]  /*5060*/  LDCU.U8 UR9, c[0x0][0x548] ;  /* 0x0000a900ff0977ac */ /* 0x000e660008000000 */
[----:B------:R-:W5:Y:S01]  /*5070*/  SHFL.BFLY PT, R2, R243, 0x2, 0x1f ;  /* 0x0c401f00f3027f89 */ /* 0x000f6200000e0000 */
[----:B------:R-:W3:Y:S01]  /*5080*/  S2UR UR8, SR_CTAID.Y ;  /* 0x00000000000879c3 */ /* 0x000ee20000002600 */
[----:B------:R-:W3:Y:S07]  /*5090*/  S2R R141, SR_TID.X ;  /* 0x00000000008d7919 */ /* 0x000eee0000002100 */
[----:B------:R-:W3:Y:S01]  /*50a0*/  S2UR UR7, SR_CTAID.Z ;  /* 0x00000000000779c3 */ /* 0x000ee20000002700 */
[----:B-1----:R-:W-:Y:S01]  /*50b0*/  FADD.FTZ R246, R0, R246 ;  /* 0x000000f600f67221 */ /* 0x002fe20000010000 */
[----:B--2---:R-:W-:Y:S01]  /*50c0*/  ULEA UR4, UR4, UR5, 0x18 ;  /* 0x0000000504047291 */ /* 0x004fe2000f8ec0ff */
[----:B------:R-:W1:Y:S01]  /*50d0*/  SHFL.BFLY PT, R0, R244, 0x2, 0x1f ;  /* 0x0c401f00f4007f89 */ /* 0x000e6200000e0000 */
[----:B----4-:R-:W-:-:S03]  /*50e0*/  FADD.FTZ R245, R3, R245 ;  /* 0x000000f503f57221 */ /* 0x010fc60000010000 */
[----:B------:R-:W2:Y:S01]  /*50f0*/  SHFL.BFLY PT, R4, R246, 0x1, 0x1f ;  /* 0x0c201f00f6047f89 */ /* 0x000ea200000e0000 */
[----:B-----5:R-:W-:-:S03]  /*5100*/  FADD.FTZ R243, R2, R243 ;  /* 0x000000f302f37221 */ /* 0x020fc60000010000 */
[----:B------:R-:W4:Y:S04]  /*5110*/  SHFL.BFLY PT, R3, R245, 0x1, 0x1f ;  /* 0x0c201f00f5037f89 */ /* 0x000f2800000e0000 */
[----:B------:R-:W5:Y:S01]  /*5120*/  SHFL.BFLY PT, R6, R243, 0x1, 0x1f ;  /* 0x0c201f00f3067f89 */ /* 0x000f6200000e0000 */
[C---:B---3--:R-:W-:Y:S02]  /*5130*/  SHF.L.U32 R7, R141.reuse, 0x4, RZ ;  /* 0x000000048d077819 */ /* 0x048fe400000006ff */
[----:B------:R-:W-:Y:S02]  /*5140*/  SHF.L.U32 R8, R141, 0x5, RZ ;  /* 0x000000058d087819 */ /* 0x000fe400000006ff */
[----:B------:R-:W-:Y:S01]  /*5150*/  LOP3.LUT R7, R7, 0x1c0, RZ, 0xc0, !PT ;  /* 0x000001c007077812 */ /* 0x000fe200078ec0ff */
[----:B-1----:R-:W-:Y:S01]  /*5160*/  FADD.FTZ R244, R0, R244 ;  /* 0x000000f400f47221 */ /* 0x002fe20000010000 */
[----:B--2---:R-:W-:-:S04]  /*5170*/  FADD.FTZ R246, R246, R4 ;  /* 0x00000004f6f67221 */ /* 0x004fc80000010000 */
[----:B------:R-:W1:Y:S01]  /*5180*/  SHFL.BFLY PT, R2, R244, 0x1, 0x1f ;  /* 0x0c201f00f4027f89 */ /* 0x000e6200000e0000 */
[----:B------:R-:W2:Y:S01]  /*5190*/  MUFU.RCP R0, R246 ;  /* 0x000000f600007308 */ /* 0x000ea20000001000 */
[----:B----4-:R-:W-:Y:S01]  /*51a0*/  FADD.FTZ R245, R245, R3 ;  /* 0x00000003f5f57221 */ /* 0x010fe20000010000 */
[----:B------:R-:W-:Y:S02]  /*51b0*/  SHF.L.U32 R3, R141, 0x1, RZ ;  /* 0x000000018d037819 */ /* 0x000fe400000006ff */
[----:B------:R-:W-:Y:S01]  /*51c0*/  FSETP.NE.FTZ.AND P6, PT, R246, RZ, PT ;  /* 0x000000fff600720b */ /* 0x000fe20003fd5000 */
[----:B-----5:R-:W-:Y:S01]  /*51d0*/  FADD.FTZ R243, R243, R6 ;  /* 0x00000006f3f37221 */ /* 0x020fe20000010000 */
[----:B------:R-:W-:Y:S02]  /*51e0*/  LOP3.LUT R4, R3, 0x6, RZ, 0xc0, !PT ;  /* 0x0000000603047812 */ /* 0x000fe400078ec0ff */
[----:B------:R-:W-:Y:S01]  /*51f0*/  LOP3.LUT R3, R7, 0x38, R3, 0xf8, !PT ;  /* 0x0000003807037812 */ /* 0x000fe200078ef803 */
[----:B------:R-:W3:Y:S01]  /*5200*/  MUFU.RCP R5, R245 ;  /* 0x000000f500057308 */ /* 0x000ee20000001000 */
[----:B------:R-:W-:-:S02]  /*5210*/  LOP3.LUT R4, R4, 0x7c00, R8, 0xf8, !PT ;  /* 0x00007c0004047812 */ /* 0x000fc400078ef808 */
[----:B------:R-:W-:Y:S02]  /*5220*/  FSETP.NE.FTZ.AND P5, PT, R245, RZ, PT ;  /* 0x000000fff500720b */ /* 0x000fe40003fb5000 */
[----:B------:R-:W-:Y:S02]  /*5230*/  LOP3.LUT R140, R4, R3, RZ, 0xfc, !PT ;  /* 0x00000003048c7212 */ /* 0x000fe400078efcff */
[----:B------:R-:W-:Y:S02]  /*5240*/  FSETP.NE.FTZ.AND P0, PT, R243, RZ, PT ;  /* 0x000000fff300720b */ /* 0x000fe40003f15000 */
[----:B--2---:R-:W-:Y:S01]  /*5250*/  FSEL R0, R0, 1, P6 ;  /* 0x3f80000000007808 */ /* 0x004fe20003000000 */
[----:B-1----:R-:W-:-:S04]  /*5260*/  FADD.FTZ R244, R244, R2 ;  /* 0x00000002f4f47221 */ /* 0x002fc80000010000 */
        /* <DEDUP_REMOVED lines=33> */
[----:B---3--:R-:W-:-:S02]  /*5480*/  FSEL R3, R5, 1, P5 ;  /* 0x3f80000005037808 */ /* 0x008fc40002800000 */
[----:B------:R-:W-:Y:S02]  /*5490*/  FSETP.NE.FTZ.AND P1, PT, R244, RZ, PT ;  /* 0x000000fff400720b */ /* 0x000fe40003f35000 */
[----:B------:R-:W-:Y:S01]  /*54a0*/  F2FP.F16.F32.PACK_AB R4, R4, R148 ;  /* 0x000000940404723e */ /* 0x000fe200000000ff */
[C---:B------:R-:W-:Y:S01]  /*54b0*/  FMUL.FTZ R28, R3.reuse, R54 ;  /* 0x00000036031c7220 */ /* 0x040fe20000410000 */
[----:B------:R-:W-:Y:S01]  /*54c0*/  FMUL.FTZ R26, R3, R55 ;  /* 0x00000037031a7220 */ /* 0x000fe20000410000 */
[----:B------:R-:W2:Y:S01]  /*54d0*/  MUFU.RCP R0, R243 ;  /* 0x000000f300007308 */ /* 0x000ea20000001000 */
[----:B------:R-:W-:Y:S01]  /*54e0*/  R2P PR, R141, 0x1c ;  /* 0x0000001c8d007804 */ /* 0x000fe20000000000 */
        /* <DEDUP_REMOVED lines=14> */
[----:B------:R-:W-:Y:S01]  /*55d0*/  FMUL.FTZ R55, R2, R61 ;  /* 0x0000003d02377220 */ /* 0x000fe20000410000 */
[C---:B------:R-:W-:Y:S01]  /*55e0*/  FMUL.FTZ R18, R3.reuse, R39 ;  /* 0x0000002703127220 */ /* 0x040fe20000410000 */
[----:B--2---:R-:W-:Y:S01]  /*55f0*/  FSEL R0, R0, 1, P0 ;  /* 0x3f80000000007808 */ /* 0x004fe20000000000 */
        /* <DEDUP_REMOVED lines=39> */
[C---:B------:R-:W-:Y:S01]  /*5870*/  FMUL.FTZ R82, R3.reuse, R82 ;  /* 0x0000005203527220 */ /* 0x040fe20000410000 */
        /* <DEDUP_REMOVED lines=51> */
[----:B------:R-:W-:Y:S01]  /*5bb0*/  F2FP.F16.F32.PACK_AB R2, R159, R158 ;  /* 0x0000009e9f02723e */ /* 0x000fe200000000ff */
[----:B------:R-:W1:Y:S01]  /*5bc0*/  LDCU.U8 UR4, c[0x0][0x549] ;  /* 0x0000a920ff0477ac */ /* 0x000e620008000000 */
[----:B------:R-:W-:Y:S01]  /*5bd0*/  F2FP.F16.F32.PACK_AB R68, R68, R144 ;  /* 0x000000904444723e */ /* 0x000fe200000000ff */
[----:B------:R-:W-:Y:S01]  /*5be0*/  STS [R0+0x400], R67 ;  /* 0x0004004300007388 */ /* 0x000fe20000000800 */
        /* <DEDUP_REMOVED lines=11> */
[----:B------:R4:W-:Y:S01]  /*5ca0*/  STS [R0+0x2400], R8 ;  /* 0x0024000800007388 */ /* 0x0009e20000000800 */
[----:B------:R-:W-:Y:S01]  /*5cb0*/  F2FP.F16.F32.PACK_AB R13, R13, R166 ;  /* 0x000000a60d0d723e */ /* 0x000fe200000000ff */
[----:B-1----:R-:W-:Y:S01]  /*5cc0*/  UISETP.NE.AND UP1, UPT, UR4, URZ, UPT ;  /* 0x000000ff0400728c */ /* 0x002fe2000bf25270 */
[----:B------:R-:W-:Y:S01]  /*5cd0*/  F2FP.F16.F32.PACK_AB R21, R21, R168 ;  /* 0x000000a81515723e */ /* 0x000fe200000000ff */
[----:B------:R1:W-:Y:S01]  /*5ce0*/  STS [R5+0x2000], R7 ;  /* 0x0020000705007388 */ /* 0x0003e20000000800 */
[----:B------:R-:W-:Y:S02]  /*5cf0*/  F2FP.F16.F32.PACK_AB R20, R20, R170 ;  /* 0x000000aa1414723e */ /* 0x000fe400000000ff */
[----:B------:R-:W-:Y:S01]  /*5d00*/  F2FP.F16.F32.PACK_AB R19, R19, R33 ;  /* 0x000000211313723e */ /* 0x000fe200000000ff */
[----:B------:R5:W-:Y:S01]  /*5d10*/  STS [R5+0x2400], R9 ;  /* 0x0024000905007388 */ /* 0x000be20000000800 */
[----:B------:R-:W-:-:S02]  /*5d20*/  F2FP.F16.F32.PACK_AB R18, R18, R17 ;  /* 0x000000111212723e */ /* 0x000fc400000000ff */
[----:B------:R-:W-:Y:S02]  /*5d30*/  F2FP.F16.F32.PACK_AB R17, R49, R37 ;  /* 0x000000253111723e */ /* 0x000fe400000000ff */
[----:B--2---:R-:W-:Y:S01]  /*5d40*/  IADD3 R3, PT, PT, R0, R10, RZ ;  /* 0x0000000a00037210 */ /* 0x004fe20007ffe0ff */
[----:B------:R-:W2:Y:S01]  /*5d50*/  @UP1 LDCU.64 UR4, c[0x0][0x430] ;  /* 0x00008600ff0417ac */ /* 0x000ea20008000a00 */
[----:B------:R-:W-:Y:S02]  /*5d60*/  F2FP.F16.F32.PACK_AB R22, R22, R25 ;  /* 0x000000191616723e */ /* 0x000fe400000000ff */
[----:B---3--:R-:W-:Y:S01]  /*5d70*/  IADD3 R2, PT, PT, R0, 0x40, RZ ;  /* 0x0000004000027810 */ /* 0x008fe20007ffe0ff */
[----:B------:R-:W-:Y:S01]  /*5d80*/  STS [R3], R16 ;  /* 0x0000001003007388 */ /* 0x000fe20000000800 */
[----:B------:R-:W-:Y:S01]  /*5d90*/  IADD3 R4, PT, PT, R6, R3, RZ ;  /* 0x0000000306047210 */ /* 0x000fe20007ffe0ff */
[----:B------:R-:W3:Y:S01]  /*5da0*/  @UP1 LDCU UR12, c[0x0][0x430] ;  /* 0x00008600ff0c17ac */ /* 0x000ee20008000800 */
[----:B------:R-:W-:Y:S01]  /*5db0*/  @P4 IADD3 R2, PT, PT, R0, -0x40, RZ ;  /* 0xffffffc000024810 */ /* 0x000fe20007ffe0ff */
[----:B------:R-:W-:Y:S01]  /*5dc0*/  STS [R3+0x400], R15 ;  /* 0x0004000f03007388 */ /* 0x000fe20000000800 */
[----:B------:R-:W-:-:S02]  /*5dd0*/  F2FP.F16.F32.PACK_AB R24, R24, R40 ;  /* 0x000000281818723e */ /* 0x000fc400000000ff */
[----:B----4-:R-:W-:Y:S01]  /*5de0*/  IADD3 R8, PT, PT, R10, R2, RZ ;  /* 0x000000020a087210 */ /* 0x010fe20007ffe0ff */
[----:B------:R4:W-:Y:S01]  /*5df0*/  STS [R4], R12 ;  /* 0x0000000c04007388 */ /* 0x0009e20000000800 */
[----:B------:R-:W-:Y:S02]  /*5e00*/  F2FP.F16.F32.PACK_AB R23, R23, R42 ;  /* 0x0000002a1717723e */ /* 0x000fe400000000ff */
[----:B-1----:R-:W-:Y:S01]  /*5e10*/  IADD3 R7, PT, PT, R6, R2, RZ ;  /* 0x0000000206077210 */ /* 0x002fe20007ffe0ff */
[----:B------:R-:W-:Y:S01]  /*5e20*/  STS [R4+0x400], R11 ;  /* 0x0004000b04007388 */ /* 0x000fe20000000800 */
[----:B------:R-:W-:Y:S01]  /*5e30*/  F2FP.F16.F32.PACK_AB R63, R45, R44 ;  /* 0x0000002c2d3f723e */ /* 0x000fe200000000ff */
[----:B--2---:R-:W-:Y:S01]  /*5e40*/  @UP1 UIMAD UR5, UR5, UR4, URZ ;  /* 0x00000004050512a4 */ /* 0x004fe2000f8e02ff */
[----:B------:R-:W-:Y:S01]  /*5e50*/  F2FP.F16.F32.PACK_AB R62, R47, R46 ;  /* 0x0000002e2f3e723e */ /* 0x000fe200000000ff */
[----:B------:R-:W-:Y:S01]  /*5e60*/  STS [R3+0x2000], R14 ;  /* 0x0020000e03007388 */ /* 0x000fe20000000800 */
[----:B------:R-:W-:Y:S01]  /*5e70*/  F2FP.F16.F32.PACK_AB R61, R53, R132 ;  /* 0x00000084353d723e */ /* 0x000fe200000000ff */
[----:B-----5:R-:W1:Y:S01]  /*5e80*/  @P0 LDC R9, c[0x0][0x458] ;  /* 0x00011600ff090b82 */ /* 0x020e620000000800 */
[----:B------:R-:W-:Y:S01]  /*5e90*/  F2FP.F16.F32.PACK_AB R60, R26, R28 ;  /* 0x0000001c1a3c723e */ /* 0x000fe200000000ff */
[----:B------:R-:W-:Y:S01]  /*5ea0*/  STS [R3+0x2400], R13 ;  /* 0x0024000d03007388 */ /* 0x000fe20000000800 */
[----:B------:R-:W-:Y:S01]  /*5eb0*/  F2FP.F16.F32.PACK_AB R59, R57, R56 ;  /* 0x00000038393b723e */ /* 0x000fe200000000ff */
[----:B------:R-:W-:Y:S01]  /*5ec0*/  @UP1 UMOV UR4, 0x1 ;  /* 0x0000000100041882 */ /* 0x000fe20000000000 */
[----:B------:R-:W-:Y:S01]  /*5ed0*/  F2FP.F16.F32.PACK_AB R57, R137, R138 ;  /* 0x0000008a8939723e */ /* 0x000fe200000000ff */
[----:B------:R-:W-:Y:S01]  /*5ee0*/  STS [R4+0x2000], R21 ;  /* 0x0020001504007388 */ /* 0x000fe20000000800 */
[----:B------:R-:W-:-:S02]  /*5ef0*/  F2FP.F16.F32.PACK_AB R56, R29, R32 ;  /* 0x000000201d38723e */ /* 0x000fc400000000ff */
[----:B------:R-:W-:Y:S01]  /*5f00*/  IADD3 R6, PT, PT, R6, R8, RZ ;  /* 0x0000000806067210 */ /* 0x000fe20007ffe0ff */
[----:B------:R-:W-:Y:S01]  /*5f10*/  STS [R4+0x2400], R20 ;  /* 0x0024001404007388 */ /* 0x000fe20000000800 */
[----:B------:R-:W-:Y:S02]  /*5f20*/  F2FP.F16.F32.PACK_AB R53, R69, R139 ;  /* 0x0000008b4535723e */ /* 0x000fe400000000ff */
[----:B------:R-:W-:Y:S01]  /*5f30*/  F2FP.F16.F32.PACK_AB R52, R52, R70 ;  /* 0x000000463434723e */ /* 0x000fe200000000ff */
[----:B------:R-:W-:Y:S01]  /*5f40*/  STS [R2], R19 ;  /* 0x0000001302007388 */ /* 0x000fe20000000800 */
[----:B------:R-:W-:Y:S01]  /*5f50*/  F2FP.F16.F32.PACK_AB R49, R81, R80 ;  /* 0x000000505131723e */ /* 0x000fe200000000ff */
[----:B----4-:R-:W2:Y:S01]  /*5f60*/  @P1 LDC R12, c[0x0][0x458] ;  /* 0x00011600ff0c1b82 */ /* 0x010ea20000000800 */
        /* <DEDUP_REMOVED lines=44> */
[----:B----4-:R-:W-:Y:S02]  /*6230*/  MOV R23, 0x7f800000 ;  /* 0x7f80000000177802 */ /* 0x010fe40000000f00 */
[----:B------:R-:W-:Y:S01]  /*6240*/  MOV R22, 0x7f800000 ;  /* 0x7f80000000167802 */ /* 0x000fe20000000f00 */
        /* <DEDUP_REMOVED lines=12> */
[----:B----4-:R-:W4:Y:S03]  /*6310*/  @P6 MUFU.LG2 R0, R246 ;  /* 0x000000f600006308 */ /* 0x010f260000000c00 */
[----:B------:R-:W-:Y:S04]  /*6320*/  STS [R3+0x6000], R43 ;  /* 0x0060002b03007388 */ /* 0x000fe80000000800 */
[----:B------:R5:W-:Y:S04]  /*6330*/  STS [R3+0x6400], R42 ;  /* 0x0064002a03007388 */ /* 0x000be80000000800 */
[----:B------:R-:W-:Y:S04]  /*6340*/  STS [R4+0x6000], R39 ;  /* 0x0060002704007388 */ /* 0x000fe80000000800 */
[----:B------:R3:W-:Y:S01]  /*6350*/  STS [R4+0x6400], R38 ;  /* 0x0064002604007388 */ /* 0x0007e20000000800 */
[----:B----4-:R-:W-:-:S03]  /*6360*/  @P6 FMUL.FTZ R0, R0, 0.69314718246459960938 ;  /* 0x3f31721800006820 */ /* 0x010fc60000410000 */
[----:B------:R-:W-:Y:S04]  /*6370*/  STS [R2+0x4000], R37 ;  /* 0x0040002502007388 */ /* 0x000fe80000000800 */
[----:B------:R-:W-:Y:S04]  /*6380*/  STS [R2+0x4400], R36 ;  /* 0x0044002402007388 */ /* 0x000fe80000000800 */
[----:B------:R-:W-:Y:S04]  /*6390*/  STS [R7+0x4000], R33 ;  /* 0x0040002107007388 */ /* 0x000fe80000000800 */
[----:B------:R-:W-:Y:S01]  /*63a0*/  STS [R7+0x4400], R32 ;  /* 0x0044002007007388 */ /* 0x000fe20000000800 */
[----:B-----5:R4:W1:Y:S03]  /*63b0*/  @P5 MUFU.LG2 R3, R245 ;  /* 0x000000f500035308 */ /* 0x0208660000000c00 */
[----:B------:R-:W-:Y:S04]  /*63c0*/  STS [R2+0x6000], R35 ;  /* 0x0060002302007388 */ /* 0x000fe80000000800 */
[----:B------:R5:W-:Y:S01]  /*63d0*/  STS [R2+0x6400], R34 ;  /* 0x0064002202007388 */ /* 0x000be20000000800 */
[----:B---3--:R-:W3:Y:S03]  /*63e0*/  LDC.64 R4, c[0x0][0x400] ;  /* 0x00010000ff047b82 */ /* 0x008ee60000000a00 */
[----:B------:R-:W-:Y:S04]  /*63f0*/  STS [R7+0x6000], R31 ;  /* 0x0060001f07007388 */ /* 0x000fe80000000800 */
[----:B------:R2:W-:Y:S04]  /*6400*/  STS [R7+0x6400], R30 ;  /* 0x0064001e07007388 */ /* 0x0005e80000000800 */
[----:B------:R-:W-:Y:S04]  /*6410*/  STS [R8+0x4000], R29 ;  /* 0x0040001d08007388 */ /* 0x000fe80000000800 */
[----:B------:R1:W-:Y:S04]  /*6420*/  STS [R8+0x4400], R28 ;  /* 0x0044001c08007388 */ /* 0x0003e80000000800 */
[----:B------:R-:W-:Y:S04]  /*6430*/  STS [R6+0x4000], R26 ;  /* 0x0040001a06007388 */ /* 0x000fe80000000800 */
[----:B------:R-:W-:Y:S01]  /*6440*/  STS [R6+0x4400], R25 ;  /* 0x0044001906007388 */ /* 0x000fe20000000800 */
[----:B-----5:R-:W5:Y:S03]  /*6450*/  @P6 LDC R2, c[0x0][0x458] ;  /* 0x00011600ff026b82 */ /* 0x020f660000000800 */
[----:B------:R-:W-:Y:S04]  /*6460*/  STS [R8+0x6000], R27 ;  /* 0x0060001b08007388 */ /* 0x000fe80000000800 */
[----:B------:R4:W-:Y:S01]  /*6470*/  STS [R8+0x6400], R66 ;  /* 0x0064004208007388 */ /* 0x0009e20000000800 */
[----:B--2---:R-:W-:-:S03]  /*6480*/  SHF.L.U32 R7, R141, 0x3, RZ ;  /* 0x000000038d077819 */ /* 0x004fc600000006ff */
[----:B------:R-:W-:Y:S04]  /*6490*/  STS [R6+0x6000], R65 ;  /* 0x0060004106007388 */ /* 0x000fe80000000800 */
[----:B------:R2:W-:Y:S01]  /*64a0*/  STS [R6+0x6400], R64 ;  /* 0x0064004006007388 */ /* 0x0005e20000000800 */
[----:B-1----:R-:W1:Y:S01]  /*64b0*/  LDC.64 R28, c[0x0][0x410] ;  /* 0x00010400ff1c7b82 */ /* 0x002e620000000a00 */
[----:B-----5:R-:W-:Y:S01]  /*64c0*/  @P6 FFMA.FTZ R23, R136, R2, R0 ;  /* 0x0000000288176223 */ /* 0x020fe20000010000 */
[----:B------:R-:W-:Y:S01]  /*64d0*/  LOP3.LUT R2, R7, 0x38, RZ, 0xc0, !PT ;  /* 0x0000003807027812 */ /* 0x000fe200078ec0ff */
[----:B----4-:R4:W1:Y:S05]  /*64e0*/  @P1 MUFU.LG2 R8, R244 ;  /* 0x000000f400081308 */ /* 0x01086a0000000c00 */
[----:B--2---:R-:W2:Y:S01]  /*64f0*/  @P5 LDC R6, c[0x0][0x458] ;  /* 0x00011600ff065b82 */ /* 0x004ea20000000800 */
[----:B---3--:R-:W-:Y:S05]  /*6500*/  BRA.U UP1, `(.L_x_1823) ;  /* 0x0000000101287547 */ /* 0x008fea000b800000 */
[----:B------:R-:W-:Y:S01]  /*6510*/  UISETP.NE.AND UP0, UPT, UR9, URZ, UPT ;  /* 0x000000ff0900728c */ /* 0x000fe2000bf05270 */
[----:B------:R-:W3:Y:S10]  /*6520*/  LDCU UR13, c[0x0][0x3e0] ;  /* 0x00007c00ff0d77ac */ /* 0x000ef40008000800 */
[----:B------:R-:W3:Y:S01]  /*6530*/  @UP0 LDCU UR4, c[0x0][0x454] ;  /* 0x00008a80ff0407ac */ /* 0x000ee20008000800 */
[----:B------:R-:W5:Y:S01]  /*6540*/  @!UP0 LDCU UR12, c[0x0][0x434] ;  /* 0x00008680ff0c87ac */ /* 0x000f620008000800 */
[----:B------:R-:W1:Y:S02]  /*6550*/  @UP0 LDCU UR5, c[0x0][0x454] ;  /* 0x00008a80ff0507ac */ /* 0x000e640008000800 */
[----:B-1----:R-:W1:Y:S01]  /*6560*/  @!UP0 LDCU UR5, c[0x0][0x434] ;  /* 0x00008680ff0587ac */ /* 0x002e620008000800 */
[----:B---3--:R-:W-:-:S02]  /*6570*/  @UP0 UIMAD UR4, UR4, UR13, URZ ;  /* 0x0000000d040402a4 */ /* 0x008fc4000f8e02ff */
[----:B-----5:R-:W-:-:S03]  /*6580*/  @!UP0 UIMAD UR4, UR12, UR13, URZ ;  /* 0x0000000d0c0482a4 */ /* 0x020fc6000f8e02ff */
[----:B------:R-:W-:Y:S01]  /*6590*/  @UP0 UMOV UR12, 0x1 ;  /* 0x00000001000c0882 */ /* 0x000fe20000000000 */
[----:B------:R-:W-:-:S08]  /*65a0*/  @!UP0 UMOV UR12, 0x1 ;  /* 0x00000001000c8882 */ /* 0x000fd00000000000 */
.L_x_1823:
[----:B------:R-:W-:Y:S01]  /*65b0*/  UISETP.NE.AND UP1, UPT, UR9, URZ, !UP1 ;  /* 0x000000ff0900728c */ /* 0x000fe2000cf25270 */
[----:B------:R-:W3:Y:S01]  /*65c0*/  @P0 MUFU.LG2 R7, R243 ;  /* 0x000000f300070308 */ /* 0x000ee20000000c00 */
[----:B------:R-:W4:Y:S01]  /*65d0*/  LDC.64 R10, c[0x0][0x408] ;  /* 0x00010200ff0a7b82 */ /* 0x000f220000000a00 */
[----:B-1----:R-:W-:Y:S01]  /*65e0*/  UIMAD UR15, UR7, UR5, URZ ;  /* 0x00000005070f72a4 */ /* 0x002fe2000f8e02ff */
[----:B------:R-:W-:Y:S01]  /*65f0*/  LOP3.LUT P2, RZ, R141, 0x3, RZ, 0xc0, !PT ;  /* 0x000000038dff7812 */ /* 0x000fe2000784c0ff */
[----:B------:R-:W-:Y:S01]  /*6600*/  UIMAD UR9, UR8, UR6, URZ ;  /* 0x00000006080972a4 */ /* 0x000fe2000f8e02ff */
[----:B------:R-:W-:Y:S01]  /*6610*/  @P5 FMUL.FTZ R0, R3, 0.69314718246459960938 ;  /* 0x3f31721803005820 */ /* 0x000fe20000410000 */
[----:B------:R-:W-:Y:S01]  /*6620*/  MOV R3, RZ ;  /* 0x000000ff00037202 */ /* 0x000fe20000000f00 */
[----:B------:R-:W-:Y:S01]  /*6630*/  UIMAD UR14, UR16, UR12, URZ ;  /* 0x0000000c100e72a4 */ /* 0x000fe2000f8e02ff */
[----:B------:R-:W-:Y:S01]  /*6640*/  BSSY.RECONVERGENT B0, `(.L_x_1824) ;  /* 0x000003d000007945 */ /* 0x000fe20003800200 */
[----:B--2---:R-:W-:Y:S01]  /*6650*/  @P5 FFMA.FTZ R22, R135, R6, R0 ;  /* 0x0000000687165223 */ /* 0x004fe20000010000 */
[----:B------:R-:W-:Y:S01]  /*6660*/  @!UP1 UIMAD UR15, UR8, UR4, UR15 ;  /* 0x00000004080f92a4 */ /* 0x000fe2000f8e020f */
[----:B------:R-:W-:Y:S01]  /*6670*/  IMAD.WIDE.U32 R2, R4, UR8, R2 ;  /* 0x0000000804027c25 */ /* 0x000fe2000f8e0002 */
[----:B------:R-:W-:-:S03]  /*6680*/  USHF.R.S32.HI UR4, URZ, 0x1f, UR9 ;  /* 0x0000001fff047899 */ /* 0x000fc60008011409 */
[----:B------:R-:W-:Y:S01]  /*6690*/  @P1 FMUL.FTZ R4, R8, 0.69314718246459960938 ;  /* 0x3f31721808041820 */ /* 0x000fe20000410000 */
[----:B------:R-:W-:Y:S01]  /*66a0*/  USEL UR9, UR9, URZ, UP1 ;  /* 0x000000ff09097287 */ /* 0x000fe20008800000 */
[----:B------:R-:W-:Y:S01]  /*66b0*/  IMAD R3, R5, UR8, R3 ;  /* 0x0000000805037c24 */ /* 0x000fe2000f8e0203 */
[----:B------:R-:W-:Y:S01]  /*66c0*/  USEL UR4, UR4, URZ, UP1 ;  /* 0x000000ff04047287 */ /* 0x000fe20008800000 */
[----:B------:R-:W-:Y:S01]  /*66d0*/  MOV R17, 0x7f800000 ;  /* 0x7f80000000117802 */ /* 0x000fe20000000f00 */
[----:B------:R-:W-:Y:S01]  /*66e0*/  USHF.R.S32.HI UR5, URZ, 0x1f, UR14 ;  /* 0x0000001fff057899 */ /* 0x000fe2000801140e */
[----:B---3--:R-:W-:Y:S01]  /*66f0*/  @P0 FMUL.FTZ R0, R7, 0.69314718246459960938 ;  /* 0x3f31721807000820 */ /* 0x008fe20000410000 */
[----:B------:R-:W-:Y:S01]  /*6700*/  USHF.R.S32.HI UR13, URZ, 0x1f, UR15 ;  /* 0x0000001fff0d7899 */ /* 0x000fe2000801140f */
[----:B------:R-:W-:Y:S01]  /*6710*/  MOV R16, 0x7f800000 ;  /* 0x7f80000000107802 */ /* 0x000fe20000000f00 */
[----:B------:R-:W-:Y:S01]  /*6720*/  UIADD3 UR9, UP1, UP0, UR14, UR9, UR15 ;  /* 0x000000090e097290 */ /* 0x000fe2000f83e00f */
[----:B------:R-:W-:Y:S01]  /*6730*/  @P1 FFMA.FTZ R17, R134, R12, R4 ;  /* 0x0000000c86111223 */ /* 0x000fe20000010004 */
[----:B------:R-:W-:Y:S01]  /*6740*/  @P0 FFMA.FTZ R16, R133, R9, R0 ;  /* 0x0000000985100223 */ /* 0x000fe20000010000 */
[----:B------:R-:W-:Y:S01]  /*6750*/  IMAD.WIDE.U32 R12, R28, UR7, R2 ;  /* 0x000000071c0c7c25 */ /* 0x000fe2000f8e0002 */
        /* <DEDUP_REMOVED lines=25> */
[----:B------:R-:W5:Y:S01]  /*68f0*/  @!P3 LDC.64 R20, c[0x0][0x420] ;  /* 0x00010800ff14bb82 */ /* 0x000f620000000a00 */
        /* <DEDUP_REMOVED lines=12> */
[----:B-----5:R-:W-:Y:S02]  /*69c0*/  @!P3 LEA R2, P0, R14, R20, 0x2 ;  /* 0x000000140e02b211 */ /* 0x020fe400078010ff */
[----:B------:R-:W-:Y:S02]  /*69d0*/  @!P4 LEA.HI.X R5, R0, R19, R5, 0x2, P1 ;  /* 0x000000130005c211 */ /* 0x000fe400008f1405 */
[----:B------:R-:W-:-:S03]  /*69e0*/  @!P3 LEA.HI.X R3, R14, R21, R3, 0x2, P0 ;  /* 0x000000150e03b211 */ /* 0x000fc600000f1403 */
[----:B------:R1:W-:Y:S04]  /*69f0*/  @!P4 STG.E desc[UR18][R4.64], R17 ;  /* 0x000000110400c986 */ /* 0x0003e8000c101912 */
[----:B------:R1:W-:Y:S02]  /*6a00*/  @!P3 STG.E desc[UR18][R2.64], R16 ;  /* 0x000000100200b986 */ /* 0x0003e4000c101912 */
.L_x_1825:
[----:B------:R-:W-:Y:S05]  /*6a10*/  BSYNC.RECONVERGENT B0 ;  /* 0x0000000000007941 */ /* 0x000fea0003800200 */
.L_x_1824:
[----:B-1----:R-:W1:Y:S01]  /*6a20*/  S2R R4, SR_TID.X ;  /* 0x0000000000047919 */ /* 0x002e620000002100 */
[----:B------:R-:W2:Y:S01]  /*6a30*/  LDCU.64 UR4, c[0x0][0x3f0] ;  /* 0x00007e00ff0477ac */ /* 0x000ea20008000a00 */
[C---:B----4-:R-:W-:Y:S01]  /*6a40*/  IMAD R0, R10.reuse, UR11, RZ ;  /* 0x0000000b0a007c24 */ /* 0x050fe2000f8e02ff */
[C---:B------:R-:W-:Y:S01]  /*6a50*/  SHF.L.U64.HI R78, R10.reuse, 0x6, R11 ;  /* 0x000000060a4e7819 */ /* 0x040fe2000001020b */
[----:B------:R-:W3:Y:S01]  /*6a60*/  LDS.128 R40, [R224] ;  /* 0x00000000e0287984 */ /* 0x000ee20000000c00 */
[----:B------:R-:W-:Y:S01]  /*6a70*/  IMAD R3, R29, UR7, R13 ;  /* 0x000000071d037c24 */ /* 0x000fe2000f8e020d */
[C---:B------:R-:W-:Y:S01]  /*6a80*/  SHF.L.U64.HI R77, R10.reuse, 0x5, R11 ;  /* 0x000000050a4d7819 */ /* 0x040fe2000001020b */
[----:B------:R-:W-:Y:S01]  /*6a90*/  IMAD.MOV.U32 R2, RZ, RZ, R12 ;  /* 0x000000ffff027224 */ /* 0x000fe200078e000c */
[----:B------:R-:W4:Y:S01]  /*6aa0*/  LDS.128 R24, [R224+0x4000] ;  /* 0x00400000e0187984 */ /* 0x000f220000000c00 */
[----:B------:R-:W-:-:S03]  /*6ab0*/  IMAD.SHL.U32 R76, R10, 0x20, RZ ;  /* 0x000000200a4c7824 */ /* 0x000fc600078e00ff */
[----:B------:R-:W5:Y:S04]  /*6ac0*/  LDS.128 R72, [R224+0x800] ;  /* 0x00080000e0487984 */ /* 0x000f680000000c00 */
[----:B------:R-:W5:Y:S04]  /*6ad0*/  LDS.128 R56, [R224+0x4800] ;  /* 0x00480000e0387984 */ /* 0x000f680000000c00 */
[----:B------:R-:W5:Y:S04]  /*6ae0*/  LDS.128 R68, [R224+0x1000] ;  /* 0x00100000e0447984 */ /* 0x000f680000000c00 */
[----:B------:R-:W5:Y:S04]  /*6af0*/  LDS.128 R52, [R224+0x5000] ;  /* 0x00500000e0347984 */ /* 0x000f680000000c00 */
[----:B------:R-:W5:Y:S01]  /*6b00*/  LDS.128 R64, [R224+0x1800] ;  /* 0x00180000e0407984 */ /* 0x000f620000000c00 */
[----:B-1----:R-:W-:-:S03]  /*6b10*/  SHF.R.U32.HI R4, RZ, 0x3, R4 ;  /* 0x00000003ff047819 */ /* 0x002fc60000011604 */
[----:B------:R-:W1:Y:S01]  /*6b20*/  LDS.128 R48, [R224+0x5800] ;  /* 0x00580000e0307984 */ /* 0x000e620000000c00 */
[----:B------:R-:W-:-:S03]  /*6b30*/  LOP3.LUT R4, R4, UR10, RZ, 0xfc, !PT ;  /* 0x0000000a04047c12 */ /* 0x000fc6000f8efcff */
[----:B------:R-:W1:Y:S02]  /*6b40*/  LDS.128 R36, [R224+0x2000] ;  /* 0x00200000e0247984 */ /* 0x000e640000000c00 */
[C---:B------:R-:W-:Y:S02]  /*6b50*/  IMAD R0, R4.reuse, R11, R0 ;  /* 0x0000000b04007224 */ /* 0x040fe400078e0200 */
[----:B------:R-:W1:Y:S01]  /*6b60*/  LDS.128 R44, [R224+0x6000] ;  /* 0x00600000e02c7984 */ /* 0x000e620000000c00 */
[----:B------:R-:W-:-:S03]  /*6b70*/  IMAD.WIDE.U32 R4, R4, R10, R2 ;  /* 0x0000000a04047225 */ /* 0x000fc600078e0002 */
[----:B------:R-:W1:Y:S01]  /*6b80*/  LDS.128 R60, [R224+0x2800] ;  /* 0x00280000e03c7984 */ /* 0x000e620000000c00 */
[----:B------:R-:W-:Y:S01]  /*6b90*/  IMAD.IADD R0, R5, 0x1, R0 ;  /* 0x0000000105007824 */ /* 0x000fe200078e0200 */
[C---:B--2---:R-:W-:Y:S02]  /*6ba0*/  LEA R2, P0, R4.reuse, UR4, 0x1 ;  /* 0x0000000404027c11 */ /* 0x044fe4000f8008ff */
[----:B------:R-:W2:Y:S02]  /*6bb0*/  LDS.128 R20, [R224+0x6800] ;  /* 0x00680000e0147984 */ /* 0x000ea40000000c00 */
[----:B------:R-:W-:Y:S01]  /*6bc0*/  LEA.HI.X R3, R4, UR5, R0, 0x1, P0 ;  /* 0x0000000504037c11 */ /* 0x000fe200080f0c00 */
[C---:B------:R-:W-:Y:S01]  /*6bd0*/  IMAD.SHL.U32 R0, R10.reuse, 0x40, RZ ;  /* 0x000000400a007824 */ /* 0x040fe200078e00ff */
[----:B------:R-:W2:Y:S01]  /*6be0*/  LDS.128 R32, [R224+0x3000] ;  /* 0x00300000e0207984 */ /* 0x000ea20000000c00 */
[-C--:B------:R-:W-:Y:S02]  /*6bf0*/  LEA R4, P0, R10, R2.reuse, 0x7 ;  /* 0x000000020a047211 */ /* 0x080fe400078038ff */
[----:B------:R-:W-:Y:S01]  /*6c00*/  IADD3 R8, P1, PT, R76, R2, RZ ;  /* 0x000000024c087210 */ /* 0x000fe20007f3e0ff */
[----:B------:R-:W2:Y:S01]  /*6c10*/  LDS.128 R16, [R224+0x7000] ;  /* 0x00700000e0107984 */ /* 0x000ea20000000c00 */
[----:B------:R-:W-:-:S02]  /*6c20*/  LEA.HI.X R5, R10, R3, R11, 0x7, P0 ;  /* 0x000000030a057211 */ /* 0x000fc400000f3c0b */
[----:B------:R-:W-:Y:S01]  /*6c30*/  IADD3 R6, P0, PT, R0, R2, RZ ;  /* 0x0000000200067210 */ /* 0x000fe20007f1e0ff */
[----:B------:R-:W2:Y:S01]  /*6c40*/  LDS.128 R28, [R224+0x3800] ;  /* 0x00380000e01c7984 */ /* 0x000ea20000000c00 */
[----:B------:R-:W-:-:S03]  /*6c50*/  IMAD.X R9, R77, 0x1, R3, P1 ;  /* 0x000000014d097824 */ /* 0x000fc600008e0603 */
[----:B------:R-:W2:Y:S01]  /*6c60*/  LDS.128 R12, [R224+0x7800] ;  /* 0x00780000e00c7984 */ /* 0x000ea20000000c00 */
[----:B------:R-:W-:Y:S01]  /*6c70*/  IMAD.X R7, R78, 0x1, R3, P0 ;  /* 0x000000014e077824 */ /* 0x000fe200000e0603 */
[----:B------:R-:W-:Y:S02]  /*6c80*/  IADD3 R10, P0, PT, R6, R76, RZ ;  /* 0x0000004c060a7210 */ /* 0x000fe40007f1e0ff */
[----:B---3--:R-:W-:Y:S03]  /*6c90*/  STG.E.128 desc[UR18][R2.64], R40 ;  /* 0x0000002802007986 */ /* 0x008fe6000c101d12 */
[----:B------:R-:W-:Y:S01]  /*6ca0*/  IMAD.X R11, R7, 0x1, R77, P0 ;  /* 0x00000001070b7824 */ /* 0x000fe200000e064d */
[----:B----4-:R3:W-:Y:S04]  /*6cb0*/  STG.E.128 desc[UR18][R2.64+0x80], R24 ;  /* 0x0000801802007986 */ /* 0x0107e8000c101d12 */
[----:B-----5:R-:W-:Y:S04]  /*6cc0*/  STG.E.128 desc[UR18][R8.64], R72 ;  /* 0x0000004808007986 */ /* 0x020fe8000c101d12 */
[----:B------:R4:W-:Y:S04]  /*6cd0*/  STG.E.128 desc[UR18][R8.64+0x80], R56 ;  /* 0x0000803808007986 */ /* 0x0009e8000c101d12 */
[----:B------:R-:W-:Y:S04]  /*6ce0*/  STG.E.128 desc[UR18][R6.64], R68 ;  /* 0x0000004406007986 */ /* 0x000fe8000c101d12 */
[----:B------:R5:W-:Y:S04]  /*6cf0*/  STG.E.128 desc[UR18][R6.64+0x80], R52 ;  /* 0x0000803406007986 */ /* 0x000be8000c101d12 */
[----:B------:R-:W-:Y:S04]  /*6d00*/  STG.E.128 desc[UR18][R10.64], R64 ;  /* 0x000000400a007986 */ /* 0x000fe8000c101d12 */
[----:B-1----:R-:W-:Y:S04]  /*6d10*/  STG.E.128 desc[UR18][R10.64+0x80], R48 ;  /* 0x000080300a007986 */ /* 0x002fe8000c101d12 */
[----:B------:R-:W-:Y:S04]  /*6d20*/  STG.E.128 desc[UR18][R4.64], R36 ;  /* 0x0000002404007986 */ /* 0x000fe8000c101d12 */
[----:B------:R-:W-:Y:S01]  /*6d30*/  STG.E.128 desc[UR18][R4.64+0x80], R44 ;  /* 0x0000802c04007986 */ /* 0x000fe2000c101d12 */
[----:B---3--:R-:W-:-:S05]  /*6d40*/  IADD3 R2, P0, PT, R4, R0, RZ ;  /* 0x0000000004027210 */ /* 0x008fca0007f1e0ff */
[----:B------:R-:W-:Y:S01]  /*6d50*/  IMAD.X R3, R5, 0x1, R78, P0 ;  /* 0x0000000105037824 */ /* 0x000fe200000e064e */
[----:B----4-:R-:W-:-:S05]  /*6d60*/  IADD3 R8, P1, PT, R4, R76, RZ ;  /* 0x0000004c04087210 */ /* 0x010fca0007f3e0ff */
[----:B------:R-:W-:Y:S01]  /*6d70*/  IMAD.X R9, R5, 0x1, R77, P1 ;  /* 0x0000000105097824 */ /* 0x000fe200008e064d */
[----:B-----5:R-:W-:-:S04]  /*6d80*/  IADD3 R6, P0, PT, R2, R76, RZ ;  /* 0x0000004c02067210 */ /* 0x020fc80007f1e0ff */
[----:B------:R-:W-:Y:S01]  /*6d90*/  STG.E.128 desc[UR18][R8.64], R60 ;  /* 0x0000003c08007986 */ /* 0x000fe2000c101d12 */
[----:B------:R-:W-:-:S03]  /*6da0*/  IMAD.X R7, R3, 0x1, R77, P0 ;  /* 0x0000000103077824 */ /* 0x000fc600000e064d */
[----:B--2---:R-:W-:Y:S04]  /*6db0*/  STG.E.128 desc[UR18][R8.64+0x80], R20 ;  /* 0x0000801408007986 */ /* 0x004fe8000c101d12 */
[----:B------:R-:W-:Y:S04]  /*6dc0*/  STG.E.128 desc[UR18][R2.64], R32 ;  /* 0x0000002002007986 */ /* 0x000fe8000c101d12 */
[----:B------:R-:W-:Y:S04]  /*6dd0*/  STG.E.128 desc[UR18][R2.64+0x80], R16 ;  /* 0x0000801002007986 */ /* 0x000fe8000c101d12 */
[----:B------:R-:W-:Y:S04]  /*6de0*/  STG.E.128 desc[UR18][R6.64], R28 ;  /* 0x0000001c06007986 */ /* 0x000fe8000c101d12 */
[----:B------:R-:W-:Y:S01]  /*6df0*/  STG.E.128 desc[UR18][R6.64+0x80], R12 ;  /* 0x0000800c06007986 */ /* 0x000fe2000c101d12 */
[----:B------:R-:W-:Y:S05]  /*6e00*/  EXIT ;  /* 0x000000000000794d */ /* 0x000fea0003800000 */
.L_x_1826:
        /* <DEDUP_REMOVED lines=15> */
.L_x_2865:


//--------------------- .text._ZN5flash16flash_fwd_kernelI23Flash_fwd_kernel_traitsILi128ELi128ELi32ELi4ELb0ELb0EN7cutlass6half_tE19Flash_kernel_traitsILi128ELi128ELi32ELi4ES3_EELb1ELb0ELb0ELb1ELb0ELb0ELb0ELb0EEEvNS_16Flash_fwd_paramsE --------------------------
	.section	.text._ZN5flash16flash_fwd_kernelI23Flash_fwd_kernel_traitsILi128ELi128ELi32ELi4ELb0ELb0EN7cutlass6half_tE19Flash_kernel_traitsILi128ELi128ELi32ELi4ES3_EELb1ELb0ELb0ELb1ELb0ELb0ELb0ELb0EEEvNS_16Flash_fwd_paramsE,"ax",@progbits
	.align	128
        .global         _ZN5flash16flash_fwd_kernelI23Flash_fwd_kernel_traitsILi128ELi128ELi32ELi4ELb0ELb0EN7cutlass6half_tE19Flash_kernel_traitsILi128ELi128ELi32ELi4ES3_EELb1ELb0ELb0ELb1ELb0ELb0ELb0ELb0EEEvNS_16Flash_fwd_paramsE
        .type           _ZN5flash16flash_fwd_kernelI23Flash_fwd_kernel_traitsILi128ELi128ELi32ELi4ELb0ELb0EN7cutlass6half_tE19Flash_kernel_traitsILi128ELi128ELi32ELi4ES3_EELb1ELb0ELb0ELb1ELb0ELb0ELb0ELb0EEEvNS_16Flash_fwd_paramsE,@function
        .size           _ZN5flash16flash_fwd_kernelI23Flash_fwd_kernel_traitsILi128ELi128ELi32ELi4ELb0ELb0EN7cutlass6half_tE19Flash_kernel_traitsILi128ELi128ELi32ELi4ES3_EELb1ELb0ELb0ELb1ELb0ELb0ELb0ELb0EEEvNS_16Flash_fwd_paramsE,(.L_x_2866 - _ZN5flash16flash_fwd_kernelI23Flash_fwd_kernel_traitsILi128ELi128ELi32ELi4ELb0ELb0EN7cutlass6half_tE19Flash_kernel_traitsILi128ELi128ELi32ELi4ES3_EELb1ELb0ELb0ELb1ELb0ELb0ELb0ELb0EEEvNS_16Flash_fwd_paramsE)
        .other          _ZN5flash16flash_fwd_kernelI23Flash_fwd_kernel_traitsILi128ELi128ELi32ELi4ELb0ELb0EN7cutlass6half_tE19Flash_kernel_traitsILi128ELi128ELi32ELi4ES3_EELb1ELb0ELb0ELb1ELb0ELb0ELb0ELb0EEEvNS_16Flash_fwd_paramsE,@"STO_CUDA_ENTRY STV_DEFAULT"
_ZN5flash16flash_fwd_kernelI23Flash_fwd_kernel_traitsILi128ELi128ELi32ELi4ELb0ELb0EN7cutlass6half_tE19Flash_kernel_traitsILi128ELi128ELi32ELi4ES3_EELb1ELb0ELb0ELb1ELb0ELb0ELb0ELb0EEEvNS_16Flash_fwd_paramsE:
.text._ZN5flash16flash_fwd_kernelI23Flash_fwd_kernel_traitsILi128ELi128ELi32ELi4ELb0ELb0EN7cutlass6half_tE19Flash_kernel_traitsILi128ELi128ELi32ELi4ES3_EELb1ELb0ELb0ELb1ELb0ELb0ELb0ELb0EEEvNS_16Flash_fwd_paramsE:
        /* <DEDUP_REMOVED lines=63> */
[----:B------:R-:W-:Y:S01]  /*03f0*/  IMAD.U32 R4, RZ, RZ, UR8 ;  /* 0x00000008ff047e24 */ /* 0x000fe2000f8e00ff */
[----:B------:R-:W-:Y:S01]  /*0400*/  UMOV UR19, 0xffffffff ;  /* 0xffffffff00137882 */ /* 0x000fe20000000000 */
[----:B------:R-:W2:Y:S03]  /*0410*/  @!UP0 LDCU UR24, c[0x0][0x434] ;  /* 0x00008680ff1887ac */ /* 0x000ea60008000800 */
[----:B------:R-:W3:Y:S01]  /*0420*/  @P1 LDG.E R5, desc[UR22][R4.64] ;  /* 0x0000001604051981 */ /* 0x000ee2000c1e1900 */
[----:B------:R-:W4:Y:S01]  /*0430*/  @!UP3 LDCU UR8, c[0x0][0x43c] ;  /* 0x00008780ff08b7ac */ /* 0x000f220008000800 */
[----:B-1----:R-:W-:-:S02]  /*0440*/  IMAD.U32 R2, RZ, RZ, UR14 ;  /* 0x0000000eff027e24 */ /* 0x002fc4000f8e00ff */
[----:B------:R-:W-:-:S05]  /*0450*/  IMAD.U32 R3, RZ, RZ, UR15 ;  /* 0x0000000fff037e24 */ /* 0x000fca000f8e00ff */
[----:B------:R-:W5:Y:S04]  /*0460*/  @P4 LDG.E R7, desc[UR22][R2.64] ;  /* 0x0000001602074981 */ /* 0x000f68000c1e1900 */
[----:B------:R1:W2:Y:S02]  /*0470*/  @P2 LDG.E R6, desc[UR22][R2.64+0x4] ;  /* 0x0000041602062981 */ /* 0x0002a4000c1e1900 */
[----:B-1----:R-:W-:Y:S01]  /*0480*/  MOV R2, UR6 ;  /* 0x0000000600027c02 */ /* 0x002fe20008000f00 */
[----:B------:R-:W-:Y:S01]  /*0490*/  IMAD.U32 R3, RZ, RZ, UR7 ;  /* 0x00000007ff037e24 */ /* 0x000fe2000f8e00ff */
[----:B------:R-:W1:Y:S04]  /*04a0*/  @!UP3 LDCU.64 UR6, c[0x0][0x488] ;  /* 0x00009100ff06b7ac */ /* 0x000e680008000a00 */
[----:B------:R4:W2:Y:S02]  /*04b0*/  @P0 LDG.E R0, desc[UR22][R2.64] ;  /* 0x0000001602000981 */ /* 0x0008a4000c1e1900 */
[----:B----4-:R-:W-:-:S02]  /*04c0*/  IMAD.U32 R2, RZ, RZ, UR11 ;  /* 0x0000000bff027e24 */ /* 0x010fc4000f8e00ff */
[----:B------:R-:W-:-:S05]  /*04d0*/  IMAD.U32 R3, RZ, RZ, UR10 ;  /* 0x0000000aff037e24 */ /* 0x000fca000f8e00ff */
[----:B------:R-:W4:Y:S01]  /*04e0*/  @!P3 LDG.E R4, desc[UR22][R2.64] ;  /* 0x000000160204b981 */ /* 0x000f22000c1e1900 */
[----:B------:R-:W-:Y:S01]  /*04f0*/  UMOV UR10, URZ ;  /* 0x000000ff000a7c82 */ /* 0x000fe20008000000 */
[----:B------:R-:W-:Y:S01]  /*0500*/  USHF.L.U32 UR28, UR20, 0x7, URZ ;  /* 0x00000007141c7899 */ /* 0x000fe200080006ff */
[----:B------:R-:W-:Y:S01]  /*0510*/  UMOV UR11, 0xffffffff ;  /* 0xffffffff000b7882 */ /* 0x000fe20000000000 */
[----:B-1----:R-:W-:-:S04]  /*0520*/  @!UP3 UISETP.NE.U32.AND UP2, UPT, UR6, URZ, UPT ;  /* 0x000000ff0600b28c */ /* 0x002fc8000bf45070 */
[----:B------:R-:W-:-:S04]  /*0530*/  @!UP3 UISETP.NE.AND.EX UP2, UPT, UR7, URZ, UPT, UP2 ;  /* 0x000000ff0700b28c */ /* 0x000fc8000bf45320 */
[----:B------:R-:W-:Y:S01]  /*0540*/  @!UP3 USEL UR8, UR8, URZ, UP2 ;  /* 0x000000ff0808b287 */ /* 0x000fe20009000000 */
[----:B---3--:R-:W-:Y:S02]  /*0550*/  @P1 R2UR UR10, R5 ;  /* 0x00000000050a12ca */ /* 0x008fe400000e0000 */
[----:B-----5:R-:W-:Y:S02]  /*0560*/  @P4 R2UR UR19, R7 ;  /* 0x00000000071342ca */ /* 0x020fe400000e0000 */
[----:B--2---:R-:W-:-:S13]  /*0570*/  @P2 R2UR UR9, R6 ;  /* 0x00000000060922ca */ /* 0x004fda00000e0000 */
        /* <DEDUP_REMOVED lines=8> */
[----:B----4-:R-:W-:Y:S01]  /*0600*/  @!P3 R2UR UR11, R4 ;  /* 0x00000000040bb2ca */ /* 0x010fe200000e0000 */
[----:B-1----:R-:W-:-:S14]  /*0610*/  BRA.U !UP0, `(.L_x_1827) ;  /* 0x0000000108187547 */ /* 0x002fdc000b800000 */
[----:B------:R-:W-:-:S13]  /*0620*/  PLOP3.LUT P1, PT, PT, PT, UP4, 0x80, 0x8 ;  /* 0x000000000008781c */ /* 0x000fda0003f2f048 */
[----:B------:R-:W2:Y:S04]  /*0630*/  @P1 LDG.E R0, desc[UR22][R2.64+0x4] ;  /* 0x0000041602001981 */ /* 0x000ea8000c1e1900 */
[----:B------:R-:W3:Y:S01]  /*0640*/  @!P1 LDG.E R2, desc[UR22][R2.64] ;  /* 0x0000001602029981 */ /* 0x000ee2000c1e1900 */
[----:B--2---:R-:W-:-:S13]  /*0650*/  @P1 R2UR UR4, R0 ;  /* 0x00000000000412ca */ /* 0x004fda00000e0000 */
[----:B------:R-:W-:-:S07]  /*0660*/  @UP4 UIADD3 UR4, UPT, UPT, UR4, -UR11, URZ ;  /* 0x8000000b04044290 */ /* 0x000fce000fffe0ff */
[----:B---3--:R-:W-:-:S15]  /*0670*/  @!P1 R2UR UR4, R2 ;  /* 0x00000000020492ca */ /* 0x008fde00000e0000 */
.L_x_1827:
[----:B------:R-:W-:Y:S01]  /*0680*/  @!UP3 UIADD3 UR21, UPT, UPT, UR8, UR4, -UR10 ;  /* 0x000000040815b290 */ /* 0x000fe2000fffe80a */
[----:B------:R-:W-:Y:S11]  /*0690*/  @!P0 EXIT ;  /* 0x000000000000894d */ /* 0x000ff60003800000 */
[----:B------:R-:W-:-:S09]  /*06a0*/  UISETP.GT.AND UP0, UPT, UR21, URZ, UPT ;  /* 0x000000ff1500728c */ /* 0x000fd2000bf04270 */
        /* <DEDUP_REMOVED lines=28> */
.L_x_1829:
        /* <DEDUP_REMOVED lines=56> */
.L_x_1831:
[----:B------:R-:W-:Y:S05]  /*0bf0*/  BSYNC.RECONVERGENT B0 ;  /* 0x0000000000007941 */ /* 0x000fea0003800200 */
.L_x_1830:
        /* <DEDUP_REMOVED lines=21> */
.L_x_1833:
[----:B------:R-:W-:Y:S05]  /*0d50*/  BSYNC.RECONVERGENT B0 ;  /* 0x0000000000007941 */ /* 0x000fea0003800200 */
.L_x_1832:
        /* <DEDUP_REMOVED lines=21> */
.L_x_1835:
[----:B------:R-:W-:Y:S05]  /*0eb0*/  BSYNC.RECONVERGENT B0 ;  /* 0x0000000000007941 */ /* 0x000fea0003800200 */
.L_x_1834:
        /* <DEDUP_REMOVED lines=20> */
.L_x_1837:
[----:B------:R-:W-:Y:S05]  /*1000*/  BSYNC.RECONVERGENT B0 ;  /* 0x0000000000007941 */ /* 0x000fea0003800200 */
.L_x_1836:
        /* <DEDUP_REMOVED lines=20> */
.L_x_1839:
[----:B------:R-:W-:Y:S05]  /*1150*/  BSYNC.RECONVERGENT B0 ;  /* 0x0000000000007941 */ /* 0x000fea0003800200 */
.L_x_1838:
        /* <DEDUP_REMOVED lines=20> */
.L_x_1841:
[----:B------:R-:W-:Y:S05]  /*12a0*/  BSYNC.RECONVERGENT B0 ;  /* 0x0000000000007941 */ /* 0x000fea0003800200 */
.L_x_1840:
        /* <DEDUP_REMOVED lines=20> */
.L_x_1843:
[----:B------:R-:W-:Y:S05]  /*13f0*/  BSYNC.RECONVERGENT B0 ;  /* 0x0000000000007941 */ /* 0x000fea0003800200 */
.L_x_1842:
        /* <DEDUP_REMOVED lines=20> */
.L_x_1845:
[----:B------:R-:W-:Y:S05]  /*1540*/  BSYNC.RECONVERGENT B0 ;  /* 0x0000000000007941 */ /* 0x000fea0003800200 */
.L_x_1844:
        /* <DEDUP_REMOVED lines=10> */
.L_x_1847:
[----:B------:R-:W-:Y:S05]  /*15f0*/  BSYNC.RECONVERGENT B0 ;  /* 0x0000000000007941 */ /* 0x000fea0003800200 */
.L_x_1846:
        /* <DEDUP_REMOVED lines=15> */
.L_x_1849:
[----:B------:R-:W-:Y:S05]  /*16f0*/  BSYNC.RECONVERGENT B0 ;  /* 0x0000000000007941 */ /* 0x000fea0003800200 */
.L_x_1848:
        /* <DEDUP_REMOVED lines=10> */
.L_x_1851:
[----:B------:R-:W-:Y:S05]  /*17a0*/  BSYNC.RECONVERGENT B0 ;  /* 0x0000000000007941 */ /* 0x000fea0003800200 */
.L_x_1850:
        /* <DEDUP_REMOVED lines=10> */
.L_x_1853:
[----:B------:R-:W-:Y:S05]  /*1850*/  BSYNC.RECONVERGENT B0 ;  /* 0x0000000000007941 */ /* 0x000fea0003800200 */
.L_x_1852:
        /* <DEDUP_REMOVED lines=10> */
.L_x_1855:
[----:B------:R-:W-:Y:S05]  /*1900*/  BSYNC.RECONVERGENT B0 ;  /* 0x0000000000007941 */ /* 0x000fea0003800200 */
.L_x_1854:
        /* <DEDUP_REMOVED lines=10> */
.L_x_1857:
[----:B------:R-:W-:Y:S05]  /*19b0*/  BSYNC.RECONVERGENT B0 ;  /* 0x0000000000007941 */ /* 0x000fea0003800200 */
.L_x_1856:
        /* <DEDUP_REMOVED lines=10> */
.L_x_1859:
[----:B------:R-:W-:Y:S05]  /*1a60*/  BSYNC.RECONVERGENT B0 ;  /* 0x0000000000007941 */ /* 0x000fea0003800200 */
.L_x_1858:
        /* <DEDUP_REMOVED lines=10> */
.L_x_1828:
        /* <DEDUP_REMOVED lines=21> */
.L_x_1860:
[----:B------:R-:W1:Y:S01]  /*1c60*/  LDCU.64 UR16, c[0x0][0x3b8] ;  /* 0x00007700ff1077ac */ /* 0x000e620008000a00 */
[----:B------:R-:W-:-:S04]  /*1c70*/  UIADD3 UR6, UPT, UPT, UR10, UR11, URZ ;  /* 0x0000000b0a067290 */ /* 0x000fc8000fffe0ff */
[----:B-1----:R-:W-:Y:S02]  /*1c80*/  UIMAD.WIDE.U32 UR34, UR6, UR16, URZ ;  /* 0x00000010062272a5 */ /* 0x002fe4000f8e00ff */
[----:B------:R-:W-:-:S04]  /*1c90*/  UIMAD UR6, UR6, UR17, URZ ;  /* 0x00000011060672a4 */ /* 0x000fc8000f8e02ff */
[----:B------:R-:W-:Y:S02]  /*1ca0*/  UIADD3 UR6, UPT, UPT, UR35, UR6, URZ ;  /* 0x0000000623067290 */ /* 0x000fe4000fffe0ff */
.L_x_1861:
        /* <DEDUP_REMOVED lines=37> */
.L_x_1862:
[----:B------:R-:W1:Y:S01]  /*1f00*/  LDCU.64 UR8, c[0x0][0x3c0] ;  /* 0x00007800ff0877ac */ /* 0x000e620008000a00 */
[----:B------:R-:W-:-:S04]  /*1f10*/  UIADD3 UR10, UPT, UPT, UR10, UR11, URZ ;  /* 0x0000000b0a0a7290 */ /* 0x000fc8000fffe0ff */
[----:B-1----:R-:W-:Y:S02]  /*1f20*/  UIMAD.WIDE.U32 UR14, UR10, UR8, URZ ;  /* 0x000000080a0e72a5 */ /* 0x002fe4000f8e00ff */
[----:B------:R-:W-:-:S04]  /*1f30*/  UIMAD UR10, UR10, UR9, URZ ;  /* 0x000000090a0a72a4 */ /* 0x000fc8000f8e02ff */
[----:B------:R-:W-:-:S12]  /*1f40*/  UIADD3 UR12, UPT, UPT, UR15, UR10, URZ ;  /* 0x0000000a0f0c7290 */ /* 0x000fd8000fffe0ff */
.L_x_1863:
[----:B------:R-:W-:Y:S01]  /*1f50*/  IMAD.SHL.U32 R222, R218, 0x8, RZ ;  /* 0x00000008dade7824 */ /* 0x000fe200078e00ff */
[----:B------:R-:W-:Y:S01]  /*1f60*/  SHF.R.U32.HI R99, RZ, 0x3, R218 ;  /* 0x00000003ff637819 */ /* 0x000fe200000116da */
[----:B------:R-:W-:Y:S01]  /*1f70*/  UIADD3 UR18, UPT, UPT, -UR28, UR24, URZ ;  /* 0x000000181c127290 */ /* 0x000fe2000fffe1ff */
[----:B------:R-:W1:Y:S01]  /*1f80*/  S2UR UR27, SR_CgaCtaId ;  /* 0x00000000001b79c3 */ /* 0x000e620000008800 */
[----:B------:R-:W2:Y:S01]  /*1f90*/  LDCU.64 UR10, c[0x0][0x3c8] ;  /* 0x00007900ff0a77ac */ /* 0x000ea20008000a00 */
[----:B------:R-:W-:Y:S01]  /*1fa0*/  LOP3.LUT R212, R222, 0x38, RZ, 0xc0, !PT ;  /* 0x00000038ded47812 */ /* 0x000fe200078ec0ff */
[C---:B------:R-:W-:Y:S01]  /*1fb0*/  VIADD R4, R99.reuse, 0x20 ;  /* 0x0000002063047836 */ /* 0x040fe20000000000 */
[C---:B------:R-:W-:Y:S01]  /*1fc0*/  IADD3 R7, PT, PT, R99.reuse, 0x30, RZ ;  /* 0x0000003063077810 */ /* 0x040fe20007ffe0ff */
[----:B------:R-:W-:Y:S01]  /*1fd0*/  VIADD R6, R99, 0x40 ;  /* 0x0000004063067836 */ /* 0x000fe20000000000 */
[----:B------:R-:W-:Y:S01]  /*1fe0*/  IADD3 R2, P0, PT, R212, UR34, RZ ;  /* 0x00000022d4027c10 */ /* 0x000fe2000ff1e0ff */
[----:B------:R-:W-:Y:S01]  /*1ff0*/  BSSY.RECONVERGENT B0, `(.L_x_1864) ;  /* 0x0000048000007945 */ /* 0x000fe20003800200 */
[----:B------:R-:W-:-:S02]  /*2000*/  ISETP.GE.AND P1, PT, R4, UR18, PT ;  /* 0x0000001204007c0c */ /* 0x000fc4000bf26270 */
[----:B------:R-:W-:Y:S01]  /*2010*/  LOP3.LUT R4, R222, 0x1f8, RZ, 0xc0, !PT ;  /* 0x000001f8de047812 */ /* 0x000fe200078ec0ff */
[----:B------:R-:W-:Y:S01]  /*2020*/  IMAD.X R3, RZ, RZ, UR6, P0 ;  /* 0x00000006ff037e24 */ /* 0x000fe200080e06ff */
[----:B------:R-:W3:Y:S01]  /*2030*/  LDCU.128 UR4, c[0x0][0x3d0] ;  /* 0x00007a00ff0477ac */ /* 0x000ee20008000c00 */
[----:B------:R-:W-:Y:S02]  /*2040*/  ISETP.GE.AND P6, PT, R6, UR18, PT ;  /* 0x0000001206007c0c */ /* 0x000fe4000bfc6270 */
[----:B------:R-:W-:Y:S01]  /*2050*/  LOP3.LUT R4, R4, 0x38, R218, 0x78, !PT ;  /* 0x0000003804047812 */ /* 0x000fe200078e78da */
[C---:B------:R-:W-:Y:S01]  /*2060*/  IMAD.WIDE.U32 R2, R99.reuse, UR16, R2 ;  /* 0x0000001063027c25 */ /* 0x040fe2000f8e0002 */
[----:B------:R-:W-:Y:S01]  /*2070*/  IADD3 R6, P2, PT, R212, UR14, RZ ;  /* 0x0000000ed4067c10 */ /* 0x000fe2000ff5e0ff */
[----:B------:R-:W4:Y:S01]  /*2080*/  LDCU.64 UR14, c[0x0][0x388] ;  /* 0x00007100ff0e77ac */ /* 0x000f220008000a00 */
[----:B------:R-:W-:Y:S01]  /*2090*/  LOP3.LUT R222, R4, 0x1e00, R222, 0xf8, !PT ;  /* 0x00001e0004de7812 */ /* 0x000fe200078ef8de */
[----:B------:R-:W-:Y:S01]  /*20a0*/  IMAD.MOV.U32 R4, RZ, RZ, R2 ;  /* 0x000000ffff047224 */ /* 0x000fe200078e0002 */
[----:B------:R-:W-:Y:S01]  /*20b0*/  SHF.R.S32.HI R2, RZ, 0x1f, R0 ;  /* 0x0000001fff027819 */ /* 0x000fe20000011400 */
[----:B------:R-:W-:Y:S01]  /*20c0*/  IMAD R5, R99, UR17, R3 ;  /* 0x0000001163057c24 */ /* 0x000fe2000f8e0203 */
[----:B------:R-:W-:Y:S01]  /*20d0*/  ISETP.GE.AND P0, PT, R7, UR18, PT ;  /* 0x0000001207007c0c */ /* 0x000fe2000bf06270 */
[----:B------:R-:W-:Y:S01]  /*20e0*/  IMAD.X R7, RZ, RZ, UR12, P2 ;  /* 0x0000000cff077e24 */ /* 0x000fe200090e06ff */
[----:B------:R-:W5:Y:S01]  /*20f0*/  LDCU.64 UR12, c[0x0][0x390] ;  /* 0x00007200ff0c77ac */ /* 0x000f620008000a00 */
[C---:B------:R-:W-:Y:S01]  /*2100*/  IADD3 R8, P2, PT, R212.reuse, UR32, RZ ;  /* 0x00000020d4087c10 */ /* 0x040fe2000ff5e0ff */
[----:B--2---:R-:W-:Y:S01]  /*2110*/  IMAD.U32 R10, RZ, RZ, UR10 ;  /* 0x0000000aff0a7e24 */ /* 0x004fe2000f8e00ff */
[C---:B------:R-:W-:Y:S01]  /*2120*/  ISETP.GE.AND P4, PT, R99.reuse, UR18, PT ;  /* 0x0000001263007c0c */ /* 0x040fe2000bf86270 */
[----:B------:R-:W-:Y:S01]  /*2130*/  IMAD.WIDE.U32 R6, R99, UR8, R6 ;  /* 0x0000000863067c25 */ /* 0x000fe2000f8e0006 */
[----:B------:R-:W-:Y:S01]  /*2140*/  IADD3.X R9, PT, PT, RZ, UR29, RZ, P2, !PT ;  /* 0x0000001dff097c10 */ /* 0x000fe200097fe4ff */
[----:B------:R-:W-:Y:S01]  /*2150*/  UMOV UR10, 0x400 ;  /* 0x00000400000a7882 */ /* 0x000fe20000000000 */
[----:B------:R-:W-:Y:S01]  /*2160*/  LOP3.LUT R229, R212, 0x40, RZ, 0xfc, !PT ;  /* 0x00000040d4e57812 */ /* 0x000fe200078efcff */
[----:B---3--:R-:W-:-:S02]  /*2170*/  IMAD R3, R2, UR4, RZ ;  /* 0x0000000402037c24 */ /* 0x008fc4000f8e02ff */
[----:B------:R-:W-:-:S04]  /*2180*/  IMAD.WIDE.U32 R4, R0, UR4, R4 ;  /* 0x0000000400047c25 */ /* 0x000fc8000f8e0004 */
[----:B------:R-:W-:Y:S01]  /*2190*/  IMAD R11, R0, UR5, R3 ;  /* 0x00000005000b7c24 */ /* 0x000fe2000f8e0203 */
[----:B----4-:R-:W-:Y:S01]  /*21a0*/  LEA R226, P2, R4, UR14, 0x1 ;  /* 0x0000000e04e27c11 */ /* 0x010fe2000f8408ff */
[----:B------:R-:W-:Y:S02]  /*21b0*/  IMAD R3, R99, UR9, R7 ;  /* 0x0000000963037c24 */ /* 0x000fe4000f8e0207 */
[----:B------:R-:W-:Y:S02]  /*21c0*/  IMAD R7, R2, UR6, RZ ;  /* 0x0000000602077c24 */ /* 0x000fe4000f8e02ff */
[----:B------:R-:W-:Y:S01]  /*21d0*/  IMAD.MOV.U32 R2, RZ, RZ, R6 ;  /* 0x000000ffff027224 */ /* 0x000fe200078e0006 */
[----:B------:R-:W-:Y:S01]  /*21e0*/  IADD3 R6, PT, PT, R5, R11, RZ ;  /* 0x0000000b05067210 */ /* 0x000fe20007ffe0ff */
[C---:B------:R-:W-:Y:S02]  /*21f0*/  IMAD R5, R0.reuse, UR7, R7 ;  /* 0x0000000700057c24 */ /* 0x040fe4000f8e0207 */
[----:B------:R-:W-:Y:S01]  /*2200*/  IMAD.WIDE.U32 R2, R0, UR6, R2 ;  /* 0x0000000600027c25 */ /* 0x000fe2000f8e0002 */
[----:B------:R-:W-:Y:S01]  /*2210*/  LEA.HI.X R225, R4, UR15, R6, 0x1, P2 ;  /* 0x0000000f04e17c11 */ /* 0x000fe200090f0c06 */
[----:B------:R-:W-:-:S02]  /*2220*/  UIMAD.WIDE.U32 UR14, UR20, 0x80, URZ ;  /* 0x00000080140e78a5 */ /* 0x000fc4000f8e00ff */
[----:B------:R-:W-:Y:S01]  /*2230*/  IMAD.IADD R0, R3, 0x1, R5 ;  /* 0x0000000103007824 */ /* 0x000fe200078e0205 */
[----:B-----5:R-:W-:Y:S01]  /*2240*/  LEA R228, P3, R2, UR12, 0x1 ;  /* 0x0000000c02e47c11 */ /* 0x020fe2000f8608ff */
[----:B-1----:R-:W-:Y:S01]  /*2250*/  ULEA UR12, UR27, UR10, 0x18 ;  /* 0x0000000a1b0c7291 */ /* 0x002fe2000f8ec0ff */
[C---:B------:R-:W-:Y:S01]  /*2260*/  VIADD R11, R99.reuse, 0x10 ;  /* 0x00000010630b7836 */ /* 0x040fe20000000000 */
[C---:B------:R-:W-:Y:S01]  /*2270*/  LOP3.LUT R12, R99.reuse, UR14, RZ, 0xfc, !PT ;  /* 0x0000000e630c7c12 */ /* 0x040fe2000f8efcff */
[----:B------:R-:W-:Y:S01]  /*2280*/  IMAD.WIDE.U32 R8, R10, UR26, R8 ;  /* 0x0000001a0a087c25 */ /* 0x000fe2000f8e0008 */
[----:B------:R-:W-:Y:S02]  /*2290*/  LEA.HI.X R227, R2, UR13, R0, 0x1, P3 ;  /* 0x0000000d02e37c11 */ /* 0x000fe400098f0c00 */
[----:B------:R-:W-:Y:S01]  /*22a0*/  MOV R0, UR11 ;  /* 0x0000000b00007c02 */ /* 0x000fe20008000f00 */
[----:B------:R-:W-:Y:S01]  /*22b0*/  VIADD R10, R99, 0x50 ;  /* 0x00000050630a7836 */ /* 0x000fe20000000000 */
[----:B------:R-:W-:-:S02]  /*22c0*/  ISETP.GE.AND P2, PT, R11, UR18, PT ;  /* 0x000000120b007c0c */ /* 0x000fc4000bf46270 */
[----:B------:R-:W-:Y:S01]  /*22d0*/  LEA R222, R222, UR12, 0x1 ;  /* 0x0000000cdede7c11 */ /* 0x000fe2000f8e08ff */
[----:B------:R-:W-:Y:S01]  /*22e0*/  IMAD R7, R0, UR26, R9 ;  /* 0x0000001a00077c24 */ /* 0x000fe2000f8e0209 */
[----:B------:R-:W-:Y:S09]  /*22f0*/  @P4 BRA `(.L_x_1865) ;  /* 0x00000000005c4947 */ /* 0x000ff20003800000 */
        /* <DEDUP_REMOVED lines=23> */
.L_x_1865:
[----:B------:R-:W-:Y:S05]  /*2470*/  BSYNC.RECONVERGENT B0 ;  /* 0x0000000000007941 */ /* 0x000fea0003800200 */
.L_x_1864:
        /* <DEDUP_REMOVED lines=29> */
.L_x_1867:
[----:B------:R-:W-:Y:S05]  /*2650*/  BSYNC.RECONVERGENT B0 ;  /* 0x0000000000007941 */ /* 0x000fea0003800200 */
.L_x_1866:
        /* <DEDUP_REMOVED lines=29> */
.L_x_1869:
[----:B------:R-:W-:Y:S05]  /*2830*/  BSYNC.RECONVERGENT B0 ;  /* 0x0000000000007941 */ /* 0x000fea0003800200 */
.L_x_1868:
        /* <DEDUP_REMOVED lines=28> */
.L_x_1871:
[----:B------:R-:W-:Y:S05]  /*2a00*/  BSYNC.RECONVERGENT B0 ;  /* 0x0000000000007941 */ /* 0x000fea0003800200 */
.L_x_1870:
        /* <DEDUP_REMOVED lines=27> */
.L_x_1873:
[----:B------:R-:W-:Y:S05]  /*2bc0*/  BSYNC.RECONVERGENT B0 ;  /* 0x0000000000007941 */ /* 0x000fea0003800200 */
.L_x_1872:
        /* <DEDUP_REMOVED lines=27> */
.L_x_1875:
[----:B------:R-:W-:Y:S05]  /*2d80*/  BSYNC.RECONVERGENT B0 ;  /* 0x0000000000007941 */ /* 0x000fea0003800200 */
.L_x_1874:
        /* <DEDUP_REMOVED lines=27> */
.L_x_1877:
[----:B------:R-:W-:Y:S05]  /*2f40*/  BSYNC.RECONVERGENT B0 ;  /* 0x0000000000007941 */ /* 0x000fea0003800200 */
.L_x_1876:
[----:B------:R-:W-:Y:S01]  /*2f50*/  UIADD3 UR4, UPT, UPT, UR21, 0x1f, URZ ;  /* 0x0000001f15047890 */ /* 0x000fe2000fffe0ff */
[----:B------:R-:W-:Y:S03]  /*2f60*/  BSSY.RECONVERGENT B0, `(.L_x_1878) ;  /* 0x000001d000007945 */ /* 0x000fe60003800200 */
[----:B------:R-:W-:-:S04]  /*2f70*/  USHF.R.S32.HI UR11, URZ, 0x1f, UR4 ;  /* 0x0000001fff0b7899 */ /* 0x000fc80008011404 */
[----:B------:R-:W-:Y:S01]  /*2f80*/  ULEA.HI UR11, UR11, UR4, URZ, 0x5 ;  /* 0x000000040b0b7291 */ /* 0x000fe2000f8f28ff */
[----:B------:R-:W-:Y:S11]  /*2f90*/  @P3 BRA `(.L_x_1879) ;  /* 0x0000000000643947 */ /* 0x000ff60003800000 */
        /* <DEDUP_REMOVED lines=25> */
.L_x_1879:
[----:B------:R-:W-:Y:S05]  /*3130*/  BSYNC.RECONVERGENT B0 ;  /* 0x0000000000007941 */ /* 0x000fea0003800200 */
.L_x_1878:
[----:B------:R-:W-:Y:S01]  /*3140*/  ULEA.HI.SX32 UR14, UR11, 0xffffffff, 0x1b ;  /* 0xffffffff0b0e7891 */ /* 0x000fe2000f8fdaff */
[----:B------:R-:W-:Y:S01]  /*3150*/  BSSY.RECONVERGENT B0, `(.L_x_1880) ;  /* 0x0000020000007945 */ /* 0x000fe20003800200 */
[----:B------:R-:W-:Y:S02]  /*3160*/  USHF.L.U64.HI UR15, UR16, 0x5, UR17 ;  /* 0x00000005100f7899 */ /* 0x000fe40008010211 */
[----:B------:R-:W-:Y:S02]  /*3170*/  UIMAD UR13, UR14, -0x20, UR21 ;  /* 0xffffffe00e0d78a4 */ /* 0x000fe4000f8e0215 */
[----:B------:R-:W-:Y:S02]  /*3180*/  USHF.L.U32 UR29, UR16, 0x5, URZ ;  /* 0x00000005101d7899 */ /* 0x000fe400080006ff */
[----:B------:R-:W-:Y:S02]  /*3190*/  USHF.R.S32.HI UR34, URZ, 0x1f, UR14 ;  /* 0x0000001fff227899 */ /* 0x000fe4000801140e */
[----:B------:R-:W-:Y:S01]  /*31a0*/  ISETP.GE.AND P4, PT, R99, UR13, PT ;  /* 0x0000000d63007c0c */ /* 0x000fe2000bf86270 */
[----:B------:R-:W-:Y:S01]  /*31b0*/  UIMAD UR5, UR15, UR14, URZ ;  /* 0x0000000e0f0572a4 */ /* 0x000fe2000f8e02ff */
[----:B------:R-:W-:Y:S01]  /*31c0*/  ISETP.GE.AND P3, PT, R11, UR13, PT ;  /* 0x0000000d0b007c0c */ /* 0x000fe2000bf66270 */
[----:B------:R-:W-:-:S02]  /*31d0*/  UIMAD.WIDE.U32 UR6, UR29, UR14, URZ ;  /* 0x0000000e1d0672a5 */ /* 0x000fc4000f8e00ff */
[----:B------:R-:W-:Y:S02]  /*31e0*/  UIMAD UR5, UR34, UR29, UR5 ;  /* 0x0000001d220572a4 */ /* 0x000fe4000f8e0205 */
[----:B------:R-:W-:Y:S02]  /*31f0*/  USHF.L.U64.HI UR32, UR16, 0x4, UR17 ;  /* 0x0000000410207899 */ /* 0x000fe40008010211 */
[----:B------:R-:W-:Y:S02]  /*3200*/  USHF.L.U32 UR33, UR16, 0x4, URZ ;  /* 0x0000000410217899 */ /* 0x000fe400080006ff */
[----:B------:R-:W-:Y:S02]  /*3210*/  UIADD3 UR5, UPT, UPT, UR7, UR5, URZ ;  /* 0x0000000507057290 */ /* 0x000fe4000fffe0ff */
[----:B------:R-:W-:Y:S10]  /*3220*/  @P4 BRA `(.L_x_1881) ;  /* 0x0000000000484947 */ /* 0x000ff40003800000 */
        /* <DEDUP_REMOVED lines=18> */
.L_x_1881:
[----:B------:R-:W-:Y:S05]  /*3350*/  BSYNC.RECONVERGENT B0 ;  /* 0x0000000000007941 */ /* 0x000fea0003800200 */
.L_x_1880:
        /* <DEDUP_REMOVED lines=21> */
.L_x_1883:
[----:B------:R-:W-:Y:S05]  /*34b0*/  BSYNC.RECONVERGENT B0 ;  /* 0x0000000000007941 */ /* 0x000fea0003800200 */
.L_x_1882:
[----:B------:R-:W5:Y:S01]  /*34c0*/  LDCU.64 UR6, c[0x0][0x538] ;  /* 0x0000a700ff0677ac */ /* 0x000f620008000a00 */
[----:B------:R-:W0:Y:S01]  /*34d0*/  LDGDEPBAR ;  /* 0x00000000000079af */ /* 0x000e220000000000 */
[----:B-----5:R-:W-:-:S04]  /*34e0*/  UISETP.NE.U32.AND UP1, UPT, UR6, URZ, UPT ;  /* 0x000000ff0600728c */ /* 0x020fc8000bf25070 */
[----:B------:R-:W-:Y:S01]  /*34f0*/  UISETP.NE.AND.EX UP1, UPT, UR7, URZ, UPT, UP1 ;  /* 0x000000ff0700728c */ /* 0x000fe2000bf25310 */
[----:B------:R-:W-:Y:S01]  /*3500*/  IMAD.SHL.U32 R238, R218, 0x40, RZ ;  /* 0x00000040daee7824 */ /* 0x000fe200078e00ff */
[----:B------:R-:W-:Y:S01]  /*3510*/  BSSY.RECONVERGENT B0, `(.L_x_1884) ;  /* 0x0000032000007945 */ /* 0x000fe20003800200 */
[----:B------:R-:W-:-:S04]  /*3520*/  DEPBAR.LE SB0, 0x0 ;  /* 0x000080000000791a */ /* 0x000fc80000000000 */
[----:B------:R-:W-:-:S04]  /*3530*/  PLOP3.LUT P0, PT, PT, PT, UP1, 0x80, 0x8 ;  /* 0x000000000008781c */ /* 0x000fc80003f0f018 */
        /* <DEDUP_REMOVED lines=8> */
[----:B-1234-:R-:W-:-:S04]  /*35c0*/  IMAD.U32 R2, RZ, RZ, UR6 ;  /* 0x00000006ff027e24 */ /* 0x01efc8000f8e00ff */
[----:B------:R-:W-:-:S05]  /*35d0*/  IMAD.U32 R3, RZ, RZ, UR7 ;  /* 0x00000007ff037e24 */ /* 0x000fca000f8e00ff */
[----:B------:R-:W2:Y:S01]  /*35e0*/  @P0 LDG.E R2, desc[UR22][R2.64] ;  /* 0x0000001602020981 */ /* 0x000ea2000c1e1900 */
[----:B-----5:R-:W2:Y:S01]  /*35f0*/  @P0 MUFU.RCP R0, UR4 ;  /* 0x0000000400000d08 */ /* 0x020ea20008001000 */
[----:B------:R-:W-:Y:S01]  /*3600*/  USHF.L.U64.HI UR7, UR8, 0x5, UR9 ;  /* 0x0000000508077899 */ /* 0x000fe20008010209 */
[----:B------:R-:W-:Y:S01]  /*3610*/  SHF.R.U32.HI R216, RZ, 0x1, R218 ;  /* 0x00000001ffd87819 */ /* 0x000fe200000116da */
[----:B------:R-:W-:Y:S01]  /*3620*/  USHF.L.U32 UR16, UR8, 0x5, URZ ;  /* 0x0000000508107899 */ /* 0x000fe200080006ff */
[----:B------:R-:W-:Y:S01]  /*3630*/  LOP3.LUT R235, R212, 0x1c0, R238, 0xf8, !PT ;  /* 0x000001c0d4eb7812 */ /* 0x000fe200078ef8ee */
[----:B------:R-:W-:Y:S02]  /*3640*/  UIMAD UR4, UR7, UR14, URZ ;  /* 0x0000000e070472a4 */ /* 0x000fe4000f8e02ff */
[----:B------:R-:W-:Y:S02]  /*3650*/  UIMAD.WIDE.U32 UR36, UR16, UR14, URZ ;  /* 0x0000000e102472a5 */ /* 0x000fe4000f8e00ff */
[----:B------:R-:W-:Y:S01]  /*3660*/  UIMAD UR4, UR34, UR16, UR4 ;  /* 0x00000010220472a4 */ /* 0x000fe2000f8e0204 */
[----:B------:R-:W-:-:S03]  /*3670*/  UMOV UR5, URZ ;  /* 0x000000ff00057c82 */ /* 0x000fc60008000000 */
[----:B------:R-:W-:Y:S01]  /*3680*/  UIADD3 UR4, UPT, UPT, UR37, UR4, URZ ;  /* 0x0000000425047290 */ /* 0x000fe2000fffe0ff */
[----:B------:R-:W-:Y:S01]  /*3690*/  BAR.SYNC.DEFER_BLOCKING 0x0 ;  /* 0x0000000000007b1d */ /* 0x000fe20000010000 */
[----:B--2---:R-:W-:-:S05]  /*36a0*/  @P0 FMUL.FTZ R0, R2, R0 ;  /* 0x0000000002000220 */ /* 0x004fca0000410000 */
[----:B------:R-:W-:-:S13]  /*36b0*/  @P0 R2UR UR6, R0 ;  /* 0x00000000000602ca */ /* 0x000fda00000e0000 */
[----:B------:R-:W-:Y:S01]  /*36c0*/  @UP1 UMOV UR5, UR6 ;  /* 0x0000000600051c82 */ /* 0x000fe20008000000 */
[----:B------:R-:W-:Y:S05]  /*36d0*/  @P4 BRA `(.L_x_1885) ;  /* 0x00000000004c4947 */ /* 0x000fea0003800000 */
        /* <DEDUP_REMOVED lines=19> */
.L_x_1885:
[----:B------:R2:W-:Y:S04]  /*3810*/  STS.128 [R222+0xa000], RZ ;  /* 0x00a000ffde007388 */ /* 0x0005e80000000c00 */
[----:B------:R2:W-:Y:S02]  /*3820*/  STS.128 [R222+0xb000], RZ ;  /* 0x00b000ffde007388 */ /* 0x0005e40000000c00 */
.L_x_1886:
[----:B------:R-:W-:Y:S05]  /*3830*/  BSYNC.RECONVERGENT B0 ;  /* 0x0000000000007941 */ /* 0x000fea0003800200 */
.L_x_1884:
[----:B------:R-:W-:Y:S01]  /*3840*/  ISETP.GE.AND P0, PT, R11, UR13, PT ;  /* 0x0000000d0b007c0c */ /* 0x000fe2000bf06270 */
[C---:B------:R-:W-:Y:S01]  /*3850*/  IMAD.SHL.U32 R217, R218.reuse, 0x20, RZ ;  /* 0x00000020dad97824 */ /* 0x040fe200078e00ff */
[----:B------:R-:W-:Y:S01]  /*3860*/  LOP3.LUT R0, R218, 0x8, RZ, 0xc0, !PT ;  /* 0x00000008da007812 */ /* 0x000fe200078ec0ff */
[----:B------:R-:W-:Y:S01]  /*3870*/  BSSY.RECONVERGENT B0, `(.L_x_1887) ;  /* 0x000001f000007945 */ /* 0x000fe20003800200 */
[C---:B-1----:R-:W-:Y:S02]  /*3880*/  LOP3.LUT R2, R238.reuse, 0x200, RZ, 0xc0, !PT ;  /* 0x00000200ee027812 */ /* 0x042fe400078ec0ff */
[----:B------:R-:W-:Y:S02]  /*3890*/  LOP3.LUT R98, R235, 0x8, R216, 0x78, !PT ;  /* 0x00000008eb627812 */ /* 0x000fe400078e78d8 */
[----:B------:R-:W-:Y:S02]  /*38a0*/  LOP3.LUT R217, R217, 0x7c00, RZ, 0xc0, !PT ;  /* 0x00007c00d9d97812 */ /* 0x000fe400078ec0ff */
[----:B------:R-:W-:-:S02]  /*38b0*/  LOP3.LUT R21, R238, 0x400, RZ, 0xc0, !PT ;  /* 0x00000400ee157812 */ /* 0x000fc400078ec0ff */
[----:B------:R-:W-:Y:S01]  /*38c0*/  LOP3.LUT R0, R235, R0, RZ, 0x3c, !PT ;  /* 0x00000000eb007212 */ /* 0x000fe200078e3cff */
[----:B------:R1:W-:Y:S01]  /*38d0*/  @P0 STS.128 [R222+0xa800], RZ ;  /* 0x00a800ffde000388 */ /* 0x0003e20000000c00 */
[----:B------:R-:W-:-:S03]  /*38e0*/  IADD3 R2, PT, PT, R98, R2, R217 ;  /* 0x0000000262027210 */ /* 0x000fc60007ffe0d9 */
[----:B------:R1:W-:Y:S01]  /*38f0*/  @P0 STS.128 [R222+0xb800], RZ ;  /* 0x00b800ffde000388 */ /* 0x0003e20000000c00 */
[----:B------:R-:W-:Y:S01]  /*3900*/  IMAD R21, R0, 0x2, R21 ;  /* 0x0000000200157824 */ /* 0x000fe200078e0215 */
[----:B------:R-:W-:Y:S01]  /*3910*/  LEA R20, R2, UR12, 0x1 ;  /* 0x0000000c02147c11 */ /* 0x000fe2000f8e08ff */
[----:B------:R-:W-:Y:S06]  /*3920*/  @P0 BRA `(.L_x_1888) ;  /* 0x00000000004c0947 */ /* 0x000fec0003800000 */
[----:B------:R-:W3:Y:S01]  /*3930*/  LDCU UR6, c[0x0][0x440] ;  /* 0x00008800ff0677ac */ /* 0x000ee20008000800 */
[----:B------:R-:W-:-:S04]  /*3940*/  ULEA UR17, UP0, UR8, UR36, 0x4 ;  /* 0x0000002408117291 */ /* 0x000fc8000f8020ff */
[----:B------:R-:W-:Y:S02]  /*3950*/  ULEA.HI.X UR13, UR8, UR4, UR9, 0x4, UP0 ;  /* 0x00000004080d7291 */ /* 0x000fe400080f2409 */
[----:B------:R-:W-:-:S04]  /*3960*/  IMAD.U32 R0, RZ, RZ, UR17 ;  /* 0x00000011ff007e24 */ /* 0x000fc8000f8e00ff */
[----:B------:R-:W-:Y:S01]  /*3970*/  IMAD.U32 R3, RZ, RZ, UR13 ;  /* 0x0000000dff037e24 */ /* 0x000fe2000f8e00ff */
[----:B------:R-:W-:Y:S02]  /*3980*/  LEA R2, P2, R0, R228, 0x1 ;  /* 0x000000e400027211 */ /* 0x000fe400078408ff */
[----:B---3--:R-:W-:Y:S02]  /*3990*/  ISETP.GE.AND P1, PT, R212, UR6, PT ;  /* 0x00000006d4007c0c */ /* 0x008fe4000bf26270 */
        /* <DEDUP_REMOVED lines=12> */
.L_x_1888:
[----:B------:R-:W-:Y:S05]  /*3a60*/  BSYNC.RECONVERGENT B0 ;  /* 0x0000000000007941 */ /* 0x000fea0003800200 */
.L_x_1887:
[----:B------:R-:W-:Y:S01]  /*3a70*/  LDSM.16.M88.4 R28, [R21+UR12+0x8000] ;  /* 0x0080000c151c783b */ /* 0x000fe20008000200 */
[----:B---3--:R-:W-:Y:S01]  /*3a80*/  IMAD.MOV.U32 R2, RZ, RZ, 0x10 ;  /* 0x00000010ff027424 */ /* 0x008fe200078e00ff */
[----:B------:R-:W-:Y:S01]  /*3a90*/  LOP3.LUT P0, RZ, R218, 0x2, RZ, 0xc0, !PT ;  /* 0x00000002daff7812 */ /* 0x000fe2000780c0ff */
[----:B------:R-:W-:Y:S01]  /*3aa0*/  VIADD R22, R21, UR12 ;  /* 0x0000000c15167c36 */ /* 0x000fe20008000000 */
[----:B------:R-:W3:Y:S01]  /*3ab0*/  LDSM.16.M88.4 R8, [R20+0x2000] ;  /* 0x002000001408783b */ /* 0x000ee20000000200 */
[----:B------:R-:W-:Y:S01]  /*3ac0*/  SHF.R.U32.HI R251, RZ, 0x2, R218 ;  /* 0x00000002fffb7819 */ /* 0x000fe200000116da */
[----:B------:R-:W-:Y:S01]  /*3ad0*/  UISETP.GE.U32.AND UP1, UPT, UR21, 0x21, UPT ;  /* 0x000000211500788c */ /* 0x000fe2000bf26070 */
[----:B------:R-:W-:Y:S01]  /*3ae0*/  SEL R0, R2, 0xfffffff0, !P0 ;  /* 0xfffffff002007807 */ /* 0x000fe20004000000 */
[----:B------:R-:W4:Y:S01]  /*3af0*/  LDSM.16.M88.4 R32, [R21+UR12+0x8800] ;  /* 0x0088000c1520783b */ /* 0x000f220008000200 */
[----:B------:R-:W-:Y:S02]  /*3b00*/  LOP3.LUT P0, RZ, R218, 0x4, RZ, 0xc0, !PT ;  /* 0x00000004daff7812 */ /* 0x000fe4000780c0ff */
[----:B------:R-:W-:Y:S01]  /*3b10*/  MOV R2, 0x20 ;  /* 0x0000002000027802 */ /* 0x000fe20000000f00 */
[----:B------:R-:W5:Y:S01]  /*3b20*/  LDSM.16.M88.4 R12, [R20] ;  /* 0x00000000140c783b */ /* 0x000f620000000200 */
[C---:B------:R-:W-:Y:S01]  /*3b30*/  IMAD R44, R0.reuse, 0x2, R22 ;  /* 0x00000002002c7824 */ /* 0x040fe200078e0216 */
[----:B------:R-:W-:Y:S01]  /*3b40*/  LOP3.LUT R251, R251, 0x7, RZ, 0xc0, !PT ;  /* 0x00000007fbfb7812 */ /* 0x000fe200078ec0ff */
[--C-:B------:R-:W-:Y:S01]  /*3b50*/  IMAD R45, R0, 0x2, R20.reuse ;  /* 0x00000002002d7824 */ /* 0x100fe200078e0214 */
[----:B------:R-:W-:Y:S01]  /*3b60*/  SEL R2, R2, 0xffffffe0, !P0 ;  /* 0xffffffe002027807 */ /* 0x000fe20004000000 */
[----:B------:R-:W0:Y:S04]  /*3b70*/  LDGDEPBAR ;  /* 0x00000000000079af */ /* 0x000e280000000000 */
[----:B------:R-:W-:Y:S01]  /*3b80*/  LDSM.16.M88.4 R36, [R44+0x8000] ;  /* 0x008000002c24783b */ /* 0x000fe20000000200 */
[----:B------:R-:W-:-:S02]  /*3b90*/  IMAD R3, R2, 0x2, R20 ;  /* 0x0000000202037824 */ /* 0x000fc400078e0214 */
[----:B------:R-:W-:Y:S01]  /*3ba0*/  IMAD R2, R2, 0x2, R22 ;  /* 0x0000000202027824 */ /* 0x000fe200078e0216 */
[----:B------:R-:W2:Y:S04]  /*3bb0*/  LDSM.16.M88.4 R4, [R45+0x2000] ;  /* 0x002000002d04783b */ /* 0x000ea80000000200 */
[----:B------:R-:W1:Y:S04]  /*3bc0*/  LDSM.16.M88.4 R40, [R44+0x8800] ;  /* 0x008800002c28783b */ /* 0x000e680000000200 */
[----:B------:R-:W1:Y:S04]  /*3bd0*/  LDSM.16.M88.4 R16, [R45] ;  /* 0x000000002d10783b */ /* 0x000e680000000200 */
[----:B------:R-:W-:Y:S04]  /*3be0*/  LDSM.16.M88.4 R24, [R3+0x2000] ;  /* 0x002000000318783b */ /* 0x000fe80000000200 */
[----:B------:R-:W1:Y:S01]  /*3bf0*/  LDSM.16.M88.4 R48, [R2+0x8000] ;  /* 0x008000000230783b */ /* 0x000e620000000200 */
[C---:B---3--:R-:W-:Y:S03]  /*3c00*/  HMMA.16816.F32 R68, R8.reuse, R30, RZ ;  /* 0x0000001e0844723c */ /* 0x048fe600000018ff */
[----:B------:R-:W3:Y:S05]  /*3c10*/  LDSM.16.M88.4 R76, [R2+0x8800] ;  /* 0x00880000024c783b */ /* 0x000eea0000000200 */
[----:B----4-:R-:W-:Y:S08]  /*3c20*/  HMMA.16816.F32 R52, R8, R32, RZ ;  /* 0x000000200834723c */ /* 0x010ff000000018ff */
[-C--:B-----5:R-:W-:Y:S08]  /*3c30*/  HMMA.16816.F32 R80, R12, R28.reuse, RZ ;  /* 0x0000001c0c50723c */ /* 0x0a0ff000000018ff */
[C---:B------:R-:W-:Y:S08]  /*3c40*/  HMMA.16816.F32 R56, R8.reuse, R28, RZ ;  /* 0x0000001c0838723c */ /* 0x040ff000000018ff */
[----:B------:R-:W-:Y:S08]  /*3c50*/  HMMA.16816.F32 R60, R8, R34, RZ ;  /* 0x00000022083c723c */ /* 0x000ff000000018ff */
[C---:B------:R-:W-:Y:S08]  /*3c60*/  HMMA.16816.F32 R64, R12.reuse, R32, RZ ;  /* 0x000000200c40723c */ /* 0x040ff000000018ff */
[C---:B------:R-:W-:Y:S08]  /*3c70*/  HMMA.16816.F32 R72, R12.reuse, R30, RZ ;  /* 0x0000001e0c48723c */ /* 0x040ff000000018ff */
[----:B------:R-:W-:Y:S01]  /*3c80*/  HMMA.16816.F32 R32, R12, R34, RZ ;  /* 0x000000220c20723c */ /* 0x000fe200000018ff */
[----:B------:R-:W4:Y:S07]  /*3c90*/  LDSM.16.M88.4 R12, [R3] ;  /* 0x00000000030c783b */ /* 0x000f2e0000000200 */
[C---:B--2---:R-:W-:Y:S08]  /*3ca0*/  HMMA.16816.F32 R28, R4.reuse, R38, R68 ;  /* 0x00000026041c723c */ /* 0x044ff00000001844 */
[C---:B-1----:R-:W-:Y:S08]  /*3cb0*/  HMMA.16816.F32 R8, R4.reuse, R40, R52 ;  /* 0x000000280408723c */ /* 0x042ff00000001834 */
[-C--:B------:R-:W-:Y:S08]  /*3cc0*/  HMMA.16816.F32 R56, R4, R36.reuse, R56 ;  /* 0x000000240438723c */ /* 0x080ff00000001838 */
[----:B------:R-:W-:Y:S01]  /*3cd0*/  HMMA.16816.F32 R84, R16, R36, R80 ;  /* 0x000000241054723c */ /* 0x000fe20000001850 */
[C---:B------:R-:W-:Y:S01]  /*3ce0*/  IMAD R36, R0.reuse, 0x2, R3 ;  /* 0x0000000200247824 */ /* 0x040fe200078e0203 */
[----:B------:R-:W-:-:S06]  /*3cf0*/  LEA R0, R0, R2, 0x1 ;  /* 0x0000000200007211 */ /* 0x000fcc00078e08ff */
[-C--:B------:R-:W-:Y:S01]  /*3d00*/  HMMA.16816.F32 R52, R4, R42.reuse, R60 ;  /* 0x0000002a0434723c */ /* 0x080fe2000000183c */
[----:B------:R-:W-:Y:S07]  /*3d10*/  LDSM.16.M88.4 R4, [R36+0x2000] ;  /* 0x002000002404783b */ /* 0x000fee0000000200 */
[C---:B------:R-:W-:Y:S01]  /*3d20*/  HMMA.16816.F32 R80, R16.reuse, R42, R32 ;  /* 0x0000002a1050723c */ /* 0x040fe20000001820 */
[----:B------:R-:W1:Y:S07]  /*3d30*/  LDSM.16.M88.4 R32, [R0+0x8000] ;  /* 0x008000000020783b */ /* 0x000e6e0000000200 */
[----:B------:R-:W-:Y:S08]  /*3d40*/  HMMA.16816.F32 R60, R16, R38, R72 ;  /* 0x00000026103c723c */ /* 0x000ff00000001848 */
[C---:B------:R-:W-:Y:S01]  /*3d50*/  HMMA.16816.F32 R68, R24.reuse, R50, R28 ;  /* 0x000000321844723c */ /* 0x040fe2000000181c */
[----:B------:R-:W2:Y:S07]  /*3d60*/  LDSM.16.M88.4 R28, [R0+0x8800] ;  /* 0x00880000001c783b */ /* 0x000eae0000000200 */
[----:B---3--:R-:W-:Y:S01]  /*3d70*/  HMMA.16816.F32 R88, R24, R76, R8 ;  /* 0x0000004c1858723c */ /* 0x008fe20000001808 */
[----:B------:R-:W3:Y:S07]  /*3d80*/  LDSM.16.M88.4 R8, [R36] ;  /* 0x000000002408783b */ /* 0x000eee0000000200 */
[----:B------:R-:W-:Y:S01]  /*3d90*/  HMMA.16816.F32 R92, R16, R40, R64 ;  /* 0x00000028105c723c */ /* 0x000fe20000001840 */
[----:B------:R-:W-:Y:S04]  /*3da0*/  LDSM.16.M88.4 R16, [R20+0x6000] ;  /* 0x006000001410783b */ /* 0x000fe80000000200 */
[----:B------:R-:W5:Y:S03]  /*3db0*/  LDSM.16.M88.4 R40, [R21+UR12+0x9000] ;  /* 0x0090000c1528783b */ /* 0x000f660008000200 */
[C---:B------:R-:W-:Y:S08]  /*3dc0*/  HMMA.16816.F32 R72, R24.reuse, R48, R56 ;  /* 0x000000301848723c */ /* 0x040ff00000001838 */
[----:B------:R-:W-:Y:S08]  /*3dd0*/  HMMA.16816.F32 R64, R24, R78, R52 ;  /* 0x0000004e1840723c */ /* 0x000ff00000001834 */
[C---:B----4-:R-:W-:Y:S08]  /*3de0*/  HMMA.16816.F32 R56, R12.reuse, R48, R84 ;  /* 0x000000300c38723c */ /* 0x050ff00000001854 */
[C---:B------:R-:W-:Y:S01]  /*3df0*/  HMMA.16816.F32 R52, R12.reuse, R50, R60 ;  /* 0x000000320c34723c */ /* 0x040fe2000000183c */
[----:B------:R-:W4:Y:S04]  /*3e00*/  LDSM.16.M88.4 R48, [R21+UR12+0x9800] ;  /* 0x0098000c1530783b */ /* 0x000f280008000200 */
[----:B------:R-:W4:Y:S03]  /*3e10*/  LDSM.16.M88.4 R20, [R20+0x4000] ;  /* 0x004000001414783b */ /* 0x000f260000000200 */
[C---:B------:R-:W-:Y:S08]  /*3e20*/  HMMA.16816.F32 R24, R12.reuse, R76, R92 ;  /* 0x0000004c0c18723c */ /* 0x040ff0000000185c */
[----:B------:R-:W-:Y:S08]  /*3e30*/  HMMA.16816.F32 R12, R12, R78, R80 ;  /* 0x0000004e0c0c723c */ /* 0x000ff00000001850 */
[C---:B-1----:R-:W-:Y:S08]  /*3e40*/  HMMA.16816.F32 R60, R4.reuse, R32, R72 ;  /* 0x00000020043c723c */ /* 0x042ff00000001848 */
[C---:B------:R-:W-:Y:S08]  /*3e50*/  HMMA.16816.F32 R68, R4.reuse, R34, R68 ;  /* 0x000000220444723c */ /* 0x040ff00000001844 */
[C---:B--2---:R-:W-:Y:S08]  /*3e60*/  HMMA.16816.F32 R80, R4.reuse, R28, R88 ;  /* 0x0000001c0450723c */ /* 0x044ff00000001858 */
[----:B------:R-:W-:Y:S01]  /*3e70*/  HMMA.16816.F32 R72, R4, R30, R64 ;  /* 0x0000001e0448723c */ /* 0x000fe20000001840 */
[----:B------:R-:W-:Y:S07]  /*3e80*/  LDSM.16.M88.4 R4, [R45+0x6000] ;  /* 0x006000002d04783b */ /* 0x000fee0000000200 */
[C---:B---3--:R-:W-:Y:S08]  /*3e90*/  HMMA.16816.F32 R76, R8.reuse, R32, R56 ;  /* 0x00000020084c723c */ /* 0x048ff00000001838 */
[C---:B------:R-:W-:Y:S08]  /*3ea0*/  HMMA.16816.F32 R52, R8.reuse, R34, R52 ;  /* 0x000000220834723c */ /* 0x040ff00000001834 */
[C---:B------:R-:W-:Y:S01]  /*3eb0*/  HMMA.16816.F32 R32, R8.reuse, R28, R24 ;  /* 0x0000001c0820723c */ /* 0x040fe20000001818 */
[----:B------:R-:W-:Y:S07]  /*3ec0*/  LDSM.16.M88.4 R24, [R44+0x9800] ;  /* 0x009800002c18783b */ /* 0x000fee0000000200 */
[----:B------:R-:W-:Y:S01]  /*3ed0*/  HMMA.16816.F32 R8, R8, R30, R12 ;  /* 0x0000001e0808723c */ /* 0x000fe2000000180c */
[----:B------:R-:W1:Y:S04]  /*3ee0*/  LDSM.16.M88.4 R28, [R44+0x9000] ;  /* 0x009000002c1c783b */ /* 0x000e680000000200 */
[----:B------:R-:W-:Y:S03]  /*3ef0*/  LDSM.16.M88.4 R12, [R3+0x6000] ;  /* 0x00600000030c783b */ /* 0x000fe60000000200 */
[C---:B-----5:R-:W-:Y:S08]  /*3f00*/  HMMA.16816.F32 R60, R16.reuse, R40, R60 ;  /* 0x00000028103c723c */ /* 0x060ff0000000183c */
[C---:B------:R-:W-:Y:S08]  /*3f10*/  HMMA.16816.F32 R68, R16.reuse, R42, R68 ;  /* 0x0000002a1044723c */ /* 0x040ff00000001844 */
[C---:B----4-:R-:W-:Y:S08]  /*3f20*/  HMMA.16816.F32 R64, R16.reuse, R48, R80 ;  /* 0x000000301040723c */ /* 0x050ff00000001850 */
[----:B------:R-:W-:Y:S01]  /*3f30*/  HMMA.16816.F32 R56, R16, R50, R72 ;  /* 0x000000321038723c */ /* 0x000fe20000001848 */
[----:B------:R2:W3:Y:S07]  /*3f40*/  LDSM.16.M88.4 R16, [R45+0x4000] ;  /* 0x004000002d10783b */ /* 0x0004ee0000000200 */
[C---:B------:R-:W-:Y:S08]  /*3f50*/  HMMA.16816.F32 R84, R20.reuse, R40, R76 ;  /* 0x000000281454723c */ /* 0x040ff0000000184c */
[C---:B------:R-:W-:Y:S01]  /*3f60*/  HMMA.16816.F32 R88, R20.reuse, R42, R52 ;  /* 0x0000002a1458723c */ /* 0x040fe20000001834 */
[----:B------:R-:W4:Y:S04]  /*3f70*/  LDSM.16.M88.4 R52, [R2+0x9000] ;  /* 0x009000000234783b */ /* 0x000f280000000200 */
[----:B------:R5:W4:Y:S03]  /*3f80*/  LDSM.16.M88.4 R40, [R2+0x9800] ;  /* 0x009800000228783b */ /* 0x000b260000000200 */
[C---:B------:R-:W-:Y:S01]  /*3f90*/  HMMA.16816.F32 R76, R20.reuse, R48, R32 ;  /* 0x00000030144c723c */ /* 0x040fe20000001820 */
[----:B------:R-:W-:Y:S07]  /*3fa0*/  LDSM.16.M88.4 R32, [R0+0x9000] ;  /* 0x009000000020783b */ /* 0x000fee0000000200 */
[----:B--2---:R-:W-:Y:S01]  /*3fb0*/  HMMA.16816.F32 R44, R20, R50, R8 ;  /* 0x00000032142c723c */ /* 0x004fe20000001808 */
[----:B------:R-:W2:Y:S04]  /*3fc0*/  LDSM.16.M88.4 R8, [R3+0x4000] ;  /* 0x004000000308783b */ /* 0x000ea80000000200 */
[----:B------:R3:W-:Y:S03]  /*3fd0*/  LDSM.16.M88.4 R48, [R0+0x9800] ;  /* 0x009800000030783b */ /* 0x0007e60000000200 */
[----:B-1----:R-:W-:Y:S01]  /*3fe0*/  HMMA.16816.F32 R20, R4, R28, R60 ;  /* 0x0000001c0414723c */ /* 0x002fe2000000183c */
[----:B-----5:R-:W-:-:S07]  /*3ff0*/  IMAD.SHL.U32 R2, R218, 0x2, RZ ;  /* 0x00000002da027824 */ /* 0x020fce00078e00ff */
[----:B------:R-:W-:Y:S01]  /*4000*/  HMMA.16816.F32 R80, R4, R30, R68 ;  /* 0x0000001e0450723c */ /* 0x000fe20000001844 */
[----:B------:R-:W-:Y:S01]  /*4010*/  LOP3.LUT R252, R2, 0x6, RZ, 0xc0, !PT ;  /* 0x0000000602fc7812 */ /* 0x000fe200078ec0ff */
[----:B------:R-:W-:-:S06]  /*4020*/  IMAD.U32 R2, RZ, RZ, UR21 ;  /* 0x00000015ff027e24 */ /* 0x000fcc000f8e00ff */
[----:B------:R-:W-:Y:S01]  /*4030*/  HMMA.16816.F32 R72, R4, R24, R64 ;  /* 0x000000180448723c */ /* 0x000fe20000001840 */
[----:B---3--:R-:W-:-:S07]  /*4040*/  LOP3.LUT R0, R216, 0x1f0, RZ, 0xc0, !PT ;  /* 0x000001f0d8007812 */ /* 0x008fce00078ec0ff */
[----:B------:R-:W-:Y:S01]  /*4050*/  HMMA.16816.F32 R60, R4, R26, R56 ;  /* 0x0000001a043c723c */ /* 0x000fe20000001838 */
[----:B------:R-:W1:Y:S01]  /*4060*/  LDSM.16.M88.4 R4, [R36+0x6000] ;  /* 0x006000002404783b */ /* 0x000e620000000200 */
[----:B------:R-:W-:Y:S01]  /*4070*/  IADD3 R251, PT, PT, R251, UR28, R0 ;  /* 0x0000001cfbfb7c10 */ /* 0x000fe2000fffe000 */
[----:B------:R-:W-:-:S05]  /*4080*/  IMAD.U32 R0, RZ, RZ, UR14 ;  /* 0x0000000eff007e24 */ /* 0x000fca000f8e00ff */
[----:B------:R-:W-:Y:S01]  /*4090*/  HMMA.16816.F32 R64, R16, R28, R84 ;  /* 0x0000001c1040723c */ /* 0x000fe20000001854 */
[----:B------:R-:W-:-:S07]  /*40a0*/  LEA R0, R0, R252, 0x5 ;  /* 0x000000fc00007211 */ /* 0x000fce00078e28ff */
[C---:B------:R-:W-:Y:S08]  /*40b0*/  HMMA.16816.F32 R68, R16.reuse, R30, R88 ;  /* 0x0000001e1044723c */ /* 0x040ff00000001858 */
[C---:B------:R-:W-:Y:S08]  /*40c0*/  HMMA.16816.F32 R76, R16.reuse, R24, R76 ;  /* 0x00000018104c723c */ /* 0x040ff0000000184c */
[----:B------:R-:W-:Y:S01]  /*40d0*/  HMMA.16816.F32 R56, R16, R26, R44 ;  /* 0x0000001a1038723c */ /* 0x000fe2000000182c */
[----:B------:R3:W5:Y:S01]  /*40e0*/  LDSM.16.M88.4 R16, [R36+0x4000] ;  /* 0x004000002410783b */ /* 0x0007620000000200 */
[----:B------:R-:W-:-:S06]  /*40f0*/  DEPBAR.LE SB0, 0x0 ;  /* 0x000080000000791a */ /* 0x000fcc0000000000 */
[C---:B----4-:R-:W-:Y:S08]  /*4100*/  HMMA.16816.F32 R44, R12.reuse, R52, R20 ;  /* 0x000000340c2c723c */ /* 0x050ff00000001814 */
[C---:B------:R-:W-:Y:S08]  /*4110*/  HMMA.16816.F32 R28, R12.reuse, R54, R80 ;  /* 0x000000360c1c723c */ /* 0x040ff00000001850 */
[C---:B------:R-:W-:Y:S08]  /*4120*/  HMMA.16816.F32 R24, R12.reuse, R40, R72 ;  /* 0x000000280c18723c */ /* 0x040ff00000001848 */
[----:B------:R-:W-:Y:S08]  /*4130*/  HMMA.16816.F32 R12, R12, R42, R60 ;  /* 0x0000002a0c0c723c */ /* 0x000ff0000000183c */
[C---:B--2---:R-:W-:Y:S08]  /*4140*/  HMMA.16816.F32 R20, R8.reuse, R52, R64 ;  /* 0x000000340814723c */ /* 0x044ff00000001840 */
[C---:B------:R-:W-:Y:S08]  /*4150*/  HMMA.16816.F32 R52, R8.reuse, R54, R68 ;  /* 0x000000360834723c */ /* 0x040ff00000001844 */
[C---:B---3--:R-:W-:Y:S08]  /*4160*/  HMMA.16816.F32 R36, R8.reuse, R40, R76 ;  /* 0x000000280824723c */ /* 0x048ff0000000184c */
[----:B------:R-:W-:Y:S01]  /*4170*/  HMMA.16816.F32 R40, R8, R42, R56 ;  /* 0x0000002a0828723c */ /* 0x000fe20000001838 */
[----:B------:R-:W-:Y:S01]  /*4180*/  IADD3 R10, PT, PT, R2, -UR24, R251 ;  /* 0x80000018020a7c10 */ /* 0x000fe2000fffe0fb */
[----:B------:R-:W-:-:S04]  /*4190*/  VIADD R11, R0, 0x8 ;  /* 0x00000008000b7836 */ /* 0x000fc80000000000 */
[----:B------:R-:W-:Y:S01]  /*41a0*/  IMAD.IADD R2, R10, 0x1, -R0 ;  /* 0x000000010a027824 */ /* 0x000fe200078e0a00 */
[----:B------:R-:W-:Y:S01]  /*41b0*/  ISETP.GE.AND P1, PT, R11, UR21, PT ;  /* 0x000000150b007c0c */ /* 0x000fe2000bf26270 */
[C---:B-1----:R-:W-:Y:S01]  /*41c0*/  HMMA.16816.F32 R60, R4.reuse, R50, R12 ;  /* 0x00000032043c723c */ /* 0x042fe2000000180c */
[----:B------:R-:W-:Y:S01]  /*41d0*/  VIADD R12, R0, 0x1 ;  /* 0x00000001000c7836 */ /* 0x000fe20000000000 */
[C---:B------:R-:W-:Y:S01]  /*41e0*/  IADD3 R13, PT, PT, R10.reuse, 0x8, RZ ;  /* 0x000000080a0d7810 */ /* 0x040fe20007ffe0ff */
[----:B------:R-:W-:Y:S01]  /*41f0*/  VIADD R9, R10, 0x48 ;  /* 0x000000480a097836 */ /* 0x000fe20000000000 */
[----:B------:R-:W-:Y:S02]  /*4200*/  IABS R3, R2 ;  /* 0x0000000200037213 */ /* 0x000fe40000000000 */
[----:B------:R-:W-:Y:S01]  /*4210*/  IADD3 R14, PT, PT, R0, 0x9, RZ ;  /* 0x00000009000e7810 */ /* 0x000fe20007ffe0ff */
[----:B------:R-:W-:Y:S01]  /*4220*/  IMAD.IADD R8, R13, 0x1, -R12 ;  /* 0x000000010d087824 */ /* 0x000fe200078e0a0c */
[----:B------:R-:W-:Y:S01]  /*4230*/  HMMA.16816.F32 R44, R4, R32, R44 ;  /* 0x00000020042c723c */ /* 0x000fe2000000182c */
[----:B------:R-:W-:Y:S01]  /*4240*/  BAR.SYNC.DEFER_BLOCKING 0x0 ;  /* 0x0000000000007b1d */ /* 0x000fe20000010000 */
[----:B------:R-:W-:-:S06]  /*4250*/  ISETP.GE.AND P2, PT, R12, UR21, PT ;  /* 0x000000150c007c0c */ /* 0x000fcc000bf46270 */
[C---:B------:R-:W-:Y:S08]  /*4260*/  HMMA.16816.F32 R56, R4.reuse, R34, R28 ;  /* 0x000000220438723c */ /* 0x040ff0000000181c */
[----:B------:R-:W-:Y:S01]  /*4270*/  HMMA.16816.F32 R64, R4, R48, R24 ;  /* 0x000000300440723c */ /* 0x000fe20000001818 */
[----:B------:R-:W-:Y:S02]  /*4280*/  IMAD.IADD R4, R10, 0x1, -R12 ;  /* 0x000000010a047824 */ /* 0x000fe400078e0a0c */
[----:B------:R-:W-:-:S03]  /*4290*/  IMAD.IADD R6, R9, 0x1, -R0 ;  /* 0x0000000109067824 */ /* 0x000fc600078e0a00 */
[----:B------:R-:W-:Y:S02]  /*42a0*/  IABS R2, R4 ;  /* 0x0000000400027213 */ /* 0x000fe40000000000 */
[C---:B-----5:R-:W-:Y:S01]  /*42b0*/  HMMA.16816.F32 R20, R16.reuse, R32, R20 ;  /* 0x000000201014723c */ /* 0x060fe20000001814 */
[----:B------:R-:W-:Y:S02]  /*42c0*/  MOV R4, R3 ;  /* 0x0000000300047202 */ /* 0x000fe40000000f00 */
[----:B------:R-:W-:Y:S02]  /*42d0*/  IMAD.MOV.U32 R3, RZ, RZ, R2 ;  /* 0x000000ffff037224 */ /* 0x000fe400078e0002 */
[----:B------:R-:W-:Y:S01]  /*42e0*/  I2FP.F32.S32 R2, R4 ;  /* 0x0000000400027245 */ /* 0x000fe20000201400 */
[----:B------:R-:W-:Y:S02]  /*42f0*/  IMAD.IADD R4, R13, 0x1, -R0 ;  /* 0x000000010d047824 */ /* 0x000fe400078e0a00 */
[----:B------:R-:W-:Y:S01]  /*4300*/  HMMA.16816.F32 R52, R16, R34, R52 ;  /* 0x000000221034723c */ /* 0x000fe20000001834 */
[----:B------:R-:W-:-:S02]  /*4310*/  I2FP.F32.S32 R3, R3 ;  /* 0x0000000300037245 */ /* 0x000fc40000201400 */
[----:B------:R-:W-:-:S05]  /*4320*/  IABS R4, R4 ;  /* 0x0000000400047213 */ /* 0x000fca0000000000 */
[C---:B------:R-:W-:Y:S03]  /*4330*/  HMMA.16816.F32 R92, R16.reuse, R48, R36 ;  /* 0x00000030105c723c */ /* 0x040fe60000001824 */
[----:B------:R-:W-:Y:S01]  /*4340*/  FFMA.FTZ R21, R3, -UR5, R21 ;  /* 0x8000000503157c23 */ /* 0x000fe20008010015 */
[----:B------:R-:W-:Y:S02]  /*4350*/  IMAD.IADD R3, R10, 0x1, -R11 ;  /* 0x000000010a037824 */ /* 0x000fe400078e0a0b */
[C---:B------:R-:W-:Y:S02]  /*4360*/  FFMA.FTZ R24, R2.reuse, -UR5, R20 ;  /* 0x8000000502187c23 */ /* 0x040fe40008010014 */
[----:B------:R-:W-:Y:S01]  /*4370*/  HMMA.16816.F32 R76, R16, R50, R40 ;  /* 0x00000032104c723c */ /* 0x000fe20000001828 */
[----:B------:R-:W-:Y:S02]  /*4380*/  IABS R3, R3 ;  /* 0x0000000300037213 */ /* 0x000fe40000000000 */
[----:B------:R-:W-:Y:S01]  /*4390*/  FFMA.FTZ R25, R2, -UR5, R54 ;  /* 0x8000000502197c23 */ /* 0x000fe20008010036 */
[----:B------:R-:W-:-:S02]  /*43a0*/  VIADD R2, R10, 0x40 ;  /* 0x000000400a027836 */ /* 0x000fc40000000000 */
[----:B------:R-:W-:-:S03]  /*43b0*/  IMAD.MOV.U32 R7, RZ, RZ, R3 ;  /* 0x000000ffff077224 */ /* 0x000fc600078e0003 */
[----:B------:R-:W-:-:S04]  /*43c0*/  IADD3 R5, PT, PT, -R0, R2, RZ ;  /* 0x0000000200057210 */ /* 0x000fc80007ffe1ff */
[----:B------:R-:W-:Y:S02]  /*43d0*/  IABS R3, R5 ;  /* 0x0000000500037213 */ /* 0x000fe40000000000 */
[----:B------:R-:W-:Y:S02]  /*43e0*/  IABS R5, R6 ;  /* 0x0000000600057213 */ /* 0x000fe40000000000 */
[----:B------:R-:W-:Y:S02]  /*43f0*/  IABS R6, R8 ;  /* 0x0000000800067213 */ /* 0x000fe40000000000 */
[----:B------:R-:W-:Y:S02]  /*4400*/  I2FP.F32.S32 R8, R7 ;  /* 0x0000000700087245 */ /* 0x000fe40000201400 */
[----:B------:R-:W-:Y:S01]  /*4410*/  MOV R7, R4 ;  /* 0x0000000400077202 */ /* 0x000fe20000000f00 */
[----:B------:R-:W-:Y:S02]  /*4420*/  IMAD.MOV.U32 R4, RZ, RZ, R3 ;  /* 0x000000ffff047224 */ /* 0x000fe400078e0003 */
        /* <DEDUP_REMOVED lines=11> */
[----:B------:R-:W-:Y:S01]  /*44e0*/  IADD3 R3, PT, PT, -R11, R9, RZ ;  /* 0x000000090b037210 */ /* 0x000fe20007ffe1ff */
[----:B------:R-:W-:Y:S01]  /*44f0*/  FFMA.FTZ R18, R4, -UR5, R23 ;  /* 0x8000000504127c23 */ /* 0x000fe20008010017 */
[----:B------:R-:W-:Y:S01]  /*4500*/  IMAD.IADD R4, R9, 0x1, -R12 ;  /* 0x0000000109047824 */ /* 0x000fe200078e0a0c */
[----:B------:R-:W-:Y:S01]  /*4510*/  IABS R6, R6 ;  /* 0x0000000600067213 */ /* 0x000fe20000000000 */
[----:B------:R-:W-:Y:S01]  /*4520*/  IMAD.IADD R5, R2, 0x1, -R11 ;  /* 0x0000000102057824 */ /* 0x000fe200078e0a0b */
[----:B------:R-:W-:Y:S02]  /*4530*/  IABS R3, R3 ;  /* 0x0000000300037213 */ /* 0x000fe40000000000 */
[----:B------:R-:W-:Y:S01]  /*4540*/  IABS R4, R4 ;  /* 0x0000000400047213 */ /* 0x000fe20000000000 */
[----:B------:R-:W-:Y:S01]  /*4550*/  IMAD.MOV.U32 R7, RZ, RZ, R6 ;  /* 0x000000ffff077224 */ /* 0x000fe200078e0006 */
[----:B------:R-:W-:-:S03]  /*4560*/  IABS R5, R5 ;  /* 0x0000000500057213 */ /* 0x000fc60000000000 */
[----:B------:R-:W-:Y:S01]  /*4570*/  IMAD.MOV.U32 R6, RZ, RZ, R4 ;  /* 0x000000ffff067224 */ /* 0x000fe200078e0004 */
[----:B------:R-:W-:Y:S01]  /*4580*/  MOV R4, R3 ;  /* 0x0000000300047202 */ /* 0x000fe20000000f00 */
[----:B------:R-:W-:Y:S01]  /*4590*/  IMAD.IADD R3, R2, 0x1, -R14 ;  /* 0x0000000102037824 */ /* 0x000fe200078e0a0e */
[----:B------:R-:W-:Y:S02]  /*45a0*/  I2FP.F32.S32 R7, R7 ;  /* 0x0000000700077245 */ /* 0x000fe40000201400 */
[----:B------:R-:W-:Y:S02]  /*45b0*/  I2FP.F32.S32 R6, R6 ;  /* 0x0000000600067245 */ /* 0x000fe40000201400 */
[----:B------:R-:W-:Y:S01]  /*45c0*/  I2FP.F32.S32 R5, R5 ;  /* 0x0000000500057245 */ /* 0x000fe20000201400 */
[----:B------:R-:W-:Y:S01]  /*45d0*/  FFMA.FTZ R16, R7, -UR5, R45 ;  /* 0x8000000507107c23 */ /* 0x000fe2000801002d */
[----:B------:R-:W-:Y:S01]  /*45e0*/  I2FP.F32.S32 R4, R4 ;  /* 0x0000000400047245 */ /* 0x000fe20000201400 */
[----:B------:R-:W-:Y:S01]  /*45f0*/  FFMA.FTZ R15, R6, -UR5, R47 ;  /* 0x80000005060f7c23 */ /* 0x000fe2000801002f */
[----:B------:R-:W-:Y:S01]  /*4600*/  IABS R3, R3 ;  /* 0x0000000300037213 */ /* 0x000fe20000000000 */
[----:B------:R-:W-:-:S02]  /*4610*/  FFMA.FTZ R12, R5, -UR5, R56 ;  /* 0x80000005050c7c23 */ /* 0x000fc40008010038 */
[----:B------:R-:W-:Y:S01]  /*4620*/  FFMA.FTZ R11, R4, -UR5, R58 ;  /* 0x80000005040b7c23 */ /* 0x000fe2000801003a */
[----:B------:R-:W-:Y:S01]  /*4630*/  I2FP.F32.S32 R8, R3 ;  /* 0x0000000300087245 */ /* 0x000fe20000201400 */
[----:B------:R-:W-:Y:S06]  /*4640*/  BRA.U !UP1, `(.L_x_1889) ;  /* 0x00000001099c7547 */ /* 0x000fec000b800000 */
[----:B------:R-:W-:Y:S01]  /*4650*/  ULEA.HI.SX32 UR6, UR11, 0xfffffffe, 0x1b ;  /* 0xfffffffe0b067891 */ /* 0x000fe2000f8fdaff */
        /* <DEDUP_REMOVED lines=38> */
.L_x_1889:
[----:B------:R-:W2:Y:S01]  /*48c0*/  LDCU UR4, c[0x0][0x3e0] ;  /* 0x00007c00ff0477ac */ /* 0x000ea20008000800 */
[C---:B------:R-:W-:Y:S01]  /*48d0*/  VIADD R26, R0.reuse, 0x10 ;  /* 0x00000010001a7836 */ /* 0x040fe20000000000 */
[C---:B------:R-:W-:Y:S01]  /*48e0*/  ISETP.GE.AND P3, PT, R0.reuse, UR21, PT ;  /* 0x0000001500007c0c */ /* 0x040fe2000bf66270 */
[----:B------:R-:W-:Y:S01]  /*48f0*/  VIADD R29, R0, 0x11 ;  /* 0x00000011001d7836 */ /* 0x000fe20000000000 */
[----:B-1----:R-:W-:Y:S01]  /*4900*/  LOP3.LUT R7, R218, 0x1f, RZ, 0xc0, !PT ;  /* 0x0000001fda077812 */ /* 0x002fe200078ec0ff */
[----:B------:R-:W-:Y:S02]  /*4910*/  VIADD R30, R0, 0x18 ;  /* 0x00000018001e7836 */ /* 0x000fe40000000000 */
[----:B------:R-:W-:Y:S01]  /*4920*/  FFMA.FTZ R6, R8, -UR5, R57 ;  /* 0x8000000508067c23 */ /* 0x000fe20008010039 */
[----:B------:R-:W-:Y:S01]  /*4930*/  IMAD.IADD R4, R2, 0x1, -R26 ;  /* 0x0000000102047824 */ /* 0x000fe200078e0a1a */
[----:B------:R-:W-:Y:S01]  /*4940*/  FSEL R87, R18, -INF , !P2 ;  /* 0xff80000012577808 */ /* 0x000fe20005000000 */
[----:B------:R-:W-:Y:S01]  /*4950*/  VIADD R31, R0, 0x19 ;  /* 0x00000019001f7836 */ /* 0x000fe20000000000 */
[----:B------:R-:W-:Y:S01]  /*4960*/  ISETP.GE.AND P6, PT, R14, UR21, PT ;  /* 0x000000150e007c0c */ /* 0x000fe2000bfc6270 */
[C---:B------:R-:W-:Y:S01]  /*4970*/  IMAD.IADD R3, R2.reuse, 0x1, -R29 ;  /* 0x0000000102037824 */ /* 0x040fe200078e0a1d */
[----:B------:R-:W-:Y:S01]  /*4980*/  IABS R5, R4 ;  /* 0x0000000400057213 */ /* 0x000fe20000000000 */
[C---:B------:R-:W-:Y:S01]  /*4990*/  IMAD.IADD R0, R2.reuse, 0x1, -R30 ;  /* 0x0000000102007824 */ /* 0x040fe200078e0a1e */
[----:B------:R-:W-:Y:S01]  /*49a0*/  FSEL R17, R17, -INF , !P3 ;  /* 0xff80000011117808 */ /* 0x000fe20005800000 */
[----:B------:R-:W-:Y:S01]  /*49b0*/  IMAD.IADD R2, R2, 0x1, -R31 ;  /* 0x0000000102027824 */ /* 0x000fe200078e0a1f */
[----:B------:R-:W-:Y:S01]  /*49c0*/  IABS R4, R3 ;  /* 0x0000000300047213 */ /* 0x000fe20000000000 */
[----:B------:R-:W1:Y:S01]  /*49d0*/  LDCU UR8, c[0x0][0x45c] ;  /* 0x00008b80ff0877ac */ /* 0x000e620008000800 */
[----:B------:R-:W-:Y:S01]  /*49e0*/  IABS R3, R0 ;  /* 0x0000000000037213 */ /* 0x000fe20000000000 */
[----:B------:R-:W-:Y:S01]  /*49f0*/  IMAD.IADD R27, R10, 0x1, -R29 ;  /* 0x000000010a1b7824 */ /* 0x000fe200078e0a1d */
[----:B------:R-:W-:Y:S01]  /*4a00*/  IABS R0, R2 ;  /* 0x0000000200007213 */ /* 0x000fe20000000000 */
[----:B--2---:R-:W-:Y:S01]  /*4a10*/  UIMAD UR4, UR25, UR4, UR26 ;  /* 0x00000004190472a4 */ /* 0x004fe2000f8e021a */
[----:B------:R-:W-:Y:S01]  /*4a20*/  I2FP.F32.S32 R5, R5 ;  /* 0x0000000500057245 */ /* 0x000fe20000201400 */
[----:B------:R-:W-:Y:S01]  /*4a30*/  IMAD.MOV.U32 R2, RZ, RZ, R3 ;  /* 0x000000ffff027224 */ /* 0x000fe200078e0003 */
[----:B------:R-:W-:Y:S01]  /*4a40*/  I2FP.F32.S32 R3, R4 ;  /* 0x0000000400037245 */ /* 0x000fe20000201400 */
[----:B------:R-:W-:Y:S01]  /*4a50*/  USHF.L.U32 UR6, UR4, 0x5, URZ ;  /* 0x0000000504067899 */ /* 0x000fe200080006ff */
[----:B------:R-:W-:Y:S01]  /*4a60*/  I2FP.F32.S32 R4, R0 ;  /* 0x0000000000047245 */ /* 0x000fe20000201400 */
[----:B------:R-:W-:Y:S01]  /*4a70*/  FFMA.FTZ R0, R5, -UR5, R64 ;  /* 0x8000000505007c23 */ /* 0x000fe20008010040 */
[----:B------:R-:W-:Y:S01]  /*4a80*/  I2FP.F32.S32 R2, R2 ;  /* 0x0000000200027245 */ /* 0x000fe20000201400 */
[----:B------:R-:W-:Y:S01]  /*4a90*/  USHF.R.S32.HI UR4, URZ, 0x1f, UR6 ;  /* 0x0000001fff047899 */ /* 0x000fe20008011406 */
[----:B------:R-:W-:Y:S01]  /*4aa0*/  FSEL R16, R16, -INF , !P2 ;  /* 0xff80000010107808 */ /* 0x000fe20005000000 */
[----:B------:R-:W-:Y:S01]  /*4ab0*/  FFMA.FTZ R3, R3, -UR5, R65 ;  /* 0x8000000503037c23 */ /* 0x000fe20008010041 */
[----:B------:R-:W-:Y:S01]  /*4ac0*/  IADD3 R7, P5, P4, R96, UR6, R7 ;  /* 0x0000000660077c10 */ /* 0x000fe2000fcbe007 */
[----:B------:R-:W-:Y:S01]  /*4ad0*/  FFMA.FTZ R2, R2, -UR5, R60 ;  /* 0x8000000502027c23 */ /* 0x000fe2000801003c */
[----:B------:R-:W-:Y:S01]  /*4ae0*/  FSEL R18, R12, -INF , !P1 ;  /* 0xff8000000c127808 */ /* 0x000fe20004800000 */
[----:B------:R-:W-:Y:S01]  /*4af0*/  FFMA.FTZ R4, R4, -UR5, R61 ;  /* 0x8000000504047c23 */ /* 0x000fe2000801003d */
[----:B------:R-:W-:Y:S01]  /*4b00*/  IADD3.X R52, PT, PT, R97, UR4, RZ, P5, P4 ;  /* 0x0000000461347c10 */ /* 0x000fe2000afe84ff */
[----:B------:R-:W-:Y:S01]  /*4b10*/  IMAD.IADD R5, R9, 0x1, -R14 ;  /* 0x0000000109057824 */ /* 0x000fe200078e0a0e */
[----:B------:R-:W-:Y:S01]  /*4b20*/  ISETP.GE.AND P5, PT, R26, UR21, PT ;  /* 0x000000151a007c0c */ /* 0x000fe2000bfa6270 */
[----:B------:R-:W-:Y:S01]  /*4b30*/  UIADD3 UR9, UPT, UPT, UR31, -0x4498517b, URZ ;  /* 0xbb67ae851f097890 */ /* 0x000fe2000fffe0ff */
[----:B------:R-:W-:Y:S01]  /*4b40*/  FSEL R54, R24, -INF , !P3 ;  /* 0xff80000018367808 */ /* 0x000fe20005800000 */
[----:B------:R-:W-:Y:S01]  /*4b50*/  IMAD.WIDE.U32 R236, R7, -0x2daee0ad, RZ ;  /* 0xd2511f5307ec7825 */ /* 0x000fe200078e00ff */
[----:B------:R-:W-:Y:S01]  /*4b60*/  FSEL R86, R22, -INF , !P3 ;  /* 0xff80000016567808 */ /* 0x000fe20005800000 */
[----:B------:R-:W-:Y:S01]  /*4b70*/  UIADD3 UR4, UPT, UPT, UR30, -0x61c88647, URZ ;  /* 0x9e3779b91e047890 */ /* 0x000fe2000fffe0ff */
[----:B------:R-:W-:Y:S01]  /*4b80*/  FSEL R23, R19, -INF , !P3 ;  /* 0xff80000013177808 */ /* 0x000fe20005800000 */
[----:B------:R-:W-:Y:S01]  /*4b90*/  UIADD3 UR26, UPT, UPT, UR30, 0x3c6ef372, URZ ;  /* 0x3c6ef3721e1a7890 */ /* 0x000fe2000fffe0ff */
[----:B------:R-:W-:Y:S01]  /*4ba0*/  FSEL R48, R0, -INF , !P5 ;  /* 0xff80000000307808 */ /* 0x000fe20006800000 */
[----:B------:R-:W-:Y:S01]  /*4bb0*/  UIADD3 UR25, UPT, UPT, UR31, 0x76cf5d0a, URZ ;  /* 0x76cf5d0a1f197890 */ /* 0x000fe2000fffe0ff */
[----:B------:R-:W-:Y:S01]  /*4bc0*/  ISETP.GE.AND P4, PT, R29, UR21, PT ;  /* 0x000000151d007c0c */ /* 0x000fe2000bf86270 */
[----:B------:R-:W-:Y:S01]  /*4bd0*/  UIADD3 UR15, UPT, UPT, UR31, 0x32370b8f, URZ ;  /* 0x32370b8f1f0f7890 */ /* 0x000fe2000fffe0ff */
[----:B------:R-:W-:Y:S01]  /*4be0*/  ISETP.GE.AND P3, PT, R30, UR21, PT ;  /* 0x000000151e007c0c */ /* 0x000fe2000bf66270 */
[----:B------:R-:W-:Y:S01]  /*4bf0*/  UIADD3 UR17, UPT, UPT, UR30, -0x255992d5, URZ ;  /* 0xdaa66d2b1e117890 */ /* 0x000fe2000fffe0ff */
[----:B------:R-:W-:Y:S01]  /*4c00*/  FSEL R22, R6, -INF , !P6 ;  /* 0xff80000006167808 */ /* 0x000fe20007000000 */
[----:B------:R-:W-:Y:S01]  /*4c10*/  UIADD3 UR13, UPT, UPT, UR31, -0x126145ec, URZ ;  /* 0xed9eba141f0d7890 */ /* 0x000fe2000fffe0ff */
[----:B------:R-:W-:Y:S01]  /*4c20*/  FMNMX3.FTZ R0, R17, R16, R18, !PT ;  /* 0x0000001011007276 */ /* 0x000fe20007810012 */
[----:B------:R-:W-:Y:S01]  /*4c30*/  UIADD3 UR12, UPT, UPT, UR31, -0x56f99767, URZ ;  /* 0xa90668991f0c7890 */ /* 0x000fe2000fffe0ff */
[----:B------:R-:W-:Y:S01]  /*4c40*/  FSEL R85, R21, -INF , !P2 ;  /* 0xff80000015557808 */ /* 0x000fe20005000000 */
[----:B------:R-:W-:Y:S01]  /*4c50*/  IMAD.IADD R28, R10, 0x1, -R30 ;  /* 0x000000010a1c7824 */ /* 0x000fe200078e0a1e */
[----:B------:R-:W-:Y:S01]  /*4c60*/  FSEL R24, R15, -INF , !P2 ;  /* 0xff8000000f187808 */ /* 0x000fe20005000000 */
[----:B------:R-:W-:Y:S01]  /*4c70*/  ULEA UR6, UR27, UR10, 0x18 ;  /* 0x0000000a1b067291 */ /* 0x000fe2000f8ec0ff */
[----:B------:R-:W-:Y:S01]  /*4c80*/  ISETP.GE.AND P2, PT, R31, UR21, PT ;  /* 0x000000151f007c0c */ /* 0x000fe2000bf46270 */
[----:B------:R-:W-:Y:S01]  /*4c90*/  UIADD3 UR27, UPT, UPT, UR30, -0x4ab325aa, URZ ;  /* 0xb54cda561e1b7890 */ /* 0x000fe2000fffe0ff */
[----:B------:R-:W-:Y:S01]  /*4ca0*/  FSEL R49, R3, -INF , !P4 ;  /* 0xff80000003317808 */ /* 0x000fe20006000000 */
[--C-:B------:R-:W-:Y:S01]  /*4cb0*/  IMAD.IADD R3, R9, 0x1, -R29.reuse ;  /* 0x0000000109037824 */ /* 0x100fe200078e0a1d */
[----:B------:R-:W-:Y:S01]  /*4cc0*/  FSEL R43, R2, -INF , !P3 ;  /* 0xff800000022b7808 */ /* 0x000fe20005800000 */
[C---:B------:R-:W-:Y:S01]  /*4cd0*/  IMAD.IADD R34, R13.reuse, 0x1, -R29 ;  /* 0x000000010d227824 */ /* 0x040fe200078e0a1d */
[----:B------:R-:W-:Y:S01]  /*4ce0*/  FMNMX3.FTZ R0, R0, R22, R48, !PT ;  /* 0x0000001600007276 */ /* 0x000fe20007810030 */
[--C-:B------:R-:W-:Y:S01]  /*4cf0*/  IMAD.IADD R35, R13, 0x1, -R26.reuse ;  /* 0x000000010d237824 */ /* 0x100fe200078e0a1a */
[----:B------:R-:W-:Y:S01]  /*4d00*/  FSEL R42, R4, -INF , !P2 ;  /* 0xff800000042a7808 */ /* 0x000fe20005000000 */
[----:B------:R-:W-:Y:S01]  /*4d10*/  IMAD.IADD R4, R9, 0x1, -R26 ;  /* 0x0000000109047824 */ /* 0x000fe200078e0a1a */
[----:B------:R-:W-:Y:S01]  /*4d20*/  FMNMX3.FTZ R0, R0, R49, R43, !PT ;  /* 0x0000003100007276 */ /* 0x000fe2000781002b */
[C---:B------:R-:W-:Y:S01]  /*4d30*/  IMAD.IADD R40, R13.reuse, 0x1, -R30 ;  /* 0x000000010d287824 */ /* 0x040fe200078e0a1e */
[----:B------:R-:W-:Y:S01]  /*4d40*/  FSEL R84, R20, -INF , !P1 ;  /* 0xff80000014547808 */ /* 0x000fe20004800000 */
[--C-:B------:R-:W-:Y:S01]  /*4d50*/  IMAD.IADD R29, R13, 0x1, -R31.reuse ;  /* 0x000000010d1d7824 */ /* 0x100fe200078e0a1f */
[----:B------:R-:W-:Y:S01]  /*4d60*/  FMNMX.FTZ R0, R42, R0, !PT ;  /* 0x000000002a007209 */ /* 0x000fe20007810000 */
[----:B------:R-:W-:Y:S01]  /*4d70*/  UIADD3 UR28, UPT, UPT, UR30, 0x1715609d, URZ ;  /* 0x1715609d1e1c7890 */ /* 0x000fe2000fffe0ff */
[----:B------:R-:W-:Y:S01]  /*4d80*/  FSEL R100, R25, -INF , !P1 ;  /* 0xff80000019647808 */ /* 0x000fe20004800000 */
[----:B------:R-:W-:Y:S01]  /*4d90*/  IMAD.IADD R25, R10, 0x1, -R31 ;  /* 0x000000010a197824 */ /* 0x000fe200078e0a1f */
[----:B------:R-:W-:Y:S01]  /*4da0*/  FSEL R19, R11, -INF , !P1 ;  /* 0xff8000000b137808 */ /* 0x000fe20004800000 */
[----:B------:R-:W2:Y:S01]  /*4db0*/  SHFL.BFLY PT, R2, R0, 0x2, 0x1f ;  /* 0x0c401f0000027f89 */ /* 0x000ea200000e0000 */
[----:B------:R-:W-:Y:S01]  /*4dc0*/  IABS R4, R4 ;  /* 0x0000000400047213 */ /* 0x000fe20000000000 */
[----:B------:R-:W-:Y:S01]  /*4dd0*/  UIADD3 UR10, UPT, UPT, UR31, 0x646e171e, URZ ;  /* 0x646e171e1f0a7890 */ /* 0x000fe2000fffe0ff */
[----:B------:R-:W-:-:S02]  /*4de0*/  IABS R5, R5 ;  /* 0x0000000500057213 */ /* 0x000fc40000000000 */
[----:B------:R-:W-:Y:S02]  /*4df0*/  IABS R3, R3 ;  /* 0x0000000300037213 */ /* 0x000fe40000000000 */
[----:B------:R-:W-:Y:S02]  /*4e00*/  SHF.R.U32.HI R41, RZ, 0x5, R218 ;  /* 0x00000005ff297819 */ /* 0x000fe400000116da */
[----:B------:R-:W-:Y:S02]  /*4e10*/  I2FP.F32.S32 R3, R3 ;  /* 0x0000000300037245 */ /* 0x000fe40000201400 */
[----:B--2---:R-:W-:-:S05]  /*4e20*/  FMNMX.FTZ R0, R0, R2, !PT ;  /* 0x0000000200007209 */ /* 0x004fca0007810000 */
[----:B------:R-:W2:Y:S02]  /*4e30*/  SHFL.BFLY PT, R2, R0, 0x1, 0x1f ;  /* 0x0c201f0000027f89 */ /* 0x000ea400000e0000 */
[----:B--2---:R-:W-:Y:S01]  /*4e40*/  FMNMX.FTZ R134, R0, R2, !PT ;  /* 0x0000000200867209 */ /* 0x004fe20007810000 */
[----:B------:R-:W-:-:S03]  /*4e50*/  IMAD.IADD R2, R9, 0x1, -R30 ;  /* 0x0000000109027824 */ /* 0x000fc600078e0a1e */
[C---:B------:R-:W-:Y:S01]  /*4e60*/  FSETP.NEU.FTZ.AND P1, PT, R134.reuse, -INF , PT ;  /* 0xff8000008600780b */ /* 0x040fe20003f3d000 */
[----:B-1----:R-:W-:Y:S01]  /*4e70*/  FMUL.FTZ R0, R134, UR8 ;  /* 0x0000000886007c20 */ /* 0x002fe20008410000 */
[----:B------:R-:W-:-:S04]  /*4e80*/  IABS R2, R2 ;  /* 0x0000000200027213 */ /* 0x000fc80000000000 */
[----:B------:R-:W-:Y:S01]  /*4e90*/  FSEL R12, R0, RZ, P1 ;  /* 0x000000ff000c7208 */ /* 0x000fe20000800000 */
[----:B------:R-:W-:Y:S02]  /*4ea0*/  IMAD.IADD R0, R9, 0x1, -R31 ;  /* 0x0000000109007824 */ /* 0x000fe400078e0a1f */
[----:B------:R-:W-:-:S03]  /*4eb0*/  IMAD.SHL.U32 R9, R99, 0x200, RZ ;  /* 0x0000020063097824 */ /* 0x000fc600078e00ff */
[----:B------:R-:W-:Y:S01]  /*4ec0*/  IABS R6, R0 ;  /* 0x0000000000067213 */ /* 0x000fe20000000000 */
[----:B------:R-:W-:Y:S01]  /*4ed0*/  IMAD.MOV.U32 R0, RZ, RZ, R4 ;  /* 0x000000ffff007224 */ /* 0x000fe200078e0004 */
[----:B------:R-:W-:Y:S02]  /*4ee0*/  I2FP.F32.S32 R4, R5 ;  /* 0x0000000500047245 */ /* 0x000fe40000201400 */
[----:B------:R-:W-:Y:S01]  /*4ef0*/  LOP3.LUT R9, R98, 0x200, R9, 0xf8, !PT ;  /* 0x0000020062097812 */ /* 0x000fe200078ef809 */
[----:B------:R-:W-:Y:S01]  /*4f00*/  IMAD.MOV.U32 R5, RZ, RZ, R6 ;  /* 0x000000ffff057224 */ /* 0x000fe200078e0006 */
[----:B------:R-:W-:Y:S02]  /*4f10*/  I2FP.F32.S32 R0, R0 ;  /* 0x0000000000007245 */ /* 0x000fe40000201400 */
[----:B------:R-:W-:Y:S01]  /*4f20*/  I2FP.F32.S32 R6, R2 ;  /* 0x0000000200067245 */ /* 0x000fe20000201400 */
[----:B------:R-:W-:Y:S01]  /*4f30*/  FFMA.FTZ R2, R4, -UR5, R59 ;  /* 0x8000000504027c23 */ /* 0x000fe2000801003b */
[----:B------:R-:W-:Y:S01]  /*4f40*/  FFMA.FTZ R4, R3, -UR5, R67 ;  /* 0x8000000503047c23 */ /* 0x000fe20008010043 */
[----:B------:R-:W-:Y:S01]  /*4f50*/  FFMA.FTZ R0, R0, -UR5, R66 ;  /* 0x8000000500007c23 */ /* 0x000fe20008010042 */
[----:B------:R-:W-:Y:S01]  /*4f60*/  I2FP.F32.S32 R5, R5 ;  /* 0x0000000500057245 */ /* 0x000fe20000201400 */
[----:B------:R-:W-:Y:S01]  /*4f70*/  FFMA.FTZ R3, R6, -UR5, R62 ;  /* 0x8000000506037c23 */ /* 0x000fe2000801003e */
[----:B------:R-:W-:-:S02]  /*4f80*/  FSEL R11, R2, -INF , !P6 ;  /* 0xff800000020b7808 */ /* 0x000fc40007000000 */
[----:B------:R-:W-:Y:S01]  /*4f90*/  FSEL R39, R0, -INF , !P5 ;  /* 0xff80000000277808 */ /* 0x000fe20006800000 */
[----:B------:R-:W-:Y:S01]  /*4fa0*/  FFMA.FTZ R2, R5, -UR5, R63 ;  /* 0x8000000505027c23 */ /* 0x000fe2000801003f */
[----:B------:R-:W-:Y:S02]  /*4fb0*/  FMNMX3.FTZ R0, R23, R24, R19, !PT ;  /* 0x0000001817007276 */ /* 0x000fe40007810013 */
[----:B------:R-:W-:Y:S02]  /*4fc0*/  FSEL R38, R4, -INF , !P4 ;  /* 0xff80000004267808 */ /* 0x000fe40006000000 */
[----:B------:R-:W-:Y:S02]  /*4fd0*/  FSEL R37, R3, -INF , !P3 ;  /* 0xff80000003257808 */ /* 0x000fe40005800000 */
[----:B------:R-:W-:Y:S02]  /*4fe0*/  FMNMX3.FTZ R0, R0, R11, R39, !PT ;  /* 0x0000000b00007276 */ /* 0x000fe40007810027 */
[----:B------:R-:W-:-:S02]  /*4ff0*/  FSEL R36, R2, -INF , !P2 ;  /* 0xff80000002247808 */ /* 0x000fc40005000000 */
[----:B------:R-:W-:-:S04]  /*5000*/  FMNMX3.FTZ R0, R0, R38, R37, !PT ;  /* 0x0000002600007276 */ /* 0x000fc80007810025 */
[----:B------:R-:W-:-:S05]  /*5010*/  FMNMX.FTZ R0, R36, R0, !PT ;  /* 0x0000000024007209 */ /* 0x000fca0007810000 */
[----:B------:R-:W1:Y:S02]  /*5020*/  SHFL.BFLY PT, R2, R0, 0x2, 0x1f ;  /* 0x0c401f0000027f89 */ /* 0x000e6400000e0000 */
[----:B-1----:R-:W-:-:S05]  /*5030*/  FMNMX.FTZ R0, R0, R2, !PT ;  /* 0x0000000200007209 */ /* 0x002fca0007810000 */
[----:B------:R-:W1:Y:S02]  /*5040*/  SHFL.BFLY PT, R2, R0, 0x1, 0x1f ;  /* 0x0c201f0000027f89 */ /* 0x000e6400000e0000 */
[----:B-1----:R-:W-:-:S04]  /*5050*/  FMNMX.FTZ R132, R0, R2, !PT ;  /* 0x0000000200847209 */ /* 0x002fc80007810000 */
[C---:B------:R-:W-:Y:S01]  /*5060*/  FSETP.NEU.FTZ.AND P1, PT, R132.reuse, -INF , PT ;  /* 0xff8000008400780b */ /* 0x040fe20003f3d000 */
[----:B------:R-:W-:-:S05]  /*5070*/  FMUL.FTZ R0, R132, UR8 ;  /* 0x0000000884007c20 */ /* 0x000fca0008410000 */
[----:B------:R-:W-:Y:S01]  /*5080*/  FSEL R8, R0, RZ, P1 ;  /* 0x000000ff00087208 */ /* 0x000fe20000800000 */
[----:B------:R-:W-:Y:S01]  /*5090*/  IMAD.U32 R0, RZ, RZ, UR20 ;  /* 0x00000014ff007e24 */ /* 0x000fe2000f8e00ff */
[----:B------:R-:W-:-:S03]  /*50a0*/  LOP3.LUT P1, RZ, R218, 0x2, RZ, 0xc0, !PT ;  /* 0x00000002daff7812 */ /* 0x000fc6000782c0ff */
[----:B------:R-:W-:-:S04]  /*50b0*/  IMAD R41, R0, 0x8, R41 ;  /* 0x0000000800297824 */ /* 0x000fc800078e0229 */
[----:B------:R-:W-:-:S04]  /*50c0*/  VIADD R0, R41, 0x4 ;  /* 0x0000000429007836 */ /* 0x000fc80000000000 */
[----:B------:R-:W-:-:S04]  /*50d0*/  IMAD.WIDE.U32 R138, R0, -0x326172a9, RZ ;  /* 0xcd9e8d57008a7825 */ /* 0x000fc800078e00ff */
[----:B------:R-:W-:Y:S01]  /*50e0*/  IMAD.U32 R0, RZ, RZ, UR14 ;  /* 0x0000000eff007e24 */ /* 0x000fe2000f8e00ff */
[----:B------:R-:W-:Y:S01]  /*50f0*/  LOP3.LUT R2, R52, UR30, R139, 0x96, !PT ;  /* 0x0000001e34027c12 */ /* 0x000fe2000f8e968b */
[----:B------:R-:W-:-:S04]  /*5100*/  UIADD3 UR14, UPT, UPT, UR30, 0x78dde6e4, URZ ;  /* 0x78dde6e41e0e7890 */ /* 0x000fc8000fffe0ff */
[----:B------:R-:W-:Y:S01]  /*5110*/  IMAD.WIDE.U32 R32, R2, -0x2daee0ad, RZ ;  /* 0xd2511f5302207825 */ /* 0x000fe200078e00ff */
[----:B------:R-:W-:-:S04]  /*5120*/  LOP3.LUT R2, R0, UR31, R237, 0x96, !PT ;  /* 0x0000001f00027c12 */ /* 0x000fc8000f8e96ed */
[----:B------:R-:W-:Y:S01]  /*5130*/  LOP3.LUT R0, R236, UR9, R33, 0x96, !PT ;  /* 0x00000009ec007c12 */ /* 0x000fe2000f8e9621 */
[----:B------:R-:W-:Y:S01]  /*5140*/  IMAD.WIDE.U32 R102, R2, -0x326172a9, RZ ;  /* 0xcd9e8d5702667825 */ /* 0x000fe200078e00ff */
[----:B------:R1:W-:Y:S03]  /*5150*/  STL.64 [R1+0x18], R32 ;  /* 0x0000182001007387 */ /* 0x0003e60000100a00 */
[----:B------:R-:W-:Y:S01]  /*5160*/  IMAD.WIDE.U32 R248, R0, -0x326172a9, RZ ;  /* 0xcd9e8d5700f87825 */ /* 0x000fe200078e00ff */
[----:B------:R-:W-:-:S04]  /*5170*/  LOP3.LUT R0, R138, UR4, R103, 0x96, !PT ;  /* 0x000000048a007c12 */ /* 0x000fc8000f8e9667 */
[----:B------:R-:W-:Y:S01]  /*5180*/  LOP3.LUT R2, R102, UR26, R249, 0x96, !PT ;  /* 0x0000001a66027c12 */ /* 0x000fe2000f8e96f9 */
[----:B------:R-:W-:Y:S01]  /*5190*/  IMAD.WIDE.U32 R4, R0, -0x2daee0ad, RZ ;  /* 0xd2511f5300047825 */ /* 0x000fe200078e00ff */
[----:B------:R-:W-:Y:S03]  /*51a0*/  STL.64 [R1+0x10], R248 ;  /* 0x000010f801007387 */ /* 0x000fe60000100a00 */
[----:B------:R-:W-:Y:S01]  /*51b0*/  IMAD.WIDE.U32 R2, R2, -0x2daee0ad, RZ ;  /* 0xd2511f5302027825 */ /* 0x000fe200078e00ff */
[----:B------:R-:W-:-:S04]  /*51c0*/  LOP3.LUT R5, R32, UR25, R5, 0x96, !PT ;  /* 0x0000001920057c12 */ /* 0x000fc8000f8e9605 */
[----:B------:R-:W-:Y:S01]  /*51d0*/  LOP3.LUT R0, R4, UR15, R3, 0x96, !PT ;  /* 0x0000000f04007c12 */ /* 0x000fe2000f8e9603 */
[----:B------:R-:W-:-:S04]  /*51e0*/  IMAD.WIDE.U32 R6, R5, -0x326172a9, RZ ;  /* 0xcd9e8d5705067825 */ /* 0x000fc800078e00ff */
[----:B------:R-:W-:Y:S01]  /*51f0*/  IMAD.WIDE.U32 R20, R0, -0x326172a9, RZ ;  /* 0xcd9e8d5700147825 */ /* 0x000fe200078e00ff */
[----:B------:R-:W-:-:S03]  /*5200*/  LOP3.LUT R4, R248, UR17, R7, 0x96, !PT ;  /* 0x00000011f8047c12 */ /* 0x000fc6000f8e9607 */
[----:B------:R-:W-:Y:S01]  /*5210*/  IMAD.IADD R0, R10, 0x1, -R14 ;  /* 0x000000010a007824 */ /* 0x000fe200078e0a0e */
[----:B------:R-:W-:Y:S01]  /*5220*/  LOP3.LUT R3, R6, UR14, R21, 0x96, !PT ;  /* 0x0000000e06037c12 */ /* 0x000fe2000f8e9615 */
[----:B------:R-:W-:Y:S01]  /*5230*/  IMAD.WIDE.U32 R4, R4, -0x2daee0ad, RZ ;  /* 0xd2511f5304047825 */ /* 0x000fe200078e00ff */
[----:B-1----:R-:W-:Y:S02]  /*5240*/  LEA R33, R9, UR6, 0x1 ;  /* 0x0000000609217c11 */ /* 0x002fe4000f8e08ff */
[----:B------:R-:W-:Y:S01]  /*5250*/  IABS R0, R0 ;  /* 0x0000000000007213 */ /* 0x000fe20000000000 */
[----:B------:R-:W-:Y:S01]  /*5260*/  IMAD.WIDE.U32 R60, R3, -0x2daee0ad, RZ ;  /* 0xd2511f53033c7825 */ /* 0x000fe200078e00ff */
[----:B------:R-:W-:-:S03]  /*5270*/  LOP3.LUT R3, R2, UR13, R5, 0x96, !PT ;  /* 0x0000000d02037c12 */ /* 0x000fc6000f8e9605 */
[----:B------:R-:W-:Y:S01]  /*5280*/  FFMA.FTZ R5, R18, UR8, -R12 ;  /* 0x0000000812057c23 */ /* 0x000fe2000801080c */
[----:B------:R-:W-:Y:S01]  /*5290*/  I2FP.F32.S32 R0, R0 ;  /* 0x0000000000007245 */ /* 0x000fe20000201400 */
[----:B------:R-:W-:Y:S01]  /*52a0*/  IMAD.IADD R21, R10, 0x1, -R26 ;  /* 0x000000010a157824 */ /* 0x000fe200078e0a1a */
[----:B------:R-:W-:Y:S01]  /*52b0*/  LOP3.LUT R2, R4, UR12, R61, 0x96, !PT ;  /* 0x0000000c04027c12 */ /* 0x000fe2000f8e963d */
[----:B------:R-:W1:Y:S01]  /*52c0*/  LDC R10, c[0x0][0x4f8] ;  /* 0x00013e00ff0a7b82 */ /* 0x000e620000000800 */
[--C-:B------:R-:W-:Y:S01]  /*52d0*/  FFMA.FTZ R4, R17, UR8, -R12.reuse ;  /* 0x0000000811047c23 */ /* 0x100fe2000801080c */
[----:B------:R-:W-:Y:S01]  /*52e0*/  FFMA.FTZ R50, R0, -UR5, R53 ;  /* 0x8000000500327c23 */ /* 0x000fe20008010035 */
[----:B------:R-:W-:Y:S01]  /*52f0*/  FFMA.FTZ R0, R16, UR8, -R12 ;  /* 0x0000000810007c23 */ /* 0x000fe2000801080c */
[----:B------:R-:W-:Y:S01]  /*5300*/  IMAD.WIDE.U32 R16, R3, -0x326172a9, RZ ;  /* 0xcd9e8d5703107825 */ /* 0x000fe200078e00ff */
[----:B------:R2:W-:Y:S03]  /*5310*/  MUFU.EX2 R231, R5 ;  /* 0x0000000500e77308 */ /* 0x0005e60000000800 */
[----:B------:R-:W-:Y:S01]  /*5320*/  FFMA.FTZ R18, R39, UR8, -R8 ;  /* 0x0000000827127c23 */ /* 0x000fe20008010808 */
[----:B------:R-:W3:Y:S01]  /*5330*/  LDSM.16.MT88.4 R152, [R33+0xa000] ;  /* 0x00a000002198783b */ /* 0x000ee20000004200 */
[----:B------:R-:W-:Y:S01]  /*5340*/  IMAD.WIDE.U32 R2, R2, -0x326172a9, RZ ;  /* 0xcd9e8d5702027825 */ /* 0x000fe200078e00ff */
[----:B------:R4:W-:Y:S02]  /*5350*/  MUFU.EX2 R233, R4 ;  /* 0x0000000400e97308 */ /* 0x0009e40000000800 */
[----:B------:R-:W-:Y:S01]  /*5360*/  LDSM.16.MT88.4 R96, [R33+0xb000] ;  /* 0x00b000002160783b */ /* 0x000fe20000004200 */
[----:B------:R-:W-:Y:S01]  /*5370*/  IMAD.MOV.U32 R6, RZ, RZ, R2 ;  /* 0x000000ffff067224 */ /* 0x000fe200078e0002 */
[C---:B------:R-:W-:Y:S01]  /*5380*/  PRMT R7, R2.reuse, 0x7771, RZ ;  /* 0x0000777102077816 */ /* 0x040fe200000000ff */
[----:B------:R5:W-:Y:S01]  /*5390*/  MUFU.EX2 R232, R0 ;  /* 0x0000000000e87308 */ /* 0x000be20000000800 */
[----:B------:R-:W-:Y:S01]  /*53a0*/  IMAD.IADD R14, R13, 0x1, -R14 ;  /* 0x000000010d0e7824 */ /* 0x000fe200078e0a0e */
[----:B------:R-:W-:Y:S01]  /*53b0*/  LDSM.16.MT88.4 R204, [R33+0xa800] ;  /* 0x00a8000021cc783b */ /* 0x000fe20000004200 */
[C---:B------:R-:W-:Y:S01]  /*53c0*/  VIADD R15, R33.reuse, 0xa040 ;  /* 0x0000a040210f7836 */ /* 0x040fe20000000000 */
[----:B------:R-:W-:Y:S01]  /*53d0*/  MUFU.EX2 R137, R18 ;  /* 0x0000001200897308 */ /* 0x000fe20000000800 */
[C---:B--2---:R-:W-:Y:S01]  /*53e0*/  PRMT R5, R2.reuse, 0x7773, RZ ;  /* 0x0000777302057816 */ /* 0x044fe200000000ff */
[----:B------:R-:W-:Y:S01]  /*53f0*/  IMAD.MOV.U32 R9, RZ, RZ, 0x20 ;  /* 0x00000020ff097424 */ /* 0x000fe200078e00ff */
[----:B------:R-:W-:Y:S01]  /*5400*/  PRMT R2, R2, 0x7772, RZ ;  /* 0x0000777202027816 */ /* 0x000fe200000000ff */
[----:B------:R-:W-:Y:S01]  /*5410*/  LDSM.16.MT88.4 R208, [R33+0xb800] ;  /* 0x00b8000021d0783b */ /* 0x000fe20000004200 */
[----:B----4-:R-:W-:Y:S01]  /*5420*/  VIADD R4, R33, 0xa000 ;  /* 0x0000a00021047836 */ /* 0x010fe20000000000 */
[----:B-1----:R-:W-:-:S02]  /*5430*/  LOP3.LUT R239, R10, 0xff, RZ, 0xc0, !PT ;  /* 0x000000ff0aef7812 */ /* 0x002fc400078ec0ff */
[----:B------:R-:W-:Y:S01]  /*5440*/  PRMT R13, R2, 0x5410, R5 ;  /* 0x00005410020d7816 */ /* 0x000fe20000000005 */
[----:B------:R-:W-:Y:S01]  /*5450*/  @P0 VIADD R15, R4, 0xffffffc0 ;  /* 0xffffffc0040f0836 */ /* 0x000fe20000000000 */
[----:B-----5:R-:W-:Y:S01]  /*5460*/  LOP3.LUT R0, R16, UR27, R3, 0x96, !PT ;  /* 0x0000001b10007c12 */ /* 0x020fe2000f8e9603 */
[----:B------:R-:W-:Y:S01]  /*5470*/  FFMA.FTZ R3, R23, UR8, -R8 ;  /* 0x0000000817037c23 */ /* 0x000fe20008010808 */
[----:B------:R-:W-:Y:S01]  /*5480*/  LOP3.LUT R5, R6, 0xff, RZ, 0xc0, !PT ;  /* 0x000000ff06057812 */ /* 0x000fe200078ec0ff */
[----:B------:R-:W-:Y:S01]  /*5490*/  FFMA.FTZ R4, R22, UR8, -R12 ;  /* 0x0000000816047c23 */ /* 0x000fe2000801080c */
[----:B------:R-:W-:Y:S01]  /*54a0*/  LOP3.LUT R6, R0, 0xff, RZ, 0xc0, !PT ;  /* 0x000000ff00067812 */ /* 0x000fe200078ec0ff */
[----:B------:R1:W-:Y:S01]  /*54b0*/  MUFU.EX2 R223, R3 ;  /* 0x0000000300df7308 */ /* 0x0003e20000000800 */
[----:B------:R-:W-:Y:S01]  /*54c0*/  SEL R2, R9, 0xffffffe0, !P1 ;  /* 0xffffffe009027807 */ /* 0x000fe20004800000 */
[----:B------:R-:W-:Y:S01]  /*54d0*/  IMAD R10, R239, 0x10000, R239 ;  /* 0x00010000ef0a7824 */ /* 0x000fe200078e02ef */
[----:B------:R-:W-:Y:S01]  /*54e0*/  IABS R14, R14 ;  /* 0x0000000e000e7213 */ /* 0x000fe20000000000 */
[----:B------:R2:W4:Y:S01]  /*54f0*/  MUFU.EX2 R234, R4 ;  /* 0x0000000400ea7308 */ /* 0x0005220000000800 */
[----:B------:R-:W-:Y:S01]  /*5500*/  LDSM.16.MT88.4 R64, [R15] ;  /* 0x000000000f40783b */ /* 0x000fe20000004200 */
[----:B------:R-:W-:-:S02]  /*5510*/  IMAD.IADD R30, R33, 0x1, R2 ;  /* 0x00000001211e7824 */ /* 0x000fc400078e0202 */
[----:B------:R-:W-:Y:S01]  /*5520*/  IMAD.IADD R26, R2, 0x1, R15 ;  /* 0x00000001021a7824 */ /* 0x000fe200078e020f */
[----:B------:R-:W-:Y:S04]  /*5530*/  LDSM.16.MT88.4 R156, [R15+0x1000] ;  /* 0x001000000f9c783b */ /* 0x000fe80000004200 */
[----:B------:R-:W5:Y:S01]  /*5540*/  LDSM.16.MT88.4 R68, [R30+0xa000] ;  /* 0x00a000001e44783b */ /* 0x000f620000004200 */
[--C-:B-1----:R-:W-:Y:S01]  /*5550*/  FFMA.FTZ R3, R11, UR8, -R8.reuse ;  /* 0x000000080b037c23 */ /* 0x102fe20008010808 */
[----:B------:R-:W-:Y:S01]  /*5560*/  PRMT R11, R5, 0x5410, R7 ;  /* 0x00005410050b7816 */ /* 0x000fe20000000007 */
[--C-:B------:R-:W-:Y:S01]  /*5570*/  FFMA.FTZ R7, R24, UR8, -R8.reuse ;  /* 0x0000000818077c23 */ /* 0x100fe20008010808 */
[----:B------:R-:W-:Y:S01]  /*5580*/  PRMT R5, R0, 0x7632, R5 ;  /* 0x0000763200057816 */ /* 0x000fe20000000005 */
[----:B--2---:R-:W-:Y:S01]  /*5590*/  FFMA.FTZ R4, R19, UR8, -R8 ;  /* 0x0000000813047c23 */ /* 0x004fe20008010808 */
[----:B------:R1:W-:Y:S01]  /*55a0*/  MUFU.EX2 R230, R3 ;  /* 0x0000000300e67308 */ /* 0x0003e20000000800 */
[----:B----4-:R-:W-:Y:S01]  /*55b0*/  F2FP.F16.F32.PACK_AB R2, R234, R231 ;  /* 0x000000e7ea02723e */ /* 0x010fe200000000ff */
[----:B------:R-:W-:Y:S01]  /*55c0*/  FFMA.FTZ R19, R49, UR8, -R12 ;  /* 0x0000000831137c23 */ /* 0x000fe2000801080c */
[----:B------:R-:W2:Y:S01]  /*55d0*/  LDSM.16.MT88.4 R80, [R26] ;  /* 0x000000001a50783b */ /* 0x000ea20000004200 */
[----:B------:R-:W4:Y:S03]  /*55e0*/  MUFU.EX2 R221, R7 ;  /* 0x0000000700dd7308 */ /* 0x000f260000000800 */
[----:B------:R-:W2:Y:S01]  /*55f0*/  LDSM.16.MT88.4 R176, [R30+0xb000] ;  /* 0x00b000001eb0783b */ /* 0x000ea20000004200 */
[----:B------:R3:W4:Y:S03]  /*5600*/  MUFU.EX2 R224, R4 ;  /* 0x0000000400e07308 */ /* 0x0007260000000800 */
[----:B------:R-:W2:Y:S01]  /*5610*/  LDSM.16.MT88.4 R172, [R26+0x1000] ;  /* 0x001000001aac783b */ /* 0x000ea20000004200 */
[----:B------:R2:W-:Y:S01]  /*5620*/  MUFU.EX2 R241, R19 ;  /* 0x0000001300f17308 */ /* 0x0005e20000000800 */
[----:B-1----:R-:W-:-:S02]  /*5630*/  LOP3.LUT R3, R0, 0xffff, RZ, 0xc0, !PT ;  /* 0x0000ffff00037812 */ /* 0x002fc400078ec0ff */
[----:B------:R-:W-:Y:S02]  /*5640*/  LDSM.16.MT88.4 R196, [R30+0xa800] ;  /* 0x00a800001ec4783b */ /* 0x000fe40000004200 */
[----:B------:R-:W-:Y:S02]  /*5650*/  SHF.R.U32.HI R3, RZ, 0x8, R3 ;  /* 0x00000008ff037819 */ /* 0x000fe40000011603 */
[----:B------:R1:W-:Y:S01]  /*5660*/  LDSM.16.MT88.4 R180, [R30+0xb800] ;  /* 0x00b800001eb4783b */ /* 0x0003e20000004200 */
[----:B---3--:R-:W-:-:S03]  /*5670*/  SHF.R.U32.HI R4, RZ, 0x18, R0 ;  /* 0x00000018ff047819 */ /* 0x008fc60000011600 */
[----:B------:R-:W-:Y:S01]  /*5680*/  LDSM.16.MT88.4 R192, [R15+0x800] ;  /* 0x000800000fc0783b */ /* 0x000fe20000004200 */
[----:B------:R-:W-:Y:S02]  /*5690*/  LOP3.LUT R0, R5, 0xff, RZ, 0xc0, !PT ;  /* 0x000000ff05007812 */ /* 0x000fe400078ec0ff */
[----:B------:R-:W-:Y:S01]  /*56a0*/  PRMT R9, R6, 0x5410, R3 ;  /* 0x0000541006097816 */ /* 0x000fe20000000003 */
[----:B------:R-:W-:Y:S01]  /*56b0*/  LDSM.16.MT88.4 R188, [R15+0x1800] ;  /* 0x001800000fbc783b */ /* 0x000fe20000004200 */
[----:B------:R-:W-:Y:S02]  /*56c0*/  PRMT R6, R0, 0x5410, R4 ;  /* 0x0000541000067816 */ /* 0x000fe40000000004 */
[----:B------:R-:W-:Y:S01]  /*56d0*/  LOP3.LUT R3, R13, 0xff00ff, RZ, 0xc0, !PT ;  /* 0x00ff00ff0d037812 */ /* 0x000fe200078ec0ff */
[----:B------:R-:W-:Y:S01]  /*56e0*/  LDSM.16.MT88.4 R200, [R26+0x800] ;  /* 0x000800001ac8783b */ /* 0x000fe20000004200 */
[--C-:B------:R-:W-:Y:S02]  /*56f0*/  HSET2.LE.AND R0, R11, R10.reuse, PT ;  /* 0x0000000a0b007233 */ /* 0x100fe40003803000 */
[----:B------:R-:W-:Y:S01]  /*5700*/  HSET2.LE.AND R4, R9, R10, PT ;  /* 0x0000000a09047233 */ /* 0x000fe20003803000 */
[----:B------:R-:W-:Y:S01]  /*5710*/  LDSM.16.MT88.4 R184, [R26+0x1800] ;  /* 0x001800001ab8783b */ /* 0x000fe20000004200 */
[----:B------:R-:W-:-:S02]  /*5720*/  F2FP.F16.F32.PACK_AB R5, R232, R233 ;  /* 0x000000e9e805723e */ /* 0x000fc400000000ff */
[--C-:B------:R-:W-:Y:S02]  /*5730*/  HSET2.LE.AND R9, R6, R10.reuse, PT ;  /* 0x0000000a06097233 */ /* 0x100fe40003803000 */
[----:B------:R-:W-:Y:S02]  /*5740*/  HSET2.LE.AND R3, R3, R10, PT ;  /* 0x0000000a03037233 */ /* 0x000fe40003803000 */
[----:B----4-:R-:W-:Y:S02]  /*5750*/  F2FP.F16.F32.PACK_AB R11, R221, R223 ;  /* 0x000000dfdd0b723e */ /* 0x010fe400000000ff */
[----:B------:R-:W-:Y:S02]  /*5760*/  LOP3.LUT R6, R2, R0, RZ, 0xc0, !PT ;  /* 0x0000000002067212 */ /* 0x000fe400078ec0ff */
[----:B------:R-:W-:Y:S02]  /*5770*/  F2FP.F16.F32.PACK_AB R7, R230, R224 ;  /* 0x000000e0e607723e */ /* 0x000fe400000000ff */
[----:B------:R-:W-:-:S02]  /*5780*/  IABS R2, R21 ;  /* 0x0000001500027213 */ /* 0x000fc40000000000 */
[----:B------:R-:W-:Y:S02]  /*5790*/  LOP3.LUT R4, R5, R4, RZ, 0xc0, !PT ;  /* 0x0000000405047212 */ /* 0x000fe400078ec0ff */
[----:B------:R-:W-:Y:S02]  /*57a0*/  LOP3.LUT R5, R11, R9, RZ, 0xc0, !PT ;  /* 0x000000090b057212 */ /* 0x000fe400078ec0ff */
[----:B------:R-:W-:Y:S01]  /*57b0*/  LOP3.LUT R7, R7, R3, RZ, 0xc0, !PT ;  /* 0x0000000307077212 */ /* 0x000fe200078ec0ff */
[----:B------:R-:W-:Y:S01]  /*57c0*/  IMAD.MOV.U32 R3, RZ, RZ, R2 ;  /* 0x000000ffff037224 */ /* 0x000fe200078e0002 */
[----:B------:R-:W-:Y:S02]  /*57d0*/  IABS R9, R28 ;  /* 0x0000001c00097213 */ /* 0x000fe40000000000 */
[----:B------:R-:W-:Y:S02]  /*57e0*/  IABS R11, R25 ;  /* 0x00000019000b7213 */ /* 0x000fe40000000000 */
[----:B------:R-:W-:Y:S01]  /*57f0*/  IABS R0, R27 ;  /* 0x0000001b00007213 */ /* 0x000fe20000000000 */
[----:B------:R-:W-:Y:S01]  /*5800*/  IMAD.MOV.U32 R2, RZ, RZ, R9 ;  /* 0x000000ffff027224 */ /* 0x000fe200078e0009 */
[C---:B------:R-:W-:Y:S01]  /*5810*/  HMMA.16816.F32 R144, R4.reuse, R152, RZ ;  /* 0x000000980490723c */ /* 0x040fe200000018ff */
[----:B------:R-:W-:Y:S01]  /*5820*/  IMAD.MOV.U32 R13, RZ, RZ, R11 ;  /* 0x000000ffff0d7224 */ /* 0x000fe200078e000b */
[----:B------:R-:W-:Y:S01]  /*5830*/  I2FP.F32.S32 R11, R3 ;  /* 0x00000003000b7245 */ /* 0x000fe20000201400 */
[----:B------:R-:W-:Y:S01]  /*5840*/  IMAD.MOV.U32 R3, RZ, RZ, R14 ;  /* 0x000000ffff037224 */ /* 0x000fe200078e000e */
[----:B------:R-:W-:Y:S01]  /*5850*/  I2FP.F32.S32 R0, R0 ;  /* 0x0000000000007245 */ /* 0x000fe20000201400 */
[----:B------:R-:W-:Y:S01]  /*5860*/  FFMA.FTZ R14, R36, UR8, -R8 ;  /* 0x00000008240e7c23 */ /* 0x000fe20008010808 */
[----:B------:R-:W-:Y:S01]  /*5870*/  I2FP.F32.S32 R9, R2 ;  /* 0x0000000200097245 */ /* 0x000fe20000201400 */
[----:B------:R-:W-:Y:S01]  /*5880*/  FFMA.FTZ R32, R11, -UR5, R92 ;  /* 0x800000050b207c23 */ /* 0x000fe2000801005c */
[----:B------:R-:W-:Y:S01]  /*5890*/  I2FP.F32.S32 R2, R13 ;  /* 0x0000000d00027245 */ /* 0x000fe20000201400 */
[----:B------:R-:W-:Y:S01]  /*58a0*/  FFMA.FTZ R31, R0, -UR5, R93 ;  /* 0x80000005001f7c23 */ /* 0x000fe2000801005d */
[----:B------:R-:W-:Y:S01]  /*58b0*/  I2FP.F32.S32 R0, R3 ;  /* 0x0000000300007245 */ /* 0x000fe20000201400 */
[----:B------:R-:W-:Y:S01]  /*58c0*/  FFMA.FTZ R27, R9, -UR5, R76 ;  /* 0x80000005091b7c23 */ /* 0x000fe2000801004c */
[----:B------:R-:W-:Y:S01]  /*58d0*/  IABS R9, R40 ;  /* 0x0000002800097213 */ /* 0x000fe20000000000 */
[----:B------:R-:W-:Y:S01]  /*58e0*/  FFMA.FTZ R28, R2, -UR5, R77 ;  /* 0x80000005021c7c23 */ /* 0x000fe2000801004d */
[----:B------:R-:W-:Y:S01]  /*58f0*/  IABS R2, R35 ;  /* 0x0000002300027213 */ /* 0x000fe20000000000 */
[----:B------:R-:W-:Y:S01]  /*5900*/  FFMA.FTZ R25, R0, -UR5, R55 ;  /* 0x8000000500197c23 */ /* 0x000fe20008010037 */
[----:B------:R-:W-:Y:S01]  /*5910*/  IABS R0, R34 ;  /* 0x0000002200007213 */ /* 0x000fe20000000000 */
[----:B------:R-:W-:Y:S01]  /*5920*/  FFMA.FTZ R13, R37, UR8, -R8 ;  /* 0x00000008250d7c23 */ /* 0x000fe20008010808 */
[----:B------:R-:W-:Y:S01]  /*5930*/  IABS R11, R29 ;  /* 0x0000001d000b7213 */ /* 0x000fe20000000000 */
[----:B------:R-:W-:Y:S01]  /*5940*/  IMAD.MOV.U32 R3, RZ, RZ, R2 ;  /* 0x000000ffff037224 */ /* 0x000fe200078e0002 */
[----:B------:R-:W-:Y:S01]  /*5950*/  FSEL R29, R50, -INF , !P6 ;  /* 0xff800000321d7808 */ /* 0x000fe20007000000 */
[----:B------:R-:W-:Y:S01]  /*5960*/  IMAD.MOV.U32 R2, RZ, RZ, R0 ;  /* 0x000000ffff027224 */ /* 0x000fe200078e0000 */
[----:B------:R-:W-:Y:S01]  /*5970*/  FSEL R32, R32, -INF , !P5 ;  /* 0xff80000020207808 */ /* 0x000fe20006800000 */
[----:B------:R-:W-:Y:S01]  /*5980*/  IMAD.MOV.U32 R0, RZ, RZ, R9 ;  /* 0x000000ffff007224 */ /* 0x000fe200078e0009 */
[----:B------:R-:W-:Y:S01]  /*5990*/  I2FP.F32.S32 R9, R3 ;  /* 0x0000000300097245 */ /* 0x000fe20000201400 */
[----:B------:R-:W-:Y:S01]  /*59a0*/  MUFU.EX2 R215, R14 ;  /* 0x0000000e00d77308 */ /* 0x000fe20000000800 */
[----:B------:R-:W-:Y:S01]  /*59b0*/  I2FP.F32.S32 R2, R2 ;  /* 0x0000000200027245 */ /* 0x000fe20000201400 */
[----:B-----5:R-:W-:Y:S01]  /*59c0*/  HMMA.16816.F32 R44, R4, R68, RZ ;  /* 0x00000044042c723c */ /* 0x020fe200000018ff */
[----:B------:R-:W-:Y:S01]  /*59d0*/  I2FP.F32.S32 R3, R0 ;  /* 0x0000000000037245 */ /* 0x000fe20000201400 */
[----:B------:R-:W-:Y:S01]  /*59e0*/  FFMA.FTZ R24, R9, -UR5, R94 ;  /* 0x8000000509187c23 */ /* 0x000fe2000801005e */
[----:B------:R-:W-:Y:S01]  /*59f0*/  I2FP.F32.S32 R0, R11 ;  /* 0x0000000b00007245 */ /* 0x000fe20000201400 */
[----:B------:R-:W-:Y:S01]  /*5a00*/  FFMA.FTZ R22, R2, -UR5, R95 ;  /* 0x8000000502167c23 */ /* 0x000fe2000801005f */
[----:B------:R-:W-:Y:S01]  /*5a10*/  LOP3.LUT R2, R20, UR28, R17, 0x96, !PT ;  /* 0x0000001c14027c12 */ /* 0x000fe2000f8e9611 */
[----:B------:R-:W-:Y:S01]  /*5a20*/  FFMA.FTZ R21, R3, -UR5, R78 ;  /* 0x8000000503157c23 */ /* 0x000fe2000801004e */
[--C-:B------:R-:W-:Y:S01]  /*5a30*/  FFMA.FTZ R20, R48, UR8, -R12.reuse ;  /* 0x0000000830147c23 */ /* 0x100fe2000801080c */
[--C-:B------:R-:W-:Y:S01]  /*5a40*/  FFMA.FTZ R9, R43, UR8, -R12.reuse ;  /* 0x000000082b097c23 */ /* 0x100fe2000801080c */
[----:B------:R-:W-:Y:S01]  /*5a50*/  FFMA.FTZ R12, R42, UR8, -R12 ;  /* 0x000000082a0c7c23 */ /* 0x000fe2000801080c */
[----:B------:R-:W-:-:S04]  /*5a60*/  IMAD.WIDE.U32 R2, R2, -0x2daee0ad, RZ ;  /* 0xd2511f5302027825 */ /* 0x000fc800078e00ff */
[----:B------:R-:W-:Y:S01]  /*5a70*/  FFMA.FTZ R23, R0, -UR5, R79 ;  /* 0x8000000500177c23 */ /* 0x000fe2000801004f */
[----:B------:R3:W-:Y:S01]  /*5a80*/  MUFU.EX2 R220, R9 ;  /* 0x0000000900dc7308 */ /* 0x0007e20000000800 */
[----:B------:R-:W-:Y:S01]  /*5a90*/  FFMA.FTZ R17, R38, UR8, -R8 ;  /* 0x0000000826117c23 */ /* 0x000fe20008010808 */
[----:B------:R-:W-:Y:S01]  /*5aa0*/  FSEL R34, R24, -INF , !P5 ;  /* 0xff80000018227808 */ /* 0x000fe20006800000 */
[C---:B------:R-:W-:Y:S01]  /*5ab0*/  HMMA.16816.F32 R56, R4.reuse, R64, RZ ;  /* 0x000000400438723c */ /* 0x040fe200000018ff */
[----:B------:R-:W-:Y:S01]  /*5ac0*/  LOP3.LUT R0, R60, UR10, R3, 0x96, !PT ;  /* 0x0000000a3c007c12 */ /* 0x000fe2000f8e9603 */
[----:B------:R-:W-:Y:S01]  /*5ad0*/  IMAD.MOV.U32 R3, RZ, RZ, R2 ;  /* 0x000000ffff037224 */ /* 0x000fe200078e0002 */
[----:B------:R4:W5:Y:S01]  /*5ae0*/  MUFU.EX2 R219, R12 ;  /* 0x0000000c00db7308 */ /* 0x0009620000000800 */
[----:B------:R-:W-:Y:S02]  /*5af0*/  PRMT R11, R2, 0x7771, RZ ;  /* 0x00007771020b7816 */ /* 0x000fe400000000ff */
[----:B------:R-:W-:Y:S01]  /*5b00*/  FSEL R24, R31, -INF , !P4 ;  /* 0xff8000001f187808 */ /* 0x000fe20006000000 */
[----:B------:R5:W5:Y:S01]  /*5b10*/  MUFU.EX2 R213, R20 ;  /* 0x0000001400d57308 */ /* 0x000b620000000800 */
[----:B------:R-:W-:Y:S01]  /*5b20*/  LOP3.LUT R3, R3, 0xff, RZ, 0xc0, !PT ;  /* 0x000000ff03037812 */ /* 0x000fe200078ec0ff */
[----:B-1----:R-:W-:Y:S01]  /*5b30*/  IMAD.WIDE.U32 R30, R41, -0x326172a9, RZ ;  /* 0xcd9e8d57291e7825 */ /* 0x002fe200078e00ff */
[----:B--2---:R-:W-:Y:S01]  /*5b40*/  FSEL R19, R28, -INF , !P2 ;  /* 0xff8000001c137808 */ /* 0x004fe20005000000 */
[----:B------:R1:W2:Y:S01]  /*5b50*/  MUFU.EX2 R214, R13 ;  /* 0x0000000d00d67308 */ /* 0x0002a20000000800 */
[C---:B---3--:R-:W-:Y:S01]  /*5b60*/  PRMT R9, R2.reuse, 0x7773, RZ ;  /* 0x0000777302097816 */ /* 0x048fe200000000ff */
[----:B------:R-:W-:Y:S01]  /*5b70*/  HMMA.16816.F32 R72, R4, R80, RZ ;  /* 0x000000500448723c */ /* 0x000fe200000018ff */
[----:B------:R-:W-:Y:S01]  /*5b80*/  PRMT R2, R2, 0x7772, RZ ;  /* 0x0000777202027816 */ /* 0x000fe200000000ff */
[----:B------:R-:W3:Y:S01]  /*5b90*/  MUFU.EX2 R240, R17 ;  /* 0x0000001100f07308 */ /* 0x000ee20000000800 */
[----:B------:R-:W-:-:S02]  /*5ba0*/  PRMT R8, R3, 0x5410, R11 ;  /* 0x0000541003087816 */ /* 0x000fc4000000000b */
[----:B------:R-:W-:Y:S02]  /*5bb0*/  PRMT R16, R2, 0x5410, R9 ;  /* 0x0000541002107816 */ /* 0x000fe40000000009 */
[C---:B------:R-:W-:Y:S01]  /*5bc0*/  LOP3.LUT R2, R0.reuse, 0xffff, RZ, 0xc0, !PT ;  /* 0x0000ffff00027812 */ /* 0x040fe200078ec0ff */
[C---:B------:R-:W-:Y:S01]  /*5bd0*/  HMMA.16816.F32 R88, R4.reuse, R96, RZ ;  /* 0x000000600458723c */ /* 0x040fe200000018ff */
[C---:B------:R-:W-:Y:S02]  /*5be0*/  PRMT R3, R0.reuse, 0x7632, R3 ;  /* 0x0000763200037816 */ /* 0x040fe40000000003 */
[----:B----4-:R-:W-:Y:S02]  /*5bf0*/  LOP3.LUT R12, R0, 0xff, RZ, 0xc0, !PT ;  /* 0x000000ff000c7812 */ /* 0x010fe400078ec0ff */
[----:B------:R-:W-:Y:S02]  /*5c00*/  SHF.R.U32.HI R9, RZ, 0x18, R0 ;  /* 0x00000018ff097819 */ /* 0x000fe40000011600 */
[----:B------:R-:W-:Y:S01]  /*5c10*/  SHF.R.U32.HI R11, RZ, 0x8, R2 ;  /* 0x00000008ff0b7819 */ /* 0x000fe20000011602 */
[----:B------:R-:W-:Y:S01]  /*5c20*/  HMMA.16816.F32 R104, R4, R176, RZ ;  /* 0x000000b00468723c */ /* 0x000fe200000018ff */
[----:B------:R-:W-:-:S02]  /*5c30*/  HSET2.LE.AND R0, R8, R10, PT ;  /* 0x0000000a08007233 */ /* 0x000fc40003803000 */
[----:B-----5:R-:W-:Y:S02]  /*5c40*/  F2FP.F16.F32.PACK_AB R2, R219, R220 ;  /* 0x000000dcdb02723e */ /* 0x020fe400000000ff */
[----:B------:R-:W-:Y:S02]  /*5c50*/  FSEL R20, R27, -INF , !P3 ;  /* 0xff8000001b147808 */ /* 0x000fe40005800000 */
[----:B------:R-:W-:Y:S01]  /*5c60*/  LOP3.LUT R170, R2, R0, RZ, 0xc0, !PT ;  /* 0x0000000002aa7212 */ /* 0x000fe200078ec0ff */
[----:B------:R-:W-:Y:S01]  /*5c70*/  HMMA.16816.F32 R120, R4, R156, RZ ;  /* 0x0000009c0478723c */ /* 0x000fe200000018ff */
[----:B------:R-:W-:Y:S02]  /*5c80*/  FMNMX3.FTZ R0, R54, R85, R84, !PT ;  /* 0x0000005536007276 */ /* 0x000fe40007810054 */
[----:B------:R-:W-:Y:S02]  /*5c90*/  PRMT R11, R12, 0x5410, R11 ;  /* 0x000054100c0b7816 */ /* 0x000fe4000000000b */
[----:B------:R-:W-:-:S02]  /*5ca0*/  FMNMX3.FTZ R2, R0, R29, R32, !PT ;  /* 0x0000001d00027276 */ /* 0x000fc40007810020 */
[----:B------:R-:W-:Y:S01]  /*5cb0*/  FSEL R25, R25, -INF , !P6 ;  /* 0xff80000019197808 */ /* 0x000fe20007000000 */
[C---:B------:R-:W-:Y:S01]  /*5cc0*/  HMMA.16816.F32 R164, R4.reuse, R172, RZ ;  /* 0x000000ac04a4723c */ /* 0x040fe200000018ff */
[----:B------:R-:W-:Y:S02]  /*5cd0*/  FMNMX3.FTZ R2, R2, R24, R20, !PT ;  /* 0x0000001802027276 */ /* 0x000fe40007810014 */
[----:B------:R-:W-:Y:S02]  /*5ce0*/  FMNMX3.FTZ R0, R86, R87, R100, !PT ;  /* 0x0000005756007276 */ /* 0x000fe40007810064 */
[----:B------:R-:W-:Y:S02]  /*5cf0*/  FMNMX.FTZ R12, R19, R2, !PT ;  /* 0x00000002130c7209 */ /* 0x000fe40007810000 */
[----:B------:R-:W-:Y:S01]  /*5d00*/  FSEL R22, R22, -INF , !P4 ;  /* 0xff80000016167808 */ /* 0x000fe20006000000 */
[----:B------:R-:W-:Y:S01]  /*5d10*/  HMMA.16816.F32 R148, R4, R154, RZ ;  /* 0x0000009a0494723c */ /* 0x000fe200000018ff */
[----:B------:R-:W-:Y:S01]  /*5d20*/  FSEL R27, R21, -INF , !P3 ;  /* 0xff800000151b7808 */ /* 0x000fe20005800000 */
[----:B------:R-:W4:Y:S01]  /*5d30*/  SHFL.BFLY PT, R14, R12, 0x2, 0x1f ;  /* 0x0c401f000c0e7f89 */ /* 0x000f2200000e0000 */
[----:B------:R-:W-:-:S02]  /*5d40*/  FMNMX3.FTZ R0, R0, R25, R34, !PT ;  /* 0x0000001900007276 */ /* 0x000fc40007810022 */
[----:B------:R-:W-:Y:S02]  /*5d50*/  LOP3.LUT R3, R3, 0xff, RZ, 0xc0, !PT ;  /* 0x000000ff03037812 */ /* 0x000fe400078ec0ff */
[----:B------:R-:W-:Y:S01]  /*5d60*/  FSEL R23, R23, -INF , !P2 ;  /* 0xff80000017177808 */ /* 0x000fe20005000000 */
[C---:B------:R-:W-:Y:S01]  /*5d70*/  HMMA.16816.F32 R36, R4.reuse, R70, RZ ;  /* 0x000000460424723c */ /* 0x040fe200000018ff */
[----:B-1----:R-:W-:Y:S02]  /*5d80*/  FMNMX3.FTZ R13, R0, R22, R27, !PT ;  /* 0x00000016000d7276 */ /* 0x002fe4000781001b */
[----:B------:R-:W-:Y:S02]  /*5d90*/  PRMT R9, R3, 0x5410, R9 ;  /* 0x0000541003097816 */ /* 0x000fe40000000009 */
[----:B------:R-:W-:Y:S02]  /*5da0*/  HSET2.LE.AND R3, R11, R10, PT ;  /* 0x0000000a0b037233 */ /* 0x000fe40003803000 */
[----:B------:R-:W-:Y:S01]  /*5db0*/  F2FP.F16.F32.PACK_AB R8, R241, R213 ;  /* 0x000000d5f108723e */ /* 0x000fe200000000ff */
[----:B------:R-:W-:Y:S01]  /*5dc0*/  HMMA.16816.F32 R60, R4, R66, RZ ;  /* 0x00000042043c723c */ /* 0x000fe200000018ff */
[----:B------:R-:W-:-:S02]  /*5dd0*/  FMNMX.FTZ R13, R23, R13, !PT ;  /* 0x0000000d170d7209 */ /* 0x000fc40007810000 */
[----:B------:R-:W-:Y:S02]  /*5de0*/  LOP3.LUT R0, R16, 0xff00ff, RZ, 0xc0, !PT ;  /* 0x00ff00ff10007812 */ /* 0x000fe400078ec0ff */
[----:B------:R-:W-:Y:S02]  /*5df0*/  LOP3.LUT R168, R8, R3, RZ, 0xc0, !PT ;  /* 0x0000000308a87212 */ /* 0x000fe400078ec0ff */
[----:B------:R-:W1:Y:S01]  /*5e00*/  SHFL.BFLY PT, R3, R13, 0x2, 0x1f ;  /* 0x0c401f000d037f89 */ /* 0x000e6200000e0000 */
[--C-:B------:R-:W-:Y:S01]  /*5e10*/  HSET2.LE.AND R0, R0, R10.reuse, PT ;  /* 0x0000000a00007233 */ /* 0x100fe20003803000 */
[----:B------:R-:W-:Y:S01]  /*5e20*/  HMMA.16816.F32 R76, R4, R82, RZ ;  /* 0x00000052044c723c */ /* 0x000fe200000018ff */
[----:B--2---:R-:W-:Y:S02]  /*5e30*/  F2FP.F16.F32.PACK_AB R2, R215, R214 ;  /* 0x000000d6d702723e */ /* 0x004fe400000000ff */
[----:B------:R-:W-:Y:S02]  /*5e40*/  HSET2.LE.AND R9, R9, R10, PT ;  /* 0x0000000a09097233 */ /* 0x000fe40003803000 */
[----:B------:R-:W-:-:S02]  /*5e50*/  LOP3.LUT R171, R2, R0, RZ, 0xc0, !PT ;  /* 0x0000000002ab7212 */ /* 0x000fc400078ec0ff */
[----:B----4-:R-:W-:Y:S01]  /*5e60*/  FMNMX.FTZ R0, R12, R14, !PT ;  /* 0x0000000e0c007209 */ /* 0x010fe20007810000 */
[----:B------:R-:W-:Y:S01]  /*5e70*/  HMMA.16816.F32 R92, R4, R98, RZ ;  /* 0x00000062045c723c */ /* 0x000fe200000018ff */
[----:B------:R-:W-:Y:S02]  /*5e80*/  LOP3.LUT R2, R52, UR30, R31, 0x96, !PT ;  /* 0x0000001e34027c12 */ /* 0x000fe4000f8e961f */
[----:B---3--:R-:W-:-:S03]  /*5e90*/  F2FP.F16.F32.PACK_AB R11, R240, R137 ;  /* 0x00000089f00b723e */ /* 0x008fc600000000ff */
[----:B------:R-:W-:Y:S01]  /*5ea0*/  IMAD.WIDE.U32 R246, R2, -0x2daee0ad, RZ ;  /* 0xd2511f5302f67825 */ /* 0x000fe200078e00ff */
[----:B------:R-:W-:Y:S01]  /*5eb0*/  LOP3.LUT R169, R11, R9, RZ, 0xc0, !PT ;  /* 0x000000090ba97212 */ /* 0x000fe200078ec0ff */
[----:B------:R-:W-:Y:S03]  /*5ec0*/  HMMA.16816.F32 R108, R4, R178, RZ ;  /* 0x000000b2046c723c */ /* 0x000fe600000018ff */
[----:B------:R-:W-:-:S05]  /*5ed0*/  LOP3.LUT R2, R236, UR9, R247, 0x96, !PT ;  /* 0x00000009ec027c12 */ /* 0x000fca000f8e96f7 */
[----:B------:R-:W-:Y:S01]  /*5ee0*/  HMMA.16816.F32 R124, R4, R158, RZ ;  /* 0x0000009e047c723c */ /* 0x000fe200000018ff */
[----:B------:R-:W-:Y:S01]  /*5ef0*/  IMAD.WIDE.U32 R244, R2, -0x326172a9, RZ ;  /* 0xcd9e8d5702f47825 */ /* 0x000fe200078e00ff */
[----:B------:R-:W-:-:S06]  /*5f00*/  LOP3.LUT R2, R30, UR4, R103, 0x96, !PT ;  /* 0x000000041e027c12 */ /* 0x000fcc000f8e9667 */
[----:B------:R-:W-:Y:S01]  /*5f10*/  HMMA.16816.F32 R48, R4, R174, RZ ;  /* 0x000000ae0430723c */ /* 0x000fe200000018ff */
[----:B------:R-:W2:Y:S01]  /*5f20*/  SHFL.BFLY PT, R5, R0, 0x1, 0x1f ;  /* 0x0c201f0000057f89 */ /* 0x000ea200000e0000 */
[----:B-1----:R-:W-:Y:S01]  /*5f30*/  FMNMX.FTZ R4, R13, R3, !PT ;  /* 0x000000030d047209 */ /* 0x002fe20007810000 */
[----:B------:R-:W-:Y:S01]  /*5f40*/  IMAD.WIDE.U32 R2, R2, -0x2daee0ad, RZ ;  /* 0xd2511f5302027825 */ /* 0x000fe200078e00ff */
[----:B------:R-:W-:-:S03]  /*5f50*/  LOP3.LUT R6, R102, UR26, R245, 0x96, !PT ;  /* 0x0000001a66067c12 */ /* 0x000fc6000f8e96f5 */
[----:B------:R-:W1:Y:S01]  /*5f60*/  SHFL.BFLY PT, R8, R4, 0x1, 0x1f ;  /* 0x0c201f0004087f89 */ /* 0x000e6200000e0000 */
[----:B------:R-:W-:Y:S01]  /*5f70*/  HMMA.16816.F32 R40, R168, R196, R44 ;  /* 0x000000c4a828723c */ /* 0x000fe2000000182c */
[----:B------:R-:W-:-:S07]  /*5f80*/  IMAD.WIDE.U32 R6, R6, -0x2daee0ad, RZ ;  /* 0xd2511f5306067825 */ /* 0x000fce00078e00ff */
[C---:B------:R-:W-:Y:S08]  /*5f90*/  HMMA.16816.F32 R144, R168.reuse, R204, R144 ;  /* 0x000000cca890723c */ /* 0x040ff00000001890 */
[----:B------:R-:W-:Y:S01]  /*5fa0*/  HMMA.16816.F32 R56, R168, R192, R56 ;  /* 0x000000c0a838723c */ /* 0x000fe20000001838 */
[----:B--2---:R-:W-:Y:S02]  /*5fb0*/  FMNMX.FTZ R136, R0, R5, !PT ;  /* 0x0000000500887209 */ /* 0x004fe40007810000 */
[----:B------:R-:W-:-:S02]  /*5fc0*/  LOP3.LUT R5, R246, UR25, R3, 0x96, !PT ;  /* 0x00000019f6057c12 */ /* 0x000fc4000f8e9603 */
[C---:B------:R-:W-:Y:S01]  /*5fd0*/  FSETP.NEU.FTZ.AND P1, PT, R136.reuse, -INF , PT ;  /* 0xff8000008800780b */ /* 0x040fe20003f3d000 */
[----:B------:R-:W-:Y:S01]  /*5fe0*/  FMUL.FTZ R0, R136, UR8 ;  /* 0x0000000888007c20 */ /* 0x000fe20008410000 */
[----:B------:R-:W-:Y:S01]  /*5ff0*/  LOP3.LUT R3, R2, UR15, R7, 0x96, !PT ;  /* 0x0000000f02037c12 */ /* 0x000fe2000f8e9607 */
[----:B------:R-:W-:Y:S01]  /*6000*/  IMAD.WIDE.U32 R12, R5, -0x326172a9, RZ ;  /* 0xcd9e8d57050c7825 */ /* 0x000fe200078e00ff */
[----:B-1----:R-:W-:Y:S01]  /*6010*/  FMNMX.FTZ R135, R4, R8, !PT ;  /* 0x0000000804877209 */ /* 0x002fe20007810000 */
        /* <DEDUP_REMOVED lines=25> */
[--C-:B------:R-:W-:Y:S01]  /*61b0*/  FFMA.FTZ R15, R22, UR8, -R0.reuse ;  /* 0x00000008160f7c23 */ /* 0x100fe20008010800 */
[C---:B------:R-:W-:Y:S01]  /*61c0*/  HMMA.16816.F32 R164, R168.reuse, R184, R164 ;  /* 0x000000b8a8a4723c */ /* 0x040fe200000018a4 */
[----:B------:R3:W-:Y:S04]  /*61d0*/  MUFU.EX2 R28, R4 ;  /* 0x00000004001c7308 */ /* 0x0007e80000000800 */
[----:B------:R4:W-:Y:S03]  /*61e0*/  MUFU.EX2 R26, R7 ;  /* 0x00000007001a7308 */ /* 0x0009e60000000800 */
[----:B------:R-:W-:Y:S01]  /*61f0*/  HMMA.16816.F32 R148, R168, R206, R148 ;  /* 0x000000cea894723c */ /* 0x000fe20000001894 */
[----:B-1----:R-:W-:Y:S01]  /*6200*/  LOP3.LUT R3, R8, UR12, R17, 0x96, !PT ;  /* 0x0000000c08037c12 */ /* 0x002fe2000f8e9611 */
[----:B------:R-:W-:-:S04]  /*6210*/  FFMA.FTZ R8, R100, UR8, -R0 ;  /* 0x0000000864087c23 */ /* 0x000fc80008010800 */
[----:B---3--:R-:W-:Y:S02]  /*6220*/  IMAD.WIDE.U32 R4, R3, -0x326172a9, RZ ;  /* 0xcd9e8d5703047825 */ /* 0x008fe400078e00ff */
[C---:B------:R-:W-:Y:S02]  /*6230*/  HMMA.16816.F32 R44, R168.reuse, R198, R36 ;  /* 0x000000c6a82c723c */ /* 0x040fe40000001824 */
[----:B------:R-:W-:Y:S01]  /*6240*/  IMAD.MOV.U32 R3, RZ, RZ, R4 ;  /* 0x000000ffff037224 */ /* 0x000fe200078e0004 */
[C---:B------:R-:W-:Y:S02]  /*6250*/  PRMT R11, R4.reuse, 0x7771, RZ ;  /* 0x00007771040b7816 */ /* 0x040fe400000000ff */
[C---:B------:R-:W-:Y:S02]  /*6260*/  PRMT R9, R4.reuse, 0x7773, RZ ;  /* 0x0000777304097816 */ /* 0x040fe400000000ff */
[----:B----4-:R-:W-:Y:S01]  /*6270*/  PRMT R7, R4, 0x7772, RZ ;  /* 0x0000777204077816 */ /* 0x010fe200000000ff */
[--C-:B------:R-:W-:Y:S01]  /*6280*/  FFMA.FTZ R4, R25, UR8, -R0.reuse ;  /* 0x0000000819047c23 */ /* 0x100fe20008010800 */
[----:B------:R-:W-:Y:S01]  /*6290*/  LOP3.LUT R6, R3, 0xff, RZ, 0xc0, !PT ;  /* 0x000000ff03067812 */ /* 0x000fe200078ec0ff */
[----:B------:R1:W-:Y:S01]  /*62a0*/  MUFU.EX2 R25, R8 ;  /* 0x0000000800197308 */ /* 0x0003e20000000800 */
[----:B------:R-:W-:Y:S01]  /*62b0*/  LOP3.LUT R3, R12, UR27, R5, 0x96, !PT ;  /* 0x0000001b0c037c12 */ /* 0x000fe2000f8e9605 */
[----:B------:R-:W-:Y:S01]  /*62c0*/  HMMA.16816.F32 R60, R168, R194, R60 ;  /* 0x000000c2a83c723c */ /* 0x000fe2000000183c */
[----:B------:R-:W-:Y:S01]  /*62d0*/  PRMT R6, R6, 0x5410, R11 ;  /* 0x0000541006067816 */ /* 0x000fe2000000000b */
[----:B------:R3:W4:Y:S01]  /*62e0*/  MUFU.EX2 R29, R4 ;  /* 0x00000004001d7308 */ /* 0x0007220000000800 */
[----:B------:R-:W-:Y:S01]  /*62f0*/  PRMT R9, R7, 0x5410, R9 ;  /* 0x0000541007097816 */ /* 0x000fe20000000009 */
[----:B------:R-:W-:Y:S01]  /*6300*/  FFMA.FTZ R11, R23, UR8, -R0 ;  /* 0x00000008170b7c23 */ /* 0x000fe20008010800 */
[----:B------:R-:W-:-:S02]  /*6310*/  PRMT R5, R3, 0x7632, R5 ;  /* 0x0000763203057816 */ /* 0x000fc40000000005 */
[----:B------:R-:W-:Y:S01]  /*6320*/  SHF.R.U32.HI R7, RZ, 0x18, R3 ;  /* 0x00000018ff077819 */ /* 0x000fe20000011603 */
[C---:B------:R-:W-:Y:S01]  /*6330*/  HMMA.16816.F32 R76, R168.reuse, R202, R76 ;  /* 0x000000caa84c723c */ /* 0x040fe2000000184c */
[----:B------:R-:W-:Y:S02]  /*6340*/  LOP3.LUT R5, R5, 0xff, RZ, 0xc0, !PT ;  /* 0x000000ff05057812 */ /* 0x000fe400078ec0ff */
[----:B------:R-:W-:Y:S02]  /*6350*/  LOP3.LUT R9, R9, 0xff00ff, RZ, 0xc0, !PT ;  /* 0x00ff00ff09097812 */ /* 0x000fe400078ec0ff */
[C---:B-1----:R-:W-:Y:S02]  /*6360*/  LOP3.LUT R8, R3.reuse, 0xff, RZ, 0xc0, !PT ;  /* 0x000000ff03087812 */ /* 0x042fe400078ec0ff */
[----:B---3--:R-:W-:Y:S01]  /*6370*/  LOP3.LUT R4, R3, 0xffff, RZ, 0xc0, !PT ;  /* 0x0000ffff03047812 */ /* 0x008fe200078ec0ff */
[----:B------:R-:W-:Y:S01]  /*6380*/  HMMA.16816.F32 R92, R168, R210, R92 ;  /* 0x000000d2a85c723c */ /* 0x000fe2000000185c */
[----:B------:R-:W-:-:S02]  /*6390*/  HSET2.LE.AND R3, R6, R10, PT ;  /* 0x0000000a06037233 */ /* 0x000fc40003803000 */
[----:B------:R-:W-:Y:S02]  /*63a0*/  SHF.R.U32.HI R4, RZ, 0x8, R4 ;  /* 0x00000008ff047819 */ /* 0x000fe40000011604 */
[----:B--2---:R-:W-:Y:S02]  /*63b0*/  F2FP.F16.F32.PACK_AB R6, R33, R133 ;  /* 0x000000852106723e */ /* 0x004fe400000000ff */
[----:B------:R-:W-:Y:S01]  /*63c0*/  PRMT R4, R8, 0x5410, R4 ;  /* 0x0000541008047816 */ /* 0x000fe20000000004 */
[----:B------:R-:W-:Y:S01]  /*63d0*/  HMMA.16816.F32 R108, R168, R182, R108 ;  /* 0x000000b6a86c723c */ /* 0x000fe2000000186c */
[----:B------:R-:W-:Y:S02]  /*63e0*/  PRMT R8, R5, 0x5410, R7 ;  /* 0x0000541005087816 */ /* 0x000fe40000000007 */
[----:B------:R-:W-:Y:S02]  /*63f0*/  LOP3.LUT R6, R6, R3, RZ, 0xc0, !PT ;  /* 0x0000000306067212 */ /* 0x000fe400078ec0ff */
[----:B------:R-:W-:-:S02]  /*6400*/  HSET2.LE.AND R3, R9, R10, PT ;  /* 0x0000000a09037233 */ /* 0x000fc40003803000 */
[----:B----4-:R-:W-:Y:S01]  /*6410*/  F2FP.F16.F32.PACK_AB R7, R29, R25 ;  /* 0x000000191d07723e */ /* 0x010fe200000000ff */
[C---:B------:R-:W-:Y:S01]  /*6420*/  HMMA.16816.F32 R124, R168.reuse, R190, R124 ;  /* 0x000000bea87c723c */ /* 0x040fe2000000187c */
[--C-:B------:R-:W-:Y:S02]  /*6430*/  HSET2.LE.AND R4, R4, R10.reuse, PT ;  /* 0x0000000a04047233 */ /* 0x100fe40003803000 */
[----:B------:R-:W-:Y:S02]  /*6440*/  F2FP.F16.F32.PACK_AB R5, R35, R112 ;  /* 0x000000702305723e */ /* 0x000fe400000000ff */
[----:B------:R-:W-:Y:S02]  /*6450*/  HSET2.LE.AND R8, R8, R10, PT ;  /* 0x0000000a08087233 */ /* 0x000fe40003803000 */
[----:B------:R-:W-:Y:S01]  /*6460*/  F2FP.F16.F32.PACK_AB R9, R26, R28 ;  /* 0x0000001c1a09723e */ /* 0x000fe200000000ff */
[----:B------:R-:W-:Y:S01]  /*6470*/  HMMA.16816.F32 R168, R168, R186, R48 ;  /* 0x000000baa8a8723c */ /* 0x000fe20000001830 */
[----:B------:R-:W-:Y:S01]  /*6480*/  LOP3.LUT R7, R7, R3, RZ, 0xc0, !PT ;  /* 0x0000000307077212 */ /* 0x000fe200078ec0ff */
[----:B------:R-:W-:Y:S01]  /*6490*/  FFMA.FTZ R3, R32, UR8, -R2 ;  /* 0x0000000820037c23 */ /* 0x000fe20008010802 */
[----:B------:R-:W-:-:S02]  /*64a0*/  LOP3.LUT R4, R5, R4, RZ, 0xc0, !PT ;  /* 0x0000000405047212 */ /* 0x000fc400078ec0ff */
[----:B------:R-:W-:Y:S01]  /*64b0*/  LOP3.LUT R5, R9, R8, RZ, 0xc0, !PT ;  /* 0x0000000809057212 */ /* 0x000fe200078ec0ff */
[--C-:B------:R-:W-:Y:S01]  /*64c0*/  FFMA.FTZ R9, R24, UR8, -R2.reuse ;  /* 0x0000000818097c23 */ /* 0x100fe20008010802 */
[----:B------:R1:W-:Y:S01]  /*64d0*/  MUFU.EX2 R21, R3 ;  /* 0x0000000300157308 */ /* 0x0003e20000000800 */
[----:B------:R-:W-:-:S03]  /*64e0*/  FFMA.FTZ R8, R20, UR8, -R2 ;  /* 0x0000000814087c23 */ /* 0x000fc60008010802 */
[----:B------:R2:W-:Y:S01]  /*64f0*/  MUFU.EX2 R20, R9 ;  /* 0x0000000900147308 */ /* 0x0005e20000000800 */
[C---:B------:R-:W-:Y:S08]  /*6500*/  HMMA.16816.F32 R36, R4.reuse, R68, RZ ;  /* 0x000000440424723c */ /* 0x040ff000000018ff */
[----:B------:R-:W-:Y:S01]  /*6510*/  HMMA.16816.F32 R48, R4, R70, RZ ;  /* 0x000000460430723c */ /* 0x000fe200000018ff */
[----:B-1----:R-:W-:Y:S01]  /*6520*/  LOP3.LUT R3, R14, UR28, R13, 0x96, !PT ;  /* 0x0000001c0e037c12 */ /* 0x002fe2000f8e960d */
[----:B------:R-:W-:Y:S01]  /*6530*/  FFMA.FTZ R14, R34, UR8, -R0 ;  /* 0x00000008220e7c23 */ /* 0x000fe20008010800 */
[----:B--2---:R-:W-:-:S03]  /*6540*/  FFMA.FTZ R9, R19, UR8, -R2 ;  /* 0x0000000813097c23 */ /* 0x004fc60008010802 */
[----:B------:R-:W-:Y:S01]  /*6550*/  IMAD.WIDE.U32 R2, R3, -0x2daee0ad, RZ ;  /* 0xd2511f5303027825 */ /* 0x000fe200078e00ff */
[----:B------:R1:W-:Y:S01]  /*6560*/  MUFU.EX2 R19, R8 ;  /* 0x0000000800137308 */ /* 0x0003e20000000800 */
[----:B------:R-:W-:Y:S03]  /*6570*/  HMMA.16816.F32 R140, R4, R152, RZ ;  /* 0x00000098048c723c */ /* 0x000fe600000018ff */
[----:B------:R2:W3:Y:S01]  /*6580*/  MUFU.EX2 R18, R9 ;  /* 0x0000000900127308 */ /* 0x0004e20000000800 */
[----:B------:R-:W-:-:S03]  /*6590*/  PRMT R12, R2, 0x7771, RZ ;  /* 0x00007771020c7816 */ /* 0x000fc600000000ff */
[----:B------:R-:W-:Y:S01]  /*65a0*/  MUFU.EX2 R14, R14 ;  /* 0x0000000e000e7308 */ /* 0x000fe20000000800 */
[C---:B------:R-:W-:Y:S01]  /*65b0*/  HMMA.16816.F32 R52, R4.reuse, R64, RZ ;  /* 0x000000400434723c */ /* 0x040fe200000018ff */
[----:B-1----:R-:W-:Y:S01]  /*65c0*/  FFMA.FTZ R8, R27, UR8, -R0 ;  /* 0x000000081b087c23 */ /* 0x002fe20008010800 */
[----:B------:R-:W-:Y:S02]  /*65d0*/  LOP3.LUT R0, R16, UR10, R3, 0x96, !PT ;  /* 0x0000000a10007c12 */ /* 0x000fe4000f8e9603 */
[C---:B------:R-:W-:Y:S01]  /*65e0*/  PRMT R3, R2.reuse, 0x7772, RZ ;  /* 0x0000777202037816 */ /* 0x040fe200000000ff */
[----:B------:R1:W-:Y:S01]  /*65f0*/  MUFU.EX2 R17, R8 ;  /* 0x0000000800117308 */ /* 0x0003e20000000800 */
[----:B--2---:R-:W-:Y:S02]  /*6600*/  IMAD.MOV.U32 R9, RZ, RZ, R2 ;  /* 0x000000ffff097224 */ /* 0x004fe400078e0002 */
[C---:B------:R-:W-:Y:S01]  /*6610*/  HMMA.16816.F32 R68, R4.reuse, R80, RZ ;  /* 0x000000500444723c */ /* 0x040fe200000018ff */
[----:B------:R2:W4:Y:S07]  /*6620*/  MUFU.EX2 R16, R11 ;  /* 0x0000000b00107308 */ /* 0x00052e0000000800 */
[----:B------:R-:W-:Y:S01]  /*6630*/  HMMA.16816.F32 R84, R4, R96, RZ ;  /* 0x000000600454723c */ /* 0x000fe200000018ff */
[----:B-1----:R-:W-:-:S02]  /*6640*/  PRMT R8, R2, 0x7773, RZ ;  /* 0x0000777302087816 */ /* 0x002fc400000000ff */
[----:B------:R-:W-:Y:S02]  /*6650*/  LOP3.LUT R2, R0, 0xffff, RZ, 0xc0, !PT ;  /* 0x0000ffff00027812 */ /* 0x000fe400078ec0ff */
[----:B------:R-:W-:-:S03]  /*6660*/  PRMT R13, R3, 0x5410, R8 ;  /* 0x00005410030d7816 */ /* 0x000fc60000000008 */
[C---:B------:R-:W-:Y:S01]  /*6670*/  HMMA.16816.F32 R100, R4.reuse, R176, RZ ;  /* 0x000000b00464723c */ /* 0x040fe200000018ff */
[----:B------:R-:W-:Y:S02]  /*6680*/  LOP3.LUT R3, R9, 0xff, RZ, 0xc0, !PT ;  /* 0x000000ff09037812 */ /* 0x000fe400078ec0ff */
[C---:B--2---:R-:W-:Y:S02]  /*6690*/  LOP3.LUT R11, R0.reuse, 0xff, RZ, 0xc0, !PT ;  /* 0x000000ff000b7812 */ /* 0x044fe400078ec0ff */
[----:B------:R-:W-:Y:S02]  /*66a0*/  SHF.R.U32.HI R9, RZ, 0x8, R2 ;  /* 0x00000008ff097819 */ /* 0x000fe40000011602 */
[----:B------:R-:W-:Y:S01]  /*66b0*/  PRMT R8, R0, 0x7632, R8 ;  /* 0x0000763200087816 */ /* 0x000fe20000000008 */
[----:B------:R-:W-:Y:S01]  /*66c0*/  HMMA.16816.F32 R116, R4, R156, RZ ;  /* 0x0000009c0474723c */ /* 0x000fe200000018ff */
[----:B------:R-:W-:Y:S02]  /*66d0*/  PRMT R9, R11, 0x5410, R9 ;  /* 0x000054100b097816 */ /* 0x000fe40000000009 */
[----:B------:R-:W1:Y:S01]  /*66e0*/  MUFU.EX2 R11, R15 ;  /* 0x0000000f000b7308 */ /* 0x000e620000000800 */
[----:B------:R-:W-:-:S02]  /*66f0*/  PRMT R12, R3, 0x5410, R12 ;  /* 0x00005410030c7816 */ /* 0x000fc4000000000c */
[----:B------:R-:W-:Y:S02]  /*6700*/  SHF.R.U32.HI R0, RZ, 0x18, R0 ;  /* 0x00000018ff007819 */ /* 0x000fe40000011600 */
[----:B------:R-:W-:Y:S01]  /*6710*/  LOP3.LUT R2, R8, 0xff, RZ, 0xc0, !PT ;  /* 0x000000ff08027812 */ /* 0x000fe200078ec0ff */
[C---:B------:R-:W-:Y:S01]  /*6720*/  HMMA.16816.F32 R152, R4.reuse, R154, RZ ;  /* 0x0000009a0498723c */ /* 0x040fe200000018ff */
[----:B------:R-:W-:Y:S02]  /*6730*/  LOP3.LUT R8, R13, 0xff00ff, RZ, 0xc0, !PT ;  /* 0x00ff00ff0d087812 */ /* 0x000fe400078ec0ff */
[----:B------:R-:W-:Y:S02]  /*6740*/  PRMT R2, R2, 0x5410, R0 ;  /* 0x0000541002027816 */ /* 0x000fe40000000000 */
[--C-:B------:R-:W-:Y:S02]  /*6750*/  HSET2.LE.AND R0, R12, R10.reuse, PT ;  /* 0x0000000a0c007233 */ /* 0x100fe40003803000 */
[----:B---3--:R-:W-:Y:S01]  /*6760*/  F2FP.F16.F32.PACK_AB R3, R18, R19 ;  /* 0x000000131203723e */ /* 0x008fe200000000ff */
[----:B------:R-:W-:Y:S01]  /*6770*/  HMMA.16816.F32 R64, R4, R66, RZ ;  /* 0x000000420440723c */ /* 0x000fe200000018ff */
[----:B------:R-:W-:-:S02]  /*6780*/  HSET2.LE.AND R8, R8, R10, PT ;  /* 0x0000000a08087233 */ /* 0x000fc40003803000 */
[--C-:B------:R-:W-:Y:S02]  /*6790*/  HSET2.LE.AND R9, R9, R10.reuse, PT ;  /* 0x0000000a09097233 */ /* 0x100fe40003803000 */
[----:B------:R-:W-:Y:S02]  /*67a0*/  HSET2.LE.AND R10, R2, R10, PT ;  /* 0x0000000a020a7233 */ /* 0x000fe40003803000 */
[----:B------:R-:W-:Y:S01]  /*67b0*/  LOP3.LUT R130, R3, R0, RZ, 0xc0, !PT ;  /* 0x0000000003827212 */ /* 0x000fe200078ec0ff */
[----:B------:R-:W-:Y:S01]  /*67c0*/  HMMA.16816.F32 R80, R4, R82, RZ ;  /* 0x000000520450723c */ /* 0x000fe200000018ff */
[----:B----4-:R-:W-:Y:S02]  /*67d0*/  F2FP.F16.F32.PACK_AB R2, R16, R17 ;  /* 0x000000111002723e */ /* 0x010fe400000000ff */
[----:B------:R-:W-:Y:S02]  /*67e0*/  F2FP.F16.F32.PACK_AB R3, R20, R21 ;  /* 0x000000151403723e */ /* 0x000fe400000000ff */
[----:B-1----:R-:W-:-:S02]  /*67f0*/  F2FP.F16.F32.PACK_AB R0, R11, R14 ;  /* 0x0000000e0b00723e */ /* 0x002fc400000000ff */
[----:B------:R-:W-:Y:S01]  /*6800*/  LOP3.LUT R131, R2, R8, RZ, 0xc0, !PT ;  /* 0x0000000802837212 */ /* 0x000fe200078ec0ff */
[C---:B------:R-:W-:Y:S01]  /*6810*/  HMMA.16816.F32 R96, R4.reuse, R98, RZ ;  /* 0x000000620460723c */ /* 0x040fe200000018ff */
[----:B------:R-:W-:Y:S01]  /*6820*/  LOP3.LUT R128, R3, R9, RZ, 0xc0, !PT ;  /* 0x0000000903807212 */ /* 0x000fe200078ec0ff */
[----:B------:R-:W-:Y:S01]  /*6830*/  FADD.FTZ R3, R233, R232 ;  /* 0x000000e8e9037221 */ /* 0x000fe20000010000 */
[----:B------:R-:W-:Y:S01]  /*6840*/  LOP3.LUT R129, R0, R10, RZ, 0xc0, !PT ;  /* 0x0000000a00817212 */ /* 0x000fe200078ec0ff */
[----:B------:R-:W-:Y:S01]  /*6850*/  FADD.FTZ R0, R112, R35 ;  /* 0x0000002370007221 */ /* 0x000fe20000010000 */
[----:B------:R-:W-:Y:S01]  /*6860*/  FADD.FTZ R2, R223, R221 ;  /* 0x000000dddf027221 */ /* 0x000fe20000010000 */
[----:B------:R-:W-:Y:S02]  /*6870*/  FADD.FTZ R3, R231, R3 ;  /* 0x00000003e7037221 */ /* 0x000fe40000010000 */
[----:B------:R-:W-:Y:S01]  /*6880*/  HMMA.16816.F32 R176, R4, R178, RZ ;  /* 0x000000b204b0723c */ /* 0x000fe200000018ff */
[----:B------:R-:W-:Y:S01]  /*6890*/  FADD.FTZ R0, R133, R0 ;  /* 0x0000000085007221 */ /* 0x000fe20000010000 */
[----:B------:R-:W-:Y:S01]  /*68a0*/  FADD.FTZ R2, R224, R2 ;  /* 0x00000002e0027221 */ /* 0x000fe20000010000 */
[----:B------:R-:W-:-:S04]  /*68b0*/  FADD.FTZ R3, R234, R3 ;  /* 0x00000003ea037221 */ /* 0x000fc80000010000 */
[----:B------:R-:W-:Y:S01]  /*68c0*/  FADD.FTZ R3, R213, R3 ;  /* 0x00000003d5037221 */ /* 0x000fe20000010000 */
[----:B------:R-:W-:Y:S01]  /*68d0*/  HMMA.16816.F32 R156, R4, R158, RZ ;  /* 0x0000009e049c723c */ /* 0x000fe200000018ff */
[----:B------:R-:W-:Y:S02]  /*68e0*/  LOP3.LUT R213, R216, 0x8, RZ, 0xc0, !PT ;  /* 0x00000008d8d57812 */ /* 0x000fe400078ec0ff */
[----:B------:R-:W-:-:S04]  /*68f0*/  FADD.FTZ R241, R241, R3 ;  /* 0x00000003f1f17221 */ /* 0x000fc80000010000 */
[----:B------:R-:W-:Y:S01]  /*6900*/  FADD.FTZ R241, R220, R241 ;  /* 0x000000f1dcf17221 */ /* 0x000fe20000010000 */
[----:B------:R-:W-:Y:S03]  /*6910*/  HMMA.16816.F32 R160, R4, R172, RZ ;  /* 0x000000ac04a0723c */ /* 0x000fe600000018ff */
[----:B------:R-:W-:-:S05]  /*6920*/  FADD.FTZ R241, R219, R241 ;  /* 0x000000f1dbf17221 */ /* 0x000fca0000010000 */
[----:B------:R-:W-:Y:S01]  /*6930*/  HMMA.16816.F32 R172, R4, R174, RZ ;  /* 0x000000ae04ac723c */ /* 0x000fe200000018ff */
        /* <DEDUP_REMOVED lines=16> */
[----:B------:R-:W-:Y:S02]  /*6a40*/  FADD.FTZ R240, R215, R240 ;  /* 0x000000f0d7f07221 */ /* 0x000fe40000010000 */
        /* <DEDUP_REMOVED lines=18> */
[----:B------:R-:W1:Y:S01]  /*6b70*/  S2R R218, SR_TID.X ;  /* 0x0000000000da7919 */ /* 0x000e620000002100 */
[----:B------:R-:W2:Y:S01]  /*6b80*/  S2UR UR30, SR_CgaCtaId ;  /* 0x00000000001e79c3 */ /* 0x000ea20000008800 */
[----:B------:R-:W3:Y:S01]  /*6b90*/  LDCU UR6, c[0x0][0x440] ;  /* 0x00008800ff0677ac */ /* 0x000ee20008000800 */
[----:B------:R-:W-:Y:S01]  /*6ba0*/  LOP3.LUT R0, R237, UR31, RZ, 0x3c, !PT ;  /* 0x0000001fed007c12 */ /* 0x000fe2000f8e3cff */
[----:B------:R-:W-:Y:S01]  /*6bb0*/  IMAD.MOV.U32 R215, RZ, RZ, 0x20 ;  /* 0x00000020ffd77424 */ /* 0x000fe200078e00ff */
[----:B------:R-:W-:Y:S01]  /*6bc0*/  LOP3.LUT R2, R30, UR4, RZ, 0x3c, !PT ;  /* 0x000000041e027c12 */ /* 0x000fe2000f8e3cff */
[----:B------:R-:W4:Y:S01]  /*6bd0*/  LDCU.64 UR8, c[0x0][0x3c0] ;  /* 0x00007800ff0877ac */ /* 0x000f220008000a00 */
[----:B------:R-:W-:Y:S01]  /*6be0*/  LOP3.LUT R213, R235, R213, RZ, 0x3c, !PT ;  /* 0x000000d5ebd57212 */ /* 0x000fe200078e3cff */
[----:B------:R5:W-:Y:S01]  /*6bf0*/  STL [R1+0x8], R0 ;  /* 0x0000080001007387 */ /* 0x000be20000100800 */
[----:B------:R-:W5:Y:S01]  /*6c00*/  S2UR UR29, SR_CgaCtaId ;  /* 0x00000000001d79c3 */ /* 0x000f620000008800 */
[----:B------:R-:W-:Y:S01]  /*6c10*/  ULEA.HI.SX32 UR11, UR11, 0xfffffffe, 0x1b ;  /* 0xfffffffe0b0b7891 */ /* 0x000fe2000f8fdaff */
[----:B------:R-:W-:Y:S01]  /*6c20*/  LOP3.LUT R213, R213, 0x200, R238, 0xf8, !PT ;  /* 0x00000200d5d57812 */ /* 0x000fe200078ef8ee */
[----:B------:R5:W-:Y:S01]  /*6c30*/  STL [R1+0x4], R2 ;  /* 0x0000040201007387 */ /* 0x000be20000100800 */
[----:B------:R-:W-:Y:S01]  /*6c40*/  IMAD.MOV.U32 R214, RZ, RZ, 0x20 ;  /* 0x00000020ffd67424 */ /* 0x000fe200078e00ff */
[----:B------:R-:W-:Y:S01]  /*6c50*/  LOP3.LUT R250, R245, UR26, RZ, 0x3c, !PT ;  /* 0x0000001af5fa7c12 */ /* 0x000fe2000f8e3cff */
[----:B------:R-:W-:Y:S01]  /*6c60*/  VIADD R252, R252, UR24 ;  /* 0x00000018fcfc7c36 */ /* 0x000fe20008000000 */
[----:B------:R-:W-:Y:S01]  /*6c70*/  LOP3.LUT R249, R249, UR26, RZ, 0x3c, !PT ;  /* 0x0000001af9f97c12 */ /* 0x000fe2000f8e3cff */
[----:B------:R-:W-:Y:S01]  /*6c80*/  IMAD.MOV.U32 R137, RZ, RZ, R134 ;  /* 0x000000ffff897224 */ /* 0x000fe200078e0086 */
[----:B------:R-:W-:Y:S01]  /*6c90*/  UMOV UR24, 0x400 ;  /* 0x0000040000187882 */ /* 0x000fe20000000000 */
[----:B------:R-:W-:Y:S01]  /*6ca0*/  IMAD.MOV.U32 R133, RZ, RZ, R135 ;  /* 0x000000ffff857224 */ /* 0x000fe200078e0087 */
[----:B---3--:R-:W-:Y:S01]  /*6cb0*/  ISETP.GE.AND P1, PT, R212, UR6, PT ;  /* 0x00000006d4007c0c */ /* 0x008fe2000bf26270 */
[----:B------:R-:W-:Y:S01]  /*6cc0*/  UMOV UR6, 0x400 ;  /* 0x0000040000067882 */ /* 0x000fe20000000000 */
[----:B------:R-:W-:-:S02]  /*6cd0*/  IMAD.MOV.U32 R3, RZ, RZ, R136 ;  /* 0x000000ffff037224 */ /* 0x000fc400078e0088 */
[----:B------:R-:W-:Y:S01]  /*6ce0*/  IMAD R223, R239, 0x10000, R239 ;  /* 0x00010000efdf7824 */ /* 0x000fe200078e02ef */
[----:B--2---:R-:W-:Y:S01]  /*6cf0*/  ULEA UR6, UR30, UR6, 0x18 ;  /* 0x000000061e067291 */ /* 0x004fe2000f8ec0ff */
[----:B------:R-:W-:Y:S01]  /*6d00*/  IMAD.MOV.U32 R221, RZ, RZ, 0x40 ;  /* 0x00000040ffdd7424 */ /* 0x000fe200078e00ff */
[----:B----4-:R-:W-:Y:S01]  /*6d10*/  USHF.L.U64.HI UR9, UR8, 0x4, UR9 ;  /* 0x0000000408097899 */ /* 0x010fe20008010209 */
[----:B------:R-:W-:Y:S01]  /*6d20*/  IMAD.U32 R224, RZ, RZ, UR11 ;  /* 0x0000000bffe07e24 */ /* 0x000fe2000f8e00ff */
[----:B------:R-:W-:Y:S01]  /*6d30*/  USHF.L.U32 UR8, UR8, 0x4, URZ ;  /* 0x0000000408087899 */ /* 0x000fe200080006ff */
[----:B------:R-:W-:Y:S01]  /*6d40*/  VIADD R251, R251, UR21 ;  /* 0x00000015fbfb7c36 */ /* 0x000fe20008000000 */
[----:B------:R-:W-:Y:S01]  /*6d50*/  LEA R213, R213, UR6, 0x1 ;  /* 0x00000006d5d57c11 */ /* 0x000fe2000f8e08ff */
[----:B-1----:R-:W-:Y:S01]  /*6d60*/  IMAD.SHL.U32 R219, R218, 0x40, RZ ;  /* 0x00000040dadb7824 */ /* 0x002fe200078e00ff */
[----:B-----5:R-:W-:Y:S01]  /*6d70*/  LOP3.LUT R0, R138, UR4, RZ, 0x3c, !PT ;  /* 0x000000048a007c12 */ /* 0x020fe2000f8e3cff */
[----:B------:R-:W-:Y:S01]  /*6d80*/  IMAD.MOV.U32 R138, RZ, RZ, R132 ;  /* 0x000000ffff8a7224 */ /* 0x000fe200078e0084 */
[C---:B------:R-:W-:Y:S01]  /*6d90*/  LOP3.LUT P6, RZ, R218.reuse, 0x2, RZ, 0xc0, !PT ;  /* 0x00000002daff7812 */ /* 0x040fe200078cc0ff */
[----:B------:R-:W-:Y:S01]  /*6da0*/  VIADD R248, R213, 0xa000 ;  /* 0x0000a000d5f87836 */ /* 0x000fe20000000000 */
[----:B------:R-:W-:Y:S01]  /*6db0*/  LOP3.LUT P0, RZ, R218, 0x2, RZ, 0xc0, !PT ;  /* 0x00000002daff7812 */ /* 0x000fe2000780c0ff */
[----:B------:R1:W-:Y:S01]  /*6dc0*/  STL [R1], R0 ;  /* 0x0000000001007387 */ /* 0x0003e20000100800 */
[----:B------:R-:W-:Y:S01]  /*6dd0*/  SEL R215, R215, 0xffffffe0, !P6 ;  /* 0xffffffe0d7d77807 */ /* 0x000fe20007000000 */
[----:B------:R-:W2:Y:S01]  /*6de0*/  LDCU UR21, c[0x0][0x440] ;  /* 0x00008800ff1577ac */ /* 0x000ea20008000800 */
[----:B------:R-:W-:-:S02]  /*6df0*/  SEL R214, R214, 0xffffffe0, !P0 ;  /* 0xffffffe0d6d67807 */ /* 0x000fc40004000000 */
[----:B------:R-:W-:Y:S01]  /*6e00*/  LOP3.LUT R220, R219, 0x400, RZ, 0xc0, !PT ;  /* 0x00000400dbdc7812 */ /* 0x000fe200078ec0ff */
[----:B------:R-:W-:Y:S01]  /*6e10*/  IMAD.IADD R215, R215, 0x1, R213 ;  /* 0x00000001d7d77824 */ /* 0x000fe200078e02d5 */
[----:B------:R-:W3:Y:S01]  /*6e20*/  LDCU UR4, c[0x0][0x45c] ;  /* 0x00008b80ff0477ac */ /* 0x000ee20008000800 */
[----:B------:R-:W-:Y:S01]  /*6e30*/  ULEA UR24, UR29, UR24, 0x18 ;  /* 0x000000181d187291 */ /* 0x000fe2000f8ec0ff */
[----:B------:R-:W-:Y:S11]  /*6e40*/  BRA `(.L_x_1891) ;  /* 0x0000000000e47947 */ /* 0x000ff60003800000 */
.L_x_1893:
[----:B------:R-:W1:Y:S01]  /*6e50*/  @!P1 LDC.64 R178, c[0x0][0x3b8] ;  /* 0x0000ee00ffb29b82 */ /* 0x000e620000000a00 */
[C---:B------:R-:W-:Y:S02]  /*6e60*/  @!P4 VIADD R0, R224.reuse, 0xffffffff ;  /* 0xffffffffe000c836 */ /* 0x040fe40000000000 */
[C---:B------:R-:W-:Y:S02]  /*6e70*/  @!P1 VIADD R2, R224.reuse, 0xffffffff ;  /* 0xffffffffe0029836 */ /* 0x040fe40000000000 */
[----:B------:R-:W-:Y:S03]  /*6e80*/  @!P1 VIADD R132, R224, 0xffffffff ;  /* 0xffffffffe0849836 */ /* 0x000fe60000000000 */
[----:B------:R-:W2:Y:S08]  /*6e90*/  @!P4 LDC.64 R176, c[0x0][0x3b8] ;  /* 0x0000ee00ffb0cb82 */ /* 0x000eb00000000a00 */
[----:B------:R-:W3:Y:S08]  /*6ea0*/  @!P1 LDC.64 R180, c[0x0][0x3b8] ;  /* 0x0000ee00ffb49b82 */ /* 0x000ef00000000a00 */
[----:B------:R-:W4:Y:S01]  /*6eb0*/  @!P4 LDC.64 R182, c[0x0][0x3b8] ;  /* 0x0000ee00ffb6cb82 */ /* 0x000f220000000a00 */
[C---:B-1----:R-:W-:Y:S04]  /*6ec0*/  @!P1 IMAD.WIDE.U32 R172, R2.reuse, R178, RZ ;  /* 0x000000b202ac9225 */ /* 0x042fe800078e00ff */
[----:B------:R-:W-:Y:S01]  /*6ed0*/  @!P1 IMAD R173, R2, R179, R173 ;  /* 0x000000b302ad9224 */ /* 0x000fe200078e02ad */
[----:B------:R-:W-:Y:S01]  /*6ee0*/  @!P4 IADD3 R2, PT, PT, R224, -0x1, RZ ;  /* 0xffffffffe002c810 */ /* 0x000fe20007ffe0ff */
[----:B--2---:R-:W-:Y:S03]  /*6ef0*/  @!P4 IMAD.WIDE.U32 R134, R0, R176, RZ ;  /* 0x000000b00086c225 */ /* 0x004fe600078e00ff */
[----:B------:R-:W-:Y:S01]  /*6f00*/  @!P1 SHF.L.U64.HI R173, R172, 0x5, R173 ;  /* 0x00000005acad9819 */ /* 0x000fe200000102ad */
[----:B------:R-:W-:Y:S02]  /*6f10*/  @!P4 IMAD R135, R0, R177, R135 ;  /* 0x000000b10087c224 */ /* 0x000fe400078e0287 */
[----:B------:R-:W-:Y:S02]  /*6f20*/  @!P4 IMAD.SHL.U32 R0, R134, 0x20, RZ ;  /* 0x000000208600c824 */ /* 0x000fe400078e00ff */
[----:B---3--:R-:W-:Y:S03]  /*6f30*/  @!P1 IMAD.WIDE.U32 R174, R132, R180, RZ ;  /* 0x000000b484ae9225 */ /* 0x008fe600078e00ff */
[----:B------:R-:W-:Y:S01]  /*6f40*/  @!P4 LEA R0, P2, R176, R0, 0x4 ;  /* 0x00000000b000c211 */ /* 0x000fe200078420ff */
[----:B------:R-:W-:Y:S01]  /*6f50*/  @!P1 IMAD R175, R132, R181, R175 ;  /* 0x000000b584af9224 */ /* 0x000fe200078e02af */
[----:B------:R-:W-:Y:S01]  /*6f60*/  @!P1 LEA R181, P5, R174, R226, 0x6 ;  /* 0x000000e2aeb59211 */ /* 0x000fe200078a30ff */
[----:B------:R-:W-:Y:S01]  /*6f70*/  @!P1 IMAD.SHL.U32 R132, R172, 0x20, RZ ;  /* 0x00000020ac849824 */ /* 0x000fe200078e00ff */
[----:B------:R-:W-:Y:S01]  /*6f80*/  @!P4 SHF.L.U64.HI R172, R134, 0x5, R135 ;  /* 0x0000000586acc819 */ /* 0x000fe20000010287 */
[----:B----4-:R-:W-:Y:S01]  /*6f90*/  @!P4 IMAD.WIDE.U32 R134, R2, R182, RZ ;  /* 0x000000b60286c225 */ /* 0x010fe200078e00ff */
[----:B------:R-:W-:Y:S02]  /*6fa0*/  @!P1 LEA.HI.X R180, R174, R225, R175, 0x6, P5 ;  /* 0x000000e1aeb49211 */ /* 0x000fe400028f34af */
[----:B------:R-:W-:Y:S01]  /*6fb0*/  @!P1 LEA R132, P3, R178, R132, 0x4 ;  /* 0x00000084b2849211 */ /* 0x000fe200078620ff */
[----:B------:R-:W-:Y:S01]  /*6fc0*/  @!P4 IMAD R135, R2, R183, R135 ;  /* 0x000000b70287c224 */ /* 0x000fe200078e0287 */
[----:B------:R-:W-:Y:S01]  /*6fd0*/  @!P4 LEA.HI.X R176, R176, R172, R177, 0x4, P2 ;  /* 0x000000acb0b0c211 */ /* 0x000fe200010f24b1 */
[----:B------:R-:W-:Y:S01]  /*6fe0*/  @!P1 IMAD.MOV.U32 R177, RZ, RZ, R180 ;  /* 0x000000ffffb19224 */ /* 0x000fe200078e00b4 */
[-C--:B------:R-:W-:Y:S02]  /*6ff0*/  @!P4 LEA R172, P2, R0, R226.reuse, 0x1 ;  /* 0x000000e200acc211 */ /* 0x080fe400078408ff */
[----:B------:R-:W-:Y:S02]  /*7000*/  @!P1 LEA.HI.X R178, R178, R173, R179, 0x4, P3 ;  /* 0x000000adb2b29211 */ /* 0x000fe400018f24b3 */
[----:B------:R-:W-:Y:S02]  /*7010*/  @!P4 LEA.HI.X R173, R0, R225, R176, 0x1, P2 ;  /* 0x000000e100adc211 */ /* 0x000fe400010f0cb0 */
[----:B------:R-:W-:Y:S02]  /*7020*/  @!P1 MOV R176, R181 ;  /* 0x000000b500b09202 */ /* 0x000fe40000000f00 */
[-C--:B------:R-:W-:Y:S02]  /*7030*/  @!P4 LEA R174, P3, R134, R226.reuse, 0x6 ;  /* 0x000000e286aec211 */ /* 0x080fe400078630ff */
[----:B------:R-:W-:Y:S01]  /*7040*/  @!P1 LEA R2, P5, R132, R226, 0x1 ;  /* 0x000000e284029211 */ /* 0x000fe200078a08ff */
[----:B------:R-:W-:Y:S01]  /*7050*/  @!PT LDS RZ, [RZ] ;  /* 0x00000000fffff984 */ /* 0x000fe20000000800 */
[----:B------:R-:W-:Y:S01]  /*7060*/  @!PT LDS RZ, [RZ] ;  /* 0x00000000fffff984 */ /* 0x000fe20000000800 */
[----:B------:R-:W-:Y:S01]  /*7070*/  @!PT LDS RZ, [RZ] ;  /* 0x00000000fffff984 */ /* 0x000fe20000000800 */
[----:B------:R1:W-:Y:S01]  /*7080*/  @!P1 LDGSTS.E.BYPASS.LTC128B.128 [R222+0x8000], desc[UR22][R176.64] ;  /* 0x08000000b0de9fae */ /* 0x0003e2000b981a16 */
[-C--:B------:R-:W-:Y:S02]  /*7090*/  @!P4 LEA.HI.X R175, R134, R225.reuse, R135, 0x6, P3 ;  /* 0x000000e186afc211 */ /* 0x080fe400018f3487 */
[----:B------:R-:W-:Y:S02]  /*70a0*/  @!P1 LEA.HI.X R135, R132, R225, R178, 0x1, P5 ;  /* 0x000000e184879211 */ /* 0x000fe400028f0cb2 */
[----:B------:R1:W-:Y:S01]  /*70b0*/  @P1 STS.128 [R222+0x8000], RZ ;  /* 0x008000ffde001388 */ /* 0x0003e20000000c00 */
[----:B------:R-:W-:Y:S04]  /*70c0*/  @!P1 MOV R134, R2 ;  /* 0x0000000200869202 */ /* 0x000fe80000000f00 */
[----:B------:R-:W-:Y:S01]  /*70d0*/  @!PT LDS RZ, [RZ] ;  /* 0x00000000fffff984 */ /* 0x000fe20000000800 */
[----:B------:R-:W-:Y:S01]  /*70e0*/  @!PT LDS RZ, [RZ] ;  /* 0x00000000fffff984 */ /* 0x000fe20000000800 */
[----:B------:R-:W-:Y:S01]  /*70f0*/  @!PT LDS RZ, [RZ] ;  /* 0x00000000fffff984 */ /* 0x000fe20000000800 */
[----:B------:R1:W-:Y:S05]  /*7100*/  @!P4 LDGSTS.E.BYPASS.LTC128B.128 [R222+0x9000], desc[UR22][R174.64+0x80] ;  /* 0x09000080aedecfae */ /* 0x0003ea000b981a16 */
[----:B------:R1:W-:Y:S05]  /*7110*/  @P4 STS.128 [R222+0x9000], RZ ;  /* 0x009000ffde004388 */ /* 0x0003ea0000000c00 */
        /* <DEDUP_REMOVED lines=10> */
[----:B------:R-:W0:Y:S01]  /*71c0*/  LDGDEPBAR ;  /* 0x00000000000079af */ /* 0x000e220000000000 */
[----:B------:R-:W-:Y:S05]  /*71d0*/  BRA `(.L_x_1892) ;  /* 0x0000001000887947 */ /* 0x000fea0003800000 */
.L_x_1891:
[----:B------:R-:W-:Y:S04]  /*71e0*/  DEPBAR.LE SB0, 0x0 ;  /* 0x000080000000791a */ /* 0x000fe80000000000 */
[----:B------:R-:W-:Y:S01]  /*71f0*/  BAR.SYNC.DEFER_BLOCKING 0x0 ;  /* 0x0000000000007b1d */ /* 0x000fe20000010000 */
[----:B-1----:R-:W-:Y:S01]  /*7200*/  IMAD.SHL.U32 R0, R218, 0x8, RZ ;  /* 0x00000008da007824 */ /* 0x002fe200078e00ff */
[----:B------:R-:W-:Y:S01]  /*7210*/  SHF.R.U32.HI R216, RZ, 0x1, R218 ;  /* 0x00000001ffd87819 */ /* 0x000fe200000116da */
[----:B------:R-:W-:Y:S03]  /*7220*/  IMAD.WIDE.U32 R8, R224, UR16, RZ ;  /* 0x00000010e0087c25 */ /* 0x000fe6000f8e00ff */
[----:B------:R-:W-:Y:S01]  /*7230*/  LOP3.LUT R212, R0, 0x38, RZ, 0xc0, !PT ;  /* 0x0000003800d47812 */ /* 0x000fe200078ec0ff */
[----:B------:R-:W-:Y:S01]  /*7240*/  IMAD R5, R224, UR7, RZ ;  /* 0x00000007e0057c24 */ /* 0x000fe2000f8e02ff */
[-C--:B------:R-:W-:Y:S01]  /*7250*/  @!P1 LEA R6, P0, R8, R228.reuse, 0x1 ;  /* 0x000000e408069211 */ /* 0x080fe200078008ff */
[----:B------:R-:W-:Y:S01]  /*7260*/  IMAD.SHL.U32 R2, R218, 0x20, RZ ;  /* 0x00000020da027824 */ /* 0x000fe200078e00ff */
[----:B------:R-:W-:Y:S01]  /*7270*/  LOP3.LUT R229, R212, 0x40, RZ, 0xfc, !PT ;  /* 0x00000040d4e57812 */ /* 0x000fe200078efcff */
[----:B------:R-:W-:Y:S02]  /*7280*/  IMAD.IADD R0, R9, 0x1, R5 ;  /* 0x0000000109007824 */ /* 0x000fe400078e0205 */
[----:B------:R-:W-:Y:S01]  /*7290*/  IMAD.U32 R9, RZ, RZ, UR9 ;  /* 0x00000009ff097e24 */ /* 0x000fe2000f8e00ff */
[----:B--2---:R-:W-:Y:S02]  /*72a0*/  ISETP.GE.AND P4, PT, R229, UR21, PT ;  /* 0x00000015e5007c0c */ /* 0x004fe4000bf86270 */
[-CC-:B------:R-:W-:Y:S02]  /*72b0*/  @!P1 LEA.HI.X R7, R8, R227.reuse, R0.reuse, 0x1, P0 ;  /* 0x000000e308079211 */ /* 0x180fe400000f0c00 */
[----:B------:R-:W-:Y:S02]  /*72c0*/  LOP3.LUT R217, R2, 0x7c00, RZ, 0xc0, !PT ;  /* 0x00007c0002d97812 */ /* 0x000fe400078ec0ff */
[----:B------:R-:W-:Y:S02]  /*72d0*/  LOP3.LUT R2, R216, 0x8, RZ, 0xc0, !PT ;  /* 0x00000008d8027812 */ /* 0x000fe400078ec0ff */
[--C-:B------:R-:W-:Y:S01]  /*72e0*/  LOP3.LUT R4, R217, 0x200, R219.reuse, 0xf8, !PT ;  /* 0x00000200d9047812 */ /* 0x100fe200078ef8db */
[----:B------:R-:W-:Y:S01]  /*72f0*/  @!PT LDS RZ, [RZ] ;  /* 0x00000000fffff984 */ /* 0x000fe20000000800 */
[----:B------:R-:W-:Y:S01]  /*7300*/  @!PT LDS RZ, [RZ] ;  /* 0x00000000fffff984 */ /* 0x000fe20000000800 */
[----:B------:R-:W-:Y:S01]  /*7310*/  @!PT LDS RZ, [RZ] ;  /* 0x00000000fffff984 */ /* 0x000fe20000000800 */
[----:B------:R1:W-:Y:S01]  /*7320*/  @!P1 LDGSTS.E.BYPASS.LTC128B.128 [R222+0xa000], desc[UR22][R6.64] ;  /* 0x0a00000006de9fae */ /* 0x0003e2000b981a16 */
[----:B------:R-:W-:Y:S03]  /*7330*/  UMOV UR6, UR24 ;  /* 0x0000001800067c82 */ /* 0x000fe60008000000 */
[C---:B------:R-:W-:Y:S04]  /*7340*/  @!P4 LEA R12, P0, R8.reuse, R228, 0x1 ;  /* 0x000000e4080cc211 */ /* 0x040fe800078008ff */
[-C--:B------:R-:W-:Y:S01]  /*7350*/  @!P4 LEA.HI.X R13, R8, R227.reuse, R0, 0x1, P0 ;  /* 0x000000e3080dc211 */ /* 0x080fe200000f0c00 */
[----:B------:R-:W-:Y:S01]  /*7360*/  @P1 STS.128 [R222+0xa000], RZ ;  /* 0x00a000ffde001388 */ /* 0x000fe20000000c00 */
[C---:B------:R-:W-:Y:S01]  /*7370*/  ISETP.GE.AND P1, PT, R212.reuse, UR21, PT ;  /* 0x00000015d4007c0c */ /* 0x040fe2000bf26270 */
[----:B------:R-:W-:Y:S01]  /*7380*/  IMAD.U32 R8, RZ, RZ, UR8 ;  /* 0x00000008ff087e24 */ /* 0x000fe2000f8e00ff */
[----:B------:R-:W-:Y:S04]  /*7390*/  LOP3.LUT R0, R212, 0x1c0, R219, 0xf8, !PT ;  /* 0x000001c0d4007812 */ /* 0x000fe800078ef8db */
[----:B------:R-:W-:Y:S01]  /*73a0*/  LOP3.LUT R4, R4, R0, R2, 0xf6, !PT ;  /* 0x0000000004047212 */ /* 0x000fe200078ef602 */
[----:B------:R-:W-:Y:S01]  /*73b0*/  @!PT LDS RZ, [RZ] ;  /* 0x00000000fffff984 */ /* 0x000fe20000000800 */
[----:B------:R-:W-:Y:S01]  /*73c0*/  @!PT LDS RZ, [RZ] ;  /* 0x00000000fffff984 */ /* 0x000fe20000000800 */
[----:B------:R-:W-:Y:S01]  /*73d0*/  @!PT LDS RZ, [RZ] ;  /* 0x00000000fffff984 */ /* 0x000fe20000000800 */
[----:B------:R-:W-:Y:S01]  /*73e0*/  @!P4 LDGSTS.E.BYPASS.LTC128B.128 [R222+0xb000], desc[UR22][R12.64+0x80] ;  /* 0x0b0000800cdecfae */ /* 0x000fe2000b981a16 */
[----:B------:R-:W-:Y:S02]  /*73f0*/  LOP3.LUT R2, R0, 0x8, R218, 0x78, !PT ;  /* 0x0000000800027812 */ /* 0x000fe400078e78da */
[----:B------:R-:W-:Y:S03]  /*7400*/  LEA R0, R4, UR6, 0x1 ;  /* 0x0000000604007c11 */ /* 0x000fe6000f8e08ff */
[----:B------:R-:W-:Y:S02]  /*7410*/  @!P1 IMAD.WIDE.U32 R8, R224, UR16, R8 ;  /* 0x00000010e0089c25 */ /* 0x000fe4000f8e0008 */
[----:B------:R-:W-:Y:S02]  /*7420*/  @P4 STS.128 [R222+0xb000], RZ ;  /* 0x00b000ffde004388 */ /* 0x000fe40000000c00 */
[----:B------:R-:W-:Y:S02]  /*7430*/  IMAD R2, R2, 0x2, R220 ;  /* 0x0000000202027824 */ /* 0x000fe400078e02dc */
[----:B-1----:R-:W-:Y:S02]  /*7440*/  IMAD.U32 R6, RZ, RZ, UR8 ;  /* 0x00000008ff067e24 */ /* 0x002fe4000f8e00ff */
[----:B------:R-:W-:Y:S02]  /*7450*/  IMAD.U32 R7, RZ, RZ, UR9 ;  /* 0x00000009ff077e24 */ /* 0x000fe4000f8e00ff */
[----:B------:R-:W-:Y:S01]  /*7460*/  VIADD R135, R2, UR6 ;  /* 0x0000000602877c36 */ /* 0x000fe20008000000 */
[----:B------:R-:W2:Y:S01]  /*7470*/  LDL R236, [R1+0x8] ;  /* 0x0000080001ec7983 */ /* 0x000ea20000100800 */
[----:B------:R-:W-:Y:S03]  /*7480*/  @!P4 IMAD.WIDE.U32 R6, R224, UR16, R6 ;  /* 0x00000010e006cc25 */ /* 0x000fe6000f8e0006 */
[----:B------:R-:W4:Y:S01]  /*7490*/  LDL R235, [R1+0x4] ;  /* 0x0000040001eb7983 */ /* 0x000f220000100800 */
[C---:B------:R-:W-:Y:S01]  /*74a0*/  @!P4 IMAD.IADD R11, R5.reuse, 0x1, R7 ;  /* 0x00000001050bc824 */ /* 0x040fe200078e0207 */
[-C--:B------:R-:W-:Y:S01]  /*74b0*/  @!P4 LEA R10, P0, R6, R228.reuse, 0x1 ;  /* 0x000000e4060ac211 */ /* 0x080fe200078008ff */
[----:B------:R-:W-:Y:S01]  /*74c0*/  @!P1 IMAD.IADD R7, R5, 0x1, R9 ;  /* 0x0000000105079824 */ /* 0x000fe200078e0209 */
[----:B------:R-:W-:Y:S01]  /*74d0*/  @!P1 LEA R5, P2, R8, R228, 0x1 ;  /* 0x000000e408059211 */ /* 0x000fe200078408ff */
[----:B------:R-:W-:Y:S01]  /*74e0*/  IMAD.IADD R208, R214, 0x1, R0 ;  /* 0x00000001d6d07824 */ /* 0x000fe200078e0200 */
[-C--:B------:R-:W-:Y:S01]  /*74f0*/  @!P4 LEA.HI.X R11, R6, R227.reuse, R11, 0x1, P0 ;  /* 0x000000e3060bc211 */ /* 0x080fe200000f0c0b */
[----:B------:R-:W-:Y:S01]  /*7500*/  IMAD.IADD R136, R135, 0x1, R214 ;  /* 0x0000000187887824 */ /* 0x000fe200078e02d6 */
[----:B------:R-:W-:Y:S01]  /*7510*/  @!P1 LEA.HI.X R7, R8, R227, R7, 0x1, P2 ;  /* 0x000000e308079211 */ /* 0x000fe200010f0c07 */
[----:B------:R-:W-:Y:S01]  /*7520*/  @!P1 IMAD.MOV.U32 R6, RZ, RZ, R5 ;  /* 0x000000ffff069224 */ /* 0x000fe200078e0005 */
[----:B------:R-:W5:Y:S01]  /*7530*/  LDL R234, [R1] ;  /* 0x0000000001ea7983 */ /* 0x000f620000100800 */
[----:B------:R-:W-:Y:S02]  /*7540*/  LOP3.LUT P0, RZ, R218, 0x4, RZ, 0xc0, !PT ;  /* 0x00000004daff7812 */ /* 0x000fe4000780c0ff */
[----:B------:R-:W-:Y:S01]  /*7550*/  ISETP.NE.AND P2, PT, R224, RZ, PT ;  /* 0x000000ffe000720c */ /* 0x000fe20003f45270 */
[----:B------:R-:W-:Y:S01]  /*7560*/  @!PT LDS RZ, [RZ] ;  /* 0x00000000fffff984 */ /* 0x000fe20000000800 */
[----:B------:R-:W-:Y:S01]  /*7570*/  @!PT LDS RZ, [RZ] ;  /* 0x00000000fffff984 */ /* 0x000fe20000000800 */
[----:B------:R-:W-:Y:S01]  /*7580*/  @!PT LDS RZ, [RZ] ;  /* 0x00000000fffff984 */ /* 0x000fe20000000800 */
[----:B------:R1:W-:Y:S01]  /*7590*/  @!P1 LDGSTS.E.BYPASS.LTC128B.128 [R222+0xa800], desc[UR22][R6.64] ;  /* 0x0a80000006de9fae */ /* 0x0003e2000b981a16 */
[----:B------:R-:W-:Y:S05]  /*75a0*/  SEL R134, R221, 0xffffffc0, !P0 ;  /* 0xffffffc0dd867807 */ /* 0x000fea0004000000 */
[----:B------:R-:W-:Y:S02]  /*75b0*/  IMAD.IADD R132, R134, 0x1, R0 ;  /* 0x0000000186847824 */ /* 0x000fe400078e0200 */
[----:B------:R-:W-:Y:S01]  /*75c0*/  @P1 STS.128 [R222+0xa800], RZ ;  /* 0x00a800ffde001388 */ /* 0x000fe20000000c00 */
[----:B------:R-:W-:Y:S02]  /*75d0*/  IMAD.IADD R134, R135, 0x1, R134 ;  /* 0x0000000187867824 */ /* 0x000fe400078e0286 */
[C---:B------:R-:W-:Y:S02]  /*75e0*/  IMAD.IADD R135, R214.reuse, 0x1, R132 ;  /* 0x00000001d6877824 */ /* 0x040fe400078e0284 */
[----:B------:R-:W-:Y:S03]  /*75f0*/  IMAD.IADD R139, R214, 0x1, R134 ;  /* 0x00000001d68b7824 */ /* 0x000fe600078e0286 */
[----:B------:R-:W-:Y:S01]  /*7600*/  @!PT LDS RZ, [RZ] ;  /* 0x00000000fffff984 */ /* 0x000fe20000000800 */
[----:B------:R-:W-:Y:S01]  /*7610*/  @!PT LDS RZ, [RZ] ;  /* 0x00000000fffff984 */ /* 0x000fe20000000800 */
[----:B------:R-:W-:Y:S01]  /*7620*/  @!PT LDS RZ, [RZ] ;  /* 0x00000000fffff984 */ /* 0x000fe20000000800 */
[----:B------:R3:W-:Y:S08]  /*7630*/  @!P4 LDGSTS.E.BYPASS.LTC128B.128 [R222+0xb800], desc[UR22][R10.64+0x80] ;  /* 0x0b8000800adecfae */ /* 0x0007f0000b981a16 */
[----:B------:R-:W-:Y:S08]  /*7640*/  @P4 STS.128 [R222+0xb800], RZ ;  /* 0x00b800ffde004388 */ /* 0x000ff00000000c00 */
[----:B------:R-:W-:Y:S08]  /*7650*/  LDSM.16.M88.4 R32, [R0] ;  /* 0x000000000020783b */ /* 0x000ff00000000200 */
[----:B------:R-:W1:Y:S08]  /*7660*/  LDSM.16.M88.4 R16, [R2+UR6+0x8000] ;  /* 0x008000060210783b */ /* 0x000e700008000200 */
[----:B------:R-:W3:Y:S08]  /*7670*/  LDSM.16.M88.4 R28, [R0+0x2000] ;  /* 0x00200000001c783b */ /* 0x000ef00000000200 */
[----:B------:R-:W3:Y:S08]  /*7680*/  LDSM.16.M88.4 R172, [R2+UR6+0x8800] ;  /* 0x0088000602ac783b */ /* 0x000ef00008000200 */
[----:B------:R-:W0:Y:S08]  /*7690*/  LDGDEPBAR ;  /* 0x00000000000079af */ /* 0x000e300000000000 */
[----:B------:R-:W-:Y:S08]  /*76a0*/  LDSM.16.M88.4 R176, [R208] ;  /* 0x00000000d0b0783b */ /* 0x000ff00000000200 */
[----:B------:R-:W3:Y:S01]  /*76b0*/  LDSM.16.M88.4 R180, [R136+0x8000] ;  /* 0x0080000088b4783b */ /* 0x000ee20000000200 */
[-C--:B-1----:R-:W-:Y:S07]  /*76c0*/  HMMA.16816.F32 R4, R32, R16.reuse, RZ ;  /* 0x000000102004723c */ /* 0x082fee00000018ff */
[----:B------:R-:W1:Y:S01]  /*76d0*/  LDSM.16.M88.4 R184, [R208+0x2000] ;  /* 0x00200000d0b8783b */ /* 0x000e620000000200 */
[C---:B---3--:R-:W-:Y:S07]  /*76e0*/  HMMA.16816.F32 R8, R28.reuse, R16, RZ ;  /* 0x000000101c08723c */ /* 0x048fee00000018ff */
[----:B------:R-:W3:Y:S01]  /*76f0*/  LDSM.16.M88.4 R188, [R136+0x8800] ;  /* 0x0088000088bc783b */ /* 0x000ee20000000200 */
[-C--:B------:R-:W-:Y:S07]  /*7700*/  HMMA.16816.F32 R12, R28, R18.reuse, RZ ;  /* 0x000000121c0c723c */ /* 0x080fee00000018ff */
[----:B------:R-:W-:Y:S01]  /*7710*/  LDSM.16.M88.4 R192, [R134+0x8000] ;  /* 0x0080000086c0783b */ /* 0x000fe20000000200 */
[C---:B------:R-:W-:Y:S07]  /*7720*/  HMMA.16816.F32 R16, R32.reuse, R18, RZ ;  /* 0x000000122010723c */ /* 0x040fee00000018ff */
[----:B------:R-:W-:Y:S01]  /*7730*/  LDSM.16.M88.4 R196, [R132+0x2000] ;  /* 0x0020000084c4783b */ /* 0x000fe20000000200 */
[-C--:B------:R-:W-:Y:S07]  /*7740*/  HMMA.16816.F32 R20, R32, R172.reuse, RZ ;  /* 0x000000ac2014723c */ /* 0x080fee00000018ff */
[----:B------:R-:W5:Y:S01]  /*7750*/  LDL.64 R232, [R1+0x18] ;  /* 0x0000180001e87983 */ /* 0x000f620000100a00 */
[C---:B------:R-:W-:Y:S05]  /*7760*/  HMMA.16816.F32 R24, R28.reuse, R172, RZ ;  /* 0x000000ac1c18723c */ /* 0x040fea00000018ff */
[----:B------:R-:W-:Y:S03]  /*7770*/  LDSM.16.M88.4 R200, [R139+0x8000] ;  /* 0x008000008bc8783b */ /* 0x000fe60000000200 */
[-C--:B------:R-:W-:Y:S05]  /*7780*/  HMMA.16816.F32 R28, R28, R174.reuse, RZ ;  /* 0x000000ae1c1c723c */ /* 0x080fea00000018ff */
[----:B------:R-:W5:Y:S03]  /*7790*/  LDL.64 R230, [R1+0x10] ;  /* 0x0000100001e67983 */ /* 0x000f660000100a00 */
[----:B------:R-:W-:Y:S03]  /*77a0*/  HMMA.16816.F32 R32, R32, R174, RZ ;  /* 0x000000ae2020723c */ /* 0x000fe600000018ff */
[----:B------:R-:W3:Y:S05]  /*77b0*/  LDSM.16.M88.4 R172, [R132] ;  /* 0x0000000084ac783b */ /* 0x000eea0000000200 */
[-C--:B------:R-:W-:Y:S03]  /*77c0*/  HMMA.16816.F32 R4, R176, R180.reuse, R4 ;  /* 0x000000b4b004723c */ /* 0x080fe60000001804 */
[----:B------:R-:W-:Y:S05]  /*77d0*/  LDSM.16.M88.4 R204, [R135+0x2000] ;  /* 0x0020000087cc783b */ /* 0x000fea0000000200 */
[C---:B-1----:R-:W-:Y:S08]  /*77e0*/  HMMA.16816.F32 R8, R184.reuse, R180, R8 ;  /* 0x000000b4b808723c */ /* 0x042ff00000001808 */
[-C--:B------:R-:W-:Y:S08]  /*77f0*/  HMMA.16816.F32 R12, R184, R182.reuse, R12 ;  /* 0x000000b6b80c723c */ /* 0x080ff0000000180c */
[C---:B------:R-:W-:Y:S01]  /*7800*/  HMMA.16816.F32 R16, R176.reuse, R182, R16 ;  /* 0x000000b6b010723c */ /* 0x040fe20000001810 */
[----:B------:R-:W1:Y:S07]  /*7810*/  LDSM.16.M88.4 R180, [R134+0x8800] ;  /* 0x0088000086b4783b */ /* 0x000e6e0000000200 */
[-C--:B---3--:R-:W-:Y:S08]  /*7820*/  HMMA.16816.F32 R20, R176, R188.reuse, R20 ;  /* 0x000000bcb014723c */ /* 0x088ff00000001814 */
[C---:B------:R-:W-:Y:S08]  /*7830*/  HMMA.16816.F32 R24, R184.reuse, R188, R24 ;  /* 0x000000bcb818723c */ /* 0x040ff00000001818 */
[-C--:B------:R-:W-:Y:S01]  /*7840*/  HMMA.16816.F32 R28, R184, R190.reuse, R28 ;  /* 0x000000beb81c723c */ /* 0x080fe2000000181c */
[----:B------:R-:W3:Y:S07]  /*7850*/  LDSM.16.M88.4 R184, [R135] ;  /* 0x0000000087b8783b */ /* 0x000eee0000000200 */
[----:B------:R-:W-:Y:S01]  /*7860*/  HMMA.16816.F32 R32, R176, R190, R32 ;  /* 0x000000beb020723c */ /* 0x000fe20000001820 */
[----:B------:R-:W3:Y:S07]  /*7870*/  LDSM.16.M88.4 R176, [R139+0x8800] ;  /* 0x008800008bb0783b */ /* 0x000eee0000000200 */
[-C--:B------:R-:W-:Y:S01]  /*7880*/  HMMA.16816.F32 R4, R172, R192.reuse, R4 ;  /* 0x000000c0ac04723c */ /* 0x080fe20000001804 */
[----:B------:R-:W-:Y:S07]  /*7890*/  LDSM.16.M88.4 R188, [R0+0x4000] ;  /* 0x0040000000bc783b */ /* 0x000fee0000000200 */
[C---:B------:R-:W-:Y:S08]  /*78a0*/  HMMA.16816.F32 R8, R196.reuse, R192, R8 ;  /* 0x000000c0c408723c */ /* 0x040ff00000001808 */
[-C--:B------:R-:W-:Y:S08]  /*78b0*/  HMMA.16816.F32 R12, R196, R194.reuse, R12 ;  /* 0x000000c2c40c723c */ /* 0x080ff0000000180c */
[C---:B------:R-:W-:Y:S01]  /*78c0*/  HMMA.16816.F32 R16, R172.reuse, R194, R16 ;  /* 0x000000c2ac10723c */ /* 0x040fe20000001810 */
[----:B------:R-:W2:Y:S07]  /*78d0*/  LDSM.16.M88.4 R192, [R2+UR6+0x9000] ;  /* 0x0090000602c0783b */ /* 0x000eae0008000200 */
[-C--:B-1----:R-:W-:Y:S08]  /*78e0*/  HMMA.16816.F32 R20, R172, R180.reuse, R20 ;  /* 0x000000b4ac14723c */ /* 0x082ff00000001814 */
[C---:B------:R-:W-:Y:S08]  /*78f0*/  HMMA.16816.F32 R24, R196.reuse, R180, R24 ;  /* 0x000000b4c418723c */ /* 0x040ff00000001818 */
[-C--:B------:R-:W-:Y:S01]  /*7900*/  HMMA.16816.F32 R28, R196, R182.reuse, R28 ;  /* 0x000000b6c41c723c */ /* 0x080fe2000000181c */
[----:B------:R-:W1:Y:S07]  /*7910*/  LDSM.16.M88.4 R196, [R0+0x6000] ;  /* 0x0060000000c4783b */ /* 0x000e6e0000000200 */
[----:B------:R-:W-:Y:S01]  /*7920*/  HMMA.16816.F32 R32, R172, R182, R32 ;  /* 0x000000b6ac20723c */ /* 0x000fe20000001820 */
[----:B------:R-:W4:Y:S07]  /*7930*/  LDSM.16.M88.4 R172, [R2+UR6+0x9800] ;  /* 0x0098000602ac783b */ /* 0x000f2e0008000200 */
[-C--:B---3--:R-:W-:Y:S01]  /*7940*/  HMMA.16816.F32 R4, R184, R200.reuse, R4 ;  /* 0x000000c8b804723c */ /* 0x088fe20000001804 */
[----:B------:R-:W-:Y:S07]  /*7950*/  LDSM.16.M88.4 R180, [R208+0x4000] ;  /* 0x00400000d0b4783b */ /* 0x000fee0000000200 */
[C---:B------:R-:W-:Y:S01]  /*7960*/  HMMA.16816.F32 R8, R204.reuse, R200, R8 ;  /* 0x000000c8cc08723c */ /* 0x040fe20000001808 */
[----:B------:R-:W-:Y:S07]  /*7970*/  LDSM.16.M88.4 R208, [R208+0x6000] ;  /* 0x00600000d0d0783b */ /* 0x000fee0000000200 */
        /* <DEDUP_REMOVED lines=8> */
[----:B------:R-:W3:Y:S07]  /*7a00*/  LDSM.16.M88.4 R176, [R136+0x9800] ;  /* 0x0098000088b0783b */ /* 0x000eee0000000200 */
[-C--:B--2---:R-:W-:Y:S01]  /*7a10*/  HMMA.16816.F32 R4, R188, R192.reuse, R4 ;  /* 0x000000c0bc04723c */ /* 0x084fe20000001804 */
[----:B------:R-:W-:Y:S07]  /*7a20*/  LDSM.16.M88.4 R184, [R132+0x4000] ;  /* 0x0040000084b8783b */ /* 0x000fee0000000200 */
[C---:B-1----:R-:W-:Y:S08]  /*7a30*/  HMMA.16816.F32 R8, R196.reuse, R192, R8 ;  /* 0x000000c0c408723c */ /* 0x042ff00000001808 */
[-C--:B------:R-:W-:Y:S08]  /*7a40*/  HMMA.16816.F32 R12, R196, R194.reuse, R12 ;  /* 0x000000c2c40c723c */ /* 0x080ff0000000180c */
[C---:B------:R-:W-:Y:S01]  /*7a50*/  HMMA.16816.F32 R16, R188.reuse, R194, R16 ;  /* 0x000000c2bc10723c */ /* 0x040fe20000001810 */
[----:B------:R-:W1:Y:S07]  /*7a60*/  LDSM.16.M88.4 R192, [R134+0x9000] ;  /* 0x0090000086c0783b */ /* 0x000e6e0000000200 */
[-C--:B----4-:R-:W-:Y:S08]  /*7a70*/  HMMA.16816.F32 R20, R188, R172.reuse, R20 ;  /* 0x000000acbc14723c */ /* 0x090ff00000001814 */
[C---:B------:R-:W-:Y:S08]  /*7a80*/  HMMA.16816.F32 R24, R196.reuse, R172, R24 ;  /* 0x000000acc418723c */ /* 0x040ff00000001818 */
[-C--:B------:R-:W-:Y:S08]  /*7a90*/  HMMA.16816.F32 R28, R196, R174.reuse, R28 ;  /* 0x000000aec41c723c */ /* 0x080ff0000000181c */
[----:B------:R-:W-:Y:S01]  /*7aa0*/  HMMA.16816.F32 R32, R188, R174, R32 ;  /* 0x000000aebc20723c */ /* 0x000fe20000001820 */
[----:B------:R2:W4:Y:S07]  /*7ab0*/  LDSM.16.M88.4 R172, [R134+0x9800] ;  /* 0x0098000086ac783b */ /* 0x00052e0000000200 */
[-C--:B---3--:R-:W-:Y:S01]  /*7ac0*/  HMMA.16816.F32 R4, R180, R200.reuse, R4 ;  /* 0x000000c8b404723c */ /* 0x088fe20000001804 */
[----:B------:R-:W-:Y:S07]  /*7ad0*/  LDSM.16.M88.4 R188, [R135+0x6000] ;  /* 0x0060000087bc783b */ /* 0x000fee0000000200 */
[C---:B------:R-:W-:Y:S08]  /*7ae0*/  HMMA.16816.F32 R8, R208.reuse, R200, R8 ;  /* 0x000000c8d008723c */ /* 0x040ff00000001808 */
[-C--:B------:R-:W-:Y:S03]  /*7af0*/  HMMA.16816.F32 R12, R208, R202.reuse, R12 ;  /* 0x000000cad00c723c */ /* 0x080fe6000000180c */
[----:B--2---:R-:W-:Y:S05]  /*7b00*/  LOP3.LUT R134, R224, R236, RZ, 0x3c, !PT ;  /* 0x000000ece0867212 */ /* 0x004fea00078e3cff */
[C---:B------:R-:W-:Y:S08]  /*7b10*/  HMMA.16816.F32 R16, R180.reuse, R202, R16 ;  /* 0x000000cab410723c */ /* 0x040ff00000001810 */
[-C--:B------:R-:W-:Y:S08]  /*7b20*/  HMMA.16816.F32 R20, R180, R176.reuse, R20 ;  /* 0x000000b0b414723c */ /* 0x080ff00000001814 */
[C---:B------:R-:W-:Y:S08]  /*7b30*/  HMMA.16816.F32 R24, R208.reuse, R176, R24 ;  /* 0x000000b0d018723c */ /* 0x040ff00000001818 */
[-C--:B------:R-:W-:Y:S08]  /*7b40*/  HMMA.16816.F32 R28, R208, R178.reuse, R28 ;  /* 0x000000b2d01c723c */ /* 0x080ff0000000181c */
[----:B------:R-:W-:Y:S01]  /*7b50*/  HMMA.16816.F32 R32, R180, R178, R32 ;  /* 0x000000b2b420723c */ /* 0x000fe20000001820 */
[----:B------:R2:W-:Y:S07]  /*7b60*/  LDSM.16.M88.4 R176, [R135+0x4000] ;  /* 0x0040000087b0783b */ /* 0x0005ee0000000200 */
[-C--:B-1----:R-:W-:Y:S01]  /*7b70*/  HMMA.16816.F32 R4, R184, R192.reuse, R4 ;  /* 0x000000c0b804723c */ /* 0x082fe20000001804 */
[----:B------:R-:W1:Y:S07]  /*7b80*/  LDSM.16.M88.4 R180, [R139+0x9000] ;  /* 0x009000008bb4783b */ /* 0x000e6e0000000200 */
[C---:B------:R-:W-:Y:S08]  /*7b90*/  HMMA.16816.F32 R8, R204.reuse, R192, R8 ;  /* 0x000000c0cc08723c */ /* 0x040ff00000001808 */
[-C--:B------:R-:W-:Y:S03]  /*7ba0*/  HMMA.16816.F32 R12, R204, R194.reuse, R12 ;  /* 0x000000c2cc0c723c */ /* 0x080fe6000000180c */
[----:B--2---:R-:W-:Y:S05]  /*7bb0*/  IMAD.WIDE.U32 R134, R134, -0x326172a9, RZ ;  /* 0xcd9e8d5786867825 */ /* 0x004fea00078e00ff */
[C---:B------:R-:W-:Y:S01]  /*7bc0*/  LOP3.LUT R0, R135.reuse, R235, RZ, 0x3c, !PT ;  /* 0x000000eb87007212 */ /* 0x040fe200078e3cff */
[C---:B------:R-:W-:Y:S04]  /*7bd0*/  HMMA.16816.F32 R16, R184.reuse, R194, R16 ;  /* 0x000000c2b810723c */ /* 0x040fe80000001810 */
[C---:B------:R-:W-:Y:S02]  /*7be0*/  LOP3.LUT R192, R134.reuse, R250, RZ, 0x3c, !PT ;  /* 0x000000fa86c07212 */ /* 0x040fe400078e3cff */
[----:B------:R-:W-:Y:S02]  /*7bf0*/  LOP3.LUT R194, R134, R249, RZ, 0x3c, !PT ;  /* 0x000000f986c27212 */ /* 0x000fe400078e3cff */
[-C--:B----4-:R-:W-:Y:S03]  /*7c00*/  HMMA.16816.F32 R20, R184, R172.reuse, R20 ;  /* 0x000000acb814723c */ /* 0x090fe60000001814 */
[----:B------:R-:W-:Y:S04]  /*7c10*/  IMAD.WIDE.U32 R192, R192, -0x2daee0ad, RZ ;  /* 0xd2511f53c0c07825 */ /* 0x000fe800078e00ff */
[----:B------:R-:W-:Y:S01]  /*7c20*/  IMAD.WIDE.U32 R194, R194, -0x2daee0ad, RZ ;  /* 0xd2511f53c2c27825 */ /* 0x000fe200078e00ff */
[C---:B------:R-:W-:Y:S04]  /*7c30*/  HMMA.16816.F32 R24, R204.reuse, R172, R24 ;  /* 0x000000accc18723c */ /* 0x040fe80000001818 */
[----:B-----5:R-:W-:Y:S01]  /*7c40*/  LOP3.LUT R172, R135, R234, RZ, 0x3c, !PT ;  /* 0x000000ea87ac7212 */ /* 0x020fe200078e3cff */
[----:B------:R-:W-:Y:S03]  /*7c50*/  IMAD.WIDE.U32 R134, R0, -0x2daee0ad, RZ ;  /* 0xd2511f5300867825 */ /* 0x000fe600078e00ff */
[-C--:B------:R-:W-:Y:S03]  /*7c60*/  HMMA.16816.F32 R28, R204, R174.reuse, R28 ;  /* 0x000000aecc1c723c */ /* 0x080fe6000000181c */
[----:B------:R-:W-:Y:S01]  /*7c70*/  LOP3.LUT R132, R246, UR25, R135, 0x96, !PT ;  /* 0x00000019f6847c12 */ /* 0x000fe2000f8e9687 */
[----:B------:R-:W-:Y:S01]  /*7c80*/  IMAD.WIDE.U32 R172, R172, -0x2daee0ad, RZ ;  /* 0xd2511f53acac7825 */ /* 0x000fe200078e00ff */
[----:B------:R-:W-:Y:S03]  /*7c90*/  LOP3.LUT R134, R134, UR15, R193, 0x96, !PT ;  /* 0x0000000f86867c12 */ /* 0x000fe6000f8e96c1 */
[----:B------:R-:W-:Y:S01]  /*7ca0*/  IMAD R0, R224, 0x20, R252 ;  /* 0x00000020e0007824 */ /* 0x000fe200078e02fc */
[----:B------:R-:W-:Y:S01]  /*7cb0*/  LOP3.LUT R2, R232, UR25, R173, 0x96, !PT ;  /* 0x00000019e8027c12 */ /* 0x000fe2000f8e96ad */
[----:B------:R-:W-:Y:S04]  /*7cc0*/  HMMA.16816.F32 R32, R184, R174, R32 ;  /* 0x000000aeb820723c */ /* 0x000fe80000001820 */
[----:B------:R-:W-:Y:S01]  /*7cd0*/  LOP3.LUT R172, R172, UR15, R195, 0x96, !PT ;  /* 0x0000000facac7c12 */ /* 0x000fe2000f8e96c3 */
[----:B------:R-:W-:Y:S03]  /*7ce0*/  IMAD.WIDE.U32 R184, R132, -0x326172a9, RZ ;  /* 0xcd9e8d5784b87825 */ /* 0x000fe600078e00ff */
[-C--:B-1----:R-:W-:Y:S05]  /*7cf0*/  HMMA.16816.F32 R4, R176, R180.reuse, R4 ;  /* 0x000000b4b004723c */ /* 0x082fea0000001804 */
[----:B------:R-:W-:Y:S02]  /*7d00*/  IMAD.IADD R0, R251, 0x1, -R0 ;  /* 0x00000001fb007824 */ /* 0x000fe400078e0a00 */
[----:B------:R-:W-:Y:S01]  /*7d10*/  IMAD.WIDE.U32 R174, R2, -0x326172a9, RZ ;  /* 0xcd9e8d5702ae7825 */ /* 0x000fe200078e00ff */
[----:B------:R-:W-:Y:S01]  /*7d20*/  LOP3.LUT R2, R244, UR17, R185, 0x96, !PT ;  /* 0x00000011f4027c12 */ /* 0x000fe2000f8e96b9 */
[C---:B------:R-:W-:Y:S04]  /*7d30*/  HMMA.16816.F32 R8, R188.reuse, R180, R8 ;  /* 0x000000b4bc08723c */ /* 0x040fe80000001808 */
[----:B------:R-:W-:Y:S01]  /*7d40*/  IMAD.WIDE.U32 R198, R134, -0x326172a9, RZ ;  /* 0xcd9e8d5786c67825 */ /* 0x000fe200078e00ff */
[----:B------:R-:W-:Y:S03]  /*7d50*/  LOP3.LUT R134, R230, UR17, R175, 0x96, !PT ;  /* 0x00000011e6867c12 */ /* 0x000fe6000f8e96af */
[----:B------:R-:W-:Y:S01]  /*7d60*/  IMAD.WIDE.U32 R202, R172, -0x326172a9, RZ ;  /* 0xcd9e8d57acca7825 */ /* 0x000fe200078e00ff */
[----:B------:R-:W-:Y:S01]  /*7d70*/  LOP3.LUT R135, R184, UR14, R199, 0x96, !PT ;  /* 0x0000000eb8877c12 */ /* 0x000fe2000f8e96c7 */
[-C--:B------:R-:W-:Y:S03]  /*7d80*/  HMMA.16816.F32 R12, R188, R182.reuse, R12 ;  /* 0x000000b6bc0c723c */ /* 0x080fe6000000180c */
[----:B------:R-:W-:Y:S01]  /*7d90*/  LOP3.LUT R132, R174, UR14, R203, 0x96, !PT ;  /* 0x0000000eae847c12 */ /* 0x000fe2000f8e96cb */
[C---:B------:R-:W-:Y:S02]  /*7da0*/  VIADD R136, R0.reuse, 0x8 ;  /* 0x0000000800887836 */ /* 0x040fe40000000000 */
[----:B------:R-:W-:Y:S02]  /*7db0*/  VIADD R172, R0, 0x7 ;  /* 0x0000000700ac7836 */ /* 0x000fe40000000000 */
[----:B------:R-:W-:Y:S01]  /*7dc0*/  IMAD.WIDE.U32 R184, R2, -0x2daee0ad, RZ ;  /* 0xd2511f5302b87825 */ /* 0x000fe200078e00ff */
[----:B------:R-:W-:Y:S01]  /*7dd0*/  IABS R2, R136 ;  /* 0x0000008800027213 */ /* 0x000fe20000000000 */
[C---:B------:R-:W-:Y:S04]  /*7de0*/  HMMA.16816.F32 R16, R176.reuse, R182, R16 ;  /* 0x000000b6b010723c */ /* 0x040fe80000001810 */
[----:B------:R-:W-:Y:S01]  /*7df0*/  IABS R136, R172 ;  /* 0x000000ac00887213 */ /* 0x000fe20000000000 */
[----:B------:R-:W-:Y:S01]  /*7e00*/  IMAD.WIDE.U32 R200, R132, -0x2daee0ad, RZ ;  /* 0xd2511f5384c87825 */ /* 0x000fe200078e00ff */
[----:B------:R-:W-:Y:S01]  /*7e10*/  I2FP.F32.S32 R2, R2 ;  /* 0x0000000200027245 */ /* 0x000fe20000201400 */
[----:B------:R1:W2:Y:S01]  /*7e20*/  LDSM.16.M88.4 R172, [R139+0x9800] ;  /* 0x009800008bac783b */ /* 0x0002a20000000200 */
[----:B------:R-:W-:Y:S01]  /*7e30*/  I2FP.F32.S32 R132, R136 ;  /* 0x0000008800847245 */ /* 0x000fe20000201400 */
[----:B------:R-:W-:Y:S04]  /*7e40*/  DEPBAR.LE SB0, 0x0 ;  /* 0x000080000000791a */ /* 0x000fe80000000000 */
[----:B------:R-:W-:Y:S01]  /*7e50*/  IABS R136, R0 ;  /* 0x0000000000887213 */ /* 0x000fe20000000000 */
[----:B------:R-:W-:Y:S01]  /*7e60*/  FFMA.FTZ R6, R2, -UR5, R6 ;  /* 0x8000000502067c23 */ /* 0x000fe20008010006 */
[----:B------:R-:W-:Y:S01]  /*7e70*/  LOP3.LUT R195, R192, UR13, R185, 0x96, !PT ;  /* 0x0000000dc0c37c12 */ /* 0x000fe2000f8e96b9 */
[----:B------:R-:W-:Y:S01]  /*7e80*/  BAR.SYNC.DEFER_BLOCKING 0x0 ;  /* 0x0000000000007b1d */ /* 0x000fe20000010000 */
[----:B------:R-:W-:Y:S01]  /*7e90*/  I2FP.F32.S32 R136, R136 ;  /* 0x0000008800887245 */ /* 0x000fe20000201400 */
[----:B------:R-:W-:Y:S01]  /*7ea0*/  FFMA.FTZ R7, R132, -UR5, R7 ;  /* 0x8000000584077c23 */ /* 0x000fe20008010007 */
[C---:B------:R-:W-:Y:S02]  /*7eb0*/  VIADD R2, R0.reuse, 0x40 ;  /* 0x0000004000027836 */ /* 0x040fe40000000000 */
[----:B------:R-:W-:Y:S02]  /*7ec0*/  VIADD R132, R0, 0x3f ;  /* 0x0000003f00847836 */ /* 0x000fe40000000000 */
[----:B------:R-:W-:Y:S01]  /*7ed0*/  FFMA.FTZ R4, R136, -UR5, R4 ;  /* 0x8000000588047c23 */ /* 0x000fe20008010004 */
[----:B------:R-:W-:Y:S01]  /*7ee0*/  IMAD.WIDE.U32 R196, R135, -0x2daee0ad, RZ ;  /* 0xd2511f5387c47825 */ /* 0x000fe200078e00ff */
[----:B------:R-:W-:Y:S02]  /*7ef0*/  IABS R2, R2 ;  /* 0x0000000200027213 */ /* 0x000fe40000000000 */
[----:B------:R-:W-:Y:S01]  /*7f00*/  IABS R132, R132 ;  /* 0x0000008400847213 */ /* 0x000fe20000000000 */
[----:B------:R-:W-:Y:S01]  /*7f10*/  IMAD.WIDE.U32 R134, R134, -0x2daee0ad, RZ ;  /* 0xd2511f5386867825 */ /* 0x000fe200078e00ff */
[----:B------:R-:W-:Y:S02]  /*7f20*/  I2FP.F32.S32 R2, R2 ;  /* 0x0000000200027245 */ /* 0x000fe40000201400 */
[----:B------:R-:W-:Y:S01]  /*7f30*/  I2FP.F32.S32 R132, R132 ;  /* 0x0000008400847245 */ /* 0x000fe20000201400 */
[----:B-1----:R-:W-:Y:S01]  /*7f40*/  VIADD R139, R0, 0x47 ;  /* 0x00000047008b7836 */ /* 0x002fe20000000000 */
[----:B------:R-:W-:Y:S01]  /*7f50*/  LOP3.LUT R194, R194, UR13, R135, 0x96, !PT ;  /* 0x0000000dc2c27c12 */ /* 0x000fe2000f8e9687 */
[----:B------:R-:W-:Y:S01]  /*7f60*/  FFMA.FTZ R8, R2, -UR5, R8 ;  /* 0x8000000502087c23 */ /* 0x000fe20008010008 */
[----:B------:R-:W-:Y:S01]  /*7f70*/  LOP3.LUT R193, R134, UR12, R201, 0x96, !PT ;  /* 0x0000000c86c17c12 */ /* 0x000fe2000f8e96c9 */
[----:B------:R-:W-:Y:S01]  /*7f80*/  FFMA.FTZ R9, R132, -UR5, R9 ;  /* 0x8000000584097c23 */ /* 0x000fe20008010009 */
[----:B------:R-:W-:Y:S01]  /*7f90*/  IABS R139, R139 ;  /* 0x0000008b008b7213 */ /* 0x000fe20000000000 */
[----:B------:R-:W-:Y:S01]  /*7fa0*/  FFMA.FTZ R14, R2, -UR5, R14 ;  /* 0x80000005020e7c23 */ /* 0x000fe2000801000e */
[----:B------:R-:W-:Y:S01]  /*7fb0*/  LOP3.LUT R192, R184, UR12, R197, 0x96, !PT ;  /* 0x0000000cb8c07c12 */ /* 0x000fe2000f8e96c5 */
[----:B------:R-:W-:Y:S01]  /*7fc0*/  FFMA.FTZ R15, R132, -UR5, R15 ;  /* 0x80000005840f7c23 */ /* 0x000fe2000801000f */
[----:B------:R-:W-:Y:S01]  /*7fd0*/  I2FP.F32.S32 R139, R139 ;  /* 0x0000008b008b7245 */ /* 0x000fe20000201400 */
[----:B------:R-:W-:Y:S02]  /*7fe0*/  VIADD R132, R0, 0xfffffff8 ;  /* 0xfffffff800847836 */ /* 0x000fe40000000000 */
[----:B------:R-:W-:Y:S01]  /*7ff0*/  FFMA.FTZ R18, R136, -UR5, R18 ;  /* 0x8000000588127c23 */ /* 0x000fe20008010012 */
[C---:B------:R-:W-:Y:S02]  /*8000*/  VIADD R2, R0.reuse, 0xfffffff7 ;  /* 0xfffffff700027836 */ /* 0x040fe40000000000 */
[C---:B------:R-:W-:Y:S01]  /*8010*/  VIADD R135, R0.reuse, 0xffffffff ;  /* 0xffffffff00877836 */ /* 0x040fe20000000000 */
[----:B------:R-:W-:Y:S01]  /*8020*/  IABS R132, R132 ;  /* 0x0000008400847213 */ /* 0x000fe20000000000 */
[-C--:B--2---:R-:W-:Y:S05]  /*8030*/  HMMA.16816.F32 R20, R176, R172.reuse, R20 ;  /* 0x000000acb014723c */ /* 0x084fea0000001814 */
[----:B------:R-:W-:Y:S01]  /*8040*/  IABS R2, R2 ;  /* 0x0000000200027213 */ /* 0x000fe20000000000 */
[C---:B------:R-:W-:Y:S01]  /*8050*/  VIADD R134, R0.reuse, 0x48 ;  /* 0x0000004800867836 */ /* 0x040fe20000000000 */
[----:B------:R-:W-:Y:S01]  /*8060*/  IABS R135, R135 ;  /* 0x0000008700877213 */ /* 0x000fe20000000000 */
[C---:B------:R-:W-:Y:S04]  /*8070*/  HMMA.16816.F32 R24, R188.reuse, R172, R24 ;  /* 0x000000acbc18723c */ /* 0x040fe80000001818 */
[----:B------:R-:W-:Y:S01]  /*8080*/  I2FP.F32.S32 R132, R132 ;  /* 0x0000008400847245 */ /* 0x000fe20000201400 */
[----:B------:R-:W-:Y:S01]  /*8090*/  VIADD R136, R0, 0xffffffe8 ;  /* 0xffffffe800887836 */ /* 0x000fe20000000000 */
[----:B------:R-:W-:Y:S01]  /*80a0*/  I2FP.F32.S32 R2, R2 ;  /* 0x0000000200027245 */ /* 0x000fe20000201400 */
[----:B------:R-:W-:Y:S01]  /*80b0*/  FFMA.FTZ R11, R139, -UR5, R11 ;  /* 0x800000058b0b7c23 */ /* 0x000fe2000801000b */
[----:B------:R-:W-:Y:S01]  /*80c0*/  I2FP.F32.S32 R135, R135 ;  /* 0x0000008700877245 */ /* 0x000fe20000201400 */
[-C--:B------:R-:W-:Y:S03]  /*80d0*/  HMMA.16816.F32 R28, R188, R174.reuse, R28 ;  /* 0x000000aebc1c723c */ /* 0x080fe6000000181c */
[----:B------:R-:W-:Y:S01]  /*80e0*/  IABS R134, R134 ;  /* 0x0000008600867213 */ /* 0x000fe20000000000 */
[----:B------:R-:W-:Y:S01]  /*80f0*/  FFMA.FTZ R16, R132, -UR5, R16 ;  /* 0x8000000584107c23 */ /* 0x000fe20008010010 */
[----:B------:R-:W-:Y:S01]  /*8100*/  IABS R136, R136 ;  /* 0x0000008800887213 */ /* 0x000fe20000000000 */
[----:B------:R-:W-:Y:S01]  /*8110*/  FFMA.FTZ R17, R2, -UR5, R17 ;  /* 0x8000000502117c23 */ /* 0x000fe20008010011 */
[----:B------:R-:W-:Y:S01]  /*8120*/  I2FP.F32.S32 R134, R134 ;  /* 0x0000008600867245 */ /* 0x000fe20000201400 */
[----:B------:R-:W-:Y:S04]  /*8130*/  HMMA.16816.F32 R32, R176, R174, R32 ;  /* 0x000000aeb020723c */ /* 0x000fe80000001820 */
[----:B------:R-:W-:Y:S01]  /*8140*/  I2FP.F32.S32 R136, R136 ;  /* 0x0000008800887245 */ /* 0x000fe20000201400 */
[----:B------:R-:W-:Y:S01]  /*8150*/  FFMA.FTZ R22, R132, -UR5, R22 ;  /* 0x8000000584167c23 */ /* 0x000fe20008010016 */
[----:B------:R-:W-:Y:S01]  /*8160*/  FFMA.FTZ R23, R2, -UR5, R23 ;  /* 0x8000000502177c23 */ /* 0x000fe20008010017 */
[C---:B------:R-:W-:Y:S02]  /*8170*/  VIADD R132, R0.reuse, 0xfffffff0 ;  /* 0xfffffff000847836 */ /* 0x040fe40000000000 */
[C---:B------:R-:W-:Y:S01]  /*8180*/  FFMA.FTZ R5, R135.reuse, -UR5, R5 ;  /* 0x8000000587057c23 */ /* 0x040fe20008010005 */
[C---:B------:R-:W-:Y:S02]  /*8190*/  VIADD R2, R0.reuse, 0xffffffef ;  /* 0xffffffef00027836 */ /* 0x040fe40000000000 */
[----:B------:R-:W-:Y:S01]  /*81a0*/  FFMA.FTZ R19, R135, -UR5, R19 ;  /* 0x8000000587137c23 */ /* 0x000fe20008010013 */
[----:B------:R-:W-:Y:S01]  /*81b0*/  VIADD R135, R0, 0xffffffe7 ;  /* 0xffffffe700877836 */ /* 0x000fe20000000000 */
[----:B------:R-:W-:Y:S01]  /*81c0*/  IABS R132, R132 ;  /* 0x0000008400847213 */ /* 0x000fe20000000000 */
[----:B------:R-:W-:Y:S01]  /*81d0*/  FFMA.FTZ R10, R134, -UR5, R10 ;  /* 0x80000005860a7c23 */ /* 0x000fe2000801000a */
[----:B------:R-:W-:Y:S01]  /*81e0*/  IABS R2, R2 ;  /* 0x0000000200027213 */ /* 0x000fe20000000000 */
[C---:B------:R-:W-:Y:S01]  /*81f0*/  VIADD R134, R0.reuse, 0x38 ;  /* 0x0000003800867836 */ /* 0x040fe20000000000 */
[----:B------:R-:W-:Y:S01]  /*8200*/  IABS R135, R135 ;  /* 0x0000008700877213 */ /* 0x000fe20000000000 */
[----:B------:R-:W-:Y:S01]  /*8210*/  VIADD R139, R0, 0x37 ;  /* 0x00000037008b7836 */ /* 0x000fe20000000000 */
[----:B------:R-:W-:Y:S01]  /*8220*/  I2FP.F32.S32 R132, R132 ;  /* 0x0000008400847245 */ /* 0x000fe20000201400 */
[----:B------:R-:W-:Y:S01]  /*8230*/  FFMA.FTZ R32, R136, -UR5, R32 ;  /* 0x8000000588207c23 */ /* 0x000fe20008010020 */
[----:B------:R-:W-:Y:S01]  /*8240*/  I2FP.F32.S32 R2, R2 ;  /* 0x0000000200027245 */ /* 0x000fe20000201400 */
[----:B------:R-:W-:Y:S01]  /*8250*/  VIADD R186, R0, 0x30 ;  /* 0x0000003000ba7836 */ /* 0x000fe20000000000 */
[----:B------:R-:W-:Y:S01]  /*8260*/  FMNMX3.FTZ R136, R3, R4, R5, !PT ;  /* 0x0000000403887276 */ /* 0x000fe20007810005 */
[----:B------:R-:W-:Y:S01]  /*8270*/  FFMA.FTZ R20, R132, -UR5, R20 ;  /* 0x8000000584147c23 */ /* 0x000fe20008010014 */
[----:B------:R-:W-:Y:S01]  /*8280*/  I2FP.F32.S32 R135, R135 ;  /* 0x0000008700877245 */ /* 0x000fe20000201400 */
[----:B------:R-:W-:Y:S01]  /*8290*/  FFMA.FTZ R21, R2, -UR5, R21 ;  /* 0x8000000502157c23 */ /* 0x000fe20008010015 */
[----:B------:R-:W-:Y:S01]  /*82a0*/  IABS R134, R134 ;  /* 0x0000008600867213 */ /* 0x000fe20000000000 */
[C---:B------:R-:W-:Y:S01]  /*82b0*/  VIADD R188, R0.reuse, 0x2f ;  /* 0x0000002f00bc7836 */ /* 0x040fe20000000000 */
[----:B------:R-:W-:Y:S01]  /*82c0*/  IABS R139, R139 ;  /* 0x0000008b008b7213 */ /* 0x000fe20000000000 */
[----:B------:R-:W-:Y:S01]  /*82d0*/  VIADD R185, R0, 0x28 ;  /* 0x0000002800b97836 */ /* 0x000fe20000000000 */
[----:B------:R-:W-:Y:S01]  /*82e0*/  FMNMX3.FTZ R136, R136, R16, R17, !PT ;  /* 0x0000001088887276 */ /* 0x000fe20007810011 */
[----:B------:R-:W-:Y:S01]  /*82f0*/  VIADD R187, R0, 0x27 ;  /* 0x0000002700bb7836 */ /* 0x000fe20000000000 */
[----:B------:R-:W-:Y:S01]  /*8300*/  FMNMX3.FTZ R0, R133, R6, R7, !PT ;  /* 0x0000000685007276 */ /* 0x000fe20007810007 */
[----:B------:R-:W-:Y:S01]  /*8310*/  FFMA.FTZ R33, R135, -UR5, R33 ;  /* 0x8000000587217c23 */ /* 0x000fe20008010021 */
[----:B------:R-:W-:Y:S01]  /*8320*/  I2FP.F32.S32 R134, R134 ;  /* 0x0000008600867245 */ /* 0x000fe20000201400 */
[----:B------:R-:W-:Y:S01]  /*8330*/  FFMA.FTZ R34, R132, -UR5, R34 ;  /* 0x8000000584227c23 */ /* 0x000fe20008010022 */
[----:B------:R-:W-:Y:S01]  /*8340*/  I2FP.F32.S32 R139, R139 ;  /* 0x0000008b008b7245 */ /* 0x000fe20000201400 */
[----:B------:R-:W-:Y:S01]  /*8350*/  FFMA.FTZ R35, R2, -UR5, R35 ;  /* 0x8000000502237c23 */ /* 0x000fe20008010023 */
[----:B------:R-:W-:Y:S01]  /*8360*/  FMNMX3.FTZ R0, R0, R18, R19, !PT ;  /* 0x0000001200007276 */ /* 0x000fe20007810013 */
[----:B------:R-:W-:Y:S01]  /*8370*/  FFMA.FTZ R12, R134, -UR5, R12 ;  /* 0x80000005860c7c23 */ /* 0x000fe2000801000c */
[----:B------:R-:W-:Y:S01]  /*8380*/  FMNMX3.FTZ R136, R136, R20, R21, !PT ;  /* 0x0000001488887276 */ /* 0x000fe20007810015 */
[----:B------:R-:W-:Y:S01]  /*8390*/  FFMA.FTZ R13, R139, -UR5, R13 ;  /* 0x800000058b0d7c23 */ /* 0x000fe2000801000d */
[----:B------:R-:W-:Y:S01]  /*83a0*/  IABS R186, R186 ;  /* 0x000000ba00ba7213 */ /* 0x000fe20000000000 */
[----:B------:R-:W-:Y:S01]  /*83b0*/  FFMA.FTZ R26, R134, -UR5, R26 ;  /* 0x80000005861a7c23 */ /* 0x000fe2000801001a */
[----:B------:R-:W-:Y:S02]  /*83c0*/  IABS R188, R188 ;  /* 0x000000bc00bc7213 */ /* 0x000fe40000000000 */
[----:B------:R-:W-:Y:S02]  /*83d0*/  FMNMX3.FTZ R184, R0, R22, R23, !PT ;  /* 0x0000001600b87276 */ /* 0x000fe40007810017 */
[----:B------:R-:W-:Y:S01]  /*83e0*/  FMNMX3.FTZ R136, R136, R32, R33, !PT ;  /* 0x0000002088887276 */ /* 0x000fe20007810021 */
[----:B------:R-:W-:Y:S06]  /*83f0*/  @P2 BRA `(.L_x_1893) ;  /* 0xffffffe800942947 */ /* 0x000fec000383ffff */
.L_x_1892:
[----:B-1----:R-:W1:Y:S01]  /*8400*/  SHFL.BFLY PT, R174, R136, 0x2, 0x1f ;  /* 0x0c401f0088ae7f89 */ /* 0x002e6200000e0000 */
[----:B------:R-:W-:Y:S01]  /*8410*/  IABS R2, R185 ;  /* 0x000000b900027213 */ /* 0x000fe20000000000 */
[----:B------:R-:W-:Y:S01]  /*8420*/  FFMA.FTZ R27, R139, -UR5, R27 ;  /* 0x800000058b1b7c23 */ /* 0x000fe2000801001b */
[----:B------:R-:W-:Y:S01]  /*8430*/  IABS R0, R187 ;  /* 0x000000bb00007213 */ /* 0x000fe20000000000 */
[----:B------:R-:W-:Y:S01]  /*8440*/  IMAD.WIDE.U32 R190, R194, -0x326172a9, RZ ;  /* 0xcd9e8d57c2be7825 */ /* 0x000fe200078e00ff */
[----:B------:R-:W-:Y:S02]  /*8450*/  MOV R134, R186 ;  /* 0x000000ba00867202 */ /* 0x000fe40000000f00 */
[----:B------:R-:W-:Y:S02]  /*8460*/  FMNMX3.FTZ R132, R184, R34, R35, !PT ;  /* 0x00000022b8847276 */ /* 0x000fe40007810023 */
[----:B------:R-:W-:Y:S02]  /*8470*/  MOV R172, R2 ;  /* 0x0000000200ac7202 */ /* 0x000fe40000000f00 */
[----:B------:R-:W-:Y:S01]  /*8480*/  MOV R173, R0 ;  /* 0x0000000000ad7202 */ /* 0x000fe20000000f00 */
[----:B------:R-:W2:Y:S01]  /*8490*/  SHFL.BFLY PT, R175, R132, 0x2, 0x1f ;  /* 0x0c401f0084af7f89 */ /* 0x000ea200000e0000 */
[----:B------:R-:W-:Y:S02]  /*84a0*/  I2FP.F32.S32 R0, R134 ;  /* 0x0000008600007245 */ /* 0x000fe40000201400 */
[----:B------:R-:W-:Y:S01]  /*84b0*/  MOV R135, R188 ;  /* 0x000000bc00877202 */ /* 0x000fe20000000f00 */
[----:B------:R-:W-:Y:S01]  /*84c0*/  IMAD.WIDE.U32 R188, R195, -0x326172a9, RZ ;  /* 0xcd9e8d57c3bc7825 */ /* 0x000fe200078e00ff */
[----:B------:R-:W-:Y:S02]  /*84d0*/  I2FP.F32.S32 R134, R172 ;  /* 0x000000ac00867245 */ /* 0x000fe40000201400 */
        /* <DEDUP_REMOVED lines=8> */
[----:B------:R-:W-:Y:S01]  /*8560*/  FMNMX3.FTZ R134, R134, R12, R13, !PT ;  /* 0x0000000c86867276 */ /* 0x000fe2000781000d */
[----:B------:R-:W-:Y:S01]  /*8570*/  FFMA.FTZ R30, R0, -UR5, R30 ;  /* 0x80000005001e7c23 */ /* 0x000fe2000801001e */
[----:B------:R-:W-:Y:S01]  /*8580*/  FMNMX3.FTZ R0, R135, R14, R15, !PT ;  /* 0x0000000e87007276 */ /* 0x000fe2000781000f */
[----:B------:R-:W-:Y:S04]  /*8590*/  IMAD.WIDE.U32 R172, R192, -0x326172a9, RZ ;  /* 0xcd9e8d57c0ac7825 */ /* 0x000fe800078e00ff */
[----:B------:R-:W-:Y:S01]  /*85a0*/  FFMA.FTZ R31, R2, -UR5, R31 ;  /* 0x80000005021f7c23 */ /* 0x000fe2000801001f */
[----:B------:R-:W-:Y:S02]  /*85b0*/  FMNMX3.FTZ R0, R0, R26, R27, !PT ;  /* 0x0000001a00007276 */ /* 0x000fe4000781001b */
[----:B------:R-:W-:Y:S02]  /*85c0*/  LOP3.LUT R139, R188, UR27, R173, 0x96, !PT ;  /* 0x0000001bbc8b7c12 */ /* 0x000fe4000f8e96ad */
[----:B-1----:R-:W-:Y:S02]  /*85d0*/  FMNMX.FTZ R174, R136, R174, !PT ;  /* 0x000000ae88ae7209 */ /* 0x002fe40007810000 */
[----:B------:R-:W-:Y:S01]  /*85e0*/  FMNMX3.FTZ R136, R134, R24, R25, !PT ;  /* 0x0000001886887276 */ /* 0x000fe20007810019 */
[----:B------:R-:W-:Y:S01]  /*85f0*/  IMAD.WIDE.U32 R134, R193, -0x326172a9, RZ ;  /* 0xcd9e8d57c1867825 */ /* 0x000fe200078e00ff */
[----:B------:R-:W-:Y:S02]  /*8600*/  FMNMX3.FTZ R0, R0, R30, R31, !PT ;  /* 0x0000001e00007276 */ /* 0x000fe4000781001f */
[----:B------:R-:W-:Y:S02]  /*8610*/  FMNMX3.FTZ R136, R136, R28, R29, !PT ;  /* 0x0000001c88887276 */ /* 0x000fe4000781001d */
[----:B--2---:R-:W-:Y:S01]  /*8620*/  FMNMX.FTZ R178, R132, R175, !PT ;  /* 0x000000af84b27209 */ /* 0x004fe20007810000 */
[----:B------:R-:W-:Y:S01]  /*8630*/  SHFL.BFLY PT, R2, R0, 0x2, 0x1f ;  /* 0x0c401f0000027f89 */ /* 0x000fe200000e0000 */
[----:B------:R-:W-:Y:S02]  /*8640*/  MOV R177, R134 ;  /* 0x0000008600b17202 */ /* 0x000fe40000000f00 */
[C---:B------:R-:W-:Y:S05]  /*8650*/  PRMT R182, R134.reuse, 0x7773, RZ ;  /* 0x0000777386b67816 */ /* 0x040fea00000000ff */
[----:B------:R-:W1:Y:S01]  /*8660*/  SHFL.BFLY PT, R173, R136, 0x2, 0x1f ;  /* 0x0c401f0088ad7f89 */ /* 0x000e6200000e0000 */
[C---:B------:R-:W-:Y:S02]  /*8670*/  PRMT R180, R134.reuse, 0x7772, RZ ;  /* 0x0000777286b47816 */ /* 0x040fe400000000ff */
[----:B------:R-:W-:Y:S05]  /*8680*/  PRMT R184, R134, 0x7771, RZ ;  /* 0x0000777186b87816 */ /* 0x000fea00000000ff */
[----:B------:R-:W2:Y:S01]  /*8690*/  SHFL.BFLY PT, R175, R174, 0x1, 0x1f ;  /* 0x0c201f00aeaf7f89 */ /* 0x000ea200000e0000 */
[----:B------:R-:W-:Y:S02]  /*86a0*/  LOP3.LUT R134, R139, 0xffff, RZ, 0xc0, !PT ;  /* 0x0000ffff8b867812 */ /* 0x000fe400078ec0ff */
[----:B------:R-:W-:Y:S05]  /*86b0*/  LOP3.LUT R132, R190, UR27, R135, 0x96, !PT ;  /* 0x0000001bbe847c12 */ /* 0x000fea000f8e9687 */
[----:B------:R-:W3:Y:S01]  /*86c0*/  SHFL.BFLY PT, R176, R178, 0x1, 0x1f ;  /* 0x0c201f00b2b07f89 */ /* 0x000ee200000e0000 */
[----:B------:R-:W-:Y:S02]  /*86d0*/  LOP3.LUT R135, R177, 0xff, RZ, 0xc0, !PT ;  /* 0x000000ffb1877812 */ /* 0x000fe400078ec0ff */
[----:B------:R-:W-:Y:S02]  /*86e0*/  MOV R179, R172 ;  /* 0x000000ac00b37202 */ /* 0x000fe40000000f00 */
[----:B------:R-:W-:Y:S02]  /*86f0*/  LOP3.LUT R177, R139, 0xff, RZ, 0xc0, !PT ;  /* 0x000000ff8bb17812 */ /* 0x000fe400078ec0ff */
[----:B------:R-:W-:Y:S02]  /*8700*/  SHF.R.U32.HI R134, RZ, 0x8, R134 ;  /* 0x00000008ff867819 */ /* 0x000fe40000011686 */
[C---:B------:R-:W-:Y:S02]  /*8710*/  PRMT R183, R172.reuse, 0x7771, RZ ;  /* 0x00007771acb77816 */ /* 0x040fe400000000ff */
[C---:B------:R-:W-:Y:S02]  /*8720*/  PRMT R185, R172.reuse, 0x7773, RZ ;  /* 0x00007773acb97816 */ /* 0x040fe400000000ff */
[----:B------:R-:W-:Y:S02]  /*8730*/  PRMT R181, R172, 0x7772, RZ ;  /* 0x00007772acb57816 */ /* 0x000fe400000000ff */
[----:B------:R-:W-:Y:S02]  /*8740*/  PRMT R177, R177, 0x5410, R134 ;  /* 0x00005410b1b17816 */ /* 0x000fe40000000086 */
[----:B------:R-:W-:Y:S02]  /*8750*/  LOP3.LUT R172, R179, 0xff, RZ, 0xc0, !PT ;  /* 0x000000ffb3ac7812 */ /* 0x000fe400078ec0ff */
[----:B-1----:R-:W-:Y:S02]  /*8760*/  FMNMX.FTZ R134, R136, R173, !PT ;  /* 0x000000ad88867209 */ /* 0x002fe40007810000 */
[----:B------:R-:W-:Y:S02]  /*8770*/  PRMT R179, R172, 0x5410, R183 ;  /* 0x00005410acb37816 */ /* 0x000fe400000000b7 */
[----:B------:R-:W-:Y:S01]  /*8780*/  FMNMX.FTZ R0, R0, R2, !PT ;  /* 0x0000000200007209 */ /* 0x000fe20007810000 */
[----:B------:R-:W1:Y:S01]  /*8790*/  SHFL.BFLY PT, R172, R134, 0x1, 0x1f ;  /* 0x0c201f0086ac7f89 */ /* 0x000e6200000e0000 */
[----:B------:R-:W-:Y:S02]  /*87a0*/  PRMT R184, R135, 0x5410, R184 ;  /* 0x0000541087b87816 */ /* 0x000fe400000000b8 */
[----:B--2---:R-:W-:Y:S02]  /*87b0*/  FMNMX.FTZ R136, R174, R175, !PT ;  /* 0x000000afae887209 */ /* 0x004fe40007810000 */
[----:B---3--:R-:W-:Y:S02]  /*87c0*/  FMNMX.FTZ R135, R178, R176, !PT ;  /* 0x000000b0b2877209 */ /* 0x008fe40007810000 */
[----:B------:R-:W-:Y:S01]  /*87d0*/  PRMT R182, R180, 0x5410, R182 ;  /* 0x00005410b4b67816 */ /* 0x000fe200000000b6 */
[----:B------:R-:W-:Y:S01]  /*87e0*/  FADD.FTZ R3, -R136, R3 ;  /* 0x0000000388037221 */ /* 0x000fe20000010100 */
[----:B------:R-:W-:Y:S01]  /*87f0*/  SHF.R.U32.HI R178, RZ, 0x18, R132 ;  /* 0x00000018ffb27819 */ /* 0x000fe20000011684 */
[----:B------:R-:W-:Y:S01]  /*8800*/  FADD.FTZ R2, -R135, R133 ;  /* 0x0000008587027221 */ /* 0x000fe20000010100 */
[C---:B------:R-:W-:Y:S01]  /*8810*/  PRMT R175, R132.reuse, 0x7632, R175 ;  /* 0x0000763284af7816 */ /* 0x040fe200000000af */
[----:B------:R-:W-:Y:S01]  /*8820*/  FMUL.FTZ R3, R3, UR4 ;  /* 0x0000000403037c20 */ /* 0x000fe20008410000 */
[----:B------:R-:W-:Y:S01]  /*8830*/  LOP3.LUT R173, R132, 0xffff, RZ, 0xc0, !PT ;  /* 0x0000ffff84ad7812 */ /* 0x000fe200078ec0ff */
[----:B------:R-:W-:Y:S01]  /*8840*/  FMUL.FTZ R2, R2, UR4 ;  /* 0x0000000402027c20 */ /* 0x000fe20008410000 */
[----:B------:R-:W-:Y:S01]  /*8850*/  LOP3.LUT R180, R132, 0xff, RZ, 0xc0, !PT ;  /* 0x000000ff84b47812 */ /* 0x000fe200078ec0ff */
[----:B------:R-:W-:Y:S01]  /*8860*/  MUFU.EX2 R133, R3 ;  /* 0x0000000300857308 */ /* 0x000fe20000000800 */
[----:B------:R-:W-:Y:S01]  /*8870*/  SHF.R.U32.HI R176, RZ, 0x18, R139 ;  /* 0x00000018ffb07819 */ /* 0x000fe2000001168b */
[----:B------:R-:W2:Y:S01]  /*8880*/  SHFL.BFLY PT, R132, R0, 0x1, 0x1f ;  /* 0x0c201f0000847f89 */ /* 0x000ea200000e0000 */
[----:B------:R-:W-:Y:S01]  /*8890*/  PRMT R174, R139, 0x7632, R174 ;  /* 0x000076328bae7816 */ /* 0x000fe200000000ae */
[C---:B------:R-:W-:Y:S01]  /*88a0*/  FMUL.FTZ R139, R136.reuse, UR4 ;  /* 0x00000004888b7c20 */ /* 0x040fe20008410000 */
[----:B------:R-:W-:Y:S05]  /*88b0*/  FSETP.NEU.FTZ.AND P2, PT, R136, -INF , PT ;  /* 0xff8000008800780b */ /* 0x000fea0003f5d000 */
[----:B------:R3:W-:Y:S01]  /*88c0*/  MUFU.EX2 R3, R2 ;  /* 0x0000000200037308 */ /* 0x0007e20000000800 */
[----:B------:R-:W-:Y:S01]  /*88d0*/  PRMT R181, R181, 0x5410, R185 ;  /* 0x00005410b5b57816 */ /* 0x000fe200000000b9 */
[----:B------:R-:W-:Y:S01]  /*88e0*/  FMUL.FTZ R185, R135, UR4 ;  /* 0x0000000487b97c20 */ /* 0x000fe20008410000 */
[----:B------:R-:W-:Y:S02]  /*88f0*/  FSEL R139, R139, RZ, P2 ;  /* 0x000000ff8b8b7208 */ /* 0x000fe40001000000 */
[----:B------:R-:W-:Y:S02]  /*8900*/  FSETP.NEU.FTZ.AND P2, PT, R135, -INF , PT ;  /* 0xff8000008700780b */ /* 0x000fe40003f5d000 */
[----:B-1----:R-:W-:Y:S01]  /*8910*/  FMNMX.FTZ R134, R134, R172, !PT ;  /* 0x000000ac86867209 */ /* 0x002fe20007810000 */
[--C-:B------:R-:W-:Y:S01]  /*8920*/  FFMA.FTZ R16, R16, UR4, -R139.reuse ;  /* 0x0000000410107c23 */ /* 0x100fe2000801088b */
[--C-:B------:R-:W-:Y:S01]  /*8930*/  FFMA.FTZ R17, R17, UR4, -R139.reuse ;  /* 0x0000000411117c23 */ /* 0x100fe2000801088b */
[----:B------:R-:W-:Y:S01]  /*8940*/  FSEL R185, R185, RZ, P2 ;  /* 0x000000ffb9b97208 */ /* 0x000fe20001000000 */
[----:B------:R-:W-:Y:S01]  /*8950*/  FFMA.FTZ R4, R4, UR4, -R139 ;  /* 0x0000000404047c23 */ /* 0x000fe2000801088b */
[----:B------:R1:W-:Y:S01]  /*8960*/  MUFU.EX2 R239, R16 ;  /* 0x0000001000ef7308 */ /* 0x0003e20000000800 */
[----:B------:R-:W-:Y:S01]  /*8970*/  FMUL.FTZ R186, R134, UR4 ;  /* 0x0000000486ba7c20 */ /* 0x000fe20008410000 */
[----:B------:R-:W-:Y:S01]  /*8980*/  LOP3.LUT R174, R174, 0xff, RZ, 0xc0, !PT ;  /* 0x000000ffaeae7812 */ /* 0x000fe200078ec0ff */
[--C-:B------:R-:W-:Y:S07]  /*8990*/  FFMA.FTZ R18, R18, UR4, -R185.reuse ;  /* 0x0000000412127c23 */ /* 0x100fee00080108b9 */
[----:B------:R4:W5:Y:S01]  /*89a0*/  MUFU.EX2 R238, R17 ;  /* 0x0000001100ee7308 */ /* 0x0009620000000800 */
[----:B------:R-:W-:Y:S01]  /*89b0*/  FSETP.NEU.FTZ.AND P2, PT, R134, -INF , PT ;  /* 0xff8000008600780b */ /* 0x000fe20003f5d000 */
[----:B------:R-:W-:Y:S01]  /*89c0*/  FFMA.FTZ R19, R19, UR4, -R185 ;  /* 0x0000000413137c23 */ /* 0x000fe200080108b9 */
[----:B---3--:R-:W-:Y:S01]  /*89d0*/  LOP3.LUT R2, R175, 0xff, RZ, 0xc0, !PT ;  /* 0x000000ffaf027812 */ /* 0x008fe200078ec0ff */
[----:B------:R-:W-:Y:S01]  /*89e0*/  FFMA.FTZ R5, R5, UR4, -R139 ;  /* 0x0000000405057c23 */ /* 0x000fe2000801088b */
[----:B--2---:R-:W-:Y:S05]  /*89f0*/  FMNMX.FTZ R132, R0, R132, !PT ;  /* 0x0000008400847209 */ /* 0x004fea0007810000 */
[----:B------:R-:W-:Y:S01]  /*8a00*/  MUFU.EX2 R237, R18 ;  /* 0x0000001200ed7308 */ /* 0x000fe20000000800 */
[----:B------:R-:W-:Y:S01]  /*8a10*/  FSEL R186, R186, RZ, P2 ;  /* 0x000000ffbaba7208 */ /* 0x000fe20001000000 */
[--C-:B------:R-:W-:Y:S01]  /*8a20*/  FFMA.FTZ R6, R6, UR4, -R185.reuse ;  /* 0x0000000406067c23 */ /* 0x100fe200080108b9 */
[--C-:B------:R-:W-:Y:S01]  /*8a30*/  HSET2.LE.AND R172, R177, R223.reuse, PT ;  /* 0x000000dfb1ac7233 */ /* 0x100fe20003803000 */
[----:B------:R-:W-:Y:S01]  /*8a40*/  FMUL.FTZ R187, R132, UR4 ;  /* 0x0000000484bb7c20 */ /* 0x000fe20008410000 */
[----:B-1----:R-:W-:Y:S05]  /*8a50*/  PRMT R16, R174, 0x5410, R176 ;  /* 0x00005410ae107816 */ /* 0x002fea00000000b0 */
[----:B------:R-:W1:Y:S01]  /*8a60*/  MUFU.EX2 R236, R19 ;  /* 0x0000001300ec7308 */ /* 0x000e620000000800 */
[--C-:B------:R-:W-:Y:S01]  /*8a70*/  HSET2.LE.AND R174, R179, R223.reuse, PT ;  /* 0x000000dfb3ae7233 */ /* 0x100fe20003803000 */
[----:B------:R-:W-:Y:S01]  /*8a80*/  FFMA.FTZ R7, R7, UR4, -R185 ;  /* 0x0000000407077c23 */ /* 0x000fe200080108b9 */
[----:B----4-:R-:W-:Y:S07]  /*8a90*/  PRMT R17, R2, 0x5410, R178 ;  /* 0x0000541002117816 */ /* 0x010fee00000000b2 */
[----:B------:R-:W-:Y:S01]  /*8aa0*/  MUFU.EX2 R234, R4 ;  /* 0x0000000400ea7308 */ /* 0x000fe20000000800 */
[----:B------:R-:W-:Y:S01]  /*8ab0*/  FSETP.NEU.FTZ.AND P2, PT, R132, -INF , PT ;  /* 0xff8000008400780b */ /* 0x000fe20003f5d000 */
[----:B------:R-:W2:Y:S01]  /*8ac0*/  LDSM.16.MT88.4 R176, [R213+0xa000] ;  /* 0x00a00000d5b0783b */ /* 0x000ea20000004200 */
[----:B------:R-:W-:Y:S07]  /*8ad0*/  LOP3.LUT R175, R181, 0xff00ff, RZ, 0xc0, !PT ;  /* 0x00ff00ffb5af7812 */ /* 0x000fee00078ec0ff */
[----:B------:R-:W3:Y:S01]  /*8ae0*/  MUFU.EX2 R235, R5 ;  /* 0x0000000500eb7308 */ /* 0x000ee20000000800 */
[----:B------:R-:W-:Y:S01]  /*8af0*/  FSEL R187, R187, RZ, P2 ;  /* 0x000000ffbbbb7208 */ /* 0x000fe20001000000 */
[--C-:B------:R-:W-:Y:S01]  /*8b00*/  FFMA.FTZ R12, R12, UR4, -R186.reuse ;  /* 0x000000040c0c7c23 */ /* 0x100fe200080108ba */
[----:B-----5:R-:W-:Y:S07]  /*8b10*/  F2FP.F16.F32.PACK_AB R0, R238, R239 ;  /* 0x000000efee00723e */ /* 0x020fee00000000ff */
[----:B------:R4:W-:Y:S01]  /*8b20*/  MUFU.EX2 R230, R6 ;  /* 0x0000000600e67308 */ /* 0x0009e20000000800 */
[--C-:B------:R-:W-:Y:S01]  /*8b30*/  FFMA.FTZ R13, R13, UR4, -R186.reuse ;  /* 0x000000040d0d7c23 */ /* 0x100fe200080108ba */
[--C-:B------:R-:W-:Y:S01]  /*8b40*/  FFMA.FTZ R14, R14, UR4, -R187.reuse ;  /* 0x000000040e0e7c23 */ /* 0x100fe200080108bb */
[----:B------:R-:W-:Y:S01]  /*8b50*/  FFMA.FTZ R15, R15, UR4, -R187 ;  /* 0x000000040f0f7c23 */ /* 0x000fe200080108bb */
[----:B------:R-:W-:Y:S06]  /*8b60*/  LOP3.LUT R174, R0, R174, RZ, 0xc0, !PT ;  /* 0x000000ae00ae7212 */ /* 0x000fec00078ec0ff */
[----:B------:R5:W2:Y:S01]  /*8b70*/  MUFU.EX2 R231, R7 ;  /* 0x0000000700e77308 */ /* 0x000aa20000000800 */
[--C-:B------:R-:W-:Y:S01]  /*8b80*/  HSET2.LE.AND R175, R175, R223.reuse, PT ;  /* 0x000000dfafaf7233 */ /* 0x100fe20003803000 */
[--C-:B------:R-:W-:Y:S01]  /*8b90*/  FFMA.FTZ R8, R8, UR4, -R186.reuse ;  /* 0x0000000408087c23 */ /* 0x100fe200080108ba */
[----:B-1----:R-:W-:Y:S07]  /*8ba0*/  F2FP.F16.F32.PACK_AB R2, R236, R237 ;  /* 0x000000edec02723e */ /* 0x002fee00000000ff */
[----:B------:R-:W-:Y:S01]  /*8bb0*/  MUFU.EX2 R233, R12 ;  /* 0x0000000c00e97308 */ /* 0x000fe20000000800 */
[----:B---3--:R-:W-:Y:S01]  /*8bc0*/  F2FP.F16.F32.PACK_AB R0, R235, R234 ;  /* 0x000000eaeb00723e */ /* 0x008fe200000000ff */
[----:B------:R-:W-:Y:S01]  /*8bd0*/  FFMA.FTZ R9, R9, UR4, -R186 ;  /* 0x0000000409097c23 */ /* 0x000fe200080108ba */
[----:B------:R-:W-:Y:S07]  /*8be0*/  LOP3.LUT R175, R2, R175, RZ, 0xc0, !PT ;  /* 0x000000af02af7212 */ /* 0x000fee00078ec0ff */
[----:B------:R-:W1:Y:S01]  /*8bf0*/  MUFU.EX2 R232, R13 ;  /* 0x0000000d00e87308 */ /* 0x000e620000000800 */
[----:B------:R-:W-:Y:S01]  /*8c00*/  LOP3.LUT R172, R0, R172, RZ, 0xc0, !PT ;  /* 0x000000ac00ac7212 */ /* 0x000fe200078ec0ff */
[----:B------:R-:W-:Y:S01]  /*8c10*/  FADD.FTZ R2, -R134, R137 ;  /* 0x0000008986027221 */ /* 0x000fe20000010100 */
[----:B------:R-:W-:Y:S07]  /*8c20*/  FADD.FTZ R0, -R132, R138 ;  /* 0x0000008a84007221 */ /* 0x000fee0000010100 */
[----:B------:R-:W-:Y:S01]  /*8c30*/  MUFU.EX2 R210, R14 ;  /* 0x0000000e00d27308 */ /* 0x000fe20000000800 */
[--C-:B------:R-:W-:Y:S01]  /*8c40*/  FFMA.FTZ R10, R10, UR4, -R187.reuse ;  /* 0x000000040a0a7c23 */ /* 0x100fe200080108bb */
[----:B------:R-:W-:Y:S01]  /*8c50*/  FFMA.FTZ R11, R11, UR4, -R187 ;  /* 0x000000040b0b7c23 */ /* 0x000fe200080108bb */
[----:B----4-:R-:W-:Y:S07]  /*8c60*/  LOP3.LUT R6, R182, 0xff00ff, RZ, 0xc0, !PT ;  /* 0x00ff00ffb6067812 */ /* 0x010fee00078ec0ff */
[----:B------:R-:W3:Y:S01]  /*8c70*/  MUFU.EX2 R211, R15 ;  /* 0x0000000f00d37308 */ /* 0x000ee20000000800 */
[----:B------:R-:W-:Y:S01]  /*8c80*/  SHF.R.U32.HI R173, RZ, 0x8, R173 ;  /* 0x00000008ffad7819 */ /* 0x000fe200000116ad */
[----:B------:R-:W-:Y:S01]  /*8c90*/  FMUL.FTZ R2, R2, UR4 ;  /* 0x0000000402027c20 */ /* 0x000fe20008410000 */
[----:B------:R-:W-:Y:S07]  /*8ca0*/  FMUL.FTZ R0, R0, UR4 ;  /* 0x0000000400007c20 */ /* 0x000fee0008410000 */
[----:B------:R4:W-:Y:S01]  /*8cb0*/  MUFU.EX2 R209, R8 ;  /* 0x0000000800d17308 */ /* 0x0009e20000000800 */
[--C-:B------:R-:W-:Y:S01]  /*8cc0*/  HSET2.LE.AND R5, R184, R223.reuse, PT ;  /* 0x000000dfb8057233 */ /* 0x100fe20003803000 */
[----:B-----5:R-:W-:Y:S01]  /*8cd0*/  FMUL.FTZ R7, R3, R143 ;  /* 0x0000008f03077220 */ /* 0x020fe20000410000 */
[--C-:B------:R-:W-:Y:S07]  /*8ce0*/  HSET2.LE.AND R6, R6, R223.reuse, PT ;  /* 0x000000df06067233 */ /* 0x100fee0003803000 */
[----:B------:R5:W5:Y:S01]  /*8cf0*/  MUFU.EX2 R208, R9 ;  /* 0x0000000900d07308 */ /* 0x000b620000000800 */
[--C-:B------:R-:W-:Y:S01]  /*8d00*/  HSET2.LE.AND R4, R16, R223.reuse, PT ;  /* 0x000000df10047233 */ /* 0x100fe20003803000 */
[----:B------:R-:W-:Y:S01]  /*8d10*/  FMUL.FTZ R16, R133, R152 ;  /* 0x0000009885107220 */ /* 0x000fe20000410000 */
[----:B------:R-:W-:Y:S07]  /*8d20*/  PRMT R180, R180, 0x5410, R173 ;  /* 0x00005410b4b47816 */ /* 0x000fee00000000ad */
[----:B------:R-:W-:Y:S01]  /*8d30*/  MUFU.EX2 R207, R10 ;  /* 0x0000000a00cf7308 */ /* 0x000fe20000000800 */
[----:B--2---:R-:W-:Y:S01]  /*8d40*/  F2FP.F16.F32.PACK_AB R173, R231, R230 ;  /* 0x000000e6e7ad723e */ /* 0x004fe200000000ff */
[----:B------:R-:W-:Y:S01]  /*8d50*/  FMUL.FTZ R18, R3, R154 ;  /* 0x0000009a03127220 */ /* 0x000fe20000410000 */
[----:B-1----:R-:W-:Y:S07]  /*8d60*/  F2FP.F16.F32.PACK_AB R182, R232, R233 ;  /* 0x000000e9e8b6723e */ /* 0x002fee00000000ff */
[----:B------:R-:W1:Y:S01]  /*8d70*/  MUFU.EX2 R206, R11 ;  /* 0x0000000b00ce7308 */ /* 0x000e620000000800 */
[----:B---3--:R-:W-:Y:S01]  /*8d80*/  F2FP.F16.F32.PACK_AB R183, R211, R210 ;  /* 0x000000d2d3b7723e */ /* 0x008fe200000000ff */
[----:B------:R-:W-:Y:S01]  /*8d90*/  FMUL.FTZ R19, R3, R155 ;  /* 0x0000009b03137220 */ /* 0x000fe20000410000 */
[----:B------:R-:W-:Y:S07]  /*8da0*/  LOP3.LUT R173, R173, R4, RZ, 0xc0, !PT ;  /* 0x00000004adad7212 */ /* 0x000fee00078ec0ff */
[----:B------:R-:W-:Y:S01]  /*8db0*/  MUFU.EX2 R2, R2 ;  /* 0x0000000200027308 */ /* 0x000fe20000000800 */
[----:B------:R-:W-:Y:S01]  /*8dc0*/  LOP3.LUT R182, R182, R5, RZ, 0xc0, !PT ;  /* 0x00000005b6b67212 */ /* 0x000fe200078ec0ff */
[----:B------:R-:W-:Y:S01]  /*8dd0*/  FMUL.FTZ R4, R133, R140 ;  /* 0x0000008c85047220 */ /* 0x000fe20000410000 */
[----:B------:R-:W-:Y:S07]  /*8de0*/  LOP3.LUT R183, R183, R6, RZ, 0xc0, !PT ;  /* 0x00000006b7b77212 */ /* 0x000fee00078ec0ff */
[----:B------:R-:W2:Y:S01]  /*8df0*/  MUFU.EX2 R0, R0 ;  /* 0x0000000000007308 */ /* 0x000ea20000000800 */
[----:B------:R-:W-:Y:S01]  /*8e00*/  FMUL.FTZ R5, R133, R141 ;  /* 0x0000008d85057220 */ /* 0x000fe20000410000 */
[----:B------:R-:W-:Y:S01]  /*8e10*/  FMUL.FTZ R6, R3, R142 ;  /* 0x0000008e03067220 */ /* 0x000fe20000410000 */
[--C-:B----4-:R-:W-:Y:S01]  /*8e20*/  HSET2.LE.AND R8, R180, R223.reuse, PT ;  /* 0x000000dfb4087233 */ /* 0x110fe20003803000 */
[----:B------:R-:W3:Y:S01]  /*8e30*/  LDSM.16.MT88.4 R140, [R215+0xa000] ;  /* 0x00a00000d78c783b */ /* 0x000ee20000004200 */
[--C-:B-----5:R-:W-:Y:S01]  /*8e40*/  HSET2.LE.AND R9, R17, R223.reuse, PT ;  /* 0x000000df11097233 */ /* 0x120fe20003803000 */
[C---:B------:R-:W-:Y:S01]  /*8e50*/  FMUL.FTZ R17, R133.reuse, R153 ;  /* 0x0000009985117220 */ /* 0x040fe20000410000 */
[----:B------:R-:W-:Y:S01]  /*8e60*/  F2FP.F16.F32.PACK_AB R180, R208, R209 ;  /* 0x000000d1d0b4723e */ /* 0x000fe200000000ff */
[----:B------:R-:W-:Y:S01]  /*8e70*/  FMUL.FTZ R36, R133, R36 ;  /* 0x0000002485247220 */ /* 0x000fe20000410000 */
[-C--:B------:R-:W-:Y:S05]  /*8e80*/  HMMA.16816.F32 R4, R172, R176.reuse, R4 ;  /* 0x000000b0ac04723c */ /* 0x080fea0000001804 */
[----:B-1----:R-:W-:Y:S01]  /*8e90*/  F2FP.F16.F32.PACK_AB R181, R206, R207 ;  /* 0x000000cfceb5723e */ /* 0x002fe200000000ff */
[----:B--2---:R-:W-:Y:S01]  /*8ea0*/  FMUL.FTZ R10, R0, R146 ;  /* 0x00000092000a7220 */ /* 0x004fe20000410000 */
[----:B------:R-:W-:Y:S01]  /*8eb0*/  LOP3.LUT R180, R180, R8, RZ, 0xc0, !PT ;  /* 0x00000008b4b47212 */ /* 0x000fe200078ec0ff */
[C---:B------:R-:W-:Y:S01]  /*8ec0*/  FMUL.FTZ R8, R2.reuse, R144 ;  /* 0x0000009002087220 */ /* 0x040fe20000410000 */
[----:B------:R-:W-:Y:S01]  /*8ed0*/  LOP3.LUT R181, R181, R9, RZ, 0xc0, !PT ;  /* 0x00000009b5b57212 */ /* 0x000fe200078ec0ff */
[----:B------:R-:W-:Y:S01]  /*8ee0*/  FMUL.FTZ R9, R2, R145 ;  /* 0x0000009102097220 */ /* 0x000fe20000410000 */
[----:B------:R-:W-:Y:S01]  /*8ef0*/  FMUL.FTZ R11, R0, R147 ;  /* 0x00000093000b7220 */ /* 0x000fe20000410000 */
[C---:B------:R-:W-:Y:S01]  /*8f00*/  FMUL.FTZ R12, R2.reuse, R148 ;  /* 0x00000094020c7220 */ /* 0x040fe20000410000 */
[----:B------:R-:W-:Y:S01]  /*8f10*/  FMUL.FTZ R13, R2, R149 ;  /* 0x00000095020d7220 */ /* 0x000fe20000410000 */
[C---:B------:R-:W-:Y:S01]  /*8f20*/  FMUL.FTZ R14, R0.reuse, R150 ;  /* 0x00000096000e7220 */ /* 0x040fe20000410000 */
[----:B------:R-:W-:Y:S01]  /*8f30*/  FMUL.FTZ R15, R0, R151 ;  /* 0x00000097000f7220 */ /* 0x000fe20000410000 */
[----:B------:R-:W-:Y:S01]  /*8f40*/  IADD3 R184, PT, PT, R213, 0xa040, RZ ;  /* 0x0000a040d5b87810 */ /* 0x000fe20007ffe0ff */
[----:B------:R-:W-:Y:S01]  /*8f50*/  FMUL.FTZ R37, R133, R37 ;  /* 0x0000002585257220 */ /* 0x000fe20000410000 */
[C---:B------:R-:W-:Y:S04]  /*8f60*/  HMMA.16816.F32 R8, R180.reuse, R176, R8 ;  /* 0x000000b0b408723c */ /* 0x040fe80000001808 */
[----:B------:R-:W-:Y:S01]  /*8f70*/  @P0 IADD3 R184, PT, PT, R248, -0x40, RZ ;  /* 0xffffffc0f8b80810 */ /* 0x000fe20007ffe0ff */
[C---:B------:R-:W-:Y:S01]  /*8f80*/  FMUL.FTZ R38, R3.reuse, R38 ;  /* 0x0000002603267220 */ /* 0x040fe20000410000 */
[----:B------:R-:W-:Y:S01]  /*8f90*/  FMUL.FTZ R39, R3, R39 ;  /* 0x0000002703277220 */ /* 0x000fe20000410000 */
[----:B------:R-:W-:Y:S01]  /*8fa0*/  FMUL.FTZ R40, R2, R40 ;  /* 0x0000002802287220 */ /* 0x000fe20000410000 */
[-C--:B------:R-:W-:Y:S01]  /*8fb0*/  HMMA.16816.F32 R12, R180, R178.reuse, R12 ;  /* 0x000000b2b40c723c */ /* 0x080fe2000000180c */
[----:B------:R-:W1:Y:S02]  /*8fc0*/  LDSM.16.MT88.4 R144, [R184] ;  /* 0x00000000b890783b */ /* 0x000e640000004200 */
[----:B------:R-:W-:Y:S01]  /*8fd0*/  IADD3 R148, PT, PT, R214, R184, RZ ;  /* 0x000000b8d6947210 */ /* 0x000fe20007ffe0ff */
        /* <DEDUP_REMOVED lines=9> */
[-C--:B---3--:R-:W-:Y:S03]  /*9070*/  HMMA.16816.F32 R36, R172, R140.reuse, R36 ;  /* 0x0000008cac24723c */ /* 0x088fe60000001824 */
        /* <DEDUP_REMOVED lines=67> */
[----:B------:R-:W-:Y:S01]  /*94b0*/  LOP3.LUT R138, R202, UR28, R191, 0x96, !PT ;  /* 0x0000001cca8a7c12 */ /* 0x000fe2000f8e96bf */
        /* <DEDUP_REMOVED lines=8> */
[----:B------:R-:W-:Y:S04]  /*9540*/  IMAD.WIDE.U32 R144, R137, -0x2daee0ad, RZ ;  /* 0xd2511f5389907825 */ /* 0x000fe800078e00ff */
[----:B------:R-:W-:Y:S01]  /*9550*/  FMUL.FTZ R107, R0, R107 ;  /* 0x0000006b006b7220 */ /* 0x000fe20000410000 */
[----:B------:R-:W-:Y:S01]  /*9560*/  ISETP.GT.AND P2, PT, R224, RZ, PT ;  /* 0x000000ffe000720c */ /* 0x000fe20003f44270 */
        /* <DEDUP_REMOVED lines=12> */
[-C--:B--2---:R-:W-:Y:S03]  /*9630*/  HMMA.16816.F32 R100, R172, R140.reuse, R100 ;  /* 0x0000008cac64723c */ /* 0x084fe60000001864 */
[----:B------:R-:W-:Y:S01]  /*9640*/  LOP3.LUT R138, R200, UR10, R147, 0x96, !PT ;  /* 0x0000000ac88a7c12 */ /* 0x000fe2000f8e9693 */
[C---:B------:R-:W-:Y:S01]  /*9650*/  FMUL.FTZ R112, R133.reuse, R112 ;  /* 0x0000007085707220 */ /* 0x040fe20000410000 */
[----:B------:R-:W-:Y:S01]  /*9660*/  MOV R151, R146 ;  /* 0x0000009200977202 */ /* 0x000fe20000000f00 */
[----:B------:R-:W-:Y:S01]  /*9670*/  FMUL.FTZ R113, R133, R113 ;  /* 0x0000007185717220 */ /* 0x000fe20000410000 */
[C---:B------:R-:W-:Y:S01]  /*9680*/  PRMT R155, R146.reuse, 0x7773, RZ ;  /* 0x00007773929b7816 */ /* 0x040fe200000000ff */
[C---:B------:R-:W-:Y:S04]  /*9690*/  HMMA.16816.F32 R104, R180.reuse, R140, R104 ;  /* 0x0000008cb468723c */ /* 0x040fe80000001868 */
[C---:B------:R-:W-:Y:S01]  /*96a0*/  PRMT R154, R146.reuse, 0x7772, RZ ;  /* 0x00007772929a7816 */ /* 0x040fe200000000ff */
[C---:B------:R-:W-:Y:S01]  /*96b0*/  FMUL.FTZ R114, R3.reuse, R114 ;  /* 0x0000007203727220 */ /* 0x040fe20000410000 */
[----:B------:R-:W-:Y:S01]  /*96c0*/  PRMT R153, R146, 0x7771, RZ ;  /* 0x0000777192997816 */ /* 0x000fe200000000ff */
[----:B------:R-:W-:Y:S01]  /*96d0*/  FMUL.FTZ R115, R3, R115 ;  /* 0x0000007303737220 */ /* 0x000fe20000410000 */
[-C--:B------:R-:W-:Y:S01]  /*96e0*/  HMMA.16816.F32 R108, R180, R142.reuse, R108 ;  /* 0x0000008eb46c723c */ /* 0x080fe2000000186c */
[----:B------:R-:W1:Y:S02]  /*96f0*/  LDSM.16.MT88.4 R144, [R184+0x1000] ;  /* 0x00100000b890783b */ /* 0x000e640000004200 */
[----:B------:R-:W-:Y:S01]  /*9700*/  PRMT R141, R137, 0x7632, R141 ;  /* 0x00007632898d7816 */ /* 0x000fe2000000008d */
[----:B------:R-:W-:Y:S01]  /*9710*/  FMUL.FTZ R116, R133, R116 ;  /* 0x0000007485747220 */ /* 0x000fe20000410000 */
[----:B------:R-:W-:Y:S01]  /*9720*/  PRMT R178, R149, 0x5410, R150 ;  /* 0x0000541095b27816 */ /* 0x000fe20000000096 */
[----:B------:R-:W-:Y:S01]  /*9730*/  FMUL.FTZ R117, R133, R117 ;  /* 0x0000007585757220 */ /* 0x000fe20000410000 */
[C---:B------:R-:W-:Y:S01]  /*9740*/  LOP3.LUT R140, R137.reuse, 0xffff, RZ, 0xc0, !PT ;  /* 0x0000ffff898c7812 */ /* 0x040fe200078ec0ff */
[C---:B------:R-:W-:Y:S04]  /*9750*/  HMMA.16816.F32 R112, R172.reuse, R142, R112 ;  /* 0x0000008eac70723c */ /* 0x040fe80000001870 */
[----:B------:R-:W-:Y:S01]  /*9760*/  LOP3.LUT R150, R137, 0xff, RZ, 0xc0, !PT ;  /* 0x000000ff89967812 */ /* 0x000fe200078ec0ff */
[C---:B------:R-:W-:Y:S01]  /*9770*/  FMUL.FTZ R118, R3.reuse, R118 ;  /* 0x0000007603767220 */ /* 0x040fe20000410000 */
[----:B------:R-:W-:Y:S01]  /*9780*/  SHF.R.U32.HI R149, RZ, 0x18, R137 ;  /* 0x00000018ff957819 */ /* 0x000fe20000011689 */
[----:B------:R-:W-:Y:S01]  /*9790*/  FMUL.FTZ R119, R3, R119 ;  /* 0x0000007703777220 */ /* 0x000fe20000410000 */
[----:B------:R-:W-:Y:S01]  /*97a0*/  LOP3.LUT R137, R141, 0xff, RZ, 0xc0, !PT ;  /* 0x000000ff8d897812 */ /* 0x000fe200078ec0ff */
[----:B------:R-:W-:Y:S01]  /*97b0*/  FMUL.FTZ R120, R2, R120 ;  /* 0x0000007802787220 */ /* 0x000fe20000410000 */
[----:B------:R-:W-:Y:S01]  /*97c0*/  LOP3.LUT R152, R152, 0xff, RZ, 0xc0, !PT ;  /* 0x000000ff98987812 */ /* 0x000fe200078ec0ff */
[----:B------:R-:W-:Y:S01]  /*97d0*/  FMUL.FTZ R121, R2, R121 ;  /* 0x0000007902797220 */ /* 0x000fe20000410000 */
[----:B------:R-:W-:Y:S01]  /*97e0*/  PRMT R177, R137, 0x5410, R149 ;  /* 0x0000541089b17816 */ /* 0x000fe20000000095 */
[C---:B------:R-:W-:Y:S01]  /*97f0*/  FMUL.FTZ R122, R0.reuse, R122 ;  /* 0x0000007a007a7220 */ /* 0x040fe20000410000 */
[----:B------:R-:W-:Y:S01]  /*9800*/  SHF.R.U32.HI R140, RZ, 0x8, R140 ;  /* 0x00000008ff8c7819 */ /* 0x000fe2000001168c */
[----:B------:R-:W-:Y:S01]  /*9810*/  FMUL.FTZ R123, R0, R123 ;  /* 0x0000007b007b7220 */ /* 0x000fe20000410000 */
[----:B------:R-:W-:Y:S01]  /*9820*/  LOP3.LUT R137, R138, 0xffff, RZ, 0xc0, !PT ;  /* 0x0000ffff8a897812 */ /* 0x000fe200078ec0ff */
[--C-:B------:R-:W-:Y:S01]  /*9830*/  FFMA.FTZ R32, R32, UR4, -R139.reuse ;  /* 0x0000000420207c23 */ /* 0x100fe2000801088b */
[----:B------:R-:W-:Y:S01]  /*9840*/  PRMT R152, R152, 0x5410, R176 ;  /* 0x0000541098987816 */ /* 0x000fe200000000b0 */
[----:B------:R-:W-:Y:S01]  /*9850*/  FFMA.FTZ R33, R33, UR4, -R139 ;  /* 0x0000000421217c23 */ /* 0x000fe2000801088b */
[----:B------:R-:W-:Y:S01]  /*9860*/  LOP3.LUT R141, R138, 0xff, RZ, 0xc0, !PT ;  /* 0x000000ff8a8d7812 */ /* 0x000fe200078ec0ff */
[--C-:B------:R-:W-:Y:S01]  /*9870*/  FFMA.FTZ R34, R34, UR4, -R185.reuse ;  /* 0x0000000422227c23 */ /* 0x100fe200080108b9 */
[--C-:B------:R-:W-:Y:S01]  /*9880*/  PRMT R176, R150, 0x5410, R140.reuse ;  /* 0x0000541096b07816 */ /* 0x100fe2000000008c */
[----:B------:R-:W-:Y:S01]  /*9890*/  FFMA.FTZ R35, R35, UR4, -R185 ;  /* 0x0000000423237c23 */ /* 0x000fe200080108b9 */
[----:B------:R-:W-:Y:S01]  /*98a0*/  SHF.R.U32.HI R137, RZ, 0x8, R137 ;  /* 0x00000008ff897819 */ /* 0x000fe20000011689 */
[----:B------:R-:W-:Y:S01]  /*98b0*/  FMUL.FTZ R124, R2, R124 ;  /* 0x0000007c027c7220 */ /* 0x000fe20000410000 */
[----:B------:R-:W-:Y:S01]  /*98c0*/  PRMT R140, R138, 0x7632, R140 ;  /* 0x000076328a8c7816 */ /* 0x000fe2000000008c */
[----:B------:R-:W-:Y:S01]  /*98d0*/  FMUL.FTZ R125, R2, R125 ;  /* 0x0000007d027d7220 */ /* 0x000fe20000410000 */
[----:B------:R-:W-:Y:S01]  /*98e0*/  PRMT R196, R141, 0x5410, R137 ;  /* 0x000054108dc47816 */ /* 0x000fe20000000089 */
[----:B------:R-:W-:Y:S01]  /*98f0*/  FMUL.FTZ R126, R0, R126 ;  /* 0x0000007e007e7220 */ /* 0x000fe20000410000 */
[----:B------:R-:W-:Y:S01]  /*9900*/  LOP3.LUT R137, R140, 0xff, RZ, 0xc0, !PT ;  /* 0x000000ff8c897812 */ /* 0x000fe200078ec0ff */
[----:B------:R-:W-:Y:S01]  /*9910*/  FMUL.FTZ R127, R0, R127 ;  /* 0x0000007f007f7220 */ /* 0x000fe20000410000 */
[----:B------:R-:W2:Y:S01]  /*9920*/  LDSM.16.MT88.4 R140, [R148+0x1000] ;  /* 0x00100000948c783b */ /* 0x000ea20000004200 */
[-C--:B-1----:R-:W-:Y:S01]  /*9930*/  HMMA.16816.F32 R116, R172, R144.reuse, R116 ;  /* 0x00000090ac74723c */ /* 0x082fe20000001874 */
[----:B------:R1:W-:Y:S02]  /*9940*/  MUFU.EX2 R205, R32 ;  /* 0x0000002000cd7308 */ /* 0x0003e40000000800 */
[----:B------:R-:W-:Y:S01]  /*9950*/  PRMT R188, R154, 0x5410, R155 ;  /* 0x000054109abc7816 */ /* 0x000fe2000000009b */
[--C-:B------:R-:W-:Y:S01]  /*9960*/  FFMA.FTZ R149, R20, UR4, -R139.reuse ;  /* 0x0000000414957c23 */ /* 0x100fe2000801088b */
[----:B------:R-:W-:Y:S06]  /*9970*/  FMUL.FTZ R20, R133, R156 ;  /* 0x0000009c85147220 */ /* 0x000fec0000410000 */
[----:B------:R3:W4:Y:S01]  /*9980*/  MUFU.EX2 R204, R33 ;  /* 0x0000002100cc7308 */ /* 0x0007220000000800 */
[----:B------:R-:W-:Y:S01]  /*9990*/  LOP3.LUT R151, R151, 0xff, RZ, 0xc0, !PT ;  /* 0x000000ff97977812 */ /* 0x000fe200078ec0ff */
[C---:B------:R-:W-:Y:S08]  /*99a0*/  HMMA.16816.F32 R120, R180.reuse, R144, R120 ;  /* 0x00000090b478723c */ /* 0x040ff00000001878 */
[----:B------:R5:W-:Y:S01]  /*99b0*/  MUFU.EX2 R202, R34 ;  /* 0x0000002200ca7308 */ /* 0x000be20000000800 */
[----:B------:R-:W-:Y:S01]  /*99c0*/  SHF.R.U32.HI R138, RZ, 0x18, R138 ;  /* 0x00000018ff8a7819 */ /* 0x000fe2000001168a */
[----:B------:R-:W-:Y:S08]  /*99d0*/  FFMA.FTZ R139, R21, UR4, -R139 ;  /* 0x00000004158b7c23 */ /* 0x000ff0000801088b */
[----:B------:R4:W-:Y:S01]  /*99e0*/  MUFU.EX2 R203, R35 ;  /* 0x0000002300cb7308 */ /* 0x0009e20000000800 */
[----:B------:R-:W-:Y:S01]  /*99f0*/  FMUL.FTZ R21, R133, R157 ;  /* 0x0000009d85157220 */ /* 0x000fe20000410000 */
[-C--:B------:R-:W-:Y:S08]  /*9a00*/  HMMA.16816.F32 R124, R180, R146.reuse, R124 ;  /* 0x00000092b47c723c */ /* 0x080ff0000000187c */
[----:B------:R-:W-:Y:S01]  /*9a10*/  MUFU.EX2 R200, R149 ;  /* 0x0000009500c87308 */ /* 0x000fe20000000800 */
[----:B------:R-:W-:Y:S01]  /*9a20*/  PRMT R195, R137, 0x5410, R138 ;  /* 0x0000541089c37816 */ /* 0x000fe2000000008a */
[--C-:B------:R-:W-:Y:S01]  /*9a30*/  FFMA.FTZ R138, R22, UR4, -R185.reuse ;  /* 0x00000004168a7c23 */ /* 0x100fe200080108b9 */
[----:B------:R-:W-:Y:S01]  /*9a40*/  FFMA.FTZ R185, R23, UR4, -R185 ;  /* 0x0000000417b97c23 */ /* 0x000fe200080108b9 */
[C---:B------:R-:W-:Y:S01]  /*9a50*/  FMUL.FTZ R22, R3.reuse, R158 ;  /* 0x0000009e03167220 */ /* 0x040fe20000410000 */
[----:B------:R-:W-:Y:S01]  /*9a60*/  FMUL.FTZ R23, R3, R159 ;  /* 0x0000009f03177220 */ /* 0x000fe20000410000 */
[----:B------:R-:W-:Y:S01]  /*9a70*/  PRMT R189, R151, 0x5410, R153 ;  /* 0x0000541097bd7816 */ /* 0x000fe20000000099 */
[--C-:B------:R-:W-:Y:S01]  /*9a80*/  FFMA.FTZ R151, R24, UR4, -R186.reuse ;  /* 0x0000000418977c23 */ /* 0x100fe200080108ba */
[--C-:B------:R-:W-:Y:S01]  /*9a90*/  HSET2.LE.AND R24, R152, R223.reuse, PT ;  /* 0x000000df98187233 */ /* 0x100fe20003803000 */
[----:B------:R-:W-:Y:S01]  /*9aa0*/  LDSM.16.MT88.4 R156, [R215+0xa800] ;  /* 0x00a80000d79c783b */ /* 0x000fe20000004200 */
[C---:B-1----:R-:W-:Y:S01]  /*9ab0*/  FMUL.FTZ R32, R133.reuse, R160 ;  /* 0x000000a085207220 */ /* 0x042fe20000410000 */
[----:B---3--:R-:W-:Y:S01]  /*9ac0*/  FMUL.FTZ R33, R133, R161 ;  /* 0x000000a185217220 */ /* 0x008fe20000410000 */
[C---:B------:R-:W-:Y:S01]  /*9ad0*/  HMMA.16816.F32 R20, R172.reuse, R146, R20 ;  /* 0x00000092ac14723c */ /* 0x040fe20000001814 */
[----:B------:R1:W-:Y:S03]  /*9ae0*/  MUFU.EX2 R199, R138 ;  /* 0x0000008a00c77308 */ /* 0x0003e60000000800 */
[C---:B-----5:R-:W-:Y:S01]  /*9af0*/  FMUL.FTZ R34, R3.reuse, R162 ;  /* 0x000000a203227220 */ /* 0x060fe20000410000 */
[----:B------:R-:W3:Y:S01]  /*9b00*/  LDSM.16.MT88.4 R152, [R213+0xa800] ;  /* 0x00a80000d598783b */ /* 0x000ee20000004200 */
[----:B----4-:R-:W-:Y:S01]  /*9b10*/  FMUL.FTZ R35, R3, R163 ;  /* 0x000000a303237220 */ /* 0x010fe20000410000 */
[--C-:B------:R-:W-:Y:S01]  /*9b20*/  FFMA.FTZ R137, R30, UR4, -R187.reuse ;  /* 0x000000041e897c23 */ /* 0x100fe200080108bb */
[----:B------:R-:W-:Y:S03]  /*9b30*/  FMUL.FTZ R30, R0, R166 ;  /* 0x000000a6001e7220 */ /* 0x000fe60000410000 */
[----:B------:R-:W-:Y:S01]  /*9b40*/  MUFU.EX2 R198, R185 ;  /* 0x000000b900c67308 */ /* 0x000fe20000000800 */
[--C-:B------:R-:W-:Y:S01]  /*9b50*/  FFMA.FTZ R145, R28, UR4, -R186.reuse ;  /* 0x000000041c917c23 */ /* 0x100fe200080108ba */
[C---:B------:R-:W-:Y:S01]  /*9b60*/  FMUL.FTZ R28, R2.reuse, R164 ;  /* 0x000000a4021c7220 */ /* 0x040fe20000410000 */
[--C-:B------:R-:W-:Y:S01]  /*9b70*/  FFMA.FTZ R150, R29, UR4, -R186.reuse ;  /* 0x000000041d967c23 */ /* 0x100fe200080108ba */
[-C--:B--2---:R-:W-:Y:S06]  /*9b80*/  HMMA.16816.F32 R32, R172, R140.reuse, R32 ;  /* 0x0000008cac20723c */ /* 0x084fec0000001820 */
[----:B------:R-:W2:Y:S01]  /*9b90*/  MUFU.EX2 R201, R139 ;  /* 0x0000008b00c97308 */ /* 0x000ea20000000800 */
[----:B------:R-:W4:Y:S01]  /*9ba0*/  LDSM.16.MT88.4 R160, [R184+0x800] ;  /* 0x00080000b8a0783b */ /* 0x000f220000004200 */
[--C-:B------:R-:W-:Y:S01]  /*9bb0*/  FFMA.FTZ R144, R31, UR4, -R187.reuse ;  /* 0x000000041f907c23 */ /* 0x100fe200080108bb */
[----:B------:R-:W-:Y:S01]  /*9bc0*/  FMUL.FTZ R29, R2, R165 ;  /* 0x000000a5021d7220 */ /* 0x000fe20000410000 */
[----:B------:R-:W-:Y:S06]  /*9bd0*/  FMUL.FTZ R31, R0, R167 ;  /* 0x000000a7001f7220 */ /* 0x000fec0000410000 */
[----:B------:R2:W-:Y:S01]  /*9be0*/  MUFU.EX2 R192, R137 ;  /* 0x0000008900c07308 */ /* 0x0005e20000000800 */
[----:B------:R-:W-:Y:S01]  /*9bf0*/  FFMA.FTZ R186, R25, UR4, -R186 ;  /* 0x0000000419ba7c23 */ /* 0x000fe200080108ba */
[----:B------:R-:W-:Y:S01]  /*9c00*/  LOP3.LUT R25, R178, 0xff00ff, RZ, 0xc0, !PT ;  /* 0x00ff00ffb2197812 */ /* 0x000fe200078ec0ff */
[--C-:B------:R-:W-:Y:S01]  /*9c10*/  FFMA.FTZ R146, R26, UR4, -R187.reuse ;  /* 0x000000041a927c23 */ /* 0x100fe200080108bb */
[----:B------:R-:W-:Y:S01]  /*9c20*/  F2FP.F16.F32.PACK_AB R178, R204, R205 ;  /* 0x000000cdccb2723e */ /* 0x000fe200000000ff */
[----:B------:R-:W5:Y:S01]  /*9c30*/  LDSM.16.MT88.4 R164, [R148+0x800] ;  /* 0x0008000094a4783b */ /* 0x000f620000004200 */
[C---:B------:R-:W-:Y:S04]  /*9c40*/  HMMA.16816.F32 R28, R180.reuse, R140, R28 ;  /* 0x0000008cb41c723c */ /* 0x040fe8000000181c */
[----:B------:R-:W-:Y:S01]  /*9c50*/  MUFU.EX2 R193, R145 ;  /* 0x0000009100c17308 */ /* 0x000fe20000000800 */
[----:B------:R-:W-:Y:S01]  /*9c60*/  FFMA.FTZ R187, R27, UR4, -R187 ;  /* 0x000000041bbb7c23 */ /* 0x000fe200080108bb */
[----:B------:R-:W-:Y:S01]  /*9c70*/  LOP3.LUT R178, R178, R24, RZ, 0xc0, !PT ;  /* 0x00000018b2b27212 */ /* 0x000fe200078ec0ff */
[C---:B------:R-:W-:Y:S01]  /*9c80*/  FMUL.FTZ R24, R2.reuse, R168 ;  /* 0x000000a802187220 */ /* 0x040fe20000410000 */
[--C-:B-1----:R-:W-:Y:S01]  /*9c90*/  HSET2.LE.AND R138, R25, R223.reuse, PT ;  /* 0x000000df198a7233 */ /* 0x102fe20003803000 */
[----:B------:R-:W-:Y:S01]  /*9ca0*/  FMUL.FTZ R25, R2, R169 ;  /* 0x000000a902197220 */ /* 0x000fe20000410000 */
[C---:B------:R-:W-:Y:S01]  /*9cb0*/  FMUL.FTZ R26, R0.reuse, R170 ;  /* 0x000000aa001a7220 */ /* 0x040fe20000410000 */
[----:B------:R-:W-:Y:S01]  /*9cc0*/  FMUL.FTZ R27, R0, R171 ;  /* 0x000000ab001b7220 */ /* 0x000fe20000410000 */
[--C-:B------:R-:W-:Y:S02]  /*9cd0*/  HSET2.LE.AND R176, R176, R223.reuse, PT ;  /* 0x000000dfb0b07233 */ /* 0x100fe40003803000 */
[----:B------:R-:W-:Y:S01]  /*9ce0*/  MUFU.EX2 R190, R186 ;  /* 0x000000ba00be7308 */ /* 0x000fe20000000800 */
[----:B--2---:R-:W-:Y:S01]  /*9cf0*/  F2FP.F16.F32.PACK_AB R137, R201, R200 ;  /* 0x000000c8c989723e */ /* 0x004fe200000000ff */
[C---:B------:R-:W-:Y:S01]  /*9d00*/  FMUL.FTZ R128, R133.reuse, R128 ;  /* 0x0000008085807220 */ /* 0x040fe20000410000 */
[----:B------:R-:W-:Y:S01]  /*9d10*/  FMUL.FTZ R129, R133, R129 ;  /* 0x0000008185817220 */ /* 0x000fe20000410000 */
[----:B------:R-:W-:Y:S01]  /*9d20*/  FMUL.FTZ R130, R3, R130 ;  /* 0x0000008203827220 */ /* 0x000fe20000410000 */
[-C--:B------:R-:W-:Y:S05]  /*9d30*/  HMMA.16816.F32 R24, R180, R142.reuse, R24 ;  /* 0x0000008eb418723c */ /* 0x080fea0000001818 */
[----:B------:R-:W1:Y:S01]  /*9d40*/  MUFU.EX2 R194, R150 ;  /* 0x0000009600c27308 */ /* 0x000e620000000800 */
[----:B------:R-:W2:Y:S01]  /*9d50*/  LDSM.16.MT88.4 R180, [R213+0xb800] ;  /* 0x00b80000d5b4783b */ /* 0x000ea20000004200 */
[----:B------:R-:W-:Y:S01]  /*9d60*/  F2FP.F16.F32.PACK_AB R179, R203, R202 ;  /* 0x000000cacbb3723e */ /* 0x000fe200000000ff */
[----:B------:R-:W-:Y:S01]  /*9d70*/  FMUL.FTZ R131, R3, R131 ;  /* 0x0000008303837220 */ /* 0x000fe20000410000 */
[----:B------:R-:W-:Y:S06]  /*9d80*/  LOP3.LUT R176, R137, R176, RZ, 0xc0, !PT ;  /* 0x000000b089b07212 */ /* 0x000fec00078ec0ff */
[----:B------:R-:W4:Y:S01]  /*9d90*/  MUFU.EX2 R191, R144 ;  /* 0x0000009000bf7308 */ /* 0x000f220000000800 */
[----:B------:R-:W-:Y:S01]  /*9da0*/  LOP3.LUT R179, R179, R138, RZ, 0xc0, !PT ;  /* 0x0000008ab3b37212 */ /* 0x000fe200078ec0ff */
[----:B------:R-:W-:Y:S01]  /*9db0*/  FFMA.FTZ R133, R133, R243, R234 ;  /* 0x000000f385857223 */ /* 0x000fe200000100ea */
[--C-:B------:R-:W-:Y:S07]  /*9dc0*/  HSET2.LE.AND R137, R177, R223.reuse, PT ;  /* 0x000000dfb1897233 */ /* 0x100fee0003803000 */
[----:B------:R-:W-:Y:S01]  /*9dd0*/  MUFU.EX2 R197, R146 ;  /* 0x0000009200c57308 */ /* 0x000fe20000000800 */
[----:B------:R-:W-:Y:S01]  /*9de0*/  HMMA.16816.F32 R128, R172, R142, R128 ;  /* 0x0000008eac80723c */ /* 0x000fe20000001880 */
[----:B------:R-:W2:Y:S03]  /*9df0*/  LDSM.16.MT88.4 R172, [R215+0xb800] ;  /* 0x00b80000d7ac783b */ /* 0x000ea60000004200 */
[--C-:B------:R-:W-:Y:S01]  /*9e00*/  HSET2.LE.AND R138, R189, R223.reuse, PT ;  /* 0x000000dfbd8a7233 */ /* 0x100fe20003803000 */
[----:B------:R-:W-:Y:S01]  /*9e10*/  FFMA.FTZ R3, R3, R242, R230 ;  /* 0x000000f203037223 */ /* 0x000fe200000100e6 */
[----:B------:R-:W-:Y:S03]  /*9e20*/  F2FP.F16.F32.PACK_AB R177, R198, R199 ;  /* 0x000000c7c6b1723e */ /* 0x000fe600000000ff */
[----:B------:R5:W-:Y:S01]  /*9e30*/  MUFU.EX2 R189, R187 ;  /* 0x000000bb00bd7308 */ /* 0x000be20000000800 */
[----:B------:R-:W-:Y:S01]  /*9e40*/  LOP3.LUT R139, R188, 0xff00ff, RZ, 0xc0, !PT ;  /* 0x00ff00ffbc8b7812 */ /* 0x000fe200078ec0ff */
[----:B------:R-:W-:Y:S01]  /*9e50*/  FFMA.FTZ R2, R2, R241, R209 ;  /* 0x000000f102027223 */ /* 0x000fe200000100d1 */
[----:B------:R-:W-:Y:S07]  /*9e60*/  LOP3.LUT R177, R177, R137, RZ, 0xc0, !PT ;  /* 0x00000089b1b17212 */ /* 0x000fee00078ec0ff */
[----:B------:R-:W5:Y:S01]  /*9e70*/  MUFU.EX2 R188, R151 ;  /* 0x0000009700bc7308 */ /* 0x000f620000000800 */
[----:B-1----:R-:W-:Y:S01]  /*9e80*/  F2FP.F16.F32.PACK_AB R170, R194, R193 ;  /* 0x000000c1c2aa723e */ /* 0x002fe200000000ff */
[----:B------:R-:W-:Y:S01]  /*9e90*/  FFMA.FTZ R0, R0, R240, R207 ;  /* 0x000000f000007223 */ /* 0x000fe200000100cf */
[--C-:B------:R-:W-:Y:S01]  /*9ea0*/  HSET2.LE.AND R139, R139, R223.reuse, PT ;  /* 0x000000df8b8b7233 */ /* 0x100fe20003803000 */
[----:B------:R-:W-:Y:S01]  /*9eb0*/  FADD.FTZ R133, R235, R133 ;  /* 0x00000085eb857221 */ /* 0x000fe20000010000 */
[----:B------:R-:W-:Y:S01]  /*9ec0*/  LOP3.LUT R170, R170, R138, RZ, 0xc0, !PT ;  /* 0x0000008aaaaa7212 */ /* 0x000fe200078ec0ff */
[-C--:B---3--:R-:W-:Y:S01]  /*9ed0*/  HMMA.16816.F32 R140, R176, R152.reuse, R4 ;  /* 0x00000098b08c723c */ /* 0x088fe20000001804 */
[----:B------:R1:W-:Y:S04]  /*9ee0*/  LDSM.16.MT88.4 R4, [R148+0x1800] ;  /* 0x001800009404783b */ /* 0x0003e80000004200 */
[--C-:B------:R-:W-:Y:S01]  /*9ef0*/  HSET2.LE.AND R168, R196, R223.reuse, PT ;  /* 0x000000dfc4a87233 */ /* 0x100fe20003803000 */
[----:B------:R-:W-:Y:S01]  /*9f00*/  FADD.FTZ R0, R206, R0 ;  /* 0x00000000ce007221 */ /* 0x000fe20000010000 */
[----:B------:R-:W-:Y:S02]  /*9f10*/  HSET2.LE.AND R169, R195, R223, PT ;  /* 0x000000dfc3a97233 */ /* 0x000fe40003803000 */
[----:B----4-:R-:W-:Y:S01]  /*9f20*/  F2FP.F16.F32.PACK_AB R171, R191, R192 ;  /* 0x000000c0bfab723e */ /* 0x010fe200000000ff */
[----:B-----5:R-:W3:Y:S01]  /*9f30*/  LDSM.16.MT88.4 R184, [R184+0x1800] ;  /* 0x00180000b8b8783b */ /* 0x020ee20000004200 */
[----:B------:R-:W-:Y:S01]  /*9f40*/  F2FP.F16.F32.PACK_AB R137, R190, R188 ;  /* 0x000000bcbe89723e */ /* 0x000fe200000000ff */
[----:B------:R-:W-:Y:S01]  /*9f50*/  FADD.FTZ R0, R210, R0 ;  /* 0x00000000d2007221 */ /* 0x000fe20000010000 */
[----:B------:R-:W-:Y:S02]  /*9f60*/  F2FP.F16.F32.PACK_AB R138, R189, R197 ;  /* 0x000000c5bd8a723e */ /* 0x000fe400000000ff */
[----:B------:R-:W-:Y:S01]  /*9f70*/  LOP3.LUT R171, R171, R139, RZ, 0xc0, !PT ;  /* 0x0000008babab7212 */ /* 0x000fe200078ec0ff */
[----:B------:R-:W-:Y:S01]  /*9f80*/  FADD.FTZ R0, R211, R0 ;  /* 0x00000000d3007221 */ /* 0x000fe20000010000 */
[----:B------:R-:W-:Y:S02]  /*9f90*/  LOP3.LUT R168, R137, R168, RZ, 0xc0, !PT ;  /* 0x000000a889a87212 */ /* 0x000fe400078ec0ff */
[----:B------:R-:W-:Y:S02]  /*9fa0*/  LOP3.LUT R169, R138, R169, RZ, 0xc0, !PT ;  /* 0x000000a98aa97212 */ /* 0x000fe400078ec0ff */
[----:B------:R-:W-:Y:S02]  /*9fb0*/  IADD3 R224, PT, PT, R224, -0x1, RZ ;  /* 0xffffffffe0e07810 */ /* 0x000fe40007ffe0ff */
[----:B------:R-:W-:Y:S02]  /*9fc0*/  MOV R138, R132 ;  /* 0x00000084008a7202 */ /* 0x000fe40000000f00 */
[----:B------:R-:W-:Y:S01]  /*9fd0*/  MOV R137, R134 ;  /* 0x0000008600897202 */ /* 0x000fe20000000f00 */
[C---:B------:R-:W-:Y:S04]  /*9fe0*/  HMMA.16816.F32 R144, R168.reuse, R152, R8 ;  /* 0x00000098a890723c */ /* 0x040fe80000001808 */
[----:B------:R-:W-:Y:S01]  /*9ff0*/  FADD.FTZ R9, R231, R3 ;  /* 0x00000003e7097221 */ /* 0x000fe20000010000 */
[----:B------:R-:W-:Y:S01]  /*a000*/  FADD.FTZ R8, R208, R2 ;  /* 0x00000002d0087221 */ /* 0x000fe20000010000 */
[----:B------:R-:W-:Y:S01]  /*a010*/  FADD.FTZ R3, R239, R133 ;  /* 0x00000085ef037221 */ /* 0x000fe20000010000 */
[----:B------:R-:W-:Y:S01]  /*a020*/  MOV R133, R135 ;  /* 0x0000008700857202 */ /* 0x000fe20000000f00 */
        /* <DEDUP_REMOVED lines=35> */
[C---:B------:R-:W-:Y:S04]  /*a260*/  HMMA.16816.F32 R164, R168.reuse, R4, R28 ;  /* 0x00000004a8a4723c */ /* 0x040fe8000000181c */
[----:B------:R-:W-:Y:S01]  /*a270*/  FADD.FTZ R5, R232, R8 ;  /* 0x00000008e8057221 */ /* 0x000fe20000010000 */
[----:B------:R-:W-:Y:S03]  /*a280*/  FADD.FTZ R4, R197, R0 ;  /* 0x00000000c5047221 */ /* 0x000fe60000010000 */
[-C--:B------:R-:W-:Y:S03]  /*a290*/  HMMA.16816.F32 R168, R168, R6.reuse, R24 ;  /* 0x00000006a8a8723c */ /* 0x080fe60000001818 */
[----:B------:R-:W-:Y:S01]  /*a2a0*/  FADD.FTZ R5, R188, R5 ;  /* 0x00000005bc057221 */ /* 0x000fe20000010000 */
[----:B------:R-:W-:Y:S03]  /*a2b0*/  FADD.FTZ R4, R189, R4 ;  /* 0x00000004bd047221 */ /* 0x000fe60000010000 */
[----:B------:R-:W-:Y:S01]  /*a2c0*/  FADD.FTZ R0, R190, R5 ;  /* 0x00000005be007221 */ /* 0x000fe20000010000 */
[----:B------:R-:W-:Y:S04]  /*a2d0*/  HMMA.16816.F32 R128, R176, R6, R128 ;  /* 0x00000006b080723c */ /* 0x000fe80000001880 */
        /* <DEDUP_REMOVED lines=9> */
[----:B------:R-:W-:Y:S07]  /*a370*/  @P2 BRA `(.L_x_1891) ;  /* 0xffffffcc00982947 */ /* 0x000fee000383ffff */
.L_x_1890:
[----:B------:R-:W1:Y:S01]  /*a380*/  SHFL.BFLY PT, R0, R243, 0x2, 0x1f ;  /* 0x0c401f00f3007f89 */ /* 0x000e6200000e0000 */
[----:B------:R-:W2:Y:S01]  /*a390*/  LDCU UR4, c[0x0][0x4fc] ;  /* 0x00009f80ff0477ac */ /* 0x000ea20008000800 */
[----:B------:R-:W-:Y:S02]  /*a3a0*/  SHF.L.U32 R5, R218, 0x4, RZ ;  /* 0x00000004da057819 */ /* 0x000fe400000006ff */
[----:B------:R-:W3:Y:S01]  /*a3b0*/  SHFL.BFLY PT, R2, R242, 0x2, 0x1f ;  /* 0x0c401f00f2027f89 */ /* 0x000ee200000e0000 */
[----:B------:R-:W4:Y:S01]  /*a3c0*/  LDCU.U8 UR8, c[0x0][0x549] ;  /* 0x0000a920ff0877ac */ /* 0x000f220008000000 */
[----:B------:R-:W-:Y:S01]  /*a3d0*/  LOP3.LUT R5, R5, 0x1c0, RZ, 0xc0, !PT ;  /* 0x000001c005057812 */ /* 0x000fe200078ec0ff */
[----:B------:R-:W-:Y:S01]  /*a3e0*/  UISETP.NE.AND UP3, UPT, UR19, -0x1, UPT ;  /* 0xffffffff1300788c */ /* 0x000fe2000bf65270 */
[----:B------:R-:W5:Y:S01]  /*a3f0*/  LDCU UR9, c[0x0][0x434] ;  /* 0x00008680ff0977ac */ /* 0x000f620008000800 */
[----:B------:R-:W5:Y:S01]  /*a400*/  LDCU UR11, c[0x0][0x434] ;  /* 0x00008680ff0b77ac */ /* 0x000f620008000800 */
[----:B------:R-:W2:Y:S01]  /*a410*/  LDCU.U8 UR10, c[0x0][0x548] ;  /* 0x0000a900ff0a77ac */ /* 0x000ea20008000000 */
[----:B----4-:R-:W-:Y:S01]  /*a420*/  UISETP.NE.AND UP1, UPT, UR8, URZ, UPT ;  /* 0x000000ff0800728c */ /* 0x010fe2000bf25270 */
[----:B-1----:R-:W-:Y:S01]  /*a430*/  FADD.FTZ R243, R0, R243 ;  /* 0x000000f300f37221 */ /* 0x002fe20000010000 */
[----:B------:R-:W-:Y:S01]  /*a440*/  UISETP.NE.AND UP2, UPT, UR19, -0x1, UPT ;  /* 0xffffffff1300788c */ /* 0x000fe2000bf45270 */
[----:B------:R-:W1:Y:S01]  /*a450*/  SHFL.BFLY PT, R0, R241, 0x2, 0x1f ;  /* 0x0c401f00f1007f89 */ /* 0x000e6200000e0000 */
[----:B---3--:R-:W-:-:S03]  /*a460*/  FADD.FTZ R242, R2, R242 ;  /* 0x000000f202f27221 */ /* 0x008fc60000010000 */
[----:B------:R-:W3:Y:S04]  /*a470*/  SHFL.BFLY PT, R3, R243, 0x1, 0x1f ;  /* 0x0c201f00f3037f89 */ /* 0x000ee800000e0000 */
[----:B------:R-:W4:Y:S01]  /*a480*/  SHFL.BFLY PT, R2, R240, 0x2, 0x1f ;  /* 0x0c401f00f0027f89 */ /* 0x000f2200000e0000 */
[----:B------:R-:W5:Y:S03]  /*a490*/  @UP1 LDCU UR8, c[0x0][0x430] ;  /* 0x00008600ff0817ac */ /* 0x000f660008000800 */
[----:B------:R-:W4:Y:S01]  /*a4a0*/  SHFL.BFLY PT, R4, R242, 0x1, 0x1f ;  /* 0x0c201f00f2047f89 */ /* 0x000f2200000e0000 */
[----:B--2---:R-:W-:Y:S01]  /*a4b0*/  UISETP.NE.AND UP0, UPT, UR10, URZ, !UP1 ;  /* 0x000000ff0a00728c */ /* 0x004fe2000cf05270 */
[----:B-1----:R-:W-:Y:S01]  /*a4c0*/  FADD.FTZ R241, R0, R241 ;  /* 0x000000f100f17221 */ /* 0x002fe20000010000 */
[----:B-----5:R-:W-:Y:S01]  /*a4d0*/  @UP1 UIMAD UR11, UR8, UR9, URZ ;  /* 0x00000009080b12a4 */ /* 0x020fe2000f8e02ff */
[----:B---3--:R-:W-:-:S03]  /*a4e0*/  FADD.FTZ R243, R243, R3 ;  /* 0x00000003f3f37221 */ /* 0x008fc60000010000 */
[----:B------:R-:W1:Y:S01]  /*a4f0*/  SHFL.BFLY PT, R133, R241, 0x1, 0x1f ;  /* 0x0c201f00f1857f89 */ /* 0x000e6200000e0000 */
[----:B------:R-:W-:Y:S01]  /*a500*/  S2UR UR8, SR_CTAID.Z ;  /* 0x00000000000879c3 */ /* 0x000fe20000002700 */
[----:B----4-:R-:W-:Y:S01]  /*a510*/  FADD.FTZ R240, R2, R240 ;  /* 0x000000f002f07221 */ /* 0x010fe20000010000 */
[----:B------:R-:W-:Y:S01]  /*a520*/  FSETP.NE.FTZ.AND P4, PT, R243, RZ, PT ;  /* 0x000000fff300720b */ /* 0x000fe20003f95000 */
[----:B------:R-:W2:Y:S01]  /*a530*/  MUFU.RCP R2, R243 ;  /* 0x000000f300027308 */ /* 0x000ea20000001000 */
[----:B------:R-:W-:Y:S02]  /*a540*/  FADD.FTZ R242, R242, R4 ;  /* 0x00000004f2f27221 */ /* 0x000fe40000010000 */
[----:B------:R-:W3:Y:S01]  /*a550*/  SHFL.BFLY PT, R137, R240, 0x1, 0x1f ;  /* 0x0c201f00f0897f89 */ /* 0x000ee200000e0000 */
[----:B------:R-:W-:Y:S02]  /*a560*/  SHF.L.U32 R4, R218, 0x1, RZ ;  /* 0x00000001da047819 */ /* 0x000fe400000006ff */
[----:B------:R-:W-:-:S02]  /*a570*/  FSETP.NE.FTZ.AND P3, PT, R242, RZ, PT ;  /* 0x000000fff200720b */ /* 0x000fc40003f75000 */
[----:B------:R-:W4:Y:S01]  /*a580*/  MUFU.RCP R0, R242 ;  /* 0x000000f200007308 */ /* 0x000f220000001000 */
[--C-:B------:R-:W-:Y:S02]  /*a590*/  LOP3.LUT R217, R217, 0x6, R4.reuse, 0xf8, !PT ;  /* 0x00000006d9d97812 */ /* 0x100fe400078ef804 */
        /* <DEDUP_REMOVED lines=42> */
[----:B------:R-:W-:Y:S01]  /*a840*/  FMUL.FTZ R2, R2, UR4 ;  /* 0x0000000402027c20 */ /* 0x000fe20008410000 */
[----:B------:R-:W-:-:S03]  /*a850*/  F2FP.F16.F32.PACK_AB R64, R141, R140 ;  /* 0x0000008c8d40723e */ /* 0x000fc600000000ff */
[C---:B------:R-:W-:Y:S01]  /*a860*/  FMUL.FTZ R38, R2.reuse, R38 ;  /* 0x0000002602267220 */ /* 0x040fe20000410000 */
[C---:B------:R-:W-:Y:S01]  /*a870*/  FMUL.FTZ R7, R2.reuse, R39 ;  /* 0x0000002702077220 */ /* 0x040fe20000410000 */
[----:B------:R-:W2:Y:S01]  /*a880*/  MUFU.RCP R0, R133 ;  /* 0x0000008500007308 */ /* 0x000ea20000001000 */
        /* <DEDUP_REMOVED lines=9> */
[----:B-1----:R-:W-:Y:S01]  /*a920*/  FSEL R31, R31, 1, P1 ;  /* 0x3f8000001f1f7808 */ /* 0x002fe20000800000 */
[C---:B------:R-:W-:Y:S01]  /*a930*/  FMUL.FTZ R54, R2.reuse, R54 ;  /* 0x0000003602367220 */ /* 0x040fe20000410000 */
[C---:B------:R-:W-:Y:S01]  /*a940*/  FMUL.FTZ R13, R2.reuse, R55 ;  /* 0x00000037020d7220 */ /* 0x040fe20000410000 */
[C---:B------:R-:W-:Y:S01]  /*a950*/  FMUL.FTZ R70, R2.reuse, R70 ;  /* 0x0000004602467220 */ /* 0x040fe20000410000 */
[C---:B------:R-:W-:Y:S01]  /*a960*/  FMUL.FTZ R71, R2.reuse, R71 ;  /* 0x0000004702477220 */ /* 0x040fe20000410000 */
[----:B------:R-:W-:Y:S01]  /*a970*/  FMUL.FTZ R31, R31, UR4 ;  /* 0x000000041f1f7c20 */ /* 0x000fe20008410000 */
[C---:B------:R-:W-:Y:S01]  /*a980*/  FMUL.FTZ R82, R2.reuse, R82 ;  /* 0x0000005202527220 */ /* 0x040fe20000410000 */
[----:B------:R-:W-:Y:S01]  /*a990*/  FMUL.FTZ R53, R2, R83 ;  /* 0x0000005302357220 */ /* 0x000fe20000410000 */
[----:B--2---:R-:W-:Y:S01]  /*a9a0*/  FSEL R0, R0, 1, P2 ;  /* 0x3f80000000007808 */ /* 0x004fe20001000000 */
[C---:B------:R-:W-:Y:S01]  /*a9b0*/  FMUL.FTZ R17, R31.reuse, R59 ;  /* 0x0000003b1f117220 */ /* 0x040fe20000410000 */
[C---:B------:R-:W-:Y:S01]  /*a9c0*/  FMUL.FTZ R59, R31.reuse, R63 ;  /* 0x0000003f1f3b7220 */ /* 0x040fe20000410000 */
[----:B------:R-:W-:Y:S01]  /*a9d0*/  F2FP.F16.F32.PACK_AB R63, R8, R12 ;  /* 0x0000000c083f723e */ /* 0x000fe200000000ff */
[----:B------:R-:W-:Y:S01]  /*a9e0*/  FMUL.FTZ R5, R31, R62 ;  /* 0x0000003e1f057220 */ /* 0x000fe20000410000 */
[----:B------:R-:W-:Y:S01]  /*a9f0*/  FMUL.FTZ R0, R0, UR4 ;  /* 0x0000000400007c20 */ /* 0x000fe20008410000 */
[----:B------:R-:W-:Y:S01]  /*aa00*/  F2FP.F16.F32.PACK_AB R12, R65, R34 ;  /* 0x00000022410c723e */ /* 0x000fe200000000ff */
[----:B------:R-:W-:Y:S01]  /*aa10*/  FMUL.FTZ R146, R31, R146 ;  /* 0x000000921f927220 */ /* 0x000fe20000410000 */
[----:B------:R-:W-:Y:S01]  /*aa20*/  MOV R65, 0x10 ;  /* 0x0000001000417802 */ /* 0x000fe20000000f00 */
[C---:B------:R-:W-:Y:S01]  /*aa30*/  FMUL.FTZ R6, R0.reuse, R60 ;  /* 0x0000003c00067220 */ /* 0x040fe20000410000 */
[C---:B------:R-:W-:Y:S01]  /*aa40*/  FMUL.FTZ R60, R0.reuse, R61 ;  /* 0x0000003d003c7220 */ /* 0x040fe20000410000 */
[----:B------:R-:W-:Y:S01]  /*aa50*/  F2FP.F16.F32.PACK_AB R62, R7, R38 ;  /* 0x00000026073e723e */ /* 0x000fe200000000ff */
[C---:B------:R-:W-:Y:S01]  /*aa60*/  FMUL.FTZ R144, R0.reuse, R144 ;  /* 0x0000009000907220 */ /* 0x040fe20000410000 */
[----:B------:R-:W-:Y:S01]  /*aa70*/  F2FP.F16.F32.PACK_AB R7, R11, R50 ;  /* 0x000000320b07723e */ /* 0x000fe200000000ff */
[----:B------:R-:W-:Y:S01]  /*aa80*/  FMUL.FTZ R66, R0, R145 ;  /* 0x0000009100427220 */ /* 0x000fe20000410000 */
[----:B------:R-:W-:Y:S01]  /*aa90*/  F2FP.F16.F32.PACK_AB R60, R60, R6 ;  /* 0x000000063c3c723e */ /* 0x000fe200000000ff */
[----:B------:R-:W-:Y:S01]  /*aaa0*/  FMUL.FTZ R147, R31, R147 ;  /* 0x000000931f937220 */ /* 0x000fe20000410000 */
[----:B------:R-:W-:Y:S01]  /*aab0*/  LEA R6, R217, UR6, 0x1 ;  /* 0x00000006d9067c11 */ /* 0x000fe2000f8e08ff */
[C---:B------:R-:W-:Y:S01]  /*aac0*/  FMUL.FTZ R86, R2.reuse, R86 ;  /* 0x0000005602567220 */ /* 0x040fe20000410000 */
[----:B------:R-:W-:Y:S01]  /*aad0*/  F2FP.F16.F32.PACK_AB R11, R67, R20 ;  /* 0x00000014430b723e */ /* 0x000fe200000000ff */
[----:B------:R-:W-:Y:S01]  /*aae0*/  FMUL.FTZ R49, R2, R87 ;  /* 0x0000005702317220 */ /* 0x000fe20000410000 */
[----:B------:R-:W-:Y:S01]  /*aaf0*/  SEL R65, R65, 0xfffffff0, !P0 ;  /* 0xfffffff041417807 */ /* 0x000fe20004000000 */
[----:B------:R1:W-:Y:S01]  /*ab00*/  STS [R6+0x400], R10 ;  /* 0x0004000a06007388 */ /* 0x0003e20000000800 */
[----:B------:R-:W-:Y:S01]  /*ab10*/  LOP3.LUT P0, RZ, R218, 0x8, RZ, 0xc0, !PT ;  /* 0x00000008daff7812 */ /* 0x000fe2000780c0ff */
        /* <DEDUP_REMOVED lines=53> */
[----:B------:R-:W-:Y:S01]  /*ae70*/  F2FP.F16.F32.PACK_AB R146, R147, R146 ;  /* 0x000000929392723e */ /* 0x000fe200000000ff */
[C---:B------:R-:W-:Y:S01]  /*ae80*/  FMUL.FTZ R42, R31.reuse, R42 ;  /* 0x0000002a1f2a7220 */ /* 0x040fe20000410000 */
[----:B------:R-:W-:Y:S01]  /*ae90*/  F2FP.F16.F32.PACK_AB R4, R4, R148 ;  /* 0x000000940404723e */ /* 0x000fe200000000ff */
[----:B------:R1:W-:Y:S01]  /*aea0*/  STS [R5], R2 ;  /* 0x0000000205007388 */ /* 0x0003e20000000800 */
[----:B------:R-:W-:Y:S01]  /*aeb0*/  FMUL.FTZ R9, R31, R43 ;  /* 0x0000002b1f097220 */ /* 0x000fe20000410000 */
[----:B------:R-:W-:Y:S01]  /*aec0*/  F2FP.F16.F32.PACK_AB R3, R3, R150 ;  /* 0x000000960303723e */ /* 0x000fe200000000ff */
[C---:B------:R-:W-:Y:S01]  /*aed0*/  FMUL.FTZ R46, R31.reuse, R46 ;  /* 0x0000002e1f2e7220 */ /* 0x040fe20000410000 */
[----:B------:R2:W-:Y:S01]  /*aee0*/  STS [R5+0x400], R0 ;  /* 0x0004000005007388 */ /* 0x0005e20000000800 */
[C---:B------:R-:W-:Y:S01]  /*aef0*/  FMUL.FTZ R15, R31.reuse, R47 ;  /* 0x0000002f1f0f7220 */ /* 0x040fe20000410000 */
[----:B------:R-:W-:Y:S01]  /*af00*/  F2FP.F16.F32.PACK_AB R8, R14, R21 ;  /* 0x000000150e08723e */ /* 0x000fe200000000ff */
[----:B------:R-:W3:Y:S01]  /*af10*/  S2UR UR6, SR_CTAID.Y ;  /* 0x00000000000679c3 */ /* 0x000ee20000002600 */
        /* <DEDUP_REMOVED lines=8> */
[----:B------:R4:W-:Y:S01]  /*afa0*/  STS [R5+0x2000], R4 ;  /* 0x0020000405007388 */ /* 0x0009e20000000800 */
[----:B------:R-:W-:Y:S01]  /*afb0*/  F2FP.F16.F32.PACK_AB R15, R15, R46 ;  /* 0x0000002e0f0f723e */ /* 0x000fe200000000ff */
[----:B------:R-:W3:Y:S01]  /*afc0*/  @!UP3 LDCU.64 UR4, c[0x0][0x400] ;  /* 0x00008000ff04b7ac */ /* 0x000ee20008000a00 */
[----:B------:R-:W-:Y:S01]  /*afd0*/  F2FP.F16.F32.PACK_AB R14, R25, R29 ;  /* 0x0000001d190e723e */ /* 0x000fe200000000ff */
[----:B------:R-:W-:Y:S01]  /*afe0*/  STS [R5+0x2400], R3 ;  /* 0x0024000305007388 */ /* 0x000fe20000000800 */
[----:B------:R-:W-:Y:S01]  /*aff0*/  F2FP.F16.F32.PACK_AB R13, R13, R54 ;  /* 0x000000360d0d723e */ /* 0x000fe200000000ff */
[C---:B------:R-:W-:Y:S01]  /*b000*/  FMUL.FTZ R78, R31.reuse, R78 ;  /* 0x0000004e1f4e7220 */ /* 0x040fe20000410000 */
[C---:B------:R-:W-:Y:S01]  /*b010*/  FMUL.FTZ R51, R31.reuse, R79 ;  /* 0x0000004f1f337220 */ /* 0x040fe20000410000 */
[----:B------:R-:W-:Y:S01]  /*b020*/  F2FP.F16.F32.PACK_AB R18, R18, R56 ;  /* 0x000000381212723e */ /* 0x000fe200000000ff */
[C---:B------:R-:W-:Y:S01]  /*b030*/  FMUL.FTZ R90, R31.reuse, R90 ;  /* 0x0000005a1f5a7220 */ /* 0x040fe20000410000 */
[C---:B-1----:R-:W-:Y:S01]  /*b040*/  IADD3 R2, PT, PT, R6.reuse, R10, RZ ;  /* 0x0000000a06027210 */ /* 0x042fe20007ffe0ff */
[----:B------:R-:W-:Y:S01]  /*b050*/  FMUL.FTZ R47, R31, R91 ;  /* 0x0000005b1f2f7220 */ /* 0x000fe20000410000 */
        /* <DEDUP_REMOVED lines=11> */
[----:B------:R-:W-:Y:S01]  /*b110*/  FMUL.FTZ R39, R31, R107 ;  /* 0x0000006b1f277220 */ /* 0x000fe20000410000 */
[----:B------:R-:W-:Y:S01]  /*b120*/  F2FP.F16.F32.PACK_AB R53, R53, R82 ;  /* 0x000000523535723e */ /* 0x000fe200000000ff */
[----:B------:R-:W-:Y:S01]  /*b130*/  FMUL.FTZ R110, R31, R110 ;  /* 0x0000006e1f6e7220 */ /* 0x000fe20000410000 */
[----:B----4-:R-:W-:Y:S01]  /*b140*/  IADD3 R4, PT, PT, R65, R2, RZ ;  /* 0x0000000241047210 */ /* 0x010fe20007ffe0ff */
[----:B------:R-:W-:Y:S01]  /*b150*/  FMUL.FTZ R35, R31, R111 ;  /* 0x0000006f1f237220 */ /* 0x000fe20000410000 */
        /* <DEDUP_REMOVED lines=25> */
[----:B---3--:R-:W-:Y:S01]  /*b2f0*/  @!UP3 UIMAD.WIDE.U32 UR12, UR6, UR4, URZ ;  /* 0x00000004060cb2a5 */ /* 0x008fe2000f8e00ff */
[----:B------:R-:W-:Y:S01]  /*b300*/  F2FP.F16.F32.PACK_AB R41, R103, R102 ;  /* 0x000000666729723e */ /* 0x000fe200000000ff */
[----:B------:R-:W-:Y:S01]  /*b310*/  STS [R0], R14 ;  /* 0x0000000e00007388 */ /* 0x000fe20000000800 */
[----:B-1----:R-:W-:Y:S01]  /*b320*/  IADD3 R8, PT, PT, R10, R0, RZ ;  /* 0x000000000a087210 */ /* 0x002fe20007ffe0ff */
[----:B------:R-:W-:Y:S01]  /*b330*/  @!UP3 UIMAD UR7, UR6, UR5, UR13 ;  /* 0x000000050607b2a4 */ /* 0x000fe2000f8e020d */
[----:B------:R-:W-:Y:S01]  /*b340*/  F2FP.F16.F32.PACK_AB R38, R113, R112 ;  /* 0x000000707126723e */ /* 0x000fe200000000ff */
[----:B------:R-:W-:Y:S01]  /*b350*/  STS [R0+0x400], R13 ;  /* 0x0004000d00007388 */ /* 0x000fe20000000800 */
[C---:B--2---:R-:W-:Y:S01]  /*b360*/  IADD3 R7, PT, PT, R65.reuse, R0, RZ ;  /* 0x0000000041077210 */ /* 0x044fe20007ffe0ff */
[----:B------:R-:W1:Y:S01]  /*b370*/  @UP3 LDCU.64 UR4, c[0x0][0x408] ;  /* 0x00008100ff0437ac */ /* 0x000e620008000a00 */
[----:B------:R-:W-:Y:S01]  /*b380*/  IADD3 R3, PT, PT, R65, R8, RZ ;  /* 0x0000000841037210 */ /* 0x000fe20007ffe0ff */
[----:B------:R-:W2:Y:S01]  /*b390*/  @P4 LDC R10, c[0x0][0x458] ;  /* 0x00011600ff0a4b82 */ /* 0x000ea20000000800 */
[----:B------:R-:W-:Y:S01]  /*b3a0*/  F2FP.F16.F32.PACK_AB R37, R37, R114 ;  /* 0x000000722525723e */ /* 0x000fe200000000ff */
[----:B------:R-:W-:Y:S01]  /*b3b0*/  STS [R7], R12 ;  /* 0x0000000c07007388 */ /* 0x000fe20000000800 */
[----:B------:R-:W-:Y:S01]  /*b3c0*/  F2FP.F16.F32.PACK_AB R40, R105, R104 ;  /* 0x000000686928723e */ /* 0x000fe200000000ff */
[----:B------:R-:W-:Y:S01]  /*b3d0*/  FMUL.FTZ R170, R31, R170 ;  /* 0x000000aa1faa7220 */ /* 0x000fe20000410000 */
[----:B------:R-:W-:Y:S01]  /*b3e0*/  F2FP.F16.F32.PACK_AB R39, R39, R106 ;  /* 0x0000006a2727723e */ /* 0x000fe200000000ff */
[----:B------:R-:W-:Y:S01]  /*b3f0*/  STS [R7+0x400], R11 ;  /* 0x0004000b07007388 */ /* 0x000fe20000000800 */
[----:B------:R-:W-:Y:S01]  /*b400*/  F2FP.F16.F32.PACK_AB R36, R36, R108 ;  /* 0x0000006c2424723e */ /* 0x000fe200000000ff */
[----:B----4-:R3:W4:Y:S01]  /*b410*/  @P4 MUFU.LG2 R9, R243 ;  /* 0x000000f300094308 */ /* 0x0107220000000c00 */
[----:B------:R-:W-:Y:S01]  /*b420*/  F2FP.F16.F32.PACK_AB R35, R35, R110 ;  /* 0x0000006e2323723e */ /* 0x000fe200000000ff */
[----:B------:R-:W-:Y:S01]  /*b430*/  STS [R0+0x2000], R18 ;  /* 0x0020001200007388 */ /* 0x000fe20000000800 */
[----:B------:R-:W-:-:S02]  /*b440*/  F2FP.F16.F32.PACK_AB R34, R117, R116 ;  /* 0x000000747522723e */ /* 0x000fc400000000ff */
        /* <DEDUP_REMOVED lines=9> */
[----:B------:R-:W-:Y:S01]  /*b4e0*/  STS [R7+0x2400], R59 ;  /* 0x0024003b07007388 */ /* 0x000fe20000000800 */
[----:B------:R-:W-:Y:S01]  /*b4f0*/  F2FP.F16.F32.PACK_AB R27, R27, R124 ;  /* 0x0000007c1b1b723e */ /* 0x000fe200000000ff */
[----:B------:R-:W-:Y:S01]  /*b500*/  @!UP2 UIMAD UR19, UR6, UR9, URZ ;  /* 0x000000090613a2a4 */ /* 0x000fe2000f8e02ff */
[----:B------:R-:W-:Y:S01]  /*b510*/  F2FP.F16.F32.PACK_AB R26, R26, R126 ;  /* 0x0000007e1a1a723e */ /* 0x000fe200000000ff */
[----:B------:R-:W-:Y:S01]  /*b520*/  STS [R8], R58 ;  /* 0x0000003a08007388 */ /* 0x000fe20000000800 */
[----:B------:R-:W-:Y:S01]  /*b530*/  F2FP.F16.F32.PACK_AB R25, R161, R160 ;  /* 0x000000a0a119723e */ /* 0x000fe200000000ff */
[----:B------:R-:W1:Y:S01]  /*b540*/  @UP1 LDCU UR5, c[0x0][0x430] ;  /* 0x00008600ff0517ac */ /* 0x000e620008000800 */
[----:B------:R-:W-:Y:S01]  /*b550*/  F2FP.F16.F32.PACK_AB R24, R24, R162 ;  /* 0x000000a21818723e */ /* 0x000fe200000000ff */
[----:B------:R-:W-:Y:S01]  /*b560*/  STS [R8+0x400], R57 ;  /* 0x0004003908007388 */ /* 0x000fe20000000800 */
[----:B------:R-:W-:Y:S01]  /*b570*/  F2FP.F16.F32.PACK_AB R21, R129, R128 ;  /* 0x000000808115723e */ /* 0x000fe200000000ff */
        /* <DEDUP_REMOVED lines=38> */
[----:B------:R3:W-:Y:S04]  /*b7e0*/  STS [R8+0x4400], R24 ;  /* 0x0044001808007388 */ /* 0x0007e80000000800 */
[----:B------:R3:W-:Y:S04]  /*b7f0*/  STS [R3+0x4000], R21 ;  /* 0x0040001503007388 */ /* 0x0007e80000000800 */
[----:B------:R3:W-:Y:S01]  /*b800*/  STS [R3+0x4400], R20 ;  /* 0x0044001403007388 */ /* 0x0007e20000000800 */
[----:B-----5:R-:W-:-:S03]  /*b810*/  FMUL.FTZ R0, R31, R171 ;  /* 0x000000ab1f007220 */ /* 0x020fc60000410000 */
[----:B------:R3:W-:Y:S02]  /*b820*/  STS [R8+0x6000], R23 ;  /* 0x0060001708007388 */ /* 0x0007e40000000800 */
[----:B------:R-:W-:Y:S02]  /*b830*/  F2FP.F16.F32.PACK_AB R0, R0, R170 ;  /* 0x000000aa0000723e */ /* 0x000fe400000000ff */
[----:B------:R3:W-:Y:S04]  /*b840*/  STS [R8+0x6400], R22 ;  /* 0x0064001608007388 */ /* 0x0007e80000000800 */
[----:B------:R3:W-:Y:S01]  /*b850*/  STS [R3+0x6000], R19 ;  /* 0x0060001303007388 */ /* 0x0007e20000000800 */
[----:B-12-4-:R-:W-:Y:S05]  /*b860*/  BRA.U UP1, `(.L_x_1894) ;  /* 0x0000000101207547 */ /* 0x016fea000b800000 */
        /* <DEDUP_REMOVED lines=8> */
.L_x_1894:
[----:B------:R1:W-:Y:S01]  /*b8f0*/  STS [R3+0x6400], R0 ;  /* 0x0064000003007388 */ /* 0x0003e20000000800 */
[----:B------:R-:W2:Y:S01]  /*b900*/  S2UR UR9, SR_CTAID.X ;  /* 0x00000000000979c3 */ /* 0x000ea20000002500 */
[----:B------:R-:W4:Y:S01]  /*b910*/  @P3 MUFU.LG2 R5, R242 ;  /* 0x000000f200053308 */ /* 0x000f220000000c00 */
[----:B------:R-:W-:-:S06]  /*b920*/  UIMAD UR11, UR8, UR11, URZ ;  /* 0x0000000b080b72a4 */ /* 0x000fcc000f8e02ff */
[----:B------:R-:W-:Y:S01]  /*b930*/  BAR.SYNC.DEFER_BLOCKING 0x0 ;  /* 0x0000000000007b1d */ /* 0x000fe20000010000 */
[----:B------:R-:W-:Y:S01]  /*b940*/  LOP3.LUT P0, RZ, R218, 0x3, RZ, 0xc0, !PT ;  /* 0x00000003daff7812 */ /* 0x000fe2000780c0ff */
[----:B------:R-:W-:Y:S01]  /*b950*/  USEL UR19, UR19, URZ, UP0 ;  /* 0x000000ff13137287 */ /* 0x000fe20008000000 */
[----:B------:R-:W-:Y:S01]  /*b960*/  MOV R15, 0x7f800000 ;  /* 0x7f800000000f7802 */ /* 0x000fe20000000f00 */
[----:B------:R-:W-:Y:S01]  /*b970*/  @!UP0 UIMAD UR11, UR6, UR4, UR11 ;  /* 0x00000004060b82a4 */ /* 0x000fe2000f8e020b */
[----:B------:R-:W-:-:S03]  /*b980*/  MOV R14, 0x7f800000 ;  /* 0x7f800000000e7802 */ /* 0x000fc60000000f00 */
[----:B---3--:R-:W3:Y:S01]  /*b990*/  @P3 LDC R8, c[0x0][0x458] ;  /* 0x00011600ff083b82 */ /* 0x008ee20000000800 */
[----:B------:R-:W5:Y:S01]  /*b9a0*/  @P2 MUFU.LG2 R2, R133 ;  /* 0x0000008500022308 */ /* 0x000f620000000c00 */
[----:B------:R-:W-:Y:S01]  /*b9b0*/  USEL UR13, UR13, URZ, UP0 ;  /* 0x000000ff0d0d7287 */ /* 0x000fe20008000000 */
[----:B------:R-:W-:Y:S01]  /*b9c0*/  BSSY.RECONVERGENT B0, `(.L_x_1895) ;  /* 0x000003c000007945 */ /* 0x000fe20003800200 */
[----:B------:R-:W-:Y:S01]  /*b9d0*/  USHF.R.S32.HI UR6, URZ, 0x1f, UR11 ;  /* 0x0000001fff067899 */ /* 0x000fe2000801140b */
[----:B------:R-:W-:Y:S02]  /*b9e0*/  MOV R13, 0x7f800000 ;  /* 0x7f800000000d7802 */ /* 0x000fe40000000f00 */
[----:B------:R-:W-:Y:S01]  /*b9f0*/  MOV R12, 0x7f800000 ;  /* 0x7f800000000c7802 */ /* 0x000fe20000000f00 */
[----:B------:R-:W3:Y:S01]  /*ba00*/  @P2 LDC R7, c[0x0][0x458] ;  /* 0x00011600ff072b82 */ /* 0x000ee20000000800 */
[----:B------:R-:W3:Y:S01]  /*ba10*/  @P1 MUFU.LG2 R4, R137 ;  /* 0x0000008900041308 */ /* 0x000ee20000000c00 */
[----:B--2---:R-:W-:-:S06]  /*ba20*/  UIMAD UR9, UR9, UR5, URZ ;  /* 0x00000005090972a4 */ /* 0x004fcc000f8e02ff */
[----:B------:R-:W2:Y:S01]  /*ba30*/  @P1 LDC R6, c[0x0][0x458] ;  /* 0x00011600ff061b82 */ /* 0x000ea20000000800 */
[----:B-1----:R-:W-:Y:S01]  /*ba40*/  @P4 FMUL.FTZ R0, R9, 0.69314718246459960938 ;  /* 0x3f31721809004820 */ /* 0x002fe20000410000 */
[----:B------:R1:W1:Y:S01]  /*ba50*/  LDS.128 R20, [R222+0x3800] ;  /* 0x00380000de147984 */ /* 0x0002620000000c00 */
[----:B------:R-:W-:Y:S01]  /*ba60*/  USHF.L.U32 UR9, UR9, 0x7, URZ ;  /* 0x0000000709097899 */ /* 0x000fe200080006ff */
[----:B----4-:R-:W-:Y:S01]  /*ba70*/  @P3 FMUL.FTZ R3, R5, 0.69314718246459960938 ;  /* 0x3f31721805033820 */ /* 0x010fe20000410000 */
[----:B------:R-:W-:Y:S01]  /*ba80*/  @P4 FFMA.FTZ R15, R136, R10, R0 ;  /* 0x0000000a880f4223 */ /* 0x000fe20000010000 */
[----:B-----5:R-:W-:Y:S01]  /*ba90*/  @P2 FMUL.FTZ R2, R2, 0.69314718246459960938 ;  /* 0x3f31721802022820 */ /* 0x020fe20000410000 */
[----:B------:R-:W-:Y:S01]  /*baa0*/  USHF.R.S32.HI UR4, URZ, 0x1f, UR9 ;  /* 0x0000001fff047899 */ /* 0x000fe20008011409 */
[----:B---3--:R-:W-:Y:S01]  /*bab0*/  @P3 FFMA.FTZ R14, R135, R8, R3 ;  /* 0x00000008870e3223 */ /* 0x008fe20000010003 */
[----:B------:R-:W-:Y:S01]  /*bac0*/  UIADD3 UR19, UP1, UP0, UR9, UR19, UR11 ;  /* 0x0000001309137290 */ /* 0x000fe2000f83e00b */
[----:B------:R-:W-:-:S03]  /*bad0*/  @P1 FMUL.FTZ R0, R4, 0.69314718246459960938 ;  /* 0x3f31721804001820 */ /* 0x000fc60000410000 */
[----:B------:R-:W-:Y:S01]  /*bae0*/  UIADD3.X UR4, UPT, UPT, UR4, UR13, UR6, UP1, UP0 ;  /* 0x0000000d04047290 */ /* 0x000fe20008fe0406 */
[----:B------:R-:W-:Y:S01]  /*baf0*/  @P2 FFMA.FTZ R13, R134, R7, R2 ;  /* 0x00000007860d2223 */ /* 0x000fe20000010002 */
[----:B--2---:R-:W-:Y:S01]  /*bb00*/  @P1 FFMA.FTZ R12, R132, R6, R0 ;  /* 0x00000006840c1223 */ /* 0x004fe20000010000 */
[----:B-1----:R-:W-:Y:S09]  /*bb10*/  @P0 BRA `(.L_x_1896) ;  /* 0x0000000000980947 */ /* 0x002ff20003800000 */
        /* <DEDUP_REMOVED lines=38> */
.L_x_1896:
[----:B------:R-:W-:Y:S05]  /*bd80*/  BSYNC.RECONVERGENT B0 ;  /* 0x0000000000007941 */ /* 0x000fea0003800200 */
.L_x_1895:
[----:B------:R-:W2:Y:S01]  /*bd90*/  S2R R24, SR_TID.X ;  /* 0x0000000000187919 */ /* 0x000ea20000002100 */
[----:B------:R-:W3:Y:S01]  /*bda0*/  S2UR UR11, SR_CTAID.X ;  /* 0x00000000000b79c3 */ /* 0x000ee20000002500 */
[----:B------:R-:W-:Y:S01]  /*bdb0*/  SHF.R.U32.HI R10, RZ, 0x3, R218 ;  /* 0x00000003ff0a7819 */ /* 0x000fe200000116da */
[----:B------:R-:W4:Y:S01]  /*bdc0*/  LDCU.64 UR4, c[0x0][0x410] ;  /* 0x00008200ff0477ac */ /* 0x000f220008000a00 */
[----:B------:R2:W2:Y:S01]  /*bdd0*/  LDS.128 R16, [R222] ;  /* 0x00000000de107984 */ /* 0x0004a20000000c00 */
[----:B------:R-:W-:Y:S01]  /*bde0*/  BSSY.RECONVERGENT B0, `(.L_x_1897) ;  /* 0x0000029000007945 */ /* 0x000fe20003800200 */
[C---:B-1----:R-:W-:Y:S01]  /*bdf0*/  IADD3 R4, PT, PT, R10.reuse, 0x50, RZ ;  /* 0x000000500a047810 */ /* 0x042fe20007ffe0ff */
[C---:B------:R-:W-:Y:S01]  /*be00*/  VIADD R2, R10.reuse, 0x10 ;  /* 0x000000100a027836 */ /* 0x040fe20000000000 */
[----:B------:R1:W1:Y:S01]  /*be10*/  LDS.128 R12, [R222+0x4000] ;  /* 0x00400000de0c7984 */ /* 0x0002620000000c00 */
[C---:B------:R-:W-:Y:S01]  /*be20*/  VIADD R0, R10.reuse, 0x20 ;  /* 0x000000200a007836 */ /* 0x040fe20000000000 */
[----:B------:R-:W-:Y:S01]  /*be30*/  UIMAD.WIDE.U32 UR20, UR20, 0x80, URZ ;  /* 0x00000080141478a5 */ /* 0x000fe2000f8e00ff */
        /* <DEDUP_REMOVED lines=9> */
[----:B------:R-:W-:Y:S01]  /*bed0*/  UMOV UR9, UR21 ;  /* 0x0000001500097c82 */ /* 0x000fe20008000000 */
[----:B------:R-:W-:Y:S01]  /*bee0*/  ISETP.GE.AND P3, PT, R0, UR18, PT ;  /* 0x0000001200007c0c */ /* 0x000fe2000bf66270 */
[----:B----4-:R-:W-:Y:S01]  /*bef0*/  IMAD.U32 R0, RZ, RZ, UR4 ;  /* 0x00000004ff007e24 */ /* 0x010fe2000f8e00ff */
[----:B------:R-:W-:Y:S01]  /*bf00*/  ISETP.GE.AND P2, PT, R4, UR18, PT ;  /* 0x0000001204007c0c */ /* 0x000fe2000bf46270 */
[----:B---3--:R-:W-:Y:S02]  /*bf10*/  UIMAD.WIDE.U32 UR14, UR11, 0x80, URZ ;  /* 0x000000800b0e78a5 */ /* 0x008fe4000f8e00ff */
[----:B------:R-:W-:Y:S01]  /*bf20*/  IMAD.WIDE.U32 R8, R0, UR8, R2 ;  /* 0x0000000800087c25 */ /* 0x000fe2000f8e0002 */
[----:B------:R-:W-:-:S02]  /*bf30*/  MOV R0, UR5 ;  /* 0x0000000500007c02 */ /* 0x000fc40008000f00 */
[----:B--2---:R-:W-:-:S03]  /*bf40*/  SHF.R.U32.HI R24, RZ, 0x3, R24 ;  /* 0x00000003ff187819 */ /* 0x004fc60000011618 */
[----:B------:R-:W-:Y:S01]  /*bf50*/  IMAD R7, R0, UR8, R9 ;  /* 0x0000000800077c24 */ /* 0x000fe2000f8e0209 */
[----:B------:R-:W-:Y:S01]  /*bf60*/  LOP3.LUT R24, R24, UR14, RZ, 0xfc, !PT ;  /* 0x0000000e18187c12 */ /* 0x000fe2000f8efcff */
[----:B------:R-:W-:Y:S06]  /*bf70*/  @P1 BRA `(.L_x_1898) ;  /* 0x00000000003c1947 */ /* 0x000fec0003800000 */
[----:B------:R-:W2:Y:S01]  /*bf80*/  LDCU.64 UR6, c[0x0][0x408] ;  /* 0x00008100ff0677ac */ /* 0x000ea20008000a00 */
[----:B------:R-:W-:Y:S01]  /*bf90*/  MOV R6, R8 ;  /* 0x0000000800067202 */ /* 0x000fe20000000f00 */
[----:B------:R-:W3:Y:S01]  /*bfa0*/  LDCU.64 UR4, c[0x0][0x3f0] ;  /* 0x00007e00ff0477ac */ /* 0x000ee20008000a00 */
[----:B------:R-:W4:Y:S01]  /*bfb0*/  LDCU UR10, c[0x0][0x440] ;  /* 0x00008800ff0a77ac */ /* 0x000f220008000800 */
[----:B--2---:R-:W-:Y:S02]  /*bfc0*/  UIMAD UR8, UR9, UR6, URZ ;  /* 0x00000006090872a4 */ /* 0x004fe4000f8e02ff */
[----:B------:R-:W-:-:S04]  /*bfd0*/  IMAD.WIDE.U32 R4, R24, UR6, R6 ;  /* 0x0000000618047c25 */ /* 0x000fc8000f8e0006 */
[----:B------:R-:W-:Y:S01]  /*bfe0*/  IMAD.U32 R0, RZ, RZ, UR8 ;  /* 0x00000008ff007e24 */ /* 0x000fe2000f8e00ff */
[----:B---3--:R-:W-:Y:S02]  /*bff0*/  LEA R2, P1, R4, UR4, 0x1 ;  /* 0x0000000404027c11 */ /* 0x008fe4000f8208ff */
[----:B----4-:R-:W-:Y:S01]  /*c000*/  ISETP.GE.AND P6, PT, R212, UR10, PT ;  /* 0x0000000ad4007c0c */ /* 0x010fe2000bfc6270 */
[----:B------:R-:W-:-:S04]  /*c010*/  IMAD R0, R24, UR7, R0 ;  /* 0x0000000718007c24 */ /* 0x000fc8000f8e0200 */
[----:B------:R-:W-:-:S05]  /*c020*/  IMAD.IADD R0, R0, 0x1, R5 ;  /* 0x0000000100007824 */ /* 0x000fca00078e0205 */
[----:B------:R-:W-:Y:S02]  /*c030*/  LEA.HI.X R3, R4, UR5, R0, 0x1, P1 ;  /* 0x0000000504037c11 */ /* 0x000fe400088f0c00 */
[----:B------:R-:W-:-:S03]  /*c040*/  ISETP.GE.AND P1, PT, R229, UR10, PT ;  /* 0x0000000ae5007c0c */ /* 0x000fc6000bf26270 */
[----:B------:R2:W-:Y:S10]  /*c050*/  @!P6 STG.E.128 desc[UR22][R2.64], R16 ;  /* 0x000000100200e986 */ /* 0x0005f4000c101d16 */
[----:B-1----:R2:W-:Y:S02]  /*c060*/  @!P1 STG.E.128 desc[UR22][R2.64+0x80], R12 ;  /* 0x0000800c02009986 */ /* 0x0025e4000c101d16 */
.L_x_1898:
[----:B------:R-:W-:Y:S05]  /*c070*/  BSYNC.RECONVERGENT B0 ;  /* 0x0000000000007941 */ /* 0x000fea0003800200 */
.L_x_1897:
[----:B--2---:R2:W3:Y:S01]  /*c080*/  LDS.128 R16, [R222+0x800] ;  /* 0x00080000de107984 */ /* 0x0044e20000000c00 */
[----:B------:R-:W-:Y:S01]  /*c090*/  BSSY.RECONVERGENT B0, `(.L_x_1899) ;  /* 0x0000016000007945 */ /* 0x000fe20003800200 */
[----:B------:R-:W-:Y:S02]  /*c0a0*/  ISETP.GE.AND P1, PT, R11, UR18, PT ;  /* 0x000000120b007c0c */ /* 0x000fe4000bf26270 */
[----:B-1----:R2:W1:Y:S01]  /*c0b0*/  LDS.128 R12, [R222+0x4800] ;  /* 0x00480000de0c7984 */ /* 0x0024620000000c00 */
[----:B------:R-:W-:Y:S01]  /*c0c0*/  IADD3 R11, PT, PT, R10, 0x70, RZ ;  /* 0x000000700a0b7810 */ /* 0x000fe20007ffe0ff */
[----:B------:R-:W-:Y:S09]  /*c0d0*/  @P0 BRA `(.L_x_1900) ;  /* 0x0000000000440947 */ /* 0x000ff20003800000 */
[----:B------:R-:W4:Y:S01]  /*c0e0*/  LDCU.64 UR6, c[0x0][0x408] ;  /* 0x00008100ff0677ac */ /* 0x000f220008000a00 */
[----:B------:R-:W-:Y:S02]  /*c0f0*/  IADD3 R0, P0, PT, R24, 0x10, RZ ;  /* 0x0000001018007810 */ /* 0x000fe40007f1e0ff */
[----:B------:R-:W-:Y:S01]  /*c100*/  MOV R3, R7 ;  /* 0x0000000700037202 */ /* 0x000fe20000000f00 */
[----:B------:R-:W5:Y:S02]  /*c110*/  LDCU.64 UR4, c[0x0][0x3f0] ;  /* 0x00007e00ff0477ac */ /* 0x000f640008000a00 */
[----:B------:R-:W-:Y:S01]  /*c120*/  IMAD.X R2, RZ, RZ, UR9, P0 ;  /* 0x00000009ff027e24 */ /* 0x000fe200080e06ff */
[----:B------:R-:W2:Y:S03]  /*c130*/  LDCU UR8, c[0x0][0x440] ;  /* 0x00008800ff0877ac */ /* 0x000ea60008000800 */
[----:B----4-:R-:W-:-:S02]  /*c140*/  IMAD R10, R2, UR6, RZ ;  /* 0x00000006020a7c24 */ /* 0x010fc4000f8e02ff */
[----:B------:R-:W-:-:S04]  /*c150*/  IMAD.MOV.U32 R2, RZ, RZ, R8 ;  /* 0x000000ffff027224 */ /* 0x000fc800078e0008 */
[----:B------:R-:W-:Y:S01]  /*c160*/  IMAD.WIDE.U32 R4, R0, UR6, R2 ;  /* 0x0000000600047c25 */ /* 0x000fe2000f8e0002 */
[----:B--2---:R-:W-:-:S03]  /*c170*/  ISETP.GE.AND P6, PT, R212, UR8, PT ;  /* 0x00000008d4007c0c */ /* 0x004fc6000bfc6270 */
[----:B------:R-:W-:Y:S01]  /*c180*/  IMAD R0, R0, UR7, R10 ;  /* 0x0000000700007c24 */ /* 0x000fe2000f8e020a */
[----:B-----5:R-:W-:-:S03]  /*c190*/  LEA R2, P0, R4, UR4, 0x1 ;  /* 0x0000000404027c11 */ /* 0x020fc6000f8008ff */
[----:B------:R-:W-:-:S05]  /*c1a0*/  IMAD.IADD R0, R0, 0x1, R5 ;  /* 0x0000000100007824 */ /* 0x000fca00078e0205 */
[----:B------:R-:W-:Y:S02]  /*c1b0*/  LEA.HI.X R3, R4, UR5, R0, 0x1, P0 ;  /* 0x0000000504037c11 */ /* 0x000fe400080f0c00 */
[----:B------:R-:W-:-:S03]  /*c1c0*/  ISETP.GE.AND P0, PT, R229, UR8, PT ;  /* 0x00000008e5007c0c */ /* 0x000fc6000bf06270 */
[----:B---3--:R4:W-:Y:S10]  /*c1d0*/  @!P6 STG.E.128 desc[UR22][R2.64], R16 ;  /* 0x000000100200e986 */ /* 0x0089f4000c101d16 */
[----:B-1----:R4:W-:Y:S02]  /*c1e0*/  @!P0 STG.E.128 desc[UR22][R2.64+0x80], R12 ;  /* 0x0000800c02008986 */ /* 0x0029e4000c101d16 */
.L_x_1900:
[----:B------:R-:W-:Y:S05]  /*c1f0*/  BSYNC.RECONVERGENT B0 ;  /* 0x0000000000007941 */ /* 0x000fea0003800200 */
.L_x_1899:
[----:B---34-:R3:W4:Y:S01]  /*c200*/  LDS.128 R16, [R222+0x1000] ;  /* 0x00100000de107984 */ /* 0x0187220000000c00 */
[----:B------:R-:W-:Y:S01]  /*c210*/  BSSY.RECONVERGENT B0, `(.L_x_1901) ;  /* 0x0000015000007945 */ /* 0x000fe20003800200 */
[----:B------:R-:W-:Y:S02]  /*c220*/  ISETP.GE.AND P0, PT, R11, UR18, PT ;  /* 0x000000120b007c0c */ /* 0x000fe4000bf06270 */
[----:B-1----:R3:W1:Y:S01]  /*c230*/  LDS.128 R12, [R222+0x5000] ;  /* 0x00500000de0c7984 */ /* 0x0026620000000c00 */
[----:B------:R-:W-:Y:S05]  /*c240*/  @P5 BRA `(.L_x_1902) ;  /* 0x0000000000445947 */ /* 0x000fea0003800000 */
[----:B------:R-:W5:Y:S01]  /*c250*/  LDCU.64 UR6, c[0x0][0x408] ;  /* 0x00008100ff0677ac */ /* 0x000f620008000a00 */
[----:B------:R-:W-:Y:S02]  /*c260*/  IADD3 R0, P5, PT, R24, 0x20, RZ ;  /* 0x0000002018007810 */ /* 0x000fe40007fbe0ff */
[----:B------:R-:W-:Y:S01]  /*c270*/  MOV R3, R7 ;  /* 0x0000000700037202 */ /* 0x000fe20000000f00 */
[----:B------:R-:W2:Y:S02]  /*c280*/  LDCU.64 UR4, c[0x0][0x3f0] ;  /* 0x00007e00ff0477ac */ /* 0x000ea40008000a00 */
[----:B------:R-:W-:Y:S01]  /*c290*/  IMAD.X R2, RZ, RZ, UR9, P5 ;  /* 0x00000009ff027e24 */ /* 0x000fe2000a8e06ff */
[----:B------:R-:W3:Y:S03]  /*c2a0*/  LDCU UR8, c[0x0][0x440] ;  /* 0x00008800ff0877ac */ /* 0x000ee60008000800 */
[----:B-----5:R-:W-:-:S02]  /*c2b0*/  IMAD R10, R2, UR6, RZ ;  /* 0x00000006020a7c24 */ /* 0x020fc4000f8e02ff */
[----:B------:R-:W-:-:S04]  /*c2c0*/  IMAD.MOV.U32 R2, RZ, RZ, R8 ;  /* 0x000000ffff027224 */ /* 0x000fc800078e0008 */
[----:B------:R-:W-:Y:S01]  /*c2d0*/  IMAD.WIDE.U32 R4, R0, UR6, R2 ;  /* 0x0000000600047c25 */ /* 0x000fe2000f8e0002 */
[----:B---3--:R-:W-:-:S03]  /*c2e0*/  ISETP.GE.AND P6, PT, R212, UR8, PT ;  /* 0x00000008d4007c0c */ /* 0x008fc6000bfc6270 */
[----:B------:R-:W-:Y:S01]  /*c2f0*/  IMAD R0, R0, UR7, R10 ;  /* 0x0000000700007c24 */ /* 0x000fe2000f8e020a */
[----:B--2---:R-:W-:-:S03]  /*c300*/  LEA R2, P5, R4, UR4, 0x1 ;  /* 0x0000000404027c11 */ /* 0x004fc6000f8a08ff */
[----:B------:R-:W-:-:S05]  /*c310*/  IMAD.IADD R0, R0, 0x1, R5 ;  /* 0x0000000100007824 */ /* 0x000fca00078e0205 */
[----:B------:R-:W-:Y:S02]  /*c320*/  LEA.HI.X R3, R4, UR5, R0, 0x1, P5 ;  /* 0x0000000504037c11 */ /* 0x000fe4000a8f0c00 */
[----:B------:R-:W-:-:S03]  /*c330*/  ISETP.GE.AND P5, PT, R229, UR8, PT ;  /* 0x00000008e5007c0c */ /* 0x000fc6000bfa6270 */
[----:B----4-:R2:W-:Y:S10]  /*c340*/  @!P6 STG.E.128 desc[UR22][R2.64], R16 ;  /* 0x000000100200e986 */ /* 0x0105f4000c101d16 */
[----:B-1----:R2:W-:Y:S02]  /*c350*/  @!P5 STG.E.128 desc[UR22][R2.64+0x80], R12 ;  /* 0x0000800c0200d986 */ /* 0x0025e4000c101d16 */
.L_x_1902:
[----:B------:R-:W-:Y:S05]  /*c360*/  BSYNC.RECONVERGENT B0 ;  /* 0x0000000000007941 */ /* 0x000fea0003800200 */
.L_x_1901:
[----:B--2-4-:R2:W4:Y:S01]  /*c370*/  LDS.128 R16, [R222+0x1800] ;  /* 0x00180000de107984 */ /* 0x0145220000000c00 */
[----:B------:R-:W-:Y:S03]  /*c380*/  BSSY.RECONVERGENT B0, `(.L_x_1903) ;  /* 0x0000014000007945 */ /* 0x000fe60003800200 */
[----:B-1----:R2:W1:Y:S01]  /*c390*/  LDS.128 R12, [R222+0x5800] ;  /* 0x00580000de0c7984 */ /* 0x0024620000000c00 */
[----:B------:R-:W-:Y:S05]  /*c3a0*/  @P4 BRA `(.L_x_1904) ;  /* 0x0000000000444947 */ /* 0x000fea0003800000 */
[----:B------:R-:W5:Y:S01]  /*c3b0*/  LDCU.64 UR6, c[0x0][0x408] ;  /* 0x00008100ff0677ac */ /* 0x000f620008000a00 */
[----:B------:R-:W-:Y:S02]  /*c3c0*/  IADD3 R0, P4, PT, R24, 0x30, RZ ;  /* 0x0000003018007810 */ /* 0x000fe40007f9e0ff */
[----:B------:R-:W-:Y:S01]  /*c3d0*/  MOV R3, R7 ;  /* 0x0000000700037202 */ /* 0x000fe20000000f00 */
[----:B------:R-:W3:Y:S02]  /*c3e0*/  LDCU UR8, c[0x0][0x440] ;  /* 0x00008800ff0877ac */ /* 0x000ee40008000800 */
[----:B------:R-:W-:Y:S01]  /*c3f0*/  IMAD.X R2, RZ, RZ, UR9, P4 ;  /* 0x00000009ff027e24 */ /* 0x000fe2000a0e06ff */
[----:B------:R-:W2:Y:S03]  /*c400*/  LDCU.64 UR4, c[0x0][0x3f0] ;  /* 0x00007e00ff0477ac */ /* 0x000ea60008000a00 */
[----:B-----5:R-:W-:-:S02]  /*c410*/  IMAD R10, R2, UR6, RZ ;  /* 0x00000006020a7c24 */ /* 0x020fc4000f8e02ff */
[----:B------:R-:W-:Y:S01]  /*c420*/  IMAD.MOV.U32 R2, RZ, RZ, R8 ;  /* 0x000000ffff027224 */ /* 0x000fe200078e0008 */
[----:B---3--:R-:W-:-:S03]  /*c430*/  ISETP.GE.AND P5, PT, R212, UR8, PT ;  /* 0x00000008d4007c0c */ /* 0x008fc6000bfa6270 */
[----:B------:R-:W-:Y:S01]  /*c440*/  IMAD.WIDE.U32 R4, R0, UR6, R2 ;  /* 0x0000000600047c25 */ /* 0x000fe2000f8e0002 */
[----:B------:R-:W-:-:S03]  /*c450*/  ISETP.GE.AND P4, PT, R229, UR8, PT ;  /* 0x00000008e5007c0c */ /* 0x000fc6000bf86270 */
[----:B------:R-:W-:Y:S01]  /*c460*/  IMAD R0, R0, UR7, R10 ;  /* 0x0000000700007c24 */ /* 0x000fe2000f8e020a */
[----:B--2---:R-:W-:-:S03]  /*c470*/  LEA R2, P6, R4, UR4, 0x1 ;  /* 0x0000000404027c11 */ /* 0x004fc6000f8c08ff */
[----:B------:R-:W-:-:S05]  /*c480*/  IMAD.IADD R0, R0, 0x1, R5 ;  /* 0x0000000100007824 */ /* 0x000fca00078e0205 */
[----:B------:R-:W-:-:S05]  /*c490*/  LEA.HI.X R3, R4, UR5, R0, 0x1, P6 ;  /* 0x0000000504037c11 */ /* 0x000fca000b0f0c00 */
[----:B----4-:R2:W-:Y:S04]  /*c4a0*/  @!P5 STG.E.128 desc[UR22][R2.64], R16 ;  /* 0x000000100200d986 */ /* 0x0105e8000c101d16 */
[----:B-1----:R2:W-:Y:S02]  /*c4b0*/  @!P4 STG.E.128 desc[UR22][R2.64+0x80], R12 ;  /* 0x0000800c0200c986 */ /* 0x0025e4000c101d16 */
.L_x_1904:
[----:B------:R-:W-:Y:S05]  /*c4c0*/  BSYNC.RECONVERGENT B0 ;  /* 0x0000000000007941 */ /* 0x000fea0003800200 */
.L_x_1903:
        /* <DEDUP_REMOVED lines=21> */
.L_x_1906:
[----:B------:R-:W-:Y:S05]  /*c620*/  BSYNC.RECONVERGENT B0 ;  /* 0x0000000000007941 */ /* 0x000fea0003800200 */
.L_x_1905:
        /* <DEDUP_REMOVED lines=21> */
.L_x_1908:
[----:B------:R-:W-:Y:S05]  /*c780*/  BSYNC.RECONVERGENT B0 ;  /* 0x0000000000007941 */ /* 0x000fea0003800200 */
.L_x_1907:
        /* <DEDUP_REMOVED lines=21> */
.L_x_1910:
[----:B------:R-:W-:Y:S05]  /*c8e0*/  BSYNC.RECONVERGENT B0 ;  /* 0x0000000000007941 */ /* 0x000fea0003800200 */
.L_x_1909:
[----:B------:R-:W-:Y:S05]  /*c8f0*/  @P0 EXIT ;  /* 0x000000000000094d */ /* 0x000fea0003800000 */
[----:B------:R-:W5:Y:S01]  /*c900*/  LDCU.64 UR6, c[0x0][0x408] ;  /* 0x00008100ff0677ac */ /* 0x000f620008000a00 */
[----:B--23--:R-:W2:Y:S01]  /*c910*/  LDS.128 R220, [R222+0x7800] ;  /* 0x00780000dedc7984 */ /* 0x00cea20000000c00 */
        /* <DEDUP_REMOVED lines=16> */
[----:B--2---:R-:W-:Y:S01]  /*ca20*/  STG.E.128 desc[UR22][R2.64+0x80], R220 ;  /* 0x000080dc02007986 */ /* 0x004fe2000c101d16 */
[----:B------:R-:W-:Y:S05]  /*ca30*/  EXIT ;  /* 0x000000000000794d */ /* 0x000fea0003800000 */
.L_x_1911:
        /* <DEDUP_REMOVED lines=12> */
.L_x_2866:


//--------------------- .text._ZN5flash16flash_fwd_kernelI23Flash_fwd_kernel_traitsILi128ELi128ELi32ELi4ELb0ELb0EN7cutlass6half_tE19Flash_kernel_traitsILi128ELi128ELi32ELi4ES3_EELb1ELb0ELb0ELb0ELb0ELb0ELb0ELb1EEEvNS_16Flash_fwd_paramsE --------------------------
	.section	.text._ZN5flash16flash_fwd_kernelI23Flash_fwd_kernel_traitsILi128ELi128ELi32ELi4ELb0ELb0EN7cutlass6half_tE19Flash_kernel_traitsILi128ELi128ELi32ELi4ES3_EELb1ELb0ELb0ELb0ELb0ELb0ELb0ELb1EEEvNS_16Flash_fwd_paramsE,"ax",@progbits
	.align	128
        .global         _ZN5flash16flash_fwd_kernelI23Flash_fwd_kernel_traitsILi128ELi128ELi32ELi4ELb0ELb0EN7cutlass6half_tE19Flash_kernel_traitsILi128ELi128ELi32ELi4ES3_EELb1ELb0ELb0ELb0ELb0ELb0ELb0ELb1EEEvNS_16Flash_fwd_paramsE
        .type           _ZN5flash16flash_fwd_kernelI23Flash_fwd_kernel_traitsILi128ELi128ELi32ELi4ELb0ELb0EN7cutlass6half_tE19Flash_kernel_traitsILi128ELi128ELi32ELi4ES3_EELb1ELb0ELb0ELb0ELb0ELb0ELb0ELb1EEEvNS_16Flash_fwd_paramsE,@function
        .size           _ZN5flash16flash_fwd_kernelI23Flash_fwd_kernel_traitsILi128ELi128ELi32ELi4ELb0ELb0EN7cutlass6half_tE19Flash_kernel_traitsILi128ELi128ELi32ELi4ES3_EELb1ELb0ELb0ELb0ELb0ELb0ELb0ELb1EEEvNS_16Flash_fwd_paramsE,(.L_x_2867 - _ZN5flash16flash_fwd_kernelI23Flash_fwd_kernel_traitsILi128ELi128ELi32ELi4ELb0ELb0EN7cutlass6half_tE19Flash_kernel_traitsILi128ELi128ELi32ELi4ES3_EELb1ELb0ELb0ELb0ELb0ELb0ELb0ELb1EEEvNS_16Flash_fwd_paramsE)
        .other          _ZN5flash16flash_fwd_kernelI23Flash_fwd_kernel_traitsILi128ELi128ELi32ELi4ELb0ELb0EN7cutlass6half_tE19Flash_kernel_traitsILi128ELi128ELi32ELi4ES3_EELb1ELb0ELb0ELb0ELb0ELb0ELb0ELb1EEEvNS_16Flash_fwd_paramsE,@"STO_CUDA_ENTRY STV_DEFAULT"
_ZN5flash16flash_fwd_kernelI23Flash_fwd_kernel_traitsILi128ELi128ELi32ELi4ELb0ELb0EN7cutlass6half_tE19Flash_kernel_traitsILi128ELi128ELi32ELi4ES3_EELb1ELb0ELb0ELb0ELb0ELb0ELb0ELb1EEEvNS_16Flash_fwd_paramsE:
.text._ZN5flash16flash_fwd_kernelI23Flash_fwd_kernel_traitsILi128ELi128ELi32ELi4ELb0ELb0EN7cutlass6half_tE19Flash_kernel_traitsILi128ELi128ELi32ELi4ES3_EELb1ELb0ELb0ELb0ELb0ELb0ELb0ELb1EEEvNS_16Flash_fwd_paramsE:
        /* <DEDUP_REMOVED lines=62> */
[----:B------:R-:W-:Y:S01]  /*03e0*/  IMAD.U32 R5, RZ, RZ, UR9 ;  /* 0x00000009ff057e24 */ /* 0x000fe2000f8e00ff */
[----:B------:R-:W-:Y:S01]  /*03f0*/  UMOV UR19, 0xffffffff ;  /* 0xffffffff00137882 */ /* 0x000fe20000000000 */
[----:B------:R-:W-:Y:S01]  /*0400*/  IMAD.U32 R4, RZ, RZ, UR8 ;  /* 0x00000008ff047e24 */ /* 0x000fe2000f8e00ff */
[----:B------:R-:W2:Y:S04]  /*0410*/  @!UP3 LDCU UR9, c[0x0][0x43c] ;  /* 0x00008780ff09b7ac */ /* 0x000ea80008000800 */
[----:B------:R-:W3:Y:S01]  /*0420*/  @P1 LDG.E R5, desc[UR24][R4.64] ;  /* 0x0000001804051981 */ /* 0x000ee2000c1e1900 */
[----:B-1----:R-:W-:-:S02]  /*0430*/  IMAD.U32 R2, RZ, RZ, UR14 ;  /* 0x0000000eff027e24 */ /* 0x002fc4000f8e00ff */
[----:B------:R-:W-:-:S05]  /*0440*/  IMAD.U32 R3, RZ, RZ, UR15 ;  /* 0x0000000fff037e24 */ /* 0x000fca000f8e00ff */
[----:B------:R-:W4:Y:S04]  /*0450*/  @P4 LDG.E R7, desc[UR24][R2.64] ;  /* 0x0000001802074981 */ /* 0x000f28000c1e1900 */
[----:B------:R1:W5:Y:S02]  /*0460*/  @P2 LDG.E R6, desc[UR24][R2.64+0x4] ;  /* 0x0000041802062981 */ /* 0x000364000c1e1900 */
[----:B-1----:R-:W-:Y:S01]  /*0470*/  MOV R2, UR6 ;  /* 0x0000000600027c02 */ /* 0x002fe20008000f00 */
[----:B------:R-:W-:Y:S01]  /*0480*/  IMAD.U32 R3, RZ, RZ, UR7 ;  /* 0x00000007ff037e24 */ /* 0x000fe2000f8e00ff */
[----:B------:R-:W1:Y:S04]  /*0490*/  @!UP3 LDCU.64 UR6, c[0x0][0x488] ;  /* 0x00009100ff06b7ac */ /* 0x000e680008000a00 */
[----:B------:R2:W5:Y:S02]  /*04a0*/  @P0 LDG.E R0, desc[UR24][R2.64] ;  /* 0x0000001802000981 */ /* 0x000564000c1e1900 */
[----:B--2---:R-:W-:-:S02]  /*04b0*/  IMAD.U32 R2, RZ, RZ, UR11 ;  /* 0x0000000bff027e24 */ /* 0x004fc4000f8e00ff */
[----:B------:R-:W-:-:S05]  /*04c0*/  IMAD.U32 R3, RZ, RZ, UR10 ;  /* 0x0000000aff037e24 */ /* 0x000fca000f8e00ff */
[----:B------:R-:W2:Y:S01]  /*04d0*/  @!P3 LDG.E R4, desc[UR24][R2.64] ;  /* 0x000000180204b981 */ /* 0x000ea2000c1e1900 */
[----:B------:R-:W5:Y:S01]  /*04e0*/  @!UP0 LDCU UR18, c[0x0][0x434] ;  /* 0x00008680ff1287ac */ /* 0x000f620008000800 */
[----:B-1----:R-:W-:-:S04]  /*04f0*/  @!UP3 UISETP.NE.U32.AND UP2, UPT, UR6, URZ, UPT ;  /* 0x000000ff0600b28c */ /* 0x002fc8000bf45070 */
[----:B------:R-:W-:Y:S01]  /*0500*/  @!UP3 UISETP.NE.AND.EX UP2, UPT, UR7, URZ, UPT, UP2 ;  /* 0x000000ff0700b28c */ /* 0x000fe2000bf45320 */
[----:B------:R-:W-:Y:S01]  /*0510*/  UMOV UR8, URZ ;  /* 0x000000ff00087c82 */ /* 0x000fe20008000000 */
[----:B------:R-:W-:Y:S01]  /*0520*/  USHF.L.U32 UR23, UR20, 0x7, URZ ;  /* 0x0000000714177899 */ /* 0x000fe200080006ff */
[----:B---3--:R-:W-:Y:S02]  /*0530*/  @P1 R2UR UR8, R5 ;  /* 0x00000000050812ca */ /* 0x008fe400000e0000 */
[----:B----4-:R-:W-:Y:S02]  /*0540*/  @P4 R2UR UR19, R7 ;  /* 0x00000000071342ca */ /* 0x010fe400000e0000 */
[----:B-----5:R-:W-:-:S13]  /*0550*/  @P2 R2UR UR10, R6 ;  /* 0x00000000060a22ca */ /* 0x020fda00000e0000 */
[----:B------:R-:W-:Y:S02]  /*0560*/  @UP0 UIADD3 UR18, UPT, UPT, UR10, -UR19, URZ ;  /* 0x800000130a120290 */ /* 0x000fe4000fffe0ff */
[----:B------:R-:W-:Y:S02]  /*0570*/  UISETP.NE.U32.AND UP0, UPT, UR4, URZ, UPT ;  /* 0x000000ff0400728c */ /* 0x000fe4000bf05070 */
[----:B------:R-:W-:Y:S02]  /*0580*/  @!UP3 USEL UR4, UR9, URZ, UP2 ;  /* 0x000000ff0904b287 */ /* 0x000fe40009000000 */
[----:B------:R-:W-:Y:S01]  /*0590*/  UISETP.NE.AND.EX UP0, UPT, UR5, URZ, UPT, UP0 ;  /* 0x000000ff0500728c */ /* 0x000fe2000bf05300 */
[----:B------:R-:W-:Y:S01]  /*05a0*/  UMOV UR9, 0xffffffff ;  /* 0xffffffff00097882 */ /* 0x000fe20000000000 */
[----:B------:R-:W-:Y:S01]  /*05b0*/  UISETP.GT.AND UP1, UPT, UR18, UR23, UPT ;  /* 0x000000171200728c */ /* 0x000fe2000bf24270 */
[----:B------:R-:W-:-:S05]  /*05c0*/  @P0 R2UR UR28, R0 ;  /* 0x00000000001c02ca */ /* 0x000fca00000e0000 */
[----:B------:R-:W-:-:S03]  /*05d0*/  PLOP3.LUT P0, PT, PT, PT, UP1, 0x80, 0x8 ;  /* 0x000000000008781c */ /* 0x000fc60003f0f018 */
[----:B------:R-:W1:Y:S05]  /*05e0*/  @!UP0 LDCU UR5, c[0x0][0x438] ;  /* 0x00008700ff0587ac */ /* 0x000e6a0008000800 */
[----:B------:R-:W-:Y:S01]  /*05f0*/  @UP3 UIADD3 UR28, UPT, UPT, UR28, -UR8, URZ ;  /* 0x800000081c1c3290 */ /* 0x000fe2000fffe0ff */
[----:B--2---:R-:W-:Y:S01]  /*0600*/  @!P3 R2UR UR9, R4 ;  /* 0x000000000409b2ca */ /* 0x004fe200000e0000 */
[----:B-1----:R-:W-:-:S14]  /*0610*/  BRA.U !UP0, `(.L_x_1912) ;  /* 0x0000000108187547 */ /* 0x002fdc000b800000 */
[----:B------:R-:W-:-:S13]  /*0620*/  PLOP3.LUT P1, PT, PT, PT, UP4, 0x80, 0x8 ;  /* 0x000000000008781c */ /* 0x000fda0003f2f048 */
[----:B------:R-:W2:Y:S04]  /*0630*/  @P1 LDG.E R0, desc[UR24][R2.64+0x4] ;  /* 0x0000041802001981 */ /* 0x000ea8000c1e1900 */
[----:B------:R-:W3:Y:S01]  /*0640*/  @!P1 LDG.E R2, desc[UR24][R2.64] ;  /* 0x0000001802029981 */ /* 0x000ee2000c1e1900 */
[----:B--2---:R-:W-:-:S13]  /*0650*/  @P1 R2UR UR5, R0 ;  /* 0x00000000000512ca */ /* 0x004fda00000e0000 */
[----:B------:R-:W-:-:S07]  /*0660*/  @UP4 UIADD3 UR5, UPT, UPT, UR5, -UR9, URZ ;  /* 0x8000000905054290 */ /* 0x000fce000fffe0ff */
[----:B---3--:R-:W-:-:S15]  /*0670*/  @!P1 R2UR UR5, R2 ;  /* 0x00000000020592ca */ /* 0x008fde00000e0000 */
.L_x_1912:
        /* <DEDUP_REMOVED lines=15> */
[----:B------:R-:W1:Y:S02]  /*0770*/  @UP1 LDCU UR6, c[0x0][0x430] ;  /* 0x00008600ff0617ac */ /* 0x000e640008000800 */
[----:B------:R-:W-:Y:S01]  /*0780*/  @!UP0 UMOV UR7, UR10 ;  /* 0x0000000a00078c82 */ /* 0x000fe20008000000 */
        /* <DEDUP_REMOVED lines=14> */
.L_x_1914:
[----:B------:R-:W-:Y:S01]  /*0870*/  IMAD.SHL.U32 R12, R214, 0x8, RZ ;  /* 0x00000008d60c7824 */ /* 0x000fe200078e00ff */
[----:B------:R-:W2:Y:S01]  /*0880*/  LDCU.64 UR4, c[0x0][0x410] ;  /* 0x00008200ff0477ac */ /* 0x000ea20008000a00 */
[----:B------:R-:W-:Y:S01]  /*0890*/  SHF.R.U32.HI R214, RZ, 0x3, R214 ;  /* 0x00000003ffd67819 */ /* 0x000fe200000116d6 */
[----:B------:R-:W-:Y:S02]  /*08a0*/  BSSY.RECONVERGENT B0, `(.L_x_1915) ;  /* 0x0000034000007945 */ /* 0x000fe40003800200 */
[----:B------:R-:W-:Y:S01]  /*08b0*/  LOP3.LUT R12, R12, 0x38, RZ, 0xc0, !PT ;  /* 0x000000380c0c7812 */ /* 0x000fe200078ec0ff */
[----:B------:R-:W-:Y:S01]  /*08c0*/  UISETP.NE.AND UP1, UPT, UR8, URZ, !UP1 ;  /* 0x000000ff0800728c */ /* 0x000fe2000cf25270 */
[----:B------:R-:W-:Y:S01]  /*08d0*/  VIADD R14, R214, 0x10 ;  /* 0x00000010d60e7836 */ /* 0x000fe20000000000 */
[----:B------:R-:W-:Y:S01]  /*08e0*/  UIADD3 UR18, UPT, UPT, -UR23, UR18, URZ ;  /* 0x0000001217127290 */ /* 0x000fe2000fffe1ff */
[----:B------:R-:W-:Y:S01]  /*08f0*/  IADD3 R2, P0, PT, R12, UR7, RZ ;  /* 0x000000070c027c10 */ /* 0x000fe2000ff1e0ff */
[----:B------:R-:W3:Y:S01]  /*0900*/  LDCU UR7, c[0x0][0x434] ;  /* 0x00008680ff0777ac */ /* 0x000ee20008000800 */
[----:B------:R-:W-:Y:S01]  /*0910*/  VIADD R16, R214, 0x20 ;  /* 0x00000020d6107836 */ /* 0x000fe20000000000 */
[----:B------:R-:W-:Y:S01]  /*0920*/  ISETP.NE.AND P1, PT, R12, RZ, PT ;  /* 0x000000ff0c00720c */ /* 0x000fe20003f25270 */
[C---:B------:R-:W-:Y:S01]  /*0930*/  VIADD R18, R214.reuse, 0x30 ;  /* 0x00000030d6127836 */ /* 0x040fe20000000000 */
[----:B------:R-:W-:Y:S01]  /*0940*/  UISETP.NE.AND UP0, UPT, UR19, -0x1, UPT ;  /* 0xffffffff1300788c */ /* 0x000fe2000bf05270 */
[----:B------:R-:W-:Y:S01]  /*0950*/  IMAD.X R3, RZ, RZ, UR9, P0 ;  /* 0x00000009ff037e24 */ /* 0x000fe200080e06ff */
[----:B----4-:R-:W-:Y:S01]  /*0960*/  UIMAD UR11, UR26, UR11, URZ ;  /* 0x0000000b1a0b72a4 */ /* 0x010fe2000f8e02ff */
[----:B------:R-:W-:Y:S01]  /*0970*/  ISETP.GE.AND P4, PT, R214, UR18, PT ;  /* 0x00000012d6007c0c */ /* 0x000fe2000bf86270 */
[----:B------:R-:W-:Y:S01]  /*0980*/  UIMAD.WIDE.U32 UR20, UR20, 0x80, URZ ;  /* 0x00000080141478a5 */ /* 0x000fe2000f8e00ff */
[----:B--2---:R-:W-:Y:S01]  /*0990*/  IMAD.U32 R0, RZ, RZ, UR4 ;  /* 0x00000004ff007e24 */ /* 0x004fe2000f8e00ff */
[----:B-1----:R-:W-:Y:S01]  /*09a0*/  UIMAD UR4, UR23, UR6, URZ ;  /* 0x00000006170472a4 */ /* 0x002fe2000f8e02ff */
[----:B------:R-:W-:Y:S01]  /*09b0*/  ISETP.GE.AND P0, PT, R14, UR18, PT ;  /* 0x000000120e007c0c */ /* 0x000fe2000bf06270 */
[----:B------:R-:W-:Y:S01]  /*09c0*/  @!UP1 UIMAD UR11, UR27, UR10, UR11 ;  /* 0x0000000a1b0b92a4 */ /* 0x000fe2000f8e020b */
[----:B------:R-:W-:Y:S01]  /*09d0*/  IMAD.WIDE.U32 R10, R0, UR26, R2 ;  /* 0x0000001a000a7c25 */ /* 0x000fe2000f8e0002 */
[----:B------:R-:W-:Y:S01]  /*09e0*/  USHF.R.S32.HI UR10, URZ, 0x1f, UR4 ;  /* 0x0000001fff0a7899 */ /* 0x000fe20008011404 */
[----:B------:R-:W-:Y:S01]  /*09f0*/  ISETP.GE.AND P3, PT, R16, UR18, PT ;  /* 0x0000001210007c0c */ /* 0x000fe2000bf66270 */
[----:B------:R-:W-:Y:S01]  /*0a00*/  USHF.R.S32.HI UR8, URZ, 0x1f, UR11 ;  /* 0x0000001fff087899 */ /* 0x000fe2000801140b */
[----:B------:R-:W-:Y:S01]  /*0a10*/  IMAD.U32 R0, RZ, RZ, UR5 ;  /* 0x00000005ff007e24 */ /* 0x000fe2000f8e00ff */
[----:B---3--:R-:W-:Y:S01]  /*0a20*/  UIMAD UR7, UR27, UR7, URZ ;  /* 0x000000071b0772a4 */ /* 0x008fe2000f8e02ff */
[----:B------:R-:W-:Y:S01]  /*0a30*/  ISETP.GE.AND P2, PT, R18, UR18, PT ;  /* 0x0000001212007c0c */ /* 0x000fe2000bf46270 */
[C---:B------:R-:W-:Y:S01]  /*0a40*/  VIADD R20, R214.reuse, 0x40 ;  /* 0x00000040d6147836 */ /* 0x040fe20000000000 */
[----:B------:R-:W-:Y:S01]  /*0a50*/  LOP3.LUT R7, R214, UR20, RZ, 0xfc, !PT ;  /* 0x00000014d6077c12 */ /* 0x000fe2000f8efcff */
[----:B------:R-:W-:Y:S01]  /*0a60*/  USEL UR7, UR7, UR19, !UP0 ;  /* 0x0000001307077287 */ /* 0x000fe2000c000000 */
[----:B------:R-:W-:Y:S01]  /*0a70*/  LOP3.LUT R13, R12, 0x40, RZ, 0xfc, !PT ;  /* 0x000000400c0d7812 */ /* 0x000fe200078efcff */
[----:B------:R-:W-:-:S02]  /*0a80*/  IMAD R9, R0, UR26, R11 ;  /* 0x0000001a00097c24 */ /* 0x000fc4000f8e020b */
[----:B------:R-:W-:Y:S02]  /*0a90*/  USHF.R.S32.HI UR5, URZ, 0x1f, UR7 ;  /* 0x0000001fff057899 */ /* 0x000fe40008011407 */
[----:B------:R-:W-:Y:S02]  /*0aa0*/  USEL UR7, UR7, URZ, UP1 ;  /* 0x000000ff07077287 */ /* 0x000fe40008800000 */
        /* <DEDUP_REMOVED lines=19> */
.L_x_1916:
[----:B------:R-:W-:Y:S05]  /*0be0*/  BSYNC.RECONVERGENT B0 ;  /* 0x0000000000007941 */ /* 0x000fea0003800200 */
.L_x_1915:
        /* <DEDUP_REMOVED lines=21> */
.L_x_1918:
[----:B------:R-:W-:Y:S05]  /*0d40*/  BSYNC.RECONVERGENT B0 ;  /* 0x0000000000007941 */ /* 0x000fea0003800200 */
.L_x_1917:
        /* <DEDUP_REMOVED lines=21> */
.L_x_1920:
[----:B------:R-:W-:Y:S05]  /*0ea0*/  BSYNC.RECONVERGENT B0 ;  /* 0x0000000000007941 */ /* 0x000fea0003800200 */
.L_x_1919:
[----:B------:R-:W-:Y:S01]  /*0eb0*/  BSSY.RECONVERGENT B0, `(.L_x_1921) ;  /* 0x0000015000007945 */ /* 0x000fe20003800200 */
[----:B------:R-:W-:Y:S02]  /*0ec0*/  ISETP.GE.AND P3, PT, R17, UR18, PT ;  /* 0x0000001211007c0c */ /* 0x000fe4000bf66270 */
[----:B------:R-:W-:Y:S01]  /*0ed0*/  IADD3 R15, PT, PT, R214, 0x70, RZ ;  /* 0x00000070d60f7810 */ /* 0x000fe20007ffe0ff */
[----:B------:R-:W-:Y:S05]  /*0ee0*/  @P2 BRA `(.L_x_1922) ;  /* 0x0000000000442947 */ /* 0x000fea0003800000 */
        /* <DEDUP_REMOVED lines=17> */
.L_x_1922:
[----:B------:R-:W-:Y:S05]  /*1000*/  BSYNC.RECONVERGENT B0 ;  /* 0x0000000000007941 */ /* 0x000fea0003800200 */
.L_x_1921:
[----:B------:R-:W-:Y:S01]  /*1010*/  BSSY.RECONVERGENT B0, `(.L_x_1923) ;  /* 0x0000014000007945 */ /* 0x000fe20003800200 */
[----:B------:R-:W-:-:S03]  /*1020*/  ISETP.GE.AND P2, PT, R15, UR18, PT ;  /* 0x000000120f007c0c */ /* 0x000fc6000bf46270 */
        /* <DEDUP_REMOVED lines=18> */
.L_x_1924:
[----:B------:R-:W-:Y:S05]  /*1150*/  BSYNC.RECONVERGENT B0 ;  /* 0x0000000000007941 */ /* 0x000fea0003800200 */
.L_x_1923:
        /* <DEDUP_REMOVED lines=20> */
.L_x_1926:
[----:B------:R-:W-:Y:S05]  /*12a0*/  BSYNC.RECONVERGENT B0 ;  /* 0x0000000000007941 */ /* 0x000fea0003800200 */
.L_x_1925:
        /* <DEDUP_REMOVED lines=20> */
.L_x_1928:
[----:B------:R-:W-:Y:S05]  /*13f0*/  BSYNC.RECONVERGENT B0 ;  /* 0x0000000000007941 */ /* 0x000fea0003800200 */
.L_x_1927:
        /* <DEDUP_REMOVED lines=20> */
.L_x_1930:
[----:B------:R-:W-:Y:S05]  /*1540*/  BSYNC.RECONVERGENT B0 ;  /* 0x0000000000007941 */ /* 0x000fea0003800200 */
.L_x_1929:
        /* <DEDUP_REMOVED lines=10> */
.L_x_1932:
[----:B------:R-:W-:Y:S05]  /*15f0*/  BSYNC.RECONVERGENT B0 ;  /* 0x0000000000007941 */ /* 0x000fea0003800200 */
.L_x_1931:
        /* <DEDUP_REMOVED lines=15> */
.L_x_1934:
[----:B------:R-:W-:Y:S05]  /*16f0*/  BSYNC.RECONVERGENT B0 ;  /* 0x0000000000007941 */ /* 0x000fea0003800200 */
.L_x_1933:
        /* <DEDUP_REMOVED lines=10> */
.L_x_1936:
[----:B------:R-:W-:Y:S05]  /*17a0*/  BSYNC.RECONVERGENT B0 ;  /* 0x0000000000007941 */ /* 0x000fea0003800200 */
.L_x_1935:
        /* <DEDUP_REMOVED lines=10> */
.L_x_1938:
[----:B------:R-:W-:Y:S05]  /*1850*/  BSYNC.RECONVERGENT B0 ;  /* 0x0000000000007941 */ /* 0x000fea0003800200 */
.L_x_1937:
        /* <DEDUP_REMOVED lines=10> */
.L_x_1940:
[----:B------:R-:W-:Y:S05]  /*1900*/  BSYNC.RECONVERGENT B0 ;  /* 0x0000000000007941 */ /* 0x000fea0003800200 */
.L_x_1939:
        /* <DEDUP_REMOVED lines=10> */
.L_x_1942:
[----:B------:R-:W-:Y:S05]  /*19b0*/  BSYNC.RECONVERGENT B0 ;  /* 0x0000000000007941 */ /* 0x000fea0003800200 */
.L_x_1941:
        /* <DEDUP_REMOVED lines=10> */
.L_x_1944:
[----:B------:R-:W-:Y:S05]  /*1a60*/  BSYNC.RECONVERGENT B0 ;  /* 0x0000000000007941 */ /* 0x000fea0003800200 */
.L_x_1943:
        /* <DEDUP_REMOVED lines=10> */
.L_x_1913:
[----:B------:R-:W-:Y:S02]  /*1b10*/  UISETP.NE.AND UP0, UPT, UR19, -0x1, UPT ;  /* 0xffffffff1300788c */ /* 0x000fe4000bf05270 */
[----:B------:R-:W-:Y:S02]  /*1b20*/  UISETP.NE.AND UP1, UPT, UR9, -0x1, UPT ;  /* 0xffffffff0900788c */ /* 0x000fe4000bf25270 */
[----:B------:R-:W-:-:S04]  /*1b30*/  UIADD3 UR22, UPT, UPT, UR28, 0x1f, URZ ;  /* 0x0000001f1c167890 */ /* 0x000fc8000fffe0ff */
[----:B------:R-:W-:-:S03]  /*1b40*/  USHF.R.U32.HI UR22, URZ, 0x5, UR22 ;  /* 0x00000005ff167899 */ /* 0x000fc60008011616 */
[----:B------:R-:W1:Y:S01]  /*1b50*/  @!UP0 LDCU.64 UR6, c[0x0][0x398] ;  /* 0x00007300ff0687ac */ /* 0x000e620008000a00 */
[----:B------:R-:W2:Y:S01]  /*1b60*/  @UP0 LDCU.64 UR4, c[0x0][0x3b0] ;  /* 0x00007600ff0407ac */ /* 0x000ea20008000a00 */
[----:B------:R-:W-:Y:S02]  /*1b70*/  UIADD3 UR21, UPT, UPT, UR22, -0x1, URZ ;  /* 0xffffffff16157890 */ /* 0x000fe4000fffe0ff */
        /* <DEDUP_REMOVED lines=17> */
.L_x_1945:
[----:B------:R-:W1:Y:S01]  /*1c90*/  LDCU.64 UR14, c[0x0][0x3b8] ;  /* 0x00007700ff0e77ac */ /* 0x000e620008000a00 */
[----:B------:R-:W-:-:S04]  /*1ca0*/  UIADD3 UR11, UPT, UPT, UR8, UR9, URZ ;  /* 0x00000009080b7290 */ /* 0x000fc8000fffe0ff */
[----:B-1----:R-:W-:Y:S02]  /*1cb0*/  UIMAD.WIDE.U32 UR32, UR11, UR14, URZ ;  /* 0x0000000e0b2072a5 */ /* 0x002fe4000f8e00ff */
[----:B------:R-:W-:-:S04]  /*1cc0*/  UIMAD UR11, UR11, UR15, URZ ;  /* 0x0000000f0b0b72a4 */ /* 0x000fc8000f8e02ff */
[----:B------:R-:W-:Y:S02]  /*1cd0*/  UIADD3 UR11, UPT, UPT, UR33, UR11, URZ ;  /* 0x0000000b210b7290 */ /* 0x000fe4000fffe0ff */
.L_x_1946:
[----:B------:R-:W1:Y:S01]  /*1ce0*/  LDC R5, c[0x0][0x3e8] ;  /* 0x0000fa00ff057b82 */ /* 0x000e620000000800 */
[----:B------:R-:W2:Y:S01]  /*1cf0*/  S2R R6, SR_CTAID.Z ;  /* 0x0000000000067919 */ /* 0x000ea20000002700 */
[----:B------:R-:W-:Y:S02]  /*1d00*/  LOP3.LUT R105, R214, 0x1f, RZ, 0xc0, !PT ;  /* 0x0000001fd6697812 */ /* 0x000fe400078ec0ff */
[----:B-1----:R-:W-:-:S04]  /*1d10*/  IABS R4, R5 ;  /* 0x0000000500047213 */ /* 0x002fc80000000000 */
[----:B------:R-:W1:Y:S01]  /*1d20*/  I2F.RP R2, R4 ;  /* 0x0000000400027306 */ /* 0x000e620000209400 */
[----:B--2---:R-:W-:-:S07]  /*1d30*/  IABS R6, R6 ;  /* 0x0000000600067213 */ /* 0x004fce0000000000 */
[----:B-1----:R-:W1:Y:S02]  /*1d40*/  MUFU.RCP R2, R2 ;  /* 0x0000000200027308 */ /* 0x002e640000001000 */
[----:B-1----:R-:W-:-:S06]  /*1d50*/  VIADD R2, R2, 0xffffffe ;  /* 0x0ffffffe02027836 */ /* 0x002fcc0000000000 */
[----:B------:R-:W1:Y:S02]  /*1d60*/  F2I.FTZ.U32.TRUNC.NTZ R3, R2 ;  /* 0x0000000200037305 */ /* 0x000e64000021f000 */
[----:B-1----:R-:W-:Y:S02]  /*1d70*/  IMAD.MOV R0, RZ, RZ, -R3 ;  /* 0x000000ffff007224 */ /* 0x002fe400078e0a03 */
[----:B------:R-:W-:Y:S02]  /*1d80*/  IMAD.MOV.U32 R2, RZ, RZ, RZ ;  /* 0x000000ffff027224 */ /* 0x000fe400078e00ff */
[----:B------:R-:W-:-:S04]  /*1d90*/  IMAD R0, R0, R4, RZ ;  /* 0x0000000400007224 */ /* 0x000fc800078e02ff */
[----:B------:R-:W-:Y:S01]  /*1da0*/  IMAD.HI.U32 R0, R3, R0, R2 ;  /* 0x0000000003007227 */ /* 0x000fe200078e0002 */
[----:B------:R-:W-:-:S05]  /*1db0*/  MOV R3, R6 ;  /* 0x0000000600037202 */ /* 0x000fca0000000f00 */
[----:B------:R-:W-:-:S04]  /*1dc0*/  IMAD.HI.U32 R0, R0, R3, RZ ;  /* 0x0000000300007227 */ /* 0x000fc800078e00ff */
[----:B------:R-:W-:-:S04]  /*1dd0*/  IMAD.MOV R2, RZ, RZ, -R0 ;  /* 0x000000ffff027224 */ /* 0x000fc800078e0a00 */
        /* <DEDUP_REMOVED lines=23> */
.L_x_1947:
[----:B------:R-:W1:Y:S01]  /*1f50*/  LDCU.64 UR12, c[0x0][0x3c0] ;  /* 0x00007800ff0c77ac */ /* 0x000e620008000a00 */
[----:B------:R-:W-:-:S04]  /*1f60*/  UIADD3 UR8, UPT, UPT, UR8, UR9, URZ ;  /* 0x0000000908087290 */ /* 0x000fc8000fffe0ff */
[----:B-1----:R-:W-:Y:S02]  /*1f70*/  UIMAD.WIDE.U32 UR34, UR8, UR12, URZ ;  /* 0x0000000c082272a5 */ /* 0x002fe4000f8e00ff */
[----:B------:R-:W-:-:S04]  /*1f80*/  UIMAD UR8, UR8, UR13, URZ ;  /* 0x0000000d080872a4 */ /* 0x000fc8000f8e02ff */
[----:B------:R-:W-:-:S12]  /*1f90*/  UIADD3 UR17, UPT, UPT, UR35, UR8, URZ ;  /* 0x0000000823117290 */ /* 0x000fd8000fffe0ff */
.L_x_1948:
[----:B------:R-:W-:Y:S01]  /*1fa0*/  SHF.R.U32.HI R94, RZ, 0x3, R214 ;  /* 0x00000003ff5e7819 */ /* 0x000fe200000116d6 */
[----:B------:R-:W-:Y:S01]  /*1fb0*/  IMAD.SHL.U32 R220, R214, 0x8, RZ ;  /* 0x00000008d6dc7824 */ /* 0x000fe200078e00ff */
[----:B------:R-:W-:Y:S01]  /*1fc0*/  UIADD3 UR18, UPT, UPT, -UR23, UR18, URZ ;  /* 0x0000001217127290 */ /* 0x000fe2000fffe1ff */
[----:B------:R-:W-:Y:S01]  /*1fd0*/  SHF.R.S32.HI R8, RZ, 0x1f, R0 ;  /* 0x0000001fff087819 */ /* 0x000fe20000011400 */
[----:B------:R-:W1:Y:S01]  /*1fe0*/  LDCU.64 UR8, c[0x0][0x3c8] ;  /* 0x00007900ff0877ac */ /* 0x000e620008000a00 */
[----:B------:R-:W-:Y:S01]  /*1ff0*/  VIADD R2, R94, 0x30 ;  /* 0x000000305e027836 */ /* 0x000fe20000000000 */
[----:B------:R-:W-:Y:S01]  /*2000*/  LOP3.LUT R4, R220, 0x1f8, RZ, 0xc0, !PT ;  /* 0x000001f8dc047812 */ /* 0x000fe200078ec0ff */
[----:B------:R-:W-:Y:S01]  /*2010*/  VIADD R3, R94, 0x20 ;  /* 0x000000205e037836 */ /* 0x000fe20000000000 */
[----:B------:R-:W-:Y:S01]  /*2020*/  LOP3.LUT R207, R220, 0x38, RZ, 0xc0, !PT ;  /* 0x00000038dccf7812 */ /* 0x000fe200078ec0ff */
[----:B------:R-:W2:Y:S01]  /*2030*/  LDCU.128 UR4, c[0x0][0x3d0] ;  /* 0x00007a00ff0477ac */ /* 0x000ea20008000c00 */
[----:B------:R-:W-:Y:S01]  /*2040*/  ISETP.GE.AND P2, PT, R2, UR18, PT ;  /* 0x0000001202007c0c */ /* 0x000fe2000bf46270 */
[----:B------:R-:W3:Y:S01]  /*2050*/  S2UR UR29, SR_CgaCtaId ;  /* 0x00000000001d79c3 */ /* 0x000ee20000008800 */
[----:B------:R-:W-:Y:S01]  /*2060*/  LOP3.LUT R2, R4, 0x38, R214, 0x78, !PT ;  /* 0x0000003804027812 */ /* 0x000fe200078e78d6 */
[C---:B------:R-:W-:Y:S01]  /*2070*/  VIADD R9, R94.reuse, 0x10 ;  /* 0x000000105e097836 */ /* 0x040fe20000000000 */
[----:B------:R-:W-:Y:S01]  /*2080*/  ISETP.GE.AND P3, PT, R3, UR18, PT ;  /* 0x0000001203007c0c */ /* 0x000fe2000bf66270 */
[----:B------:R-:W-:Y:S01]  /*2090*/  VIADD R3, R94, 0x40 ;  /* 0x000000405e037836 */ /* 0x000fe20000000000 */
[----:B------:R-:W-:Y:S01]  /*20a0*/  LOP3.LUT R220, R2, 0x1e00, R220, 0xf8, !PT ;  /* 0x00001e0002dc7812 */ /* 0x000fe200078ef8dc */
[----:B------:R-:W-:Y:S01]  /*20b0*/  BSSY.RECONVERGENT B0, `(.L_x_1949) ;  /* 0x0000047000007945 */ /* 0x000fe20003800200 */
[C---:B------:R-:W-:Y:S01]  /*20c0*/  IADD3 R4, P5, PT, R207.reuse, UR32, RZ ;  /* 0x00000020cf047c10 */ /* 0x040fe2000ffbe0ff */
[----:B------:R-:W-:Y:S01]  /*20d0*/  UIMAD.WIDE.U32 UR32, UR20, 0x80, URZ ;  /* 0x00000080142078a5 */ /* 0x000fe2000f8e00ff */
[----:B------:R-:W-:-:S02]  /*20e0*/  IADD3 R2, P4, PT, R207, UR34, RZ ;  /* 0x00000022cf027c10 */ /* 0x000fc4000ff9e0ff */
[----:B------:R-:W-:Y:S01]  /*20f0*/  IADD3 R6, P0, PT, R207, UR10, RZ ;  /* 0x0000000acf067c10 */ /* 0x000fe2000ff1e0ff */
[----:B-1----:R-:W-:Y:S01]  /*2100*/  IMAD.U32 R10, RZ, RZ, UR8 ;  /* 0x00000008ff0a7e24 */ /* 0x002fe2000f8e00ff */
[----:B------:R-:W-:Y:S01]  /*2110*/  ISETP.GE.AND P1, PT, R3, UR18, PT ;  /* 0x0000001203007c0c */ /* 0x000fe2000bf26270 */
[----:B------:R-:W-:Y:S01]  /*2120*/  IMAD.X R3, RZ, RZ, UR17, P4 ;  /* 0x00000011ff037e24 */ /* 0x000fe2000a0e06ff */
[----:B------:R-:W-:Y:S01]  /*2130*/  IADD3.X R5, PT, PT, RZ, UR11, RZ, P5, !PT ;  /* 0x0000000bff057c10 */ /* 0x000fe2000affe4ff */
[----:B------:R-:W1:Y:S01]  /*2140*/  LDCU.64 UR10, c[0x0][0x388] ;  /* 0x00007100ff0a77ac */ /* 0x000e620008000a00 */
[----:B------:R-:W-:Y:S01]  /*2150*/  IMAD.X R7, RZ, RZ, UR16, P0 ;  /* 0x00000010ff077e24 */ /* 0x000fe200080e06ff */
[----:B------:R-:W-:Y:S01]  /*2160*/  LOP3.LUT R100, R207, 0x40, RZ, 0xfc, !PT ;  /* 0x00000040cf647812 */ /* 0x000fe200078efcff */
[C---:B------:R-:W-:Y:S01]  /*2170*/  IMAD.WIDE.U32 R2, R94.reuse, UR12, R2 ;  /* 0x0000000c5e027c25 */ /* 0x040fe2000f8e0002 */
[----:B------:R-:W4:Y:S01]  /*2180*/  LDCU.64 UR16, c[0x0][0x390] ;  /* 0x00007200ff1077ac */ /* 0x000f220008000a00 */
[----:B------:R-:W-:-:S02]  /*2190*/  LOP3.LUT R14, R94, UR32, RZ, 0xfc, !PT ;  /* 0x000000205e0e7c12 */ /* 0x000fc4000f8efcff */
[----:B------:R-:W-:Y:S01]  /*21a0*/  IMAD.WIDE.U32 R4, R94, UR14, R4 ;  /* 0x0000000e5e047c25 */ /* 0x000fe2000f8e0004 */
[----:B------:R-:W-:-:S03]  /*21b0*/  UMOV UR8, 0x400 ;  /* 0x0000040000087882 */ /* 0x000fc60000000000 */
[----:B------:R-:W-:-:S04]  /*21c0*/  IMAD.WIDE.U32 R10, R10, UR26, R6 ;  /* 0x0000001a0a0a7c25 */ /* 0x000fc8000f8e0006 */
[----:B------:R-:W-:Y:S02]  /*21d0*/  IMAD R5, R94, UR15, R5 ;  /* 0x0000000f5e057c24 */ /* 0x000fe4000f8e0205 */
[----:B--2---:R-:W-:Y:S02]  /*21e0*/  IMAD R7, R8, UR4, RZ ;  /* 0x0000000408077c24 */ /* 0x004fe4000f8e02ff */
[----:B------:R-:W-:Y:S02]  /*21f0*/  IMAD R3, R94, UR13, R3 ;  /* 0x0000000d5e037c24 */ /* 0x000fe4000f8e0203 */
[----:B------:R-:W-:Y:S02]  /*2200*/  IMAD R6, R8, UR6, RZ ;  /* 0x0000000608067c24 */ /* 0x000fe4000f8e02ff */
[C---:B------:R-:W-:Y:S02]  /*2210*/  IMAD R7, R0.reuse, UR5, R7 ;  /* 0x0000000500077c24 */ /* 0x040fe4000f8e0207 */
[----:B------:R-:W-:-:S04]  /*2220*/  IMAD.WIDE.U32 R4, R0, UR4, R4 ;  /* 0x0000000400047c25 */ /* 0x000fc8000f8e0004 */
[----:B------:R-:W-:Y:S01]  /*2230*/  IMAD R6, R0, UR7, R6 ;  /* 0x0000000700067c24 */ /* 0x000fe2000f8e0206 */
[----:B-1----:R-:W-:Y:S01]  /*2240*/  LEA R99, P4, R4, UR10, 0x1 ;  /* 0x0000000a04637c11 */ /* 0x002fe2000f8808ff */
[----:B------:R-:W-:Y:S01]  /*2250*/  IMAD.WIDE.U32 R2, R0, UR6, R2 ;  /* 0x0000000600027c25 */ /* 0x000fe2000f8e0002 */
[----:B------:R-:W-:Y:S01]  /*2260*/  IADD3 R0, PT, PT, R5, R7, RZ ;  /* 0x0000000705007210 */ /* 0x000fe20007ffe0ff */
[----:B------:R-:W-:Y:S02]  /*2270*/  USHF.L.U64.HI UR10, UR14, 0x5, UR15 ;  /* 0x000000050e0a7899 */ /* 0x000fe4000801020f */
[----:B------:R-:W-:Y:S01]  /*2280*/  IMAD.IADD R3, R3, 0x1, R6 ;  /* 0x0000000103037824 */ /* 0x000fe200078e0206 */
[----:B----4-:R-:W-:Y:S01]  /*2290*/  LEA R13, P0, R2, UR16, 0x1 ;  /* 0x00000010020d7c11 */ /* 0x010fe2000f8008ff */
[----:B------:R1:W-:Y:S01]  /*22a0*/  STL [R1+0x50], R99 ;  /* 0x0000506301007387 */ /* 0x0003e20000100800 */
[----:B------:R-:W-:Y:S01]  /*22b0*/  LEA.HI.X R98, R4, UR11, R0, 0x1, P4 ;  /* 0x0000000b04627c11 */ /* 0x000fe2000a0f0c00 */
[----:B------:R-:W-:Y:S01]  /*22c0*/  USHF.L.U32 UR11, UR14, 0x5, URZ ;  /* 0x000000050e0b7899 */ /* 0x000fe200080006ff */
[----:B------:R-:W-:Y:S01]  /*22d0*/  LEA.HI.X R12, R2, UR17, R3, 0x1, P0 ;  /* 0x00000011020c7c11 */ /* 0x000fe200080f0c03 */
[----:B------:R1:W-:Y:S01]  /*22e0*/  STL [R1+0x5c], R13 ;  /* 0x00005c0d01007387 */ /* 0x0003e20000100800 */
[C---:B------:R-:W-:Y:S01]  /*22f0*/  ISETP.GE.AND P0, PT, R94.reuse, UR18, PT ;  /* 0x000000125e007c0c */ /* 0x040fe2000bf06270 */
[----:B---3--:R-:W-:Y:S01]  /*2300*/  ULEA UR17, UR29, UR8, 0x18 ;  /* 0x000000081d117291 */ /* 0x008fe2000f8ec0ff */
[----:B------:R-:W-:Y:S01]  /*2310*/  MOV R0, UR9 ;  /* 0x0000000900007c02 */ /* 0x000fe20008000f00 */
[----:B------:R1:W-:Y:S01]  /*2320*/  STL [R1+0x4c], R98 ;  /* 0x00004c6201007387 */ /* 0x0003e20000100800 */
[----:B------:R-:W-:Y:S01]  /*2330*/  UIMAD UR16, UR21, -0x20, UR28 ;  /* 0xffffffe0151078a4 */ /* 0x000fe2000f8e021c */
[----:B------:R-:W-:Y:S01]  /*2340*/  ISETP.GE.AND P4, PT, R9, UR18, PT ;  /* 0x0000001209007c0c */ /* 0x000fe2000bf86270 */
[----:B------:R-:W-:Y:S01]  /*2350*/  VIADD R8, R94, 0x50 ;  /* 0x000000505e087836 */ /* 0x000fe20000000000 */
[----:B------:R1:W-:Y:S01]  /*2360*/  STL [R1+0x58], R12 ;  /* 0x0000580c01007387 */ /* 0x0003e20000100800 */
[----:B------:R-:W-:Y:S01]  /*2370*/  LEA R220, R220, UR17, 0x1 ;  /* 0x00000011dcdc7c11 */ /* 0x000fe2000f8e08ff */
[----:B------:R-:W-:-:S02]  /*2380*/  IMAD R7, R0, UR26, R11 ;  /* 0x0000001a00077c24 */ /* 0x000fc4000f8e020b */
[----:B------:R1:W-:Y:S02]  /*2390*/  STL [R1+0x54], R100 ;  /* 0x0000546401007387 */ /* 0x0003e40000100800 */
[----:B------:R-:W-:Y:S05]  /*23a0*/  @P0 BRA `(.L_x_1950) ;  /* 0x00000000005c0947 */ /* 0x000fea0003800000 */
[----:B------:R-:W2:Y:S01]  /*23b0*/  LDCU.64 UR4, c[0x0][0x3b0] ;  /* 0x00007600ff0477ac */ /* 0x000ea20008000a00 */
[----:B------:R-:W-:Y:S01]  /*23c0*/  MOV R6, R10 ;  /* 0x0000000a00067202 */ /* 0x000fe20000000f00 */
[----:B------:R-:W3:Y:S01]  /*23d0*/  LDCU UR9, c[0x0][0x440] ;  /* 0x00008800ff0977ac */ /* 0x000ee20008000800 */
[----:B------:R-:W4:Y:S01]  /*23e0*/  LDCU.64 UR6, c[0x0][0x380] ;  /* 0x00007000ff0677ac */ /* 0x000f220008000a00 */
[----:B--2---:R-:W-:Y:S02]  /*23f0*/  UIMAD UR29, UR33, UR4, URZ ;  /* 0x00000004211d72a4 */ /* 0x004fe4000f8e02ff */
[----:B------:R-:W-:Y:S01]  /*2400*/  IMAD.WIDE.U32 R4, R14, UR4, R6 ;  /* 0x000000040e047c25 */ /* 0x000fe2000f8e0006 */
[----:B---3--:R-:W-:-:S03]  /*2410*/  ISETP.GE.AND P5, PT, R207, UR9, PT ;  /* 0x00000009cf007c0c */ /* 0x008fc6000bfa6270 */
[----:B------:R-:W-:Y:S01]  /*2420*/  IMAD.U32 R0, RZ, RZ, UR29 ;  /* 0x0000001dff007e24 */ /* 0x000fe2000f8e00ff */
[----:B------:R-:W-:Y:S02]  /*2430*/  ISETP.GE.AND P0, PT, R100, UR9, PT ;  /* 0x0000000964007c0c */ /* 0x000fe4000bf06270 */
[----:B----4-:R-:W-:Y:S01]  /*2440*/  LEA R2, P6, R4, UR6, 0x1 ;  /* 0x0000000604027c11 */ /* 0x010fe2000f8c08ff */
        /* <DEDUP_REMOVED lines=13> */
.L_x_1950:
[----:B------:R-:W-:Y:S05]  /*2520*/  BSYNC.RECONVERGENT B0 ;  /* 0x0000000000007941 */ /* 0x000fea0003800200 */
.L_x_1949:
[----:B------:R-:W-:Y:S01]  /*2530*/  USHF.L.U64.HI UR9, UR14, 0x4, UR15 ;  /* 0x000000040e097899 */ /* 0x000fe2000801020f */
        /* <DEDUP_REMOVED lines=29> */
.L_x_1952:
[----:B------:R-:W-:Y:S05]  /*2710*/  BSYNC.RECONVERGENT B0 ;  /* 0x0000000000007941 */ /* 0x000fea0003800200 */
.L_x_1951:
[----:B------:R-:W-:Y:S01]  /*2720*/  USHF.L.U32 UR29, UR14, 0x4, URZ ;  /* 0x000000040e1d7899 */ /* 0x000fe200080006ff */
        /* <DEDUP_REMOVED lines=29> */
.L_x_1954:
[----:B------:R-:W-:Y:S05]  /*2900*/  BSYNC.RECONVERGENT B0 ;  /* 0x0000000000007941 */ /* 0x000fea0003800200 */
.L_x_1953:
        /* <DEDUP_REMOVED lines=29> */
.L_x_1956:
[----:B------:R-:W-:Y:S05]  /*2ae0*/  BSYNC.RECONVERGENT B0 ;  /* 0x0000000000007941 */ /* 0x000fea0003800200 */
.L_x_1955:
        /* <DEDUP_REMOVED lines=29> */
.L_x_1958:
[----:B------:R-:W-:Y:S05]  /*2cc0*/  BSYNC.RECONVERGENT B0 ;  /* 0x0000000000007941 */ /* 0x000fea0003800200 */
.L_x_1957:
[----:B------:R-:W-:Y:S01]  /*2cd0*/  UIMAD.WIDE.U32 UR36, UR11, UR21, URZ ;  /* 0x000000150b2472a5 */ /* 0x000fe2000f8e00ff */
        /* <DEDUP_REMOVED lines=28> */
.L_x_1960:
[----:B------:R-:W-:Y:S05]  /*2ea0*/  BSYNC.RECONVERGENT B0 ;  /* 0x0000000000007941 */ /* 0x000fea0003800200 */
.L_x_1959:
[----:B------:R-:W-:Y:S04]  /*2eb0*/  BSSY.RECONVERGENT B0, `(.L_x_1961) ;  /* 0x000001b000007945 */ /* 0x000fe80003800200 */
[----:B------:R-:W-:Y:S05]  /*2ec0*/  @P6 BRA `(.L_x_1962) ;  /* 0x0000000000646947 */ /* 0x000fea0003800000 */
        /* <DEDUP_REMOVED lines=25> */
.L_x_1962:
[----:B------:R-:W-:Y:S05]  /*3060*/  BSYNC.RECONVERGENT B0 ;  /* 0x0000000000007941 */ /* 0x000fea0003800200 */
.L_x_1961:
[----:B------:R-:W-:Y:S04]  /*3070*/  BSSY.RECONVERGENT B0, `(.L_x_1963) ;  /* 0x000001b000007945 */ /* 0x000fe80003800200 */
[----:B------:R-:W-:Y:S05]  /*3080*/  @P5 BRA `(.L_x_1964) ;  /* 0x0000000000645947 */ /* 0x000fea0003800000 */
        /* <DEDUP_REMOVED lines=25> */
.L_x_1964:
[----:B------:R-:W-:Y:S05]  /*3220*/  BSYNC.RECONVERGENT B0 ;  /* 0x0000000000007941 */ /* 0x000fea0003800200 */
.L_x_1963:
        /* <DEDUP_REMOVED lines=22> */
.L_x_1966:
[----:B------:R-:W-:Y:S05]  /*3390*/  BSYNC.RECONVERGENT B0 ;  /* 0x0000000000007941 */ /* 0x000fea0003800200 */
.L_x_1965:
        /* <DEDUP_REMOVED lines=21> */
.L_x_1968:
[----:B------:R-:W-:Y:S05]  /*34f0*/  BSYNC.RECONVERGENT B0 ;  /* 0x0000000000007941 */ /* 0x000fea0003800200 */
.L_x_1967:
[----:B------:R-:W0:Y:S01]  /*3500*/  LDGDEPBAR ;  /* 0x00000000000079af */ /* 0x000e220000000000 */
[----:B------:R-:W-:Y:S01]  /*3510*/  UIMAD.WIDE.U32 UR14, UR35, UR21, URZ ;  /* 0x00000015230e72a5 */ /* 0x000fe2000f8e00ff */
[----:B------:R-:W-:Y:S01]  /*3520*/  SHF.L.U32 R7, R214, 0x6, RZ ;  /* 0x00000006d6077819 */ /* 0x000fe200000006ff */
[----:B------:R-:W-:Y:S01]  /*3530*/  UIMAD UR4, UR34, UR21, URZ ;  /* 0x00000015220472a4 */ /* 0x000fe2000f8e02ff */
[----:B------:R-:W-:Y:S02]  /*3540*/  BSSY.RECONVERGENT B0, `(.L_x_1969) ;  /* 0x000001b000007945 */ /* 0x000fe40003800200 */
[----:B------:R-:W-:Y:S01]  /*3550*/  LOP3.LUT R6, R207, 0x1c0, R7, 0xf8, !PT ;  /* 0x000001c0cf067812 */ /* 0x000fe200078ef807 */
[----:B------:R-:W-:Y:S01]  /*3560*/  UIADD3 UR4, UPT, UPT, UR15, UR4, URZ ;  /* 0x000000040f047290 */ /* 0x000fe2000fffe0ff */
        /* <DEDUP_REMOVED lines=22> */
.L_x_1970:
[----:B------:R1:W-:Y:S04]  /*36d0*/  STS.128 [R220+0xa000], RZ ;  /* 0x00a000ffdc007388 */ /* 0x0003e80000000c00 */
[----:B------:R1:W-:Y:S02]  /*36e0*/  STS.128 [R220+0xb000], RZ ;  /* 0x00b000ffdc007388 */ /* 0x0003e40000000c00 */
.L_x_1971:
[----:B------:R-:W-:Y:S05]  /*36f0*/  BSYNC.RECONVERGENT B0 ;  /* 0x0000000000007941 */ /* 0x000fea0003800200 */
.L_x_1969:
[----:B------:R-:W-:Y:S01]  /*3700*/  SHF.R.U32.HI R211, RZ, 0x1, R214 ;  /* 0x00000001ffd37819 */ /* 0x000fe200000116d6 */
[C---:B------:R-:W-:Y:S01]  /*3710*/  IMAD.SHL.U32 R212, R214.reuse, 0x20, RZ ;  /* 0x00000020d6d47824 */ /* 0x040fe200078e00ff */
[----:B------:R-:W-:Y:S01]  /*3720*/  ISETP.GE.AND P0, PT, R9, UR16, PT ;  /* 0x0000001009007c0c */ /* 0x000fe2000bf06270 */
[----:B------:R-:W-:Y:S01]  /*3730*/  BSSY.RECONVERGENT B0, `(.L_x_1972) ;  /* 0x0000022000007945 */ /* 0x000fe20003800200 */
[----:B------:R-:W-:Y:S02]  /*3740*/  LOP3.LUT R0, R211, 0x8, RZ, 0xc0, !PT ;  /* 0x00000008d3007812 */ /* 0x000fe400078ec0ff */
[----:B--234-:R-:W-:Y:S02]  /*3750*/  LOP3.LUT R3, R214, 0x8, RZ, 0xc0, !PT ;  /* 0x00000008d6037812 */ /* 0x01cfe400078ec0ff */
[----:B------:R-:W-:Y:S02]  /*3760*/  LOP3.LUT R96, R6, R0, RZ, 0x3c, !PT ;  /* 0x0000000006607212 */ /* 0x000fe400078e3cff */
[----:B------:R-:W-:-:S02]  /*3770*/  LOP3.LUT R2, R7, 0x200, RZ, 0xc0, !PT ;  /* 0x0000020007027812 */ /* 0x000fc400078ec0ff */
[----:B------:R-:W-:Y:S01]  /*3780*/  LOP3.LUT R212, R212, 0x7c00, RZ, 0xc0, !PT ;  /* 0x00007c00d4d47812 */ /* 0x000fe200078ec0ff */
[----:B------:R2:W-:Y:S01]  /*3790*/  STL [R1+0x20], R96 ;  /* 0x0000206001007387 */ /* 0x0005e20000100800 */
[----:B------:R-:W-:Y:S02]  /*37a0*/  LOP3.LUT R0, R6, R3, RZ, 0x3c, !PT ;  /* 0x0000000306007212 */ /* 0x000fe400078e3cff */
        /* <DEDUP_REMOVED lines=26> */
.L_x_1973:
[----:B------:R-:W-:Y:S05]  /*3950*/  BSYNC.RECONVERGENT B0 ;  /* 0x0000000000007941 */ /* 0x000fea0003800200 */
.L_x_1972:
[----:B-1----:R-:W-:Y:S01]  /*3960*/  LDSM.16.M88.4 R12, [R32+UR17+0x8000] ;  /* 0x00800011200c783b */ /* 0x002fe20008000200 */
[----:B------:R-:W-:Y:S01]  /*3970*/  IMAD.MOV.U32 R95, RZ, RZ, 0x10 ;  /* 0x00000010ff5f7424 */ /* 0x000fe200078e00ff */
[----:B------:R-:W-:Y:S01]  /*3980*/  LOP3.LUT P6, RZ, R214, 0x2, RZ, 0xc0, !PT ;  /* 0x00000002d6ff7812 */ /* 0x000fe200078cc0ff */
[----:B---3--:R-:W-:Y:S01]  /*3990*/  VIADD R2, R32, UR17 ;  /* 0x0000001120027c36 */ /* 0x008fe20008000000 */
[----:B------:R-:W1:Y:S01]  /*39a0*/  LDSM.16.M88.4 R8, [R0] ;  /* 0x000000000008783b */ /* 0x000e620000000200 */
[----:B------:R-:W-:Y:S01]  /*39b0*/  IMAD.MOV.U32 R33, RZ, RZ, 0x20 ;  /* 0x00000020ff217424 */ /* 0x000fe200078e00ff */
[----:B------:R-:W-:Y:S01]  /*39c0*/  SEL R95, R95, 0xfffffff0, !P6 ;  /* 0xfffffff05f5f7807 */ /* 0x000fe20007000000 */
[----:B------:R-:W3:Y:S01]  /*39d0*/  LDCU UR4, c[0x0][0x3e0] ;  /* 0x00007c00ff0477ac */ /* 0x000ee20008000800 */
[----:B------:R-:W4:Y:S01]  /*39e0*/  LDSM.16.M88.4 R4, [R0+0x2000] ;  /* 0x002000000004783b */ /* 0x000f220000000200 */
[----:B------:R-:W-:Y:S02]  /*39f0*/  LOP3.LUT P2, RZ, R214, 0x4, RZ, 0xc0, !PT ;  /* 0x00000004d6ff7812 */ /* 0x000fe4000784c0ff */
[C---:B------:R-:W-:Y:S01]  /*3a00*/  IMAD R3, R95.reuse, 0x2, R2 ;  /* 0x000000025f037824 */ /* 0x040fe200078e0202 */
[----:B------:R-:W5:Y:S01]  /*3a10*/  LDSM.16.M88.4 R24, [R32+UR17+0x8800] ;  /* 0x008800112018783b */ /* 0x000f620008000200 */
[----:B------:R-:W-:Y:S01]  /*3a20*/  IMAD R57, R95, 0x2, R0 ;  /* 0x000000025f397824 */ /* 0x000fe200078e0200 */
[----:B------:R-:W-:Y:S01]  /*3a30*/  SEL R97, R33, 0xffffffe0, !P2 ;  /* 0xffffffe021617807 */ /* 0x000fe20005000000 */
[----:B------:R-:W-:Y:S01]  /*3a40*/  UISETP.GE.U32.AND UP1, UPT, UR28, 0x21, UPT ;  /* 0x000000211c00788c */ /* 0x000fe2000bf26070 */
[----:B------:R-:W-:Y:S01]  /*3a50*/  LDSM.16.M88.4 R48, [R3+0x8800] ;  /* 0x008800000330783b */ /* 0x000fe20000000200 */
[----:B------:R-:W1:Y:S02]  /*3a60*/  LDCU.U8 UR12, c[0x0][0x4f8] ;  /* 0x00009f00ff0c77ac */ /* 0x000e640008000000 */
[C---:B------:R-:W-:Y:S01]  /*3a70*/  IMAD R2, R97.reuse, 0x2, R2 ;  /* 0x0000000261027824 */ /* 0x040fe200078e0202 */
[----:B------:R-:W2:Y:S01]  /*3a80*/  LDSM.16.M88.4 R16, [R57+0x2000] ;  /* 0x002000003910783b */ /* 0x000ea20000000200 */
[----:B------:R-:W-:-:S02]  /*3a90*/  IMAD R59, R97, 0x2, R0 ;  /* 0x00000002613b7824 */ /* 0x000fc400078e0200 */
[C---:B------:R-:W-:Y:S01]  /*3aa0*/  IMAD R56, R95.reuse, 0x2, R2 ;  /* 0x000000025f387824 */ /* 0x040fe200078e0202 */
[----:B------:R-:W2:Y:S01]  /*3ab0*/  LDSM.16.M88.4 R44, [R3+0x8000] ;  /* 0x00800000032c783b */ /* 0x000ea20000000200 */
[----:B------:R-:W-:Y:S01]  /*3ac0*/  IMAD R58, R95, 0x2, R59 ;  /* 0x000000025f3a7824 */ /* 0x000fe200078e023b */
[----:B---3--:R-:W-:Y:S02]  /*3ad0*/  UIMAD UR26, UR27, UR4, UR26 ;  /* 0x000000041b1a72a4 */ /* 0x008fe4000f8e021a */
[----:B------:R-:W3:Y:S04]  /*3ae0*/  LDSM.16.M88.4 R20, [R57] ;  /* 0x000000003914783b */ /* 0x000ee80000000200 */
[----:B------:R-:W-:Y:S04]  /*3af0*/  LDSM.16.M88.4 R36, [R2+0x8000] ;  /* 0x008000000224783b */ /* 0x000fe80000000200 */
[----:B------:R-:W-:Y:S04]  /*3b00*/  LDSM.16.M88.4 R40, [R2+0x8800] ;  /* 0x008800000228783b */ /* 0x000fe80000000200 */
[----:B------:R-:W0:Y:S01]  /*3b10*/  LDGDEPBAR ;  /* 0x00000000000079af */ /* 0x000e220000000000 */
[-C--:B-1----:R-:W-:Y:S08]  /*3b20*/  HMMA.16816.F32 R64, R8, R12.reuse, RZ ;  /* 0x0000000c0840723c */ /* 0x082ff000000018ff */
[C---:B----4-:R-:W-:Y:S08]  /*3b30*/  HMMA.16816.F32 R28, R4.reuse, R12, RZ ;  /* 0x0000000c041c723c */ /* 0x050ff000000018ff */
[-C--:B------:R-:W-:Y:S08]  /*3b40*/  HMMA.16816.F32 R60, R4, R14.reuse, RZ ;  /* 0x0000000e043c723c */ /* 0x080ff000000018ff */
[----:B------:R-:W-:Y:S08]  /*3b50*/  HMMA.16816.F32 R88, R8, R14, RZ ;  /* 0x0000000e0858723c */ /* 0x000ff000000018ff */
[-C--:B-----5:R-:W-:Y:S08]  /*3b60*/  HMMA.16816.F32 R12, R4, R24.reuse, RZ ;  /* 0x00000018040c723c */ /* 0x0a0ff000000018ff */
[C---:B------:R-:W-:Y:S08]  /*3b70*/  HMMA.16816.F32 R80, R8.reuse, R24, RZ ;  /* 0x000000180850723c */ /* 0x040ff000000018ff */
[-C--:B------:R-:W-:Y:S01]  /*3b80*/  HMMA.16816.F32 R76, R8, R26.reuse, RZ ;  /* 0x0000001a084c723c */ /* 0x080fe200000018ff */
[----:B------:R-:W1:Y:S07]  /*3b90*/  LDSM.16.M88.4 R8, [R59+0x2000] ;  /* 0x002000003b08783b */ /* 0x000e6e0000000200 */
[----:B------:R-:W-:Y:S01]  /*3ba0*/  HMMA.16816.F32 R52, R4, R26, RZ ;  /* 0x0000001a0434723c */ /* 0x000fe200000018ff */
[----:B------:R-:W-:Y:S07]  /*3bb0*/  LDSM.16.M88.4 R4, [R58+0x2000] ;  /* 0x002000003a04783b */ /* 0x000fee0000000200 */
[C---:B--2---:R-:W-:Y:S01]  /*3bc0*/  HMMA.16816.F32 R68, R16.reuse, R48, R12 ;  /* 0x000000301044723c */ /* 0x044fe2000000180c */
[----:B------:R-:W2:Y:S07]  /*3bd0*/  LDSM.16.M88.4 R12, [R59] ;  /* 0x000000003b0c783b */ /* 0x000eae0000000200 */
[C---:B------:R-:W-:Y:S01]  /*3be0*/  HMMA.16816.F32 R72, R16.reuse, R44, R28 ;  /* 0x0000002c1048723c */ /* 0x040fe2000000181c */
[----:B------:R-:W-:Y:S07]  /*3bf0*/  LDSM.16.M88.4 R28, [R58] ;  /* 0x000000003a1c783b */ /* 0x000fee0000000200 */
[C---:B------:R-:W-:Y:S08]  /*3c00*/  HMMA.16816.F32 R60, R16.reuse, R46, R60 ;  /* 0x0000002e103c723c */ /* 0x040ff0000000183c */
[----:B------:R-:W-:Y:S01]  /*3c10*/  HMMA.16816.F32 R52, R16, R50, R52 ;  /* 0x000000321034723c */ /* 0x000fe20000001834 */
[----:B------:R-:W4:Y:S07]  /*3c20*/  LDSM.16.M88.4 R16, [R56+0x8000] ;  /* 0x008000003810783b */ /* 0x000f2e0000000200 */
[C---:B---3--:R-:W-:Y:S01]  /*3c30*/  HMMA.16816.F32 R24, R20.reuse, R44, R64 ;  /* 0x0000002c1418723c */ /* 0x048fe20000001840 */
[----:B------:R-:W3:Y:S07]  /*3c40*/  LDSM.16.M88.4 R64, [R56+0x8800] ;  /* 0x008800003840783b */ /* 0x000eee0000000200 */
[C---:B------:R-:W-:Y:S08]  /*3c50*/  HMMA.16816.F32 R84, R20.reuse, R48, R80 ;  /* 0x000000301454723c */ /* 0x040ff00000001850 */
[C---:B------:R-:W-:Y:S08]  /*3c60*/  HMMA.16816.F32 R80, R20.reuse, R46, R88 ;  /* 0x0000002e1450723c */ /* 0x040ff00000001858 */
[----:B------:R-:W-:Y:S01]  /*3c70*/  HMMA.16816.F32 R76, R20, R50, R76 ;  /* 0x00000032144c723c */ /* 0x000fe2000000184c */
[----:B------:R-:W-:Y:S04]  /*3c80*/  LDSM.16.M88.4 R48, [R32+UR17+0x9000] ;  /* 0x009000112030783b */ /* 0x000fe80008000200 */
[----:B------:R-:W-:Y:S03]  /*3c90*/  LDSM.16.M88.4 R32, [R32+UR17+0x9800] ;  /* 0x009800112020783b */ /* 0x000fe60008000200 */
[C---:B-1----:R-:W-:Y:S01]  /*3ca0*/  HMMA.16816.F32 R44, R8.reuse, R36, R72 ;  /* 0x00000024082c723c */ /* 0x042fe20000001848 */
[----:B------:R-:W-:Y:S07]  /*3cb0*/  LDSM.16.M88.4 R20, [R0+0x4000] ;  /* 0x004000000014783b */ /* 0x000fee0000000200 */
[C---:B------:R-:W-:Y:S08]  /*3cc0*/  HMMA.16816.F32 R68, R8.reuse, R40, R68 ;  /* 0x000000280844723c */ /* 0x040ff00000001844 */
[C---:B------:R-:W-:Y:S08]  /*3cd0*/  HMMA.16816.F32 R60, R8.reuse, R38, R60 ;  /* 0x00000026083c723c */ /* 0x040ff0000000183c */
[----:B------:R-:W-:Y:S08]  /*3ce0*/  HMMA.16816.F32 R52, R8, R42, R52 ;  /* 0x0000002a0834723c */ /* 0x000ff00000001834 */
[C---:B--2---:R-:W-:Y:S01]  /*3cf0*/  HMMA.16816.F32 R8, R12.reuse, R36, R24 ;  /* 0x000000240c08723c */ /* 0x044fe20000001818 */
[----:B------:R1:W2:Y:S07]  /*3d00*/  LDSM.16.M88.4 R24, [R0+0x6000] ;  /* 0x006000000018783b */ /* 0x0002ae0000000200 */
[C---:B------:R-:W-:Y:S08]  /*3d10*/  HMMA.16816.F32 R36, R12.reuse, R38, R80 ;  /* 0x000000260c24723c */ /* 0x040ff00000001850 */
[C---:B------:R-:W-:Y:S08]  /*3d20*/  HMMA.16816.F32 R80, R12.reuse, R40, R84 ;  /* 0x000000280c50723c */ /* 0x040ff00000001854 */
[----:B------:R-:W-:Y:S01]  /*3d30*/  HMMA.16816.F32 R40, R12, R42, R76 ;  /* 0x0000002a0c28723c */ /* 0x000fe2000000184c */
[----:B------:R-:W-:Y:S01]  /*3d40*/  LDSM.16.M88.4 R12, [R57+0x6000] ;  /* 0x00600000390c783b */ /* 0x000fe20000000200 */
[----:B-1----:R-:W-:-:S06]  /*3d50*/  IMAD.U32 R0, RZ, RZ, UR21 ;  /* 0x00000015ff007e24 */ /* 0x002fcc000f8e00ff */
[C---:B----4-:R-:W-:Y:S08]  /*3d60*/  HMMA.16816.F32 R76, R4.reuse, R18, R60 ;  /* 0x00000012044c723c */ /* 0x050ff0000000183c */
[C---:B------:R-:W-:Y:S08]  /*3d70*/  HMMA.16816.F32 R44, R4.reuse, R16, R44 ;  /* 0x00000010042c723c */ /* 0x040ff0000000182c */
[C---:B---3--:R-:W-:Y:S08]  /*3d80*/  HMMA.16816.F32 R84, R4.reuse, R64, R68 ;  /* 0x000000400454723c */ /* 0x048ff00000001844 */
        /* <DEDUP_REMOVED lines=8> */
[----:B------:R-:W4:Y:S07]  /*3e10*/  LDSM.16.M88.4 R40, [R3+0x9800] ;  /* 0x009800000328783b */ /* 0x000f2e0000000200 */
[C---:B--2---:R-:W-:Y:S08]  /*3e20*/  HMMA.16816.F32 R64, R24.reuse, R50, R76 ;  /* 0x000000321840723c */ /* 0x044ff0000000184c */
[C---:B------:R-:W-:Y:S08]  /*3e30*/  HMMA.16816.F32 R76, R24.reuse, R32, R84 ;  /* 0x00000020184c723c */ /* 0x040ff00000001854 */
[-C--:B------:R-:W-:Y:S01]  /*3e40*/  HMMA.16816.F32 R52, R24, R48.reuse, R44 ;  /* 0x000000301834723c */ /* 0x080fe2000000182c */
[----:B------:R-:W-:Y:S07]  /*3e50*/  LDSM.16.M88.4 R44, [R2+0x9000] ;  /* 0x00900000022c783b */ /* 0x000fee0000000200 */
[C---:B------:R-:W-:Y:S01]  /*3e60*/  HMMA.16816.F32 R60, R20.reuse, R48, R4 ;  /* 0x00000030143c723c */ /* 0x040fe20000001804 */
[----:B------:R-:W2:Y:S07]  /*3e70*/  LDSM.16.M88.4 R4, [R59+0x6000] ;  /* 0x006000003b04783b */ /* 0x000eae0000000200 */
[C---:B------:R-:W-:Y:S08]  /*3e80*/  HMMA.16816.F32 R84, R20.reuse, R50, R72 ;  /* 0x000000321454723c */ /* 0x040ff00000001848 */
[-C--:B------:R-:W-:Y:S01]  /*3e90*/  HMMA.16816.F32 R48, R20, R34.reuse, R28 ;  /* 0x000000221430723c */ /* 0x080fe2000000181c */
[----:B------:R5:W2:Y:S07]  /*3ea0*/  LDSM.16.M88.4 R28, [R2+0x9800] ;  /* 0x00980000021c783b */ /* 0x000aae0000000200 */
[----:B------:R-:W-:Y:S01]  /*3eb0*/  HMMA.16816.F32 R88, R24, R34, R88 ;  /* 0x000000221858723c */ /* 0x000fe20000001858 */
[----:B------:R-:W-:Y:S07]  /*3ec0*/  LDSM.16.M88.4 R24, [R58+0x4000] ;  /* 0x004000003a18783b */ /* 0x000fee0000000200 */
[----:B------:R-:W-:Y:S01]  /*3ed0*/  HMMA.16816.F32 R80, R20, R32, R68 ;  /* 0x000000201450723c */ /* 0x000fe20000001844 */
[----:B------:R-:W-:Y:S04]  /*3ee0*/  LDSM.16.M88.4 R32, [R56+0x9000] ;  /* 0x009000003820783b */ /* 0x000fe80000000200 */
[----:B------:R-:W2:Y:S03]  /*3ef0*/  LDSM.16.M88.4 R20, [R58+0x6000] ;  /* 0x006000003a14783b */ /* 0x000ea60000000200 */
[----:B-1----:R-:W-:Y:S01]  /*3f00*/  HMMA.16816.F32 R52, R12, R36, R52 ;  /* 0x000000240c34723c */ /* 0x002fe20000001834 */
[----:B-----5:R-:W-:-:S05]  /*3f10*/  IMAD.SHL.U32 R2, R214, 0x2, RZ ;  /* 0x00000002d6027824 */ /* 0x020fca00078e00ff */
[----:B------:R-:W-:Y:S02]  /*3f20*/  LOP3.LUT R104, R2, 0x6, RZ, 0xc0, !PT ;  /* 0x0000000602687812 */ /* 0x000fe400078ec0ff */
[----:B---3--:R-:W-:Y:S03]  /*3f30*/  HMMA.16816.F32 R60, R16, R36, R60 ;  /* 0x00000024103c723c */ /* 0x008fe6000000183c */
[----:B------:R-:W-:-:S04]  /*3f40*/  IMAD R0, R0, 0x20, R104 ;  /* 0x0000002000007824 */ /* 0x000fc800078e0268 */
[C---:B------:R-:W-:Y:S01]  /*3f50*/  VIADD R2, R0.reuse, 0x8 ;  /* 0x0000000800027836 */ /* 0x040fe20000000000 */
[C---:B------:R-:W-:Y:S01]  /*3f60*/  HMMA.16816.F32 R72, R12.reuse, R38, R64 ;  /* 0x000000260c48723c */ /* 0x040fe20000001840 */
[C---:B------:R-:W-:Y:S01]  /*3f70*/  VIADD R3, R0.reuse, 0x1 ;  /* 0x0000000100037836 */ /* 0x040fe20000000000 */
[----:B------:R-:W-:Y:S02]  /*3f80*/  ISETP.GE.U32.AND P0, PT, R0, UR28, PT ;  /* 0x0000001c00007c0c */ /* 0x000fe4000bf06070 */
[----:B------:R-:W-:Y:S01]  /*3f90*/  ISETP.GE.U32.AND P4, PT, R2, UR28, PT ;  /* 0x0000001c02007c0c */ /* 0x000fe2000bf86070 */
[----:B------:R-:W-:Y:S01]  /*3fa0*/  VIADD R2, R0, 0x10 ;  /* 0x0000001000027836 */ /* 0x000fe20000000000 */
[----:B------:R-:W-:Y:S02]  /*3fb0*/  ISETP.GE.U32.AND P5, PT, R3, UR28, PT ;  /* 0x0000001c03007c0c */ /* 0x000fe4000bfa6070 */
[----:B----4-:R-:W-:Y:S02]  /*3fc0*/  HMMA.16816.F32 R76, R12, R40, R76 ;  /* 0x000000280c4c723c */ /* 0x010fe4000000184c */
[----:B------:R-:W-:Y:S01]  /*3fd0*/  ISETP.GE.U32.AND P1, PT, R2, UR28, PT ;  /* 0x0000001c02007c0c */ /* 0x000fe2000bf26070 */
[----:B------:R-:W-:-:S05]  /*3fe0*/  VIADD R2, R0, 0x11 ;  /* 0x0000001100027836 */ /* 0x000fca0000000000 */
[----:B------:R-:W-:Y:S01]  /*3ff0*/  HMMA.16816.F32 R68, R12, R42, R88 ;  /* 0x0000002a0c44723c */ /* 0x000fe20000001858 */
[----:B------:R-:W1:Y:S01]  /*4000*/  LDSM.16.M88.4 R12, [R56+0x9800] ;  /* 0x00980000380c783b */ /* 0x000e620000000200 */
[----:B------:R-:W-:-:S06]  /*4010*/  DEPBAR.LE SB0, 0x0 ;  /* 0x000080000000791a */ /* 0x000fcc0000000000 */
[C---:B------:R-:W-:Y:S08]  /*4020*/  HMMA.16816.F32 R64, R16.reuse, R38, R84 ;  /* 0x000000261040723c */ /* 0x040ff00000001854 */
[C---:B------:R-:W-:Y:S08]  /*4030*/  HMMA.16816.F32 R80, R16.reuse, R40, R80 ;  /* 0x000000281050723c */ /* 0x040ff00000001850 */
[----:B------:R-:W-:Y:S08]  /*4040*/  HMMA.16816.F32 R40, R16, R42, R48 ;  /* 0x0000002a1028723c */ /* 0x000ff00000001830 */
[-C--:B--2---:R-:W-:Y:S08]  /*4050*/  HMMA.16816.F32 R36, R4, R44.reuse, R52 ;  /* 0x0000002c0424723c */ /* 0x084ff00000001834 */
[----:B------:R-:W-:Y:S08]  /*4060*/  HMMA.16816.F32 R16, R8, R44, R60 ;  /* 0x0000002c0810723c */ /* 0x000ff0000000183c */
[C---:B------:R-:W-:Y:S08]  /*4070*/  HMMA.16816.F32 R48, R4.reuse, R46, R72 ;  /* 0x0000002e0430723c */ /* 0x040ff00000001848 */
[C---:B------:R-:W-:Y:S08]  /*4080*/  HMMA.16816.F32 R76, R4.reuse, R28, R76 ;  /* 0x0000001c044c723c */ /* 0x040ff0000000184c */
[----:B------:R-:W-:Y:S08]  /*4090*/  HMMA.16816.F32 R68, R4, R30, R68 ;  /* 0x0000001e0444723c */ /* 0x000ff00000001844 */
        /* <DEDUP_REMOVED lines=9> */
[----:B------:R-:W-:Y:S01]  /*4130*/  HMMA.16816.F32 R32, R24, R34, R4 ;  /* 0x000000221820723c */ /* 0x000fe20000001804 */
[----:B------:R-:W-:Y:S02]  /*4140*/  VIADD R4, R0, 0x9 ;  /* 0x0000000900047836 */ /* 0x000fe40000000000 */
[----:B------:R-:W-:Y:S02]  /*4150*/  FSEL R48, R18, -INF , !P0 ;  /* 0xff80000012307808 */ /* 0x000fe40004000000 */
[----:B------:R-:W-:Y:S01]  /*4160*/  FSEL R51, R16, -INF , !P0 ;  /* 0xff80000010337808 */ /* 0x000fe20004000000 */
[----:B------:R-:W-:Y:S01]  /*4170*/  BAR.SYNC.DEFER_BLOCKING 0x0 ;  /* 0x0000000000007b1d */ /* 0x000fe20000010000 */
[----:B------:R-:W-:Y:S01]  /*4180*/  ISETP.GE.U32.AND P3, PT, R4, UR28, PT ;  /* 0x0000001c04007c0c */ /* 0x000fe2000bf66070 */
[----:B-1----:R-:W-:Y:S01]  /*4190*/  HMMA.16816.F32 R8, R20, R12, R76 ;  /* 0x0000000c1408723c */ /* 0x002fe2000000184c */
[----:B------:R-:W-:Y:S01]  /*41a0*/  ISETP.GE.U32.AND P0, PT, R2, UR28, PT ;  /* 0x0000001c02007c0c */ /* 0x000fe2000bf06070 */
[C---:B------:R-:W-:Y:S01]  /*41b0*/  VIADD R2, R0.reuse, 0x18 ;  /* 0x0000001800027836 */ /* 0x040fe20000000000 */
[----:B------:R-:W-:Y:S01]  /*41c0*/  FSEL R38, R19, -INF , !P5 ;  /* 0xff80000013267808 */ /* 0x000fe20006800000 */
[----:B------:R-:W-:Y:S01]  /*41d0*/  VIADD R0, R0, 0x19 ;  /* 0x0000001900007836 */ /* 0x000fe20000000000 */
[----:B------:R-:W-:-:S03]  /*41e0*/  FSEL R39, R28, -INF , !P4 ;  /* 0xff8000001c277808 */ /* 0x000fc60006000000 */
[----:B------:R-:W-:Y:S01]  /*41f0*/  HMMA.16816.F32 R4, R24, R12, R44 ;  /* 0x0000000c1804723c */ /* 0x000fe2000000182c */
[----:B------:R-:W-:Y:S02]  /*4200*/  FSEL R45, R37, -INF , !P5 ;  /* 0xff800000252d7808 */ /* 0x000fe40006800000 */
[----:B------:R-:W-:Y:S02]  /*4210*/  FSEL R36, R34, -INF , !P4 ;  /* 0xff80000022247808 */ /* 0x000fe40006000000 */
[----:B------:R-:W-:Y:S02]  /*4220*/  FSEL R46, R17, -INF , !P5 ;  /* 0xff800000112e7808 */ /* 0x000fe40006800000 */
[----:B------:R-:W-:Y:S01]  /*4230*/  FSEL R47, R30, -INF , !P4 ;  /* 0xff8000001e2f7808 */ /* 0x000fe20006000000 */
[----:B------:R-:W-:Y:S01]  /*4240*/  HMMA.16816.F32 R20, R20, R14, R68 ;  /* 0x0000000e1414723c */ /* 0x000fe20000001844 */
[----:B------:R-:W-:Y:S02]  /*4250*/  FSEL R44, R32, -INF , !P4 ;  /* 0xff800000202c7808 */ /* 0x000fe40006000000 */
[----:B------:R-:W-:-:S02]  /*4260*/  ISETP.GE.U32.AND P5, PT, R2, UR28, PT ;  /* 0x0000001c02007c0c */ /* 0x000fc4000bfa6070 */
[----:B------:R-:W-:Y:S02]  /*4270*/  ISETP.GE.U32.AND P4, PT, R0, UR28, PT ;  /* 0x0000001c00007c0c */ /* 0x000fe4000bf86070 */
[----:B------:R-:W-:Y:S01]  /*4280*/  FSEL R34, R29, -INF , !P3 ;  /* 0xff8000001d227808 */ /* 0x000fe20005800000 */
[----:B------:R-:W-:Y:S01]  /*4290*/  HMMA.16816.F32 R24, R24, R14, R40 ;  /* 0x0000000e1818723c */ /* 0x000fe20000001828 */
[----:B------:R-:W-:Y:S02]  /*42a0*/  FSEL R35, R35, -INF , !P3 ;  /* 0xff80000023237808 */ /* 0x000fe40005800000 */
[----:B------:R-:W-:Y:S02]  /*42b0*/  FSEL R12, R6, -INF , !P1 ;  /* 0xff800000060c7808 */ /* 0x000fe40004800000 */
[----:B------:R-:W-:Y:S02]  /*42c0*/  FSEL R28, R8, -INF , !P1 ;  /* 0xff800000081c7808 */ /* 0x000fe40004800000 */
[----:B------:R-:W-:-:S02]  /*42d0*/  FMNMX3.FTZ R2, R48, R38, R36, !PT ;  /* 0x0000002630027276 */ /* 0x000fc40007810024 */
[----:B------:R-:W-:Y:S02]  /*42e0*/  FMNMX3.FTZ R0, R50, R45, R39, !PT ;  /* 0x0000002d32007276 */ /* 0x000fe40007810027 */
[----:B------:R-:W-:Y:S02]  /*42f0*/  FSEL R13, R7, -INF , !P0 ;  /* 0xff800000070d7808 */ /* 0x000fe40004000000 */
[----:B------:R-:W-:Y:S02]  /*4300*/  FSEL R17, R9, -INF , !P0 ;  /* 0xff80000009117808 */ /* 0x000fe40004000000 */
[----:B------:R-:W-:Y:S02]  /*4310*/  FSEL R20, R20, -INF , !P5 ;  /* 0xff80000014147808 */ /* 0x000fe40006800000 */
[----:B------:R-:W-:Y:S02]  /*4320*/  FMNMX3.FTZ R2, R2, R35, R12, !PT ;  /* 0x0000002302027276 */ /* 0x000fe4000781000c */
[----:B------:R-:W-:-:S02]  /*4330*/  FSEL R26, R26, -INF , !P5 ;  /* 0xff8000001a1a7808 */ /* 0x000fc40006800000 */
[----:B------:R-:W-:Y:S02]  /*4340*/  FMNMX3.FTZ R0, R0, R34, R28, !PT ;  /* 0x0000002200007276 */ /* 0x000fe4000781001c */
[----:B------:R-:W-:Y:S02]  /*4350*/  FSEL R37, R31, -INF , !P3 ;  /* 0xff8000001f257808 */ /* 0x000fe40005800000 */
[----:B------:R-:W-:Y:S02]  /*4360*/  FSEL R31, R10, -INF , !P1 ;  /* 0xff8000000a1f7808 */ /* 0x000fe40004800000 */
[----:B------:R-:W-:Y:S02]  /*4370*/  FSEL R14, R21, -INF , !P4 ;  /* 0xff800000150e7808 */ /* 0x000fe40006000000 */
[----:B------:R-:W-:Y:S02]  /*4380*/  FSEL R27, R27, -INF , !P4 ;  /* 0xff8000001b1b7808 */ /* 0x000fe40006000000 */
[----:B------:R-:W-:-:S02]  /*4390*/  FMNMX3.FTZ R3, R52, R49, R47, !PT ;  /* 0x0000003134037276 */ /* 0x000fc4000781002f */
[----:B------:R-:W-:Y:S02]  /*43a0*/  FMNMX3.FTZ R2, R2, R13, R26, !PT ;  /* 0x0000000d02027276 */ /* 0x000fe4000781001a */
[----:B------:R-:W-:Y:S02]  /*43b0*/  FMNMX3.FTZ R0, R0, R17, R20, !PT ;  /* 0x0000001100007276 */ /* 0x000fe40007810014 */
[----:B------:R-:W-:Y:S02]  /*43c0*/  FSEL R33, R33, -INF , !P3 ;  /* 0xff80000021217808 */ /* 0x000fe40005800000 */
[----:B------:R-:W-:Y:S02]  /*43d0*/  FSEL R32, R4, -INF , !P1 ;  /* 0xff80000004207808 */ /* 0x000fe40004800000 */
[----:B------:R-:W-:Y:S02]  /*43e0*/  FSEL R30, R5, -INF , !P0 ;  /* 0xff800000051e7808 */ /* 0x000fe40004000000 */
[----:B------:R-:W-:-:S02]  /*43f0*/  FSEL R29, R11, -INF , !P0 ;  /* 0xff8000000b1d7808 */ /* 0x000fc40004000000 */
[----:B------:R-:W-:Y:S02]  /*4400*/  FSEL R19, R22, -INF , !P5 ;  /* 0xff80000016137808 */ /* 0x000fe40006800000 */
[----:B------:R-:W-:Y:S02]  /*4410*/  FSEL R15, R23, -INF , !P4 ;  /* 0xff800000170f7808 */ /* 0x000fe40006000000 */
[----:B------:R-:W-:Y:S02]  /*4420*/  FMNMX3.FTZ R8, R3, R37, R31, !PT ;  /* 0x0000002503087276 */ /* 0x000fe4000781001f */
[----:B------:R-:W-:Y:S02]  /*4430*/  FMNMX.FTZ R7, R27, R2, !PT ;  /* 0x000000021b077209 */ /* 0x000fe40007810000 */
[----:B------:R-:W-:Y:S01]  /*4440*/  FMNMX.FTZ R6, R14, R0, !PT ;  /* 0x000000000e067209 */ /* 0x000fe20007810000 */
[----:B------:R-:W-:Y:S06]  /*4450*/  BRA.U !UP1, `(.L_x_1974) ;  /* 0x00000001099c7547 */ /* 0x000fec000b800000 */
        /* <DEDUP_REMOVED lines=39> */
.L_x_1974:
[----:B-1----:R-:W1:Y:S01]  /*46d0*/  SHFL.BFLY PT, R3, R7, 0x2, 0x1f ;  /* 0x0c401f0007037f89 */ /* 0x002e6200000e0000 */
[----:B------:R-:W-:Y:S01]  /*46e0*/  FMNMX3.FTZ R0, R8, R29, R19, !PT ;  /* 0x0000001d08007276 */ /* 0x000fe20007810013 */
[----:B------:R-:W2:Y:S01]  /*46f0*/  S2UR UR5, SR_CgaCtaId ;  /* 0x00000000000579c3 */ /* 0x000ea20000008800 */
[----:B------:R-:W-:Y:S01]  /*4700*/  FMNMX3.FTZ R2, R51, R46, R44, !PT ;  /* 0x0000002e33027276 */ /* 0x000fe2000781002c */
[----:B------:R-:W3:Y:S01]  /*4710*/  SHFL.BFLY PT, R4, R6, 0x2, 0x1f ;  /* 0x0c401f0006047f89 */ /* 0x000ee200000e0000 */
[----:B------:R-:W-:Y:S01]  /*4720*/  FMNMX.FTZ R0, R15, R0, !PT ;  /* 0x000000000f007209 */ /* 0x000fe20007810000 */
[----:B------:R-:W-:Y:S01]  /*4730*/  IMAD.SHL.U32 R94, R94, 0x200, RZ ;  /* 0x000002005e5e7824 */ /* 0x000fe200078e00ff */
[----:B------:R-:W-:Y:S01]  /*4740*/  FSEL R24, R24, -INF , !P5 ;  /* 0xff80000018187808 */ /* 0x000fe20006800000 */
[----:B------:R-:W-:Y:S01]  /*4750*/  USHF.L.U32 UR4, UR12, 0x10, URZ ;  /* 0x000000100c047899 */ /* 0x000fe200080006ff */
[----:B------:R-:W-:Y:S01]  /*4760*/  FMNMX3.FTZ R2, R2, R33, R32, !PT ;  /* 0x0000002102027276 */ /* 0x000fe20007810020 */
[----:B------:R-:W4:Y:S01]  /*4770*/  SHFL.BFLY PT, R133, R0, 0x2, 0x1f ;  /* 0x0c401f0000857f89 */ /* 0x000f2200000e0000 */
[----:B------:R-:W-:Y:S01]  /*4780*/  FSEL R25, R25, -INF , !P4 ;  /* 0xff80000019197808 */ /* 0x000fe20006000000 */
[----:B------:R-:W-:Y:S01]  /*4790*/  USHF.L.U32 UR6, UR26, 0x5, URZ ;  /* 0x000000051a067899 */ /* 0x000fe200080006ff */
[----:B------:R-:W-:Y:S01]  /*47a0*/  FMNMX3.FTZ R2, R2, R30, R24, !PT ;  /* 0x0000001e02027276 */ /* 0x000fe20007810018 */
[----:B------:R-:W-:Y:S01]  /*47b0*/  IMAD.U32 R8, RZ, RZ, UR12 ;  /* 0x0000000cff087e24 */ /* 0x000fe2000f8e00ff */
[----:B------:R-:W-:Y:S01]  /*47c0*/  SHF.R.U32.HI R9, RZ, 0x5, R214 ;  /* 0x00000005ff097819 */ /* 0x000fe200000116d6 */
[----:B------:R-:W-:Y:S01]  /*47d0*/  UIADD3 UR7, UPT, UPT, UR31, -0x4498517b, URZ ;  /* 0xbb67ae851f077890 */ /* 0x000fe2000fffe0ff */
[----:B------:R-:W-:Y:S01]  /*47e0*/  FMNMX.FTZ R2, R25, R2, !PT ;  /* 0x0000000219027209 */ /* 0x000fe20007810000 */
[----:B------:R-:W-:-:S02]  /*47f0*/  UIADD3 UR17, UPT, UPT, UR31, 0x76cf5d0a, URZ ;  /* 0x76cf5d0a1f117890 */ /* 0x000fc4000fffe0ff */
[----:B------:R-:W-:Y:S02]  /*4800*/  UIADD3 UR15, UPT, UPT, UR31, 0x32370b8f, URZ ;  /* 0x32370b8f1f0f7890 */ /* 0x000fe4000fffe0ff */
[----:B------:R-:W5:Y:S01]  /*4810*/  SHFL.BFLY PT, R136, R2, 0x2, 0x1f ;  /* 0x0c401f0002887f89 */ /* 0x000f6200000e0000 */
[----:B------:R-:W-:Y:S01]  /*4820*/  UIADD3 UR16, UPT, UPT, UR30, -0x255992d5, URZ ;  /* 0xdaa66d2b1e107890 */ /* 0x000fe2000fffe0ff */
[----:B-1----:R-:W-:Y:S01]  /*4830*/  FMNMX.FTZ R135, R7, R3, !PT ;  /* 0x0000000307877209 */ /* 0x002fe20007810000 */
[----:B------:R-:W-:Y:S01]  /*4840*/  IMAD.U32 R3, RZ, RZ, UR20 ;  /* 0x00000014ff037e24 */ /* 0x000fe2000f8e00ff */
[----:B--2---:R-:W-:Y:S01]  /*4850*/  ULEA UR5, UR5, UR8, 0x18 ;  /* 0x0000000805057291 */ /* 0x004fe2000f8ec0ff */
[----:B------:R-:W-:Y:S01]  /*4860*/  IMAD.U32 R7, RZ, RZ, UR4 ;  /* 0x00000004ff077e24 */ /* 0x000fe2000f8e00ff */
[----:B---3--:R-:W-:Y:S01]  /*4870*/  FMNMX.FTZ R134, R6, R4, !PT ;  /* 0x0000000406867209 */ /* 0x008fe20007810000 */
[----:B------:R-:W-:Y:S01]  /*4880*/  IMAD R3, R3, 0x8, R9 ;  /* 0x0000000803037824 */ /* 0x000fe200078e0209 */
[----:B------:R-:W1:Y:S01]  /*4890*/  SHFL.BFLY PT, R4, R135, 0x1, 0x1f ;  /* 0x0c201f0087047f89 */ /* 0x000e6200000e0000 */
[----:B------:R-:W-:-:S02]  /*48a0*/  USHF.R.S32.HI UR4, URZ, 0x1f, UR6 ;  /* 0x0000001fff047899 */ /* 0x000fc40008011406 */
[----:B------:R-:W-:Y:S01]  /*48b0*/  IMAD.WIDE.U32 R204, R3, -0x326172a9, RZ ;  /* 0xcd9e8d5703cc7825 */ /* 0x000fe200078e00ff */
[----:B------:R-:W2:Y:S01]  /*48c0*/  SHFL.BFLY PT, R5, R134, 0x1, 0x1f ;  /* 0x0c201f0086057f89 */ /* 0x000ea200000e0000 */
[----:B----4-:R-:W-:Y:S01]  /*48d0*/  FMNMX.FTZ R133, R0, R133, !PT ;  /* 0x0000008500857209 */ /* 0x010fe20007810000 */
[----:B------:R-:W-:Y:S01]  /*48e0*/  UIADD3 UR14, UPT, UPT, UR30, 0x78dde6e4, URZ ;  /* 0x78dde6e41e0e7890 */ /* 0x000fe2000fffe0ff */
[----:B------:R-:W-:Y:S01]  /*48f0*/  LOP3.LUT R0, R96, 0x200, R94, 0xf8, !PT ;  /* 0x0000020060007812 */ /* 0x000fe200078ef85e */
[----:B------:R-:W-:Y:S02]  /*4900*/  UIADD3 UR13, UPT, UPT, UR31, -0x126145ec, URZ ;  /* 0xed9eba141f0d7890 */ /* 0x000fe4000fffe0ff */
[----:B------:R-:W3:Y:S01]  /*4910*/  SHFL.BFLY PT, R6, R133, 0x1, 0x1f ;  /* 0x0c201f0085067f89 */ /* 0x000ee200000e0000 */
[----:B------:R-:W-:Y:S01]  /*4920*/  LEA R240, R0, UR5, 0x1 ;  /* 0x0000000500f07c11 */ /* 0x000fe2000f8e08ff */
[----:B------:R-:W-:Y:S01]  /*4930*/  UIADD3 UR10, UPT, UPT, UR31, -0x56f99767, URZ ;  /* 0xa90668991f0a7890 */ /* 0x000fe2000fffe0ff */
[----:B------:R-:W-:Y:S01]  /*4940*/  LOP3.LUT R0, R8, 0xff0000, R7, 0xf8, !PT ;  /* 0x00ff000008007812 */ /* 0x000fe200078ef807 */
[----:B------:R-:W-:Y:S01]  /*4950*/  UIADD3 UR11, UPT, UPT, UR30, 0x1715609d, URZ ;  /* 0x1715609d1e0b7890 */ /* 0x000fe2000fffe0ff */
[----:B-----5:R-:W-:Y:S01]  /*4960*/  FMNMX.FTZ R136, R2, R136, !PT ;  /* 0x0000008802887209 */ /* 0x020fe20007810000 */
[C---:B------:R-:W-:Y:S01]  /*4970*/  VIADD R2, R240.reuse, 0xa000 ;  /* 0x0000a000f0027836 */ /* 0x040fe20000000000 */
[----:B------:R-:W-:Y:S01]  /*4980*/  UIADD3 UR8, UPT, UPT, UR31, 0x646e171e, URZ ;  /* 0x646e171e1f087890 */ /* 0x000fe2000fffe0ff */
[C---:B------:R-:W-:Y:S01]  /*4990*/  VIADD R96, R240.reuse, 0xa020 ;  /* 0x0000a020f0607836 */ /* 0x040fe20000000000 */
[----:B------:R-:W-:Y:S01]  /*49a0*/  UIADD3 UR9, UPT, UPT, UR30, -0x4ab325aa, URZ ;  /* 0xb54cda561e097890 */ /* 0x000fe2000fffe0ff */
[----:B------:R-:W-:Y:S01]  /*49b0*/  VIADD R60, R240, 0xa040 ;  /* 0x0000a040f03c7836 */ /* 0x000fe20000000000 */
[----:B------:R-:W4:Y:S01]  /*49c0*/  SHFL.BFLY PT, R7, R136, 0x1, 0x1f ;  /* 0x0c201f0088077f89 */ /* 0x000f2200000e0000 */
[C---:B------:R-:W-:Y:S01]  /*49d0*/  @P6 VIADD R96, R2.reuse, 0xffffffe0 ;  /* 0xffffffe002606836 */ /* 0x040fe20000000000 */
[----:B-1----:R-:W-:Y:S01]  /*49e0*/  FMNMX.FTZ R135, R135, R4, !PT ;  /* 0x0000000487877209 */ /* 0x002fe20007810000 */
[----:B------:R-:W-:Y:S01]  /*49f0*/  @P2 VIADD R60, R2, 0xffffffc0 ;  /* 0xffffffc0023c2836 */ /* 0x000fe20000000000 */
[----:B------:R-:W-:Y:S01]  /*4a00*/  IADD3 R4, P1, P0, R92, UR6, R105 ;  /* 0x000000065c047c10 */ /* 0x000fe2000f83e069 */
[----:B------:R-:W-:Y:S01]  /*4a10*/  VIADD R2, R3, 0x4 ;  /* 0x0000000403027836 */ /* 0x000fe20000000000 */
[----:B------:R-:W1:Y:S01]  /*4a20*/  LDCU UR6, c[0x0][0x45c] ;  /* 0x00008b80ff0677ac */ /* 0x000e620008000800 */
[----:B--2---:R-:W-:Y:S01]  /*4a30*/  FMNMX.FTZ R134, R134, R5, !PT ;  /* 0x0000000586867209 */ /* 0x004fe20007810000 */
[----:B------:R-:W-:Y:S01]  /*4a40*/  IMAD.U32 R3, RZ, RZ, UR21 ;  /* 0x00000015ff037e24 */ /* 0x000fe2000f8e00ff */
[----:B------:R-:W-:Y:S01]  /*4a50*/  LDSM.16.MT88.4 R140, [R96+0x800] ;  /* 0x00080000608c783b */ /* 0x000fe20000004200 */
[----:B------:R-:W-:Y:S01]  /*4a60*/  IMAD.WIDE.U32 R198, R2, -0x326172a9, RZ ;  /* 0xcd9e8d5702c67825 */ /* 0x000fe200078e00ff */
[----:B------:R-:W-:Y:S01]  /*4a70*/  IADD3.X R2, PT, PT, R93, UR4, RZ, P1, P0 ;  /* 0x000000045d027c10 */ /* 0x000fe20008fe04ff */
[----:B------:R-:W-:Y:S01]  /*4a80*/  UIADD3 UR4, UPT, UPT, UR30, -0x61c88647, URZ ;  /* 0x9e3779b91e047890 */ /* 0x000fe2000fffe0ff */
[----:B------:R-:W-:Y:S01]  /*4a90*/  FSETP.NEU.FTZ.AND P1, PT, R135, -INF , PT ;  /* 0xff8000008700780b */ /* 0x000fe20003f3d000 */
[----:B------:R-:W-:Y:S01]  /*4aa0*/  IMAD.WIDE.U32 R10, R4, -0x2daee0ad, RZ ;  /* 0xd2511f53040a7825 */ /* 0x000fe200078e00ff */
[C---:B------:R-:W-:Y:S01]  /*4ab0*/  LOP3.LUT R5, R2.reuse, UR30, R205, 0x96, !PT ;  /* 0x0000001e02057c12 */ /* 0x040fe2000f8e96cd */
[----:B------:R-:W-:Y:S01]  /*4ac0*/  UIADD3 UR21, UPT, UPT, UR30, 0x3c6ef372, URZ ;  /* 0x3c6ef3721e157890 */ /* 0x000fe2000fffe0ff */
[----:B------:R-:W-:Y:S01]  /*4ad0*/  LOP3.LUT R4, R2, UR30, R199, 0x96, !PT ;  /* 0x0000001e02047c12 */ /* 0x000fe2000f8e96c7 */
[----:B------:R-:W2:Y:S01]  /*4ae0*/  LDCU UR27, c[0x0][0x448] ;  /* 0x00008900ff1b77ac */ /* 0x000ea20008000800 */
[----:B------:R-:W-:Y:S01]  /*4af0*/  LOP3.LUT R2, R3, UR31, R11, 0x96, !PT ;  /* 0x0000001f03027c12 */ /* 0x000fe2000f8e960b */
[----:B------:R-:W-:Y:S01]  /*4b00*/  IMAD.WIDE.U32 R66, R5, -0x2daee0ad, RZ ;  /* 0xd2511f5305427825 */ /* 0x000fe200078e00ff */
[----:B------:R-:W-:Y:S01]  /*4b10*/  FSETP.NEU.FTZ.AND P0, PT, R134, -INF , PT ;  /* 0xff8000008600780b */ /* 0x000fe20003f1d000 */
[----:B------:R5:W-:Y:S01]  /*4b20*/  STL.64 [R1+0x98], R10 ;  /* 0x0000980a01007387 */ /* 0x000be20000100a00 */
[----:B---3--:R-:W-:Y:S01]  /*4b30*/  FMNMX.FTZ R133, R133, R6, !PT ;  /* 0x0000000685857209 */ /* 0x008fe20007810000 */
[----:B------:R-:W-:Y:S01]  /*4b40*/  IMAD.WIDE.U32 R64, R4, -0x2daee0ad, RZ ;  /* 0xd2511f5304407825 */ /* 0x000fe200078e00ff */
[----:B------:R-:W-:Y:S01]  /*4b50*/  LOP3.LUT R3, R10, UR7, R67, 0x96, !PT ;  /* 0x000000070a037c12 */ /* 0x000fe2000f8e9643 */
[----:B------:R-:W-:Y:S01]  /*4b60*/  STL.64 [R1+0x90], R66 ;  /* 0x0000904201007387 */ /* 0x000fe20000100a00 */
[----:B----4-:R-:W-:Y:S01]  /*4b70*/  FMNMX.FTZ R136, R136, R7, !PT ;  /* 0x0000000788887209 */ /* 0x010fe20007810000 */
[----:B------:R-:W-:Y:S01]  /*4b80*/  IMAD.WIDE.U32 R4, R2, -0x326172a9, RZ ;  /* 0xcd9e8d5702047825 */ /* 0x000fe200078e00ff */
[----:B------:R-:W-:Y:S01]  /*4b90*/  LOP3.LUT R2, R10, UR7, R65, 0x96, !PT ;  /* 0x000000070a027c12 */ /* 0x000fe2000f8e9641 */
[----:B------:R-:W-:Y:S02]  /*4ba0*/  STL.64 [R1+0x88], R64 ;  /* 0x0000884001007387 */ /* 0x000fe40000100a00 */
[----:B------:R-:W-:-:S04]  /*4bb0*/  IMAD.WIDE.U32 R62, R3, -0x326172a9, RZ ;  /* 0xcd9e8d57033e7825 */ /* 0x000fc800078e00ff */
[----:B-1----:R-:W-:Y:S01]  /*4bc0*/  FMUL.FTZ R3, R135, UR6 ;  /* 0x0000000687037c20 */ /* 0x002fe20008410000 */
[----:B------:R-:W-:Y:S01]  /*4bd0*/  LOP3.LUT R8, R204, UR4, R5, 0x96, !PT ;  /* 0x00000004cc087c12 */ /* 0x000fe2000f8e9605 */
[----:B------:R-:W-:Y:S01]  /*4be0*/  LDSM.16.MT88.4 R224, [R60+0x800] ;  /* 0x000800003ce0783b */ /* 0x000fe20000004200 */
[----:B------:R-:W-:-:S04]  /*4bf0*/  IMAD.WIDE.U32 R58, R2, -0x326172a9, RZ ;  /* 0xcd9e8d57023a7825 */ /* 0x000fc800078e00ff */
[----:B------:R-:W-:Y:S01]  /*4c00*/  FMUL.FTZ R2, R134, UR6 ;  /* 0x0000000686027c20 */ /* 0x000fe20008410000 */
[----:B------:R-:W-:Y:S01]  /*4c10*/  FSEL R3, R3, RZ, P1 ;  /* 0x000000ff03037208 */ /* 0x000fe20000800000 */
[----:B------:R1:W-:Y:S01]  /*4c20*/  STL.64 [R1+0x80], R62 ;  /* 0x0000803e01007387 */ /* 0x0003e20000100a00 */
[----:B------:R-:W-:Y:S01]  /*4c30*/  LOP3.LUT R9, R198, UR4, R5, 0x96, !PT ;  /* 0x00000004c6097c12 */ /* 0x000fe2000f8e9605 */
[----:B------:R-:W-:Y:S01]  /*4c40*/  FMUL.FTZ R5, R136, UR6 ;  /* 0x0000000688057c20 */ /* 0x000fe20008410000 */
[----:B------:R-:W-:Y:S01]  /*4c50*/  FSEL R2, R2, RZ, P0 ;  /* 0x000000ff02027208 */ /* 0x000fe20000000000 */
[----:B------:R-:W-:Y:S01]  /*4c60*/  FFMA.FTZ R40, R13, UR6, -R3 ;  /* 0x000000060d287c23 */ /* 0x000fe20008010803 */
[----:B------:R-:W-:Y:S01]  /*4c70*/  LOP3.LUT R18, R4, UR21, R63, 0x96, !PT ;  /* 0x0000001504127c12 */ /* 0x000fe2000f8e963f */
[----:B------:R-:W-:Y:S01]  /*4c80*/  FFMA.FTZ R6, R48, UR6, -R3 ;  /* 0x0000000630067c23 */ /* 0x000fe20008010803 */
[----:B------:R-:W-:Y:S01]  /*4c90*/  LOP3.LUT R16, R4, UR21, R59, 0x96, !PT ;  /* 0x0000001504107c12 */ /* 0x000fe2000f8e963b */
[----:B------:R-:W-:Y:S01]  /*4ca0*/  FMUL.FTZ R4, R133, UR6 ;  /* 0x0000000685047c20 */ /* 0x000fe20008410000 */
[----:B------:R-:W-:Y:S01]  /*4cb0*/  FSETP.NEU.FTZ.AND P1, PT, R136, -INF , PT ;  /* 0xff8000008800780b */ /* 0x000fe20003f3d000 */
[--C-:B-----5:R-:W-:Y:S01]  /*4cc0*/  FFMA.FTZ R11, R35, UR6, -R3.reuse ;  /* 0x00000006230b7c23 */ /* 0x120fe20008010803 */
[----:B------:R-:W-:Y:S01]  /*4cd0*/  FSETP.NEU.FTZ.AND P0, PT, R133, -INF , PT ;  /* 0xff8000008500780b */ /* 0x000fe20003f1d000 */
[--C-:B------:R-:W-:Y:S01]  /*4ce0*/  FFMA.FTZ R21, R45, UR6, -R2.reuse ;  /* 0x000000062d157c23 */ /* 0x100fe20008010802 */
[--C-:B------:R-:W-:Y:S01]  /*4cf0*/  FFMA.FTZ R7, R38, UR6, -R3.reuse ;  /* 0x0000000626077c23 */ /* 0x100fe20008010803 */
[--C-:B------:R-:W-:Y:S01]  /*4d00*/  FFMA.FTZ R10, R36, UR6, -R3.reuse ;  /* 0x00000006240a7c23 */ /* 0x100fe20008010803 */
[--C-:B------:R-:W-:Y:S01]  /*4d10*/  FFMA.FTZ R12, R12, UR6, -R3.reuse ;  /* 0x000000060c0c7c23 */ /* 0x100fe20008010803 */
[--C-:B------:R-:W-:Y:S01]  /*4d20*/  FFMA.FTZ R41, R26, UR6, -R3.reuse ;  /* 0x000000061a297c23 */ /* 0x100fe20008010803 */
[----:B------:R-:W-:Y:S01]  /*4d30*/  FFMA.FTZ R53, R27, UR6, -R3 ;  /* 0x000000061b357c23 */ /* 0x000fe20008010803 */
[--C-:B------:R-:W-:Y:S01]  /*4d40*/  FFMA.FTZ R13, R50, UR6, -R2.reuse ;  /* 0x00000006320d7c23 */ /* 0x100fe20008010802 */
[--C-:B------:R-:W-:Y:S01]  /*4d50*/  FFMA.FTZ R22, R39, UR6, -R2.reuse ;  /* 0x0000000627167c23 */ /* 0x100fe20008010802 */
[--C-:B------:R-:W-:Y:S01]  /*4d60*/  FFMA.FTZ R35, R34, UR6, -R2.reuse ;  /* 0x0000000622237c23 */ /* 0x100fe20008010802 */
[--C-:B------:R-:W-:Y:S01]  /*4d70*/  FFMA.FTZ R43, R28, UR6, -R2.reuse ;  /* 0x000000061c2b7c23 */ /* 0x100fe20008010802 */
[--C-:B------:R-:W-:Y:S01]  /*4d80*/  FFMA.FTZ R45, R17, UR6, -R2.reuse ;  /* 0x00000006112d7c23 */ /* 0x100fe20008010802 */
[--C-:B------:R-:W-:Y:S01]  /*4d90*/  FFMA.FTZ R54, R20, UR6, -R2.reuse ;  /* 0x0000000614367c23 */ /* 0x100fe20008010802 */
[----:B------:R-:W-:Y:S01]  /*4da0*/  FFMA.FTZ R56, R14, UR6, -R2 ;  /* 0x000000060e387c23 */ /* 0x000fe20008010802 */
[----:B------:R-:W-:Y:S01]  /*4db0*/  FSEL R3, R5, RZ, P1 ;  /* 0x000000ff05037208 */ /* 0x000fe20000800000 */
[----:B------:R3:W-:Y:S01]  /*4dc0*/  MUFU.EX2 R103, R6 ;  /* 0x0000000600677308 */ /* 0x0007e20000000800 */
[----:B------:R-:W-:Y:S01]  /*4dd0*/  FSEL R2, R4, RZ, P0 ;  /* 0x000000ff04027208 */ /* 0x000fe20000000000 */
[----:B------:R-:W-:Y:S01]  /*4de0*/  IMAD.WIDE.U32 R4, R9, -0x2daee0ad, RZ ;  /* 0xd2511f5309047825 */ /* 0x000fe200078e00ff */
[----:B------:R4:W-:Y:S03]  /*4df0*/  STL.64 [R1+0x78], R58 ;  /* 0x0000783a01007387 */ /* 0x0009e60000100a00 */
        /* <DEDUP_REMOVED lines=16> */
[----:B------:R-:W-:Y:S01]  /*4f00*/  IMAD.WIDE.U32 R2, R8, -0x2daee0ad, RZ ;  /* 0xd2511f5308027825 */ /* 0x000fe200078e00ff */
[----:B------:R5:W-:Y:S01]  /*4f10*/  MUFU.EX2 R70, R12 ;  /* 0x0000000c00467308 */ /* 0x000be20000000800 */
[----:B------:R-:W2:Y:S01]  /*4f20*/  LDSM.16.MT88.4 R48, [R240+0xa000] ;  /* 0x00a00000f030783b */ /* 0x000ea20000004200 */
[----:B------:R-:W2:Y:S01]  /*4f30*/  LDCU UR6, c[0x0][0x444] ;  /* 0x00008880ff0677ac */ /* 0x000ea20008000800 */
[----:B------:R-:W-:Y:S01]  /*4f40*/  IMAD.WIDE.U32 R18, R18, -0x2daee0ad, RZ ;  /* 0xd2511f5312127825 */ /* 0x000fe200078e00ff */
[----:B------:R-:W-:Y:S01]  /*4f50*/  LOP3.LUT R8, R66, UR17, R3, 0x96, !PT ;  /* 0x0000001142087c12 */ /* 0x000fe2000f8e9603 */
[----:B------:R1:W-:Y:S01]  /*4f60*/  MUFU.EX2 R85, R10 ;  /* 0x0000000a00557308 */ /* 0x0003e20000000800 */
[----:B------:R-:W-:Y:S01]  /*4f70*/  LOP3.LUT R3, R64, UR17, R5, 0x96, !PT ;  /* 0x0000001140037c12 */ /* 0x000fe2000f8e9605 */
[----:B------:R-:W-:Y:S01]  /*4f80*/  IMAD.WIDE.U32 R16, R16, -0x2daee0ad, RZ ;  /* 0xd2511f5310107825 */ /* 0x000fe200078e00ff */
[----:B------:R-:W-:Y:S01]  /*4f90*/  LOP3.LUT R14, R2, UR15, R19, 0x96, !PT ;  /* 0x0000000f020e7c12 */ /* 0x000fe2000f8e9613 */
[----:B------:R4:W4:Y:S01]  /*4fa0*/  MUFU.EX2 R102, R7 ;  /* 0x0000000700667308 */ /* 0x0009220000000800 */
[----:B------:R-:W-:Y:S01]  /*4fb0*/  LDSM.16.MT88.4 R148, [R240+0xa800] ;  /* 0x00a80000f094783b */ /* 0x000fe20000004200 */
[----:B------:R-:W-:-:S02]  /*4fc0*/  IMAD.WIDE.U32 R8, R8, -0x326172a9, RZ ;  /* 0xcd9e8d5708087825 */ /* 0x000fc400078e00ff */
[----:B------:R4:W-:Y:S01]  /*4fd0*/  MUFU.EX2 R101, R13 ;  /* 0x0000000d00657308 */ /* 0x0009e20000000800 */
[----:B------:R-:W-:Y:S01]  /*4fe0*/  LDSM.16.MT88.4 R236, [R240+0xb000] ;  /* 0x00b00000f0ec783b */ /* 0x000fe20000004200 */
[----:B------:R-:W-:Y:S01]  /*4ff0*/  IMAD.WIDE.U32 R2, R3, -0x326172a9, RZ ;  /* 0xcd9e8d5703027825 */ /* 0x000fe200078e00ff */
[----:B---3--:R-:W-:Y:S01]  /*5000*/  LOP3.LUT R6, R62, UR16, R9, 0x96, !PT ;  /* 0x000000103e067c12 */ /* 0x008fe2000f8e9609 */
[----:B------:R3:W-:Y:S01]  /*5010*/  MUFU.EX2 R72, R11 ;  /* 0x0000000b00487308 */ /* 0x0007e20000000800 */
[----:B------:R-:W-:Y:S01]  /*5020*/  LDSM.16.MT88.4 R112, [R60+0x1800] ;  /* 0x001800003c70783b */ /* 0x000fe20000004200 */
[----:B------:R-:W-:Y:S01]  /*5030*/  IMAD.WIDE.U32 R14, R14, -0x326172a9, RZ ;  /* 0xcd9e8d570e0e7825 */ /* 0x000fe200078e00ff */
[----:B-----5:R-:W-:Y:S01]  /*5040*/  LOP3.LUT R12, R58, UR16, R3, 0x96, !PT ;  /* 0x000000103a0c7c12 */ /* 0x020fe2000f8e9603 */
[----:B------:R-:W-:Y:S01]  /*5050*/  MUFU.EX2 R68, R22 ;  /* 0x0000001600447308 */ /* 0x000fe20000000800 */
[----:B-1----:R-:W-:Y:S01]  /*5060*/  LOP3.LUT R10, R4, UR15, R17, 0x96, !PT ;  /* 0x0000000f040a7c12 */ /* 0x002fe2000f8e9611 */
[----:B----4-:R-:W-:Y:S01]  /*5070*/  IMAD.WIDE.U32 R6, R6, -0x2daee0ad, RZ ;  /* 0xd2511f5306067825 */ /* 0x010fe200078e00ff */
[----:B------:R-:W-:Y:S01]  /*5080*/  LOP3.LUT R4, R8, UR14, R15, 0x96, !PT ;  /* 0x0000000e08047c12 */ /* 0x000fe2000f8e960f */
[----:B------:R-:W-:Y:S01]  /*5090*/  MUFU.EX2 R116, R23 ;  /* 0x0000001700747308 */ /* 0x000fe20000000800 */
[----:B------:R-:W-:Y:S01]  /*50a0*/  F2FP.F16.F32.PACK_AB R32, R102, R103 ;  /* 0x000000676620723e */ /* 0x000fe200000000ff */
[----:B------:R-:W-:Y:S01]  /*50b0*/  IMAD.WIDE.U32 R12, R12, -0x2daee0ad, RZ ;  /* 0xd2511f530c0c7825 */ /* 0x000fe200078e00ff */
[----:B------:R-:W-:Y:S01]  /*50c0*/  LOP3.LUT R9, R18, UR13, R7, 0x96, !PT ;  /* 0x0000000d12097c12 */ /* 0x000fe2000f8e9607 */
[----:B------:R-:W-:Y:S01]  /*50d0*/  MUFU.EX2 R100, R21 ;  /* 0x0000001500647308 */ /* 0x000fe20000000800 */
[----:B------:R-:W-:Y:S01]  /*50e0*/  PRMT R196, R32, 0x7610, R196 ;  /* 0x0000761020c47816 */ /* 0x000fe200000000c4 */
[----:B---3--:R-:W-:Y:S01]  /*50f0*/  IMAD.WIDE.U32 R10, R10, -0x326172a9, RZ ;  /* 0xcd9e8d570a0a7825 */ /* 0x008fe200078e00ff */
[----:B------:R-:W-:Y:S01]  /*5100*/  LOP3.LUT R7, R16, UR13, R13, 0x96, !PT ;  /* 0x0000000d10077c12 */ /* 0x000fe2000f8e960d */
[----:B------:R1:W-:Y:S01]  /*5110*/  MUFU.EX2 R117, R20 ;  /* 0x0000001400757308 */ /* 0x0003e20000000800 */
[----:B------:R-:W-:Y:S01]  /*5120*/  PRMT R194, R32, 0x7632, R194 ;  /* 0x0000763220c27816 */ /* 0x000fe200000000c2 */
[----:B------:R-:W-:Y:S01]  /*5130*/  IMAD.WIDE.U32 R4, R4, -0x2daee0ad, RZ ;  /* 0xd2511f5304047825 */ /* 0x000fe200078e00ff */
[----:B------:R-:W-:Y:S01]  /*5140*/  LOP3.LUT R2, R2, UR14, R11, 0x96, !PT ;  /* 0x0000000e02027c12 */ /* 0x000fe2000f8e960b */
[----:B------:R-:W-:Y:S02]  /*5150*/  MUFU.EX2 R84, R26 ;  /* 0x0000001a00547308 */ /* 0x000fe40000000800 */
[----:B------:R-:W-:Y:S01]  /*5160*/  IMAD.WIDE.U32 R8, R9, -0x326172a9, RZ ;  /* 0xcd9e8d5709087825 */ /* 0x000fe200078e00ff */
[----:B------:R-:W-:Y:S01]  /*5170*/  LOP3.LUT R5, R6, UR10, R5, 0x96, !PT ;  /* 0x0000000a06057c12 */ /* 0x000fe2000f8e9605 */
[----:B------:R3:W-:Y:S02]  /*5180*/  MUFU.EX2 R166, R27 ;  /* 0x0000001b00a67308 */ /* 0x0007e40000000800 */
[----:B------:R-:W-:Y:S01]  /*5190*/  IMAD.WIDE.U32 R6, R7, -0x326172a9, RZ ;  /* 0xcd9e8d5707067825 */ /* 0x000fe200078e00ff */
[----:B------:R-:W-:Y:S01]  /*51a0*/  LOP3.LUT R14, R14, UR11, R9, 0x96, !PT ;  /* 0x0000000b0e0e7c12 */ /* 0x000fe2000f8e9609 */
[----:B------:R-:W-:Y:S02]  /*51b0*/  MUFU.EX2 R167, R34 ;  /* 0x0000002200a77308 */ /* 0x000fe40000000800 */
[----:B------:R-:W-:Y:S01]  /*51c0*/  IMAD.WIDE.U32 R2, R2, -0x2daee0ad, RZ ;  /* 0xd2511f5302027825 */ /* 0x000fe200078e00ff */
[----:B------:R-:W-:Y:S01]  /*51d0*/  LOP3.LUT R10, R10, UR11, R7, 0x96, !PT ;  /* 0x0000000b0a0a7c12 */ /* 0x000fe2000f8e9607 */
[----:B------:R-:W-:Y:S02]  /*51e0*/  MUFU.EX2 R69, R33 ;  /* 0x0000002100457308 */ /* 0x000fe40000000800 */
[----:B-1----:R-:W-:Y:S01]  /*51f0*/  IMAD.WIDE.U32 R20, R5, -0x326172a9, RZ ;  /* 0xcd9e8d5705147825 */ /* 0x002fe200078e00ff */
[----:B------:R-:W-:Y:S01]  /*5200*/  LOP3.LUT R12, R12, UR10, R3, 0x96, !PT ;  /* 0x0000000a0c0c7c12 */ /* 0x000fe2000f8e9603 */
[----:B------:R-:W-:Y:S02]  /*5210*/  MUFU.EX2 R35, R35 ;  /* 0x0000002300237308 */ /* 0x000fe40000000800 */
[----:B------:R-:W-:Y:S01]  /*5220*/  IMAD.WIDE.U32 R22, R10, -0x2daee0ad, RZ ;  /* 0xd2511f530a167825 */ /* 0x000fe200078e00ff */
[C---:B------:R-:W-:Y:S01]  /*5230*/  PRMT R63, R20.reuse, 0x7773, RZ ;  /* 0x00007773143f7816 */ /* 0x040fe200000000ff */
[----:B------:R-:W-:Y:S01]  /*5240*/  MUFU.EX2 R47, R47 ;  /* 0x0000002f002f7308 */ /* 0x000fe20000000800 */
[----:B------:R-:W-:Y:S01]  /*5250*/  PRMT R62, R20, 0x7772, RZ ;  /* 0x00007772143e7816 */ /* 0x000fe200000000ff */
[----:B------:R-:W-:Y:S01]  /*5260*/  IMAD.WIDE.U32 R24, R14, -0x2daee0ad, RZ ;  /* 0xd2511f530e187825 */ /* 0x000fe200078e00ff */
[----:B------:R-:W-:Y:S01]  /*5270*/  LOP3.LUT R80, R2, UR8, R23, 0x96, !PT ;  /* 0x0000000802507c12 */ /* 0x000fe2000f8e9617 */
[----:B------:R-:W-:Y:S01]  /*5280*/  MUFU.EX2 R73, R37 ;  /* 0x0000002500497308 */ /* 0x000fe20000000800 */
[----:B------:R-:W-:Y:S01]  /*5290*/  LOP3.LUT R28, R8, UR9, R21, 0x96, !PT ;  /* 0x00000009081c7c12 */ /* 0x000fe2000f8e9615 */
[----:B---3--:R-:W-:Y:S01]  /*52a0*/  IMAD.WIDE.U32 R26, R12, -0x326172a9, RZ ;  /* 0xcd9e8d570c1a7825 */ /* 0x008fe200078e00ff */
[----:B------:R-:W-:Y:S01]  /*52b0*/  LOP3.LUT R31, R4, UR8, R25, 0x96, !PT ;  /* 0x00000008041f7c12 */ /* 0x000fe2000f8e9619 */
[----:B------:R-:W-:Y:S01]  /*52c0*/  MUFU.EX2 R40, R40 ;  /* 0x0000002800287308 */ /* 0x000fe20000000800 */
[----:B------:R-:W-:Y:S01]  /*52d0*/  PRMT R9, R62, 0x5410, R63 ;  /* 0x000054103e097816 */ /* 0x000fe2000000003f */
[----:B------:R-:W-:Y:S01]  /*52e0*/  IMAD.MOV.U32 R2, RZ, RZ, R22 ;  /* 0x000000ffff027224 */ /* 0x000fe200078e0016 */
[----:B------:R-:W-:Y:S01]  /*52f0*/  LOP3.LUT R27, R6, UR9, R27, 0x96, !PT ;  /* 0x00000009061b7c12 */ /* 0x000fe2000f8e961b */
[----:B------:R-:W-:Y:S01]  /*5300*/  IMAD.MOV.U32 R5, RZ, RZ, R20 ;  /* 0x000000ffff057224 */ /* 0x000fe200078e0014 */
[C---:B------:R-:W-:Y:S01]  /*5310*/  PRMT R83, R26.reuse, 0x7773, RZ ;  /* 0x000077731a537816 */ /* 0x040fe200000000ff */
[----:B------:R-:W-:Y:S01]  /*5320*/  IMAD.MOV.U32 R4, RZ, RZ, R24 ;  /* 0x000000ffff047224 */ /* 0x000fe200078e0018 */
[----:B------:R-:W-:Y:S01]  /*5330*/  PRMT R82, R26, 0x7772, RZ ;  /* 0x000077721a527816 */ /* 0x000fe200000000ff */
[----:B------:R-:W-:Y:S01]  /*5340*/  IMAD.MOV.U32 R3, RZ, RZ, R26 ;  /* 0x000000ffff037224 */ /* 0x000fe200078e001a */
[----:B------:R-:W-:Y:S01]  /*5350*/  LOP3.LUT R18, R2, 0xff, RZ, 0xc0, !PT ;  /* 0x000000ff02127812 */ /* 0x000fe200078ec0ff */
[----:B------:R-:W-:Y:S01]  /*5360*/  MUFU.EX2 R36, R36 ;  /* 0x0000002400247308 */ /* 0x000fe20000000800 */
[----:B------:R-:W-:Y:S01]  /*5370*/  SHF.R.U32.HI R2, RZ, 0x10, R31 ;  /* 0x00000010ff027819 */ /* 0x000fe2000001161f */
[----:B------:R-:W-:Y:S01]  /*5380*/  IMAD R32, R95, 0x2, R240 ;  /* 0x000000025f207824 */ /* 0x000fe200078e02f0 */
[----:B------:R-:W-:Y:S01]  /*5390*/  PRMT R79, R26, 0x7771, RZ ;  /* 0x000077711a4f7816 */ /* 0x000fe200000000ff */
[----:B------:R-:W-:Y:S01]  /*53a0*/  MUFU.EX2 R58, R38 ;  /* 0x00000026003a7308 */ /* 0x000fe20000000800 */
[----:B------:R-:W-:-:S02]  /*53b0*/  LOP3.LUT R14, R5, 0xff, RZ, 0xc0, !PT ;  /* 0x000000ff050e7812 */ /* 0x000fc400078ec0ff */
[----:B------:R-:W-:Y:S01]  /*53c0*/  LOP3.LUT R13, R4, 0xff, RZ, 0xc0, !PT ;  /* 0x000000ff040d7812 */ /* 0x000fe200078ec0ff */
[----:B------:R-:W1:Y:S01]  /*53d0*/  MUFU.EX2 R43, R43 ;  /* 0x0000002b002b7308 */ /* 0x000e620000000800 */
[----:B------:R-:W-:Y:S01]  /*53e0*/  LOP3.LUT R19, R3, 0xff, RZ, 0xc0, !PT ;  /* 0x000000ff03137812 */ /* 0x000fe200078ec0ff */
[----:B------:R-:W3:Y:S01]  /*53f0*/  LDSM.16.MT88.4 R64, [R32+0xa000] ;  /* 0x00a000002040783b */ /* 0x000ee20000004200 */
[----:B------:R-:W-:Y:S01]  /*5400*/  SHF.R.U32.HI R3, RZ, 0x10, R28 ;  /* 0x00000010ff037819 */ /* 0x000fe2000001161c */
[----:B------:R-:W4:Y:S01]  /*5410*/  MUFU.EX2 R45, R45 ;  /* 0x0000002d002d7308 */ /* 0x000f220000000800 */
[----:B------:R-:W-:Y:S01]  /*5420*/  LOP3.LUT R5, R27, 0xffff, RZ, 0xc0, !PT ;  /* 0x0000ffff1b057812 */ /* 0x000fe200078ec0ff */
[----:B------:R-:W-:Y:S01]  /*5430*/  LDSM.16.MT88.4 R232, [R32+0xb000] ;  /* 0x00b0000020e8783b */ /* 0x000fe20000004200 */
[----:B------:R-:W-:Y:S01]  /*5440*/  LOP3.LUT R6, R31, 0xffff, RZ, 0xc0, !PT ;  /* 0x0000ffff1f067812 */ /* 0x000fe200078ec0ff */
[----:B------:R-:W-:Y:S01]  /*5450*/  MUFU.EX2 R59, R41 ;  /* 0x00000029003b7308 */ /* 0x000fe20000000800 */
[----:B------:R-:W-:-:S02]  /*5460*/  LOP3.LUT R4, R80, 0xffff, RZ, 0xc0, !PT ;  /* 0x0000ffff50047812 */ /* 0x000fc400078ec0ff */
[----:B------:R-:W-:Y:S01]  /*5470*/  PRMT R78, R20, 0x7771, RZ ;  /* 0x00007771144e7816 */ /* 0x000fe200000000ff */
[----:B------:R-:W-:Y:S01]  /*5480*/  MUFU.EX2 R53, R53 ;  /* 0x0000003500357308 */ /* 0x000fe20000000800 */
[----:B------:R-:W-:Y:S02]  /*5490*/  PRMT R208, R24, 0x7771, RZ ;  /* 0x0000777118d07816 */ /* 0x000fe400000000ff */
[----:B------:R-:W-:Y:S01]  /*54a0*/  SHF.R.U32.HI R16, RZ, 0x10, R80 ;  /* 0x00000010ff107819 */ /* 0x000fe20000011650 */
[----:B------:R5:W-:Y:S01]  /*54b0*/  MUFU.EX2 R206, R44 ;  /* 0x0000002c00ce7308 */ /* 0x000be20000000800 */
[----:B------:R-:W-:Y:S02]  /*54c0*/  PRMT R11, R82, 0x5410, R83 ;  /* 0x00005410520b7816 */ /* 0x000fe40000000053 */
[----:B------:R-:W-:Y:S01]  /*54d0*/  LOP3.LUT R12, R9, 0xff00ff, RZ, 0xc0, !PT ;  /* 0x00ff00ff090c7812 */ /* 0x000fe200078ec0ff */
[----:B------:R1:W2:Y:S01]  /*54e0*/  MUFU.EX2 R197, R46 ;  /* 0x0000002e00c57308 */ /* 0x0002a20000000800 */
[----:B------:R-:W-:-:S02]  /*54f0*/  PRMT R215, R24, 0x7772, RZ ;  /* 0x0000777218d77816 */ /* 0x000fc400000000ff */
[----:B------:R-:W-:Y:S01]  /*5500*/  PRMT R213, R24, 0x7773, RZ ;  /* 0x0000777318d57816 */ /* 0x000fe200000000ff */
[----:B------:R-:W-:Y:S01]  /*5510*/  MUFU.EX2 R54, R54 ;  /* 0x0000003600367308 */ /* 0x000fe20000000800 */
[----:B------:R-:W-:Y:S02]  /*5520*/  LOP3.LUT R7, R28, 0xffff, RZ, 0xc0, !PT ;  /* 0x0000ffff1c077812 */ /* 0x000fe400078ec0ff */
[----:B------:R-:W-:Y:S01]  /*5530*/  LOP3.LUT R9, R2, 0xff, RZ, 0xc0, !PT ;  /* 0x000000ff02097812 */ /* 0x000fe200078ec0ff */
[----:B------:R-:W-:Y:S01]  /*5540*/  MUFU.EX2 R71, R39 ;  /* 0x0000002700477308 */ /* 0x000fe20000000800 */
[C---:B------:R-:W-:Y:S01]  /*5550*/  PRMT R223, R22.reuse, 0x7772, RZ ;  /* 0x0000777216df7816 */ /* 0x040fe200000000ff */
[----:B-----5:R-:W-:Y:S01]  /*5560*/  IMAD.MOV.U32 R44, RZ, RZ, R70 ;  /* 0x000000ffff2c7224 */ /* 0x020fe200078e0046 */
[----:B------:R-:W-:Y:S01]  /*5570*/  PRMT R222, R22, 0x7773, RZ ;  /* 0x0000777316de7816 */ /* 0x000fe200000000ff */
[----:B------:R-:W-:Y:S01]  /*5580*/  MUFU.EX2 R57, R42 ;  /* 0x0000002a00397308 */ /* 0x000fe20000000800 */
[----:B------:R-:W-:Y:S01]  /*5590*/  SHF.R.U32.HI R10, RZ, 0x10, R27 ;  /* 0x00000010ff0a7819 */ /* 0x000fe2000001161b */
[----:B-1----:R-:W-:Y:S01]  /*55a0*/  IMAD.MOV.U32 R46, RZ, RZ, R43 ;  /* 0x000000ffff2e7224 */ /* 0x002fe200078e002b */
[----:B------:R-:W-:-:S02]  /*55b0*/  PRMT R2, R19, 0x5410, R79 ;  /* 0x0000541013027816 */ /* 0x000fc4000000004f */
[----:B------:R-:W-:Y:S02]  /*55c0*/  SHF.R.U32.HI R221, RZ, 0x8, R5 ;  /* 0x00000008ffdd7819 */ /* 0x000fe40000011605 */
[----:B------:R-:W-:Y:S02]  /*55d0*/  SHF.R.U32.HI R245, RZ, 0x8, R6 ;  /* 0x00000008fff57819 */ /* 0x000fe40000011606 */
[----:B------:R-:W-:Y:S02]  /*55e0*/  SHF.R.U32.HI R244, RZ, 0x8, R4 ;  /* 0x00000008fff47819 */ /* 0x000fe40000011604 */
[----:B------:R-:W-:Y:S02]  /*55f0*/  LOP3.LUT R15, R3, 0xff, RZ, 0xc0, !PT ;  /* 0x000000ff030f7812 */ /* 0x000fe400078ec0ff */
[----:B------:R-:W-:Y:S02]  /*5600*/  SHF.R.U32.HI R61, RZ, 0x18, R28 ;  /* 0x00000018ff3d7819 */ /* 0x000fe4000001161c */
[----:B------:R-:W-:-:S02]  /*5610*/  SHF.R.U32.HI R94, RZ, 0x18, R80 ;  /* 0x00000018ff5e7819 */ /* 0x000fc40000011650 */
[----:B------:R-:W-:Y:S02]  /*5620*/  PRMT R4, R14, 0x5410, R78 ;  /* 0x000054100e047816 */ /* 0x000fe4000000004e */
[----:B------:R-:W-:Y:S02]  /*5630*/  PRMT R3, R13, 0x5410, R208 ;  /* 0x000054100d037816 */ /* 0x000fe400000000d0 */
[----:B------:R-:W-:Y:S02]  /*5640*/  LOP3.LUT R6, R11, 0xff00ff, RZ, 0xc0, !PT ;  /* 0x00ff00ff0b067812 */ /* 0x000fe400078ec0ff */
[----:B------:R-:W-:Y:S02]  /*5650*/  LOP3.LUT R5, R16, 0xff, RZ, 0xc0, !PT ;  /* 0x000000ff10057812 */ /* 0x000fe400078ec0ff */
[----:B------:R-:W-:Y:S02]  /*5660*/  LOP3.LUT R77, R31, 0xff, RZ, 0xc0, !PT ;  /* 0x000000ff1f4d7812 */ /* 0x000fe400078ec0ff */
[----:B------:R-:W-:-:S02]  /*5670*/  PRMT R8, R215, 0x5410, R213 ;  /* 0x00005410d7087816 */ /* 0x000fc400000000d5 */
[----:B------:R-:W-:Y:S02]  /*5680*/  SHF.R.U32.HI R209, RZ, 0x8, R7 ;  /* 0x00000008ffd17819 */ /* 0x000fe40000011607 */
[----:B------:R-:W-:Y:S02]  /*5690*/  PRMT R210, R22, 0x7771, RZ ;  /* 0x0000777116d27816 */ /* 0x000fe400000000ff */
[----:B------:R-:W-:Y:S02]  /*56a0*/  LOP3.LUT R33, R28, 0xff, RZ, 0xc0, !PT ;  /* 0x000000ff1c217812 */ /* 0x000fe400078ec0ff */
[----:B------:R-:W-:Y:S02]  /*56b0*/  LOP3.LUT R34, R27, 0xff, RZ, 0xc0, !PT ;  /* 0x000000ff1b227812 */ /* 0x000fe400078ec0ff */
[----:B------:R-:W-:Y:S02]  /*56c0*/  SHF.R.U32.HI R76, RZ, 0x18, R27 ;  /* 0x00000018ff4c7819 */ /* 0x000fe4000001161b */
[----:B------:R-:W-:-:S02]  /*56d0*/  SHF.R.U32.HI R92, RZ, 0x18, R31 ;  /* 0x00000018ff5c7819 */ /* 0x000fc4000001161f */
[----:B------:R-:W-:Y:S02]  /*56e0*/  LOP3.LUT R93, R80, 0xff, RZ, 0xc0, !PT ;  /* 0x000000ff505d7812 */ /* 0x000fe400078ec0ff */
[----:B------:R-:W-:Y:S02]  /*56f0*/  PRMT R17, R223, 0x5410, R222 ;  /* 0x00005410df117816 */ /* 0x000fe400000000de */
[----:B------:R-:W-:Y:S02]  /*5700*/  LOP3.LUT R7, R10, 0xff, RZ, 0xc0, !PT ;  /* 0x000000ff0a077812 */ /* 0x000fe400078ec0ff */
[--C-:B------:R-:W-:Y:S02]  /*5710*/  HSET2.LE.AND R16, R12, R0.reuse, PT ;  /* 0x000000000c107233 */ /* 0x100fe40003803000 */
[----:B------:R-:W-:Y:S02]  /*5720*/  HSET2.LE.AND R12, R2, R0, PT ;  /* 0x00000000020c7233 */ /* 0x000fe40003803000 */
[----:B------:R-:W-:-:S02]  /*5730*/  PRMT R13, R15, 0x5410, R61 ;  /* 0x000054100f0d7816 */ /* 0x000fc4000000003d */
[----:B------:R-:W-:Y:S02]  /*5740*/  PRMT R2, R5, 0x5410, R94 ;  /* 0x0000541005027816 */ /* 0x000fe4000000005e */
[----:B------:R-:W-:Y:S02]  /*5750*/  LOP3.LUT R8, R8, 0xff00ff, RZ, 0xc0, !PT ;  /* 0x00ff00ff08087812 */ /* 0x000fe400078ec0ff */
[--C-:B------:R-:W-:Y:S02]  /*5760*/  HSET2.LE.AND R15, R4, R0.reuse, PT ;  /* 0x00000000040f7233 */ /* 0x100fe40003803000 */
[--C-:B------:R-:W-:Y:S02]  /*5770*/  HSET2.LE.AND R21, R3, R0.reuse, PT ;  /* 0x0000000003157233 */ /* 0x100fe40003803000 */
[----:B------:R-:W-:Y:S02]  /*5780*/  HSET2.LE.AND R14, R6, R0, PT ;  /* 0x00000000060e7233 */ /* 0x000fe40003803000 */
[----:B------:R-:W-:-:S02]  /*5790*/  PRMT R5, R77, 0x5410, R245 ;  /* 0x000054104d057816 */ /* 0x000fc400000000f5 */
[----:B------:R-:W-:Y:S02]  /*57a0*/  LOP3.LUT R11, R17, 0xff00ff, RZ, 0xc0, !PT ;  /* 0x00ff00ff110b7812 */ /* 0x000fe400078ec0ff */
[----:B------:R-:W-:Y:S02]  /*57b0*/  PRMT R10, R18, 0x5410, R210 ;  /* 0x00005410120a7816 */ /* 0x000fe400000000d2 */
[----:B------:R-:W-:Y:S02]  /*57c0*/  PRMT R9, R9, 0x5410, R92 ;  /* 0x0000541009097816 */ /* 0x000fe4000000005c */
[----:B------:R-:W-:Y:S02]  /*57d0*/  PRMT R7, R7, 0x5410, R76 ;  /* 0x0000541007077816 */ /* 0x000fe4000000004c */
[----:B------:R-:W-:Y:S02]  /*57e0*/  PRMT R6, R33, 0x5410, R209 ;  /* 0x0000541021067816 */ /* 0x000fe400000000d1 */
[----:B------:R-:W-:-:S02]  /*57f0*/  PRMT R4, R34, 0x5410, R221 ;  /* 0x0000541022047816 */ /* 0x000fc400000000dd */
[----:B------:R-:W-:Y:S02]  /*5800*/  PRMT R3, R93, 0x5410, R244 ;  /* 0x000054105d037816 */ /* 0x000fe400000000f4 */
[--C-:B------:R-:W-:Y:S02]  /*5810*/  HSET2.LE.AND R23, R8, R0.reuse, PT ;  /* 0x0000000008177233 */ /* 0x100fe40003803000 */
[--C-:B------:R-:W-:Y:S02]  /*5820*/  HSET2.LE.AND R17, R5, R0.reuse, PT ;  /* 0x0000000005117233 */ /* 0x100fe40003803000 */
[--C-:B------:R-:W-:Y:S02]  /*5830*/  HSET2.LE.AND R19, R10, R0.reuse, PT ;  /* 0x000000000a137233 */ /* 0x100fe40003803000 */
[--C-:B------:R-:W-:Y:S02]  /*5840*/  HSET2.LE.AND R30, R11, R0.reuse, PT ;  /* 0x000000000b1e7233 */ /* 0x100fe40003803000 */
[----:B------:R-:W-:-:S02]  /*5850*/  HSET2.LE.AND R8, R6, R0, PT ;  /* 0x0000000006087233 */ /* 0x000fc40003803000 */
[--C-:B------:R-:W-:Y:S02]  /*5860*/  HSET2.LE.AND R13, R13, R0.reuse, PT ;  /* 0x000000000d0d7233 */ /* 0x100fe40003803000 */
[--C-:B------:R-:W-:Y:S02]  /*5870*/  HSET2.LE.AND R18, R9, R0.reuse, PT ;  /* 0x0000000009127233 */ /* 0x100fe40003803000 */
[--C-:B------:R-:W-:Y:S02]  /*5880*/  HSET2.LE.AND R4, R4, R0.reuse, PT ;  /* 0x0000000004047233 */ /* 0x100fe40003803000 */
[--C-:B------:R-:W-:Y:S02]  /*5890*/  HSET2.LE.AND R5, R7, R0.reuse, PT ;  /* 0x0000000007057233 */ /* 0x100fe40003803000 */
[--C-:B------:R-:W-:Y:S02]  /*58a0*/  HSET2.LE.AND R25, R3, R0.reuse, PT ;  /* 0x0000000003197233 */ /* 0x100fe40003803000 */
[----:B------:R-:W-:-:S02]  /*58b0*/  HSET2.LE.AND R29, R2, R0, PT ;  /* 0x00000000021d7233 */ /* 0x000fc40003803000 */
[----:B------:R-:W-:Y:S02]  /*58c0*/  F2FP.F16.F32.PACK_AB R0, R166, R84 ;  /* 0x00000054a600723e */ /* 0x000fe400000000ff */
[----:B------:R-:W-:Y:S02]  /*58d0*/  F2FP.F16.F32.PACK_AB R2, R100, R101 ;  /* 0x000000656402723e */ /* 0x000fe400000000ff */
[C---:B------:R-:W-:Y:S02]  /*58e0*/  PRMT R81, R0.reuse, 0x7610, R81 ;  /* 0x0000761000517816 */ /* 0x040fe40000000051 */
[----:B------:R-:W-:Y:S02]  /*58f0*/  PRMT R186, R0, 0x7632, R186 ;  /* 0x0000763200ba7816 */ /* 0x000fe400000000ba */
[----:B------:R-:W-:Y:S02]  /*5900*/  F2FP.F16.F32.PACK_AB R0, R116, R117 ;  /* 0x000000757400723e */ /* 0x000fe400000000ff */
[----:B------:R-:W-:-:S02]  /*5910*/  F2FP.F16.F32.PACK_AB R3, R69, R167 ;  /* 0x000000a74503723e */ /* 0x000fc400000000ff */
[C---:B------:R-:W-:Y:S02]  /*5920*/  PRMT R192, R0.reuse, 0x7610, R192 ;  /* 0x0000761000c07816 */ /* 0x040fe400000000c0 */
[----:B------:R-:W-:Y:S02]  /*5930*/  PRMT R189, R0, 0x7632, R189 ;  /* 0x0000763200bd7816 */ /* 0x000fe400000000bd */
[----:B------:R-:W-:Y:S02]  /*5940*/  F2FP.F16.F32.PACK_AB R0, R35, R68 ;  /* 0x000000442300723e */ /* 0x000fe400000000ff */
[----:B------:R-:W-:Y:S02]  /*5950*/  PRMT R195, R2, 0x7610, R195 ;  /* 0x0000761002c37816 */ /* 0x000fe400000000c3 */
[C---:B------:R-:W-:Y:S02]  /*5960*/  PRMT R187, R0.reuse, 0x7610, R187 ;  /* 0x0000761000bb7816 */ /* 0x040fe400000000bb */
[----:B------:R-:W-:-:S02]  /*5970*/  PRMT R184, R0, 0x7632, R184 ;  /* 0x0000763200b87816 */ /* 0x000fc400000000b8 */
[----:B------:R-:W-:Y:S02]  /*5980*/  F2FP.F16.F32.PACK_AB R0, R73, R47 ;  /* 0x0000002f4900723e */ /* 0x000fe400000000ff */
[----:B------:R-:W-:Y:S02]  /*5990*/  PRMT R190, R2, 0x7632, R190 ;  /* 0x0000763202be7816 */ /* 0x000fe400000000be */
[C---:B------:R-:W-:Y:S02]  /*59a0*/  PRMT R183, R0.reuse, 0x7632, R183 ;  /* 0x0000763200b77816 */ /* 0x040fe400000000b7 */
[----:B------:R-:W-:Y:S02]  /*59b0*/  PRMT R181, R0, 0x7610, R181 ;  /* 0x0000761000b57816 */ /* 0x000fe400000000b5 */
[----:B------:R-:W-:Y:S02]  /*59c0*/  F2FP.F16.F32.PACK_AB R0, R40, R70 ;  /* 0x000000462800723e */ /* 0x000fe400000000ff */
[----:B------:R-:W-:-:S02]  /*59d0*/  PRMT R193, R3, 0x7610, R193 ;  /* 0x0000761003c17816 */ /* 0x000fc400000000c1 */
[----:B------:R-:W-:Y:S02]  /*59e0*/  PRMT R191, R3, 0x7632, R191 ;  /* 0x0000763203bf7816 */ /* 0x000fe400000000bf */
[----:B------:R-:W-:Y:S02]  /*59f0*/  F2FP.F16.F32.PACK_AB R2, R72, R85 ;  /* 0x000000554802723e */ /* 0x000fe400000000ff */
[C---:B------:R-:W-:Y:S02]  /*5a00*/  PRMT R179, R0.reuse, 0x7610, R179 ;  /* 0x0000761000b37816 */ /* 0x040fe400000000b3 */
[----:B------:R-:W-:Y:S02]  /*5a10*/  PRMT R178, R0, 0x7632, R178 ;  /* 0x0000763200b27816 */ /* 0x000fe400000000b2 */
[----:B------:R-:W-:Y:S02]  /*5a20*/  PRMT R0, R193, 0x5410, R191 ;  /* 0x00005410c1007816 */ /* 0x000fe400000000bf */
[----:B------:R-:W-:-:S02]  /*5a30*/  PRMT R188, R2, 0x7632, R188 ;  /* 0x0000763202bc7816 */ /* 0x000fc400000000bc */
[----:B------:R-:W-:Y:S02]  /*5a40*/  PRMT R185, R2, 0x7610, R185 ;  /* 0x0000761002b97816 */ /* 0x000fe400000000b9 */
[----:B------:R-:W-:Y:S02]  /*5a50*/  LOP3.LUT R10, R0, R15, RZ, 0xc0, !PT ;  /* 0x0000000f000a7212 */ /* 0x000fe400078ec0ff */
[----:B------:R-:W-:Y:S01]  /*5a60*/  PRMT R0, R185, 0x5410, R188 ;  /* 0x00005410b9007816 */ /* 0x000fe200000000bc */
[----:B------:R-:W-:Y:S01]  /*5a70*/  MUFU.EX2 R15, R55 ;  /* 0x00000037000f7308 */ /* 0x000fe20000000800 */
[----:B------:R-:W-:Y:S02]  /*5a80*/  F2FP.F16.F32.PACK_AB R2, R58, R36 ;  /* 0x000000243a02723e */ /* 0x000fe400000000ff */
[----:B------:R-:W-:Y:S02]  /*5a90*/  LOP3.LUT R11, R0, R16, RZ, 0xc0, !PT ;  /* 0x00000010000b7212 */ /* 0x000fe400078ec0ff */
[----:B------:R-:W-:-:S02]  /*5aa0*/  PRMT R0, R187, 0x5410, R184 ;  /* 0x00005410bb007816 */ /* 0x000fc400000000b8 */
[----:B------:R-:W-:Y:S02]  /*5ab0*/  PRMT R182, R2, 0x7610, R182 ;  /* 0x0000761002b67816 */ /* 0x000fe400000000b6 */
[----:B------:R-:W-:Y:S01]  /*5ac0*/  LOP3.LUT R6, R0, R12, RZ, 0xc0, !PT ;  /* 0x0000000c00067212 */ /* 0x000fe200078ec0ff */
[----:B------:R-:W-:Y:S01]  /*5ad0*/  IMAD R12, R97, 0x2, R240 ;  /* 0x00000002610c7824 */ /* 0x000fe200078e02f0 */
[----:B------:R-:W-:Y:S01]  /*5ae0*/  PRMT R0, R181, 0x5410, R183 ;  /* 0x00005410b5007816 */ /* 0x000fe200000000b7 */
[----:B------:R-:W-:Y:S01]  /*5af0*/  LDSM.16.MT88.4 R240, [R240+0xb800] ;  /* 0x00b80000f0f0783b */ /* 0x000fe20000004200 */
[----:B------:R-:W-:Y:S02]  /*5b00*/  PRMT R180, R2, 0x7632, R180 ;  /* 0x0000763202b47816 */ /* 0x000fe400000000b4 */
[----:B------:R-:W-:Y:S01]  /*5b10*/  LOP3.LUT R7, R0, R14, RZ, 0xc0, !PT ;  /* 0x0000000e00077212 */ /* 0x000fe200078ec0ff */
[----:B------:R-:W1:Y:S01]  /*5b20*/  LDSM.16.MT88.4 R200, [R12+0xa000] ;  /* 0x00a000000cc8783b */ /* 0x000e620000004200 */
[----:B------:R-:W-:Y:S01]  /*5b30*/  PRMT R0, R81, 0x5410, R186 ;  /* 0x0000541051007816 */ /* 0x000fe200000000ba */
[----:B------:R-:W-:Y:S01]  /*5b40*/  MUFU.EX2 R14, R56 ;  /* 0x00000038000e7308 */ /* 0x000fe20000000800 */
[----:B----4-:R-:W-:Y:S01]  /*5b50*/  F2FP.F16.F32.PACK_AB R2, R45, R46 ;  /* 0x0000002e2d02723e */ /* 0x010fe200000000ff */
[----:B------:R-:W-:Y:S01]  /*5b60*/  LDSM.16.MT88.4 R96, [R96+0x1800] ;  /* 0x001800006060783b */ /* 0x000fe20000004200 */
[----:B------:R-:W-:-:S02]  /*5b70*/  LOP3.LUT R8, R0, R8, RZ, 0xc0, !PT ;  /* 0x0000000800087212 */ /* 0x000fc400078ec0ff */
[----:B------:R-:W-:Y:S02]  /*5b80*/  PRMT R0, R196, 0x5410, R194 ;  /* 0x00005410c4007816 */ /* 0x000fe400000000c2 */
[----:B------:R-:W-:Y:S02]  /*5b90*/  PRMT R177, R2, 0x7610, R177 ;  /* 0x0000761002b17816 */ /* 0x000fe400000000b1 */
[----:B------:R-:W-:Y:S02]  /*5ba0*/  LOP3.LUT R9, R0, R13, RZ, 0xc0, !PT ;  /* 0x0000000d00097212 */ /* 0x000fe400078ec0ff */
[----:B------:R-:W-:Y:S01]  /*5bb0*/  PRMT R0, R195, 0x5410, R190 ;  /* 0x00005410c3007816 */ /* 0x000fe200000000be */
[----:B------:R-:W4:Y:S01]  /*5bc0*/  MUFU.EX2 R13, R52 ;  /* 0x00000034000d7308 */ /* 0x000f220000000800 */
[----:B------:R-:W-:Y:S02]  /*5bd0*/  PRMT R175, R2, 0x7632, R175 ;  /* 0x0000763202af7816 */ /* 0x000fe400000000af */
[----:B------:R-:W-:Y:S01]  /*5be0*/  LOP3.LUT R4, R0, R4, RZ, 0xc0, !PT ;  /* 0x0000000400047212 */ /* 0x000fe200078ec0ff */
[----:B--2---:R-:W-:Y:S01]  /*5bf0*/  HMMA.16816.F32 R152, R8, R48, RZ ;  /* 0x000000300898723c */ /* 0x004fe200000018ff */
[----:B------:R-:W-:-:S02]  /*5c00*/  PRMT R0, R192, 0x5410, R189 ;  /* 0x00005410c0007816 */ /* 0x000fc400000000bd */
[----:B------:R-:W-:Y:S02]  /*5c10*/  F2FP.F16.F32.PACK_AB R2, R197, R206 ;  /* 0x000000cec502723e */ /* 0x000fe400000000ff */
[----:B------:R-:W-:Y:S02]  /*5c20*/  LOP3.LUT R5, R0, R5, RZ, 0xc0, !PT ;  /* 0x0000000500057212 */ /* 0x000fe400078ec0ff */
[----:B------:R-:W-:Y:S01]  /*5c30*/  F2FP.F16.F32.PACK_AB R0, R53, R59 ;  /* 0x0000003b3500723e */ /* 0x000fe200000000ff */
[----:B---3--:R-:W-:Y:S01]  /*5c40*/  HMMA.16816.F32 R144, R8, R64, RZ ;  /* 0x000000400890723c */ /* 0x008fe200000018ff */
[----:B------:R-:W-:Y:S02]  /*5c50*/  PRMT R176, R2, 0x7610, R176 ;  /* 0x0000761002b07816 */ /* 0x000fe400000000b0 */
[C---:B------:R-:W-:Y:S02]  /*5c60*/  PRMT R139, R0.reuse, 0x7610, R139 ;  /* 0x00007610008b7816 */ /* 0x040fe4000000008b */
[----:B------:R-:W-:-:S02]  /*5c70*/  PRMT R138, R0, 0x7632, R138 ;  /* 0x00007632008a7816 */ /* 0x000fc4000000008a */
[----:B----4-:R-:W-:Y:S01]  /*5c80*/  F2FP.F16.F32.PACK_AB R0, R15, R13 ;  /* 0x0000000d0f00723e */ /* 0x010fe200000000ff */
[C---:B------:R-:W-:Y:S01]  /*5c90*/  HMMA.16816.F32 R168, R4.reuse, R48, RZ ;  /* 0x0000003004a8723c */ /* 0x040fe200000018ff */
[----:B------:R-:W-:Y:S01]  /*5ca0*/  PRMT R172, R2, 0x7632, R172 ;  /* 0x0000763202ac7816 */ /* 0x000fe200000000ac */
[----:B------:R-:W-:Y:S01]  /*5cb0*/  IMAD.MOV.U32 R48, RZ, RZ, R36 ;  /* 0x000000ffff307224 */ /* 0x000fe200078e0024 */
[C---:B------:R-:W-:Y:S01]  /*5cc0*/  PRMT R31, R0.reuse, 0x7610, R31 ;  /* 0x00007610001f7816 */ /* 0x040fe2000000001f */
[----:B------:R-:W-:Y:S01]  /*5cd0*/  IMAD.MOV.U32 R49, RZ, RZ, R71 ;  /* 0x000000ffff317224 */ /* 0x000fe200078e0047 */
[----:B------:R-:W-:Y:S02]  /*5ce0*/  PRMT R27, R0, 0x7632, R27 ;  /* 0x00007632001b7816 */ /* 0x000fe4000000001b */
[----:B------:R-:W-:Y:S01]  /*5cf0*/  PRMT R0, R176, 0x5410, R172 ;  /* 0x00005410b0007816 */ /* 0x000fe200000000ac */
[----:B------:R-:W-:Y:S01]  /*5d00*/  HMMA.16816.F32 R160, R4, R64, RZ ;  /* 0x0000004004a0723c */ /* 0x000fe200000018ff */
[----:B------:R-:W-:Y:S01]  /*5d10*/  F2FP.F16.F32.PACK_AB R2, R14, R54 ;  /* 0x000000360e02723e */ /* 0x000fe200000000ff */
[----:B------:R-:W-:Y:S01]  /*5d20*/  IMAD.MOV.U32 R64, RZ, RZ, R40 ;  /* 0x000000ffff407224 */ /* 0x000fe200078e0028 */
[----:B------:R-:W-:Y:S01]  /*5d30*/  LOP3.LUT R130, R0, R21, RZ, 0xc0, !PT ;  /* 0x0000001500827212 */ /* 0x000fe200078ec0ff */
[----:B------:R-:W-:Y:S01]  /*5d40*/  IMAD.MOV.U32 R65, RZ, RZ, R45 ;  /* 0x000000ffff417224 */ /* 0x000fe200078e002d */
[----:B------:R-:W-:Y:S01]  /*5d50*/  PRMT R0, R139, 0x5410, R138 ;  /* 0x000054108b007816 */ /* 0x000fe2000000008a */
[----:B------:R-:W-:Y:S01]  /*5d60*/  IMAD.MOV.U32 R45, RZ, RZ, R69 ;  /* 0x000000ffff2d7224 */ /* 0x000fe200078e0045 */
[C---:B------:R-:W-:Y:S01]  /*5d70*/  PRMT R137, R2.reuse, 0x7610, R137 ;  /* 0x0000761002897816 */ /* 0x040fe20000000089 */
[----:B-1----:R-:W-:Y:S01]  /*5d80*/  HMMA.16816.F32 R36, R8, R200, RZ ;  /* 0x000000c80824723c */ /* 0x002fe200000018ff */
[----:B------:R-:W-:Y:S01]  /*5d90*/  PRMT R132, R2, 0x7632, R132 ;  /* 0x0000763202847816 */ /* 0x000fe20000000084 */
[----:B------:R-:W-:Y:S01]  /*5da0*/  IMAD R2, R95, 0x2, R60 ;  /* 0x000000025f027824 */ /* 0x000fe200078e023c */
[----:B------:R-:W-:Y:S01]  /*5db0*/  LOP3.LUT R131, R0, R23, RZ, 0xc0, !PT ;  /* 0x0000001700837212 */ /* 0x000fe200078ec0ff */
[----:B------:R-:W-:Y:S01]  /*5dc0*/  FADD.FTZ R23, R101, R100 ;  /* 0x0000006465177221 */ /* 0x000fe20000010000 */
[----:B------:R-:W-:-:S02]  /*5dd0*/  PRMT R0, R137, 0x5410, R132 ;  /* 0x0000541089007816 */ /* 0x000fc40000000084 */
[----:B------:R-:W-:Y:S01]  /*5de0*/  F2FP.F16.F32.PACK_AB R3, R57, R71 ;  /* 0x000000473903723e */ /* 0x000fe200000000ff */
[C---:B------:R-:W-:Y:S01]  /*5df0*/  HMMA.16816.F32 R40, R4.reuse, R200, RZ ;  /* 0x000000c80428723c */ /* 0x040fe200000018ff */
[----:B------:R-:W-:Y:S01]  /*5e00*/  LOP3.LUT R126, R0, R19, RZ, 0xc0, !PT ;  /* 0x00000013007e7212 */ /* 0x000fe200078ec0ff */
[----:B------:R-:W-:Y:S01]  /*5e10*/  IMAD.MOV.U32 R201, RZ, RZ, R15 ;  /* 0x000000ffffc97224 */ /* 0x000fe200078e000f */
[----:B------:R-:W-:Y:S01]  /*5e20*/  PRMT R0, R182, 0x5410, R180 ;  /* 0x00005410b6007816 */ /* 0x000fe200000000b4 */
[----:B------:R-:W-:Y:S01]  /*5e30*/  IMAD.MOV.U32 R200, RZ, RZ, R14 ;  /* 0x000000ffffc87224 */ /* 0x000fe200078e000e */
[----:B------:R-:W-:Y:S01]  /*5e40*/  PRMT R174, R3, 0x7610, R174 ;  /* 0x0000761003ae7816 */ /* 0x000fe200000000ae */
[----:B------:R-:W-:Y:S01]  /*5e50*/  LDSM.16.MT88.4 R216, [R2+0x800] ;  /* 0x0008000002d8783b */ /* 0x000fe20000004200 */
[----:B------:R-:W-:Y:S01]  /*5e60*/  LOP3.LUT R128, R0, R17, RZ, 0xc0, !PT ;  /* 0x0000001100807212 */ /* 0x000fe200078ec0ff */
[----:B------:R-:W-:Y:S01]  /*5e70*/  HMMA.16816.F32 R88, R4, R232, RZ ;  /* 0x000000e80458723c */ /* 0x000fe200000018ff */
[----:B------:R-:W-:-:S02]  /*5e80*/  PRMT R0, R179, 0x5410, R178 ;  /* 0x00005410b3007816 */ /* 0x000fc400000000b2 */
[----:B------:R-:W-:Y:S01]  /*5e90*/  PRMT R173, R3, 0x7632, R173 ;  /* 0x0000763203ad7816 */ /* 0x000fe200000000ad */
[----:B------:R-:W-:Y:S01]  /*5ea0*/  IMAD R3, R95, 0x2, R12 ;  /* 0x000000025f037824 */ /* 0x000fe200078e020c */
[----:B------:R-:W-:Y:S02]  /*5eb0*/  LOP3.LUT R129, R0, R18, RZ, 0xc0, !PT ;  /* 0x0000001200817212 */ /* 0x000fe400078ec0ff */
[----:B------:R-:W-:Y:S02]  /*5ec0*/  PRMT R0, R31, 0x5410, R27 ;  /* 0x000054101f007816 */ /* 0x000fe4000000001b */
[----:B------:R-:W-:Y:S01]  /*5ed0*/  PRMT R28, R28, 0x7632, R28 ;  /* 0x000076321c1c7816 */ /* 0x000fe2000000001c */
[----:B------:R-:W1:Y:S01]  /*5ee0*/  LDSM.16.MT88.4 R228, [R3+0xa000] ;  /* 0x00a0000003e4783b */ /* 0x000e620000004200 */
[----:B------:R-:W-:Y:S01]  /*5ef0*/  LOP3.LUT R127, R0, R30, RZ, 0xc0, !PT ;  /* 0x0000001e007f7212 */ /* 0x000fe200078ec0ff */
[C---:B------:R-:W-:Y:S01]  /*5f00*/  HMMA.16816.F32 R144, R128.reuse, R140, R144 ;  /* 0x0000008c8090723c */ /* 0x040fe20000001890 */
[----:B------:R-:W-:Y:S01]  /*5f10*/  PRMT R0, R177, 0x5410, R175 ;  /* 0x00005410b1007816 */ /* 0x000fe200000000af */
[----:B------:R2:W-:Y:S01]  /*5f20*/  LDSM.16.MT88.4 R16, [R3+0xb000] ;  /* 0x00b000000310783b */ /* 0x0005e20000004200 */
[----:B------:R-:W-:Y:S01]  /*5f30*/  LOP3.LUT R28, R28, 0xff, RZ, 0xc0, !PT ;  /* 0x000000ff1c1c7812 */ /* 0x000fe200078ec0ff */
[----:B------:R-:W-:Y:S01]  /*5f40*/  IMAD.MOV.U32 R30, RZ, RZ, R53 ;  /* 0x000000ffff1e7224 */ /* 0x000fe200078e0035 */
[----:B------:R-:W-:Y:S01]  /*5f50*/  LOP3.LUT R124, R0, R25, RZ, 0xc0, !PT ;  /* 0x00000019007c7212 */ /* 0x000fe200078ec0ff */
[----:B------:R-:W-:Y:S01]  /*5f60*/  FADD.FTZ R25, R103, R102 ;  /* 0x0000006667197221 */ /* 0x000fe20000010000 */
[----:B------:R-:W-:Y:S01]  /*5f70*/  PRMT R0, R174, 0x5410, R173 ;  /* 0x00005410ae007816 */ /* 0x000fe200000000ad */
[C---:B------:R-:W-:Y:S01]  /*5f80*/  HMMA.16816.F32 R36, R128.reuse, R224, R36 ;  /* 0x000000e08024723c */ /* 0x040fe20000001824 */
[----:B------:R-:W-:Y:S01]  /*5f90*/  ISETP.LE.U32.AND P0, PT, R28, UR12, PT ;  /* 0x0000000c1c007c0c */ /* 0x000fe2000bf03070 */
[----:B------:R-:W-:Y:S01]  /*5fa0*/  IMAD.MOV.U32 R28, RZ, RZ, R46 ;  /* 0x000000ffff1c7224 */ /* 0x000fe200078e002e */
[----:B------:R-:W-:Y:S01]  /*5fb0*/  LOP3.LUT R125, R0, R29, RZ, 0xc0, !PT ;  /* 0x0000001d007d7212 */ /* 0x000fe200078ec0ff */
[----:B------:R-:W-:Y:S01]  /*5fc0*/  IMAD.MOV.U32 R29, RZ, RZ, R13 ;  /* 0x000000ffff1d7224 */ /* 0x000fe200078e000d */
[----:B------:R-:W-:Y:S01]  /*5fd0*/  LOP3.LUT R0, R211, 0x30, RZ, 0xc0, !PT ;  /* 0x00000030d3007812 */ /* 0x000fe200078ec0ff */
[----:B------:R-:W3:Y:S01]  /*5fe0*/  LDSM.16.MT88.4 R12, [R12+0xb000] ;  /* 0x00b000000c0c783b */ /* 0x000ee20000004200 */
[----:B------:R-:W-:Y:S01]  /*5ff0*/  ISETP.LE.U32.AND P4, PT, R33, UR12, PT ;  /* 0x0000000c21007c0c */ /* 0x000fe2000bf83070 */
[----:B------:R-:W-:Y:S01]  /*6000*/  HMMA.16816.F32 R152, R128, R148, R152 ;  /* 0x000000948098723c */ /* 0x000fe20000001898 */
[----:B------:R-:W-:-:S02]  /*6010*/  LEA.HI R0, R105, R0, RZ, 0x1e ;  /* 0x0000000069007211 */ /* 0x000fc400078ff0ff */
[----:B------:R-:W-:Y:S02]  /*6020*/  ISETP.LE.U32.AND P5, PT, R61, UR12, PT ;  /* 0x0000000c3d007c0c */ /* 0x000fe4000bfa3070 */
[----:B------:R-:W-:Y:S01]  /*6030*/  ISETP.GT.U32.AND P1, PT, R63, UR12, PT ;  /* 0x0000000c3f007c0c */ /* 0x000fe2000bf24070 */
[----:B------:R-:W-:Y:S02]  /*6040*/  @!P0 HADD2 R95, -R196.H0_H0, -RZ.H0_H0 ;  /* 0xa00000ffc45f8230 */ /* 0x000fe40000000900 */
[----:B------:R-:W-:Y:S01]  /*6050*/  IMAD R21, R0, UR27, R104 ;  /* 0x0000001b00157c24 */ /* 0x000fe2000f8e0268 */
[----:B------:R-:W-:Y:S01]  /*6060*/  PRMT R0, R27, 0x7632, R0 ;  /* 0x000076321b007816 */ /* 0x000fe20000000000 */
[C---:B------:R-:W-:Y:S01]  /*6070*/  HMMA.16816.F32 R160, R124.reuse, R140, R160 ;  /* 0x0000008c7ca0723c */ /* 0x040fe200000018a0 */
[----:B------:R-:W-:Y:S01]  /*6080*/  IMAD.MOV.U32 R141, RZ, RZ, R54 ;  /* 0x000000ffff8d7224 */ /* 0x000fe200078e0036 */
[----:B------:R-:W-:Y:S01]  /*6090*/  @!P0 PRMT R196, R95, 0x5410, RZ ;  /* 0x000054105fc48816 */ /* 0x000fe200000000ff */
[----:B------:R-:W-:Y:S01]  /*60a0*/  @!P4 HADD2 R108, -R81.H0_H0, -RZ.H0_H0 ;  /* 0xa00000ff516cc230 */ /* 0x000fe20000000900 */
[----:B------:R-:W-:Y:S01]  /*60b0*/  ISETP.GT.U32.AND P0, PT, R62, UR12, PT ;  /* 0x0000000c3e007c0c */ /* 0x000fe2000bf04070 */
[----:B------:R-:W-:Y:S01]  /*60c0*/  IMAD.MOV.U32 R140, RZ, RZ, R59 ;  /* 0x000000ffff8c7224 */ /* 0x000fe200078e003b */
[----:B------:R-:W-:Y:S01]  /*60d0*/  LOP3.LUT R0, R0, 0xff, RZ, 0xc0, !PT ;  /* 0x000000ff00007812 */ /* 0x000fe200078ec0ff */
[----:B------:R-:W-:Y:S01]  /*60e0*/  @!P5 HADD2 R110, -R194.H0_H0, -RZ.H0_H0 ;  /* 0xa00000ffc26ed230 */ /* 0x000fe20000000900 */
[----:B------:R-:W-:Y:S01]  /*60f0*/  @!P4 PRMT R81, R108, 0x5410, RZ ;  /* 0x000054106c51c816 */ /* 0x000fe200000000ff */
[C---:B------:R-:W-:Y:S01]  /*6100*/  HMMA.16816.F32 R40, R124.reuse, R224, R40 ;  /* 0x000000e07c28723c */ /* 0x040fe20000001828 */
[----:B------:R-:W-:Y:S01]  /*6110*/  ISETP.LE.U32.AND P4, PT, R34, UR12, PT ;  /* 0x0000000c22007c0c */ /* 0x000fe2000bf83070 */
[----:B------:R-:W-:Y:S01]  /*6120*/  IMAD.MOV.U32 R225, RZ, RZ, R58 ;  /* 0x000000ffffe17224 */ /* 0x000fe200078e003a */
[----:B------:R-:W-:Y:S01]  /*6130*/  @!P5 PRMT R194, R110, 0x5410, RZ ;  /* 0x000054106ec2d816 */ /* 0x000fe200000000ff */
[----:B------:R-:W-:Y:S01]  /*6140*/  IMAD.MOV.U32 R224, RZ, RZ, R57 ;  /* 0x000000ffffe07224 */ /* 0x000fe200078e0039 */
[----:B------:R-:W-:Y:S01]  /*6150*/  ISETP.LE.U32.AND P5, PT, R0, UR12, PT ;  /* 0x0000000c00007c0c */ /* 0x000fe2000bfa3070 */
[----:B------:R-:W-:Y:S01]  /*6160*/  @P1 HADD2 R158, -R188.H0_H0, -RZ.H0_H0 ;  /* 0xa00000ffbc9e1230 */ /* 0x000fe20000000900 */
[----:B------:R-:W-:Y:S01]  /*6170*/  PRMT R20, R20, 0x7770, RZ ;  /* 0x0000777014147816 */ /* 0x000fe200000000ff */
[----:B------:R-:W-:Y:S01]  /*6180*/  @P0 HADD2 R164, -R185.H0_H0, -RZ.H0_H0 ;  /* 0xa00000ffb9a40230 */ /* 0x000fe20000000900 */
[----:B------:R-:W-:Y:S01]  /*6190*/  HMMA.16816.F32 R168, R124, R148, R168 ;  /* 0x000000947ca8723c */ /* 0x000fe200000018a8 */
[----:B------:R-:W-:Y:S01]  /*61a0*/  IMAD.MOV.U32 R148, RZ, RZ, R73 ;  /* 0x000000ffff947224 */ /* 0x000fe200078e0049 */
[----:B------:R-:W-:Y:S01]  /*61b0*/  ISETP.LE.U32.AND P3, PT, R20, UR12, PT ;  /* 0x0000000c14007c0c */ /* 0x000fe2000bf63070 */
[----:B------:R-:W-:Y:S01]  /*61c0*/  IMAD.MOV.U32 R149, RZ, RZ, R35 ;  /* 0x000000ffff957224 */ /* 0x000fe200078e0023 */
[----:B------:R-:W-:Y:S01]  /*61d0*/  @P0 PRMT R185, R164, 0x5410, RZ ;  /* 0x00005410a4b90816 */ /* 0x000fe200000000ff */
[----:B------:R-:W-:Y:S01]  /*61e0*/  @!P4 HADD2 R109, -R195.H0_H0, -RZ.H0_H0 ;  /* 0xa00000ffc36dc230 */ /* 0x000fe20000000900 */
[----:B------:R-:W-:Y:S01]  /*61f0*/  ISETP.GT.U32.AND P0, PT, R83, UR12, PT ;  /* 0x0000000c53007c0c */ /* 0x000fe2000bf04070 */
[----:B------:R4:W5:Y:S01]  /*6200*/  LDSM.16.MT88.4 R32, [R2+0x1800] ;  /* 0x001800000220783b */ /* 0x0009620000004200 */
[----:B-1----:R-:W-:Y:S01]  /*6210*/  HMMA.16816.F32 R52, R8, R228, RZ ;  /* 0x000000e40834723c */ /* 0x002fe200000018ff */
[----:B------:R-:W-:Y:S01]  /*6220*/  @!P5 HADD2 R157, -R192.H0_H0, -RZ.H0_H0 ;  /* 0xa00000ffc09dd230 */ /* 0x000fe20000000900 */
[----:B------:R-:W-:Y:S01]  /*6230*/  @!P4 PRMT R195, R109, 0x5410, RZ ;  /* 0x000054106dc3c816 */ /* 0x000fe200000000ff */
[----:B--2---:R-:W-:Y:S01]  /*6240*/  FADD.FTZ R3, R117, R116 ;  /* 0x0000007475037221 */ /* 0x004fe20000010000 */
[----:B------:R-:W-:-:S02]  /*6250*/  ISETP.GT.U32.AND P4, PT, R78, UR12, PT ;  /* 0x0000000c4e007c0c */ /* 0x000fc4000bf84070 */
[----:B------:R-:W-:Y:S01]  /*6260*/  @P1 PRMT R188, R158, 0x5410, RZ ;  /* 0x000054109ebc1816 */ /* 0x000fe200000000ff */
[----:B------:R-:W-:Y:S01]  /*6270*/  @!P3 HADD2 R165, -R193.H0_H0, -RZ.H0_H0 ;  /* 0xa00000ffc1a5b230 */ /* 0x000fe20000000900 */
[-C--:B---3--:R-:W-:Y:S01]  /*6280*/  HMMA.16816.F32 R100, R8, R12.reuse, RZ ;  /* 0x0000000c0864723c */ /* 0x088fe200000018ff */
[----:B------:R-:W-:Y:S02]  /*6290*/  ISETP.GT.U32.AND P1, PT, R79, UR12, PT ;  /* 0x0000000c4f007c0c */ /* 0x000fe4000bf24070 */
[----:B------:R-:W-:Y:S02]  /*62a0*/  @!P5 PRMT R192, R157, 0x5410, RZ ;  /* 0x000054109dc0d816 */ /* 0x000fe400000000ff */
[----:B------:R-:W-:Y:S02]  /*62b0*/  ISETP.LE.U32.AND P5, PT, R76, UR12, PT ;  /* 0x0000000c4c007c0c */ /* 0x000fe4000bfa3070 */
[----:B------:R-:W-:Y:S01]  /*62c0*/  PRMT R26, R26, 0x7770, RZ ;  /* 0x000077701a1a7816 */ /* 0x000fe200000000ff */
[----:B------:R-:W-:Y:S01]  /*62d0*/  HMMA.16816.F32 R104, R4, R12, RZ ;  /* 0x0000000c0468723c */ /* 0x000fe200000018ff */
[----:B------:R1:W2:Y:S01]  /*62e0*/  LDL.LU.S16 R12, [R1+0x18] ;  /* 0x00001800010c7983 */ /* 0x0002a20000300600 */
[----:B------:R-:W-:Y:S01]  /*62f0*/  @P4 HADD2 R156, -R191.H0_H0, -RZ.H0_H0 ;  /* 0xa00000ffbf9c4230 */ /* 0x000fe20000000900 */
[----:B------:R-:W-:-:S02]  /*6300*/  @!P3 PRMT R193, R165, 0x5410, RZ ;  /* 0x00005410a5c1b816 */ /* 0x000fc400000000ff */
[----:B------:R1:W3:Y:S03]  /*6310*/  LDL.LU.S16 R83, [R1+0x14] ;  /* 0x0000140001537983 */ /* 0x0002e60000300600 */
[----:B------:R-:W-:Y:S01]  /*6320*/  HMMA.16816.F32 R56, R4, R228, RZ ;  /* 0x000000e40438723c */ /* 0x000fe200000018ff */
[----:B------:R-:W-:Y:S01]  /*6330*/  IMAD.MOV.U32 R229, RZ, RZ, R72 ;  /* 0x000000ffffe57224 */ /* 0x000fe200078e0048 */
[----:B------:R-:W-:Y:S01]  /*6340*/  @P4 PRMT R191, R156, 0x5410, RZ ;  /* 0x000054109cbf4816 */ /* 0x000fe200000000ff */
[----:B------:R-:W-:Y:S01]  /*6350*/  IMAD.MOV.U32 R228, RZ, RZ, R68 ;  /* 0x000000ffffe47224 */ /* 0x000fe200078e0044 */
[----:B------:R-:W-:Y:S01]  /*6360*/  ISETP.GT.U32.AND P4, PT, R82, UR12, PT ;  /* 0x0000000c52007c0c */ /* 0x000fe2000bf84070 */
[----:B------:R-:W-:Y:S01]  /*6370*/  @P1 HADD2 R159, -R184.H0_H0, -RZ.H0_H0 ;  /* 0xa00000ffb89f1230 */ /* 0x000fe20000000900 */
[----:B------:R-:W-:Y:S01]  /*6380*/  ISETP.LE.U32.AND P3, PT, R26, UR12, PT ;  /* 0x0000000c1a007c0c */ /* 0x000fe2000bf63070 */
[----:B------:R-:W-:Y:S01]  /*6390*/  @!P5 HADD2 R111, -R189.H0_H0, -RZ.H0_H0 ;  /* 0xa00000ffbd6fd230 */ /* 0x000fe20000000900 */
[----:B------:R-:W-:Y:S01]  /*63a0*/  HMMA.16816.F32 R68, R8, R236, RZ ;  /* 0x000000ec0844723c */ /* 0x000fe200000018ff */
[----:B------:R-:W-:-:S07]  /*63b0*/  @P0 HADD2 R248, -R183.H0_H0, -RZ.H0_H0 ;  /* 0xa00000ffb7f80230 */ /* 0x000fce0000000900 */
[----:B------:R-:W-:Y:S01]  /*63c0*/  HMMA.16816.F32 R72, R4, R236, RZ ;  /* 0x000000ec0448723c */ /* 0x000fe200000018ff */
[----:B------:R-:W-:Y:S02]  /*63d0*/  IMAD.MOV.U32 R237, RZ, RZ, R85 ;  /* 0x000000ffffed7224 */ /* 0x000fe400078e0055 */
[----:B------:R-:W-:Y:S02]  /*63e0*/  @P4 HADD2 R247, -R181.H0_H0, -RZ.H0_H0 ;  /* 0xa00000ffb5f74230 */ /* 0x000fe40000000900 */
[----:B------:R-:W-:Y:S01]  /*63f0*/  IMAD.MOV.U32 R236, RZ, RZ, R84 ;  /* 0x000000ffffec7224 */ /* 0x000fe200078e0054 */
[----:B------:R-:W-:Y:S01]  /*6400*/  @P1 PRMT R184, R159, 0x5410, RZ ;  /* 0x000054109fb81816 */ /* 0x000fe200000000ff */
[----:B------:R-:W-:Y:S01]  /*6410*/  FADD.FTZ R0, R237, R25 ;  /* 0x00000019ed007221 */ /* 0x000fe20000010000 */
[----:B------:R-:W-:Y:S01]  /*6420*/  FADD.FTZ R26, R47, R3 ;  /* 0x000000032f1a7221 */ /* 0x000fe20000010000 */
[----:B----4-:R-:W-:Y:S01]  /*6430*/  FADD.FTZ R2, R236, R166 ;  /* 0x000000a6ec027221 */ /* 0x010fe20000010000 */
[----:B------:R-:W-:Y:S01]  /*6440*/  HMMA.16816.F32 R84, R8, R232, RZ ;  /* 0x000000e80854723c */ /* 0x000fe200000018ff */
[----:B------:R-:W-:Y:S01]  /*6450*/  FADD.FTZ R20, R228, R23 ;  /* 0x00000017e4147221 */ /* 0x000fe20000010000 */
[----:B------:R-:W-:Y:S01]  /*6460*/  @!P5 PRMT R189, R111, 0x5410, RZ ;  /* 0x000054106fbdd816 */ /* 0x000fe200000000ff */
[----:B------:R-:W-:Y:S01]  /*6470*/  FADD.FTZ R25, R167, R2 ;  /* 0x00000002a7197221 */ /* 0x000fe20000010000 */
[----:B------:R1:W4:Y:S04]  /*6480*/  LDL.LU.S16 R82, [R1+0xc] ;  /* 0x00000c0001527983 */ /* 0x0003280000300600 */
[----:B------:R-:W-:Y:S01]  /*6490*/  HMMA.16816.F32 R68, R128, R240, R68 ;  /* 0x000000f08044723c */ /* 0x000fe20000001844 */
[----:B------:R-:W-:Y:S01]  /*64a0*/  ISETP.LE.U32.AND P1, PT, R92, UR12, PT ;  /* 0x0000000c5c007c0c */ /* 0x000fe2000bf23070 */
[----:B------:R-:W-:-:S06]  /*64b0*/  FADD.FTZ R23, R229, R0 ;  /* 0x00000000e5177221 */ /* 0x000fcc0000010000 */
[----:B------:R-:W-:Y:S01]  /*64c0*/  HMMA.16816.F32 R72, R124, R240, R72 ;  /* 0x000000f07c48723c */ /* 0x000fe20000001848 */
[----:B------:R-:W-:Y:S02]  /*64d0*/  IMAD.MOV.U32 R241, RZ, RZ, R48 ;  /* 0x000000fffff17224 */ /* 0x000fe400078e0030 */
[----:B------:R-:W-:Y:S01]  /*64e0*/  IMAD.MOV.U32 R240, RZ, RZ, R49 ;  /* 0x000000fffff07224 */ /* 0x000fe200078e0031 */
[----:B------:R-:W-:Y:S01]  /*64f0*/  @P0 PRMT R183, R248, 0x5410, RZ ;  /* 0x00005410f8b70816 */ /* 0x000fe200000000ff */
[----:B------:R-:W-:-:S03]  /*6500*/  IMAD.MOV.U32 R228, RZ, RZ, R224 ;  /* 0x000000ffffe47224 */ /* 0x000fc600078e00e0 */
[----:B------:R-:W-:Y:S01]  /*6510*/  HMMA.16816.F32 R164, R4, R50, RZ ;  /* 0x0000003204a4723c */ /* 0x000fe200000018ff */
[----:B------:R-:W-:Y:S01]  /*6520*/  @P4 PRMT R181, R247, 0x5410, RZ ;  /* 0x00005410f7b54816 */ /* 0x000fe200000000ff */
[----:B------:R-:W-:Y:S01]  /*6530*/  IMAD.MOV.U32 R229, RZ, RZ, R225 ;  /* 0x000000ffffe57224 */ /* 0x000fe200078e00e1 */
[----:B------:R-:W-:Y:S01]  /*6540*/  ISETP.LE.U32.AND P5, PT, R77, UR12, PT ;  /* 0x0000000c4d007c0c */ /* 0x000fe2000bfa3070 */
[----:B------:R-:W-:-:S04]  /*6550*/  IMAD.MOV.U32 R224, RZ, RZ, R140 ;  /* 0x000000ffffe07224 */ /* 0x000fc800078e008c */
[----:B------:R-:W-:Y:S01]  /*6560*/  HMMA.16816.F32 R52, R128, R216, R52 ;  /* 0x000000d88034723c */ /* 0x000fe20000001834 */
[----:B------:R-:W-:Y:S01]  /*6570*/  ISETP.LE.U32.AND P0, PT, R93, UR12, PT ;  /* 0x0000000c5d007c0c */ /* 0x000fe2000bf03070 */
[----:B------:R-:W-:Y:S01]  /*6580*/  IMAD.MOV.U32 R225, RZ, RZ, R141 ;  /* 0x000000ffffe17224 */ /* 0x000fe200078e008d */
[----:B------:R-:W-:-:S05]  /*6590*/  ISETP.LE.U32.AND P4, PT, R94, UR12, PT ;  /* 0x0000000c5e007c0c */ /* 0x000fca000bf83070 */
[----:B------:R-:W-:Y:S01]  /*65a0*/  HMMA.16816.F32 R56, R124, R216, R56 ;  /* 0x000000d87c38723c */ /* 0x000fe20000001838 */
[----:B------:R-:W-:Y:S02]  /*65b0*/  IMAD.MOV.U32 R216, RZ, RZ, R64 ;  /* 0x000000ffffd87224 */ /* 0x000fe400078e0040 */
[----:B------:R-:W-:-:S05]  /*65c0*/  IMAD.MOV.U32 R217, RZ, RZ, R65 ;  /* 0x000000ffffd97224 */ /* 0x000fca00078e0041 */
[----:B------:R-:W-:Y:S08]  /*65d0*/  HMMA.16816.F32 R48, R8, R50, RZ ;  /* 0x000000320830723c */ /* 0x000ff000000018ff */
[----:B------:R-:W-:Y:S08]  /*65e0*/  HMMA.16816.F32 R156, R4, R66, RZ ;  /* 0x00000042049c723c */ /* 0x000ff000000018ff */
[-C--:B------:R-:W-:Y:S08]  /*65f0*/  HMMA.16816.F32 R116, R8, R16.reuse, RZ ;  /* 0x000000100874723c */ /* 0x080ff000000018ff */
[----:B------:R-:W-:Y:S08]  /*6600*/  HMMA.16816.F32 R120, R4, R16, RZ ;  /* 0x000000100478723c */ /* 0x000ff000000018ff */
[----:B------:R-:W-:Y:S08]  /*6610*/  HMMA.16816.F32 R64, R8, R66, RZ ;  /* 0x000000420840723c */ /* 0x000ff000000018ff */
[-C--:B------:R-:W-:Y:S08]  /*6620*/  HMMA.16816.F32 R84, R128, R96.reuse, R84 ;  /* 0x000000608054723c */ /* 0x080ff00000001854 */
[----:B------:R-:W-:Y:S01]  /*6630*/  HMMA.16816.F32 R88, R124, R96, R88 ;  /* 0x000000607c58723c */ /* 0x000fe20000001858 */
[----:B------:R-:W-:-:S02]  /*6640*/  IMAD.MOV.U32 R96, RZ, RZ, R44 ;  /* 0x000000ffff607224 */ /* 0x000fc400078e002c */
[----:B------:R-:W-:-:S05]  /*6650*/  IMAD.MOV.U32 R97, RZ, RZ, R45 ;  /* 0x000000ffff617224 */ /* 0x000fca00078e002d */
[C---:B------:R-:W-:Y:S08]  /*6660*/  HMMA.16816.F32 R44, R4.reuse, R202, RZ ;  /* 0x000000ca042c723c */ /* 0x040ff000000018ff */
[C---:B------:R-:W-:Y:S08]  /*6670*/  HMMA.16816.F32 R60, R4.reuse, R230, RZ ;  /* 0x000000e6043c723c */ /* 0x040ff000000018ff */
[C---:B------:R-:W-:Y:S08]  /*6680*/  HMMA.16816.F32 R76, R4.reuse, R238, RZ ;  /* 0x000000ee044c723c */ /* 0x040ff000000018ff */
[C---:B------:R-:W-:Y:S08]  /*6690*/  HMMA.16816.F32 R92, R4.reuse, R234, RZ ;  /* 0x000000ea045c723c */ /* 0x040ff000000018ff */
[C---:B------:R-:W-:Y:S08]  /*66a0*/  HMMA.16816.F32 R108, R4.reuse, R14, RZ ;  /* 0x0000000e046c723c */ /* 0x040ff000000018ff */
[----:B------:R-:W-:Y:S08]  /*66b0*/  HMMA.16816.F32 R4, R4, R18, RZ ;  /* 0x000000120404723c */ /* 0x000ff000000018ff */
[-C--:B------:R-:W-:Y:S08]  /*66c0*/  HMMA.16816.F32 R100, R128, R112.reuse, R100 ;  /* 0x000000708064723c */ /* 0x080ff00000001864 */
[----:B------:R-:W-:Y:S01]  /*66d0*/  HMMA.16816.F32 R104, R124, R112, R104 ;  /* 0x000000707c68723c */ /* 0x000fe20000001868 */
[----:B------:R-:W-:-:S02]  /*66e0*/  IMAD.MOV.U32 R113, RZ, RZ, R148 ;  /* 0x000000ffff717224 */ /* 0x000fc400078e0094 */
[----:B------:R-:W-:-:S05]  /*66f0*/  IMAD.MOV.U32 R112, RZ, RZ, R149 ;  /* 0x000000ffff707224 */ /* 0x000fca00078e0095 */
[-C--:B------:R-:W-:Y:S08]  /*6700*/  HMMA.16816.F32 R164, R124, R150.reuse, R164 ;  /* 0x000000967ca4723c */ /* 0x080ff000000018a4 */
[----:B------:R-:W-:Y:S08]  /*6710*/  HMMA.16816.F32 R148, R128, R150, R48 ;  /* 0x000000968094723c */ /* 0x000ff00000001830 */
[----:B------:R-:W-:Y:S08]  /*6720*/  HMMA.16816.F32 R156, R124, R142, R156 ;  /* 0x0000008e7c9c723c */ /* 0x000ff0000000189c */
[----:B------:R-:W-:Y:S08]  /*6730*/  HMMA.16816.F32 R48, R8, R202, RZ ;  /* 0x000000ca0830723c */ /* 0x000ff000000018ff */
[-C--:B-----5:R-:W-:Y:S08]  /*6740*/  HMMA.16816.F32 R116, R128, R32.reuse, R116 ;  /* 0x000000208074723c */ /* 0x0a0ff00000001874 */
[----:B------:R-:W-:Y:S01]  /*6750*/  HMMA.16816.F32 R120, R124, R32, R120 ;  /* 0x000000207c78723c */ /* 0x000fe20000001878 */
[----:B------:R1:W5:Y:S07]  /*6760*/  LDL.LU.S16 R33, [R1+0x1c] ;  /* 0x00001c0001217983 */ /* 0x00036e0000300600 */
[----:B------:R-:W-:Y:S08]  /*6770*/  HMMA.16816.F32 R140, R128, R142, R64 ;  /* 0x0000008e808c723c */ /* 0x000ff00000001840 */
[C---:B------:R-:W-:Y:S08]  /*6780*/  HMMA.16816.F32 R64, R8.reuse, R230, RZ ;  /* 0x000000e60840723c */ /* 0x040ff000000018ff */
[C---:B------:R-:W-:Y:S08]  /*6790*/  HMMA.16816.F32 R236, R8.reuse, R238, RZ ;  /* 0x000000ee08ec723c */ /* 0x040ff000000018ff */
[C---:B------:R-:W-:Y:S08]  /*67a0*/  HMMA.16816.F32 R232, R8.reuse, R234, RZ ;  /* 0x000000ea08e8723c */ /* 0x040ff000000018ff */
[----:B------:R-:W-:Y:S08]  /*67b0*/  HMMA.16816.F32 R16, R8, R18, RZ ;  /* 0x000000120810723c */ /* 0x000ff000000018ff */
[----:B------:R-:W-:Y:S01]  /*67c0*/  HMMA.16816.F32 R44, R124, R226, R44 ;  /* 0x000000e27c2c723c */ /* 0x000fe2000000182c */
[----:B--2---:R-:W-:-:S07]  /*67d0*/  @!P1 HADD2 R12, -R178.H0_H0, -RZ.H0_H0 ;  /* 0xa00000ffb20c9230 */ /* 0x004fce0000000900 */
[----:B------:R-:W-:Y:S01]  /*67e0*/  HMMA.16816.F32 R60, R124, R218, R60 ;  /* 0x000000da7c3c723c */ /* 0x000fe2000000183c */
[----:B---3--:R-:W-:Y:S01]  /*67f0*/  @!P0 HADD2 R83, -R177.H0_H0, -RZ.H0_H0 ;  /* 0xa00000ffb1538230 */ /* 0x008fe20000000900 */
[----:B------:R-:W-:-:S06]  /*6800*/  PRMT R202, R12, 0x7610, R202 ;  /* 0x000076100cca7816 */ /* 0x000fcc00000000ca */
[----:B------:R-:W-:Y:S01]  /*6810*/  HMMA.16816.F32 R12, R8, R14, RZ ;  /* 0x0000000e080c723c */ /* 0x000fe200000018ff */
[----:B------:R1:W2:Y:S07]  /*6820*/  LDL.LU.S16 R11, [R1+0x8] ;  /* 0x00000800010b7983 */ /* 0x0002ae0000300600 */
[C---:B------:R-:W-:Y:S08]  /*6830*/  HMMA.16816.F32 R76, R124.reuse, R242, R76 ;  /* 0x000000f27c4c723c */ /* 0x040ff0000000184c */
[C---:B------:R-:W-:Y:S08]  /*6840*/  HMMA.16816.F32 R92, R124.reuse, R98, R92 ;  /* 0x000000627c5c723c */ /* 0x040ff0000000185c */
[C---:B------:R-:W-:Y:S08]  /*6850*/  HMMA.16816.F32 R108, R124.reuse, R114, R108 ;  /* 0x000000727c6c723c */ /* 0x040ff0000000186c */
[----:B------:R-:W-:Y:S01]  /*6860*/  HMMA.16816.F32 R124, R124, R34, R4 ;  /* 0x000000227c7c723c */ /* 0x000fe20000001804 */
[----:B------:R-:W-:-:S04]  /*6870*/  PRMT R6, R83, 0x7610, R6 ;  /* 0x0000761053067816 */ /* 0x000fc80000000006 */
[----:B------:R-:W-:Y:S02]  /*6880*/  @!P0 PRMT R177, R6, 0x5410, RZ ;  /* 0x0000541006b18816 */ /* 0x000fe400000000ff */
[----:B------:R1:W3:Y:S01]  /*6890*/  LDL.LU.S16 R6, [R1+0x10] ;  /* 0x0000100001067983 */ /* 0x0002e20000300600 */
[----:B------:R-:W-:Y:S01]  /*68a0*/  @!P3 HADD2 R246, -R187.H0_H0, -RZ.H0_H0 ;  /* 0xa00000ffbbf6b230 */ /* 0x000fe20000000900 */
[----:B------:R-:W-:-:S04]  /*68b0*/  PRMT R0, R24, 0x7770, RZ ;  /* 0x0000777018007816 */ /* 0x000fc800000000ff */
[----:B------:R-:W-:Y:S02]  /*68c0*/  @!P3 PRMT R187, R246, 0x5410, RZ ;  /* 0x00005410f6bbb816 */ /* 0x000fe400000000ff */
[----:B------:R-:W-:Y:S02]  /*68d0*/  ISETP.LE.U32.AND P3, PT, R0, UR12, PT ;  /* 0x0000000c00007c0c */ /* 0x000fe4000bf63070 */
[----:B------:R-:W-:Y:S01]  /*68e0*/  PRMT R0, R31, 0x7632, R0 ;  /* 0x000076321f007816 */ /* 0x000fe20000000000 */
[----:B------:R-:W-:-:S03]  /*68f0*/  @!P5 HADD2 R249, -R182.H0_H0, -RZ.H0_H0 ;  /* 0xa00000ffb6f9d230 */ /* 0x000fc60000000900 */
[----:B------:R-:W-:Y:S02]  /*6900*/  LOP3.LUT R0, R0, 0xff, RZ, 0xc0, !PT ;  /* 0x000000ff00007812 */ /* 0x000fe400078ec0ff */
[----:B------:R-:W-:Y:S02]  /*6910*/  @!P5 PRMT R182, R249, 0x5410, RZ ;  /* 0x00005410f9b6d816 */ /* 0x000fe400000000ff */
[----:B------:R-:W-:-:S13]  /*6920*/  ISETP.LE.U32.AND P5, PT, R0, UR12, PT ;  /* 0x0000000c00007c0c */ /* 0x000fda000bfa3070 */
[----:B------:R-:W-:-:S05]  /*6930*/  @!P5 HADD2 R250, -R179.H0_H0, -RZ.H0_H0 ;  /* 0xa00000ffb3fad230 */ /* 0x000fca0000000900 */
[----:B------:R-:W-:Y:S02]  /*6940*/  @!P5 PRMT R179, R250, 0x5410, RZ ;  /* 0x00005410fab3d816 */ /* 0x000fe400000000ff */
[----:B------:R-:W-:Y:S01]  /*6950*/  ISETP.GT.U32.AND P5, PT, R208, UR12, PT ;  /* 0x0000000cd0007c0c */ /* 0x000fe2000bfa4070 */
[----:B----4-:R-:W-:Y:S01]  /*6960*/  @!P4 HADD2 R82, -R173.H0_H0, -RZ.H0_H0 ;  /* 0xa00000ffad52c230 */ /* 0x010fe20000000900 */
[----:B------:R-:W-:Y:S02]  /*6970*/  @!P1 PRMT R178, R202, 0x5410, RZ ;  /* 0x00005410cab29816 */ /* 0x000fe400000000ff */
[----:B------:R-:W-:Y:S02]  /*6980*/  ISETP.GT.U32.AND P1, PT, R215, UR12, PT ;  /* 0x0000000cd7007c0c */ /* 0x000fe4000bf24070 */
[----:B------:R-:W-:-:S04]  /*6990*/  PRMT R5, R82, 0x7610, R5 ;  /* 0x0000761052057816 */ /* 0x000fc80000000005 */
[----:B------:R-:W-:Y:S02]  /*69a0*/  @!P4 PRMT R173, R5, 0x5410, RZ ;  /* 0x0000541005adc816 */ /* 0x000fe400000000ff */
[----:B------:R1:W4:Y:S01]  /*69b0*/  LDL.LU.S16 R5, [R1+0x4] ;  /* 0x0000040001057983 */ /* 0x0003220000300600 */
[----:B--2---:R-:W-:-:S05]  /*69c0*/  @P5 HADD2 R11, -R172.H0_H0, -RZ.H0_H0 ;  /* 0xa00000ffac0b5230 */ /* 0x004fca0000000900 */
[----:B------:R-:W-:-:S04]  /*69d0*/  PRMT R3, R11, 0x7610, R3 ;  /* 0x000076100b037816 */ /* 0x000fc80000000003 */
[----:B------:R-:W-:Y:S02]  /*69e0*/  @P5 PRMT R172, R3, 0x5410, RZ ;  /* 0x0000541003ac5816 */ /* 0x000fe400000000ff */
[----:B------:R1:W2:Y:S01]  /*69f0*/  LDL.LU.S16 R3, [R1] ;  /* 0x0000000001037983 */ /* 0x0002a20000300600 */
[----:B---3--:R-:W-:-:S05]  /*6a00*/  @P1 HADD2 R6, -R139.H0_H0, -RZ.H0_H0 ;  /* 0xa00000ff8b061230 */ /* 0x008fca0000000900 */
[----:B------:R-:W-:-:S04]  /*6a10*/  PRMT R4, R6, 0x7610, R4 ;  /* 0x0000761006047816 */ /* 0x000fc80000000004 */
[----:B------:R-:W-:Y:S02]  /*6a20*/  @P1 PRMT R139, R4, 0x5410, RZ ;  /* 0x00005410048b1816 */ /* 0x000fe400000000ff */
[----:B------:R1:W3:Y:S01]  /*6a30*/  LDL.LU.S16 R4, [R1+0x24] ;  /* 0x0000240001047983 */ /* 0x0002e20000300600 */
[----:B------:R-:W-:Y:S01]  /*6a40*/  PRMT R0, R80, 0x7632, R0 ;  /* 0x0000763250007816 */ /* 0x000fe20000000000 */
[----:B-----5:R-:W-:Y:S01]  /*6a50*/  @!P3 HADD2 R33, -R176.H0_H0, -RZ.H0_H0 ;  /* 0xa00000ffb021b230 */ /* 0x020fe20000000900 */
[----:B------:R-:W-:Y:S02]  /*6a60*/  ISETP.GT.U32.AND P0, PT, R213, UR12, PT ;  /* 0x0000000cd5007c0c */ /* 0x000fe4000bf04070 */
[----:B------:R-:W-:Y:S02]  /*6a70*/  LOP3.LUT R0, R0, 0xff, RZ, 0xc0, !PT ;  /* 0x000000ff00007812 */ /* 0x000fe400078ec0ff */
[----:B------:R-:W-:Y:S02]  /*6a80*/  PRMT R22, R22, 0x7770, RZ ;  /* 0x0000777016167816 */ /* 0x000fe400000000ff */
[----:B------:R-:W-:-:S02]  /*6a90*/  PRMT R32, R33, 0x7610, R32 ;  /* 0x0000761021207816 */ /* 0x000fc40000000020 */
[----:B------:R-:W-:Y:S02]  /*6aa0*/  ISETP.LE.U32.AND P5, PT, R0, UR12, PT ;  /* 0x0000000c00007c0c */ /* 0x000fe4000bfa3070 */
[----:B------:R-:W-:Y:S02]  /*6ab0*/  ISETP.LE.U32.AND P4, PT, R22, UR12, PT ;  /* 0x0000000c16007c0c */ /* 0x000fe4000bf83070 */
[----:B------:R-:W-:Y:S01]  /*6ac0*/  @!P3 PRMT R176, R32, 0x5410, RZ ;  /* 0x0000541020b0b816 */ /* 0x000fe200000000ff */
[----:B------:R-:W-:Y:S01]  /*6ad0*/  USHF.L.U32 UR28, UR22, 0x5, URZ ;  /* 0x00000005161c7899 */ /* 0x000fe200080006ff */
[----:B------:R-:W-:Y:S01]  /*6ae0*/  ISETP.GT.U32.AND P3, PT, R210, UR12, PT ;  /* 0x0000000cd2007c0c */ /* 0x000fe2000bf64070 */
[----:B------:R-:W-:Y:S01]  /*6af0*/  UIMAD UR23, UR26, UR6, UR23 ;  /* 0x000000061a1772a4 */ /* 0x000fe2000f8e0217 */
[----:B------:R-:W-:Y:S01]  /*6b00*/  ISETP.GT.U32.AND P1, PT, R223, UR12, PT ;  /* 0x0000000cdf007c0c */ /* 0x000fe2000bf24070 */
[----:B------:R-:W5:Y:S01]  /*6b10*/  LDCU.64 UR6, c[0x0][0x418] ;  /* 0x00008300ff0677ac */ /* 0x000f620008000a00 */
[----:B------:R1:W3:Y:S01]  /*6b20*/  LDL.LU.S16 R22, [R1+0x28] ;  /* 0x0000280001167983 */ /* 0x0002e20000300600 */
[----:B------:R-:W-:-:S03]  /*6b30*/  UIMAD UR23, UR23, UR27, UR28 ;  /* 0x0000001b171772a4 */ /* 0x000fc6000f8e021c */
[----:B------:R1:W3:Y:S01]  /*6b40*/  LDL.LU.S16 R11, [R1+0x2c] ;  /* 0x00002c00010b7983 */ /* 0x0002e20000300600 */
[----:B------:R-:W-:Y:S01]  /*6b50*/  @!P4 HADD2 R252, -R137.H0_H0, -RZ.H0_H0 ;  /* 0xa00000ff89fcc230 */ /* 0x000fe20000000900 */
[----:B------:R-:W-:Y:S02]  /*6b60*/  UIADD3 UR23, UPT, UPT, UR23, -0x20, URZ ;  /* 0xffffffe017177890 */ /* 0x000fe4000fffe0ff */
[----:B------:R1:W3:Y:S01]  /*6b70*/  LDL.LU.S16 R6, [R1+0x34] ;  /* 0x0000340001067983 */ /* 0x0002e20000300600 */
[----:B------:R-:W-:Y:S02]  /*6b80*/  @P3 HADD2 R251, -R132.H0_H0, -RZ.H0_H0 ;  /* 0xa00000ff84fb3230 */ /* 0x000fe40000000900 */
[----:B----4-:R-:W-:-:S05]  /*6b90*/  @P0 HADD2 R5, -R138.H0_H0, -RZ.H0_H0 ;  /* 0xa00000ff8a050230 */ /* 0x010fca0000000900 */
[----:B------:R-:W-:-:S04]  /*6ba0*/  PRMT R0, R5, 0x7610, R0 ;  /* 0x0000761005007816 */ /* 0x000fc80000000000 */
[----:B------:R-:W-:Y:S02]  /*6bb0*/  @P0 PRMT R138, R0, 0x5410, RZ ;  /* 0x00005410008a0816 */ /* 0x000fe400000000ff */
[----:B------:R-:W-:Y:S02]  /*6bc0*/  LOP3.LUT R0, R209, 0xffff, RZ, 0xc0, !PT ;  /* 0x0000ffffd1007812 */ /* 0x000fe400078ec0ff */
[----:B------:R-:W-:Y:S02]  /*6bd0*/  @!P4 PRMT R137, R252, 0x5410, RZ ;  /* 0x00005410fc89c816 */ /* 0x000fe400000000ff */
[----:B------:R-:W-:Y:S02]  /*6be0*/  ISETP.LE.U32.AND P4, PT, R0, UR12, PT ;  /* 0x0000000c00007c0c */ /* 0x000fe4000bf83070 */
[----:B------:R-:W-:Y:S02]  /*6bf0*/  @P3 PRMT R132, R251, 0x5410, RZ ;  /* 0x00005410fb843816 */ /* 0x000fe400000000ff */
[----:B------:R-:W-:-:S02]  /*6c00*/  IADD3 R0, P3, PT, R21, UR23, RZ ;  /* 0x0000001715007c10 */ /* 0x000fc4000ff7e0ff */
[----:B------:R-:W-:Y:S01]  /*6c10*/  LOP3.LUT R5, R245, 0xffff, RZ, 0xc0, !PT ;  /* 0x0000fffff5057812 */ /* 0x000fe200078ec0ff */
[----:B--2---:R-:W-:-:S05]  /*6c20*/  @!P5 HADD2 R3, -R174.H0_H0, -RZ.H0_H0 ;  /* 0xa00000ffae03d230 */ /* 0x004fca0000000900 */
[----:B------:R-:W-:Y:S02]  /*6c30*/  PRMT R2, R3, 0x7610, R2 ;  /* 0x0000761003027816 */ /* 0x000fe40000000002 */
[----:B------:R-:W-:Y:S02]  /*6c40*/  SHF.R.S32.HI R3, RZ, 0x1f, R21 ;  /* 0x0000001fff037819 */ /* 0x000fe40000011415 */
[----:B------:R-:W-:Y:S01]  /*6c50*/  @!P5 PRMT R174, R2, 0x5410, RZ ;  /* 0x0000541002aed816 */ /* 0x000fe200000000ff */
[----:B------:R-:W-:-:S05]  /*6c60*/  IMAD.U32 R2, RZ, RZ, UR23 ;  /* 0x00000017ff027e24 */ /* 0x000fca000f8e00ff */
[----:B------:R-:W-:Y:S02]  /*6c70*/  LEA.HI.X.SX32 R3, R2, R3, 0x1, P3 ;  /* 0x0000000302037211 */ /* 0x000fe400018f0eff */
[C---:B-----5:R-:W-:Y:S02]  /*6c80*/  LEA R2, P3, R0.reuse, UR6, 0x1 ;  /* 0x0000000600027c11 */ /* 0x060fe4000f8608ff */
[----:B------:R-:W-:Y:S02]  /*6c90*/  ISETP.LE.U32.AND P5, PT, R5, UR12, PT ;  /* 0x0000000c05007c0c */ /* 0x000fe4000bfa3070 */
[----:B------:R-:W-:Y:S01]  /*6ca0*/  LEA.HI.X R3, R0, UR7, R3, 0x1, P3 ;  /* 0x0000000700037c11 */ /* 0x000fe200098f0c03 */
[----:B------:R1:W2:Y:S01]  /*6cb0*/  LDL.LU.S16 R5, [R1+0x38] ;  /* 0x0000380001057983 */ /* 0x0002a20000300600 */
[----:B---3--:R-:W-:-:S05]  /*6cc0*/  @P1 HADD2 R4, -R31.H0_H0, -RZ.H0_H0 ;  /* 0xa00000ff1f041230 */ /* 0x008fca0000000900 */
[----:B------:R-:W-:Y:S02]  /*6cd0*/  PRMT R21, R4, 0x7610, R21 ;  /* 0x0000761004157816 */ /* 0x000fe40000000015 */
[----:B------:R-:W-:-:S04]  /*6ce0*/  LOP3.LUT R4, R221, 0xffff, RZ, 0xc0, !PT ;  /* 0x0000ffffdd047812 */ /* 0x000fc800078ec0ff */
[----:B------:R-:W-:Y:S02]  /*6cf0*/  ISETP.LE.U32.AND P3, PT, R4, UR12, PT ;  /* 0x0000000c04007c0c */ /* 0x000fe4000bf63070 */
[----:B------:R1:W3:Y:S01]  /*6d00*/  LDL.LU.S16 R4, [R1+0x30] ;  /* 0x0000300001047983 */ /* 0x0002e20000300600 */
[----:B------:R-:W-:Y:S02]  /*6d10*/  LOP3.LUT R0, R244, 0xffff, RZ, 0xc0, !PT ;  /* 0x0000fffff4007812 */ /* 0x000fe400078ec0ff */
[----:B------:R-:W-:Y:S02]  /*6d20*/  @P1 PRMT R31, R21, 0x5410, RZ ;  /* 0x00005410151f1816 */ /* 0x000fe400000000ff */
[----:B------:R-:W-:Y:S01]  /*6d30*/  ISETP.LE.U32.AND P1, PT, R0, UR12, PT ;  /* 0x0000000c00007c0c */ /* 0x000fe2000bf23070 */
[----:B------:R-:W-:-:S06]  /*6d40*/  USHF.L.U32 UR6, UR27, 0x3, URZ ;  /* 0x000000031b067899 */ /* 0x000fcc00080006ff */
[----:B------:R-:W-:Y:S02]  /*6d50*/  IMAD.U32 R0, RZ, RZ, UR6 ;  /* 0x00000006ff007e24 */ /* 0x000fe4000f8e00ff */
[----:B------:R-:W-:Y:S02]  /*6d60*/  @!P4 HADD2 R11, -R186.H0_H0, -RZ.H0_H0 ;  /* 0xa00000ffba0bc230 */ /* 0x000fe40000000900 */
[----:B------:R-:W-:-:S03]  /*6d70*/  @!P3 HADD2 R6, -R190.H0_H0, -RZ.H0_H0 ;  /* 0xa00000ffbe06b230 */ /* 0x000fc60000000900 */
[----:B------:R-:W-:Y:S02]  /*6d80*/  PRMT R10, R11, 0x7610, R10 ;  /* 0x000076100b0a7816 */ /* 0x000fe4000000000a */
[----:B------:R-:W-:Y:S01]  /*6d90*/  PRMT R9, R6, 0x7610, R9 ;  /* 0x0000761006097816 */ /* 0x000fe20000000009 */
[----:B------:R-:W-:Y:S01]  /*6da0*/  IMAD.U32 R6, RZ, RZ, UR27 ;  /* 0x0000001bff067e24 */ /* 0x000fe2000f8e00ff */
[----:B------:R-:W-:Y:S01]  /*6db0*/  @!P4 PRMT R186, R10, 0x5410, RZ ;  /* 0x000054100abac816 */ /* 0x000fe200000000ff */
[----:B------:R4:W-:Y:S01]  /*6dc0*/  STG.E.U16 desc[UR24][R2.64], R81 ;  /* 0x0000005102007986 */ /* 0x0009e2000c101518 */
[----:B------:R-:W-:-:S03]  /*6dd0*/  @!P3 PRMT R190, R9, 0x5410, RZ ;  /* 0x0000541009beb816 */ /* 0x000fc600000000ff */
[----:B------:R-:W-:Y:S01]  /*6de0*/  STG.E.U16 desc[UR24][R2.64+0x2], R186 ;  /* 0x000002ba02007986 */ /* 0x000fe2000c101518 */
[----:B------:R-:W-:Y:S01]  /*6df0*/  IMAD.U32 R10, RZ, RZ, UR27 ;  /* 0x0000001bff0a7e24 */ /* 0x000fe2000f8e00ff */
[----:B------:R-:W-:Y:S01]  /*6e00*/  ISETP.GT.U32.AND P0, PT, R222, UR12, PT ;  /* 0x0000000cde007c0c */ /* 0x000fe2000bf04070 */
[----:B------:R-:W-:Y:S01]  /*6e10*/  FADD.FTZ R20, R112, R20 ;  /* 0x0000001470147221 */ /* 0x000fe20000010000 */
[----:B------:R-:W-:Y:S01]  /*6e20*/  FADD.FTZ R21, R113, R26 ;  /* 0x0000001a71157221 */ /* 0x000fe20000010000 */
[----:B------:R-:W-:Y:S01]  /*6e30*/  IMAD.MOV.U32 R33, RZ, RZ, R96 ;  /* 0x000000ffff217224 */ /* 0x000fe200078e0060 */
[C---:B------:R-:W-:Y:S09]  /*6e40*/  HMMA.16816.F32 R48, R128.reuse, R226, R48 ;  /* 0x000000e28030723c */ /* 0x040ff20000001830 */
[----:B------:R-:W-:Y:S01]  /*6e50*/  @P0 HADD2 R22, -R27.H0_H0, -RZ.H0_H0 ;  /* 0xa00000ff1b160230 */ /* 0x000fe20000000900 */
[----:B------:R-:W-:Y:S04]  /*6e60*/  HMMA.16816.F32 R64, R128, R218, R64 ;  /* 0x000000da8040723c */ /* 0x000fe80000001840 */
[----:B------:R-:W-:Y:S01]  /*6e70*/  PRMT R24, R22, 0x7610, R24 ;  /* 0x0000761016187816 */ /* 0x000fe20000000018 */
[----:B------:R-:W-:-:S03]  /*6e80*/  FADD.FTZ R22, R97, R25 ;  /* 0x0000001961167221 */ /* 0x000fc60000010000 */
[----:B------:R-:W-:Y:S01]  /*6e90*/  HMMA.16816.F32 R96, R128, R98, R232 ;  /* 0x000000628060723c */ /* 0x000fe200000018e8 */
[----:B------:R-:W-:-:S07]  /*6ea0*/  @P0 PRMT R27, R24, 0x5410, RZ ;  /* 0x00005410181b0816 */ /* 0x000fce00000000ff */
[----:B------:R-:W-:Y:S01]  /*6eb0*/  HMMA.16816.F32 R112, R128, R114, R12 ;  /* 0x000000728070723c */ /* 0x000fe2000000180c */
[----:B------:R-:W-:-:S07]  /*6ec0*/  FADD.FTZ R232, R241, R22 ;  /* 0x00000016f1e87221 */ /* 0x000fce0000010000 */
[C---:B----4-:R-:W-:Y:S08]  /*6ed0*/  HMMA.16816.F32 R80, R128.reuse, R242, R236 ;  /* 0x000000f28050723c */ /* 0x050ff000000018ec */
[----:B------:R-:W-:Y:S01]  /*6ee0*/  HMMA.16816.F32 R128, R128, R34, R16 ;  /* 0x000000228080723c */ /* 0x000fe20000001810 */
[----:B------:R-:W-:-:S04]  /*6ef0*/  FADD.FTZ R232, R229, R232 ;  /* 0x000000e8e5e87221 */ /* 0x000fc80000010000 */
[----:B------:R-:W-:-:S04]  /*6f00*/  FADD.FTZ R232, R206, R232 ;  /* 0x000000e8cee87221 */ /* 0x000fc80000010000 */
[----:B------:R-:W-:Y:S01]  /*6f10*/  FADD.FTZ R232, R197, R232 ;  /* 0x000000e8c5e87221 */ /* 0x000fe20000010000 */
[----:B--2---:R-:W-:-:S05]  /*6f20*/  @!P5 HADD2 R5, -R180.H0_H0, -RZ.H0_H0 ;  /* 0xa00000ffb405d230 */ /* 0x004fca0000000900 */
[----:B------:R-:W-:-:S04]  /*6f30*/  PRMT R8, R5, 0x7610, R8 ;  /* 0x0000761005087816 */ /* 0x000fc80000000008 */
[----:B------:R-:W-:Y:S01]  /*6f40*/  @!P5 PRMT R180, R8, 0x5410, RZ ;  /* 0x0000541008b4d816 */ /* 0x000fe200000000ff */
[----:B------:R-:W-:Y:S02]  /*6f50*/  IMAD.U32 R8, RZ, RZ, UR27 ;  /* 0x0000001bff087e24 */ /* 0x000fe4000f8e00ff */
[----:B---3--:R-:W-:-:S05]  /*6f60*/  @!P1 HADD2 R4, -R175.H0_H0, -RZ.H0_H0 ;  /* 0xa00000ffaf049230 */ /* 0x008fca0000000900 */
[----:B------:R-:W-:Y:S01]  /*6f70*/  PRMT R7, R4, 0x7610, R7 ;  /* 0x0000761004077816 */ /* 0x000fe20000000007 */
[----:B------:R-:W-:-:S03]  /*6f80*/  IMAD.WIDE R4, R0, 0x2, R2 ;  /* 0x0000000200047825 */ /* 0x000fc600078e0202 */
[----:B------:R-:W-:Y:S01]  /*6f90*/  @!P1 PRMT R175, R7, 0x5410, RZ ;  /* 0x0000541007af9816 */ /* 0x000fe200000000ff */
[----:B------:R-:W-:Y:S01]  /*6fa0*/  IMAD.WIDE R6, R6, 0x70, R4 ;  /* 0x0000007006067825 */ /* 0x000fe200078e0204 */
[----:B------:R-:W-:Y:S04]  /*6fb0*/  STG.E.U16 desc[UR24][R4.64], R196 ;  /* 0x000000c404007986 */ /* 0x000fe8000c101518 */
[----:B------:R2:W-:Y:S01]  /*6fc0*/  STG.E.U16 desc[UR24][R4.64+0x2], R194 ;  /* 0x000002c204007986 */ /* 0x0005e2000c101518 */
[----:B------:R-:W-:-:S03]  /*6fd0*/  IMAD.WIDE R8, R8, -0x70, R6 ;  /* 0xffffff9008087825 */ /* 0x000fc600078e0206 */
[----:B------:R-:W-:Y:S04]  /*6fe0*/  STG.E.U16 desc[UR24][R6.64], R195 ;  /* 0x000000c306007986 */ /* 0x000fe8000c101518 */
[----:B------:R3:W-:Y:S01]  /*6ff0*/  STG.E.U16 desc[UR24][R6.64+0x2], R190 ;  /* 0x000002be06007986 */ /* 0x0007e2000c101518 */
[----:B--2---:R-:W-:-:S04]  /*7000*/  IMAD.WIDE R4, R0, 0x2, R6 ;  /* 0x0000000200047825 */ /* 0x004fc800078e0206 */
[----:B------:R-:W-:-:S04]  /*7010*/  IMAD.U32 R0, RZ, RZ, UR27 ;  /* 0x0000001bff007e24 */ /* 0x000fc8000f8e00ff */
[----:B---3--:R-:W-:Y:S01]  /*7020*/  IMAD.WIDE R6, R0, 0x70, R8 ;  /* 0x0000007000067825 */ /* 0x008fe200078e0208 */
[----:B------:R-:W-:Y:S04]  /*7030*/  STG.E.U16 desc[UR24][R4.64], R192 ;  /* 0x000000c004007986 */ /* 0x000fe8000c101518 */
[----:B------:R-:W-:Y:S01]  /*7040*/  STG.E.U16 desc[UR24][R4.64+0x2], R189 ;  /* 0x000002bd04007986 */ /* 0x000fe2000c101518 */
[----:B------:R-:W-:-:S03]  /*7050*/  IMAD.WIDE R10, R10, -0x70, R6 ;  /* 0xffffff900a0a7825 */ /* 0x000fc600078e0206 */
[----:B------:R-:W-:Y:S04]  /*7060*/  STG.E.U16 desc[UR24][R2.64+0x10], R193 ;  /* 0x000010c102007986 */ /* 0x000fe8000c101518 */
[----:B------:R-:W-:Y:S04]  /*7070*/  STG.E.U16 desc[UR24][R2.64+0x12], R191 ;  /* 0x000012bf02007986 */ /* 0x000fe8000c101518 */
[----:B------:R-:W-:Y:S04]  /*7080*/  STG.E.U16 desc[UR24][R8.64+0x10], R185 ;  /* 0x000010b908007986 */ /* 0x000fe8000c101518 */
[----:B------:R2:W-:Y:S04]  /*7090*/  STG.E.U16 desc[UR24][R8.64+0x12], R188 ;  /* 0x000012bc08007986 */ /* 0x0005e8000c101518 */
[----:B------:R-:W-:Y:S04]  /*70a0*/  STG.E.U16 desc[UR24][R6.64+0x10], R187 ;  /* 0x000010bb06007986 */ /* 0x000fe8000c101518 */
[----:B------:R3:W-:Y:S04]  /*70b0*/  STG.E.U16 desc[UR24][R6.64+0x12], R184 ;  /* 0x000012b806007986 */ /* 0x0007e8000c101518 */
[----:B------:R-:W-:Y:S01]  /*70c0*/  STG.E.U16 desc[UR24][R4.64+0x12], R183 ;  /* 0x000012b704007986 */ /* 0x000fe2000c101518 */
[----:B--2---:R-:W-:-:S04]  /*70d0*/  IMAD.U32 R8, RZ, RZ, UR27 ;  /* 0x0000001bff087e24 */ /* 0x004fc8000f8e00ff */
[----:B------:R-:W-:-:S04]  /*70e0*/  IMAD.WIDE R8, R8, 0x70, R10 ;  /* 0x0000007008087825 */ /* 0x000fc800078e020a */
[----:B---3--:R-:W-:Y:S01]  /*70f0*/  IMAD.U32 R6, RZ, RZ, UR27 ;  /* 0x0000001bff067e24 */ /* 0x008fe2000f8e00ff */
[----:B------:R-:W-:Y:S03]  /*7100*/  STG.E.U16 desc[UR24][R4.64+0x10], R181 ;  /* 0x000010b504007986 */ /* 0x000fe6000c101518 */
[----:B------:R-:W-:Y:S01]  /*7110*/  IMAD.WIDE R6, R6, -0x70, R8 ;  /* 0xffffff9006067825 */ /* 0x000fe200078e0208 */
[----:B------:R-:W-:Y:S04]  /*7120*/  STG.E.U16 desc[UR24][R2.64+0x20], R182 ;  /* 0x000020b602007986 */ /* 0x000fe8000c101518 */
[----:B------:R-:W-:Y:S04]  /*7130*/  STG.E.U16 desc[UR24][R2.64+0x22], R180 ;  /* 0x000022b402007986 */ /* 0x000fe8000c101518 */
[----:B------:R-:W-:Y:S04]  /*7140*/  STG.E.U16 desc[UR24][R10.64+0x20], R179 ;  /* 0x000020b30a007986 */ /* 0x000fe8000c101518 */
[----:B------:R-:W-:Y:S04]  /*7150*/  STG.E.U16 desc[UR24][R10.64+0x22], R178 ;  /* 0x000022b20a007986 */ /* 0x000fe8000c101518 */
[----:B------:R-:W-:Y:S04]  /*7160*/  STG.E.U16 desc[UR24][R8.64+0x20], R177 ;  /* 0x000020b108007986 */ /* 0x000fe8000c101518 */
[----:B------:R2:W-:Y:S04]  /*7170*/  STG.E.U16 desc[UR24][R8.64+0x22], R175 ;  /* 0x000022af08007986 */ /* 0x0005e8000c101518 */
[----:B------:R-:W-:Y:S04]  /*7180*/  STG.E.U16 desc[UR24][R4.64+0x20], R174 ;  /* 0x000020ae04007986 */ /* 0x000fe8000c101518 */
[----:B------:R-:W-:Y:S04]  /*7190*/  STG.E.U16 desc[UR24][R4.64+0x22], R173 ;  /* 0x000022ad04007986 */ /* 0x000fe8000c101518 */
[----:B------:R-:W-:Y:S04]  /*71a0*/  STG.E.U16 desc[UR24][R2.64+0x30], R176 ;  /* 0x000030b002007986 */ /* 0x000fe8000c101518 */
[----:B------:R-:W-:Y:S04]  /*71b0*/  STG.E.U16 desc[UR24][R2.64+0x32], R172 ;  /* 0x000032ac02007986 */ /* 0x000fe8000c101518 */
[----:B------:R-:W-:Y:S01]  /*71c0*/  STG.E.U16 desc[UR24][R6.64+0x30], R139 ;  /* 0x0000308b06007986 */ /* 0x000fe2000c101518 */
[----:B--2---:R-:W-:-:S03]  /*71d0*/  IMAD.WIDE R8, R0, 0x70, R6 ;  /* 0x0000007000087825 */ /* 0x004fc600078e0206 */
[----:B------:R2:W-:Y:S01]  /*71e0*/  STG.E.U16 desc[UR24][R6.64+0x32], R138 ;  /* 0x0000328a06007986 */ /* 0x0005e2000c101518 */
[----:B------:R-:W-:-:S03]  /*71f0*/  FADD.FTZ R0, R33, R23 ;  /* 0x0000001721007221 */ /* 0x000fc60000010000 */
[----:B------:R-:W-:Y:S04]  /*7200*/  STG.E.U16 desc[UR24][R8.64+0x30], R137 ;  /* 0x0000308908007986 */ /* 0x000fe8000c101518 */
[----:B------:R-:W-:Y:S04]  /*7210*/  STG.E.U16 desc[UR24][R8.64+0x32], R132 ;  /* 0x0000328408007986 */ /* 0x000fe8000c101518 */
[----:B------:R-:W-:Y:S04]  /*7220*/  STG.E.U16 desc[UR24][R4.64+0x30], R31 ;  /* 0x0000301f04007986 */ /* 0x000fe8000c101518 */
[----:B------:R3:W-:Y:S01]  /*7230*/  STG.E.U16 desc[UR24][R4.64+0x32], R27 ;  /* 0x0000321b04007986 */ /* 0x0007e2000c101518 */
[----:B--2---:R-:W-:Y:S01]  /*7240*/  FADD.FTZ R6, R240, R21 ;  /* 0x00000015f0067221 */ /* 0x004fe20000010000 */
[----:B---3--:R-:W-:Y:S01]  /*7250*/  FADD.FTZ R4, R28, R20 ;  /* 0x000000141c047221 */ /* 0x008fe20000010000 */
        /* <DEDUP_REMOVED lines=9> */
[----:B-1----:R-:W-:Y:S06]  /*72f0*/  BRA.U !UP1, `(.L_x_1975) ;  /* 0x0000003d09f07547 */ /* 0x002fec000b800000 */
[----:B------:R-:W2:Y:S01]  /*7300*/  LDL.LU.64 R228, [R1+0x98] ;  /* 0x0000980001e47983 */ /* 0x000ea20000300a00 */
[----:B------:R-:W1:Y:S01]  /*7310*/  S2R R214, SR_TID.X ;  /* 0x0000000000d67919 */ /* 0x000e620000002100 */
[----:B------:R-:W-:Y:S01]  /*7320*/  LOP3.LUT R4, R204, UR4, RZ, 0x3c, !PT ;  /* 0x00000004cc047c12 */ /* 0x000fe2000f8e3cff */
[----:B------:R-:W3:Y:S01]  /*7330*/  S2UR UR6, SR_CgaCtaId ;  /* 0x00000000000679c3 */ /* 0x000ee20000008800 */
[----:B------:R-:W4:Y:S01]  /*7340*/  LDCU UR7, c[0x0][0x440] ;  /* 0x00008800ff0777ac */ /* 0x000f220008000800 */
[----:B------:R-:W5:Y:S04]  /*7350*/  LDL.LU R30, [R1+0x20] ;  /* 0x00002000011e7983 */ /* 0x000f680000300800 */
[----:B------:R-:W3:Y:S02]  /*7360*/  LDL.64 R224, [R1+0x80] ;  /* 0x0000800001e07983 */ /* 0x000ee40000100a00 */
[----:B------:R-:W2:Y:S02]  /*7370*/  LDC.64 R236, c[0x0][0x3c0] ;  /* 0x0000f000ffec7b82 */ /* 0x000ea40000000a00 */
[----:B------:R-:W3:Y:S01]  /*7380*/  LDL.64 R200, [R1+0x78] ;  /* 0x0000780001c87983 */ /* 0x000ee20000100a00 */
[----:B------:R-:W-:Y:S01]  /*7390*/  IMAD.MOV.U32 R206, RZ, RZ, 0x20 ;  /* 0x00000020ffce7424 */ /* 0x000fe200078e00ff */
[----:B------:R-:W-:Y:S01]  /*73a0*/  UMOV UR26, 0x400 ;  /* 0x00000400001a7882 */ /* 0x000fe20000000000 */
[----:B------:R-:W-:Y:S01]  /*73b0*/  IMAD.MOV.U32 R137, RZ, RZ, R133 ;  /* 0x000000ffff897224 */ /* 0x000fe200078e0085 */
[----:B------:R-:W-:Y:S01]  /*73c0*/  USHF.L.U32 UR28, UR27, 0x3, URZ ;  /* 0x000000031b1c7899 */ /* 0x000fe200080006ff */
[----:B------:R-:W-:Y:S01]  /*73d0*/  IMAD.MOV.U32 R132, RZ, RZ, R134 ;  /* 0x000000ffff847224 */ /* 0x000fe200078e0086 */
[----:B------:R-:W-:Y:S01]  /*73e0*/  UIADD3 UR22, UPT, UPT, UR22, -0x2, URZ ;  /* 0xfffffffe16167890 */ /* 0x000fe2000fffe0ff */
[----:B------:R-:W-:Y:S01]  /*73f0*/  IMAD.MOV.U32 R217, RZ, RZ, 0x40 ;  /* 0x00000040ffd97424 */ /* 0x000fe200078e00ff */
[----:B------:R-:W2:Y:S01]  /*7400*/  LDCU UR27, c[0x0][0x440] ;  /* 0x00008800ff1b77ac */ /* 0x000ea20008000800 */
[----:B----4-:R-:W-:Y:S01]  /*7410*/  ISETP.GE.AND P3, PT, R207, UR7, PT ;  /* 0x00000007cf007c0c */ /* 0x010fe2000bf66270 */
[----:B------:R-:W-:Y:S01]  /*7420*/  USHF.L.U32 UR23, UR12, 0x10, URZ ;  /* 0x000000100c177899 */ /* 0x000fe200080006ff */
[C---:B-1----:R-:W-:Y:S01]  /*7430*/  IMAD.SHL.U32 R29, R214.reuse, 0x40, RZ ;  /* 0x00000040d61d7824 */ /* 0x042fe200078e00ff */
[C---:B------:R-:W-:Y:S01]  /*7440*/  LOP3.LUT P0, RZ, R214.reuse, 0x2, RZ, 0xc0, !PT ;  /* 0x00000002d6ff7812 */ /* 0x040fe2000780c0ff */
[C---:B------:R-:W-:Y:S01]  /*7450*/  IMAD.SHL.U32 R213, R214.reuse, 0x40, RZ ;  /* 0x00000040d6d57824 */ /* 0x040fe200078e00ff */
[----:B------:R-:W-:-:S02]  /*7460*/  LOP3.LUT R216, R214, 0x8, RZ, 0xc0, !PT ;  /* 0x00000008d6d87812 */ /* 0x000fc400078ec0ff */
[----:B------:R-:W-:Y:S02]  /*7470*/  SEL R206, R206, 0xffffffe0, !P0 ;  /* 0xffffffe0cece7807 */ /* 0x000fe40004000000 */
[----:B------:R-:W-:Y:S02]  /*7480*/  LOP3.LUT R215, R213, 0x400, RZ, 0xc0, !PT ;  /* 0x00000400d5d77812 */ /* 0x000fe400078ec0ff */
[----:B--2---:R-:W-:-:S05]  /*7490*/  LOP3.LUT R0, R229, UR31, RZ, 0x3c, !PT ;  /* 0x0000001fe5007c12 */ /* 0x004fca000f8e3cff */
[----:B------:R1:W-:Y:S01]  /*74a0*/  STL [R1+0x74], R0 ;  /* 0x0000740001007387 */ /* 0x0003e20000100800 */
[----:B-----5:R-:W-:-:S03]  /*74b0*/  LOP3.LUT R205, R30, 0x200, R29, 0xf8, !PT ;  /* 0x000002001ecd7812 */ /* 0x020fc600078ef81d */
[----:B------:R2:W-:Y:S01]  /*74c0*/  STL [R1+0x70], R4 ;  /* 0x0000700401007387 */ /* 0x0005e20000100800 */
[----:B------:R-:W-:Y:S01]  /*74d0*/  IMAD.MOV.U32 R30, RZ, RZ, 0x20 ;  /* 0x00000020ff1e7424 */ /* 0x000fe200078e00ff */
[----:B------:R-:W-:Y:S01]  /*74e0*/  LEA R205, R205, UR5, 0x1 ;  /* 0x00000005cdcd7c11 */ /* 0x000fe2000f8e08ff */
[----:B---3--:R-:W-:-:S03]  /*74f0*/  ULEA UR5, UR6, UR26, 0x18 ;  /* 0x0000001a06057291 */ /* 0x008fc6000f8ec0ff */
[----:B------:R-:W-:-:S05]  /*7500*/  SEL R208, R30, 0xffffffe0, !P6 ;  /* 0xffffffe01ed07807 */ /* 0x000fca0007000000 */
[----:B------:R-:W-:Y:S01]  /*7510*/  IMAD.IADD R208, R205, 0x1, R208 ;  /* 0x00000001cdd07824 */ /* 0x000fe200078e02d0 */
[----:B-1----:R-:W-:Y:S01]  /*7520*/  LOP3.LUT R0, R198, UR4, RZ, 0x3c, !PT ;  /* 0x00000004c6007c12 */ /* 0x002fe2000f8e3cff */
[----:B------:R-:W1:Y:S01]  /*7530*/  LDCU UR4, c[0x0][0x45c] ;  /* 0x00008b80ff0477ac */ /* 0x000e620008000800 */
[----:B--2---:R-:W-:-:S03]  /*7540*/  LOP3.LUT R4, R225, UR21, RZ, 0x3c, !PT ;  /* 0x00000015e1047c12 */ /* 0x004fc6000f8e3cff */
[----:B------:R2:W-:Y:S04]  /*7550*/  STL [R1+0x6c], R0 ;  /* 0x00006c0001007387 */ /* 0x0005e80000100800 */
[----:B------:R3:W-:Y:S04]  /*7560*/  STL [R1+0x48], R2 ;  /* 0x0000480201007387 */ /* 0x0007e80000100800 */
[----:B------:R4:W-:Y:S04]  /*7570*/  STL [R1+0x44], R3 ;  /* 0x0000440301007387 */ /* 0x0009e80000100800 */
[----:B------:R-:W-:Y:S01]  /*7580*/  STL [R1+0x68], R4 ;  /* 0x0000680401007387 */ /* 0x000fe20000100800 */
[----:B--2---:R-:W-:-:S02]  /*7590*/  IMAD.MOV.U32 R0, RZ, RZ, R136 ;  /* 0x000000ffff007224 */ /* 0x004fc400078e0088 */
[----:B---3--:R-:W-:Y:S01]  /*75a0*/  IMAD.MOV.U32 R2, RZ, RZ, R135 ;  /* 0x000000ffff027224 */ /* 0x008fe200078e0087 */
[----:B----4-:R-:W-:-:S05]  /*75b0*/  LOP3.LUT R3, R201, UR21, RZ, 0x3c, !PT ;  /* 0x00000015c9037c12 */ /* 0x010fca000f8e3cff */
[----:B------:R2:W-:Y:S02]  /*75c0*/  STL [R1+0x64], R3 ;  /* 0x0000640301007387 */ /* 0x0005e40000100800 */
[----:B--2---:R-:W-:-:S05]  /*75d0*/  VIADD R3, R205, 0xa000 ;  /* 0x0000a000cd037836 */ /* 0x004fca0000000000 */
[----:B------:R2:W-:Y:S01]  /*75e0*/  STL [R1+0x60], R3 ;  /* 0x0000600301007387 */ /* 0x0005e20000100800 */
[----:B-1----:R-:W-:Y:S05]  /*75f0*/  BRA `(.L_x_1976) ;  /* 0x00000000009c7947 */ /* 0x002fea0003800000 */
.L_x_1978:
[----:B------:R-:W2:Y:S01]  /*7600*/  LDL R188, [R1+0x50] ;  /* 0x0000500001bc7983 */ /* 0x000ea20000100800 */
[----:B------:R-:W1:Y:S01]  /*7610*/  LDC.64 R138, c[0x0][0x3b8] ;  /* 0x0000ee00ff8a7b82 */ /* 0x000e620000000a00 */
[----:B------:R-:W-:Y:S02]  /*7620*/  UIADD3 UR6, UPT, UPT, UR22, -0x1, URZ ;  /* 0xffffffff16067890 */ /* 0x000fe4000fffe0ff */
[----:B------:R-:W3:Y:S04]  /*7630*/  LDL R187, [R1+0x4c] ;  /* 0x00004c0001bb7983 */ /* 0x000ee80000100800 */
[----:B-1----:R-:W-:Y:S04]  /*7640*/  IMAD.WIDE.U32 R134, R138, UR6, RZ ;  /* 0x000000068a867c25 */ /* 0x002fe8000f8e00ff */
[----:B------:R-:W-:Y:S02]  /*7650*/  IMAD R135, R139, UR6, R135 ;  /* 0x000000068b877c24 */ /* 0x000fe4000f8e0287 */
[C---:B------:R-:W-:Y:S03]  /*7660*/  IMAD.SHL.U32 R3, R134.reuse, 0x20, RZ ;  /* 0x0000002086037824 */ /* 0x040fe600078e00ff */
[----:B------:R-:W-:Y:S02]  /*7670*/  SHF.L.U64.HI R135, R134, 0x5, R135 ;  /* 0x0000000586877819 */ /* 0x000fe40000010287 */
[C---:B------:R-:W-:Y:S04]  /*7680*/  LEA R133, P4, R138.reuse, R3, 0x4 ;  /* 0x000000038a857211 */ /* 0x040fe800078820ff */
[----:B------:R-:W-:Y:S02]  /*7690*/  LEA.HI.X R138, R138, R135, R139, 0x4, P4 ;  /* 0x000000878a8a7211 */ /* 0x000fe400020f248b */
[CC--:B--2---:R-:W-:Y:S02]  /*76a0*/  @!P1 LEA R172, P0, R3.reuse, R188.reuse, 0x1 ;  /* 0x000000bc03ac9211 */ /* 0x0c4fe400078008ff */
[-C--:B------:R-:W-:Y:S02]  /*76b0*/  @!P3 LEA R178, P5, R3, R188.reuse, 0x1 ;  /* 0x000000bc03b2b211 */ /* 0x080fe400078a08ff */
[----:B------:R-:W-:Y:S02]  /*76c0*/  LEA R134, P4, R133, R188, 0x1 ;  /* 0x000000bc85867211 */ /* 0x000fe400078808ff */
[CCC-:B---3--:R-:W-:Y:S02]  /*76d0*/  @!P3 LEA.HI.X R139, R3.reuse, R187.reuse, R135.reuse, 0x1, P5 ;  /* 0x000000bb038bb211 */ /* 0x1c8fe400028f0c87 */
[-C--:B------:R-:W-:Y:S02]  /*76e0*/  @!P1 LEA.HI.X R173, R3, R187.reuse, R135, 0x1, P0 ;  /* 0x000000bb03ad9211 */ /* 0x080fe400000f0c87 */
[----:B------:R-:W-:Y:S01]  /*76f0*/  LEA.HI.X R135, R133, R187, R138, 0x1, P4 ;  /* 0x000000bb85877211 */ /* 0x000fe200020f0c8a */
        /* <DEDUP_REMOVED lines=23> */
.L_x_1976:
[----:B---3--:R-:W3:Y:S01]  /*7870*/  LDL R8, [R1+0x5c] ;  /* 0x00005c0001087983 */ /* 0x008ee20000100800 */
[----:B------:R-:W-:Y:S04]  /*7880*/  DEPBAR.LE SB0, 0x0 ;  /* 0x000080000000791a */ /* 0x000fe80000000000 */
[----:B------:R-:W4:Y:S01]  /*7890*/  LDL R11, [R1+0x58] ;  /* 0x00005800010b7983 */ /* 0x000f220000100800 */
[----:B------:R-:W-:Y:S01]  /*78a0*/  IMAD.WIDE.U32 R4, R236, UR22, RZ ;  /* 0x00000016ec047c25 */ /* 0x000fe2000f8e00ff */
[----:B------:R-:W-:Y:S01]  /*78b0*/  SHF.R.U32.HI R211, RZ, 0x1, R214 ;  /* 0x00000001ffd37819 */ /* 0x000fe200000116d6 */
[----:B------:R-:W-:Y:S02]  /*78c0*/  UISETP.NE.AND UP0, UPT, UR22, URZ, UPT ;  /* 0x000000ff1600728c */ /* 0x000fe4000bf05270 */
[----:B------:R-:W5:Y:S01]  /*78d0*/  LDL R10, [R1+0x54] ;  /* 0x00005400010a7983 */ /* 0x000f620000100800 */
[----:B--2---:R-:W-:Y:S01]  /*78e0*/  IMAD R3, R237, UR22, R5 ;  /* 0x00000016ed037c24 */ /* 0x004fe2000f8e0205 */
[----:B------:R-:W-:Y:S01]  /*78f0*/  LOP3.LUT P2, RZ, R214, 0x4, RZ, 0xc0, !PT ;  /* 0x00000004d6ff7812 */ /* 0x000fe2000784c0ff */
[----:B------:R-:W-:Y:S01]  /*7900*/  IMAD.SHL.U32 R9, R4, 0x20, RZ ;  /* 0x0000002004097824 */ /* 0x000fe200078e00ff */
[----:B------:R-:W-:Y:S01]  /*7910*/  BAR.SYNC.DEFER_BLOCKING 0x0 ;  /* 0x0000000000007b1d */ /* 0x000fe20000010000 */
[----:B------:R-:W-:Y:S01]  /*7920*/  IMAD.SHL.U32 R12, R214, 0x8, RZ ;  /* 0x00000008d60c7824 */ /* 0x000fe200078e00ff */
[----:B------:R-:W-:Y:S02]  /*7930*/  SEL R134, R217, 0xffffffc0, !P2 ;  /* 0xffffffc0d9867807 */ /* 0x000fe40005000000 */
[----:B-----5:R-:W-:Y:S01]  /*7940*/  ISETP.GE.AND P1, PT, R10, UR27, PT ;  /* 0x0000001b0a007c0c */ /* 0x020fe2000bf26270 */
[----:B------:R-:W-:Y:S01]  /*7950*/  IMAD.SHL.U32 R10, R214, 0x20, RZ ;  /* 0x00000020d60a7824 */ /* 0x000fe200078e00ff */
[CC--:B---3--:R-:W-:Y:S01]  /*7960*/  LEA R6, P0, R4.reuse, R8.reuse, 0x6 ;  /* 0x0000000804067211 */ /* 0x0c8fe200078030ff */
[----:B------:R-:W2:Y:S03]  /*7970*/  LDL R139, [R1+0x74] ;  /* 0x00007400018b7983 */ /* 0x000ea60000100800 */
[--C-:B----4-:R-:W-:Y:S02]  /*7980*/  LEA.HI.X R7, R4, R11, R3.reuse, 0x6, P0 ;  /* 0x0000000b04077211 */ /* 0x110fe400000f3403 */
[----:B------:R-:W3:Y:S01]  /*7990*/  LDL R218, [R1+0x70] ;  /* 0x0000700001da7983 */ /* 0x000ee20000100800 */
[----:B------:R-:W-:Y:S02]  /*79a0*/  LEA R9, P0, R236, R9, 0x4 ;  /* 0x00000009ec097211 */ /* 0x000fe400078020ff */
[----:B------:R-:W-:Y:S02]  /*79b0*/  SHF.L.U64.HI R3, R4, 0x5, R3 ;  /* 0x0000000504037819 */ /* 0x000fe40000010203 */
[----:B------:R-:W-:Y:S01]  /*79c0*/  @!PT LDS RZ, [RZ] ;  /* 0x00000000fffff984 */ /* 0x000fe20000000800 */
[----:B------:R-:W-:Y:S01]  /*79d0*/  @!PT LDS RZ, [RZ] ;  /* 0x00000000fffff984 */ /* 0x000fe20000000800 */
[----:B------:R-:W-:Y:S01]  /*79e0*/  @!PT LDS RZ, [RZ] ;  /* 0x00000000fffff984 */ /* 0x000fe20000000800 */
[----:B------:R-:W-:Y:S01]  /*79f0*/  @!P3 LDGSTS.E.BYPASS.LTC128B.128 [R220+0xa000], desc[UR24][R6.64] ;  /* 0x0a00000006dcbfae */ /* 0x000fe2000b981a18 */
[----:B------:R-:W-:Y:S02]  /*7a00*/  LOP3.LUT R212, R10, 0x7c00, RZ, 0xc0, !PT ;  /* 0x00007c000ad47812 */ /* 0x000fe400078ec0ff */
[----:B------:R-:W-:Y:S02]  /*7a10*/  LEA.HI.X R10, R236, R3, R237, 0x4, P0 ;  /* 0x00000003ec0a7211 */ /* 0x000fe400000f24ed */
[----:B------:R-:W-:Y:S01]  /*7a20*/  @P3 STS.128 [R220+0xa000], RZ ;  /* 0x00a000ffdc003388 */ /* 0x000fe20000000c00 */
[----:B------:R-:W-:Y:S02]  /*7a30*/  ISETP.GE.AND P3, PT, R207, UR27, PT ;  /* 0x0000001bcf007c0c */ /* 0x000fe4000bf66270 */
[C---:B------:R-:W-:Y:S02]  /*7a40*/  LEA R8, P0, R9.reuse, R8, 0x1 ;  /* 0x0000000809087211 */ /* 0x040fe400078008ff */
[----:B------:R-:W-:Y:S01]  /*7a50*/  @!PT LDS RZ, [RZ] ;  /* 0x00000000fffff984 */ /* 0x000fe20000000800 */
[----:B------:R-:W-:Y:S01]  /*7a60*/  @!PT LDS RZ, [RZ] ;  /* 0x00000000fffff984 */ /* 0x000fe20000000800 */
[----:B------:R-:W-:Y:S01]  /*7a70*/  @!PT LDS RZ, [RZ] ;  /* 0x00000000fffff984 */ /* 0x000fe20000000800 */
[----:B------:R1:W-:Y:S01]  /*7a80*/  @!P1 LDGSTS.E.BYPASS.LTC128B.128 [R220+0xb000], desc[UR24][R6.64+0x80] ;  /* 0x0b00008006dc9fae */ /* 0x0003e2000b981a18 */
[----:B------:R-:W-:Y:S02]  /*7a90*/  LOP3.LUT R207, R12, 0x38, RZ, 0xc0, !PT ;  /* 0x000000380ccf7812 */ /* 0x000fe400078ec0ff */
[----:B------:R-:W-:Y:S02]  /*7aa0*/  LEA.HI.X R9, R9, R11, R10, 0x1, P0 ;  /* 0x0000000b09097211 */ /* 0x000fe400000f0c0a */
[----:B------:R-:W-:Y:S01]  /*7ab0*/  @P1 STS.128 [R220+0xb000], RZ ;  /* 0x00b000ffdc001388 */ /* 0x000fe20000000c00 */
[--C-:B------:R-:W-:Y:S02]  /*7ac0*/  LOP3.LUT R3, R207, 0x1c0, R213.reuse, 0xf8, !PT ;  /* 0x000001c0cf037812 */ /* 0x100fe400078ef8d5 */
[----:B------:R-:W-:Y:S02]  /*7ad0*/  LOP3.LUT R5, R212, 0x200, R213, 0xf8, !PT ;  /* 0x00000200d4057812 */ /* 0x000fe400078ef8d5 */
[----:B------:R-:W4:Y:S01]  /*7ae0*/  LDL R210, [R1+0x68] ;  /* 0x0000680001d27983 */ /* 0x000f220000100800 */
[----:B------:R-:W-:Y:S02]  /*7af0*/  LOP3.LUT R4, R211, 0x8, RZ, 0xc0, !PT ;  /* 0x00000008d3047812 */ /* 0x000fe400078ec0ff */
[----:B------:R-:W-:Y:S02]  /*7b00*/  LOP3.LUT R133, R3, R216, RZ, 0x3c, !PT ;  /* 0x000000d803857212 */ /* 0x000fe400078e3cff */
[----:B------:R-:W-:Y:S01]  /*7b10*/  @!PT LDS RZ, [RZ] ;  /* 0x00000000fffff984 */ /* 0x000fe20000000800 */
[----:B------:R-:W-:Y:S01]  /*7b20*/  @!PT LDS RZ, [RZ] ;  /* 0x00000000fffff984 */ /* 0x000fe20000000800 */
[----:B------:R-:W-:Y:S01]  /*7b30*/  @!PT LDS RZ, [RZ] ;  /* 0x00000000fffff984 */ /* 0x000fe20000000800 */
[----:B------:R-:W-:Y:S01]  /*7b40*/  @!P3 LDGSTS.E.BYPASS.LTC128B.128 [R220+0xa800], desc[UR24][R8.64] ;  /* 0x0a80000008dcbfae */ /* 0x000fe2000b981a18 */
[----:B------:R-:W-:Y:S04]  /*7b50*/  LOP3.LUT R4, R5, R3, R4, 0xf6, !PT ;  /* 0x0000000305047212 */ /* 0x000fe800078ef604 */
[----:B------:R-:W-:Y:S01]  /*7b60*/  @P3 STS.128 [R220+0xa800], RZ ;  /* 0x00a800ffdc003388 */ /* 0x000fe20000000c00 */
[----:B------:R-:W-:Y:S01]  /*7b70*/  IMAD R133, R133, 0x2, R215 ;  /* 0x0000000285857824 */ /* 0x000fe200078e02d7 */
[----:B------:R-:W-:Y:S03]  /*7b80*/  LEA R3, R4, UR5, 0x1 ;  /* 0x0000000504037c11 */ /* 0x000fe6000f8e08ff */
[----:B------:R-:W-:Y:S01]  /*7b90*/  @!PT LDS RZ, [RZ] ;  /* 0x00000000fffff984 */ /* 0x000fe20000000800 */
[----:B------:R-:W-:Y:S01]  /*7ba0*/  @!PT LDS RZ, [RZ] ;  /* 0x00000000fffff984 */ /* 0x000fe20000000800 */
[----:B------:R-:W-:Y:S01]  /*7bb0*/  @!PT LDS RZ, [RZ] ;  /* 0x00000000fffff984 */ /* 0x000fe20000000800 */
[----:B------:R5:W-:Y:S01]  /*7bc0*/  @!P1 LDGSTS.E.BYPASS.LTC128B.128 [R220+0xb800], desc[UR24][R8.64+0x80] ;  /* 0x0b80008008dc9fae */ /* 0x000be2000b981a18 */
[----:B------:R-:W-:Y:S02]  /*7bd0*/  VIADD R136, R133, UR5 ;  /* 0x0000000585887c36 */ /* 0x000fe40008000000 */
[--C-:B------:R-:W-:Y:S02]  /*7be0*/  IMAD.IADD R192, R3, 0x1, R206.reuse ;  /* 0x0000000103c07824 */ /* 0x100fe400078e02ce */
[----:B------:R-:W-:Y:S01]  /*7bf0*/  @P1 STS.128 [R220+0xb800], RZ ;  /* 0x00b800ffdc001388 */ /* 0x000fe20000000c00 */
[----:B------:R-:W-:Y:S02]  /*7c00*/  IMAD.IADD R138, R136, 0x1, R206 ;  /* 0x00000001888a7824 */ /* 0x000fe400078e02ce */
[----:B------:R-:W-:Y:S02]  /*7c10*/  IMAD.IADD R135, R134, 0x1, R3 ;  /* 0x0000000186877824 */ /* 0x000fe400078e0203 */
[----:B------:R-:W-:Y:S01]  /*7c20*/  LDSM.16.M88.4 R32, [R3] ;  /* 0x000000000320783b */ /* 0x000fe20000000200 */
[----:B------:R-:W-:Y:S02]  /*7c30*/  IMAD.IADD R134, R136, 0x1, R134 ;  /* 0x0000000188867824 */ /* 0x000fe400078e0286 */
[----:B------:R-:W-:Y:S02]  /*7c40*/  IMAD.IADD R136, R135, 0x1, R206 ;  /* 0x0000000187887824 */ /* 0x000fe400078e02ce */
[----:B------:R-:W1:Y:S01]  /*7c50*/  LDSM.16.M88.4 R16, [R133+UR5+0x8000] ;  /* 0x008000058510783b */ /* 0x000e620008000200 */
[----:B------:R-:W-:Y:S04]  /*7c60*/  IMAD.IADD R196, R206, 0x1, R134 ;  /* 0x00000001cec47824 */ /* 0x000fe800078e0286 */
[----:B------:R-:W5:Y:S05]  /*7c70*/  LDSM.16.M88.4 R28, [R3+0x2000] ;  /* 0x00200000031c783b */ /* 0x000f6a0000000200 */
[----:B------:R-:W5:Y:S05]  /*7c80*/  LDSM.16.M88.4 R172, [R133+UR5+0x8800] ;  /* 0x0088000585ac783b */ /* 0x000f6a0008000200 */
[----:B------:R-:W4:Y:S05]  /*7c90*/  LDL R204, [R1+0x64] ;  /* 0x0000640001cc7983 */ /* 0x000f2a0000100800 */
[----:B------:R-:W-:Y:S05]  /*7ca0*/  LDSM.16.M88.4 R176, [R192] ;  /* 0x00000000c0b0783b */ /* 0x000fea0000000200 */
[----:B------:R-:W4:Y:S05]  /*7cb0*/  LDL R209, [R1+0x6c] ;  /* 0x00006c0001d17983 */ /* 0x000f2a0000100800 */
[----:B------:R-:W5:Y:S05]  /*7cc0*/  LDSM.16.M88.4 R180, [R138+0x8000] ;  /* 0x008000008ab4783b */ /* 0x000f6a0000000200 */
[----:B------:R-:W4:Y:S05]  /*7cd0*/  LDL.64 R202, [R1+0x90] ;  /* 0x0000900001ca7983 */ /* 0x000f2a0000100a00 */
[----:B------:R-:W5:Y:S01]  /*7ce0*/  LDSM.16.M88.4 R184, [R192+0x2000] ;  /* 0x00200000c0b8783b */ /* 0x000f620000000200 */
[-C--:B-1----:R-:W-:Y:S04]  /*7cf0*/  HMMA.16816.F32 R4, R32, R16.reuse, RZ ;  /* 0x000000102004723c */ /* 0x082fe800000018ff */
[----:B------:R-:W4:Y:S05]  /*7d00*/  LDL.64 R200, [R1+0x88] ;  /* 0x0000880001c87983 */ /* 0x000f2a0000100a00 */
[----:B------:R-:W1:Y:S01]  /*7d10*/  LDSM.16.M88.4 R188, [R138+0x8800] ;  /* 0x008800008abc783b */ /* 0x000e620000000200 */
[C---:B-----5:R-:W-:Y:S04]  /*7d20*/  HMMA.16816.F32 R8, R28.reuse, R16, RZ ;  /* 0x000000101c08723c */ /* 0x060fe800000018ff */
[----:B------:R-:W0:Y:S04]  /*7d30*/  LDGDEPBAR ;  /* 0x00000000000079af */ /* 0x000e280000000000 */
[-C--:B------:R-:W-:Y:S08]  /*7d40*/  HMMA.16816.F32 R12, R28, R18.reuse, RZ ;  /* 0x000000121c0c723c */ /* 0x080ff000000018ff */
[C---:B------:R-:W-:Y:S08]  /*7d50*/  HMMA.16816.F32 R16, R32.reuse, R18, RZ ;  /* 0x000000122010723c */ /* 0x040ff000000018ff */
        /* <DEDUP_REMOVED lines=9> */
[----:B------:R-:W5:Y:S07]  /*7df0*/  LDSM.16.M88.4 R180, [R134+0x8000] ;  /* 0x0080000086b4783b */ /* 0x000f6e0000000200 */
[-C--:B-1----:R-:W-:Y:S08]  /*7e00*/  HMMA.16816.F32 R20, R176, R188.reuse, R20 ;  /* 0x000000bcb014723c */ /* 0x082ff00000001814 */
[C---:B------:R-:W-:Y:S08]  /*7e10*/  HMMA.16816.F32 R24, R184.reuse, R188, R24 ;  /* 0x000000bcb818723c */ /* 0x040ff00000001818 */
[-C--:B------:R-:W-:Y:S01]  /*7e20*/  HMMA.16816.F32 R28, R184, R190.reuse, R28 ;  /* 0x000000beb81c723c */ /* 0x080fe2000000181c */
[----:B------:R-:W1:Y:S07]  /*7e30*/  LDSM.16.M88.4 R184, [R135+0x2000] ;  /* 0x0020000087b8783b */ /* 0x000e6e0000000200 */
[----:B------:R-:W-:Y:S01]  /*7e40*/  HMMA.16816.F32 R32, R176, R190, R32 ;  /* 0x000000beb020723c */ /* 0x000fe20000001820 */
[----:B------:R-:W1:Y:S05]  /*7e50*/  LDSM.16.M88.4 R176, [R134+0x8800] ;  /* 0x0088000086b0783b */ /* 0x000e6a0000000200 */
[----:B------:R-:W-:Y:S02]  /*7e60*/  LDSM.16.M88.4 R188, [R136+0x2000] ;  /* 0x0020000088bc783b */ /* 0x000fe40000000200 */
[-C--:B-----5:R-:W-:Y:S08]  /*7e70*/  HMMA.16816.F32 R4, R172, R180.reuse, R4 ;  /* 0x000000b4ac04723c */ /* 0x0a0ff00000001804 */
[C---:B-1----:R-:W-:Y:S08]  /*7e80*/  HMMA.16816.F32 R8, R184.reuse, R180, R8 ;  /* 0x000000b4b808723c */ /* 0x042ff00000001808 */
[-C--:B------:R-:W-:Y:S08]  /*7e90*/  HMMA.16816.F32 R12, R184, R182.reuse, R12 ;  /* 0x000000b6b80c723c */ /* 0x080ff0000000180c */
[C---:B------:R-:W-:Y:S01]  /*7ea0*/  HMMA.16816.F32 R16, R172.reuse, R182, R16 ;  /* 0x000000b6ac10723c */ /* 0x040fe20000001810 */
[----:B------:R-:W-:Y:S07]  /*7eb0*/  LDSM.16.M88.4 R180, [R136] ;  /* 0x0000000088b4783b */ /* 0x000fee0000000200 */
[-C--:B------:R-:W-:Y:S08]  /*7ec0*/  HMMA.16816.F32 R20, R172, R176.reuse, R20 ;  /* 0x000000b0ac14723c */ /* 0x080ff00000001814 */
[C---:B------:R-:W-:Y:S08]  /*7ed0*/  HMMA.16816.F32 R24, R184.reuse, R176, R24 ;  /* 0x000000b0b818723c */ /* 0x040ff00000001818 */
[-C--:B------:R-:W-:Y:S01]  /*7ee0*/  HMMA.16816.F32 R28, R184, R178.reuse, R28 ;  /* 0x000000b2b81c723c */ /* 0x080fe2000000181c */
[----:B------:R-:W1:Y:S07]  /*7ef0*/  LDSM.16.M88.4 R184, [R196+0x8000] ;  /* 0x00800000c4b8783b */ /* 0x000e6e0000000200 */
[----:B------:R-:W-:Y:S01]  /*7f00*/  HMMA.16816.F32 R32, R172, R178, R32 ;  /* 0x000000b2ac20723c */ /* 0x000fe20000001820 */
[----:B------:R-:W5:Y:S05]  /*7f10*/  LDSM.16.M88.4 R172, [R196+0x8800] ;  /* 0x00880000c4ac783b */ /* 0x000f6a0000000200 */
[----:B------:R-:W-:Y:S02]  /*7f20*/  LDSM.16.M88.4 R176, [R3+0x4000] ;  /* 0x0040000003b0783b */ /* 0x000fe40000000200 */
[-C--:B-1----:R-:W-:Y:S08]  /*7f30*/  HMMA.16816.F32 R4, R180, R184.reuse, R4 ;  /* 0x000000b8b404723c */ /* 0x082ff00000001804 */
[C---:B------:R-:W-:Y:S08]  /*7f40*/  HMMA.16816.F32 R8, R188.reuse, R184, R8 ;  /* 0x000000b8bc08723c */ /* 0x040ff00000001808 */
[-C--:B------:R-:W-:Y:S08]  /*7f50*/  HMMA.16816.F32 R12, R188, R186.reuse, R12 ;  /* 0x000000babc0c723c */ /* 0x080ff0000000180c */
[C---:B------:R-:W-:Y:S01]  /*7f60*/  HMMA.16816.F32 R16, R180.reuse, R186, R16 ;  /* 0x000000bab410723c */ /* 0x040fe20000001810 */
[----:B------:R-:W1:Y:S07]  /*7f70*/  LDSM.16.M88.4 R184, [R133+UR5+0x9000] ;  /* 0x0090000585b8783b */ /* 0x000e6e0008000200 */
[-C--:B-----5:R-:W-:Y:S08]  /*7f80*/  HMMA.16816.F32 R20, R180, R172.reuse, R20 ;  /* 0x000000acb414723c */ /* 0x0a0ff00000001814 */
[C---:B------:R-:W-:Y:S08]  /*7f90*/  HMMA.16816.F32 R24, R188.reuse, R172, R24 ;  /* 0x000000acbc18723c */ /* 0x040ff00000001818 */
[-C--:B------:R-:W-:Y:S01]  /*7fa0*/  HMMA.16816.F32 R28, R188, R174.reuse, R28 ;  /* 0x000000aebc1c723c */ /* 0x080fe2000000181c */
[----:B------:R2:W5:Y:S07]  /*7fb0*/  LDSM.16.M88.4 R188, [R3+0x6000] ;  /* 0x0060000003bc783b */ /* 0x00056e0000000200 */
[----:B------:R-:W-:Y:S01]  /*7fc0*/  HMMA.16816.F32 R32, R180, R174, R32 ;  /* 0x000000aeb420723c */ /* 0x000fe20000001820 */
[----:B------:R-:W3:Y:S05]  /*7fd0*/  LDSM.16.M88.4 R172, [R133+UR5+0x9800] ;  /* 0x0098000585ac783b */ /* 0x000eea0008000200 */
[----:B------:R-:W-:Y:S02]  /*7fe0*/  LDSM.16.M88.4 R180, [R192+0x4000] ;  /* 0x00400000c0b4783b */ /* 0x000fe40000000200 */
[-C--:B-1----:R-:W-:Y:S03]  /*7ff0*/  HMMA.16816.F32 R4, R176, R184.reuse, R4 ;  /* 0x000000b8b004723c */ /* 0x082fe60000001804 */
[----:B------:R-:W-:Y:S02]  /*8000*/  LDSM.16.M88.4 R192, [R192+0x6000] ;  /* 0x00600000c0c0783b */ /* 0x000fe40000000200 */
[----:B--2---:R-:W-:Y:S03]  /*8010*/  LOP3.LUT R3, R139, UR22, RZ, 0x3c, !PT ;  /* 0x000000168b037c12 */ /* 0x004fe6000f8e3cff */
[C---:B-----5:R-:W-:Y:S08]  /*8020*/  HMMA.16816.F32 R8, R188.reuse, R184, R8 ;  /* 0x000000b8bc08723c */ /* 0x060ff00000001808 */
[-C--:B------:R-:W-:Y:S08]  /*8030*/  HMMA.16816.F32 R12, R188, R186.reuse, R12 ;  /* 0x000000babc0c723c */ /* 0x080ff0000000180c */
[C---:B------:R-:W-:Y:S01]  /*8040*/  HMMA.16816.F32 R16, R176.reuse, R186, R16 ;  /* 0x000000bab010723c */ /* 0x040fe20000001810 */
[----:B------:R-:W1:Y:S07]  /*8050*/  LDSM.16.M88.4 R184, [R138+0x9000] ;  /* 0x009000008ab8783b */ /* 0x000e6e0000000200 */
[-C--:B---3--:R-:W-:Y:S08]  /*8060*/  HMMA.16816.F32 R20, R176, R172.reuse, R20 ;  /* 0x000000acb014723c */ /* 0x088ff00000001814 */
[C---:B------:R-:W-:Y:S08]  /*8070*/  HMMA.16816.F32 R24, R188.reuse, R172, R24 ;  /* 0x000000acbc18723c */ /* 0x040ff00000001818 */
[-C--:B------:R-:W-:Y:S01]  /*8080*/  HMMA.16816.F32 R28, R188, R174.reuse, R28 ;  /* 0x000000aebc1c723c */ /* 0x080fe2000000181c */
[----:B------:R2:W3:Y:S07]  /*8090*/  LDSM.16.M88.4 R188, [R138+0x9800] ;  /* 0x009800008abc783b */ /* 0x0004ee0000000200 */
[----:B------:R-:W-:Y:S01]  /*80a0*/  HMMA.16816.F32 R32, R176, R174, R32 ;  /* 0x000000aeb020723c */ /* 0x000fe20000001820 */
[----:B------:R-:W-:Y:S05]  /*80b0*/  LDSM.16.M88.4 R172, [R135+0x4000] ;  /* 0x0040000087ac783b */ /* 0x000fea0000000200 */
[----:B------:R-:W5:Y:S02]  /*80c0*/  LDSM.16.M88.4 R176, [R134+0x9000] ;  /* 0x0090000086b0783b */ /* 0x000f640000000200 */
[-C--:B-1----:R-:W-:Y:S05]  /*80d0*/  HMMA.16816.F32 R4, R180, R184.reuse, R4 ;  /* 0x000000b8b404723c */ /* 0x082fea0000001804 */
[----:B--2---:R-:W-:Y:S03]  /*80e0*/  IMAD.WIDE.U32 R138, R3, -0x326172a9, RZ ;  /* 0xcd9e8d57038a7825 */ /* 0x004fe600078e00ff */
[C---:B------:R-:W-:Y:S04]  /*80f0*/  HMMA.16816.F32 R8, R192.reuse, R184, R8 ;  /* 0x000000b8c008723c */ /* 0x040fe80000001808 */
[----:B------:R-:W-:Y:S04]  /*8100*/  LOP3.LUT R3, R139, R218, RZ, 0x3c, !PT ;  /* 0x000000da8b037212 */ /* 0x000fe800078e3cff */
        /* <DEDUP_REMOVED lines=9> */
[----:B------:R-:W-:Y:S02]  /*81a0*/  LDSM.16.M88.4 R188, [R136+0x6000] ;  /* 0x0060000088bc783b */ /* 0x000fe40000000200 */
[-C--:B-----5:R-:W-:Y:S03]  /*81b0*/  HMMA.16816.F32 R4, R172, R176.reuse, R4 ;  /* 0x000000b0ac04723c */ /* 0x0a0fe60000001804 */
[----:B------:R-:W-:Y:S05]  /*81c0*/  LDSM.16.M88.4 R196, [R196+0x9800] ;  /* 0x00980000c4c4783b */ /* 0x000fea0000000200 */
[C---:B-1----:R-:W-:Y:S04]  /*81d0*/  HMMA.16816.F32 R8, R184.reuse, R176, R8 ;  /* 0x000000b0b808723c */ /* 0x042fe80000001808 */
[----:B--2---:R-:W-:Y:S01]  /*81e0*/  IMAD.WIDE.U32 R134, R3, -0x2daee0ad, RZ ;  /* 0xd2511f5303867825 */ /* 0x004fe200078e00ff */
[----:B----4-:R-:W-:Y:S03]  /*81f0*/  LOP3.LUT R3, R138, R204, RZ, 0x3c, !PT ;  /* 0x000000cc8a037212 */ /* 0x010fe600078e3cff */
[-C--:B------:R-:W-:Y:S08]  /*8200*/  HMMA.16816.F32 R12, R184, R178.reuse, R12 ;  /* 0x000000b2b80c723c */ /* 0x080ff0000000180c */
[C---:B------:R-:W-:Y:S01]  /*8210*/  HMMA.16816.F32 R16, R172.reuse, R178, R16 ;  /* 0x000000b2ac10723c */ /* 0x040fe20000001810 */
[----:B------:R-:W1:Y:S01]  /*8220*/  LDSM.16.M88.4 R176, [R136+0x4000] ;  /* 0x0040000088b0783b */ /* 0x000e620000000200 */
[----:B------:R-:W-:Y:S04]  /*8230*/  DEPBAR.LE SB0, 0x0 ;  /* 0x000080000000791a */ /* 0x000fe80000000000 */
[----:B------:R-:W-:Y:S02]  /*8240*/  BAR.SYNC.DEFER_BLOCKING 0x0 ;  /* 0x0000000000007b1d */ /* 0x000fe40000010000 */
[-C--:B---3--:R-:W-:Y:S08]  /*8250*/  HMMA.16816.F32 R20, R172, R192.reuse, R20 ;  /* 0x000000c0ac14723c */ /* 0x088ff00000001814 */
[C---:B------:R-:W-:Y:S08]  /*8260*/  HMMA.16816.F32 R24, R184.reuse, R192, R24 ;  /* 0x000000c0b818723c */ /* 0x040ff00000001818 */
[-C--:B------:R-:W-:Y:S03]  /*8270*/  HMMA.16816.F32 R28, R184, R194.reuse, R28 ;  /* 0x000000c2b81c723c */ /* 0x080fe6000000181c */
[----:B------:R-:W-:Y:S05]  /*8280*/  LOP3.LUT R184, R202, UR17, R135, 0x96, !PT ;  /* 0x00000011cab87c12 */ /* 0x000fea000f8e9687 */
[----:B------:R-:W-:Y:S04]  /*8290*/  HMMA.16816.F32 R32, R172, R194, R32 ;  /* 0x000000c2ac20723c */ /* 0x000fe80000001820 */
[----:B------:R-:W-:Y:S04]  /*82a0*/  LOP3.LUT R174, R139, R209, RZ, 0x3c, !PT ;  /* 0x000000d18bae7212 */ /* 0x000fe800078e3cff */
[-C--:B-1----:R-:W-:Y:S05]  /*82b0*/  HMMA.16816.F32 R4, R176, R180.reuse, R4 ;  /* 0x000000b4b004723c */ /* 0x082fea0000001804 */
[----:B------:R-:W-:Y:S03]  /*82c0*/  IMAD.WIDE.U32 R174, R174, -0x2daee0ad, RZ ;  /* 0xd2511f53aeae7825 */ /* 0x000fe600078e00ff */
[C---:B------:R-:W-:Y:S04]  /*82d0*/  HMMA.16816.F32 R8, R188.reuse, R180, R8 ;  /* 0x000000b4bc08723c */ /* 0x040fe80000001808 */
[----:B------:R-:W-:Y:S02]  /*82e0*/  LOP3.LUT R180, R138, R210, RZ, 0x3c, !PT ;  /* 0x000000d28ab47212 */ /* 0x000fe400078e3cff */
[----:B------:R-:W-:Y:S02]  /*82f0*/  LOP3.LUT R186, R200, UR17, R175, 0x96, !PT ;  /* 0x00000011c8ba7c12 */ /* 0x000fe4000f8e96af */
[-C--:B------:R-:W-:Y:S03]  /*8300*/  HMMA.16816.F32 R12, R188, R182.reuse, R12 ;  /* 0x000000b6bc0c723c */ /* 0x080fe6000000180c */
[----:B------:R-:W-:Y:S01]  /*8310*/  IMAD.WIDE.U32 R180, R180, -0x2daee0ad, RZ ;  /* 0xd2511f53b4b47825 */ /* 0x000fe200078e00ff */
[----:B------:R-:W-:Y:S04]  /*8320*/  FMNMX3.FTZ R133, R2, R6, R7, !PT ;  /* 0x0000000602857276 */ /* 0x000fe80007810007 */
[C---:B------:R-:W-:Y:S04]  /*8330*/  HMMA.16816.F32 R16, R176.reuse, R182, R16 ;  /* 0x000000b6b010723c */ /* 0x040fe80000001810 */
[----:B------:R-:W-:Y:S02]  /*8340*/  LOP3.LUT R185, R134, UR15, R181, 0x96, !PT ;  /* 0x0000000f86b97c12 */ /* 0x000fe4000f8e96b5 */
[----:B------:R-:W-:Y:S02]  /*8350*/  FMNMX3.FTZ R134, R0, R4, R5, !PT ;  /* 0x0000000400867276 */ /* 0x000fe40007810005 */
[-C--:B------:R-:W-:Y:S08]  /*8360*/  HMMA.16816.F32 R20, R176, R196.reuse, R20 ;  /* 0x000000c4b014723c */ /* 0x080ff00000001814 */
[C---:B------:R-:W-:Y:S04]  /*8370*/  HMMA.16816.F32 R24, R188.reuse, R196, R24 ;  /* 0x000000c4bc18723c */ /* 0x040fe80000001818 */
[----:B------:R-:W-:Y:S02]  /*8380*/  FMNMX3.FTZ R134, R134, R16, R17, !PT ;  /* 0x0000001086867276 */ /* 0x000fe40007810011 */
[----:B------:R-:W-:Y:S02]  /*8390*/  FMNMX3.FTZ R133, R133, R18, R19, !PT ;  /* 0x0000001285857276 */ /* 0x000fe40007810013 */
[-C--:B------:R-:W-:Y:S03]  /*83a0*/  HMMA.16816.F32 R28, R188, R198.reuse, R28 ;  /* 0x000000c6bc1c723c */ /* 0x080fe6000000181c */
[----:B------:R-:W-:Y:S02]  /*83b0*/  FMNMX3.FTZ R136, R134, R20, R21, !PT ;  /* 0x0000001486887276 */ /* 0x000fe40007810015 */
[----:B------:R-:W-:Y:S03]  /*83c0*/  FMNMX3.FTZ R183, R133, R22, R23, !PT ;  /* 0x0000001685b77276 */ /* 0x000fe60007810017 */
[----:B------:R-:W-:Y:S04]  /*83d0*/  HMMA.16816.F32 R32, R176, R198, R32 ;  /* 0x000000c6b020723c */ /* 0x000fe80000001820 */
[----:B------:R-:W-:Y:S01]  /*83e0*/  FMNMX3.FTZ R179, R137, R10, R11, !PT ;  /* 0x0000000a89b37276 */ /* 0x000fe2000781000b */
[----:B------:R-:W-:Y:S01]  /*83f0*/  IMAD.WIDE.U32 R176, R3, -0x2daee0ad, RZ ;  /* 0xd2511f5303b07825 */ /* 0x000fe200078e00ff */
[----:B------:R-:W-:Y:S04]  /*8400*/  FMNMX3.FTZ R3, R132, R8, R9, !PT ;  /* 0x0000000884037276 */ /* 0x000fe80007810009 */
[----:B------:R-:W-:Y:S04]  /*8410*/  FMNMX3.FTZ R3, R3, R12, R13, !PT ;  /* 0x0000000c03037276 */ /* 0x000fe8000781000d */
[----:B------:R-:W-:Y:S05]  /*8420*/  FMNMX3.FTZ R182, R3, R24, R25, !PT ;  /* 0x0000001803b67276 */ /* 0x000fea0007810019 */
[----:B------:R-:W-:Y:S01]  /*8430*/  FMNMX3.FTZ R136, R136, R32, R33, !PT ;  /* 0x0000002088887276 */ /* 0x000fe20007810021 */
[----:B------:R-:W-:Y:S06]  /*8440*/  BRA.U.ANY UP0, `(.L_x_1978) ;  /* 0xfffffff1006c7547 */ /* 0x000fec000b93ffff */
.L_x_1977:
[----:B------:R-:W-:Y:S01]  /*8450*/  FMNMX3.FTZ R175, R183, R34, R35, !PT ;  /* 0x00000022b7af7276 */ /* 0x000fe20007810023 */
[----:B------:R-:W2:Y:S01]  /*8460*/  LDL.64 R190, [R1+0x80] ;  /* 0x0000800001be7983 */ /* 0x000ea20000100a00 */
[----:B------:R-:W-:Y:S01]  /*8470*/  FMNMX3.FTZ R133, R179, R14, R15, !PT ;  /* 0x0000000eb3857276 */ /* 0x000fe2000781000f */
[----:B-1----:R-:W-:Y:S01]  /*8480*/  IMAD.WIDE.U32 R172, R185, -0x326172a9, RZ ;  /* 0xcd9e8d57b9ac7825 */ /* 0x002fe200078e00ff */
[----:B------:R-:W-:Y:S01]  /*8490*/  FMNMX3.FTZ R3, R182, R28, R29, !PT ;  /* 0x0000001cb6037276 */ /* 0x000fe2000781001d */
[----:B------:R-:W-:Y:S01]  /*84a0*/  UISETP.GT.AND UP0, UPT, UR22, URZ, UPT ;  /* 0x000000ff1600728c */ /* 0x000fe2000bf04270 */
[----:B------:R-:W-:Y:S01]  /*84b0*/  FMNMX3.FTZ R133, R133, R26, R27, !PT ;  /* 0x0000001a85857276 */ /* 0x000fe2000781001b */
[----:B------:R-:W3:Y:S01]  /*84c0*/  LDL.64 R188, [R1+0x78] ;  /* 0x0000780001bc7983 */ /* 0x000ee20000100a00 */
[----:B------:R-:W-:Y:S01]  /*84d0*/  LOP3.LUT R174, R174, UR15, R177, 0x96, !PT ;  /* 0x0000000faeae7c12 */ /* 0x000fe2000f8e96b1 */
[----:B------:R-:W-:Y:S01]  /*84e0*/  IMAD.WIDE.U32 R138, R184, -0x326172a9, RZ ;  /* 0xcd9e8d57b88a7825 */ /* 0x000fe200078e00ff */
[----:B------:R-:W-:Y:S01]  /*84f0*/  FMNMX3.FTZ R133, R133, R30, R31, !PT ;  /* 0x0000001e85857276 */ /* 0x000fe2000781001f */
[----:B------:R-:W-:Y:S02]  /*8500*/  UIADD3 UR6, UPT, UPT, UR22, -0x1, URZ ;  /* 0xffffffff16067890 */ /* 0x000fe4000fffe0ff */
[----:B------:R-:W1:Y:S01]  /*8510*/  SHFL.BFLY PT, R178, R136, 0x2, 0x1f ;  /* 0x0c401f0088b27f89 */ /* 0x000e6200000e0000 */
[----:B------:R-:W-:Y:S01]  /*8520*/  LOP3.LUT R138, R138, UR14, R173, 0x96, !PT ;  /* 0x0000000e8a8a7c12 */ /* 0x000fe2000f8e96ad */
[----:B------:R-:W-:Y:S06]  /*8530*/  IMAD.WIDE.U32 R134, R186, -0x326172a9, RZ ;  /* 0xcd9e8d57ba867825 */ /* 0x000fec00078e00ff */
[----:B------:R-:W4:Y:S01]  /*8540*/  SHFL.BFLY PT, R181, R175, 0x2, 0x1f ;  /* 0x0c401f00afb57f89 */ /* 0x000f2200000e0000 */
[----:B------:R-:W-:Y:S01]  /*8550*/  UMOV UR22, UR6 ;  /* 0x0000000600167c82 */ /* 0x000fe20008000000 */
[----:B------:R-:W-:Y:S06]  /*8560*/  IMAD.WIDE.U32 R186, R174, -0x326172a9, RZ ;  /* 0xcd9e8d57aeba7825 */ /* 0x000fec00078e00ff */
[----:B------:R-:W5:Y:S01]  /*8570*/  SHFL.BFLY PT, R179, R3, 0x2, 0x1f ;  /* 0x0c401f0003b37f89 */ /* 0x000f6200000e0000 */
[----:B------:R-:W-:Y:S01]  /*8580*/  IMAD.WIDE.U32 R228, R138, -0x2daee0ad, RZ ;  /* 0xd2511f538ae47825 */ /* 0x000fe200078e00ff */
[----:B------:R-:W-:Y:S06]  /*8590*/  LOP3.LUT R134, R134, UR14, R187, 0x96, !PT ;  /* 0x0000000e86867c12 */ /* 0x000fec000f8e96bb */
[----:B------:R-:W5:Y:S01]  /*85a0*/  SHFL.BFLY PT, R174, R133, 0x2, 0x1f ;  /* 0x0c401f0085ae7f89 */ /* 0x000f6200000e0000 */
[----:B------:R-:W-:Y:S01]  /*85b0*/  IMAD.WIDE.U32 R234, R134, -0x2daee0ad, RZ ;  /* 0xd2511f5386ea7825 */ /* 0x000fe200078e00ff */
[----:B-1----:R-:W-:Y:S02]  /*85c0*/  FMNMX.FTZ R136, R136, R178, !PT ;  /* 0x000000b288887209 */ /* 0x002fe40007810000 */
[----:B----4-:R-:W-:Y:S04]  /*85d0*/  FMNMX.FTZ R181, R175, R181, !PT ;  /* 0x000000b5afb57209 */ /* 0x010fe80007810000 */
[----:B------:R-:W1:Y:S01]  /*85e0*/  SHFL.BFLY PT, R178, R136, 0x1, 0x1f ;  /* 0x0c201f0088b27f89 */ /* 0x000e6200000e0000 */
[----:B-----5:R-:W-:Y:S07]  /*85f0*/  FMNMX.FTZ R179, R3, R179, !PT ;  /* 0x000000b303b37209 */ /* 0x020fee0007810000 */
[----:B------:R-:W4:Y:S01]  /*8600*/  SHFL.BFLY PT, R173, R181, 0x1, 0x1f ;  /* 0x0c201f00b5ad7f89 */ /* 0x000f2200000e0000 */
[----:B------:R-:W-:Y:S07]  /*8610*/  FMNMX.FTZ R133, R133, R174, !PT ;  /* 0x000000ae85857209 */ /* 0x000fee0007810000 */
[----:B------:R-:W5:Y:S01]  /*8620*/  SHFL.BFLY PT, R175, R179, 0x1, 0x1f ;  /* 0x0c201f00b3af7f89 */ /* 0x000f6200000e0000 */
[----:B-1----:R-:W-:Y:S04]  /*8630*/  FMNMX.FTZ R136, R136, R178, !PT ;  /* 0x000000b288887209 */ /* 0x002fe80007810000 */
[C---:B------:R-:W-:Y:S01]  /*8640*/  FSETP.NEU.FTZ.AND P1, PT, R136.reuse, -INF , PT ;  /* 0xff8000008800780b */ /* 0x040fe20003f3d000 */
[----:B------:R-:W-:Y:S04]  /*8650*/  FADD.FTZ R0, -R136, R0 ;  /* 0x0000000088007221 */ /* 0x000fe80000010100 */
[----:B------:R-:W-:Y:S01]  /*8660*/  FMUL.FTZ R0, R0, UR4 ;  /* 0x0000000400007c20 */ /* 0x000fe20008410000 */
[----:B--2---:R-:W-:Y:S05]  /*8670*/  LOP3.LUT R139, R190, UR16, R139, 0x96, !PT ;  /* 0x00000010be8b7c12 */ /* 0x004fea000f8e968b */
[----:B------:R-:W-:Y:S01]  /*8680*/  IMAD.WIDE.U32 R182, R139, -0x2daee0ad, RZ ;  /* 0xd2511f538bb67825 */ /* 0x000fe200078e00ff */
[----:B---3--:R-:W-:Y:S02]  /*8690*/  LOP3.LUT R135, R188, UR16, R135, 0x96, !PT ;  /* 0x00000010bc877c12 */ /* 0x008fe4000f8e9687 */
[----:B------:R-:W-:Y:S03]  /*86a0*/  LOP3.LUT R177, R182, UR10, R229, 0x96, !PT ;  /* 0x0000000ab6b17c12 */ /* 0x000fe6000f8e96e5 */
[----:B------:R-:W-:Y:S01]  /*86b0*/  IMAD.WIDE.U32 R138, R135, -0x2daee0ad, RZ ;  /* 0xd2511f53878a7825 */ /* 0x000fe200078e00ff */
[----:B------:R-:W-:Y:S04]  /*86c0*/  LOP3.LUT R180, R180, UR13, R183, 0x96, !PT ;  /* 0x0000000db4b47c12 */ /* 0x000fe8000f8e96b7 */
[----:B------:R-:W-:Y:S01]  /*86d0*/  LOP3.LUT R135, R176, UR13, R139, 0x96, !PT ;  /* 0x0000000db0877c12 */ /* 0x000fe2000f8e968b */
[----:B------:R-:W-:Y:S01]  /*86e0*/  IMAD.WIDE.U32 R184, R180, -0x326172a9, RZ ;  /* 0xcd9e8d57b4b87825 */ /* 0x000fe200078e00ff */
[----:B------:R-:W-:Y:S02]  /*86f0*/  LOP3.LUT R134, R138, UR10, R235, 0x96, !PT ;  /* 0x0000000a8a867c12 */ /* 0x000fe4000f8e96eb */
[----:B------:R1:W2:Y:S01]  /*8700*/  LDL.S16 R235, [R1+0x4] ;  /* 0x0000040001eb7983 */ /* 0x0002a20000100600 */
[----:B------:R-:W-:Y:S01]  /*8710*/  IMAD.WIDE.U32 R176, R177, -0x326172a9, RZ ;  /* 0xcd9e8d57b1b07825 */ /* 0x000fe200078e00ff */
[----:B------:R-:W-:Y:S03]  /*8720*/  LOP3.LUT R203, R172, UR11, R185, 0x96, !PT ;  /* 0x0000000baccb7c12 */ /* 0x000fe6000f8e96b9 */
[----:B------:R-:W-:Y:S01]  /*8730*/  IMAD.WIDE.U32 R182, R135, -0x326172a9, RZ ;  /* 0xcd9e8d5787b67825 */ /* 0x000fe200078e00ff */
[----:B------:R-:W-:Y:S02]  /*8740*/  LOP3.LUT R139, R184, UR9, R177, 0x96, !PT ;  /* 0x00000009b88b7c12 */ /* 0x000fe4000f8e96b1 */
[----:B------:R-:W3:Y:S01]  /*8750*/  SHFL.BFLY PT, R177, R133, 0x1, 0x1f ;  /* 0x0c201f0085b17f89 */ /* 0x000ee200000e0000 */
[----:B------:R-:W-:Y:S01]  /*8760*/  IMAD.WIDE.U32 R134, R134, -0x326172a9, RZ ;  /* 0xcd9e8d5786867825 */ /* 0x000fe200078e00ff */
[C---:B------:R-:W-:Y:S02]  /*8770*/  LOP3.LUT R138, R139.reuse, 0xffff, RZ, 0xc0, !PT ;  /* 0x0000ffff8b8a7812 */ /* 0x040fe400078ec0ff */
[----:B------:R-:W-:Y:S01]  /*8780*/  LOP3.LUT R172, R139, 0xff, RZ, 0xc0, !PT ;  /* 0x000000ff8bac7812 */ /* 0x000fe200078ec0ff */
[----:B------:R-:W-:Y:S01]  /*8790*/  IMAD.MOV.U32 R218, RZ, RZ, R134 ;  /* 0x000000ffffda7224 */ /* 0x000fe200078e0086 */
[----:B------:R-:W-:Y:S01]  /*87a0*/  LOP3.LUT R174, R182, UR9, R135, 0x96, !PT ;  /* 0x00000009b6ae7c12 */ /* 0x000fe2000f8e9687 */
[----:B------:R-:W-:Y:S01]  /*87b0*/  IMAD.MOV.U32 R204, RZ, RZ, R176 ;  /* 0x000000ffffcc7224 */ /* 0x000fe200078e00b0 */
[----:B------:R-:W-:Y:S02]  /*87c0*/  SHF.R.U32.HI R138, RZ, 0x8, R138 ;  /* 0x00000008ff8a7819 */ /* 0x000fe4000001168a */
[----:B------:R-:W-:Y:S02]  /*87d0*/  LOP3.LUT R135, R174, 0xffff, RZ, 0xc0, !PT ;  /* 0x0000ffffae877812 */ /* 0x000fe400078ec0ff */
[----:B------:R-:W-:Y:S02]  /*87e0*/  LOP3.LUT R3, R138, 0xffff, RZ, 0xc0, !PT ;  /* 0x0000ffff8a037812 */ /* 0x000fe400078ec0ff */
[----:B------:R-:W-:Y:S02]  /*87f0*/  SHF.R.U32.HI R180, RZ, 0x8, R135 ;  /* 0x00000008ffb47819 */ /* 0x000fe40000011687 */
[----:B------:R-:W-:Y:S02]  /*8800*/  ISETP.LE.U32.AND P5, PT, R3, UR12, PT ;  /* 0x0000000c03007c0c */ /* 0x000fe4000bfa3070 */
[----:B------:R-:W-:Y:S02]  /*8810*/  LOP3.LUT R3, R180, 0xffff, RZ, 0xc0, !PT ;  /* 0x0000ffffb4037812 */ /* 0x000fe400078ec0ff */
[----:B----4-:R-:W-:Y:S02]  /*8820*/  FMNMX.FTZ R135, R181, R173, !PT ;  /* 0x000000adb5877209 */ /* 0x010fe40007810000 */
[----:B------:R-:W-:Y:S01]  /*8830*/  ISETP.LE.U32.AND P4, PT, R3, UR12, PT ;  /* 0x0000000c03007c0c */ /* 0x000fe2000bf83070 */
[----:B------:R-:W-:Y:S01]  /*8840*/  FMUL.FTZ R3, R136, UR4 ;  /* 0x0000000488037c20 */ /* 0x000fe20008410000 */
[C---:B------:R-:W-:Y:S01]  /*8850*/  FSETP.NEU.FTZ.AND P0, PT, R135.reuse, -INF , PT ;  /* 0xff8000008700780b */ /* 0x040fe20003f1d000 */
[----:B------:R-:W-:Y:S01]  /*8860*/  FMUL.FTZ R173, R135, UR4 ;  /* 0x0000000487ad7c20 */ /* 0x000fe20008410000 */
[C---:B------:R-:W-:Y:S02]  /*8870*/  PRMT R223, R134.reuse, 0x7771, RZ ;  /* 0x0000777186df7816 */ /* 0x040fe400000000ff */
[----:B------:R-:W-:Y:S02]  /*8880*/  FSEL R3, R3, RZ, P1 ;  /* 0x000000ff03037208 */ /* 0x000fe40000800000 */
[C---:B------:R-:W-:Y:S02]  /*8890*/  PRMT R226, R134.reuse, 0x7772, RZ ;  /* 0x0000777286e27816 */ /* 0x040fe400000000ff */
[----:B------:R-:W-:Y:S01]  /*88a0*/  PRMT R225, R134, 0x7773, RZ ;  /* 0x0000777386e17816 */ /* 0x000fe200000000ff */
[--C-:B------:R-:W-:Y:S01]  /*88b0*/  FFMA.FTZ R187, R21, UR4, -R3.reuse ;  /* 0x0000000415bb7c23 */ /* 0x100fe20008010803 */
[----:B------:R-:W-:Y:S01]  /*88c0*/  PRMT R185, R172, 0x5410, R138 ;  /* 0x00005410acb97816 */ /* 0x000fe2000000008a */
[--C-:B------:R-:W-:Y:S01]  /*88d0*/  FFMA.FTZ R222, R33, UR4, -R3.reuse ;  /* 0x0000000421de7c23 */ /* 0x100fe20008010803 */
[----:B------:R-:W-:Y:S01]  /*88e0*/  PRMT R197, R176, 0x7772, RZ ;  /* 0x00007772b0c57816 */ /* 0x000fe200000000ff */
[--C-:B------:R-:W-:Y:S01]  /*88f0*/  FFMA.FTZ R210, R32, UR4, -R3.reuse ;  /* 0x0000000420d27c23 */ /* 0x100fe20008010803 */
[----:B------:R-:W-:Y:S01]  /*8900*/  ISETP.LE.U32.AND P6, PT, R172, UR12, PT ;  /* 0x0000000cac007c0c */ /* 0x000fe2000bfc3070 */
[----:B------:R-:W-:Y:S01]  /*8910*/  FFMA.FTZ R172, R4, UR4, -R3 ;  /* 0x0000000404ac7c23 */ /* 0x000fe20008010803 */
[----:B------:R-:W-:Y:S01]  /*8920*/  LOP3.LUT R209, R186, UR11, R183, 0x96, !PT ;  /* 0x0000000bbad17c12 */ /* 0x000fe2000f8e96b7 */
[--C-:B------:R-:W-:Y:S01]  /*8930*/  FFMA.FTZ R186, R20, UR4, -R3.reuse ;  /* 0x0000000414ba7c23 */ /* 0x100fe20008010803 */
[C---:B------:R-:W-:Y:S01]  /*8940*/  PRMT R224, R176.reuse, 0x7773, RZ ;  /* 0x00007773b0e07816 */ /* 0x040fe200000000ff */
[----:B------:R-:W-:Y:S01]  /*8950*/  MUFU.EX2 R202, R172 ;  /* 0x000000ac00ca7308 */ /* 0x000fe20000000800 */
[----:B------:R-:W-:Y:S01]  /*8960*/  PRMT R219, R176, 0x7771, RZ ;  /* 0x00007771b0db7816 */ /* 0x000fe200000000ff */
[--C-:B------:R-:W-:Y:S01]  /*8970*/  FFMA.FTZ R176, R17, UR4, -R3.reuse ;  /* 0x0000000411b07c23 */ /* 0x100fe20008010803 */
[----:B------:R-:W-:Y:S01]  /*8980*/  FSEL R138, R173, RZ, P0 ;  /* 0x000000ffad8a7208 */ /* 0x000fe20000000000 */
[--C-:B------:R-:W-:Y:S01]  /*8990*/  FFMA.FTZ R173, R5, UR4, -R3.reuse ;  /* 0x0000000405ad7c23 */ /* 0x100fe20008010803 */
[----:B-----5:R-:W-:Y:S01]  /*89a0*/  FMNMX.FTZ R134, R179, R175, !PT ;  /* 0x000000afb3867209 */ /* 0x020fe20007810000 */
[----:B------:R-:W-:Y:S01]  /*89b0*/  FFMA.FTZ R175, R16, UR4, -R3 ;  /* 0x0000000410af7c23 */ /* 0x000fe20008010803 */
[----:B------:R-:W-:Y:S01]  /*89c0*/  FADD.FTZ R3, -R135, R2 ;  /* 0x0000000287037221 */ /* 0x000fe20000010100 */
[----:B---3--:R-:W-:Y:S01]  /*89d0*/  FMNMX.FTZ R133, R133, R177, !PT ;  /* 0x000000b185857209 */ /* 0x008fe20007810000 */
[----:B------:R-:W-:Y:S01]  /*89e0*/  FFMA.FTZ R16, R6, UR4, -R138 ;  /* 0x0000000406107c23 */ /* 0x000fe2000801088a */
[C---:B------:R-:W-:Y:S01]  /*89f0*/  FADD.FTZ R2, -R134.reuse, R132 ;  /* 0x0000008486027221 */ /* 0x040fe20000010100 */
[----:B------:R-:W-:Y:S01]  /*8a00*/  FMUL.FTZ R4, R3, UR4 ;  /* 0x0000000403047c20 */ /* 0x000fe20008410000 */
[----:B------:R-:W-:Y:S01]  /*8a10*/  FSETP.NEU.FTZ.AND P0, PT, R133, -INF , PT ;  /* 0xff8000008500780b */ /* 0x000fe20003f1d000 */
[----:B------:R3:W4:Y:S01]  /*8a20*/  MUFU.EX2 R3, R0 ;  /* 0x0000000000037308 */ /* 0x0007220000000800 */
[C---:B------:R-:W-:Y:S01]  /*8a30*/  FMUL.FTZ R5, R134.reuse, UR4 ;  /* 0x0000000486057c20 */ /* 0x040fe20008410000 */
[----:B------:R-:W-:Y:S01]  /*8a40*/  FSETP.NEU.FTZ.AND P1, PT, R134, -INF , PT ;  /* 0xff8000008600780b */ /* 0x000fe20003f3d000 */
[----:B------:R-:W-:Y:S07]  /*8a50*/  FMUL.FTZ R2, R2, UR4 ;  /* 0x0000000402027c20 */ /* 0x000fee0008410000 */
[----:B------:R5:W-:Y:S01]  /*8a60*/  MUFU.EX2 R132, R4 ;  /* 0x0000000400847308 */ /* 0x000be20000000800 */
[--C-:B------:R-:W-:Y:S01]  /*8a70*/  FFMA.FTZ R194, R22, UR4, -R138.reuse ;  /* 0x0000000416c27c23 */ /* 0x100fe2000801088a */
[----:B------:R-:W-:Y:S01]  /*8a80*/  FSEL R5, R5, RZ, P1 ;  /* 0x000000ff05057208 */ /* 0x000fe20000800000 */
[--C-:B------:R-:W-:Y:S01]  /*8a90*/  FFMA.FTZ R193, R23, UR4, -R138.reuse ;  /* 0x0000000417c17c23 */ /* 0x100fe2000801088a */
[--C-:B------:R-:W-:Y:S01]  /*8aa0*/  FFMA.FTZ R7, R7, UR4, -R138.reuse ;  /* 0x0000000407077c23 */ /* 0x100fe2000801088a */
[--C-:B------:R-:W-:Y:S01]  /*8ab0*/  FFMA.FTZ R179, R19, UR4, -R138.reuse ;  /* 0x0000000413b37c23 */ /* 0x100fe2000801088a */
[--C-:B------:R-:W-:Y:S01]  /*8ac0*/  FFMA.FTZ R178, R18, UR4, -R138.reuse ;  /* 0x0000000412b27c23 */ /* 0x100fe2000801088a */
[----:B------:R-:W-:Y:S01]  /*8ad0*/  FFMA.FTZ R8, R8, UR4, -R5 ;  /* 0x0000000408087c23 */ /* 0x000fe20008010805 */
[--C-:B------:R-:W-:Y:S01]  /*8ae0*/  FFMA.FTZ R230, R34, UR4, -R138.reuse ;  /* 0x0000000422e67c23 */ /* 0x100fe2000801088a */
[----:B------:R-:W-:Y:S01]  /*8af0*/  FFMA.FTZ R231, R35, UR4, -R138 ;  /* 0x0000000423e77c23 */ /* 0x000fe2000801088a */
[----:B---3--:R-:W-:Y:S01]  /*8b00*/  FADD.FTZ R0, -R133, R137 ;  /* 0x0000008985007221 */ /* 0x008fe20000010100 */
[----:B------:R-:W-:Y:S01]  /*8b10*/  FFMA.FTZ R9, R9, UR4, -R5 ;  /* 0x0000000409097c23 */ /* 0x000fe20008010805 */
[----:B------:R3:W-:Y:S01]  /*8b20*/  MUFU.EX2 R138, R173 ;  /* 0x000000ad008a7308 */ /* 0x0007e20000000800 */
[----:B------:R-:W-:Y:S01]  /*8b30*/  PRMT R6, R139, 0x7632, R6 ;  /* 0x000076328b067816 */ /* 0x000fe20000000006 */
[----:B-----5:R-:W-:Y:S01]  /*8b40*/  FMUL.FTZ R4, R133, UR4 ;  /* 0x0000000485047c20 */ /* 0x020fe20008410000 */
[----:B------:R-:W-:Y:S07]  /*8b50*/  FMUL.FTZ R0, R0, UR4 ;  /* 0x0000000400007c20 */ /* 0x000fee0008410000 */
[----:B------:R5:W-:Y:S01]  /*8b60*/  MUFU.EX2 R201, R16 ;  /* 0x0000001000c97308 */ /* 0x000be20000000800 */
[----:B------:R-:W-:Y:S01]  /*8b70*/  SHF.R.U32.HI R139, RZ, 0x18, R139 ;  /* 0x00000018ff8b7819 */ /* 0x000fe2000001168b */
[----:B------:R-:W-:Y:S01]  /*8b80*/  IMAD.U32 R17, RZ, RZ, UR12 ;  /* 0x0000000cff117e24 */ /* 0x000fe2000f8e00ff */
[----:B------:R-:W-:Y:S07]  /*8b90*/  FSEL R4, R4, RZ, P0 ;  /* 0x000000ff04047208 */ /* 0x000fee0000000000 */
[----:B------:R-:W1:Y:S01]  /*8ba0*/  MUFU.EX2 R2, R2 ;  /* 0x0000000200027308 */ /* 0x000e620000000800 */
[----:B------:R-:W-:Y:S01]  /*8bb0*/  LOP3.LUT R6, R6, 0xff, RZ, 0xc0, !PT ;  /* 0x000000ff06067812 */ /* 0x000fe200078ec0ff */
[--C-:B------:R-:W-:Y:S01]  /*8bc0*/  FFMA.FTZ R190, R24, UR4, -R5.reuse ;  /* 0x0000000418be7c23 */ /* 0x100fe20008010805 */
[----:B------:R-:W-:Y:S01]  /*8bd0*/  MOV R177, UR23 ;  /* 0x0000001700b17c02 */ /* 0x000fe20008000f00 */
        /* <DEDUP_REMOVED lines=8> */
[----:B----4-:R-:W-:Y:S01]  /*8c60*/  FMUL.FTZ R4, R3, R152 ;  /* 0x0000009803047220 */ /* 0x010fe20000410000 */
[----:B------:R1:W4:Y:S01]  /*8c70*/  MUFU.EX2 R200, R8 ;  /* 0x0000000800c87308 */ /* 0x0003220000000800 */
[----:B------:R1:W2:Y:S01]  /*8c80*/  LDL.S16 R152, [R1+0x14] ;  /* 0x0000140001987983 */ /* 0x0002a20000100600 */
[----:B------:R-:W-:Y:S01]  /*8c90*/  ISETP.LE.U32.AND P0, PT, R139, UR12, PT ;  /* 0x0000000c8b007c0c */ /* 0x000fe2000bf03070 */
[----:B------:R-:W-:Y:S07]  /*8ca0*/  FFMA.FTZ R189, R25, UR4, -R5 ;  /* 0x0000000419bd7c23 */ /* 0x000fee0008010805 */
[----:B------:R4:W-:Y:S01]  /*8cb0*/  MUFU.EX2 R196, R9 ;  /* 0x0000000900c47308 */ /* 0x0009e20000000800 */
[----:B------:R-:W-:Y:S01]  /*8cc0*/  PRMT R183, R6, 0x5410, R139 ;  /* 0x0000541006b77816 */ /* 0x000fe2000000008b */
[----:B------:R-:W-:Y:S01]  /*8cd0*/  FMUL.FTZ R32, R3, R140 ;  /* 0x0000008c03207220 */ /* 0x000fe20000410000 */
[----:B------:R-:W-:Y:S07]  /*8ce0*/  LOP3.LUT R177, R17, 0xff0000, R177, 0xf8, !PT ;  /* 0x00ff000011b17812 */ /* 0x000fee00078ef8b1 */
[----:B------:R-:W-:Y:S01]  /*8cf0*/  MUFU.EX2 R199, R10 ;  /* 0x0000000a00c77308 */ /* 0x000fe20000000800 */
[--C-:B------:R-:W-:Y:S01]  /*8d00*/  FFMA.FTZ R137, R12, UR4, -R5.reuse ;  /* 0x000000040c897c23 */ /* 0x100fe20008010805 */
[--C-:B------:R-:W-:Y:S01]  /*8d10*/  FFMA.FTZ R139, R13, UR4, -R5.reuse ;  /* 0x000000040d8b7c23 */ /* 0x100fe20008010805 */
[--C-:B------:R-:W-:Y:S07]  /*8d20*/  FFMA.FTZ R172, R28, UR4, -R5.reuse ;  /* 0x000000041cac7c23 */ /* 0x100fee0008010805 */
[----:B------:R-:W-:Y:S01]  /*8d30*/  MUFU.EX2 R195, R11 ;  /* 0x0000000b00c37308 */ /* 0x000fe20000000800 */
[----:B---3--:R-:W-:Y:S01]  /*8d40*/  FFMA.FTZ R173, R29, UR4, -R5 ;  /* 0x000000041dad7c23 */ /* 0x008fe20008010805 */
[C---:B------:R-:W-:Y:S01]  /*8d50*/  FMUL.FTZ R21, R3.reuse, R145 ;  /* 0x0000009103157220 */ /* 0x040fe20000410000 */
[C---:B------:R-:W-:Y:S07]  /*8d60*/  FFMA.FTZ R140, R3.reuse, R232, R202 ;  /* 0x000000e8038c7223 */ /* 0x040fee00000100ca */
[----:B------:R-:W3:Y:S01]  /*8d70*/  MUFU.EX2 R0, R0 ;  /* 0x0000000000007308 */ /* 0x000ee20000000800 */
[C---:B------:R-:W-:Y:S01]  /*8d80*/  FMUL.FTZ R5, R3.reuse, R153 ;  /* 0x0000009903057220 */ /* 0x040fe20000410000 */
[C---:B-----5:R-:W-:Y:S01]  /*8d90*/  FMUL.FTZ R16, R3.reuse, R148 ;  /* 0x0000009403107220 */ /* 0x060fe20000410000 */
        /* <DEDUP_REMOVED lines=27> */
[C---:B-1----:R-:W-:Y:S01]  /*8f50*/  FMUL.FTZ R8, R2.reuse, R168 ;  /* 0x000000a802087220 */ /* 0x042fe20000410000 */
[C---:B----4-:R-:W-:Y:S01]  /*8f60*/  FMUL.FTZ R9, R2.reuse, R169 ;  /* 0x000000a902097220 */ /* 0x050fe20000410000 */
        /* <DEDUP_REMOVED lines=30> */
[----:B------:R-:W-:Y:S01]  /*9150*/  FFMA.FTZ R3, R2, R221, R200 ;  /* 0x000000dd02037223 */ /* 0x000fe200000100c8 */
[C---:B---3--:R-:W-:Y:S01]  /*9160*/  FMUL.FTZ R11, R0.reuse, R171 ;  /* 0x000000ab000b7220 */ /* 0x048fe20000410000 */
[C---:B------:R-:W-:Y:S01]  /*9170*/  FFMA.FTZ R2, R0.reuse, R227, R199 ;  /* 0x000000e300027223 */ /* 0x040fe200000100c7 */
        /* <DEDUP_REMOVED lines=32> */
[--C-:B------:R-:W-:Y:S01]  /*9380*/  FADD.FTZ R149, R195, R2.reuse ;  /* 0x00000002c3957221 */ /* 0x100fe20000010000 */
[----:B------:R-:W-:Y:S01]  /*9390*/  FMUL.FTZ R19, R132, R151 ;  /* 0x0000009784137220 */ /* 0x000fe20000410000 */
[----:B------:R-:W-:Y:S01]  /*93a0*/  MUFU.EX2 R170, R186 ;  /* 0x000000ba00aa7308 */ /* 0x000fe20000000800 */
[----:B------:R-:W-:Y:S01]  /*93b0*/  PRMT R2, R0, 0x7632, R2 ;  /* 0x0000763200027816 */ /* 0x000fe20000000002 */
[----:B------:R-:W-:Y:S01]  /*93c0*/  FMUL.FTZ R18, R132, R150 ;  /* 0x0000009684127220 */ /* 0x000fe20000410000 */
[----:B------:R-:W-:Y:S07]  /*93d0*/  ISETP.LE.U32.AND P1, PT, R6, UR12, PT ;  /* 0x0000000c06007c0c */ /* 0x000fee000bf23070 */
[----:B------:R-:W-:Y:S01]  /*93e0*/  MUFU.EX2 R150, R182 ;  /* 0x000000b600967308 */ /* 0x000fe20000000800 */
[C---:B------:R-:W-:Y:S01]  /*93f0*/  FMUL.FTZ R22, R132.reuse, R146 ;  /* 0x0000009284167220 */ /* 0x040fe20000410000 */
[C---:B------:R-:W-:Y:S01]  /*9400*/  FMUL.FTZ R23, R132.reuse, R147 ;  /* 0x0000009384177220 */ /* 0x040fe20000410000 */
[C---:B------:R-:W-:Y:S07]  /*9410*/  FMUL.FTZ R6, R132.reuse, R154 ;  /* 0x0000009a84067220 */ /* 0x040fee0000410000 */
[----:B------:R1:W-:Y:S01]  /*9420*/  MUFU.EX2 R198, R7 ;  /* 0x0000000700c67308 */ /* 0x0003e20000000800 */
[C---:B------:R-:W-:Y:S01]  /*9430*/  FMUL.FTZ R34, R132.reuse, R142 ;  /* 0x0000008e84227220 */ /* 0x040fe20000410000 */
[C---:B------:R-:W-:Y:S01]  /*9440*/  FMUL.FTZ R35, R132.reuse, R143 ;  /* 0x0000008f84237220 */ /* 0x040fe20000410000 */
[C---:B------:R-:W-:Y:S07]  /*9450*/  FMUL.FTZ R38, R132.reuse, R38 ;  /* 0x0000002684267220 */ /* 0x040fee0000410000 */
[----:B------:R-:W-:Y:S01]  /*9460*/  MUFU.EX2 R178, R178 ;  /* 0x000000b200b27308 */ /* 0x000fe20000000800 */
[C---:B------:R-:W-:Y:S01]  /*9470*/  FMUL.FTZ R39, R132.reuse, R39 ;  /* 0x0000002784277220 */ /* 0x040fe20000410000 */
[C---:B------:R-:W-:Y:S01]  /*9480*/  FMUL.FTZ R50, R132.reuse, R50 ;  /* 0x0000003284327220 */ /* 0x040fe20000410000 */
[C---:B------:R-:W-:Y:S07]  /*9490*/  FMUL.FTZ R51, R132.reuse, R51 ;  /* 0x0000003384337220 */ /* 0x040fee0000410000 */
[----:B------:R-:W3:Y:S01]  /*94a0*/  MUFU.EX2 R179, R179 ;  /* 0x000000b300b37308 */ /* 0x000ee20000000800 */
[C---:B------:R-:W-:Y:S01]  /*94b0*/  FMUL.FTZ R54, R132.reuse, R54 ;  /* 0x0000003684367220 */ /* 0x040fe20000410000 */
[C---:B------:R-:W-:Y:S01]  /*94c0*/  FMUL.FTZ R55, R132.reuse, R55 ;  /* 0x0000003784377220 */ /* 0x040fe20000410000 */
[C---:B------:R-:W-:Y:S01]  /*94d0*/  FMUL.FTZ R66, R132.reuse, R66 ;  /* 0x0000004284427220 */ /* 0x040fe20000410000 */
[C---:B------:R-:W-:Y:S01]  /*94e0*/  FMUL.FTZ R67, R132.reuse, R67 ;  /* 0x0000004384437220 */ /* 0x040fe20000410000 */
[C---:B------:R-:W-:Y:S01]  /*94f0*/  FMUL.FTZ R70, R132.reuse, R70 ;  /* 0x0000004684467220 */ /* 0x040fe20000410000 */
[C---:B-1----:R-:W-:Y:S01]  /*9500*/  FMUL.FTZ R7, R132.reuse, R155 ;  /* 0x0000009b84077220 */ /* 0x042fe20000410000 */
        /* <DEDUP_REMOVED lines=15> */
[----:B------:R-:W-:Y:S01]  /*9600*/  MUFU.EX2 R155, R139 ;  /* 0x0000008b009b7308 */ /* 0x000fe20000000800 */
[----:B------:R-:W-:Y:S01]  /*9610*/  FFMA.FTZ R132, R132, R233, R201 ;  /* 0x000000e984847223 */ /* 0x000fe200000100c9 */
[----:B------:R-:W-:Y:S01]  /*9620*/  FADD.FTZ R3, R196, R3 ;  /* 0x00000003c4037221 */ /* 0x000fe20000010000 */
[----:B---3--:R-:W-:Y:S07]  /*9630*/  F2FP.F16.F32.PACK_AB R160, R179, R178 ;  /* 0x000000b2b3a0723e */ /* 0x008fee00000000ff */
[----:B------:R-:W1:Y:S01]  /*9640*/  MUFU.EX2 R148, R137 ;  /* 0x0000008900947308 */ /* 0x000e620000000800 */
[----:B------:R-:W-:Y:S01]  /*9650*/  FADD.FTZ R144, R198, R132 ;  /* 0x00000084c6907221 */ /* 0x000fe20000010000 */
[----:B------:R-:W-:Y:S01]  /*9660*/  FADD.FTZ R140, R138, R140 ;  /* 0x0000008c8a8c7221 */ /* 0x000fe20000010000 */
[----:B------:R-:W-:Y:S07]  /*9670*/  F2FP.F16.F32.PACK_AB R138, R198, R201 ;  /* 0x000000c9c68a723e */ /* 0x000fee00000000ff */
[----:B------:R-:W3:Y:S01]  /*9680*/  MUFU.EX2 R175, R175 ;  /* 0x000000af00af7308 */ /* 0x000ee20000000800 */
[----:B------:R-:W-:Y:S01]  /*9690*/  FADD.FTZ R144, R178, R144 ;  /* 0x00000090b2907221 */ /* 0x000fe20000010000 */
[----:B------:R-:W-:Y:S08]  /*96a0*/  PRMT R143, R197, 0x5410, R224 ;  /* 0x00005410c58f7816 */ /* 0x000ff000000000e0 */
[----:B------:R-:W4:Y:S01]  /*96b0*/  MUFU.EX2 R176, R176 ;  /* 0x000000b000b07308 */ /* 0x000f220000000800 */
[----:B------:R-:W-:Y:S01]  /*96c0*/  FADD.FTZ R167, R179, R144 ;  /* 0x00000090b3a77221 */ /* 0x000fe20000010000 */
[----:B------:R-:W-:Y:S01]  /*96d0*/  LOP3.LUT R143, R143, 0xff00ff, RZ, 0xc0, !PT ;  /* 0x00ff00ff8f8f7812 */ /* 0x000fe200078ec0ff */
[----:B------:R-:W5:Y:S07]  /*96e0*/  LDSM.16.MT88.4 R144, [R205+0xa000] ;  /* 0x00a00000cd90783b */ /* 0x000f6e0000004200 */
[----:B------:R-:W5:Y:S01]  /*96f0*/  MUFU.EX2 R166, R181 ;  /* 0x000000b500a67308 */ /* 0x000f620000000800 */
[----:B------:R-:W-:Y:S02]  /*9700*/  PRMT R162, R160, 0x7632, R162 ;  /* 0x00007632a0a27816 */ /* 0x000fe400000000a2 */
[----:B-1----:R-:W-:Y:S01]  /*9710*/  F2FP.F16.F32.PACK_AB R163, R155, R148 ;  /* 0x000000949ba3723e */ /* 0x002fe200000000ff */
[----:B------:R-:W-:Y:S01]  /*9720*/  FADD.FTZ R148, R148, R3 ;  /* 0x0000000394947221 */ /* 0x000fe20000010000 */
[----:B------:R-:W-:Y:S01]  /*9730*/  PRMT R3, R0, 0x5410, R2 ;  /* 0x0000541000037816 */ /* 0x000fe20000000002 */
[----:B---3--:R-:W-:Y:S01]  /*9740*/  FADD.FTZ R132, R175, R140 ;  /* 0x0000008caf847221 */ /* 0x008fe20000010000 */
[--C-:B------:R-:W-:Y:S01]  /*9750*/  HSET2.LE.AND R140, R185, R177.reuse, PT ;  /* 0x000000b1b98c7233 */ /* 0x100fe20003803000 */
[----:B------:R-:W-:Y:S01]  /*9760*/  FADD.FTZ R155, R155, R148 ;  /* 0x000000949b9b7221 */ /* 0x000fe20000010000 */
[----:B------:R-:W-:Y:S01]  /*9770*/  PRMT R137, R138, 0x7632, R137 ;  /* 0x000076328a897816 */ /* 0x000fe20000000089 */
[C-C-:B----4-:R-:W-:Y:S01]  /*9780*/  FADD.FTZ R154, R176.reuse, R132.reuse ;  /* 0x00000084b09a7221 */ /* 0x150fe20000010000 */
[----:B------:R-:W-:Y:S02]  /*9790*/  F2FP.F16.F32.PACK_AB R159, R176, R175 ;  /* 0x000000afb09f723e */ /* 0x000fe400000000ff */
[----:B------:R-:W-:Y:S02]  /*97a0*/  LOP3.LUT R175, R204, 0xff, RZ, 0xc0, !PT ;  /* 0x000000ffccaf7812 */ /* 0x000fe400078ec0ff */
[----:B------:R-:W-:Y:S02]  /*97b0*/  LOP3.LUT R140, R3, R140, RZ, 0xc0, !PT ;  /* 0x0000008c038c7212 */ /* 0x000fe400078ec0ff */
[----:B------:R-:W-:Y:S02]  /*97c0*/  PRMT R142, R175, 0x5410, R219 ;  /* 0x00005410af8e7816 */ /* 0x000fe400000000db */
[----:B------:R-:W-:Y:S02]  /*97d0*/  PRMT R3, R138, 0x5410, R137 ;  /* 0x000054108a037816 */ /* 0x000fe40000000089 */
[----:B------:R-:W-:Y:S02]  /*97e0*/  PRMT R161, R159, 0x7632, R161 ;  /* 0x000076329fa17816 */ /* 0x000fe400000000a1 */
[--C-:B------:R-:W-:Y:S02]  /*97f0*/  HSET2.LE.AND R142, R142, R177.reuse, PT ;  /* 0x000000b18e8e7233 */ /* 0x100fe40003803000 */
[--C-:B------:R-:W-:Y:S02]  /*9800*/  HSET2.LE.AND R143, R143, R177.reuse, PT ;  /* 0x000000b18f8f7233 */ /* 0x100fe40003803000 */
[----:B------:R-:W-:Y:S01]  /*9810*/  F2FP.F16.F32.PACK_AB R156, R196, R200 ;  /* 0x000000c8c49c723e */ /* 0x000fe200000000ff */
[----:B------:R-:W-:Y:S01]  /*9820*/  VIADD R200, R205, 0xa040 ;  /* 0x0000a040cdc87836 */ /* 0x000fe20000000000 */
[----:B------:R-:W-:Y:S01]  /*9830*/  PRMT R132, R174, 0x7632, R132 ;  /* 0x00007632ae847816 */ /* 0x000fe20000000084 */
[----:B--2---:R-:W-:Y:S01]  /*9840*/  @!P5 HADD2 R235, -R2.H0_H0, -RZ.H0_H0 ;  /* 0xa00000ff02ebd230 */ /* 0x004fe20000000900 */
[----:B------:R-:W-:Y:S02]  /*9850*/  SHF.R.U32.HI R153, RZ, 0x18, R174 ;  /* 0x00000018ff997819 */ /* 0x000fe400000116ae */
[----:B------:R-:W-:Y:S02]  /*9860*/  PRMT R139, R156, 0x7632, R139 ;  /* 0x000076329c8b7816 */ /* 0x000fe4000000008b */
[----:B------:R-:W-:Y:S02]  /*9870*/  PRMT R178, R235, 0x7610, R178 ;  /* 0x00007610ebb27816 */ /* 0x000fe400000000b2 */
[----:B------:R-:W-:Y:S02]  /*9880*/  LOP3.LUT R132, R132, 0xff, RZ, 0xc0, !PT ;  /* 0x000000ff84847812 */ /* 0x000fe400078ec0ff */
[----:B------:R-:W-:Y:S02]  /*9890*/  @!P5 PRMT R2, R178, 0x5410, RZ ;  /* 0x00005410b202d816 */ /* 0x000fe400000000ff */
[----:B------:R-:W-:Y:S02]  /*98a0*/  F2FP.F16.F32.PACK_AB R157, R195, R199 ;  /* 0x000000c7c39d723e */ /* 0x000fe400000000ff */
[----:B------:R-:W-:Y:S02]  /*98b0*/  PRMT R164, R163, 0x7632, R164 ;  /* 0x00007632a3a47816 */ /* 0x000fe400000000a4 */
[----:B------:R-:W-:Y:S01]  /*98c0*/  PRMT R158, R157, 0x7632, R158 ;  /* 0x000076329d9e7816 */ /* 0x000fe2000000009e */
[----:B------:R-:W-:Y:S05]  /*98d0*/  @!P6 HADD2 R152, -R0.H0_H0, -RZ.H0_H0 ;  /* 0xa00000ff0098e230 */ /* 0x000fea0000000900 */
[----:B------:R1:W-:Y:S01]  /*98e0*/  @!P6 STL.S16 [R1+0x14], R152 ;  /* 0x000014980100e387 */ /* 0x0003e20000100600 */
[----:B------:R-:W-:Y:S03]  /*98f0*/  PRMT R141, R152, 0x7610, R141 ;  /* 0x00007610988d7816 */ /* 0x000fe6000000008d */
[----:B------:R2:W-:Y:S01]  /*9900*/  @!P5 STL.S16 [R1+0x4], R235 ;  /* 0x000004eb0100d387 */ /* 0x0005e20000100600 */
[----:B------:R-:W-:Y:S02]  /*9910*/  @!P6 PRMT R0, R141, 0x5410, RZ ;  /* 0x000054108d00e816 */ /* 0x000fe400000000ff */
[--C-:B------:R-:W-:Y:S01]  /*9920*/  HSET2.LE.AND R141, R183, R177.reuse, PT ;  /* 0x000000b1b78d7233 */ /* 0x100fe20003803000 */
[----:B------:R-:W3:Y:S01]  /*9930*/  LDL.LU R168, [R1+0x44] ;  /* 0x0000440001a87983 */ /* 0x000ee20000300800 */
[----:B------:R-:W-:Y:S03]  /*9940*/  ISETP.GT.U32.AND P6, PT, R197, UR12, PT ;  /* 0x0000000cc5007c0c */ /* 0x000fe6000bfc4070 */
[----:B------:R-:W4:Y:S01]  /*9950*/  LDL.LU R151, [R1+0x48] ;  /* 0x0000480001977983 */ /* 0x000f220000300800 */
[----:B------:R-:W-:Y:S02]  /*9960*/  LOP3.LUT R141, R3, R141, RZ, 0xc0, !PT ;  /* 0x0000008d038d7212 */ /* 0x000fe400078ec0ff */
[----:B------:R-:W-:Y:S01]  /*9970*/  PRMT R3, R159, 0x5410, R161 ;  /* 0x000054109f037816 */ /* 0x000fe200000000a1 */
[----:B------:R3:W4:Y:S03]  /*9980*/  LDL.S16 R186, [R1+0x40] ;  /* 0x0000400001ba7983 */ /* 0x0007260000100600 */
[----:B------:R-:W-:Y:S01]  /*9990*/  LOP3.LUT R142, R3, R142, RZ, 0xc0, !PT ;  /* 0x0000008e038e7212 */ /* 0x000fe200078ec0ff */
[----:B------:R3:W4:Y:S01]  /*99a0*/  LDL.S16 R182, [R1+0x3c] ;  /* 0x00003c0001b67983 */ /* 0x0007220000100600 */
[----:B------:R-:W-:Y:S03]  /*99b0*/  PRMT R3, R160, 0x5410, R162 ;  /* 0x00005410a0037816 */ /* 0x000fe600000000a2 */
[----:B------:R-:W4:Y:S01]  /*99c0*/  LDL R171, [R1+0x60] ;  /* 0x0000600001ab7983 */ /* 0x000f220000100800 */
[----:B-1----:R-:W-:Y:S02]  /*99d0*/  LOP3.LUT R152, R174, 0xff, RZ, 0xc0, !PT ;  /* 0x000000ffae987812 */ /* 0x002fe400078ec0ff */
[----:B------:R-:W-:Y:S01]  /*99e0*/  LOP3.LUT R143, R3, R143, RZ, 0xc0, !PT ;  /* 0x0000008f038f7212 */ /* 0x000fe200078ec0ff */
[----:B------:R1:W4:Y:S01]  /*99f0*/  LDL.S16 R179, [R1+0x38] ;  /* 0x0000380001b37983 */ /* 0x0003220000100600 */
[----:B------:R-:W-:Y:S01]  /*9a00*/  PRMT R148, R152, 0x5410, R180 ;  /* 0x0000541098947816 */ /* 0x000fe200000000b4 */
[----:B-----5:R-:W-:Y:S01]  /*9a10*/  FADD.FTZ R3, R166, R149 ;  /* 0x00000095a6037221 */ /* 0x020fe20000010000 */
[----:B------:R-:W-:Y:S01]  /*9a20*/  PRMT R149, R132, 0x5410, R153 ;  /* 0x0000541084957816 */ /* 0x000fe20000000099 */
[----:B------:R1:W5:Y:S01]  /*9a30*/  LDL.S16 R178, [R1+0x34] ;  /* 0x0000340001b27983 */ /* 0x0003620000100600 */
[----:B------:R-:W-:Y:S01]  /*9a40*/  LOP3.LUT R180, R218, 0xff, RZ, 0xc0, !PT ;  /* 0x000000ffdab47812 */ /* 0x000fe200078ec0ff */
[-C--:B------:R-:W-:Y:S01]  /*9a50*/  HMMA.16816.F32 R4, R140, R144.reuse, R4 ;  /* 0x000000908c04723c */ /* 0x080fe20000001804 */
[----:B--2---:R-:W2:Y:S01]  /*9a60*/  LDC R235, c[0x0][0x448] ;  /* 0x00011200ffeb7b82 */ /* 0x004ea20000000800 */
[----:B------:R-:W-:Y:S03]  /*9a70*/  MOV R218, UR28 ;  /* 0x0000001c00da7c02 */ /* 0x000fe60008000f00 */
[----:B------:R-:W-:Y:S01]  /*9a80*/  FADD.FTZ R174, R150, R3 ;  /* 0x0000000396ae7221 */ /* 0x000fe20000010000 */
[--C-:B------:R-:W-:Y:S02]  /*9a90*/  HSET2.LE.AND R148, R148, R177.reuse, PT ;  /* 0x000000b194947233 */ /* 0x100fe40003803000 */
[----:B------:R-:W-:Y:S02]  /*9aa0*/  PRMT R3, R156, 0x5410, R139 ;  /* 0x000054109c037816 */ /* 0x000fe4000000008b */
[----:B------:R-:W-:Y:S02]  /*9ab0*/  F2FP.F16.F32.PACK_AB R166, R150, R166 ;  /* 0x000000a696a6723e */ /* 0x000fe400000000ff */
[----:B------:R-:W-:Y:S02]  /*9ac0*/  LOP3.LUT R148, R3, R148, RZ, 0xc0, !PT ;  /* 0x0000009403947212 */ /* 0x000fe400078ec0ff */
[----:B------:R-:W-:Y:S01]  /*9ad0*/  PRMT R150, R180, 0x5410, R223 ;  /* 0x00005410b4967816 */ /* 0x000fe200000000df */
[----:B------:R-:W1:Y:S01]  /*9ae0*/  MUFU.EX2 R3, R187 ;  /* 0x000000bb00037308 */ /* 0x000e620000000800 */
[--C-:B------:R-:W-:Y:S02]  /*9af0*/  HSET2.LE.AND R149, R149, R177.reuse, PT ;  /* 0x000000b195957233 */ /* 0x100fe40003803000 */
[----:B------:R-:W-:Y:S02]  /*9b00*/  PRMT R165, R166, 0x7632, R165 ;  /* 0x00007632a6a57816 */ /* 0x000fe400000000a5 */
[--C-:B------:R-:W-:Y:S02]  /*9b10*/  HSET2.LE.AND R150, R150, R177.reuse, PT ;  /* 0x000000b196967233 */ /* 0x100fe40003803000 */
[----:B-1----:R-:W-:Y:S01]  /*9b20*/  F2FP.F16.F32.PACK_AB R176, R3, R170 ;  /* 0x000000aa03b0723e */ /* 0x002fe200000000ff */
[----:B---3--:R-:W-:Y:S02]  /*9b30*/  IMAD.MOV.U32 R169, RZ, RZ, R168 ;  /* 0x000000ffffa97224 */ /* 0x008fe400078e00a8 */
[----:B----4-:R-:W-:Y:S01]  /*9b40*/  IMAD.MOV.U32 R168, RZ, RZ, R151 ;  /* 0x000000ffffa87224 */ /* 0x010fe200078e0097 */
[----:B------:R-:W-:Y:S01]  /*9b50*/  PRMT R151, R226, 0x5410, R225 ;  /* 0x00005410e2977816 */ /* 0x000fe200000000e1 */
[----:B------:R-:W-:Y:S03]  /*9b60*/  @!P1 HADD2 R186, -R138.H0_H0, -RZ.H0_H0 ;  /* 0xa00000ff8aba9230 */ /* 0x000fe60000000900 */
[----:B------:R1:W-:Y:S01]  /*9b70*/  STG.E.U16 desc[UR24][R168.64+-0x40], R0 ;  /* 0xffffc000a8007986 */ /* 0x0003e2000c101518 */
[----:B------:R-:W-:Y:S01]  /*9b80*/  LOP3.LUT R151, R151, 0xff00ff, RZ, 0xc0, !PT ;  /* 0x00ff00ff97977812 */ /* 0x000fe200078ec0ff */
[----:B------:R-:W-:Y:S02]  /*9b90*/  @!P0 HADD2 R182, -R137.H0_H0, -RZ.H0_H0 ;  /* 0xa00000ff89b68230 */ /* 0x000fe40000000900 */
[----:B------:R3:W-:Y:S02]  /*9ba0*/  STG.E.U16 desc[UR24][R168.64+-0x3e], R2 ;  /* 0xffffc202a8007986 */ /* 0x0007e4000c101518 */
[--C-:B------:R-:W-:Y:S02]  /*9bb0*/  HSET2.LE.AND R151, R151, R177.reuse, PT ;  /* 0x000000b197977233 */ /* 0x100fe40003803000 */
[----:B------:R-:W-:Y:S01]  /*9bc0*/  @!P1 STL.S16 [R1+0x40], R186 ;  /* 0x000040ba01009387 */ /* 0x000fe20000100600 */
[----:B------:R-:W-:Y:S02]  /*9bd0*/  @P2 IADD3 R200, PT, PT, R171, -0x40, RZ ;  /* 0xffffffc0abc82810 */ /* 0x000fe40007ffe0ff */
[----:B------:R-:W-:Y:S01]  /*9be0*/  MUFU.EX2 R171, R189 ;  /* 0x000000bd00ab7308 */ /* 0x000fe20000000800 */
[----:B------:R4:W-:Y:S02]  /*9bf0*/  @!P0 STL.S16 [R1+0x3c], R182 ;  /* 0x00003cb601008387 */ /* 0x0009e40000100600 */
[----:B------:R-:W-:Y:S02]  /*9c00*/  IMAD.IADD R204, R206, 0x1, R200 ;  /* 0x00000001cecc7824 */ /* 0x000fe400078e02c8 */
[----:B-----5:R-:W-:Y:S05]  /*9c10*/  @!P4 HADD2 R178, -R139.H0_H0, -RZ.H0_H0 ;  /* 0xa00000ff8bb2c230 */ /* 0x020fea0000000900 */
[----:B------:R-:W-:Y:S04]  /*9c20*/  PRMT R181, R178, 0x7610, R181 ;  /* 0x00007610b2b57816 */ /* 0x000fe800000000b5 */
[----:B------:R-:W-:Y:S02]  /*9c30*/  @!P4 PRMT R139, R181, 0x5410, RZ ;  /* 0x00005410b58bc816 */ /* 0x000fe400000000ff */
[----:B-1----:R-:W-:Y:S04]  /*9c40*/  PRMT R0, R157, 0x5410, R158 ;  /* 0x000054109d007816 */ /* 0x002fe8000000009e */
[----:B------:R-:W-:Y:S02]  /*9c50*/  LOP3.LUT R149, R0, R149, RZ, 0xc0, !PT ;  /* 0x0000009500957212 */ /* 0x000fe400078ec0ff */
[----:B------:R-:W-:Y:S04]  /*9c60*/  PRMT R0, R163, 0x5410, R164 ;  /* 0x00005410a3007816 */ /* 0x000fe800000000a4 */
[----:B------:R-:W-:Y:S01]  /*9c70*/  LOP3.LUT R150, R0, R150, RZ, 0xc0, !PT ;  /* 0x0000009600967212 */ /* 0x000fe200078ec0ff */
[----:B------:R-:W-:Y:S02]  /*9c80*/  FADD.FTZ R0, R170, R154 ;  /* 0x0000009aaa007221 */ /* 0x000fe40000010000 */
[----:B------:R1:W-:Y:S02]  /*9c90*/  MUFU.EX2 R170, R193 ;  /* 0x000000c100aa7308 */ /* 0x0003e40000000800 */
[----:B------:R-:W-:Y:S01]  /*9ca0*/  FADD.FTZ R185, R3, R0 ;  /* 0x0000000003b97221 */ /* 0x000fe20000010000 */
[----:B------:R-:W-:Y:S07]  /*9cb0*/  PRMT R0, R166, 0x5410, R165 ;  /* 0x00005410a6007816 */ /* 0x000fee00000000a5 */
[----:B------:R-:W3:Y:S01]  /*9cc0*/  MUFU.EX2 R154, R190 ;  /* 0x000000be009a7308 */ /* 0x000ee20000000800 */
[----:B------:R-:W-:Y:S09]  /*9cd0*/  LOP3.LUT R151, R0, R151, RZ, 0xc0, !PT ;  /* 0x0000009700977212 */ /* 0x000ff200078ec0ff */
[----:B------:R-:W5:Y:S01]  /*9ce0*/  MUFU.EX2 R0, R194 ;  /* 0x000000c200007308 */ /* 0x000f620000000800 */
[C---:B------:R-:W-:Y:S01]  /*9cf0*/  HMMA.16816.F32 R8, R148.reuse, R144, R8 ;  /* 0x000000909408723c */ /* 0x040fe20000001808 */
[----:B-1----:R1:W2:Y:S03]  /*9d00*/  LDL.S16 R193, [R1+0x28] ;  /* 0x0000280001c17983 */ /* 0x0022a60000100600 */
[----:B---3--:R-:W-:Y:S04]  /*9d10*/  FADD.FTZ R2, R154, R155 ;  /* 0x0000009b9a027221 */ /* 0x008fe80000010000 */
[-C--:B------:R-:W-:Y:S03]  /*9d20*/  HMMA.16816.F32 R12, R148, R146.reuse, R12 ;  /* 0x00000092940c723c */ /* 0x080fe6000000180c */
[----:B-----5:R-:W-:Y:S01]  /*9d30*/  FADD.FTZ R3, R0, R167 ;  /* 0x000000a700037221 */ /* 0x020fe20000010000 */
[C---:B------:R-:W-:Y:S01]  /*9d40*/  F2FP.F16.F32.PACK_AB R0, R170.reuse, R0 ;  /* 0x00000000aa00723e */ /* 0x040fe200000000ff */
[C---:B------:R-:W-:Y:S01]  /*9d50*/  FADD.FTZ R221, R171.reuse, R2 ;  /* 0x00000002abdd7221 */ /* 0x040fe20000010000 */
[----:B------:R-:W-:Y:S02]  /*9d60*/  IMAD.U32 R2, RZ, RZ, UR28 ;  /* 0x0000001cff027e24 */ /* 0x000fe4000f8e00ff */
[----:B------:R-:W-:Y:S01]  /*9d70*/  FADD.FTZ R189, R170, R3 ;  /* 0x00000003aabd7221 */ /* 0x000fe20000010000 */
[C---:B------:R-:W-:Y:S01]  /*9d80*/  HMMA.16816.F32 R16, R140.reuse, R146, R16 ;  /* 0x000000928c10723c */ /* 0x040fe20000001810 */
[----:B------:R-:W-:Y:S01]  /*9d90*/  IMAD.U32 R170, RZ, RZ, UR28 ;  /* 0x0000001cffaa7e24 */ /* 0x000fe2000f8e00ff */
[----:B------:R1:W3:Y:S02]  /*9da0*/  LDL.S16 R167, [R1+0x2c] ;  /* 0x00002c0001a77983 */ /* 0x0002e40000100600 */
[----:B------:R-:W-:Y:S02]  /*9db0*/  F2FP.F16.F32.PACK_AB R3, R171, R154 ;  /* 0x0000009aab03723e */ /* 0x000fe400000000ff */
[----:B------:R-:W-:Y:S01]  /*9dc0*/  LEA R170, P5, R170, R168, 0x1 ;  /* 0x000000a8aaaa7211 */ /* 0x000fe200078a08ff */
[----:B------:R-:W5:Y:S03]  /*9dd0*/  LDSM.16.MT88.4 R144, [R208+0xa000] ;  /* 0x00a00000d090783b */ /* 0x000f660000004200 */
[----:B------:R-:W-:Y:S02]  /*9de0*/  LEA.HI.X.SX32 R171, R2, R169, 0x1, P5 ;  /* 0x000000a902ab7211 */ /* 0x000fe400028f0eff */
[----:B------:R-:W-:Y:S02]  /*9df0*/  PRMT R2, R182, 0x7610, R2 ;  /* 0x00007610b6027816 */ /* 0x000fe40000000002 */
[----:B------:R-:W-:Y:S01]  /*9e00*/  ISETP.LE.U32.AND P5, PT, R152, UR12, PT ;  /* 0x0000000c98007c0c */ /* 0x000fe2000bfa3070 */
[----:B----4-:R1:W4:Y:S01]  /*9e10*/  LDL.S16 R182, [R1+0x30] ;  /* 0x0000300001b67983 */ /* 0x0103220000100600 */
[----:B------:R-:W-:Y:S02]  /*9e20*/  @!P0 PRMT R137, R2, 0x5410, RZ ;  /* 0x0000541002898816 */ /* 0x000fe400000000ff */
[----:B------:R-:W-:Y:S02]  /*9e30*/  PRMT R152, R186, 0x7610, R152 ;  /* 0x00007610ba987816 */ /* 0x000fe40000000098 */
[----:B------:R-:W-:Y:S01]  /*9e40*/  ISETP.LE.U32.AND P0, PT, R132, UR12, PT ;  /* 0x0000000c84007c0c */ /* 0x000fe2000bf03070 */
[----:B------:R1:W-:Y:S01]  /*9e50*/  STG.E.U16 desc[UR24][R170.64+-0x3e], R137 ;  /* 0xffffc289aa007986 */ /* 0x0003e2000c101518 */
[----:B------:R-:W-:Y:S01]  /*9e60*/  @!P1 PRMT R138, R152, 0x5410, RZ ;  /* 0x00005410988a9816 */ /* 0x000fe200000000ff */
[----:B------:R-:W5:Y:S01]  /*9e70*/  MUFU.EX2 R132, R191 ;  /* 0x000000bf00847308 */ /* 0x000f620000000800 */
[----:B------:R-:W-:Y:S02]  /*9e80*/  ISETP.LE.U32.AND P1, PT, R153, UR12, PT ;  /* 0x0000000c99007c0c */ /* 0x000fe4000bf23070 */
[----:B------:R-:W-:Y:S01]  /*9e90*/  LDSM.16.MT88.4 R152, [R204] ;  /* 0x00000000cc98783b */ /* 0x000fe20000004200 */
[----:B------:R-:W-:Y:S05]  /*9ea0*/  @!P5 HADD2 R179, -R156.H0_H0, -RZ.H0_H0 ;  /* 0xa00000ff9cb3d230 */ /* 0x000fea0000000900 */
[----:B------:R-:W-:Y:S02]  /*9eb0*/  PRMT R183, R179, 0x7610, R183 ;  /* 0x00007610b3b77816 */ /* 0x000fe400000000b7 */
[----:B------:R-:W-:Y:S02]  /*9ec0*/  @!P5 STL.S16 [R1+0x38], R179 ;  /* 0x000038b30100d387 */ /* 0x000fe40000100600 */
[----:B------:R-:W-:Y:S01]  /*9ed0*/  @!P5 PRMT R156, R183, 0x5410, RZ ;  /* 0x00005410b79cd816 */ /* 0x000fe200000000ff */
[----:B-----5:R-:W-:Y:S01]  /*9ee0*/  FADD.FTZ R2, R132, R174 ;  /* 0x000000ae84027221 */ /* 0x020fe20000010000 */
[----:B------:R2:W-:Y:S01]  /*9ef0*/  @!P4 STL.S16 [R1+0x34], R178 ;  /* 0x000034b20100c387 */ /* 0x0005e20000100600 */
[----:B------:R-:W-:Y:S03]  /*9f00*/  ISETP.GT.U32.AND P5, PT, R219, UR12, PT ;  /* 0x0000000cdb007c0c */ /* 0x000fe6000bfa4070 */
[----:B------:R2:W5:Y:S04]  /*9f10*/  LDL.S16 R186, [R1+0x24] ;  /* 0x0000240001ba7983 */ /* 0x0005680000100600 */
[----:B------:R3:W5:Y:S01]  /*9f20*/  LDL.S16 R181, [R1+0x1c] ;  /* 0x00001c0001b57983 */ /* 0x0007620000100600 */
[-C--:B------:R-:W-:Y:S03]  /*9f30*/  HMMA.16816.F32 R20, R140, R144.reuse, R20 ;  /* 0x000000908c14723c */ /* 0x080fe60000001814 */
[----:B-1----:R1:W5:Y:S04]  /*9f40*/  LDL.S16 R137, [R1+0x20] ;  /* 0x0000200001897983 */ /* 0x0023680000100600 */
[----:B------:R-:W-:Y:S01]  /*9f50*/  STG.E.U16 desc[UR24][R170.64+-0x40], R138 ;  /* 0xffffc08aaa007986 */ /* 0x000fe2000c101518 */
[C---:B------:R-:W-:Y:S08]  /*9f60*/  HMMA.16816.F32 R24, R148.reuse, R144, R24 ;  /* 0x000000909418723c */ /* 0x040ff00000001818 */
[-C--:B------:R-:W-:Y:S03]  /*9f70*/  HMMA.16816.F32 R28, R148, R146.reuse, R28 ;  /* 0x00000092941c723c */ /* 0x080fe6000000181c */
[----:B--2---:R-:W-:Y:S05]  /*9f80*/  IMAD.WIDE R178, R235, 0x70, R170 ;  /* 0x00000070ebb27825 */ /* 0x004fea00078e02aa */
[C---:B------:R-:W-:Y:S01]  /*9f90*/  HMMA.16816.F32 R32, R140.reuse, R146, R32 ;  /* 0x000000928c20723c */ /* 0x040fe20000001820 */
[----:B------:R-:W2:Y:S03]  /*9fa0*/  LDSM.16.MT88.4 R144, [R200] ;  /* 0x00000000c890783b */ /* 0x000ea60000004200 */
[----:B------:R-:W-:Y:S05]  /*9fb0*/  LEA R218, P4, R218, R178, 0x1 ;  /* 0x000000b2dada7211 */ /* 0x000fea00078808ff */
[----:B------:R-:W-:Y:S04]  /*9fc0*/  STG.E.U16 desc[UR24][R178.64+-0x40], R156 ;  /* 0xffffc09cb2007986 */ /* 0x000fe8000c101518 */
[----:B------:R1:W-:Y:S02]  /*9fd0*/  STG.E.U16 desc[UR24][R178.64+-0x3e], R139 ;  /* 0xffffc28bb2007986 */ /* 0x0003e4000c101518 */
[----:B-1----:R-:W-:Y:S01]  /*9fe0*/  PRMT R139, R3, 0x7632, R139 ;  /* 0x00007632038b7816 */ /* 0x002fe2000000008b */
[-C--:B--2---:R-:W-:Y:S08]  /*9ff0*/  HMMA.16816.F32 R36, R140, R144.reuse, R36 ;  /* 0x000000908c24723c */ /* 0x084ff00000001824 */
[C---:B------:R-:W-:Y:S01]  /*a000*/  HMMA.16816.F32 R40, R148.reuse, R144, R40 ;  /* 0x000000909428723c */ /* 0x040fe20000001828 */
[----:B------:R-:W1:Y:S07]  /*a010*/  MUFU.EX2 R144, R192 ;  /* 0x000000c000907308 */ /* 0x000e6e0000000800 */
[-C--:B------:R-:W-:Y:S03]  /*a020*/  HMMA.16816.F32 R44, R148, R146.reuse, R44 ;  /* 0x00000092942c723c */ /* 0x080fe6000000182c */
[C---:B-1----:R-:W-:Y:S05]  /*a030*/  FADD.FTZ R196, R144.reuse, R2 ;  /* 0x0000000290c47221 */ /* 0x042fea0000010000 */
[C---:B------:R-:W-:Y:S01]  /*a040*/  HMMA.16816.F32 R48, R140.reuse, R146, R48 ;  /* 0x000000928c30723c */ /* 0x040fe20000001830 */
[----:B------:R-:W-:Y:S03]  /*a050*/  IMAD.U32 R2, RZ, RZ, UR28 ;  /* 0x0000001cff027e24 */ /* 0x000fe6000f8e00ff */
[----:B------:R-:W-:Y:S02]  /*a060*/  F2FP.F16.F32.PACK_AB R132, R144, R132 ;  /* 0x000000849084723e */ /* 0x000fe400000000ff */
[----:B------:R-:W-:Y:S01]  /*a070*/  LEA.HI.X.SX32 R219, R2, R179, 0x1, P4 ;  /* 0x000000b302db7211 */ /* 0x000fe200020f0eff */
[----:B------:R-:W1:Y:S01]  /*a080*/  LDSM.16.MT88.4 R144, [R205+0xb000] ;  /* 0x00b00000cd90783b */ /* 0x000e620000004200 */
[-C--:B------:R-:W-:Y:S03]  /*a090*/  HMMA.16816.F32 R52, R140, R152.reuse, R52 ;  /* 0x000000988c34723c */ /* 0x080fe60000001834 */
[----:B------:R-:W-:Y:S02]  /*a0a0*/  ISETP.LE.U32.AND P4, PT, R175, UR12, PT ;  /* 0x0000000caf007c0c */ /* 0x000fe4000bf83070 */
[----:B------:R-:W-:Y:S03]  /*a0b0*/  PRMT R138, R132, 0x7632, R138 ;  /* 0x00007632848a7816 */ /* 0x000fe6000000008a */
[C---:B------:R-:W-:Y:S08]  /*a0c0*/  HMMA.16816.F32 R56, R148.reuse, R152, R56 ;  /* 0x000000989438723c */ /* 0x040ff00000001838 */
[-C--:B------:R-:W-:Y:S08]  /*a0d0*/  HMMA.16816.F32 R60, R148, R154.reuse, R60 ;  /* 0x0000009a943c723c */ /* 0x080ff0000000183c */
[C---:B------:R-:W-:Y:S01]  /*a0e0*/  HMMA.16816.F32 R64, R140.reuse, R154, R64 ;  /* 0x0000009a8c40723c */ /* 0x040fe20000001840 */
[----:B------:R-:W2:Y:S07]  /*a0f0*/  LDSM.16.MT88.4 R152, [R208+0xb000] ;  /* 0x00b00000d098783b */ /* 0x000eae0000004200 */
[-C--:B-1----:R-:W-:Y:S08]  /*a100*/  HMMA.16816.F32 R68, R140, R144.reuse, R68 ;  /* 0x000000908c44723c */ /* 0x082ff00000001844 */
[C---:B------:R-:W-:Y:S08]  /*a110*/  HMMA.16816.F32 R72, R148.reuse, R144, R72 ;  /* 0x000000909448723c */ /* 0x040ff00000001848 */
[-C--:B------:R-:W-:Y:S08]  /*a120*/  HMMA.16816.F32 R76, R148, R146.reuse, R76 ;  /* 0x00000092944c723c */ /* 0x080ff0000000184c */
[C---:B------:R-:W-:Y:S08]  /*a130*/  HMMA.16816.F32 R80, R140.reuse, R146, R80 ;  /* 0x000000928c50723c */ /* 0x040ff00000001850 */
[-C--:B--2---:R-:W-:Y:S08]  /*a140*/  HMMA.16816.F32 R84, R140, R152.reuse, R84 ;  /* 0x000000988c54723c */ /* 0x084ff00000001854 */
[C---:B------:R-:W-:Y:S04]  /*a150*/  HMMA.16816.F32 R88, R148.reuse, R152, R88 ;  /* 0x000000989458723c */ /* 0x040fe80000001858 */
[----:B------:R-:W-:Y:S04]  /*a160*/  PRMT R152, R176, 0x7610, R152 ;  /* 0x00007610b0987816 */ /* 0x000fe80000000098 */
[-C--:B------:R-:W-:Y:S08]  /*a170*/  HMMA.16816.F32 R92, R148, R154.reuse, R92 ;  /* 0x0000009a945c723c */ /* 0x080ff0000000185c */
[C---:B------:R-:W-:Y:S04]  /*a180*/  HMMA.16816.F32 R96, R140.reuse, R154, R96 ;  /* 0x0000009a8c60723c */ /* 0x040fe80000001860 */
[----:B------:R-:W-:Y:S05]  /*a190*/  @!P4 HADD2 R193, -R159.H0_H0, -RZ.H0_H0 ;  /* 0xa00000ff9fc1c230 */ /* 0x000fea0000000900 */
[----:B------:R-:W-:Y:S04]  /*a1a0*/  PRMT R187, R193, 0x7610, R187 ;  /* 0x00007610c1bb7816 */ /* 0x000fe800000000bb */
[----:B------:R-:W-:Y:S01]  /*a1b0*/  @!P4 PRMT R159, R187, 0x5410, RZ ;  /* 0x00005410bb9fc816 */ /* 0x000fe200000000ff */
[----:B---3--:R-:W-:Y:S05]  /*a1c0*/  @!P1 HADD2 R167, -R158.H0_H0, -RZ.H0_H0 ;  /* 0xa00000ff9ea79230 */ /* 0x008fea0000000900 */
[----:B------:R-:W-:Y:S04]  /*a1d0*/  PRMT R175, R167, 0x7610, R175 ;  /* 0x00007610a7af7816 */ /* 0x000fe800000000af */
[----:B------:R-:W-:Y:S01]  /*a1e0*/  @!P1 PRMT R158, R175, 0x5410, RZ ;  /* 0x00005410af9e9816 */ /* 0x000fe200000000ff */
[----:B----4-:R-:W-:Y:S04]  /*a1f0*/  @!P0 HADD2 R182, -R157.H0_H0, -RZ.H0_H0 ;  /* 0xa00000ff9db68230 */ /* 0x010fe80000000900 */
[----:B------:R-:W-:Y:S04]  /*a200*/  STG.E.U16 desc[UR24][R218.64+-0x3e], R158 ;  /* 0xffffc29eda007986 */ /* 0x000fe8000c101518 */
[----:B------:R1:W-:Y:S01]  /*a210*/  @!P0 STL.S16 [R1+0x30], R182 ;  /* 0x000030b601008387 */ /* 0x0003e20000100600 */
[----:B------:R-:W-:Y:S03]  /*a220*/  PRMT R2, R182, 0x7610, R2 ;  /* 0x00007610b6027816 */ /* 0x000fe60000000002 */
[----:B------:R2:W-:Y:S01]  /*a230*/  @!P1 STL.S16 [R1+0x2c], R167 ;  /* 0x00002ca701009387 */ /* 0x0005e20000100600 */
[----:B------:R-:W-:Y:S02]  /*a240*/  @!P0 PRMT R157, R2, 0x5410, RZ ;  /* 0x00005410029d8816 */ /* 0x000fe400000000ff */
[----:B------:R-:W-:Y:S01]  /*a250*/  ISETP.GT.U32.AND P0, PT, R224, UR12, PT ;  /* 0x0000000ce0007c0c */ /* 0x000fe2000bf04070 */
[----:B------:R3:W4:Y:S01]  /*a260*/  LDL.S16 R174, [R1] ;  /* 0x0000000001ae7983 */ /* 0x0007220000100600 */
[----:B------:R-:W-:Y:S03]  /*a270*/  ISETP.GT.U32.AND P1, PT, R223, UR12, PT ;  /* 0x0000000cdf007c0c */ /* 0x000fe6000bf24070 */
[----:B------:R3:W-:Y:S04]  /*a280*/  STG.E.U16 desc[UR24][R218.64+-0x40], R157 ;  /* 0xffffc09dda007986 */ /* 0x0007e8000c101518 */
[----:B------:R3:W-:Y:S01]  /*a290*/  STG.E.U16 desc[UR24][R168.64+-0x30], R159 ;  /* 0xffffd09fa8007986 */ /* 0x0007e2000c101518 */
[----:B-----5:R-:W-:Y:S02]  /*a2a0*/  @P5 HADD2 R186, -R161.H0_H0, -RZ.H0_H0 ;  /* 0xa00000ffa1ba5230 */ /* 0x020fe40000000900 */
[----:B-1----:R-:W-:Y:S04]  /*a2b0*/  IMAD.WIDE.U32 R182, R203, -0x2daee0ad, RZ ;  /* 0xd2511f53cbb67825 */ /* 0x002fe800078e00ff */
[----:B------:R-:W-:Y:S01]  /*a2c0*/  @P0 HADD2 R181, -R162.H0_H0, -RZ.H0_H0 ;  /* 0xa00000ffa2b50230 */ /* 0x000fe20000000900 */
[----:B--2---:R1:W2:Y:S01]  /*a2d0*/  LDL.S16 R167, [R1+0x18] ;  /* 0x0000180001a77983 */ /* 0x0042a20000100600 */
[----:B------:R-:W-:Y:S01]  /*a2e0*/  @P6 HADD2 R137, -R160.H0_H0, -RZ.H0_H0 ;  /* 0xa00000ffa0896230 */ /* 0x000fe20000000900 */
[----:B------:R-:W-:Y:S02]  /*a2f0*/  LOP3.LUT R2, R228, UR8, R183, 0x96, !PT ;  /* 0x00000008e4027c12 */ /* 0x000fe4000f8e96b7 */
[----:B------:R-:W-:Y:S01]  /*a300*/  @!P4 STL.S16 [R1+0x28], R193 ;  /* 0x000028c10100c387 */ /* 0x000fe20000100600 */
[----:B------:R-:W-:Y:S02]  /*a310*/  ISETP.LE.U32.AND P4, PT, R180, UR12, PT ;  /* 0x0000000cb4007c0c */ /* 0x000fe4000bf83070 */
[----:B------:R-:W-:Y:S01]  /*a320*/  LOP3.LUT R175, R2, 0xffff, RZ, 0xc0, !PT ;  /* 0x0000ffff02af7812 */ /* 0x000fe200078ec0ff */
[----:B------:R1:W5:Y:S01]  /*a330*/  LDL.S16 R187, [R1+0xc] ;  /* 0x00000c0001bb7983 */ /* 0x0003620000100600 */
[----:B------:R-:W-:Y:S02]  /*a340*/  PRMT R145, R137, 0x7610, R145 ;  /* 0x0000761089917816 */ /* 0x000fe40000000091 */
[----:B---3--:R-:W-:Y:S01]  /*a350*/  PRMT R157, R186, 0x7610, R157 ;  /* 0x00007610ba9d7816 */ /* 0x008fe2000000009d */
[----:B------:R-:W-:Y:S01]  /*a360*/  @P5 STL.S16 [R1+0x24], R186 ;  /* 0x000024ba01005387 */ /* 0x000fe20000100600 */
[----:B------:R-:W-:Y:S02]  /*a370*/  SHF.R.U32.HI R175, RZ, 0x8, R175 ;  /* 0x00000008ffaf7819 */ /* 0x000fe400000116af */
[----:B------:R-:W-:Y:S01]  /*a380*/  @P5 PRMT R161, R157, 0x5410, RZ ;  /* 0x000054109da15816 */ /* 0x000fe200000000ff */
[----:B------:R3:W-:Y:S01]  /*a390*/  @P6 STL.S16 [R1+0x20], R137 ;  /* 0x0000208901006387 */ /* 0x0007e20000100600 */
[----:B------:R-:W-:Y:S02]  /*a3a0*/  PRMT R144, R181, 0x7610, R144 ;  /* 0x00007610b5907816 */ /* 0x000fe40000000090 */
[----:B------:R-:W-:Y:S01]  /*a3b0*/  @P6 PRMT R160, R145, 0x5410, RZ ;  /* 0x0000541091a06816 */ /* 0x000fe200000000ff */
[----:B------:R1:W-:Y:S01]  /*a3c0*/  @P0 STL.S16 [R1+0x1c], R181 ;  /* 0x00001cb501000387 */ /* 0x0003e20000100600 */
[----:B------:R-:W-:Y:S02]  /*a3d0*/  ISETP.GT.U32.AND P6, PT, R226, UR12, PT ;  /* 0x0000000ce2007c0c */ /* 0x000fe4000bfc4070 */
[----:B------:R-:W-:Y:S01]  /*a3e0*/  @P0 PRMT R162, R144, 0x5410, RZ ;  /* 0x0000541090a20816 */ /* 0x000fe200000000ff */
[----:B------:R1:W5:Y:S01]  /*a3f0*/  LDL.S16 R158, [R1+0x10] ;  /* 0x00001000019e7983 */ /* 0x0003620000100600 */
[----:B------:R-:W-:Y:S02]  /*a400*/  ISETP.GT.U32.AND P0, PT, R225, UR12, PT ;  /* 0x0000000ce1007c0c */ /* 0x000fe4000bf04070 */
[----:B------:R-:W-:Y:S01]  /*a410*/  PRMT R159, R2, 0x7632, R159 ;  /* 0x00007632029f7816 */ /* 0x000fe2000000009f */
[----:B------:R-:W-:Y:S01]  /*a420*/  STG.E.U16 desc[UR24][R168.64+-0x2e], R161 ;  /* 0xffffd2a1a8007986 */ /* 0x000fe2000c101518 */
[C---:B------:R-:W-:Y:S02]  /*a430*/  PRMT R228, R182.reuse, 0x7772, RZ ;  /* 0x00007772b6e47816 */ /* 0x040fe400000000ff */
[----:B------:R-:W-:Y:S01]  /*a440*/  LOP3.LUT R159, R159, 0xff, RZ, 0xc0, !PT ;  /* 0x000000ff9f9f7812 */ /* 0x000fe200078ec0ff */
[----:B------:R1:W-:Y:S01]  /*a450*/  STG.E.U16 desc[UR24][R170.64+-0x30], R160 ;  /* 0xffffd0a0aa007986 */ /* 0x0003e2000c101518 */
[----:B------:R-:W-:Y:S03]  /*a460*/  PRMT R229, R182, 0x7773, RZ ;  /* 0x00007773b6e57816 */ /* 0x000fe600000000ff */
[----:B------:R-:W1:Y:S01]  /*a470*/  LDSM.16.MT88.4 R144, [R200+0x1000] ;  /* 0x00100000c890783b */ /* 0x000e620000004200 */
[----:B---3--:R-:W-:Y:S07]  /*a480*/  LOP3.LUT R137, R175, 0xffff, RZ, 0xc0, !PT ;  /* 0x0000ffffaf897812 */ /* 0x008fee00078ec0ff */
[----:B------:R3:W3:Y:S01]  /*a490*/  LDL.S16 R186, [R1+0x8] ;  /* 0x0000080001ba7983 */ /* 0x0006e20000100600 */
[----:B-1----:R-:W-:Y:S01]  /*a4a0*/  IMAD.WIDE.U32 R180, R209, -0x2daee0ad, RZ ;  /* 0xd2511f53d1b47825 */ /* 0x002fe200078e00ff */
[----:B------:R-:W-:Y:S01]  /*a4b0*/  ISETP.LE.U32.AND P5, PT, R137, UR12, PT ;  /* 0x0000000c89007c0c */ /* 0x000fe2000bfa3070 */
[----:B------:R-:W-:Y:S01]  /*a4c0*/  MUFU.EX2 R209, R188 ;  /* 0x000000bc00d17308 */ /* 0x000fe20000000800 */
[----:B------:R-:W-:Y:S02]  /*a4d0*/  STG.E.U16 desc[UR24][R170.64+-0x2e], R162 ;  /* 0xffffd2a2aa007986 */ /* 0x000fe4000c101518 */
[----:B------:R-:W-:Y:S02]  /*a4e0*/  LOP3.LUT R157, R234, UR8, R181, 0x96, !PT ;  /* 0x00000008ea9d7c12 */ /* 0x000fe4000f8e96b5 */
[----:B------:R-:W-:Y:S01]  /*a4f0*/  LDSM.16.MT88.4 R192, [R205+0xb800] ;  /* 0x00b80000cdc0783b */ /* 0x000fe20000004200 */
[C---:B------:R-:W-:Y:S02]  /*a500*/  PRMT R227, R180.reuse, 0x7772, RZ ;  /* 0x00007772b4e37816 */ /* 0x040fe400000000ff */
[C---:B------:R-:W-:Y:S02]  /*a510*/  PRMT R226, R180.reuse, 0x7773, RZ ;  /* 0x00007773b4e27816 */ /* 0x040fe400000000ff */
[----:B------:R-:W-:Y:S02]  /*a520*/  PRMT R225, R180, 0x7771, RZ ;  /* 0x00007771b4e17816 */ /* 0x000fe400000000ff */
[----:B------:R-:W-:Y:S01]  /*a530*/  SHF.R.U32.HI R160, RZ, 0x18, R2 ;  /* 0x00000018ffa07819 */ /* 0x000fe20000011602 */
[-C--:B------:R-:W-:Y:S08]  /*a540*/  HMMA.16816.F32 R100, R140, R144.reuse, R100 ;  /* 0x000000908c64723c */ /* 0x080ff00000001864 */
[C---:B------:R-:W-:Y:S04]  /*a550*/  HMMA.16816.F32 R104, R148.reuse, R144, R104 ;  /* 0x000000909468723c */ /* 0x040fe80000001868 */
[----:B------:R-:W-:Y:S02]  /*a560*/  SHF.R.U32.HI R145, RZ, 0x18, R157 ;  /* 0x00000018ff917819 */ /* 0x000fe4000001169d */
[----:B------:R-:W-:Y:S02]  /*a570*/  PRMT R144, R157, 0x7632, R144 ;  /* 0x000076329d907816 */ /* 0x000fe40000000090 */
[-C--:B------:R-:W-:Y:S03]  /*a580*/  HMMA.16816.F32 R108, R148, R146.reuse, R108 ;  /* 0x00000092946c723c */ /* 0x080fe6000000186c */
[----:B------:R-:W-:Y:S05]  /*a590*/  LOP3.LUT R144, R144, 0xff, RZ, 0xc0, !PT ;  /* 0x000000ff90907812 */ /* 0x000fea00078ec0ff */
[C---:B------:R-:W-:Y:S04]  /*a5a0*/  HMMA.16816.F32 R112, R140.reuse, R146, R112 ;  /* 0x000000928c70723c */ /* 0x040fe80000001870 */
[----:B----4-:R-:W-:Y:S05]  /*a5b0*/  @!P4 HADD2 R174, -R163.H0_H0, -RZ.H0_H0 ;  /* 0xa00000ffa3aec230 */ /* 0x010fea0000000900 */
[----:B------:R1:W-:Y:S01]  /*a5c0*/  @!P4 STL.S16 [R1], R174 ;  /* 0x000000ae0100c387 */ /* 0x0003e20000100600 */
[----:B------:R-:W-:Y:S04]  /*a5d0*/  PRMT R137, R174, 0x7610, R137 ;  /* 0x00007610ae897816 */ /* 0x000fe80000000089 */
[----:B------:R-:W-:Y:S05]  /*a5e0*/  @!P4 PRMT R163, R137, 0x5410, RZ ;  /* 0x0000541089a3c816 */ /* 0x000fea00000000ff */
[----:B------:R4:W-:Y:S01]  /*a5f0*/  STG.E.U16 desc[UR24][R178.64+-0x30], R163 ;  /* 0xffffd0a3b2007986 */ /* 0x0009e2000c101518 */
[----:B--2---:R-:W-:Y:S05]  /*a600*/  @P1 HADD2 R167, -R164.H0_H0, -RZ.H0_H0 ;  /* 0xa00000ffa4a71230 */ /* 0x004fea0000000900 */
[----:B------:R2:W-:Y:S01]  /*a610*/  @P1 STL.S16 [R1+0x18], R167 ;  /* 0x000018a701001387 */ /* 0x0005e20000100600 */
[----:B------:R-:W-:Y:S01]  /*a620*/  PRMT R190, R167, 0x7610, R190 ;  /* 0x00007610a7be7816 */ /* 0x000fe200000000be */
[----:B-----5:R-:W-:Y:S01]  /*a630*/  @P6 HADD2 R187, -R166.H0_H0, -RZ.H0_H0 ;  /* 0xa00000ffa6bb6230 */ /* 0x020fe20000000900 */
[----:B-1----:R-:W-:Y:S02]  /*a640*/  LOP3.LUT R174, R2, 0xff, RZ, 0xc0, !PT ;  /* 0x000000ff02ae7812 */ /* 0x002fe400078ec0ff */
[----:B------:R-:W-:Y:S02]  /*a650*/  @P1 PRMT R164, R190, 0x5410, RZ ;  /* 0x00005410bea41816 */ /* 0x000fe400000000ff */
[----:B------:R-:W-:Y:S01]  /*a660*/  ISETP.LE.U32.AND P4, PT, R174, UR12, PT ;  /* 0x0000000cae007c0c */ /* 0x000fe2000bf83070 */
[----:B------:R-:W-:Y:S01]  /*a670*/  @P6 STL.S16 [R1+0xc], R187 ;  /* 0x00000cbb01006387 */ /* 0x000fe20000100600 */
[----:B------:R-:W-:Y:S02]  /*a680*/  PRMT R161, R187, 0x7610, R161 ;  /* 0x00007610bba17816 */ /* 0x000fe400000000a1 */
[----:B------:R-:W-:Y:S01]  /*a690*/  PRMT R2, R0, 0x7632, R2 ;  /* 0x0000763200027816 */ /* 0x000fe20000000002 */
[----:B------:R1:W-:Y:S01]  /*a6a0*/  STG.E.U16 desc[UR24][R178.64+-0x2e], R164 ;  /* 0xffffd2a4b2007986 */ /* 0x0003e2000c101518 */
[----:B------:R-:W-:Y:S02]  /*a6b0*/  @P6 PRMT R166, R161, 0x5410, RZ ;  /* 0x00005410a1a66816 */ /* 0x000fe400000000ff */
[----:B------:R-:W-:Y:S01]  /*a6c0*/  ISETP.LE.U32.AND P6, PT, R160, UR12, PT ;  /* 0x0000000ca0007c0c */ /* 0x000fe2000bfc3070 */
[----:B----4-:R-:W-:Y:S02]  /*a6d0*/  IMAD.WIDE R162, R235, -0x70, R178 ;  /* 0xffffff90eba27825 */ /* 0x010fe400078e02b2 */
[----:B------:R-:W-:Y:S02]  /*a6e0*/  STG.E.U16 desc[UR24][R218.64+-0x30], R166 ;  /* 0xffffd0a6da007986 */ /* 0x000fe4000c101518 */
[----:B------:R-:W-:Y:S01]  /*a6f0*/  @!P4 HADD2 R158, -R152.H0_H0, -RZ.H0_H0 ;  /* 0xa00000ff989ec230 */ /* 0x000fe20000000900 */
[----:B--2---:R-:W-:Y:S04]  /*a700*/  LOP3.LUT R167, R157, 0xffff, RZ, 0xc0, !PT ;  /* 0x0000ffff9da77812 */ /* 0x004fe800078ec0ff */
[----:B------:R-:W-:Y:S02]  /*a710*/  PRMT R153, R158, 0x7610, R153 ;  /* 0x000076109e997816 */ /* 0x000fe40000000099 */
[----:B------:R-:W-:Y:S01]  /*a720*/  SHF.R.U32.HI R167, RZ, 0x8, R167 ;  /* 0x00000008ffa77819 */ /* 0x000fe200000116a7 */
[----:B------:R-:W-:Y:S03]  /*a730*/  @!P6 HADD2 R246, -R2.H0_H0, -RZ.H0_H0 ;  /* 0xa00000ff02f6e230 */ /* 0x000fe60000000900 */
[----:B------:R-:W-:Y:S04]  /*a740*/  LOP3.LUT R137, R167, 0xffff, RZ, 0xc0, !PT ;  /* 0x0000ffffa7897812 */ /* 0x000fe800078ec0ff */
[----:B------:R-:W-:Y:S01]  /*a750*/  ISETP.LE.U32.AND P1, PT, R137, UR12, PT ;  /* 0x0000000c89007c0c */ /* 0x000fe2000bf23070 */
[----:B---3--:R-:W-:Y:S01]  /*a760*/  @P0 HADD2 R186, -R165.H0_H0, -RZ.H0_H0 ;  /* 0xa00000ffa5ba0230 */ /* 0x008fe20000000900 */
[----:B------:R-:W-:Y:S01]  /*a770*/  PRMT R137, R176, 0x7632, R137 ;  /* 0x00007632b0897816 */ /* 0x000fe20000000089 */
[----:B-1----:R-:W-:Y:S01]  /*a780*/  MUFU.EX2 R164, R210 ;  /* 0x000000d200a47308 */ /* 0x002fe20000000800 */
[----:B------:R-:W-:Y:S02]  /*a790*/  PRMT R179, R227, 0x5410, R226 ;  /* 0x00005410e3b37816 */ /* 0x000fe400000000e2 */
[----:B------:R-:W-:Y:S01]  /*a7a0*/  PRMT R156, R186, 0x7610, R156 ;  /* 0x00007610ba9c7816 */ /* 0x000fe2000000009c */
[----:B------:R-:W-:Y:S01]  /*a7b0*/  @P0 STL.S16 [R1+0x8], R186 ;  /* 0x000008ba01000387 */ /* 0x000fe20000100600 */
[----:B------:R-:W-:Y:S05]  /*a7c0*/  @!P5 HADD2 R248, -R137.H0_H0, -RZ.H0_H0 ;  /* 0xa00000ff89f8d230 */ /* 0x000fea0000000900 */
[----:B------:R1:W-:Y:S01]  /*a7d0*/  MUFU.EX2 R210, R173 ;  /* 0x000000ad00d27308 */ /* 0x0003e20000000800 */
[----:B------:R-:W-:Y:S01]  /*a7e0*/  @P0 PRMT R165, R156, 0x5410, RZ ;  /* 0x000054109ca50816 */ /* 0x000fe200000000ff */
[----:B------:R2:W-:Y:S01]  /*a7f0*/  @!P4 STL.S16 [R1+0x10], R158 ;  /* 0x0000109e0100c387 */ /* 0x0005e20000100600 */
[----:B------:R-:W-:Y:S01]  /*a800*/  PRMT R156, R152, 0x5410, R137 ;  /* 0x00005410989c7816 */ /* 0x000fe20000000089 */
[----:B------:R-:W-:Y:S01]  /*a810*/  @!P1 HADD2 R244, -R139.H0_H0, -RZ.H0_H0 ;  /* 0xa00000ff8bf49230 */ /* 0x000fe20000000900 */
[----:B------:R-:W-:Y:S01]  /*a820*/  @!P5 PRMT R137, R248, 0x5410, RZ ;  /* 0x00005410f889d816 */ /* 0x000fe200000000ff */
[----:B------:R3:W-:Y:S01]  /*a830*/  STG.E.U16 desc[UR24][R218.64+-0x2e], R165 ;  /* 0xffffd2a5da007986 */ /* 0x0007e2000c101518 */
[----:B------:R-:W-:Y:S02]  /*a840*/  @!P4 PRMT R152, R153, 0x5410, RZ ;  /* 0x000054109998c816 */ /* 0x000fe400000000ff */
[C---:B------:R-:W-:Y:S01]  /*a850*/  ISETP.LE.U32.AND P0, PT, R159.reuse, UR12, PT ;  /* 0x0000000c9f007c0c */ /* 0x040fe2000bf03070 */
[----:B------:R4:W-:Y:S01]  /*a860*/  STG.E.U16 desc[UR24][R168.64+-0x1e], R137 ;  /* 0xffffe289a8007986 */ /* 0x0009e2000c101518 */
[----:B------:R-:W-:Y:S02]  /*a870*/  ISETP.LE.U32.AND P5, PT, R144, UR12, PT ;  /* 0x0000000c90007c0c */ /* 0x000fe4000bfa3070 */
[----:B------:R-:W-:Y:S01]  /*a880*/  PRMT R159, R159, 0x5410, R160 ;  /* 0x000054109f9f7816 */ /* 0x000fe200000000a0 */
[----:B------:R5:W-:Y:S01]  /*a890*/  STG.E.U16 desc[UR24][R168.64+-0x20], R152 ;  /* 0xffffe098a8007986 */ /* 0x000be2000c101518 */
[----:B------:R-:W-:Y:S03]  /*a8a0*/  LOP3.LUT R179, R179, 0xff00ff, RZ, 0xc0, !PT ;  /* 0x00ff00ffb3b37812 */ /* 0x000fe600078ec0ff */
[--C-:B-1----:R-:W-:Y:S02]  /*a8b0*/  HSET2.LE.AND R173, R159, R177.reuse, PT ;  /* 0x000000b19fad7233 */ /* 0x102fe40003803000 */
[--C-:B------:R-:W-:Y:S02]  /*a8c0*/  HSET2.LE.AND R179, R179, R177.reuse, PT ;  /* 0x000000b1b3b37233 */ /* 0x100fe40003803000 */
[----:B------:R-:W-:Y:S02]  /*a8d0*/  @!P0 HADD2 R247, -R0.H0_H0, -RZ.H0_H0 ;  /* 0xa00000ff00f78230 */ /* 0x000fe40000000900 */
[----:B------:R-:W-:Y:S01]  /*a8e0*/  @!P5 HADD2 R251, -R132.H0_H0, -RZ.H0_H0 ;  /* 0xa00000ff84fbd230 */ /* 0x000fe20000000900 */
[----:B--2---:R-:W-:Y:S02]  /*a8f0*/  LOP3.LUT R158, R157, 0xff, RZ, 0xc0, !PT ;  /* 0x000000ff9d9e7812 */ /* 0x004fe400078ec0ff */
[----:B------:R-:W-:Y:S02]  /*a900*/  PRMT R157, R3, 0x5410, R139 ;  /* 0x00005410039d7816 */ /* 0x000fe4000000008b */
[----:B------:R-:W-:Y:S01]  /*a910*/  ISETP.LE.U32.AND P4, PT, R158, UR12, PT ;  /* 0x0000000c9e007c0c */ /* 0x000fe2000bf83070 */
[----:B---3--:R1:W2:Y:S01]  /*a920*/  MUFU.EX2 R165, R222 ;  /* 0x000000de00a57308 */ /* 0x0082a20000000800 */
[----:B------:R-:W-:Y:S02]  /*a930*/  @!P1 PRMT R139, R244, 0x5410, RZ ;  /* 0x00005410f48b9816 */ /* 0x000fe400000000ff */
[----:B------:R-:W-:Y:S02]  /*a940*/  PRMT R176, R158, 0x5410, R167 ;  /* 0x000054109eb07816 */ /* 0x000fe400000000a7 */
[----:B----4-:R-:W-:Y:S05]  /*a950*/  PRMT R137, R0, 0x5410, R2 ;  /* 0x0000541000897816 */ /* 0x010fea0000000002 */
[----:B------:R-:W3:Y:S01]  /*a960*/  MUFU.EX2 R158, R230 ;  /* 0x000000e6009e7308 */ /* 0x000ee20000000800 */
[----:B------:R-:W-:Y:S01]  /*a970*/  @!P6 PRMT R2, R246, 0x5410, RZ ;  /* 0x00005410f602e816 */ /* 0x000fe200000000ff */
[----:B-----5:R-:W-:Y:S01]  /*a980*/  IMAD.MOV.U32 R152, RZ, RZ, R182 ;  /* 0x000000ffff987224 */ /* 0x020fe200078e00b6 */
[----:B------:R-:W-:Y:S01]  /*a990*/  @!P0 PRMT R0, R247, 0x5410, RZ ;  /* 0x00005410f7008816 */ /* 0x000fe200000000ff */
[----:B------:R-:W-:Y:S02]  /*a9a0*/  @!P4 HADD2 R245, -R3.H0_H0, -RZ.H0_H0 ;  /* 0xa00000ff03f5c230 */ /* 0x000fe40000000900 */
[----:B------:R2:W-:Y:S01]  /*a9b0*/  STG.E.U16 desc[UR24][R162.64+-0x1e], R2 ;  /* 0xffffe202a2007986 */ /* 0x0005e2000c101518 */
[----:B------:R-:W-:Y:S01]  /*a9c0*/  LOP3.LUT R161, R152, 0xff, RZ, 0xc0, !PT ;  /* 0x000000ff98a17812 */ /* 0x000fe200078ec0ff */
[----:B-1----:R-:W-:Y:S01]  /*a9d0*/  IMAD.WIDE R222, R235, 0x70, R162 ;  /* 0x00000070ebde7825 */ /* 0x002fe200078e02a2 */
[----:B------:R-:W-:Y:S01]  /*a9e0*/  ISETP.LE.U32.AND P0, PT, R145, UR12, PT ;  /* 0x0000000c91007c0c */ /* 0x000fe2000bf03070 */
[----:B------:R1:W-:Y:S01]  /*a9f0*/  STG.E.U16 desc[UR24][R162.64+-0x20], R0 ;  /* 0xffffe000a2007986 */ /* 0x0003e2000c101518 */
[----:B------:R-:W-:Y:S02]  /*aa00*/  @!P4 PRMT R3, R245, 0x5410, RZ ;  /* 0x00005410f503c816 */ /* 0x000fe400000000ff */
[----:B------:R-:W-:Y:S01]  /*aa10*/  ISETP.LE.U32.AND P6, PT, R161, UR12, PT ;  /* 0x0000000ca1007c0c */ /* 0x000fe2000bfc3070 */
[----:B------:R4:W-:Y:S01]  /*aa20*/  STG.E.U16 desc[UR24][R222.64+-0x1e], R139 ;  /* 0xffffe28bde007986 */ /* 0x0009e2000c101518 */
[--C-:B------:R-:W-:Y:S02]  /*aa30*/  HSET2.LE.AND R176, R176, R177.reuse, PT ;  /* 0x000000b1b0b07233 */ /* 0x100fe40003803000 */
[----:B------:R-:W-:Y:S01]  /*aa40*/  LOP3.LUT R173, R137, R173, RZ, 0xc0, !PT ;  /* 0x000000ad89ad7212 */ /* 0x000fe200078ec0ff */
[----:B------:R5:W-:Y:S01]  /*aa50*/  STG.E.U16 desc[UR24][R222.64+-0x20], R3 ;  /* 0xffffe003de007986 */ /* 0x000be2000c101518 */
[----:B------:R-:W-:Y:S02]  /*aa60*/  ISETP.GT.U32.AND P1, PT, R227, UR12, PT ;  /* 0x0000000ce3007c0c */ /* 0x000fe4000bf24070 */
[----:B------:R-:W-:Y:S01]  /*aa70*/  LOP3.LUT R176, R157, R176, RZ, 0xc0, !PT ;  /* 0x000000b09db07212 */ /* 0x000fe200078ec0ff */
[----:B------:R-:W-:Y:S01]  /*aa80*/  @!P0 HADD2 R250, -R138.H0_H0, -RZ.H0_H0 ;  /* 0xa00000ff8afa8230 */ /* 0x000fe20000000900 */
[----:B------:R-:W3:Y:S01]  /*aa90*/  LDSM.16.MT88.4 R152, [R204+0x1000] ;  /* 0x00100000cc98783b */ /* 0x000ee20000004200 */
[----:B--2---:R-:W-:Y:S04]  /*aaa0*/  F2FP.F16.F32.PACK_AB R2, R165, R164 ;  /* 0x000000a4a502723e */ /* 0x004fe800000000ff */
[----:B-1----:R-:W-:Y:S01]  /*aab0*/  PRMT R0, R2, 0x7632, R0 ;  /* 0x0000763202007816 */ /* 0x002fe20000000000 */
[----:B------:R-:W-:Y:S01]  /*aac0*/  @!P6 HADD2 R252, -R2.H0_H0, -RZ.H0_H0 ;  /* 0xa00000ff02fce230 */ /* 0x000fe20000000900 */
[----:B------:R-:W-:Y:S02]  /*aad0*/  PRMT R162, R182, 0x7771, RZ ;  /* 0x00007771b6a27816 */ /* 0x000fe400000000ff */
[----:B----4-:R-:W-:Y:S02]  /*aae0*/  PRMT R139, R132, 0x5410, R138 ;  /* 0x00005410848b7816 */ /* 0x010fe4000000008a */
[----:B------:R-:W-:Y:S02]  /*aaf0*/  @!P5 PRMT R132, R251, 0x5410, RZ ;  /* 0x00005410fb84d816 */ /* 0x000fe400000000ff */
[----:B------:R-:W-:Y:S02]  /*ab00*/  @!P0 PRMT R138, R250, 0x5410, RZ ;  /* 0x00005410fa8a8816 */ /* 0x000fe400000000ff */
[----:B-----5:R-:W-:Y:S01]  /*ab10*/  PRMT R3, R2, 0x5410, R0 ;  /* 0x0000541002037816 */ /* 0x020fe20000000000 */
[----:B------:R1:W-:Y:S01]  /*ab20*/  STG.E.U16 desc[UR24][R218.64+-0x20], R132 ;  /* 0xffffe084da007986 */ /* 0x0003e2000c101518 */
[----:B------:R-:W-:Y:S02]  /*ab30*/  @!P6 PRMT R2, R252, 0x5410, RZ ;  /* 0x00005410fc02e816 */ /* 0x000fe400000000ff */
[----:B------:R-:W-:Y:S01]  /*ab40*/  ISETP.GT.U32.AND P4, PT, R162, UR12, PT ;  /* 0x0000000ca2007c0c */ /* 0x000fe2000bf84070 */
[----:B------:R2:W-:Y:S01]  /*ab50*/  STG.E.U16 desc[UR24][R218.64+-0x1e], R138 ;  /* 0xffffe28ada007986 */ /* 0x0005e2000c101518 */
[----:B------:R-:W-:Y:S03]  /*ab60*/  ISETP.GT.U32.AND P6, PT, R228, UR12, PT ;  /* 0x0000000ce4007c0c */ /* 0x000fe6000bfc4070 */
[----:B------:R4:W-:Y:S01]  /*ab70*/  STG.E.U16 desc[UR24][R168.64+-0x10], R2 ;  /* 0xfffff002a8007986 */ /* 0x0009e2000c101518 */
[-C--:B---3--:R-:W-:Y:S07]  /*ab80*/  HMMA.16816.F32 R116, R140, R152.reuse, R116 ;  /* 0x000000988c74723c */ /* 0x088fee0000001874 */
[----:B------:R-:W-:Y:S01]  /*ab90*/  @P4 HADD2 R249, -R0.H0_H0, -RZ.H0_H0 ;  /* 0xa00000ff00f94230 */ /* 0x000fe20000000900 */
[C---:B------:R-:W-:Y:S01]  /*aba0*/  HMMA.16816.F32 R120, R148.reuse, R152, R120 ;  /* 0x000000989478723c */ /* 0x040fe20000001878 */
[----:B------:R-:W3:Y:S03]  /*abb0*/  MUFU.EX2 R153, R231 ;  /* 0x000000e700997308 */ /* 0x000ee60000000800 */
[----:B------:R-:W-:Y:S01]  /*abc0*/  @P4 PRMT R0, R249, 0x5410, RZ ;  /* 0x00005410f9004816 */ /* 0x000fe200000000ff */
[----:B------:R-:W-:Y:S01]  /*abd0*/  FADD.FTZ R152, R164, R185 ;  /* 0x000000b9a4987221 */ /* 0x000fe20000010000 */
[----:B-1----:R-:W-:Y:S02]  /*abe0*/  IADD3 R132, P0, PT, R168, -0x40, RZ ;  /* 0xffffffc0a8847810 */ /* 0x002fe40007f1e0ff */
[-C--:B------:R-:W-:Y:S01]  /*abf0*/  HMMA.16816.F32 R124, R148, R154.reuse, R124 ;  /* 0x0000009a947c723c */ /* 0x080fe2000000187c */
[----:B------:R1:W-:Y:S02]  /*ac00*/  STG.E.U16 desc[UR24][R168.64+-0xe], R0 ;  /* 0xfffff200a8007986 */ /* 0x0003e4000c101518 */
[----:B------:R5:W-:Y:S01]  /*ac10*/  MUFU.EX2 R148, R184 ;  /* 0x000000b800947308 */ /* 0x000be20000000800 */
[----:B--2---:R-:W-:Y:S01]  /*ac20*/  MOV R138, R180 ;  /* 0x000000b4008a7202 */ /* 0x004fe20000000f00 */
[----:B------:R-:W-:Y:S01]  /*ac30*/  FADD.FTZ R149, R158, R189 ;  /* 0x000000bd9e957221 */ /* 0x000fe20000010000 */
[----:B----4-:R-:W-:Y:S01]  /*ac40*/  IADD3.X R2, PT, PT, R169, -0x1, RZ, P0, !PT ;  /* 0xffffffffa9027810 */ /* 0x010fe200007fe4ff */
[----:B------:R2:W-:Y:S01]  /*ac50*/  STL [R1+0x48], R132 ;  /* 0x0000488401007387 */ /* 0x0005e20000100800 */
[----:B------:R-:W-:Y:S01]  /*ac60*/  LOP3.LUT R224, R138, 0xff, RZ, 0xc0, !PT ;  /* 0x000000ff8ae07812 */ /* 0x000fe200078ec0ff */
[----:B------:R-:W-:Y:S04]  /*ac70*/  HMMA.16816.F32 R128, R140, R154, R128 ;  /* 0x0000009a8c80723c */ /* 0x000fe80000001880 */
[----:B------:R-:W4:Y:S01]  /*ac80*/  MUFU.EX2 R138, R172 ;  /* 0x000000ac008a7308 */ /* 0x000f220000000800 */
[----:B------:R2:W-:Y:S01]  /*ac90*/  STL [R1+0x44], R2 ;  /* 0x0000440201007387 */ /* 0x0005e20000100800 */
[C---:B------:R-:W-:Y:S01]  /*aca0*/  PRMT R178, R224.reuse, 0x5410, R225 ;  /* 0x00005410e0b27816 */ /* 0x040fe200000000e1 */
[----:B------:R-:W-:Y:S02]  /*acb0*/  FADD.FTZ R232, R165, R152 ;  /* 0x00000098a5e87221 */ /* 0x000fe40000010000 */
[----:B------:R-:W-:Y:S01]  /*acc0*/  LDSM.16.MT88.4 R180, [R208+0xa800] ;  /* 0x00a80000d0b4783b */ /* 0x000fe20000004200 */
[----:B---3--:R-:W-:Y:S01]  /*acd0*/  FADD.FTZ R233, R153, R149 ;  /* 0x0000009599e97221 */ /* 0x008fe20000010000 */
[----:B------:R-:W-:Y:S02]  /*ace0*/  ISETP.GT.U32.AND P4, PT, R225, UR12, PT ;  /* 0x0000000ce1007c0c */ /* 0x000fe4000bf84070 */
[--C-:B------:R-:W-:Y:S02]  /*acf0*/  HSET2.LE.AND R178, R178, R177.reuse, PT ;  /* 0x000000b1b2b27233 */ /* 0x100fe40003803000 */
[----:B------:R-:W-:Y:S02]  /*ad00*/  ISETP.LE.U32.AND P5, PT, R224, UR12, PT ;  /* 0x0000000ce0007c0c */ /* 0x000fe4000bfa3070 */
[----:B-----5:R-:W-:Y:S01]  /*ad10*/  LDSM.16.MT88.4 R184, [R200+0x800] ;  /* 0x00080000c8b8783b */ /* 0x020fe20000004200 */
[----:B----4-:R-:W-:Y:S01]  /*ad20*/  FADD.FTZ R221, R138, R221 ;  /* 0x000000dd8add7221 */ /* 0x010fe20000010000 */
[----:B------:R-:W-:Y:S03]  /*ad30*/  ISETP.GT.U32.AND P0, PT, R226, UR12, PT ;  /* 0x0000000ce2007c0c */ /* 0x000fe6000bf04070 */
[----:B------:R-:W-:Y:S01]  /*ad40*/  FADD.FTZ R221, R210, R221 ;  /* 0x000000ddd2dd7221 */ /* 0x000fe20000010000 */
[----:B-1----:R-:W-:Y:S02]  /*ad50*/  PRMT R0, R144, 0x5410, R145 ;  /* 0x0000541090007816 */ /* 0x002fe40000000091 */
[----:B------:R-:W1:Y:S01]  /*ad60*/  LDSM.16.MT88.4 R144, [R205+0xa800] ;  /* 0x00a80000cd90783b */ /* 0x000e620000004200 */
[----:B--2---:R-:W-:Y:S02]  /*ad70*/  PRMT R132, R161, 0x5410, R162 ;  /* 0x00005410a1847816 */ /* 0x004fe400000000a2 */
[----:B------:R-:W-:Y:S02]  /*ad80*/  PRMT R2, R174, 0x5410, R175 ;  /* 0x00005410ae027816 */ /* 0x000fe400000000af */
[----:B------:R-:W-:Y:S03]  /*ad90*/  PRMT R175, R228, 0x5410, R229 ;  /* 0x00005410e4af7816 */ /* 0x000fe600000000e5 */
[----:B------:R-:W2:Y:S01]  /*ada0*/  LDSM.16.MT88.4 R188, [R204+0x800] ;  /* 0x00080000ccbc783b */ /* 0x000ea20000004200 */
[--C-:B------:R-:W-:Y:S02]  /*adb0*/  HSET2.LE.AND R174, R132, R177.reuse, PT ;  /* 0x000000b184ae7233 */ /* 0x100fe40003803000 */
[----:B------:R-:W-:Y:S02]  /*adc0*/  LOP3.LUT R175, R175, 0xff00ff, RZ, 0xc0, !PT ;  /* 0x00ff00ffafaf7812 */ /* 0x000fe400078ec0ff */
[--C-:B------:R-:W-:Y:S02]  /*add0*/  HSET2.LE.AND R172, R2, R177.reuse, PT ;  /* 0x000000b102ac7233 */ /* 0x100fe40003803000 */
[----:B------:R-:W-:Y:S01]  /*ade0*/  LOP3.LUT R174, R3, R174, RZ, 0xc0, !PT ;  /* 0x000000ae03ae7212 */ /* 0x000fe200078ec0ff */
[----:B------:R-:W-:Y:S01]  /*adf0*/  LDSM.16.MT88.4 R200, [R200+0x1800] ;  /* 0x00180000c8c8783b */ /* 0x000fe20000004200 */
[--C-:B------:R-:W-:Y:S02]  /*ae00*/  HSET2.LE.AND R175, R175, R177.reuse, PT ;  /* 0x000000b1afaf7233 */ /* 0x100fe40003803000 */
[----:B------:R-:W-:Y:S02]  /*ae10*/  HSET2.LE.AND R177, R0, R177, PT ;  /* 0x000000b100b17233 */ /* 0x000fe40003803000 */
[----:B------:R-:W-:Y:S02]  /*ae20*/  F2FP.F16.F32.PACK_AB R0, R153, R158 ;  /* 0x0000009e9900723e */ /* 0x000fe400000000ff */
[----:B------:R-:W-:Y:S02]  /*ae30*/  LOP3.LUT R172, R156, R172, RZ, 0xc0, !PT ;  /* 0x000000ac9cac7212 */ /* 0x000fe400078ec0ff */
[----:B------:R-:W-:Y:S01]  /*ae40*/  PRMT R2, R0, 0x7632, R2 ;  /* 0x0000763200027816 */ /* 0x000fe20000000002 */
[----:B------:R-:W-:Y:S01]  /*ae50*/  @P6 HADD2 R243, -R0.H0_H0, -RZ.H0_H0 ;  /* 0xa00000ff00f36230 */ /* 0x000fe20000000900 */
[----:B------:R-:W-:Y:S01]  /*ae60*/  F2FP.F16.F32.PACK_AB R132, R210, R138 ;  /* 0x0000008ad284723e */ /* 0x000fe200000000ff */
[----:B------:R-:W-:Y:S01]  /*ae70*/  FADD.FTZ R138, R148, R196 ;  /* 0x000000c4948a7221 */ /* 0x000fe20000010000 */
[----:B------:R-:W-:Y:S01]  /*ae80*/  PRMT R137, R0, 0x5410, R2 ;  /* 0x0000541000897816 */ /* 0x000fe20000000002 */
[----:B------:R-:W3:Y:S01]  /*ae90*/  LDSM.16.MT88.4 R196, [R208+0xb800] ;  /* 0x00b80000d0c4783b */ /* 0x000ee20000004200 */
[----:B------:R-:W-:Y:S01]  /*aea0*/  F2FP.F16.F32.PACK_AB R3, R209, R148 ;  /* 0x00000094d103723e */ /* 0x000fe200000000ff */
[C---:B------:R-:W-:Y:S01]  /*aeb0*/  @!P5 HADD2 R242, -R132.reuse.H0_H0, -RZ.H0_H0 ;  /* 0xa00000ff84f2d230 */ /* 0x040fe20000000900 */
[----:B------:R-:W-:Y:S01]  /*aec0*/  LOP3.LUT R175, R137, R175, RZ, 0xc0, !PT ;  /* 0x000000af89af7212 */ /* 0x000fe200078ec0ff */
[----:B------:R-:W-:Y:S01]  /*aed0*/  @P4 HADD2 R241, -R132.H1_H1, -RZ.H0_H0 ;  /* 0xa00000ff84f14230 */ /* 0x000fe20000000d00 */
[----:B------:R-:W-:Y:S01]  /*aee0*/  @P6 PRMT R0, R243, 0x5410, RZ ;  /* 0x00005410f3006816 */ /* 0x000fe200000000ff */
[C---:B------:R-:W-:Y:S01]  /*aef0*/  @P0 HADD2 R239, -R3.reuse.H1_H1, -RZ.H0_H0 ;  /* 0xa00000ff03ef0230 */ /* 0x040fe20000000d00 */
[C---:B------:R-:W-:Y:S01]  /*af00*/  LOP3.LUT R178, R132.reuse, R178, RZ, 0xc0, !PT ;  /* 0x000000b284b27212 */ /* 0x040fe200078ec0ff */
[----:B------:R-:W-:Y:S01]  /*af10*/  @P1 HADD2 R240, -R3.H0_H0, -RZ.H0_H0 ;  /* 0xa00000ff03f01230 */ /* 0x000fe20000000900 */
[----:B------:R-:W-:Y:S01]  /*af20*/  LOP3.LUT R179, R3, R179, RZ, 0xc0, !PT ;  /* 0x000000b303b37212 */ /* 0x000fe200078ec0ff */
[-C--:B-1----:R-:W-:Y:S01]  /*af30*/  HMMA.16816.F32 R152, R172, R144.reuse, R4 ;  /* 0x00000090ac98723c */ /* 0x082fe20000001804 */
[----:B------:R-:W1:Y:S04]  /*af40*/  LDSM.16.MT88.4 R4, [R204+0x1800] ;  /* 0x00180000cc04783b */ /* 0x000e680000004200 */
[----:B------:R-:W-:Y:S01]  /*af50*/  LOP3.LUT R177, R139, R177, RZ, 0xc0, !PT ;  /* 0x000000b18bb17212 */ /* 0x000fe200078ec0ff */
[----:B------:R-:W-:Y:S01]  /*af60*/  FADD.FTZ R227, R209, R138 ;  /* 0x0000008ad1e37221 */ /* 0x000fe20000010000 */
[----:B------:R-:W-:Y:S01]  /*af70*/  ISETP.GT.U32.AND P6, PT, R229, UR12, PT ;  /* 0x0000000ce5007c0c */ /* 0x000fe2000bfc4070 */
[----:B------:R-:W-:Y:S04]  /*af80*/  IMAD.MOV.U32 R137, RZ, RZ, R133 ;  /* 0x000000ffff897224 */ /* 0x000fe800078e0085 */
[C---:B------:R-:W-:Y:S04]  /*af90*/  HMMA.16816.F32 R168, R176.reuse, R144, R8 ;  /* 0x00000090b0a8723c */ /* 0x040fe80000001808 */
[----:B------:R-:W-:Y:S02]  /*afa0*/  PRMT R8, R132, 0x7632, R8 ;  /* 0x0000763284087816 */ /* 0x000fe40000000008 */
[----:B------:R-:W-:Y:S02]  /*afb0*/  @!P5 PRMT R132, R242, 0x5410, RZ ;  /* 0x00005410f284d816 */ /* 0x000fe400000000ff */
[-C--:B------:R-:W-:Y:S03]  /*afc0*/  HMMA.16816.F32 R164, R176, R146.reuse, R12 ;  /* 0x00000092b0a4723c */ /* 0x080fe6000000180c */
[----:B------:R-:W-:Y:S01]  /*afd0*/  @P4 PRMT R8, R241, 0x5410, RZ ;  /* 0x00005410f1084816 */ /* 0x000fe200000000ff */
[----:B------:R-:W-:Y:S04]  /*afe0*/  @P6 HADD2 R238, -R2.H0_H0, -RZ.H0_H0 ;  /* 0xa00000ff02ee6230 */ /* 0x000fe80000000900 */
[C---:B------:R-:W-:Y:S04]  /*aff0*/  HMMA.16816.F32 R148, R172.reuse, R146, R16 ;  /* 0x00000092ac94723c */ /* 0x040fe80000001810 */
[----:B------:R-:W-:Y:S04]  /*b000*/  @P6 PRMT R2, R238, 0x5410, RZ ;  /* 0x00005410ee026816 */ /* 0x000fe800000000ff */
        /* <DEDUP_REMOVED lines=26> */
[C---:B------:R-:W-:Y:S04]  /*b1b0*/  IMAD.WIDE R4, R235.reuse, -0x70, R222 ;  /* 0xffffff90eb047825 */ /* 0x040fe800078e02de */
[-C--:B------:R-:W-:Y:S01]  /*b1c0*/  HMMA.16816.F32 R124, R176, R6.reuse, R124 ;  /* 0x00000006b07c723c */ /* 0x080fe2000000187c */
[----:B------:R1:W-:Y:S02]  /*b1d0*/  STG.E.U16 desc[UR24][R4.64+-0x10], R0 ;  /* 0xfffff00004007986 */ /* 0x0003e4000c101518 */
[----:B------:R-:W-:Y:S02]  /*b1e0*/  IMAD.WIDE R10, R235, 0x70, R4 ;  /* 0x00000070eb0a7825 */ /* 0x000fe400078e0204 */
[----:B------:R2:W-:Y:S03]  /*b1f0*/  STG.E.U16 desc[UR24][R4.64+-0xe], R2 ;  /* 0xfffff20204007986 */ /* 0x0005e6000c101518 */
[----:B------:R-:W-:Y:S01]  /*b200*/  HMMA.16816.F32 R128, R172, R6, R128 ;  /* 0x00000006ac80723c */ /* 0x000fe20000001880 */
[----:B------:R3:W-:Y:S04]  /*b210*/  STG.E.U16 desc[UR24][R10.64+-0x10], R132 ;  /* 0xfffff0840a007986 */ /* 0x0007e8000c101518 */
[----:B------:R-:W-:Y:S01]  /*b220*/  STG.E.U16 desc[UR24][R10.64+-0xe], R8 ;  /* 0xfffff2080a007986 */ /* 0x000fe2000c101518 */
[----:B-1----:R-:W-:Y:S02]  /*b230*/  PRMT R0, R3, 0x7632, R0 ;  /* 0x0000763203007816 */ /* 0x002fe40000000000 */
[----:B------:R-:W-:Y:S02]  /*b240*/  @P0 PRMT R0, R239, 0x5410, RZ ;  /* 0x00005410ef000816 */ /* 0x000fe400000000ff */
[----:B------:R-:W-:Y:S02]  /*b250*/  @P1 PRMT R3, R240, 0x5410, RZ ;  /* 0x00005410f0031816 */ /* 0x000fe400000000ff */
[----:B--2---:R-:W-:Y:S01]  /*b260*/  MOV R2, R135 ;  /* 0x0000008700027202 */ /* 0x004fe20000000f00 */
[----:B------:R1:W-:Y:S01]  /*b270*/  STG.E.U16 desc[UR24][R218.64+-0xe], R0 ;  /* 0xfffff200da007986 */ /* 0x0003e2000c101518 */
[----:B---3--:R-:W-:Y:S03]  /*b280*/  IMAD.MOV.U32 R132, RZ, RZ, R134 ;  /* 0x000000ffff847224 */ /* 0x008fe600078e0086 */
[----:B------:R3:W-:Y:S01]  /*b290*/  STG.E.U16 desc[UR24][R218.64+-0x10], R3 ;  /* 0xfffff003da007986 */ /* 0x0007e2000c101518 */
[----:B-1----:R-:W-:Y:S01]  /*b2a0*/  IMAD.MOV.U32 R0, RZ, RZ, R136 ;  /* 0x000000ffff007224 */ /* 0x002fe200078e0088 */
[----:B------:R-:W-:Y:S06]  /*b2b0*/  BRA.U UP0, `(.L_x_1976) ;  /* 0xffffffc5006c7547 */ /* 0x000fec000b83ffff */
.L_x_1975:
[----:B------:R-:W1:Y:S01]  /*b2c0*/  SHFL.BFLY PT, R0, R232, 0x2, 0x1f ;  /* 0x0c401f00e8007f89 */ /* 0x000e6200000e0000 */
[----:B------:R-:W2:Y:S01]  /*b2d0*/  LDCU UR4, c[0x0][0x4fc] ;  /* 0x00009f80ff0477ac */ /* 0x000ea20008000800 */
[----:B------:R-:W-:Y:S01]  /*b2e0*/  SHF.L.U32 R5, R214, 0x4, RZ ;  /* 0x00000004d6057819 */ /* 0x000fe200000006ff */
[----:B------:R-:W4:Y:S01]  /*b2f0*/  S2UR UR6, SR_CTAID.Y ;  /* 0x00000000000679c3 */ /* 0x000f220000002600 */
[----:B------:R-:W5:Y:S01]  /*b300*/  SHFL.BFLY PT, R2, R233, 0x2, 0x1f ;  /* 0x0c401f00e9027f89 */ /* 0x000f6200000e0000 */
[----:B------:R-:W3:Y:S01]  /*b310*/  LDCU.U8 UR8, c[0x0][0x549] ;  /* 0x0000a920ff0877ac */ /* 0x000ee20008000000 */
[----:B------:R-:W-:Y:S01]  /*b320*/  LOP3.LUT R5, R5, 0x1c0, RZ, 0xc0, !PT ;  /* 0x000001c005057812 */ /* 0x000fe200078ec0ff */
[----:B------:R-:W-:Y:S01]  /*b330*/  UISETP.NE.AND UP3, UPT, UR19, -0x1, UPT ;  /* 0xffffffff1300788c */ /* 0x000fe2000bf65270 */
[----:B------:R-:W2:Y:S01]  /*b340*/  LDCU UR9, c[0x0][0x434] ;  /* 0x00008680ff0977ac */ /* 0x000ea20008000800 */
[----:B------:R-:W2:Y:S01]  /*b350*/  LDCU UR11, c[0x0][0x434] ;  /* 0x00008680ff0b77ac */ /* 0x000ea20008000800 */
[----:B------:R-:W2:Y:S01]  /*b360*/  LDCU.U8 UR10, c[0x0][0x548] ;  /* 0x0000a900ff0a77ac */ /* 0x000ea20008000000 */
[----:B---3--:R-:W-:Y:S01]  /*b370*/  UISETP.NE.AND UP1, UPT, UR8, URZ, UPT ;  /* 0x000000ff0800728c */ /* 0x008fe2000bf25270 */
[----:B-1----:R-:W-:Y:S01]  /*b380*/  FADD.FTZ R232, R0, R232 ;  /* 0x000000e800e87221 */ /* 0x002fe20000010000 */
[----:B------:R-:W-:Y:S01]  /*b390*/  UISETP.NE.AND UP2, UPT, UR19, -0x1, UPT ;  /* 0xffffffff1300788c */ /* 0x000fe2000bf45270 */
[----:B------:R-:W1:Y:S01]  /*b3a0*/  SHFL.BFLY PT, R0, R221, 0x2, 0x1f ;  /* 0x0c401f00dd007f89 */ /* 0x000e6200000e0000 */
[----:B-----5:R-:W-:-:S03]  /*b3b0*/  FADD.FTZ R233, R2, R233 ;  /* 0x000000e902e97221 */ /* 0x020fc60000010000 */
[----:B------:R-:W3:Y:S04]  /*b3c0*/  SHFL.BFLY PT, R3, R232, 0x1, 0x1f ;  /* 0x0c201f00e8037f89 */ /* 0x000ee800000e0000 */
[----:B------:R-:W5:Y:S01]  /*b3d0*/  SHFL.BFLY PT, R2, R227, 0x2, 0x1f ;  /* 0x0c401f00e3027f89 */ /* 0x000f6200000e0000 */
[----:B------:R-:W4:Y:S03]  /*b3e0*/  @UP1 LDCU UR8, c[0x0][0x430] ;  /* 0x00008600ff0817ac */ /* 0x000f260008000800 */
[----:B------:R-:W5:Y:S01]  /*b3f0*/  SHFL.BFLY PT, R4, R233, 0x1, 0x1f ;  /* 0x0c201f00e9047f89 */ /* 0x000f6200000e0000 */
[----:B--2---:R-:W-:Y:S01]  /*b400*/  UISETP.NE.AND UP0, UPT, UR10, URZ, !UP1 ;  /* 0x000000ff0a00728c */ /* 0x004fe2000cf05270 */
[----:B-1----:R-:W-:Y:S01]  /*b410*/  FADD.FTZ R221, R0, R221 ;  /* 0x000000dd00dd7221 */ /* 0x002fe20000010000 */
[----:B----4-:R-:W-:Y:S01]  /*b420*/  @UP1 UIMAD UR11, UR8, UR9, URZ ;  /* 0x00000009080b12a4 */ /* 0x010fe2000f8e02ff */
[----:B---3--:R-:W-:-:S03]  /*b430*/  FADD.FTZ R232, R232, R3 ;  /* 0x00000003e8e87221 */ /* 0x008fc60000010000 */
[----:B------:R-:W1:Y:S01]  /*b440*/  SHFL.BFLY PT, R132, R221, 0x1, 0x1f ;  /* 0x0c201f00dd847f89 */ /* 0x000e6200000e0000 */
[----:B------:R-:W2:Y:S01]  /*b450*/  S2UR UR8, SR_CTAID.Z ;  /* 0x00000000000879c3 */ /* 0x000ea20000002700 */
[----:B-----5:R-:W-:Y:S01]  /*b460*/  FADD.FTZ R227, R2, R227 ;  /* 0x000000e302e37221 */ /* 0x020fe20000010000 */
[----:B------:R-:W-:Y:S01]  /*b470*/  FSETP.NE.FTZ.AND P4, PT, R232, RZ, PT ;  /* 0x000000ffe800720b */ /* 0x000fe20003f95000 */
[----:B------:R-:W3:Y:S01]  /*b480*/  MUFU.RCP R2, R232 ;  /* 0x000000e800027308 */ /* 0x000ee20000001000 */
[----:B------:R-:W-:Y:S02]  /*b490*/  FADD.FTZ R233, R233, R4 ;  /* 0x00000004e9e97221 */ /* 0x000fe40000010000 */
[----:B------:R-:W4:Y:S01]  /*b4a0*/  SHFL.BFLY PT, R137, R227, 0x1, 0x1f ;  /* 0x0c201f00e3897f89 */ /* 0x000f2200000e0000 */
[----:B------:R-:W-:Y:S02]  /*b4b0*/  SHF.L.U32 R4, R214, 0x1, RZ ;  /* 0x00000001d6047819 */ /* 0x000fe400000006ff */
[----:B------:R-:W-:-:S02]  /*b4c0*/  FSETP.NE.FTZ.AND P3, PT, R233, RZ, PT ;  /* 0x000000ffe900720b */ /* 0x000fc40003f75000 */
[----:B------:R-:W5:Y:S01]  /*b4d0*/  MUFU.RCP R0, R233 ;  /* 0x000000e900007308 */ /* 0x000f620000001000 */
[--C-:B------:R-:W-:Y:S02]  /*b4e0*/  LOP3.LUT R212, R212, 0x6, R4.reuse, 0xf8, !PT ;  /* 0x00000006d4d47812 */ /* 0x100fe400078ef804 */
[----:B------:R-:W-:-:S04]  /*b4f0*/  LOP3.LUT R4, R5, 0x38, R4, 0xf8, !PT ;  /* 0x0000003805047812 */ /* 0x000fc800078ef804 */
[----:B------:R-:W-:Y:S02]  /*b500*/  LOP3.LUT R212, R212, R4, RZ, 0xfc, !PT ;  /* 0x00000004d4d47212 */ /* 0x000fe400078efcff */
[----:B---3--:R-:W-:Y:S01]  /*b510*/  FSEL R3, R2, 1, P4 ;  /* 0x3f80000002037808 */ /* 0x008fe20002000000 */
[----:B-1----:R-:W-:-:S05]  /*b520*/  FADD.FTZ R132, R221, R132 ;  /* 0x00000084dd847221 */ /* 0x002fca0000010000 */
[----:B------:R-:W-:Y:S02]  /*b530*/  FSETP.NE.FTZ.AND P1, PT, R132, RZ, PT ;  /* 0x000000ff8400720b */ /* 0x000fe40003f35000 */
[----:B-----5:R-:W-:Y:S01]  /*b540*/  FSEL R2, R0, 1, P3 ;  /* 0x3f80000000027808 */ /* 0x020fe20001800000 */
[----:B------:R-:W-:Y:S01]  /*b550*/  FMUL.FTZ R0, R3, UR4 ;  /* 0x0000000403007c20 */ /* 0x000fe20008410000 */
[----:B----4-:R-:W-:-:S03]  /*b560*/  FADD.FTZ R137, R227, R137 ;  /* 0x00000089e3897221 */ /* 0x010fc60000010000 */
        /* <DEDUP_REMOVED lines=35> */
[----:B------:R-:W-:-:S02]  /*b7a0*/  F2FP.F16.F32.PACK_AB R64, R153, R152 ;  /* 0x000000989940723e */ /* 0x000fc400000000ff */
[----:B------:R-:W-:Y:S01]  /*b7b0*/  F2FP.F16.F32.PACK_AB R8, R8, R140 ;  /* 0x0000008c0808723e */ /* 0x000fe200000000ff */
[C---:B------:R-:W-:Y:S01]  /*b7c0*/  FMUL.FTZ R54, R2.reuse, R54 ;  /* 0x0000003602367220 */ /* 0x040fe20000410000 */
[C---:B------:R-:W-:Y:S01]  /*b7d0*/  FMUL.FTZ R21, R2.reuse, R55 ;  /* 0x0000003702157220 */ /* 0x040fe20000410000 */
[----:B------:R-:W3:Y:S01]  /*b7e0*/  MUFU.RCP R0, R132 ;  /* 0x0000008400007308 */ /* 0x000ee20000001000 */
[C---:B------:R-:W-:Y:S01]  /*b7f0*/  FMUL.FTZ R11, R2.reuse, R51 ;  /* 0x00000033020b7220 */ /* 0x040fe20000410000 */
[C---:B------:R-:W-:Y:S01]  /*b800*/  FMUL.FTZ R154, R2.reuse, R154 ;  /* 0x0000009a029a7220 */ /* 0x040fe20000410000 */
[C---:B------:R-:W-:Y:S01]  /*b810*/  FMUL.FTZ R10, R2.reuse, R155 ;  /* 0x0000009b020a7220 */ /* 0x040fe20000410000 */
[C---:B------:R-:W-:Y:S01]  /*b820*/  FMUL.FTZ R53, R2.reuse, R67 ;  /* 0x0000004302357220 */ /* 0x040fe20000410000 */
[----:B------:R-:W-:Y:S01]  /*b830*/  MOV R67, 0x20 ;  /* 0x0000002000437802 */ /* 0x000fe20000000f00 */
[C---:B------:R-:W-:Y:S01]  /*b840*/  FMUL.FTZ R150, R2.reuse, R150 ;  /* 0x0000009602967220 */ /* 0x040fe20000410000 */
[----:B------:R-:W-:Y:S01]  /*b850*/  FMUL.FTZ R151, R2, R151 ;  /* 0x0000009702977220 */ /* 0x000fe20000410000 */
[----:B------:R-:W-:Y:S01]  /*b860*/  F2FP.F16.F32.PACK_AB R10, R10, R154 ;  /* 0x0000009a0a0a723e */ /* 0x000fe200000000ff */
[----:B------:R-:W-:Y:S01]  /*b870*/  FMUL.FTZ R24, R2, R66 ;  /* 0x0000004202187220 */ /* 0x000fe20000410000 */
[----:B-1----:R-:W-:Y:S01]  /*b880*/  FSEL R30, R30, 1, P0 ;  /* 0x3f8000001e1e7808 */ /* 0x002fe20000000000 */
[C---:B------:R-:W-:Y:S01]  /*b890*/  FMUL.FTZ R146, R2.reuse, R146 ;  /* 0x0000009202927220 */ /* 0x040fe20000410000 */
[C---:B------:R-:W-:Y:S01]  /*b8a0*/  FMUL.FTZ R147, R2.reuse, R147 ;  /* 0x0000009302937220 */ /* 0x040fe20000410000 */
[C---:B------:R-:W-:Y:S01]  /*b8b0*/  FMUL.FTZ R142, R2.reuse, R142 ;  /* 0x0000008e028e7220 */ /* 0x040fe20000410000 */
[----:B------:R-:W-:Y:S01]  /*b8c0*/  FMUL.FTZ R7, R2, R143 ;  /* 0x0000008f02077220 */ /* 0x000fe20000410000 */
[----:B------:R-:W-:Y:S01]  /*b8d0*/  FMUL.FTZ R30, R30, UR4 ;  /* 0x000000041e1e7c20 */ /* 0x000fe20008410000 */
[C---:B------:R-:W-:Y:S01]  /*b8e0*/  FMUL.FTZ R38, R2.reuse, R38 ;  /* 0x0000002602267220 */ /* 0x040fe20000410000 */
[----:B------:R-:W-:Y:S01]  /*b8f0*/  FMUL.FTZ R13, R2, R39 ;  /* 0x00000027020d7220 */ /* 0x000fe20000410000 */
[----:B---3--:R-:W-:Y:S01]  /*b900*/  FSEL R0, R0, 1, P1 ;  /* 0x3f80000000007808 */ /* 0x008fe20000800000 */
[C---:B------:R-:W-:Y:S01]  /*b910*/  FMUL.FTZ R6, R30.reuse, R62 ;  /* 0x0000003e1e067220 */ /* 0x040fe20000410000 */
[C---:B------:R-:W-:Y:S01]  /*b920*/  FMUL.FTZ R51, R30.reuse, R63 ;  /* 0x0000003f1e337220 */ /* 0x040fe20000410000 */
[C---:B------:R-:W-:Y:S01]  /*b930*/  FMUL.FTZ R5, R30.reuse, R58 ;  /* 0x0000003a1e057220 */ /* 0x040fe20000410000 */
[----:B------:R-:W-:Y:S01]  /*b940*/  FMUL.FTZ R55, R30, R59 ;  /* 0x0000003b1e377220 */ /* 0x000fe20000410000 */
[----:B------:R-:W-:Y:S01]  /*b950*/  FMUL.FTZ R0, R0, UR4 ;  /* 0x0000000400007c20 */ /* 0x000fe20008410000 */
[C---:B------:R-:W-:Y:S01]  /*b960*/  FMUL.FTZ R170, R30.reuse, R170 ;  /* 0x000000aa1eaa7220 */ /* 0x040fe20000410000 */
[----:B------:R-:W-:Y:S01]  /*b970*/  F2FP.F16.F32.PACK_AB R51, R51, R6 ;  /* 0x000000063333723e */ /* 0x000fe200000000ff */
[----:B------:R-:W-:Y:S01]  /*b980*/  FMUL.FTZ R171, R30, R171 ;  /* 0x000000ab1eab7220 */ /* 0x000fe20000410000 */
[C---:B------:R-:W-:Y:S01]  /*b990*/  FMUL.FTZ R19, R0.reuse, R56 ;  /* 0x0000003800137220 */ /* 0x040fe20000410000 */
[C---:B------:R-:W-:Y:S01]  /*b9a0*/  FMUL.FTZ R56, R0.reuse, R57 ;  /* 0x0000003900387220 */ /* 0x040fe20000410000 */
[----:B------:R-:W-:Y:S01]  /*b9b0*/  F2FP.F16.F32.PACK_AB R57, R21, R54 ;  /* 0x000000361539723e */ /* 0x000fe200000000ff */
[C---:B------:R-:W-:Y:S01]  /*b9c0*/  FMUL.FTZ R168, R0.reuse, R168 ;  /* 0x000000a800a87220 */ /* 0x040fe20000410000 */
[----:B------:R-:W-:Y:S01]  /*b9d0*/  F2FP.F16.F32.PACK_AB R54, R65, R139 ;  /* 0x0000008b4136723e */ /* 0x000fe200000000ff */
[----:B------:R-:W-:Y:S01]  /*b9e0*/  FMUL.FTZ R66, R0, R169 ;  /* 0x000000a900427220 */ /* 0x000fe20000410000 */
[----:B------:R-:W-:Y:S01]  /*b9f0*/  MOV R65, 0x10 ;  /* 0x0000001000417802 */ /* 0x000fe20000000f00 */
[----:B------:R-:W-:Y:S01]  /*ba00*/  FMUL.FTZ R50, R2, R50 ;  /* 0x0000003202327220 */ /* 0x000fe20000410000 */
[----:B------:R-:W-:Y:S01]  /*ba10*/  LEA R6, R212, UR5, 0x1 ;  /* 0x00000005d4067c11 */ /* 0x000fe2000f8e08ff */
[C---:B------:R-:W-:Y:S01]  /*ba20*/  FMUL.FTZ R70, R2.reuse, R70 ;  /* 0x0000004602467220 */ /* 0x040fe20000410000 */
[----:B------:R-:W-:Y:S01]  /*ba30*/  SEL R65, R65, 0xfffffff0, !P2 ;  /* 0xfffffff041417807 */ /* 0x000fe20005000000 */
[----:B------:R-:W-:Y:S01]  /*ba40*/  FMUL.FTZ R49, R2, R71 ;  /* 0x0000004702317220 */ /* 0x000fe20000410000 */
[----:B------:R-:W-:Y:S01]  /*ba50*/  LOP3.LUT P2, RZ, R214, 0x8, RZ, 0xc0, !PT ;  /* 0x00000008d6ff7812 */ /* 0x000fe2000784c0ff */
        /* <DEDUP_REMOVED lines=54> */
[----:B------:R-:W-:Y:S01]  /*bdc0*/  FMUL.FTZ R162, R30, R162 ;  /* 0x000000a21ea27220 */ /* 0x000fe20000410000 */
[----:B------:R-:W-:Y:S01]  /*bdd0*/  F2FP.F16.F32.PACK_AB R4, R4, R164 ;  /* 0x000000a40404723e */ /* 0x000fe200000000ff */
[----:B------:R1:W-:Y:S01]  /*bde0*/  STS [R5], R2 ;  /* 0x0000000205007388 */ /* 0x0003e20000000800 */
[C---:B------:R-:W-:Y:S01]  /*bdf0*/  FMUL.FTZ R9, R30.reuse, R163 ;  /* 0x000000a31e097220 */ /* 0x040fe20000410000 */
[----:B------:R-:W-:Y:S01]  /*be00*/  F2FP.F16.F32.PACK_AB R3, R3, R166 ;  /* 0x000000a60303723e */ /* 0x000fe200000000ff */
[C---:B------:R-:W-:Y:S01]  /*be10*/  FMUL.FTZ R158, R30.reuse, R158 ;  /* 0x0000009e1e9e7220 */ /* 0x040fe20000410000 */
[----:B------:R3:W-:Y:S01]  /*be20*/  STS [R5+0x400], R0 ;  /* 0x0004000005007388 */ /* 0x0007e20000000800 */
        /* <DEDUP_REMOVED lines=8> */
[C---:B------:R-:W-:Y:S01]  /*beb0*/  FMUL.FTZ R46, R30.reuse, R46 ;  /* 0x0000002e1e2e7220 */ /* 0x040fe20000410000 */
[----:B------:R-:W-:Y:S01]  /*bec0*/  FMUL.FTZ R47, R30, R47 ;  /* 0x0000002f1e2f7220 */ /* 0x000fe20000410000 */
[----:B------:R-:W-:Y:S01]  /*bed0*/  F2FP.F16.F32.PACK_AB R61, R161, R160 ;  /* 0x000000a0a13d723e */ /* 0x000fe200000000ff */
[----:B------:R4:W-:Y:S01]  /*bee0*/  STS [R5+0x2000], R4 ;  /* 0x0020000405007388 */ /* 0x0009e20000000800 */
[----:B------:R-:W-:Y:S01]  /*bef0*/  F2FP.F16.F32.PACK_AB R9, R9, R162 ;  /* 0x000000a20909723e */ /* 0x000fe200000000ff */
[----:B------:R-:W5:Y:S01]  /*bf00*/  @!UP3 LDCU.64 UR4, c[0x0][0x400] ;  /* 0x00008000ff04b7ac */ /* 0x000f620008000a00 */
[----:B------:R-:W-:Y:S01]  /*bf10*/  F2FP.F16.F32.PACK_AB R16, R16, R156 ;  /* 0x0000009c1010723e */ /* 0x000fe200000000ff */
[----:B------:R-:W-:Y:S01]  /*bf20*/  STS [R5+0x2400], R3 ;  /* 0x0024000305007388 */ /* 0x000fe20000000800 */
[----:B------:R-:W-:Y:S01]  /*bf30*/  F2FP.F16.F32.PACK_AB R15, R15, R158 ;  /* 0x0000009e0f0f723e */ /* 0x000fe200000000ff */
[----:B------:R-:W-:Y:S01]  /*bf40*/  FMUL.FTZ R74, R30, R74 ;  /* 0x0000004a1e4a7220 */ /* 0x000fe20000410000 */
[----:B------:R-:W-:Y:S01]  /*bf50*/  F2FP.F16.F32.PACK_AB R14, R14, R12 ;  /* 0x0000000c0e0e723e */ /* 0x000fe200000000ff */
[----:B------:R-:W-:Y:S01]  /*bf60*/  FMUL.FTZ R75, R30, R75 ;  /* 0x0000004b1e4b7220 */ /* 0x000fe20000410000 */
[----:B-1----:R-:W-:Y:S01]  /*bf70*/  IADD3 R2, PT, PT, R6, R10, RZ ;  /* 0x0000000a06027210 */ /* 0x002fe20007ffe0ff */
[C---:B------:R-:W-:Y:S01]  /*bf80*/  FMUL.FTZ R78, R30.reuse, R78 ;  /* 0x0000004e1e4e7220 */ /* 0x040fe20000410000 */
[----:B------:R-:W-:Y:S01]  /*bf90*/  F2FP.F16.F32.PACK_AB R13, R13, R38 ;  /* 0x000000260d0d723e */ /* 0x000fe200000000ff */
[----:B------:R-:W-:Y:S01]  /*bfa0*/  FMUL.FTZ R43, R30, R79 ;  /* 0x0000004f1e2b7220 */ /* 0x000fe20000410000 */
[C---:B---3--:R-:W-:Y:S01]  /*bfb0*/  IADD3 R0, PT, PT, R6.reuse, 0x40, RZ ;  /* 0x0000004006007810 */ /* 0x048fe20007ffe0ff */
[----:B------:R-:W-:Y:S01]  /*bfc0*/  STS [R2], R63 ;  /* 0x0000003f02007388 */ /* 0x000fe20000000800 */
[----:B------:R-:W-:Y:S01]  /*bfd0*/  @P2 IADD3 R0, PT, PT, R6, -0x40, RZ ;  /* 0xffffffc006002810 */ /* 0x000fe20007ffe0ff */
        /* <DEDUP_REMOVED lines=9> */
[----:B----4-:R-:W-:Y:S01]  /*c070*/  IADD3 R4, PT, PT, R65, R2, RZ ;  /* 0x0000000241047210 */ /* 0x010fe20007ffe0ff */
        /* <DEDUP_REMOVED lines=18> */
[----:B------:R-:W-:Y:S01]  /*c1a0*/  FMUL.FTZ R22, R30, R123 ;  /* 0x0000007b1e167220 */ /* 0x000fe20000410000 */
[----:B------:R-:W-:Y:S01]  /*c1b0*/  F2FP.F16.F32.PACK_AB R45, R83, R82 ;  /* 0x00000052532d723e */ /* 0x000fe200000000ff */
[----:B------:R-:W-:Y:S01]  /*c1c0*/  STS [R4+0x2000], R16 ;  /* 0x0020001004007388 */ /* 0x000fe20000000800 */
[----:B------:R-:W-:Y:S01]  /*c1d0*/  F2FP.F16.F32.PACK_AB R48, R48, R72 ;  /* 0x000000483030723e */ /* 0x000fe200000000ff */
[----:B-----5:R-:W-:Y:S01]  /*c1e0*/  @!UP3 UIMAD.WIDE.U32 UR12, UR6, UR4, URZ ;  /* 0x00000004060cb2a5 */ /* 0x020fe2000f8e00ff */
[----:B------:R-:W-:Y:S01]  /*c1f0*/  F2FP.F16.F32.PACK_AB R47, R75, R74 ;  /* 0x0000004a4b2f723e */ /* 0x000fe200000000ff */
[----:B------:R-:W-:Y:S01]  /*c200*/  STS [R4+0x2400], R15 ;  /* 0x0024000f04007388 */ /* 0x000fe20000000800 */
[----:B------:R-:W-:Y:S01]  /*c210*/  F2FP.F16.F32.PACK_AB R44, R77, R76 ;  /* 0x0000004c4d2c723e */ /* 0x000fe200000000ff */
[----:B------:R-:W-:Y:S01]  /*c220*/  @!UP3 UIMAD UR7, UR6, UR5, UR13 ;  /* 0x000000050607b2a4 */ /* 0x000fe2000f8e020d */
[----:B------:R-:W-:Y:S01]  /*c230*/  F2FP.F16.F32.PACK_AB R43, R43, R78 ;  /* 0x0000004e2b2b723e */ /* 0x000fe200000000ff */
[----:B------:R-:W-:Y:S01]  /*c240*/  STS [R0], R14 ;  /* 0x0000000e00007388 */ /* 0x000fe20000000800 */
[----:B-1----:R-:W-:Y:S01]  /*c250*/  IADD3 R8, PT, PT, R10, R0, RZ ;  /* 0x000000000a087210 */ /* 0x002fe20007ffe0ff */
[----:B------:R-:W1:Y:S01]  /*c260*/  @UP3 LDCU.64 UR4, c[0x0][0x408] ;  /* 0x00008100ff0437ac */ /* 0x000e620008000a00 */
[----:B------:R-:W-:Y:S01]  /*c270*/  F2FP.F16.F32.PACK_AB R42, R85, R84 ;  /* 0x00000054552a723e */ /* 0x000fe200000000ff */
[----:B------:R-:W-:Y:S01]  /*c280*/  STS [R0+0x400], R13 ;  /* 0x0004000d00007388 */ /* 0x000fe20000000800 */
[C---:B---3--:R-:W-:Y:S01]  /*c290*/  IADD3 R7, PT, PT, R65.reuse, R0, RZ ;  /* 0x0000000041077210 */ /* 0x048fe20007ffe0ff */
[----:B------:R-:W3:Y:S01]  /*c2a0*/  @P4 LDC R10, c[0x0][0x458] ;  /* 0x00011600ff0a4b82 */ /* 0x000ee20000000800 */
[----:B------:R-:W-:Y:S01]  /*c2b0*/  IADD3 R3, PT, PT, R65, R8, RZ ;  /* 0x0000000841037210 */ /* 0x000fe20007ffe0ff */
[----:B------:R-:W-:Y:S01]  /*c2c0*/  FMUL.FTZ R126, R30, R126 ;  /* 0x0000007e1e7e7220 */ /* 0x000fe20000410000 */
[----:B------:R-:W-:Y:S01]  /*c2d0*/  F2FP.F16.F32.PACK_AB R41, R87, R86 ;  /* 0x000000565729723e */ /* 0x000fe200000000ff */
[----:B------:R-:W-:Y:S01]  /*c2e0*/  STS [R7], R12 ;  /* 0x0000000c07007388 */ /* 0x000fe20000000800 */
[----:B------:R-:W-:-:S02]  /*c2f0*/  F2FP.F16.F32.PACK_AB R38, R97, R96 ;  /* 0x000000606126723e */ /* 0x000fc400000000ff */
[----:B------:R-:W-:Y:S01]  /*c300*/  F2FP.F16.F32.PACK_AB R37, R37, R98 ;  /* 0x000000622525723e */ /* 0x000fe200000000ff */
[----:B------:R-:W-:Y:S01]  /*c310*/  STS [R7+0x400], R11 ;  /* 0x0004000b07007388 */ /* 0x000fe20000000800 */
[----:B------:R-:W-:Y:S01]  /*c320*/  F2FP.F16.F32.PACK_AB R40, R89, R88 ;  /* 0x000000585928723e */ /* 0x000fe200000000ff */
[----:B----4-:R4:W2:Y:S01]  /*c330*/  @P4 MUFU.LG2 R9, R232 ;  /* 0x000000e800094308 */ /* 0x0108a20000000c00 */
        /* <DEDUP_REMOVED lines=25> */
[----:B------:R-:W-:Y:S01]  /*c4d0*/  STS [R3], R54 ;  /* 0x0000003603007388 */ /* 0x000fe20000000800 */
[----:B------:R-:W-:Y:S01]  /*c4e0*/  F2FP.F16.F32.PACK_AB R21, R129, R128 ;  /* 0x000000808115723e */ /* 0x000fe200000000ff */
[----:B------:R-:W-:Y:S01]  /*c4f0*/  USHF.R.S32.HI UR13, URZ, 0x1f, UR19 ;  /* 0x0000001fff0d7899 */ /* 0x000fe20008011413 */
        /* <DEDUP_REMOVED lines=42> */
[----:B-123--:R-:W-:Y:S05]  /*c7a0*/  BRA.U UP1, `(.L_x_1979) ;  /* 0x0000000101207547 */ /* 0x00efea000b800000 */
        /* <DEDUP_REMOVED lines=8> */
.L_x_1979:
[----:B------:R1:W-:Y:S01]  /*c830*/  STS [R3+0x6400], R0 ;  /* 0x0064000003007388 */ /* 0x0003e20000000800 */
[----:B------:R-:W2:Y:S01]  /*c840*/  S2UR UR9, SR_CTAID.X ;  /* 0x00000000000979c3 */ /* 0x000ea20000002500 */
[----:B------:R-:W3:Y:S01]  /*c850*/  @P3 MUFU.LG2 R5, R233 ;  /* 0x000000e900053308 */ /* 0x000ee20000000c00 */
[----:B------:R-:W-:-:S06]  /*c860*/  UIMAD UR11, UR8, UR11, URZ ;  /* 0x0000000b080b72a4 */ /* 0x000fcc000f8e02ff */
[----:B------:R-:W-:Y:S01]  /*c870*/  BAR.SYNC.DEFER_BLOCKING 0x0 ;  /* 0x0000000000007b1d */ /* 0x000fe20000010000 */
[----:B------:R-:W-:Y:S01]  /*c880*/  LOP3.LUT P2, RZ, R214, 0x3, RZ, 0xc0, !PT ;  /* 0x00000003d6ff7812 */ /* 0x000fe2000784c0ff */
[----:B------:R-:W-:Y:S01]  /*c890*/  USEL UR19, UR19, URZ, UP0 ;  /* 0x000000ff13137287 */ /* 0x000fe20008000000 */
[----:B------:R-:W-:Y:S01]  /*c8a0*/  MOV R17, 0x7f800000 ;  /* 0x7f80000000117802 */ /* 0x000fe20000000f00 */
[----:B------:R-:W-:Y:S01]  /*c8b0*/  @!UP0 UIMAD UR11, UR6, UR4, UR11 ;  /* 0x00000004060b82a4 */ /* 0x000fe2000f8e020b */
[----:B------:R-:W-:-:S03]  /*c8c0*/  MOV R16, 0x7f800000 ;  /* 0x7f80000000107802 */ /* 0x000fc60000000f00 */
[----:B----4-:R-:W4:Y:S01]  /*c8d0*/  @P3 LDC R8, c[0x0][0x458] ;  /* 0x00011600ff083b82 */ /* 0x010f220000000800 */
[----:B------:R-:W5:Y:S01]  /*c8e0*/  @P1 MUFU.LG2 R2, R132 ;  /* 0x0000008400021308 */ /* 0x000f620000000c00 */
[----:B------:R-:W-:Y:S01]  /*c8f0*/  USEL UR13, UR13, URZ, UP0 ;  /* 0x000000ff0d0d7287 */ /* 0x000fe20008000000 */
[----:B------:R-:W-:Y:S01]  /*c900*/  BSSY.RECONVERGENT B0, `(.L_x_1980) ;  /* 0x000003c000007945 */ /* 0x000fe20003800200 */
[----:B------:R-:W-:Y:S01]  /*c910*/  USHF.R.S32.HI UR6, URZ, 0x1f, UR11 ;  /* 0x0000001fff067899 */ /* 0x000fe2000801140b */
[----:B------:R-:W-:Y:S02]  /*c920*/  MOV R15, 0x7f800000 ;  /* 0x7f800000000f7802 */ /* 0x000fe40000000f00 */
[----:B------:R-:W-:Y:S01]  /*c930*/  MOV R14, 0x7f800000 ;  /* 0x7f800000000e7802 */ /* 0x000fe20000000f00 */
[----:B------:R-:W4:Y:S01]  /*c940*/  @P1 LDC R7, c[0x0][0x458] ;  /* 0x00011600ff071b82 */ /* 0x000f220000000800 */
[----:B------:R-:W4:Y:S01]  /*c950*/  @P0 MUFU.LG2 R4, R137 ;  /* 0x0000008900040308 */ /* 0x000f220000000c00 */
[----:B--2---:R-:W-:-:S06]  /*c960*/  UIMAD UR9, UR9, UR5, URZ ;  /* 0x00000005090972a4 */ /* 0x004fcc000f8e02ff */
[----:B------:R-:W2:Y:S01]  /*c970*/  @P0 LDC R6, c[0x0][0x458] ;  /* 0x00011600ff060b82 */ /* 0x000ea20000000800 */
[----:B-1----:R-:W-:Y:S01]  /*c980*/  @P4 FMUL.FTZ R0, R9, 0.69314718246459960938 ;  /* 0x3f31721809004820 */ /* 0x002fe20000410000 */
[----:B------:R1:W1:Y:S01]  /*c990*/  LDS.128 R20, [R220+0x3800] ;  /* 0x00380000dc147984 */ /* 0x0002620000000c00 */
[----:B------:R-:W-:Y:S01]  /*c9a0*/  USHF.L.U32 UR9, UR9, 0x7, URZ ;  /* 0x0000000709097899 */ /* 0x000fe200080006ff */
[----:B---3--:R-:W-:Y:S01]  /*c9b0*/  @P3 FMUL.FTZ R3, R5, 0.69314718246459960938 ;  /* 0x3f31721805033820 */ /* 0x008fe20000410000 */
[----:B------:R-:W-:Y:S01]  /*c9c0*/  @P4 FFMA.FTZ R17, R136, R10, R0 ;  /* 0x0000000a88114223 */ /* 0x000fe20000010000 */
[----:B-----5:R-:W-:Y:S01]  /*c9d0*/  @P1 FMUL.FTZ R2, R2, 0.69314718246459960938 ;  /* 0x3f31721802021820 */ /* 0x020fe20000410000 */
[----:B------:R-:W-:Y:S01]  /*c9e0*/  USHF.R.S32.HI UR4, URZ, 0x1f, UR9 ;  /* 0x0000001fff047899 */ /* 0x000fe20008011409 */
[----:B----4-:R-:W-:Y:S01]  /*c9f0*/  @P3 FFMA.FTZ R16, R135, R8, R3 ;  /* 0x0000000887103223 */ /* 0x010fe20000010003 */
[----:B------:R-:W-:Y:S01]  /*ca00*/  UIADD3 UR19, UP1, UP0, UR9, UR19, UR11 ;  /* 0x0000001309137290 */ /* 0x000fe2000f83e00b */
[----:B------:R-:W-:-:S03]  /*ca10*/  @P0 FMUL.FTZ R0, R4, 0.69314718246459960938 ;  /* 0x3f31721804000820 */ /* 0x000fc60000410000 */
[----:B------:R-:W-:Y:S01]  /*ca20*/  UIADD3.X UR4, UPT, UPT, UR4, UR13, UR6, UP1, UP0 ;  /* 0x0000000d04047290 */ /* 0x000fe20008fe0406 */
[----:B------:R-:W-:Y:S01]  /*ca30*/  @P1 FFMA.FTZ R15, R134, R7, R2 ;  /* 0x00000007860f1223 */ /* 0x000fe20000010002 */
[----:B--2---:R-:W-:Y:S01]  /*ca40*/  @P0 FFMA.FTZ R14, R133, R6, R0 ;  /* 0x00000006850e0223 */ /* 0x004fe20000010000 */
[----:B-1----:R-:W-:Y:S09]  /*ca50*/  @P2 BRA `(.L_x_1981) ;  /* 0x0000000000982947 */ /* 0x002ff20003800000 */
[----:B------:R-:W-:Y:S02]  /*ca60*/  LOP3.LUT R0, R211, 0x30, RZ, 0xc0, !PT ;  /* 0x00000030d3007812 */ /* 0x000fe400078ec0ff */
[----:B------:R-:W-:-:S04]  /*ca70*/  LOP3.LUT R2, R214, 0x1f, RZ, 0xc0, !PT ;  /* 0x0000001fd6027812 */ /* 0x000fc800078ec0ff */
[----:B------:R-:W-:-:S04]  /*ca80*/  LEA.HI R0, R2, R0, RZ, 0x1e ;  /* 0x0000000002007211 */ /* 0x000fc800078ff0ff */
[C---:B------:R-:W-:Y:S01]  /*ca90*/  ISETP.GE.AND P6, PT, R0.reuse, UR18, PT ;  /* 0x0000001200007c0c */ /* 0x040fe2000bfc6270 */
[C---:B------:R-:W-:Y:S02]  /*caa0*/  VIADD R2, R0.reuse, 0x8 ;  /* 0x0000000800027836 */ /* 0x040fe40000000000 */
[C---:B------:R-:W-:Y:S02]  /*cab0*/  VIADD R5, R0.reuse, 0x40 ;  /* 0x0000004000057836 */ /* 0x040fe40000000000 */
[----:B------:R-:W-:Y:S01]  /*cac0*/  VIADD R4, R0, 0x48 ;  /* 0x0000004800047836 */ /* 0x000fe20000000000 */
        /* <DEDUP_REMOVED lines=31> */
.L_x_1981:
[----:B------:R-:W-:Y:S05]  /*ccc0*/  BSYNC.RECONVERGENT B0 ;  /* 0x0000000000007941 */ /* 0x000fea0003800200 */
.L_x_1980:
[----:B------:R2:W5:Y:S01]  /*ccd0*/  LDL R24, [R1+0x54] ;  /* 0x0000540001187983 */ /* 0x0005620000100800 */
[----:B------:R-:W3:Y:S01]  /*cce0*/  S2UR UR11, SR_CTAID.X ;  /* 0x00000000000b79c3 */ /* 0x000ee20000002500 */
[----:B------:R-:W-:Y:S01]  /*ccf0*/  SHF.R.U32.HI R10, RZ, 0x3, R214 ;  /* 0x00000003ff0a7819 */ /* 0x000fe200000116d6 */
[----:B------:R-:W4:Y:S01]  /*cd00*/  LDCU.64 UR4, c[0x0][0x410] ;  /* 0x00008200ff0477ac */ /* 0x000f220008000a00 */
[----:B------:R-:W2:Y:S01]  /*cd10*/  S2R R25, SR_TID.X ;  /* 0x0000000000197919 */ /* 0x000ea20000002100 */
[----:B------:R-:W-:Y:S01]  /*cd20*/  BSSY.RECONVERGENT B0, `(.L_x_1982) ;  /* 0x000002a000007945 */ /* 0x000fe20003800200 */
[C---:B-1----:R-:W-:Y:S01]  /*cd30*/  IADD3 R4, PT, PT, R10.reuse, 0x50, RZ ;  /* 0x000000500a047810 */ /* 0x042fe20007ffe0ff */
[C---:B------:R-:W-:Y:S01]  /*cd40*/  VIADD R2, R10.reuse, 0x10 ;  /* 0x000000100a027836 */ /* 0x040fe20000000000 */
[----:B------:R1:W1:Y:S01]  /*cd50*/  LDS.128 R16, [R220] ;  /* 0x00000000dc107984 */ /* 0x0002620000000c00 */
[C---:B------:R-:W-:Y:S01]  /*cd60*/  VIADD R0, R10.reuse, 0x20 ;  /* 0x000000200a007836 */ /* 0x040fe20000000000 */
[----:B------:R-:W-:Y:S01]  /*cd70*/  UIMAD.WIDE.U32 UR20, UR20, 0x80, URZ ;  /* 0x00000080141478a5 */ /* 0x000fe2000f8e00ff */
[----:B------:R-:W-:Y:S01]  /*cd80*/  VIADD R3, R10, 0x30 ;  /* 0x000000300a037836 */ /* 0x000fe20000000000 */
[----:B------:R1:W1:Y:S01]  /*cd90*/  LDS.128 R12, [R220+0x4000] ;  /* 0x00400000dc0c7984 */ /* 0x0002620000000c00 */
        /* <DEDUP_REMOVED lines=11> */
[----:B---3--:R-:W-:Y:S01]  /*ce50*/  UIMAD.WIDE.U32 UR14, UR11, 0x80, URZ ;  /* 0x000000800b0e78a5 */ /* 0x008fe2000f8e00ff */
[----:B------:R-:W-:Y:S02]  /*ce60*/  ISETP.GE.AND P2, PT, R4, UR18, PT ;  /* 0x0000001204007c0c */ /* 0x000fe4000bf46270 */
[----:B------:R-:W-:Y:S01]  /*ce70*/  IMAD.WIDE.U32 R8, R0, UR8, R2 ;  /* 0x0000000800087c25 */ /* 0x000fe2000f8e0002 */
[----:B------:R-:W-:-:S05]  /*ce80*/  MOV R0, UR5 ;  /* 0x0000000500007c02 */ /* 0x000fca0008000f00 */
[----:B------:R-:W-:Y:S01]  /*ce90*/  IMAD R7, R0, UR8, R9 ;  /* 0x0000000800077c24 */ /* 0x000fe2000f8e0209 */
[----:B--2---:R-:W-:-:S04]  /*cea0*/  SHF.R.U32.HI R25, RZ, 0x3, R25 ;  /* 0x00000003ff197819 */ /* 0x004fc80000011619 */
        /* <DEDUP_REMOVED lines=14> */
[----:B-----5:R-:W-:-:S03]  /*cf90*/  ISETP.GE.AND P1, PT, R24, UR10, PT ;  /* 0x0000000a18007c0c */ /* 0x020fc6000bf26270 */
[----:B-1----:R2:W-:Y:S10]  /*cfa0*/  @!P6 STG.E.128 desc[UR24][R2.64], R16 ;  /* 0x000000100200e986 */ /* 0x0025f4000c101d18 */
[----:B------:R2:W-:Y:S02]  /*cfb0*/  @!P1 STG.E.128 desc[UR24][R2.64+0x80], R12 ;  /* 0x0000800c02009986 */ /* 0x0005e4000c101d18 */
.L_x_1983:
[----:B------:R-:W-:Y:S05]  /*cfc0*/  BSYNC.RECONVERGENT B0 ;  /* 0x0000000000007941 */ /* 0x000fea0003800200 */
.L_x_1982:
[----:B-12---:R1:W2:Y:S01]  /*cfd0*/  LDS.128 R16, [R220+0x800] ;  /* 0x00080000dc107984 */ /* 0x0062a20000000c00 */
[----:B------:R-:W-:Y:S01]  /*cfe0*/  BSSY.RECONVERGENT B0, `(.L_x_1984) ;  /* 0x0000016000007945 */ /* 0x000fe20003800200 */
[----:B------:R-:W-:Y:S02]  /*cff0*/  ISETP.GE.AND P1, PT, R11, UR18, PT ;  /* 0x000000120b007c0c */ /* 0x000fe4000bf26270 */
[----:B------:R1:W3:Y:S01]  /*d000*/  LDS.128 R12, [R220+0x4800] ;  /* 0x00480000dc0c7984 */ /* 0x0002e20000000c00 */
        /* <DEDUP_REMOVED lines=19> */
.L_x_1985:
[----:B------:R-:W-:Y:S05]  /*d140*/  BSYNC.RECONVERGENT B0 ;  /* 0x0000000000007941 */ /* 0x000fea0003800200 */
.L_x_1984:
        /* <DEDUP_REMOVED lines=22> */
.L_x_1987:
[----:B------:R-:W-:Y:S05]  /*d2b0*/  BSYNC.RECONVERGENT B0 ;  /* 0x0000000000007941 */ /* 0x000fea0003800200 */
.L_x_1986:
        /* <DEDUP_REMOVED lines=21> */
.L_x_1989:
[----:B------:R-:W-:Y:S05]  /*d410*/  BSYNC.RECONVERGENT B0 ;  /* 0x0000000000007941 */ /* 0x000fea0003800200 */
.L_x_1988:
        /* <DEDUP_REMOVED lines=21> */
.L_x_1991:
[----:B------:R-:W-:Y:S05]  /*d570*/  BSYNC.RECONVERGENT B0 ;  /* 0x0000000000007941 */ /* 0x000fea0003800200 */
.L_x_1990:
        /* <DEDUP_REMOVED lines=21> */
.L_x_1993:
[----:B------:R-:W-:Y:S05]  /*d6d0*/  BSYNC.RECONVERGENT B0 ;  /* 0x0000000000007941 */ /* 0x000fea0003800200 */
.L_x_1992:
        /* <DEDUP_REMOVED lines=21> */
.L_x_1995:
[----:B------:R-:W-:Y:S05]  /*d830*/  BSYNC.RECONVERGENT B0 ;  /* 0x0000000000007941 */ /* 0x000fea0003800200 */
.L_x_1994:
        /* <DEDUP_REMOVED lines=21> */
.L_x_1996:
        /* <DEDUP_REMOVED lines=15> */
.L_x_2867:


//--------------------- .text._ZN5flash16flash_fwd_kernelI23Flash_fwd_kernel_traitsILi128ELi128ELi32ELi4ELb0ELb0EN7cutlass6half_tE19Flash_kernel_traitsILi128ELi128ELi32ELi4ES3_EELb0ELb0ELb0ELb0ELb0ELb0ELb1ELb0EEEvNS_16Flash_fwd_paramsE --------------------------
	.section	.text._ZN5flash16flash_fwd_kernelI23Flash_fwd_kernel_traitsILi128ELi128ELi32ELi4ELb0ELb0EN7cutlass6half_tE19Flash_kernel_traitsILi128ELi128ELi32ELi4ES3_EELb0ELb0ELb0ELb0ELb0ELb0ELb1ELb0EEEvNS_16Flash_fwd_paramsE,"ax",@progbits
	.align	128
        .global         _ZN5flash16flash_fwd_kernelI23Flash_fwd_kernel_traitsILi128ELi128ELi32ELi4ELb0ELb0EN7cutlass6half_tE19Flash_kernel_traitsILi128ELi128ELi32ELi4ES3_EELb0ELb0ELb0ELb0ELb0ELb0ELb1ELb0EEEvNS_16Flash_fwd_paramsE
        .type           _ZN5flash16flash_fwd_kernelI23Flash_fwd_kernel_traitsILi128ELi128ELi32ELi4ELb0ELb0EN7cutlass6half_tE19Flash_kernel_traitsILi128ELi128ELi32ELi4ES3_EELb0ELb0ELb0ELb0ELb0ELb0ELb1ELb0EEEvNS_16Flash_fwd_paramsE,@function
        .size           _ZN5flash16flash_fwd_kernelI23Flash_fwd_kernel_traitsILi128ELi128ELi32ELi4ELb0ELb0EN7cutlass6half_tE19Flash_kernel_traitsILi128ELi128ELi32ELi4ES3_EELb0ELb0ELb0ELb0ELb0ELb0ELb1ELb0EEEvNS_16Flash_fwd_paramsE,(.L_x_2868 - _ZN5flash16flash_fwd_kernelI23Flash_fwd_kernel_traitsILi128ELi128ELi32ELi4ELb0ELb0EN7cutlass6half_tE19Flash_kernel_traitsILi128ELi128ELi32ELi4ES3_EELb0ELb0ELb0ELb0ELb0ELb0ELb1ELb0EEEvNS_16Flash_fwd_paramsE)
        .other          _ZN5flash16flash_fwd_kernelI23Flash_fwd_kernel_traitsILi128ELi128ELi32ELi4ELb0ELb0EN7cutlass6half_tE19Flash_kernel_traitsILi128ELi128ELi32ELi4ES3_EELb0ELb0ELb0ELb0ELb0ELb0ELb1ELb0EEEvNS_16Flash_fwd_paramsE,@"STO_CUDA_ENTRY STV_DEFAULT"
_ZN5flash16flash_fwd_kernelI23Flash_fwd_kernel_traitsILi128ELi128ELi32ELi4ELb0ELb0EN7cutlass6half_tE19Flash_kernel_traitsILi128ELi128ELi32ELi4ES3_EELb0ELb0ELb0ELb0ELb0ELb0ELb1ELb0EEEvNS_16Flash_fwd_paramsE:
.text._ZN5flash16flash_fwd_kernelI23Flash_fwd_kernel_traitsILi128ELi128ELi32ELi4ELb0ELb0EN7cutlass6half_tE19Flash_kernel_traitsILi128ELi128ELi32ELi4ES3_EELb0ELb0ELb0ELb0ELb0ELb0ELb1ELb0EEEvNS_16Flash_fwd_paramsE:
        /* <DEDUP_REMOVED lines=59> */
.L_x_1997:
        /* <DEDUP_REMOVED lines=16> */
[----:B---3--:R-:W-:-:S04]  /*04b0*/  @!P1 IMAD.WIDE.U32 R2, R30, R4, RZ ;  /* 0x000000041e029225 */ /* 0x008fc800078e00ff */
[----:B------:R-:W-:Y:S02]  /*04c0*/  @!P1 IMAD R5, R30, R5, R3 ;  /* 0x000000051e059224 */ /* 0x000fe400078e0203 */
[----:B------:R-:W3:Y:S01]  /*04d0*/  @P2 LDC R14, c[0x0][0x430] ;  /* 0x00010c00ff0e2b82 */ /* 0x000ee20000000800 */
[----:B------:R-:W-:Y:S01]  /*04e0*/  @!P1 MOV R0, R2 ;  /* 0x0000000200009202 */ /* 0x000fe20000000f00 */
[----:B-1----:R-:W-:-:S04]  /*04f0*/  @P1 IMAD.WIDE.U32 R2, R31, R8, RZ ;  /* 0x000000081f021225 */ /* 0x002fc800078e00ff */
[----:B----4-:R-:W-:Y:S01]  /*0500*/  @P2 IMAD R7, R6, R7, RZ ;  /* 0x0000000706072224 */ /* 0x010fe200078e02ff */
        /* <DEDUP_REMOVED lines=11> */
.L_x_1999:
[----:B------:R-:W1:Y:S01]  /*05c0*/  LDCU.64 UR4, c[0x0][0x410] ;  /* 0x00008200ff0477ac */ /* 0x000e620008000a00 */
[----:B------:R-:W-:Y:S01]  /*05d0*/  @P1 IMAD.MOV.U32 R0, RZ, RZ, R2 ;  /* 0x000000ffff001224 */ /* 0x000fe200078e0002 */
[----:B------:R-:W-:Y:S01]  /*05e0*/  LOP3.LUT R16, R16, 0x38, RZ, 0xc0, !PT ;  /* 0x0000003810107812 */ /* 0x000fe200078ec0ff */
[----:B------:R-:W2:Y:S01]  /*05f0*/  LDC R29, c[0x0][0x434] ;  /* 0x00010d00ff1d7b82 */ /* 0x000ea20000000800 */
        /* <DEDUP_REMOVED lines=13> */
[----:B---3--:R-:W-:Y:S01]  /*06d0*/  IMAD R18, R14, UR18, RZ ;  /* 0x000000120e127c24 */ /* 0x008fe2000f8e02ff */
        /* <DEDUP_REMOVED lines=9> */
[----:B------:R-:W3:Y:S01]  /*0770*/  LDCU UR6, c[0x0][0x440] ;  /* 0x00008800ff0677ac */ /* 0x000ee20008000800 */
[----:B------:R-:W-:Y:S01]  /*0780*/  IMAD.MOV.U32 R8, RZ, RZ, R10 ;  /* 0x000000ffff087224 */ /* 0x000fe200078e000a */
[----:B------:R-:W5:Y:S01]  /*0790*/  LDCU.64 UR4, c[0x0][0x3f0] ;  /* 0x00007e00ff0477ac */ /* 0x000f620008000a00 */
[----:B---3--:R-:W-:Y:S02]  /*07a0*/  ISETP.GE.AND P6, PT, R16, UR6, PT ;  /* 0x0000000610007c0c */ /* 0x008fe4000bfc6270 */
        /* <DEDUP_REMOVED lines=9> */
.L_x_2001:
[----:B------:R-:W-:Y:S05]  /*0840*/  BSYNC.RECONVERGENT B0 ;  /* 0x0000000000007941 */ /* 0x000fea0003800200 */
.L_x_2000:
        /* <DEDUP_REMOVED lines=9> */
[----:B------:R-:W-:Y:S01]  /*08e0*/  IMAD.X R0, RZ, RZ, UR9, P0 ;  /* 0x00000009ff007e24 */ /* 0x000fe200080e06ff */
        /* <DEDUP_REMOVED lines=11> */
.L_x_2003:
[----:B------:R-:W-:Y:S05]  /*09a0*/  BSYNC.RECONVERGENT B0 ;  /* 0x0000000000007941 */ /* 0x000fea0003800200 */
.L_x_2002:
        /* <DEDUP_REMOVED lines=21> */
.L_x_2005:
[----:B------:R-:W-:Y:S05]  /*0b00*/  BSYNC.RECONVERGENT B0 ;  /* 0x0000000000007941 */ /* 0x000fea0003800200 */
.L_x_2004:
        /* <DEDUP_REMOVED lines=21> */
.L_x_2007:
[----:B------:R-:W-:Y:S05]  /*0c60*/  BSYNC.RECONVERGENT B0 ;  /* 0x0000000000007941 */ /* 0x000fea0003800200 */
.L_x_2006:
[----:B------:R-:W-:Y:S01]  /*0c70*/  BSSY.RECONVERGENT B0, `(.L_x_2008) ;  /* 0x0000015000007945 */ /* 0x000fe20003800200 */
[----:B------:R-:W-:Y:S01]  /*0c80*/  ISETP.GE.AND P5, PT, R22, R12, PT ;  /* 0x0000000c1600720c */ /* 0x000fe20003fa6270 */
[----:B----4-:R-:W-:Y:S02]  /*0c90*/  IMAD R13, R28, R7, RZ ;  /* 0x000000071c0d7224 */ /* 0x010fe400078e02ff */
[----:B------:R-:W-:Y:S10]  /*0ca0*/  @P1 BRA `(.L_x_2009) ;  /* 0x0000000000441947 */ /* 0x000ff40003800000 */
        /* <DEDUP_REMOVED lines=17> */
.L_x_2009:
[----:B------:R-:W-:Y:S05]  /*0dc0*/  BSYNC.RECONVERGENT B0 ;  /* 0x0000000000007941 */ /* 0x000fea0003800200 */
.L_x_2008:
[C---:B--2---:R-:W-:Y:S01]  /*0dd0*/  IMAD R0, R30.reuse, R29, RZ ;  /* 0x0000001d1e007224 */ /* 0x044fe200078e02ff */
[----:B------:R-:W-:Y:S01]  /*0de0*/  ISETP.NE.AND P3, PT, R31, -0x1, PT ;  /* 0xffffffff1f00780c */ /* 0x000fe20003f65270 */
[----:B------:R-:W-:Y:S01]  /*0df0*/  BSSY.RECONVERGENT B0, `(.L_x_2010) ;  /* 0x0000016000007945 */ /* 0x000fe20003800200 */
[----:B------:R-:W-:Y:S01]  /*0e00*/  @!P2 IMAD R13, R30, R15, R13 ;  /* 0x0000000f1e0da224 */ /* 0x000fe200078e020d */
[----:B------:R-:W-:Y:S02]  /*0e10*/  ISETP.NE.AND P1, PT, R16, RZ, PT ;  /* 0x000000ff1000720c */ /* 0x000fe40003f25270 */
[----:B------:R-:W-:Y:S01]  /*0e20*/  SEL R15, R0, R31, !P3 ;  /* 0x0000001f000f7207 */ /* 0x000fe20005800000 */
[----:B------:R-:W-:Y:S10]  /*0e30*/  @P0 BRA `(.L_x_2011) ;  /* 0x0000000000440947 */ /* 0x000ff40003800000 */
[----:B------:R-:W2:Y:S01]  /*0e40*/  LDCU.64 UR6, c[0x0][0x408] ;  /* 0x00008100ff0677ac */ /* 0x000ea20008000a00 */
[----:B------:R-:W-:Y:S01]  /*0e50*/  IADD3 R6, P0, PT, R20, 0x50, RZ ;  /* 0x0000005014067810 */ /* 0x000fe20007f1e0ff */
[----:B-1-34-:R-:W-:Y:S01]  /*0e60*/  IMAD.MOV.U32 R2, RZ, RZ, R10 ;  /* 0x000000ffff027224 */ /* 0x01afe200078e000a */
        /* <DEDUP_REMOVED lines=14> */
.L_x_2011:
[----:B------:R-:W-:Y:S05]  /*0f50*/  BSYNC.RECONVERGENT B0 ;  /* 0x0000000000007941 */ /* 0x000fea0003800200 */
.L_x_2010:
        /* <DEDUP_REMOVED lines=19> */
.L_x_2013:
[----:B------:R-:W-:Y:S05]  /*1090*/  BSYNC.RECONVERGENT B0 ;  /* 0x0000000000007941 */ /* 0x000fea0003800200 */
.L_x_2012:
        /* <DEDUP_REMOVED lines=19> */
.L_x_2015:
[----:B------:R-:W-:Y:S05]  /*11d0*/  BSYNC.RECONVERGENT B0 ;  /* 0x0000000000007941 */ /* 0x000fea0003800200 */
.L_x_2014:
        /* <DEDUP_REMOVED lines=20> */
.L_x_2017:
[----:B------:R-:W-:Y:S05]  /*1320*/  BSYNC.RECONVERGENT B0 ;  /* 0x0000000000007941 */ /* 0x000fea0003800200 */
.L_x_2016:
        /* <DEDUP_REMOVED lines=15> */
.L_x_2019:
[----:B------:R-:W-:Y:S05]  /*1420*/  BSYNC.RECONVERGENT B0 ;  /* 0x0000000000007941 */ /* 0x000fea0003800200 */
.L_x_2018:
        /* <DEDUP_REMOVED lines=10> */
.L_x_2021:
[----:B------:R-:W-:Y:S05]  /*14d0*/  BSYNC.RECONVERGENT B0 ;  /* 0x0000000000007941 */ /* 0x000fea0003800200 */
.L_x_2020:
        /* <DEDUP_REMOVED lines=10> */
.L_x_2023:
[----:B------:R-:W-:Y:S05]  /*1580*/  BSYNC.RECONVERGENT B0 ;  /* 0x0000000000007941 */ /* 0x000fea0003800200 */
.L_x_2022:
        /* <DEDUP_REMOVED lines=10> */
.L_x_2025:
[----:B------:R-:W-:Y:S05]  /*1630*/  BSYNC.RECONVERGENT B0 ;  /* 0x0000000000007941 */ /* 0x000fea0003800200 */
.L_x_2024:
        /* <DEDUP_REMOVED lines=10> */
.L_x_2027:
[----:B------:R-:W-:Y:S05]  /*16e0*/  BSYNC.RECONVERGENT B0 ;  /* 0x0000000000007941 */ /* 0x000fea0003800200 */
.L_x_2026:
        /* <DEDUP_REMOVED lines=10> */
.L_x_2029:
[----:B------:R-:W-:Y:S05]  /*1790*/  BSYNC.RECONVERGENT B0 ;  /* 0x0000000000007941 */ /* 0x000fea0003800200 */
.L_x_2028:
        /* <DEDUP_REMOVED lines=10> */
.L_x_1998:
        /* <DEDUP_REMOVED lines=22> */
.L_x_2030:
[----:B------:R-:W1:Y:S01]  /*19a0*/  LDCU.64 UR12, c[0x0][0x3b8] ;  /* 0x00007700ff0c77ac */ /* 0x000e620008000a00 */
[----:B------:R-:W-:-:S05]  /*19b0*/  IADD3 R2, PT, PT, R10, R11, RZ ;  /* 0x0000000b0a027210 */ /* 0x000fca0007ffe0ff */
[C---:B-1----:R-:W-:Y:S02]  /*19c0*/  IMAD R0, R2.reuse, UR13, RZ ;  /* 0x0000000d02007c24 */ /* 0x042fe4000f8e02ff */
[----:B------:R-:W-:-:S05]  /*19d0*/  IMAD.WIDE.U32 R2, R2, UR12, RZ ;  /* 0x0000000c02027c25 */ /* 0x000fca000f8e00ff */
[----:B------:R-:W-:Y:S02]  /*19e0*/  IADD3 R6, PT, PT, R3, R0, RZ ;  /* 0x0000000003067210 */ /* 0x000fe40007ffe0ff */
[----:B------:R-:W-:-:S07]  /*19f0*/  MOV R5, R2 ;  /* 0x0000000200057202 */ /* 0x000fce0000000f00 */
.L_x_2031:
        /* <DEDUP_REMOVED lines=39> */
.L_x_2032:
[----:B------:R-:W1:Y:S01]  /*1c70*/  LDC.64 R138, c[0x0][0x3c0] ;  /* 0x0000f000ff8a7b82 */ /* 0x000e620000000a00 */
[----:B------:R-:W-:-:S05]  /*1c80*/  IADD3 R0, PT, PT, R10, R11, RZ ;  /* 0x0000000b0a007210 */ /* 0x000fca0007ffe0ff */
[C---:B-1----:R-:W-:Y:S02]  /*1c90*/  IMAD R4, R0.reuse, R139, RZ ;  /* 0x0000008b00047224 */ /* 0x042fe400078e02ff */
[----:B------:R-:W-:-:S05]  /*1ca0*/  IMAD.WIDE.U32 R2, R0, R138, RZ ;  /* 0x0000008a00027225 */ /* 0x000fca00078e00ff */
[----:B------:R-:W-:-:S07]  /*1cb0*/  IADD3 R0, PT, PT, R3, R4, RZ ;  /* 0x0000000403007210 */ /* 0x000fce0007ffe0ff */
.L_x_2033:
[----:B------:R-:W-:Y:S01]  /*1cc0*/  IMAD.SHL.U32 R18, R113, 0x8, RZ ;  /* 0x0000000871127824 */ /* 0x000fe200078e00ff */
[----:B------:R-:W-:Y:S01]  /*1cd0*/  SHF.R.U32.HI R114, RZ, 0x3, R113 ;  /* 0x00000003ff727819 */ /* 0x000fe20000011671 */
[----:B------:R-:W-:Y:S01]  /*1ce0*/  VIADD R15, R12, -UR18 ;  /* 0x800000120c0f7c36 */ /* 0x000fe20008000000 */
[----:B------:R-:W1:Y:S01]  /*1cf0*/  LDCU.128 UR8, c[0x0][0x3d0] ;  /* 0x00007a00ff0877ac */ /* 0x000e620008000c00 */
[----:B------:R-:W-:Y:S01]  /*1d00*/  SHF.R.S32.HI R7, RZ, 0x1f, R8 ;  /* 0x0000001fff077819 */ /* 0x000fe20000011408 */
[----:B------:R-:W2:Y:S01]  /*1d10*/  S2UR UR5, SR_CgaCtaId ;  /* 0x00000000000579c3 */ /* 0x000ea20000008800 */
[----:B------:R-:W-:Y:S01]  /*1d20*/  LOP3.LUT R115, R18, 0x38, RZ, 0xc0, !PT ;  /* 0x0000003812737812 */ /* 0x000fe200078ec0ff */
[C---:B------:R-:W-:Y:S01]  /*1d30*/  VIADD R3, R114.reuse, 0x20 ;  /* 0x0000002072037836 */ /* 0x040fe20000000000 */
[----:B------:R-:W3:Y:S01]  /*1d40*/  LDCU.64 UR14, c[0x0][0x390] ;  /* 0x00007200ff0e77ac */ /* 0x000ee20008000a00 */
[----:B------:R4:W-:Y:S01]  /*1d50*/  STL [R1+0xc], R15 ;  /* 0x00000c0f01007387 */ /* 0x0009e20000100800 */
[----:B------:R-:W-:Y:S01]  /*1d60*/  IADD3 R2, P0, PT, R115, R2, RZ ;  /* 0x0000000273027210 */ /* 0x000fe20007f1e0ff */
[----:B------:R-:W-:Y:S01]  /*1d70*/  BSSY.RECONVERGENT B0, `(.L_x_2034) ;  /* 0x0000046000007945 */ /* 0x000fe20003800200 */
[----:B------:R-:W-:Y:S01]  /*1d80*/  ISETP.GE.AND P3, PT, R3, R15, PT ;  /* 0x0000000f0300720c */ /* 0x000fe20003f66270 */
[----:B------:R-:W5:Y:S01]  /*1d90*/  LDCU.64 UR16, c[0x0][0x388] ;  /* 0x00007100ff1077ac */ /* 0x000f620008000a00 */
[----:B------:R-:W-:Y:S01]  /*1da0*/  IADD3.X R3, PT, PT, RZ, R0, RZ, P0, !PT ;  /* 0x00000000ff037210 */ /* 0x000fe200007fe4ff */
[C---:B------:R-:W-:Y:S01]  /*1db0*/  VIADD R0, R114.reuse, 0x40 ;  /* 0x0000004072007836 */ /* 0x040fe20000000000 */
[C---:B------:R-:W-:Y:S01]  /*1dc0*/  IADD3 R4, P1, PT, R115.reuse, R5, RZ ;  /* 0x0000000573047210 */ /* 0x040fe20007f3e0ff */
[----:B------:R-:W4:Y:S01]  /*1dd0*/  LDCU.64 UR6, c[0x0][0x3c8] ;  /* 0x00007900ff0677ac */ /* 0x000f220008000a00 */
[C---:B------:R-:W-:Y:S01]  /*1de0*/  IADD3 R17, PT, PT, R114.reuse, 0x10, RZ ;  /* 0x0000001072117810 */ /* 0x040fe20007ffe0ff */
[----:B------:R-:W-:Y:S01]  /*1df0*/  IMAD.WIDE.U32 R2, R114, R138, R2 ;  /* 0x0000008a72027225 */ /* 0x000fe200078e0002 */
[----:B------:R-:W-:Y:S01]  /*1e00*/  LOP3.LUT R251, R115, 0x40, RZ, 0xfc, !PT ;  /* 0x0000004073fb7812 */ /* 0x000fe200078efcff */
[----:B------:R-:W-:-:S02]  /*1e10*/  UMOV UR4, 0x400 ;  /* 0x0000040000047882 */ /* 0x000fc40000000000 */
[----:B------:R-:W-:Y:S01]  /*1e20*/  IMAD.X R5, RZ, RZ, R6, P1 ;  /* 0x000000ffff057224 */ /* 0x000fe200008e0606 */
[----:B------:R-:W-:Y:S01]  /*1e30*/  ISETP.GE.AND P1, PT, R0, R15, PT ;  /* 0x0000000f0000720c */ /* 0x000fe20003f26270 */
[C---:B------:R-:W-:Y:S02]  /*1e40*/  IMAD R3, R114.reuse, R139, R3 ;  /* 0x0000008b72037224 */ /* 0x040fe400078e0203 */
[C---:B------:R-:W-:Y:S02]  /*1e50*/  VIADD R6, R114.reuse, 0x30 ;  /* 0x0000003072067836 */ /* 0x040fe40000000000 */
[----:B------:R-:W-:Y:S01]  /*1e60*/  IMAD.WIDE.U32 R4, R114, UR12, R4 ;  /* 0x0000000c72047c25 */ /* 0x000fe2000f8e0004 */
[----:B--2---:R-:W-:Y:S02]  /*1e70*/  ULEA UR5, UR5, UR4, 0x18 ;  /* 0x0000000405057291 */ /* 0x004fe4000f8ec0ff */
[----:B------:R-:W-:Y:S01]  /*1e80*/  ISETP.GE.AND P2, PT, R6, R15, PT ;  /* 0x0000000f0600720c */ /* 0x000fe20003f46270 */
[----:B-1----:R-:W-:-:S04]  /*1e90*/  IMAD.WIDE.U32 R2, R8, UR10, R2 ;  /* 0x0000000a08027c25 */ /* 0x002fc8000f8e0002 */
[C---:B------:R-:W-:Y:S01]  /*1ea0*/  IMAD R6, R7.reuse, UR8, RZ ;  /* 0x0000000807067c24 */ /* 0x040fe2000f8e02ff */
[----:B---3--:R-:W-:Y:S01]  /*1eb0*/  LEA R19, P4, R2, UR14, 0x1 ;  /* 0x0000000e02137c11 */ /* 0x008fe2000f8808ff */
[----:B------:R-:W-:Y:S02]  /*1ec0*/  IMAD R5, R114, UR13, R5 ;  /* 0x0000000d72057c24 */ /* 0x000fe4000f8e0205 */
[----:B------:R-:W-:Y:S01]  /*1ed0*/  IMAD R0, R7, UR10, RZ ;  /* 0x0000000a07007c24 */ /* 0x000fe2000f8e02ff */
[----:B------:R-:W-:Y:S01]  /*1ee0*/  USHF.L.U64.HI UR10, UR12, 0x5, UR13 ;  /* 0x000000050c0a7899 */ /* 0x000fe2000801020d */
[C---:B------:R-:W-:Y:S01]  /*1ef0*/  IMAD R9, R8.reuse, UR9, R6 ;  /* 0x0000000908097c24 */ /* 0x040fe2000f8e0206 */
[----:B------:R1:W-:Y:S01]  /*1f00*/  STL [R1], R19 ;  /* 0x0000001301007387 */ /* 0x0003e20000100800 */
[----:B------:R-:W-:Y:S01]  /*1f10*/  IMAD.WIDE.U32 R6, R8, UR8, R4 ;  /* 0x0000000808067c25 */ /* 0x000fe2000f8e0004 */
[----:B------:R-:W-:Y:S01]  /*1f20*/  IADD3 R4, P0, PT, R115, R13, RZ ;  /* 0x0000000d73047210 */ /* 0x000fe20007f1e0ff */
[----:B------:R-:W-:-:S02]  /*1f30*/  USHF.L.U32 UR8, UR19, 0x7, URZ ;  /* 0x0000000713087899 */ /* 0x000fc400080006ff */
[----:B------:R-:W-:Y:S01]  /*1f40*/  IMAD R5, R8, UR11, R0 ;  /* 0x0000000b08057c24 */ /* 0x000fe2000f8e0200 */
[----:B------:R-:W-:Y:S01]  /*1f50*/  IADD3 R0, PT, PT, R7, R9, RZ ;  /* 0x0000000907007210 */ /* 0x000fe20007ffe0ff */
[----:B------:R-:W-:Y:S01]  /*1f60*/  USHF.R.U32.HI UR11, URZ, 0x19, UR19 ;  /* 0x00000019ff0b7899 */ /* 0x000fe20008011613 */
[----:B-----5:R-:W-:Y:S01]  /*1f70*/  LEA R230, P5, R6, UR16, 0x1 ;  /* 0x0000001006e67c11 */ /* 0x020fe2000f8a08ff */
[----:B------:R-:W-:Y:S01]  /*1f80*/  IMAD.IADD R3, R3, 0x1, R5 ;  /* 0x0000000103037824 */ /* 0x000fe200078e0205 */
[C---:B------:R-:W-:Y:S01]  /*1f90*/  LOP3.LUT R20, R114.reuse, UR8, RZ, 0xfc, !PT ;  /* 0x0000000872147c12 */ /* 0x040fe2000f8efcff */
[----:B------:R-:W-:Y:S01]  /*1fa0*/  IMAD.X R5, RZ, RZ, R14, P0 ;  /* 0x000000ffff057224 */ /* 0x000fe200000e060e */
[----:B------:R-:W-:Y:S02]  /*1fb0*/  ISETP.GE.AND P0, PT, R114, R15, PT ;  /* 0x0000000f7200720c */ /* 0x000fe40003f06270 */
[----:B------:R-:W-:Y:S01]  /*1fc0*/  LEA.HI.X R229, R6, UR17, R0, 0x1, P5 ;  /* 0x0000001106e57c11 */ /* 0x000fe2000a8f0c00 */
[----:B----4-:R-:W-:Y:S01]  /*1fd0*/  IMAD.WIDE.U32 R12, R28, UR6, R4 ;  /* 0x000000061c0c7c25 */ /* 0x010fe2000f8e0004 */
[----:B------:R-:W-:-:S02]  /*1fe0*/  LOP3.LUT R0, R18, 0x1f8, RZ, 0xc0, !PT ;  /* 0x000001f812007812 */ /* 0x000fc400078ec0ff */
[----:B------:R-:W-:Y:S01]  /*1ff0*/  LEA.HI.X R252, R2, UR15, R3, 0x1, P4 ;  /* 0x0000000f02fc7c11 */ /* 0x000fe2000a0f0c03 */
[----:B------:R-:W-:Y:S01]  /*2000*/  IMAD R11, R28, UR7, R13 ;  /* 0x000000071c0b7c24 */ /* 0x000fe2000f8e020d */
[----:B------:R-:W-:Y:S01]  /*2010*/  LOP3.LUT R0, R0, 0x38, R113, 0x78, !PT ;  /* 0x0000003800007812 */ /* 0x000fe200078e7871 */
[----:B------:R-:W-:Y:S01]  /*2020*/  VIADD R6, R114, 0x50 ;  /* 0x0000005072067836 */ /* 0x000fe20000000000 */
[----:B------:R-:W-:Y:S02]  /*2030*/  ISETP.GE.AND P4, PT, R17, R15, PT ;  /* 0x0000000f1100720c */ /* 0x000fe40003f86270 */
[----:B------:R-:W-:-:S04]  /*2040*/  LOP3.LUT R0, R0, 0x1e00, R18, 0xf8, !PT ;  /* 0x00001e0000007812 */ /* 0x000fc800078ef812 */
[----:B------:R-:W-:Y:S01]  /*2050*/  LEA R225, R0, UR5, 0x1 ;  /* 0x0000000500e17c11 */ /* 0x000fe2000f8e08ff */
[----:B-1----:R-:W-:Y:S06]  /*2060*/  @P0 BRA `(.L_x_2035) ;  /* 0x0000000000580947 */ /* 0x002fec0003800000 */
        /* <DEDUP_REMOVED lines=22> */
.L_x_2035:
[----:B------:R-:W-:Y:S05]  /*21d0*/  BSYNC.RECONVERGENT B0 ;  /* 0x0000000000007941 */ /* 0x000fea0003800200 */
.L_x_2034:
[----:B------:R-:W-:Y:S01]  /*21e0*/  USHF.L.U32 UR4, UR12, 0x5, URZ ;  /* 0x000000050c047899 */ /* 0x000fe200080006ff */
[----:B------:R-:W-:Y:S01]  /*21f0*/  BSSY.RECONVERGENT B0, `(.L_x_2036) ;  /* 0x000001d000007945 */ /* 0x000fe20003800200 */
[----:B------:R-:W-:Y:S02]  /*2200*/  ISETP.GE.AND P0, PT, R6, R15, PT ;  /* 0x0000000f0600720c */ /* 0x000fe40003f06270 */
[----:B------:R-:W-:Y:S01]  /*2210*/  IADD3 R7, PT, PT, R114, 0x60, RZ ;  /* 0x0000006072077810 */ /* 0x000fe20007ffe0ff */
[----:B------:R-:W-:Y:S10]  /*2220*/  @P4 BRA `(.L_x_2037) ;  /* 0x0000000000644947 */ /* 0x000ff40003800000 */
        /* <DEDUP_REMOVED lines=25> */
.L_x_2037:
[----:B------:R-:W-:Y:S05]  /*23c0*/  BSYNC.RECONVERGENT B0 ;  /* 0x0000000000007941 */ /* 0x000fea0003800200 */
.L_x_2036:
[----:B------:R-:W-:Y:S01]  /*23d0*/  USHF.L.U64.HI UR14, UR12, 0x4, UR13 ;  /* 0x000000040c0e7899 */ /* 0x000fe2000801020d */
[----:B------:R-:W-:Y:S01]  /*23e0*/  BSSY.RECONVERGENT B0, `(.L_x_2038) ;  /* 0x000001d000007945 */ /* 0x000fe20003800200 */
[----:B------:R-:W-:Y:S02]  /*23f0*/  ISETP.GE.AND P6, PT, R7, R15, PT ;  /* 0x0000000f0700720c */ /* 0x000fe40003fc6270 */
        /* <DEDUP_REMOVED lines=27> */
.L_x_2039:
[----:B------:R-:W-:Y:S05]  /*25b0*/  BSYNC.RECONVERGENT B0 ;  /* 0x0000000000007941 */ /* 0x000fea0003800200 */
.L_x_2038:
[----:B------:R-:W-:Y:S01]  /*25c0*/  LEA.HI.SX32 R69, R226, 0xffffffff, 0x1b ;  /* 0xffffffffe2457811 */ /* 0x000fe200078fdaff */
[----:B------:R-:W-:Y:S01]  /*25d0*/  BSSY.RECONVERGENT B0, `(.L_x_2040) ;  /* 0x000001d000007945 */ /* 0x000fe20003800200 */
[----:B------:R-:W-:-:S03]  /*25e0*/  ISETP.GE.AND P5, PT, R8, R15, PT ;  /* 0x0000000f0800720c */ /* 0x000fc60003fa6270 */
[----:B------:R-:W-:Y:S01]  /*25f0*/  IMAD R15, R69, -0x20, R68 ;  /* 0xffffffe0450f7824 */ /* 0x000fe200078e0244 */
        /* <DEDUP_REMOVED lines=26> */
.L_x_2041:
[----:B------:R-:W-:Y:S05]  /*27a0*/  BSYNC.RECONVERGENT B0 ;  /* 0x0000000000007941 */ /* 0x000fea0003800200 */
.L_x_2040:
[----:B------:R-:W-:Y:S01]  /*27b0*/  USHF.L.U32 UR15, UR12, 0x4, URZ ;  /* 0x000000040c0f7899 */ /* 0x000fe200080006ff */
[----:B------:R-:W-:Y:S01]  /*27c0*/  BSSY.RECONVERGENT B0, `(.L_x_2042) ;  /* 0x000001c000007945 */ /* 0x000fe20003800200 */
[----:B------:R-:W-:-:S03]  /*27d0*/  ISETP.GE.AND P4, PT, R114, R15, PT ;  /* 0x0000000f7200720c */ /* 0x000fc60003f86270 */
        /* <DEDUP_REMOVED lines=26> */
.L_x_2043:
[----:B------:R-:W-:Y:S05]  /*2980*/  BSYNC.RECONVERGENT B0 ;  /* 0x0000000000007941 */ /* 0x000fea0003800200 */
.L_x_2042:
[----:B------:R-:W-:Y:S01]  /*2990*/  SHF.R.S32.HI R14, RZ, 0x1f, R69 ;  /* 0x0000001fff0e7819 */ /* 0x000fe20000011445 */
[----:B------:R-:W-:Y:S01]  /*29a0*/  IMAD R0, R69, UR10, RZ ;  /* 0x0000000a45007c24 */ /* 0x000fe2000f8e02ff */
[----:B------:R-:W-:Y:S01]  /*29b0*/  BSSY.RECONVERGENT B0, `(.L_x_2044) ;  /* 0x000001e000007945 */ /* 0x000fe20003800200 */
[----:B------:R-:W-:Y:S01]  /*29c0*/  ISETP.GE.AND P3, PT, R17, R15, PT ;  /* 0x0000000f1100720c */ /* 0x000fe20003f66270 */
[----:B------:R-:W-:-:S04]  /*29d0*/  IMAD.WIDE.U32 R8, R69, UR4, RZ ;  /* 0x0000000445087c25 */ /* 0x000fc8000f8e00ff */
[----:B------:R-:W-:Y:S01]  /*29e0*/  IMAD R16, R14, UR4, R0 ;  /* 0x000000040e107c24 */ /* 0x000fe2000f8e0200 */
[----:B------:R-:W-:Y:S07]  /*29f0*/  @P0 BRA `(.L_x_2045) ;  /* 0x0000000000640947 */ /* 0x000fee0003800000 */
        /* <DEDUP_REMOVED lines=25> */
.L_x_2045:
[----:B------:R-:W-:Y:S05]  /*2b90*/  BSYNC.RECONVERGENT B0 ;  /* 0x0000000000007941 */ /* 0x000fea0003800200 */
.L_x_2044:
        /* <DEDUP_REMOVED lines=27> */
.L_x_2047:
[----:B------:R-:W-:Y:S05]  /*2d50*/  BSYNC.RECONVERGENT B0 ;  /* 0x0000000000007941 */ /* 0x000fea0003800200 */
.L_x_2046:
        /* <DEDUP_REMOVED lines=27> */
.L_x_2049:
[----:B------:R-:W-:Y:S05]  /*2f10*/  BSYNC.RECONVERGENT B0 ;  /* 0x0000000000007941 */ /* 0x000fea0003800200 */
.L_x_2048:
[----:B------:R-:W-:Y:S01]  /*2f20*/  BSSY.RECONVERGENT B0, `(.L_x_2050) ;  /* 0x0000012000007945 */ /* 0x000fe20003800200 */
[----:B------:R-:W-:-:S03]  /*2f30*/  IADD3 R0, PT, PT, R9, R16, RZ ;  /* 0x0000001009007210 */ /* 0x000fc60007ffe0ff */
[----:B------:R-:W-:Y:S05]  /*2f40*/  @P4 BRA `(.L_x_2051) ;  /* 0x00000000003c4947 */ /* 0x000fea0003800000 */
[----:B------:R-:W5:Y:S01]  /*2f50*/  LDCU UR6, c[0x0][0x440] ;  /* 0x00008800ff0677ac */ /* 0x000f620008000800 */
        /* <DEDUP_REMOVED lines=14> */
.L_x_2051:
[----:B------:R-:W-:Y:S05]  /*3040*/  BSYNC.RECONVERGENT B0 ;  /* 0x0000000000007941 */ /* 0x000fea0003800200 */
.L_x_2050:
[----:B------:R-:W-:Y:S04]  /*3050*/  BSSY.RECONVERGENT B0, `(.L_x_2052) ;  /* 0x0000013000007945 */ /* 0x000fe80003800200 */
[----:B------:R-:W-:Y:S05]  /*3060*/  @P3 BRA `(.L_x_2053) ;  /* 0x0000000000443947 */ /* 0x000fea0003800000 */
[----:B------:R-:W5:Y:S01]  /*3070*/  LDCU UR6, c[0x0][0x440] ;  /* 0x00008800ff0677ac */ /* 0x000f620008000800 */
[----:B-1234-:R-:W-:-:S04]  /*3080*/  IADD3 R3, P0, PT, R8, UR15, RZ ;  /* 0x0000000f08037c10 */ /* 0x01efc8000ff1e0ff */
        /* <DEDUP_REMOVED lines=15> */
.L_x_2053:
[----:B------:R-:W-:Y:S05]  /*3180*/  BSYNC.RECONVERGENT B0 ;  /* 0x0000000000007941 */ /* 0x000fea0003800200 */
.L_x_2052:
[----:B------:R-:W0:Y:S01]  /*3190*/  LDGDEPBAR ;  /* 0x00000000000079af */ /* 0x000e220000000000 */
[C---:B------:R-:W-:Y:S01]  /*31a0*/  SHF.L.U64.HI R0, R138.reuse, 0x5, R139 ;  /* 0x000000058a007819 */ /* 0x040fe2000001028b */
[----:B------:R-:W-:Y:S01]  /*31b0*/  BSSY.RECONVERGENT B0, `(.L_x_2054) ;  /* 0x000001e000007945 */ /* 0x000fe20003800200 */
[----:B-1234-:R-:W-:Y:S02]  /*31c0*/  SHF.L.U32 R2, R138, 0x5, RZ ;  /* 0x000000058a027819 */ /* 0x01efe400000006ff */
[----:B------:R-:W-:Y:S01]  /*31d0*/  SHF.L.U32 R214, R113, 0x6, RZ ;  /* 0x0000000671d67819 */ /* 0x000fe200000006ff */
[-C--:B------:R-:W-:Y:S02]  /*31e0*/  IMAD R0, R0, R69.reuse, RZ ;  /* 0x0000004500007224 */ /* 0x080fe400078e02ff */
[----:B------:R-:W-:Y:S01]  /*31f0*/  IMAD.WIDE.U32 R4, R2, R69, RZ ;  /* 0x0000004502047225 */ /* 0x000fe200078e00ff */
[----:B------:R-:W-:-:S03]  /*3200*/  LOP3.LUT R6, R214, 0x1c0, RZ, 0xc0, !PT ;  /* 0x000001c0d6067812 */ /* 0x000fc600078ec0ff */
[----:B------:R-:W-:Y:S01]  /*3210*/  IMAD R3, R14, R2, R0 ;  /* 0x000000020e037224 */ /* 0x000fe200078e0200 */
        /* <DEDUP_REMOVED lines=21> */
.L_x_2055:
[----:B------:R2:W-:Y:S04]  /*3370*/  STS.128 [R225+0xa000], RZ ;  /* 0x00a000ffe1007388 */ /* 0x0005e80000000c00 */
[----:B------:R2:W-:Y:S02]  /*3380*/  STS.128 [R225+0xb000], RZ ;  /* 0x00b000ffe1007388 */ /* 0x0005e40000000c00 */
.L_x_2056:
[----:B------:R-:W-:Y:S05]  /*3390*/  BSYNC.RECONVERGENT B0 ;  /* 0x0000000000007941 */ /* 0x000fea0003800200 */
.L_x_2054:
[----:B------:R-:W-:Y:S01]  /*33a0*/  ISETP.GE.AND P0, PT, R17, R15, PT ;  /* 0x0000000f1100720c */ /* 0x000fe20003f06270 */
[C---:B------:R-:W-:Y:S01]  /*33b0*/  IMAD.SHL.U32 R7, R113.reuse, 0x20, RZ ;  /* 0x0000002071077824 */ /* 0x040fe200078e00ff */
[----:B------:R-:W-:Y:S01]  /*33c0*/  SHF.R.U32.HI R112, RZ, 0x1, R113 ;  /* 0x00000001ff707819 */ /* 0x000fe20000011671 */
[----:B------:R-:W-:Y:S01]  /*33d0*/  BSSY.RECONVERGENT B0, `(.L_x_2057) ;  /* 0x000001e000007945 */ /* 0x000fe20003800200 */
[----:B-1----:R-:W-:Y:S02]  /*33e0*/  LOP3.LUT R2, R113, 0x8, RZ, 0xc0, !PT ;  /* 0x0000000871027812 */ /* 0x002fe400078ec0ff */
        /* <DEDUP_REMOVED lines=28> */
.L_x_2058:
[----:B------:R-:W-:Y:S05]  /*35b0*/  BSYNC.RECONVERGENT B0 ;  /* 0x0000000000007941 */ /* 0x000fea0003800200 */
.L_x_2057:
[----:B------:R-:W-:Y:S01]  /*35c0*/  LDSM.16.M88.4 R4, [R212+0x2000] ;  /* 0x00200000d404783b */ /* 0x000fe20000000200 */
[----:B---3--:R-:W-:Y:S01]  /*35d0*/  IMAD.MOV.U32 R2, RZ, RZ, 0x10 ;  /* 0x00000010ff027424 */ /* 0x008fe200078e00ff */
[C---:B------:R-:W-:Y:S01]  /*35e0*/  LOP3.LUT P0, RZ, R113.reuse, 0x2, RZ, 0xc0, !PT ;  /* 0x0000000271ff7812 */ /* 0x040fe2000780c0ff */
[----:B------:R-:W-:Y:S01]  /*35f0*/  VIADD R219, R214, UR5 ;  /* 0x00000005d6db7c36 */ /* 0x000fe20008000000 */
[----:B------:R-:W3:Y:S01]  /*3600*/  LDSM.16.M88.4 R24, [R214+UR5+0x8800] ;  /* 0x00880005d618783b */ /* 0x000ee20008000200 */
[----:B------:R-:W-:Y:S01]  /*3610*/  IMAD.MOV.U32 R222, RZ, RZ, 0x20 ;  /* 0x00000020ffde7424 */ /* 0x000fe200078e00ff */
[----:B------:R-:W-:Y:S01]  /*3620*/  SEL R0, R2, 0xfffffff0, !P0 ;  /* 0xfffffff002007807 */ /* 0x000fe20004000000 */
[----:B------:R-:W4:Y:S01]  /*3630*/  LDCU UR6, c[0x0][0x50c] ;  /* 0x0000a180ff0677ac */ /* 0x000f220008000800 */
[----:B------:R-:W5:Y:S01]  /*3640*/  LDSM.16.M88.4 R20, [R214+UR5+0x8000] ;  /* 0x00800005d614783b */ /* 0x000f620008000200 */
[----:B------:R-:W-:Y:S02]  /*3650*/  LOP3.LUT P0, RZ, R113, 0x4, RZ, 0xc0, !PT ;  /* 0x0000000471ff7812 */ /* 0x000fe4000780c0ff */
[C---:B------:R-:W-:Y:S01]  /*3660*/  LEA R29, R0.reuse, R212, 0x1 ;  /* 0x000000d4001d7211 */ /* 0x040fe200078e08ff */
[----:B------:R-:W2:Y:S01]  /*3670*/  LDSM.16.M88.4 R8, [R212] ;  /* 0x00000000d408783b */ /* 0x000ea20000000200 */
[----:B------:R-:W-:Y:S01]  /*3680*/  IMAD R31, R0, 0x2, R219 ;  /* 0x00000002001f7824 */ /* 0x000fe200078e02db */
[----:B------:R-:W-:-:S02]  /*3690*/  SEL R70, R222, 0xffffffe0, !P0 ;  /* 0xffffffe0de467807 */ /* 0x000fc40004000000 */
[----:B------:R-:W-:Y:S02]  /*36a0*/  LDSM.16.M88.4 R12, [R29+0x2000] ;  /* 0x002000001d0c783b */ /* 0x000fe40000000200 */
[C---:B------:R-:W-:Y:S01]  /*36b0*/  LEA R30, R70.reuse, R219, 0x1 ;  /* 0x000000db461e7211 */ /* 0x040fe200078e08ff */
[----:B------:R-:W-:Y:S01]  /*36c0*/  IMAD R2, R70, 0x2, R212 ;  /* 0x0000000246027824 */ /* 0x000fe200078e02d4 */
[----:B------:R-:W1:Y:S02]  /*36d0*/  LDSM.16.M88.4 R56, [R31+0x8800] ;  /* 0x008800001f38783b */ /* 0x000e640000000200 */
[C---:B------:R-:W-:Y:S01]  /*36e0*/  LEA R28, R0.reuse, R30, 0x1 ;  /* 0x0000001e001c7211 */ /* 0x040fe200078e08ff */
[----:B------:R-:W-:Y:S01]  /*36f0*/  IMAD R3, R0, 0x2, R2 ;  /* 0x0000000200037824 */ /* 0x000fe200078e0202 */
[----:B------:R-:W4:Y:S04]  /*3700*/  LDSM.16.M88.4 R48, [R31+0x8000] ;  /* 0x008000001f30783b */ /* 0x000f280000000200 */
[----:B------:R-:W4:Y:S04]  /*3710*/  LDSM.16.M88.4 R16, [R29] ;  /* 0x000000001d10783b */ /* 0x000f280000000200 */
[----:B------:R-:W-:Y:S04]  /*3720*/  LDSM.16.M88.4 R72, [R30+0x8000] ;  /* 0x008000001e48783b */ /* 0x000fe80000000200 */
[----:B------:R-:W4:Y:S04]  /*3730*/  LDSM.16.M88.4 R44, [R2] ;  /* 0x00000000022c783b */ /* 0x000f280000000200 */
[----:B------:R-:W-:Y:S01]  /*3740*/  LDSM.16.M88.4 R60, [R28+0x8000] ;  /* 0x008000001c3c783b */ /* 0x000fe20000000200 */
[C---:B---3--:R-:W-:Y:S03]  /*3750*/  HMMA.16816.F32 R52, R4.reuse, R24, RZ ;  /* 0x000000180434723c */ /* 0x048fe600000018ff */
[----:B------:R-:W-:Y:S04]  /*3760*/  LDSM.16.M88.4 R40, [R3] ;  /* 0x000000000328783b */ /* 0x000fe80000000200 */
[----:B------:R-:W-:Y:S01]  /*3770*/  LDSM.16.M88.4 R76, [R214+UR5+0x9000] ;  /* 0x00900005d64c783b */ /* 0x000fe20008000200 */
[C---:B-----5:R-:W-:Y:S03]  /*3780*/  HMMA.16816.F32 R36, R4.reuse, R20, RZ ;  /* 0x000000140424723c */ /* 0x060fe600000018ff */
[----:B------:R-:W0:Y:S05]  /*3790*/  LDGDEPBAR ;  /* 0x00000000000079af */ /* 0x000e2a0000000000 */
[C---:B------:R-:W-:Y:S08]  /*37a0*/  HMMA.16816.F32 R64, R4.reuse, R22, RZ ;  /* 0x000000160440723c */ /* 0x040ff000000018ff */
[----:B------:R-:W-:Y:S01]  /*37b0*/  HMMA.16816.F32 R84, R4, R26, RZ ;  /* 0x0000001a0454723c */ /* 0x000fe200000018ff */
[----:B------:R-:W3:Y:S07]  /*37c0*/  LDSM.16.M88.4 R4, [R2+0x2000] ;  /* 0x002000000204783b */ /* 0x000eee0000000200 */
[C---:B--2---:R-:W-:Y:S08]  /*37d0*/  HMMA.16816.F32 R32, R8.reuse, R20, RZ ;  /* 0x000000140820723c */ /* 0x044ff000000018ff */
[C---:B------:R-:W-:Y:S08]  /*37e0*/  HMMA.16816.F32 R88, R8.reuse, R24, RZ ;  /* 0x000000180858723c */ /* 0x040ff000000018ff */
[C---:B------:R-:W-:Y:S08]  /*37f0*/  HMMA.16816.F32 R92, R8.reuse, R22, RZ ;  /* 0x00000016085c723c */ /* 0x040ff000000018ff */
[----:B------:R-:W-:Y:S08]  /*3800*/  HMMA.16816.F32 R24, R8, R26, RZ ;  /* 0x0000001a0818723c */ /* 0x000ff000000018ff */
[C---:B-1----:R-:W-:Y:S01]  /*3810*/  HMMA.16816.F32 R96, R12.reuse, R56, R52 ;  /* 0x000000380c60723c */ /* 0x042fe20000001834 */
[----:B------:R-:W1:Y:S07]  /*3820*/  LDSM.16.M88.4 R52, [R30+0x8800] ;  /* 0x008800001e34783b */ /* 0x000e6e0000000200 */
[-C--:B----4-:R-:W-:Y:S01]  /*3830*/  HMMA.16816.F32 R8, R12, R48.reuse, R36 ;  /* 0x000000300c08723c */ /* 0x090fe20000001824 */
[----:B------:R-:W2:Y:S07]  /*3840*/  LDSM.16.M88.4 R36, [R3+0x2000] ;  /* 0x002000000324783b */ /* 0x000eae0000000200 */
[----:B------:R-:W-:Y:S01]  /*3850*/  HMMA.16816.F32 R20, R16, R48, R32 ;  /* 0x000000301014723c */ /* 0x000fe20000001820 */
[----:B------:R-:W4:Y:S07]  /*3860*/  LDSM.16.M88.4 R32, [R212+0x4000] ;  /* 0x00400000d420783b */ /* 0x000f2e0000000200 */
[C---:B------:R-:W-:Y:S01]  /*3870*/  HMMA.16816.F32 R80, R12.reuse, R50, R64 ;  /* 0x000000320c50723c */ /* 0x040fe20000001840 */
[----:B------:R-:W-:Y:S07]  /*3880*/  LDSM.16.M88.4 R64, [R31+0x9000] ;  /* 0x009000001f40783b */ /* 0x000fee0000000200 */
[----:B------:R-:W-:Y:S08]  /*3890*/  HMMA.16816.F32 R12, R12, R58, R84 ;  /* 0x0000003a0c0c723c */ /* 0x000ff00000001854 */
[----:B------:R-:W-:Y:S08]  /*38a0*/  HMMA.16816.F32 R84, R16, R50, R92 ;  /* 0x000000321054723c */ /* 0x000ff0000000185c */
[----:B------:R-:W-:Y:S08]  /*38b0*/  HMMA.16816.F32 R20, R44, R72, R20 ;  /* 0x000000482c14723c */ /* 0x000ff00000001814 */
[----:B------:R-:W-:Y:S01]  /*38c0*/  HMMA.16816.F32 R48, R16, R58, R24 ;  /* 0x0000003a1030723c */ /* 0x000fe20000001818 */
[----:B------:R-:W5:Y:S07]  /*38d0*/  LDSM.16.M88.4 R24, [R212+0x6000] ;  /* 0x00600000d418783b */ /* 0x000f6e0000000200 */
[----:B---3--:R-:W-:Y:S08]  /*38e0*/  HMMA.16816.F32 R8, R4, R72, R8 ;  /* 0x000000480408723c */ /* 0x008ff00000001808 */
[----:B------:R-:W-:Y:S01]  /*38f0*/  HMMA.16816.F32 R100, R16, R56, R88 ;  /* 0x000000381064723c */ /* 0x000fe20000001858 */
[----:B------:R-:W-:Y:S07]  /*3900*/  LDSM.16.M88.4 R88, [R30+0x9000] ;  /* 0x009000001e58783b */ /* 0x000fee0000000200 */
[----:B-1----:R-:W-:Y:S08]  /*3910*/  HMMA.16816.F32 R104, R4, R54, R12 ;  /* 0x000000360468723c */ /* 0x002ff0000000180c */
[-C--:B------:R-:W-:Y:S01]  /*3920*/  HMMA.16816.F32 R16, R40, R60.reuse, R20 ;  /* 0x0000003c2810723c */ /* 0x080fe20000001814 */
[----:B------:R-:W1:Y:S07]  /*3930*/  LDSM.16.M88.4 R20, [R29+0x4000] ;  /* 0x004000001d14783b */ /* 0x000e6e0000000200 */
[----:B--2---:R-:W-:Y:S01]  /*3940*/  HMMA.16816.F32 R12, R36, R60, R8 ;  /* 0x0000003c240c723c */ /* 0x004fe20000001808 */
[----:B------:R-:W2:Y:S07]  /*3950*/  LDSM.16.M88.4 R8, [R29+0x6000] ;  /* 0x006000001d08783b */ /* 0x000eae0000000200 */
[C---:B------:R-:W-:Y:S08]  /*3960*/  HMMA.16816.F32 R108, R4.reuse, R52, R96 ;  /* 0x00000034046c723c */ /* 0x040ff00000001860 */
[----:B------:R-:W-:Y:S08]  /*3970*/  HMMA.16816.F32 R56, R4, R74, R80 ;  /* 0x0000004a0438723c */ /* 0x000ff00000001850 */
[----:B------:R-:W-:Y:S08]  /*3980*/  HMMA.16816.F32 R96, R44, R52, R100 ;  /* 0x000000342c60723c */ /* 0x000ff00000001864 */
[----:B----4-:R-:W-:Y:S01]  /*3990*/  HMMA.16816.F32 R4, R32, R76, R16 ;  /* 0x0000004c2004723c */ /* 0x010fe20000001810 */
[----:B------:R-:W3:Y:S07]  /*39a0*/  LDSM.16.M88.4 R16, [R2+0x4000] ;  /* 0x004000000210783b */ /* 0x000eee0000000200 */
[C---:B------:R-:W-:Y:S08]  /*39b0*/  HMMA.16816.F32 R72, R44.reuse, R74, R84 ;  /* 0x0000004a2c48723c */ /* 0x040ff00000001854 */
[----:B------:R-:W-:Y:S01]  /*39c0*/  HMMA.16816.F32 R100, R44, R54, R48 ;  /* 0x000000362c64723c */ /* 0x000fe20000001830 */
[----:B------:R-:W-:Y:S04]  /*39d0*/  LDSM.16.M88.4 R52, [R28+0x9000] ;  /* 0x009000001c34783b */ /* 0x000fe80000000200 */
[----:B------:R-:W4:Y:S03]  /*39e0*/  LDSM.16.M88.4 R44, [R3+0x4000] ;  /* 0x00400000032c783b */ /* 0x000f260000000200 */
[----:B-----5:R-:W-:Y:S08]  /*39f0*/  HMMA.16816.F32 R48, R24, R76, R12 ;  /* 0x0000004c1830723c */ /* 0x020ff0000000180c */
[-C--:B------:R-:W-:Y:S08]  /*3a00*/  HMMA.16816.F32 R56, R36, R62.reuse, R56 ;  /* 0x0000003e2438723c */ /* 0x080ff00000001838 */
[----:B------:R-:W-:Y:S08]  /*3a10*/  HMMA.16816.F32 R72, R40, R62, R72 ;  /* 0x0000003e2848723c */ /* 0x000ff00000001848 */
[-C--:B-1----:R-:W-:Y:S01]  /*3a20*/  HMMA.16816.F32 R12, R20, R64.reuse, R4 ;  /* 0x00000040140c723c */ /* 0x082fe20000001804 */
[----:B------:R-:W-:Y:S07]  /*3a30*/  LDSM.16.M88.4 R4, [R2+0x6000] ;  /* 0x006000000204783b */ /* 0x000fee0000000200 */
[----:B--2---:R-:W-:Y:S01]  /*3a40*/  HMMA.16816.F32 R60, R8, R64, R48 ;  /* 0x00000040083c723c */ /* 0x004fe20000001830 */
[----:B------:R-:W1:Y:S07]  /*3a50*/  LDSM.16.M88.4 R48, [R28+0x8800] ;  /* 0x008800001c30783b */ /* 0x000e6e0000000200 */
[----:B------:R-:W-:Y:S08]  /*3a60*/  HMMA.16816.F32 R72, R32, R78, R72 ;  /* 0x0000004e2048723c */ /* 0x000ff00000001848 */
[----:B---3--:R-:W-:Y:S01]  /*3a70*/  HMMA.16816.F32 R80, R16, R88, R12 ;  /* 0x000000581050723c */ /* 0x008fe2000000180c */
[----:B------:R2:W-:Y:S07]  /*3a80*/  LDSM.16.M88.4 R12, [R3+0x6000] ;  /* 0x00600000030c783b */ /* 0x0005ee0000000200 */
[----:B------:R-:W-:Y:S01]  /*3a90*/  HMMA.16816.F32 R76, R24, R78, R56 ;  /* 0x0000004e184c723c */ /* 0x000fe20000001838 */
[----:B------:R-:W3:Y:S07]  /*3aa0*/  LDSM.16.M88.4 R56, [R214+UR5+0x9800] ;  /* 0x00980005d638783b */ /* 0x000eee0008000200 */
[----:B------:R-:W-:Y:S08]  /*3ab0*/  HMMA.16816.F32 R72, R20, R66, R72 ;  /* 0x000000421448723c */ /* 0x000ff00000001848 */
[----:B----4-:R-:W-:Y:S01]  /*3ac0*/  HMMA.16816.F32 R92, R44, R52, R80 ;  /* 0x000000342c5c723c */ /* 0x010fe20000001850 */
[----:B--2---:R-:W-:-:S07]  /*3ad0*/  SHF.L.U32 R3, R113, 0x1, RZ ;  /* 0x0000000171037819 */ /* 0x004fce00000006ff */
[C---:B-1----:R-:W-:Y:S08]  /*3ae0*/  HMMA.16816.F32 R84, R36.reuse, R48, R108 ;  /* 0x000000302454723c */ /* 0x042ff0000000186c */
[----:B------:R-:W-:Y:S01]  /*3af0*/  HMMA.16816.F32 R80, R36, R50, R104 ;  /* 0x000000322450723c */ /* 0x000fe20000001868 */
[----:B------:R-:W1:Y:S02]  /*3b00*/  LDSM.16.M88.4 R36, [R31+0x9800] ;  /* 0x009800001f24783b */ /* 0x000e640000000200 */
[----:B------:R-:W-:-:S05]  /*3b10*/  FMUL.FTZ R2, R92, UR6 ;  /* 0x000000065c027c20 */ /* 0x000fca0008410000 */
[----:B------:R-:W-:Y:S01]  /*3b20*/  HMMA.16816.F32 R60, R4, R88, R60 ;  /* 0x00000058043c723c */ /* 0x000fe2000000183c */
[----:B------:R2:W-:Y:S07]  /*3b30*/  MUFU.TANH R88, R2 ;  /* 0x0000000200587308 */ /* 0x0005ee0000002400 */
[C---:B------:R-:W-:Y:S08]  /*3b40*/  HMMA.16816.F32 R96, R40.reuse, R48, R96 ;  /* 0x000000302860723c */ /* 0x040ff00000001860 */
[----:B------:R-:W-:Y:S01]  /*3b50*/  HMMA.16816.F32 R100, R40, R50, R100 ;  /* 0x000000322864723c */ /* 0x000fe20000001864 */
[----:B--2---:R-:W-:-:S04]  /*3b60*/  FMUL.FTZ R2, R93, UR6 ;  /* 0x000000065d027c20 */ /* 0x004fc80008410000 */
[----:B------:R2:W-:Y:S03]  /*3b70*/  MUFU.TANH R89, R2 ;  /* 0x0000000200597308 */ /* 0x0005e60000002400 */
[----:B------:R-:W-:Y:S01]  /*3b80*/  HMMA.16816.F32 R40, R16, R90, R72 ;  /* 0x0000005a1028723c */ /* 0x000fe20000001848 */
[----:B------:R-:W4:Y:S07]  /*3b90*/  LDSM.16.M88.4 R72, [R30+0x9800] ;  /* 0x009800001e48783b */ /* 0x000f2e0000000200 */
[----:B------:R-:W-:Y:S08]  /*3ba0*/  HMMA.16816.F32 R76, R8, R66, R76 ;  /* 0x00000042084c723c */ /* 0x000ff0000000184c */
[----:B---3--:R-:W-:Y:S01]  /*3bb0*/  HMMA.16816.F32 R64, R24, R56, R84 ;  /* 0x000000381840723c */ /* 0x008fe20000001854 */
[----:B--2---:R-:W-:-:S04]  /*3bc0*/  FMUL.FTZ R2, R94, UR6 ;  /* 0x000000065e027c20 */ /* 0x004fc80008410000 */
[----:B------:R2:W-:Y:S03]  /*3bd0*/  MUFU.TANH R85, R2 ;  /* 0x0000000200557308 */ /* 0x0005e60000002400 */
[----:B------:R-:W-:Y:S08]  /*3be0*/  HMMA.16816.F32 R60, R12, R52, R60 ;  /* 0x000000340c3c723c */ /* 0x000ff0000000183c */
[----:B------:R-:W-:Y:S01]  /*3bf0*/  HMMA.16816.F32 R48, R44, R54, R40 ;  /* 0x000000362c30723c */ /* 0x000fe20000001828 */
[----:B--2---:R-:W-:-:S07]  /*3c00*/  FMUL.FTZ R2, R95, UR6 ;  /* 0x000000065f027c20 */ /* 0x004fce0008410000 */
[----:B------:R-:W-:Y:S01]  /*3c10*/  HMMA.16816.F32 R80, R24, R58, R80 ;  /* 0x0000003a1850723c */ /* 0x000fe20000001850 */
[----:B------:R2:W-:Y:S07]  /*3c20*/  MUFU.TANH R86, R2 ;  /* 0x0000000200567308 */ /* 0x0005ee0000002400 */
[----:B------:R-:W-:Y:S01]  /*3c30*/  HMMA.16816.F32 R40, R4, R90, R76 ;  /* 0x0000005a0428723c */ /* 0x000fe2000000184c */
[----:B------:R-:W3:Y:S01]  /*3c40*/  LDSM.16.M88.4 R76, [R28+0x9800] ;  /* 0x009800001c4c783b */ /* 0x000ee20000000200 */
[----:B------:R-:W-:-:S04]  /*3c50*/  DEPBAR.LE SB0, 0x0 ;  /* 0x000080000000791a */ /* 0x000fc80000000000 */
[----:B------:R-:W-:Y:S02]  /*3c60*/  FMUL.FTZ R51, R51, UR6 ;  /* 0x0000000633337c20 */ /* 0x000fe40008410000 */
[----:B-1----:R-:W-:Y:S04]  /*3c70*/  HMMA.16816.F32 R24, R8, R36, R64 ;  /* 0x000000240818723c */ /* 0x002fe80000001840 */
[----:B------:R-:W-:Y:S01]  /*3c80*/  MUFU.TANH R51, R51 ;  /* 0x0000003300337308 */ /* 0x000fe20000002400 */
[----:B--2---:R-:W-:-:S03]  /*3c90*/  FMUL.FTZ R2, R60, UR6 ;  /* 0x000000063c027c20 */ /* 0x004fc60008410000 */
[----:B------:R-:W-:Y:S04]  /*3ca0*/  HMMA.16816.F32 R8, R8, R38, R80 ;  /* 0x000000260808723c */ /* 0x000fe80000001850 */
[----:B------:R1:W-:Y:S04]  /*3cb0*/  MUFU.TANH R71, R2 ;  /* 0x0000000200477308 */ /* 0x0003e80000002400 */
[----:B------:R-:W-:Y:S08]  /*3cc0*/  HMMA.16816.F32 R40, R12, R54, R40 ;  /* 0x000000360c28723c */ /* 0x000ff00000001828 */
[----:B----4-:R-:W-:Y:S01]  /*3cd0*/  HMMA.16816.F32 R24, R4, R72, R24 ;  /* 0x000000480418723c */ /* 0x010fe20000001818 */
[----:B-1----:R-:W-:-:S07]  /*3ce0*/  FMUL.FTZ R2, R61, UR6 ;  /* 0x000000063d027c20 */ /* 0x002fce0008410000 */
[----:B------:R-:W-:Y:S01]  /*3cf0*/  HMMA.16816.F32 R8, R4, R74, R8 ;  /* 0x0000004a0408723c */ /* 0x000fe20000001808 */
[----:B------:R1:W-:Y:S02]  /*3d00*/  MUFU.TANH R84, R2 ;  /* 0x0000000200547308 */ /* 0x0003e40000002400 */
[----:B------:R-:W-:Y:S01]  /*3d10*/  FMUL.FTZ R40, R40, UR6 ;  /* 0x0000000628287c20 */ /* 0x000fe20008410000 */
[----:B------:R-:W-:Y:S01]  /*3d20*/  FMUL.FTZ R42, R42, UR6 ;  /* 0x000000062a2a7c20 */ /* 0x000fe20008410000 */
[----:B------:R-:W-:-:S04]  /*3d30*/  FMUL.FTZ R41, R41, UR6 ;  /* 0x0000000629297c20 */ /* 0x000fc80008410000 */
[----:B------:R-:W-:Y:S03]  /*3d40*/  MUFU.TANH R40, R40 ;  /* 0x0000002800287308 */ /* 0x000fe60000002400 */
[----:B---3--:R-:W-:Y:S05]  /*3d50*/  HMMA.16816.F32 R28, R12, R76, R24 ;  /* 0x0000004c0c1c723c */ /* 0x008fea0000001818 */
[----:B------:R-:W-:Y:S01]  /*3d60*/  MUFU.TANH R42, R42 ;  /* 0x0000002a002a7308 */ /* 0x000fe20000002400 */
[----:B-1----:R-:W-:-:S07]  /*3d70*/  FMUL.FTZ R2, R62, UR6 ;  /* 0x000000063e027c20 */ /* 0x002fce0008410000 */
[----:B------:R1:W2:Y:S08]  /*3d80*/  MUFU.TANH R52, R2 ;  /* 0x0000000200347308 */ /* 0x0002b00000002400 */
[----:B------:R-:W-:Y:S01]  /*3d90*/  MUFU.TANH R41, R41 ;  /* 0x0000002900297308 */ /* 0x000fe20000002400 */
[----:B-1----:R-:W-:Y:S02]  /*3da0*/  FMUL.FTZ R2, R63, UR6 ;  /* 0x000000063f027c20 */ /* 0x002fe40008410000 */
[C---:B------:R-:W-:Y:S05]  /*3db0*/  HMMA.16816.F32 R60, R32.reuse, R56, R96 ;  /* 0x00000038203c723c */ /* 0x040fea0000001860 */
[----:B------:R1:W3:Y:S03]  /*3dc0*/  MUFU.TANH R53, R2 ;  /* 0x0000000200357308 */ /* 0x0002e60000002400 */
[----:B------:R-:W-:Y:S01]  /*3dd0*/  HMMA.16816.F32 R32, R32, R58, R100 ;  /* 0x0000003a2020723c */ /* 0x000fe20000001864 */
[----:B-1----:R-:W-:-:S11]  /*3de0*/  FMUL.FTZ R2, R48, UR6 ;  /* 0x0000000630027c20 */ /* 0x002fd60008410000 */
[C---:B------:R-:W-:Y:S01]  /*3df0*/  HMMA.16816.F32 R24, R20.reuse, R36, R60 ;  /* 0x000000241418723c */ /* 0x040fe2000000183c */
[----:B------:R1:W-:Y:S07]  /*3e00*/  MUFU.TANH R57, R2 ;  /* 0x0000000200397308 */ /* 0x0003ee0000002400 */
[----:B------:R-:W-:Y:S08]  /*3e10*/  HMMA.16816.F32 R4, R20, R38, R32 ;  /* 0x000000261404723c */ /* 0x000ff00000001820 */
[----:B------:R-:W-:Y:S01]  /*3e20*/  HMMA.16816.F32 R20, R12, R78, R8 ;  /* 0x0000004e0c14723c */ /* 0x000fe20000001808 */
[----:B------:R-:W-:Y:S01]  /*3e30*/  FMUL.FTZ R10, R30, UR6 ;  /* 0x000000061e0a7c20 */ /* 0x000fe20008410000 */
[----:B-1----:R-:W-:-:S06]  /*3e40*/  FMUL.FTZ R2, R49, UR6 ;  /* 0x0000000631027c20 */ /* 0x002fcc0008410000 */
[C---:B------:R-:W-:Y:S01]  /*3e50*/  HMMA.16816.F32 R24, R16.reuse, R72, R24 ;  /* 0x000000481018723c */ /* 0x040fe20000001818 */
[----:B------:R1:W-:Y:S07]  /*3e60*/  MUFU.TANH R56, R2 ;  /* 0x0000000200387308 */ /* 0x0003ee0000002400 */
[----:B------:R-:W-:Y:S03]  /*3e70*/  HMMA.16816.F32 R4, R16, R74, R4 ;  /* 0x0000004a1004723c */ /* 0x000fe60000001804 */
[----:B------:R-:W-:Y:S01]  /*3e80*/  FMUL.FTZ R13, R20, UR6 ;  /* 0x00000006140d7c20 */ /* 0x000fe20008410000 */
[----:B------:R-:W-:-:S03]  /*3e90*/  FMUL.FTZ R14, R21, UR6 ;  /* 0x00000006150e7c20 */ /* 0x000fc60008410000 */
[----:B------:R-:W-:Y:S01]  /*3ea0*/  MUFU.TANH R20, R13 ;  /* 0x0000000d00147308 */ /* 0x000fe20000002400 */
[----:B-1----:R-:W-:-:S07]  /*3eb0*/  FMUL.FTZ R2, R50, UR6 ;  /* 0x0000000632027c20 */ /* 0x002fce0008410000 */
[----:B------:R1:W4:Y:S05]  /*3ec0*/  MUFU.TANH R50, R2 ;  /* 0x0000000200327308 */ /* 0x00032a0000002400 */
[----:B------:R-:W-:Y:S03]  /*3ed0*/  HMMA.16816.F32 R4, R44, R78, R4 ;  /* 0x0000004e2c04723c */ /* 0x000fe60000001804 */
[----:B------:R-:W-:Y:S01]  /*3ee0*/  MUFU.TANH R14, R14 ;  /* 0x0000000e000e7308 */ /* 0x000fe20000002400 */
[----:B-1----:R-:W-:-:S07]  /*3ef0*/  FMUL.FTZ R2, R43, UR6 ;  /* 0x000000062b027c20 */ /* 0x002fce0008410000 */
[----:B------:R1:W5:Y:S08]  /*3f00*/  MUFU.TANH R49, R2 ;  /* 0x0000000200317308 */ /* 0x0003700000002400 */
[----:B------:R-:W-:Y:S01]  /*3f10*/  FMUL.FTZ R18, R4, UR6 ;  /* 0x0000000604127c20 */ /* 0x000fe20008410000 */
[----:B------:R-:W-:Y:S01]  /*3f20*/  FMUL.FTZ R19, R5, UR6 ;  /* 0x0000000605137c20 */ /* 0x000fe20008410000 */
[----:B------:R-:W-:Y:S01]  /*3f30*/  FMUL.FTZ R17, R6, UR6 ;  /* 0x0000000606117c20 */ /* 0x000fe20008410000 */
[----:B------:R-:W-:Y:S01]  /*3f40*/  FMUL.FTZ R7, R7, UR6 ;  /* 0x0000000607077c20 */ /* 0x000fe20008410000 */
[----:B-1----:R-:W-:-:S04]  /*3f50*/  FMUL.FTZ R2, R28, UR6 ;  /* 0x000000061c027c20 */ /* 0x002fc80008410000 */
[----:B------:R1:W-:Y:S02]  /*3f60*/  MUFU.TANH R54, R2 ;  /* 0x0000000200367308 */ /* 0x0003e40000002400 */
[----:B-1----:R-:W-:Y:S01]  /*3f70*/  LOP3.LUT R2, R3, 0x6, RZ, 0xc0, !PT ;  /* 0x0000000603027812 */ /* 0x002fe200078ec0ff */
[----:B------:R-:W-:-:S04]  /*3f80*/  FMUL.FTZ R3, R29, UR6 ;  /* 0x000000061d037c20 */ /* 0x000fc80008410000 */
[----:B------:R-:W-:Y:S01]  /*3f90*/  IMAD R2, R69, 0x20, R2 ;  /* 0x0000002045027824 */ /* 0x000fe200078e0202 */
[----:B------:R1:W-:Y:S03]  /*3fa0*/  MUFU.TANH R55, R3 ;  /* 0x0000000300377308 */ /* 0x0003e60000002400 */
[C---:B------:R-:W-:Y:S01]  /*3fb0*/  VIADD R8, R2.reuse, 0x8 ;  /* 0x0000000802087836 */ /* 0x040fe20000000000 */
[C---:B------:R-:W-:Y:S01]  /*3fc0*/  IADD3 R9, PT, PT, R2.reuse, 0x1, RZ ;  /* 0x0000000102097810 */ /* 0x040fe20007ffe0ff */
[----:B------:R-:W-:Y:S01]  /*3fd0*/  BAR.SYNC.DEFER_BLOCKING 0x0 ;  /* 0x0000000000007b1d */ /* 0x000fe20000010000 */
[-C--:B------:R-:W-:Y:S02]  /*3fe0*/  ISETP.GE.AND P4, PT, R2, R68.reuse, PT ;  /* 0x000000440200720c */ /* 0x080fe40003f86270 */
[-C--:B------:R-:W-:Y:S01]  /*3ff0*/  ISETP.GE.AND P2, PT, R8, R68.reuse, PT ;  /* 0x000000440800720c */ /* 0x080fe20003f46270 */
[----:B------:R-:W-:Y:S01]  /*4000*/  FMUL.FTZ R8, R31, UR6 ;  /* 0x000000061f087c20 */ /* 0x000fe20008410000 */
[----:B------:R-:W-:Y:S01]  /*4010*/  ISETP.GE.AND P3, PT, R9, R68, PT ;  /* 0x000000440900720c */ /* 0x000fe20003f66270 */
[----:B------:R-:W5:Y:S01]  /*4020*/  MUFU.TANH R69, R10 ;  /* 0x0000000a00457308 */ /* 0x000f620000002400 */
[----:B--2---:R-:W-:-:S02]  /*4030*/  FSEL R37, R52, -INF , !P4 ;  /* 0xff80000034257808 */ /* 0x004fc40006000000 */
[----:B------:R-:W-:Y:S02]  /*4040*/  FSEL R31, R71, -INF , !P4 ;  /* 0xff800000471f7808 */ /* 0x000fe40006000000 */
[----:B------:R-:W-:Y:S02]  /*4050*/  FSEL R63, R85, -INF , !P4 ;  /* 0xff800000553f7808 */ /* 0x000fe40006000000 */
[----:B-1----:R-:W-:Y:S01]  /*4060*/  IADD3 R3, PT, PT, R2, 0x9, RZ ;  /* 0x0000000902037810 */ /* 0x002fe20007ffe0ff */
[----:B------:R1:W2:Y:S01]  /*4070*/  MUFU.TANH R32, R8 ;  /* 0x0000000800207308 */ /* 0x0002a20000002400 */
[----:B------:R-:W-:Y:S02]  /*4080*/  FSEL R62, R88, -INF , !P4 ;  /* 0xff800000583e7808 */ /* 0x000fe40006000000 */
[----:B------:R-:W-:Y:S01]  /*4090*/  ISETP.GE.AND P1, PT, R3, R68, PT ;  /* 0x000000440300720c */ /* 0x000fe20003f26270 */
[----:B------:R-:W-:Y:S01]  /*40a0*/  VIADD R3, R2, 0x10 ;  /* 0x0000001002037836 */ /* 0x000fe20000000000 */
[----:B---3--:R-:W-:-:S02]  /*40b0*/  FSEL R36, R53, -INF , !P3 ;  /* 0xff80000035247808 */ /* 0x008fc40005800000 */
[----:B------:R-:W-:Y:S02]  /*40c0*/  FSEL R30, R84, -INF , !P3 ;  /* 0xff800000541e7808 */ /* 0x000fe40005800000 */
[-C--:B------:R-:W-:Y:S02]  /*40d0*/  ISETP.GE.AND P5, PT, R3, R68.reuse, PT ;  /* 0x000000440300720c */ /* 0x080fe40003fa6270 */
[C---:B------:R-:W-:Y:S02]  /*40e0*/  IADD3 R3, PT, PT, R2.reuse, 0x11, RZ ;  /* 0x0000001102037810 */ /* 0x040fe40007ffe0ff */
[----:B------:R-:W-:Y:S02]  /*40f0*/  P2R R12, PR, RZ, 0x20 ;  /* 0x00000020ff0c7803 */ /* 0x000fe40000000000 */
[----:B------:R-:W-:Y:S01]  /*4100*/  ISETP.GE.AND P6, PT, R3, R68, PT ;  /* 0x000000440300720c */ /* 0x000fe20003fc6270 */
[C---:B------:R-:W-:Y:S01]  /*4110*/  VIADD R3, R2.reuse, 0x18 ;  /* 0x0000001802037836 */ /* 0x040fe20000000000 */
[----:B------:R-:W-:Y:S01]  /*4120*/  IADD3 R2, PT, PT, R2, 0x19, RZ ;  /* 0x0000001902027810 */ /* 0x000fe20007ffe0ff */
[----:B-1----:R-:W-:Y:S01]  /*4130*/  HMMA.16816.F32 R8, R44, R76, R24 ;  /* 0x0000004c2c08723c */ /* 0x002fe20000001818 */
[----:B------:R-:W-:-:S02]  /*4140*/  FSEL R61, R86, -INF , !P3 ;  /* 0xff800000563d7808 */ /* 0x000fc40005800000 */
[-C--:B------:R-:W-:Y:S01]  /*4150*/  ISETP.GE.AND P5, PT, R3, R68.reuse, PT ;  /* 0x000000440300720c */ /* 0x080fe20003fa6270 */
[----:B------:R-:W-:Y:S01]  /*4160*/  FMUL.FTZ R3, R22, UR6 ;  /* 0x0000000616037c20 */ /* 0x000fe20008410000 */
[----:B------:R-:W-:Y:S01]  /*4170*/  ISETP.GE.AND P4, PT, R2, R68, PT ;  /* 0x000000440200720c */ /* 0x000fe20003f86270 */
[----:B------:R-:W-:Y:S01]  /*4180*/  FMUL.FTZ R2, R23, UR6 ;  /* 0x0000000617027c20 */ /* 0x000fe20008410000 */
[----:B------:R-:W-:Y:S01]  /*4190*/  FSEL R60, R89, -INF , !P3 ;  /* 0xff800000593c7808 */ /* 0x000fe20005800000 */
[----:B------:R1:W3:Y:S01]  /*41a0*/  MUFU.TANH R13, R3 ;  /* 0x00000003000d7308 */ /* 0x0002e20000002400 */
[----:B------:R-:W-:Y:S02]  /*41b0*/  ISETP.GE.U32.AND P3, PT, R68, 0x21, PT ;  /* 0x000000214400780c */ /* 0x000fe40003f66070 */
[----:B------:R-:W-:Y:S02]  /*41c0*/  FSEL R48, R42, -INF , !P2 ;  /* 0xff8000002a307808 */ /* 0x000fe40005000000 */
[----:B------:R-:W-:-:S02]  /*41d0*/  FSEL R28, R40, -INF , !P2 ;  /* 0xff800000281c7808 */ /* 0x000fc40005000000 */
[----:B----4-:R-:W-:Y:S02]  /*41e0*/  FSEL R58, R50, -INF , !P2 ;  /* 0xff800000323a7808 */ /* 0x010fe40005000000 */
[----:B------:R-:W-:Y:S02]  /*41f0*/  FSEL R52, R57, -INF , !P2 ;  /* 0xff80000039347808 */ /* 0x000fe40005000000 */
[----:B------:R-:W-:Y:S01]  /*4200*/  FMUL.FTZ R16, R8, UR6 ;  /* 0x0000000608107c20 */ /* 0x000fe20008410000 */
[----:B------:R-:W-:Y:S01]  /*4210*/  FMUL.FTZ R15, R9, UR6 ;  /* 0x00000006090f7c20 */ /* 0x000fe20008410000 */
[----:B------:R1:W4:Y:S01]  /*4220*/  MUFU.TANH R8, R2 ;  /* 0x0000000200087308 */ /* 0x0003220000002400 */
[----:B------:R-:W-:Y:S01]  /*4230*/  ISETP.NE.AND P2, PT, R12, RZ, PT ;  /* 0x000000ff0c00720c */ /* 0x000fe20003f45270 */
[----:B------:R-:W-:Y:S01]  /*4240*/  FMUL.FTZ R9, R10, UR6 ;  /* 0x000000060a097c20 */ /* 0x000fe20008410000 */
[----:B------:R-:W-:Y:S01]  /*4250*/  FMUL.FTZ R10, R11, UR6 ;  /* 0x000000060b0a7c20 */ /* 0x000fe20008410000 */
[----:B-----5:R-:W-:-:S02]  /*4260*/  FSEL R49, R49, -INF , !P1 ;  /* 0xff80000031317808 */ /* 0x020fc40004800000 */
[----:B------:R-:W-:Y:S02]  /*4270*/  FSEL R29, R41, -INF , !P1 ;  /* 0xff800000291d7808 */ /* 0x000fe40004800000 */
[----:B------:R-:W-:Y:S02]  /*4280*/  FSEL R59, R51, -INF , !P1 ;  /* 0xff800000333b7808 */ /* 0x000fe40004800000 */
[----:B------:R-:W-:Y:S02]  /*4290*/  FSEL R56, R56, -INF , !P1 ;  /* 0xff80000038387808 */ /* 0x000fe40004800000 */
[----:B------:R-:W-:Y:S02]  /*42a0*/  FSEL R69, R69, -INF , !P2 ;  /* 0xff80000045457808 */ /* 0x000fe40005000000 */
[----:B------:R-:W-:Y:S02]  /*42b0*/  FSEL R54, R54, -INF , !P2 ;  /* 0xff80000036367808 */ /* 0x000fe40005000000 */
[----:B--2---:R-:W-:-:S02]  /*42c0*/  FSEL R68, R32, -INF , !P6 ;  /* 0xff80000020447808 */ /* 0x004fc40007000000 */
[----:B------:R-:W-:Y:S01]  /*42d0*/  FSEL R55, R55, -INF , !P6 ;  /* 0xff80000037377808 */ /* 0x000fe20007000000 */
[----:B-1-34-:R-:W-:Y:S06]  /*42e0*/  @!P3 BRA `(.L_x_2059) ;  /* 0x000000000088b947 */ /* 0x01afec0003800000 */
[----:B------:R-:W-:-:S05]  /*42f0*/  LEA.HI.SX32 R2, R226, 0xfffffffe, 0x1b ;  /* 0xfffffffee2027811 */ /* 0x000fca00078fdaff */
[C---:B------:R-:W-:Y:S02]  /*4300*/  IMAD R4, R2.reuse, UR10, RZ ;  /* 0x0000000a02047c24 */ /* 0x040fe4000f8e02ff */
[----:B------:R-:W-:Y:S01]  /*4310*/  IMAD.WIDE.U32 R2, R2, UR4, RZ ;  /* 0x0000000402027c25 */ /* 0x000fe2000f8e00ff */
[----:B------:R-:W1:Y:S03]  /*4320*/  LDCU UR4, c[0x0][0x440] ;  /* 0x00008800ff0477ac */ /* 0x000e660008000800 */
        /* <DEDUP_REMOVED lines=30> */
.L_x_2059:
[----:B-1----:R-:W-:Y:S01]  /*4510*/  FMNMX3.FTZ R2, R37, R36, R48, !PT ;  /* 0x0000002425027276 */ /* 0x002fe20007810030 */
[----:B------:R-:W1:Y:S01]  /*4520*/  MUFU.TANH R5, R17 ;  /* 0x0000001100057308 */ /* 0x000e620000002400 */
[----:B------:R-:W-:Y:S01]  /*4530*/  FMNMX3.FTZ R3, R31, R30, R28, !PT ;  /* 0x0000001e1f037276 */ /* 0x000fe2000781001c */
[----:B------:R-:W2:Y:S01]  /*4540*/  LDCU UR4, c[0x0][0x45c] ;  /* 0x00008b80ff0477ac */ /* 0x000ea20008000800 */
[----:B------:R-:W-:Y:S02]  /*4550*/  FSEL R57, R13, -INF , !P5 ;  /* 0xff8000000d397808 */ /* 0x000fe40006800000 */
[----:B------:R-:W-:Y:S02]  /*4560*/  FMNMX3.FTZ R2, R2, R49, R69, !PT ;  /* 0x0000003102027276 */ /* 0x000fe40007810045 */
[----:B------:R-:W-:Y:S01]  /*4570*/  FSEL R51, R20, -INF , !P5 ;  /* 0xff80000014337808 */ /* 0x000fe20006800000 */
[----:B------:R-:W3:Y:S01]  /*4580*/  MUFU.TANH R13, R16 ;  /* 0x00000010000d7308 */ /* 0x000ee20000002400 */
[----:B------:R-:W-:-:S02]  /*4590*/  FMNMX3.FTZ R3, R3, R29, R54, !PT ;  /* 0x0000001d03037276 */ /* 0x000fc40007810036 */
[----:B------:R-:W-:Y:S02]  /*45a0*/  FSEL R53, R8, -INF , !P4 ;  /* 0xff80000008357808 */ /* 0x000fe40006000000 */
[----:B------:R-:W-:Y:S02]  /*45b0*/  FMNMX3.FTZ R2, R2, R68, R57, !PT ;  /* 0x0000004402027276 */ /* 0x000fe40007810039 */
[----:B------:R-:W-:Y:S01]  /*45c0*/  FSEL R50, R14, -INF , !P4 ;  /* 0xff8000000e327808 */ /* 0x000fe20006000000 */
[----:B------:R-:W4:Y:S01]  /*45d0*/  MUFU.TANH R11, R9 ;  /* 0x00000009000b7308 */ /* 0x000f220000002400 */
[----:B------:R-:W-:Y:S02]  /*45e0*/  FMNMX3.FTZ R3, R3, R55, R51, !PT ;  /* 0x0000003703037276 */ /* 0x000fe40007810033 */
[----:B------:R-:W-:Y:S02]  /*45f0*/  FMNMX.FTZ R2, R53, R2, !PT ;  /* 0x0000000235027209 */ /* 0x000fe40007810000 */
[----:B------:R-:W-:-:S02]  /*4600*/  FMNMX.FTZ R3, R50, R3, !PT ;  /* 0x0000000332037209 */ /* 0x000fc40007810000 */
[----:B------:R-:W-:Y:S01]  /*4610*/  ISETP.NE.AND P1, PT, R12, RZ, PT ;  /* 0x000000ff0c00720c */ /* 0x000fe20003f25270 */
[----:B------:R-:W5:Y:S01]  /*4620*/  SHFL.BFLY PT, R133, R2, 0x2, 0x1f ;  /* 0x0c401f0002857f89 */ /* 0x000f6200000e0000 */
[----:B------:R-:W2:Y:S01]  /*4630*/  MUFU.TANH R6, R18 ;  /* 0x0000001200067308 */ /* 0x000ea20000002400 */
[----:B-1----:R-:W-:Y:S02]  /*4640*/  FSEL R84, R5, -INF , !P5 ;  /* 0xff80000005547808 */ /* 0x002fe40006800000 */
[----:B------:R-:W1:Y:S01]  /*4650*/  SHFL.BFLY PT, R4, R3, 0x2, 0x1f ;  /* 0x0c401f0003047f89 */ /* 0x000e6200000e0000 */
[----:B---3--:R-:W-:Y:S02]  /*4660*/  FSEL R71, R13, -INF , !P1 ;  /* 0xff8000000d477808 */ /* 0x008fe40004800000 */
[----:B------:R-:W-:Y:S02]  /*4670*/  FMNMX3.FTZ R5, R62, R60, R52, !PT ;  /* 0x0000003c3e057276 */ /* 0x000fe40007810034 */
[----:B------:R2:W-:Y:S01]  /*4680*/  MUFU.TANH R12, R15 ;  /* 0x0000000f000c7308 */ /* 0x0005e20000002400 */
[----:B----4-:R-:W-:-:S02]  /*4690*/  FSEL R78, R11, -INF , !P1 ;  /* 0xff8000000b4e7808 */ /* 0x010fc40004800000 */
[----:B------:R-:W-:-:S05]  /*46a0*/  LOP3.LUT P2, RZ, R113, 0x2, RZ, 0xc0, !PT ;  /* 0x0000000271ff7812 */ /* 0x000fca000784c0ff */
[----:B------:R-:W3:Y:S01]  /*46b0*/  MUFU.TANH R8, R7 ;  /* 0x0000000700087308 */ /* 0x000ee20000002400 */
[----:B-----5:R-:W-:-:S07]  /*46c0*/  FMNMX.FTZ R133, R2, R133, !PT ;  /* 0x0000008502857209 */ /* 0x020fce0007810000 */
[----:B------:R-:W4:Y:S01]  /*46d0*/  MUFU.TANH R10, R10 ;  /* 0x0000000a000a7308 */ /* 0x000f220000002400 */
[----:B------:R-:W-:Y:S01]  /*46e0*/  IMAD.SHL.U32 R2, R114, 0x200, RZ ;  /* 0x0000020072027824 */ /* 0x000fe200078e00ff */
[----:B--2---:R-:W-:Y:S02]  /*46f0*/  FSEL R15, R6, -INF , !P5 ;  /* 0xff800000060f7808 */ /* 0x004fe40006800000 */
[----:B-1----:R-:W-:Y:S02]  /*4700*/  FMNMX.FTZ R3, R3, R4, !PT ;  /* 0x0000000403037209 */ /* 0x002fe40007810000 */
[----:B------:R-:W1:Y:S01]  /*4710*/  SHFL.BFLY PT, R4, R133, 0x1, 0x1f ;  /* 0x0c201f0085047f89 */ /* 0x000e6200000e0000 */
[----:B------:R-:W-:Y:S01]  /*4720*/  LOP3.LUT R2, R112, 0x200, R2, 0xf8, !PT ;  /* 0x0000020070027812 */ /* 0x000fe200078ef802 */
[----:B------:R-:W2:Y:S01]  /*4730*/  MUFU.TANH R7, R19 ;  /* 0x0000001300077308 */ /* 0x000ea20000002400 */
[----:B------:R-:W-:Y:S01]  /*4740*/  FMNMX3.FTZ R6, R5, R56, R71, !PT ;  /* 0x0000003805067276 */ /* 0x000fe20007810047 */
[----:B------:R-:W5:Y:S01]  /*4750*/  SHFL.BFLY PT, R134, R3, 0x1, 0x1f ;  /* 0x0c201f0003867f89 */ /* 0x000f6200000e0000 */
[----:B------:R-:W-:-:S02]  /*4760*/  LEA R213, R2, UR5, 0x1 ;  /* 0x0000000502d57c11 */ /* 0x000fc4000f8e08ff */
[----:B---3--:R-:W-:Y:S02]  /*4770*/  FSEL R79, R8, -INF , !P4 ;  /* 0xff800000084f7808 */ /* 0x008fe40006000000 */
[----:B------:R-:W-:Y:S01]  /*4780*/  IADD3 R64, PT, PT, R213, 0xa000, RZ ;  /* 0x0000a000d5407810 */ /* 0x000fe20007ffe0ff */
[----:B------:R-:W-:Y:S01]  /*4790*/  IMAD R2, R70, 0x2, R213 ;  /* 0x0000000246027824 */ /* 0x000fe200078e02d5 */
[----:B------:R-:W-:Y:S01]  /*47a0*/  FSEL R70, R12, -INF , !P6 ;  /* 0xff8000000c467808 */ /* 0x000fe20007000000 */
[----:B------:R-:W-:Y:S01]  /*47b0*/  LDSM.16.MT88.4 R24, [R213+0xa000] ;  /* 0x00a00000d518783b */ /* 0x000fe20000004200 */
[----:B----4-:R-:W-:Y:S01]  /*47c0*/  FSEL R77, R10, -INF , !P6 ;  /* 0xff8000000a4d7808 */ /* 0x010fe20007000000 */
[----:B------:R-:W-:Y:S02]  /*47d0*/  IMAD R9, R0, 0x2, R2 ;  /* 0x0000000200097824 */ /* 0x000fe400078e0202 */
[----:B------:R-:W-:Y:S01]  /*47e0*/  LDSM.16.MT88.4 R20, [R2+0xa000] ;  /* 0x00a000000214783b */ /* 0x000fe20000004200 */
[----:B--2---:R-:W-:-:S03]  /*47f0*/  FSEL R76, R7, -INF , !P4 ;  /* 0xff800000074c7808 */ /* 0x004fc60006000000 */
[----:B------:R-:W-:Y:S01]  /*4800*/  LDSM.16.MT88.4 R16, [R9+0xa000] ;  /* 0x00a000000910783b */ /* 0x000fe20000004200 */
[----:B------:R-:W-:Y:S02]  /*4810*/  FMNMX3.FTZ R7, R6, R70, R15, !PT ;  /* 0x0000004606077276 */ /* 0x000fe4000781000f */
[----:B-1----:R-:W-:Y:S01]  /*4820*/  FMNMX.FTZ R133, R133, R4, !PT ;  /* 0x0000000485857209 */ /* 0x002fe20007810000 */
[----:B------:R-:W-:Y:S01]  /*4830*/  LDSM.16.MT88.4 R32, [R213+0xb000] ;  /* 0x00b00000d520783b */ /* 0x000fe20000004200 */
[----:B------:R-:W-:Y:S02]  /*4840*/  FMNMX3.FTZ R4, R63, R61, R58, !PT ;  /* 0x0000003d3f047276 */ /* 0x000fe4000781003a */
[----:B-----5:R-:W-:Y:S01]  /*4850*/  FMNMX.FTZ R134, R3, R134, !PT ;  /* 0x0000008603867209 */ /* 0x020fe20007810000 */
[----:B------:R-:W-:Y:S01]  /*4860*/  LDSM.16.MT88.4 R80, [R213+0xb800] ;  /* 0x00b80000d550783b */ /* 0x000fe20000004200 */
[----:B------:R-:W-:Y:S02]  /*4870*/  FMNMX3.FTZ R5, R4, R59, R78, !PT ;  /* 0x0000003b04057276 */ /* 0x000fe4000781004e */
[----:B------:R-:W-:Y:S01]  /*4880*/  LEA R3, R0, R213, 0x1 ;  /* 0x000000d500037211 */ /* 0x000fe200078e08ff */
[C---:B------:R-:W-:Y:S01]  /*4890*/  FMUL.FTZ R4, R134.reuse, UR4 ;  /* 0x0000000486047c20 */ /* 0x040fe20008410000 */
[----:B------:R-:W-:Y:S01]  /*48a0*/  FMNMX3.FTZ R6, R5, R77, R84, !PT ;  /* 0x0000004d05067276 */ /* 0x000fe20007810054 */
[----:B------:R-:W-:Y:S01]  /*48b0*/  LDSM.16.MT88.4 R156, [R213+0xa800] ;  /* 0x00a80000d59c783b */ /* 0x000fe20000004200 */
[----:B------:R-:W-:-:S02]  /*48c0*/  FSETP.NEU.FTZ.AND P1, PT, R134, -INF , PT ;  /* 0xff8000008600780b */ /* 0x000fc40003f3d000 */
        /* <DEDUP_REMOVED lines=13> */
[----:B------:R1:W-:Y:S04]  /*49a0*/  MUFU.EX2 R249, R8 ;  /* 0x0000000800f97308 */ /* 0x0003e80000000800 */
[----:B------:R3:W-:Y:S04]  /*49b0*/  MUFU.EX2 R246, R7 ;  /* 0x0000000700f67308 */ /* 0x0007e80000000800 */
[----:B------:R4:W-:Y:S01]  /*49c0*/  MUFU.EX2 R250, R6 ;  /* 0x0000000600fa7308 */ /* 0x0009e20000000800 */
[----:B-1----:R-:W-:-:S02]  /*49d0*/  FFMA.FTZ R8, R28, UR4, -R3 ;  /* 0x000000041c087c23 */ /* 0x002fc40008010803 */
[----:B------:R-:W-:Y:S01]  /*49e0*/  LDSM.16.MT88.4 R28, [R9+0xb000] ;  /* 0x00b00000091c783b */ /* 0x000fe20000004200 */
[--C-:B---3--:R-:W-:Y:S01]  /*49f0*/  FFMA.FTZ R7, R37, UR4, -R12.reuse ;  /* 0x0000000425077c23 */ /* 0x108fe2000801080c */
[----:B------:R2:W-:Y:S01]  /*4a00*/  MUFU.EX2 R248, R8 ;  /* 0x0000000800f87308 */ /* 0x0005e20000000800 */
[----:B----4-:R-:W-:-:S03]  /*4a10*/  FFMA.FTZ R6, R36, UR4, -R12 ;  /* 0x0000000424067c23 */ /* 0x010fc6000801080c */
[----:B------:R-:W-:Y:S01]  /*4a20*/  MUFU.EX2 R245, R7 ;  /* 0x0000000700f57308 */ /* 0x000fe20000000800 */
[----:B------:R1:W-:Y:S03]  /*4a30*/  LDSM.16.MT88.4 R36, [R2+0xb000] ;  /* 0x00b000000224783b */ /* 0x0003e60000004200 */
[----:B------:R3:W4:Y:S01]  /*4a40*/  MUFU.EX2 R231, R6 ;  /* 0x0000000600e77308 */ /* 0x0007220000000800 */
[----:B--2---:R-:W-:-:S05]  /*4a50*/  FMNMX.FTZ R8, R5, R10, !PT ;  /* 0x0000000a05087209 */ /* 0x004fca0007810000 */
[----:B------:R-:W2:Y:S01]  /*4a60*/  SHFL.BFLY PT, R9, R8, 0x1, 0x1f ;  /* 0x0c201f0008097f89 */ /* 0x000ea200000e0000 */
[----:B---3--:R-:W-:Y:S01]  /*4a70*/  FFMA.FTZ R6, R49, UR4, -R12 ;  /* 0x0000000431067c23 */ /* 0x008fe2000801080c */
[----:B----4-:R-:W-:-:S03]  /*4a80*/  F2FP.F16.F32.PACK_AB R5, R231, R245 ;  /* 0x000000f5e705723e */ /* 0x010fc600000000ff */
[----:B------:R3:W-:Y:S01]  /*4a90*/  MUFU.EX2 R247, R6 ;  /* 0x0000000600f77308 */ /* 0x0007e20000000800 */
[----:B-1----:R-:W-:-:S04]  /*4aa0*/  FFMA.FTZ R2, R48, UR4, -R12 ;  /* 0x0000000430027c23 */ /* 0x002fc8000801080c */
[----:B------:R1:W4:Y:S01]  /*4ab0*/  MUFU.EX2 R244, R2 ;  /* 0x0000000200f47308 */ /* 0x0003220000000800 */
[----:B---3--:R-:W-:Y:S02]  /*4ac0*/  F2FP.F16.F32.PACK_AB R6, R250, R248 ;  /* 0x000000f8fa06723e */ /* 0x008fe400000000ff */
[----:B--2---:R-:W-:Y:S02]  /*4ad0*/  FMNMX.FTZ R136, R8, R9, !PT ;  /* 0x0000000908887209 */ /* 0x004fe40007810000 */
[----:B-1----:R-:W-:-:S03]  /*4ae0*/  FMNMX.FTZ R2, R4, R11, !PT ;  /* 0x0000000b04027209 */ /* 0x002fc60007810000 */
[C---:B------:R-:W-:Y:S01]  /*4af0*/  FMUL.FTZ R8, R136.reuse, UR4 ;  /* 0x0000000488087c20 */ /* 0x040fe20008410000 */
[----:B------:R-:W-:Y:S01]  /*4b00*/  FSETP.NEU.FTZ.AND P1, PT, R136, -INF , PT ;  /* 0xff8000008800780b */ /* 0x000fe20003f3d000 */
[----:B------:R-:W1:Y:S01]  /*4b10*/  SHFL.BFLY PT, R10, R2, 0x1, 0x1f ;  /* 0x0c201f00020a7f89 */ /* 0x000e6200000e0000 */
[----:B------:R-:W-:Y:S02]  /*4b20*/  F2FP.F16.F32.PACK_AB R4, R246, R249 ;  /* 0x000000f9f604723e */ /* 0x000fe400000000ff */
[----:B------:R-:W-:Y:S02]  /*4b30*/  FSEL R13, R8, RZ, P1 ;  /* 0x000000ff080d7208 */ /* 0x000fe40000800000 */
[----:B----4-:R-:W-:-:S03]  /*4b40*/  F2FP.F16.F32.PACK_AB R7, R247, R244 ;  /* 0x000000f4f707723e */ /* 0x010fc600000000ff */
[--C-:B------:R-:W-:Y:S01]  /*4b50*/  FFMA.FTZ R8, R62, UR4, -R13.reuse ;  /* 0x000000043e087c23 */ /* 0x100fe2000801080d */
[----:B------:R-:W-:-:S03]  /*4b60*/  FFMA.FTZ R9, R60, UR4, -R13 ;  /* 0x000000043c097c23 */ /* 0x000fc6000801080d */
[----:B------:R2:W-:Y:S01]  /*4b70*/  MUFU.EX2 R223, R8 ;  /* 0x0000000800df7308 */ /* 0x0005e20000000800 */
[C---:B------:R-:W-:Y:S03]  /*4b80*/  HMMA.16816.F32 R144, R4.reuse, R24, RZ ;  /* 0x000000180490723c */ /* 0x040fe600000018ff */
[----:B------:R3:W-:Y:S05]  /*4b90*/  MUFU.EX2 R221, R9 ;  /* 0x0000000900dd7308 */ /* 0x0007ea0000000800 */
[----:B------:R-:W-:Y:S01]  /*4ba0*/  HMMA.16816.F32 R164, R4, R40, RZ ;  /* 0x0000002804a4723c */ /* 0x000fe200000018ff */
[----:B-1----:R-:W-:Y:S01]  /*4bb0*/  FMNMX.FTZ R135, R2, R10, !PT ;  /* 0x0000000a02877209 */ /* 0x002fe20007810000 */
[----:B--2---:R-:W-:-:S03]  /*4bc0*/  FFMA.FTZ R8, R56, UR4, -R13 ;  /* 0x0000000438087c23 */ /* 0x004fc6000801080d */
[C---:B------:R-:W-:Y:S01]  /*4bd0*/  FSETP.NEU.FTZ.AND P1, PT, R135.reuse, -INF , PT ;  /* 0xff8000008700780b */ /* 0x040fe20003f3d000 */
[----:B------:R-:W-:Y:S01]  /*4be0*/  FMUL.FTZ R2, R135, UR4 ;  /* 0x0000000487027c20 */ /* 0x000fe20008410000 */
[----:B------:R1:W-:Y:S01]  /*4bf0*/  MUFU.EX2 R228, R8 ;  /* 0x0000000800e47308 */ /* 0x0003e20000000800 */
[----:B------:R-:W-:Y:S03]  /*4c00*/  HMMA.16816.F32 R72, R4, R20, RZ ;  /* 0x000000140448723c */ /* 0x000fe600000018ff */
[----:B------:R-:W-:Y:S01]  /*4c10*/  FSEL R14, R2, RZ, P1 ;  /* 0x000000ff020e7208 */ /* 0x000fe20000800000 */
[----:B------:R-:W-:-:S04]  /*4c20*/  FFMA.FTZ R2, R52, UR4, -R13 ;  /* 0x0000000434027c23 */ /* 0x000fc8000801080d */
[----:B------:R2:W4:Y:S01]  /*4c30*/  MUFU.EX2 R227, R2 ;  /* 0x0000000200e37308 */ /* 0x0005220000000800 */
[--C-:B---3--:R-:W-:Y:S01]  /*4c40*/  FFMA.FTZ R9, R61, UR4, -R14.reuse ;  /* 0x000000043d097c23 */ /* 0x108fe2000801080e */
[C---:B------:R-:W-:Y:S01]  /*4c50*/  HMMA.16816.F32 R88, R4.reuse, R16, RZ ;  /* 0x000000100458723c */ /* 0x040fe200000018ff */
[--C-:B-1----:R-:W-:Y:S02]  /*4c60*/  FFMA.FTZ R8, R58, UR4, -R14.reuse ;  /* 0x000000043a087c23 */ /* 0x102fe4000801080e */
[----:B------:R-:W-:Y:S04]  /*4c70*/  MUFU.EX2 R216, R9 ;  /* 0x0000000900d87308 */ /* 0x000fe80000000800 */
[----:B------:R1:W-:Y:S01]  /*4c80*/  MUFU.EX2 R218, R8 ;  /* 0x0000000800da7308 */ /* 0x0003e20000000800 */
[----:B------:R-:W-:Y:S01]  /*4c90*/  HMMA.16816.F32 R92, R4, R32, RZ ;  /* 0x00000020045c723c */ /* 0x000fe200000018ff */
[----:B--2---:R-:W-:Y:S01]  /*4ca0*/  FFMA.FTZ R2, R63, UR4, -R14 ;  /* 0x000000043f027c23 */ /* 0x004fe2000801080e */
[----:B----4-:R-:W-:-:S03]  /*4cb0*/  F2FP.F16.F32.PACK_AB R10, R228, R227 ;  /* 0x000000e3e40a723e */ /* 0x010fc600000000ff */
[----:B------:R2:W3:Y:S03]  /*4cc0*/  MUFU.EX2 R220, R2 ;  /* 0x0000000200dc7308 */ /* 0x0004e60000000800 */
[----:B------:R-:W-:Y:S01]  /*4cd0*/  HMMA.16816.F32 R100, R4, R44, RZ ;  /* 0x0000002c0464723c */ /* 0x000fe200000018ff */
[----:B-1----:R-:W-:-:S07]  /*4ce0*/  F2FP.F16.F32.PACK_AB R8, R221, R223 ;  /* 0x000000dfdd08723e */ /* 0x002fce00000000ff */
[----:B------:R-:W-:Y:S01]  /*4cf0*/  HMMA.16816.F32 R104, R4, R36, RZ ;  /* 0x000000240468723c */ /* 0x000fe200000018ff */
[----:B--2---:R-:W-:Y:S01]  /*4d00*/  FFMA.FTZ R2, R59, UR4, -R14 ;  /* 0x000000043b027c23 */ /* 0x004fe2000801080e */
[----:B---3--:R-:W-:-:S06]  /*4d10*/  F2FP.F16.F32.PACK_AB R9, R216, R220 ;  /* 0x000000dcd809723e */ /* 0x008fcc00000000ff */
[C---:B------:R-:W-:Y:S01]  /*4d20*/  HMMA.16816.F32 R120, R4.reuse, R28, RZ ;  /* 0x0000001c0478723c */ /* 0x040fe200000018ff */
[----:B------:R1:W2:Y:S07]  /*4d30*/  MUFU.EX2 R224, R2 ;  /* 0x0000000200e07308 */ /* 0x0002ae0000000800 */
[----:B------:R-:W-:Y:S01]  /*4d40*/  HMMA.16816.F32 R152, R4, R26, RZ ;  /* 0x0000001a0498723c */ /* 0x000fe200000018ff */
[----:B-1----:R-:W-:Y:S01]  /*4d50*/  VIADD R2, R213, 0xa040 ;  /* 0x0000a040d5027836 */ /* 0x002fe20000000000 */
[----:B--2---:R-:W-:Y:S01]  /*4d60*/  F2FP.F16.F32.PACK_AB R11, R224, R218 ;  /* 0x000000dae00b723e */ /* 0x004fe200000000ff */
[----:B------:R-:W-:-:S05]  /*4d70*/  @P0 VIADD R2, R64, 0xffffffc0 ;  /* 0xffffffc040020836 */ /* 0x000fca0000000000 */
[C---:B------:R-:W-:Y:S01]  /*4d80*/  HMMA.16816.F32 R168, R4.reuse, R42, RZ ;  /* 0x0000002a04a8723c */ /* 0x040fe200000018ff */
[----:B------:R-:W-:Y:S01]  /*4d90*/  LEA R217, R0, R2, 0x1 ;  /* 0x0000000200d97211 */ /* 0x000fe200078e08ff */
[--C-:B------:R-:W-:Y:S01]  /*4da0*/  FFMA.FTZ R0, R69, UR4, -R12.reuse ;  /* 0x0000000445007c23 */ /* 0x100fe2000801080c */
[----:B------:R-:W-:Y:S05]  /*4db0*/  LDSM.16.MT88.4 R112, [R2+0x1800] ;  /* 0x001800000270783b */ /* 0x000fea0000004200 */
[C---:B------:R-:W-:Y:S01]  /*4dc0*/  HMMA.16816.F32 R60, R4.reuse, R22, RZ ;  /* 0x00000016043c723c */ /* 0x040fe200000018ff */
[----:B------:R1:W-:Y:S07]  /*4dd0*/  MUFU.EX2 R132, R0 ;  /* 0x0000000000847308 */ /* 0x0003ee0000000800 */
[----:B------:R-:W-:Y:S01]  /*4de0*/  HMMA.16816.F32 R108, R4, R18, RZ ;  /* 0x00000012046c723c */ /* 0x000fe200000018ff */
[----:B-1----:R-:W-:-:S07]  /*4df0*/  FFMA.FTZ R0, R53, UR4, -R12 ;  /* 0x0000000435007c23 */ /* 0x002fce000801080c */
        /* <DEDUP_REMOVED lines=8> */
[----:B------:R-:W-:Y:S01]  /*4e80*/  IADD3 R4, PT, PT, R213, 0xa020, RZ ;  /* 0x0000a020d5047810 */ /* 0x000fe20007ffe0ff */
[----:B------:R1:W2:Y:S01]  /*4e90*/  LDSM.16.MT88.4 R48, [R2+0x800] ;  /* 0x000800000230783b */ /* 0x0002a20000004200 */
[----:B------:R-:W-:Y:S01]  /*4ea0*/  @P2 IADD3 R4, PT, PT, R64, -0x20, RZ ;  /* 0xffffffe040042810 */ /* 0x000fe20007ffe0ff */
[C---:B------:R-:W-:Y:S01]  /*4eb0*/  HMMA.16816.F32 R232, R8.reuse, R22, RZ ;  /* 0x0000001608e8723c */ /* 0x040fe200000018ff */
[----:B------:R3:W-:Y:S01]  /*4ec0*/  MUFU.EX2 R22, R3 ;  /* 0x0000000300167308 */ /* 0x0007e20000000800 */
[----:B------:R-:W4:Y:S03]  /*4ed0*/  LDSM.16.MT88.4 R64, [R217+0x800] ;  /* 0x00080000d940783b */ /* 0x000f260000004200 */
[----:B------:R-:W-:Y:S01]  /*4ee0*/  MUFU.EX2 R215, R6 ;  /* 0x0000000600d77308 */ /* 0x000fe20000000800 */
[----:B------:R-:W5:Y:S02]  /*4ef0*/  LDSM.16.MT88.4 R172, [R4+0x800] ;  /* 0x0008000004ac783b */ /* 0x000f640000004200 */
[----:B------:R-:W-:Y:S01]  /*4f00*/  HMMA.16816.F32 R180, R8, R16, RZ ;  /* 0x0000001008b4723c */ /* 0x000fe200000018ff */
[----:B------:R-:W1:Y:S01]  /*4f10*/  MUFU.EX2 R137, R7 ;  /* 0x0000000700897308 */ /* 0x000e620000000800 */
[----:B------:R-:W5:Y:S01]  /*4f20*/  LDSM.16.MT88.4 R96, [R4+0x1800] ;  /* 0x001800000460783b */ /* 0x000f620000004200 */
[----:B---3--:R-:W-:-:S05]  /*4f30*/  FFMA.FTZ R3, R68, UR4, -R12 ;  /* 0x0000000444037c23 */ /* 0x008fca000801080c */
[----:B------:R-:W-:Y:S01]  /*4f40*/  HMMA.16816.F32 R204, R8, R18, RZ ;  /* 0x0000001208cc723c */ /* 0x000fe200000018ff */
[----:B------:R-:W3:Y:S01]  /*4f50*/  LDSM.16.MT88.4 R16, [R217+0x1800] ;  /* 0x00180000d910783b */ /* 0x000ee20000004200 */
[----:B------:R2:W2:Y:S01]  /*4f60*/  MUFU.EX2 R23, R3 ;  /* 0x0000000300177308 */ /* 0x0004a20000000800 */
[----:B-1----:R-:W-:Y:S01]  /*4f70*/  FFMA.FTZ R2, R57, UR4, -R12 ;  /* 0x0000000439027c23 */ /* 0x002fe2000801080c */
[----:B------:R-:W-:-:S04]  /*4f80*/  F2FP.F16.F32.PACK_AB R124, R215, R137 ;  /* 0x00000089d77c723e */ /* 0x000fc800000000ff */
[C---:B------:R-:W-:Y:S01]  /*4f90*/  HMMA.16816.F32 R192, R8.reuse, R24, RZ ;  /* 0x0000001808c0723c */ /* 0x040fe200000018ff */
[----:B------:R1:W-:Y:S07]  /*4fa0*/  MUFU.EX2 R12, R2 ;  /* 0x00000002000c7308 */ /* 0x0003ee0000000800 */
[----:B------:R-:W-:Y:S01]  /*4fb0*/  HMMA.16816.F32 R240, R8, R26, RZ ;  /* 0x0000001a08f0723c */ /* 0x000fe200000018ff */
[----:B--2---:R-:W-:Y:S01]  /*4fc0*/  FFMA.FTZ R3, R15, UR4, -R13 ;  /* 0x000000040f037c23 */ /* 0x004fe2000801080d */
[----:B------:R-:W-:-:S03]  /*4fd0*/  F2FP.F16.F32.PACK_AB R125, R23, R132 ;  /* 0x00000084177d723e */ /* 0x000fc600000000ff */
[----:B------:R-:W-:Y:S01]  /*4fe0*/  MUFU.EX2 R7, R3 ;  /* 0x0000000300077308 */ /* 0x000fe20000000800 */
[--C-:B-1----:R-:W-:Y:S02]  /*4ff0*/  FFMA.FTZ R2, R71, UR4, -R13.reuse ;  /* 0x0000000447027c23 */ /* 0x102fe4000801080d */
[C---:B------:R-:W-:Y:S08]  /*5000*/  HMMA.16816.F32 R176, R8.reuse, R32, RZ ;  /* 0x0000002008b0723c */ /* 0x040ff000000018ff */
[C---:B------:R-:W-:Y:S08]  /*5010*/  HMMA.16816.F32 R208, R8.reuse, R34, RZ ;  /* 0x0000002208d0723c */ /* 0x040ff000000018ff */
[C---:B------:R-:W-:Y:S08]  /*5020*/  HMMA.16816.F32 R116, R8.reuse, R28, RZ ;  /* 0x0000001c0874723c */ /* 0x040ff000000018ff */
[C---:B------:R-:W-:Y:S08]  /*5030*/  HMMA.16816.F32 R188, R8.reuse, R40, RZ ;  /* 0x0000002808bc723c */ /* 0x040ff000000018ff */
[C---:B------:R-:W-:Y:S08]  /*5040*/  HMMA.16816.F32 R236, R8.reuse, R42, RZ ;  /* 0x0000002a08ec723c */ /* 0x040ff000000018ff */
[C---:B------:R-:W-:Y:S01]  /*5050*/  HMMA.16816.F32 R184, R8.reuse, R20, RZ ;  /* 0x0000001408b8723c */ /* 0x040fe200000018ff */
[----:B------:R1:W2:Y:S04]  /*5060*/  MUFU.EX2 R20, R0 ;  /* 0x0000000000147308 */ /* 0x0002a80000000800 */
[----:B------:R-:W4:Y:S03]  /*5070*/  MUFU.EX2 R21, R5 ;  /* 0x0000000500157308 */ /* 0x000f260000000800 */
[----:B------:R-:W-:Y:S01]  /*5080*/  HMMA.16816.F32 R32, R8, R44, RZ ;  /* 0x0000002c0820723c */ /* 0x000fe200000018ff */
[----:B-1----:R-:W-:-:S07]  /*5090*/  FFMA.FTZ R0, R70, UR4, -R13 ;  /* 0x0000000446007c23 */ /* 0x002fce000801080d */
[----:B------:R-:W-:Y:S01]  /*50a0*/  HMMA.16816.F32 R200, R8, R46, RZ ;  /* 0x0000002e08c8723c */ /* 0x000fe200000018ff */
[----:B--2---:R-:W-:Y:S02]  /*50b0*/  F2FP.F16.F32.PACK_AB R127, R20, R12 ;  /* 0x0000000c147f723e */ /* 0x004fe400000000ff */
[----:B----4-:R-:W-:-:S05]  /*50c0*/  F2FP.F16.F32.PACK_AB R126, R22, R21 ;  /* 0x00000015167e723e */ /* 0x010fca00000000ff */
[C---:B------:R-:W-:Y:S08]  /*50d0*/  HMMA.16816.F32 R24, R8.reuse, R36, RZ ;  /* 0x000000240818723c */ /* 0x040ff000000018ff */
[C---:B------:R-:W-:Y:S08]  /*50e0*/  HMMA.16816.F32 R196, R8.reuse, R38, RZ ;  /* 0x0000002608c4723c */ /* 0x040ff000000018ff */
[----:B------:R-:W-:Y:S01]  /*50f0*/  HMMA.16816.F32 R28, R8, R30, RZ ;  /* 0x0000001e081c723c */ /* 0x000fe200000018ff */
[----:B------:R1:W-:Y:S01]  /*5100*/  MUFU.EX2 R9, R2 ;  /* 0x0000000200097308 */ /* 0x0003e20000000800 */
[----:B------:R-:W-:Y:S01]  /*5110*/  FADD.FTZ R10, R223, R221 ;  /* 0x000000dddf0a7221 */ /* 0x000fe20000010000 */
[----:B------:R-:W-:-:S02]  /*5120*/  FADD.FTZ R11, R220, R216 ;  /* 0x000000d8dc0b7221 */ /* 0x000fc40000010000 */
[----:B------:R2:W4:Y:S01]  /*5130*/  MUFU.EX2 R8, R0 ;  /* 0x0000000000087308 */ /* 0x0005220000000800 */
[----:B------:R-:W-:Y:S01]  /*5140*/  FADD.FTZ R10, R227, R10 ;  /* 0x0000000ae30a7221 */ /* 0x000fe20000010000 */
[----:B------:R-:W-:Y:S01]  /*5150*/  FADD.FTZ R11, R218, R11 ;  /* 0x0000000bda0b7221 */ /* 0x000fe20000010000 */
[----:B------:R-:W-:Y:S02]  /*5160*/  HMMA.16816.F32 R40, R124, R48, R72 ;  /* 0x000000307c28723c */ /* 0x000fe40000001848 */
[----:B------:R-:W-:Y:S01]  /*5170*/  FADD.FTZ R10, R228, R10 ;  /* 0x0000000ae40a7221 */ /* 0x000fe20000010000 */
[----:B------:R-:W-:Y:S01]  /*5180*/  FADD.FTZ R11, R224, R11 ;  /* 0x0000000be00b7221 */ /* 0x000fe20000010000 */
[----:B-1----:R-:W-:Y:S01]  /*5190*/  FFMA.FTZ R2, R76, UR4, -R13 ;  /* 0x000000044c027c23 */ /* 0x002fe2000801080d */
[----:B------:R-:W-:-:S03]  /*51a0*/  FADD.FTZ R13, R249, R246 ;  /* 0x000000f6f90d7221 */ /* 0x000fc60000010000 */
[----:B------:R-:W-:Y:S01]  /*51b0*/  HMMA.16816.F32 R44, R124, R50, R60 ;  /* 0x000000327c2c723c */ /* 0x000fe2000000183c */
[----:B------:R1:W-:Y:S01]  /*51c0*/  MUFU.EX2 R6, R2 ;  /* 0x0000000200067308 */ /* 0x0003e20000000800 */
[----:B--2---:R-:W-:Y:S01]  /*51d0*/  FFMA.FTZ R0, R78, UR4, -R14 ;  /* 0x000000044e007c23 */ /* 0x004fe2000801080e */
[----:B------:R-:W-:-:S03]  /*51e0*/  FADD.FTZ R13, R248, R13 ;  /* 0x0000000df80d7221 */ /* 0x000fc60000010000 */
[----:B------:R2:W-:Y:S01]  /*51f0*/  MUFU.EX2 R5, R0 ;  /* 0x0000000000057308 */ /* 0x0005e20000000800 */
[----:B------:R-:W-:Y:S01]  /*5200*/  FADD.FTZ R248, R250, R13 ;  /* 0x0000000dfaf87221 */ /* 0x000fe20000010000 */
[----:B------:R-:W-:Y:S03]  /*5210*/  HMMA.16816.F32 R56, R124, R64, R88 ;  /* 0x000000407c38723c */ /* 0x000fe60000001858 */
[----:B------:R-:W-:Y:S01]  /*5220*/  FADD.FTZ R248, R137, R248 ;  /* 0x000000f889f87221 */ /* 0x000fe20000010000 */
[----:B-1----:R-:W-:-:S04]  /*5230*/  FFMA.FTZ R2, R77, UR4, -R14 ;  /* 0x000000044d027c23 */ /* 0x002fc8000801080e */
[----:B------:R-:W-:Y:S01]  /*5240*/  HMMA.16816.F32 R72, R124, R80, R92 ;  /* 0x000000507c48723c */ /* 0x000fe2000000185c */
[----:B------:R-:W-:Y:S01]  /*5250*/  FADD.FTZ R248, R215, R248 ;  /* 0x000000f8d7f87221 */ /* 0x000fe20000010000 */
[----:B------:R1:W5:Y:S01]  /*5260*/  MUFU.EX2 R3, R2 ;  /* 0x0000000200037308 */ /* 0x0003620000000800 */
[----:B--2---:R-:W-:Y:S02]  /*5270*/  FFMA.FTZ R0, R84, UR4, -R14 ;  /* 0x0000000454007c23 */ /* 0x004fe4000801080e */
[----:B------:R-:W-:-:S03]  /*5280*/  FADD.FTZ R248, R21, R248 ;  /* 0x000000f815f87221 */ /* 0x000fc60000010000 */
[C---:B------:R-:W-:Y:S01]  /*5290*/  HMMA.16816.F32 R60, R124.reuse, R66, R108 ;  /* 0x000000427c3c723c */ /* 0x040fe2000000186c */
[----:B------:R-:W-:Y:S01]  /*52a0*/  FADD.FTZ R248, R22, R248 ;  /* 0x000000f816f87221 */ /* 0x000fe20000010000 */
[----:B------:R-:W-:Y:S06]  /*52b0*/  MUFU.EX2 R0, R0 ;  /* 0x0000000000007308 */ /* 0x000fec0000000800 */
[----:B------:R-:W-:Y:S01]  /*52c0*/  HMMA.16816.F32 R144, R124, R156, R144 ;  /* 0x0000009c7c90723c */ /* 0x000fe20000001890 */
[----:B-1----:R-:W-:Y:S01]  /*52d0*/  FFMA.FTZ R2, R79, UR4, -R14 ;  /* 0x000000044f027c23 */ /* 0x002fe2000801080e */
[----:B------:R-:W-:-:S04]  /*52e0*/  FADD.FTZ R14, R245, R231 ;  /* 0x000000e7f50e7221 */ /* 0x000fc80000010000 */
[----:B------:R-:W-:Y:S01]  /*52f0*/  FADD.FTZ R14, R244, R14 ;  /* 0x0000000ef40e7221 */ /* 0x000fe20000010000 */
[----:B------:R-:W1:Y:S01]  /*5300*/  MUFU.EX2 R2, R2 ;  /* 0x0000000200027308 */ /* 0x000e620000000800 */
[C---:B------:R-:W-:Y:S01]  /*5310*/  HMMA.16816.F32 R76, R124.reuse, R82, R128 ;  /* 0x000000527c4c723c */ /* 0x040fe20000001880 */
[----:B----4-:R-:W-:Y:S01]  /*5320*/  F2FP.F16.F32.PACK_AB R128, R8, R9 ;  /* 0x000000090880723e */ /* 0x010fe200000000ff */
[----:B------:R-:W-:Y:S01]  /*5330*/  FADD.FTZ R247, R247, R14 ;  /* 0x0000000ef7f77221 */ /* 0x000fe20000010000 */
[----:B-----5:R-:W-:Y:S01]  /*5340*/  F2FP.F16.F32.PACK_AB R129, R3, R5 ;  /* 0x000000050381723e */ /* 0x020fe200000000ff */
[----:B------:R-:W-:Y:S01]  /*5350*/  FADD.FTZ R9, R9, R10 ;  /* 0x0000000a09097221 */ /* 0x000fe20000010000 */
[----:B------:R-:W-:Y:S01]  /*5360*/  F2FP.F16.F32.PACK_AB R130, R6, R7 ;  /* 0x000000070682723e */ /* 0x000fe200000000ff */
[----:B------:R-:W-:Y:S01]  /*5370*/  FADD.FTZ R5, R5, R11 ;  /* 0x0000000b05057221 */ /* 0x000fe20000010000 */
[----:B------:R-:W-:Y:S01]  /*5380*/  FADD.FTZ R247, R132, R247 ;  /* 0x000000f784f77221 */ /* 0x000fe20000010000 */
[----:B------:R-:W-:Y:S01]  /*5390*/  FADD.FTZ R8, R8, R9 ;  /* 0x0000000908087221 */ /* 0x000fe20000010000 */
[C---:B------:R-:W-:Y:S01]  /*53a0*/  HMMA.16816.F32 R164, R124.reuse, R172, R164 ;  /* 0x000000ac7ca4723c */ /* 0x040fe200000018a4 */
[----:B------:R-:W-:Y:S01]  /*53b0*/  FADD.FTZ R3, R3, R5 ;  /* 0x0000000503037221 */ /* 0x000fe20000010000 */
[----:B------:R-:W-:Y:S01]  /*53c0*/  FADD.FTZ R247, R23, R247 ;  /* 0x000000f717f77221 */ /* 0x000fe20000010000 */
[----:B------:R-:W-:Y:S01]  /*53d0*/  FADD.FTZ R7, R7, R8 ;  /* 0x0000000807077221 */ /* 0x000fe20000010000 */
[----:B-1----:R-:W-:Y:S01]  /*53e0*/  F2FP.F16.F32.PACK_AB R131, R2, R0 ;  /* 0x000000000283723e */ /* 0x002fe200000000ff */
[----:B------:R-:W-:Y:S01]  /*53f0*/  FADD.FTZ R0, R0, R3 ;  /* 0x0000000300007221 */ /* 0x000fe20000010000 */
[----:B------:R-:W-:Y:S01]  /*5400*/  FADD.FTZ R247, R12, R247 ;  /* 0x000000f70cf77221 */ /* 0x000fe20000010000 */
[----:B------:R-:W-:Y:S01]  /*5410*/  FADD.FTZ R250, R6, R7 ;  /* 0x0000000706fa7221 */ /* 0x000fe20000010000 */
[----:B------:R-:W-:Y:S01]  /*5420*/  HMMA.16816.F32 R88, R124, R96, R100 ;  /* 0x000000607c58723c */ /* 0x000fe20000001864 */
[----:B------:R-:W-:Y:S01]  /*5430*/  FADD.FTZ R249, R2, R0 ;  /* 0x0000000002f97221 */ /* 0x000fe20000010000 */
[----:B------:R-:W-:-:S06]  /*5440*/  FADD.FTZ R247, R20, R247 ;  /* 0x000000f714f77221 */ /* 0x000fcc0000010000 */
[C---:B------:R-:W-:Y:S08]  /*5450*/  HMMA.16816.F32 R104, R124.reuse, R112, R104 ;  /* 0x000000707c68723c */ /* 0x040ff00000001868 */
[C---:B---3--:R-:W-:Y:S08]  /*5460*/  HMMA.16816.F32 R120, R124.reuse, R16, R120 ;  /* 0x000000107c78723c */ /* 0x048ff00000001878 */
        /* <DEDUP_REMOVED lines=24> */
[C---:B------:R-:W-:Y:S01]  /*55f0*/  SHF.L.U64.HI R3, R138.reuse, 0x4, R139 ;  /* 0x000000048a037819 */ /* 0x040fe2000001028b */
[----:B------:R-:W-:Y:S01]  /*5600*/  IMAD.SHL.U32 R2, R138, 0x10, RZ ;  /* 0x000000108a027824 */ /* 0x000fe200078e00ff */
[----:B------:R-:W2:Y:S01]  /*5610*/  LDCU UR15, c[0x0][0x440] ;  /* 0x00008800ff0f77ac */ /* 0x000ea20008000800 */
[----:B------:R-:W-:Y:S01]  /*5620*/  LEA.HI.SX32 R226, R226, 0xfffffffe, 0x1b ;  /* 0xfffffffee2e27811 */ /* 0x000fe200078fdaff */
[----:B------:R-:W-:Y:S01]  /*5630*/  IMAD.MOV.U32 R138, RZ, RZ, R133 ;  /* 0x000000ffff8a7224 */ /* 0x000fe200078e0085 */
[----:B------:R3:W-:Y:S01]  /*5640*/  STL [R1+0x4], R3 ;  /* 0x0000040301007387 */ /* 0x0007e20000100800 */
[----:B------:R-:W4:Y:S01]  /*5650*/  LDCU.64 UR6, c[0x0][0x3b8] ;  /* 0x00007700ff0677ac */ /* 0x000f220008000a00 */
[----:B------:R-:W-:Y:S01]  /*5660*/  MOV R137, R134 ;  /* 0x0000008600897202 */ /* 0x000fe20000000f00 */
[----:B------:R-:W-:Y:S01]  /*5670*/  IMAD.MOV.U32 R132, RZ, RZ, R135 ;  /* 0x000000ffff847224 */ /* 0x000fe200078e0087 */
[----:B------:R2:W-:Y:S01]  /*5680*/  STL [R1+0x8], R2 ;  /* 0x0000080201007387 */ /* 0x0005e20000100800 */
[C---:B------:R-:W-:Y:S01]  /*5690*/  VIADD R221, R4.reuse, 0x800 ;  /* 0x0000080004dd7836 */ /* 0x040fe20000000000 */
[----:B------:R-:W1:Y:S01]  /*56a0*/  LDCU UR14, c[0x0][0x440] ;  /* 0x00008800ff0e77ac */ /* 0x000e620008000800 */
[----:B------:R-:W-:-:S02]  /*56b0*/  VIADD R220, R4, 0x1800 ;  /* 0x0000180004dc7836 */ /* 0x000fc40000000000 */
[----:B------:R-:W-:Y:S01]  /*56c0*/  IMAD.MOV.U32 R224, RZ, RZ, 0x40 ;  /* 0x00000040ffe07424 */ /* 0x000fe200078e00ff */
[----:B------:R-:W2:Y:S01]  /*56d0*/  LDCU UR13, c[0x0][0x50c] ;  /* 0x0000a180ff0d77ac */ /* 0x000ea20008000800 */
[----:B------:R-:W2:Y:S01]  /*56e0*/  LDCU UR4, c[0x0][0x45c] ;  /* 0x00008b80ff0477ac */ /* 0x000ea20008000800 */
[----:B----4-:R-:W-:Y:S02]  /*56f0*/  USHF.L.U64.HI UR9, UR6, 0x5, UR7 ;  /* 0x0000000506097899 */ /* 0x010fe40008010207 */
[----:B------:R-:W-:Y:S02]  /*5700*/  USHF.L.U32 UR8, UR6, 0x5, URZ ;  /* 0x0000000506087899 */ /* 0x000fe400080006ff */
[----:B------:R-:W-:Y:S01]  /*5710*/  USHF.L.U64.HI UR10, UR6, 0x4, UR7 ;  /* 0x00000004060a7899 */ /* 0x000fe20008010207 */
[----:B---3--:R-:W-:Y:S01]  /*5720*/  IMAD.MOV.U32 R3, RZ, RZ, R136 ;  /* 0x000000ffff037224 */ /* 0x008fe200078e0088 */
[C---:B-1----:R-:W-:Y:S01]  /*5730*/  LOP3.LUT P0, RZ, R0.reuse, 0x2, RZ, 0xc0, !PT ;  /* 0x0000000200ff7812 */ /* 0x042fe2000780c0ff */
[----:B------:R-:W-:Y:S01]  /*5740*/  USHF.L.U32 UR12, UR6, 0x4, URZ ;  /* 0x00000004060c7899 */ /* 0x000fe200080006ff */
[----:B------:R-:W-:Y:S01]  /*5750*/  SHF.L.U32 R15, R0, 0x3, RZ ;  /* 0x00000003000f7819 */ /* 0x000fe200000006ff */
[----:B------:R-:W1:Y:S01]  /*5760*/  LDCU.64 UR6, c[0x0][0x3c0] ;  /* 0x00007800ff0677ac */ /* 0x000e620008000a00 */
[----:B------:R-:W-:-:S02]  /*5770*/  SEL R223, R222, 0xffffffe0, !P0 ;  /* 0xffffffe0dedf7807 */ /* 0x000fc40004000000 */
[----:B------:R-:W-:Y:S02]  /*5780*/  LOP3.LUT R15, R15, 0x38, RZ, 0xc0, !PT ;  /* 0x000000380f0f7812 */ /* 0x000fe400078ec0ff */
[----:B------:R-:W-:Y:S01]  /*5790*/  IADD3 R0, PT, PT, R213, 0xa040, RZ ;  /* 0x0000a040d5007810 */ /* 0x000fe20007ffe0ff */
[----:B------:R-:W-:Y:S01]  /*57a0*/  IMAD.IADD R216, R212, 0x1, R223 ;  /* 0x00000001d4d87824 */ /* 0x000fe200078e02df */
[----:B--2---:R-:W-:Y:S02]  /*57b0*/  ISETP.GE.AND P1, PT, R15, UR15, PT ;  /* 0x0000000f0f007c0c */ /* 0x004fe4000bf26270 */
[-C--:B------:R-:W-:Y:S02]  /*57c0*/  IADD3 R215, PT, PT, R219, R223.reuse, RZ ;  /* 0x000000dfdbd77210 */ /* 0x080fe40007ffe0ff */
[----:B------:R-:W-:Y:S01]  /*57d0*/  IADD3 R218, PT, PT, R213, R223, RZ ;  /* 0x000000dfd5da7210 */ /* 0x000fe20007ffe0ff */
[----:B------:R-:W-:Y:S08]  /*57e0*/  BRA `(.L_x_2061) ;  /* 0x0000000000b07947 */ /* 0x000ff00003800000 */
.L_x_2063:
[----:B------:R-:W-:Y:S01]  /*57f0*/  VIADD R2, R226, 0xffffffff ;  /* 0xffffffffe2027836 */ /* 0x000fe20000000000 */
[----:B------:R-:W-:Y:S01]  /*5800*/  MOV R9, UR10 ;  /* 0x0000000a00097c02 */ /* 0x000fe20008000f00 */
[----:B------:R-:W-:Y:S02]  /*5810*/  IMAD.U32 R8, RZ, RZ, UR12 ;  /* 0x0000000cff087e24 */ /* 0x000fe4000f8e00ff */
[C---:B------:R-:W-:Y:S02]  /*5820*/  IMAD R10, R2.reuse, UR9, RZ ;  /* 0x00000009020a7c24 */ /* 0x040fe4000f8e02ff */
[----:B------:R-:W-:Y:S04]  /*5830*/  IMAD.WIDE.U32 R6, R2, UR8, RZ ;  /* 0x0000000802067c25 */ /* 0x000fe8000f8e00ff */
[----:B------:R-:W-:Y:S01]  /*5840*/  IMAD.U32 R4, RZ, RZ, UR12 ;  /* 0x0000000cff047e24 */ /* 0x000fe2000f8e00ff */
[CC--:B------:R-:W-:Y:S01]  /*5850*/  @!P4 LEA R12, P3, R6.reuse, R230.reuse, 0x1 ;  /* 0x000000e6060cc211 */ /* 0x0c0fe200078608ff */
[----:B------:R-:W-:Y:S01]  /*5860*/  IMAD.U32 R5, RZ, RZ, UR10 ;  /* 0x0000000aff057e24 */ /* 0x000fe2000f8e00ff */
[----:B------:R-:W-:Y:S01]  /*5870*/  @!P1 LEA R14, P6, R6, R230, 0x1 ;  /* 0x000000e6060e9211 */ /* 0x000fe200078c08ff */
[C---:B------:R-:W-:Y:S04]  /*5880*/  @!P1 IMAD.WIDE.U32 R8, R2.reuse, UR8, R8 ;  /* 0x0000000802089c25 */ /* 0x040fe8000f8e0008 */
[----:B------:R-:W-:Y:S01]  /*5890*/  @!P4 IMAD.WIDE.U32 R4, R2, UR8, R4 ;  /* 0x000000080204cc25 */ /* 0x000fe2000f8e0004 */
[----:B------:R-:W-:Y:S02]  /*58a0*/  IADD3 R2, PT, PT, R7, R10, RZ ;  /* 0x0000000a07027210 */ /* 0x000fe40007ffe0ff */
[-C--:B------:R-:W-:Y:S01]  /*58b0*/  @!P1 LEA R15, P5, R8, R230.reuse, 0x1 ;  /* 0x000000e6080f9211 */ /* 0x080fe200078a08ff */
[----:B------:R-:W-:Y:S01]  /*58c0*/  @!P1 IMAD.IADD R11, R10, 0x1, R9 ;  /* 0x000000010a0b9824 */ /* 0x000fe200078e0209 */
[CCC-:B------:R-:W-:Y:S02]  /*58d0*/  @!P1 LEA.HI.X R7, R6.reuse, R229.reuse, R2.reuse, 0x1, P6 ;  /* 0x000000e506079211 */ /* 0x1c0fe400030f0c02 */
[----:B------:R-:W-:Y:S01]  /*58e0*/  @!P4 LEA.HI.X R13, R6, R229, R2, 0x1, P3 ;  /* 0x000000e5060dc211 */ /* 0x000fe200018f0c02 */
[----:B------:R-:W-:Y:S01]  /*58f0*/  @!P1 IMAD.MOV.U32 R6, RZ, RZ, R14 ;  /* 0x000000ffff069224 */ /* 0x000fe200078e000e */
[----:B------:R-:W-:Y:S02]  /*5900*/  @!P4 IADD3 R9, PT, PT, R10, R5, RZ ;  /* 0x000000050a09c210 */ /* 0x000fe40007ffe0ff */
[----:B------:R-:W-:Y:S02]  /*5910*/  @!P4 LEA R10, P2, R4, R230, 0x1 ;  /* 0x000000e6040ac211 */ /* 0x000fe400078408ff */
[----:B------:R-:W-:Y:S01]  /*5920*/  @!PT LDS RZ, [RZ] ;  /* 0x00000000fffff984 */ /* 0x000fe20000000800 */
[----:B------:R-:W-:Y:S01]  /*5930*/  @!PT LDS RZ, [RZ] ;  /* 0x00000000fffff984 */ /* 0x000fe20000000800 */
[----:B------:R-:W-:Y:S01]  /*5940*/  @!PT LDS RZ, [RZ] ;  /* 0x00000000fffff984 */ /* 0x000fe20000000800 */
[----:B------:R1:W-:Y:S01]  /*5950*/  @!P1 LDGSTS.E.BYPASS.LTC128B.128 [R225+0x8000], desc[UR20][R6.64] ;  /* 0x0800000006e19fae */ /* 0x0003e2000b981a14 */
[-C--:B------:R-:W-:Y:S02]  /*5960*/  @!P1 LEA.HI.X R5, R8, R229.reuse, R11, 0x1, P5 ;  /* 0x000000e508059211 */ /* 0x080fe400028f0c0b */
[----:B------:R-:W-:Y:S01]  /*5970*/  @!P4 LEA.HI.X R11, R4, R229, R9, 0x1, P2 ;  /* 0x000000e5040bc211 */ /* 0x000fe200010f0c09 */
[----:B------:R1:W-:Y:S01]  /*5980*/  @P1 STS.128 [R225+0x8000], RZ ;  /* 0x008000ffe1001388 */ /* 0x0003e20000000c00 */
[----:B------:R-:W-:Y:S03]  /*5990*/  @!P1 MOV R4, R15 ;  /* 0x0000000f00049202 */ /* 0x000fe60000000f00 */
        /* <DEDUP_REMOVED lines=17> */
.L_x_2061:
[----:B------:R-:W2:Y:S01]  /*5ab0*/  LDL R8, [R1] ;  /* 0x0000000001087983 */ /* 0x000ea20000100800 */
[----:B------:R-:W-:Y:S04]  /*5ac0*/  DEPBAR.LE SB0, 0x0 ;  /* 0x000080000000791a */ /* 0x000fe80000000000 */
[----:B------:R-:W3:Y:S01]  /*5ad0*/  LDL R2, [R1+0x8] ;  /* 0x0000080001027983 */ /* 0x000ee20000100800 */
[C---:B-1----:R-:W-:Y:S01]  /*5ae0*/  IMAD.WIDE.U32 R4, R226.reuse, UR6, RZ ;  /* 0x00000006e2047c25 */ /* 0x042fe2000f8e00ff */
[----:B------:R-:W-:Y:S03]  /*5af0*/  BAR.SYNC.DEFER_BLOCKING 0x0 ;  /* 0x0000000000007b1d */ /* 0x000fe60000010000 */
[----:B------:R-:W-:Y:S01]  /*5b00*/  IMAD R0, R226, UR7, R5 ;  /* 0x00000007e2007c24 */ /* 0x000fe2000f8e0205 */
[----:B------:R-:W-:Y:S02]  /*5b10*/  ISETP.GE.AND P4, PT, R251, UR14, PT ;  /* 0x0000000efb007c0c */ /* 0x000fe4000bf86270 */
[C---:B---3--:R-:W-:Y:S01]  /*5b20*/  LEA R2, P0, R4.reuse, R2, 0x5 ;  /* 0x0000000204027211 */ /* 0x048fe200078028ff */
[----:B------:R-:W3:Y:S01]  /*5b30*/  LDL R10, [R1+0x4] ;  /* 0x00000400010a7983 */ /* 0x000ee20000100800 */
[C---:B--2---:R-:W-:Y:S01]  /*5b40*/  LEA R6, P2, R4.reuse, R8, 0x6 ;  /* 0x0000000804067211 */ /* 0x044fe200078430ff */
[----:B------:R-:W1:Y:S03]  /*5b50*/  S2R R9, SR_TID.X ;  /* 0x0000000000097919 */ /* 0x000e660000002100 */
[--C-:B------:R-:W-:Y:S02]  /*5b60*/  LEA.HI.X R7, R4, R252, R0.reuse, 0x6, P2 ;  /* 0x000000fc04077211 */ /* 0x100fe400010f3400 */
[----:B------:R-:W-:Y:S01]  /*5b70*/  ISETP.NE.AND P2, PT, R226, RZ, PT ;  /* 0x000000ffe200720c */ /* 0x000fe20003f45270 */
[----:B------:R-:W2:Y:S02]  /*5b80*/  S2R R20, SR_TID.X ;  /* 0x0000000000147919 */ /* 0x000ea40000002100 */
        /* <DEDUP_REMOVED lines=8> */
[----:B------:R-:W-:Y:S01]  /*5c10*/  @!P4 LDGSTS.E.BYPASS.LTC128B.128 [R225+0xb000], desc[UR20][R6.64+0x80] ;  /* 0x0b00008006e1cfae */ /* 0x000fe2000b981a14 */
[----:B-1----:R-:W-:Y:S07]  /*5c20*/  SHF.L.U32 R9, R9, 0x3, RZ ;  /* 0x0000000309097819 */ /* 0x002fee00000006ff */
[----:B------:R-:W-:Y:S01]  /*5c30*/  @P4 STS.128 [R225+0xb000], RZ ;  /* 0x00b000ffe1004388 */ /* 0x000fe20000000c00 */
[----:B------:R-:W-:Y:S04]  /*5c40*/  LOP3.LUT R9, R9, 0x38, RZ, 0xc0, !PT ;  /* 0x0000003809097812 */ /* 0x000fe800078ec0ff */
[----:B------:R-:W-:Y:S02]  /*5c50*/  ISETP.GE.AND P1, PT, R9, UR14, PT ;  /* 0x0000000e09007c0c */ /* 0x000fe4000bf26270 */
[----:B---3--:R-:W-:Y:S02]  /*5c60*/  LEA.HI.X R0, R4, R10, R0, 0x5, P0 ;  /* 0x0000000a04007211 */ /* 0x008fe400000f2c00 */
[C---:B------:R-:W-:Y:S04]  /*5c70*/  LEA R4, P0, R2.reuse, R8, 0x1 ;  /* 0x0000000802047211 */ /* 0x040fe800078008ff */
[----:B------:R-:W-:Y:S02]  /*5c80*/  LEA.HI.X R5, R2, R252, R0, 0x1, P0 ;  /* 0x000000fc02057211 */ /* 0x000fe400000f0c00 */
[----:B--2---:R-:W-:Y:S03]  /*5c90*/  LOP3.LUT P0, RZ, R20, 0x4, RZ, 0xc0, !PT ;  /* 0x0000000414ff7812 */ /* 0x004fe6000780c0ff */
[----:B------:R-:W-:Y:S01]  /*5ca0*/  @!PT LDS RZ, [RZ] ;  /* 0x00000000fffff984 */ /* 0x000fe20000000800 */
[----:B------:R-:W-:Y:S01]  /*5cb0*/  @!PT LDS RZ, [RZ] ;  /* 0x00000000fffff984 */ /* 0x000fe20000000800 */
[----:B------:R-:W-:Y:S01]  /*5cc0*/  @!PT LDS RZ, [RZ] ;  /* 0x00000000fffff984 */ /* 0x000fe20000000800 */
[----:B------:R-:W-:Y:S01]  /*5cd0*/  @!P1 LDGSTS.E.BYPASS.LTC128B.128 [R225+0xa800], desc[UR20][R4.64] ;  /* 0x0a80000004e19fae */ /* 0x000fe2000b981a14 */
[----:B------:R-:W-:Y:S04]  /*5ce0*/  SEL R0, R224, 0xffffffc0, !P0 ;  /* 0xffffffc0e0007807 */ /* 0x000fe80004000000 */
[-C--:B------:R-:W-:Y:S02]  /*5cf0*/  IADD3 R2, PT, PT, R212, R0.reuse, RZ ;  /* 0x00000000d4027210 */ /* 0x080fe40007ffe0ff */
[----:B------:R-:W-:Y:S01]  /*5d00*/  IADD3 R0, PT, PT, R219, R0, RZ ;  /* 0x00000000db007210 */ /* 0x000fe20007ffe0ff */
[----:B------:R-:W-:Y:S01]  /*5d10*/  @P1 STS.128 [R225+0xa800], RZ ;  /* 0x00a800ffe1001388 */ /* 0x000fe20000000c00 */
[C---:B------:R-:W-:Y:S02]  /*5d20*/  IADD3 R133, PT, PT, R223.reuse, R2, RZ ;  /* 0x00000002df857210 */ /* 0x040fe40007ffe0ff */
[----:B------:R-:W-:Y:S05]  /*5d30*/  IADD3 R134, PT, PT, R223, R0, RZ ;  /* 0x00000000df867210 */ /* 0x000fea0007ffe0ff */
        /* <DEDUP_REMOVED lines=10> */
[----:B------:R-:W-:Y:S08]  /*5de0*/  LDSM.16.M88.4 R176, [R216] ;  /* 0x00000000d8b0783b */ /* 0x000ff00000000200 */
[----:B------:R-:W4:Y:S01]  /*5df0*/  LDSM.16.M88.4 R180, [R215+0x8000] ;  /* 0x00800000d7b4783b */ /* 0x000f220000000200 */
[-C--:B-1----:R-:W-:Y:S07]  /*5e00*/  HMMA.16816.F32 R4, R32, R16.reuse, RZ ;  /* 0x000000102004723c */ /* 0x082fee00000018ff */
[----:B------:R-:W1:Y:S01]  /*5e10*/  LDSM.16.M88.4 R184, [R216+0x2000] ;  /* 0x00200000d8b8783b */ /* 0x000e620000000200 */
[C---:B--2---:R-:W-:Y:S07]  /*5e20*/  HMMA.16816.F32 R8, R28.reuse, R16, RZ ;  /* 0x000000101c08723c */ /* 0x044fee00000018ff */
[----:B------:R-:W2:Y:S01]  /*5e30*/  LDSM.16.M88.4 R188, [R215+0x8800] ;  /* 0x00880000d7bc783b */ /* 0x000ea20000000200 */
[-C--:B------:R-:W-:Y:S07]  /*5e40*/  HMMA.16816.F32 R12, R28, R18.reuse, RZ ;  /* 0x000000121c0c723c */ /* 0x080fee00000018ff */
[----:B------:R-:W-:Y:S01]  /*5e50*/  LDSM.16.M88.4 R192, [R2] ;  /* 0x0000000002c0783b */ /* 0x000fe20000000200 */
[C---:B------:R-:W-:Y:S07]  /*5e60*/  HMMA.16816.F32 R16, R32.reuse, R18, RZ ;  /* 0x000000122010723c */ /* 0x040fee00000018ff */
[----:B------:R-:W5:Y:S01]  /*5e70*/  LDSM.16.M88.4 R196, [R0+0x8000] ;  /* 0x0080000000c4783b */ /* 0x000f620000000200 */
        /* <DEDUP_REMOVED lines=8> */
[-C--:B----4-:R-:W-:Y:S08]  /*5f00*/  HMMA.16816.F32 R4, R176, R180.reuse, R4 ;  /* 0x000000b4b004723c */ /* 0x090ff00000001804 */
        /* <DEDUP_REMOVED lines=10> */
[-C--:B-----5:R-:W-:Y:S01]  /*5fb0*/  HMMA.16816.F32 R4, R192, R196.reuse, R4 ;  /* 0x000000c4c004723c */ /* 0x0a0fe20000001804 */
        /* <DEDUP_REMOVED lines=78> */
[----:B------:R-:W2:Y:S01]  /*64a0*/  MUFU.TANH R185, R9 ;  /* 0x0000000900b97308 */ /* 0x000ea20000002400 */
[----:B-1----:R-:W1:Y:S01]  /*64b0*/  LDSM.16.M88.4 R4, [R134+0x9800] ;  /* 0x009800008604783b */ /* 0x002e620000000200 */
[----:B------:R-:W-:Y:S08]  /*64c0*/  DEPBAR.LE SB0, 0x0 ;  /* 0x000080000000791a */ /* 0x000ff00000000000 */
[----:B------:R-:W-:Y:S01]  /*64d0*/  MUFU.TANH R184, R10 ;  /* 0x0000000a00b87308 */ /* 0x000fe20000002400 */
[----:B------:R-:W-:Y:S09]  /*64e0*/  BAR.SYNC.DEFER_BLOCKING 0x0 ;  /* 0x0000000000007b1d */ /* 0x000ff20000010000 */
[----:B------:R-:W-:Y:S01]  /*64f0*/  MUFU.TANH R183, R11 ;  /* 0x0000000b00b77308 */ /* 0x000fe20000002400 */
[----:B--2---:R-:W-:Y:S09]  /*6500*/  FMNMX3.FTZ R2, R137, R186, R185, !PT ;  /* 0x000000ba89027276 */ /* 0x004ff200078100b9 */
[----:B------:R-:W-:Y:S10]  /*6510*/  MUFU.TANH R189, R12 ;  /* 0x0000000c00bd7308 */ /* 0x000ff40000002400 */
[----:B------:R-:W2:Y:S10]  /*6520*/  MUFU.TANH R188, R13 ;  /* 0x0000000d00bc7308 */ /* 0x000eb40000002400 */
[----:B------:R-:W-:Y:S01]  /*6530*/  MUFU.TANH R187, R14 ;  /* 0x0000000e00bb7308 */ /* 0x000fe20000002400 */
[-C--:B-1----:R-:W-:Y:S09]  /*6540*/  HMMA.16816.F32 R20, R192, R4.reuse, R20 ;  /* 0x00000004c014723c */ /* 0x082ff20000001814 */
[----:B------:R-:W-:Y:S01]  /*6550*/  MUFU.TANH R190, R15 ;  /* 0x0000000f00be7308 */ /* 0x000fe20000002400 */
[C---:B------:R-:W-:Y:S04]  /*6560*/  HMMA.16816.F32 R24, R140.reuse, R4, R24 ;  /* 0x000000048c18723c */ /* 0x040fe80000001818 */
[----:B------:R-:W-:Y:S05]  /*6570*/  FMNMX3.FTZ R5, R3, R179, R178, !PT ;  /* 0x000000b303057276 */ /* 0x000fea00078100b2 */
        /* <DEDUP_REMOVED lines=14> */
[----:B--2---:R-:W-:Y:S01]  /*6660*/  FMNMX3.FTZ R2, R2, R189, R188, !PT ;  /* 0x000000bd02027276 */ /* 0x004fe200078100bc */
[----:B------:R-:W-:Y:S01]  /*6670*/  FMUL.FTZ R0, R30, UR13 ;  /* 0x0000000d1e007c20 */ /* 0x000fe20008410000 */
[----:B------:R-:W-:Y:S01]  /*6680*/  FMUL.FTZ R28, R28, UR13 ;  /* 0x0000000d1c1c7c20 */ /* 0x000fe20008410000 */
[----:B------:R-:W-:Y:S04]  /*6690*/  FMUL.FTZ R29, R29, UR13 ;  /* 0x0000000d1d1d7c20 */ /* 0x000fe80008410000 */
[----:B------:R-:W2:Y:S01]  /*66a0*/  MUFU.TANH R19, R19 ;  /* 0x0000001300137308 */ /* 0x000ea20000002400 */
[----:B-1----:R-:W-:Y:S01]  /*66b0*/  FMNMX3.FTZ R5, R5, R16, R17, !PT ;  /* 0x0000001005057276 */ /* 0x002fe20007810011 */
[----:B------:R-:W-:Y:S01]  /*66c0*/  FMUL.FTZ R32, R32, UR13 ;  /* 0x0000000d20207c20 */ /* 0x000fe20008410000 */
[----:B------:R-:W-:Y:S01]  /*66d0*/  FMUL.FTZ R33, R33, UR13 ;  /* 0x0000000d21217c20 */ /* 0x000fe20008410000 */
[----:B------:R-:W-:Y:S06]  /*66e0*/  FMUL.FTZ R34, R34, UR13 ;  /* 0x0000000d22227c20 */ /* 0x000fec0008410000 */
        /* <DEDUP_REMOVED lines=30> */
.L_x_2062:
[----:B-1----:R-:W1:Y:S01]  /*68d0*/  SHFL.BFLY PT, R4, R136, 0x2, 0x1f ;  /* 0x0c401f0088047f89 */ /* 0x002e6200000e0000 */
[C---:B------:R-:W-:Y:S02]  /*68e0*/  IADD3 R25, PT, PT, R213.reuse, 0xa040, RZ ;  /* 0x0000a040d5197810 */ /* 0x040fe40007ffe0ff */
[----:B------:R-:W-:Y:S05]  /*68f0*/  IADD3 R24, PT, PT, R213, 0xa000, RZ ;  /* 0x0000a000d5187810 */ /* 0x000fea0007ffe0ff */
[----:B------:R-:W2:Y:S08]  /*6900*/  SHFL.BFLY PT, R2, R0, 0x2, 0x1f ;  /* 0x0c401f0000027f89 */ /* 0x000eb000000e0000 */
[----:B------:R-:W3:Y:S08]  /*6910*/  SHFL.BFLY PT, R5, R135, 0x2, 0x1f ;  /* 0x0c401f0087057f89 */ /* 0x000ef000000e0000 */
[----:B------:R-:W4:Y:S08]  /*6920*/  SHFL.BFLY PT, R6, R134, 0x2, 0x1f ;  /* 0x0c401f0086067f89 */ /* 0x000f3000000e0000 */
[----:B------:R-:W-:Y:S01]  /*6930*/  LDSM.16.MT88.4 R20, [R213+0xa000] ;  /* 0x00a00000d514783b */ /* 0x000fe20000004200 */
[----:B-1----:R-:W-:Y:S02]  /*6940*/  FMNMX.FTZ R136, R136, R4, !PT ;  /* 0x0000000488887209 */ /* 0x002fe40007810000 */
[----:B--2---:R-:W-:Y:S05]  /*6950*/  FMNMX.FTZ R0, R0, R2, !PT ;  /* 0x0000000200007209 */ /* 0x004fea0007810000 */
[----:B------:R-:W1:Y:S01]  /*6960*/  SHFL.BFLY PT, R4, R136, 0x1, 0x1f ;  /* 0x0c201f0088047f89 */ /* 0x000e6200000e0000 */
[----:B---3--:R-:W-:Y:S07]  /*6970*/  FMNMX.FTZ R135, R135, R5, !PT ;  /* 0x0000000587877209 */ /* 0x008fee0007810000 */
[----:B------:R-:W2:Y:S01]  /*6980*/  SHFL.BFLY PT, R2, R0, 0x1, 0x1f ;  /* 0x0c201f0000027f89 */ /* 0x000ea200000e0000 */
[----:B----4-:R-:W-:Y:S07]  /*6990*/  FMNMX.FTZ R134, R134, R6, !PT ;  /* 0x0000000686867209 */ /* 0x010fee0007810000 */
[----:B------:R-:W3:Y:S08]  /*69a0*/  SHFL.BFLY PT, R5, R135, 0x1, 0x1f ;  /* 0x0c201f0087057f89 */ /* 0x000ef000000e0000 */
[----:B------:R-:W4:Y:S01]  /*69b0*/  SHFL.BFLY PT, R6, R134, 0x1, 0x1f ;  /* 0x0c201f0086067f89 */ /* 0x000f2200000e0000 */
[----:B-1----:R-:W-:Y:S04]  /*69c0*/  FMNMX.FTZ R136, R136, R4, !PT ;  /* 0x0000000488887209 */ /* 0x002fe80007810000 */
[C---:B------:R-:W-:Y:S01]  /*69d0*/  FSETP.NEU.FTZ.AND P3, PT, R136.reuse, -INF , PT ;  /* 0xff8000008800780b */ /* 0x040fe20003f7d000 */
[----:B------:R-:W-:Y:S01]  /*69e0*/  FMUL.FTZ R180, R136, UR4 ;  /* 0x0000000488b47c20 */ /* 0x000fe20008410000 */
[----:B--2---:R-:W-:Y:S01]  /*69f0*/  FMNMX.FTZ R133, R0, R2, !PT ;  /* 0x0000000200857209 */ /* 0x004fe20007810000 */
[----:B------:R-:W-:Y:S01]  /*6a00*/  FADD.FTZ R0, -R136, R3 ;  /* 0x0000000388007221 */ /* 0x000fe20000010100 */
[----:B---3--:R-:W-:Y:S02]  /*6a10*/  FMNMX.FTZ R135, R135, R5, !PT ;  /* 0x0000000587877209 */ /* 0x008fe40007810000 */
[----:B------:R-:W-:Y:S01]  /*6a20*/  FSEL R180, R180, RZ, P3 ;  /* 0x000000ffb4b47208 */ /* 0x000fe20001800000 */
[----:B------:R-:W-:Y:S01]  /*6a30*/  FMUL.FTZ R4, R0, UR4 ;  /* 0x0000000400047c20 */ /* 0x000fe20008410000 */
[C---:B------:R-:W-:Y:S01]  /*6a40*/  FSETP.NEU.FTZ.AND P2, PT, R135.reuse, -INF , PT ;  /* 0xff8000008700780b */ /* 0x040fe20003f5d000 */
[C---:B------:R-:W-:Y:S01]  /*6a50*/  FADD.FTZ R3, -R135.reuse, R132 ;  /* 0x0000008487037221 */ /* 0x040fe20000010100 */
[----:B------:R-:W-:Y:S01]  /*6a60*/  FMUL.FTZ R143, R135, UR4 ;  /* 0x00000004878f7c20 */ /* 0x000fe20008410000 */
[----:B------:R-:W-:Y:S01]  /*6a70*/  FFMA.FTZ R5, R179, UR4, -R180 ;  /* 0x00000004b3057c23 */ /* 0x000fe200080108b4 */
[----:B------:R1:W2:Y:S01]  /*6a80*/  MUFU.EX2 R132, R4 ;  /* 0x0000000400847308 */ /* 0x0002a20000000800 */
[----:B----4-:R-:W-:Y:S01]  /*6a90*/  FMNMX.FTZ R134, R134, R6, !PT ;  /* 0x0000000686867209 */ /* 0x010fe20007810000 */
[----:B------:R-:W-:Y:S01]  /*6aa0*/  FMUL.FTZ R182, R133, UR4 ;  /* 0x0000000485b67c20 */ /* 0x000fe20008410000 */
[----:B------:R-:W-:Y:S07]  /*6ab0*/  FSEL R143, R143, RZ, P2 ;  /* 0x000000ff8f8f7208 */ /* 0x000fee0001000000 */
[----:B------:R3:W-:Y:S01]  /*6ac0*/  MUFU.EX2 R244, R5 ;  /* 0x0000000500f47308 */ /* 0x0007e20000000800 */
[----:B------:R-:W-:Y:S01]  /*6ad0*/  FSETP.NEU.FTZ.AND P2, PT, R133, -INF , PT ;  /* 0xff8000008500780b */ /* 0x000fe20003f5d000 */
[C---:B------:R-:W-:Y:S01]  /*6ae0*/  FMUL.FTZ R181, R134.reuse, UR4 ;  /* 0x0000000486b57c20 */ /* 0x040fe20008410000 */
[----:B------:R-:W-:Y:S01]  /*6af0*/  FSETP.NEU.FTZ.AND P3, PT, R134, -INF , PT ;  /* 0xff8000008600780b */ /* 0x000fe20003f7d000 */
[----:B------:R-:W-:Y:S01]  /*6b00*/  FFMA.FTZ R6, R18, UR4, -R143 ;  /* 0x0000000412067c23 */ /* 0x000fe2000801088f */
[----:B------:R-:W-:Y:S01]  /*6b10*/  FSEL R182, R182, RZ, P2 ;  /* 0x000000ffb6b67208 */ /* 0x000fe20001000000 */
[----:B------:R-:W-:Y:S01]  /*6b20*/  FMUL.FTZ R3, R3, UR4 ;  /* 0x0000000403037c20 */ /* 0x000fe20008410000 */
[----:B------:R-:W-:Y:S03]  /*6b30*/  FSEL R181, R181, RZ, P3 ;  /* 0x000000ffb5b57208 */ /* 0x000fe60001800000 */
[----:B------:R4:W-:Y:S01]  /*6b40*/  MUFU.EX2 R239, R6 ;  /* 0x0000000600ef7308 */ /* 0x0009e20000000800 */
[----:B------:R-:W-:Y:S01]  /*6b50*/  FADD.FTZ R0, -R133, R138 ;  /* 0x0000008a85007221 */ /* 0x000fe20000010100 */
[----:B-1----:R-:W-:Y:S01]  /*6b60*/  FFMA.FTZ R4, R178, UR4, -R180 ;  /* 0x00000004b2047c23 */ /* 0x002fe200080108b4 */
[----:B------:R-:W-:Y:S01]  /*6b70*/  FFMA.FTZ R7, R190, UR4, -R182 ;  /* 0x00000004be077c23 */ /* 0x000fe200080108b6 */
[----:B------:R-:W-:Y:S06]  /*6b80*/  FADD.FTZ R2, -R134, R137 ;  /* 0x0000008986027221 */ /* 0x000fec0000010100 */
[----:B------:R-:W1:Y:S01]  /*6b90*/  MUFU.EX2 R3, R3 ;  /* 0x0000000300037308 */ /* 0x000e620000000800 */
[----:B---3--:R-:W-:Y:S01]  /*6ba0*/  FFMA.FTZ R5, R177, UR4, -R143 ;  /* 0x00000004b1057c23 */ /* 0x008fe2000801088f */
[----:B------:R-:W-:Y:S01]  /*6bb0*/  FMUL.FTZ R0, R0, UR4 ;  /* 0x0000000400007c20 */ /* 0x000fe20008410000 */
[----:B------:R-:W-:Y:S07]  /*6bc0*/  FMUL.FTZ R2, R2, UR4 ;  /* 0x0000000402027c20 */ /* 0x000fee0008410000 */
[----:B------:R3:W-:Y:S01]  /*6bd0*/  MUFU.EX2 R246, R4 ;  /* 0x0000000400f67308 */ /* 0x0007e20000000800 */
[----:B------:R-:W-:Y:S01]  /*6be0*/  MOV R137, R25 ;  /* 0x0000001900897202 */ /* 0x000fe20000000f00 */
[----:B--2---:R-:W-:Y:S01]  /*6bf0*/  FMUL.FTZ R32, R132, R172 ;  /* 0x000000ac84207220 */ /* 0x004fe20000410000 */
[----:B------:R-:W-:Y:S07]  /*6c00*/  @P0 IADD3 R137, PT, PT, R24, -0x40, RZ ;  /* 0xffffffc018890810 */ /* 0x000fee0007ffe0ff */
[----:B------:R2:W-:Y:S01]  /*6c10*/  MUFU.EX2 R241, R5 ;  /* 0x0000000500f17308 */ /* 0x0005e20000000800 */
[----:B----4-:R-:W-:Y:S01]  /*6c20*/  FFMA.FTZ R6, R185, UR4, -R181 ;  /* 0x00000004b9067c23 */ /* 0x010fe200080108b5 */
[C---:B------:R-:W-:Y:S01]  /*6c30*/  FMUL.FTZ R33, R132.reuse, R173 ;  /* 0x000000ad84217220 */ /* 0x040fe20000410000 */
[----:B------:R-:W-:Y:S07]  /*6c40*/  IADD3 R138, PT, PT, R223, R137, RZ ;  /* 0x00000089df8a7210 */ /* 0x000fee0007ffe0ff */
[----:B------:R4:W-:Y:S01]  /*6c50*/  MUFU.EX2 R234, R7 ;  /* 0x0000000700ea7308 */ /* 0x0009e20000000800 */
[----:B------:R-:W-:Y:S01]  /*6c60*/  FMUL.FTZ R36, R132, R36 ;  /* 0x0000002484247220 */ /* 0x000fe20000410000 */
[C---:B-1----:R-:W-:Y:S01]  /*6c70*/  FMUL.FTZ R18, R3.reuse, R158 ;  /* 0x0000009e03127220 */ /* 0x042fe20000410000 */
[C---:B------:R-:W-:Y:S07]  /*6c80*/  FMUL.FTZ R34, R3.reuse, R174 ;  /* 0x000000ae03227220 */ /* 0x040fee0000410000 */
[----:B------:R1:W-:Y:S01]  /*6c90*/  MUFU.EX2 R238, R6 ;  /* 0x0000000600ee7308 */ /* 0x0003e20000000800 */
[C---:B------:R-:W-:Y:S01]  /*6ca0*/  FMUL.FTZ R35, R3.reuse, R175 ;  /* 0x000000af03237220 */ /* 0x040fe20000410000 */
[--C-:B---3--:R-:W-:Y:S01]  /*6cb0*/  FFMA.FTZ R4, R176, UR4, -R143.reuse ;  /* 0x00000004b0047c23 */ /* 0x108fe2000801088f */
[----:B------:R-:W-:Y:S07]  /*6cc0*/  FMUL.FTZ R37, R132, R37 ;  /* 0x0000002584257220 */ /* 0x000fee0000410000 */
[----:B------:R-:W3:Y:S01]  /*6cd0*/  MUFU.EX2 R2, R2 ;  /* 0x0000000200027308 */ /* 0x000ee20000000800 */
[----:B------:R-:W5:Y:S01]  /*6ce0*/  LDSM.16.MT88.4 R176, [R218+0xa000] ;  /* 0x00a00000dab0783b */ /* 0x000f620000004200 */
[----:B--2---:R-:W-:Y:S01]  /*6cf0*/  FFMA.FTZ R5, R16, UR4, -R180 ;  /* 0x0000000410057c23 */ /* 0x004fe200080108b4 */
[----:B------:R-:W-:Y:S07]  /*6d00*/  FMUL.FTZ R16, R132, R156 ;  /* 0x0000009c84107220 */ /* 0x000fee0000410000 */
[----:B------:R2:W-:Y:S01]  /*6d10*/  MUFU.EX2 R242, R4 ;  /* 0x0000000400f27308 */ /* 0x0005e20000000800 */
[C---:B------:R-:W-:Y:S01]  /*6d20*/  FMUL.FTZ R38, R3.reuse, R38 ;  /* 0x0000002603267220 */ /* 0x040fe20000410000 */
[C---:B----4-:R-:W-:Y:S01]  /*6d30*/  FMUL.FTZ R7, R3.reuse, R151 ;  /* 0x0000009703077220 */ /* 0x050fe20000410000 */
[C---:B------:R-:W-:Y:S07]  /*6d40*/  FMUL.FTZ R39, R3.reuse, R39 ;  /* 0x0000002703277220 */ /* 0x040fee0000410000 */
[----:B------:R4:W-:Y:S01]  /*6d50*/  MUFU.EX2 R243, R5 ;  /* 0x0000000500f37308 */ /* 0x0009e20000000800 */
[----:B------:R-:W-:Y:S01]  /*6d60*/  LDSM.16.MT88.4 R172, [R221] ;  /* 0x00000000ddac783b */ /* 0x000fe20000004200 */
[----:B-1----:R-:W-:Y:S01]  /*6d70*/  FMUL.FTZ R6, R3, R150 ;  /* 0x0000009603067220 */ /* 0x002fe20000410000 */
[--C-:B------:R-:W-:Y:S07]  /*6d80*/  FFMA.FTZ R139, R139, UR4, -R182.reuse ;  /* 0x000000048b8b7c23 */ /* 0x100fee00080108b6 */
[----:B------:R-:W1:Y:S01]  /*6d90*/  MUFU.EX2 R0, R0 ;  /* 0x0000000000007308 */ /* 0x000e620000000800 */
[----:B------:R-:W-:Y:S01]  /*6da0*/  FFMA.FTZ R141, R141, UR4, -R182 ;  /* 0x000000048d8d7c23 */ /* 0x000fe200080108b6 */
[C---:B---3--:R-:W-:Y:S01]  /*6db0*/  FMUL.FTZ R8, R2.reuse, R144 ;  /* 0x0000009002087220 */ /* 0x048fe20000410000 */
[C---:B------:R-:W-:Y:S01]  /*6dc0*/  FMUL.FTZ R9, R2.reuse, R145 ;  /* 0x0000009102097220 */ /* 0x040fe20000410000 */
[C---:B------:R-:W-:Y:S01]  /*6dd0*/  FMUL.FTZ R12, R2.reuse, R152 ;  /* 0x00000098020c7220 */ /* 0x040fe20000410000 */
[----:B------:R-:W-:Y:S01]  /*6de0*/  FMUL.FTZ R13, R2, R153 ;  /* 0x00000099020d7220 */ /* 0x000fe20000410000 */
[----:B--2---:R-:W-:Y:S01]  /*6df0*/  FFMA.FTZ R4, R17, UR4, -R180 ;  /* 0x0000000411047c23 */ /* 0x004fe200080108b4 */
[----:B------:R-:W-:Y:S01]  /*6e00*/  FMUL.FTZ R17, R132, R157 ;  /* 0x0000009d84117220 */ /* 0x000fe20000410000 */
[C---:B------:R-:W-:Y:S01]  /*6e10*/  FMUL.FTZ R24, R2.reuse, R164 ;  /* 0x000000a402187220 */ /* 0x040fe20000410000 */
[C---:B------:R-:W-:Y:S01]  /*6e20*/  FMUL.FTZ R25, R2.reuse, R165 ;  /* 0x000000a502197220 */ /* 0x040fe20000410000 */
[----:B----4-:R-:W-:Y:S01]  /*6e30*/  FFMA.FTZ R5, R19, UR4, -R143 ;  /* 0x0000000413057c23 */ /* 0x010fe2000801088f */
[----:B------:R2:W3:Y:S01]  /*6e40*/  MUFU.EX2 R245, R4 ;  /* 0x0000000400f57308 */ /* 0x0004e20000000800 */
[----:B------:R-:W-:Y:S01]  /*6e50*/  FMUL.FTZ R19, R3, R159 ;  /* 0x0000009f03137220 */ /* 0x000fe20000410000 */
[----:B------:R-:W-:Y:S01]  /*6e60*/  FMUL.FTZ R28, R2, R168 ;  /* 0x000000a8021c7220 */ /* 0x000fe20000410000 */
[C---:B-1----:R-:W-:Y:S07]  /*6e70*/  FMUL.FTZ R10, R0.reuse, R146 ;  /* 0x00000092000a7220 */ /* 0x042fee0000410000 */
[----:B------:R1:W4:Y:S01]  /*6e80*/  MUFU.EX2 R240, R5 ;  /* 0x0000000500f07308 */ /* 0x0003220000000800 */
[C---:B------:R-:W-:Y:S01]  /*6e90*/  FMUL.FTZ R11, R0.reuse, R147 ;  /* 0x00000093000b7220 */ /* 0x040fe20000410000 */
[C---:B------:R-:W-:Y:S01]  /*6ea0*/  FMUL.FTZ R14, R0.reuse, R154 ;  /* 0x0000009a000e7220 */ /* 0x040fe20000410000 */
[C---:B------:R-:W-:Y:S01]  /*6eb0*/  FMUL.FTZ R15, R0.reuse, R155 ;  /* 0x0000009b000f7220 */ /* 0x040fe20000410000 */
[C---:B------:R-:W-:Y:S01]  /*6ec0*/  FMUL.FTZ R26, R0.reuse, R166 ;  /* 0x000000a6001a7220 */ /* 0x040fe20000410000 */
[----:B------:R-:W5:Y:S01]  /*6ed0*/  LDSM.16.MT88.4 R152, [R137] ;  /* 0x000000008998783b */ /* 0x000f620000004200 */
[----:B------:R-:W-:Y:S01]  /*6ee0*/  FMUL.FTZ R27, R0, R167 ;  /* 0x000000a7001b7220 */ /* 0x000fe20000410000 */
[----:B------:R-:W-:Y:S01]  /*6ef0*/  FMUL.FTZ R29, R2, R169 ;  /* 0x000000a9021d7220 */ /* 0x000fe20000410000 */
[C---:B------:R-:W-:Y:S01]  /*6f00*/  FMUL.FTZ R30, R0.reuse, R170 ;  /* 0x000000aa001e7220 */ /* 0x040fe20000410000 */
[----:B------:R-:W-:Y:S01]  /*6f10*/  FMUL.FTZ R31, R0, R171 ;  /* 0x000000ab001f7220 */ /* 0x000fe20000410000 */
[--C-:B--2---:R-:W-:Y:S01]  /*6f20*/  FFMA.FTZ R4, R186, UR4, -R181.reuse ;  /* 0x00000004ba047c23 */ /* 0x104fe200080108b5 */
[----:B---3--:R-:W-:Y:S01]  /*6f30*/  F2FP.F16.F32.PACK_AB R150, R245, R243 ;  /* 0x000000f3f596723e */ /* 0x008fe200000000ff */
[----:B------:R-:W-:Y:S01]  /*6f40*/  FMUL.FTZ R40, R2, R40 ;  /* 0x0000002802287220 */ /* 0x000fe20000410000 */
[----:B------:R-:W2:Y:S01]  /*6f50*/  LDSM.16.MT88.4 R156, [R138] ;  /* 0x000000008a9c783b */ /* 0x000ea20000004200 */
[--C-:B-1----:R-:W-:Y:S01]  /*6f60*/  FFMA.FTZ R5, R184, UR4, -R182.reuse ;  /* 0x00000004b8057c23 */ /* 0x102fe200080108b6 */
[----:B------:R1:W3:Y:S01]  /*6f70*/  MUFU.EX2 R236, R4 ;  /* 0x0000000400ec7308 */ /* 0x0002e20000000800 */
[----:B----4-:R-:W-:Y:S01]  /*6f80*/  F2FP.F16.F32.PACK_AB R151, R240, R239 ;  /* 0x000000eff097723e */ /* 0x010fe200000000ff */
[----:B------:R-:W-:Y:S01]  /*6f90*/  FMUL.FTZ R41, R2, R41 ;  /* 0x0000002902297220 */ /* 0x000fe20000410000 */
[C---:B------:R-:W-:Y:S07]  /*6fa0*/  FMUL.FTZ R42, R0.reuse, R42 ;  /* 0x0000002a002a7220 */ /* 0x040fee0000410000 */
[----:B------:R4:W-:Y:S01]  /*6fb0*/  MUFU.EX2 R232, R5 ;  /* 0x0000000500e87308 */ /* 0x0009e20000000800 */
[----:B------:R-:W-:Y:S01]  /*6fc0*/  FMUL.FTZ R43, R0, R43 ;  /* 0x0000002b002b7220 */ /* 0x000fe20000410000 */
[--C-:B------:R-:W-:Y:S01]  /*6fd0*/  FFMA.FTZ R140, R140, UR4, -R182.reuse ;  /* 0x000000048c8c7c23 */ /* 0x100fe200080108b6 */
[--C-:B------:R-:W-:Y:S01]  /*6fe0*/  FFMA.FTZ R142, R142, UR4, -R182.reuse ;  /* 0x000000048e8e7c23 */ /* 0x100fe200080108b6 */
[C---:B------:R-:W-:Y:S01]  /*6ff0*/  FMUL.FTZ R44, R2.reuse, R44 ;  /* 0x0000002c022c7220 */ /* 0x040fe20000410000 */
[----:B------:R-:W-:Y:S01]  /*7000*/  FMUL.FTZ R45, R2, R45 ;  /* 0x0000002d022d7220 */ /* 0x000fe20000410000 */
[C---:B------:R-:W-:Y:S01]  /*7010*/  FMUL.FTZ R46, R0.reuse, R46 ;  /* 0x0000002e002e7220 */ /* 0x040fe20000410000 */
[----:B------:R-:W-:Y:S01]  /*7020*/  FMUL.FTZ R47, R0, R47 ;  /* 0x0000002f002f7220 */ /* 0x000fe20000410000 */
[C---:B------:R-:W-:Y:S01]  /*7030*/  FMUL.FTZ R48, R132.reuse, R48 ;  /* 0x0000003084307220 */ /* 0x040fe20000410000 */
[----:B------:R-:W-:Y:S01]  /*7040*/  FMUL.FTZ R49, R132, R49 ;  /* 0x0000003184317220 */ /* 0x000fe20000410000 */
[--C-:B-1----:R-:W-:Y:S01]  /*7050*/  FFMA.FTZ R4, R183, UR4, -R182.reuse ;  /* 0x00000004b7047c23 */ /* 0x102fe200080108b6 */
[----:B---3--:R-:W-:Y:S01]  /*7060*/  F2FP.F16.F32.PACK_AB R144, R238, R236 ;  /* 0x000000ecee90723e */ /* 0x008fe200000000ff */
[C---:B------:R-:W-:Y:S01]  /*7070*/  FMUL.FTZ R50, R3.reuse, R50 ;  /* 0x0000003203327220 */ /* 0x040fe20000410000 */
[----:B------:R-:W-:Y:S01]  /*7080*/  FMUL.FTZ R51, R3, R51 ;  /* 0x0000003303337220 */ /* 0x000fe20000410000 */
[--C-:B----4-:R-:W-:Y:S01]  /*7090*/  FFMA.FTZ R5, R189, UR4, -R181.reuse ;  /* 0x00000004bd057c23 */ /* 0x110fe200080108b5 */
[----:B------:R1:W3:Y:S01]  /*70a0*/  MUFU.EX2 R233, R4 ;  /* 0x0000000400e97308 */ /* 0x0002e20000000800 */
[C---:B------:R-:W-:Y:S01]  /*70b0*/  FMUL.FTZ R52, R132.reuse, R52 ;  /* 0x0000003484347220 */ /* 0x040fe20000410000 */
        /* <DEDUP_REMOVED lines=12> */
[----:B-1----:R-:W-:Y:S01]  /*7180*/  FFMA.FTZ R4, R188, UR4, -R181 ;  /* 0x00000004bc047c23 */ /* 0x002fe200080108b5 */
[----:B---3--:R-:W-:Y:S01]  /*7190*/  F2FP.F16.F32.PACK_AB R145, R233, R232 ;  /* 0x000000e8e991723e */ /* 0x008fe200000000ff */
[C---:B------:R-:W-:Y:S01]  /*71a0*/  FMUL.FTZ R64, R132.reuse, R64 ;  /* 0x0000004084407220 */ /* 0x040fe20000410000 */
[C---:B------:R-:W-:Y:S01]  /*71b0*/  FMUL.FTZ R65, R132.reuse, R65 ;  /* 0x0000004184417220 */ /* 0x040fe20000410000 */
[----:B----4-:R-:W-:Y:S01]  /*71c0*/  FFMA.FTZ R5, R187, UR4, -R182 ;  /* 0x00000004bb057c23 */ /* 0x010fe200080108b6 */
[----:B------:R1:W3:Y:S01]  /*71d0*/  MUFU.EX2 R237, R4 ;  /* 0x0000000400ed7308 */ /* 0x0002e20000000800 */
[----:B------:R-:W-:Y:S01]  /*71e0*/  LDSM.16.MT88.4 R184, [R217+0x800] ;  /* 0x00080000d9b8783b */ /* 0x000fe20000004200 */
[C---:B------:R-:W-:Y:S01]  /*71f0*/  FMUL.FTZ R66, R3.reuse, R66 ;  /* 0x0000004203427220 */ /* 0x040fe20000410000 */
[C---:B------:R-:W-:Y:S07]  /*7200*/  FMUL.FTZ R67, R3.reuse, R67 ;  /* 0x0000004303437220 */ /* 0x040fee0000410000 */
[----:B------:R4:W5:Y:S01]  /*7210*/  MUFU.EX2 R231, R5 ;  /* 0x0000000500e77308 */ /* 0x0009620000000800 */
        /* <DEDUP_REMOVED lines=9> */
[----:B-1----:R-:W-:Y:S01]  /*72b0*/  FMUL.FTZ R4, R132, R148 ;  /* 0x0000009484047220 */ /* 0x002fe20000410000 */
[----:B------:R-:W-:Y:S01]  /*72c0*/  F2FP.F16.F32.PACK_AB R148, R246, R244 ;  /* 0x000000f4f694723e */ /* 0x000fe200000000ff */
[----:B------:R-:W-:Y:S01]  /*72d0*/  FMUL.FTZ R77, R2, R77 ;  /* 0x0000004d024d7220 */ /* 0x000fe20000410000 */
[----:B---3--:R-:W-:Y:S01]  /*72e0*/  F2FP.F16.F32.PACK_AB R146, R237, R235 ;  /* 0x000000ebed92723e */ /* 0x008fe200000000ff */
[----:B----4-:R-:W-:Y:S01]  /*72f0*/  FMUL.FTZ R5, R132, R149 ;  /* 0x0000009584057220 */ /* 0x010fe20000410000 */
[----:B------:R-:W-:Y:S01]  /*7300*/  F2FP.F16.F32.PACK_AB R149, R242, R241 ;  /* 0x000000f1f295723e */ /* 0x000fe200000000ff */
[----:B------:R-:W-:Y:S01]  /*7310*/  FMUL.FTZ R78, R0, R78 ;  /* 0x0000004e004e7220 */ /* 0x000fe20000410000 */
[----:B-----5:R-:W-:Y:S01]  /*7320*/  F2FP.F16.F32.PACK_AB R147, R234, R231 ;  /* 0x000000e7ea93723e */ /* 0x020fe200000000ff */
[----:B------:R-:W-:Y:S01]  /*7330*/  FMUL.FTZ R79, R0, R79 ;  /* 0x0000004f004f7220 */ /* 0x000fe20000410000 */
[C---:B------:R-:W-:Y:S01]  /*7340*/  FMUL.FTZ R80, R132.reuse, R80 ;  /* 0x0000005084507220 */ /* 0x040fe20000410000 */
        /* <DEDUP_REMOVED lines=22> */
[----:B------:R-:W-:Y:S01]  /*74b0*/  FMUL.FTZ R93, R2, R93 ;  /* 0x0000005d025d7220 */ /* 0x000fe20000410000 */
[----:B------:R-:W-:Y:S01]  /*74c0*/  LDSM.16.MT88.4 R160, [R213+0xa800] ;  /* 0x00a80000d5a0783b */ /* 0x000fe20000004200 */
        /* <DEDUP_REMOVED lines=47> */
[----:B------:R-:W-:Y:S01]  /*77c0*/  FFMA.FTZ R132, R132, R250, R244 ;  /* 0x000000fa84847223 */ /* 0x000fe200000100f4 */
[----:B------:R-:W-:Y:S01]  /*77d0*/  ISETP.GT.AND P2, PT, R226, RZ, PT ;  /* 0x000000ffe200720c */ /* 0x000fe20003f44270 */
[-C--:B--2---:R-:W-:Y:S03]  /*77e0*/  HMMA.16816.F32 R52, R148, R156.reuse, R52 ;  /* 0x0000009c9434723c */ /* 0x084fe60000001834 */
[----:B------:R-:W-:Y:S01]  /*77f0*/  FFMA.FTZ R3, R3, R249, R241 ;  /* 0x000000f903037223 */ /* 0x000fe200000100f1 */
[----:B------:R-:W-:Y:S01]  /*7800*/  FFMA.FTZ R2, R2, R248, R236 ;  /* 0x000000f802027223 */ /* 0x000fe200000100ec */
[----:B------:R-:W-:Y:S01]  /*7810*/  FFMA.FTZ R0, R0, R247, R232 ;  /* 0x000000f700007223 */ /* 0x000fe200000100e8 */
[----:B------:R-:W-:Y:S02]  /*7820*/  FADD.FTZ R132, R246, R132 ;  /* 0x00000084f6847221 */ /* 0x000fe40000010000 */
[C---:B------:R-:W-:Y:S04]  /*7830*/  HMMA.16816.F32 R56, R144.reuse, R156, R56 ;  /* 0x0000009c9038723c */ /* 0x040fe80000001838 */
[----:B------:R-:W-:Y:S04]  /*7840*/  FADD.FTZ R0, R233, R0 ;  /* 0x00000000e9007221 */ /* 0x000fe80000010000 */
        /* <DEDUP_REMOVED lines=14> */
[----:B------:R2:W3:Y:S07]  /*7930*/  LDSM.16.MT88.4 R156, [R138+0x1000] ;  /* 0x001000008a9c783b */ /* 0x0004ee0000004200 */
[-C--:B-1----:R-:W-:Y:S08]  /*7940*/  HMMA.16816.F32 R100, R148, R152.reuse, R100 ;  /* 0x000000989464723c */ /* 0x082ff00000001864 */
[C---:B------:R-:W-:Y:S04]  /*7950*/  HMMA.16816.F32 R104, R144.reuse, R152, R104 ;  /* 0x000000989068723c */ /* 0x040fe80000001868 */
[--C-:B------:R-:W-:Y:S01]  /*7960*/  FFMA.FTZ R153, R196, UR4, -R180.reuse ;  /* 0x00000004c4997c23 */ /* 0x100fe200080108b4 */
[--C-:B------:R-:W-:Y:S01]  /*7970*/  FFMA.FTZ R152, R198, UR4, -R143.reuse ;  /* 0x00000004c6987c23 */ /* 0x100fe2000801088f */
[--C-:B--2---:R-:W-:Y:S02]  /*7980*/  FFMA.FTZ R138, R199, UR4, -R180.reuse ;  /* 0x00000004c78a7c23 */ /* 0x104fe400080108b4 */
[-C--:B------:R-:W-:Y:S01]  /*7990*/  HMMA.16816.F32 R108, R144, R154.reuse, R108 ;  /* 0x0000009a906c723c */ /* 0x080fe2000000186c */
[----:B------:R1:W-:Y:S10]  /*79a0*/  MUFU.EX2 R227, R153 ;  /* 0x0000009900e37308 */ /* 0x0003f40000000800 */
[----:B------:R2:W-:Y:S01]  /*79b0*/  MUFU.EX2 R228, R138 ;  /* 0x0000008a00e47308 */ /* 0x0005e20000000800 */
[C---:B------:R-:W-:Y:S09]  /*79c0*/  HMMA.16816.F32 R112, R148.reuse, R154, R112 ;  /* 0x0000009a9470723c */ /* 0x040ff20000001870 */
[----:B------:R4:W-:Y:S01]  /*79d0*/  MUFU.EX2 R209, R152 ;  /* 0x0000009800d17308 */ /* 0x0009e20000000800 */
[----:B-1----:R-:W-:Y:S01]  /*79e0*/  FFMA.FTZ R153, R197, UR4, -R143 ;  /* 0x00000004c5997c23 */ /* 0x002fe2000801088f */
[-C--:B---3--:R-:W-:Y:S01]  /*79f0*/  HMMA.16816.F32 R116, R148, R156.reuse, R116 ;  /* 0x0000009c9474723c */ /* 0x088fe20000001874 */
[----:B------:R-:W-:Y:S02]  /*7a00*/  LDSM.16.MT88.4 R196, [R137+0x1800] ;  /* 0x0018000089c4783b */ /* 0x000fe40000004200 */
[--C-:B--2---:R-:W-:Y:S01]  /*7a10*/  FFMA.FTZ R138, R191, UR4, -R180.reuse ;  /* 0x00000004bf8a7c23 */ /* 0x104fe200080108b4 */
[----:B------:R-:W-:Y:S04]  /*7a20*/  FFMA.FTZ R180, R194, UR4, -R180 ;  /* 0x00000004c2b47c23 */ /* 0x000fe800080108b4 */
[----:B------:R-:W-:Y:S01]  /*7a30*/  MUFU.EX2 R211, R153 ;  /* 0x0000009900d37308 */ /* 0x000fe20000000800 */
[----:B----4-:R-:W-:Y:S01]  /*7a40*/  FFMA.FTZ R152, R200, UR4, -R181 ;  /* 0x00000004c8987c23 */ /* 0x010fe200080108b5 */
[C---:B------:R-:W-:Y:S08]  /*7a50*/  HMMA.16816.F32 R120, R144.reuse, R156, R120 ;  /* 0x0000009c9078723c */ /* 0x040ff00000001878 */
[----:B------:R1:W-:Y:S01]  /*7a60*/  MUFU.EX2 R208, R138 ;  /* 0x0000008a00d07308 */ /* 0x0003e20000000800 */
[----:B------:R-:W-:Y:S09]  /*7a70*/  LDSM.16.MT88.4 R188, [R213+0xb800] ;  /* 0x00b80000d5bc783b */ /* 0x000ff20000004200 */
[----:B------:R-:W2:Y:S01]  /*7a80*/  MUFU.EX2 R210, R180 ;  /* 0x000000b400d27308 */ /* 0x000ea20000000800 */
[-C--:B------:R-:W-:Y:S09]  /*7a90*/  HMMA.16816.F32 R124, R144, R158.reuse, R124 ;  /* 0x0000009e907c723c */ /* 0x080ff2000000187c */
[----:B------:R3:W4:Y:S10]  /*7aa0*/  MUFU.EX2 R200, R141 ;  /* 0x0000008d00c87308 */ /* 0x0007340000000800 */
[----:B------:R-:W-:Y:S01]  /*7ab0*/  MUFU.EX2 R205, R152 ;  /* 0x0000009800cd7308 */ /* 0x000fe20000000800 */
[--C-:B-1----:R-:W-:Y:S01]  /*7ac0*/  FFMA.FTZ R138, R193, UR4, -R143.reuse ;  /* 0x00000004c18a7c23 */ /* 0x102fe2000801088f */
[----:B------:R-:W-:Y:S08]  /*7ad0*/  HMMA.16816.F32 R128, R148, R158, R128 ;  /* 0x0000009e9480723c */ /* 0x000ff00000001880 */
[----:B------:R1:W-:Y:S01]  /*7ae0*/  MUFU.EX2 R206, R138 ;  /* 0x0000008a00ce7308 */ /* 0x0003e20000000800 */
[----:B------:R-:W-:Y:S01]  /*7af0*/  FFMA.FTZ R143, R192, UR4, -R143 ;  /* 0x00000004c08f7c23 */ /* 0x000fe2000801088f */
[----:B--2---:R-:W-:Y:S02]  /*7b00*/  F2FP.F16.F32.PACK_AB R142, R210, R208 ;  /* 0x000000d0d28e723e */ /* 0x004fe400000000ff */
[----:B---3--:R-:W-:Y:S06]  /*7b10*/  F2FP.F16.F32.PACK_AB R141, R211, R209 ;  /* 0x000000d1d38d723e */ /* 0x008fec00000000ff */
[----:B------:R-:W2:Y:S01]  /*7b20*/  MUFU.EX2 R207, R143 ;  /* 0x0000008f00cf7308 */ /* 0x000ea20000000800 */
[----:B----4-:R-:W-:Y:S01]  /*7b30*/  F2FP.F16.F32.PACK_AB R177, R200, R203 ;  /* 0x000000cbc8b1723e */ /* 0x010fe200000000ff */
[--C-:B-1----:R-:W-:Y:S08]  /*7b40*/  FFMA.FTZ R138, R202, UR4, -R181.reuse ;  /* 0x00000004ca8a7c23 */ /* 0x102ff000080108b5 */
[----:B------:R1:W3:Y:S01]  /*7b50*/  MUFU.EX2 R204, R138 ;  /* 0x0000008a00cc7308 */ /* 0x0002e20000000800 */
[----:B--2---:R-:W-:Y:S01]  /*7b60*/  F2FP.F16.F32.PACK_AB R143, R207, R206 ;  /* 0x000000cecf8f723e */ /* 0x004fe200000000ff */
[--C-:B-1----:R-:W-:Y:S01]  /*7b70*/  FFMA.FTZ R138, R201, UR4, -R181.reuse ;  /* 0x00000004c98a7c23 */ /* 0x102fe200080108b5 */
[----:B------:R-:W-:Y:S01]  /*7b80*/  FFMA.FTZ R181, R195, UR4, -R181 ;  /* 0x00000004c3b57c23 */ /* 0x000fe200080108b5 */
[----:B---3--:R-:W-:Y:S01]  /*7b90*/  F2FP.F16.F32.PACK_AB R176, R205, R204 ;  /* 0x000000cccdb0723e */ /* 0x008fe200000000ff */
[----:B------:R-:W-:Y:S05]  /*7ba0*/  LDSM.16.MT88.4 R192, [R220] ;  /* 0x00000000dcc0783b */ /* 0x000fea0000004200 */
[----:B------:R-:W-:Y:S10]  /*7bb0*/  MUFU.EX2 R201, R138 ;  /* 0x0000008a00c97308 */ /* 0x000ff40000000800 */
[----:B------:R1:W2:Y:S10]  /*7bc0*/  MUFU.EX2 R138, R140 ;  /* 0x0000008c008a7308 */ /* 0x0002b40000000800 */
[----:B------:R3:W4:Y:S01]  /*7bd0*/  MUFU.EX2 R202, R181 ;  /* 0x000000b500ca7308 */ /* 0x0007220000000800 */
[----:B-1----:R-:W-:Y:S02]  /*7be0*/  F2FP.F16.F32.PACK_AB R140, R228, R227 ;  /* 0x000000e3e48c723e */ /* 0x002fe400000000ff */
[----:B--2---:R-:W-:Y:S01]  /*7bf0*/  F2FP.F16.F32.PACK_AB R179, R139, R138 ;  /* 0x0000008a8bb3723e */ /* 0x004fe200000000ff */
[----:B---3--:R1:W2:Y:S01]  /*7c00*/  LDSM.16.MT88.4 R180, [R137+0x800] ;  /* 0x0008000089b4783b */ /* 0x0082a20000004200 */
[----:B----4-:R-:W-:Y:S03]  /*7c10*/  F2FP.F16.F32.PACK_AB R178, R202, R201 ;  /* 0x000000c9cab2723e */ /* 0x010fe600000000ff */
        /* <DEDUP_REMOVED lines=64> */
.L_x_2060:
[----:B------:R-:W2:Y:S01]  /*8020*/  LDL R176, [R1+0x10] ;  /* 0x0000100001b07983 */ /* 0x000ea20000100800 */
[----:B------:R-:W1:Y:S01]  /*8030*/  S2UR UR4, SR_CgaCtaId ;  /* 0x00000000000479c3 */ /* 0x000e620000008800 */
[----:B------:R-:W-:Y:S02]  /*8040*/  UMOV UR5, 0x400 ;  /* 0x0000040000057882 */ /* 0x000fe40000000000 */
[----:B------:R-:W3:Y:S04]  /*8050*/  SHFL.BFLY PT, R0, R250, 0x2, 0x1f ;  /* 0x0c401f00fa007f89 */ /* 0x000ee800000e0000 */
[----:B------:R-:W4:Y:S04]  /*8060*/  SHFL.BFLY PT, R3, R249, 0x2, 0x1f ;  /* 0x0c401f00f9037f89 */ /* 0x000f2800000e0000 */
[----:B------:R-:W5:Y:S01]  /*8070*/  SHFL.BFLY PT, R2, R247, 0x2, 0x1f ;  /* 0x0c401f00f7027f89 */ /* 0x000f6200000e0000 */
[----:B------:R-:W5:Y:S01]  /*8080*/  S2R R143, SR_TID.X ;  /* 0x00000000008f7919 */ /* 0x000f620000002100 */
[----:B------:R-:W2:Y:S01]  /*8090*/  S2R R177, SR_CTAID.Y ;  /* 0x0000000000b17919 */ /* 0x000ea20000002600 */
        /* <DEDUP_REMOVED lines=9> */
[----:B------:R-:W-:Y:S02]  /*8130*/  SHF.L.U32 R7, R143, 0x5, RZ ;  /* 0x000000058f077819 */ /* 0x000fe400000006ff */
[----:B------:R-:W-:Y:S01]  /*8140*/  LOP3.LUT R6, R6, 0x1c0, RZ, 0xc0, !PT ;  /* 0x000001c006067812 */ /* 0x000fe200078ec0ff */
[----:B-1----:R-:W-:Y:S01]  /*8150*/  FADD.FTZ R248, R0, R248 ;  /* 0x000000f800f87221 */ /* 0x002fe20000010000 */
[----:B---3--:R-:W-:-:S04]  /*8160*/  FADD.FTZ R250, R250, R4 ;  /* 0x00000004fafa7221 */ /* 0x008fc80000010000 */
        /* <DEDUP_REMOVED lines=11> */
[----:B------:R-:W-:Y:S02]  /*8220*/  LOP3.LUT R142, R4, R3, RZ, 0xfc, !PT ;  /* 0x00000003048e7212 */ /* 0x000fe400078efcff */
[----:B------:R-:W-:Y:S02]  /*8230*/  FSETP.NE.FTZ.AND P1, PT, R132, RZ, PT ;  /* 0x000000ff8400720b */ /* 0x000fe40003f35000 */
[----:B---3--:R-:W-:Y:S01]  /*8240*/  FSEL R0, R0, 1, P4 ;  /* 0x3f80000000007808 */ /* 0x008fe20002000000 */
[----:B-1----:R-:W-:-:S04]  /*8250*/  FADD.FTZ R248, R248, R2 ;  /* 0x00000002f8f87221 */ /* 0x002fc80000010000 */
[C---:B------:R-:W-:Y:S01]  /*8260*/  FMUL.FTZ R148, R0.reuse, R148 ;  /* 0x0000009400947220 */ /* 0x040fe20000410000 */
[----:B------:R-:W1:Y:S01]  /*8270*/  MUFU.RCP R2, R248 ;  /* 0x000000f800027308 */ /* 0x000e620000001000 */
[----:B----4-:R-:W-:Y:S01]  /*8280*/  FSEL R3, R5, 1, P3 ;  /* 0x3f80000005037808 */ /* 0x010fe20001800000 */
        /* <DEDUP_REMOVED lines=33> */
[C---:B------:R-:W-:Y:S01]  /*84a0*/  FMUL.FTZ R27, R3.reuse, R67 ;  /* 0x00000043031b7220 */ /* 0x040fe20000410000 */
[C---:B------:R-:W-:Y:S01]  /*84b0*/  FMUL.FTZ R150, R3.reuse, R150 ;  /* 0x0000009603967220 */ /* 0x040fe20000410000 */
        /* <DEDUP_REMOVED lines=41> */
[----:B------:R-:W-:Y:S01]  /*8750*/  MOV R63, 0x10 ;  /* 0x00000010003f7802 */ /* 0x000fe20000000f00 */
[C---:B------:R-:W-:Y:S01]  /*8760*/  FMUL.FTZ R6, R0.reuse, R62 ;  /* 0x0000003e00067220 */ /* 0x040fe20000410000 */
[----:B------:R-:W-:Y:S01]  /*8770*/  FMUL.FTZ R146, R0, R146 ;  /* 0x0000009200927220 */ /* 0x000fe20000410000 */
[----:B------:R-:W-:Y:S01]  /*8780*/  F2FP.F16.F32.PACK_AB R56, R56, R2 ;  /* 0x000000023838723e */ /* 0x000fe200000000ff */
[C---:B------:R-:W-:Y:S01]  /*8790*/  FMUL.FTZ R8, R0.reuse, R147 ;  /* 0x0000009300087220 */ /* 0x040fe20000410000 */
        /* <DEDUP_REMOVED lines=61> */
[----:B------:R-:W-:Y:S02]  /*8b70*/  LOP3.LUT P0, RZ, R143, 0x8, RZ, 0xc0, !PT ;  /* 0x000000088fff7812 */ /* 0x000fe4000780c0ff */
[----:B------:R-:W-:-:S02]  /*8b80*/  IADD3 R6, PT, PT, R2, R63, RZ ;  /* 0x0000003f02067210 */ /* 0x000fc40007ffe0ff */
[----:B------:R-:W-:Y:S02]  /*8b90*/  F2FP.F16.F32.PACK_AB R62, R145, R144 ;  /* 0x00000090913e723e */ /* 0x000fe400000000ff */
[----:B------:R-:W-:Y:S01]  /*8ba0*/  F2FP.F16.F32.PACK_AB R8, R8, R146 ;  /* 0x000000920808723e */ /* 0x000fe200000000ff */
[----:B------:R1:W-:Y:S01]  /*8bb0*/  STS [R6], R3 ;  /* 0x0000000306007388 */ /* 0x0003e20000000800 */
[----:B------:R-:W-:Y:S02]  /*8bc0*/  F2FP.F16.F32.PACK_AB R9, R9, R154 ;  /* 0x0000009a0909723e */ /* 0x000fe400000000ff */
[----:B------:R-:W-:Y:S01]  /*8bd0*/  SEL R222, R222, 0xffffffe0, !P0 ;  /* 0xffffffe0dede7807 */ /* 0x000fe20004000000 */
[----:B------:R3:W-:Y:S01]  /*8be0*/  STS [R6+0x400], R0 ;  /* 0x0004000006007388 */ /* 0x0007e20000000800 */
[----:B------:R-:W-:Y:S02]  /*8bf0*/  LOP3.LUT P0, RZ, R143, 0x10, RZ, 0xc0, !PT ;  /* 0x000000108fff7812 */ /* 0x000fe4000780c0ff */
[----:B------:R-:W-:Y:S01]  /*8c00*/  F2FP.F16.F32.PACK_AB R7, R7, R152 ;  /* 0x000000980707723e */ /* 0x000fe200000000ff */
[----:B------:R-:W-:Y:S01]  /*8c10*/  STS [R2+0x2000], R62 ;  /* 0x0020003e02007388 */ /* 0x000fe20000000800 */
        /* <DEDUP_REMOVED lines=13> */
[C---:B---3--:R-:W-:Y:S01]  /*8cf0*/  IADD3 R0, PT, PT, R2.reuse, 0x40, RZ ;  /* 0x0000004002007810 */ /* 0x048fe20007ffe0ff */
[----:B------:R-:W-:Y:S01]  /*8d00*/  STS [R3], R15 ;  /* 0x0000000f03007388 */ /* 0x000fe20000000800 */
[----:B------:R-:W-:Y:S02]  /*8d10*/  IADD3 R4, PT, PT, R63, R3, RZ ;  /* 0x000000033f047210 */ /* 0x000fe40007ffe0ff */
[----:B------:R-:W-:Y:S01]  /*8d20*/  @P0 IADD3 R0, PT, PT, R2, -0x40, RZ ;  /* 0xffffffc002000810 */ /* 0x000fe20007ffe0ff */
[----:B------:R1:W-:Y:S01]  /*8d30*/  STS [R3+0x400], R14 ;  /* 0x0004000e03007388 */ /* 0x0003e20000000800 */
[----:B------:R-:W-:-:S02]  /*8d40*/  F2FP.F16.F32.PACK_AB R17, R17, R38 ;  /* 0x000000261111723e */ /* 0x000fc400000000ff */
[----:B------:R-:W-:Y:S01]  /*8d50*/  F2FP.F16.F32.PACK_AB R23, R23, R16 ;  /* 0x000000101717723e */ /* 0x000fe200000000ff */
[----:B------:R-:W-:Y:S01]  /*8d60*/  STS [R4], R11 ;  /* 0x0000000b04007388 */ /* 0x000fe20000000800 */
[----:B------:R-:W-:Y:S01]  /*8d70*/  F2FP.F16.F32.PACK_AB R16, R35, R137 ;  /* 0x000000892310723e */ /* 0x000fe200000000ff */
[----:B----4-:R-:W3:Y:S01]  /*8d80*/  LDC.U8 R9, c[0x0][0x549] ;  /* 0x00015240ff097b82 */ /* 0x010ee20000000000 */
[----:B------:R-:W-:Y:S01]  /*8d90*/  F2FP.F16.F32.PACK_AB R21, R21, R50 ;  /* 0x000000321515723e */ /* 0x000fe200000000ff */
[----:B------:R-:W-:Y:S01]  /*8da0*/  STS [R4+0x400], R10 ;  /* 0x0004000a04007388 */ /* 0x000fe20000000800 */
[-C--:B------:R-:W-:Y:S02]  /*8db0*/  IADD3 R8, PT, PT, R222, R0.reuse, RZ ;  /* 0x00000000de087210 */ /* 0x080fe40007ffe0ff */
[----:B-----5:R-:W-:Y:S01]  /*8dc0*/  IADD3 R7, PT, PT, R63, R0, RZ ;  /* 0x000000003f077210 */ /* 0x020fe20007ffe0ff */
[----:B------:R4:W-:Y:S01]  /*8dd0*/  STS [R3+0x2000], R13 ;  /* 0x0020000d03007388 */ /* 0x0009e20000000800 */
        /* <DEDUP_REMOVED lines=9> */
[----:B------:R-:W-:Y:S01]  /*8e70*/  F2FP.F16.F32.PACK_AB R54, R27, R30 ;  /* 0x0000001e1b36723e */ /* 0x000fe200000000ff */
[----:B-1----:R-:W1:Y:S01]  /*8e80*/  LDC.U8 R14, c[0x0][0x548] ;  /* 0x00015200ff0e7b82 */ /* 0x002e620000000000 */
[----:B------:R-:W-:Y:S01]  /*8e90*/  IADD3 R5, PT, PT, R63, R8, RZ ;  /* 0x000000083f057210 */ /* 0x000fe20007ffe0ff */
        /* <DEDUP_REMOVED lines=8> */
[----:B----4-:R4:W1:Y:S01]  /*8f20*/  @P2 MUFU.LG2 R13, R248 ;  /* 0x000000f8000d2308 */ /* 0x0108620000000c00 */
[----:B------:R-:W-:Y:S01]  /*8f30*/  F2FP.F16.F32.PACK_AB R46, R83, R82 ;  /* 0x00000052532e723e */ /* 0x000fe200000000ff */
[----:B------:R-:W-:Y:S01]  /*8f40*/  STS [R7+0x400], R21 ;  /* 0x0004001507007388 */ /* 0x000fe20000000800 */
[----:B------:R-:W-:Y:S01]  /*8f50*/  F2FP.F16.F32.PACK_AB R49, R49, R72 ;  /* 0x000000483131723e */ /* 0x000fe200000000ff */
[----:B-----5:R-:W1:Y:S01]  /*8f60*/  @P3 LDC R12, c[0x0][0x458] ;  /* 0x00011600ff0c3b82 */ /* 0x020e620000000800 */
        /* <DEDUP_REMOVED lines=14> */
[----:B------:R-:W-:Y:S01]  /*9050*/  F2FP.F16.F32.PACK_AB R40, R40, R90 ;  /* 0x0000005a2828723e */ /* 0x000fe200000000ff */
[----:B--2---:R-:W2:Y:S01]  /*9060*/  LDC R16, c[0x0][0x434] ;  /* 0x00010d00ff107b82 */ /* 0x004ea20000000800 */
        /* <DEDUP_REMOVED lines=12> */
[----:B------:R-:W-:Y:S01]  /*9130*/  ISETP.NE.AND P6, PT, R176, -0x1, PT ;  /* 0xffffffffb000780c */ /* 0x000fe20003fc5270 */
        /* <DEDUP_REMOVED lines=34> */
[----:B-----5:R-:W5:Y:S03]  /*9360*/  @!P6 LDC.64 R2, c[0x0][0x400] ;  /* 0x00010000ff02eb82 */ /* 0x020f660000000a00 */
[----:B------:R-:W-:Y:S04]  /*9370*/  STS [R0+0x6000], R33 ;  /* 0x0060002100007388 */ /* 0x000fe80000000800 */
[----:B------:R1:W-:Y:S01]  /*9380*/  STS [R0+0x6400], R32 ;  /* 0x0064002000007388 */ /* 0x0003e20000000800 */
[----:B----4-:R-:W2:Y:S03]  /*9390*/  @P5 LDC R4, c[0x0][0x430] ;  /* 0x00010c00ff045b82 */ /* 0x010ea60000000800 */
[----:B------:R-:W-:Y:S04]  /*93a0*/  STS [R7+0x6000], R29 ;  /* 0x0060001d07007388 */ /* 0x000fe80000000800 */
[----:B------:R4:W-:Y:S04]  /*93b0*/  STS [R7+0x6400], R28 ;  /* 0x0064001c07007388 */ /* 0x0009e80000000800 */
[----:B------:R3:W-:Y:S04]  /*93c0*/  STS [R8+0x4000], R27 ;  /* 0x0040001b08007388 */ /* 0x0007e80000000800 */
[----:B------:R-:W-:Y:S01]  /*93d0*/  STS [R8+0x4400], R26 ;  /* 0x0044001a08007388 */ /* 0x000fe20000000800 */
[----:B-----5:R-:W-:Y:S01]  /*93e0*/  @!P6 IMAD.WIDE.U32 R10, R177, R2, RZ ;  /* 0x00000002b10ae225 */ /* 0x020fe200078e00ff */
[----:B------:R-:W-:-:S02]  /*93f0*/  @P5 MOV R2, 0x1 ;  /* 0x0000000100025802 */ /* 0x000fc40000000f00 */
[----:B------:R-:W-:Y:S04]  /*9400*/  STS [R5+0x4000], R25 ;  /* 0x0040001905007388 */ /* 0x000fe80000000800 */
[----:B------:R-:W-:Y:S01]  /*9410*/  STS [R5+0x4400], R24 ;  /* 0x0044001805007388 */ /* 0x000fe20000000800 */
[----:B-1----:R-:W2:Y:S03]  /*9420*/  LDC R0, c[0x0][0x434] ;  /* 0x00010d00ff007b82 */ /* 0x002ea60000000800 */
[----:B------:R-:W-:Y:S04]  /*9430*/  STS [R8+0x6000], R67 ;  /* 0x0060004308007388 */ /* 0x000fe80000000800 */
[----:B------:R1:W-:Y:S01]  /*9440*/  STS [R8+0x6400], R66 ;  /* 0x0064004208007388 */ /* 0x0003e20000000800 */
[----:B----4-:R4:W1:Y:S03]  /*9450*/  @P4 MUFU.LG2 R7, R250 ;  /* 0x000000fa00074308 */ /* 0x0108660000000c00 */
[----:B------:R-:W-:Y:S01]  /*9460*/  STS [R5+0x6000], R65 ;  /* 0x0060004105007388 */ /* 0x000fe20000000800 */
[----:B---3--:R-:W3:Y:S03]  /*9470*/  S2R R27, SR_CTAID.Z ;  /* 0x00000000001b7919 */ /* 0x008ee60000002700 */
[----:B------:R5:W-:Y:S01]  /*9480*/  STS [R5+0x6400], R64 ;  /* 0x0064004005007388 */ /* 0x000be20000000800 */
[----:B--2---:R-:W-:-:S02]  /*9490*/  @P5 IMAD R0, R4, R16, RZ ;  /* 0x0000001004005224 */ /* 0x004fc400078e02ff */
[----:B------:R-:W2:Y:S08]  /*94a0*/  @P5 LDC R4, c[0x0][0x430] ;  /* 0x00010c00ff045b82 */ /* 0x000eb00000000800 */
[----:B-1----:R-:W1:Y:S01]  /*94b0*/  @P6 LDC.64 R8, c[0x0][0x408] ;  /* 0x00010200ff086b82 */ /* 0x002e620000000a00 */
[----:B-----5:R4:W1:Y:S01]  /*94c0*/  @P3 MUFU.LG2 R5, R249 ;  /* 0x000000f900053308 */ /* 0x0208620000000c00 */
[----:B---3--:R-:W-:Y:S05]  /*94d0*/  @P5 BRA `(.L_x_2064) ;  /* 0x0000000000205947 */ /* 0x008fea0003800000 */
[----:B------:R-:W-:Y:S01]  /*94e0*/  ISETP.NE.AND P0, PT, R14, RZ, PT ;  /* 0x000000ff0e00720c */ /* 0x000fe20003f05270 */
[----:B------:R-:W3:-:S12]  /*94f0*/  LDC R15, c[0x0][0x3e0] ;  /* 0x0000f800ff0f7b82 */ /* 0x000ed80000000800 */
[----:B------:R-:W3:Y:S01]  /*9500*/  @P0 LDC R2, c[0x0][0x454] ;  /* 0x00011500ff020b82 */ /* 0x000ee20000000800 */
[----:B--2---:R-:W-:Y:S02]  /*9510*/  @P0 MOV R4, 0x1 ;  /* 0x0000000100040802 */ /* 0x004fe40000000f00 */
[----:B------:R-:W-:-:S05]  /*9520*/  @!P0 MOV R4, 0x1 ;  /* 0x0000000100048802 */ /* 0x000fca0000000f00 */
[----:B------:R-:W2:Y:S01]  /*9530*/  @P0 LDC R0, c[0x0][0x454] ;  /* 0x00011500ff000b82 */ /* 0x000ea20000000800 */
[-C--:B---3--:R-:W-:Y:S02]  /*9540*/  @P0 IMAD R2, R2, R15.reuse, RZ ;  /* 0x0000000f02020224 */ /* 0x088fe400078e02ff */
[----:B------:R-:W-:-:S07]  /*9550*/  @!P0 IMAD R2, R16, R15, RZ ;  /* 0x0000000f10028224 */ /* 0x000fce00078e02ff */
.L_x_2064:
[----:B------:R-:W-:Y:S01]  /*9560*/  BAR.SYNC.DEFER_BLOCKING 0x0 ;  /* 0x0000000000007b1d */ /* 0x000fe20000010000 */
[C---:B------:R-:W-:Y:S01]  /*9570*/  ISETP.NE.AND P0, PT, R176.reuse, -0x1, PT ;  /* 0xffffffffb000780c */ /* 0x040fe20003f05270 */
[----:B-1----:R-:W-:Y:S01]  /*9580*/  @P6 IMAD.WIDE.U32 R22, R176, R8, RZ ;  /* 0x00000008b0166225 */ /* 0x002fe200078e00ff */
[----:B------:R-:W-:-:S05]  /*9590*/  ISETP.NE.AND P5, PT, R14, RZ, !P5 ;  /* 0x000000ff0e00720c */ /* 0x000fca0006fa5270 */
[----:B------:R-:W1:Y:S01]  /*95a0*/  @P2 LDC R15, c[0x0][0x458] ;  /* 0x00011600ff0f2b82 */ /* 0x000e620000000800 */
[----:B------:R-:W-:Y:S01]  /*95b0*/  @!P6 IMAD R26, R177, R3, R11 ;  /* 0x00000003b11ae224 */ /* 0x000fe200078e020b */
[----:B------:R3:W5:Y:S01]  /*95c0*/  LDL R32, [R1+0xc] ;  /* 0x00000c0001207983 */ /* 0x0007620000100800 */
[----:B------:R-:W4:Y:S01]  /*95d0*/  @P1 MUFU.LG2 R11, R132 ;  /* 0x00000084000b1308 */ /* 0x000f220000000c00 */
[----:B------:R-:W-:Y:S02]  /*95e0*/  @P6 IMAD R26, R176, R9, R23 ;  /* 0x00000009b01a6224 */ /* 0x000fe400078e0217 */
[----:B------:R-:W-:Y:S01]  /*95f0*/  @P3 FMUL.FTZ R5, R5, 0.69314718246459960938 ;  /* 0x3f31721805053820 */ /* 0x000fe20000410000 */
[----:B--2---:R-:W-:Y:S02]  /*9600*/  IMAD R0, R27, R0, RZ ;  /* 0x000000001b007224 */ /* 0x004fe400078e02ff */
[----:B------:R-:W-:Y:S01]  /*9610*/  @P4 FMUL.FTZ R3, R7, 0.69314718246459960938 ;  /* 0x3f31721807034820 */ /* 0x000fe20000410000 */
[----:B------:R-:W2:Y:S01]  /*9620*/  @P1 LDC R14, c[0x0][0x458] ;  /* 0x00011600ff0e1b82 */ /* 0x000ea20000000800 */
[C---:B------:R-:W-:Y:S01]  /*9630*/  @!P0 IMAD R176, R177.reuse, R16, RZ ;  /* 0x00000010b1b08224 */ /* 0x040fe200078e02ff */
[----:B------:R-:W-:Y:S01]  /*9640*/  MOV R24, 0x7f800000 ;  /* 0x7f80000000187802 */ /* 0x000fe20000000f00 */
[----:B------:R-:W-:Y:S01]  /*9650*/  @!P5 IMAD R0, R177, R2, R0 ;  /* 0x00000002b100d224 */ /* 0x000fe200078e0200 */
[----:B------:R-:W-:Y:S01]  /*9660*/  MOV R25, 0x7f800000 ;  /* 0x7f80000000197802 */ /* 0x000fe20000000f00 */
[----:B------:R-:W-:Y:S01]  /*9670*/  @P3 FFMA.FTZ R24, R135, R12, R5 ;  /* 0x0000000c87183223 */ /* 0x000fe20000010005 */
[----:B------:R3:W-:Y:S01]  /*9680*/  @!P0 STL [R1+0x10], R176 ;  /* 0x000010b001008387 */ /* 0x0007e20000100800 */
[----:B------:R-:W-:Y:S01]  /*9690*/  LOP3.LUT P0, RZ, R143, 0x3, RZ, 0xc0, !PT ;  /* 0x000000038fff7812 */ /* 0x000fe2000780c0ff */
[----:B------:R-:W-:-:S02]  /*96a0*/  IMAD R2, R4, UR18, RZ ;  /* 0x0000001204027c24 */ /* 0x000fc4000f8e02ff */
[----:B------:R-:W-:Y:S01]  /*96b0*/  @P4 FFMA.FTZ R25, R136, R6, R3 ;  /* 0x0000000688194223 */ /* 0x000fe20000010003 */
[----:B------:R3:W3:Y:S01]  /*96c0*/  LDS.128 R28, [R225+0x3800] ;  /* 0x00380000e11c7984 */ /* 0x0006e20000000c00 */
[----:B------:R-:W-:Y:S01]  /*96d0*/  SEL R5, R176, RZ, P5 ;  /* 0x000000ffb0057207 */ /* 0x000fe20002800000 */
[----:B------:R-:W-:Y:S01]  /*96e0*/  @P2 FMUL.FTZ R7, R13, 0.69314718246459960938 ;  /* 0x3f3172180d072820 */ /* 0x000fe20000410000 */
[----:B------:R-:W-:Y:S01]  /*96f0*/  SHF.R.S32.HI R3, RZ, 0x1f, R176 ;  /* 0x0000001fff037819 */ /* 0x000fe200000114b0 */
[----:B----4-:R-:W-:Y:S01]  /*9700*/  @P1 FMUL.FTZ R6, R11, 0.69314718246459960938 ;  /* 0x3f3172180b061820 */ /* 0x010fe20000410000 */
[----:B------:R-:W-:Y:S01]  /*9710*/  IADD3 R8, P4, P3, R2, R5, R0 ;  /* 0x0000000502087210 */ /* 0x000fe20007b9e000 */
[----:B------:R-:W-:Y:S01]  /*9720*/  BSSY.RECONVERGENT B0, `(.L_x_2065) ;  /* 0x0000032000007945 */ /* 0x000fe20003800200 */
[----:B------:R-:W-:Y:S02]  /*9730*/  SEL R3, R3, RZ, P5 ;  /* 0x000000ff03037207 */ /* 0x000fe40002800000 */
[----:B------:R-:W-:-:S02]  /*9740*/  SHF.R.S32.HI R2, RZ, 0x1f, R2 ;  /* 0x0000001fff027819 */ /* 0x000fc40000011402 */
[----:B------:R-:W-:Y:S02]  /*9750*/  SHF.R.S32.HI R0, RZ, 0x1f, R0 ;  /* 0x0000001fff007819 */ /* 0x000fe40000011400 */
[----:B------:R-:W-:Y:S01]  /*9760*/  MOV R21, 0x7f800000 ;  /* 0x7f80000000157802 */ /* 0x000fe20000000f00 */
[----:B-1----:R-:W-:Y:S01]  /*9770*/  @P2 FFMA.FTZ R21, R134, R15, R7 ;  /* 0x0000000f86152223 */ /* 0x002fe20000010007 */
[----:B------:R-:W-:Y:S01]  /*9780*/  MOV R20, 0x7f800000 ;  /* 0x7f80000000147802 */ /* 0x000fe20000000f00 */
[----:B--2---:R-:W-:Y:S01]  /*9790*/  @P1 FFMA.FTZ R20, R133, R14, R6 ;  /* 0x0000000e85141223 */ /* 0x004fe20000010006 */
[----:B------:R-:W-:Y:S02]  /*97a0*/  @!P6 MOV R13, R10 ;  /* 0x0000000a000de202 */ /* 0x000fe40000000f00 */
[----:B------:R-:W-:Y:S01]  /*97b0*/  IADD3.X R5, PT, PT, R2, R3, R0, P4, P3 ;  /* 0x0000000302057210 */ /* 0x000fe200027e6400 */
[----:B---3--:R-:W-:Y:S06]  /*97c0*/  @P0 BRA `(.L_x_2066) ;  /* 0x00000000009c0947 */ /* 0x008fec0003800000 */
        /* <DEDUP_REMOVED lines=25> */
[----:B------:R-:W-:Y:S02]  /*9960*/  @!P3 IADD3 R0, P1, PT, R9, R8, RZ ;  /* 0x000000080900b210 */ /* 0x000fe40007f3e0ff */
[C---:B--2---:R-:W-:Y:S01]  /*9970*/  @!P4 LEA R6, P0, R7.reuse, R14, 0x2 ;  /* 0x0000000e0706c211 */ /* 0x044fe200078010ff */
[----:B------:R1:W-:Y:S03]  /*9980*/  @!P5 STG.E desc[UR20][R10.64], R25 ;  /* 0x000000190a00d986 */ /* 0x0003e6000c101914 */
        /* <DEDUP_REMOVED lines=11> */
.L_x_2066:
[----:B------:R-:W-:Y:S05]  /*9a40*/  BSYNC.RECONVERGENT B0 ;  /* 0x0000000000007941 */ /* 0x000fea0003800200 */
.L_x_2065:
[----:B------:R-:W2:Y:S01]  /*9a50*/  S2R R0, SR_TID.X ;  /* 0x0000000000007919 */ /* 0x000ea20000002100 */
[----:B-1----:R-:W-:Y:S01]  /*9a60*/  IMAD.SHL.U32 R20, R143, 0x8, RZ ;  /* 0x000000088f147824 */ /* 0x002fe200078e00ff */
[----:B------:R-:W1:Y:S01]  /*9a70*/  S2UR UR10, SR_CTAID.X ;  /* 0x00000000000a79c3 */ /* 0x000e620000002500 */
[----:B------:R-:W-:Y:S01]  /*9a80*/  @P6 IMAD.MOV.U32 R13, RZ, RZ, R22 ;  /* 0x000000ffff0d6224 */ /* 0x000fe200078e0016 */
[----:B------:R3:W4:Y:S01]  /*9a90*/  LDS.128 R8, [R225+0x4000] ;  /* 0x00400000e1087984 */ /* 0x0007220000000c00 */
[----:B------:R-:W3:Y:S01]  /*9aa0*/  LDCU.64 UR4, c[0x0][0x410] ;  /* 0x00008200ff0477ac */ /* 0x000ee20008000a00 */
[----:B------:R-:W-:Y:S01]  /*9ab0*/  LOP3.LUT R20, R20, 0x38, RZ, 0xc0, !PT ;  /* 0x0000003814147812 */ /* 0x000fe200078ec0ff */
[----:B------:R-:W-:Y:S01]  /*9ac0*/  BSSY.RECONVERGENT B0, `(.L_x_2067) ;  /* 0x0000025000007945 */ /* 0x000fe20003800200 */
[----:B------:R-:W-:-:S05]  /*9ad0*/  SHF.R.U32.HI R19, RZ, 0x3, R143 ;  /* 0x00000003ff137819 */ /* 0x000fca000001168f */
[C---:B------:R-:W-:Y:S02]  /*9ae0*/  VIADD R5, R19.reuse, 0x20 ;  /* 0x0000002013057836 */ /* 0x040fe40000000000 */
[C---:B------:R-:W-:Y:S02]  /*9af0*/  VIADD R4, R19.reuse, 0x30 ;  /* 0x0000003013047836 */ /* 0x040fe40000000000 */
[----:B------:R-:W-:Y:S01]  /*9b00*/  VIADD R18, R19, 0x50 ;  /* 0x0000005013127836 */ /* 0x000fe20000000000 */
[-C--:B-----5:R-:W-:Y:S02]  /*9b10*/  ISETP.GE.AND P5, PT, R5, R32.reuse, PT ;  /* 0x000000200500720c */ /* 0x0a0fe40003fa6270 */
[----:B------:R-:W-:Y:S01]  /*9b20*/  ISETP.GE.AND P4, PT, R4, R32, PT ;  /* 0x000000200400720c */ /* 0x000fe20003f86270 */
[----:B-1----:R-:W-:Y:S01]  /*9b30*/  USHF.L.U32 UR9, UR10, 0x7, URZ ;  /* 0x000000070a097899 */ /* 0x002fe200080006ff */
[----:B--2---:R-:W-:Y:S01]  /*9b40*/  SHF.R.U32.HI R2, RZ, 0x3, R0 ;  /* 0x00000003ff027819 */ /* 0x004fe20000011600 */
[----:B------:R-:W-:-:S04]  /*9b50*/  VIADD R0, R19, 0x10 ;  /* 0x0000001013007836 */ /* 0x000fc80000000000 */
[C---:B------:R-:W-:Y:S01]  /*9b60*/  LOP3.LUT R21, R19.reuse, UR9, RZ, 0xfc, !PT ;  /* 0x0000000913157c12 */ /* 0x040fe2000f8efcff */
[----:B------:R-:W-:Y:S01]  /*9b70*/  VIADD R2, R2, 0x70 ;  /* 0x0000007002027836 */ /* 0x000fe20000000000 */
[----:B------:R-:W-:Y:S01]  /*9b80*/  ISETP.GE.AND P1, PT, R0, R32, PT ;  /* 0x000000200000720c */ /* 0x000fe20003f26270 */
[----:B------:R-:W-:-:S03]  /*9b90*/  VIADD R0, R19, 0x40 ;  /* 0x0000004013007836 */ /* 0x000fc60000000000 */
[-C--:B------:R-:W-:Y:S02]  /*9ba0*/  ISETP.GE.AND P0, PT, R2, R32.reuse, PT ;  /* 0x000000200200720c */ /* 0x080fe40003f06270 */
[----:B------:R-:W-:Y:S02]  /*9bb0*/  IADD3 R2, P2, PT, R20, R13, RZ ;  /* 0x0000000d14027210 */ /* 0x000fe40007f5e0ff */
[----:B------:R1:W2:Y:S01]  /*9bc0*/  LDS.128 R12, [R225] ;  /* 0x00000000e10c7984 */ /* 0x0002a20000000c00 */
[-C--:B------:R-:W-:Y:S02]  /*9bd0*/  ISETP.GE.AND P3, PT, R0, R32.reuse, PT ;  /* 0x000000200000720c */ /* 0x080fe40003f66270 */
[----:B------:R-:W-:Y:S01]  /*9be0*/  IMAD.X R3, RZ, RZ, R26, P2 ;  /* 0x000000ffff037224 */ /* 0x000fe200010e061a */
[----:B------:R-:W-:Y:S01]  /*9bf0*/  ISETP.GE.AND P2, PT, R19, R32, PT ;  /* 0x000000201300720c */ /* 0x000fe20003f46270 */
[----:B---3--:R-:W-:-:S04]  /*9c00*/  IMAD.WIDE.U32 R16, R27, UR4, R2 ;  /* 0x000000041b107c25 */ /* 0x008fc8000f8e0002 */
[----:B------:R-:W-:-:S08]  /*9c10*/  IMAD R7, R27, UR5, R17 ;  /* 0x000000051b077c24 */ /* 0x000fd0000f8e0211 */
[----:B----4-:R-:W-:Y:S05]  /*9c20*/  @P2 BRA `(.L_x_2068) ;  /* 0x0000000000382947 */ /* 0x010fea0003800000 */
[----:B------:R-:W3:Y:S01]  /*9c30*/  LDC.64 R2, c[0x0][0x408] ;  /* 0x00010200ff027b82 */ /* 0x000ee20000000a00 */
[----:B------:R-:W4:Y:S01]  /*9c40*/  LDCU.64 UR4, c[0x0][0x3f0] ;  /* 0x00007e00ff0477ac */ /* 0x000f220008000a00 */
[----:B------:R-:W-:Y:S01]  /*9c50*/  IMAD.MOV.U32 R6, RZ, RZ, R16 ;  /* 0x000000ffff067224 */ /* 0x000fe200078e0010 */
[----:B------:R-:W5:Y:S02]  /*9c60*/  LDCU UR6, c[0x0][0x440] ;  /* 0x00008800ff0677ac */ /* 0x000f640008000800 */
[----:B-----5:R-:W-:Y:S01]  /*9c70*/  ISETP.GE.AND P6, PT, R20, UR6, PT ;  /* 0x0000000614007c0c */ /* 0x020fe2000bfc6270 */
[----:B---3--:R-:W-:Y:S02]  /*9c80*/  IMAD R0, R2, UR11, RZ ;  /* 0x0000000b02007c24 */ /* 0x008fe4000f8e02ff */
[----:B------:R-:W-:-:S04]  /*9c90*/  IMAD.WIDE.U32 R4, R21, R2, R6 ;  /* 0x0000000215047225 */ /* 0x000fc800078e0006 */
[----:B------:R-:W-:Y:S01]  /*9ca0*/  IMAD R3, R21, R3, R0 ;  /* 0x0000000315037224 */ /* 0x000fe200078e0200 */
[----:B----4-:R-:W-:-:S04]  /*9cb0*/  LEA R2, P2, R4, UR4, 0x1 ;  /* 0x0000000404027c11 */ /* 0x010fc8000f8408ff */
[----:B------:R-:W-:-:S04]  /*9cc0*/  IADD3 R3, PT, PT, R5, R3, RZ ;  /* 0x0000000305037210 */ /* 0x000fc80007ffe0ff */
[----:B------:R-:W-:Y:S02]  /*9cd0*/  LEA.HI.X R3, R4, UR5, R3, 0x1, P2 ;  /* 0x0000000504037c11 */ /* 0x000fe400090f0c03 */
[----:B------:R-:W-:-:S03]  /*9ce0*/  ISETP.GE.AND P2, PT, R251, UR6, PT ;  /* 0x00000006fb007c0c */ /* 0x000fc6000bf46270 */
[----:B--2---:R3:W-:Y:S10]  /*9cf0*/  @!P6 STG.E.128 desc[UR20][R2.64], R12 ;  /* 0x0000000c0200e986 */ /* 0x0047f4000c101d14 */
[----:B------:R3:W-:Y:S02]  /*9d00*/  @!P2 STG.E.128 desc[UR20][R2.64+0x80], R8 ;  /* 0x000080080200a986 */ /* 0x0007e4000c101d14 */
.L_x_2068:
[----:B------:R-:W-:Y:S05]  /*9d10*/  BSYNC.RECONVERGENT B0 ;  /* 0x0000000000007941 */ /* 0x000fea0003800200 */
.L_x_2067:
[----:B--23--:R2:W3:Y:S01]  /*9d20*/  LDS.128 R12, [R225+0x800] ;  /* 0x00080000e10c7984 */ /* 0x00c4e20000000c00 */
[----:B------:R-:W-:Y:S01]  /*9d30*/  BSSY.RECONVERGENT B0, `(.L_x_2069) ;  /* 0x0000016000007945 */ /* 0x000fe20003800200 */
[----:B------:R-:W-:Y:S02]  /*9d40*/  ISETP.GE.AND P2, PT, R18, R32, PT ;  /* 0x000000201200720c */ /* 0x000fe40003f46270 */
[----:B------:R2:W4:Y:S01]  /*9d50*/  LDS.128 R8, [R225+0x4800] ;  /* 0x00480000e1087984 */ /* 0x0005220000000c00 */
[----:B------:R-:W-:Y:S01]  /*9d60*/  IADD3 R19, PT, PT, R19, 0x60, RZ ;  /* 0x0000006013137810 */ /* 0x000fe20007ffe0ff */
[----:B------:R-:W-:Y:S09]  /*9d70*/  @P1 BRA `(.L_x_2070) ;  /* 0x0000000000441947 */ /* 0x000ff20003800000 */
[----:B------:R-:W5:Y:S01]  /*9d80*/  LDCU.64 UR6, c[0x0][0x408] ;  /* 0x00008100ff0677ac */ /* 0x000f620008000a00 */
[----:B------:R-:W-:Y:S02]  /*9d90*/  IADD3 R0, P1, PT, R21, 0x10, RZ ;  /* 0x0000001015007810 */ /* 0x000fe40007f3e0ff */
[----:B------:R-:W-:Y:S01]  /*9da0*/  MOV R3, R7 ;  /* 0x0000000700037202 */ /* 0x000fe20000000f00 */
[----:B------:R-:W1:Y:S02]  /*9db0*/  LDCU.64 UR4, c[0x0][0x3f0] ;  /* 0x00007e00ff0477ac */ /* 0x000e640008000a00 */
[----:B------:R-:W-:Y:S01]  /*9dc0*/  IMAD.X R2, RZ, RZ, UR11, P1 ;  /* 0x0000000bff027e24 */ /* 0x000fe200088e06ff */
        /* <DEDUP_REMOVED lines=10> */
[----:B---3--:R1:W-:Y:S10]  /*9e70*/  @!P6 STG.E.128 desc[UR20][R2.64], R12 ;  /* 0x0000000c0200e986 */ /* 0x0083f4000c101d14 */
[----:B----4-:R1:W-:Y:S02]  /*9e80*/  @!P1 STG.E.128 desc[UR20][R2.64+0x80], R8 ;  /* 0x0000800802009986 */ /* 0x0103e4000c101d14 */
.L_x_2070:
[----:B------:R-:W-:Y:S05]  /*9e90*/  BSYNC.RECONVERGENT B0 ;  /* 0x0000000000007941 */ /* 0x000fea0003800200 */
.L_x_2069:
[----:B-1-3--:R1:W3:Y:S01]  /*9ea0*/  LDS.128 R12, [R225+0x1000] ;  /* 0x00100000e10c7984 */ /* 0x00a2e20000000c00 */
[----:B------:R-:W-:Y:S01]  /*9eb0*/  BSSY.RECONVERGENT B0, `(.L_x_2071) ;  /* 0x0000015000007945 */ /* 0x000fe20003800200 */
[----:B------:R-:W-:Y:S02]  /*9ec0*/  ISETP.GE.AND P1, PT, R19, R32, PT ;  /* 0x000000201300720c */ /* 0x000fe40003f26270 */
[----:B----4-:R1:W4:Y:S01]  /*9ed0*/  LDS.128 R8, [R225+0x5000] ;  /* 0x00500000e1087984 */ /* 0x0103220000000c00 */
[----:B------:R-:W-:Y:S05]  /*9ee0*/  @P5 BRA `(.L_x_2072) ;  /* 0x0000000000445947 */ /* 0x000fea0003800000 */
[----:B------:R-:W5:Y:S01]  /*9ef0*/  LDCU.64 UR6, c[0x0][0x408] ;  /* 0x00008100ff0677ac */ /* 0x000f620008000a00 */
[----:B------:R-:W-:Y:S02]  /*9f00*/  IADD3 R0, P5, PT, R21, 0x20, RZ ;  /* 0x0000002015007810 */ /* 0x000fe40007fbe0ff */
[----:B------:R-:W-:Y:S01]  /*9f10*/  MOV R3, R7 ;  /* 0x0000000700037202 */ /* 0x000fe20000000f00 */
[----:B------:R-:W2:Y:S02]  /*9f20*/  LDCU.64 UR4, c[0x0][0x3f0] ;  /* 0x00007e00ff0477ac */ /* 0x000ea40008000a00 */
[----:B------:R-:W-:Y:S01]  /*9f30*/  IMAD.X R2, RZ, RZ, UR11, P5 ;  /* 0x0000000bff027e24 */ /* 0x000fe2000a8e06ff */
[----:B------:R-:W1:Y:S03]  /*9f40*/  LDCU UR8, c[0x0][0x440] ;  /* 0x00008800ff0877ac */ /* 0x000e660008000800 */
[----:B-----5:R-:W-:-:S02]  /*9f50*/  IMAD R18, R2, UR6, RZ ;  /* 0x0000000602127c24 */ /* 0x020fc4000f8e02ff */
[----:B------:R-:W-:-:S04]  /*9f60*/  IMAD.MOV.U32 R2, RZ, RZ, R16 ;  /* 0x000000ffff027224 */ /* 0x000fc800078e0010 */
[----:B------:R-:W-:Y:S01]  /*9f70*/  IMAD.WIDE.U32 R4, R0, UR6, R2 ;  /* 0x0000000600047c25 */ /* 0x000fe2000f8e0002 */
[----:B-1----:R-:W-:-:S03]  /*9f80*/  ISETP.GE.AND P6, PT, R20, UR8, PT ;  /* 0x0000000814007c0c */ /* 0x002fc6000bfc6270 */
[----:B------:R-:W-:Y:S01]  /*9f90*/  IMAD R0, R0, UR7, R18 ;  /* 0x0000000700007c24 */ /* 0x000fe2000f8e0212 */
[----:B--2---:R-:W-:-:S03]  /*9fa0*/  LEA R2, P5, R4, UR4, 0x1 ;  /* 0x0000000404027c11 */ /* 0x004fc6000f8a08ff */
[----:B------:R-:W-:-:S05]  /*9fb0*/  IMAD.IADD R0, R5, 0x1, R0 ;  /* 0x0000000105007824 */ /* 0x000fca00078e0200 */
[----:B------:R-:W-:Y:S02]  /*9fc0*/  LEA.HI.X R3, R4, UR5, R0, 0x1, P5 ;  /* 0x0000000504037c11 */ /* 0x000fe4000a8f0c00 */
[----:B------:R-:W-:-:S03]  /*9fd0*/  ISETP.GE.AND P5, PT, R251, UR8, PT ;  /* 0x00000008fb007c0c */ /* 0x000fc6000bfa6270 */
[----:B---3--:R1:W-:Y:S10]  /*9fe0*/  @!P6 STG.E.128 desc[UR20][R2.64], R12 ;  /* 0x0000000c0200e986 */ /* 0x0083f4000c101d14 */
[----:B----4-:R1:W-:Y:S02]  /*9ff0*/  @!P5 STG.E.128 desc[UR20][R2.64+0x80], R8 ;  /* 0x000080080200d986 */ /* 0x0103e4000c101d14 */
.L_x_2072:
[----:B------:R-:W-:Y:S05]  /*a000*/  BSYNC.RECONVERGENT B0 ;  /* 0x0000000000007941 */ /* 0x000fea0003800200 */
.L_x_2071:
[----:B-1-3--:R1:W3:Y:S01]  /*a010*/  LDS.128 R12, [R225+0x1800] ;  /* 0x00180000e10c7984 */ /* 0x00a2e20000000c00 */
[----:B------:R-:W-:Y:S03]  /*a020*/  BSSY.RECONVERGENT B0, `(.L_x_2073) ;  /* 0x0000014000007945 */ /* 0x000fe60003800200 */
[----:B----4-:R1:W4:Y:S01]  /*a030*/  LDS.128 R8, [R225+0x5800] ;  /* 0x00580000e1087984 */ /* 0x0103220000000c00 */
[----:B------:R-:W-:Y:S05]  /*a040*/  @P4 BRA `(.L_x_2074) ;  /* 0x0000000000444947 */ /* 0x000fea0003800000 */
[----:B------:R-:W5:Y:S01]  /*a050*/  LDCU.64 UR6, c[0x0][0x408] ;  /* 0x00008100ff0677ac */ /* 0x000f620008000a00 */
[----:B------:R-:W-:Y:S02]  /*a060*/  IADD3 R0, P4, PT, R21, 0x30, RZ ;  /* 0x0000003015007810 */ /* 0x000fe40007f9e0ff */
[----:B------:R-:W-:Y:S01]  /*a070*/  MOV R3, R7 ;  /* 0x0000000700037202 */ /* 0x000fe20000000f00 */
[----:B------:R-:W2:Y:S02]  /*a080*/  LDCU UR8, c[0x0][0x440] ;  /* 0x00008800ff0877ac */ /* 0x000ea40008000800 */
[----:B------:R-:W-:Y:S01]  /*a090*/  IMAD.X R2, RZ, RZ, UR11, P4 ;  /* 0x0000000bff027e24 */ /* 0x000fe2000a0e06ff */
        /* <DEDUP_REMOVED lines=10> */
[----:B---3--:R1:W-:Y:S04]  /*a140*/  @!P5 STG.E.128 desc[UR20][R2.64], R12 ;  /* 0x0000000c0200d986 */ /* 0x0083e8000c101d14 */
[----:B----4-:R1:W-:Y:S02]  /*a150*/  @!P4 STG.E.128 desc[UR20][R2.64+0x80], R8 ;  /* 0x000080080200c986 */ /* 0x0103e4000c101d14 */
.L_x_2074:
[----:B------:R-:W-:Y:S05]  /*a160*/  BSYNC.RECONVERGENT B0 ;  /* 0x0000000000007941 */ /* 0x000fea0003800200 */
.L_x_2073:
        /* <DEDUP_REMOVED lines=21> */
.L_x_2076:
[----:B------:R-:W-:Y:S05]  /*a2c0*/  BSYNC.RECONVERGENT B0 ;  /* 0x0000000000007941 */ /* 0x000fea0003800200 */
.L_x_2075:
        /* <DEDUP_REMOVED lines=21> */
.L_x_2078:
[----:B------:R-:W-:Y:S05]  /*a420*/  BSYNC.RECONVERGENT B0 ;  /* 0x0000000000007941 */ /* 0x000fea0003800200 */
.L_x_2077:
        /* <DEDUP_REMOVED lines=21> */
.L_x_2080:
[----:B------:R-:W-:Y:S05]  /*a580*/  BSYNC.RECONVERGENT B0 ;  /* 0x0000000000007941 */ /* 0x000fea0003800200 */
.L_x_2079:
        /* <DEDUP_REMOVED lines=21> */
.L_x_2081:
        /* <DEDUP_REMOVED lines=10> */
.L_x_2868:


//--------------------- .text._ZN5flash16flash_fwd_kernelI23Flash_fwd_kernel_traitsILi128ELi128ELi32ELi4ELb0ELb0EN7cutlass6half_tE19Flash_kernel_traitsILi128ELi128ELi32ELi4ES3_EELb1ELb0ELb0ELb1ELb0ELb0ELb0ELb1EEEvNS_16Flash_fwd_paramsE --------------------------
	.section	.text._ZN5flash16flash_fwd_kernelI23Flash_fwd_kernel_traitsILi128ELi128ELi32ELi4ELb0ELb0EN7cutlass6half_tE19Flash_kernel_traitsILi128ELi128ELi32ELi4ES3_EELb1ELb0ELb0ELb1ELb0ELb0ELb0ELb1EEEvNS_16Flash_fwd_paramsE,"ax",@progbits
	.align	128
        .global         _ZN5flash16flash_fwd_kernelI23Flash_fwd_kernel_traitsILi128ELi128ELi32ELi4ELb0ELb0EN7cutlass6half_tE19Flash_kernel_traitsILi128ELi128ELi32ELi4ES3_EELb1ELb0ELb0ELb1ELb0ELb0ELb0ELb1EEEvNS_16Flash_fwd_paramsE
        .type           _ZN5flash16flash_fwd_kernelI23Flash_fwd_kernel_traitsILi128ELi128ELi32ELi4ELb0ELb0EN7cutlass6half_tE19Flash_kernel_traitsILi128ELi128ELi32ELi4ES3_EELb1ELb0ELb0ELb1ELb0ELb0ELb0ELb1EEEvNS_16Flash_fwd_paramsE,@function
        .size           _ZN5flash16flash_fwd_kernelI23Flash_fwd_kernel_traitsILi128ELi128ELi32ELi4ELb0ELb0EN7cutlass6half_tE19Flash_kernel_traitsILi128ELi128ELi32ELi4ES3_EELb1ELb0ELb0ELb1ELb0ELb0ELb0ELb1EEEvNS_16Flash_fwd_paramsE,(.L_x_2869 - _ZN5flash16flash_fwd_kernelI23Flash_fwd_kernel_traitsILi128ELi128ELi32ELi4ELb0ELb0EN7cutlass6half_tE19Flash_kernel_traitsILi128ELi128ELi32ELi4ES3_EELb1ELb0ELb0ELb1ELb0ELb0ELb0ELb1EEEvNS_16Flash_fwd_paramsE)
        .other          _ZN5flash16flash_fwd_kernelI23Flash_fwd_kernel_traitsILi128ELi128ELi32ELi4ELb0ELb0EN7cutlass6half_tE19Flash_kernel_traitsILi128ELi128ELi32ELi4ES3_EELb1ELb0ELb0ELb1ELb0ELb0ELb0ELb1EEEvNS_16Flash_fwd_paramsE,@"STO_CUDA_ENTRY STV_DEFAULT"
_ZN5flash16flash_fwd_kernelI23Flash_fwd_kernel_traitsILi128ELi128ELi32ELi4ELb0ELb0EN7cutlass6half_tE19Flash_kernel_traitsILi128ELi128ELi32ELi4ES3_EELb1ELb0ELb0ELb1ELb0ELb0ELb0ELb1EEEvNS_16Flash_fwd_paramsE:
.text._ZN5flash16flash_fwd_kernelI23Flash_fwd_kernel_traitsILi128ELi128ELi32ELi4ELb0ELb0EN7cutlass6half_tE19Flash_kernel_traitsILi128ELi128ELi32ELi4ES3_EELb1ELb0ELb0ELb1ELb0ELb0ELb0ELb1EEEvNS_16Flash_fwd_paramsE:
        /* <DEDUP_REMOVED lines=76> */
[----:B----4-:R-:W-:Y:S01]  /*04c0*/  IMAD.U32 R2, RZ, RZ, UR11 ;  /* 0x0000000bff027e24 */ /* 0x010fe2000f8e00ff */
[----:B------:R-:W4:Y:S01]  /*04d0*/  LDCU UR11, c[0x0][0x3e0] ;  /* 0x00007c00ff0b77ac */ /* 0x000f220008000800 */
[----:B------:R-:W-:-:S05]  /*04e0*/  IMAD.U32 R3, RZ, RZ, UR10 ;  /* 0x0000000aff037e24 */ /* 0x000fca000f8e00ff */
[----:B------:R-:W2:Y:S01]  /*04f0*/  @!P3 LDG.E R4, desc[UR24][R2.64] ;  /* 0x000000180204b981 */ /* 0x000ea2000c1e1900 */
[----:B------:R-:W-:Y:S01]  /*0500*/  UMOV UR10, URZ ;  /* 0x000000ff000a7c82 */ /* 0x000fe20008000000 */
[----:B------:R-:W-:Y:S01]  /*0510*/  USHF.L.U32 UR23, UR33, 0x7, URZ ;  /* 0x0000000721177899 */ /* 0x000fe200080006ff */
[----:B------:R-:W-:Y:S01]  /*0520*/  UMOV UR13, 0xffffffff ;  /* 0xffffffff000d7882 */ /* 0x000fe20000000000 */
[----:B-1----:R-:W-:-:S04]  /*0530*/  @!UP3 UISETP.NE.U32.AND UP2, UPT, UR6, URZ, UPT ;  /* 0x000000ff0600b28c */ /* 0x002fc8000bf45070 */
[----:B------:R-:W-:Y:S02]  /*0540*/  @!UP3 UISETP.NE.AND.EX UP2, UPT, UR7, URZ, UPT, UP2 ;  /* 0x000000ff0700b28c */ /* 0x000fe4000bf45320 */
[----:B----4-:R-:W-:Y:S02]  /*0550*/  UIMAD UR27, UR29, UR11, UR28 ;  /* 0x0000000b1d1b72a4 */ /* 0x010fe4000f8e021c */
        /* <DEDUP_REMOVED lines=20> */
.L_x_2082:
[----:B------:R-:W-:Y:S01]  /*06a0*/  @!UP3 UIADD3 UR26, UPT, UPT, UR8, UR4, -UR10 ;  /* 0x00000004081ab290 */ /* 0x000fe2000fffe80a */
[----:B------:R-:W-:Y:S11]  /*06b0*/  @!P0 EXIT ;  /* 0x000000000000894d */ /* 0x000ff60003800000 */
[----:B------:R-:W-:-:S09]  /*06c0*/  UISETP.GT.AND UP0, UPT, UR26, URZ, UPT ;  /* 0x000000ff1a00728c */ /* 0x000fd2000bf04270 */
[----:B------:R-:W-:Y:S05]  /*06d0*/  BRA.U UP0, `(.L_x_2083) ;  /* 0x00000015000c7547 */ /* 0x000fea000b800000 */
        /* <DEDUP_REMOVED lines=10> */
[----:B------:R-:W1:Y:S03]  /*0780*/  @UP1 LDCU UR6, c[0x0][0x430] ;  /* 0x00008600ff0617ac */ /* 0x000e660008000800 */
[----:B------:R-:W-:Y:S02]  /*0790*/  @UP0 UIMAD UR9, UR19, UR7, UR13 ;  /* 0x00000007130902a4 */ /* 0x000fe4000f8e020d */
[----:B----4-:R-:W-:Y:S01]  /*07a0*/  @UP1 UIMAD UR8, UR4, UR5, URZ ;  /* 0x00000005040812a4 */ /* 0x010fe2000f8e02ff */
[----:B------:R-:W-:Y:S01]  /*07b0*/  @UP1 UMOV UR7, 0x1 ;  /* 0x0000000100071882 */ /* 0x000fe20000000000 */
[----:B------:R-:W-:Y:S01]  /*07c0*/  @UP0 UMOV UR14, UR12 ;  /* 0x0000000c000e0c82 */ /* 0x000fe20008000000 */
[----:B--2---:R-:W-:Y:S09]  /*07d0*/  BRA.U UP1, `(.L_x_2084) ;  /* 0x0000000101247547 */ /* 0x004ff2000b800000 */
[----:B------:R-:W-:-:S11]  /*07e0*/  UISETP.NE.AND UP0, UPT, UR10, URZ, UPT ;  /* 0x000000ff0a00728c */ /* 0x000fd6000bf05270 */
[----:B------:R-:W2:Y:S01]  /*07f0*/  @UP0 LDCU UR7, c[0x0][0x454] ;  /* 0x00008a80ff0707ac */ /* 0x000ea20008000800 */
[----:B------:R-:W3:Y:S01]  /*0800*/  @!UP0 LDCU UR4, c[0x0][0x434] ;  /* 0x00008680ff0487ac */ /* 0x000ee20008000800 */
[----:B------:R-:W4:Y:S01]  /*0810*/  @UP0 LDCU UR8, c[0x0][0x454] ;  /* 0x00008a80ff0807ac */ /* 0x000f220008000800 */
[----:B-1----:R-:W-:Y:S01]  /*0820*/  @UP0 UMOV UR6, 0x1 ;  /* 0x0000000100060882 */ /* 0x002fe20000000000 */
[----:B----4-:R-:W4:Y:S01]  /*0830*/  @!UP0 LDCU UR8, c[0x0][0x434] ;  /* 0x00008680ff0887ac */ /* 0x010f220008000800 */
[----:B------:R-:W-:Y:S01]  /*0840*/  @!UP0 UMOV UR6, 0x1 ;  /* 0x0000000100068882 */ /* 0x000fe20000000000 */
[----:B--2---:R-:W-:Y:S02]  /*0850*/  @UP0 UIMAD UR7, UR11, UR7, URZ ;  /* 0x000000070b0702a4 */ /* 0x004fe4000f8e02ff */
[----:B---3--:R-:W-:-:S12]  /*0860*/  @!UP0 UIMAD UR7, UR11, UR4, URZ ;  /* 0x000000040b0782a4 */ /* 0x008fd8000f8e02ff */
.L_x_2084:
[----:B------:R-:W2:Y:S01]  /*0870*/  LDCU UR12, c[0x0][0x434] ;  /* 0x00008680ff0c77ac */ /* 0x000ea20008000800 */
[----:B------:R-:W-:Y:S01]  /*0880*/  IMAD.SHL.U32 R12, R212, 0x8, RZ ;  /* 0x00000008d40c7824 */ /* 0x000fe200078e00ff */
[----:B------:R-:W-:Y:S01]  /*0890*/  SHF.R.U32.HI R212, RZ, 0x3, R212 ;  /* 0x00000003ffd47819 */ /* 0x000fe200000116d4 */
[----:B------:R-:W-:Y:S01]  /*08a0*/  BSSY.RECONVERGENT B0, `(.L_x_2085) ;  /* 0x0000035000007945 */ /* 0x000fe20003800200 */
[----:B------:R-:W-:Y:S01]  /*08b0*/  UISETP.NE.AND UP1, UPT, UR10, URZ, !UP1 ;  /* 0x000000ff0a00728c */ /* 0x000fe2000cf25270 */
[----:B------:R-:W3:Y:S01]  /*08c0*/  LDCU.64 UR4, c[0x0][0x410] ;  /* 0x00008200ff0477ac */ /* 0x000ee20008000a00 */
[----:B------:R-:W-:Y:S01]  /*08d0*/  LOP3.LUT R12, R12, 0x38, RZ, 0xc0, !PT ;  /* 0x000000380c0c7812 */ /* 0x000fe200078ec0ff */
[C---:B------:R-:W-:Y:S01]  /*08e0*/  VIADD R15, R212.reuse, 0x20 ;  /* 0x00000020d40f7836 */ /* 0x040fe20000000000 */
[----:B------:R-:W-:Y:S01]  /*08f0*/  IADD3 R14, PT, PT, R212, 0x10, RZ ;  /* 0x00000010d40e7810 */ /* 0x000fe20007ffe0ff */
[----:B----4-:R-:W-:Y:S01]  /*0900*/  UIMAD UR8, UR28, UR8, URZ ;  /* 0x000000081c0872a4 */ /* 0x010fe2000f8e02ff */
[----:B------:R-:W-:Y:S01]  /*0910*/  IADD3 R2, P0, PT, R12, UR14, RZ ;  /* 0x0000000e0c027c10 */ /* 0x000fe2000ff1e0ff */
[----:B------:R-:W-:Y:S01]  /*0920*/  UIADD3 UR20, UPT, UPT, -UR23, UR20, URZ ;  /* 0x0000001417147290 */ /* 0x000fe2000fffe1ff */
[C---:B------:R-:W-:Y:S01]  /*0930*/  VIADD R16, R212.reuse, 0x30 ;  /* 0x00000030d4107836 */ /* 0x040fe20000000000 */
[----:B------:R-:W-:Y:S01]  /*0940*/  UISETP.NE.AND UP0, UPT, UR19, -0x1, UPT ;  /* 0xffffffff1300788c */ /* 0x000fe2000bf05270 */
[C---:B------:R-:W-:Y:S01]  /*0950*/  IADD3 R18, PT, PT, R212.reuse, 0x40, RZ ;  /* 0x00000040d4127810 */ /* 0x040fe20007ffe0ff */
[----:B------:R-:W-:Y:S01]  /*0960*/  @!UP1 UIMAD UR8, UR29, UR7, UR8 ;  /* 0x000000071d0892a4 */ /* 0x000fe2000f8e0208 */
[----:B------:R-:W-:Y:S01]  /*0970*/  IMAD.X R3, RZ, RZ, UR9, P0 ;  /* 0x00000009ff037e24 */ /* 0x000fe200080e06ff */
[----:B--2---:R-:W-:Y:S01]  /*0980*/  UIMAD UR7, UR29, UR12, URZ ;  /* 0x0000000c1d0772a4 */ /* 0x004fe2000f8e02ff */
[----:B------:R-:W-:Y:S01]  /*0990*/  ISETP.GE.AND P0, PT, R212, UR20, PT ;  /* 0x00000014d4007c0c */ /* 0x000fe2000bf06270 */
[----:B-1----:R-:W-:Y:S01]  /*09a0*/  UIMAD UR23, UR23, UR6, URZ ;  /* 0x00000006171772a4 */ /* 0x002fe2000f8e02ff */
[----:B------:R-:W-:Y:S01]  /*09b0*/  ISETP.GE.AND P3, PT, R14, UR20, PT ;  /* 0x000000140e007c0c */ /* 0x000fe2000bf66270 */
[----:B------:R-:W-:Y:S01]  /*09c0*/  USEL UR7, UR7, UR19, !UP0 ;  /* 0x0000001307077287 */ /* 0x000fe2000c000000 */
[----:B------:R-:W-:Y:S01]  /*09d0*/  ISETP.GE.AND P2, PT, R15, UR20, PT ;  /* 0x000000140f007c0c */ /* 0x000fe2000bf46270 */
[----:B---3--:R-:W-:Y:S01]  /*09e0*/  IMAD.U32 R0, RZ, RZ, UR4 ;  /* 0x00000004ff007e24 */ /* 0x008fe2000f8e00ff */
[----:B------:R-:W-:Y:S01]  /*09f0*/  USHF.R.S32.HI UR12, URZ, 0x1f, UR23 ;  /* 0x0000001fff0c7899 */ /* 0x000fe20008011417 */
        /* <DEDUP_REMOVED lines=9> */
[----:B------:R-:W-:Y:S01]  /*0a90*/  UIADD3 UR7, UP1, UP0, UR23, UR7, UR8 ;  /* 0x0000000717077290 */ /* 0x000fe2000f83e008 */
[----:B------:R-:W-:Y:S01]  /*0aa0*/  LOP3.LUT R13, R12, 0x40, RZ, 0xfc, !PT ;  /* 0x000000400c0d7812 */ /* 0x000fe200078efcff */
[----:B------:R-:W-:Y:S01]  /*0ab0*/  UIMAD.WIDE.U32 UR10, UR33, 0x80, URZ ;  /* 0x00000080210a78a5 */ /* 0x000fe2000f8e00ff */
[----:B------:R-:W-:Y:S01]  /*0ac0*/  IMAD R9, R0, UR28, R11 ;  /* 0x0000001c00097c24 */ /* 0x000fe2000f8e020b */
[----:B------:R-:W-:-:S04]  /*0ad0*/  UIADD3.X UR12, UPT, UPT, UR12, UR4, UR5, UP1, UP0 ;  /* 0x000000040c0c7290 */ /* 0x000fc80008fe0405 */
[----:B------:R-:W-:Y:S01]  /*0ae0*/  LOP3.LUT R7, R212, UR10, RZ, 0xfc, !PT ;  /* 0x0000000ad4077c12 */ /* 0x000fe2000f8efcff */
[----:B------:R-:W-:Y:S07]  /*0af0*/  @P0 BRA `(.L_x_2086) ;  /* 0x00000000003c0947 */ /* 0x000fee0003800000 */
        /* <DEDUP_REMOVED lines=15> */
.L_x_2086:
[----:B------:R-:W-:Y:S05]  /*0bf0*/  BSYNC.RECONVERGENT B0 ;  /* 0x0000000000007941 */ /* 0x000fea0003800200 */
.L_x_2085:
        /* <DEDUP_REMOVED lines=21> */
.L_x_2088:
[----:B------:R-:W-:Y:S05]  /*0d50*/  BSYNC.RECONVERGENT B0 ;  /* 0x0000000000007941 */ /* 0x000fea0003800200 */
.L_x_2087:
        /* <DEDUP_REMOVED lines=21> */
.L_x_2090:
[----:B------:R-:W-:Y:S05]  /*0eb0*/  BSYNC.RECONVERGENT B0 ;  /* 0x0000000000007941 */ /* 0x000fea0003800200 */
.L_x_2089:
        /* <DEDUP_REMOVED lines=20> */
.L_x_2092:
[----:B------:R-:W-:Y:S05]  /*1000*/  BSYNC.RECONVERGENT B0 ;  /* 0x0000000000007941 */ /* 0x000fea0003800200 */
.L_x_2091:
        /* <DEDUP_REMOVED lines=20> */
.L_x_2094:
[----:B------:R-:W-:Y:S05]  /*1150*/  BSYNC.RECONVERGENT B0 ;  /* 0x0000000000007941 */ /* 0x000fea0003800200 */
.L_x_2093:
        /* <DEDUP_REMOVED lines=20> */
.L_x_2096:
[----:B------:R-:W-:Y:S05]  /*12a0*/  BSYNC.RECONVERGENT B0 ;  /* 0x0000000000007941 */ /* 0x000fea0003800200 */
.L_x_2095:
        /* <DEDUP_REMOVED lines=20> */
.L_x_2098:
[----:B------:R-:W-:Y:S05]  /*13f0*/  BSYNC.RECONVERGENT B0 ;  /* 0x0000000000007941 */ /* 0x000fea0003800200 */
.L_x_2097:
        /* <DEDUP_REMOVED lines=20> */
.L_x_2100:
[----:B------:R-:W-:Y:S05]  /*1540*/  BSYNC.RECONVERGENT B0 ;  /* 0x0000000000007941 */ /* 0x000fea0003800200 */
.L_x_2099:
        /* <DEDUP_REMOVED lines=10> */
.L_x_2102:
[----:B------:R-:W-:Y:S05]  /*15f0*/  BSYNC.RECONVERGENT B0 ;  /* 0x0000000000007941 */ /* 0x000fea0003800200 */
.L_x_2101:
        /* <DEDUP_REMOVED lines=15> */
.L_x_2104:
[----:B------:R-:W-:Y:S05]  /*16f0*/  BSYNC.RECONVERGENT B0 ;  /* 0x0000000000007941 */ /* 0x000fea0003800200 */
.L_x_2103:
        /* <DEDUP_REMOVED lines=10> */
.L_x_2106:
[----:B------:R-:W-:Y:S05]  /*17a0*/  BSYNC.RECONVERGENT B0 ;  /* 0x0000000000007941 */ /* 0x000fea0003800200 */
.L_x_2105:
        /* <DEDUP_REMOVED lines=10> */
.L_x_2108:
[----:B------:R-:W-:Y:S05]  /*1850*/  BSYNC.RECONVERGENT B0 ;  /* 0x0000000000007941 */ /* 0x000fea0003800200 */
.L_x_2107:
        /* <DEDUP_REMOVED lines=10> */
.L_x_2110:
[----:B------:R-:W-:Y:S05]  /*1900*/  BSYNC.RECONVERGENT B0 ;  /* 0x0000000000007941 */ /* 0x000fea0003800200 */
.L_x_2109:
        /* <DEDUP_REMOVED lines=10> */
.L_x_2112:
[----:B------:R-:W-:Y:S05]  /*19b0*/  BSYNC.RECONVERGENT B0 ;  /* 0x0000000000007941 */ /* 0x000fea0003800200 */
.L_x_2111:
        /* <DEDUP_REMOVED lines=10> */
.L_x_2114:
[----:B------:R-:W-:Y:S05]  /*1a60*/  BSYNC.RECONVERGENT B0 ;  /* 0x0000000000007941 */ /* 0x000fea0003800200 */
.L_x_2113:
        /* <DEDUP_REMOVED lines=10> */
.L_x_2083:
        /* <DEDUP_REMOVED lines=22> */
[----:B------:R-:W-:-:S03]  /*1c70*/  UIMAD UR11, UR29, UR5, UR7 ;  /* 0x000000051d0b72a4 */ /* 0x000fc6000f8e0207 */
[----:B------:R-:W-:Y:S01]  /*1c80*/  UMOV UR12, UR6 ;  /* 0x00000006000c7c82 */ /* 0x000fe20008000000 */
[----:B------:R-:W-:Y:S05]  /*1c90*/  BRA `(.L_x_2116) ;  /* 0x0000000000187947 */ /* 0x000fea0003800000 */
.L_x_2115:
[----:B------:R-:W1:Y:S01]  /*1ca0*/  LDCU.64 UR16, c[0x0][0x3b8] ;  /* 0x00007700ff1077ac */ /* 0x000e620008000a00 */
[----:B------:R-:W-:-:S04]  /*1cb0*/  UIADD3 UR11, UPT, UPT, UR10, UR13, URZ ;  /* 0x0000000d0a0b7290 */ /* 0x000fc8000fffe0ff */
[----:B-1----:R-:W-:Y:S02]  /*1cc0*/  UIMAD.WIDE.U32 UR4, UR11, UR16, URZ ;  /* 0x000000100b0472a5 */ /* 0x002fe4000f8e00ff */
[----:B------:R-:W-:-:S04]  /*1cd0*/  UIMAD UR11, UR11, UR17, URZ ;  /* 0x000000110b0b72a4 */ /* 0x000fc8000f8e02ff */
[----:B------:R-:W-:Y:S01]  /*1ce0*/  UIADD3 UR11, UPT, UPT, UR5, UR11, URZ ;  /* 0x0000000b050b7290 */ /* 0x000fe2000fffe0ff */
[----:B------:R-:W-:Y:S02]  /*1cf0*/  UMOV UR12, UR4 ;  /* 0x00000004000c7c82 */ /* 0x000fe40008000000 */
.L_x_2116:
        /* <DEDUP_REMOVED lines=39> */
.L_x_2117:
[----:B------:R-:W1:Y:S01]  /*1f70*/  LDCU.64 UR8, c[0x0][0x3c0] ;  /* 0x00007800ff0877ac */ /* 0x000e620008000a00 */
[----:B------:R-:W-:-:S04]  /*1f80*/  UIADD3 UR10, UPT, UPT, UR10, UR13, URZ ;  /* 0x0000000d0a0a7290 */ /* 0x000fc8000fffe0ff */
[----:B-1----:R-:W-:Y:S02]  /*1f90*/  UIMAD.WIDE.U32 UR14, UR10, UR8, URZ ;  /* 0x000000080a0e72a5 */ /* 0x002fe4000f8e00ff */
[----:B------:R-:W-:-:S04]  /*1fa0*/  UIMAD UR10, UR10, UR9, URZ ;  /* 0x000000090a0a72a4 */ /* 0x000fc8000f8e02ff */
[----:B------:R-:W-:-:S12]  /*1fb0*/  UIADD3 UR10, UPT, UPT, UR15, UR10, URZ ;  /* 0x0000000a0f0a7290 */ /* 0x000fd8000fffe0ff */
.L_x_2118:
[----:B------:R-:W-:Y:S01]  /*1fc0*/  IMAD.SHL.U32 R220, R212, 0x8, RZ ;  /* 0x00000008d4dc7824 */ /* 0x000fe200078e00ff */
[--C-:B------:R-:W-:Y:S01]  /*1fd0*/  SHF.R.U32.HI R96, RZ, 0x3, R212.reuse ;  /* 0x00000003ff607819 */ /* 0x100fe200000116d4 */
[----:B------:R-:W-:Y:S01]  /*1fe0*/  UIADD3 UR18, UPT, UPT, -UR23, UR20, URZ ;  /* 0x0000001417127290 */ /* 0x000fe2000fffe1ff */
[----:B------:R-:W1:Y:S01]  /*1ff0*/  S2UR UR35, SR_CgaCtaId ;  /* 0x00000000002379c3 */ /* 0x000e620000008800 */
[----:B------:R-:W2:Y:S01]  /*2000*/  LDCU.128 UR4, c[0x0][0x3d0] ;  /* 0x00007a00ff0477ac */ /* 0x000ea20008000c00 */
[----:B------:R-:W-:Y:S01]  /*2010*/  LOP3.LUT R205, R220, 0x38, RZ, 0xc0, !PT ;  /* 0x00000038dccd7812 */ /* 0x000fe200078ec0ff */
[----:B------:R-:W-:Y:S01]  /*2020*/  VIADD R2, R96, 0x30 ;  /* 0x0000003060027836 */ /* 0x000fe20000000000 */
[----:B------:R-:W-:Y:S01]  /*2030*/  LOP3.LUT R7, R220, 0x1f8, RZ, 0xc0, !PT ;  /* 0x000001f8dc077812 */ /* 0x000fe200078ec0ff */
[C---:B------:R-:W-:Y:S01]  /*2040*/  VIADD R6, R96.reuse, 0x40 ;  /* 0x0000004060067836 */ /* 0x040fe20000000000 */
[C---:B------:R-:W-:Y:S01]  /*2050*/  IADD3 R4, P1, PT, R205.reuse, UR12, RZ ;  /* 0x0000000ccd047c10 */ /* 0x040fe2000ff3e0ff */
[----:B------:R-:W-:Y:S01]  /*2060*/  VIADD R3, R96, 0x20 ;  /* 0x0000002060037836 */ /* 0x000fe20000000000 */
[----:B------:R-:W-:Y:S01]  /*2070*/  ISETP.GE.AND P2, PT, R2, UR18, PT ;  /* 0x0000001202007c0c */ /* 0x000fe2000bf46270 */
[----:B------:R-:W3:Y:S01]  /*2080*/  LDCU.64 UR12, c[0x0][0x390] ;  /* 0x00007200ff0c77ac */ /* 0x000ee20008000a00 */
[----:B------:R-:W-:Y:S01]  /*2090*/  IADD3 R2, P0, PT, R205, UR14, RZ ;  /* 0x0000000ecd027c10 */ /* 0x000fe2000ff1e0ff */
[----:B------:R-:W-:Y:S01]  /*20a0*/  VIADD R12, R96, 0x10 ;  /* 0x00000010600c7836 */ /* 0x000fe20000000000 */
[----:B------:R-:W-:Y:S01]  /*20b0*/  IADD3.X R5, PT, PT, RZ, UR11, RZ, P1, !PT ;  /* 0x0000000bff057c10 */ /* 0x000fe20008ffe4ff */
[----:B------:R-:W4:Y:S01]  /*20c0*/  LDCU.64 UR14, c[0x0][0x388] ;  /* 0x00007100ff0e77ac */ /* 0x000f220008000a00 */
[----:B------:R-:W-:Y:S01]  /*20d0*/  ISETP.GE.AND P1, PT, R6, UR18, PT ;  /* 0x0000001206007c0c */ /* 0x000fe2000bf26270 */
[----:B------:R-:W-:Y:S01]  /*20e0*/  BSSY.RECONVERGENT B0, `(.L_x_2119) ;  /* 0x0000044000007945 */ /* 0x000fe20003800200 */
[----:B------:R-:W-:Y:S01]  /*20f0*/  LOP3.LUT R6, R7, 0x38, R212, 0x78, !PT ;  /* 0x0000003807067812 */ /* 0x000fe200078e78d4 */
[----:B------:R-:W-:Y:S01]  /*2100*/  IMAD.WIDE.U32 R4, R96, UR16, R4 ;  /* 0x0000001060047c25 */ /* 0x000fe2000f8e0004 */
[----:B------:R-:W-:-:S02]  /*2110*/  ISETP.GE.AND P3, PT, R3, UR18, PT ;  /* 0x0000001203007c0c */ /* 0x000fc4000bf66270 */
[----:B------:R-:W-:Y:S01]  /*2120*/  LOP3.LUT R220, R6, 0x1e00, R220, 0xf8, !PT ;  /* 0x00001e0006dc7812 */ /* 0x000fe200078ef8dc */
[----:B------:R-:W-:Y:S01]  /*2130*/  IMAD.X R3, RZ, RZ, UR10, P0 ;  /* 0x0000000aff037e24 */ /* 0x000fe200080e06ff */
[----:B------:R-:W-:Y:S01]  /*2140*/  SHF.R.S32.HI R6, RZ, 0x1f, R0 ;  /* 0x0000001fff067819 */ /* 0x000fe20000011400 */
[C---:B------:R-:W-:Y:S01]  /*2150*/  IMAD R5, R96.reuse, UR17, R5 ;  /* 0x0000001160057c24 */ /* 0x040fe2000f8e0205 */
[C---:B------:R-:W-:Y:S01]  /*2160*/  IADD3 R8, P0, PT, R205.reuse, UR34, RZ ;  /* 0x00000022cd087c10 */ /* 0x040fe2000ff1e0ff */
[----:B------:R-:W-:Y:S01]  /*2170*/  IMAD.WIDE.U32 R2, R96, UR8, R2 ;  /* 0x0000000860027c25 */ /* 0x000fe2000f8e0002 */
[----:B------:R-:W5:Y:S01]  /*2180*/  LDCU.64 UR10, c[0x0][0x3c8] ;  /* 0x00007900ff0a77ac */ /* 0x000f620008000a00 */
[----:B------:R-:W-:Y:S02]  /*2190*/  LOP3.LUT R99, R205, 0x40, RZ, 0xfc, !PT ;  /* 0x00000040cd637812 */ /* 0x000fe400078efcff */
[----:B--2---:R-:W-:Y:S02]  /*21a0*/  IMAD R7, R6, UR4, RZ ;  /* 0x0000000406077c24 */ /* 0x004fe4000f8e02ff */
[----:B------:R-:W-:-:S02]  /*21b0*/  IMAD R3, R96, UR9, R3 ;  /* 0x0000000960037c24 */ /* 0x000fc4000f8e0203 */
[----:B------:R-:W-:Y:S02]  /*21c0*/  IMAD R6, R6, UR6, RZ ;  /* 0x0000000606067c24 */ /* 0x000fe4000f8e02ff */
[C---:B------:R-:W-:Y:S02]  /*21d0*/  IMAD R7, R0.reuse, UR5, R7 ;  /* 0x0000000500077c24 */ /* 0x040fe4000f8e0207 */
[----:B------:R-:W-:Y:S01]  /*21e0*/  IMAD.WIDE.U32 R4, R0, UR4, R4 ;  /* 0x0000000400047c25 */ /* 0x000fe2000f8e0004 */
[----:B------:R-:W-:-:S03]  /*21f0*/  UMOV UR4, 0x400 ;  /* 0x0000040000047882 */ /* 0x000fc60000000000 */
[----:B------:R-:W-:Y:S01]  /*2200*/  IMAD R6, R0, UR7, R6 ;  /* 0x0000000700067c24 */ /* 0x000fe2000f8e0206 */
[----:B----4-:R-:W-:Y:S01]  /*2210*/  LEA R101, P4, R4, UR14, 0x1 ;  /* 0x0000000e04657c11 */ /* 0x010fe2000f8808ff */
[----:B------:R-:W-:Y:S01]  /*2220*/  IMAD.WIDE.U32 R2, R0, UR6, R2 ;  /* 0x0000000600027c25 */ /* 0x000fe2000f8e0002 */
[----:B------:R-:W-:-:S03]  /*2230*/  IADD3 R0, PT, PT, R5, R7, RZ ;  /* 0x0000000705007210 */ /* 0x000fc60007ffe0ff */
[----:B------:R-:W-:Y:S01]  /*2240*/  IMAD.X R9, RZ, RZ, UR32, P0 ;  /* 0x00000020ff097e24 */ /* 0x000fe200080e06ff */
[----:B---3--:R-:W-:Y:S01]  /*2250*/  LEA R14, P0, R2, UR12, 0x1 ;  /* 0x0000000c020e7c11 */ /* 0x008fe2000f8008ff */
[----:B------:R-:W-:Y:S01]  /*2260*/  IMAD.IADD R3, R3, 0x1, R6 ;  /* 0x0000000103037824 */ /* 0x000fe200078e0206 */
[----:B------:R-:W-:Y:S01]  /*2270*/  LEA.HI.X R100, R4, UR15, R0, 0x1, P4 ;  /* 0x0000000f04647c11 */ /* 0x000fe2000a0f0c00 */
[----:B------:R2:W-:Y:S01]  /*2280*/  STL [R1+0x58], R101 ;  /* 0x0000586501007387 */ /* 0x0005e20000100800 */
[----:B-----5:R-:W-:Y:S01]  /*2290*/  IMAD.U32 R10, RZ, RZ, UR10 ;  /* 0x0000000aff0a7e24 */ /* 0x020fe2000f8e00ff */
[----:B------:R-:W-:Y:S01]  /*22a0*/  UIMAD.WIDE.U32 UR14, UR33, 0x80, URZ ;  /* 0x00000080210e78a5 */ /* 0x000fe2000f8e00ff */
[----:B------:R-:W-:Y:S01]  /*22b0*/  LEA.HI.X R13, R2, UR13, R3, 0x1, P0 ;  /* 0x0000000d020d7c11 */ /* 0x000fe200080f0c03 */
[----:B------:R2:W-:Y:S01]  /*22c0*/  STL [R1+0x60], R14 ;  /* 0x0000600e01007387 */ /* 0x0005e20000100800 */
[----:B------:R-:W-:Y:S01]  /*22d0*/  ISETP.GE.AND P0, PT, R96, UR18, PT ;  /* 0x0000001260007c0c */ /* 0x000fe2000bf06270 */
[----:B-1----:R-:W-:Y:S01]  /*22e0*/  ULEA UR12, UR35, UR4, 0x18 ;  /* 0x00000004230c7291 */ /* 0x002fe2000f8ec0ff */
[----:B------:R-:W-:Y:S01]  /*22f0*/  MOV R0, UR11 ;  /* 0x0000000b00007c02 */ /* 0x000fe20008000f00 */
[----:B------:R2:W-:Y:S01]  /*2300*/  STL [R1+0x54], R100 ;  /* 0x0000546401007387 */ /* 0x0005e20000100800 */
[----:B------:R-:W-:Y:S01]  /*2310*/  IMAD.WIDE.U32 R8, R10, UR28, R8 ;  /* 0x0000001c0a087c25 */ /* 0x000fe2000f8e0008 */
[----:B------:R-:W-:Y:S01]  /*2320*/  USHF.L.U64.HI UR10, UR16, 0x5, UR17 ;  /* 0x00000005100a7899 */ /* 0x000fe20008010211 */
[----:B------:R-:W-:Y:S01]  /*2330*/  ISETP.GE.AND P4, PT, R12, UR18, PT ;  /* 0x000000120c007c0c */ /* 0x000fe2000bf86270 */
[----:B------:R2:W-:Y:S01]  /*2340*/  STL [R1+0x5c], R13 ;  /* 0x00005c0d01007387 */ /* 0x0005e20000100800 */
[C---:B------:R-:W-:Y:S01]  /*2350*/  LOP3.LUT R10, R96.reuse, UR14, RZ, 0xfc, !PT ;  /* 0x0000000e600a7c12 */ /* 0x040fe2000f8efcff */
[----:B------:R-:W-:Y:S01]  /*2360*/  VIADD R11, R96, 0x50 ;  /* 0x00000050600b7836 */ /* 0x000fe20000000000 */
[----:B------:R-:W-:Y:S01]  /*2370*/  LEA R220, R220, UR12, 0x1 ;  /* 0x0000000cdcdc7c11 */ /* 0x000fe2000f8e08ff */
[----:B------:R2:W-:Y:S01]  /*2380*/  STL [R1+0x50], R99 ;  /* 0x0000506301007387 */ /* 0x0005e20000100800 */
[----:B------:R-:W-:Y:S01]  /*2390*/  IMAD R7, R0, UR28, R9 ;  /* 0x0000001c00077c24 */ /* 0x000fe2000f8e0209 */
[----:B------:R-:W-:Y:S06]  /*23a0*/  @P0 BRA `(.L_x_2120) ;  /* 0x00000000005c0947 */ /* 0x000fec0003800000 */
[----:B------:R-:W1:Y:S01]  /*23b0*/  LDCU.64 UR4, c[0x0][0x3b0] ;  /* 0x00007600ff0477ac */ /* 0x000e620008000a00 */
[----:B------:R-:W-:Y:S01]  /*23c0*/  MOV R6, R8 ;  /* 0x0000000800067202 */ /* 0x000fe20000000f00 */
[----:B------:R-:W3:Y:S01]  /*23d0*/  LDCU UR11, c[0x0][0x440] ;  /* 0x00008800ff0b77ac */ /* 0x000ee20008000800 */
[----:B------:R-:W4:Y:S01]  /*23e0*/  LDCU.64 UR6, c[0x0][0x380] ;  /* 0x00007000ff0677ac */ /* 0x000f220008000a00 */
[----:B-1----:R-:W-:Y:S02]  /*23f0*/  UIMAD UR13, UR15, UR4, URZ ;  /* 0x000000040f0d72a4 */ /* 0x002fe4000f8e02ff */
        /* <DEDUP_REMOVED lines=18> */
.L_x_2120:
[----:B------:R-:W-:Y:S05]  /*2520*/  BSYNC.RECONVERGENT B0 ;  /* 0x0000000000007941 */ /* 0x000fea0003800200 */
.L_x_2119:
[----:B------:R-:W-:Y:S01]  /*2530*/  USHF.L.U32 UR11, UR16, 0x5, URZ ;  /* 0x00000005100b7899 */ /* 0x000fe200080006ff */
        /* <DEDUP_REMOVED lines=9> */
[----:B-1----:R-:W-:Y:S01]  /*25d0*/  IMAD.X R2, RZ, RZ, UR15, P4 ;  /* 0x0000000fff027e24 */ /* 0x002fe2000a0e06ff */
        /* <DEDUP_REMOVED lines=19> */
.L_x_2122:
[----:B------:R-:W-:Y:S05]  /*2710*/  BSYNC.RECONVERGENT B0 ;  /* 0x0000000000007941 */ /* 0x000fea0003800200 */
.L_x_2121:
[----:B------:R-:W-:Y:S01]  /*2720*/  UIMAD UR13, UR21, -0x20, UR26 ;  /* 0xffffffe0150d78a4 */ /* 0x000fe2000f8e021a */
[----:B------:R-:W-:Y:S01]  /*2730*/  BSSY.RECONVERGENT B0, `(.L_x_2123) ;  /* 0x000001d000007945 */ /* 0x000fe20003800200 */
[----:B------:R-:W-:Y:S02]  /*2740*/  ISETP.GE.AND P6, PT, R11, UR18, PT ;  /* 0x000000120b007c0c */ /* 0x000fe4000bfc6270 */
[----:B------:R-:W-:Y:S01]  /*2750*/  IADD3 R11, PT, PT, R96, 0x70, RZ ;  /* 0x00000070600b7810 */ /* 0x000fe20007ffe0ff */
[----:B------:R-:W-:Y:S05]  /*2760*/  @P3 BRA `(.L_x_2124) ;  /* 0x0000000000643947 */ /* 0x000fea0003800000 */
[----:B------:R-:W4:Y:S01]  /*2770*/  LDCU.64 UR6, c[0x0][0x3b0] ;  /* 0x00007600ff0677ac */ /* 0x000f220008000a00 */
[----:B------:R-:W-:Y:S01]  /*2780*/  IADD3 R0, P3, PT, R10, 0x20, RZ ;  /* 0x000000200a007810 */ /* 0x000fe20007f7e0ff */
[----:B------:R-:W-:Y:S01]  /*2790*/  IMAD.MOV.U32 R4, RZ, RZ, R8 ;  /* 0x000000ffff047224 */ /* 0x000fe200078e0008 */
[----:B------:R-:W-:Y:S01]  /*27a0*/  MOV R5, R7 ;  /* 0x0000000700057202 */ /* 0x000fe20000000f00 */
[----:B------:R-:W5:Y:S02]  /*27b0*/  LDCU UR32, c[0x0][0x440] ;  /* 0x00008800ff2077ac */ /* 0x000f640008000800 */
[----:B-1-3--:R-:W-:Y:S01]  /*27c0*/  IMAD.X R2, RZ, RZ, UR15, P3 ;  /* 0x0000000fff027e24 */ /* 0x00afe200098e06ff */
        /* <DEDUP_REMOVED lines=19> */
.L_x_2124:
[----:B------:R-:W-:Y:S05]  /*2900*/  BSYNC.RECONVERGENT B0 ;  /* 0x0000000000007941 */ /* 0x000fea0003800200 */
.L_x_2123:
[----:B------:R-:W-:Y:S01]  /*2910*/  USHF.L.U64.HI UR32, UR16, 0x4, UR17 ;  /* 0x0000000410207899 */ /* 0x000fe20008010211 */
[----:B------:R-:W-:Y:S01]  /*2920*/  BSSY.RECONVERGENT B0, `(.L_x_2125) ;  /* 0x000001c000007945 */ /* 0x000fe20003800200 */
[----:B------:R-:W-:-:S03]  /*2930*/  ISETP.GE.AND P5, PT, R11, UR18, PT ;  /* 0x000000120b007c0c */ /* 0x000fc6000bfa6270 */
[----:B------:R-:W-:Y:S10]  /*2940*/  @P2 BRA `(.L_x_2126) ;  /* 0x0000000000642947 */ /* 0x000ff40003800000 */
[----:B------:R-:W5:Y:S01]  /*2950*/  LDCU.64 UR6, c[0x0][0x3b0] ;  /* 0x00007600ff0677ac */ /* 0x000f620008000a00 */
[----:B------:R-:W-:Y:S01]  /*2960*/  IADD3 R0, P2, PT, R10, 0x30, RZ ;  /* 0x000000300a007810 */ /* 0x000fe20007f5e0ff */
[----:B------:R-:W-:Y:S01]  /*2970*/  IMAD.MOV.U32 R4, RZ, RZ, R8 ;  /* 0x000000ffff047224 */ /* 0x000fe200078e0008 */
[----:B------:R-:W-:Y:S01]  /*2980*/  MOV R5, R7 ;  /* 0x0000000700057202 */ /* 0x000fe20000000f00 */
[----:B------:R-:W2:Y:S02]  /*2990*/  LDCU UR33, c[0x0][0x440] ;  /* 0x00008800ff2177ac */ /* 0x000ea40008000800 */
[----:B-1-34-:R-:W-:Y:S01]  /*29a0*/  IMAD.X R2, RZ, RZ, UR15, P2 ;  /* 0x0000000fff027e24 */ /* 0x01afe200090e06ff */
        /* <DEDUP_REMOVED lines=19> */
.L_x_2126:
[----:B------:R-:W-:Y:S05]  /*2ae0*/  BSYNC.RECONVERGENT B0 ;  /* 0x0000000000007941 */ /* 0x000fea0003800200 */
.L_x_2125:
[----:B------:R-:W-:Y:S01]  /*2af0*/  USHF.L.U32 UR33, UR16, 0x4, URZ ;  /* 0x0000000410217899 */ /* 0x000fe200080006ff */
        /* <DEDUP_REMOVED lines=28> */
.L_x_2128:
[----:B------:R-:W-:Y:S05]  /*2cc0*/  BSYNC.RECONVERGENT B0 ;  /* 0x0000000000007941 */ /* 0x000fea0003800200 */
.L_x_2127:
[----:B------:R-:W-:Y:S01]  /*2cd0*/  UIMAD.WIDE.U32 UR34, UR11, UR21, URZ ;  /* 0x000000150b2272a5 */ /* 0x000fe2000f8e00ff */
        /* <DEDUP_REMOVED lines=28> */
.L_x_2130:
[----:B------:R-:W-:Y:S05]  /*2ea0*/  BSYNC.RECONVERGENT B0 ;  /* 0x0000000000007941 */ /* 0x000fea0003800200 */
.L_x_2129:
[----:B------:R-:W-:Y:S04]  /*2eb0*/  BSSY.RECONVERGENT B0, `(.L_x_2131) ;  /* 0x000001b000007945 */ /* 0x000fe80003800200 */
[----:B------:R-:W-:Y:S05]  /*2ec0*/  @P6 BRA `(.L_x_2132) ;  /* 0x0000000000646947 */ /* 0x000fea0003800000 */
        /* <DEDUP_REMOVED lines=25> */
.L_x_2132:
[----:B------:R-:W-:Y:S05]  /*3060*/  BSYNC.RECONVERGENT B0 ;  /* 0x0000000000007941 */ /* 0x000fea0003800200 */
.L_x_2131:
[----:B------:R-:W-:Y:S04]  /*3070*/  BSSY.RECONVERGENT B0, `(.L_x_2133) ;  /* 0x000001b000007945 */ /* 0x000fe80003800200 */
[----:B------:R-:W-:Y:S05]  /*3080*/  @P5 BRA `(.L_x_2134) ;  /* 0x0000000000645947 */ /* 0x000fea0003800000 */
        /* <DEDUP_REMOVED lines=25> */
.L_x_2134:
[----:B------:R-:W-:Y:S05]  /*3220*/  BSYNC.RECONVERGENT B0 ;  /* 0x0000000000007941 */ /* 0x000fea0003800200 */
.L_x_2133:
        /* <DEDUP_REMOVED lines=22> */
.L_x_2136:
[----:B------:R-:W-:Y:S05]  /*3390*/  BSYNC.RECONVERGENT B0 ;  /* 0x0000000000007941 */ /* 0x000fea0003800200 */
.L_x_2135:
[----:B------:R-:W-:Y:S04]  /*33a0*/  BSSY.RECONVERGENT B0, `(.L_x_2137) ;  /* 0x0000015000007945 */ /* 0x000fe80003800200 */
[----:B------:R-:W-:Y:S05]  /*33b0*/  @P3 BRA `(.L_x_2138) ;  /* 0x00000000004c3947 */ /* 0x000fea0003800000 */
[----:B------:R-:W5:Y:S01]  /*33c0*/  LDCU UR4, c[0x0][0x440] ;  /* 0x00008800ff0477ac */ /* 0x000f620008000800 */
[----:B------:R-:W-:-:S04]  /*33d0*/  UIADD3 UR7, UP0, UPT, UR33, UR34, URZ ;  /* 0x0000002221077290 */ /* 0x000fc8000ff1e0ff */
[----:B------:R-:W-:Y:S02]  /*33e0*/  UIADD3.X UR6, UPT, UPT, UR32, UR5, URZ, UP0, !UPT ;  /* 0x0000000520067290 */ /* 0x000fe400087fe4ff */
[----:B------:R-:W-:-:S04]  /*33f0*/  IMAD.U32 R0, RZ, RZ, UR7 ;  /* 0x00000007ff007e24 */ /* 0x000fc8000f8e00ff */
[----:B-1-34-:R-:W-:Y:S01]  /*3400*/  IMAD.U32 R3, RZ, RZ, UR6 ;  /* 0x00000006ff037e24 */ /* 0x01afe2000f8e00ff */
[C---:B------:R-:W-:Y:S02]  /*3410*/  LEA R2, P2, R0.reuse, R101, 0x1 ;  /* 0x0000006500027211 */ /* 0x040fe400078408ff */
        /* <DEDUP_REMOVED lines=13> */
.L_x_2138:
[----:B------:R-:W-:Y:S05]  /*34f0*/  BSYNC.RECONVERGENT B0 ;  /* 0x0000000000007941 */ /* 0x000fea0003800200 */
.L_x_2137:
        /* <DEDUP_REMOVED lines=21> */
[----:B------:R-:W-:Y:S01]  /*3650*/  SHF.R.U32.HI R210, RZ, 0x1, R212 ;  /* 0x00000001ffd27819 */ /* 0x000fe200000116d4 */
[----:B------:R-:W-:Y:S01]  /*3660*/  USHF.L.U64.HI UR4, UR8, 0x5, UR9 ;  /* 0x0000000508047899 */ /* 0x000fe20008010209 */
[----:B------:R-:W-:Y:S01]  /*3670*/  LOP3.LUT R94, R205, 0x1c0, R6, 0xf8, !PT ;  /* 0x000001c0cd5e7812 */ /* 0x000fe200078ef806 */
[----:B------:R-:W-:Y:S02]  /*3680*/  UIMAD.WIDE.U32 UR14, UR14, UR21, URZ ;  /* 0x000000150e0e72a5 */ /* 0x000fe4000f8e00ff */
[----:B------:R-:W-:Y:S01]  /*3690*/  UIMAD UR4, UR4, UR21, URZ ;  /* 0x00000015040472a4 */ /* 0x000fe2000f8e02ff */
[----:B------:R-:W-:-:S03]  /*36a0*/  UMOV UR6, URZ ;  /* 0x000000ff00067c82 */ /* 0x000fc60008000000 */
[----:B------:R-:W-:Y:S01]  /*36b0*/  UIADD3 UR4, UPT, UPT, UR15, UR4, URZ ;  /* 0x000000040f047290 */ /* 0x000fe2000fffe0ff */
[----:B------:R-:W-:Y:S01]  /*36c0*/  BAR.SYNC.DEFER_BLOCKING 0x0 ;  /* 0x0000000000007b1d */ /* 0x000fe20000010000 */
[----:B---3--:R-:W-:-:S05]  /*36d0*/  @P0 FMUL.FTZ R0, R2, R0 ;  /* 0x0000000002000220 */ /* 0x008fca0000410000 */
        /* <DEDUP_REMOVED lines=22> */
.L_x_2140:
[----:B------:R3:W-:Y:S04]  /*3840*/  STS.128 [R220+0xa000], RZ ;  /* 0x00a000ffdc007388 */ /* 0x0007e80000000c00 */
[----:B------:R3:W-:Y:S02]  /*3850*/  STS.128 [R220+0xb000], RZ ;  /* 0x00b000ffdc007388 */ /* 0x0007e40000000c00 */
.L_x_2141:
[----:B------:R-:W-:Y:S05]  /*3860*/  BSYNC.RECONVERGENT B0 ;  /* 0x0000000000007941 */ /* 0x000fea0003800200 */
.L_x_2139:
[----:B------:R-:W-:Y:S01]  /*3870*/  ISETP.GE.AND P0, PT, R12, UR13, PT ;  /* 0x0000000d0c007c0c */ /* 0x000fe2000bf06270 */
[C---:B------:R-:W-:Y:S01]  /*3880*/  IMAD.SHL.U32 R211, R212.reuse, 0x20, RZ ;  /* 0x00000020d4d37824 */ /* 0x040fe200078e00ff */
[----:B-1----:R-:W-:Y:S01]  /*3890*/  LOP3.LUT R2, R212, 0x8, RZ, 0xc0, !PT ;  /* 0x00000008d4027812 */ /* 0x002fe200078ec0ff */
[----:B------:R-:W-:Y:S01]  /*38a0*/  BSSY.RECONVERGENT B0, `(.L_x_2142) ;  /* 0x000001f000007945 */ /* 0x000fe20003800200 */
[----:B------:R-:W-:Y:S02]  /*38b0*/  LOP3.LUT R0, R94, 0x8, R210, 0x78, !PT ;  /* 0x000000085e007812 */ /* 0x000fe400078e78d2 */
[C---:B------:R-:W-:Y:S02]  /*38c0*/  LOP3.LUT R3, R6.reuse, 0x200, RZ, 0xc0, !PT ;  /* 0x0000020006037812 */ /* 0x040fe400078ec0ff */
        /* <DEDUP_REMOVED lines=9> */
[----:B------:R-:W4:Y:S01]  /*3960*/  LDCU UR5, c[0x0][0x440] ;  /* 0x00008800ff0577ac */ /* 0x000f220008000800 */
[----:B------:R-:W-:-:S04]  /*3970*/  ULEA UR13, UP0, UR8, UR14, 0x4 ;  /* 0x0000000e080d7291 */ /* 0x000fc8000f8020ff */
[----:B------:R-:W-:Y:S02]  /*3980*/  ULEA.HI.X UR7, UR8, UR4, UR9, 0x4, UP0 ;  /* 0x0000000408077291 */ /* 0x000fe400080f2409 */
[----:B------:R-:W-:-:S04]  /*3990*/  IMAD.U32 R3, RZ, RZ, UR13 ;  /* 0x0000000dff037e24 */ /* 0x000fc8000f8e00ff */
[----:B------:R-:W-:Y:S01]  /*39a0*/  IMAD.U32 R4, RZ, RZ, UR7 ;  /* 0x00000007ff047e24 */ /* 0x000fe2000f8e00ff */
[----:B------:R-:W-:Y:S02]  /*39b0*/  LEA R2, P2, R3, R14, 0x1 ;  /* 0x0000000e03027211 */ /* 0x000fe400078408ff */
        /* <DEDUP_REMOVED lines=13> */
.L_x_2143:
[----:B------:R-:W-:Y:S05]  /*3a90*/  BSYNC.RECONVERGENT B0 ;  /* 0x0000000000007941 */ /* 0x000fea0003800200 */
.L_x_2142:
[----:B------:R-:W-:Y:S01]  /*3aa0*/  LDSM.16.M88.4 R28, [R24+UR12+0x8000] ;  /* 0x0080000c181c783b */ /* 0x000fe20008000200 */
[----:B------:R-:W-:Y:S01]  /*3ab0*/  IMAD.MOV.U32 R93, RZ, RZ, 0x10 ;  /* 0x00000010ff5d7424 */ /* 0x000fe200078e00ff */
[----:B------:R-:W-:Y:S01]  /*3ac0*/  LOP3.LUT P0, RZ, R212, 0x2, RZ, 0xc0, !PT ;  /* 0x00000002d4ff7812 */ /* 0x000fe2000780c0ff */
[----:B----4-:R-:W-:Y:S01]  /*3ad0*/  VIADD R2, R24, UR12 ;  /* 0x0000000c18027c36 */ /* 0x010fe20008000000 */
[----:B--2---:R-:W2:Y:S01]  /*3ae0*/  LDSM.16.M88.4 R12, [R0+0x2000] ;  /* 0x00200000000c783b */ /* 0x004ea20000000200 */
[----:B------:R-:W-:Y:S01]  /*3af0*/  IMAD.MOV.U32 R3, RZ, RZ, 0x20 ;  /* 0x00000020ff037424 */ /* 0x000fe200078e00ff */
[----:B------:R-:W-:Y:S01]  /*3b00*/  SEL R93, R93, 0xfffffff0, !P0 ;  /* 0xfffffff05d5d7807 */ /* 0x000fe20004000000 */
[----:B------:R-:W-:Y:S01]  /*3b10*/  UISETP.GE.U32.AND UP1, UPT, UR26, 0x21, UPT ;  /* 0x000000211a00788c */ /* 0x000fe2000bf26070 */
[----:B------:R-:W4:Y:S01]  /*3b20*/  LDSM.16.M88.4 R16, [R0] ;  /* 0x000000000010783b */ /* 0x000f220000000200 */
[----:B------:R-:W-:Y:S01]  /*3b30*/  LOP3.LUT P1, RZ, R212, 0x4, RZ, 0xc0, !PT ;  /* 0x00000004d4ff7812 */ /* 0x000fe2000782c0ff */
[----:B------:R-:W1:Y:S01]  /*3b40*/  LDCU.U8 UR7, c[0x0][0x4f8] ;  /* 0x00009f00ff0777ac */ /* 0x000e620008000000 */
        /* <DEDUP_REMOVED lines=9> */
[----:B------:R-:W1:Y:S04]  /*3be0*/  LDSM.16.M88.4 R8, [R41] ;  /* 0x000000002908783b */ /* 0x000e680000000200 */
[----:B------:R-:W1:Y:S04]  /*3bf0*/  LDSM.16.M88.4 R36, [R40+0x8800] ;  /* 0x008800002824783b */ /* 0x000e680000000200 */
[----:B------:R-:W-:Y:S04]  /*3c00*/  LDSM.16.M88.4 R20, [R92+0x2000] ;  /* 0x002000005c14783b */ /* 0x000fe80000000200 */
[----:B------:R-:W1:Y:S04]  /*3c10*/  LDSM.16.M88.4 R60, [R2+0x8000] ;  /* 0x00800000023c783b */ /* 0x000e680000000200 */
[----:B------:R-:W1:Y:S01]  /*3c20*/  LDSM.16.M88.4 R84, [R2+0x8800] ;  /* 0x008800000254783b */ /* 0x000e620000000200 */
[C---:B--2---:R-:W-:Y:S03]  /*3c30*/  HMMA.16816.F32 R64, R12.reuse, R30, RZ ;  /* 0x0000001e0c40723c */ /* 0x044fe600000018ff */
[----:B------:R-:W0:Y:S05]  /*3c40*/  LDGDEPBAR ;  /* 0x00000000000079af */ /* 0x000e2a0000000000 */
[-C--:B------:R-:W-:Y:S08]  /*3c50*/  HMMA.16816.F32 R48, R12, R28.reuse, RZ ;  /* 0x0000001c0c30723c */ /* 0x080ff000000018ff */
[C---:B----4-:R-:W-:Y:S08]  /*3c60*/  HMMA.16816.F32 R80, R16.reuse, R28, RZ ;  /* 0x0000001c1050723c */ /* 0x050ff000000018ff */
[----:B------:R-:W-:Y:S01]  /*3c70*/  HMMA.16816.F32 R76, R16, R30, RZ ;  /* 0x0000001e104c723c */ /* 0x000fe200000018ff */
[----:B------:R-:W2:Y:S07]  /*3c80*/  LDSM.16.M88.4 R28, [R92] ;  /* 0x000000005c1c783b */ /* 0x000eae0000000200 */
[C---:B-----5:R-:W-:Y:S08]  /*3c90*/  HMMA.16816.F32 R56, R12.reuse, R32, RZ ;  /* 0x000000200c38723c */ /* 0x060ff000000018ff */
[----:B------:R-:W-:Y:S08]  /*3ca0*/  HMMA.16816.F32 R52, R12, R34, RZ ;  /* 0x000000220c34723c */ /* 0x000ff000000018ff */
[C---:B------:R-:W-:Y:S08]  /*3cb0*/  HMMA.16816.F32 R72, R16.reuse, R32, RZ ;  /* 0x000000201048723c */ /* 0x040ff000000018ff */
[----:B------:R-:W-:Y:S08]  /*3cc0*/  HMMA.16816.F32 R68, R16, R34, RZ ;  /* 0x000000221044723c */ /* 0x000ff000000018ff */
[C---:B---3--:R-:W-:Y:S08]  /*3cd0*/  HMMA.16816.F32 R32, R4.reuse, R46, R64 ;  /* 0x0000002e0420723c */ /* 0x048ff00000001840 */
[-C--:B------:R-:W-:Y:S08]  /*3ce0*/  HMMA.16816.F32 R12, R4, R44.reuse, R48 ;  /* 0x0000002c040c723c */ /* 0x080ff00000001830 */
[C---:B-1----:R-:W-:Y:S08]  /*3cf0*/  HMMA.16816.F32 R48, R8.reuse, R44, R80 ;  /* 0x0000002c0830723c */ /* 0x042ff00000001850 */
[----:B------:R-:W-:Y:S01]  /*3d00*/  HMMA.16816.F32 R44, R8, R46, R76 ;  /* 0x0000002e082c723c */ /* 0x000fe2000000184c */
[----:B------:R-:W-:-:S07]  /*3d10*/  IMAD R76, R93, 0x2, R92 ;  /* 0x000000025d4c7824 */ /* 0x000fce00078e025c */
[C---:B------:R-:W-:Y:S08]  /*3d20*/  HMMA.16816.F32 R16, R4.reuse, R36, R56 ;  /* 0x000000240410723c */ /* 0x040ff00000001838 */
[----:B------:R-:W-:Y:S01]  /*3d30*/  HMMA.16816.F32 R52, R4, R38, R52 ;  /* 0x000000260434723c */ /* 0x000fe20000001834 */
[----:B------:R-:W-:Y:S07]  /*3d40*/  LDSM.16.M88.4 R4, [R76+0x2000] ;  /* 0x002000004c04783b */ /* 0x000fee0000000200 */
[C---:B------:R-:W-:Y:S08]  /*3d50*/  HMMA.16816.F32 R56, R8.reuse, R36, R72 ;  /* 0x000000240838723c */ /* 0x040ff00000001848 */
[----:B------:R-:W-:Y:S01]  /*3d60*/  HMMA.16816.F32 R80, R8, R38, R68 ;  /* 0x000000260850723c */ /* 0x000fe20000001844 */
[----:B------:R-:W1:Y:S04]  /*3d70*/  LDSM.16.M88.4 R36, [R3+0x8000] ;  /* 0x008000000324783b */ /* 0x000e680000000200 */
[----:B------:R-:W-:Y:S03]  /*3d80*/  LDSM.16.M88.4 R8, [R76] ;  /* 0x000000004c08783b */ /* 0x000fe60000000200 */
[C---:B------:R-:W-:Y:S01]  /*3d90*/  HMMA.16816.F32 R68, R20.reuse, R62, R32 ;  /* 0x0000003e1444723c */ /* 0x040fe20000001820 */
[----:B------:R-:W3:Y:S07]  /*3da0*/  LDSM.16.M88.4 R32, [R3+0x8800] ;  /* 0x008800000320783b */ /* 0x000eee0000000200 */
[C---:B------:R-:W-:Y:S01]  /*3db0*/  HMMA.16816.F32 R72, R20.reuse, R60, R12 ;  /* 0x0000003c1448723c */ /* 0x040fe2000000180c */
[----:B------:R-:W-:Y:S07]  /*3dc0*/  LDSM.16.M88.4 R12, [R0+0x6000] ;  /* 0x00600000000c783b */ /* 0x000fee0000000200 */
[C---:B------:R-:W-:Y:S01]  /*3dd0*/  HMMA.16816.F32 R88, R20.reuse, R84, R16 ;  /* 0x000000541458723c */ /* 0x040fe20000001810 */
[----:B------:R4:W-:Y:S07]  /*3de0*/  LDSM.16.M88.4 R16, [R0+0x4000] ;  /* 0x004000000010783b */ /* 0x0009ee0000000200 */
[----:B------:R-:W-:Y:S08]  /*3df0*/  HMMA.16816.F32 R64, R20, R86, R52 ;  /* 0x000000561440723c */ /* 0x000ff00000001834 */
[C---:B--2---:R-:W-:Y:S01]  /*3e00*/  HMMA.16816.F32 R52, R28.reuse, R60, R48 ;  /* 0x0000003c1c34723c */ /* 0x044fe20000001830 */
[----:B------:R-:W-:Y:S07]  /*3e10*/  LDSM.16.M88.4 R48, [R24+UR12+0x9800] ;  /* 0x0098000c1830783b */ /* 0x000fee0008000200 */
[----:B------:R-:W-:Y:S01]  /*3e20*/  HMMA.16816.F32 R20, R28, R62, R44 ;  /* 0x0000003e1c14723c */ /* 0x000fe2000000182c */
[----:B------:R-:W2:Y:S01]  /*3e30*/  LDSM.16.M88.4 R44, [R24+UR12+0x9000] ;  /* 0x0090000c182c783b */ /* 0x000ea20008000200 */
[----:B----4-:R-:W-:-:S03]  /*3e40*/  LOP3.LUT R0, R210, 0x1f0, RZ, 0xc0, !PT ;  /* 0x000001f0d2007812 */ /* 0x010fc600078ec0ff */
[----:B------:R-:W-:Y:S03]  /*3e50*/  LDSM.16.M88.4 R24, [R40+0x9000] ;  /* 0x009000002818783b */ /* 0x000fe60000000200 */
[C---:B------:R-:W-:Y:S08]  /*3e60*/  HMMA.16816.F32 R56, R28.reuse, R84, R56 ;  /* 0x000000541c38723c */ /* 0x040ff00000001838 */
[----:B------:R-:W-:Y:S08]  /*3e70*/  HMMA.16816.F32 R28, R28, R86, R80 ;  /* 0x000000561c1c723c */ /* 0x000ff00000001850 */
[C---:B-1----:R-:W-:Y:S08]  /*3e80*/  HMMA.16816.F32 R60, R4.reuse, R36, R72 ;  /* 0x00000024043c723c */ /* 0x042ff00000001848 */
[C---:B------:R-:W-:Y:S08]  /*3e90*/  HMMA.16816.F32 R68, R4.reuse, R38, R68 ;  /* 0x000000260444723c */ /* 0x040ff00000001844 */
[C---:B---3--:R-:W-:Y:S08]  /*3ea0*/  HMMA.16816.F32 R72, R4.reuse, R32, R88 ;  /* 0x000000200448723c */ /* 0x048ff00000001858 */
[----:B------:R-:W-:Y:S01]  /*3eb0*/  HMMA.16816.F32 R64, R4, R34, R64 ;  /* 0x000000220440723c */ /* 0x000fe20000001840 */
[----:B------:R-:W1:Y:S07]  /*3ec0*/  LDSM.16.M88.4 R4, [R41+0x6000] ;  /* 0x006000002904783b */ /* 0x000e6e0000000200 */
[C---:B------:R-:W-:Y:S08]  /*3ed0*/  HMMA.16816.F32 R52, R8.reuse, R36, R52 ;  /* 0x000000240834723c */ /* 0x040ff00000001834 */
[C---:B------:R-:W-:Y:S01]  /*3ee0*/  HMMA.16816.F32 R36, R8.reuse, R38, R20 ;  /* 0x000000260824723c */ /* 0x040fe20000001814 */
[----:B------:R-:W3:Y:S07]  /*3ef0*/  LDSM.16.M88.4 R20, [R40+0x9800] ;  /* 0x009800002814783b */ /* 0x000eee0000000200 */
[C---:B------:R-:W-:Y:S08]  /*3f00*/  HMMA.16816.F32 R56, R8.reuse, R32, R56 ;  /* 0x000000200838723c */ /* 0x040ff00000001838 */
[----:B------:R-:W-:Y:S01]  /*3f10*/  HMMA.16816.F32 R32, R8, R34, R28 ;  /* 0x000000220820723c */ /* 0x000fe2000000181c */
[----:B------:R4:W5:Y:S04]  /*3f20*/  LDSM.16.M88.4 R8, [R41+0x4000] ;  /* 0x004000002908783b */ /* 0x0009680000000200 */
[----:B------:R-:W-:Y:S03]  /*3f30*/  LDSM.16.M88.4 R28, [R2+0x9000] ;  /* 0x00900000021c783b */ /* 0x000fe60000000200 */
[C---:B--2---:R-:W-:Y:S08]  /*3f40*/  HMMA.16816.F32 R60, R12.reuse, R44, R60 ;  /* 0x0000002c0c3c723c */ /* 0x044ff0000000183c */
[C---:B------:R-:W-:Y:S08]  /*3f50*/  HMMA.16816.F32 R68, R12.reuse, R46, R68 ;  /* 0x0000002e0c44723c */ /* 0x040ff00000001844 */
[C---:B------:R-:W-:Y:S08]  /*3f60*/  HMMA.16816.F32 R72, R12.reuse, R48, R72 ;  /* 0x000000300c48723c */ /* 0x040ff00000001848 */
[----:B------:R-:W-:Y:S01]  /*3f70*/  HMMA.16816.F32 R64, R12, R50, R64 ;  /* 0x000000320c40723c */ /* 0x000fe20000001840 */
[----:B------:R-:W2:Y:S07]  /*3f80*/  LDSM.16.M88.4 R12, [R92+0x6000] ;  /* 0x006000005c0c783b */ /* 0x000eae0000000200 */
[C---:B------:R-:W-:Y:S08]  /*3f90*/  HMMA.16816.F32 R52, R16.reuse, R44, R52 ;  /* 0x0000002c1034723c */ /* 0x040ff00000001834 */
[C---:B------:R-:W-:Y:S01]  /*3fa0*/  HMMA.16816.F32 R44, R16.reuse, R46, R36 ;  /* 0x0000002e102c723c */ /* 0x040fe20000001824 */
[----:B------:R3:W2:Y:S07]  /*3fb0*/  LDSM.16.M88.4 R36, [R2+0x9800] ;  /* 0x009800000224783b */ /* 0x0006ae0000000200 */
[C---:B----4-:R-:W-:Y:S08]  /*3fc0*/  HMMA.16816.F32 R40, R16.reuse, R48, R56 ;  /* 0x000000301028723c */ /* 0x050ff00000001838 */
[----:B------:R-:W-:Y:S01]  /*3fd0*/  HMMA.16816.F32 R32, R16, R50, R32 ;  /* 0x000000321020723c */ /* 0x000fe20000001820 */
[----:B------:R-:W4:Y:S07]  /*3fe0*/  LDSM.16.M88.4 R16, [R92+0x4000] ;  /* 0x004000005c10783b */ /* 0x000f2e0000000200 */
[----:B-1----:R-:W-:Y:S01]  /*3ff0*/  HMMA.16816.F32 R60, R4, R24, R60 ;  /* 0x00000018043c723c */ /* 0x002fe2000000183c */
[----:B---3--:R-:W-:-:S04]  /*4000*/  SHF.R.U32.HI R2, RZ, 0x2, R212 ;  /* 0x00000002ff027819 */ /* 0x008fc800000116d4 */
[----:B------:R-:W-:-:S03]  /*4010*/  LOP3.LUT R2, R2, 0x7, RZ, 0xc0, !PT ;  /* 0x0000000702027812 */ /* 0x000fc600078ec0ff */
[----:B------:R-:W-:Y:S01]  /*4020*/  HMMA.16816.F32 R68, R4, R26, R68 ;  /* 0x0000001a0444723c */ /* 0x000fe20000001844 */
[----:B------:R-:W-:Y:S01]  /*4030*/  IADD3 R102, PT, PT, R2, UR23, R0 ;  /* 0x0000001702667c10 */ /* 0x000fe2000fffe000 */
[----:B------:R-:W-:Y:S01]  /*4040*/  IMAD.U32 R0, RZ, RZ, UR21 ;  /* 0x00000015ff007e24 */ /* 0x000fe2000f8e00ff */
[----:B------:R-:W-:-:S03]  /*4050*/  MOV R2, UR26 ;  /* 0x0000001a00027c02 */ /* 0x000fc60008000f00 */
[----:B------:R-:W-:Y:S01]  /*4060*/  STL [R1+0x84], R102 ;  /* 0x0000846601007387 */ /* 0x000fe20000100800 */
[----:B------:R-:W-:Y:S01]  /*4070*/  IADD3 R2, PT, PT, R2, -UR20, R102 ;  /* 0x8000001402027c10 */ /* 0x000fe2000fffe066 */
[C---:B------:R-:W-:Y:S08]  /*4080*/  HMMA.16816.F32 R56, R4.reuse, R22, R64 ;  /* 0x000000160438723c */ /* 0x040ff00000001840 */
[----:B------:R-:W-:Y:S01]  /*4090*/  HMMA.16816.F32 R72, R4, R20, R72 ;  /* 0x000000140448723c */ /* 0x000fe20000001848 */
[----:B------:R-:W-:Y:S07]  /*40a0*/  LDSM.16.M88.4 R4, [R76+0x4000] ;  /* 0x004000004c04783b */ /* 0x000fee0000000200 */
[C---:B-----5:R-:W-:Y:S08]  /*40b0*/  HMMA.16816.F32 R48, R8.reuse, R24, R52 ;  /* 0x000000180830723c */ /* 0x060ff00000001834 */
[C---:B------:R-:W-:Y:S08]  /*40c0*/  HMMA.16816.F32 R44, R8.reuse, R26, R44 ;  /* 0x0000001a082c723c */ /* 0x040ff0000000182c */
[C---:B------:R-:W-:Y:S08]  /*40d0*/  HMMA.16816.F32 R40, R8.reuse, R20, R40 ;  /* 0x000000140828723c */ /* 0x040ff00000001828 */
[----:B------:R-:W-:Y:S01]  /*40e0*/  HMMA.16816.F32 R32, R8, R22, R32 ;  /* 0x000000160820723c */ /* 0x000fe20000001820 */
[----:B------:R-:W1:Y:S07]  /*40f0*/  LDSM.16.M88.4 R8, [R3+0x9000] ;  /* 0x009000000308783b */ /* 0x000e6e0000000200 */
[C---:B--2---:R-:W-:Y:S08]  /*4100*/  HMMA.16816.F32 R52, R12.reuse, R28, R60 ;  /* 0x0000001c0c34723c */ /* 0x044ff0000000183c */
[C---:B------:R-:W-:Y:S08]  /*4110*/  HMMA.16816.F32 R60, R12.reuse, R30, R68 ;  /* 0x0000001e0c3c723c */ /* 0x040ff00000001844 */
[C---:B------:R-:W-:Y:S01]  /*4120*/  HMMA.16816.F32 R68, R12.reuse, R38, R56 ;  /* 0x000000260c44723c */ /* 0x040fe20000001838 */
[----:B------:R2:W3:Y:S07]  /*4130*/  LDSM.16.M88.4 R56, [R3+0x9800] ;  /* 0x009800000338783b */ /* 0x0004ee0000000200 */
[----:B------:R-:W-:Y:S08]  /*4140*/  HMMA.16816.F32 R72, R12, R36, R72 ;  /* 0x000000240c48723c */ /* 0x000ff00000001848 */
[C---:B----4-:R-:W-:Y:S08]  /*4150*/  HMMA.16816.F32 R24, R16.reuse, R28, R48 ;  /* 0x0000001c1018723c */ /* 0x050ff00000001830 */
[----:B------:R-:W-:Y:S01]  /*4160*/  HMMA.16816.F32 R12, R16, R30, R44 ;  /* 0x0000001e100c723c */ /* 0x000fe2000000182c */
[----:B------:R4:W5:Y:S01]  /*4170*/  LDSM.16.M88.4 R28, [R76+0x6000] ;  /* 0x006000004c1c783b */ /* 0x0009620000000200 */
[----:B--2---:R-:W-:Y:S01]  /*4180*/  IMAD.SHL.U32 R3, R212, 0x2, RZ ;  /* 0x00000002d4037824 */ /* 0x004fe200078e00ff */
[----:B------:R-:W-:-:S04]  /*4190*/  DEPBAR.LE SB0, 0x0 ;  /* 0x000080000000791a */ /* 0x000fc80000000000 */
[----:B------:R-:W-:Y:S01]  /*41a0*/  LOP3.LUT R104, R3, 0x6, RZ, 0xc0, !PT ;  /* 0x0000000603687812 */ /* 0x000fe200078ec0ff */
[----:B------:R-:W-:Y:S04]  /*41b0*/  HMMA.16816.F32 R20, R16, R36, R40 ;  /* 0x000000241014723c */ /* 0x000fe80000001828 */
[----:B------:R-:W-:-:S04]  /*41c0*/  IMAD R0, R0, 0x20, R104 ;  /* 0x0000002000007824 */ /* 0x000fc800078e0268 */
[----:B------:R-:W-:Y:S01]  /*41d0*/  HMMA.16816.F32 R16, R16, R38, R32 ;  /* 0x000000261010723c */ /* 0x000fe20000001820 */
[----:B------:R-:W-:Y:S01]  /*41e0*/  IMAD.IADD R3, R2, 0x1, -R0 ;  /* 0x0000000102037824 */ /* 0x000fe200078e0a00 */
[----:B------:R-:W-:Y:S01]  /*41f0*/  BAR.SYNC.DEFER_BLOCKING 0x0 ;  /* 0x0000000000007b1d */ /* 0x000fe20000010000 */
[----:B------:R-:W-:-:S03]  /*4200*/  ISETP.GE.U32.AND P3, PT, R0, UR26, PT ;  /* 0x0000001a00007c0c */ /* 0x000fc6000bf66070 */
[----:B------:R-:W-:Y:S02]  /*4210*/  IABS R3, R3 ;  /* 0x0000000300037213 */ /* 0x000fe40000000000 */
[----:B-1----:R-:W-:Y:S02]  /*4220*/  HMMA.16816.F32 R32, R4, R8, R24 ;  /* 0x000000080420723c */ /* 0x002fe40000001818 */
[----:B------:R-:W-:-:S06]  /*4230*/  I2FP.F32.S32 R3, R3 ;  /* 0x0000000300037245 */ /* 0x000fcc0000201400 */
[C---:B------:R-:W-:Y:S08]  /*4240*/  HMMA.16816.F32 R36, R4.reuse, R10, R12 ;  /* 0x0000000a0424723c */ /* 0x040ff0000000180c */
[----:B---3--:R-:W-:Y:S03]  /*4250*/  HMMA.16816.F32 R64, R4, R56, R20 ;  /* 0x000000380440723c */ /* 0x008fe60000001814 */
[----:B------:R-:W-:-:S05]  /*4260*/  FFMA.FTZ R32, R3, -UR6, R32 ;  /* 0x8000000603207c23 */ /* 0x000fca0008010020 */
[----:B----4-:R-:W-:Y:S01]  /*4270*/  HMMA.16816.F32 R76, R4, R58, R16 ;  /* 0x0000003a044c723c */ /* 0x010fe20000001810 */
[C---:B------:R-:W-:Y:S02]  /*4280*/  VIADD R6, R0.reuse, 0x1 ;  /* 0x0000000100067836 */ /* 0x040fe40000000000 */
[----:B------:R-:W-:Y:S02]  /*4290*/  VIADD R7, R0, 0x8 ;  /* 0x0000000800077836 */ /* 0x000fe40000000000 */
[----:B------:R-:W-:Y:S01]  /*42a0*/  FFMA.FTZ R27, R3, -UR6, R38 ;  /* 0x80000006031b7c23 */ /* 0x000fe20008010026 */
[----:B------:R-:W-:Y:S01]  /*42b0*/  VIADD R5, R2, 0x8 ;  /* 0x0000000802057836 */ /* 0x000fe20000000000 */
[----:B------:R-:W-:Y:S01]  /*42c0*/  ISETP.GE.U32.AND P2, PT, R6, UR26, PT ;  /* 0x0000001a06007c0c */ /* 0x000fe2000bf46070 */
[C---:B------:R-:W-:Y:S01]  /*42d0*/  VIADD R4, R2.reuse, 0x40 ;  /* 0x0000004002047836 */ /* 0x040fe20000000000 */
[----:B-----5:R-:W-:Y:S01]  /*42e0*/  HMMA.16816.F32 R20, R28, R8, R52 ;  /* 0x000000081c14723c */ /* 0x020fe20000001834 */
[C---:B------:R-:W-:Y:S01]  /*42f0*/  IMAD.IADD R9, R2.reuse, 0x1, -R6 ;  /* 0x0000000102097824 */ /* 0x040fe200078e0a06 */
[----:B------:R-:W-:Y:S01]  /*4300*/  ISETP.GE.U32.AND P0, PT, R7, UR26, PT ;  /* 0x0000001a07007c0c */ /* 0x000fe2000bf06070 */
[----:B------:R-:W-:Y:S01]  /*4310*/  IMAD.IADD R8, R2, 0x1, -R7 ;  /* 0x0000000102087824 */ /* 0x000fe200078e0a07 */
[----:B------:R-:W-:Y:S01]  /*4320*/  FSEL R52, R32, -INF , !P3 ;  /* 0xff80000020347808 */ /* 0x000fe20005800000 */
[----:B------:R-:W-:Y:S01]  /*4330*/  VIADD R3, R2, 0x48 ;  /* 0x0000004802037836 */ /* 0x000fe20000000000 */
[----:B------:R-:W-:-:S02]  /*4340*/  FSEL R44, R27, -INF , !P0 ;  /* 0xff8000001b2c7808 */ /* 0x000fc40004000000 */
[----:B------:R-:W-:Y:S01]  /*4350*/  HMMA.16816.F32 R60, R28, R10, R60 ;  /* 0x0000000a1c3c723c */ /* 0x000fe2000000183c */
[----:B------:R-:W-:Y:S01]  /*4360*/  IABS R10, R9 ;  /* 0x00000009000a7213 */ /* 0x000fe20000000000 */
[--C-:B------:R-:W-:Y:S01]  /*4370*/  IMAD.IADD R11, R4, 0x1, -R0.reuse ;  /* 0x00000001040b7824 */ /* 0x100fe200078e0a00 */
[----:B------:R-:W-:Y:S01]  /*4380*/  IABS R8, R8 ;  /* 0x0000000800087213 */ /* 0x000fe20000000000 */
[----:B------:R-:W-:Y:S01]  /*4390*/  IMAD.IADD R13, R3, 0x1, -R0 ;  /* 0x00000001030d7824 */ /* 0x000fe200078e0a00 */
[----:B------:R-:W-:Y:S01]  /*43a0*/  IADD3 R9, PT, PT, -R0, R5, RZ ;  /* 0x0000000500097210 */ /* 0x000fe20007ffe1ff */
[----:B------:R-:W-:Y:S02]  /*43b0*/  IMAD.MOV.U32 R12, RZ, RZ, R10 ;  /* 0x000000ffff0c7224 */ /* 0x000fe400078e000a */
[----:B------:R-:W-:Y:S01]  /*43c0*/  IMAD.MOV.U32 R14, RZ, RZ, R8 ;  /* 0x000000ffff0e7224 */ /* 0x000fe200078e0008 */
[----:B------:R-:W-:Y:S02]  /*43d0*/  IABS R9, R9 ;  /* 0x0000000900097213 */ /* 0x000fe40000000000 */
[----:B------:R-:W-:-:S02]  /*43e0*/  IABS R8, R11 ;  /* 0x0000000b00087213 */ /* 0x000fc40000000000 */
[----:B------:R-:W-:Y:S01]  /*43f0*/  IABS R10, R13 ;  /* 0x0000000d000a7213 */ /* 0x000fe20000000000 */
[----:B------:R-:W-:Y:S01]  /*4400*/  IMAD.MOV.U32 R11, RZ, RZ, R9 ;  /* 0x000000ffff0b7224 */ /* 0x000fe200078e0009 */
[----:B------:R-:W-:Y:S01]  /*4410*/  I2FP.F32.S32 R12, R12 ;  /* 0x0000000c000c7245 */ /* 0x000fe20000201400 */
[----:B------:R-:W-:Y:S02]  /*4420*/  IMAD.MOV.U32 R9, RZ, RZ, R8 ;  /* 0x000000ffff097224 */ /* 0x000fe400078e0008 */
[----:B------:R-:W-:Y:S01]  /*4430*/  IMAD.MOV.U32 R8, RZ, RZ, R10 ;  /* 0x000000ffff087224 */ /* 0x000fe200078e000a */
[----:B------:R-:W-:Y:S01]  /*4440*/  I2FP.F32.S32 R10, R14 ;  /* 0x0000000e000a7245 */ /* 0x000fe20000201400 */
[----:B------:R-:W-:Y:S01]  /*4450*/  FFMA.FTZ R26, R12, -UR6, R33 ;  /* 0x800000060c1a7c23 */ /* 0x000fe20008010021 */
[----:B------:R-:W-:Y:S02]  /*4460*/  I2FP.F32.S32 R9, R9 ;  /* 0x0000000900097245 */ /* 0x000fe40000201400 */
[----:B------:R-:W-:Y:S01]  /*4470*/  I2FP.F32.S32 R8, R8 ;  /* 0x0000000800087245 */ /* 0x000fe20000201400 */
[----:B------:R-:W-:Y:S01]  /*4480*/  FFMA.FTZ R25, R10, -UR6, R36 ;  /* 0x800000060a197c23 */ /* 0x000fe20008010024 */
[----:B------:R-:W-:Y:S01]  /*4490*/  I2FP.F32.S32 R11, R11 ;  /* 0x0000000b000b7245 */ /* 0x000fe20000201400 */
[----:B------:R-:W-:Y:S01]  /*44a0*/  FFMA.FTZ R20, R9, -UR6, R20 ;  /* 0x8000000609147c23 */ /* 0x000fe20008010014 */
[----:B------:R-:W-:-:S02]  /*44b0*/  IMAD.IADD R9, R4, 0x1, -R6 ;  /* 0x0000000104097824 */ /* 0x000fc400078e0a06 */
[----:B------:R-:W-:Y:S01]  /*44c0*/  FFMA.FTZ R19, R8, -UR6, R22 ;  /* 0x8000000608137c23 */ /* 0x000fe20008010016 */
[----:B------:R-:W-:Y:S02]  /*44d0*/  IMAD.IADD R8, R5, 0x1, -R6 ;  /* 0x0000000105087824 */ /* 0x000fe400078e0a06 */
[----:B------:R-:W-:Y:S01]  /*44e0*/  FFMA.FTZ R24, R11, -UR6, R34 ;  /* 0x800000060b187c23 */ /* 0x000fe20008010022 */
[--C-:B------:R-:W-:Y:S01]  /*44f0*/  IMAD.IADD R10, R4, 0x1, -R7.reuse ;  /* 0x00000001040a7824 */ /* 0x100fe200078e0a07 */
[----:B------:R-:W-:Y:S01]  /*4500*/  IADD3 R6, PT, PT, -R6, R3, RZ ;  /* 0x0000000306067210 */ /* 0x000fe20007ffe1ff */
[----:B------:R-:W-:Y:S01]  /*4510*/  IMAD.IADD R11, R3, 0x1, -R7 ;  /* 0x00000001030b7824 */ /* 0x000fe200078e0a07 */
[----:B------:R-:W-:Y:S02]  /*4520*/  IABS R8, R8 ;  /* 0x0000000800087213 */ /* 0x000fe40000000000 */
[----:B------:R-:W-:Y:S02]  /*4530*/  IABS R7, R9 ;  /* 0x0000000900077213 */ /* 0x000fe40000000000 */
[----:B------:R-:W-:Y:S01]  /*4540*/  IABS R9, R10 ;  /* 0x0000000a00097213 */ /* 0x000fe20000000000 */
[----:B------:R-:W-:Y:S01]  /*4550*/  IMAD.MOV.U32 R12, RZ, RZ, R8 ;  /* 0x000000ffff0c7224 */ /* 0x000fe200078e0008 */
[----:B------:R-:W-:Y:S01]  /*4560*/  IABS R11, R11 ;  /* 0x0000000b000b7213 */ /* 0x000fe20000000000 */
[----:B------:R-:W-:Y:S01]  /*4570*/  IMAD.MOV.U32 R10, RZ, RZ, R7 ;  /* 0x000000ffff0a7224 */ /* 0x000fe200078e0007 */
[----:B------:R-:W-:Y:S01]  /*4580*/  IABS R6, R6 ;  /* 0x0000000600067213 */ /* 0x000fe20000000000 */
[----:B------:R-:W-:Y:S01]  /*4590*/  IMAD.MOV.U32 R7, RZ, RZ, R9 ;  /* 0x000000ffff077224 */ /* 0x000fe200078e0009 */
[----:B------:R-:W-:Y:S01]  /*45a0*/  FSEL R49, R20, -INF , !P3 ;  /* 0xff80000014317808 */ /* 0x000fe20005800000 */
[----:B------:R-:W-:Y:S01]  /*45b0*/  IMAD.MOV.U32 R8, RZ, RZ, R11 ;  /* 0x000000ffff087224 */ /* 0x000fe200078e000b */
[----:B------:R-:W-:-:S02]  /*45c0*/  I2FP.F32.S32 R9, R6 ;  /* 0x0000000600097245 */ /* 0x000fc40000201400 */
[----:B------:R-:W-:Y:S02]  /*45d0*/  I2FP.F32.S32 R11, R12 ;  /* 0x0000000c000b7245 */ /* 0x000fe40000201400 */
[----:B------:R-:W-:Y:S01]  /*45e0*/  I2FP.F32.S32 R10, R10 ;  /* 0x0000000a000a7245 */ /* 0x000fe20000201400 */
[----:B------:R-:W-:Y:S01]  /*45f0*/  FFMA.FTZ R15, R9, -UR6, R23 ;  /* 0x80000006090f7c23 */ /* 0x000fe20008010017 */
[----:B------:R-:W-:Y:S01]  /*4600*/  I2FP.F32.S32 R7, R7 ;  /* 0x0000000700077245 */ /* 0x000fe20000201400 */
[----:B------:R-:W-:Y:S01]  /*4610*/  FFMA.FTZ R18, R11, -UR6, R35 ;  /* 0x800000060b127c23 */ /* 0x000fe20008010023 */
[----:B------:R-:W-:Y:S01]  /*4620*/  I2FP.F32.S32 R6, R8 ;  /* 0x0000000800067245 */ /* 0x000fe20000201400 */
[----:B------:R-:W-:Y:S02]  /*4630*/  VIADD R9, R0, 0x9 ;  /* 0x0000000900097836 */ /* 0x000fe40000000000 */
[----:B------:R-:W-:Y:S01]  /*4640*/  FFMA.FTZ R17, R10, -UR6, R21 ;  /* 0x800000060a117c23 */ /* 0x000fe20008010015 */
[----:B------:R-:W-:Y:S01]  /*4650*/  FFMA.FTZ R13, R7, -UR6, R60 ;  /* 0x80000006070d7c23 */ /* 0x000fe2000801003c */
[----:B------:R-:W-:-:S02]  /*4660*/  VIADD R8, R0, 0x10 ;  /* 0x0000001000087836 */ /* 0x000fc40000000000 */
[----:B------:R-:W-:Y:S01]  /*4670*/  FFMA.FTZ R11, R6, -UR6, R62 ;  /* 0x80000006060b7c23 */ /* 0x000fe2000801003e */
[C---:B------:R-:W-:Y:S01]  /*4680*/  VIADD R7, R0.reuse, 0x11 ;  /* 0x0000001100077836 */ /* 0x040fe20000000000 */
[C---:B------:R-:W-:Y:S01]  /*4690*/  IADD3 R6, PT, PT, R0.reuse, 0x18, RZ ;  /* 0x0000001800067810 */ /* 0x040fe20007ffe0ff */
[----:B------:R-:W-:Y:S01]  /*46a0*/  VIADD R0, R0, 0x19 ;  /* 0x0000001900007836 */ /* 0x000fe20000000000 */
[----:B------:R-:W-:Y:S01]  /*46b0*/  FSEL R48, R17, -INF , !P2 ;  /* 0xff80000011307808 */ /* 0x000fe20005000000 */
[C---:B------:R-:W-:Y:S01]  /*46c0*/  IMAD.IADD R10, R2.reuse, 0x1, -R9 ;  /* 0x00000001020a7824 */ /* 0x040fe200078e0a09 */
[----:B------:R-:W-:Y:S01]  /*46d0*/  FSEL R54, R15, -INF , !P2 ;  /* 0xff8000000f367808 */ /* 0x000fe20005000000 */
[C-C-:B------:R-:W-:Y:S01]  /*46e0*/  IMAD.IADD R12, R2.reuse, 0x1, -R8.reuse ;  /* 0x00000001020c7824 */ /* 0x140fe200078e0a08 */
[----:B------:R-:W-:Y:S01]  /*46f0*/  FSEL R46, R13, -INF , !P0 ;  /* 0xff8000000d2e7808 */ /* 0x000fe20004000000 */
[----:B------:R-:W-:Y:S01]  /*4700*/  IMAD.IADD R14, R2, 0x1, -R7 ;  /* 0x00000001020e7824 */ /* 0x000fe200078e0a07 */
[----:B------:R-:W-:Y:S01]  /*4710*/  FSEL R53, R11, -INF , !P0 ;  /* 0xff8000000b357808 */ /* 0x000fe20004000000 */
[--C-:B------:R-:W-:Y:S01]  /*4720*/  IMAD.IADD R11, R5, 0x1, -R9.reuse ;  /* 0x00000001050b7824 */ /* 0x100fe200078e0a09 */
[----:B------:R-:W-:Y:S01]  /*4730*/  ISETP.GE.U32.AND P4, PT, R9, UR26, PT ;  /* 0x0000001a09007c0c */ /* 0x000fe2000bf86070 */
[--C-:B------:R-:W-:Y:S01]  /*4740*/  IMAD.IADD R13, R4, 0x1, -R9.reuse ;  /* 0x00000001040d7824 */ /* 0x100fe200078e0a09 */
[----:B------:R-:W-:Y:S01]  /*4750*/  ISETP.GE.U32.AND P6, PT, R8, UR26, PT ;  /* 0x0000001a08007c0c */ /* 0x000fe2000bfc6070 */
[--C-:B------:R-:W-:Y:S01]  /*4760*/  IMAD.IADD R17, R4, 0x1, -R8.reuse ;  /* 0x0000000104117824 */ /* 0x100fe200078e0a08 */
[----:B------:R-:W-:Y:S01]  /*4770*/  IADD3 R15, PT, PT, -R8, R5, RZ ;  /* 0x00000005080f7210 */ /* 0x000fe20007ffe1ff */
[C---:B------:R-:W-:Y:S01]  /*4780*/  IMAD.IADD R9, R3.reuse, 0x1, -R9 ;  /* 0x0000000103097824 */ /* 0x040fe200078e0a09 */
[----:B------:R-:W-:Y:S01]  /*4790*/  IADD3 R36, PT, PT, -R6, R3, RZ ;  /* 0x0000000306247210 */ /* 0x000fe20007ffe1ff */
[C---:B------:R-:W-:Y:S01]  /*47a0*/  IMAD.IADD R8, R3.reuse, 0x1, -R8 ;  /* 0x0000000103087824 */ /* 0x040fe200078e0a08 */
[----:B------:R-:W-:Y:S01]  /*47b0*/  FSEL R47, R24, -INF , !P3 ;  /* 0xff800000182f7808 */ /* 0x000fe20005800000 */
[--C-:B------:R-:W-:Y:S01]  /*47c0*/  IMAD.IADD R20, R3, 0x1, -R7.reuse ;  /* 0x0000000103147824 */ /* 0x100fe200078e0a07 */
[----:B------:R-:W-:Y:S01]  /*47d0*/  FSEL R55, R19, -INF , !P3 ;  /* 0xff80000013377808 */ /* 0x000fe20005800000 */
[----:B------:R-:W-:Y:S01]  /*47e0*/  IMAD.IADD R33, R3, 0x1, -R0 ;  /* 0x0000000103217824 */ /* 0x000fe200078e0a00 */
[----:B------:R-:W-:Y:S01]  /*47f0*/  IABS R3, R10 ;  /* 0x0000000a00037213 */ /* 0x000fe20000000000 */
[----:B------:R-:W-:Y:S01]  /*4800*/  IMAD.IADD R16, R2, 0x1, -R6 ;  /* 0x0000000102107824 */ /* 0x000fe200078e0a06 */
[----:B------:R-:W-:Y:S01]  /*4810*/  ISETP.GE.U32.AND P3, PT, R0, UR26, PT ;  /* 0x0000001a00007c0c */ /* 0x000fe2000bf66070 */
[--C-:B------:R-:W-:Y:S01]  /*4820*/  IMAD.IADD R38, R2, 0x1, -R0.reuse ;  /* 0x0000000102267824 */ /* 0x100fe200078e0a00 */
[----:B------:R-:W-:Y:S01]  /*4830*/  IABS R2, R12 ;  /* 0x0000000c00027213 */ /* 0x000fe20000000000 */
[C-C-:B------:R-:W-:Y:S01]  /*4840*/  IMAD.IADD R32, R5.reuse, 0x1, -R0.reuse ;  /* 0x0000000105207824 */ /* 0x140fe200078e0a00 */
[----:B------:R-:W-:Y:S01]  /*4850*/  FSEL R51, R26, -INF , !P2 ;  /* 0xff8000001a337808 */ /* 0x000fe20005000000 */
[C---:B------:R-:W-:Y:S01]  /*4860*/  IMAD.IADD R34, R4.reuse, 0x1, -R0 ;  /* 0x0000000104227824 */ /* 0x040fe200078e0a00 */
[----:B------:R-:W-:Y:S01]  /*4870*/  IABS R0, R14 ;  /* 0x0000000e00007213 */ /* 0x000fe20000000000 */
[--C-:B------:R-:W-:Y:S01]  /*4880*/  IMAD.IADD R19, R5, 0x1, -R7.reuse ;  /* 0x0000000105137824 */ /* 0x100fe200078e0a07 */
[----:B------:R-:W-:Y:S01]  /*4890*/  FSEL R50, R25, -INF , !P0 ;  /* 0xff80000019327808 */ /* 0x000fe20004000000 */
[--C-:B------:R-:W-:Y:S01]  /*48a0*/  IMAD.IADD R22, R5, 0x1, -R6.reuse ;  /* 0x0000000105167824 */ /* 0x100fe200078e0a06 */
[C---:B------:R-:W-:Y:S01]  /*48b0*/  HMMA.16816.F32 R24, R28.reuse, R56, R72 ;  /* 0x000000381c18723c */ /* 0x040fe20000001848 */
[C---:B------:R-:W-:Y:S01]  /*48c0*/  IMAD.IADD R21, R4.reuse, 0x1, -R7 ;  /* 0x0000000104157824 */ /* 0x040fe200078e0a07 */
[----:B------:R-:W-:Y:S01]  /*48d0*/  P2R R23, PR, RZ, 0x10 ;  /* 0x00000010ff177803 */ /* 0x000fe20000000000 */
[----:B------:R-:W-:Y:S01]  /*48e0*/  IMAD.IADD R35, R4, 0x1, -R6 ;  /* 0x0000000104237824 */ /* 0x000fe200078e0a06 */
[----:B------:R-:W-:Y:S01]  /*48f0*/  IABS R4, R16 ;  /* 0x0000001000047213 */ /* 0x000fe20000000000 */
[----:B------:R-:W-:Y:S01]  /*4900*/  IMAD.MOV.U32 R5, RZ, RZ, R3 ;  /* 0x000000ffff057224 */ /* 0x000fe200078e0003 */
[----:B------:R-:W-:Y:S01]  /*4910*/  ISETP.GE.U32.AND P4, PT, R6, UR26, PT ;  /* 0x0000001a06007c0c */ /* 0x000fe2000bf86070 */
[----:B------:R-:W-:Y:S01]  /*4920*/  IMAD.MOV.U32 R3, RZ, RZ, R2 ;  /* 0x000000ffff037224 */ /* 0x000fe200078e0002 */
[----:B------:R-:W-:Y:S01]  /*4930*/  IABS R6, R17 ;  /* 0x0000001100067213 */ /* 0x000fe20000000000 */
[----:B------:R-:W-:Y:S01]  /*4940*/  IMAD.MOV.U32 R2, RZ, RZ, R0 ;  /* 0x000000ffff027224 */ /* 0x000fe200078e0000 */
[----:B------:R-:W-:Y:S01]  /*4950*/  I2FP.F32.S32 R5, R5 ;  /* 0x0000000500057245 */ /* 0x000fe20000201400 */
[----:B------:R-:W-:Y:S01]  /*4960*/  IMAD.MOV.U32 R0, RZ, RZ, R4 ;  /* 0x000000ffff007224 */ /* 0x000fe200078e0004 */
[----:B------:R-:W-:Y:S01]  /*4970*/  I2FP.F32.S32 R3, R3 ;  /* 0x0000000300037245 */ /* 0x000fe20000201400 */
[----:B------:R-:W-:Y:S01]  /*4980*/  HMMA.16816.F32 R28, R28, R58, R68 ;  /* 0x0000003a1c1c723c */ /* 0x000fe20000001844 */
        /* <DEDUP_REMOVED lines=8> */
[----:B------:R-:W-:-:S02]  /*4a10*/  IABS R4, R15 ;  /* 0x0000000f00047213 */ /* 0x000fc40000000000 */
[----:B------:R-:W-:Y:S01]  /*4a20*/  ISETP.GE.U32.AND P5, PT, R7, UR26, PT ;  /* 0x0000001a07007c0c */ /* 0x000fe2000bfa6070 */
[----:B------:R-:W-:Y:S01]  /*4a30*/  IMAD.MOV.U32 R7, RZ, RZ, R3 ;  /* 0x000000ffff077224 */ /* 0x000fe200078e0003 */
[----:B------:R-:W-:Y:S01]  /*4a40*/  IABS R0, R9 ;  /* 0x0000000900007213 */ /* 0x000fe20000000000 */
[----:B------:R-:W-:Y:S01]  /*4a50*/  IMAD.MOV.U32 R5, RZ, RZ, R2 ;  /* 0x000000ffff057224 */ /* 0x000fe200078e0002 */
[----:B------:R-:W-:Y:S01]  /*4a60*/  MOV R3, R6 ;  /* 0x0000000600037202 */ /* 0x000fe20000000f00 */
[----:B------:R-:W-:Y:S01]  /*4a70*/  IMAD.MOV.U32 R2, RZ, RZ, R4 ;  /* 0x000000ffff027224 */ /* 0x000fe200078e0004 */
[----:B------:R-:W-:Y:S02]  /*4a80*/  I2FP.F32.S32 R4, R0 ;  /* 0x0000000000047245 */ /* 0x000fe40000201400 */
[----:B------:R-:W-:Y:S02]  /*4a90*/  I2FP.F32.S32 R7, R7 ;  /* 0x0000000700077245 */ /* 0x000fe40000201400 */
[----:B------:R-:W-:-:S02]  /*4aa0*/  I2FP.F32.S32 R0, R3 ;  /* 0x0000000300007245 */ /* 0x000fc40000201400 */
[----:B------:R-:W-:Y:S01]  /*4ab0*/  FSEL R45, R18, -INF , !P2 ;  /* 0xff800000122d7808 */ /* 0x000fe20005000000 */
[----:B------:R-:W-:Y:S01]  /*4ac0*/  FFMA.FTZ R18, R7, -UR6, R39 ;  /* 0x8000000607127c23 */ /* 0x000fe20008010027 */
[----:B------:R-:W-:Y:S01]  /*4ad0*/  FFMA.FTZ R39, R4, -UR6, R63 ;  /* 0x8000000604277c23 */ /* 0x000fe2000801003f */
[----:B------:R-:W-:Y:S01]  /*4ae0*/  FFMA.FTZ R15, R0, -UR6, R24 ;  /* 0x80000006000f7c23 */ /* 0x000fe20008010018 */
[----:B------:R-:W-:Y:S02]  /*4af0*/  IABS R0, R8 ;  /* 0x0000000800007213 */ /* 0x000fe40000000000 */
[----:B------:R-:W-:Y:S02]  /*4b00*/  IABS R4, R20 ;  /* 0x0000001400047213 */ /* 0x000fe40000000000 */
[----:B------:R-:W-:Y:S01]  /*4b10*/  I2FP.F32.S32 R5, R5 ;  /* 0x0000000500057245 */ /* 0x000fe20000201400 */
[----:B------:R-:W-:Y:S01]  /*4b20*/  IMAD.MOV.U32 R7, RZ, RZ, R0 ;  /* 0x000000ffff077224 */ /* 0x000fe200078e0000 */
[----:B------:R-:W-:Y:S01]  /*4b30*/  I2FP.F32.S32 R2, R2 ;  /* 0x0000000200027245 */ /* 0x000fe20000201400 */
[----:B------:R-:W-:Y:S01]  /*4b40*/  IMAD.MOV.U32 R0, RZ, RZ, R4 ;  /* 0x000000ffff007224 */ /* 0x000fe200078e0004 */
[----:B------:R-:W-:Y:S01]  /*4b50*/  IABS R3, R19 ;  /* 0x0000001300037213 */ /* 0x000fe20000000000 */
[----:B------:R-:W-:Y:S01]  /*4b60*/  FFMA.FTZ R17, R5, -UR6, R61 ;  /* 0x8000000605117c23 */ /* 0x000fe2000801003d */
[----:B------:R-:W-:Y:S01]  /*4b70*/  IABS R6, R22 ;  /* 0x0000001600067213 */ /* 0x000fe20000000000 */
[----:B------:R-:W-:Y:S01]  /*4b80*/  FFMA.FTZ R16, R2, -UR6, R66 ;  /* 0x8000000602107c23 */ /* 0x000fe20008010042 */
[----:B------:R-:W-:Y:S01]  /*4b90*/  IABS R2, R21 ;  /* 0x0000001500027213 */ /* 0x000fe20000000000 */
        /* <DEDUP_REMOVED lines=13> */
[----:B------:R-:W-:Y:S01]  /*4c70*/  IMAD.MOV.U32 R2, RZ, RZ, R0 ;  /* 0x000000ffff027224 */ /* 0x000fe200078e0000 */
[----:B------:R-:W-:-:S02]  /*4c80*/  IABS R0, R36 ;  /* 0x0000002400007213 */ /* 0x000fc40000000000 */
[----:B------:R-:W-:Y:S02]  /*4c90*/  IABS R3, R34 ;  /* 0x0000002200037213 */ /* 0x000fe40000000000 */
        /* <DEDUP_REMOVED lines=10> */
[----:B------:R-:W-:Y:S01]  /*4d40*/  I2FP.F32.S32 R0, R0 ;  /* 0x0000000000007245 */ /* 0x000fe20000201400 */
[----:B------:R-:W-:Y:S01]  /*4d50*/  FFMA.FTZ R8, R3, -UR6, R29 ;  /* 0x8000000603087c23 */ /* 0x000fe2000801001d */
[----:B------:R-:W-:Y:S01]  /*4d60*/  ISETP.NE.AND P2, PT, R23, RZ, PT ;  /* 0x000000ff1700720c */ /* 0x000fe20003f45270 */
[----:B------:R-:W-:Y:S01]  /*4d70*/  FFMA.FTZ R11, R2, -UR6, R30 ;  /* 0x80000006020b7c23 */ /* 0x000fe2000801001e */
[----:B------:R-:W-:Y:S01]  /*4d80*/  IABS R7, R38 ;  /* 0x0000002600077213 */ /* 0x000fe20000000000 */
[----:B------:R-:W-:Y:S01]  /*4d90*/  FFMA.FTZ R12, R0, -UR6, R31 ;  /* 0x80000006000c7c23 */ /* 0x000fe2000801001f */
[----:B------:R-:W-:-:S02]  /*4da0*/  FSEL R36, R18, -INF , !P2 ;  /* 0xff80000012247808 */ /* 0x000fc40005000000 */
[----:B------:R-:W-:Y:S02]  /*4db0*/  FSEL R38, R17, -INF , !P2 ;  /* 0xff80000011267808 */ /* 0x000fe40005000000 */
[----:B------:R-:W-:Y:S02]  /*4dc0*/  FSEL R35, R16, -INF , !P6 ;  /* 0xff80000010237808 */ /* 0x000fe40007000000 */
[----:B------:R-:W-:Y:S02]  /*4dd0*/  FSEL R37, R15, -INF , !P6 ;  /* 0xff8000000f257808 */ /* 0x000fe40007000000 */
[----:B------:R-:W-:Y:S01]  /*4de0*/  FSEL R34, R9, -INF , !P5 ;  /* 0xff80000009227808 */ /* 0x000fe20006800000 */
[----:B------:R-:W-:Y:S06]  /*4df0*/  BRA.U !UP1, `(.L_x_2144) ;  /* 0x00000001099c7547 */ /* 0x000fec000b800000 */
[----:B------:R-:W-:-:S04]  /*4e00*/  UIADD3 UR4, UPT, UPT, UR22, -0x2, URZ ;  /* 0xfffffffe16047890 */ /* 0x000fc8000fffe0ff */
[----:B------:R-:W-:Y:S02]  /*4e10*/  UIMAD.WIDE.U32 UR8, UR11, UR4, URZ ;  /* 0x000000040b0872a5 */ /* 0x000fe4000f8e00ff */
[----:B------:R-:W-:-:S04]  /*4e20*/  UIMAD UR4, UR10, UR4, URZ ;  /* 0x000000040a0472a4 */ /* 0x000fc8000f8e02ff */
[----:B------:R-:W-:Y:S01]  /*4e30*/  UIADD3 UR4, UPT, UPT, UR9, UR4, URZ ;  /* 0x0000000409047290 */ /* 0x000fe2000fffe0ff */
[----:B------:R-:W-:Y:S01]  /*4e40*/  IMAD.U32 R2, RZ, RZ, UR8 ;  /* 0x00000008ff027e24 */ /* 0x000fe2000f8e00ff */
[----:B------:R-:W-:Y:S01]  /*4e50*/  UIADD3 UR8, UP0, UPT, UR33, UR8, URZ ;  /* 0x0000000821087290 */ /* 0x000fe2000ff1e0ff */
[----:B------:R-:W-:-:S03]  /*4e60*/  IMAD.U32 R3, RZ, RZ, UR9 ;  /* 0x00000009ff037e24 */ /* 0x000fc6000f8e00ff */
[----:B------:R-:W-:Y:S01]  /*4e70*/  IMAD.U32 R0, RZ, RZ, UR4 ;  /* 0x00000004ff007e24 */ /* 0x000fe2000f8e00ff */
[----:B------:R-:W-:Y:S01]  /*4e80*/  UIADD3.X UR4, UPT, UPT, UR32, UR4, URZ, UP0, !UPT ;  /* 0x0000000420047290 */ /* 0x000fe200087fe4ff */
[----:B------:R-:W-:-:S04]  /*4e90*/  LEA R4, P0, R2, R101, 0x1 ;  /* 0x0000006502047211 */ /* 0x000fc800078008ff */
[----:B------:R-:W-:Y:S01]  /*4ea0*/  LEA.HI.X R5, R2, R100, R0, 0x1, P0 ;  /* 0x0000006402057211 */ /* 0x000fe200000f0c00 */
[----:B------:R-:W-:Y:S02]  /*4eb0*/  IMAD.U32 R3, RZ, RZ, UR4 ;  /* 0x00000004ff037e24 */ /* 0x000fe4000f8e00ff */
[----:B------:R-:W-:-:S03]  /*4ec0*/  IMAD.U32 R0, RZ, RZ, UR8 ;  /* 0x00000008ff007e24 */ /* 0x000fc6000f8e00ff */
[----:B------:R-:W1:Y:S02]  /*4ed0*/  LDCU UR4, c[0x0][0x440] ;  /* 0x00008800ff0477ac */ /* 0x000e640008000800 */
        /* <DEDUP_REMOVED lines=25> */
.L_x_2144:
[----:B-1----:R-:W-:Y:S01]  /*5070*/  FMNMX3.FTZ R2, R47, R45, R44, !PT ;  /* 0x0000002d2f027276 */ /* 0x002fe2000781002c */
[----:B------:R-:W1:Y:S01]  /*5080*/  S2UR UR5, SR_CgaCtaId ;  /* 0x00000000000579c3 */ /* 0x000e620000008800 */
[----:B------:R-:W-:Y:S01]  /*5090*/  FMNMX3.FTZ R0, R49, R48, R46, !PT ;  /* 0x0000003031007276 */ /* 0x000fe2000781002e */
[----:B------:R-:W2:Y:S01]  /*50a0*/  S2R R9, SR_CTAID.X ;  /* 0x0000000000097919 */ /* 0x000ea20000002500 */
[----:B------:R-:W-:Y:S01]  /*50b0*/  FSEL R29, R13, -INF , !P4 ;  /* 0xff8000000d1d7808 */ /* 0x000fe20006000000 */
[----:B------:R-:W-:Y:S01]  /*50c0*/  UMOV UR8, 0x400 ;  /* 0x0000040000087882 */ /* 0x000fe20000000000 */
[----:B------:R-:W-:Y:S01]  /*50d0*/  FMNMX3.FTZ R2, R2, R36, R35, !PT ;  /* 0x0000002402027276 */ /* 0x000fe20007810023 */
[----:B------:R-:W-:Y:S01]  /*50e0*/  USHF.L.U32 UR4, UR7, 0x10, URZ ;  /* 0x0000001007047899 */ /* 0x000fe200080006ff */
[----:B------:R-:W-:Y:S01]  /*50f0*/  FSEL R33, R14, -INF , !P5 ;  /* 0xff8000000e217808 */ /* 0x000fe20006800000 */
[----:B------:R-:W-:Y:S01]  /*5100*/  UIADD3 UR9, UPT, UPT, UR31, -0x4498517b, URZ ;  /* 0xbb67ae851f097890 */ /* 0x000fe2000fffe0ff */
[----:B------:R-:W-:Y:S01]  /*5110*/  FSEL R31, R6, -INF , !P4 ;  /* 0xff800000061f7808 */ /* 0x000fe20006000000 */
[----:B------:R-:W-:Y:S01]  /*5120*/  UIADD3 UR28, UPT, UPT, UR30, 0x3c6ef372, URZ ;  /* 0x3c6ef3721e1c7890 */ /* 0x000fe2000fffe0ff */
[----:B------:R-:W-:Y:S01]  /*5130*/  FMNMX3.FTZ R0, R0, R38, R37, !PT ;  /* 0x0000002600007276 */ /* 0x000fe20007810025 */
[----:B------:R-:W-:Y:S01]  /*5140*/  UIADD3 UR16, UPT, UPT, UR31, 0x32370b8f, URZ ;  /* 0x32370b8f1f107890 */ /* 0x000fe2000fffe0ff */
[----:B------:R-:W-:Y:S01]  /*5150*/  FSEL R18, R10, -INF , !P3 ;  /* 0xff8000000a127808 */ /* 0x000fe20005800000 */
[----:B------:R-:W-:Y:S01]  /*5160*/  UIADD3 UR17, UPT, UPT, UR30, -0x255992d5, URZ ;  /* 0xdaa66d2b1e117890 */ /* 0x000fe2000fffe0ff */
[----:B------:R-:W-:Y:S01]  /*5170*/  FMNMX3.FTZ R2, R2, R34, R29, !PT ;  /* 0x0000002202027276 */ /* 0x000fe2000781001d */
[----:B------:R-:W-:Y:S01]  /*5180*/  UIADD3 UR15, UPT, UPT, UR30, 0x78dde6e4, URZ ;  /* 0x78dde6e41e0f7890 */ /* 0x000fe2000fffe0ff */
[----:B------:R-:W-:Y:S01]  /*5190*/  FSEL R25, R8, -INF , !P3 ;  /* 0xff80000008197808 */ /* 0x000fe20005800000 */
[----:B------:R-:W-:Y:S01]  /*51a0*/  UIADD3 UR14, UPT, UPT, UR31, -0x126145ec, URZ ;  /* 0xed9eba141f0e7890 */ /* 0x000fe2000fffe0ff */
[----:B------:R-:W-:Y:S01]  /*51b0*/  FMNMX3.FTZ R0, R0, R33, R31, !PT ;  /* 0x0000002100007276 */ /* 0x000fe2000781001f */
[----:B------:R-:W-:Y:S01]  /*51c0*/  UIADD3 UR12, UPT, UPT, UR31, -0x56f99767, URZ ;  /* 0xa90668991f0c7890 */ /* 0x000fe2000fffe0ff */
[----:B------:R-:W-:Y:S01]  /*51d0*/  FMNMX.FTZ R135, R18, R2, !PT ;  /* 0x0000000212877209 */ /* 0x000fe20007810000 */
[----:B------:R-:W-:Y:S01]  /*51e0*/  IMAD.MOV.U32 R2, RZ, RZ, R7 ;  /* 0x000000ffff027224 */ /* 0x000fe200078e0007 */
[----:B------:R-:W-:Y:S01]  /*51f0*/  ISETP.NE.AND P0, PT, R23, RZ, PT ;  /* 0x000000ff1700720c */ /* 0x000fe20003f05270 */
[----:B-1----:R-:W-:Y:S01]  /*5200*/  ULEA UR5, UR5, UR8, 0x18 ;  /* 0x0000000805057291 */ /* 0x002fe2000f8ec0ff */
[----:B------:R-:W-:Y:S01]  /*5210*/  FMNMX.FTZ R134, R25, R0, !PT ;  /* 0x0000000019867209 */ /* 0x000fe20007810000 */
[----:B------:R-:W1:Y:S01]  /*5220*/  SHFL.BFLY PT, R4, R135, 0x2, 0x1f ;  /* 0x0c401f0087047f89 */ /* 0x000e6200000e0000 */
[----:B------:R-:W-:Y:S01]  /*5230*/  FSEL R32, R39, -INF , !P0 ;  /* 0xff80000027207808 */ /* 0x000fe20004000000 */
[----:B------:R-:W-:Y:S01]  /*5240*/  USHF.L.U32 UR8, UR27, 0x5, URZ ;  /* 0x000000051b087899 */ /* 0x000fe200080006ff */
[----:B------:R-:W-:Y:S01]  /*5250*/  FSEL R30, R20, -INF , !P6 ;  /* 0xff800000141e7808 */ /* 0x000fe20007000000 */
[----:B------:R-:W3:Y:S01]  /*5260*/  SHFL.BFLY PT, R6, R134, 0x2, 0x1f ;  /* 0x0c401f0086067f89 */ /* 0x000ee200000e0000 */
[----:B------:R-:W-:Y:S01]  /*5270*/  FMNMX3.FTZ R0, R55, R54, R53, !PT ;  /* 0x0000003637007276 */ /* 0x000fe20007810035 */
[----:B------:R-:W-:Y:S01]  /*5280*/  UIADD3 UR13, UPT, UPT, UR30, 0x1715609d, URZ ;  /* 0x1715609d1e0d7890 */ /* 0x000fe2000fffe0ff */
[----:B------:R-:W-:Y:S01]  /*5290*/  FSEL R28, R19, -INF , !P5 ;  /* 0xff800000131c7808 */ /* 0x000fe20006800000 */
[----:B------:R-:W-:Y:S01]  /*52a0*/  UIADD3 UR10, UPT, UPT, UR31, 0x646e171e, URZ ;  /* 0x646e171e1f0a7890 */ /* 0x000fe2000fffe0ff */
[----:B------:R-:W-:Y:S01]  /*52b0*/  FSEL R27, R11, -INF , !P4 ;  /* 0xff8000000b1b7808 */ /* 0x000fe20006000000 */
[----:B------:R-:W-:Y:S01]  /*52c0*/  UIADD3 UR11, UPT, UPT, UR30, -0x4ab325aa, URZ ;  /* 0xb54cda561e0b7890 */ /* 0x000fe2000fffe0ff */
[----:B------:R-:W-:Y:S01]  /*52d0*/  FMNMX3.FTZ R0, R0, R32, R30, !PT ;  /* 0x0000002000007276 */ /* 0x000fe2000781001e */
[----:B------:R-:W4:Y:S01]  /*52e0*/  LDCU UR29, c[0x0][0x448] ;  /* 0x00008900ff1d77ac */ /* 0x000f220008000800 */
[----:B------:R-:W-:-:S02]  /*52f0*/  FSEL R26, R12, -INF , !P3 ;  /* 0xff8000000c1a7808 */ /* 0x000fc40005800000 */
[----:B------:R-:W-:Y:S02]  /*5300*/  FMNMX3.FTZ R0, R0, R28, R27, !PT ;  /* 0x0000001c00007276 */ /* 0x000fe4000781001b */
[----:B------:R-:W-:Y:S02]  /*5310*/  I2FP.F32.S32 R3, R2 ;  /* 0x0000000200037245 */ /* 0x000fe40000201400 */
[----:B------:R-:W-:Y:S02]  /*5320*/  FMNMX.FTZ R5, R26, R0, !PT ;  /* 0x000000001a057209 */ /* 0x000fe40007810000 */
[----:B------:R-:W-:Y:S01]  /*5330*/  FSEL R24, R41, -INF , !P0 ;  /* 0xff80000029187808 */ /* 0x000fe20004000000 */
[----:B------:R-:W-:Y:S01]  /*5340*/  FFMA.FTZ R3, R3, -UR6, R77 ;  /* 0x8000000603037c23 */ /* 0x000fe2000801004d */
[----:B------:R-:W-:Y:S01]  /*5350*/  FSEL R23, R40, -INF , !P6 ;  /* 0xff80000028177808 */ /* 0x000fe20007000000 */
[----:B------:R-:W5:Y:S01]  /*5360*/  SHFL.BFLY PT, R8, R5, 0x2, 0x1f ;  /* 0x0c401f0005087f89 */ /* 0x000f6200000e0000 */
[----:B------:R-:W-:-:S02]  /*5370*/  FMNMX3.FTZ R2, R52, R51, R50, !PT ;  /* 0x0000003334027276 */ /* 0x000fc40007810032 */
[----:B------:R-:W-:Y:S02]  /*5380*/  FSEL R22, R43, -INF , !P5 ;  /* 0xff8000002b167808 */ /* 0x000fe40006800000 */
[----:B------:R-:W-:Y:S02]  /*5390*/  FSEL R21, R42, -INF , !P4 ;  /* 0xff8000002a157808 */ /* 0x000fe40006000000 */
[----:B------:R-:W-:Y:S02]  /*53a0*/  FMNMX3.FTZ R0, R2, R24, R23, !PT ;  /* 0x0000001802007276 */ /* 0x000fe40007810017 */
[----:B------:R-:W-:Y:S02]  /*53b0*/  FSEL R16, R3, -INF , !P3 ;  /* 0xff80000003107808 */ /* 0x000fe40005800000 */
[----:B------:R-:W-:Y:S02]  /*53c0*/  FMNMX3.FTZ R0, R0, R22, R21, !PT ;  /* 0x0000001600007276 */ /* 0x000fe40007810015 */
[----:B------:R-:W-:-:S02]  /*53d0*/  LOP3.LUT R2, R210, 0x8, RZ, 0xc0, !PT ;  /* 0x00000008d2027812 */ /* 0x000fc400078ec0ff */
[----:B-1----:R-:W-:Y:S02]  /*53e0*/  FMNMX.FTZ R135, R135, R4, !PT ;  /* 0x0000000487877209 */ /* 0x002fe40007810000 */
[----:B------:R-:W-:Y:S01]  /*53f0*/  FMNMX.FTZ R4, R16, R0, !PT ;  /* 0x0000000010047209 */ /* 0x000fe20007810000 */
[----:B------:R-:W-:Y:S01]  /*5400*/  IMAD.SHL.U32 R0, R96, 0x200, RZ ;  /* 0x0000020060007824 */ /* 0x000fe200078e00ff */
[----:B------:R-:W-:Y:S01]  /*5410*/  LOP3.LUT R15, R94, R2, RZ, 0x3c, !PT ;  /* 0x000000025e0f7212 */ /* 0x000fe200078e3cff */
[----:B------:R-:W-:Y:S01]  /*5420*/  IMAD.U32 R2, RZ, RZ, UR4 ;  /* 0x00000004ff027e24 */ /* 0x000fe2000f8e00ff */
[----:B------:R-:W-:Y:S01]  /*5430*/  LOP3.LUT P6, RZ, R212, 0x2, RZ, 0xc0, !PT ;  /* 0x00000002d4ff7812 */ /* 0x000fe200078cc0ff */
[----:B------:R-:W1:Y:S01]  /*5440*/  SHFL.BFLY PT, R136, R4, 0x2, 0x1f ;  /* 0x0c401f0004887f89 */ /* 0x000e6200000e0000 */
[----:B------:R-:W-:Y:S01]  /*5450*/  LOP3.LUT R0, R15, 0x200, R0, 0xf8, !PT ;  /* 0x000002000f007812 */ /* 0x000fe200078ef800 */
[----:B------:R-:W-:Y:S01]  /*5460*/  USHF.R.S32.HI UR4, URZ, 0x1f, UR8 ;  /* 0x0000001fff047899 */ /* 0x000fe20008011408 */
[----:B---3--:R-:W-:Y:S01]  /*5470*/  FMNMX.FTZ R134, R134, R6, !PT ;  /* 0x0000000686867209 */ /* 0x008fe20007810000 */
[----:B------:R-:W-:Y:S01]  /*5480*/  IMAD.U32 R6, RZ, RZ, UR7 ;  /* 0x00000007ff067e24 */ /* 0x000fe2000f8e00ff */
[----:B------:R-:W-:Y:S01]  /*5490*/  SHF.R.U32.HI R3, RZ, 0x5, R212 ;  /* 0x00000005ff037819 */ /* 0x000fe200000116d4 */
[----:B------:R-:W3:Y:S01]  /*54a0*/  SHFL.BFLY PT, R7, R135, 0x1, 0x1f ;  /* 0x0c201f0087077f89 */ /* 0x000ee200000e0000 */
[----:B------:R-:W-:-:S02]  /*54b0*/  LEA R20, R0, UR5, 0x1 ;  /* 0x0000000500147c11 */ /* 0x000fc4000f8e08ff */
[----:B------:R-:W-:Y:S01]  /*54c0*/  LOP3.LUT R0, R6, 0xff0000, R2, 0xf8, !PT ;  /* 0x00ff000006007812 */ /* 0x000fe200078ef802 */
[----:B--2---:R-:W-:Y:S01]  /*54d0*/  IMAD R3, R9, 0x8, R3 ;  /* 0x0000000809037824 */ /* 0x004fe200078e0203 */
[----:B-----5:R-:W-:Y:S01]  /*54e0*/  FMNMX.FTZ R5, R5, R8, !PT ;  /* 0x0000000805057209 */ /* 0x020fe20007810000 */
[C---:B------:R-:W-:Y:S01]  /*54f0*/  VIADD R2, R20.reuse, 0xa000 ;  /* 0x0000a00014027836 */ /* 0x040fe20000000000 */
[----:B------:R-:W-:Y:S01]  /*5500*/  IADD3 R8, P2, P0, R95, UR8, R105 ;  /* 0x000000085f087c10 */ /* 0x000fe2000f85e069 */
[C---:B------:R-:W-:Y:S01]  /*5510*/  VIADD R96, R20.reuse, 0xa020 ;  /* 0x0000a02014607836 */ /* 0x040fe20000000000 */
[----:B------:R2:W-:Y:S01]  /*5520*/  STL [R1+0x10], R15 ;  /* 0x0000100f01007387 */ /* 0x0005e20000100800 */
[----:B------:R-:W-:Y:S01]  /*5530*/  VIADD R60, R20, 0xa040 ;  /* 0x0000a040143c7836 */ /* 0x000fe20000000000 */
[----:B------:R-:W5:Y:S01]  /*5540*/  LDCU UR8, c[0x0][0x45c] ;  /* 0x00008b80ff0877ac */ /* 0x000f620008000800 */
[C---:B------:R-:W-:Y:S01]  /*5550*/  @P6 VIADD R96, R2.reuse, 0xffffffe0 ;  /* 0xffffffe002606836 */ /* 0x040fe20000000000 */
[----:B------:R-:W4:Y:S01]  /*5560*/  SHFL.BFLY PT, R133, R5, 0x1, 0x1f ;  /* 0x0c201f0005857f89 */ /* 0x000f2200000e0000 */
[----:B------:R-:W-:Y:S01]  /*5570*/  @P1 VIADD R60, R2, 0xffffffc0 ;  /* 0xffffffc0023c1836 */ /* 0x000fe20000000000 */
[----:B------:R-:W-:Y:S01]  /*5580*/  IADD3.X R2, PT, PT, R97, UR4, RZ, P2, P0 ;  /* 0x0000000461027c10 */ /* 0x000fe200097e04ff */
[C---:B------:R-:W-:Y:S01]  /*5590*/  IMAD.WIDE.U32 R222, R3.reuse, -0x326172a9, RZ ;  /* 0xcd9e8d5703de7825 */ /* 0x040fe200078e00ff */
[----:B------:R-:W5:Y:S01]  /*55a0*/  SHFL.BFLY PT, R9, R134, 0x1, 0x1f ;  /* 0x0c201f0086097f89 */ /* 0x000f6200000e0000 */
[----:B-1----:R-:W-:Y:S01]  /*55b0*/  FMNMX.FTZ R136, R4, R136, !PT ;  /* 0x0000008804887209 */ /* 0x002fe20007810000 */
[----:B------:R-:W-:Y:S01]  /*55c0*/  UIADD3 UR4, UPT, UPT, UR30, -0x61c88647, URZ ;  /* 0x9e3779b91e047890 */ /* 0x000fe2000fffe0ff */
[----:B------:R-:W-:Y:S01]  /*55d0*/  VIADD R6, R3, 0x4 ;  /* 0x0000000403067836 */ /* 0x000fe20000000000 */
[----:B------:R-:W-:Y:S01]  /*55e0*/  LOP3.LUT R3, R2, UR30, R223, 0x96, !PT ;  /* 0x0000001e02037c12 */ /* 0x000fe2000f8e96df */
[----:B------:R-:W-:Y:S01]  /*55f0*/  IMAD.U32 R4, RZ, RZ, UR21 ;  /* 0x00000015ff047e24 */ /* 0x000fe2000f8e00ff */
[----:B------:R-:W1:Y:S01]  /*5600*/  SHFL.BFLY PT, R10, R136, 0x1, 0x1f ;  /* 0x0c201f00880a7f89 */ /* 0x000e6200000e0000 */
[----:B------:R-:W-:Y:S01]  /*5610*/  IMAD.WIDE.U32 R214, R6, -0x326172a9, RZ ;  /* 0xcd9e8d5706d67825 */ /* 0x000fe200078e00ff */
[----:B---3--:R-:W-:Y:S01]  /*5620*/  FMNMX.FTZ R135, R135, R7, !PT ;  /* 0x0000000787877209 */ /* 0x008fe20007810000 */
[----:B------:R-:W-:Y:S01]  /*5630*/  UIADD3 UR21, UPT, UPT, UR31, 0x76cf5d0a, URZ ;  /* 0x76cf5d0a1f157890 */ /* 0x000fe2000fffe0ff */
[----:B------:R-:W-:Y:S01]  /*5640*/  LDSM.16.MT88.4 R148, [R20+0xa800] ;  /* 0x00a800001494783b */ /* 0x000fe20000004200 */
[----:B------:R-:W-:Y:S01]  /*5650*/  IMAD.WIDE.U32 R12, R8, -0x2daee0ad, RZ ;  /* 0xd2511f53080c7825 */ /* 0x000fe200078e00ff */
[----:B------:R-:W-:-:S02]  /*5660*/  LOP3.LUT R2, R2, UR30, R215, 0x96, !PT ;  /* 0x0000001e02027c12 */ /* 0x000fc4000f8e96d7 */
[----:B------:R-:W-:Y:S01]  /*5670*/  FSETP.NEU.FTZ.AND P2, PT, R135, -INF , PT ;  /* 0xff8000008700780b */ /* 0x000fe20003f5d000 */
[----:B------:R-:W-:Y:S01]  /*5680*/  LDSM.16.MT88.4 R232, [R20+0xb000] ;  /* 0x00b0000014e8783b */ /* 0x000fe20000004200 */
[----:B------:R-:W-:Y:S01]  /*5690*/  LOP3.LUT R4, R4, UR31, R13, 0x96, !PT ;  /* 0x0000001f04047c12 */ /* 0x000fe2000f8e960d */
[----:B--2---:R-:W-:Y:S02]  /*56a0*/  IMAD.WIDE.U32 R14, R3, -0x2daee0ad, RZ ;  /* 0xd2511f53030e7825 */ /* 0x004fe400078e00ff */
[----:B------:R2:W-:Y:S01]  /*56b0*/  STL.64 [R1+0xa8], R12 ;  /* 0x0000a80c01007387 */ /* 0x0005e20000100a00 */
[----:B----4-:R-:W-:Y:S01]  /*56c0*/  FMNMX.FTZ R133, R5, R133, !PT ;  /* 0x0000008505857209 */ /* 0x010fe20007810000 */
[----:B------:R-:W-:Y:S01]  /*56d0*/  IMAD.WIDE.U32 R40, R2, -0x2daee0ad, RZ ;  /* 0xd2511f5302287825 */ /* 0x000fe200078e00ff */
[----:B------:R-:W-:Y:S01]  /*56e0*/  LOP3.LUT R3, R12, UR9, R15, 0x96, !PT ;  /* 0x000000090c037c12 */ /* 0x000fe2000f8e960f */
[----:B------:R3:W-:Y:S01]  /*56f0*/  STL.64 [R1+0x98], R14 ;  /* 0x0000980e01007387 */ /* 0x0007e20000100a00 */
[----:B-----5:R-:W-:Y:S01]  /*5700*/  FMNMX.FTZ R134, R134, R9, !PT ;  /* 0x0000000986867209 */ /* 0x020fe20007810000 */
[----:B------:R-:W-:Y:S01]  /*5710*/  IMAD.WIDE.U32 R6, R4, -0x326172a9, RZ ;  /* 0xcd9e8d5704067825 */ /* 0x000fe200078e00ff */
[----:B------:R-:W-:Y:S01]  /*5720*/  LOP3.LUT R2, R12, UR9, R41, 0x96, !PT ;  /* 0x000000090c027c12 */ /* 0x000fe2000f8e9629 */
[----:B------:R4:W-:Y:S01]  /*5730*/  STL.64 [R1+0xa0], R40 ;  /* 0x0000a02801007387 */ /* 0x0009e20000100a00 */
[----:B------:R-:W-:Y:S01]  /*5740*/  FSETP.NEU.FTZ.AND P0, PT, R134, -INF , PT ;  /* 0xff8000008600780b */ /* 0x000fe20003f1d000 */
[----:B------:R-:W-:Y:S01]  /*5750*/  IMAD.WIDE.U32 R64, R3, -0x326172a9, RZ ;  /* 0xcd9e8d5703407825 */ /* 0x000fe200078e00ff */
[--C-:B------:R-:W-:Y:S01]  /*5760*/  LOP3.LUT R3, R222, UR4, R7.reuse, 0x96, !PT ;  /* 0x00000004de037c12 */ /* 0x100fe2000f8e9607 */
[----:B------:R-:W-:Y:S01]  /*5770*/  LDSM.16.MT88.4 R236, [R20+0xb800] ;  /* 0x00b8000014ec783b */ /* 0x000fe20000004200 */
[----:B------:R-:W-:Y:S01]  /*5780*/  LOP3.LUT R5, R214, UR4, R7, 0x96, !PT ;  /* 0x00000004d6057c12 */ /* 0x000fe2000f8e9607 */
[----:B------:R-:W-:Y:S01]  /*5790*/  IMAD.WIDE.U32 R62, R2, -0x326172a9, RZ ;  /* 0xcd9e8d57023e7825 */ /* 0x000fe200078e00ff */
[----:B------:R-:W-:Y:S01]  /*57a0*/  LOP3.LUT R4, R6, UR28, R65, 0x96, !PT ;  /* 0x0000001c06047c12 */ /* 0x000fe2000f8e9641 */
[----:B------:R5:W-:Y:S01]  /*57b0*/  STL.64 [R1+0x88], R64 ;  /* 0x0000884001007387 */ /* 0x000be20000100a00 */
[----:B-1----:R-:W-:Y:S01]  /*57c0*/  FMNMX.FTZ R136, R136, R10, !PT ;  /* 0x0000000a88887209 */ /* 0x002fe20007810000 */
[----:B------:R-:W-:Y:S01]  /*57d0*/  IMAD.WIDE.U32 R2, R3, -0x2daee0ad, RZ ;  /* 0xd2511f5303027825 */ /* 0x000fe200078e00ff */
[----:B------:R-:W-:Y:S01]  /*57e0*/  LOP3.LUT R6, R6, UR28, R63, 0x96, !PT ;  /* 0x0000001c06067c12 */ /* 0x000fe2000f8e963f */
[----:B------:R1:W-:Y:S03]  /*57f0*/  STL.64 [R1+0x90], R62 ;  /* 0x0000903e01007387 */ /* 0x0003e60000100a00 */
[----:B------:R-:W-:Y:S01]  /*5800*/  LOP3.LUT R11, R14, UR21, R3, 0x96, !PT ;  /* 0x000000150e0b7c12 */ /* 0x000fe2000f8e9603 */
[----:B------:R-:W-:Y:S01]  /*5810*/  FMUL.FTZ R3, R134, UR8 ;  /* 0x0000000886037c20 */ /* 0x000fe20008410000 */
[----:B------:R-:W-:Y:S01]  /*5820*/  LDSM.16.MT88.4 R140, [R96+0x800] ;  /* 0x00080000608c783b */ /* 0x000fe20000004200 */
[----:B--2---:R-:W-:-:S03]  /*5830*/  IMAD.WIDE.U32 R12, R4, -0x2daee0ad, RZ ;  /* 0xd2511f53040c7825 */ /* 0x004fc600078e00ff */
[----:B------:R-:W-:Y:S01]  /*5840*/  FSEL R3, R3, RZ, P0 ;  /* 0x000000ff03037208 */ /* 0x000fe20000000000 */
[----:B------:R-:W-:Y:S01]  /*5850*/  LDSM.16.MT88.4 R216, [R60+0x800] ;  /* 0x000800003cd8783b */ /* 0x000fe20000004200 */
[----:B------:R-:W-:Y:S01]  /*5860*/  IMAD.WIDE.U32 R4, R5, -0x2daee0ad, RZ ;  /* 0xd2511f5305047825 */ /* 0x000fe200078e00ff */
[----:B------:R-:W-:-:S03]  /*5870*/  LOP3.LUT R17, R2, UR16, R13, 0x96, !PT ;  /* 0x0000001002117c12 */ /* 0x000fc6000f8e960d */
[----:B------:R-:W-:Y:S01]  /*5880*/  FMUL.FTZ R2, R135, UR8 ;  /* 0x0000000887027c20 */ /* 0x000fe20008410000 */
[----:B------:R-:W-:Y:S01]  /*5890*/  FFMA.FTZ R19, R46, UR8, -R3 ;  /* 0x000000082e137c23 */ /* 0x000fe20008010803 */
[----:B---3--:R-:W-:Y:S01]  /*58a0*/  IMAD.WIDE.U32 R14, R6, -0x2daee0ad, RZ ;  /* 0xd2511f53060e7825 */ /* 0x008fe200078e00ff */
[----:B------:R-:W-:-:S03]  /*58b0*/  LOP3.LUT R10, R40, UR21, R5, 0x96, !PT ;  /* 0x00000015280a7c12 */ /* 0x000fc6000f8e9605 */
[--C-:B------:R-:W-:Y:S01]  /*58c0*/  FFMA.FTZ R13, R49, UR8, -R3.reuse ;  /* 0x00000008310d7c23 */ /* 0x100fe20008010803 */
[----:B------:R-:W-:Y:S01]  /*58d0*/  FSEL R2, R2, RZ, P2 ;  /* 0x000000ff02027208 */ /* 0x000fe20001000000 */
[----:B------:R-:W-:Y:S01]  /*58e0*/  FFMA.FTZ R38, R38, UR8, -R3 ;  /* 0x0000000826267c23 */ /* 0x000fe20008010803 */
[----:B------:R-:W-:Y:S01]  /*58f0*/  LOP3.LUT R15, R4, UR16, R15, 0x96, !PT ;  /* 0x00000010040f7c12 */ /* 0x000fe2000f8e960f */
        /* <DEDUP_REMOVED lines=11> */
[--C-:B------:R-:W-:Y:S01]  /*59b0*/  FFMA.FTZ R18, R48, UR8, -R3.reuse ;  /* 0x0000000830127c23 */ /* 0x100fe20008010803 */
[--C-:B------:R-:W-:Y:S01]  /*59c0*/  FFMA.FTZ R45, R37, UR8, -R3.reuse ;  /* 0x00000008252d7c23 */ /* 0x100fe20008010803 */
[--C-:B------:R-:W-:Y:S01]  /*59d0*/  FFMA.FTZ R46, R33, UR8, -R3.reuse ;  /* 0x00000008212e7c23 */ /* 0x100fe20008010803 */
[--C-:B------:R-:W-:Y:S01]  /*59e0*/  FFMA.FTZ R56, R31, UR8, -R3.reuse ;  /* 0x000000081f387c23 */ /* 0x100fe20008010803 */
[----:B------:R-:W-:Y:S01]  /*59f0*/  FFMA.FTZ R59, R25, UR8, -R3 ;  /* 0x00000008193b7c23 */ /* 0x000fe20008010803 */
[C---:B------:R-:W-:Y:S01]  /*5a00*/  FMUL.FTZ R3, R133.reuse, UR8 ;  /* 0x0000000885037c20 */ /* 0x040fe20008410000 */
[--C-:B------:R-:W-:Y:S01]  /*5a10*/  FFMA.FTZ R35, R24, UR8, -R2.reuse ;  /* 0x0000000818237c23 */ /* 0x100fe20008010802 */
[----:B------:R-:W-:Y:S01]  /*5a20*/  FSETP.NEU.FTZ.AND P0, PT, R133, -INF , PT ;  /* 0xff8000008500780b */ /* 0x000fe20003f1d000 */
[--C-:B------:R-:W-:Y:S01]  /*5a30*/  FFMA.FTZ R39, R23, UR8, -R2.reuse ;  /* 0x0000000817277c23 */ /* 0x100fe20008010802 */
[----:B----4-:R-:W-:Y:S01]  /*5a40*/  FFMA.FTZ R40, R22, UR8, -R2 ;  /* 0x0000000816287c23 */ /* 0x010fe20008010802 */
[----:B------:R-:W-:-:S04]  /*5a50*/  IMAD.WIDE.U32 R24, R11, -0x326172a9, RZ ;  /* 0xcd9e8d570b187825 */ /* 0x000fc800078e00ff */
[--C-:B------:R-:W-:Y:S01]  /*5a60*/  FFMA.FTZ R29, R52, UR8, -R2.reuse ;  /* 0x00000008341d7c23 */ /* 0x100fe20008010802 */
[--C-:B------:R-:W-:Y:S01]  /*5a70*/  FFMA.FTZ R31, R51, UR8, -R2.reuse ;  /* 0x00000008331f7c23 */ /* 0x100fe20008010802 */
[----:B------:R-:W-:Y:S01]  /*5a80*/  FFMA.FTZ R33, R50, UR8, -R2 ;  /* 0x0000000832217c23 */ /* 0x000fe20008010802 */
[----:B------:R-:W-:-:S04]  /*5a90*/  IMAD.WIDE.U32 R22, R10, -0x326172a9, RZ ;  /* 0xcd9e8d570a167825 */ /* 0x000fc800078e00ff */
[--C-:B------:R-:W-:Y:S01]  /*5aa0*/  FFMA.FTZ R57, R21, UR8, -R2.reuse ;  /* 0x0000000815397c23 */ /* 0x100fe20008010802 */
[----:B------:R-:W-:Y:S01]  /*5ab0*/  FFMA.FTZ R58, R16, UR8, -R2 ;  /* 0x00000008103a7c23 */ /* 0x000fe20008010802 */
[----:B------:R-:W-:Y:S01]  /*5ac0*/  FSEL R2, R3, RZ, P0 ;  /* 0x000000ff03027208 */ /* 0x000fe20000000000 */
[----:B------:R-:W-:Y:S01]  /*5ad0*/  MUFU.EX2 R103, R8 ;  /* 0x0000000800677308 */ /* 0x000fe20000000800 */
[----:B------:R-:W-:Y:S01]  /*5ae0*/  LOP3.LUT R10, R64, UR17, R25, 0x96, !PT ;  /* 0x00000011400a7c12 */ /* 0x000fe2000f8e9619 */
[----:B------:R-:W2:Y:S01]  /*5af0*/  LDSM.16.MT88.4 R48, [R20+0xa000] ;  /* 0x00a000001430783b */ /* 0x000ea20000004200 */
[----:B------:R-:W-:Y:S01]  /*5b00*/  LOP3.LUT R4, R62, UR17, R23, 0x96, !PT ;  /* 0x000000113e047c12 */ /* 0x000fe2000f8e9617 */
[----:B-----5:R3:W4:Y:S01]  /*5b10*/  MUFU.EX2 R64, R9 ;  /* 0x0000000900407308 */ /* 0x0207220000000800 */
        /* <DEDUP_REMOVED lines=8> */
[----:B------:R5:W-:Y:S01]  /*5ba0*/  MUFU.EX2 R70, R5 ;  /* 0x0000000500467308 */ /* 0x000be20000000800 */
[----:B------:R-:W-:Y:S01]  /*5bb0*/  IMAD.WIDE.U32 R10, R10, -0x2daee0ad, RZ ;  /* 0xd2511f530a0a7825 */ /* 0x000fe200078e00ff */
[----:B------:R-:W-:Y:S01]  /*5bc0*/  LDSM.16.MT88.4 R112, [R60+0x1800] ;  /* 0x001800003c70783b */ /* 0x000fe20000004200 */
[----:B------:R-:W2:Y:S01]  /*5bd0*/  LDCU UR8, c[0x0][0x444] ;  /* 0x00008880ff0877ac */ /* 0x000ea20008000800 */
[----:B------:R1:W-:Y:S01]  /*5be0*/  MUFU.EX2 R102, R7 ;  /* 0x0000000700667308 */ /* 0x0003e20000000800 */
[----:B---3--:R-:W-:-:S03]  /*5bf0*/  IMAD.WIDE.U32 R8, R17, -0x326172a9, RZ ;  /* 0xcd9e8d5711087825 */ /* 0x008fc600078e00ff */
[----:B------:R3:W-:Y:S01]  /*5c00*/  MUFU.EX2 R68, R6 ;  /* 0x0000000600447308 */ /* 0x0007e20000000800 */
[----:B------:R-:W-:-:S03]  /*5c10*/  IMAD.WIDE.U32 R2, R15, -0x326172a9, RZ ;  /* 0xcd9e8d570f027825 */ /* 0x000fc600078e00ff */
[----:B------:R4:W-:Y:S01]  /*5c20*/  MUFU.EX2 R101, R13 ;  /* 0x0000000d00657308 */ /* 0x0009e20000000800 */
[----:B-----5:R-:W-:Y:S01]  /*5c30*/  IMAD.WIDE.U32 R4, R4, -0x2daee0ad, RZ ;  /* 0xd2511f5304047825 */ /* 0x020fe200078e00ff */
[----:B------:R-:W-:Y:S02]  /*5c40*/  LOP3.LUT R3, R22, UR15, R3, 0x96, !PT ;  /* 0x0000000f16037c12 */ /* 0x000fe4000f8e9603 */
[----:B------:R5:W-:Y:S01]  /*5c50*/  MUFU.EX2 R54, R29 ;  /* 0x0000001d00367308 */ /* 0x000be20000000800 */
[----:B-1----:R-:W-:-:S03]  /*5c60*/  LOP3.LUT R7, R24, UR15, R9, 0x96, !PT ;  /* 0x0000000f18077c12 */ /* 0x002fc6000f8e9609 */
[----:B------:R1:W-:Y:S01]  /*5c70*/  MUFU.EX2 R100, R18 ;  /* 0x0000001200647308 */ /* 0x0003e20000000800 */
[----:B---3--:R-:W-:Y:S02]  /*5c80*/  LOP3.LUT R6, R12, UR14, R11, 0x96, !PT ;  /* 0x0000000e0c067c12 */ /* 0x008fe4000f8e960b */
[----:B------:R-:W-:Y:S01]  /*5c90*/  LOP3.LUT R11, R14, UR14, R5, 0x96, !PT ;  /* 0x0000000e0e0b7c12 */ /* 0x000fe2000f8e9605 */
[----:B------:R-:W-:Y:S01]  /*5ca0*/  IMAD.WIDE.U32 R14, R7, -0x2daee0ad, RZ ;  /* 0xd2511f53070e7825 */ /* 0x000fe200078e00ff */
[----:B------:R3:W-:Y:S03]  /*5cb0*/  MUFU.EX2 R55, R19 ;  /* 0x0000001300377308 */ /* 0x0007e60000000800 */
[----:B----4-:R-:W-:Y:S01]  /*5cc0*/  IMAD.WIDE.U32 R12, R3, -0x2daee0ad, RZ ;  /* 0xd2511f53030c7825 */ /* 0x010fe200078e00ff */
[----:B------:R-:W-:Y:S01]  /*5cd0*/  LOP3.LUT R3, R10, UR12, R15, 0x96, !PT ;  /* 0x0000000c0a037c12 */ /* 0x000fe2000f8e960f */
[----:B------:R-:W-:Y:S02]  /*5ce0*/  MUFU.EX2 R118, R16 ;  /* 0x0000001000767308 */ /* 0x000fe40000000800 */
[----:B------:R-:W-:Y:S01]  /*5cf0*/  IMAD.WIDE.U32 R10, R11, -0x326172a9, RZ ;  /* 0xcd9e8d570b0a7825 */ /* 0x000fe200078e00ff */
[----:B------:R-:W-:Y:S01]  /*5d00*/  LOP3.LUT R4, R4, UR12, R13, 0x96, !PT ;  /* 0x0000000c04047c12 */ /* 0x000fe2000f8e960d */
[----:B------:R-:W-:Y:S02]  /*5d10*/  MUFU.EX2 R167, R31 ;  /* 0x0000001f00a77308 */ /* 0x000fe40000000800 */
[----:B------:R-:W-:Y:S01]  /*5d20*/  IMAD.WIDE.U32 R6, R6, -0x326172a9, RZ ;  /* 0xcd9e8d5706067825 */ /* 0x000fe200078e00ff */
[----:B------:R-:W-:Y:S01]  /*5d30*/  LOP3.LUT R2, R2, UR13, R11, 0x96, !PT ;  /* 0x0000000d02027c12 */ /* 0x000fe2000f8e960b */
[----:B------:R-:W-:Y:S02]  /*5d40*/  MUFU.EX2 R117, R21 ;  /* 0x0000001500757308 */ /* 0x000fe40000000800 */
[----:B------:R-:W-:Y:S01]  /*5d50*/  IMAD.WIDE.U32 R22, R3, -0x326172a9, RZ ;  /* 0xcd9e8d5703167825 */ /* 0x000fe200078e00ff */
[----:B------:R-:W-:Y:S01]  /*5d60*/  LOP3.LUT R8, R8, UR13, R7, 0x96, !PT ;  /* 0x0000000d08087c12 */ /* 0x000fe2000f8e9607 */
[----:B------:R-:W4:Y:S02]  /*5d70*/  MUFU.EX2 R38, R38 ;  /* 0x0000002600267308 */ /* 0x000f240000000800 */
        /* <DEDUP_REMOVED lines=8> */
[----:B-----5:R-:W-:Y:S01]  /*5e00*/  IMAD.WIDE.U32 R28, R4, -0x326172a9, RZ ;  /* 0xcd9e8d57041c7825 */ /* 0x020fe200078e00ff */
        /* <DEDUP_REMOVED lines=10> */
[----:B-1----:R-:W-:Y:S01]  /*5eb0*/  LOP3.LUT R18, R2, 0xff, RZ, 0xc0, !PT ;  /* 0x000000ff02127812 */ /* 0x002fe200078ec0ff */
[----:B------:R-:W1:Y:S01]  /*5ec0*/  MUFU.EX2 R74, R35 ;  /* 0x00000023004a7308 */ /* 0x000e620000000800 */
[----:B------:R-:W-:-:S02]  /*5ed0*/  SHF.R.U32.HI R2, RZ, 0x10, R34 ;  /* 0x00000010ff027819 */ /* 0x000fc40000011622 */
[----:B------:R-:W-:Y:S01]  /*5ee0*/  PRMT R83, R28, 0x7771, RZ ;  /* 0x000077711c537816 */ /* 0x000fe200000000ff */
[----:B------:R-:W5:Y:S01]  /*5ef0*/  MUFU.EX2 R71, R43 ;  /* 0x0000002b00477308 */ /* 0x000f620000000800 */
[----:B------:R-:W-:Y:S02]  /*5f00*/  LOP3.LUT R14, R5, 0xff, RZ, 0xc0, !PT ;  /* 0x000000ff050e7812 */ /* 0x000fe400078ec0ff */
[----:B------:R-:W-:Y:S01]  /*5f10*/  LOP3.LUT R13, R4, 0xff, RZ, 0xc0, !PT ;  /* 0x000000ff040d7812 */ /* 0x000fe200078ec0ff */
[----:B------:R2:W-:Y:S01]  /*5f20*/  MUFU.EX2 R248, R47 ;  /* 0x0000002f00f87308 */ /* 0x0005e20000000800 */
[----:B---3--:R-:W-:Y:S02]  /*5f30*/  LOP3.LUT R19, R3, 0xff, RZ, 0xc0, !PT ;  /* 0x000000ff03137812 */ /* 0x008fe400078ec0ff */
[----:B------:R-:W-:Y:S01]  /*5f40*/  SHF.R.U32.HI R3, RZ, 0x10, R23 ;  /* 0x00000010ff037819 */ /* 0x000fe20000011617 */
[----:B------:R-:W-:Y:S01]  /*5f50*/  MUFU.EX2 R39, R39 ;  /* 0x0000002700277308 */ /* 0x000fe20000000800 */
[----:B------:R-:W-:-:S02]  /*5f60*/  LOP3.LUT R5, R30, 0xffff, RZ, 0xc0, !PT ;  /* 0x0000ffff1e057812 */ /* 0x000fc400078ec0ff */
[----:B------:R-:W-:Y:S01]  /*5f70*/  LOP3.LUT R6, R34, 0xffff, RZ, 0xc0, !PT ;  /* 0x0000ffff22067812 */ /* 0x000fe200078ec0ff */
[----:B------:R-:W3:Y:S01]  /*5f80*/  MUFU.EX2 R72, R40 ;  /* 0x0000002800487308 */ /* 0x000ee20000000800 */
[----:B------:R-:W-:Y:S02]  /*5f90*/  LOP3.LUT R4, R80, 0xffff, RZ, 0xc0, !PT ;  /* 0x0000ffff50047812 */ /* 0x000fe400078ec0ff */
[----:B------:R-:W-:Y:S01]  /*5fa0*/  PRMT R82, R22, 0x7771, RZ ;  /* 0x0000777116527816 */ /* 0x000fe200000000ff */
[----:B------:R-:W-:Y:S01]  /*5fb0*/  MUFU.EX2 R36, R45 ;  /* 0x0000002d00247308 */ /* 0x000fe20000000800 */
[----:B------:R-:W-:Y:S01]  /*5fc0*/  PRMT R242, R26, 0x7771, RZ ;  /* 0x000077711af27816 */ /* 0x000fe200000000ff */
[----:B--2---:R-:W-:Y:S01]  /*5fd0*/  IMAD.MOV.U32 R47, RZ, RZ, R64 ;  /* 0x000000ffff2f7224 */ /* 0x004fe200078e0040 */
[----:B------:R-:W-:Y:S01]  /*5fe0*/  SHF.R.U32.HI R16, RZ, 0x10, R80 ;  /* 0x00000010ff107819 */ /* 0x000fe20000011650 */
[----:B------:R4:W2:Y:S01]  /*5ff0*/  MUFU.EX2 R240, R46 ;  /* 0x0000002e00f07308 */ /* 0x0008a20000000800 */
[----:B------:R-:W-:-:S02]  /*6000*/  PRMT R11, R92, 0x5410, R94 ;  /* 0x000054105c0b7816 */ /* 0x000fc4000000005e */
[----:B------:R-:W-:Y:S01]  /*6010*/  LOP3.LUT R12, R9, 0xff00ff, RZ, 0xc0, !PT ;  /* 0x00ff00ff090c7812 */ /* 0x000fe200078ec0ff */
[----:B------:R-:W2:Y:S01]  /*6020*/  MUFU.EX2 R244, R44 ;  /* 0x0000002c00f47308 */ /* 0x000ea20000000800 */
[C---:B------:R-:W-:Y:S02]  /*6030*/  PRMT R247, R26.reuse, 0x7772, RZ ;  /* 0x000077721af77816 */ /* 0x040fe400000000ff */
[----:B------:R-:W-:Y:S01]  /*6040*/  PRMT R246, R26, 0x7773, RZ ;  /* 0x000077731af67816 */ /* 0x000fe200000000ff */
[----:B------:R-:W-:Y:S01]  /*6050*/  MUFU.EX2 R221, R57 ;  /* 0x0000003900dd7308 */ /* 0x000fe20000000800 */
[----:B------:R-:W-:Y:S02]  /*6060*/  LOP3.LUT R7, R23, 0xffff, RZ, 0xc0, !PT ;  /* 0x0000ffff17077812 */ /* 0x000fe400078ec0ff */
[----:B------:R-:W-:Y:S01]  /*6070*/  LOP3.LUT R9, R2, 0xff, RZ, 0xc0, !PT ;  /* 0x000000ff02097812 */ /* 0x000fe200078ec0ff */
[----:B------:R-:W2:Y:S01]  /*6080*/  MUFU.EX2 R213, R58 ;  /* 0x0000003a00d57308 */ /* 0x000ea20000000800 */
[C---:B------:R-:W-:Y:S01]  /*6090*/  PRMT R251, R24.reuse, 0x7772, RZ ;  /* 0x0000777218fb7816 */ /* 0x040fe200000000ff */
[----:B----4-:R-:W-:Y:S01]  /*60a0*/  IMAD.MOV.U32 R46, RZ, RZ, R38 ;  /* 0x000000ffff2e7224 */ /* 0x010fe200078e0026 */
[----:B------:R-:W-:Y:S01]  /*60b0*/  PRMT R250, R24, 0x7773, RZ ;  /* 0x0000777318fa7816 */ /* 0x000fe200000000ff */
[----:B------:R-:W-:Y:S01]  /*60c0*/  MUFU.EX2 R204, R52 ;  /* 0x0000003400cc7308 */ /* 0x000fe20000000800 */
[----:B------:R-:W-:-:S02]  /*60d0*/  SHF.R.U32.HI R10, RZ, 0x10, R30 ;  /* 0x00000010ff0a7819 */ /* 0x000fc4000001161e */
[----:B------:R-:W-:Y:S01]  /*60e0*/  PRMT R2, R19, 0x5410, R83 ;  /* 0x0000541013027816 */ /* 0x000fe20000000053 */
[----:B------:R-:W4:Y:S01]  /*60f0*/  MUFU.EX2 R206, R53 ;  /* 0x0000003500ce7308 */ /* 0x000f220000000800 */
[----:B------:R-:W-:Y:S02]  /*6100*/  SHF.R.U32.HI R249, RZ, 0x8, R5 ;  /* 0x00000008fff97819 */ /* 0x000fe40000011605 */
[----:B------:R-:W-:Y:S01]  /*6110*/  SHF.R.U32.HI R73, RZ, 0x8, R6 ;  /* 0x00000008ff497819 */ /* 0x000fe20000011606 */
[----:B------:R-:W-:Y:S01]  /*6120*/  MUFU.EX2 R241, R56 ;  /* 0x0000003800f17308 */ /* 0x000fe20000000800 */
[----:B------:R-:W-:Y:S02]  /*6130*/  SHF.R.U32.HI R252, RZ, 0x8, R4 ;  /* 0x00000008fffc7819 */ /* 0x000fe40000011604 */
[----:B------:R-:W-:Y:S01]  /*6140*/  LOP3.LUT R15, R3, 0xff, RZ, 0xc0, !PT ;  /* 0x000000ff030f7812 */ /* 0x000fe200078ec0ff */
[----:B------:R-:W4:Y:S01]  /*6150*/  MUFU.EX2 R207, R59 ;  /* 0x0000003b00cf7308 */ /* 0x000f220000000800 */
[----:B------:R-:W-:-:S02]  /*6160*/  SHF.R.U32.HI R63, RZ, 0x18, R23 ;  /* 0x00000018ff3f7819 */ /* 0x000fc40000011617 */
[----:B------:R-:W-:Y:S01]  /*6170*/  SHF.R.U32.HI R109, RZ, 0x18, R80 ;  /* 0x00000018ff6d7819 */ /* 0x000fe20000011650 */
[----:B------:R-:W-:Y:S01]  /*6180*/  MUFU.EX2 R208, R41 ;  /* 0x0000002900d07308 */ /* 0x000fe20000000800 */
[----:B------:R-:W-:Y:S02]  /*6190*/  PRMT R4, R14, 0x5410, R82 ;  /* 0x000054100e047816 */ /* 0x000fe40000000052 */
[----:B------:R-:W-:Y:S01]  /*61a0*/  PRMT R3, R13, 0x5410, R242 ;  /* 0x000054100d037816 */ /* 0x000fe200000000f2 */
[----:B------:R4:W4:Y:S01]  /*61b0*/  MUFU.EX2 R209, R42 ;  /* 0x0000002a00d17308 */ /* 0x0009220000000800 */
[----:B------:R-:W-:Y:S02]  /*61c0*/  LOP3.LUT R6, R11, 0xff00ff, RZ, 0xc0, !PT ;  /* 0x00ff00ff0b067812 */ /* 0x000fe400078ec0ff */
[----:B------:R-:W-:Y:S02]  /*61d0*/  LOP3.LUT R5, R16, 0xff, RZ, 0xc0, !PT ;  /* 0x000000ff10057812 */ /* 0x000fe400078ec0ff */
[----:B------:R-:W-:-:S02]  /*61e0*/  LOP3.LUT R79, R34, 0xff, RZ, 0xc0, !PT ;  /* 0x000000ff224f7812 */ /* 0x000fc400078ec0ff */
[----:B------:R-:W-:Y:S02]  /*61f0*/  PRMT R8, R247, 0x5410, R246 ;  /* 0x00005410f7087816 */ /* 0x000fe400000000f6 */
[----:B------:R-:W-:Y:S02]  /*6200*/  SHF.R.U32.HI R243, RZ, 0x8, R7 ;  /* 0x00000008fff37819 */ /* 0x000fe40000011607 */
[----:B------:R-:W-:Y:S02]  /*6210*/  PRMT R245, R24, 0x7771, RZ ;  /* 0x0000777118f57816 */ /* 0x000fe400000000ff */
[----:B------:R-:W-:Y:S02]  /*6220*/  LOP3.LUT R61, R23, 0xff, RZ, 0xc0, !PT ;  /* 0x000000ff173d7812 */ /* 0x000fe400078ec0ff */
[----:B------:R-:W-:Y:S02]  /*6230*/  LOP3.LUT R62, R30, 0xff, RZ, 0xc0, !PT ;  /* 0x000000ff1e3e7812 */ /* 0x000fe400078ec0ff */
[----:B------:R-:W-:-:S02]  /*6240*/  SHF.R.U32.HI R78, RZ, 0x18, R30 ;  /* 0x00000018ff4e7819 */ /* 0x000fc4000001161e */
[----:B------:R-:W-:Y:S02]  /*6250*/  SHF.R.U32.HI R95, RZ, 0x18, R34 ;  /* 0x00000018ff5f7819 */ /* 0x000fe40000011622 */
[----:B------:R-:W-:Y:S02]  /*6260*/  LOP3.LUT R108, R80, 0xff, RZ, 0xc0, !PT ;  /* 0x000000ff506c7812 */ /* 0x000fe400078ec0ff */
[----:B------:R-:W-:Y:S02]  /*6270*/  PRMT R17, R251, 0x5410, R250 ;  /* 0x00005410fb117816 */ /* 0x000fe400000000fa */
[----:B------:R-:W-:Y:S02]  /*6280*/  LOP3.LUT R7, R10, 0xff, RZ, 0xc0, !PT ;  /* 0x000000ff0a077812 */ /* 0x000fe400078ec0ff */
[--C-:B------:R-:W-:Y:S02]  /*6290*/  HSET2.LE.AND R16, R12, R0.reuse, PT ;  /* 0x000000000c107233 */ /* 0x100fe40003803000 */
[----:B------:R-:W-:-:S02]  /*62a0*/  HSET2.LE.AND R12, R2, R0, PT ;  /* 0x00000000020c7233 */ /* 0x000fc40003803000 */
[----:B------:R-:W-:Y:S02]  /*62b0*/  PRMT R13, R15, 0x5410, R63 ;  /* 0x000054100f0d7816 */ /* 0x000fe4000000003f */
[----:B------:R-:W-:Y:S02]  /*62c0*/  PRMT R2, R5, 0x5410, R109 ;  /* 0x0000541005027816 */ /* 0x000fe4000000006d */
[----:B------:R-:W-:Y:S02]  /*62d0*/  LOP3.LUT R8, R8, 0xff00ff, RZ, 0xc0, !PT ;  /* 0x00ff00ff08087812 */ /* 0x000fe400078ec0ff */
[--C-:B------:R-:W-:Y:S02]  /*62e0*/  HSET2.LE.AND R15, R4, R0.reuse, PT ;  /* 0x00000000040f7233 */ /* 0x100fe40003803000 */
[--C-:B------:R-:W-:Y:S02]  /*62f0*/  HSET2.LE.AND R25, R3, R0.reuse, PT ;  /* 0x0000000003197233 */ /* 0x100fe40003803000 */
[----:B------:R-:W-:-:S02]  /*6300*/  HSET2.LE.AND R14, R6, R0, PT ;  /* 0x00000000060e7233 */ /* 0x000fc40003803000 */
[----:B------:R-:W-:Y:S02]  /*6310*/  PRMT R5, R79, 0x5410, R73 ;  /* 0x000054104f057816 */ /* 0x000fe40000000049 */
[----:B------:R-:W-:Y:S01]  /*6320*/  LOP3.LUT R11, R17, 0xff00ff, RZ, 0xc0, !PT ;  /* 0x00ff00ff110b7812 */ /* 0x000fe200078ec0ff */
[----:B------:R-:W-:Y:S01]  /*6330*/  IMAD R17, R93, 0x2, R20 ;  /* 0x000000025d117824 */ /* 0x000fe200078e0214 */
[----:B------:R-:W-:Y:S02]  /*6340*/  PRMT R10, R18, 0x5410, R245 ;  /* 0x00005410120a7816 */ /* 0x000fe400000000f5 */
[----:B------:R-:W-:Y:S02]  /*6350*/  PRMT R9, R9, 0x5410, R95 ;  /* 0x0000541009097816 */ /* 0x000fe4000000005f */
[----:B------:R-:W-:Y:S01]  /*6360*/  PRMT R7, R7, 0x5410, R78 ;  /* 0x0000541007077816 */ /* 0x000fe2000000004e */
[----:B------:R-:W4:Y:S01]  /*6370*/  LDSM.16.MT88.4 R64, [R17+0xa000] ;  /* 0x00a000001140783b */ /* 0x000f220000004200 */
[----:B------:R-:W-:-:S02]  /*6380*/  PRMT R6, R61, 0x5410, R243 ;  /* 0x000054103d067816 */ /* 0x000fc400000000f3 */
[----:B------:R-:W-:Y:S01]  /*6390*/  PRMT R4, R62, 0x5410, R249 ;  /* 0x000054103e047816 */ /* 0x000fe200000000f9 */
[----:B------:R-:W-:Y:S01]  /*63a0*/  LDSM.16.MT88.4 R224, [R17+0xb000] ;  /* 0x00b0000011e0783b */ /* 0x000fe20000004200 */
[----:B------:R-:W-:Y:S02]  /*63b0*/  PRMT R3, R108, 0x5410, R252 ;  /* 0x000054106c037816 */ /* 0x000fe400000000fc */
        /* <DEDUP_REMOVED lines=10> */
[----:B------:R-:W-:Y:S02]  /*6460*/  HSET2.LE.AND R31, R2, R0, PT ;  /* 0x00000000021f7233 */ /* 0x000fe40003803000 */
[----:B------:R-:W-:Y:S02]  /*6470*/  F2FP.F16.F32.PACK_AB R0, R167, R54 ;  /* 0x00000036a700723e */ /* 0x000fe400000000ff */
[----:B------:R-:W-:Y:S02]  /*6480*/  F2FP.F16.F32.PACK_AB R2, R100, R101 ;  /* 0x000000656402723e */ /* 0x000fe400000000ff */
[C---:B------:R-:W-:Y:S02]  /*6490*/  PRMT R81, R0.reuse, 0x7610, R81 ;  /* 0x0000761000517816 */ /* 0x040fe40000000051 */
[----:B------:R-:W-:Y:S02]  /*64a0*/  PRMT R184, R0, 0x7632, R184 ;  /* 0x0000763200b87816 */ /* 0x000fe400000000b8 */
[----:B------:R-:W-:-:S02]  /*64b0*/  F2FP.F16.F32.PACK_AB R0, R117, R118 ;  /* 0x000000767500723e */ /* 0x000fc400000000ff */
[----:B-1----:R-:W-:Y:S02]  /*64c0*/  F2FP.F16.F32.PACK_AB R3, R74, R69 ;  /* 0x000000454a03723e */ /* 0x002fe400000000ff */
[C---:B------:R-:W-:Y:S02]  /*64d0*/  PRMT R190, R0.reuse, 0x7610, R190 ;  /* 0x0000761000be7816 */ /* 0x040fe400000000be */
[----:B------:R-:W-:Y:S02]  /*64e0*/  PRMT R187, R0, 0x7632, R187 ;  /* 0x0000763200bb7816 */ /* 0x000fe400000000bb */
[----:B------:R-:W-:Y:S02]  /*64f0*/  F2FP.F16.F32.PACK_AB R0, R38, R55 ;  /* 0x000000372600723e */ /* 0x000fe400000000ff */
[----:B------:R-:W-:Y:S02]  /*6500*/  PRMT R193, R2, 0x7610, R193 ;  /* 0x0000761002c17816 */ /* 0x000fe400000000c1 */
[----:B------:R-:W-:-:S02]  /*6510*/  PRMT R185, R0, 0x7610, R185 ;  /* 0x0000761000b97816 */ /* 0x000fc400000000b9 */
[----:B------:R-:W-:Y:S02]  /*6520*/  PRMT R182, R0, 0x7632, R182 ;  /* 0x0000763200b67816 */ /* 0x000fe400000000b6 */
[----:B------:R-:W-:Y:S02]  /*6530*/  F2FP.F16.F32.PACK_AB R0, R195, R166 ;  /* 0x000000a6c300723e */ /* 0x000fe400000000ff */
[----:B------:R-:W-:Y:S02]  /*6540*/  PRMT R188, R2, 0x7632, R188 ;  /* 0x0000763202bc7816 */ /* 0x000fe400000000bc */
[C---:B------:R-:W-:Y:S02]  /*6550*/  PRMT R181, R0.reuse, 0x7632, R181 ;  /* 0x0000763200b57816 */ /* 0x040fe400000000b5 */
[----:B------:R-:W-:Y:S02]  /*6560*/  PRMT R179, R0, 0x7610, R179 ;  /* 0x0000761000b37816 */ /* 0x000fe400000000b3 */
[----:B-----5:R-:W-:-:S02]  /*6570*/  F2FP.F16.F32.PACK_AB R0, R71, R47 ;  /* 0x0000002f4700723e */ /* 0x020fc400000000ff */
[C---:B------:R-:W-:Y:S02]  /*6580*/  PRMT R191, R3.reuse, 0x7610, R191 ;  /* 0x0000761003bf7816 */ /* 0x040fe400000000bf */
[----:B------:R-:W-:Y:S02]  /*6590*/  PRMT R189, R3, 0x7632, R189 ;  /* 0x0000763203bd7816 */ /* 0x000fe400000000bd */
[----:B------:R-:W-:Y:S02]  /*65a0*/  F2FP.F16.F32.PACK_AB R2, R70, R68 ;  /* 0x000000444602723e */ /* 0x000fe400000000ff */
[C---:B------:R-:W-:Y:S02]  /*65b0*/  PRMT R177, R0.reuse, 0x7610, R177 ;  /* 0x0000761000b17816 */ /* 0x040fe400000000b1 */
[----:B------:R-:W-:Y:S02]  /*65c0*/  PRMT R176, R0, 0x7632, R176 ;  /* 0x0000763200b07816 */ /* 0x000fe400000000b0 */
[----:B------:R-:W-:-:S02]  /*65d0*/  PRMT R0, R191, 0x5410, R189 ;  /* 0x00005410bf007816 */ /* 0x000fc400000000bd */
[C---:B------:R-:W-:Y:S02]  /*65e0*/  PRMT R186, R2.reuse, 0x7632, R186 ;  /* 0x0000763202ba7816 */ /* 0x040fe400000000ba */
[----:B------:R-:W-:Y:S02]  /*65f0*/  PRMT R183, R2, 0x7610, R183 ;  /* 0x0000761002b77816 */ /* 0x000fe400000000b7 */
[----:B------:R-:W-:Y:S02]  /*6600*/  LOP3.LUT R10, R0, R15, RZ, 0xc0, !PT ;  /* 0x0000000f000a7212 */ /* 0x000fe400078ec0ff */
[----:B------:R-:W-:Y:S02]  /*6610*/  PRMT R0, R183, 0x5410, R186 ;  /* 0x00005410b7007816 */ /* 0x000fe400000000ba */
[----:B------:R-:W-:Y:S02]  /*6620*/  F2FP.F16.F32.PACK_AB R33, R102, R103 ;  /* 0x000000676621723e */ /* 0x000fe400000000ff */
[----:B------:R-:W-:-:S02]  /*6630*/  LOP3.LUT R11, R0, R16, RZ, 0xc0, !PT ;  /* 0x00000010000b7212 */ /* 0x000fc400078ec0ff */
[----:B------:R-:W-:Y:S02]  /*6640*/  PRMT R0, R185, 0x5410, R182 ;  /* 0x00005410b9007816 */ /* 0x000fe400000000b6 */
        /* <DEDUP_REMOVED lines=8> */
[----:B------:R-:W-:-:S02]  /*66d0*/  PRMT R0, R81, 0x5410, R184 ;  /* 0x0000541051007816 */ /* 0x000fc400000000b8 */
[----:B---3--:R-:W-:Y:S02]  /*66e0*/  F2FP.F16.F32.PACK_AB R2, R72, R39 ;  /* 0x000000274802723e */ /* 0x008fe400000000ff */
[----:B------:R-:W-:Y:S02]  /*66f0*/  LOP3.LUT R8, R0, R8, RZ, 0xc0, !PT ;  /* 0x0000000800087212 */ /* 0x000fe400078ec0ff */
[----:B------:R-:W-:Y:S02]  /*6700*/  PRMT R0, R194, 0x5410, R192 ;  /* 0x00005410c2007816 */ /* 0x000fe400000000c0 */
[----:B------:R-:W-:Y:S02]  /*6710*/  PRMT R180, R2, 0x7610, R180 ;  /* 0x0000761002b47816 */ /* 0x000fe400000000b4 */
[----:B------:R-:W-:Y:S02]  /*6720*/  LOP3.LUT R9, R0, R13, RZ, 0xc0, !PT ;  /* 0x0000000d00097212 */ /* 0x000fe400078ec0ff */
[----:B------:R-:W-:-:S02]  /*6730*/  PRMT R0, R193, 0x5410, R188 ;  /* 0x00005410c1007816 */ /* 0x000fc400000000bc */
[----:B------:R-:W-:Y:S02]  /*6740*/  PRMT R178, R2, 0x7632, R178 ;  /* 0x0000763202b27816 */ /* 0x000fe400000000b2 */
[----:B------:R-:W-:Y:S01]  /*6750*/  LOP3.LUT R4, R0, R4, RZ, 0xc0, !PT ;  /* 0x0000000400047212 */ /* 0x000fe200078ec0ff */
[C---:B------:R-:W-:Y:S01]  /*6760*/  HMMA.16816.F32 R152, R8.reuse, R48, RZ ;  /* 0x000000300898723c */ /* 0x040fe200000018ff */
[----:B------:R-:W-:Y:S02]  /*6770*/  PRMT R0, R190, 0x5410, R187 ;  /* 0x00005410be007816 */ /* 0x000fe400000000bb */
[----:B--2---:R-:W-:Y:S02]  /*6780*/  F2FP.F16.F32.PACK_AB R2, R240, R36 ;  /* 0x00000024f002723e */ /* 0x004fe400000000ff */
[----:B------:R-:W-:Y:S02]  /*6790*/  LOP3.LUT R5, R0, R5, RZ, 0xc0, !PT ;  /* 0x0000000500057212 */ /* 0x000fe400078ec0ff */
[----:B------:R-:W-:Y:S01]  /*67a0*/  F2FP.F16.F32.PACK_AB R0, R248, R244 ;  /* 0x000000f4f800723e */ /* 0x000fe200000000ff */
[----:B----4-:R-:W-:Y:S01]  /*67b0*/  HMMA.16816.F32 R144, R8, R64, RZ ;  /* 0x000000400890723c */ /* 0x010fe200000018ff */
[----:B------:R-:W-:-:S02]  /*67c0*/  PRMT R175, R2, 0x7610, R175 ;  /* 0x0000761002af7816 */ /* 0x000fc400000000af */
[----:B------:R-:W-:Y:S02]  /*67d0*/  PRMT R173, R2, 0x7632, R173 ;  /* 0x0000763202ad7816 */ /* 0x000fe400000000ad */
[----:B------:R-:W-:Y:S02]  /*67e0*/  F2FP.F16.F32.PACK_AB R2, R213, R221 ;  /* 0x000000ddd502723e */ /* 0x000fe400000000ff */
[C---:B------:R-:W-:Y:S01]  /*67f0*/  PRMT R137, R0.reuse, 0x7610, R137 ;  /* 0x0000761000897816 */ /* 0x040fe20000000089 */
[----:B------:R-:W-:Y:S01]  /*6800*/  HMMA.16816.F32 R168, R4, R48, RZ ;  /* 0x0000003004a8723c */ /* 0x000fe200000018ff */
[----:B------:R-:W-:Y:S01]  /*6810*/  PRMT R132, R0, 0x7632, R132 ;  /* 0x0000763200847816 */ /* 0x000fe20000000084 */
[----:B------:R-:W-:Y:S01]  /*6820*/  IMAD.MOV.U32 R49, RZ, RZ, R36 ;  /* 0x000000ffff317224 */ /* 0x000fe200078e0024 */
[----:B------:R-:W-:Y:S01]  /*6830*/  F2FP.F16.F32.PACK_AB R0, R206, R204 ;  /* 0x000000ccce00723e */ /* 0x000fe200000000ff */
[----:B------:R-:W-:Y:S01]  /*6840*/  IMAD.MOV.U32 R48, RZ, RZ, R39 ;  /* 0x000000ffff307224 */ /* 0x000fe200078e0027 */
[----:B------:R-:W-:-:S02]  /*6850*/  PRMT R174, R2, 0x7610, R174 ;  /* 0x0000761002ae7816 */ /* 0x000fc400000000ae */
[----:B------:R-:W-:Y:S01]  /*6860*/  PRMT R138, R2, 0x7632, R138 ;  /* 0x00007632028a7816 */ /* 0x000fe2000000008a */
[-C--:B-1----:R-:W-:Y:S01]  /*6870*/  HMMA.16816.F32 R36, R8, R196.reuse, RZ ;  /* 0x000000c40824723c */ /* 0x082fe200000018ff */
[C---:B------:R-:W-:Y:S02]  /*6880*/  PRMT R33, R0.reuse, 0x7610, R33 ;  /* 0x0000761000217816 */ /* 0x040fe40000000021 */
[----:B------:R-:W-:Y:S02]  /*6890*/  PRMT R30, R0, 0x7632, R30 ;  /* 0x00007632001e7816 */ /* 0x000fe4000000001e */
[----:B------:R-:W-:Y:S02]  /*68a0*/  PRMT R0, R174, 0x5410, R138 ;  /* 0x00005410ae007816 */ /* 0x000fe4000000008a */
[----:B------:R-:W-:Y:S01]  /*68b0*/  F2FP.F16.F32.PACK_AB R2, R207, R241 ;  /* 0x000000f1cf02723e */ /* 0x000fe200000000ff */
[----:B------:R-:W-:Y:S01]  /*68c0*/  HMMA.16816.F32 R40, R4, R196, RZ ;  /* 0x000000c40428723c */ /* 0x000fe200000018ff */
[----:B------:R-:W-:Y:S01]  /*68d0*/  LOP3.LUT R130, R0, R25, RZ, 0xc0, !PT ;  /* 0x0000001900827212 */ /* 0x000fe200078ec0ff */
[----:B------:R-:W-:Y:S01]  /*68e0*/  IMAD.MOV.U32 R196, RZ, RZ, R71 ;  /* 0x000000ffffc47224 */ /* 0x000fe200078e0047 */
[----:B------:R-:W-:Y:S01]  /*68f0*/  PRMT R0, R137, 0x5410, R132 ;  /* 0x0000541089007816 */ /* 0x000fe20000000084 */
[----:B------:R-:W-:Y:S01]  /*6900*/  IMAD.MOV.U32 R197, RZ, RZ, R72 ;  /* 0x000000ffffc57224 */ /* 0x000fe200078e0048 */
[----:B------:R-:W-:-:S02]  /*6910*/  PRMT R35, R2, 0x7610, R35 ;  /* 0x0000761002237816 */ /* 0x000fc40000000023 */
[----:B------:R-:W-:Y:S01]  /*6920*/  PRMT R34, R2, 0x7632, R34 ;  /* 0x0000763202227816 */ /* 0x000fe20000000022 */
[----:B------:R-:W-:Y:S01]  /*6930*/  IMAD R2, R93, 0x2, R60 ;  /* 0x000000025d027824 */ /* 0x000fe200078e023c */
[----:B------:R-:W-:Y:S01]  /*6940*/  LOP3.LUT R131, R0, R27, RZ, 0xc0, !PT ;  /* 0x0000001b00837212 */ /* 0x000fe200078ec0ff */
[----:B------:R-:W-:Y:S01]  /*6950*/  FADD.FTZ R27, R101, R100 ;  /* 0x00000064651b7221 */ /* 0x000fe20000010000 */
[----:B------:R-:W-:Y:S01]  /*6960*/  PRMT R0, R35, 0x5410, R34 ;  /* 0x0000541023007816 */ /* 0x000fe20000000022 */
[----:B------:R-:W-:Y:S01]  /*6970*/  HMMA.16816.F32 R160, R4, R64, RZ ;  /* 0x0000004004a0723c */ /* 0x000fe200000018ff */
[----:B------:R-:W-:Y:S01]  /*6980*/  F2FP.F16.F32.PACK_AB R3, R209, R208 ;  /* 0x000000d0d103723e */ /* 0x000fe200000000ff */
[----:B------:R-:W-:Y:S01]  /*6990*/  IMAD.MOV.U32 R64, RZ, RZ, R73 ;  /* 0x000000ffff407224 */ /* 0x000fe200078e0049 */
[----:B------:R-:W-:Y:S01]  /*69a0*/  LOP3.LUT R126, R0, R21, RZ, 0xc0, !PT ;  /* 0x00000015007e7212 */ /* 0x000fe200078ec0ff */
[----:B------:R-:W-:Y:S01]  /*69b0*/  IMAD.MOV.U32 R65, RZ, RZ, R74 ;  /* 0x000000ffff417224 */ /* 0x000fe200078e004a */
[----:B------:R-:W-:Y:S01]  /*69c0*/  PRMT R0, R180, 0x5410, R178 ;  /* 0x00005410b4007816 */ /* 0x000fe200000000b2 */
[----:B------:R-:W-:Y:S01]  /*69d0*/  LDSM.16.MT88.4 R200, [R2+0x800] ;  /* 0x0008000002c8783b */ /* 0x000fe20000004200 */
[C---:B------:R-:W-:Y:S01]  /*69e0*/  PRMT R172, R3.reuse, 0x7610, R172 ;  /* 0x0000761003ac7816 */ /* 0x040fe200000000ac */
[----:B------:R-:W-:Y:S01]  /*69f0*/  HMMA.16816.F32 R84, R8, R224, RZ ;  /* 0x000000e00854723c */ /* 0x000fe200000018ff */
[----:B------:R-:W-:Y:S01]  /*6a00*/  PRMT R139, R3, 0x7632, R139 ;  /* 0x00007632038b7816 */ /* 0x000fe2000000008b */
[----:B------:R-:W-:Y:S01]  /*6a10*/  IMAD R3, R93, 0x2, R12 ;  /* 0x000000025d037824 */ /* 0x000fe200078e020c */
[----:B------:R-:W-:Y:S01]  /*6a20*/  LOP3.LUT R128, R0, R18, RZ, 0xc0, !PT ;  /* 0x0000001200807212 */ /* 0x000fe200078ec0ff */
[----:B------:R-:W-:Y:S01]  /*6a30*/  LDSM.16.MT88.4 R12, [R12+0xb000] ;  /* 0x00b000000c0c783b */ /* 0x000fe20000004200 */
[----:B------:R-:W-:-:S02]  /*6a40*/  PRMT R0, R177, 0x5410, R176 ;  /* 0x00005410b1007816 */ /* 0x000fc400000000b0 */
[----:B------:R-:W-:Y:S01]  /*6a50*/  PRMT R23, R23, 0x7632, R23 ;  /* 0x0000763217177816 */ /* 0x000fe20000000017 */
[----:B------:R-:W-:Y:S01]  /*6a60*/  LDSM.16.MT88.4 R228, [R3+0xa000] ;  /* 0x00a0000003e4783b */ /* 0x000fe20000004200 */
[----:B------:R-:W-:Y:S01]  /*6a70*/  LOP3.LUT R129, R0, R19, RZ, 0xc0, !PT ;  /* 0x0000001300817212 */ /* 0x000fe200078ec0ff */
[----:B------:R-:W-:Y:S01]  /*6a80*/  HMMA.16816.F32 R88, R4, R224, RZ ;  /* 0x000000e00458723c */ /* 0x000fe200000018ff */
[----:B------:R-:W-:Y:S01]  /*6a90*/  LOP3.LUT R23, R23, 0xff, RZ, 0xc0, !PT ;  /* 0x000000ff17177812 */ /* 0x000fe200078ec0ff */
[----:B------:R1:W2:Y:S01]  /*6aa0*/  LDSM.16.MT88.4 R16, [R3+0xb000] ;  /* 0x00b000000310783b */ /* 0x0002a20000004200 */
[----:B------:R-:W-:Y:S02]  /*6ab0*/  PRMT R22, R22, 0x7770, RZ ;  /* 0x0000777016167816 */ /* 0x000fe400000000ff */
[----:B------:R-:W-:Y:S02]  /*6ac0*/  PRMT R0, R33, 0x5410, R30 ;  /* 0x0000541021007816 */ /* 0x000fe4000000001e */
[----:B------:R-:W-:Y:S01]  /*6ad0*/  ISETP.LE.U32.AND P0, PT, R23, UR7, PT ;  /* 0x0000000717007c0c */ /* 0x000fe2000bf03070 */
[----:B------:R-:W-:Y:S01]  /*6ae0*/  HMMA.16816.F32 R152, R128, R148, R152 ;  /* 0x000000948098723c */ /* 0x000fe20000001898 */
[----:B------:R-:W-:-:S02]  /*6af0*/  ISETP.LE.U32.AND P3, PT, R22, UR7, PT ;  /* 0x0000000716007c0c */ /* 0x000fc4000bf63070 */
[----:B------:R-:W3:Y:S01]  /*6b00*/  LDSM.16.MT88.4 R20, [R2+0x1800] ;  /* 0x001800000214783b */ /* 0x000ee20000004200 */
[----:B------:R-:W-:Y:S02]  /*6b10*/  ISETP.LE.U32.AND P5, PT, R63, UR7, PT ;  /* 0x000000073f007c0c */ /* 0x000fe4000bfa3070 */
[----:B------:R-:W-:Y:S01]  /*6b20*/  LOP3.LUT R127, R0, R32, RZ, 0xc0, !PT ;  /* 0x00000020007f7212 */ /* 0x000fe200078ec0ff */
[----:B------:R-:W-:Y:S01]  /*6b30*/  IMAD.MOV.U32 R32, RZ, RZ, R70 ;  /* 0x000000ffff207224 */ /* 0x000fe200078e0046 */
[----:B------:R-:W-:Y:S01]  /*6b40*/  PRMT R0, R175, 0x5410, R173 ;  /* 0x00005410af007816 */ /* 0x000fe200000000ad */
[----:B------:R-:W-:Y:S01]  /*6b50*/  HMMA.16816.F32 R84, R128, R96, R84 ;  /* 0x000000608054723c */ /* 0x000fe20000001854 */
[----:B------:R-:W-:Y:S02]  /*6b60*/  ISETP.LE.U32.AND P4, PT, R61, UR7, PT ;  /* 0x000000073d007c0c */ /* 0x000fe4000bf83070 */
[----:B------:R-:W-:Y:S01]  /*6b70*/  LOP3.LUT R124, R0, R29, RZ, 0xc0, !PT ;  /* 0x0000001d007c7212 */ /* 0x000fe200078ec0ff */
[----:B------:R-:W-:Y:S01]  /*6b80*/  FADD.FTZ R29, R103, R102 ;  /* 0x00000066671d7221 */ /* 0x000fe20000010000 */
[----:B------:R-:W-:Y:S01]  /*6b90*/  PRMT R0, R172, 0x5410, R139 ;  /* 0x00005410ac007816 */ /* 0x000fe2000000008b */
[----:B------:R-:W-:Y:S01]  /*6ba0*/  @!P3 HADD2 R165, -R191.H0_H0, -RZ.H0_H0 ;  /* 0xa00000ffbfa5b230 */ /* 0x000fe20000000900 */
[----:B------:R-:W-:Y:S01]  /*6bb0*/  ISETP.GT.U32.AND P2, PT, R77, UR7, PT ;  /* 0x000000074d007c0c */ /* 0x000fe2000bf44070 */
[----:B------:R-:W-:Y:S01]  /*6bc0*/  @!P5 HADD2 R116, -R192.H0_H0, -RZ.H0_H0 ;  /* 0xa00000ffc074d230 */ /* 0x000fe20000000900 */
[----:B------:R-:W-:Y:S01]  /*6bd0*/  LOP3.LUT R125, R0, R31, RZ, 0xc0, !PT ;  /* 0x0000001f007d7212 */ /* 0x000fe200078ec0ff */
[----:B-1----:R-:W-:Y:S01]  /*6be0*/  FADD.FTZ R3, R118, R117 ;  /* 0x0000007576037221 */ /* 0x002fe20000010000 */
[----:B------:R-:W-:Y:S01]  /*6bf0*/  LOP3.LUT R0, R210, 0x30, RZ, 0xc0, !PT ;  /* 0x00000030d2007812 */ /* 0x000fe200078ec0ff */
[----:B------:R-:W-:Y:S01]  /*6c00*/  IMAD.MOV.U32 R31, RZ, RZ, R69 ;  /* 0x000000ffff1f7224 */ /* 0x000fe200078e0045 */
[----:B------:R-:W-:Y:S01]  /*6c10*/  @!P5 PRMT R192, R116, 0x5410, RZ ;  /* 0x0000541074c0d816 */ /* 0x000fe200000000ff */
[----:B------:R-:W-:Y:S01]  /*6c20*/  @!P4 HADD2 R110, -R81.H0_H0, -RZ.H0_H0 ;  /* 0xa00000ff516ec230 */ /* 0x000fe20000000900 */
[----:B------:R-:W-:Y:S01]  /*6c30*/  LEA.HI R0, R105, R0, RZ, 0x1e ;  /* 0x0000000069007211 */ /* 0x000fe200078ff0ff */
[----:B------:R-:W-:Y:S01]  /*6c40*/  HMMA.16816.F32 R168, R124, R148, R168 ;  /* 0x000000947ca8723c */ /* 0x000fe200000018a8 */
[----:B------:R-:W-:Y:S01]  /*6c50*/  IMAD.MOV.U32 R148, RZ, RZ, R68 ;  /* 0x000000ffff947224 */ /* 0x000fe200078e0044 */
[----:B------:R-:W-:Y:S01]  /*6c60*/  PRMT R28, R28, 0x7770, RZ ;  /* 0x000077701c1c7816 */ /* 0x000fe200000000ff */
[----:B------:R-:W-:Y:S01]  /*6c70*/  IMAD.MOV.U32 R149, RZ, RZ, R55 ;  /* 0x000000ffff957224 */ /* 0x000fe200078e0037 */
[----:B------:R-:W-:Y:S01]  /*6c80*/  @!P4 PRMT R81, R110, 0x5410, RZ ;  /* 0x000054106e51c816 */ /* 0x000fe200000000ff */
[----:B------:R-:W-:Y:S01]  /*6c90*/  IMAD R25, R0, UR29, R104 ;  /* 0x0000001d00197c24 */ /* 0x000fe2000f8e0268 */
[----:B------:R-:W-:Y:S01]  /*6ca0*/  PRMT R0, R30, 0x7632, R0 ;  /* 0x000076321e007816 */ /* 0x000fe20000000000 */
[----:B------:R-:W-:Y:S01]  /*6cb0*/  FADD.FTZ R27, R149, R27 ;  /* 0x0000001b951b7221 */ /* 0x000fe20000010000 */
[----:B------:R-:W-:Y:S01]  /*6cc0*/  IMAD.MOV.U32 R149, RZ, RZ, R32 ;  /* 0x000000ffff957224 */ /* 0x000fe200078e0020 */
[-C--:B--2---:R-:W-:Y:S01]  /*6cd0*/  HMMA.16816.F32 R116, R8, R16.reuse, RZ ;  /* 0x000000100874723c */ /* 0x084fe200000018ff */
[----:B------:R-:W-:Y:S01]  /*6ce0*/  LOP3.LUT R0, R0, 0xff, RZ, 0xc0, !PT ;  /* 0x000000ff00007812 */ /* 0x000fe200078ec0ff */
[----:B------:R-:W-:Y:S01]  /*6cf0*/  IMAD.MOV.U32 R32, RZ, RZ, R197 ;  /* 0x000000ffff207224 */ /* 0x000fe200078e00c5 */
[----:B------:R-:W-:Y:S01]  /*6d00*/  ISETP.LE.U32.AND P4, PT, R62, UR7, PT ;  /* 0x000000073e007c0c */ /* 0x000fe2000bf83070 */
[----:B------:R-:W-:Y:S01]  /*6d10*/  IMAD.MOV.U32 R197, RZ, RZ, R65 ;  /* 0x000000ffffc57224 */ /* 0x000fe200078e0041 */
[----:B------:R-:W-:Y:S01]  /*6d20*/  ISETP.LE.U32.AND P5, PT, R0, UR7, PT ;  /* 0x0000000700007c0c */ /* 0x000fe2000bfa3070 */
[----:B------:R-:W-:Y:S01]  /*6d30*/  FADD.FTZ R0, R148, R29 ;  /* 0x0000001d94007221 */ /* 0x000fe20000010000 */
[----:B------:R-:W-:Y:S01]  /*6d40*/  IMAD.MOV.U32 R148, RZ, RZ, R31 ;  /* 0x000000ffff947224 */ /* 0x000fe200078e001f */
[----:B------:R-:W-:Y:S01]  /*6d50*/  HMMA.16816.F32 R120, R4, R16, RZ ;  /* 0x000000100478723c */ /* 0x000fe200000018ff */
[----:B------:R-:W-:Y:S01]  /*6d60*/  IMAD.MOV.U32 R31, RZ, RZ, R196 ;  /* 0x000000ffff1f7224 */ /* 0x000fe200078e00c4 */
[----:B------:R1:W2:Y:S01]  /*6d70*/  LDL.LU.S16 R62, [R1+0x18] ;  /* 0x00001800013e7983 */ /* 0x0002a20000300600 */
[----:B------:R-:W-:-:S02]  /*6d80*/  IMAD.MOV.U32 R196, RZ, RZ, R64 ;  /* 0x000000ffffc47224 */ /* 0x000fc400078e0040 */
[----:B------:R-:W-:Y:S02]  /*6d90*/  @!P0 HADD2 R93, -R194.H0_H0, -RZ.H0_H0 ;  /* 0xa00000ffc25d8230 */ /* 0x000fe40000000900 */
[----:B------:R-:W-:Y:S01]  /*6da0*/  IMAD.MOV.U32 R64, RZ, RZ, R48 ;  /* 0x000000ffff407224 */ /* 0x000fe200078e0030 */
[----:B------:R1:W4:Y:S01]  /*6db0*/  LDL.LU.S16 R61, [R1+0x14] ;  /* 0x00001400013d7983 */ /* 0x0003220000300600 */
[----:B------:R-:W-:Y:S01]  /*6dc0*/  IMAD.MOV.U32 R65, RZ, RZ, R49 ;  /* 0x000000ffff417224 */ /* 0x000fe200078e0031 */
[----:B------:R-:W-:Y:S01]  /*6dd0*/  HMMA.16816.F32 R100, R8, R12, RZ ;  /* 0x0000000c0864723c */ /* 0x000fe200000018ff */
[----:B------:R-:W-:Y:S02]  /*6de0*/  IMAD.MOV.U32 R48, RZ, RZ, R47 ;  /* 0x000000ffff307224 */ /* 0x000fe400078e002f */
[----:B------:R-:W-:Y:S02]  /*6df0*/  @!P5 HADD2 R158, -R190.H0_H0, -RZ.H0_H0 ;  /* 0xa00000ffbe9ed230 */ /* 0x000fe40000000900 */
[----:B------:R-:W-:Y:S01]  /*6e00*/  IMAD.MOV.U32 R49, RZ, RZ, R46 ;  /* 0x000000ffff317224 */ /* 0x000fe200078e002e */
[----:B------:R1:W5:Y:S01]  /*6e10*/  LDL.LU.S16 R47, [R1+0x20] ;  /* 0x00002000012f7983 */ /* 0x0003620000300600 */
[----:B------:R-:W-:Y:S01]  /*6e20*/  @P2 HADD2 R159, -R186.H0_H0, -RZ.H0_H0 ;  /* 0xa00000ffba9f2230 */ /* 0x000fe20000000900 */
[----:B------:R-:W-:Y:S01]  /*6e30*/  @!P3 PRMT R191, R165, 0x5410, RZ ;  /* 0x00005410a5bfb816 */ /* 0x000fe200000000ff */
[----:B------:R-:W-:Y:S01]  /*6e40*/  @!P4 HADD2 R111, -R193.H0_H0, -RZ.H0_H0 ;  /* 0xa00000ffc16fc230 */ /* 0x000fe20000000900 */
[-C--:B---3--:R-:W-:Y:S01]  /*6e50*/  HMMA.16816.F32 R116, R128, R20.reuse, R116 ;  /* 0x000000148074723c */ /* 0x088fe20000001874 */
[----:B------:R1:W3:Y:S07]  /*6e60*/  LDL.LU.S16 R46, [R1+0x1c] ;  /* 0x00001c00012e7983 */ /* 0x0002ee0000300600 */
[----:B------:R-:W-:Y:S01]  /*6e70*/  HMMA.16816.F32 R120, R124, R20, R120 ;  /* 0x000000147c78723c */ /* 0x000fe20000001878 */
[----:B------:R1:W2:Y:S01]  /*6e80*/  LDL.LU.S16 R21, [R1+0x24] ;  /* 0x0000240001157983 */ /* 0x0002a20000300600 */
[----:B------:R-:W-:-:S02]  /*6e90*/  @!P5 PRMT R190, R158, 0x5410, RZ ;  /* 0x000054109ebed816 */ /* 0x000fc400000000ff */
[----:B------:R-:W-:-:S04]  /*6ea0*/  ISETP.LE.U32.AND P5, PT, R78, UR7, PT ;  /* 0x000000074e007c0c */ /* 0x000fc8000bfa3070 */
[----:B------:R-:W-:Y:S01]  /*6eb0*/  HMMA.16816.F32 R104, R4, R12, RZ ;  /* 0x0000000c0468723c */ /* 0x000fe200000018ff */
[----:B------:R-:W-:-:S07]  /*6ec0*/  @P2 PRMT R186, R159, 0x5410, RZ ;  /* 0x000054109fba2816 */ /* 0x000fce00000000ff */
[----:B------:R-:W-:Y:S01]  /*6ed0*/  HMMA.16816.F32 R88, R124, R96, R88 ;  /* 0x000000607c58723c */ /* 0x000fe20000001858 */
[----:B------:R-:W-:Y:S01]  /*6ee0*/  @!P5 HADD2 R156, -R187.H0_H0, -RZ.H0_H0 ;  /* 0xa00000ffbb9cd230 */ /* 0x000fe20000000900 */
[----:B------:R-:W-:Y:S02]  /*6ef0*/  ISETP.LE.U32.AND P3, PT, R28, UR7, PT ;  /* 0x000000071c007c0c */ /* 0x000fe4000bf63070 */
[----:B------:R-:W-:Y:S02]  /*6f00*/  @!P0 PRMT R194, R93, 0x5410, RZ ;  /* 0x000054105dc28816 */ /* 0x000fe400000000ff */
[----:B------:R-:W-:Y:S02]  /*6f10*/  @!P5 PRMT R187, R156, 0x5410, RZ ;  /* 0x000054109cbbd816 */ /* 0x000fe400000000ff */
[----:B------:R-:W-:Y:S01]  /*6f20*/  ISETP.LE.U32.AND P5, PT, R79, UR7, PT ;  /* 0x000000074f007c0c */ /* 0x000fe2000bfa3070 */
[----:B------:R-:W-:Y:S01]  /*6f30*/  HMMA.16816.F32 R144, R128, R140, R144 ;  /* 0x0000008c8090723c */ /* 0x000fe20000001890 */
[----:B------:R-:W-:-:S02]  /*6f40*/  ISETP.GT.U32.AND P2, PT, R83, UR7, PT ;  /* 0x0000000753007c0c */ /* 0x000fc4000bf44070 */
[----:B------:R-:W-:Y:S02]  /*6f50*/  @!P4 PRMT R193, R111, 0x5410, RZ ;  /* 0x000054106fc1c816 */ /* 0x000fe400000000ff */
[----:B------:R-:W-:Y:S02]  /*6f60*/  ISETP.GT.U32.AND P0, PT, R76, UR7, PT ;  /* 0x000000074c007c0c */ /* 0x000fe4000bf04070 */
[----:B------:R-:W-:Y:S01]  /*6f70*/  ISETP.GT.U32.AND P4, PT, R82, UR7, PT ;  /* 0x0000000752007c0c */ /* 0x000fe2000bf84070 */
[----:B------:R-:W-:Y:S01]  /*6f80*/  HMMA.16816.F32 R160, R124, R140, R160 ;  /* 0x0000008c7ca0723c */ /* 0x000fe200000018a0 */
[----:B------:R-:W-:-:S07]  /*6f90*/  IMAD.MOV.U32 R141, RZ, RZ, R54 ;  /* 0x000000ffff8d7224 */ /* 0x000fce00078e0036 */
[----:B------:R-:W-:Y:S01]  /*6fa0*/  HMMA.16816.F32 R56, R4, R228, RZ ;  /* 0x000000e40438723c */ /* 0x000fe200000018ff */
[----:B------:R-:W-:-:S07]  /*6fb0*/  FADD.FTZ R20, R149, R0 ;  /* 0x0000000095147221 */ /* 0x000fce0000010000 */
[----:B------:R-:W-:Y:S01]  /*6fc0*/  HMMA.16816.F32 R52, R8, R228, RZ ;  /* 0x000000e40834723c */ /* 0x000fe200000018ff */
[----:B------:R-:W-:-:S07]  /*6fd0*/  FADD.FTZ R16, R166, R3 ;  /* 0x00000003a6107221 */ /* 0x000fce0000010000 */
[----:B------:R-:W-:Y:S08]  /*6fe0*/  HMMA.16816.F32 R72, R4, R232, RZ ;  /* 0x000000e80448723c */ /* 0x000ff000000018ff */
[C---:B------:R-:W-:Y:S08]  /*6ff0*/  HMMA.16816.F32 R40, R124.reuse, R216, R40 ;  /* 0x000000d87c28723c */ /* 0x040ff00000001828 */
[----:B------:R-:W-:Y:S01]  /*7000*/  HMMA.16816.F32 R104, R124, R112, R104 ;  /* 0x000000707c68723c */ /* 0x000fe20000001868 */
[----:B------:R-:W-:-:S07]  /*7010*/  PRMT R24, R24, 0x7770, RZ ;  /* 0x0000777018187816 */ /* 0x000fce00000000ff */
[----:B------:R-:W-:Y:S08]  /*7020*/  HMMA.16816.F32 R36, R128, R216, R36 ;  /* 0x000000d88024723c */ /* 0x000ff00000001824 */
[----:B------:R-:W-:Y:S01]  /*7030*/  HMMA.16816.F32 R68, R8, R232, RZ ;  /* 0x000000e80844723c */ /* 0x000fe200000018ff */
[----:B------:R-:W-:Y:S02]  /*7040*/  USHF.L.U32 UR32, UR22, 0x5, URZ ;  /* 0x0000000516207899 */ /* 0x000fe400080006ff */
[----:B------:R-:W-:-:S05]  /*7050*/  UIMAD UR23, UR27, UR8, UR23 ;  /* 0x000000081b1772a4 */ /* 0x000fca000f8e0217 */
[C---:B------:R-:W-:Y:S01]  /*7060*/  HMMA.16816.F32 R100, R128.reuse, R112, R100 ;  /* 0x000000708064723c */ /* 0x040fe20000001864 */
[----:B--2---:R-:W-:Y:S02]  /*7070*/  @!P5 HADD2 R21, -R180.H0_H0, -RZ.H0_H0 ;  /* 0xa00000ffb415d230 */ /* 0x004fe40000000900 */
[----:B------:R-:W-:Y:S01]  /*7080*/  @!P3 HADD2 R62, -R185.H0_H0, -RZ.H0_H0 ;  /* 0xa00000ffb93eb230 */ /* 0x000fe20000000900 */
[----:B------:R-:W-:Y:S01]  /*7090*/  PRMT R0, R26, 0x7770, RZ ;  /* 0x000077701a007816 */ /* 0x000fe200000000ff */
[----:B------:R-:W-:Y:S01]  /*70a0*/  @P0 HADD2 R164, -R183.H0_H0, -RZ.H0_H0 ;  /* 0xa00000ffb7a40230 */ /* 0x000fe20000000900 */
[----:B------:R-:W-:Y:S01]  /*70b0*/  PRMT R13, R21, 0x7610, R13 ;  /* 0x00007610150d7816 */ /* 0x000fe2000000000d */
[----:B------:R-:W-:Y:S01]  /*70c0*/  @P4 HADD2 R157, -R189.H0_H0, -RZ.H0_H0 ;  /* 0xa00000ffbd9d4230 */ /* 0x000fe20000000900 */
[----:B------:R1:W2:Y:S01]  /*70d0*/  LDL.LU.S16 R21, [R1+0x28] ;  /* 0x0000280001157983 */ /* 0x0002a20000300600 */
[----:B------:R-:W-:Y:S01]  /*70e0*/  HMMA.16816.F32 R52, R128, R200, R52 ;  /* 0x000000c88034723c */ /* 0x000fe20000001834 */
[----:B------:R-:W-:Y:S01]  /*70f0*/  @!P5 PRMT R180, R13, 0x5410, RZ ;  /* 0x000054100db4d816 */ /* 0x000fe200000000ff */
[----:B------:R-:W-:Y:S01]  /*7100*/  FADD.FTZ R2, R141, R167 ;  /* 0x000000a78d027221 */ /* 0x000fe20000010000 */
[----:B------:R1:W2:Y:S01]  /*7110*/  LDL.LU.S16 R13, [R1+0x4c] ;  /* 0x00004c00010d7983 */ /* 0x0002a20000300600 */
[----:B------:R-:W-:-:S02]  /*7120*/  IMAD.MOV.U32 R229, RZ, RZ, R48 ;  /* 0x000000ffffe57224 */ /* 0x000fc400078e0030 */
[----:B----4-:R-:W-:Y:S02]  /*7130*/  @P2 HADD2 R61, -R182.H0_H0, -RZ.H0_H0 ;  /* 0xa00000ffb63d2230 */ /* 0x010fe40000000900 */
[----:B------:R-:W-:Y:S01]  /*7140*/  HMMA.16816.F32 R56, R124, R200, R56 ;  /* 0x000000c87c38723c */ /* 0x000fe20000001838 */
[----:B------:R1:W4:Y:S01]  /*7150*/  LDL.LU.S16 R96, [R1+0x48] ;  /* 0x0000480001607983 */ /* 0x0003220000300600 */
[----:B------:R-:W-:Y:S01]  /*7160*/  IMAD.MOV.U32 R228, RZ, RZ, R197 ;  /* 0x000000ffffe47224 */ /* 0x000fe200078e00c5 */
[----:B------:R-:W1:Y:S02]  /*7170*/  LDCU.64 UR8, c[0x0][0x418] ;  /* 0x00008300ff0877ac */ /* 0x000e640008000a00 */
[----:B------:R1:W4:Y:S01]  /*7180*/  LDL.LU.S16 R83, [R1+0x40] ;  /* 0x0000400001537983 */ /* 0x0003220000300600 */
[----:B------:R-:W-:Y:S02]  /*7190*/  PRMT R60, R62, 0x7610, R60 ;  /* 0x000076103e3c7816 */ /* 0x000fe4000000003c */
[----:B------:R-:W-:Y:S01]  /*71a0*/  @P0 PRMT R183, R164, 0x5410, RZ ;  /* 0x00005410a4b70816 */ /* 0x000fe200000000ff */
[----:B------:R-:W-:Y:S01]  /*71b0*/  HMMA.16816.F32 R76, R4, R234, RZ ;  /* 0x000000ea044c723c */ /* 0x000fe200000018ff */
[----:B------:R-:W-:-:S02]  /*71c0*/  @!P3 PRMT R185, R60, 0x5410, RZ ;  /* 0x000054103cb9b816 */ /* 0x000fc400000000ff */
[----:B------:R-:W-:Y:S01]  /*71d0*/  @P4 PRMT R189, R157, 0x5410, RZ ;  /* 0x000054109dbd4816 */ /* 0x000fe200000000ff */
[----:B------:R-:W-:Y:S01]  /*71e0*/  IMAD.MOV.U32 R201, RZ, RZ, R49 ;  /* 0x000000ffffc97224 */ /* 0x000fe200078e0031 */
[----:B------:R-:W-:Y:S01]  /*71f0*/  ISETP.LE.U32.AND P3, PT, R0, UR7, PT ;  /* 0x0000000700007c0c */ /* 0x000fe2000bf63070 */
[----:B------:R1:W4:Y:S01]  /*7200*/  LDL.LU.S16 R82, [R1+0x64] ;  /* 0x0000640001527983 */ /* 0x0003220000300600 */
[----:B------:R-:W-:Y:S01]  /*7210*/  PRMT R0, R34, 0x7632, R0 ;  /* 0x0000763222007816 */ /* 0x000fe20000000000 */
[----:B------:R-:W-:Y:S01]  /*7220*/  HMMA.16816.F32 R72, R124, R236, R72 ;  /* 0x000000ec7c48723c */ /* 0x000fe20000001848 */
[----:B------:R-:W-:Y:S02]  /*7230*/  ISETP.GT.U32.AND P0, PT, R94, UR7, PT ;  /* 0x000000075e007c0c */ /* 0x000fe4000bf04070 */
[----:B------:R-:W-:Y:S02]  /*7240*/  ISETP.GT.U32.AND P4, PT, R92, UR7, PT ;  /* 0x000000075c007c0c */ /* 0x000fe4000bf84070 */
[----:B------:R-:W-:-:S03]  /*7250*/  LOP3.LUT R0, R0, 0xff, RZ, 0xc0, !PT ;  /* 0x000000ff00007812 */ /* 0x000fc600078ec0ff */
[----:B------:R-:W-:Y:S01]  /*7260*/  HMMA.16816.F32 R164, R4, R50, RZ ;  /* 0x0000003204a4723c */ /* 0x000fe200000018ff */
[----:B------:R-:W-:-:S07]  /*7270*/  ISETP.LE.U32.AND P5, PT, R0, UR7, PT ;  /* 0x0000000700007c0c */ /* 0x000fce000bfa3070 */
[----:B------:R-:W-:Y:S01]  /*7280*/  HMMA.16816.F32 R48, R8, R50, RZ ;  /* 0x000000320830723c */ /* 0x000fe200000018ff */
[----:B-----5:R-:W-:Y:S02]  /*7290*/  @P0 HADD2 R47, -R181.H0_H0, -RZ.H0_H0 ;  /* 0xa00000ffb52f0230 */ /* 0x020fe40000000900 */
[----:B---3--:R-:W-:Y:S01]  /*72a0*/  @P4 HADD2 R46, -R179.H0_H0, -RZ.H0_H0 ;  /* 0xa00000ffb32e4230 */ /* 0x008fe20000000900 */
[----:B------:R-:W-:Y:S02]  /*72b0*/  PRMT R45, R61, 0x7610, R45 ;  /* 0x000076103d2d7816 */ /* 0x000fe4000000002d */
[----:B------:R-:W-:Y:S02]  /*72c0*/  PRMT R44, R47, 0x7610, R44 ;  /* 0x000076102f2c7816 */ /* 0x000fe4000000002c */
[----:B------:R-:W-:Y:S01]  /*72d0*/  PRMT R28, R46, 0x7610, R28 ;  /* 0x000076102e1c7816 */ /* 0x000fe2000000001c */
[----:B------:R-:W-:Y:S01]  /*72e0*/  FADD.FTZ R17, R148, R2 ;  /* 0x0000000294117221 */ /* 0x000fe20000010000 */
[----:B------:R-:W-:Y:S01]  /*72f0*/  @P2 PRMT R182, R45, 0x5410, RZ ;  /* 0x000054102db62816 */ /* 0x000fe200000000ff */
[----:B------:R-:W-:Y:S01]  /*7300*/  IMAD.MOV.U32 R217, RZ, RZ, R64 ;  /* 0x000000ffffd97224 */ /* 0x000fe200078e0040 */
[----:B------:R-:W-:Y:S01]  /*7310*/  @P0 PRMT R181, R44, 0x5410, RZ ;  /* 0x000054102cb50816 */ /* 0x000fe200000000ff */
[----:B------:R-:W-:Y:S01]  /*7320*/  HMMA.16816.F32 R164, R124, R150, R164 ;  /* 0x000000967ca4723c */ /* 0x000fe200000018a4 */
[----:B------:R-:W-:Y:S01]  /*7330*/  @P4 PRMT R179, R28, 0x5410, RZ ;  /* 0x000054101cb34816 */ /* 0x000fe200000000ff */
[----:B------:R-:W-:Y:S01]  /*7340*/  IMAD.MOV.U32 R200, RZ, RZ, R196 ;  /* 0x000000ffffc87224 */ /* 0x000fe200078e00c4 */
[----:B------:R-:W-:Y:S01]  /*7350*/  ISETP.LE.U32.AND P2, PT, R95, UR7, PT ;  /* 0x000000075f007c0c */ /* 0x000fe2000bf43070 */
[----:B------:R3:W5:Y:S01]  /*7360*/  LDL.LU.S16 R28, [R1+0x3c] ;  /* 0x00003c00011c7983 */ /* 0x0007620000300600 */
[----:B------:R-:W-:-:S02]  /*7370*/  ISETP.LE.U32.AND P0, PT, R108, UR7, PT ;  /* 0x000000076c007c0c */ /* 0x000fc4000bf03070 */
[----:B------:R-:W-:Y:S01]  /*7380*/  ISETP.LE.U32.AND P4, PT, R109, UR7, PT ;  /* 0x000000076d007c0c */ /* 0x000fe2000bf83070 */
[----:B------:R-:W-:Y:S08]  /*7390*/  HMMA.16816.F32 R148, R128, R150, R48 ;  /* 0x000000968094723c */ /* 0x000ff00000001830 */
[C---:B------:R-:W-:Y:S08]  /*73a0*/  HMMA.16816.F32 R156, R4.reuse, R66, RZ ;  /* 0x00000042049c723c */ /* 0x040ff000000018ff */
[C---:B------:R-:W-:Y:S08]  /*73b0*/  HMMA.16816.F32 R44, R4.reuse, R198, RZ ;  /* 0x000000c6042c723c */ /* 0x040ff000000018ff */
[C---:B------:R-:W-:Y:S08]  /*73c0*/  HMMA.16816.F32 R60, R4.reuse, R230, RZ ;  /* 0x000000e6043c723c */ /* 0x040ff000000018ff */
[C---:B------:R-:W-:Y:S08]  /*73d0*/  HMMA.16816.F32 R92, R4.reuse, R226, RZ ;  /* 0x000000e2045c723c */ /* 0x040ff000000018ff */
[----:B------:R-:W-:Y:S08]  /*73e0*/  HMMA.16816.F32 R108, R4, R14, RZ ;  /* 0x0000000e046c723c */ /* 0x000ff000000018ff */
[----:B------:R-:W-:Y:S08]  /*73f0*/  HMMA.16816.F32 R48, R8, R198, RZ ;  /* 0x000000c60830723c */ /* 0x000ff000000018ff */
[-C--:B------:R-:W-:Y:S08]  /*7400*/  HMMA.16816.F32 R4, R4, R18.reuse, RZ ;  /* 0x000000120404723c */ /* 0x080ff000000018ff */
[----:B------:R-:W-:Y:S08]  /*7410*/  HMMA.16816.F32 R196, R8, R18, RZ ;  /* 0x0000001208c4723c */ /* 0x000ff000000018ff */
[C---:B------:R-:W-:Y:S08]  /*7420*/  HMMA.16816.F32 R156, R124.reuse, R142, R156 ;  /* 0x0000008e7c9c723c */ /* 0x040ff0000000189c */
[C---:B------:R-:W-:Y:S08]  /*7430*/  HMMA.16816.F32 R44, R124.reuse, R218, R44 ;  /* 0x000000da7c2c723c */ /* 0x040ff0000000182c */
[C---:B------:R-:W-:Y:S08]  /*7440*/  HMMA.16816.F32 R60, R124.reuse, R202, R60 ;  /* 0x000000ca7c3c723c */ /* 0x040ff0000000183c */
[C---:B------:R-:W-:Y:S08]  /*7450*/  HMMA.16816.F32 R76, R124.reuse, R238, R76 ;  /* 0x000000ee7c4c723c */ /* 0x040ff0000000184c */
[C---:B------:R-:W-:Y:S08]  /*7460*/  HMMA.16816.F32 R92, R124.reuse, R98, R92 ;  /* 0x000000627c5c723c */ /* 0x040ff0000000185c */
[C---:B------:R-:W-:Y:S08]  /*7470*/  HMMA.16816.F32 R108, R124.reuse, R114, R108 ;  /* 0x000000727c6c723c */ /* 0x040ff0000000186c */
[----:B------:R-:W-:Y:S01]  /*7480*/  HMMA.16816.F32 R124, R124, R22, R4 ;  /* 0x000000167c7c723c */ /* 0x000fe20000001804 */
[----:B------:R-:W-:-:S02]  /*7490*/  IMAD.MOV.U32 R216, RZ, RZ, R65 ;  /* 0x000000ffffd87224 */ /* 0x000fc400078e0041 */
[----:B------:R-:W-:-:S05]  /*74a0*/  FADD.FTZ R16, R195, R16 ;  /* 0x00000010c3107221 */ /* 0x000fca0000010000 */
[----:B------:R-:W-:Y:S01]  /*74b0*/  HMMA.16816.F32 R68, R128, R236, R68 ;  /* 0x000000ec8044723c */ /* 0x000fe20000001844 */
[----:B--2---:R-:W-:-:S05]  /*74c0*/  @!P5 HADD2 R21, -R177.H0_H0, -RZ.H0_H0 ;  /* 0xa00000ffb115d230 */ /* 0x004fca0000000900 */
[----:B------:R-:W-:Y:S02]  /*74d0*/  PRMT R12, R21, 0x7610, R12 ;  /* 0x00007610150c7816 */ /* 0x000fe4000000000c */
[----:B------:R3:W2:Y:S04]  /*74e0*/  LDL.LU.S16 R21, [R1+0x44] ;  /* 0x0000440001157983 */ /* 0x0006a80000300600 */
[----:B------:R3:W3:Y:S01]  /*74f0*/  LDL.LU.S16 R19, [R1+0x38] ;  /* 0x0000380001137983 */ /* 0x0006e20000300600 */
[----:B----4-:R-:W-:-:S03]  /*7500*/  @!P4 HADD2 R83, -R139.H0_H0, -RZ.H0_H0 ;  /* 0xa00000ff8b53c230 */ /* 0x010fc60000000900 */
[----:B------:R4:W4:Y:S02]  /*7510*/  LDL.LU.S16 R18, [R1+0x30] ;  /* 0x0000300001127983 */ /* 0x0009240000300600 */
[----:B------:R-:W-:-:S04]  /*7520*/  PRMT R6, R83, 0x7610, R6 ;  /* 0x0000761053067816 */ /* 0x000fc80000000006 */
[----:B------:R-:W-:Y:S02]  /*7530*/  @!P4 PRMT R139, R6, 0x5410, RZ ;  /* 0x00005410068bc816 */ /* 0x000fe400000000ff */
[----:B------:R1:W4:Y:S01]  /*7540*/  LDL.LU.S16 R6, [R1+0x2c] ;  /* 0x00002c0001067983 */ /* 0x0003220000300600 */
[----:B------:R-:W-:Y:S02]  /*7550*/  @!P0 HADD2 R96, -R175.H0_H0, -RZ.H0_H0 ;  /* 0xa00000ffaf608230 */ /* 0x000fe40000000900 */
[----:B------:R-:W-:-:S03]  /*7560*/  @!P3 HADD2 R82, -R174.H0_H0, -RZ.H0_H0 ;  /* 0xa00000ffae52b230 */ /* 0x000fc60000000900 */
[----:B------:R-:W-:-:S04]  /*7570*/  PRMT R29, R96, 0x7610, R29 ;  /* 0x00007610601d7816 */ /* 0x000fc8000000001d */
[----:B------:R-:W-:Y:S02]  /*7580*/  @!P0 PRMT R175, R29, 0x5410, RZ ;  /* 0x000054101daf8816 */ /* 0x000fe400000000ff */
[----:B------:R-:W-:Y:S02]  /*7590*/  ISETP.GT.U32.AND P0, PT, R246, UR7, PT ;  /* 0x00000007f6007c0c */ /* 0x000fe4000bf04070 */
[----:B------:R-:W-:-:S04]  /*75a0*/  PRMT R5, R82, 0x7610, R5 ;  /* 0x0000761052057816 */ /* 0x000fc80000000005 */
[----:B------:R-:W-:Y:S02]  /*75b0*/  @!P3 PRMT R174, R5, 0x5410, RZ ;  /* 0x0000541005aeb816 */ /* 0x000fe400000000ff */
[----:B------:R1:W4:Y:S01]  /*75c0*/  LDL.LU.S16 R5, [R1+0x34] ;  /* 0x0000340001057983 */ /* 0x0003220000300600 */
[----:B------:R-:W-:Y:S01]  /*75d0*/  @!P2 HADD2 R13, -R176.H0_H0, -RZ.H0_H0 ;  /* 0xa00000ffb00da230 */ /* 0x000fe20000000900 */
[----:B------:R-:W-:Y:S02]  /*75e0*/  @!P5 PRMT R177, R12, 0x5410, RZ ;  /* 0x000054100cb1d816 */ /* 0x000fe400000000ff */
[----:B------:R-:W-:Y:S01]  /*75f0*/  ISETP.GT.U32.AND P5, PT, R242, UR7, PT ;  /* 0x00000007f2007c0c */ /* 0x000fe2000bfa4070 */
[----:B------:R-:W-:Y:S01]  /*7600*/  HMMA.16816.F32 R64, R8, R66, RZ ;  /* 0x000000420840723c */ /* 0x000fe200000018ff */
[----:B------:R-:W-:Y:S02]  /*7610*/  PRMT R97, R13, 0x7610, R97 ;  /* 0x000076100d617816 */ /* 0x000fe40000000061 */
[----:B------:R-:W-:-:S02]  /*7620*/  ISETP.LE.U32.AND P4, PT, R24, UR7, PT ;  /* 0x0000000718007c0c */ /* 0x000fc4000bf83070 */
[----:B------:R-:W-:Y:S02]  /*7630*/  @!P2 PRMT R176, R97, 0x5410, RZ ;  /* 0x0000541061b0a816 */ /* 0x000fe400000000ff */
[----:B------:R-:W-:Y:S02]  /*7640*/  ISETP.GT.U32.AND P2, PT, R247, UR7, PT ;  /* 0x00000007f7007c0c */ /* 0x000fe4000bf44070 */
[----:B------:R-:W-:-:S03]  /*7650*/  ISETP.GT.U32.AND P3, PT, R245, UR7, PT ;  /* 0x00000007f5007c0c */ /* 0x000fc6000bf64070 */
[----:B-----5:R-:W-:Y:S01]  /*7660*/  @P5 HADD2 R28, -R138.H0_H0, -RZ.H0_H0 ;  /* 0xa00000ff8a1c5230 */ /* 0x020fe20000000900 */
[----:B------:R-:W-:-:S04]  /*7670*/  PRMT R0, R80, 0x7632, R0 ;  /* 0x0000763250007816 */ /* 0x000fc80000000000 */
[----:B------:R-:W-:Y:S02]  /*7680*/  PRMT R26, R28, 0x7610, R26 ;  /* 0x000076101c1a7816 */ /* 0x000fe4000000001a */
[----:B------:R-:W-:Y:S01]  /*7690*/  LOP3.LUT R0, R0, 0xff, RZ, 0xc0, !PT ;  /* 0x000000ff00007812 */ /* 0x000fe200078ec0ff */
[----:B------:R-:W-:Y:S01]  /*76a0*/  HMMA.16816.F32 R140, R128, R142, R64 ;  /* 0x0000008e808c723c */ /* 0x000fe20000001840 */
[----:B------:R-:W-:Y:S02]  /*76b0*/  @P5 PRMT R138, R26, 0x5410, RZ ;  /* 0x000054101a8a5816 */ /* 0x000fe400000000ff */
[----:B------:R-:W-:-:S05]  /*76c0*/  ISETP.LE.U32.AND P5, PT, R0, UR7, PT ;  /* 0x0000000700007c0c */ /* 0x000fca000bfa3070 */
[C---:B------:R-:W-:Y:S08]  /*76d0*/  HMMA.16816.F32 R64, R8.reuse, R230, RZ ;  /* 0x000000e60840723c */ /* 0x040ff000000018ff */
[C---:B------:R-:W-:Y:S08]  /*76e0*/  HMMA.16816.F32 R232, R8.reuse, R234, RZ ;  /* 0x000000ea08e8723c */ /* 0x040ff000000018ff */
[C---:B------:R-:W-:Y:S08]  /*76f0*/  HMMA.16816.F32 R224, R8.reuse, R226, RZ ;  /* 0x000000e208e0723c */ /* 0x040ff000000018ff */
[----:B------:R-:W-:Y:S01]  /*7700*/  HMMA.16816.F32 R12, R8, R14, RZ ;  /* 0x0000000e080c723c */ /* 0x000fe200000018ff */
[----:B---3--:R-:W-:-:S05]  /*7710*/  @P0 HADD2 R19, -R132.H0_H0, -RZ.H0_H0 ;  /* 0xa00000ff84130230 */ /* 0x008fca0000000900 */
[----:B------:R-:W-:-:S04]  /*7720*/  PRMT R4, R19, 0x7610, R4 ;  /* 0x0000761013047816 */ /* 0x000fc80000000004 */
[----:B------:R-:W-:Y:S02]  /*7730*/  @P0 PRMT R132, R4, 0x5410, RZ ;  /* 0x0000541004840816 */ /* 0x000fe400000000ff */
[----:B------:R3:W5:Y:S01]  /*7740*/  LDL.LU.S16 R4, [R1+0x68] ;  /* 0x0000680001047983 */ /* 0x0007620000300600 */
[----:B--2---:R-:W-:Y:S02]  /*7750*/  @P2 HADD2 R21, -R137.H0_H0, -RZ.H0_H0 ;  /* 0xa00000ff89152230 */ /* 0x004fe40000000900 */
[----:B----4-:R-:W-:Y:S02]  /*7760*/  @!P4 HADD2 R18, -R35.H0_H0, -RZ.H0_H0 ;  /* 0xa00000ff2312c230 */ /* 0x010fe40000000900 */
[----:B------:R-:W-:Y:S01]  /*7770*/  @P3 HADD2 R6, -R34.H0_H0, -RZ.H0_H0 ;  /* 0xa00000ff22063230 */ /* 0x000fe20000000900 */
[----:B------:R-:W-:Y:S02]  /*7780*/  PRMT R11, R21, 0x7610, R11 ;  /* 0x00007610150b7816 */ /* 0x000fe4000000000b */
[----:B------:R-:W-:-:S02]  /*7790*/  PRMT R0, R18, 0x7610, R0 ;  /* 0x0000761012007816 */ /* 0x000fc40000000000 */
[----:B------:R3:W2:Y:S01]  /*77a0*/  LDL.LU.S16 R18, [R1+0x6c] ;  /* 0x00006c0001127983 */ /* 0x0006a20000300600 */
[----:B------:R-:W-:-:S03]  /*77b0*/  @P2 PRMT R137, R11, 0x5410, RZ ;  /* 0x000054100b892816 */ /* 0x000fc600000000ff */
[----:B------:R3:W4:Y:S01]  /*77c0*/  LDL.LU.S16 R21, [R1+0x70] ;  /* 0x0000700001157983 */ /* 0x0007220000300600 */
[----:B------:R-:W-:-:S03]  /*77d0*/  PRMT R3, R6, 0x7610, R3 ;  /* 0x0000761006037816 */ /* 0x000fc60000000003 */
[----:B------:R3:W3:Y:S04]  /*77e0*/  LDL.LU.S16 R19, [R1+0x78] ;  /* 0x0000780001137983 */ /* 0x0006e80000300600 */
[----:B------:R1:W3:Y:S04]  /*77f0*/  LDL.LU.S16 R11, [R1+0x7c] ;  /* 0x00007c00010b7983 */ /* 0x0002e80000300600 */
[----:B------:R1:W3:Y:S01]  /*7800*/  LDL.LU.S16 R6, [R1+0x74] ;  /* 0x0000740001067983 */ /* 0x0002e20000300600 */
[----:B------:R-:W-:Y:S01]  /*7810*/  UIMAD UR23, UR23, UR29, UR32 ;  /* 0x0000001d171772a4 */ /* 0x000fe2000f8e0220 */
[----:B------:R-:W-:Y:S01]  /*7820*/  @!P5 HADD2 R5, -R172.H0_H0, -RZ.H0_H0 ;  /* 0xa00000ffac05d230 */ /* 0x000fe20000000900 */
[----:B------:R-:W-:-:S02]  /*7830*/  ISETP.GT.U32.AND P2, PT, R251, UR7, PT ;  /* 0x00000007fb007c0c */ /* 0x000fc4000bf44070 */
[----:B------:R-:W-:Y:S01]  /*7840*/  UIADD3 UR23, UPT, UPT, UR23, -0x20, URZ ;  /* 0xffffffe017177890 */ /* 0x000fe2000fffe0ff */
[----:B------:R-:W-:Y:S02]  /*7850*/  @!P4 PRMT R35, R0, 0x5410, RZ ;  /* 0x000054100023c816 */ /* 0x000fe400000000ff */
[----:B------:R-:W-:Y:S02]  /*7860*/  PRMT R2, R5, 0x7610, R2 ;  /* 0x0000761005027816 */ /* 0x000fe40000000002 */
[----:B------:R-:W-:Y:S02]  /*7870*/  LOP3.LUT R0, R243, 0xffff, RZ, 0xc0, !PT ;  /* 0x0000fffff3007812 */ /* 0x000fe400078ec0ff */
[----:B------:R-:W-:Y:S01]  /*7880*/  @!P5 PRMT R172, R2, 0x5410, RZ ;  /* 0x0000541002acd816 */ /* 0x000fe200000000ff */
[----:B------:R-:W-:Y:S01]  /*7890*/  IMAD.U32 R2, RZ, RZ, UR23 ;  /* 0x00000017ff027e24 */ /* 0x000fe2000f8e00ff */
[----:B------:R-:W-:Y:S02]  /*78a0*/  ISETP.LE.U32.AND P4, PT, R0, UR7, PT ;  /* 0x0000000700007c0c */ /* 0x000fe4000bf83070 */
[----:B------:R-:W-:-:S02]  /*78b0*/  @P3 PRMT R34, R3, 0x5410, RZ ;  /* 0x0000541003223816 */ /* 0x000fc400000000ff */
[----:B------:R-:W-:Y:S02]  /*78c0*/  SHF.R.S32.HI R3, RZ, 0x1f, R25 ;  /* 0x0000001fff037819 */ /* 0x000fe40000011419 */
[----:B------:R-:W-:-:S04]  /*78d0*/  IADD3 R0, P3, PT, R25, UR23, RZ ;  /* 0x0000001719007c10 */ /* 0x000fc8000ff7e0ff */
[----:B------:R-:W-:Y:S02]  /*78e0*/  LEA.HI.X.SX32 R3, R2, R3, 0x1, P3 ;  /* 0x0000000302037211 */ /* 0x000fe400018f0eff */
[----:B-1----:R-:W-:Y:S02]  /*78f0*/  LEA R2, P3, R0, UR8, 0x1 ;  /* 0x0000000800027c11 */ /* 0x002fe4000f8608ff */
[----:B------:R-:W-:Y:S02]  /*7900*/  ISETP.GT.U32.AND P0, PT, R250, UR7, PT ;  /* 0x00000007fa007c0c */ /* 0x000fe4000bf04070 */
[----:B------:R-:W-:Y:S02]  /*7910*/  LEA.HI.X R3, R0, UR9, R3, 0x1, P3 ;  /* 0x0000000900037c11 */ /* 0x000fe400098f0c03 */
[----:B------:R-:W-:Y:S02]  /*7920*/  LOP3.LUT R0, R252, 0xffff, RZ, 0xc0, !PT ;  /* 0x0000fffffc007812 */ /* 0x000fe400078ec0ff */
[----:B------:R-:W-:-:S04]  /*7930*/  LOP3.LUT R5, R200, 0xffff, RZ, 0xc0, !PT ;  /* 0x0000ffffc8057812 */ /* 0x000fc800078ec0ff */
[----:B------:R-:W-:Y:S01]  /*7940*/  ISETP.LE.U32.AND P5, PT, R5, UR7, PT ;  /* 0x0000000705007c0c */ /* 0x000fe2000bfa3070 */
[----:B------:R-:W-:Y:S01]  /*7950*/  USHF.L.U32 UR8, UR29, 0x3, URZ ;  /* 0x000000031d087899 */ /* 0x000fe200080006ff */
[----:B------:R1:W-:Y:S01]  /*7960*/  STG.E.U16 desc[UR24][R2.64], R81 ;  /* 0x0000005102007986 */ /* 0x0003e2000c101518 */
[----:B------:R-:W-:Y:S01]  /*7970*/  FADD.FTZ R17, R228, R17 ;  /* 0x00000011e4117221 */ /* 0x000fe20000010000 */
[C---:B------:R-:W-:Y:S08]  /*7980*/  HMMA.16816.F32 R48, R128.reuse, R218, R48 ;  /* 0x000000da8030723c */ /* 0x040ff00000001830 */
[C---:B------:R-:W-:Y:S08]  /*7990*/  HMMA.16816.F32 R64, R128.reuse, R202, R64 ;  /* 0x000000ca8040723c */ /* 0x040ff00000001840 */
[C---:B------:R-:W-:Y:S08]  /*79a0*/  HMMA.16816.F32 R96, R128.reuse, R98, R224 ;  /* 0x000000628060723c */ /* 0x040ff000000018e0 */
[C---:B------:R-:W-:Y:S08]  /*79b0*/  HMMA.16816.F32 R112, R128.reuse, R114, R12 ;  /* 0x000000728070723c */ /* 0x040ff0000000180c */
[C---:B-1----:R-:W-:Y:S08]  /*79c0*/  HMMA.16816.F32 R80, R128.reuse, R238, R232 ;  /* 0x000000ee8050723c */ /* 0x042ff000000018e8 */
[----:B------:R-:W-:Y:S01]  /*79d0*/  HMMA.16816.F32 R128, R128, R22, R196 ;  /* 0x000000168080723c */ /* 0x000fe200000018c4 */
[----:B-----5:R-:W-:-:S05]  /*79e0*/  @P2 HADD2 R4, -R33.H0_H0, -RZ.H0_H0 ;  /* 0xa00000ff21042230 */ /* 0x020fca0000000900 */
[----:B------:R-:W-:-:S04]  /*79f0*/  PRMT R24, R4, 0x7610, R24 ;  /* 0x0000761004187816 */ /* 0x000fc80000000018 */
[----:B------:R-:W-:Y:S02]  /*7a00*/  @P2 PRMT R33, R24, 0x5410, RZ ;  /* 0x0000541018212816 */ /* 0x000fe400000000ff */
[----:B------:R-:W-:Y:S02]  /*7a10*/  ISETP.LE.U32.AND P2, PT, R0, UR7, PT ;  /* 0x0000000700007c0c */ /* 0x000fe4000bf43070 */
[----:B------:R-:W-:Y:S01]  /*7a20*/  LOP3.LUT R4, R249, 0xffff, RZ, 0xc0, !PT ;  /* 0x0000fffff9047812 */ /* 0x000fe200078ec0ff */
[----:B--2---:R-:W-:-:S03]  /*7a30*/  @P0 HADD2 R18, -R30.H0_H0, -RZ.H0_H0 ;  /* 0xa00000ff1e120230 */ /* 0x004fc60000000900 */
[----:B------:R-:W-:Y:S01]  /*7a40*/  ISETP.LE.U32.AND P3, PT, R4, UR7, PT ;  /* 0x0000000704007c0c */ /* 0x000fe2000bf63070 */
[----:B------:R-:W-:Y:S01]  /*7a50*/  IMAD.U32 R0, RZ, RZ, UR8 ;  /* 0x00000008ff007e24 */ /* 0x000fe2000f8e00ff */
[----:B------:R-:W-:Y:S01]  /*7a60*/  PRMT R4, R18, 0x7610, R4 ;  /* 0x0000761012047816 */ /* 0x000fe20000000004 */
[----:B----4-:R-:W-:Y:S02]  /*7a70*/  @!P4 HADD2 R21, -R184.H0_H0, -RZ.H0_H0 ;  /* 0xa00000ffb815c230 */ /* 0x010fe40000000900 */
[----:B---3--:R-:W-:Y:S01]  /*7a80*/  @!P5 HADD2 R11, -R178.H0_H0, -RZ.H0_H0 ;  /* 0xa00000ffb20bd230 */ /* 0x008fe20000000900 */
[----:B------:R-:W-:Y:S01]  /*7a90*/  @P0 PRMT R30, R4, 0x5410, RZ ;  /* 0x00005410041e0816 */ /* 0x000fe200000000ff */
[----:B------:R-:W-:Y:S02]  /*7aa0*/  @!P2 HADD2 R6, -R173.H0_H0, -RZ.H0_H0 ;  /* 0xa00000ffad06a230 */ /* 0x000fe40000000900 */
[----:B------:R-:W-:Y:S01]  /*7ab0*/  IMAD.WIDE R4, R0, 0x2, R2 ;  /* 0x0000000200047825 */ /* 0x000fe200078e0202 */
[----:B------:R-:W-:-:S03]  /*7ac0*/  PRMT R10, R21, 0x7610, R10 ;  /* 0x00007610150a7816 */ /* 0x000fc6000000000a */
[----:B------:R-:W-:Y:S01]  /*7ad0*/  @!P3 HADD2 R19, -R188.H0_H0, -RZ.H0_H0 ;  /* 0xa00000ffbc13b230 */ /* 0x000fe20000000900 */
[----:B------:R-:W-:Y:S01]  /*7ae0*/  PRMT R7, R6, 0x7610, R7 ;  /* 0x0000761006077816 */ /* 0x000fe20000000007 */
[----:B------:R-:W-:Y:S01]  /*7af0*/  IMAD.U32 R6, RZ, RZ, UR29 ;  /* 0x0000001dff067e24 */ /* 0x000fe2000f8e00ff */
[----:B------:R-:W-:Y:S02]  /*7b00*/  PRMT R8, R11, 0x7610, R8 ;  /* 0x000076100b087816 */ /* 0x000fe40000000008 */
[----:B------:R-:W-:Y:S01]  /*7b10*/  @!P2 PRMT R173, R7, 0x5410, RZ ;  /* 0x0000541007ada816 */ /* 0x000fe200000000ff */
[----:B------:R-:W-:Y:S01]  /*7b20*/  IMAD.WIDE R6, R6, 0x70, R4 ;  /* 0x0000007006067825 */ /* 0x000fe200078e0204 */
[----:B------:R-:W-:Y:S02]  /*7b30*/  @!P4 PRMT R184, R10, 0x5410, RZ ;  /* 0x000054100ab8c816 */ /* 0x000fe400000000ff */
[----:B------:R-:W-:Y:S02]  /*7b40*/  PRMT R9, R19, 0x7610, R9 ;  /* 0x0000761013097816 */ /* 0x000fe40000000009 */
[----:B------:R-:W-:Y:S01]  /*7b50*/  @!P5 PRMT R178, R8, 0x5410, RZ ;  /* 0x0000541008b2d816 */ /* 0x000fe200000000ff */
[----:B------:R-:W-:Y:S01]  /*7b60*/  IMAD.U32 R8, RZ, RZ, UR29 ;  /* 0x0000001dff087e24 */ /* 0x000fe2000f8e00ff */
[----:B------:R-:W-:Y:S01]  /*7b70*/  @!P3 PRMT R188, R9, 0x5410, RZ ;  /* 0x0000541009bcb816 */ /* 0x000fe200000000ff */
[----:B------:R-:W-:Y:S02]  /*7b80*/  STG.E.U16 desc[UR24][R2.64+0x2], R184 ;  /* 0x000002b802007986 */ /* 0x000fe4000c101518 */
[----:B------:R-:W-:-:S02]  /*7b90*/  IMAD.WIDE R8, R8, -0x70, R6 ;  /* 0xffffff9008087825 */ /* 0x000fc400078e0206 */
[----:B------:R-:W-:Y:S04]  /*7ba0*/  STG.E.U16 desc[UR24][R4.64], R194 ;  /* 0x000000c204007986 */ /* 0x000fe8000c101518 */
[----:B------:R1:W-:Y:S01]  /*7bb0*/  STG.E.U16 desc[UR24][R4.64+0x2], R192 ;  /* 0x000002c004007986 */ /* 0x0003e2000c101518 */
[----:B------:R-:W-:-:S03]  /*7bc0*/  IMAD.U32 R10, RZ, RZ, UR29 ;  /* 0x0000001dff0a7e24 */ /* 0x000fc6000f8e00ff */
[----:B------:R-:W-:Y:S04]  /*7bd0*/  STG.E.U16 desc[UR24][R6.64], R193 ;  /* 0x000000c106007986 */ /* 0x000fe8000c101518 */
[----:B------:R2:W-:Y:S01]  /*7be0*/  STG.E.U16 desc[UR24][R6.64+0x2], R188 ;  /* 0x000002bc06007986 */ /* 0x0005e2000c101518 */
[----:B-1----:R-:W-:-:S04]  /*7bf0*/  IMAD.WIDE R4, R0, 0x2, R6 ;  /* 0x0000000200047825 */ /* 0x002fc800078e0206 */
[----:B------:R-:W-:-:S04]  /*7c00*/  IMAD.U32 R0, RZ, RZ, UR29 ;  /* 0x0000001dff007e24 */ /* 0x000fc8000f8e00ff */
[----:B--2---:R-:W-:Y:S01]  /*7c10*/  IMAD.WIDE R6, R0, 0x70, R8 ;  /* 0x0000007000067825 */ /* 0x004fe200078e0208 */
        /* <DEDUP_REMOVED lines=10> */
[----:B-1----:R-:W-:-:S04]  /*7cc0*/  IMAD.U32 R8, RZ, RZ, UR29 ;  /* 0x0000001dff087e24 */ /* 0x002fc8000f8e00ff */
[----:B------:R-:W-:-:S04]  /*7cd0*/  IMAD.WIDE R8, R8, 0x70, R10 ;  /* 0x0000007008087825 */ /* 0x000fc800078e020a */
[----:B--2---:R-:W-:Y:S01]  /*7ce0*/  IMAD.U32 R6, RZ, RZ, UR29 ;  /* 0x0000001dff067e24 */ /* 0x004fe2000f8e00ff */
[----:B------:R-:W-:Y:S03]  /*7cf0*/  STG.E.U16 desc[UR24][R4.64+0x10], R179 ;  /* 0x000010b304007986 */ /* 0x000fe6000c101518 */
[----:B------:R-:W-:Y:S01]  /*7d00*/  IMAD.WIDE R6, R6, -0x70, R8 ;  /* 0xffffff9006067825 */ /* 0x000fe200078e0208 */
[----:B------:R-:W-:Y:S04]  /*7d10*/  STG.E.U16 desc[UR24][R2.64+0x20], R180 ;  /* 0x000020b402007986 */ /* 0x000fe8000c101518 */
[----:B------:R-:W-:Y:S04]  /*7d20*/  STG.E.U16 desc[UR24][R2.64+0x22], R178 ;  /* 0x000022b202007986 */ /* 0x000fe8000c101518 */
[----:B------:R-:W-:Y:S04]  /*7d30*/  STG.E.U16 desc[UR24][R10.64+0x20], R177 ;  /* 0x000020b10a007986 */ /* 0x000fe8000c101518 */
[----:B------:R-:W-:Y:S04]  /*7d40*/  STG.E.U16 desc[UR24][R10.64+0x22], R176 ;  /* 0x000022b00a007986 */ /* 0x000fe8000c101518 */
[----:B------:R-:W-:Y:S04]  /*7d50*/  STG.E.U16 desc[UR24][R8.64+0x20], R175 ;  /* 0x000020af08007986 */ /* 0x000fe8000c101518 */
[----:B------:R1:W-:Y:S01]  /*7d60*/  STG.E.U16 desc[UR24][R8.64+0x22], R173 ;  /* 0x000022ad08007986 */ /* 0x0003e2000c101518 */
[----:B------:R-:W-:-:S03]  /*7d70*/  FADD.FTZ R18, R201, R27 ;  /* 0x0000001bc9127221 */ /* 0x000fc60000010000 */
[----:B------:R-:W-:Y:S04]  /*7d80*/  STG.E.U16 desc[UR24][R4.64+0x20], R172 ;  /* 0x000020ac04007986 */ /* 0x000fe8000c101518 */
[----:B------:R-:W-:Y:S04]  /*7d90*/  STG.E.U16 desc[UR24][R4.64+0x22], R139 ;  /* 0x0000228b04007986 */ /* 0x000fe8000c101518 */
[----:B------:R-:W-:Y:S04]  /*7da0*/  STG.E.U16 desc[UR24][R2.64+0x30], R174 ;  /* 0x000030ae02007986 */ /* 0x000fe8000c101518 */
[----:B------:R-:W-:Y:S04]  /*7db0*/  STG.E.U16 desc[UR24][R2.64+0x32], R138 ;  /* 0x0000328a02007986 */ /* 0x000fe8000c101518 */
[----:B------:R-:W-:Y:S01]  /*7dc0*/  STG.E.U16 desc[UR24][R6.64+0x30], R137 ;  /* 0x0000308906007986 */ /* 0x000fe2000c101518 */
[----:B-1----:R-:W-:-:S04]  /*7dd0*/  IMAD.WIDE R8, R0, 0x70, R6 ;  /* 0x0000007000087825 */ /* 0x002fc800078e0206 */
[----:B------:R-:W-:Y:S01]  /*7de0*/  FADD.FTZ R0, R229, R20 ;  /* 0x00000014e5007221 */ /* 0x000fe20000010000 */
[----:B------:R1:W-:Y:S03]  /*7df0*/  STG.E.U16 desc[UR24][R6.64+0x32], R132 ;  /* 0x0000328406007986 */ /* 0x0003e6000c101518 */
[----:B------:R-:W-:Y:S01]  /*7e00*/  FADD.FTZ R0, R31, R0 ;  /* 0x000000001f007221 */ /* 0x000fe20000010000 */
[----:B------:R-:W-:Y:S04]  /*7e10*/  STG.E.U16 desc[UR24][R8.64+0x30], R35 ;  /* 0x0000302308007986 */ /* 0x000fe8000c101518 */
[----:B------:R-:W-:Y:S04]  /*7e20*/  STG.E.U16 desc[UR24][R8.64+0x32], R34 ;  /* 0x0000322208007986 */ /* 0x000fe8000c101518 */
[----:B------:R-:W-:Y:S04]  /*7e30*/  STG.E.U16 desc[UR24][R4.64+0x30], R33 ;  /* 0x0000302104007986 */ /* 0x000fe8000c101518 */
[----:B------:R2:W-:Y:S01]  /*7e40*/  STG.E.U16 desc[UR24][R4.64+0x32], R30 ;  /* 0x0000321e04007986 */ /* 0x0005e2000c101518 */
[----:B------:R-:W-:Y:S01]  /*7e50*/  FADD.FTZ R0, R244, R0 ;  /* 0x00000000f4007221 */ /* 0x000fe20000010000 */
[----:B-1----:R-:W-:-:S03]  /*7e60*/  FADD.FTZ R6, R208, R16 ;  /* 0x00000010d0067221 */ /* 0x002fc60000010000 */
[----:B------:R-:W-:Y:S01]  /*7e70*/  FADD.FTZ R0, R248, R0 ;  /* 0x00000000f8007221 */ /* 0x000fe20000010000 */
[----:B------:R-:W-:Y:S01]  /*7e80*/  FADD.FTZ R231, R209, R6 ;  /* 0x00000006d1e77221 */ /* 0x000fe20000010000 */
[----:B--2---:R-:W-:Y:S01]  /*7e90*/  FADD.FTZ R5, R216, R18 ;  /* 0x00000012d8057221 */ /* 0x004fe20000010000 */
[----:B------:R-:W-:-:S03]  /*7ea0*/  FADD.FTZ R4, R217, R17 ;  /* 0x00000011d9047221 */ /* 0x000fc60000010000 */
[----:B------:R-:W-:Y:S01]  /*7eb0*/  FADD.FTZ R5, R240, R5 ;  /* 0x00000005f0057221 */ /* 0x000fe20000010000 */
[----:B------:R-:W-:-:S03]  /*7ec0*/  FADD.FTZ R6, R32, R4 ;  /* 0x0000000420067221 */ /* 0x000fc60000010000 */
[----:B------:R-:W-:Y:S01]  /*7ed0*/  FADD.FTZ R4, R241, R5 ;  /* 0x00000005f1047221 */ /* 0x000fe20000010000 */
[----:B------:R-:W-:Y:S01]  /*7ee0*/  FADD.FTZ R5, R221, R6 ;  /* 0x00000006dd057221 */ /* 0x000fe20000010000 */
[----:B------:R1:W-:Y:S02]  /*7ef0*/  STL [R1+0x4c], R0 ;  /* 0x00004c0001007387 */ /* 0x0003e40000100800 */
[----:B------:R-:W-:-:S05]  /*7f00*/  FADD.FTZ R4, R207, R4 ;  /* 0x00000004cf047221 */ /* 0x000fca0000010000 */
[----:B------:R2:W-:Y:S01]  /*7f10*/  STL [R1+0x2c], R4 ;  /* 0x00002c0401007387 */ /* 0x0005e20000100800 */
[----:B-1----:R-:W-:-:S05]  /*7f20*/  FADD.FTZ R0, R213, R5 ;  /* 0x00000005d5007221 */ /* 0x002fca0000010000 */
[----:B------:R2:W-:Y:S01]  /*7f30*/  STL [R1+0x48], R0 ;  /* 0x0000480001007387 */ /* 0x0005e20000100800 */
[----:B------:R-:W-:-:S04]  /*7f40*/  FADD.FTZ R231, R204, R231 ;  /* 0x000000e7cce77221 */ /* 0x000fc80000010000 */
[----:B------:R-:W-:Y:S01]  /*7f50*/  FADD.FTZ R231, R206, R231 ;  /* 0x000000e7cee77221 */ /* 0x000fe20000010000 */
[----:B------:R-:W-:Y:S06]  /*7f60*/  BRA.U !UP1, `(.L_x_2145) ;  /* 0x0000004509a47547 */ /* 0x000fec000b800000 */
[----:B------:R-:W3:Y:S01]  /*7f70*/  LDL.LU.64 R216, [R1+0xa8] ;  /* 0x0000a80001d87983 */ /* 0x000ee20000300a00 */
[----:B--2---:R-:W-:Y:S01]  /*7f80*/  LOP3.LUT R4, R212, 0x3, RZ, 0xc0, !PT ;  /* 0x00000003d4047812 */ /* 0x004fe200078ec0ff */
[----:B------:R-:W1:Y:S01]  /*7f90*/  LDCU UR8, c[0x0][0x440] ;  /* 0x00008800ff0877ac */ /* 0x000e620008000800 */
[----:B------:R-:W-:Y:S01]  /*7fa0*/  LOP3.LUT R5, R222, UR4, RZ, 0x3c, !PT ;  /* 0x00000004de057c12 */ /* 0x000fe2000f8e3cff */
[----:B------:R-:W2:Y:S01]  /*7fb0*/  LDL.LU R31, [R1+0x10] ;  /* 0x00001000011f7983 */ /* 0x000ea20000300800 */
[----:B------:R-:W4:Y:S03]  /*7fc0*/  S2UR UR9, SR_CgaCtaId ;  /* 0x00000000000979c3 */ /* 0x000f260000008800 */
[----:B------:R-:W5:Y:S04]  /*7fd0*/  LDL.LU R32, [R1+0x84] ;  /* 0x0000840001207983 */ /* 0x000f680000300800 */
[----:B------:R-:W5:Y:S01]  /*7fe0*/  LDL.64 R200, [R1+0x88] ;  /* 0x0000880001c87983 */ /* 0x000f620000100a00 */
[----:B------:R-:W2:Y:S03]  /*7ff0*/  LDC.64 R236, c[0x0][0x3c0] ;  /* 0x0000f000ffec7b82 */ /* 0x000ea60000000a00 */
[----:B------:R-:W5:Y:S01]  /*8000*/  LDL.64 R228, [R1+0x90] ;  /* 0x0000900001e47983 */ /* 0x000f620000100a00 */
[----:B------:R-:W-:Y:S01]  /*8010*/  IMAD.MOV.U32 R207, RZ, RZ, 0x20 ;  /* 0x00000020ffcf7424 */ /* 0x000fe200078e00ff */
[----:B------:R-:W-:Y:S01]  /*8020*/  UMOV UR23, 0x400 ;  /* 0x0000040000177882 */ /* 0x000fe20000000000 */
[----:B------:R-:W-:Y:S01]  /*8030*/  IMAD.MOV.U32 R137, RZ, RZ, R133 ;  /* 0x000000ffff897224 */ /* 0x000fe200078e0085 */
[----:B------:R-:W4:Y:S01]  /*8040*/  S2R R212, SR_TID.X ;  /* 0x0000000000d47919 */ /* 0x000f220000002100 */
[----:B------:R-:W-:Y:S01]  /*8050*/  IMAD.MOV.U32 R132, RZ, RZ, R134 ;  /* 0x000000ffff847224 */ /* 0x000fe200078e0086 */
[----:B-1----:R-:W-:Y:S01]  /*8060*/  ISETP.GE.AND P2, PT, R205, UR8, PT ;  /* 0x00000008cd007c0c */ /* 0x002fe2000bf46270 */
[----:B------:R-:W-:Y:S01]  /*8070*/  IMAD.MOV.U32 R215, RZ, RZ, 0x40 ;  /* 0x00000040ffd77424 */ /* 0x000fe200078e00ff */
[----:B------:R-:W-:-:S02]  /*8080*/  UIADD3 UR22, UPT, UPT, UR22, -0x2, URZ ;  /* 0xfffffffe16167890 */ /* 0x000fc4000fffe0ff */
[----:B------:R-:W-:Y:S02]  /*8090*/  USHF.L.U32 UR29, UR29, 0x3, URZ ;  /* 0x000000031d1d7899 */ /* 0x000fe400080006ff */
[----:B------:R-:W-:Y:S01]  /*80a0*/  USHF.L.U32 UR8, UR7, 0x10, URZ ;  /* 0x0000001007087899 */ /* 0x000fe200080006ff */
[C---:B----4-:R-:W-:Y:S01]  /*80b0*/  IMAD.SHL.U32 R213, R212.reuse, 0x40, RZ ;  /* 0x00000040d4d57824 */ /* 0x050fe200078e00ff */
[----:B------:R-:W-:-:S04]  /*80c0*/  LOP3.LUT P0, RZ, R212, 0x2, RZ, 0xc0, !PT ;  /* 0x00000002d4ff7812 */ /* 0x000fc8000780c0ff */
[----:B------:R-:W-:Y:S02]  /*80d0*/  SEL R207, R207, 0xffffffe0, !P0 ;  /* 0xffffffe0cfcf7807 */ /* 0x000fe40004000000 */
[----:B---3--:R-:W-:Y:S01]  /*80e0*/  LOP3.LUT R0, R217, UR31, RZ, 0x3c, !PT ;  /* 0x0000001fd9007c12 */ /* 0x008fe2000f8e3cff */
[----:B------:R-:W-:Y:S02]  /*80f0*/  IMAD.SHL.U32 R217, R212, 0x40, RZ ;  /* 0x00000040d4d97824 */ /* 0x000fe400078e00ff */
[----:B------:R-:W-:Y:S02]  /*8100*/  IMAD.MOV.U32 R216, RZ, RZ, R2 ;  /* 0x000000ffffd87224 */ /* 0x000fe400078e0002 */
[----:B------:R1:W-:Y:S01]  /*8110*/  STL [R1+0x80], R0 ;  /* 0x0000800001007387 */ /* 0x0003e20000100800 */
[----:B--2---:R-:W-:Y:S01]  /*8120*/  LOP3.LUT R206, R31, 0x200, R217, 0xf8, !PT ;  /* 0x000002001fce7812 */ /* 0x004fe200078ef8d9 */
[----:B------:R-:W-:Y:S02]  /*8130*/  IMAD.MOV.U32 R217, RZ, RZ, R3 ;  /* 0x000000ffffd97224 */ /* 0x000fe400078e0003 */
[----:B------:R2:W-:Y:S01]  /*8140*/  STL [R1+0x7c], R5 ;  /* 0x00007c0501007387 */ /* 0x0005e20000100800 */
[----:B------:R-:W-:Y:S01]  /*8150*/  LEA R206, R206, UR5, 0x1 ;  /* 0x00000005cece7c11 */ /* 0x000fe2000f8e08ff */
[----:B------:R-:W-:Y:S01]  /*8160*/  IMAD.MOV.U32 R3, RZ, RZ, R135 ;  /* 0x000000ffff037224 */ /* 0x000fe200078e0087 */
[----:B------:R-:W-:Y:S01]  /*8170*/  ULEA UR5, UR9, UR23, 0x18 ;  /* 0x0000001709057291 */ /* 0x000fe2000f8ec0ff */
[----:B-----5:R-:W-:-:S02]  /*8180*/  LOP3.LUT R2, R229, UR28, RZ, 0x3c, !PT ;  /* 0x0000001ce5027c12 */ /* 0x020fc4000f8e3cff */
[----:B-1----:R-:W-:Y:S01]  /*8190*/  LOP3.LUT R0, R214, UR4, RZ, 0x3c, !PT ;  /* 0x00000004d6007c12 */ /* 0x002fe2000f8e3cff */
[----:B------:R-:W1:Y:S01]  /*81a0*/  LDCU UR4, c[0x0][0x45c] ;  /* 0x00008b80ff0477ac */ /* 0x000e620008000800 */
[----:B------:R-:W-:Y:S02]  /*81b0*/  LOP3.LUT R214, R213, 0x400, RZ, 0xc0, !PT ;  /* 0x00000400d5d67812 */ /* 0x000fe400078ec0ff */
[----:B--2---:R-:W-:Y:S01]  /*81c0*/  LOP3.LUT R5, R201, UR28, RZ, 0x3c, !PT ;  /* 0x0000001cc9057c12 */ /* 0x004fe2000f8e3cff */
[----:B------:R2:W-:Y:S02]  /*81d0*/  STL [R1+0x78], R0 ;  /* 0x0000780001007387 */ /* 0x0005e40000100800 */
[----:B--2---:R-:W-:Y:S01]  /*81e0*/  VIADD R0, R32, UR26 ;  /* 0x0000001a20007c36 */ /* 0x004fe20008000000 */
[----:B------:R-:W2:Y:S01]  /*81f0*/  LDCU UR26, c[0x0][0x440] ;  /* 0x00008800ff1a77ac */ /* 0x000ea20008000800 */
[----:B------:R-:W-:-:S03]  /*8200*/  IMAD.MOV.U32 R32, RZ, RZ, 0x20 ;  /* 0x00000020ff207424 */ /* 0x000fc600078e00ff */
[----:B------:R3:W-:Y:S02]  /*8210*/  STL [R1+0x74], R0 ;  /* 0x0000740001007387 */ /* 0x0007e40000100800 */
[----:B------:R-:W-:Y:S02]  /*8220*/  SEL R208, R32, 0xffffffe0, !P6 ;  /* 0xffffffe020d07807 */ /* 0x000fe40007000000 */
[----:B------:R-:W-:Y:S03]  /*8230*/  STL [R1+0x70], R5 ;  /* 0x0000700501007387 */ /* 0x000fe60000100800 */
[----:B------:R-:W-:Y:S01]  /*8240*/  IMAD.IADD R208, R206, 0x1, R208 ;  /* 0x00000001ced07824 */ /* 0x000fe200078e02d0 */
[----:B------:R4:W-:Y:S01]  /*8250*/  STL [R1+0x6c], R2 ;  /* 0x00006c0201007387 */ /* 0x0009e20000100800 */
[----:B---3--:R-:W-:Y:S01]  /*8260*/  IMAD.MOV.U32 R0, RZ, RZ, R136 ;  /* 0x000000ffff007224 */ /* 0x008fe200078e0088 */
[----:B----4-:R-:W-:-:S05]  /*8270*/  LEA R2, R4, UR20, 0x1 ;  /* 0x0000001404027c11 */ /* 0x010fca000f8e08ff */
[----:B------:R3:W-:Y:S02]  /*8280*/  STL [R1+0x68], R2 ;  /* 0x0000680201007387 */ /* 0x0007e40000100800 */
[----:B---3--:R-:W-:-:S05]  /*8290*/  VIADD R2, R206, 0xa000 ;  /* 0x0000a000ce027836 */ /* 0x008fca0000000000 */
[----:B------:R3:W-:Y:S01]  /*82a0*/  STL [R1+0x64], R2 ;  /* 0x0000640201007387 */ /* 0x0007e20000100800 */
[----:B-12---:R-:W-:Y:S05]  /*82b0*/  BRA `(.L_x_2146) ;  /* 0x00000000009c7947 */ /* 0x006fea0003800000 */
.L_x_2148:
        /* <DEDUP_REMOVED lines=11> */
[CC--:B------:R-:W-:Y:S02]  /*8370*/  @!P2 LEA R179, P5, R2.reuse, R193.reuse, 0x1 ;  /* 0x000000c102b3a211 */ /* 0x0c0fe400078a08ff */
[C---:B------:R-:W-:Y:S02]  /*8380*/  LEA R134, P4, R133.reuse, R193, 0x1 ;  /* 0x000000c185867211 */ /* 0x040fe400078808ff */
        /* <DEDUP_REMOVED lines=26> */
.L_x_2146:
[----:B------:R-:W2:Y:S01]  /*8530*/  LDL R13, [R1+0x60] ;  /* 0x00006000010d7983 */ /* 0x000ea20000100800 */
[----:B---34-:R-:W-:Y:S01]  /*8540*/  IMAD.SHL.U32 R2, R212, 0x8, RZ ;  /* 0x00000008d4027824 */ /* 0x018fe200078e00ff */
[----:B------:R-:W-:Y:S04]  /*8550*/  DEPBAR.LE SB0, 0x0 ;  /* 0x000080000000791a */ /* 0x000fe80000000000 */
[----:B------:R-:W3:Y:S01]  /*8560*/  LDL R12, [R1+0x5c] ;  /* 0x00005c00010c7983 */ /* 0x000ee20000100800 */
[----:B------:R-:W-:Y:S01]  /*8570*/  LOP3.LUT R205, R2, 0x38, RZ, 0xc0, !PT ;  /* 0x0000003802cd7812 */ /* 0x000fe200078ec0ff */
[----:B------:R-:W-:Y:S01]  /*8580*/  IMAD.WIDE.U32 R6, R236, UR22, RZ ;  /* 0x00000016ec067c25 */ /* 0x000fe2000f8e00ff */
[----:B------:R-:W-:Y:S01]  /*8590*/  SHF.R.U32.HI R210, RZ, 0x1, R212 ;  /* 0x00000001ffd27819 */ /* 0x000fe200000116d4 */
[----:B------:R-:W-:Y:S01]  /*85a0*/  BAR.SYNC.DEFER_BLOCKING 0x0 ;  /* 0x0000000000007b1d */ /* 0x000fe20000010000 */
[----:B------:R-:W-:Y:S01]  /*85b0*/  LOP3.LUT R8, R205, 0x40, RZ, 0xfc, !PT ;  /* 0x00000040cd087812 */ /* 0x000fe200078efcff */
[----:B------:R-:W-:Y:S01]  /*85c0*/  IMAD R2, R237, UR22, R7 ;  /* 0x00000016ed027c24 */ /* 0x000fe2000f8e0207 */
[----:B------:R-:W-:Y:S01]  /*85d0*/  UISETP.NE.AND UP0, UPT, UR22, URZ, UPT ;  /* 0x000000ff1600728c */ /* 0x000fe2000bf05270 */
[----:B------:R-:W-:Y:S01]  /*85e0*/  IMAD.SHL.U32 R10, R6, 0x20, RZ ;  /* 0x00000020060a7824 */ /* 0x000fe200078e00ff */
[----:B------:R-:W-:Y:S02]  /*85f0*/  ISETP.GE.AND P3, PT, R8, UR26, PT ;  /* 0x0000001a08007c0c */ /* 0x000fe4000bf66270 */
[--C-:B------:R-:W-:Y:S01]  /*8600*/  SHF.L.U64.HI R9, R6, 0x5, R2.reuse ;  /* 0x0000000506097819 */ /* 0x100fe20000010202 */
[----:B------:R1:W-:Y:S06]  /*8610*/  STL [R1+0x50], R8 ;  /* 0x0000500801007387 */ /* 0x0003ec0000100800 */
[----:B------:R-:W4:Y:S06]  /*8620*/  LDL R218, [R1+0x68] ;  /* 0x0000680001da7983 */ /* 0x000f2c0000100800 */
[----:B------:R-:W5:Y:S06]  /*8630*/  LDL R202, [R1+0x78] ;  /* 0x0000780001ca7983 */ /* 0x000f6c0000100800 */
[----:B------:R-:W4:Y:S06]  /*8640*/  LDL R219, [R1+0x80] ;  /* 0x0000800001db7983 */ /* 0x000f2c0000100800 */
[----:B------:R-:W5:Y:S06]  /*8650*/  LDL.64 R200, [R1+0x98] ;  /* 0x0000980001c87983 */ /* 0x000f6c0000100a00 */
[----:B------:R-:W5:Y:S06]  /*8660*/  LDL R209, [R1+0x74] ;  /* 0x0000740001d17983 */ /* 0x000f6c0000100800 */
[----:B------:R-:W5:Y:S01]  /*8670*/  LDL R204, [R1+0x7c] ;  /* 0x00007c0001cc7983 */ /* 0x000f620000100800 */
[----:B-1----:R-:W-:Y:S05]  /*8680*/  IMAD.SHL.U32 R8, R212, 0x20, RZ ;  /* 0x00000020d4087824 */ /* 0x002fea00078e00ff */
[----:B------:R-:W5:Y:S01]  /*8690*/  LDL R203, [R1+0x70] ;  /* 0x0000700001cb7983 */ /* 0x000f620000100800 */
[----:B------:R-:W-:Y:S05]  /*86a0*/  LOP3.LUT R211, R8, 0x7c00, RZ, 0xc0, !PT ;  /* 0x00007c0008d37812 */ /* 0x000fea00078ec0ff */
[----:B------:R-:W5:Y:S01]  /*86b0*/  LDL R139, [R1+0x6c] ;  /* 0x00006c00018b7983 */ /* 0x000f620000100800 */
[-C--:B--2---:R-:W-:Y:S02]  /*86c0*/  LEA R4, P0, R6, R13.reuse, 0x6 ;  /* 0x0000000d06047211 */ /* 0x084fe400078030ff */
[----:B------:R-:W-:Y:S02]  /*86d0*/  @!P3 LEA R8, P1, R10, R13, 0x1 ;  /* 0x0000000d0a08b211 */ /* 0x000fe400078208ff */
[----:B---3--:R-:W-:Y:S02]  /*86e0*/  LEA.HI.X R5, R6, R12, R2, 0x6, P0 ;  /* 0x0000000c06057211 */ /* 0x008fe400000f3402 */
[C---:B------:R-:W-:Y:S02]  /*86f0*/  LEA R7, P0, R236.reuse, R10, 0x4 ;  /* 0x0000000aec077211 */ /* 0x040fe400078020ff */
[C---:B------:R-:W-:Y:S01]  /*8700*/  LOP3.LUT R2, R205.reuse, 0x1c0, R213, 0xf8, !PT ;  /* 0x000001c0cd027812 */ /* 0x040fe200078ef8d5 */
[----:B------:R-:W-:Y:S01]  /*8710*/  @!PT LDS RZ, [RZ] ;  /* 0x00000000fffff984 */ /* 0x000fe20000000800 */
[----:B------:R-:W-:Y:S01]  /*8720*/  @!PT LDS RZ, [RZ] ;  /* 0x00000000fffff984 */ /* 0x000fe20000000800 */
[----:B------:R-:W-:Y:S01]  /*8730*/  @!PT LDS RZ, [RZ] ;  /* 0x00000000fffff984 */ /* 0x000fe20000000800 */
[----:B------:R1:W-:Y:S01]  /*8740*/  @!P2 LDGSTS.E.BYPASS.LTC128B.128 [R220+0xa000], desc[UR24][R4.64] ;  /* 0x0a00000004dcafae */ /* 0x0003e2000b981a18 */
[----:B------:R-:W-:Y:S02]  /*8750*/  LEA.HI.X R11, R236, R9, R237, 0x4, P0 ;  /* 0x00000009ec0b7211 */ /* 0x000fe400000f24ed */
[-C--:B------:R-:W-:Y:S03]  /*8760*/  @!P3 LEA.HI.X R9, R10, R12.reuse, R9, 0x1, P1 ;  /* 0x0000000c0a09b211 */ /* 0x080fe600008f0c09 */
[----:B------:R-:W-:Y:S01]  /*8770*/  @P2 STS.128 [R220+0xa000], RZ ;  /* 0x00a000ffdc002388 */ /* 0x000fe20000000c00 */
[----:B------:R-:W-:Y:S02]  /*8780*/  ISETP.GE.AND P2, PT, R205, UR26, PT ;  /* 0x0000001acd007c0c */ /* 0x000fe4000bf46270 */
[C---:B------:R-:W-:Y:S03]  /*8790*/  LEA R6, P0, R7.reuse, R13, 0x1 ;  /* 0x0000000d07067211 */ /* 0x040fe600078008ff */
[----:B------:R-:W-:Y:S01]  /*87a0*/  @!PT LDS RZ, [RZ] ;  /* 0x00000000fffff984 */ /* 0x000fe20000000800 */
[----:B------:R-:W-:Y:S01]  /*87b0*/  @!PT LDS RZ, [RZ] ;  /* 0x00000000fffff984 */ /* 0x000fe20000000800 */
[----:B------:R-:W-:Y:S01]  /*87c0*/  @!PT LDS RZ, [RZ] ;  /* 0x00000000fffff984 */ /* 0x000fe20000000800 */
[----:B------:R-:W-:Y:S01]  /*87d0*/  @!P3 LDGSTS.E.BYPASS.LTC128B.128 [R220+0xb000], desc[UR24][R8.64+0x80] ;  /* 0x0b00008008dcbfae */ /* 0x000fe2000b981a18 */
[----:B------:R-:W-:Y:S02]  /*87e0*/  LOP3.LUT R133, R2, 0x8, R212, 0x78, !PT ;  /* 0x0000000802857812 */ /* 0x000fe400078e78d4 */
[----:B------:R-:W-:Y:S03]  /*87f0*/  LEA.HI.X R7, R7, R12, R11, 0x1, P0 ;  /* 0x0000000c07077211 */ /* 0x000fe600000f0c0b */
[----:B------:R-:W-:Y:S01]  /*8800*/  @P3 STS.128 [R220+0xb000], RZ ;  /* 0x00b000ffdc003388 */ /* 0x000fe20000000c00 */
[----:B------:R-:W-:Y:S01]  /*8810*/  LOP3.LUT P1, RZ, R212, 0x4, RZ, 0xc0, !PT ;  /* 0x00000004d4ff7812 */ /* 0x000fe2000782c0ff */
[----:B------:R-:W-:Y:S03]  /*8820*/  IMAD R133, R133, 0x2, R214 ;  /* 0x0000000285857824 */ /* 0x000fe600078e02d6 */
[----:B------:R-:W-:Y:S01]  /*8830*/  SEL R134, R215, 0xffffffc0, !P1 ;  /* 0xffffffc0d7867807 */ /* 0x000fe20004800000 */
[----:B------:R-:W-:Y:S01]  /*8840*/  @!PT LDS RZ, [RZ] ;  /* 0x00000000fffff984 */ /* 0x000fe20000000800 */
[----:B------:R-:W-:Y:S01]  /*8850*/  @!PT LDS RZ, [RZ] ;  /* 0x00000000fffff984 */ /* 0x000fe20000000800 */
[----:B------:R-:W-:Y:S01]  /*8860*/  @!PT LDS RZ, [RZ] ;  /* 0x00000000fffff984 */ /* 0x000fe20000000800 */
[----:B------:R-:W-:Y:S01]  /*8870*/  @!P2 LDGSTS.E.BYPASS.LTC128B.128 [R220+0xa800], desc[UR24][R6.64] ;  /* 0x0a80000006dcafae */ /* 0x000fe2000b981a18 */
[----:B------:R-:W-:Y:S05]  /*8880*/  VIADD R136, R133, UR5 ;  /* 0x0000000585887c36 */ /* 0x000fea0008000000 */
[----:B------:R-:W-:Y:S01]  /*8890*/  @P2 STS.128 [R220+0xa800], RZ ;  /* 0x00a800ffdc002388 */ /* 0x000fe20000000c00 */
[----:B------:R-:W-:Y:S05]  /*88a0*/  IMAD.IADD R138, R136, 0x1, R207 ;  /* 0x00000001888a7824 */ /* 0x000fea00078e02cf */
[----:B------:R-:W-:Y:S01]  /*88b0*/  @!PT LDS RZ, [RZ] ;  /* 0x00000000fffff984 */ /* 0x000fe20000000800 */
[----:B------:R-:W-:Y:S01]  /*88c0*/  @!PT LDS RZ, [RZ] ;  /* 0x00000000fffff984 */ /* 0x000fe20000000800 */
[----:B------:R-:W-:Y:S01]  /*88d0*/  @!PT LDS RZ, [RZ] ;  /* 0x00000000fffff984 */ /* 0x000fe20000000800 */
[----:B------:R2:W-:Y:S01]  /*88e0*/  @!P3 LDGSTS.E.BYPASS.LTC128B.128 [R220+0xb800], desc[UR24][R6.64+0x80] ;  /* 0x0b80008006dcbfae */ /* 0x0005e2000b981a18 */
[----:B-1----:R-:W-:Y:S02]  /*88f0*/  LOP3.LUT R5, R211, 0x200, R213, 0xf8, !PT ;  /* 0x00000200d3057812 */ /* 0x002fe400078ef8d5 */
[----:B------:R-:W-:Y:S03]  /*8900*/  LOP3.LUT R4, R210, 0x8, RZ, 0xc0, !PT ;  /* 0x00000008d2047812 */ /* 0x000fe600078ec0ff */
[----:B------:R-:W-:Y:S01]  /*8910*/  @P3 STS.128 [R220+0xb800], RZ ;  /* 0x00b800ffdc003388 */ /* 0x000fe20000000c00 */
[----:B------:R-:W-:Y:S05]  /*8920*/  LOP3.LUT R4, R5, R2, R4, 0xf6, !PT ;  /* 0x0000000205047212 */ /* 0x000fea00078ef604 */
[----:B------:R-:W-:Y:S01]  /*8930*/  LDSM.16.M88.4 R16, [R133+UR5+0x8000] ;  /* 0x008000058510783b */ /* 0x000fe20008000200 */
[----:B------:R-:W-:Y:S05]  /*8940*/  LEA R2, R4, UR5, 0x1 ;  /* 0x0000000504027c11 */ /* 0x000fea000f8e08ff */
[----:B------:R-:W-:Y:S01]  /*8950*/  LDSM.16.M88.4 R172, [R133+UR5+0x8800] ;  /* 0x0088000585ac783b */ /* 0x000fe20008000200 */
[--C-:B------:R-:W-:Y:S02]  /*8960*/  IMAD.IADD R192, R2, 0x1, R207.reuse ;  /* 0x0000000102c07824 */ /* 0x100fe400078e02cf */
[----:B------:R-:W-:Y:S03]  /*8970*/  IMAD.IADD R135, R134, 0x1, R2 ;  /* 0x0000000186877824 */ /* 0x000fe600078e0202 */
[----:B------:R-:W2:Y:S01]  /*8980*/  LDSM.16.M88.4 R32, [R2] ;  /* 0x000000000220783b */ /* 0x000ea20000000200 */
[----:B------:R-:W-:Y:S02]  /*8990*/  IMAD.IADD R134, R136, 0x1, R134 ;  /* 0x0000000188867824 */ /* 0x000fe400078e0286 */
[----:B------:R-:W-:Y:S02]  /*89a0*/  IMAD.IADD R196, R135, 0x1, R207 ;  /* 0x0000000187c47824 */ /* 0x000fe400078e02cf */
[----:B------:R-:W-:Y:S01]  /*89b0*/  IMAD.IADD R136, R207, 0x1, R134 ;  /* 0x00000001cf887824 */ /* 0x000fe200078e0286 */
[----:B------:R-:W1:Y:S06]  /*89c0*/  LDSM.16.M88.4 R28, [R2+0x2000] ;  /* 0x00200000021c783b */ /* 0x000e6c0000000200 */
[----:B------:R-:W0:Y:S06]  /*89d0*/  LDGDEPBAR ;  /* 0x00000000000079af */ /* 0x000e2c0000000000 */
[----:B------:R-:W-:Y:S06]  /*89e0*/  LDSM.16.M88.4 R176, [R192] ;  /* 0x00000000c0b0783b */ /* 0x000fec0000000200 */
[----:B------:R-:W3:Y:S06]  /*89f0*/  LDSM.16.M88.4 R180, [R138+0x8000] ;  /* 0x008000008ab4783b */ /* 0x000eec0000000200 */
[----:B------:R-:W4:Y:S06]  /*8a00*/  LDSM.16.M88.4 R184, [R192+0x2000] ;  /* 0x00200000c0b8783b */ /* 0x000f2c0000000200 */
[----:B------:R-:W5:Y:S01]  /*8a10*/  LDSM.16.M88.4 R188, [R138+0x8800] ;  /* 0x008800008abc783b */ /* 0x000f620000000200 */
[-C--:B--2---:R-:W-:Y:S08]  /*8a20*/  HMMA.16816.F32 R4, R32, R16.reuse, RZ ;  /* 0x000000102004723c */ /* 0x084ff000000018ff */
[C---:B-1----:R-:W-:Y:S08]  /*8a30*/  HMMA.16816.F32 R8, R28.reuse, R16, RZ ;  /* 0x000000101c08723c */ /* 0x042ff000000018ff */
[-C--:B------:R-:W-:Y:S08]  /*8a40*/  HMMA.16816.F32 R12, R28, R18.reuse, RZ ;  /* 0x000000121c0c723c */ /* 0x080ff000000018ff */
[C---:B------:R-:W-:Y:S08]  /*8a50*/  HMMA.16816.F32 R16, R32.reuse, R18, RZ ;  /* 0x000000122010723c */ /* 0x040ff000000018ff */
[-C--:B------:R-:W-:Y:S08]  /*8a60*/  HMMA.16816.F32 R20, R32, R172.reuse, RZ ;  /* 0x000000ac2014723c */ /* 0x080ff000000018ff */
[C---:B------:R-:W-:Y:S08]  /*8a70*/  HMMA.16816.F32 R24, R28.reuse, R172, RZ ;  /* 0x000000ac1c18723c */ /* 0x040ff000000018ff */
[-C--:B------:R-:W-:Y:S08]  /*8a80*/  HMMA.16816.F32 R28, R28, R174.reuse, RZ ;  /* 0x000000ae1c1c723c */ /* 0x080ff000000018ff */
[----:B------:R-:W-:Y:S01]  /*8a90*/  HMMA.16816.F32 R32, R32, R174, RZ ;  /* 0x000000ae2020723c */ /* 0x000fe200000018ff */
[----:B------:R-:W-:Y:S07]  /*8aa0*/  LDSM.16.M88.4 R172, [R135] ;  /* 0x0000000087ac783b */ /* 0x000fee0000000200 */
[-C--:B---3--:R-:W-:Y:S08]  /*8ab0*/  HMMA.16816.F32 R4, R176, R180.reuse, R4 ;  /* 0x000000b4b004723c */ /* 0x088ff00000001804 */
[C---:B----4-:R-:W-:Y:S08]  /*8ac0*/  HMMA.16816.F32 R8, R184.reuse, R180, R8 ;  /* 0x000000b4b808723c */ /* 0x050ff00000001808 */
[-C--:B------:R-:W-:Y:S08]  /*8ad0*/  HMMA.16816.F32 R12, R184, R182.reuse, R12 ;  /* 0x000000b6b80c723c */ /* 0x080ff0000000180c */
[C---:B------:R-:W-:Y:S01]  /*8ae0*/  HMMA.16816.F32 R16, R176.reuse, R182, R16 ;  /* 0x000000b6b010723c */ /* 0x040fe20000001810 */
[----:B------:R-:W1:Y:S07]  /*8af0*/  LDSM.16.M88.4 R180, [R134+0x8000] ;  /* 0x0080000086b4783b */ /* 0x000e6e0000000200 */
[-C--:B-----5:R-:W-:Y:S08]  /*8b00*/  HMMA.16816.F32 R20, R176, R188.reuse, R20 ;  /* 0x000000bcb014723c */ /* 0x0a0ff00000001814 */
[C---:B------:R-:W-:Y:S08]  /*8b10*/  HMMA.16816.F32 R24, R184.reuse, R188, R24 ;  /* 0x000000bcb818723c */ /* 0x040ff00000001818 */
[-C--:B------:R-:W-:Y:S01]  /*8b20*/  HMMA.16816.F32 R28, R184, R190.reuse, R28 ;  /* 0x000000beb81c723c */ /* 0x080fe2000000181c */
[----:B------:R-:W2:Y:S07]  /*8b30*/  LDSM.16.M88.4 R184, [R135+0x2000] ;  /* 0x0020000087b8783b */ /* 0x000eae0000000200 */
[----:B------:R-:W-:Y:S01]  /*8b40*/  HMMA.16816.F32 R32, R176, R190, R32 ;  /* 0x000000beb020723c */ /* 0x000fe20000001820 */
[----:B------:R-:W3:Y:S06]  /*8b50*/  LDSM.16.M88.4 R176, [R134+0x8800] ;  /* 0x0088000086b0783b */ /* 0x000eec0000000200 */
[----:B------:R-:W-:Y:S01]  /*8b60*/  LDSM.16.M88.4 R188, [R196+0x2000] ;  /* 0x00200000c4bc783b */ /* 0x000fe20000000200 */
[-C--:B-1----:R-:W-:Y:S08]  /*8b70*/  HMMA.16816.F32 R4, R172, R180.reuse, R4 ;  /* 0x000000b4ac04723c */ /* 0x082ff00000001804 */
[C---:B--2---:R-:W-:Y:S08]  /*8b80*/  HMMA.16816.F32 R8, R184.reuse, R180, R8 ;  /* 0x000000b4b808723c */ /* 0x044ff00000001808 */
        /* <DEDUP_REMOVED lines=8> */
[----:B------:R-:W2:Y:S06]  /*8c10*/  LDSM.16.M88.4 R172, [R136+0x8800] ;  /* 0x0088000088ac783b */ /* 0x000eac0000000200 */
        /* <DEDUP_REMOVED lines=8> */
[-C--:B------:R-:W-:Y:S01]  /*8ca0*/  HMMA.16816.F32 R28, R188, R174.reuse, R28 ;  /* 0x000000aebc1c723c */ /* 0x080fe2000000181c */
[----:B------:R2:W3:Y:S07]  /*8cb0*/  LDSM.16.M88.4 R188, [R2+0x6000] ;  /* 0x0060000002bc783b */ /* 0x0004ee0000000200 */
[----:B------:R-:W-:Y:S01]  /*8cc0*/  HMMA.16816.F32 R32, R180, R174, R32 ;  /* 0x000000aeb420723c */ /* 0x000fe20000001820 */
[----:B------:R-:W4:Y:S06]  /*8cd0*/  LDSM.16.M88.4 R172, [R133+UR5+0x9800] ;  /* 0x0098000585ac783b */ /* 0x000f2c0008000200 */
[----:B------:R-:W-:Y:S01]  /*8ce0*/  LDSM.16.M88.4 R180, [R192+0x4000] ;  /* 0x00400000c0b4783b */ /* 0x000fe20000000200 */
[-C--:B-1----:R-:W-:Y:S05]  /*8cf0*/  HMMA.16816.F32 R4, R176, R184.reuse, R4 ;  /* 0x000000b8b004723c */ /* 0x082fea0000001804 */
[----:B------:R-:W-:Y:S01]  /*8d00*/  LDSM.16.M88.4 R192, [R192+0x6000] ;  /* 0x00600000c0c0783b */ /* 0x000fe20000000200 */
[----:B--2---:R-:W-:Y:S02]  /*8d10*/  LOP3.LUT R2, R219, UR22, RZ, 0x3c, !PT ;  /* 0x00000016db027c12 */ /* 0x004fe4000f8e3cff */
[C---:B---3--:R-:W-:Y:S08]  /*8d20*/  HMMA.16816.F32 R8, R188.reuse, R184, R8 ;  /* 0x000000b8bc08723c */ /* 0x048ff00000001808 */
        /* <DEDUP_REMOVED lines=8> */
[----:B------:R-:W-:Y:S06]  /*8db0*/  LDSM.16.M88.4 R172, [R135+0x4000] ;  /* 0x0040000087ac783b */ /* 0x000fec0000000200 */
        /* <DEDUP_REMOVED lines=9> */
[----:B------:R2:W4:Y:S07]  /*8e50*/  LDSM.16.M88.4 R192, [R134+0x9800] ;  /* 0x0098000086c0783b */ /* 0x00052e0000000200 */
[----:B------:R-:W-:Y:S01]  /*8e60*/  HMMA.16816.F32 R32, R180, R190, R32 ;  /* 0x000000beb420723c */ /* 0x000fe20000001820 */
[----:B------:R-:W-:Y:S06]  /*8e70*/  LDSM.16.M88.4 R180, [R196+0x4000] ;  /* 0x00400000c4b4783b */ /* 0x000fec0000000200 */
[----:B------:R-:W5:Y:S01]  /*8e80*/  LDSM.16.M88.4 R188, [R136+0x9000] ;  /* 0x0090000088bc783b */ /* 0x000f620000000200 */
[-C--:B---3--:R-:W-:Y:S05]  /*8e90*/  HMMA.16816.F32 R4, R172, R176.reuse, R4 ;  /* 0x000000b0ac04723c */ /* 0x088fea0000001804 */
[----:B------:R-:W3:Y:S03]  /*8ea0*/  LDSM.16.M88.4 R196, [R196+0x6000] ;  /* 0x00600000c4c4783b */ /* 0x000ee60000000200 */
[C---:B-1----:R-:W-:Y:S01]  /*8eb0*/  HMMA.16816.F32 R8, R184.reuse, R176, R8 ;  /* 0x000000b0b808723c */ /* 0x042fe20000001808 */
[----:B--2---:R-:W-:Y:S04]  /*8ec0*/  IMAD.U32 R134, RZ, RZ, UR22 ;  /* 0x00000016ff867e24 */ /* 0x004fe8000f8e00ff */
[----:B------:R-:W-:Y:S03]  /*8ed0*/  IMAD R134, R134, 0x20, R218 ;  /* 0x0000002086867824 */ /* 0x000fe600078e02da */
[-C--:B------:R-:W-:Y:S03]  /*8ee0*/  HMMA.16816.F32 R12, R184, R178.reuse, R12 ;  /* 0x000000b2b80c723c */ /* 0x080fe6000000180c */
[----:B------:R-:W-:Y:S05]  /*8ef0*/  IMAD.IADD R134, R209, 0x1, -R134 ;  /* 0x00000001d1867824 */ /* 0x000fea00078e0a86 */
[C---:B------:R-:W-:Y:S01]  /*8f00*/  HMMA.16816.F32 R16, R172.reuse, R178, R16 ;  /* 0x000000b2ac10723c */ /* 0x040fe20000001810 */
[----:B------:R-:W2:Y:S07]  /*8f10*/  LDL.64 R178, [R1+0xa0] ;  /* 0x0000a00001b27983 */ /* 0x000eae0000100a00 */
[-C--:B----4-:R-:W-:Y:S08]  /*8f20*/  HMMA.16816.F32 R20, R172, R192.reuse, R20 ;  /* 0x000000c0ac14723c */ /* 0x090ff00000001814 */
[C---:B------:R-:W-:Y:S08]  /*8f30*/  HMMA.16816.F32 R24, R184.reuse, R192, R24 ;  /* 0x000000c0b818723c */ /* 0x040ff00000001818 */
[-C--:B------:R-:W-:Y:S03]  /*8f40*/  HMMA.16816.F32 R28, R184, R194.reuse, R28 ;  /* 0x000000c2b81c723c */ /* 0x080fe6000000181c */
[----:B------:R-:W-:Y:S05]  /*8f50*/  IMAD.WIDE.U32 R184, R2, -0x326172a9, RZ ;  /* 0xcd9e8d5702b87825 */ /* 0x000fea00078e00ff */
[C---:B------:R-:W-:Y:S01]  /*8f60*/  LOP3.LUT R133, R185.reuse, R204, RZ, 0x3c, !PT ;  /* 0x000000ccb9857212 */ /* 0x040fe200078e3cff */
[----:B------:R-:W-:Y:S04]  /*8f70*/  HMMA.16816.F32 R32, R172, R194, R32 ;  /* 0x000000c2ac20723c */ /* 0x000fe80000001820 */
[----:B------:R-:W-:Y:S01]  /*8f80*/  LOP3.LUT R2, R184, R203, RZ, 0x3c, !PT ;  /* 0x000000cbb8027212 */ /* 0x000fe200078e3cff */
[----:B------:R-:W-:Y:S01]  /*8f90*/  VIADD R172, R134, 0x8 ;  /* 0x0000000886ac7836 */ /* 0x000fe20000000000 */
[----:B------:R-:W-:Y:S01]  /*8fa0*/  LOP3.LUT R184, R184, R139, RZ, 0x3c, !PT ;  /* 0x0000008bb8b87212 */ /* 0x000fe200078e3cff */
[----:B------:R-:W-:Y:S01]  /*8fb0*/  VIADD R173, R134, 0x7 ;  /* 0x0000000786ad7836 */ /* 0x000fe20000000000 */
[----:B------:R-:W-:Y:S01]  /*8fc0*/  LOP3.LUT R135, R185, R202, RZ, 0x3c, !PT ;  /* 0x000000cab9877212 */ /* 0x000fe200078e3cff */
[----:B------:R-:W-:Y:S01]  /*8fd0*/  IMAD.WIDE.U32 R138, R133, -0x2daee0ad, RZ ;  /* 0xd2511f53858a7825 */ /* 0x000fe200078e00ff */
[----:B------:R-:W-:Y:S01]  /*8fe0*/  IABS R172, R172 ;  /* 0x000000ac00ac7213 */ /* 0x000fe20000000000 */
[-C--:B-----5:R-:W-:Y:S05]  /*8ff0*/  HMMA.16816.F32 R4, R180, R188.reuse, R4 ;  /* 0x000000bcb404723c */ /* 0x0a0fea0000001804 */
[----:B------:R-:W-:Y:S01]  /*9000*/  IABS R173, R173 ;  /* 0x000000ad00ad7213 */ /* 0x000fe20000000000 */
[----:B------:R-:W-:Y:S01]  /*9010*/  IMAD.WIDE.U32 R186, R2, -0x2daee0ad, RZ ;  /* 0xd2511f5302ba7825 */ /* 0x000fe200078e00ff */
[----:B------:R-:W-:Y:S01]  /*9020*/  I2FP.F32.S32 R2, R172 ;  /* 0x000000ac00027245 */ /* 0x000fe20000201400 */
[C---:B---3--:R-:W-:Y:S04]  /*9030*/  HMMA.16816.F32 R8, R196.reuse, R188, R8 ;  /* 0x000000bcc408723c */ /* 0x048fe80000001808 */
[----:B------:R-:W-:Y:S01]  /*9040*/  I2FP.F32.S32 R133, R173 ;  /* 0x000000ad00857245 */ /* 0x000fe20000201400 */
[----:B------:R-:W-:Y:S01]  /*9050*/  IMAD.WIDE.U32 R184, R184, -0x2daee0ad, RZ ;  /* 0xd2511f53b8b87825 */ /* 0x000fe200078e00ff */
[----:B------:R-:W-:Y:S01]  /*9060*/  LOP3.LUT R176, R138, UR16, R187, 0x96, !PT ;  /* 0x000000108ab07c12 */ /* 0x000fe2000f8e96bb */
[----:B------:R1:W3:Y:S01]  /*9070*/  LDSM.16.M88.4 R172, [R136+0x9800] ;  /* 0x0098000088ac783b */ /* 0x0002e20000000200 */
[----:B------:R-:W-:Y:S01]  /*9080*/  LOP3.LUT R177, R200, UR21, R139, 0x96, !PT ;  /* 0x00000015c8b17c12 */ /* 0x000fe2000f8e968b */
[----:B------:R-:W-:Y:S04]  /*9090*/  DEPBAR.LE SB0, 0x0 ;  /* 0x000080000000791a */ /* 0x000fe80000000000 */
[----:B------:R-:W-:Y:S01]  /*90a0*/  BAR.SYNC.DEFER_BLOCKING 0x0 ;  /* 0x0000000000007b1d */ /* 0x000fe20000010000 */
[----:B------:R-:W-:Y:S01]  /*90b0*/  VIADD R138, R134, 0x47 ;  /* 0x00000047868a7836 */ /* 0x000fe20000000000 */
[-C--:B------:R-:W-:Y:S05]  /*90c0*/  HMMA.16816.F32 R12, R196, R190.reuse, R12 ;  /* 0x000000bec40c723c */ /* 0x080fea000000180c */
[----:B------:R-:W-:Y:S01]  /*90d0*/  FFMA.FTZ R6, R2, -UR6, R6 ;  /* 0x8000000602067c23 */ /* 0x000fe20008010006 */
[----:B------:R-:W-:Y:S01]  /*90e0*/  FFMA.FTZ R7, R133, -UR6, R7 ;  /* 0x8000000685077c23 */ /* 0x000fe20008010007 */
[C---:B------:R-:W-:Y:S01]  /*90f0*/  VIADD R133, R134.reuse, 0x48 ;  /* 0x0000004886857836 */ /* 0x040fe20000000000 */
[C---:B------:R-:W-:Y:S04]  /*9100*/  HMMA.16816.F32 R16, R180.reuse, R190, R16 ;  /* 0x000000beb410723c */ /* 0x040fe80000001810 */
[----:B------:R-:W-:Y:S01]  /*9110*/  IABS R133, R133 ;  /* 0x0000008500857213 */ /* 0x000fe20000000000 */
[----:B------:R-:W-:Y:S01]  /*9120*/  VIADD R2, R134, 0x40 ;  /* 0x0000004086027836 */ /* 0x000fe20000000000 */
[----:B-1----:R-:W-:Y:S01]  /*9130*/  IABS R136, R138 ;  /* 0x0000008a00887213 */ /* 0x002fe20000000000 */
[----:B------:R-:W-:Y:S01]  /*9140*/  IMAD.WIDE.U32 R138, R135, -0x2daee0ad, RZ ;  /* 0xd2511f53878a7825 */ /* 0x000fe200078e00ff */
[----:B------:R-:W-:Y:S02]  /*9150*/  I2FP.F32.S32 R133, R133 ;  /* 0x0000008500857245 */ /* 0x000fe40000201400 */
[----:B------:R-:W-:Y:S01]  /*9160*/  IABS R2, R2 ;  /* 0x0000000200027213 */ /* 0x000fe20000000000 */
[----:B------:R-:W-:Y:S01]  /*9170*/  IMAD.MOV.U32 R135, RZ, RZ, R136 ;  /* 0x000000ffff877224 */ /* 0x000fe200078e0088 */
[----:B------:R-:W-:Y:S01]  /*9180*/  LOP3.LUT R189, R138, UR16, R185, 0x96, !PT ;  /* 0x000000108abd7c12 */ /* 0x000fe2000f8e96b9 */
[C---:B------:R-:W-:Y:S01]  /*9190*/  VIADD R136, R134.reuse, 0xffffffff ;  /* 0xffffffff86887836 */ /* 0x040fe20000000000 */
[----:B------:R-:W-:Y:S01]  /*91a0*/  I2FP.F32.S32 R2, R2 ;  /* 0x0000000200027245 */ /* 0x000fe20000201400 */
[----:B------:R-:W-:Y:S01]  /*91b0*/  FFMA.FTZ R10, R133, -UR6, R10 ;  /* 0x80000006850a7c23 */ /* 0x000fe2000801000a */
[----:B------:R-:W-:Y:S01]  /*91c0*/  I2FP.F32.S32 R135, R135 ;  /* 0x0000008700877245 */ /* 0x000fe20000201400 */
[----:B------:R-:W-:Y:S01]  /*91d0*/  VIADD R133, R134, 0x37 ;  /* 0x0000003786857836 */ /* 0x000fe20000000000 */
[----:B------:R-:W-:Y:S01]  /*91e0*/  IABS R136, R136 ;  /* 0x0000008800887213 */ /* 0x000fe20000000000 */
[----:B------:R-:W-:Y:S01]  /*91f0*/  FFMA.FTZ R8, R2, -UR6, R8 ;  /* 0x8000000602087c23 */ /* 0x000fe20008010008 */
[----:B------:R-:W-:Y:S01]  /*9200*/  IABS R138, R134 ;  /* 0x00000086008a7213 */ /* 0x000fe20000000000 */
[----:B------:R-:W-:Y:S01]  /*9210*/  FFMA.FTZ R11, R135, -UR6, R11 ;  /* 0x80000006870b7c23 */ /* 0x000fe2000801000b */
[----:B------:R-:W-:Y:S01]  /*9220*/  I2FP.F32.S32 R136, R136 ;  /* 0x0000008800887245 */ /* 0x000fe20000201400 */
[----:B------:R-:W-:Y:S01]  /*9230*/  VIADD R135, R134, 0x3f ;  /* 0x0000003f86877836 */ /* 0x000fe20000000000 */
[----:B------:R-:W-:Y:S01]  /*9240*/  IABS R133, R133 ;  /* 0x0000008500857213 */ /* 0x000fe20000000000 */
[-C--:B---3--:R-:W-:Y:S03]  /*9250*/  HMMA.16816.F32 R20, R180, R172.reuse, R20 ;  /* 0x000000acb414723c */ /* 0x088fe60000001814 */
[----:B------:R-:W-:Y:S01]  /*9260*/  IABS R135, R135 ;  /* 0x0000008700877213 */ /* 0x000fe20000000000 */
[----:B------:R-:W-:Y:S01]  /*9270*/  FFMA.FTZ R14, R2, -UR6, R14 ;  /* 0x80000006020e7c23 */ /* 0x000fe2000801000e */
[----:B------:R-:W-:Y:S01]  /*9280*/  I2FP.F32.S32 R133, R133 ;  /* 0x0000008500857245 */ /* 0x000fe20000201400 */
[C---:B------:R-:W-:Y:S01]  /*9290*/  VIADD R2, R134.reuse, 0x38 ;  /* 0x0000003886027836 */ /* 0x040fe20000000000 */
[----:B------:R-:W-:Y:S01]  /*92a0*/  I2FP.F32.S32 R135, R135 ;  /* 0x0000008700877245 */ /* 0x000fe20000201400 */
[C---:B------:R-:W-:Y:S04]  /*92b0*/  HMMA.16816.F32 R24, R196.reuse, R172, R24 ;  /* 0x000000acc418723c */ /* 0x040fe80000001818 */
[----:B------:R-:W-:Y:S01]  /*92c0*/  IABS R2, R2 ;  /* 0x0000000200027213 */ /* 0x000fe20000000000 */
[C---:B------:R-:W-:Y:S01]  /*92d0*/  FFMA.FTZ R9, R135.reuse, -UR6, R9 ;  /* 0x8000000687097c23 */ /* 0x040fe20008010009 */
[----:B------:R-:W-:Y:S01]  /*92e0*/  I2FP.F32.S32 R138, R138 ;  /* 0x0000008a008a7245 */ /* 0x000fe20000201400 */
[----:B------:R-:W-:Y:S01]  /*92f0*/  FFMA.FTZ R15, R135, -UR6, R15 ;  /* 0x80000006870f7c23 */ /* 0x000fe2000801000f */
[----:B------:R-:W-:Y:S01]  /*9300*/  I2FP.F32.S32 R2, R2 ;  /* 0x0000000200027245 */ /* 0x000fe20000201400 */
[----:B------:R-:W-:Y:S02]  /*9310*/  VIADD R135, R134, 0xfffffff8 ;  /* 0xfffffff886877836 */ /* 0x000fe40000000000 */
[C---:B------:R-:W-:Y:S01]  /*9320*/  FFMA.FTZ R5, R136.reuse, -UR6, R5 ;  /* 0x8000000688057c23 */ /* 0x040fe20008010005 */
[----:B------:R-:W-:Y:S01]  /*9330*/  FFMA.FTZ R19, R136, -UR6, R19 ;  /* 0x8000000688137c23 */ /* 0x000fe20008010013 */
[----:B------:R-:W-:Y:S01]  /*9340*/  VIADD R136, R134, 0xfffffff7 ;  /* 0xfffffff786887836 */ /* 0x000fe20000000000 */
[-C--:B------:R-:W-:Y:S03]  /*9350*/  HMMA.16816.F32 R28, R196, R174.reuse, R28 ;  /* 0x000000aec41c723c */ /* 0x080fe6000000181c */
[----:B------:R-:W-:Y:S01]  /*9360*/  IABS R135, R135 ;  /* 0x0000008700877213 */ /* 0x000fe20000000000 */
[C---:B------:R-:W-:Y:S01]  /*9370*/  FFMA.FTZ R12, R2.reuse, -UR6, R12 ;  /* 0x80000006020c7c23 */ /* 0x040fe2000801000c */
[----:B------:R-:W-:Y:S01]  /*9380*/  IABS R136, R136 ;  /* 0x0000008800887213 */ /* 0x000fe20000000000 */
[C---:B------:R-:W-:Y:S01]  /*9390*/  FFMA.FTZ R13, R133.reuse, -UR6, R13 ;  /* 0x80000006850d7c23 */ /* 0x040fe2000801000d */
[----:B------:R-:W-:Y:S01]  /*93a0*/  I2FP.F32.S32 R135, R135 ;  /* 0x0000008700877245 */ /* 0x000fe20000201400 */
[----:B------:R-:W-:Y:S01]  /*93b0*/  FFMA.FTZ R26, R2, -UR6, R26 ;  /* 0x80000006021a7c23 */ /* 0x000fe2000801001a */
[----:B------:R-:W-:Y:S01]  /*93c0*/  I2FP.F32.S32 R136, R136 ;  /* 0x0000008800887245 */ /* 0x000fe20000201400 */
[----:B------:R-:W-:Y:S01]  /*93d0*/  FFMA.FTZ R27, R133, -UR6, R27 ;  /* 0x80000006851b7c23 */ /* 0x000fe2000801001b */
[C---:B------:R-:W-:Y:S02]  /*93e0*/  VIADD R2, R134.reuse, 0x30 ;  /* 0x0000003086027836 */ /* 0x040fe40000000000 */
[C---:B------:R-:W-:Y:S01]  /*93f0*/  FFMA.FTZ R16, R135.reuse, -UR6, R16 ;  /* 0x8000000687107c23 */ /* 0x040fe20008010010 */
[----:B------:R-:W-:Y:S01]  /*9400*/  FFMA.FTZ R22, R135, -UR6, R22 ;  /* 0x8000000687167c23 */ /* 0x000fe20008010016 */
[----:B------:R-:W-:Y:S02]  /*9410*/  VIADD R133, R134, 0x2f ;  /* 0x0000002f86857836 */ /* 0x000fe40000000000 */
[----:B------:R-:W-:Y:S01]  /*9420*/  FFMA.FTZ R4, R138, -UR6, R4 ;  /* 0x800000068a047c23 */ /* 0x000fe20008010004 */
[----:B------:R-:W-:Y:S01]  /*9430*/  IABS R2, R2 ;  /* 0x0000000200027213 */ /* 0x000fe20000000000 */
[----:B------:R-:W-:Y:S02]  /*9440*/  VIADD R135, R134, 0x28 ;  /* 0x0000002886877836 */ /* 0x000fe40000000000 */
[----:B------:R-:W-:Y:S01]  /*9450*/  FFMA.FTZ R18, R138, -UR6, R18 ;  /* 0x800000068a127c23 */ /* 0x000fe20008010012 */
[----:B------:R-:W-:Y:S01]  /*9460*/  IABS R133, R133 ;  /* 0x0000008500857213 */ /* 0x000fe20000000000 */
[----:B------:R-:W-:Y:S04]  /*9470*/  HMMA.16816.F32 R32, R180, R174, R32 ;  /* 0x000000aeb420723c */ /* 0x000fe80000001820 */
[----:B------:R-:W-:Y:S01]  /*9480*/  I2FP.F32.S32 R2, R2 ;  /* 0x0000000200027245 */ /* 0x000fe20000201400 */
[----:B------:R-:W-:Y:S01]  /*9490*/  VIADD R138, R134, 0xfffffff0 ;  /* 0xfffffff0868a7836 */ /* 0x000fe20000000000 */
[----:B------:R-:W-:Y:S01]  /*94a0*/  I2FP.F32.S32 R133, R133 ;  /* 0x0000008500857245 */ /* 0x000fe20000201400 */
[C---:B------:R-:W-:Y:S01]  /*94b0*/  FFMA.FTZ R17, R136.reuse, -UR6, R17 ;  /* 0x8000000688117c23 */ /* 0x040fe20008010011 */
[----:B------:R-:W-:Y:S01]  /*94c0*/  FMNMX3.FTZ R180, R137, R10, R11, !PT ;  /* 0x0000000a89b47276 */ /* 0x000fe2000781000b */
[----:B------:R-:W-:Y:S01]  /*94d0*/  FFMA.FTZ R23, R136, -UR6, R23 ;  /* 0x8000000688177c23 */ /* 0x000fe20008010017 */
[----:B------:R-:W-:Y:S01]  /*94e0*/  IABS R138, R138 ;  /* 0x0000008a008a7213 */ /* 0x000fe20000000000 */
[----:B------:R-:W-:Y:S02]  /*94f0*/  VIADD R136, R134, 0x27 ;  /* 0x0000002786887836 */ /* 0x000fe40000000000 */
[----:B------:R-:W-:Y:S01]  /*9500*/  FFMA.FTZ R24, R2, -UR6, R24 ;  /* 0x8000000602187c23 */ /* 0x000fe20008010018 */
[C---:B------:R-:W-:Y:S01]  /*9510*/  VIADD R173, R134.reuse, 0xffffffe8 ;  /* 0xffffffe886ad7836 */ /* 0x040fe20000000000 */
[----:B------:R-:W-:Y:S01]  /*9520*/  I2FP.F32.S32 R138, R138 ;  /* 0x0000008a008a7245 */ /* 0x000fe20000201400 */
[----:B------:R-:W-:Y:S02]  /*9530*/  VIADD R172, R134, 0xffffffe7 ;  /* 0xffffffe786ac7836 */ /* 0x000fe40000000000 */
[----:B------:R-:W-:Y:S01]  /*9540*/  FFMA.FTZ R25, R133, -UR6, R25 ;  /* 0x8000000685197c23 */ /* 0x000fe20008010019 */
[----:B------:R-:W-:Y:S01]  /*9550*/  FFMA.FTZ R30, R2, -UR6, R30 ;  /* 0x80000006021e7c23 */ /* 0x000fe2000801001e */
[----:B------:R-:W-:Y:S01]  /*9560*/  FMNMX3.FTZ R2, R3, R6, R7, !PT ;  /* 0x0000000603027276 */ /* 0x000fe20007810007 */
[----:B------:R-:W-:Y:S01]  /*9570*/  FFMA.FTZ R31, R133, -UR6, R31 ;  /* 0x80000006851f7c23 */ /* 0x000fe2000801001f */
[----:B------:R-:W-:Y:S01]  /*9580*/  IABS R172, R172 ;  /* 0x000000ac00ac7213 */ /* 0x000fe20000000000 */
[----:B------:R-:W-:Y:S01]  /*9590*/  FFMA.FTZ R20, R138, -UR6, R20 ;  /* 0x800000068a147c23 */ /* 0x000fe20008010014 */
[----:B------:R-:W-:Y:S01]  /*95a0*/  FMNMX3.FTZ R133, R0, R4, R5, !PT ;  /* 0x0000000400857276 */ /* 0x000fe20007810005 */
[----:B------:R-:W-:Y:S01]  /*95b0*/  FFMA.FTZ R34, R138, -UR6, R34 ;  /* 0x800000068a227c23 */ /* 0x000fe20008010022 */
[----:B------:R-:W-:Y:S01]  /*95c0*/  FMNMX3.FTZ R2, R2, R18, R19, !PT ;  /* 0x0000001202027276 */ /* 0x000fe20007810013 */
[----:B------:R-:W-:Y:S01]  /*95d0*/  IMAD.WIDE.U32 R174, R177, -0x326172a9, RZ ;  /* 0xcd9e8d57b1ae7825 */ /* 0x000fe200078e00ff */
[----:B------:R-:W-:Y:S02]  /*95e0*/  FMNMX3.FTZ R133, R133, R16, R17, !PT ;  /* 0x0000001085857276 */ /* 0x000fe40007810011 */
[----:B------:R-:W-:Y:S01]  /*95f0*/  FMNMX3.FTZ R2, R2, R22, R23, !PT ;  /* 0x0000001602027276 */ /* 0x000fe20007810017 */
[----:B------:R-:W-:Y:S01]  /*9600*/  IMAD.WIDE.U32 R176, R176, -0x326172a9, RZ ;  /* 0xcd9e8d57b0b07825 */ /* 0x000fe200078e00ff */
[----:B--2---:R-:W-:Y:S03]  /*9610*/  LOP3.LUT R188, R178, UR21, R139, 0x96, !PT ;  /* 0x00000015b2bc7c12 */ /* 0x004fe6000f8e968b */
[----:B------:R-:W-:Y:S01]  /*9620*/  VIADD R139, R134, 0xffffffef ;  /* 0xffffffef868b7836 */ /* 0x000fe20000000000 */
[----:B------:R-:W-:Y:S02]  /*9630*/  IABS R134, R135 ;  /* 0x0000008700867213 */ /* 0x000fe40000000000 */
[----:B------:R-:W-:Y:S02]  /*9640*/  IABS R135, R136 ;  /* 0x0000008800877213 */ /* 0x000fe40000000000 */
[----:B------:R-:W-:Y:S02]  /*9650*/  IABS R139, R139 ;  /* 0x0000008b008b7213 */ /* 0x000fe40000000000 */
[----:B------:R-:W-:Y:S02]  /*9660*/  I2FP.F32.S32 R134, R134 ;  /* 0x0000008600867245 */ /* 0x000fe40000201400 */
[----:B------:R-:W-:Y:S02]  /*9670*/  IABS R136, R173 ;  /* 0x000000ad00887213 */ /* 0x000fe40000000000 */
[----:B------:R-:W-:Y:S01]  /*9680*/  I2FP.F32.S32 R139, R139 ;  /* 0x0000008b008b7245 */ /* 0x000fe20000201400 */
[----:B------:R-:W-:Y:S01]  /*9690*/  FFMA.FTZ R28, R134, -UR6, R28 ;  /* 0x80000006861c7c23 */ /* 0x000fe2000801001c */
        /* <DEDUP_REMOVED lines=11> */
[----:B------:R-:W-:Y:S02]  /*9750*/  FMNMX3.FTZ R136, R136, R32, R33, !PT ;  /* 0x0000002088887276 */ /* 0x000fe40007810021 */
[----:B------:R-:W-:Y:S01]  /*9760*/  FMNMX3.FTZ R178, R2, R34, R35, !PT ;  /* 0x0000002202b27276 */ /* 0x000fe20007810023 */
[----:B------:R-:W-:Y:S06]  /*9770*/  BRA.U.ANY UP0, `(.L_x_2148) ;  /* 0xffffffe900d07547 */ /* 0x000fec000b93ffff */
.L_x_2147:
[----:B------:R-:W-:Y:S01]  /*9780*/  FMNMX3.FTZ R2, R180, R14, R15, !PT ;  /* 0x0000000eb4027276 */ /* 0x000fe2000781000f */
[----:B------:R-:W2:Y:S01]  /*9790*/  LDL.64 R190, [R1+0x88] ;  /* 0x0000880001be7983 */ /* 0x000ea20000100a00 */
[----:B-1----:R-:W-:Y:S01]  /*97a0*/  FMNMX3.FTZ R172, R181, R24, R25, !PT ;  /* 0x00000018b5ac7276 */ /* 0x002fe20007810019 */
[----:B------:R-:W-:Y:S01]  /*97b0*/  IMAD.WIDE.U32 R138, R188, -0x326172a9, RZ ;  /* 0xcd9e8d57bc8a7825 */ /* 0x000fe200078e00ff */
        /* <DEDUP_REMOVED lines=11> */
[----:B------:R-:W-:Y:S01]  /*9870*/  SHFL.BFLY PT, R180, R178, 0x2, 0x1f ;  /* 0x0c401f00b2b47f89 */ /* 0x000fe200000e0000 */
[----:B------:R-:W-:Y:S01]  /*9880*/  UMOV UR22, UR9 ;  /* 0x0000000900167c82 */ /* 0x000fe20008000000 */
[----:B------:R-:W-:Y:S06]  /*9890*/  IMAD.WIDE.U32 R232, R138, -0x2daee0ad, RZ ;  /* 0xd2511f538ae87825 */ /* 0x000fec00078e00ff */
[----:B------:R-:W4:Y:S04]  /*98a0*/  LDL.LU R218, [R1+0x48] ;  /* 0x0000480001da7983 */ /* 0x000f280000300800 */
[----:B------:R-:W5:Y:S01]  /*98b0*/  SHFL.BFLY PT, R181, R133, 0x2, 0x1f ;  /* 0x0c401f0085b57f89 */ /* 0x000f6200000e0000 */
[----:B-1----:R-:W-:Y:S07]  /*98c0*/  FMNMX.FTZ R136, R136, R179, !PT ;  /* 0x000000b388887209 */ /* 0x002fee0007810000 */
[----:B------:R-:W1:Y:S01]  /*98d0*/  SHFL.BFLY PT, R174, R136, 0x1, 0x1f ;  /* 0x0c201f0088ae7f89 */ /* 0x000e6200000e0000 */
[----:B-----5:R-:W-:Y:S01]  /*98e0*/  FMNMX.FTZ R133, R133, R181, !PT ;  /* 0x000000b585857209 */ /* 0x020fe20007810000 */
[----:B------:R-:W-:Y:S01]  /*98f0*/  IMAD.U32 R181, RZ, RZ, UR8 ;  /* 0x00000008ffb57e24 */ /* 0x000fe2000f8e00ff */
[----:B-1----:R-:W-:Y:S04]  /*9900*/  FMNMX.FTZ R136, R136, R174, !PT ;  /* 0x000000ae88887209 */ /* 0x002fe80007810000 */
[----:B------:R-:W-:Y:S02]  /*9910*/  FSETP.NEU.FTZ.AND P0, PT, R136, -INF , PT ;  /* 0xff8000008800780b */ /* 0x000fe40003f1d000 */
[----:B--2---:R-:W-:Y:S02]  /*9920*/  LOP3.LUT R173, R190, UR17, R175, 0x96, !PT ;  /* 0x00000011bead7c12 */ /* 0x004fe4000f8e96af */
[----:B------:R-:W1:Y:S03]  /*9930*/  SHFL.BFLY PT, R175, R2, 0x2, 0x1f ;  /* 0x0c401f0002af7f89 */ /* 0x000e6600000e0000 */
[----:B------:R-:W-:Y:S01]  /*9940*/  IMAD.WIDE.U32 R172, R173, -0x2daee0ad, RZ ;  /* 0xd2511f53adac7825 */ /* 0x000fe200078e00ff */
[----:B---3--:R-:W-:Y:S04]  /*9950*/  LOP3.LUT R139, R182, UR17, R139, 0x96, !PT ;  /* 0x00000011b68b7c12 */ /* 0x008fe8000f8e968b */
[----:B------:R-:W-:Y:S01]  /*9960*/  LOP3.LUT R135, R186, UR14, R173, 0x96, !PT ;  /* 0x0000000eba877c12 */ /* 0x000fe2000f8e96ad */
[----:B------:R-:W-:Y:S01]  /*9970*/  IMAD.WIDE.U32 R182, R139, -0x2daee0ad, RZ ;  /* 0xd2511f538bb67825 */ /* 0x000fe200078e00ff */
[----:B------:R-:W-:Y:S04]  /*9980*/  LOP3.LUT R172, R172, UR12, R235, 0x96, !PT ;  /* 0x0000000cacac7c12 */ /* 0x000fe8000f8e96eb */
[----:B------:R-:W-:Y:S01]  /*9990*/  LOP3.LUT R139, R184, UR14, R183, 0x96, !PT ;  /* 0x0000000eb88b7c12 */ /* 0x000fe2000f8e96b7 */
[----:B------:R-:W-:Y:S01]  /*99a0*/  IMAD.WIDE.U32 R184, R135, -0x326172a9, RZ ;  /* 0xcd9e8d5787b87825 */ /* 0x000fe200078e00ff */
[----:B------:R-:W-:Y:S02]  /*99b0*/  LOP3.LUT R138, R182, UR12, R233, 0x96, !PT ;  /* 0x0000000cb68a7c12 */ /* 0x000fe4000f8e96e9 */
[----:B------:R-:W-:Y:S01]  /*99c0*/  FMNMX.FTZ R135, R178, R180, !PT ;  /* 0x000000b4b2877209 */ /* 0x000fe20007810000 */
[----:B------:R-:W-:Y:S01]  /*99d0*/  IMAD.WIDE.U32 R182, R139, -0x326172a9, RZ ;  /* 0xcd9e8d578bb67825 */ /* 0x000fe200078e00ff */
[----:B------:R-:W-:Y:S01]  /*99e0*/  LOP3.LUT R221, R176, UR13, R185, 0x96, !PT ;  /* 0x0000000db0dd7c12 */ /* 0x000fe2000f8e96b9 */
[----:B------:R-:W2:Y:S02]  /*99f0*/  LDC R233, c[0x0][0x448] ;  /* 0x00011200ffe97b82 */ /* 0x000ea40000000800 */
[----:B------:R-:W-:Y:S01]  /*9a00*/  IMAD.WIDE.U32 R138, R138, -0x326172a9, RZ ;  /* 0xcd9e8d578a8a7825 */ /* 0x000fe200078e00ff */
[----:B------:R-:W-:Y:S02]  /*9a10*/  LOP3.LUT R222, R134, UR13, R183, 0x96, !PT ;  /* 0x0000000d86de7c12 */ /* 0x000fe4000f8e96b7 */
[----:B-1----:R-:W-:Y:S01]  /*9a20*/  FMNMX.FTZ R134, R2, R175, !PT ;  /* 0x000000af02867209 */ /* 0x002fe20007810000 */
[----:B------:R-:W-:Y:S01]  /*9a30*/  IMAD.WIDE.U32 R172, R172, -0x326172a9, RZ ;  /* 0xcd9e8d57acac7825 */ /* 0x000fe200078e00ff */
[----:B------:R-:W-:Y:S02]  /*9a40*/  LOP3.LUT R182, R182, UR11, R139, 0x96, !PT ;  /* 0x0000000bb6b67c12 */ /* 0x000fe4000f8e968b */
[----:B------:R-:W1:Y:S01]  /*9a50*/  SHFL.BFLY PT, R139, R135, 0x1, 0x1f ;  /* 0x0c201f00878b7f89 */ /* 0x000e6200000e0000 */
[----:B------:R-:W-:Y:S01]  /*9a60*/  IMAD.MOV.U32 R204, RZ, RZ, R172 ;  /* 0x000000ffffcc7224 */ /* 0x000fe200078e00ac */
[C---:B------:R-:W-:Y:S01]  /*9a70*/  PRMT R178, R172.reuse, 0x7772, RZ ;  /* 0x00007772acb27816 */ /* 0x040fe200000000ff */
[----:B------:R-:W-:Y:S01]  /*9a80*/  IMAD.MOV.U32 R230, RZ, RZ, R138 ;  /* 0x000000ffffe67224 */ /* 0x000fe200078e008a */
[C---:B------:R-:W-:Y:S02]  /*9a90*/  PRMT R176, R172.reuse, 0x7773, RZ ;  /* 0x00007773acb07816 */ /* 0x040fe400000000ff */
[----:B------:R-:W-:Y:S02]  /*9aa0*/  PRMT R200, R172, 0x7771, RZ ;  /* 0x00007771acc87816 */ /* 0x000fe400000000ff */
[----:B------:R-:W3:Y:S01]  /*9ab0*/  SHFL.BFLY PT, R172, R134, 0x1, 0x1f ;  /* 0x0c201f0086ac7f89 */ /* 0x000ee200000e0000 */
[----:B------:R-:W-:Y:S02]  /*9ac0*/  LOP3.LUT R177, R184, UR11, R173, 0x96, !PT ;  /* 0x0000000bb8b17c12 */ /* 0x000fe4000f8e96ad */
[----:B------:R-:W-:Y:S02]  /*9ad0*/  LOP3.LUT R175, R182, 0xffff, RZ, 0xc0, !PT ;  /* 0x0000ffffb6af7812 */ /* 0x000fe400078ec0ff */
[----:B------:R-:W-:Y:S02]  /*9ae0*/  LOP3.LUT R173, R177, 0xffff, RZ, 0xc0, !PT ;  /* 0x0000ffffb1ad7812 */ /* 0x000fe400078ec0ff */
[----:B------:R-:W-:Y:S02]  /*9af0*/  SHF.R.U32.HI R185, RZ, 0x8, R175 ;  /* 0x00000008ffb97819 */ /* 0x000fe400000116af */
[----:B------:R-:W-:Y:S02]  /*9b00*/  SHF.R.U32.HI R186, RZ, 0x8, R173 ;  /* 0x00000008ffba7819 */ /* 0x000fe400000116ad */
[----:B------:R-:W5:Y:S01]  /*9b10*/  SHFL.BFLY PT, R173, R133, 0x1, 0x1f ;  /* 0x0c201f0085ad7f89 */ /* 0x000f6200000e0000 */
[----:B------:R-:W-:Y:S02]  /*9b20*/  PRMT R229, R138, 0x7773, RZ ;  /* 0x000077738ae57816 */ /* 0x000fe400000000ff */
[----:B------:R-:W-:Y:S02]  /*9b30*/  LOP3.LUT R2, R186, 0xffff, RZ, 0xc0, !PT ;  /* 0x0000ffffba027812 */ /* 0x000fe400078ec0ff */
[C---:B------:R-:W-:Y:S02]  /*9b40*/  PRMT R227, R138.reuse, 0x7771, RZ ;  /* 0x000077718ae37816 */ /* 0x040fe400000000ff */
[----:B------:R-:W-:Y:S01]  /*9b50*/  PRMT R228, R138, 0x7772, RZ ;  /* 0x000077728ae47816 */ /* 0x000fe200000000ff */
[----:B------:R-:W-:Y:S01]  /*9b60*/  FMUL.FTZ R138, R136, UR4 ;  /* 0x00000004888a7c20 */ /* 0x000fe20008410000 */
[----:B------:R-:W-:Y:S02]  /*9b70*/  ISETP.LE.U32.AND P6, PT, R2, UR7, PT ;  /* 0x0000000702007c0c */ /* 0x000fe4000bfc3070 */
[----:B------:R-:W-:Y:S02]  /*9b80*/  LOP3.LUT R2, R185, 0xffff, RZ, 0xc0, !PT ;  /* 0x0000ffffb9027812 */ /* 0x000fe400078ec0ff */
[----:B-1----:R-:W-:Y:S01]  /*9b90*/  FMNMX.FTZ R135, R135, R139, !PT ;  /* 0x0000008b87877209 */ /* 0x002fe20007810000 */
[----:B------:R-:W-:Y:S01]  /*9ba0*/  IMAD.U32 R139, RZ, RZ, UR7 ;  /* 0x00000007ff8b7e24 */ /* 0x000fe2000f8e00ff */
[----:B------:R-:W-:Y:S02]  /*9bb0*/  ISETP.LE.U32.AND P3, PT, R2, UR7, PT ;  /* 0x0000000702007c0c */ /* 0x000fe4000bf63070 */
[----:B------:R-:W-:Y:S01]  /*9bc0*/  FSEL R138, R138, RZ, P0 ;  /* 0x000000ff8a8a7208 */ /* 0x000fe20000000000 */
[C---:B------:R-:W-:Y:S01]  /*9bd0*/  FMUL.FTZ R2, R135.reuse, UR4 ;  /* 0x0000000487027c20 */ /* 0x040fe20008410000 */
[----:B---3--:R-:W-:Y:S02]  /*9be0*/  FMNMX.FTZ R134, R134, R172, !PT ;  /* 0x000000ac86867209 */ /* 0x008fe40007810000 */
[----:B------:R-:W-:Y:S01]  /*9bf0*/  FSETP.NEU.FTZ.AND P0, PT, R135, -INF , PT ;  /* 0xff8000008700780b */ /* 0x000fe20003f1d000 */
[--C-:B------:R-:W-:Y:S01]  /*9c00*/  FFMA.FTZ R179, R5, UR4, -R138.reuse ;  /* 0x0000000405b37c23 */ /* 0x100fe2000801088a */
[----:B------:R-:W-:Y:S01]  /*9c10*/  LOP3.LUT R181, R139, 0xff0000, R181, 0xf8, !PT ;  /* 0x00ff00008bb57812 */ /* 0x000fe200078ef8b5 */
[----:B------:R-:W-:Y:S01]  /*9c20*/  FMUL.FTZ R5, R134, UR4 ;  /* 0x0000000486057c20 */ /* 0x000fe20008410000 */
[----:B------:R-:W-:Y:S01]  /*9c30*/  FSEL R2, R2, RZ, P0 ;  /* 0x000000ff02027208 */ /* 0x000fe20000000000 */
[--C-:B------:R-:W-:Y:S01]  /*9c40*/  FFMA.FTZ R192, R16, UR4, -R138.reuse ;  /* 0x0000000410c07c23 */ /* 0x100fe2000801088a */
[----:B------:R-:W-:Y:S01]  /*9c50*/  FSETP.NEU.FTZ.AND P0, PT, R134, -INF , PT ;  /* 0xff8000008600780b */ /* 0x000fe20003f1d000 */
[--C-:B------:R-:W-:Y:S01]  /*9c60*/  FFMA.FTZ R193, R17, UR4, -R138.reuse ;  /* 0x0000000411c17c23 */ /* 0x100fe2000801088a */
[--C-:B------:R-:W-:Y:S01]  /*9c70*/  FFMA.FTZ R202, R20, UR4, -R138.reuse ;  /* 0x0000000414ca7c23 */ /* 0x100fe2000801088a */
[--C-:B------:R-:W-:Y:S01]  /*9c80*/  FFMA.FTZ R209, R21, UR4, -R138.reuse ;  /* 0x0000000415d17c23 */ /* 0x100fe2000801088a */
[----:B------:R-:W-:Y:S01]  /*9c90*/  FSEL R5, R5, RZ, P0 ;  /* 0x000000ff05057208 */ /* 0x000fe20000000000 */
        /* <DEDUP_REMOVED lines=11> */
[----:B------:R-:W-:Y:S01]  /*9d50*/  FADD.FTZ R2, -R136, R0 ;  /* 0x0000000088027221 */ /* 0x000fe20000010100 */
[----:B-----5:R-:W-:Y:S01]  /*9d60*/  FMNMX.FTZ R133, R133, R173, !PT ;  /* 0x000000ad85857209 */ /* 0x020fe20007810000 */
[----:B------:R-:W-:Y:S01]  /*9d70*/  FADD.FTZ R0, -R135, R3 ;  /* 0x0000000387007221 */ /* 0x000fe20000010100 */
[----:B------:R-:W-:Y:S01]  /*9d80*/  FFMA.FTZ R194, R12, UR4, -R5 ;  /* 0x000000040cc27c23 */ /* 0x000fe20008010805 */
[----:B------:R-:W-:Y:S01]  /*9d90*/  FADD.FTZ R3, -R134, R132 ;  /* 0x0000008486037221 */ /* 0x000fe20000010100 */
[----:B------:R-:W3:Y:S01]  /*9da0*/  LDL.LU R12, [R1+0x4c] ;  /* 0x00004c00010c7983 */ /* 0x000ee20000300800 */
[----:B------:R-:W-:Y:S01]  /*9db0*/  FMUL.FTZ R4, R0, UR4 ;  /* 0x0000000400047c20 */ /* 0x000fe20008410000 */
[----:B------:R-:W-:Y:S01]  /*9dc0*/  FADD.FTZ R0, -R133, R137 ;  /* 0x0000008985007221 */ /* 0x000fe20000010100 */
[--C-:B------:R-:W-:Y:S01]  /*9dd0*/  FFMA.FTZ R137, R9, UR4, -R5.reuse ;  /* 0x0000000409897c23 */ /* 0x100fe20008010805 */
[----:B------:R-:W-:Y:S01]  /*9de0*/  MUFU.EX2 R198, R179 ;  /* 0x000000b300c67308 */ /* 0x000fe20000000800 */
[----:B------:R1:W5:Y:S01]  /*9df0*/  LDL.S16 R9, [R1+0x34] ;  /* 0x0000340001097983 */ /* 0x0003620000100600 */
[----:B------:R-:W-:Y:S01]  /*9e00*/  FMUL.FTZ R2, R2, UR4 ;  /* 0x0000000402027c20 */ /* 0x000fe20008410000 */
[----:B------:R-:W-:Y:S07]  /*9e10*/  FMUL.FTZ R6, R133, UR4 ;  /* 0x0000000485067c20 */ /* 0x000fee0008410000 */
[----:B------:R4:W2:Y:S01]  /*9e20*/  MUFU.EX2 R132, R4 ;  /* 0x0000000400847308 */ /* 0x0008a20000000800 */
[C---:B------:R-:W-:Y:S01]  /*9e30*/  ISETP.GT.U32.AND P5, PT, R178.reuse, UR7, PT ;  /* 0x00000007b2007c0c */ /* 0x040fe2000bfa4070 */
[----:B------:R-:W-:Y:S01]  /*9e40*/  FMUL.FTZ R3, R3, UR4 ;  /* 0x0000000403037c20 */ /* 0x000fe20008410000 */
[----:B------:R-:W-:Y:S01]  /*9e50*/  PRMT R199, R178, 0x5410, R176 ;  /* 0x00005410b2c77816 */ /* 0x000fe200000000b0 */
[----:B------:R-:W-:Y:S01]  /*9e60*/  IMAD.U32 R178, RZ, RZ, UR29 ;  /* 0x0000001dffb27e24 */ /* 0x000fe2000f8e00ff */
[----:B------:R-:W-:Y:S05]  /*9e70*/  FSETP.NEU.FTZ.AND P0, PT, R133, -INF , PT ;  /* 0xff8000008500780b */ /* 0x000fea0003f1d000 */
[----:B------:R-:W1:Y:S01]  /*9e80*/  MUFU.EX2 R2, R2 ;  /* 0x0000000200027308 */ /* 0x000e620000000800 */
[----:B------:R-:W-:Y:S01]  /*9e90*/  LOP3.LUT R183, R177, 0xff, RZ, 0xc0, !PT ;  /* 0x000000ffb1b77812 */ /* 0x000fe200078ec0ff */
[--C-:B------:R-:W-:Y:S01]  /*9ea0*/  FFMA.FTZ R180, R29, UR4, -R5.reuse ;  /* 0x000000041db47c23 */ /* 0x100fe20008010805 */
[----:B------:R-:W-:Y:S07]  /*9eb0*/  ISETP.GT.U32.AND P4, PT, R176, UR7, PT ;  /* 0x00000007b0007c0c */ /* 0x000fee000bf84070 */
[----:B------:R-:W1:Y:S01]  /*9ec0*/  MUFU.EX2 R139, R139 ;  /* 0x0000008b008b7308 */ /* 0x000e620000000800 */
[--C-:B------:R-:W-:Y:S01]  /*9ed0*/  FFMA.FTZ R8, R8, UR4, -R5.reuse ;  /* 0x0000000408087c23 */ /* 0x100fe20008010805 */
[--C-:B------:R-:W-:Y:S01]  /*9ee0*/  FFMA.FTZ R195, R13, UR4, -R5.reuse ;  /* 0x000000040dc37c23 */ /* 0x100fe20008010805 */
[--C-:B------:R-:W-:Y:S01]  /*9ef0*/  FFMA.FTZ R172, R24, UR4, -R5.reuse ;  /* 0x0000000418ac7c23 */ /* 0x100fe20008010805 */
[----:B----4-:R-:W-:Y:S01]  /*9f00*/  FSEL R4, R6, RZ, P0 ;  /* 0x000000ff06047208 */ /* 0x010fe20000000000 */
[----:B------:R-:W-:Y:S01]  /*9f10*/  IMAD.U32 R6, RZ, RZ, UR29 ;  /* 0x0000001dff067e24 */ /* 0x000fe2000f8e00ff */
[----:B------:R-:W-:Y:S01]  /*9f20*/  LEA R178, P0, R178, R216, 0x1 ;  /* 0x000000d8b2b27211 */ /* 0x000fe200078008ff */
[C---:B--2---:R-:W-:Y:S01]  /*9f30*/  FMUL.FTZ R23, R132.reuse, R147 ;  /* 0x0000009384177220 */ /* 0x044fe20000410000 */
[----:B------:R-:W-:Y:S01]  /*9f40*/  FMUL.FTZ R34, R132, R142 ;  /* 0x0000008e84227220 */ /* 0x000fe20000410000 */
[----:B------:R-:W-:Y:S01]  /*9f50*/  FFMA.FTZ R196, R14, UR4, -R4 ;  /* 0x000000040ec47c23 */ /* 0x000fe20008010804 */
[----:B------:R-:W-:Y:S01]  /*9f60*/  LEA.HI.X.SX32 R179, R6, R217, 0x1, P0 ;  /* 0x000000d906b37211 */ /* 0x000fe200000f0eff */
[C---:B-1----:R-:W-:Y:S01]  /*9f70*/  FMUL.FTZ R32, R2.reuse, R140 ;  /* 0x0000008c02207220 */ /* 0x042fe20000410000 */
[----:B------:R-:W-:Y:S01]  /*9f80*/  ISETP.LE.U32.AND P0, PT, R183, UR7, PT ;  /* 0x00000007b7007c0c */ /* 0x000fe2000bf03070 */
[----:B------:R-:W-:Y:S01]  /*9f90*/  FMUL.FTZ R21, R2, R145 ;  /* 0x0000009102157220 */ /* 0x000fe20000410000 */
[----:B------:R-:W-:Y:S01]  /*9fa0*/  F2FP.F16.F32.PACK_AB R140, R198, R139 ;  /* 0x0000008bc68c723e */ /* 0x000fe200000000ff */
[----:B------:R-:W-:Y:S01]  /*9fb0*/  MUFU.EX2 R145, R138 ;  /* 0x0000008a00917308 */ /* 0x000fe20000000800 */
[----:B------:R-:W-:Y:S01]  /*9fc0*/  FMUL.FTZ R22, R132, R146 ;  /* 0x0000009284167220 */ /* 0x000fe20000410000 */
[----:B------:R-:W-:Y:S01]  /*9fd0*/  FMUL.FTZ R33, R2, R141 ;  /* 0x0000008d02217220 */ /* 0x000fe20000410000 */
[----:B------:R-:W-:Y:S07]  /*9fe0*/  PRMT R146, R177, 0x7632, R146 ;  /* 0x00007632b1927816 */ /* 0x000fee0000000092 */
[----:B------:R-:W1:Y:S01]  /*9ff0*/  MUFU.EX2 R3, R3 ;  /* 0x0000000300037308 */ /* 0x000e620000000800 */
        /* <DEDUP_REMOVED lines=8> */
[--C-:B------:R-:W-:Y:S01]  /*a080*/  FFMA.FTZ R141, R2, R218, R139.reuse ;  /* 0x000000da028d7223 */ /* 0x100fe2000001008b */
[----:B------:R-:W-:Y:S01]  /*a090*/  FFMA.FTZ R10, R10, UR4, -R4 ;  /* 0x000000040a0a7c23 */ /* 0x000fe20008010804 */
[C---:B------:R-:W-:Y:S01]  /*a0a0*/  FMUL.FTZ R5, R2.reuse, R153 ;  /* 0x0000009902057220 */ /* 0x040fe20000410000 */
[----:B------:R-:W-:Y:S01]  /*a0b0*/  MUFU.EX2 R187, R187 ;  /* 0x000000bb00bb7308 */ /* 0x000fe20000000800 */
        /* <DEDUP_REMOVED lines=16> */
[----:B------:R-:W-:Y:S01]  /*a1c0*/  PRMT R139, R140, 0x7632, R139 ;  /* 0x000076328c8b7816 */ /* 0x000fe2000000008b */
        /* <DEDUP_REMOVED lines=12> */
[----:B------:R-:W-:Y:S01]  /*a290*/  LOP3.LUT R146, R146, 0xff, RZ, 0xc0, !PT ;  /* 0x000000ff92927812 */ /* 0x000fe200078ec0ff */
[C---:B-1----:R-:W-:Y:S01]  /*a2a0*/  FMUL.FTZ R25, R3.reuse, R161 ;  /* 0x000000a103197220 */ /* 0x042fe20000410000 */
[----:B------:R-:W-:Y:S01]  /*a2b0*/  PRMT R144, R140, 0x5410, R139 ;  /* 0x000054108c907816 */ /* 0x000fe2000000008b */
[----:B------:R-:W-:Y:S01]  /*a2c0*/  FMUL.FTZ R0, R0, UR4 ;  /* 0x0000000400007c20 */ /* 0x000fe20008410000 */
[C---:B------:R-:W-:Y:S01]  /*a2d0*/  FMUL.FTZ R6, R132.reuse, R154 ;  /* 0x0000009a84067220 */ /* 0x040fe20000410000 */
[C---:B------:R-:W-:Y:S01]  /*a2e0*/  FMUL.FTZ R7, R132.reuse, R155 ;  /* 0x0000009b84077220 */ /* 0x040fe20000410000 */
[C---:B------:R-:W-:Y:S01]  /*a2f0*/  FMUL.FTZ R18, R132.reuse, R150 ;  /* 0x0000009684127220 */ /* 0x040fe20000410000 */
[C---:B------:R-:W-:Y:S01]  /*a300*/  FMUL.FTZ R19, R132.reuse, R151 ;  /* 0x0000009784137220 */ /* 0x040fe20000410000 */
[C---:B------:R-:W-:Y:S01]  /*a310*/  FMUL.FTZ R35, R132.reuse, R143 ;  /* 0x0000008f84237220 */ /* 0x040fe20000410000 */
[----:B------:R-:W1:Y:S01]  /*a320*/  MUFU.EX2 R0, R0 ;  /* 0x0000000000007308 */ /* 0x000e620000000800 */
        /* <DEDUP_REMOVED lines=24> */
[----:B-1----:R-:W-:Y:S01]  /*a4b0*/  FMUL.FTZ R31, R0, R159 ;  /* 0x0000009f001f7220 */ /* 0x002fe20000410000 */
[----:B------:R1:W-:Y:S01]  /*a4c0*/  MUFU.EX2 R138, R8 ;  /* 0x00000008008a7308 */ /* 0x0003e20000000800 */
[C---:B------:R-:W-:Y:S01]  /*a4d0*/  FMUL.FTZ R13, R3.reuse, R165 ;  /* 0x000000a5030d7220 */ /* 0x040fe20000410000 */
[C---:B------:R-:W-:Y:S01]  /*a4e0*/  FMUL.FTZ R24, R3.reuse, R160 ;  /* 0x000000a003187220 */ /* 0x040fe20000410000 */
[C---:B------:R-:W-:Y:S07]  /*a4f0*/  FMUL.FTZ R28, R3.reuse, R156 ;  /* 0x0000009c031c7220 */ /* 0x040fee0000410000 */
[----:B------:R-:W2:Y:S01]  /*a500*/  MUFU.EX2 R154, R137 ;  /* 0x00000089009a7308 */ /* 0x000ea20000000800 */
        /* <DEDUP_REMOVED lines=26> */
[----:B------:R1:W-:Y:S01]  /*a6b0*/  MUFU.EX2 R152, R10 ;  /* 0x0000000a00987308 */ /* 0x0003e20000000800 */
[----:B------:R-:W-:Y:S01]  /*a6c0*/  FADD.FTZ R141, R198, R141 ;  /* 0x0000008dc68d7221 */ /* 0x000fe20000010000 */
[C---:B------:R-:W-:Y:S01]  /*a6d0*/  FMUL.FTZ R27, R0.reuse, R163 ;  /* 0x000000a3001b7220 */ /* 0x040fe20000410000 */
[C---:B------:R-:W-:Y:S07]  /*a6e0*/  FMUL.FTZ R26, R0.reuse, R162 ;  /* 0x000000a2001a7220 */ /* 0x040fee0000410000 */
[----:B------:R-:W-:Y:S01]  /*a6f0*/  MUFU.EX2 R148, R193 ;  /* 0x000000c100947308 */ /* 0x000fe20000000800 */
[C---:B------:R-:W-:Y:S01]  /*a700*/  FMUL.FTZ R15, R0.reuse, R167 ;  /* 0x000000a7000f7220 */ /* 0x040fe20000410000 */
[C---:B------:R-:W-:Y:S01]  /*a710*/  FMUL.FTZ R30, R0.reuse, R158 ;  /* 0x0000009e001e7220 */ /* 0x040fe20000410000 */
[C---:B------:R-:W-:Y:S07]  /*a720*/  FMUL.FTZ R58, R0.reuse, R58 ;  /* 0x0000003a003a7220 */ /* 0x040fee0000410000 */
[----:B------:R-:W-:Y:S01]  /*a730*/  MUFU.EX2 R137, R189 ;  /* 0x000000bd00897308 */ /* 0x000fe20000000800 */
        /* <DEDUP_REMOVED lines=24> */
[----:B------:R-:W1:Y:S01]  /*a8c0*/  MUFU.EX2 R150, R190 ;  /* 0x000000be00967308 */ /* 0x000e620000000800 */
[----:B------:R-:W-:Y:S09]  /*a8d0*/  IMAD.U32 R218, RZ, RZ, UR29 ;  /* 0x0000001dffda7e24 */ /* 0x000ff2000f8e00ff */
[----:B------:R-:W-:Y:S10]  /*a8e0*/  MUFU.EX2 R195, R195 ;  /* 0x000000c300c37308 */ /* 0x000ff40000000800 */
[----:B------:R-:W-:Y:S01]  /*a8f0*/  MUFU.EX2 R197, R197 ;  /* 0x000000c500c57308 */ /* 0x000fe20000000800 */
[----:B---3--:R-:W-:Y:S01]  /*a900*/  FFMA.FTZ R2, R132, R12, R145 ;  /* 0x0000000c84027223 */ /* 0x008fe20000010091 */
[----:B------:R-:W-:Y:S01]  /*a910*/  FMUL.FTZ R12, R3, R164 ;  /* 0x000000a4030c7220 */ /* 0x000fe20000410000 */
[C---:B------:R-:W-:Y:S02]  /*a920*/  F2FP.F16.F32.PACK_AB R132, R187.reuse, R145 ;  /* 0x00000091bb84723e */ /* 0x040fe400000000ff */
[----:B------:R-:W-:Y:S01]  /*a930*/  FADD.FTZ R149, R187, R2 ;  /* 0x00000002bb957221 */ /* 0x000fe20000010000 */
[----:B-----5:R-:W-:Y:S01]  /*a940*/  @!P0 HADD2 R9, -R140.H0_H0, -RZ.H0_H0 ;  /* 0xa00000ff8c098230 */ /* 0x020fe20000000900 */
[----:B--2---:R-:W-:Y:S02]  /*a950*/  F2FP.F16.F32.PACK_AB R2, R154, R138 ;  /* 0x0000008a9a02723e */ /* 0x004fe400000000ff */
[----:B------:R-:W-:Y:S01]  /*a960*/  SHF.R.U32.HI R145, RZ, 0x18, R177 ;  /* 0x00000018ff917819 */ /* 0x000fe200000116b1 */
[----:B-1----:R-:W-:Y:S01]  /*a970*/  FADD.FTZ R149, R150, R149 ;  /* 0x0000009596957221 */ /* 0x002fe20000010000 */
[----:B------:R1:W-:Y:S01]  /*a980*/  @!P0 STL.S16 [R1+0x34], R9 ;  /* 0x0000340901008387 */ /* 0x0003e20000100600 */
[----:B------:R-:W-:Y:S03]  /*a990*/  PRMT R11, R9, 0x7610, R11 ;  /* 0x00007610090b7816 */ /* 0x000fe6000000000b */
[----:B------:R-:W2:Y:S01]  /*a9a0*/  LDL.LU R14, [R1+0x2c] ;  /* 0x00002c00010e7983 */ /* 0x000ea20000300800 */
[----:B------:R-:W-:Y:S01]  /*a9b0*/  @!P0 PRMT R140, R11, 0x5410, RZ ;  /* 0x000054100b8c8816 */ /* 0x000fe200000000ff */
[----:B------:R-:W-:Y:S01]  /*a9c0*/  FMUL.FTZ R11, R0, R171 ;  /* 0x000000ab000b7220 */ /* 0x000fe20000410000 */
[----:B------:R-:W-:Y:S01]  /*a9d0*/  ISETP.LE.U32.AND P0, PT, R146, UR7, PT ;  /* 0x0000000792007c0c */ /* 0x000fe2000bf03070 */
[----:B------:R4:W3:Y:S01]  /*a9e0*/  LDL.S16 R147, [R1+0x30] ;  /* 0x0000300001937983 */ /* 0x0008e20000100600 */
[----:B------:R-:W-:Y:S03]  /*a9f0*/  IMAD.WIDE.U32 R170, R221, -0x2daee0ad, RZ ;  /* 0xd2511f53ddaa7825 */ /* 0x000fe600078e00ff */
[----:B------:R4:W5:Y:S04]  /*aa00*/  LDL.S16 R142, [R1+0x28] ;  /* 0x00002800018e7983 */ /* 0x0009680000100600 */
[----:B------:R4:W4:Y:S04]  /*aa10*/  LDL.S16 R164, [R1+0x3c] ;  /* 0x00003c0001a47983 */ /* 0x0009280000100600 */
[----:B------:R2:W4:Y:S04]  /*aa20*/  LDL.S16 R161, [R1+0x38] ;  /* 0x0000380001a17983 */ /* 0x0005280000100600 */
[----:B------:R-:W-:Y:S01]  /*aa30*/  STG.E.U16 desc[UR24][R216.64+-0x40], R140 ;  /* 0xffffc08cd8007986 */ /* 0x000fe2000c101518 */
[C---:B-1----:R-:W-:Y:S01]  /*aa40*/  FMUL.FTZ R9, R3.reuse, R169 ;  /* 0x000000a903097220 */ /* 0x042fe20000410000 */
[----:B--2---:R-:W-:Y:S01]  /*aa50*/  FFMA.FTZ R3, R3, R14, R138 ;  /* 0x0000000e03037223 */ /* 0x004fe2000001008a */
[C---:B------:R-:W-:Y:S01]  /*aa60*/  FMUL.FTZ R14, R0.reuse, R166 ;  /* 0x000000a6000e7220 */ /* 0x040fe20000410000 */
[----:B------:R-:W-:Y:S01]  /*aa70*/  FFMA.FTZ R0, R0, R231, R152 ;  /* 0x000000e700007223 */ /* 0x000fe20000010098 */
[C---:B------:R-:W-:Y:S01]  /*aa80*/  F2FP.F16.F32.PACK_AB R138, R137.reuse, R152 ;  /* 0x00000098898a723e */ /* 0x040fe200000000ff */
[----:B---3--:R-:W-:Y:S02]  /*aa90*/  @!P6 HADD2 R147, -R139.H0_H0, -RZ.H0_H0 ;  /* 0xa00000ff8b93e230 */ /* 0x008fe40000000900 */
[--C-:B------:R-:W-:Y:S01]  /*aaa0*/  FADD.FTZ R154, R154, R3.reuse ;  /* 0x000000039a9a7221 */ /* 0x100fe20000010000 */
[----:B------:R-:W-:Y:S01]  /*aab0*/  PRMT R3, R132, 0x7632, R3 ;  /* 0x0000763284037816 */ /* 0x000fe20000000003 */
[--C-:B------:R-:W-:Y:S01]  /*aac0*/  FADD.FTZ R155, R137, R0.reuse ;  /* 0x00000000899b7221 */ /* 0x100fe20000010000 */
[----:B-----5:R-:W-:Y:S01]  /*aad0*/  @!P0 HADD2 R142, -R132.H0_H0, -RZ.H0_H0 ;  /* 0xa00000ff848e8230 */ /* 0x020fe20000000900 */
[----:B------:R1:W-:Y:S01]  /*aae0*/  @!P6 STL.S16 [R1+0x30], R147 ;  /* 0x000030930100e387 */ /* 0x0003e20000100600 */
[----:B------:R-:W-:Y:S01]  /*aaf0*/  PRMT R143, R147, 0x7610, R143 ;  /* 0x00007610938f7816 */ /* 0x000fe2000000008f */
[----:B------:R-:W-:Y:S01]  /*ab00*/  MUFU.EX2 R166, R209 ;  /* 0x000000d100a67308 */ /* 0x000fe20000000800 */
[----:B------:R-:W-:Y:S01]  /*ab10*/  PRMT R0, R2, 0x7632, R0 ;  /* 0x0000763202007816 */ /* 0x000fe20000000000 */
[----:B------:R2:W-:Y:S01]  /*ab20*/  @!P0 STL.S16 [R1+0x28], R142 ;  /* 0x0000288e01008387 */ /* 0x0005e20000100600 */
[----:B------:R-:W-:Y:S07]  /*ab30*/  @!P6 PRMT R139, R143, 0x5410, RZ ;  /* 0x000054108f8be816 */ /* 0x000fee00000000ff */
[----:B------:R-:W-:Y:S01]  /*ab40*/  MUFU.EX2 R209, R188 ;  /* 0x000000bc00d17308 */ /* 0x000fe20000000800 */
[----:B------:R-:W-:Y:S01]  /*ab50*/  PRMT R151, R142, 0x7610, R151 ;  /* 0x000076108e977816 */ /* 0x000fe20000000097 */
[----:B------:R3:W5:Y:S01]  /*ab60*/  LDL.S16 R159, [R1+0x44] ;  /* 0x00004400019f7983 */ /* 0x0007620000100600 */
[----:B------:R-:W-:Y:S02]  /*ab70*/  ISETP.LE.U32.AND P6, PT, R145, UR7, PT ;  /* 0x0000000791007c0c */ /* 0x000fe4000bfc3070 */
[----:B------:R-:W-:Y:S01]  /*ab80*/  PRMT R143, R132, 0x5410, R3 ;  /* 0x00005410848f7816 */ /* 0x000fe20000000003 */
[----:B------:R3:W3:Y:S01]  /*ab90*/  LDL.S16 R153, [R1+0x40] ;  /* 0x0000400001997983 */ /* 0x0006e20000100600 */
[----:B------:R-:W-:Y:S03]  /*aba0*/  @!P0 PRMT R132, R151, 0x5410, RZ ;  /* 0x0000541097848816 */ /* 0x000fe600000000ff */
[----:B------:R-:W2:Y:S01]  /*abb0*/  MUFU.EX2 R151, R191 ;  /* 0x000000bf00977308 */ /* 0x000ea20000000800 */
[----:B------:R-:W-:Y:S01]  /*abc0*/  STG.E.U16 desc[UR24][R216.64+-0x3e], R139 ;  /* 0xffffc28bd8007986 */ /* 0x000fe2000c101518 */
[----:B------:R-:W-:Y:S02]  /*abd0*/  PRMT R137, R138, 0x7632, R137 ;  /* 0x000076328a897816 */ /* 0x000fe40000000089 */
[----:B------:R-:W-:Y:S01]  /*abe0*/  PRMT R145, R146, 0x5410, R145 ;  /* 0x0000541092917816 */ /* 0x000fe20000000091 */
[----:B------:R-:W-:Y:S01]  /*abf0*/  STG.E.U16 desc[UR24][R178.64+-0x40], R132 ;  /* 0xffffc084b2007986 */ /* 0x000fe2000c101518 */
[----:B------:R-:W-:Y:S01]  /*ac00*/  PRMT R231, R170, 0x7773, RZ ;  /* 0x00007773aae77816 */ /* 0x000fe200000000ff */
[----:B----4-:R-:W-:Y:S03]  /*ac10*/  @!P6 HADD2 R164, -R3.H0_H0, -RZ.H0_H0 ;  /* 0xa00000ff03a4e230 */ /* 0x010fe60000000900 */
[----:B-1----:R-:W1:Y:S02]  /*ac20*/  MUFU.EX2 R147, R192 ;  /* 0x000000c000937308 */ /* 0x002e640000000800 */
[----:B------:R4:W-:Y:S01]  /*ac30*/  @!P6 STL.S16 [R1+0x3c], R164 ;  /* 0x00003ca40100e387 */ /* 0x0009e20000100600 */
[----:B------:R-:W-:Y:S01]  /*ac40*/  PRMT R157, R164, 0x7610, R157 ;  /* 0x00007610a49d7816 */ /* 0x000fe2000000009d */
[----:B--2---:R-:W-:Y:S01]  /*ac50*/  FADD.FTZ R177, R151, R149 ;  /* 0x0000009597b17221 */ /* 0x004fe20000010000 */
[----:B------:R-:W-:Y:S01]  /*ac60*/  LOP3.LUT R142, R182, 0xff, RZ, 0xc0, !PT ;  /* 0x000000ffb68e7812 */ /* 0x000fe200078ec0ff */
[----:B------:R-:W-:Y:S01]  /*ac70*/  IMAD.WIDE R190, R233, 0x70, R178 ;  /* 0x00000070e9be7825 */ /* 0x000fe200078e02b2 */
[----:B------:R-:W-:Y:S02]  /*ac80*/  @!P6 PRMT R3, R157, 0x5410, RZ ;  /* 0x000054109d03e816 */ /* 0x000fe400000000ff */
[----:B------:R-:W-:Y:S03]  /*ac90*/  ISETP.LE.U32.AND P0, PT, R142, UR7, PT ;  /* 0x000000078e007c0c */ /* 0x000fe6000bf03070 */
[----:B------:R2:W-:Y:S01]  /*aca0*/  STG.E.U16 desc[UR24][R178.64+-0x3e], R3 ;  /* 0xffffc203b2007986 */ /* 0x0005e2000c101518 */
[----:B-1----:R-:W-:Y:S01]  /*acb0*/  FADD.FTZ R141, R147, R141 ;  /* 0x0000008d938d7221 */ /* 0x002fe20000010000 */
[C---:B------:R-:W-:Y:S03]  /*acc0*/  F2FP.F16.F32.PACK_AB R147, R148.reuse, R147 ;  /* 0x000000939493723e */ /* 0x040fe600000000ff */
[--C-:B------:R-:W-:Y:S01]  /*acd0*/  FADD.FTZ R169, R148, R141.reuse ;  /* 0x0000008d94a97221 */ /* 0x100fe20000010000 */
[----:B------:R-:W-:Y:S02]  /*ace0*/  PRMT R141, R182, 0x7632, R141 ;  /* 0x00007632b68d7816 */ /* 0x000fe4000000008d */
[----:B------:R-:W-:Y:S02]  /*acf0*/  F2FP.F16.F32.PACK_AB R148, R151, R150 ;  /* 0x000000969794723e */ /* 0x000fe400000000ff */
[----:B------:R-:W-:Y:S01]  /*ad00*/  @!P0 HADD2 R161, -R2.H0_H0, -RZ.H0_H0 ;  /* 0xa00000ff02a18230 */ /* 0x000fe20000000900 */
[----:B------:R-:W-:Y:S02]  /*ad10*/  LOP3.LUT R141, R141, 0xff, RZ, 0xc0, !PT ;  /* 0x000000ff8d8d7812 */ /* 0x000fe400078ec0ff */
[----:B------:R-:W-:Y:S02]  /*ad20*/  PRMT R151, R2, 0x5410, R0 ;  /* 0x0000541002977816 */ /* 0x000fe40000000000 */
[----:B------:R-:W-:Y:S01]  /*ad30*/  @!P0 STL.S16 [R1+0x38], R161 ;  /* 0x000038a101008387 */ /* 0x000fe20000100600 */
[----:B------:R-:W-:Y:S01]  /*ad40*/  ISETP.LE.U32.AND P6, PT, R141, UR7, PT ;  /* 0x000000078d007c0c */ /* 0x000fe2000bfc3070 */
[----:B----4-:R-:W-:Y:S01]  /*ad50*/  IMAD.WIDE.U32 R164, R222, -0x2daee0ad, RZ ;  /* 0xd2511f53dea47825 */ /* 0x010fe200078e00ff */
[----:B------:R-:W-:Y:S01]  /*ad60*/  PRMT R152, R161, 0x7610, R152 ;  /* 0x00007610a1987816 */ /* 0x000fe20000000098 */
[----:B------:R1:W4:Y:S01]  /*ad70*/  LDL.S16 R163, [R1+0x1c] ;  /* 0x00001c0001a37983 */ /* 0x0003220000100600 */
[----:B------:R-:W-:Y:S02]  /*ad80*/  PRMT R150, R138, 0x5410, R137 ;  /* 0x000054108a967816 */ /* 0x000fe40000000089 */
[----:B------:R-:W-:Y:S01]  /*ad90*/  @!P0 PRMT R2, R152, 0x5410, RZ ;  /* 0x0000541098028816 */ /* 0x000fe200000000ff */
[----:B------:R1:W4:Y:S01]  /*ada0*/  LDL.S16 R157, [R1+0x14] ;  /* 0x00001400019d7983 */ /* 0x0003220000100600 */
[----:B------:R-:W-:Y:S02]  /*adb0*/  LEA R218, P0, R218, R190, 0x1 ;  /* 0x000000bedada7211 */ /* 0x000fe400078008ff */
[----:B------:R-:W-:Y:S01]  /*adc0*/  PRMT R132, R148, 0x7632, R132 ;  /* 0x0000763294847816 */ /* 0x000fe20000000084 */
[----:B------:R1:W-:Y:S01]  /*add0*/  STG.E.U16 desc[UR24][R190.64+-0x40], R2 ;  /* 0xffffc002be007986 */ /* 0x0003e2000c101518 */
[----:B--2---:R-:W-:Y:S01]  /*ade0*/  IMAD.U32 R3, RZ, RZ, UR29 ;  /* 0x0000001dff037e24 */ /* 0x004fe2000f8e00ff */
[----:B------:R-:W-:Y:S04]  /*adf0*/  PRMT R152, R142, 0x5410, R185 ;  /* 0x000054108e987816 */ /* 0x000fe800000000b9 */
[----:B------:R-:W-:Y:S02]  /*ae00*/  LEA.HI.X.SX32 R219, R3, R191, 0x1, P0 ;  /* 0x000000bf03db7211 */ /* 0x000fe400000f0eff */
[----:B------:R-:W-:Y:S02]  /*ae10*/  LOP3.LUT R3, R204, 0xff, RZ, 0xc0, !PT ;  /* 0x000000ffcc037812 */ /* 0x000fe400078ec0ff */
[----:B------:R-:W-:Y:S02]  /*ae20*/  ISETP.GT.U32.AND P0, PT, R200, UR7, PT ;  /* 0x00000007c8007c0c */ /* 0x000fe4000bf04070 */
[----:B-1----:R-:W-:Y:S04]  /*ae30*/  SHF.R.U32.HI R2, RZ, 0x18, R182 ;  /* 0x00000018ff027819 */ /* 0x002fe800000116b6 */
[----:B------:R-:W-:Y:S05]  /*ae40*/  PRMT R149, R141, 0x5410, R2 ;  /* 0x000054108d957816 */ /* 0x000fea0000000002 */
[--C-:B------:R-:W-:Y:S05]  /*ae50*/  HSET2.LE.AND R149, R149, R181.reuse, PT ;  /* 0x000000b595957233 */ /* 0x100fea0003803000 */
[----:B------:R-:W-:Y:S01]  /*ae60*/  LOP3.LUT R149, R150, R149, RZ, 0xc0, !PT ;  /* 0x0000009596957212 */ /* 0x000fe200078ec0ff */
[----:B-----5:R-:W-:Y:S02]  /*ae70*/  @!P3 HADD2 R159, -R0.H0_H0, -RZ.H0_H0 ;  /* 0xa00000ff009fb230 */ /* 0x020fe40000000900 */
[----:B---3--:R-:W-:Y:S03]  /*ae80*/  @!P6 HADD2 R153, -R138.H0_H0, -RZ.H0_H0 ;  /* 0xa00000ff8a99e230 */ /* 0x008fe60000000900 */
[----:B------:R1:W-:Y:S01]  /*ae90*/  @!P3 STL.S16 [R1+0x44], R159 ;  /* 0x0000449f0100b387 */ /* 0x0003e20000100600 */
[----:B------:R-:W-:Y:S03]  /*aea0*/  PRMT R140, R159, 0x7610, R140 ;  /* 0x000076109f8c7816 */ /* 0x000fe6000000008c */
[----:B------:R2:W-:Y:S01]  /*aeb0*/  @!P6 STL.S16 [R1+0x40], R153 ;  /* 0x000040990100e387 */ /* 0x0005e20000100600 */
[----:B------:R-:W-:Y:S02]  /*aec0*/  @!P3 PRMT R0, R140, 0x5410, RZ ;  /* 0x000054108c00b816 */ /* 0x000fe400000000ff */
[----:B------:R-:W-:Y:S01]  /*aed0*/  PRMT R139, R153, 0x7610, R139 ;  /* 0x00007610998b7816 */ /* 0x000fe2000000008b */
[----:B------:R3:W5:Y:S01]  /*aee0*/  LDL.S16 R162, [R1+0x10] ;  /* 0x0000100001a27983 */ /* 0x0007620000100600 */
[----:B------:R-:W-:Y:S02]  /*aef0*/  ISETP.LE.U32.AND P3, PT, R2, UR7, PT ;  /* 0x0000000702007c0c */ /* 0x000fe4000bf63070 */
[----:B------:R-:W-:Y:S01]  /*af00*/  @!P6 PRMT R138, R139, 0x5410, RZ ;  /* 0x000054108b8ae816 */ /* 0x000fe200000000ff */
[----:B------:R3:W3:Y:S01]  /*af10*/  LDL.S16 R161, [R1+0xc] ;  /* 0x00000c0001a17983 */ /* 0x0006e20000100600 */
[----:B------:R-:W-:Y:S01]  /*af20*/  ISETP.LE.U32.AND P6, PT, R3, UR7, PT ;  /* 0x0000000703007c0c */ /* 0x000fe2000bfc3070 */
[----:B------:R-:W-:Y:S01]  /*af30*/  MUFU.EX2 R139, R194 ;  /* 0x000000c2008b7308 */ /* 0x000fe20000000800 */
[----:B------:R-:W-:Y:S01]  /*af40*/  PRMT R2, R147, 0x7632, R2 ;  /* 0x0000763293027816 */ /* 0x000fe20000000002 */
[----:B------:R4:W-:Y:S01]  /*af50*/  STG.E.U16 desc[UR24][R190.64+-0x3e], R0 ;  /* 0xffffc200be007986 */ /* 0x0009e2000c101518 */
[----:B------:R-:W-:Y:S03]  /*af60*/  PRMT R140, R183, 0x5410, R186 ;  /* 0x00005410b78c7816 */ /* 0x000fe600000000ba */
[----:B------:R-:W-:Y:S02]  /*af70*/  STG.E.U16 desc[UR24][R218.64+-0x40], R138 ;  /* 0xffffc08ada007986 */ /* 0x000fe4000c101518 */
[--C-:B------:R-:W-:Y:S02]  /*af80*/  HSET2.LE.AND R140, R140, R181.reuse, PT ;  /* 0x000000b58c8c7233 */ /* 0x100fe40003803000 */
[----:B-1----:R1:W3:Y:S03]  /*af90*/  LDL.S16 R159, [R1+0x8] ;  /* 0x00000800019f7983 */ /* 0x0022e60000100600 */
[----:B------:R-:W-:Y:S02]  /*afa0*/  LOP3.LUT R140, R144, R140, RZ, 0xc0, !PT ;  /* 0x0000008c908c7212 */ /* 0x000fe400078ec0ff */
[----:B--2---:R-:W-:Y:S01]  /*afb0*/  PRMT R153, R3, 0x5410, R200 ;  /* 0x0000541003997816 */ /* 0x004fe200000000c8 */
[----:B------:R-:W-:Y:S01]  /*afc0*/  VIADD R200, R206, 0xa040 ;  /* 0x0000a040cec87836 */ /* 0x000fe20000000000 */
[----:B------:R-:W-:Y:S02]  /*afd0*/  PRMT R3, R148, 0x7610, R3 ;  /* 0x0000761094037816 */ /* 0x000fe40000000003 */
[----:B------:R-:W2:Y:S01]  /*afe0*/  MUFU.EX2 R148, R196 ;  /* 0x000000c400947308 */ /* 0x000ea20000000800 */
[----:B----4-:R-:W-:Y:S01]  /*aff0*/  PRMT R0, R147, 0x7610, R0 ;  /* 0x0000761093007816 */ /* 0x010fe20000000000 */
[----:B------:R-:W-:Y:S02]  /*b000*/  @!P3 HADD2 R163, -R137.H0_H0, -RZ.H0_H0 ;  /* 0xa00000ff89a3b230 */ /* 0x000fe40000000900 */
[----:B--2---:R-:W-:Y:S02]  /*b010*/  FADD.FTZ R167, R148, R155 ;  /* 0x0000009b94a77221 */ /* 0x004fe40000010000 */
[----:B------:R-:W-:Y:S01]  /*b020*/  @!P6 HADD2 R157, -R0.H0_H0, -RZ.H0_H0 ;  /* 0xa00000ff009de230 */ /* 0x000fe20000000900 */
[----:B------:R2:W-:Y:S01]  /*b030*/  @!P3 STL.S16 [R1+0x1c], R163 ;  /* 0x00001ca30100b387 */ /* 0x0005e20000100600 */
[----:B------:R-:W-:Y:S01]  /*b040*/  PRMT R142, R163, 0x7610, R142 ;  /* 0x00007610a38e7816 */ /* 0x000fe2000000008e */
[----:B------:R-:W-:Y:S02]  /*b050*/  FADD.FTZ R167, R197, R167 ;  /* 0x000000a7c5a77221 */ /* 0x000fe40000010000 */
[----:B------:R4:W-:Y:S01]  /*b060*/  @!P6 STL.S16 [R1+0x14], R157 ;  /* 0x0000149d0100e387 */ /* 0x0009e20000100600 */
[----:B------:R-:W-:Y:S02]  /*b070*/  PRMT R141, R157, 0x7610, R141 ;  /* 0x000076109d8d7816 */ /* 0x000fe4000000008d */
[----:B------:R-:W-:Y:S02]  /*b080*/  @!P3 PRMT R137, R142, 0x5410, RZ ;  /* 0x000054108e89b816 */ /* 0x000fe400000000ff */
[--C-:B------:R-:W-:Y:S02]  /*b090*/  HSET2.LE.AND R142, R153, R181.reuse, PT ;  /* 0x000000b5998e7233 */ /* 0x100fe40003803000 */
[----:B------:R-:W-:Y:S01]  /*b0a0*/  ISETP.GT.U32.AND P3, PT, R229, UR7, PT ;  /* 0x00000007e5007c0c */ /* 0x000fe2000bf64070 */
[----:B------:R1:W-:Y:S01]  /*b0b0*/  STG.E.U16 desc[UR24][R218.64+-0x3e], R137 ;  /* 0xffffc289da007986 */ /* 0x0003e2000c101518 */
[----:B--2---:R-:W-:Y:S01]  /*b0c0*/  FADD.FTZ R163, R139, R154 ;  /* 0x0000009a8ba37221 */ /* 0x004fe20000010000 */
[----:B------:R-:W-:Y:S02]  /*b0d0*/  F2FP.F16.F32.PACK_AB R139, R195, R139 ;  /* 0x0000008bc38b723e */ /* 0x000fe400000000ff */
[----:B----4-:R-:W2:Y:S02]  /*b0e0*/  LDL R157, [R1+0x64] ;  /* 0x00006400019d7983 */ /* 0x010ea40000100800 */
[----:B------:R-:W-:Y:S01]  /*b0f0*/  PRMT R138, R139, 0x7632, R138 ;  /* 0x000076328b8a7816 */ /* 0x000fe2000000008a */
[----:B------:R-:W-:Y:S02]  /*b100*/  FADD.FTZ R163, R195, R163 ;  /* 0x000000a3c3a37221 */ /* 0x000fe40000010000 */
[----:B------:R-:W-:Y:S01]  /*b110*/  LDSM.16.MT88.4 R192, [R206+0xb800] ;  /* 0x00b80000cec0783b */ /* 0x000fe20000004200 */
[----:B-1----:R-:W-:Y:S02]  /*b120*/  PRMT R137, R0, 0x5410, R2 ;  /* 0x0000541000897816 */ /* 0x002fe40000000002 */
[----:B------:R-:W-:Y:S02]  /*b130*/  @!P6 PRMT R0, R141, 0x5410, RZ ;  /* 0x000054108d00e816 */ /* 0x000fe400000000ff */
[--C-:B------:R-:W-:Y:S02]  /*b140*/  HSET2.LE.AND R141, R145, R181.reuse, PT ;  /* 0x000000b5918d7233 */ /* 0x100fe40003803000 */
[----:B------:R-:W-:Y:S01]  /*b150*/  LOP3.LUT R142, R137, R142, RZ, 0xc0, !PT ;  /* 0x0000008e898e7212 */ /* 0x000fe200078ec0ff */
[----:B------:R1:W-:Y:S01]  /*b160*/  STG.E.U16 desc[UR24][R216.64+-0x30], R0 ;  /* 0xffffd000d8007986 */ /* 0x0003e2000c101518 */
[----:B------:R-:W-:Y:S02]  /*b170*/  LOP3.LUT R137, R230, 0xff, RZ, 0xc0, !PT ;  /* 0x000000ffe6897812 */ /* 0x000fe400078ec0ff */
[----:B------:R-:W-:Y:S02]  /*b180*/  LOP3.LUT R141, R143, R141, RZ, 0xc0, !PT ;  /* 0x0000008d8f8d7212 */ /* 0x000fe400078ec0ff */
[----:B------:R-:W-:Y:S02]  /*b190*/  PRMT R150, R137, 0x5410, R227 ;  /* 0x0000541089967816 */ /* 0x000fe400000000e3 */
[----:B------:R-:W-:Y:S02]  /*b1a0*/  ISETP.GT.U32.AND P6, PT, R228, UR7, PT ;  /* 0x00000007e4007c0c */ /* 0x000fe4000bfc4070 */
[----:B------:R-:W-:Y:S02]  /*b1b0*/  PRMT R230, R170, 0x7772, RZ ;  /* 0x00007772aae67816 */ /* 0x000fe400000000ff */
[--C-:B------:R-:W-:Y:S02]  /*b1c0*/  HSET2.LE.AND R150, R150, R181.reuse, PT ;  /* 0x000000b596967233 */ /* 0x100fe40003803000 */
[----:B-1----:R-:W-:Y:S05]  /*b1d0*/  LOP3.LUT R0, R199, 0xff00ff, RZ, 0xc0, !PT ;  /* 0x00ff00ffc7007812 */ /* 0x002fea00078ec0ff */
[--C-:B------:R-:W-:Y:S02]  /*b1e0*/  HSET2.LE.AND R143, R0, R181.reuse, PT ;  /* 0x000000b5008f7233 */ /* 0x100fe40003803000 */
[----:B------:R-:W-:Y:S04]  /*b1f0*/  PRMT R0, R3, 0x5410, R132 ;  /* 0x0000541003007816 */ /* 0x000fe80000000084 */
[----:B------:R-:W-:Y:S02]  /*b200*/  LOP3.LUT R143, R0, R143, RZ, 0xc0, !PT ;  /* 0x0000008f008f7212 */ /* 0x000fe400078ec0ff */
[----:B------:R-:W-:Y:S02]  /*b210*/  PRMT R0, R228, 0x5410, R229 ;  /* 0x00005410e4007816 */ /* 0x000fe400000000e5 */
[C---:B------:R-:W-:Y:S02]  /*b220*/  PRMT R229, R164.reuse, 0x7772, RZ ;  /* 0x00007772a4e57816 */ /* 0x040fe400000000ff */
[----:B------:R-:W-:Y:S01]  /*b230*/  PRMT R228, R164, 0x7773, RZ ;  /* 0x00007773a4e47816 */ /* 0x000fe200000000ff */
[----:B-----5:R-:W-:Y:S02]  /*b240*/  @P0 HADD2 R162, -R2.H0_H0, -RZ.H0_H0 ;  /* 0xa00000ff02a20230 */ /* 0x020fe40000000900 */
[----:B---3--:R-:W-:Y:S03]  /*b250*/  @P5 HADD2 R161, -R3.H0_H0, -RZ.H0_H0 ;  /* 0xa00000ff03a15230 */ /* 0x008fe60000000900 */
[----:B------:R-:W-:Y:S01]  /*b260*/  @P0 STL.S16 [R1+0x10], R162 ;  /* 0x000010a201000387 */ /* 0x000fe20000100600 */
[----:B------:R-:W-:Y:S03]  /*b270*/  PRMT R146, R162, 0x7610, R146 ;  /* 0x00007610a2927816 */ /* 0x000fe60000000092 */
[----:B------:R1:W-:Y:S01]  /*b280*/  @P5 STL.S16 [R1+0xc], R161 ;  /* 0x00000ca101005387 */ /* 0x0003e20000100600 */
[----:B------:R-:W-:Y:S02]  /*b290*/  PRMT R158, R161, 0x7610, R158 ;  /* 0x00007610a19e7816 */ /* 0x000fe4000000009e */
[----:B------:R-:W-:Y:S02]  /*b2a0*/  @P0 PRMT R2, R146, 0x5410, RZ ;  /* 0x0000541092020816 */ /* 0x000fe400000000ff */
[----:B------:R-:W-:Y:S01]  /*b2b0*/  @P5 PRMT R3, R158, 0x5410, RZ ;  /* 0x000054109e035816 */ /* 0x000fe200000000ff */
[----:B------:R-:W3:Y:S01]  /*b2c0*/  LDSM.16.MT88.4 R144, [R206+0xa000] ;  /* 0x00a00000ce90783b */ /* 0x000ee20000004200 */
[----:B------:R-:W-:Y:S01]  /*b2d0*/  ISETP.GT.U32.AND P5, PT, R227, UR7, PT ;  /* 0x00000007e3007c0c */ /* 0x000fe2000bfa4070 */
[----:B------:R-:W-:Y:S01]  /*b2e0*/  @P4 HADD2 R159, -R132.H0_H0, -RZ.H0_H0 ;  /* 0xa00000ff849f4230 */ /* 0x000fe20000000900 */
[----:B------:R-:W-:Y:S04]  /*b2f0*/  PRMT R227, R164, 0x7771, RZ ;  /* 0x00007771a4e37816 */ /* 0x000fe800000000ff */
[----:B------:R-:W-:Y:S01]  /*b300*/  PRMT R156, R159, 0x7610, R156 ;  /* 0x000076109f9c7816 */ /* 0x000fe2000000009c */
[----:B------:R-:W-:Y:S03]  /*b310*/  @P4 STL.S16 [R1+0x8], R159 ;  /* 0x0000089f01004387 */ /* 0x000fe60000100600 */
[----:B------:R-:W-:Y:S01]  /*b320*/  @P4 PRMT R132, R156, 0x5410, RZ ;  /* 0x000054109c844816 */ /* 0x000fe200000000ff */
[----:B------:R4:W5:Y:S01]  /*b330*/  LDL.S16 R168, [R1+0x4] ;  /* 0x0000040001a87983 */ /* 0x0009620000100600 */
[----:B------:R-:W-:Y:S02]  /*b340*/  ISETP.LE.U32.AND P4, PT, R137, UR7, PT ;  /* 0x0000000789007c0c */ /* 0x000fe4000bf83070 */
[----:B------:R-:W-:Y:S01]  /*b350*/  MUFU.EX2 R137, R202 ;  /* 0x000000ca00897308 */ /* 0x000fe20000000800 */
[----:B------:R4:W-:Y:S01]  /*b360*/  STG.E.U16 desc[UR24][R216.64+-0x2e], R2 ;  /* 0xffffd202d8007986 */ /* 0x0009e2000c101518 */
[----:B-1----:R-:W-:Y:S03]  /*b370*/  LOP3.LUT R161, R234, UR10, R171, 0x96, !PT ;  /* 0x0000000aeaa17c12 */ /* 0x002fe6000f8e96ab */
[----:B------:R-:W-:Y:S01]  /*b380*/  STG.E.U16 desc[UR24][R178.64+-0x30], R3 ;  /* 0xffffd003b2007986 */ /* 0x000fe2000c101518 */
[----:B------:R-:W-:Y:S01]  /*b390*/  IMAD.MOV.U32 R171, RZ, RZ, R170 ;  /* 0x000000ffffab7224 */ /* 0x000fe200078e00aa */
[----:B------:R-:W-:Y:S02]  /*b3a0*/  LOP3.LUT R162, R161, 0xffff, RZ, 0xc0, !PT ;  /* 0x0000ffffa1a27812 */ /* 0x000fe400078ec0ff */
[----:B------:R1:W-:Y:S02]  /*b3b0*/  STG.E.U16 desc[UR24][R178.64+-0x2e], R132 ;  /* 0xffffd284b2007986 */ /* 0x0003e4000c101518 */
[----:B------:R-:W-:Y:S01]  /*b3c0*/  SHF.R.U32.HI R162, RZ, 0x8, R162 ;  /* 0x00000008ffa27819 */ /* 0x000fe200000116a2 */
[-C--:B---3--:R-:W-:Y:S05]  /*b3d0*/  HMMA.16816.F32 R4, R140, R144.reuse, R4 ;  /* 0x000000908c04723c */ /* 0x088fea0000001804 */
[----:B----4-:R-:W-:Y:S02]  /*b3e0*/  F2FP.F16.F32.PACK_AB R2, R197, R148 ;  /* 0x00000094c502723e */ /* 0x010fe400000000ff */
[--C-:B------:R-:W-:Y:S01]  /*b3f0*/  HSET2.LE.AND R148, R152, R181.reuse, PT ;  /* 0x000000b598947233 */ /* 0x100fe20003803000 */
[----:B------:R-:W-:Y:S01]  /*b400*/  LDSM.16.MT88.4 R196, [R208+0xb800] ;  /* 0x00b80000d0c4783b */ /* 0x000fe20000004200 */
[----:B------:R-:W-:Y:S01]  /*b410*/  PRMT R160, R2, 0x7632, R160 ;  /* 0x0000763202a07816 */ /* 0x000fe200000000a0 */
[----:B------:R-:W-:Y:S01]  /*b420*/  @P6 HADD2 R252, -R2.H0_H0, -RZ.H0_H0 ;  /* 0xa00000ff02fc6230 */ /* 0x000fe20000000900 */
[----:B-1----:R1:W-:Y:S01]  /*b430*/  MUFU.EX2 R132, R175 ;  /* 0x000000af00847308 */ /* 0x0023e20000000800 */
[----:B------:R-:W-:Y:S02]  /*b440*/  LOP3.LUT R148, R151, R148, RZ, 0xc0, !PT ;  /* 0x0000009497947212 */ /* 0x000fe400078ec0ff */
[----:B------:R-:W-:Y:S01]  /*b450*/  LOP3.LUT R151, R0, 0xff00ff, RZ, 0xc0, !PT ;  /* 0x00ff00ff00977812 */ /* 0x000fe200078ec0ff */
[----:B--2---:R-:W-:Y:S01]  /*b460*/  @P1 VIADD R200, R157, 0xffffffc0 ;  /* 0xffffffc09dc81836 */ /* 0x004fe20000000000 */
[----:B------:R-:W2:Y:S01]  /*b470*/  LDSM.16.MT88.4 R152, [R208+0xa000] ;  /* 0x00a00000d098783b */ /* 0x000ea20000004200 */
[----:B------:R-:W-:Y:S02]  /*b480*/  PRMT R0, R139, 0x5410, R138 ;  /* 0x000054108b007816 */ /* 0x000fe4000000008a */
[--C-:B------:R-:W-:Y:S01]  /*b490*/  HSET2.LE.AND R151, R151, R181.reuse, PT ;  /* 0x000000b597977233 */ /* 0x100fe20003803000 */
[----:B------:R-:W-:Y:S01]  /*b4a0*/  IMAD.IADD R204, R207, 0x1, R200 ;  /* 0x00000001cfcc7824 */ /* 0x000fe200078e02c8 */
[----:B------:R-:W-:Y:S02]  /*b4b0*/  LOP3.LUT R150, R0, R150, RZ, 0xc0, !PT ;  /* 0x0000009600967212 */ /* 0x000fe400078ec0ff */
[----:B------:R-:W-:Y:S01]  /*b4c0*/  PRMT R0, R2, 0x5410, R160 ;  /* 0x0000541002007816 */ /* 0x000fe200000000a0 */
[----:B------:R-:W3:Y:S01]  /*b4d0*/  LDSM.16.MT88.4 R156, [R200] ;  /* 0x00000000c89c783b */ /* 0x000ee20000004200 */
[----:B-1----:R-:W-:Y:S01]  /*b4e0*/  IMAD.MOV.U32 R175, RZ, RZ, R164 ;  /* 0x000000ffffaf7224 */ /* 0x002fe200078e00a4 */
[----:B------:R-:W-:Y:S02]  /*b4f0*/  @P6 PRMT R2, R252, 0x5410, RZ ;  /* 0x00005410fc026816 */ /* 0x000fe400000000ff */
[----:B------:R-:W-:Y:S02]  /*b500*/  LOP3.LUT R151, R0, R151, RZ, 0xc0, !PT ;  /* 0x0000009700977212 */ /* 0x000fe400078ec0ff */
[----:B------:R-:W-:Y:S04]  /*b510*/  LOP3.LUT R0, R162, 0xffff, RZ, 0xc0, !PT ;  /* 0x0000ffffa2007812 */ /* 0x000fe800078ec0ff */
[----:B------:R-:W-:Y:S01]  /*b520*/  ISETP.LE.U32.AND P0, PT, R0, UR7, PT ;  /* 0x0000000700007c0c */ /* 0x000fe2000bf03070 */
        /* <DEDUP_REMOVED lines=13> */
[----:B---3--:R-:W-:Y:S05]  /*b600*/  FADD.FTZ R164, R157, R163 ;  /* 0x000000a39da47221 */ /* 0x008fea0000010000 */
[C---:B------:R-:W-:Y:S04]  /*b610*/  HMMA.16816.F32 R48, R140.reuse, R158, R48 ;  /* 0x0000009e8c30723c */ /* 0x040fe80000001830 */
[----:B------:R-:W-:Y:S02]  /*b620*/  LOP3.LUT R158, R232, UR10, R165, 0x96, !PT ;  /* 0x0000000ae89e7c12 */ /* 0x000fe4000f8e96a5 */
[----:B------:R-:W-:Y:S01]  /*b630*/  MUFU.EX2 R165, R203 ;  /* 0x000000cb00a57308 */ /* 0x000fe20000000800 */
[----:B------:R-:W-:Y:S01]  /*b640*/  F2FP.F16.F32.PACK_AB R163, R132, R157 ;  /* 0x0000009d84a3723e */ /* 0x000fe200000000ff */
[-C--:B-1----:R-:W-:Y:S08]  /*b650*/  HMMA.16816.F32 R52, R140, R144.reuse, R52 ;  /* 0x000000908c34723c */ /* 0x082ff00000001834 */
[----:B------:R1:W-:Y:S01]  /*b660*/  MUFU.EX2 R157, R225 ;  /* 0x000000e1009d7308 */ /* 0x0003e20000000800 */
[----:B------:R-:W-:Y:S04]  /*b670*/  LOP3.LUT R159, R158, 0xffff, RZ, 0xc0, !PT ;  /* 0x0000ffff9e9f7812 */ /* 0x000fe800078ec0ff */
[----:B------:R-:W-:Y:S01]  /*b680*/  SHF.R.U32.HI R159, RZ, 0x8, R159 ;  /* 0x00000008ff9f7819 */ /* 0x000fe2000001169f */
[C---:B------:R-:W-:Y:S04]  /*b690*/  HMMA.16816.F32 R56, R148.reuse, R144, R56 ;  /* 0x000000909438723c */ /* 0x040fe80000001838 */
[----:B------:R-:W-:Y:S04]  /*b6a0*/  LOP3.LUT R0, R159, 0xffff, RZ, 0xc0, !PT ;  /* 0x0000ffff9f007812 */ /* 0x000fe800078ec0ff */
[-C--:B------:R-:W-:Y:S03]  /*b6b0*/  HMMA.16816.F32 R60, R148, R146.reuse, R60 ;  /* 0x00000092943c723c */ /* 0x080fe6000000183c */
[----:B-1----:R-:W-:Y:S05]  /*b6c0*/  PRMT R225, R170, 0x7771, RZ ;  /* 0x00007771aae17816 */ /* 0x002fea00000000ff */
[C---:B------:R-:W-:Y:S01]  /*b6d0*/  HMMA.16816.F32 R64, R140.reuse, R146, R64 ;  /* 0x000000928c40723c */ /* 0x040fe20000001840 */
[----:B------:R-:W1:Y:S07]  /*b6e0*/  LDSM.16.MT88.4 R144, [R208+0xb000] ;  /* 0x00b00000d090783b */ /* 0x000e6e0000004200 */
[-C--:B--2---:R-:W-:Y:S08]  /*b6f0*/  HMMA.16816.F32 R68, R140, R152.reuse, R68 ;  /* 0x000000988c44723c */ /* 0x084ff00000001844 */
[C---:B------:R-:W-:Y:S08]  /*b700*/  HMMA.16816.F32 R72, R148.reuse, R152, R72 ;  /* 0x000000989448723c */ /* 0x040ff00000001848 */
[-C--:B------:R-:W-:Y:S08]  /*b710*/  HMMA.16816.F32 R76, R148, R154.reuse, R76 ;  /* 0x0000009a944c723c */ /* 0x080ff0000000184c */
[C---:B------:R-:W-:Y:S08]  /*b720*/  HMMA.16816.F32 R80, R140.reuse, R154, R80 ;  /* 0x0000009a8c50723c */ /* 0x040ff00000001850 */
[-C--:B-1----:R-:W-:Y:S08]  /*b730*/  HMMA.16816.F32 R84, R140, R144.reuse, R84 ;  /* 0x000000908c54723c */ /* 0x082ff00000001854 */
[C---:B------:R-:W-:Y:S08]  /*b740*/  HMMA.16816.F32 R88, R148.reuse, R144, R88 ;  /* 0x000000909458723c */ /* 0x040ff00000001858 */
[-C--:B------:R-:W-:Y:S08]  /*b750*/  HMMA.16816.F32 R92, R148, R146.reuse, R92 ;  /* 0x00000092945c723c */ /* 0x080ff0000000185c */
[C---:B------:R-:W-:Y:S04]  /*b760*/  HMMA.16816.F32 R96, R140.reuse, R146, R96 ;  /* 0x000000928c60723c */ /* 0x040fe80000001860 */
[----:B-----5:R-:W-:Y:S05]  /*b770*/  @!P4 HADD2 R168, -R139.H0_H0, -RZ.H0_H0 ;  /* 0xa00000ff8ba8c230 */ /* 0x020fea0000000900 */
[----:B------:R1:W-:Y:S01]  /*b780*/  @!P4 STL.S16 [R1+0x4], R168 ;  /* 0x000004a80100c387 */ /* 0x0003e20000100600 */
[----:B------:R-:W-:Y:S03]  /*b790*/  PRMT R3, R168, 0x7610, R3 ;  /* 0x00007610a8037816 */ /* 0x000fe60000000003 */
[----:B------:R4:W2:Y:S01]  /*b7a0*/  LDL.S16 R182, [R1+0x18] ;  /* 0x0000180001b67983 */ /* 0x0008a20000100600 */
[----:B------:R-:W-:Y:S01]  /*b7b0*/  @!P4 PRMT R139, R3, 0x5410, RZ ;  /* 0x00005410038bc816 */ /* 0x000fe200000000ff */
[----:B------:R-:W-:Y:S01]  /*b7c0*/  FADD.FTZ R3, R137, R169 ;  /* 0x000000a989037221 */ /* 0x000fe20000010000 */
[----:B------:R-:W-:Y:S01]  /*b7d0*/  ISETP.LE.U32.AND P4, PT, R0, UR7, PT ;  /* 0x0000000700007c0c */ /* 0x000fe2000bf83070 */
[----:B------:R4:W3:Y:S01]  /*b7e0*/  LDL.S16 R179, [R1+0x24] ;  /* 0x0000240001b37983 */ /* 0x0008e20000100600 */
[C---:B------:R-:W-:Y:S01]  /*b7f0*/  F2FP.F16.F32.PACK_AB R0, R166.reuse, R137 ;  /* 0x00000089a600723e */ /* 0x040fe200000000ff */
[----:B------:R-:W-:Y:S01]  /*b800*/  FADD.FTZ R166, R166, R3 ;  /* 0x00000003a6a67221 */ /* 0x000fe20000010000 */
[----:B------:R-:W-:Y:S01]  /*b810*/  MUFU.EX2 R137, R174 ;  /* 0x000000ae00897308 */ /* 0x000fe20000000800 */
[----:B------:R4:W5:Y:S09]  /*b820*/  LDL.S16 R178, [R1] ;  /* 0x0000000001b27983 */ /* 0x0009720000100600 */
[----:B------:R4:W-:Y:S01]  /*b830*/  MUFU.EX2 R169, R224 ;  /* 0x000000e000a97308 */ /* 0x0009e20000000800 */
[----:B------:R4:W-:Y:S01]  /*b840*/  STG.E.U16 desc[UR24][R190.64+-0x30], R139 ;  /* 0xffffd08bbe007986 */ /* 0x0009e2000c101518 */
[----:B------:R-:W-:Y:S08]  /*b850*/  @!P4 HADD2 R251, -R163.H1_H1, -RZ.H0_H0 ;  /* 0xa00000ffa3fbc230 */ /* 0x000ff00000000d00 */
[----:B-1----:R-:W1:Y:S01]  /*b860*/  MUFU.EX2 R168, R201 ;  /* 0x000000c900a87308 */ /* 0x002e620000000800 */
[----:B----4-:R-:W-:Y:S02]  /*b870*/  LOP3.LUT R224, R175, 0xff, RZ, 0xc0, !PT ;  /* 0x000000ffafe07812 */ /* 0x010fe400078ec0ff */
[----:B------:R-:W-:Y:S04]  /*b880*/  PRMT R175, R230, 0x5410, R231 ;  /* 0x00005410e6af7816 */ /* 0x000fe800000000e7 */
[----:B------:R-:W-:Y:S01]  /*b890*/  LOP3.LUT R175, R175, 0xff00ff, RZ, 0xc0, !PT ;  /* 0x00ff00ffafaf7812 */ /* 0x000fe200078ec0ff */
[----:B-1----:R-:W-:Y:S01]  /*b8a0*/  FADD.FTZ R156, R168, R177 ;  /* 0x000000b1a89c7221 */ /* 0x002fe20000010000 */
[----:B------:R-:W-:Y:S01]  /*b8b0*/  F2FP.F16.F32.PACK_AB R3, R165, R168 ;  /* 0x000000a8a503723e */ /* 0x000fe200000000ff */
[----:B------:R-:W-:Y:S01]  /*b8c0*/  FADD.FTZ R168, R132, R164 ;  /* 0x000000a484a87221 */ /* 0x000fe20000010000 */
[----:B------:R-:W-:Y:S01]  /*b8d0*/  FADD.FTZ R132, R137, R167 ;  /* 0x000000a789847221 */ /* 0x000fe20000010000 */
[----:B------:R-:W-:Y:S01]  /*b8e0*/  FADD.FTZ R165, R165, R156 ;  /* 0x0000009ca5a57221 */ /* 0x000fe20000010000 */
[----:B------:R-:W-:Y:S01]  /*b8f0*/  MUFU.EX2 R164, R223 ;  /* 0x000000df00a47308 */ /* 0x000fe20000000800 */
[--C-:B------:R-:W-:Y:S09]  /*b900*/  HSET2.LE.AND R175, R175, R181.reuse, PT ;  /* 0x000000b5afaf7233 */ /* 0x100ff20003803000 */
[----:B------:R-:W1:Y:S10]  /*b910*/  MUFU.EX2 R156, R173 ;  /* 0x000000ad009c7308 */ /* 0x000e740000000800 */
[----:B------:R-:W4:Y:S10]  /*b920*/  MUFU.EX2 R167, R226 ;  /* 0x000000e200a77308 */ /* 0x000f340000000800 */
[----:B------:R-:W5:Y:S01]  /*b930*/  MUFU.EX2 R139, R176 ;  /* 0x000000b0008b7308 */ /* 0x000f620000000800 */
[C---:B-1----:R-:W-:Y:S01]  /*b940*/  FADD.FTZ R221, R156.reuse, R132 ;  /* 0x000000849cdd7221 */ /* 0x042fe20000010000 */
[----:B------:R-:W-:Y:S02]  /*b950*/  LOP3.LUT R132, R161, 0xff, RZ, 0xc0, !PT ;  /* 0x000000ffa1847812 */ /* 0x000fe400078ec0ff */
[----:B------:R-:W-:Y:S01]  /*b960*/  F2FP.F16.F32.PACK_AB R137, R156, R137 ;  /* 0x000000899c89723e */ /* 0x000fe200000000ff */
[----:B------:R-:W-:Y:S01]  /*b970*/  FADD.FTZ R156, R157, R166 ;  /* 0x000000a69d9c7221 */ /* 0x000fe20000010000 */
[----:B------:R-:W-:Y:S02]  /*b980*/  PRMT R172, R132, 0x5410, R162 ;  /* 0x0000541084ac7816 */ /* 0x000fe400000000a2 */
[C---:B------:R-:W-:Y:S03]  /*b990*/  F2FP.F16.F32.PACK_AB R157, R169.reuse, R157 ;  /* 0x0000009da99d723e */ /* 0x040fe600000000ff */
[--C-:B------:R-:W-:Y:S01]  /*b9a0*/  HSET2.LE.AND R172, R172, R181.reuse, PT ;  /* 0x000000b5acac7233 */ /* 0x100fe20003803000 */
[----:B--2---:R-:W-:Y:S02]  /*b9b0*/  @P5 HADD2 R182, -R138.H0_H0, -RZ.H0_H0 ;  /* 0xa00000ff8ab65230 */ /* 0x004fe40000000900 */
[----:B---3--:R-:W-:Y:S03]  /*b9c0*/  @P3 HADD2 R179, -R160.H0_H0, -RZ.H0_H0 ;  /* 0xa00000ffa0b33230 */ /* 0x008fe60000000900 */
[----:B------:R-:W-:Y:S01]  /*b9d0*/  PRMT R152, R182, 0x7610, R152 ;  /* 0x00007610b6987816 */ /* 0x000fe20000000098 */
[----:B------:R-:W-:Y:S03]  /*b9e0*/  @P5 STL.S16 [R1+0x18], R182 ;  /* 0x000018b601005387 */ /* 0x000fe60000100600 */
[----:B------:R-:W-:Y:S01]  /*b9f0*/  @P5 PRMT R138, R152, 0x5410, RZ ;  /* 0x00005410988a5816 */ /* 0x000fe200000000ff */
[----:B------:R1:W-:Y:S01]  /*ba00*/  @P3 STL.S16 [R1+0x24], R179 ;  /* 0x000024b301003387 */ /* 0x0003e20000100600 */
[----:B------:R-:W-:Y:S01]  /*ba10*/  ISETP.LE.U32.AND P5, PT, R132, UR7, PT ;  /* 0x0000000784007c0c */ /* 0x000fe2000bfa3070 */
[----:B------:R-:W-:Y:S01]  /*ba20*/  FADD.FTZ R132, R164, R165 ;  /* 0x000000a5a4847221 */ /* 0x000fe20000010000 */
[----:B------:R-:W-:Y:S01]  /*ba30*/  FADD.FTZ R165, R169, R156 ;  /* 0x0000009ca9a57221 */ /* 0x000fe20000010000 */
[----:B------:R-:W2:Y:S01]  /*ba40*/  LDSM.16.MT88.4 R152, [R200+0x1000] ;  /* 0x00100000c898783b */ /* 0x000ea20000004200 */
[----:B------:R-:W-:Y:S01]  /*ba50*/  PRMT R162, R179, 0x7610, R162 ;  /* 0x00007610b3a27816 */ /* 0x000fe200000000a2 */
[----:B----4-:R-:W-:Y:S01]  /*ba60*/  FADD.FTZ R132, R167, R132 ;  /* 0x00000084a7847221 */ /* 0x010fe20000010000 */
[----:B------:R-:W-:Y:S02]  /*ba70*/  PRMT R156, R161, 0x7632, R156 ;  /* 0x00007632a19c7816 */ /* 0x000fe4000000009c */
[----:B------:R-:W-:Y:S02]  /*ba80*/  @P3 PRMT R160, R162, 0x5410, RZ ;  /* 0x00005410a2a03816 */ /* 0x000fe400000000ff */
[----:B------:R-:W-:Y:S01]  /*ba90*/  SHF.R.U32.HI R161, RZ, 0x18, R161 ;  /* 0x00000018ffa17819 */ /* 0x000fe200000116a1 */
[----:B------:R3:W-:Y:S01]  /*baa0*/  STL [R1+0x48], R165 ;  /* 0x000048a501007387 */ /* 0x0007e20000100800 */
[----:B------:R-:W-:Y:S01]  /*bab0*/  F2FP.F16.F32.PACK_AB R164, R167, R164 ;  /* 0x000000a4a7a4723e */ /* 0x000fe200000000ff */
[----:B-----5:R-:W-:Y:S01]  /*bac0*/  @!P5 HADD2 R178, -R0.H0_H0, -RZ.H0_H0 ;  /* 0xa00000ff00b2d230 */ /* 0x020fe20000000900 */
[----:B------:R-:W-:Y:S01]  /*bad0*/  ISETP.LE.U32.AND P6, PT, R161, UR7, PT ;  /* 0x00000007a1007c0c */ /* 0x000fe2000bfc3070 */
[----:B------:R4:W-:Y:S03]  /*bae0*/  STL [R1+0x4c], R132 ;  /* 0x00004c8401007387 */ /* 0x0009e60000100800 */
[----:B------:R-:W-:Y:S01]  /*baf0*/  PRMT R144, R178, 0x7610, R144 ;  /* 0x00007610b2907816 */ /* 0x000fe20000000090 */
[----:B------:R-:W-:Y:S04]  /*bb00*/  @!P5 STL.S16 [R1], R178 ;  /* 0x000000b20100d387 */ /* 0x000fe80000100600 */
[----:B------:R-:W-:Y:S01]  /*bb10*/  STG.E.U16 desc[UR24][R190.64+-0x2e], R138 ;  /* 0xffffd28abe007986 */ /* 0x000fe2000c101518 */
[----:B-1----:R-:W-:Y:S03]  /*bb20*/  PRMT R179, R229, 0x5410, R228 ;  /* 0x00005410e5b37816 */ /* 0x002fe600000000e4 */
[----:B------:R1:W-:Y:S01]  /*bb30*/  STG.E.U16 desc[UR24][R218.64+-0x30], R2 ;  /* 0xffffd002da007986 */ /* 0x0003e2000c101518 */
[----:B------:R-:W-:Y:S03]  /*bb40*/  LOP3.LUT R179, R179, 0xff00ff, RZ, 0xc0, !PT ;  /* 0x00ff00ffb3b37812 */ /* 0x000fe600078ec0ff */
[----:B------:R5:W-:Y:S02]  /*bb50*/  STG.E.U16 desc[UR24][R218.64+-0x2e], R160 ;  /* 0xffffd2a0da007986 */ /* 0x000be4000c101518 */
[--C-:B------:R-:W-:Y:S02]  /*bb60*/  HSET2.LE.AND R179, R179, R181.reuse, PT ;  /* 0x000000b5b3b37233 */ /* 0x100fe40003803000 */
[----:B---3--:R3:W3:Y:S01]  /*bb70*/  LDL.S16 R165, [R1+0x20] ;  /* 0x0000200001a57983 */ /* 0x0086e20000100600 */
[----:B----4-:R-:W-:Y:S01]  /*bb80*/  LOP3.LUT R132, R156, 0xff, RZ, 0xc0, !PT ;  /* 0x000000ff9c847812 */ /* 0x010fe200078ec0ff */
[-C--:B--2---:R-:W-:Y:S03]  /*bb90*/  HMMA.16816.F32 R100, R140, R152.reuse, R100 ;  /* 0x000000988c64723c */ /* 0x084fe60000001864 */
[C---:B------:R-:W-:Y:S02]  /*bba0*/  ISETP.LE.U32.AND P3, PT, R132.reuse, UR7, PT ;  /* 0x0000000784007c0c */ /* 0x040fe4000bf63070 */
[----:B------:R-:W-:Y:S02]  /*bbb0*/  PRMT R173, R132, 0x5410, R161 ;  /* 0x0000541084ad7816 */ /* 0x000fe400000000a1 */
[C---:B------:R-:W-:Y:S01]  /*bbc0*/  PRMT R132, R0.reuse, 0x7632, R132 ;  /* 0x0000763200847816 */ /* 0x040fe20000000084 */
[C---:B------:R-:W-:Y:S04]  /*bbd0*/  HMMA.16816.F32 R104, R148.reuse, R152, R104 ;  /* 0x000000989468723c */ /* 0x040fe80000001868 */
[----:B------:R-:W-:Y:S01]  /*bbe0*/  PRMT R162, R0, 0x5410, R132 ;  /* 0x0000541000a27816 */ /* 0x000fe20000000084 */
[----:B------:R-:W-:Y:S01]  /*bbf0*/  @!P0 HADD2 R247, -R132.H0_H0, -RZ.H0_H0 ;  /* 0xa00000ff84f78230 */ /* 0x000fe20000000900 */
[----:B------:R-:W-:Y:S01]  /*bc00*/  @!P5 PRMT R0, R144, 0x5410, RZ ;  /* 0x000054109000d816 */ /* 0x000fe200000000ff */
[----:B------:R-:W-:Y:S01]  /*bc10*/  IMAD.WIDE R152, R233, -0x70, R190 ;  /* 0xffffff90e9987825 */ /* 0x000fe200078e02be */
[-C--:B------:R-:W-:Y:S01]  /*bc20*/  HMMA.16816.F32 R108, R148, R154.reuse, R108 ;  /* 0x0000009a946c723c */ /* 0x080fe2000000186c */
[----:B------:R-:W2:Y:S02]  /*bc30*/  LDSM.16.MT88.4 R144, [R204+0x1000] ;  /* 0x00100000cc90783b */ /* 0x000ea40000004200 */
[----:B-1----:R-:W-:Y:S01]  /*bc40*/  PRMT R2, R3, 0x7632, R2 ;  /* 0x0000763203027816 */ /* 0x002fe20000000002 */
[----:B------:R-:W-:Y:S01]  /*bc50*/  @!P3 HADD2 R246, -R3.H0_H0, -RZ.H0_H0 ;  /* 0xa00000ff03f6b230 */ /* 0x000fe20000000900 */
[----:B------:R-:W-:Y:S01]  /*bc60*/  @!P0 PRMT R132, R247, 0x5410, RZ ;  /* 0x00005410f7848816 */ /* 0x000fe200000000ff */
[----:B------:R-:W-:Y:S01]  /*bc70*/  IMAD.WIDE R222, R233, 0x70, R152 ;  /* 0x00000070e9de7825 */ /* 0x000fe200078e0298 */
[----:B-----5:R-:W-:Y:S01]  /*bc80*/  PRMT R160, R3, 0x5410, R2 ;  /* 0x0000541003a07816 */ /* 0x020fe20000000002 */
[C---:B------:R-:W-:Y:S01]  /*bc90*/  HMMA.16816.F32 R112, R140.reuse, R154, R112 ;  /* 0x0000009a8c70723c */ /* 0x040fe20000001870 */
[----:B------:R1:W-:Y:S03]  /*bca0*/  STG.E.U16 desc[UR24][R216.64+-0x20], R0 ;  /* 0xffffe000d8007986 */ /* 0x0003e6000c101518 */
[----:B------:R-:W-:Y:S01]  /*bcb0*/  @!P3 PRMT R3, R246, 0x5410, RZ ;  /* 0x00005410f603b816 */ /* 0x000fe200000000ff */
[----:B------:R-:W-:Y:S01]  /*bcc0*/  STG.E.U16 desc[UR24][R216.64+-0x1e], R132 ;  /* 0xffffe284d8007986 */ /* 0x000fe2000c101518 */
[----:B------:R-:W-:Y:S01]  /*bcd0*/  @!P6 HADD2 R245, -R2.H0_H0, -RZ.H0_H0 ;  /* 0xa00000ff02f5e230 */ /* 0x000fe20000000900 */
[----:B------:R-:W-:Y:S02]  /*bce0*/  LOP3.LUT R138, R158, 0xff, RZ, 0xc0, !PT ;  /* 0x000000ff9e8a7812 */ /* 0x000fe400078ec0ff */
[----:B------:R4:W-:Y:S01]  /*bcf0*/  STG.E.U16 desc[UR24][R152.64+-0x20], R3 ;  /* 0xffffe00398007986 */ /* 0x0009e2000c101518 */
[--C-:B------:R-:W-:Y:S02]  /*bd00*/  HSET2.LE.AND R173, R173, R181.reuse, PT ;  /* 0x000000b5adad7233 */ /* 0x100fe40003803000 */
[----:B------:R-:W-:Y:S01]  /*bd10*/  @!P6 PRMT R2, R245, 0x5410, RZ ;  /* 0x00005410f502e816 */ /* 0x000fe200000000ff */
[----:B------:R-:W-:Y:S01]  /*bd20*/  LDSM.16.MT88.4 R188, [R204+0x800] ;  /* 0x00080000ccbc783b */ /* 0x000fe20000004200 */
[C---:B------:R-:W-:Y:S02]  /*bd30*/  ISETP.LE.U32.AND P5, PT, R138.reuse, UR7, PT ;  /* 0x000000078a007c0c */ /* 0x040fe4000bfa3070 */
[----:B------:R-:W-:Y:S02]  /*bd40*/  PRMT R159, R138, 0x5410, R159 ;  /* 0x000054108a9f7816 */ /* 0x000fe4000000009f */
[----:B------:R-:W-:Y:S02]  /*bd50*/  PRMT R138, R158, 0x7632, R138 ;  /* 0x000076329e8a7816 */ /* 0x000fe4000000008a */
[----:B------:R-:W-:Y:S01]  /*bd60*/  SHF.R.U32.HI R158, RZ, 0x18, R158 ;  /* 0x00000018ff9e7819 */ /* 0x000fe2000001169e */
[----:B------:R5:W-:Y:S01]  /*bd70*/  STG.E.U16 desc[UR24][R152.64+-0x1e], R2 ;  /* 0xffffe20298007986 */ /* 0x000be2000c101518 */
[----:B------:R-:W-:Y:S02]  /*bd80*/  LOP3.LUT R138, R138, 0xff, RZ, 0xc0, !PT ;  /* 0x000000ff8a8a7812 */ /* 0x000fe400078ec0ff */
[----:B------:R-:W-:Y:S02]  /*bd90*/  ISETP.LE.U32.AND P0, PT, R158, UR7, PT ;  /* 0x000000079e007c0c */ /* 0x000fe4000bf03070 */
[C---:B------:R-:W-:Y:S02]  /*bda0*/  ISETP.LE.U32.AND P3, PT, R138.reuse, UR7, PT ;  /* 0x000000078a007c0c */ /* 0x040fe4000bf63070 */
[----:B-1----:R-:W-:Y:S02]  /*bdb0*/  LOP3.LUT R0, R171, 0xff, RZ, 0xc0, !PT ;  /* 0x000000ffab007812 */ /* 0x002fe400078ec0ff */
[----:B------:R-:W-:Y:S02]  /*bdc0*/  PRMT R177, R138, 0x5410, R158 ;  /* 0x000054108ab17816 */ /* 0x000fe4000000009e */
[C---:B------:R-:W-:Y:S01]  /*bdd0*/  ISETP.LE.U32.AND P6, PT, R0.reuse, UR7, PT ;  /* 0x0000000700007c0c */ /* 0x040fe2000bfc3070 */
[-C--:B--2---:R-:W-:Y:S03]  /*bde0*/  HMMA.16816.F32 R116, R140, R144.reuse, R116 ;  /* 0x000000908c74723c */ /* 0x084fe60000001874 */
[----:B------:R-:W-:Y:S01]  /*bdf0*/  PRMT R174, R0, 0x5410, R225 ;  /* 0x0000541000ae7816 */ /* 0x000fe200000000e1 */
[----:B----4-:R-:W-:Y:S01]  /*be00*/  FADD.FTZ R3, R139, R168 ;  /* 0x000000a88b037221 */ /* 0x010fe20000010000 */
[----:B------:R-:W1:Y:S01]  /*be10*/  MUFU.EX2 R0, R180 ;  /* 0x000000b400007308 */ /* 0x000e620000000800 */
[--C-:B------:R-:W-:Y:S01]  /*be20*/  HSET2.LE.AND R176, R159, R181.reuse, PT ;  /* 0x000000b59fb07233 */ /* 0x100fe20003803000 */
[C---:B------:R-:W-:Y:S01]  /*be30*/  @!P3 HADD2 R250, -R137.reuse.H0_H0, -RZ.H0_H0 ;  /* 0xa00000ff89fab230 */ /* 0x040fe20000000900 */
[C---:B------:R-:W-:Y:S04]  /*be40*/  HMMA.16816.F32 R120, R148.reuse, R144, R120 ;  /* 0x000000909478723c */ /* 0x040fe80000001878 */
[C---:B------:R-:W-:Y:S01]  /*be50*/  PRMT R132, R157.reuse, 0x7610, R132 ;  /* 0x000076109d847816 */ /* 0x040fe20000000084 */
[----:B------:R-:W-:Y:S01]  /*be60*/  @!P0 HADD2 R249, -R137.H1_H1, -RZ.H0_H0 ;  /* 0xa00000ff89f98230 */ /* 0x000fe20000000d00 */
[----:B------:R-:W-:Y:S02]  /*be70*/  PRMT R138, R157, 0x7632, R138 ;  /* 0x000076329d8a7816 */ /* 0x000fe4000000008a */
[-C--:B------:R-:W-:Y:S01]  /*be80*/  HMMA.16816.F32 R124, R148, R146.reuse, R124 ;  /* 0x00000092947c723c */ /* 0x080fe2000000187c */
[----:B------:R-:W2:Y:S02]  /*be90*/  LDSM.16.MT88.4 R156, [R206+0xa800] ;  /* 0x00a80000ce9c783b */ /* 0x000ea40000004200 */
[C---:B-1----:R-:W-:Y:S01]  /*bea0*/  FADD.FTZ R154, R0.reuse, R3 ;  /* 0x00000003009a7221 */ /* 0x042fe20000010000 */
[----:B------:R-:W-:Y:S02]  /*beb0*/  F2FP.F16.F32.PACK_AB R139, R0, R139 ;  /* 0x0000008b008b723e */ /* 0x000fe400000000ff */
[C---:B------:R-:W-:Y:S02]  /*bec0*/  PRMT R0, R163.reuse, 0x7610, R0 ;  /* 0x00007610a3007816 */ /* 0x040fe40000000000 */
[----:B------:R-:W-:Y:S01]  /*bed0*/  HMMA.16816.F32 R128, R140, R146, R128 ;  /* 0x000000928c80723c */ /* 0x000fe20000001880 */
[----:B------:R-:W-:Y:S03]  /*bee0*/  STL [R1+0x2c], R154 ;  /* 0x00002c9a01007387 */ /* 0x000fe60000100800 */
[----:B------:R-:W-:Y:S01]  /*bef0*/  @!P5 HADD2 R248, -R0.H0_H0, -RZ.H0_H0 ;  /* 0xa00000ff00f8d230 */ /* 0x000fe20000000900 */
[----:B------:R-:W-:Y:S02]  /*bf00*/  PRMT R161, R0, 0x7610, R163 ;  /* 0x0000761000a17816 */ /* 0x000fe400000000a3 */
[----:B-----5:R-:W-:Y:S02]  /*bf10*/  PRMT R2, R163, 0x7632, R2 ;  /* 0x00007632a3027816 */ /* 0x020fe40000000002 */
[----:B------:R-:W-:Y:S02]  /*bf20*/  @!P5 PRMT R0, R248, 0x5410, RZ ;  /* 0x00005410f800d816 */ /* 0x000fe400000000ff */
[----:B------:R-:W-:Y:S02]  /*bf30*/  @!P4 PRMT R2, R251, 0x5410, RZ ;  /* 0x00005410fb02c816 */ /* 0x000fe400000000ff */
[--C-:B------:R-:W-:Y:S01]  /*bf40*/  HSET2.LE.AND R177, R177, R181.reuse, PT ;  /* 0x000000b5b1b17233 */ /* 0x100fe20003803000 */
[----:B------:R1:W-:Y:S01]  /*bf50*/  STG.E.U16 desc[UR24][R222.64+-0x20], R0 ;  /* 0xffffe000de007986 */ /* 0x0003e2000c101518 */
[C---:B------:R-:W-:Y:S02]  /*bf60*/  PRMT R152, R137.reuse, 0x7610, R152 ;  /* 0x0000761089987816 */ /* 0x040fe40000000098 */
[----:B------:R-:W-:Y:S01]  /*bf70*/  PRMT R153, R137, 0x7632, R153 ;  /* 0x0000763289997816 */ /* 0x000fe20000000099 */
[----:B------:R4:W-:Y:S01]  /*bf80*/  STG.E.U16 desc[UR24][R222.64+-0x1e], R2 ;  /* 0xffffe202de007986 */ /* 0x0009e2000c101518 */
[----:B------:R-:W-:Y:S02]  /*bf90*/  @!P3 PRMT R152, R250, 0x5410, RZ ;  /* 0x00005410fa98b816 */ /* 0x000fe400000000ff */
[----:B------:R-:W-:Y:S02]  /*bfa0*/  @!P0 PRMT R153, R249, 0x5410, RZ ;  /* 0x00005410f9998816 */ /* 0x000fe400000000ff */
[----:B------:R-:W-:Y:S01]  /*bfb0*/  LOP3.LUT R177, R137, R177, RZ, 0xc0, !PT ;  /* 0x000000b189b17212 */ /* 0x000fe200078ec0ff */
[----:B------:R-:W-:Y:S01]  /*bfc0*/  STG.E.U16 desc[UR24][R218.64+-0x20], R152 ;  /* 0xffffe098da007986 */ /* 0x000fe2000c101518 */
[----:B------:R-:W5:Y:S01]  /*bfd0*/  MUFU.EX2 R137, R184 ;  /* 0x000000b800897308 */ /* 0x000f620000000800 */
[--C-:B------:R-:W-:Y:S02]  /*bfe0*/  HSET2.LE.AND R174, R174, R181.reuse, PT ;  /* 0x000000b5aeae7233 */ /* 0x100fe40003803000 */
[----:B------:R2:W-:Y:S01]  /*bff0*/  STG.E.U16 desc[UR24][R218.64+-0x1e], R153 ;  /* 0xffffe299da007986 */ /* 0x0005e2000c101518 */
[----:B------:R-:W-:Y:S02]  /*c000*/  PRMT R178, R224, 0x5410, R227 ;  /* 0x00005410e0b27816 */ /* 0x000fe400000000e3 */
[----:B------:R-:W-:Y:S02]  /*c010*/  PRMT R3, R164, 0x7632, R3 ;  /* 0x00007632a4037816 */ /* 0x000fe40000000003 */
[----:B------:R-:W-:Y:S02]  /*c020*/  LOP3.LUT R172, R162, R172, RZ, 0xc0, !PT ;  /* 0x000000aca2ac7212 */ /* 0x000fe400078ec0ff */
[----:B------:R-:W-:Y:S02]  /*c030*/  HSET2.LE.AND R178, R178, R181, PT ;  /* 0x000000b5b2b27233 */ /* 0x000fe40003803000 */
[----:B------:R-:W3:Y:S01]  /*c040*/  LDSM.16.MT88.4 R180, [R208+0xa800] ;  /* 0x00a80000d0b4783b */ /* 0x000ee20000004200 */
[----:B------:R-:W-:Y:S01]  /*c050*/  LOP3.LUT R173, R160, R173, RZ, 0xc0, !PT ;  /* 0x000000ada0ad7212 */ /* 0x000fe200078ec0ff */
[----:B-----5:R-:W-:Y:S01]  /*c060*/  FADD.FTZ R221, R137, R221 ;  /* 0x000000dd89dd7221 */ /* 0x020fe20000010000 */
[----:B------:R-:W-:Y:S02]  /*c070*/  LOP3.LUT R178, R139, R178, RZ, 0xc0, !PT ;  /* 0x000000b28bb27212 */ /* 0x000fe400078ec0ff */
[----:B-1----:R-:W-:Y:S02]  /*c080*/  PRMT R0, R132, 0x5410, R138 ;  /* 0x0000541084007816 */ /* 0x002fe4000000008a */
[----:B------:R-:W-:Y:S01]  /*c090*/  LOP3.LUT R176, R161, R176, RZ, 0xc0, !PT ;  /* 0x000000b0a1b07212 */ /* 0x000fe200078ec0ff */
[----:B------:R-:W1:Y:S01]  /*c0a0*/  LDSM.16.MT88.4 R184, [R200+0x800] ;  /* 0x00080000c8b8783b */ /* 0x000e620000004200 */
[----:B----4-:R-:W-:Y:S02]  /*c0b0*/  PRMT R2, R164, 0x7610, R2 ;  /* 0x00007610a4027816 */ /* 0x010fe40000000002 */
[----:B------:R-:W-:Y:S02]  /*c0c0*/  LOP3.LUT R174, R0, R174, RZ, 0xc0, !PT ;  /* 0x000000ae00ae7212 */ /* 0x000fe400078ec0ff */
[----:B------:R-:W-:Y:S02]  /*c0d0*/  F2FP.F16.F32.PACK_AB R0, R209, R137 ;  /* 0x00000089d100723e */ /* 0x000fe400000000ff */
[----:B------:R-:W-:Y:S01]  /*c0e0*/  PRMT R137, R2, 0x5410, R3 ;  /* 0x0000541002897816 */ /* 0x000fe20000000003 */
[----:B------:R-:W4:Y:S01]  /*c0f0*/  LDSM.16.MT88.4 R200, [R200+0x1800] ;  /* 0x00180000c8c8783b */ /* 0x000f220000004200 */
[----:B------:R-:W-:Y:S02]  /*c100*/  LOP3.LUT R179, R0, R179, RZ, 0xc0, !PT ;  /* 0x000000b300b37212 */ /* 0x000fe400078ec0ff */
[----:B------:R-:W-:Y:S01]  /*c110*/  LOP3.LUT R175, R137, R175, RZ, 0xc0, !PT ;  /* 0x000000af89af7212 */ /* 0x000fe200078ec0ff */
[----:B------:R-:W-:Y:S01]  /*c120*/  IMAD.MOV.U32 R137, RZ, RZ, R133 ;  /* 0x000000ffff897224 */ /* 0x000fe200078e0085 */
[----:B------:R-:W-:Y:S02]  /*c130*/  ISETP.GT.U32.AND P0, PT, R225, UR7, PT ;  /* 0x00000007e1007c0c */ /* 0x000fe4000bf04070 */
[----:B------:R-:W-:Y:S02]  /*c140*/  ISETP.GT.U32.AND P4, PT, R227, UR7, PT ;  /* 0x00000007e3007c0c */ /* 0x000fe4000bf84070 */
[----:B------:R-:W-:Y:S01]  /*c150*/  ISETP.LE.U32.AND P5, PT, R224, UR7, PT ;  /* 0x00000007e0007c0c */ /* 0x000fe2000bfa3070 */
[-C--:B--2---:R-:W-:Y:S01]  /*c160*/  HMMA.16816.F32 R152, R172, R156.reuse, R4 ;  /* 0x0000009cac98723c */ /* 0x084fe20000001804 */
[----:B------:R-:W2:Y:S04]  /*c170*/  LDSM.16.MT88.4 R4, [R204+0x1800] ;  /* 0x00180000cc04783b */ /* 0x000ea80000004200 */
[----:B------:R-:W-:Y:S03]  /*c180*/  ISETP.GT.U32.AND P3, PT, R229, UR7, PT ;  /* 0x00000007e5007c0c */ /* 0x000fe6000bf64070 */
[C---:B------:R-:W-:Y:S04]  /*c190*/  HMMA.16816.F32 R168, R176.reuse, R156, R8 ;  /* 0x0000009cb0a8723c */ /* 0x040fe80000001808 */
[C---:B------:R-:W-:Y:S04]  /*c1a0*/  IMAD.WIDE R8, R233.reuse, -0x70, R222 ;  /* 0xffffff90e9087825 */ /* 0x040fe800078e02de */
[----:B------:R-:W-:Y:S02]  /*c1b0*/  @P0 HADD2 R244, -R138.H0_H0, -RZ.H0_H0 ;  /* 0xa00000ff8af40230 */ /* 0x000fe40000000900 */
[C---:B------:R-:W-:Y:S02]  /*c1c0*/  @!P5 HADD2 R242, -R139.reuse.H0_H0, -RZ.H0_H0 ;  /* 0xa00000ff8bf2d230 */ /* 0x040fe40000000900 */
[----:B------:R-:W-:Y:S01]  /*c1d0*/  @P4 HADD2 R241, -R139.H1_H1, -RZ.H0_H0 ;  /* 0xa00000ff8bf14230 */ /* 0x000fe20000000d00 */
[----:B------:R-:W-:Y:S01]  /*c1e0*/  @P0 PRMT R138, R244, 0x5410, RZ ;  /* 0x00005410f48a0816 */ /* 0x000fe200000000ff */
[----:B------:R-:W-:Y:S04]  /*c1f0*/  IMAD.WIDE R10, R233, 0x70, R8 ;  /* 0x00000070e90a7825 */ /* 0x000fe800078e0208 */
[----:B------:R-:W-:Y:S01]  /*c200*/  @P3 HADD2 R240, -R0.H0_H0, -RZ.H0_H0 ;  /* 0xa00000ff00f03230 */ /* 0x000fe20000000900 */
[----:B------:R-:W-:Y:S01]  /*c210*/  STG.E.U16 desc[UR24][R216.64+-0xe], R138 ;  /* 0xfffff28ad8007986 */ /* 0x000fe2000c101518 */
[----:B---3--:R-:W-:Y:S05]  /*c220*/  @!P6 HADD2 R165, -R132.H0_H0, -RZ.H0_H0 ;  /* 0xa00000ff84a5e230 */ /* 0x008fea0000000900 */
[----:B------:R3:W-:Y:S01]  /*c230*/  @!P6 STL.S16 [R1+0x20], R165 ;  /* 0x000020a50100e387 */ /* 0x0007e20000100600 */
[----:B------:R-:W-:Y:S04]  /*c240*/  PRMT R144, R165, 0x7610, R144 ;  /* 0x00007610a5907816 */ /* 0x000fe80000000090 */
[----:B------:R-:W-:Y:S02]  /*c250*/  @!P6 PRMT R132, R144, 0x5410, RZ ;  /* 0x000054109084e816 */ /* 0x000fe400000000ff */
[----:B------:R-:W-:Y:S03]  /*c260*/  ISETP.GT.U32.AND P6, PT, R230, UR7, PT ;  /* 0x00000007e6007c0c */ /* 0x000fe6000bfc4070 */
[----:B------:R5:W-:Y:S10]  /*c270*/  STG.E.U16 desc[UR24][R216.64+-0x10], R132 ;  /* 0xfffff084d8007986 */ /* 0x000bf4000c101518 */
[----:B------:R-:W-:Y:S01]  /*c280*/  @P6 HADD2 R243, -R2.H0_H0, -RZ.H0_H0 ;  /* 0xa00000ff02f36230 */ /* 0x000fe20000000900 */
[-C--:B---3--:R-:W-:Y:S04]  /*c290*/  HMMA.16816.F32 R164, R176, R158.reuse, R12 ;  /* 0x0000009eb0a4723c */ /* 0x088fe8000000180c */
[----:B------:R-:W-:Y:S02]  /*c2a0*/  @P6 PRMT R2, R243, 0x5410, RZ ;  /* 0x00005410f3026816 */ /* 0x000fe400000000ff */
[----:B------:R-:W-:Y:S01]  /*c2b0*/  ISETP.GT.U32.AND P6, PT, R231, UR7, PT ;  /* 0x00000007e7007c0c */ /* 0x000fe2000bfc4070 */
[----:B------:R-:W-:Y:S01]  /*c2c0*/  FADD.FTZ R231, R209, R221 ;  /* 0x000000ddd1e77221 */ /* 0x000fe20000010000 */
[C---:B------:R-:W-:Y:S01]  /*c2d0*/  HMMA.16816.F32 R148, R172.reuse, R158, R16 ;  /* 0x0000009eac94723c */ /* 0x040fe20000001810 */
[----:B------:R3:W-:Y:S03]  /*c2e0*/  STG.E.U16 desc[UR24][R8.64+-0x10], R2 ;  /* 0xfffff00208007986 */ /* 0x0007e6000c101518 */
[----:B-----5:R-:W-:Y:S01]  /*c2f0*/  IADD3 R216, P0, PT, R216, -0x40, RZ ;  /* 0xffffffc0d8d87810 */ /* 0x020fe20007f1e0ff */
[----:B------:R-:W-:Y:S03]  /*c300*/  IMAD.MOV.U32 R132, RZ, RZ, R134 ;  /* 0x000000ffff847224 */ /* 0x000fe600078e0086 */
[-C--:B------:R-:W-:Y:S03]  /*c310*/  HMMA.16816.F32 R144, R172, R180.reuse, R20 ;  /* 0x000000b4ac90723c */ /* 0x080fe60000001814 */
[----:B------:R-:W-:Y:S01]  /*c320*/  @P6 HADD2 R238, -R3.H0_H0, -RZ.H0_H0 ;  /* 0xa00000ff03ee6230 */ /* 0x000fe20000000900 */
[----:B------:R-:W-:Y:S02]  /*c330*/  IADD3.X R217, PT, PT, R217, -0x1, RZ, P0, !PT ;  /* 0xffffffffd9d97810 */ /* 0x000fe400007fe4ff */
[----:B------:R-:W-:Y:S02]  /*c340*/  ISETP.GT.U32.AND P0, PT, R228, UR7, PT ;  /* 0x00000007e4007c0c */ /* 0x000fe4000bf04070 */
[C---:B------:R-:W-:Y:S04]  /*c350*/  HMMA.16816.F32 R160, R176.reuse, R180, R24 ;  /* 0x000000b4b0a0723c */ /* 0x040fe80000001818 */
[----:B------:R-:W-:Y:S04]  /*c360*/  @P6 PRMT R3, R238, 0x5410, RZ ;  /* 0x00005410ee036816 */ /* 0x000fe800000000ff */
[-C--:B------:R-:W-:Y:S01]  /*c370*/  HMMA.16816.F32 R156, R176, R182.reuse, R28 ;  /* 0x000000b6b09c723c */ /* 0x080fe2000000181c */
[----:B------:R5:W-:Y:S02]  /*c380*/  STG.E.U16 desc[UR24][R8.64+-0xe], R3 ;  /* 0xfffff20308007986 */ /* 0x000be4000c101518 */
[----:B------:R-:W-:Y:S01]  /*c390*/  @P0 HADD2 R239, -R0.H1_H1, -RZ.H0_H0 ;  /* 0xa00000ff00ef0230 */ /* 0x000fe20000000d00 */
[----:B---3--:R-:W-:Y:S02]  /*c3a0*/  PRMT R2, R0, 0x7632, R2 ;  /* 0x0000763200027816 */ /* 0x008fe40000000002 */
[----:B------:R-:W-:Y:S02]  /*c3b0*/  @P3 PRMT R0, R240, 0x5410, RZ ;  /* 0x00005410f0003816 */ /* 0x000fe400000000ff */
[C---:B------:R-:W-:Y:S04]  /*c3c0*/  HMMA.16816.F32 R140, R172.reuse, R182, R32 ;  /* 0x000000b6ac8c723c */ /* 0x040fe80000001820 */
[----:B------:R-:W-:Y:S04]  /*c3d0*/  @P0 PRMT R2, R239, 0x5410, RZ ;  /* 0x00005410ef020816 */ /* 0x000fe800000000ff */
[-C--:B-1----:R-:W-:Y:S08]  /*c3e0*/  HMMA.16816.F32 R36, R172, R184.reuse, R36 ;  /* 0x000000b8ac24723c */ /* 0x082ff00000001824 */
[C---:B------:R-:W-:Y:S04]  /*c3f0*/  HMMA.16816.F32 R40, R176.reuse, R184, R40 ;  /* 0x000000b8b028723c */ /* 0x040fe80000001828 */
[----:B-----5:R-:W-:Y:S04]  /*c400*/  IMAD.MOV.U32 R3, RZ, RZ, R135 ;  /* 0x000000ffff037224 */ /* 0x020fe800078e0087 */
        /* <DEDUP_REMOVED lines=18> */
[-C--:B--2---:R-:W-:Y:S08]  /*c530*/  HMMA.16816.F32 R116, R172, R4.reuse, R116 ;  /* 0x00000004ac74723c */ /* 0x084ff00000001874 */
[C---:B------:R-:W-:Y:S04]  /*c540*/  HMMA.16816.F32 R120, R176.reuse, R4, R120 ;  /* 0x00000004b078723c */ /* 0x040fe80000001878 */
[----:B------:R-:W-:Y:S02]  /*c550*/  PRMT R4, R139, 0x7632, R4 ;  /* 0x000076328b047816 */ /* 0x000fe40000000004 */
[----:B------:R-:W-:Y:S02]  /*c560*/  @!P5 PRMT R139, R242, 0x5410, RZ ;  /* 0x00005410f28bd816 */ /* 0x000fe400000000ff */
[-C--:B------:R-:W-:Y:S03]  /*c570*/  HMMA.16816.F32 R124, R176, R6.reuse, R124 ;  /* 0x00000006b07c723c */ /* 0x080fe6000000187c */
[----:B------:R-:W-:Y:S01]  /*c580*/  STG.E.U16 desc[UR24][R10.64+-0x10], R139 ;  /* 0xfffff08b0a007986 */ /* 0x000fe2000c101518 */
[----:B------:R-:W-:Y:S04]  /*c590*/  @P4 PRMT R4, R241, 0x5410, RZ ;  /* 0x00005410f1044816 */ /* 0x000fe800000000ff */
[----:B------:R-:W-:Y:S01]  /*c5a0*/  HMMA.16816.F32 R128, R172, R6, R128 ;  /* 0x00000006ac80723c */ /* 0x000fe20000001880 */
[----:B------:R-:W-:Y:S04]  /*c5b0*/  STG.E.U16 desc[UR24][R10.64+-0xe], R4 ;  /* 0xfffff2040a007986 */ /* 0x000fe8000c101518 */
[----:B------:R1:W-:Y:S04]  /*c5c0*/  STG.E.U16 desc[UR24][R218.64+-0x10], R0 ;  /* 0xfffff000da007986 */ /* 0x0003e8000c101518 */
[----:B------:R4:W-:Y:S01]  /*c5d0*/  STG.E.U16 desc[UR24][R218.64+-0xe], R2 ;  /* 0xfffff202da007986 */ /* 0x0009e2000c101518 */
[----:B-1----:R-:W-:Y:S01]  /*c5e0*/  IMAD.MOV.U32 R0, RZ, RZ, R136 ;  /* 0x000000ffff007224 */ /* 0x002fe200078e0088 */
[----:B------:R-:W-:Y:S09]  /*c5f0*/  BRA.U UP0, `(.L_x_2146) ;  /* 0xffffffbd00cc7547 */ /* 0x000ff2000b83ffff */
.L_x_2145:
[----:B------:R-:W3:Y:S01]  /*c600*/  LDL.LU R6, [R1+0x48] ;  /* 0x0000480001067983 */ /* 0x000ee20000300800 */
[----:B------:R-:W1:Y:S03]  /*c610*/  LDCU UR4, c[0x0][0x4fc] ;  /* 0x00009f80ff0477ac */ /* 0x000e660008000800 */
[----:B--2---:R-:W4:Y:S01]  /*c620*/  LDL.LU R4, [R1+0x4c] ;  /* 0x00004c0001047983 */ /* 0x004f220000300800 */
[----:B------:R-:W-:Y:S01]  /*c630*/  UISETP.NE.AND UP3, UPT, UR19, -0x1, UPT ;  /* 0xffffffff1300788c */ /* 0x000fe2000bf65270 */
[----:B------:R-:W2:Y:S01]  /*c640*/  S2UR UR11, SR_CTAID.Y ;  /* 0x00000000000b79c3 */ /* 0x000ea20000002600 */
[----:B------:R-:W5:Y:S01]  /*c650*/  LDCU UR9, c[0x0][0x434] ;  /* 0x00008680ff0977ac */ /* 0x000f620008000800 */
[----:B------:R-:W5:Y:S01]  /*c660*/  LDL.LU R5, [R1+0x2c] ;  /* 0x00002c0001057983 */ /* 0x000f620000300800 */
[----:B------:R-:W1:Y:S05]  /*c670*/  LDCU.U8 UR10, c[0x0][0x548] ;  /* 0x0000a900ff0a77ac */ /* 0x000e6a0008000000 */
[----:B------:R-:W1:Y:S01]  /*c680*/  S2UR UR8, SR_CTAID.X ;  /* 0x00000000000879c3 */ /* 0x000e620000002500 */
[----:B------:R-:W-:Y:S01]  /*c690*/  UISETP.NE.AND UP2, UPT, UR19, -0x1, UPT ;  /* 0xffffffff1300788c */ /* 0x000fe2000bf45270 */
[----:B------:R-:W2:Y:S01]  /*c6a0*/  @!UP3 LDCU.64 UR6, c[0x0][0x400] ;  /* 0x00008000ff06b7ac */ /* 0x000ea20008000a00 */
[----:B------:R-:W1:Y:S01]  /*c6b0*/  LDCU UR12, c[0x0][0x434] ;  /* 0x00008680ff0c77ac */ /* 0x000e620008000800 */
[----:B--2---:R-:W-:-:S04]  /*c6c0*/  @!UP3 UIMAD.WIDE.U32 UR14, UR11, UR6, URZ ;  /* 0x000000060b0eb2a5 */ /* 0x004fc8000f8e00ff */
[----:B------:R-:W2:Y:S01]  /*c6d0*/  S2UR UR6, SR_CTAID.Z ;  /* 0x00000000000679c3 */ /* 0x000ea20000002700 */
[----:B------:R-:W-:Y:S01]  /*c6e0*/  @!UP3 UIMAD UR7, UR11, UR7, UR15 ;  /* 0x000000070b07b2a4 */ /* 0x000fe2000f8e020f */
[----:B---3--:R-:W3:Y:S04]  /*c6f0*/  SHFL.BFLY PT, R3, R6, 0x2, 0x1f ;  /* 0x0c401f0006037f89 */ /* 0x008ee800000e0000 */
[----:B----4-:R-:W4:Y:S04]  /*c700*/  SHFL.BFLY PT, R2, R4, 0x2, 0x1f ;  /* 0x0c401f0004027f89 */ /* 0x010f2800000e0000 */
[----:B-----5:R-:W5:Y:S01]  /*c710*/  SHFL.BFLY PT, R0, R5, 0x2, 0x1f ;  /* 0x0c401f0005007f89 */ /* 0x020f6200000e0000 */
[----:B---3--:R-:W-:Y:S01]  /*c720*/  FADD.FTZ R3, R3, R6 ;  /* 0x0000000603037221 */ /* 0x008fe20000010000 */
[----:B----4-:R-:W-:-:S04]  /*c730*/  FADD.FTZ R2, R2, R4 ;  /* 0x0000000402027221 */ /* 0x010fc80000010000 */
[----:B------:R-:W3:Y:S01]  /*c740*/  SHFL.BFLY PT, R139, R3, 0x1, 0x1f ;  /* 0x0c201f00038b7f89 */ /* 0x000ee200000e0000 */
[----:B-----5:R-:W-:-:S03]  /*c750*/  FADD.FTZ R0, R0, R5 ;  /* 0x0000000500007221 */ /* 0x020fc60000010000 */
[----:B------:R-:W4:Y:S01]  /*c760*/  SHFL.BFLY PT, R4, R231, 0x2, 0x1f ;  /* 0x0c401f00e7047f89 */ /* 0x000f2200000e0000 */
[----:B------:R-:W-:-:S03]  /*c770*/  SHF.L.U32 R5, R212, 0x4, RZ ;  /* 0x00000004d4057819 */ /* 0x000fc600000006ff */
[----:B------:R-:W5:Y:S01]  /*c780*/  SHFL.BFLY PT, R138, R2, 0x1, 0x1f ;  /* 0x0c201f00028a7f89 */ /* 0x000f6200000e0000 */
[----:B------:R-:W-:-:S03]  /*c790*/  LOP3.LUT R5, R5, 0x1c0, RZ, 0xc0, !PT ;  /* 0x000001c005057812 */ /* 0x000fc600078ec0ff */
[----:B------:R-:W1:Y:S01]  /*c7a0*/  SHFL.BFLY PT, R132, R0, 0x1, 0x1f ;  /* 0x0c201f0000847f89 */ /* 0x000e6200000e0000 */
[----:B---3--:R-:W-:Y:S01]  /*c7b0*/  FADD.FTZ R139, R3, R139 ;  /* 0x0000008b038b7221 */ /* 0x008fe20000010000 */
[----:B----4-:R-:W-:-:S03]  /*c7c0*/  FADD.FTZ R231, R4, R231 ;  /* 0x000000e704e77221 */ /* 0x010fc60000010000 */
[----:B------:R-:W3:Y:S01]  /*c7d0*/  MUFU.RCP R3, R139 ;  /* 0x0000008b00037308 */ /* 0x000ee20000001000 */
[----:B------:R-:W-:Y:S01]  /*c7e0*/  FSETP.NE.FTZ.AND P4, PT, R139, RZ, PT ;  /* 0x000000ff8b00720b */ /* 0x000fe20003f95000 */
[----:B-----5:R-:W-:Y:S01]  /*c7f0*/  FADD.FTZ R138, R2, R138 ;  /* 0x0000008a028a7221 */ /* 0x020fe20000010000 */
[----:B------:R-:W4:Y:S01]  /*c800*/  SHFL.BFLY PT, R137, R231, 0x1, 0x1f ;  /* 0x0c201f00e7897f89 */ /* 0x000f2200000e0000 */
[----:B------:R-:W-:Y:S01]  /*c810*/  SHF.L.U32 R4, R212, 0x1, RZ ;  /* 0x00000001d4047819 */ /* 0x000fe200000006ff */
[----:B-1----:R-:W-:-:S03]  /*c820*/  FADD.FTZ R132, R0, R132 ;  /* 0x0000008400847221 */ /* 0x002fc60000010000 */
[----:B------:R-:W1:Y:S01]  /*c830*/  MUFU.RCP R2, R138 ;  /* 0x0000008a00027308 */ /* 0x000e620000001000 */
[----:B------:R-:W-:Y:S02]  /*c840*/  FSETP.NE.FTZ.AND P3, PT, R138, RZ, PT ;  /* 0x000000ff8a00720b */ /* 0x000fe40003f75000 */
[--C-:B------:R-:W-:Y:S02]  /*c850*/  LOP3.LUT R211, R211, 0x6, R4.reuse, 0xf8, !PT ;  /* 0x00000006d3d37812 */ /* 0x100fe400078ef804 */
[----:B------:R-:W-:Y:S02]  /*c860*/  FSETP.NE.FTZ.AND P2, PT, R132, RZ, PT ;  /* 0x000000ff8400720b */ /* 0x000fe40003f55000 */
[----:B------:R-:W-:Y:S02]  /*c870*/  LOP3.LUT R4, R5, 0x38, R4, 0xf8, !PT ;  /* 0x0000003805047812 */ /* 0x000fe400078ef804 */
[----:B---3--:R-:W-:Y:S02]  /*c880*/  FSEL R3, R3, 1, P4 ;  /* 0x3f80000003037808 */ /* 0x008fe40002000000 */
[----:B------:R-:W-:-:S03]  /*c890*/  LOP3.LUT R211, R211, R4, RZ, 0xfc, !PT ;  /* 0x00000004d3d37212 */ /* 0x000fc600078efcff */
[----:B------:R-:W-:Y:S01]  /*c8a0*/  FMUL.FTZ R0, R3, UR4 ;  /* 0x0000000403007c20 */ /* 0x000fe20008410000 */
[----:B-1----:R-:W-:-:S03]  /*c8b0*/  FSEL R2, R2, 1, P3 ;  /* 0x3f80000002027808 */ /* 0x002fc60001800000 */
[C---:B------:R-:W-:Y:S01]  /*c8c0*/  FMUL.FTZ R6, R0.reuse, R153 ;  /* 0x0000009900067220 */ /* 0x040fe20000410000 */
[----:B----4-:R-:W-:Y:S01]  /*c8d0*/  FADD.FTZ R137, R231, R137 ;  /* 0x00000089e7897221 */ /* 0x010fe20000010000 */
[C---:B------:R-:W-:Y:S01]  /*c8e0*/  FMUL.FTZ R15, R0.reuse, R145 ;  /* 0x00000091000f7220 */ /* 0x040fe20000410000 */
[----:B------:R-:W-:Y:S01]  /*c8f0*/  FMUL.FTZ R11, R0, R141 ;  /* 0x0000008d000b7220 */ /* 0x000fe20000410000 */
        /* <DEDUP_REMOVED lines=36> */
[----:B------:R-:W-:Y:S01]  /*cb40*/  F2FP.F16.F32.PACK_AB R6, R6, R152 ;  /* 0x000000980606723e */ /* 0x000fe200000000ff */
[C---:B------:R-:W-:Y:S01]  /*cb50*/  FMUL.FTZ R154, R3.reuse, R154 ;  /* 0x0000009a039a7220 */ /* 0x040fe20000410000 */
        /* <DEDUP_REMOVED lines=17> */
[C---:B------:R-:W-:Y:S01]  /*cc70*/  FMUL.FTZ R83, R3.reuse, R83 ;  /* 0x0000005303537220 */ /* 0x040fe20000410000 */
[----:B---3--:R-:W-:Y:S01]  /*cc80*/  FSEL R0, R0, 1, P0 ;  /* 0x3f80000000007808 */ /* 0x008fe20000000000 */
[C---:B------:R-:W-:Y:S01]  /*cc90*/  FMUL.FTZ R29, R2.reuse, R60 ;  /* 0x0000003c021d7220 */ /* 0x040fe20000410000 */
[C---:B------:R-:W-:Y:S01]  /*cca0*/  FMUL.FTZ R5, R2.reuse, R40 ;  /* 0x0000002802057220 */ /* 0x040fe20000410000 */
[C---:B------:R-:W-:Y:S01]  /*ccb0*/  FMUL.FTZ R23, R2.reuse, R41 ;  /* 0x0000002902177220 */ /* 0x040fe20000410000 */
[----:B------:R-:W-:Y:S01]  /*ccc0*/  FMUL.FTZ R26, R2, R56 ;  /* 0x00000038021a7220 */ /* 0x000fe20000410000 */
[----:B------:R-:W-:Y:S01]  /*ccd0*/  FMUL.FTZ R0, R0, UR4 ;  /* 0x0000000400007c20 */ /* 0x000fe20008410000 */
[C---:B------:R-:W-:Y:S01]  /*cce0*/  FMUL.FTZ R86, R3.reuse, R86 ;  /* 0x0000005603567220 */ /* 0x040fe20000410000 */
[----:B------:R-:W-:Y:S01]  /*ccf0*/  FMUL.FTZ R87, R3, R87 ;  /* 0x0000005703577220 */ /* 0x000fe20000410000 */
[----:B------:R-:W-:Y:S01]  /*cd00*/  F2FP.F16.F32.PACK_AB R23, R23, R5 ;  /* 0x000000051717723e */ /* 0x000fe200000000ff */
[C---:B------:R-:W-:Y:S01]  /*cd10*/  FMUL.FTZ R58, R0.reuse, R58 ;  /* 0x0000003a003a7220 */ /* 0x040fe20000410000 */
[C---:B------:R-:W-:Y:S01]  /*cd20*/  FMUL.FTZ R60, R0.reuse, R59 ;  /* 0x0000003b003c7220 */ /* 0x040fe20000410000 */
[C---:B------:R-:W-:Y:S01]  /*cd30*/  FMUL.FTZ R4, R0.reuse, R62 ;  /* 0x0000003e00047220 */ /* 0x040fe20000410000 */
[----:B------:R-:W-:Y:S01]  /*cd40*/  F2FP.F16.F32.PACK_AB R62, R55, R54 ;  /* 0x00000036373e723e */ /* 0x000fe200000000ff */
[----:B------:R-:W-:Y:S01]  /*cd50*/  FMUL.FTZ R56, R0, R63 ;  /* 0x0000003f00387220 */ /* 0x000fe20000410000 */
[----:B------:R-:W-:Y:S01]  /*cd60*/  LEA R5, R211, UR5, 0x1 ;  /* 0x00000005d3057c11 */ /* 0x000fe2000f8e08ff */
[C---:B------:R-:W-:Y:S01]  /*cd70*/  FMUL.FTZ R98, R3.reuse, R98 ;  /* 0x0000006203627220 */ /* 0x040fe20000410000 */
[----:B------:R-:W-:Y:S01]  /*cd80*/  F2FP.F16.F32.PACK_AB R60, R60, R58 ;  /* 0x0000003a3c3c723e */ /* 0x000fe200000000ff */
[----:B------:R-:W-:Y:S01]  /*cd90*/  FMUL.FTZ R99, R3, R99 ;  /* 0x0000006303637220 */ /* 0x000fe20000410000 */
[----:B------:R-:W-:Y:S01]  /*cda0*/  F2FP.F16.F32.PACK_AB R58, R67, R30 ;  /* 0x0000001e433a723e */ /* 0x000fe200000000ff */
[----:B------:R1:W-:Y:S01]  /*cdb0*/  STS [R5], R6 ;  /* 0x0000000605007388 */ /* 0x0003e20000000800 */
[----:B------:R-:W-:Y:S01]  /*cdc0*/  MOV R67, 0x10 ;  /* 0x0000001000437802 */ /* 0x000fe20000000f00 */
[----:B------:R-:W-:Y:S01]  /*cdd0*/  FMUL.FTZ R102, R3, R102 ;  /* 0x0000006603667220 */ /* 0x000fe20000410000 */
[----:B------:R-:W-:Y:S01]  /*cde0*/  F2FP.F16.F32.PACK_AB R55, R69, R68 ;  /* 0x000000444537723e */ /* 0x000fe200000000ff */
[----:B------:R-:W-:Y:S01]  /*cdf0*/  FMUL.FTZ R103, R3, R103 ;  /* 0x0000006703677220 */ /* 0x000fe20000410000 */
[----:B------:R-:W-:Y:S01]  /*ce00*/  SEL R67, R67, 0xfffffff0, !P1 ;  /* 0xfffffff043437807 */ /* 0x000fe20004800000 */
[C---:B------:R-:W-:Y:S01]  /*ce10*/  FMUL.FTZ R114, R3.reuse, R114 ;  /* 0x0000007203727220 */ /* 0x040fe20000410000 */
[----:B------:R-:W-:Y:S01]  /*ce20*/  LOP3.LUT P1, RZ, R212, 0x8, RZ, 0xc0, !PT ;  /* 0x00000008d4ff7812 */ /* 0x000fe2000782c0ff */
[C---:B------:R-:W-:Y:S01]  /*ce30*/  FMUL.FTZ R34, R3.reuse, R115 ;  /* 0x0000007303227220 */ /* 0x040fe20000410000 */
[----:B------:R-:W-:Y:S01]  /*ce40*/  MOV R68, 0x20 ;  /* 0x0000002000447802 */ /* 0x000fe20000000f00 */
        /* <DEDUP_REMOVED lines=69> */
[----:B------:R-:W1:Y:S01]  /*d2a0*/  LDCU.U8 UR4, c[0x0][0x549] ;  /* 0x0000a920ff0477ac */ /* 0x000e620008000000 */
        /* <DEDUP_REMOVED lines=15> */
[----:B-1----:R-:W-:Y:S01]  /*d3a0*/  UISETP.NE.AND UP1, UPT, UR4, URZ, UPT ;  /* 0x000000ff0400728c */ /* 0x002fe2000bf25270 */
[----:B------:R-:W-:Y:S01]  /*d3b0*/  F2FP.F16.F32.PACK_AB R19, R19, R158 ;  /* 0x0000009e1313723e */ /* 0x000fe200000000ff */
[----:B------:R-:W-:Y:S01]  /*d3c0*/  STS [R4+0x2400], R9 ;  /* 0x0024000904007388 */ /* 0x000fe20000000800 */
[----:B------:R-:W-:Y:S01]  /*d3d0*/  F2FP.F16.F32.PACK_AB R18, R18, R16 ;  /* 0x000000101212723e */ /* 0x000fe200000000ff */
[----:B------:R-:W1:Y:S01]  /*d3e0*/  @UP3 LDCU.64 UR4, c[0x0][0x408] ;  /* 0x00008100ff0437ac */ /* 0x000e620008000a00 */
[----:B------:R-:W-:Y:S02]  /*d3f0*/  F2FP.F16.F32.PACK_AB R17, R17, R38 ;  /* 0x000000261111723e */ /* 0x000fe400000000ff */
[----:B---3--:R-:W-:Y:S01]  /*d400*/  IADD3 R2, PT, PT, R5, R6, RZ ;  /* 0x0000000605027210 */ /* 0x008fe20007ffe0ff */
[----:B------:R-:W-:Y:S01]  /*d410*/  UISETP.NE.AND UP0, UPT, UR10, URZ, !UP1 ;  /* 0x000000ff0a00728c */ /* 0x000fe2000cf05270 */
[----:B------:R-:W-:-:S02]  /*d420*/  F2FP.F16.F32.PACK_AB R16, R31, R35 ;  /* 0x000000231f10723e */ /* 0x000fc400000000ff */
[----:B----4-:R-:W-:Y:S01]  /*d430*/  IADD3 R0, PT, PT, R5, 0x40, RZ ;  /* 0x0000004005007810 */ /* 0x010fe20007ffe0ff */
[----:B------:R-:W-:Y:S01]  /*d440*/  STS [R2], R15 ;  /* 0x0000000f02007388 */ /* 0x000fe20000000800 */
[----:B------:R-:W-:Y:S01]  /*d450*/  IADD3 R3, PT, PT, R67, R2, RZ ;  /* 0x0000000243037210 */ /* 0x000fe20007ffe0ff */
[----:B------:R-:W3:Y:S01]  /*d460*/  @UP1 LDCU UR13, c[0x0][0x430] ;  /* 0x00008600ff0d17ac */ /* 0x000ee20008000800 */
[----:B------:R-:W-:Y:S01]  /*d470*/  @P1 IADD3 R0, PT, PT, R5, -0x40, RZ ;  /* 0xffffffc005001810 */ /* 0x000fe20007ffe0ff */
[----:B------:R-:W-:Y:S01]  /*d480*/  STS [R2+0x400], R14 ;  /* 0x0004000e02007388 */ /* 0x000fe20000000800 */
[----:B------:R-:W-:Y:S02]  /*d490*/  F2FP.F16.F32.PACK_AB R21, R21, R50 ;  /* 0x000000321515723e */ /* 0x000fe400000000ff */
[----:B-----5:R-:W-:Y:S01]  /*d4a0*/  IADD3 R8, PT, PT, R6, R0, RZ ;  /* 0x0000000006087210 */ /* 0x020fe20007ffe0ff */
[----:B------:R-:W-:Y:S01]  /*d4b0*/  STS [R3], R11 ;  /* 0x0000000b03007388 */ /* 0x000fe20000000800 */
[----:B------:R-:W-:Y:S01]  /*d4c0*/  F2FP.F16.F32.PACK_AB R22, R22, R42 ;  /* 0x0000002a1616723e */ /* 0x000fe200000000ff */
[----:B-1----:R-:W-:Y:S01]  /*d4d0*/  @UP3 UIMAD.WIDE.U32 UR16, UR19, UR4, URZ ;  /* 0x00000004131032a5 */ /* 0x002fe2000f8e00ff */
[----:B--2---:R-:W-:Y:S01]  /*d4e0*/  IADD3 R7, PT, PT, R67, R0, RZ ;  /* 0x0000000043077210 */ /* 0x004fe20007ffe0ff */
        /* <DEDUP_REMOVED lines=9> */
[----:B------:R-:W-:Y:S01]  /*d580*/  IADD3 R6, PT, PT, R67, R8, RZ ;  /* 0x0000000843067210 */ /* 0x000fe20007ffe0ff */
[----:B---3--:R-:W-:Y:S01]  /*d590*/  @UP1 UIMAD UR12, UR13, UR9, URZ ;  /* 0x000000090d0c12a4 */ /* 0x008fe2000f8e02ff */
[----:B------:R-:W-:Y:S01]  /*d5a0*/  F2FP.F16.F32.PACK_AB R61, R57, R26 ;  /* 0x0000001a393d723e */ /* 0x000fe200000000ff */
[----:B------:R-:W-:Y:S01]  /*d5b0*/  STS [R3+0x2000], R20 ;  /* 0x0020001403007388 */ /* 0x000fe20000000800 */
        /* <DEDUP_REMOVED lines=73> */
[----:B--2---:R-:W2:Y:S03]  /*da50*/  @P4 LDC R2, c[0x0][0x458] ;  /* 0x00011600ff024b82 */ /* 0x004ea60000000800 */
[----:B------:R-:W-:Y:S04]  /*da60*/  STS [R0+0x6000], R37 ;  /* 0x0060002500007388 */ /* 0x000fe80000000800 */
[----:B------:R4:W-:Y:S01]  /*da70*/  STS [R0+0x6400], R36 ;  /* 0x0064002400007388 */ /* 0x0009e20000000800 */
[----:B---3--:R3:W1:Y:S03]  /*da80*/  @P3 MUFU.LG2 R3, R138 ;  /* 0x0000008a00033308 */ /* 0x0086660000000c00 */
[----:B------:R3:W-:Y:S04]  /*da90*/  STS [R7+0x6000], R33 ;  /* 0x0060002107007388 */ /* 0x0007e80000000800 */
[----:B------:R3:W-:Y:S04]  /*daa0*/  STS [R7+0x6400], R32 ;  /* 0x0064002007007388 */ /* 0x0007e80000000800 */
[----:B------:R3:W-:Y:S04]  /*dab0*/  STS [R8+0x4000], R31 ;  /* 0x0040001f08007388 */ /* 0x0007e80000000800 */
[----:B------:R3:W-:Y:S04]  /*dac0*/  STS [R8+0x4400], R30 ;  /* 0x0044001e08007388 */ /* 0x0007e80000000800 */
[----:B------:R3:W-:Y:S04]  /*dad0*/  STS [R6+0x4000], R27 ;  /* 0x0040001b06007388 */ /* 0x0007e80000000800 */
[----:B------:R3:W-:Y:S01]  /*dae0*/  STS [R6+0x4400], R26 ;  /* 0x0044001a06007388 */ /* 0x0007e20000000800 */
[----:B----4-:R3:W4:Y:S03]  /*daf0*/  @P4 MUFU.LG2 R0, R139 ;  /* 0x0000008b00004308 */ /* 0x0107260000000c00 */
[----:B------:R3:W-:Y:S04]  /*db00*/  STS [R8+0x6000], R29 ;  /* 0x0060001d08007388 */ /* 0x0007e80000000800 */
[----:B------:R3:W-:Y:S04]  /*db10*/  STS [R8+0x6400], R28 ;  /* 0x0064001c08007388 */ /* 0x0007e80000000800 */
[----:B------:R3:W-:Y:S04]  /*db20*/  STS [R6+0x6000], R25 ;  /* 0x0060001906007388 */ /* 0x0007e80000000800 */
[----:B------:R3:W-:Y:S01]  /*db30*/  STS [R6+0x6400], R24 ;  /* 0x0064001806007388 */ /* 0x0007e20000000800 */
        /* <DEDUP_REMOVED lines=9> */
.L_x_2149:
[----:B------:R-:W-:Y:S01]  /*dbd0*/  BAR.SYNC.DEFER_BLOCKING 0x0 ;  /* 0x0000000000007b1d */ /* 0x000fe20000010000 */
[----:B------:R-:W-:Y:S01]  /*dbe0*/  UIMAD UR12, UR6, UR12, URZ ;  /* 0x0000000c060c72a4 */ /* 0x000fe2000f8e02ff */
[----:B------:R-:W-:Y:S01]  /*dbf0*/  LOP3.LUT P1, RZ, R212, 0x3, RZ, 0xc0, !PT ;  /* 0x00000003d4ff7812 */ /* 0x000fe2000782c0ff */
[----:B------:R-:W-:Y:S01]  /*dc00*/  UIMAD UR10, UR8, UR5, URZ ;  /* 0x00000005080a72a4 */ /* 0x000fe2000f8e02ff */
[----:B----4-:R-:W-:Y:S01]  /*dc10*/  @P4 FMUL.FTZ R0, R0, 0.69314718246459960938 ;  /* 0x3f31721800004820 */ /* 0x010fe20000410000 */
[----:B------:R-:W-:-:S03]  /*dc20*/  USEL UR19, UR19, URZ, UP0 ;  /* 0x000000ff13137287 */ /* 0x000fc60008000000 */
[----:B---3--:R-:W1:Y:S01]  /*dc30*/  @P3 LDC R8, c[0x0][0x458] ;  /* 0x00011600ff083b82 */ /* 0x008e620000000800 */
[----:B------:R-:W2:Y:S01]  /*dc40*/  @P2 MUFU.LG2 R4, R132 ;  /* 0x0000008400042308 */ /* 0x000ea20000000c00 */
[----:B------:R-:W-:Y:S01]  /*dc50*/  @!UP0 UIMAD UR12, UR11, UR4, UR12 ;  /* 0x000000040b0c82a4 */ /* 0x000fe2000f8e020c */
[----:B------:R-:W-:Y:S01]  /*dc60*/  MOV R17, 0x7f800000 ;  /* 0x7f80000000117802 */ /* 0x000fe20000000f00 */
[----:B------:R-:W-:Y:S01]  /*dc70*/  USHF.L.U32 UR10, UR10, 0x7, URZ ;  /* 0x000000070a0a7899 */ /* 0x000fe200080006ff */
[----:B------:R-:W-:Y:S01]  /*dc80*/  @P4 FFMA.FTZ R17, R136, R2, R0 ;  /* 0x0000000288114223 */ /* 0x000fe20000010000 */
[----:B------:R-:W-:Y:S01]  /*dc90*/  USEL UR13, UR13, URZ, UP0 ;  /* 0x000000ff0d0d7287 */ /* 0x000fe20008000000 */
[----:B------:R-:W-:Y:S01]  /*dca0*/  @P3 FMUL.FTZ R3, R3, 0.69314718246459960938 ;  /* 0x3f31721803033820 */ /* 0x000fe20000410000 */
[----:B------:R-:W3:Y:S01]  /*dcb0*/  @P2 LDC R7, c[0x0][0x458] ;  /* 0x00011600ff072b82 */ /* 0x000ee20000000800 */
[----:B------:R-:W4:Y:S01]  /*dcc0*/  @P0 MUFU.LG2 R5, R137 ;  /* 0x0000008900050308 */ /* 0x000f220000000c00 */
[----:B------:R-:W-:Y:S01]  /*dcd0*/  USHF.R.S32.HI UR9, URZ, 0x1f, UR12 ;  /* 0x0000001fff097899 */ /* 0x000fe2000801140c */
[----:B------:R-:W-:Y:S01]  /*dce0*/  BSSY.RECONVERGENT B0, `(.L_x_2150) ;  /* 0x0000035000007945 */ /* 0x000fe20003800200 */
[----:B------:R-:W-:Y:S01]  /*dcf0*/  USHF.R.S32.HI UR4, URZ, 0x1f, UR10 ;  /* 0x0000001fff047899 */ /* 0x000fe2000801140a */
[----:B------:R-:W-:Y:S01]  /*dd00*/  MOV R16, 0x7f800000 ;  /* 0x7f80000000107802 */ /* 0x000fe20000000f00 */
[----:B------:R-:W-:Y:S01]  /*dd10*/  UIADD3 UR19, UP1, UP0, UR10, UR19, UR12 ;  /* 0x000000130a137290 */ /* 0x000fe2000f83e00c */
[----:B------:R-:W-:Y:S01]  /*dd20*/  MOV R15, 0x7f800000 ;  /* 0x7f800000000f7802 */ /* 0x000fe20000000f00 */
[----:B------:R-:W5:Y:S01]  /*dd30*/  @P0 LDC R6, c[0x0][0x458] ;  /* 0x00011600ff060b82 */ /* 0x000f620000000800 */
[----:B------:R-:W-:Y:S01]  /*dd40*/  MOV R14, 0x7f800000 ;  /* 0x7f800000000e7802 */ /* 0x000fe20000000f00 */
[----:B------:R1:W5:Y:S01]  /*dd50*/  LDS.128 R20, [R220+0x3800] ;  /* 0x00380000dc147984 */ /* 0x0003620000000c00 */
[----:B--2---:R-:W-:Y:S01]  /*dd60*/  @P2 FMUL.FTZ R2, R4, 0.69314718246459960938 ;  /* 0x3f31721804022820 */ /* 0x004fe20000410000 */
[----:B------:R-:W-:Y:S01]  /*dd70*/  UIADD3.X UR4, UPT, UPT, UR4, UR13, UR9, UP1, UP0 ;  /* 0x0000000d04047290 */ /* 0x000fe20008fe0409 */
[----:B-1----:R-:W-:Y:S01]  /*dd80*/  @P3 FFMA.FTZ R16, R135, R8, R3 ;  /* 0x0000000887103223 */ /* 0x002fe20000010003 */
[----:B----4-:R-:W-:Y:S01]  /*dd90*/  @P0 FMUL.FTZ R0, R5, 0.69314718246459960938 ;  /* 0x3f31721805000820 */ /* 0x010fe20000410000 */
[----:B---3--:R-:W-:-:S03]  /*dda0*/  @P2 FFMA.FTZ R15, R134, R7, R2 ;  /* 0x00000007860f2223 */ /* 0x008fc60000010002 */
[----:B-----5:R-:W-:Y:S01]  /*ddb0*/  @P0 FFMA.FTZ R14, R133, R6, R0 ;  /* 0x00000006850e0223 */ /* 0x020fe20000010000 */
[----:B------:R-:W-:Y:S06]  /*ddc0*/  @P1 BRA `(.L_x_2151) ;  /* 0x0000000000981947 */ /* 0x000fec0003800000 */
        /* <DEDUP_REMOVED lines=38> */
.L_x_2151:
[----:B------:R-:W-:Y:S05]  /*e030*/  BSYNC.RECONVERGENT B0 ;  /* 0x0000000000007941 */ /* 0x000fea0003800200 */
.L_x_2150:
        /* <DEDUP_REMOVED lines=42> */
.L_x_2153:
[----:B------:R-:W-:Y:S05]  /*e2e0*/  BSYNC.RECONVERGENT B0 ;  /* 0x0000000000007941 */ /* 0x000fea0003800200 */
.L_x_2152:
        /* <DEDUP_REMOVED lines=23> */
.L_x_2155:
[----:B------:R-:W-:Y:S05]  /*e460*/  BSYNC.RECONVERGENT B0 ;  /* 0x0000000000007941 */ /* 0x000fea0003800200 */
.L_x_2154:
        /* <DEDUP_REMOVED lines=22> */
.L_x_2157:
[----:B------:R-:W-:Y:S05]  /*e5d0*/  BSYNC.RECONVERGENT B0 ;  /* 0x0000000000007941 */ /* 0x000fea0003800200 */
.L_x_2156:
        /* <DEDUP_REMOVED lines=21> */
.L_x_2159:
[----:B------:R-:W-:Y:S05]  /*e730*/  BSYNC.RECONVERGENT B0 ;  /* 0x0000000000007941 */ /* 0x000fea0003800200 */
.L_x_2158:
        /* <DEDUP_REMOVED lines=21> */
.L_x_2161:
[----:B------:R-:W-:Y:S05]  /*e890*/  BSYNC.RECONVERGENT B0 ;  /* 0x0000000000007941 */ /* 0x000fea0003800200 */
.L_x_2160:
        /* <DEDUP_REMOVED lines=21> */
.L_x_2163:
[----:B------:R-:W-:Y:S05]  /*e9f0*/  BSYNC.RECONVERGENT B0 ;  /* 0x0000000000007941 */ /* 0x000fea0003800200 */
.L_x_2162:
        /* <DEDUP_REMOVED lines=21> */
.L_x_2165:
[----:B------:R-:W-:Y:S05]  /*eb50*/  BSYNC.RECONVERGENT B0 ;  /* 0x0000000000007941 */ /* 0x000fea0003800200 */
.L_x_2164:
        /* <DEDUP_REMOVED lines=21> */
.L_x_2166:
        /* <DEDUP_REMOVED lines=13> */
.L_x_2869:


//--------------------- .text._ZN5flash16flash_fwd_kernelI23Flash_fwd_kernel_traitsILi128ELi128ELi32ELi4ELb0ELb0EN7cutlass6half_tE19Flash_kernel_traitsILi128ELi128ELi32ELi4ES3_EELb0ELb0ELb0ELb1ELb0ELb0ELb1ELb0EEEvNS_16Flash_fwd_paramsE --------------------------
	.section	.text._ZN5flash16flash_fwd_kernelI23Flash_fwd_kernel_traitsILi128ELi128ELi32ELi4ELb0ELb0EN7cutlass6half_tE19Flash_kernel_traitsILi128ELi128ELi32ELi4ES3_EELb0ELb0ELb0ELb1ELb0ELb0ELb1ELb0EEEvNS_16Flash_fwd_paramsE,"ax",@progbits
	.align	128
        .global         _ZN5flash16flash_fwd_kernelI23Flash_fwd_kernel_traitsILi128ELi128ELi32ELi4ELb0ELb0EN7cutlass6half_tE19Flash_kernel_traitsILi128ELi128ELi32ELi4ES3_EELb0ELb0ELb0ELb1ELb0ELb0ELb1ELb0EEEvNS_16Flash_fwd_paramsE
        .type           _ZN5flash16flash_fwd_kernelI23Flash_fwd_kernel_traitsILi128ELi128ELi32ELi4ELb0ELb0EN7cutlass6half_tE19Flash_kernel_traitsILi128ELi128ELi32ELi4ES3_EELb0ELb0ELb0ELb1ELb0ELb0ELb1ELb0EEEvNS_16Flash_fwd_paramsE,@function
        .size           _ZN5flash16flash_fwd_kernelI23Flash_fwd_kernel_traitsILi128ELi128ELi32ELi4ELb0ELb0EN7cutlass6half_tE19Flash_kernel_traitsILi128ELi128ELi32ELi4ES3_EELb0ELb0ELb0ELb1ELb0ELb0ELb1ELb0EEEvNS_16Flash_fwd_paramsE,(.L_x_2870 - _ZN5flash16flash_fwd_kernelI23Flash_fwd_kernel_traitsILi128ELi128ELi32ELi4ELb0ELb0EN7cutlass6half_tE19Flash_kernel_traitsILi128ELi128ELi32ELi4ES3_EELb0ELb0ELb0ELb1ELb0ELb0ELb1ELb0EEEvNS_16Flash_fwd_paramsE)
        .other          _ZN5flash16flash_fwd_kernelI23Flash_fwd_kernel_traitsILi128ELi128ELi32ELi4ELb0ELb0EN7cutlass6half_tE19Flash_kernel_traitsILi128ELi128ELi32ELi4ES3_EELb0ELb0ELb0ELb1ELb0ELb0ELb1ELb0EEEvNS_16Flash_fwd_paramsE,@"STO_CUDA_ENTRY STV_DEFAULT"
_ZN5flash16flash_fwd_kernelI23Flash_fwd_kernel_traitsILi128ELi128ELi32ELi4ELb0ELb0EN7cutlass6half_tE19Flash_kernel_traitsILi128ELi128ELi32ELi4ES3_EELb0ELb0ELb0ELb1ELb0ELb0ELb1ELb0EEEvNS_16Flash_fwd_paramsE:
.text._ZN5flash16flash_fwd_kernelI23Flash_fwd_kernel_traitsILi128ELi128ELi32ELi4ELb0ELb0EN7cutlass6half_tE19Flash_kernel_traitsILi128ELi128ELi32ELi4ES3_EELb0ELb0ELb0ELb1ELb0ELb0ELb1ELb0EEEvNS_16Flash_fwd_paramsE:
        /* <DEDUP_REMOVED lines=32> */
[----:B------:R-:W-:Y:S01]  /*0200*/  IMAD.MOV.U32 R12, RZ, RZ, -0x1 ;  /* 0xffffffffff0c7424 */ /* 0x000fe200078e00ff */
[----:B------:R-:W3:Y:S08]  /*0210*/  @!P0 LDC R134, c[0x0][0x434] ;  /* 0x00010d00ff868b82 */ /* 0x000ef00000000800 */
[----:B----4-:R-:W4:Y:S01]  /*0220*/  @!P2 LDC.64 R4, c[0x0][0x488] ;  /* 0x00012200ff04ab82 */ /* 0x010f220000000a00 */
[----:B-1----:R-:W-:-:S04]  /*0230*/  ISETP.NE.AND P4, PT, RZ, UR4, PT ;  /* 0x00000004ff007c0c */ /* 0x002fc8000bf85270 */
[----:B------:R-:W-:Y:S02]  /*0240*/  ISETP.EQ.OR.EX P3, PT, R7, RZ, !P4, P3 ;  /* 0x000000ff0700720c */ /* 0x000fe40006762730 */
[----:B------:R-:W-:-:S05]  /*0250*/  IADD3 R2, P1, PT, R10, R6, RZ ;  /* 0x000000060a027210 */ /* 0x000fca0007f3e0ff */
[----:B------:R-:W-:Y:S01]  /*0260*/  IMAD.X R3, R9, 0x1, R7, P1 ;  /* 0x0000000109037824 */ /* 0x000fe200008e0607 */
[----:B------:R-:W1:Y:S05]  /*0270*/  S2UR UR19, SR_CTAID.X ;  /* 0x00000000001379c3 */ /* 0x000e6a0000002500 */
[----:B------:R2:W5:Y:S01]  /*0280*/  @!P3 LDG.E R12, desc[UR20][R2.64] ;  /* 0x00000014020cb981 */ /* 0x000562000c1e1900 */
[----:B------:R-:W-:Y:S02]  /*0290*/  ISETP.NE.U32.AND P3, PT, R6, RZ, PT ;  /* 0x000000ff0600720c */ /* 0x000fe40003f65070 */
[----:B------:R-:W4:Y:S02]  /*02a0*/  @!P2 LDC R9, c[0x0][0x43c] ;  /* 0x00010f00ff09ab82 */ /* 0x000f240000000800 */
[----:B------:R-:W-:Y:S01]  /*02b0*/  ISETP.NE.AND.EX P3, PT, R7, RZ, PT, P3 ;  /* 0x000000ff0700720c */ /* 0x000fe20003f65330 */
[----:B------:R-:W2:Y:S01]  /*02c0*/  S2R R16, SR_CTAID.Z ;  /* 0x0000000000107919 */ /* 0x000ea20000002700 */
[----:B------:R-:W2:Y:S01]  /*02d0*/  S2R R112, SR_TID.X ;  /* 0x0000000000707919 */ /* 0x000ea20000002100 */
[----:B-1----:R-:W-:Y:S01]  /*02e0*/  USHF.L.U32 UR18, UR19, 0x7, URZ ;  /* 0x0000000713127899 */ /* 0x002fe200080006ff */
[----:B--2---:R1:W-:Y:S01]  /*02f0*/  STL [R1+0x14], R32 ;  /* 0x0000142001007387 */ /* 0x0043e20000100800 */
[----:B---3--:R-:W-:Y:S01]  /*0300*/  @P0 IMAD.IADD R134, R8, 0x1, -R32 ;  /* 0x0000000108860824 */ /* 0x008fe200078e0a20 */
[----:B----4-:R-:W-:-:S04]  /*0310*/  @!P2 ISETP.NE.U32.AND P0, PT, R4, RZ, PT ;  /* 0x000000ff0400a20c */ /* 0x010fc80003f05070 */
[----:B------:R-:W-:Y:S02]  /*0320*/  @!P2 ISETP.NE.AND.EX P0, PT, R5, RZ, PT, P0 ;  /* 0x000000ff0500a20c */ /* 0x000fe40003f05300 */
[----:B------:R-:W-:Y:S02]  /*0330*/  ISETP.GT.AND P1, PT, R134, UR18, PT ;  /* 0x0000001286007c0c */ /* 0x000fe4000bf24270 */
[----:B------:R-:W-:Y:S01]  /*0340*/  @!P2 SEL R4, R9, RZ, P0 ;  /* 0x000000ff0904a207 */ /* 0x000fe20000000000 */
[----:B------:R-:W-:Y:S02]  /*0350*/  @P2 IMAD.IADD R132, R0, 0x1, -R11 ;  /* 0x0000000100842824 */ /* 0x000fe400078e0a0b */
[----:B------:R-:W2:Y:S01]  /*0360*/  @!P3 LDC R0, c[0x0][0x438] ;  /* 0x00010e00ff00bb82 */ /* 0x000ea20000000800 */
[----:B-1----:R-:W-:Y:S07]  /*0370*/  @!P3 BRA `(.L_x_2167) ;  /* 0x00000000000cb947 */ /* 0x002fee0003800000 */
[----:B--2---:R-:W2:Y:S02]  /*0380*/  @P4 LDG.E R0, desc[UR20][R2.64+0x4] ;  /* 0x0000041402004981 */ /* 0x004ea4000c1e1900 */
[----:B--2--5:R-:W-:-:S06]  /*0390*/  @P4 IADD3 R0, PT, PT, R0, -R12, RZ ;  /* 0x8000000c00004210 */ /* 0x024fcc0007ffe0ff */
[----:B------:R1:W5:Y:S02]  /*03a0*/  @!P4 LDG.E R0, desc[UR20][R2.64] ;  /* 0x000000140200c981 */ /* 0x000364000c1e1900 */
.L_x_2167:
[----:B--2--5:R-:W-:Y:S01]  /*03b0*/  @!P2 IADD3 R132, PT, PT, R4, R0, -R11 ;  /* 0x000000000484a210 */ /* 0x024fe20007ffe80b */
[----:B------:R-:W-:Y:S06]  /*03c0*/  @!P1 EXIT ;  /* 0x000000000000994d */ /* 0x000fec0003800000 */
[----:B------:R-:W-:-:S13]  /*03d0*/  ISETP.GT.AND P0, PT, R132, RZ, PT ;  /* 0x000000ff8400720c */ /* 0x000fda0003f04270 */
[----:B------:R-:W-:Y:S05]  /*03e0*/  @P0 BRA `(.L_x_2168) ;  /* 0x0000001400080947 */ /* 0x000fea0003800000 */
[----:B------:R-:W2:Y:S01]  /*03f0*/  LDC.U8 R0, c[0x0][0x549] ;  /* 0x00015240ff007b82 */ /* 0x000ea20000000000 */
[----:B------:R-:W-:Y:S02]  /*0400*/  ISETP.NE.AND P1, PT, R32, -0x1, PT ;  /* 0xffffffff2000780c */ /* 0x000fe40003f25270 */
[----:B------:R-:W-:-:S05]  /*0410*/  SHF.L.U32 R18, R112, 0x3, RZ ;  /* 0x0000000370127819 */ /* 0x000fca00000006ff */
[----:B------:R-:W3:Y:S08]  /*0420*/  LDC.U8 R10, c[0x0][0x548] ;  /* 0x00015200ff0a7b82 */ /* 0x000ef00000000000 */
[----:B------:R-:W1:Y:S01]  /*0430*/  @!P1 LDC.64 R4, c[0x0][0x400] ;  /* 0x00010000ff049b82 */ /* 0x000e620000000a00 */
[----:B--2---:R-:W-:-:S07]  /*0440*/  ISETP.NE.AND P2, PT, R0, RZ, PT ;  /* 0x000000ff0000720c */ /* 0x004fce0003f45270 */
[----:B------:R-:W2:Y:S08]  /*0450*/  @P1 LDC.64 R8, c[0x0][0x408] ;  /* 0x00010200ff081b82 */ /* 0x000eb00000000a00 */
[----:B------:R-:W4:Y:S01]  /*0460*/  @P2 LDC.64 R6, c[0x0][0x430] ;  /* 0x00010c00ff062b82 */ /* 0x000f220000000a00 */
[----:B------:R-:W-:Y:S01]  /*0470*/  @P2 MOV R15, 0x1 ;  /* 0x00000001000f2802 */ /* 0x000fe20000000f00 */
[----:B-1----:R-:W-:-:S04]  /*0480*/  @!P1 IMAD.WIDE.U32 R2, R31, R4, RZ ;  /* 0x000000041f029225 */ /* 0x002fc800078e00ff */
[----:B------:R-:W-:Y:S02]  /*0490*/  @!P1 IMAD R5, R31, R5, R3 ;  /* 0x000000051f059224 */ /* 0x000fe400078e0203 */
[----:B------:R-:W1:Y:S01]  /*04a0*/  @P2 LDC R14, c[0x0][0x430] ;  /* 0x00010c00ff0e2b82 */ /* 0x000e620000000800 */
[----:B------:R-:W-:Y:S01]  /*04b0*/  @!P1 MOV R0, R2 ;  /* 0x0000000200009202 */ /* 0x000fe20000000f00 */
[----:B--2---:R-:W-:-:S04]  /*04c0*/  @P1 IMAD.WIDE.U32 R2, R32, R8, RZ ;  /* 0x0000000820021225 */ /* 0x004fc800078e00ff */
        /* <DEDUP_REMOVED lines=12> */
.L_x_2169:
        /* <DEDUP_REMOVED lines=17> */
[----:B-1----:R-:W-:Y:S01]  /*06a0*/  IMAD R20, R14, UR18, RZ ;  /* 0x000000120e147c24 */ /* 0x002fe2000f8e02ff */
[-C--:B------:R-:W-:Y:S01]  /*06b0*/  ISETP.GE.AND P4, PT, R25, R12.reuse, PT ;  /* 0x0000000c1900720c */ /* 0x080fe20003f86270 */
[----:B--2---:R-:W-:Y:S01]  /*06c0*/  IMAD.WIDE.U32 R10, R16, UR4, R2 ;  /* 0x00000004100a7c25 */ /* 0x004fe2000f8e0002 */
        /* <DEDUP_REMOVED lines=20> */
.L_x_2171:
[----:B------:R-:W-:Y:S05]  /*0810*/  BSYNC.RECONVERGENT B0 ;  /* 0x0000000000007941 */ /* 0x000fea0003800200 */
.L_x_2170:
[----:B------:R-:W-:Y:S01]  /*0820*/  BSSY.RECONVERGENT B0, `(.L_x_2172) ;  /* 0x0000015000007945 */ /* 0x000fe20003800200 */
[----:B------:R-:W-:Y:S02]  /*0830*/  ISETP.GE.AND P1, PT, R29, R12, PT ;  /* 0x0000000c1d00720c */ /* 0x000fe40003f26270 */
        /* <DEDUP_REMOVED lines=19> */
.L_x_2173:
[----:B------:R-:W-:Y:S05]  /*0970*/  BSYNC.RECONVERGENT B0 ;  /* 0x0000000000007941 */ /* 0x000fea0003800200 */
.L_x_2172:
        /* <DEDUP_REMOVED lines=21> */
.L_x_2175:
[----:B------:R-:W-:Y:S05]  /*0ad0*/  BSYNC.RECONVERGENT B0 ;  /* 0x0000000000007941 */ /* 0x000fea0003800200 */
.L_x_2174:
        /* <DEDUP_REMOVED lines=21> */
.L_x_2177:
[----:B------:R-:W-:Y:S05]  /*0c30*/  BSYNC.RECONVERGENT B0 ;  /* 0x0000000000007941 */ /* 0x000fea0003800200 */
.L_x_2176:
        /* <DEDUP_REMOVED lines=21> */
.L_x_2179:
[----:B------:R-:W-:Y:S05]  /*0d90*/  BSYNC.RECONVERGENT B0 ;  /* 0x0000000000007941 */ /* 0x000fea0003800200 */
.L_x_2178:
        /* <DEDUP_REMOVED lines=24> */
.L_x_2181:
[----:B------:R-:W-:Y:S05]  /*0f20*/  BSYNC.RECONVERGENT B0 ;  /* 0x0000000000007941 */ /* 0x000fea0003800200 */
.L_x_2180:
        /* <DEDUP_REMOVED lines=19> */
.L_x_2183:
[----:B------:R-:W-:Y:S05]  /*1060*/  BSYNC.RECONVERGENT B0 ;  /* 0x0000000000007941 */ /* 0x000fea0003800200 */
.L_x_2182:
        /* <DEDUP_REMOVED lines=19> */
.L_x_2185:
[----:B------:R-:W-:Y:S05]  /*11a0*/  BSYNC.RECONVERGENT B0 ;  /* 0x0000000000007941 */ /* 0x000fea0003800200 */
.L_x_2184:
        /* <DEDUP_REMOVED lines=20> */
.L_x_2187:
[----:B------:R-:W-:Y:S05]  /*12f0*/  BSYNC.RECONVERGENT B0 ;  /* 0x0000000000007941 */ /* 0x000fea0003800200 */
.L_x_2186:
        /* <DEDUP_REMOVED lines=15> */
.L_x_2189:
[----:B------:R-:W-:Y:S05]  /*13f0*/  BSYNC.RECONVERGENT B0 ;  /* 0x0000000000007941 */ /* 0x000fea0003800200 */
.L_x_2188:
        /* <DEDUP_REMOVED lines=10> */
.L_x_2191:
[----:B------:R-:W-:Y:S05]  /*14a0*/  BSYNC.RECONVERGENT B0 ;  /* 0x0000000000007941 */ /* 0x000fea0003800200 */
.L_x_2190:
        /* <DEDUP_REMOVED lines=10> */
.L_x_2193:
[----:B------:R-:W-:Y:S05]  /*1550*/  BSYNC.RECONVERGENT B0 ;  /* 0x0000000000007941 */ /* 0x000fea0003800200 */
.L_x_2192:
        /* <DEDUP_REMOVED lines=10> */
.L_x_2195:
[----:B------:R-:W-:Y:S05]  /*1600*/  BSYNC.RECONVERGENT B0 ;  /* 0x0000000000007941 */ /* 0x000fea0003800200 */
.L_x_2194:
        /* <DEDUP_REMOVED lines=10> */
.L_x_2197:
[----:B------:R-:W-:Y:S05]  /*16b0*/  BSYNC.RECONVERGENT B0 ;  /* 0x0000000000007941 */ /* 0x000fea0003800200 */
.L_x_2196:
        /* <DEDUP_REMOVED lines=10> */
.L_x_2199:
[----:B------:R-:W-:Y:S05]  /*1760*/  BSYNC.RECONVERGENT B0 ;  /* 0x0000000000007941 */ /* 0x000fea0003800200 */
.L_x_2198:
        /* <DEDUP_REMOVED lines=10> */
.L_x_2168:
        /* <DEDUP_REMOVED lines=22> */
.L_x_2200:
[----:B------:R-:W1:Y:S01]  /*1970*/  LDCU.64 UR12, c[0x0][0x3b8] ;  /* 0x00007700ff0c77ac */ /* 0x000e620008000a00 */
[----:B------:R-:W-:-:S05]  /*1980*/  IADD3 R2, PT, PT, R11, R12, RZ ;  /* 0x0000000c0b027210 */ /* 0x000fca0007ffe0ff */
[C---:B-1----:R-:W-:Y:S02]  /*1990*/  IMAD R0, R2.reuse, UR13, RZ ;  /* 0x0000000d02007c24 */ /* 0x042fe4000f8e02ff */
[----:B------:R-:W-:-:S05]  /*19a0*/  IMAD.WIDE.U32 R2, R2, UR12, RZ ;  /* 0x0000000c02027c25 */ /* 0x000fca000f8e00ff */
[----:B------:R-:W-:Y:S02]  /*19b0*/  IADD3 R6, PT, PT, R3, R0, RZ ;  /* 0x0000000003067210 */ /* 0x000fe40007ffe0ff */
[----:B------:R-:W-:-:S07]  /*19c0*/  MOV R5, R2 ;  /* 0x0000000200057202 */ /* 0x000fce0000000f00 */
.L_x_2201:
        /* <DEDUP_REMOVED lines=40> */
.L_x_2202:
[----:B------:R-:W1:Y:S01]  /*1c50*/  LDC.64 R140, c[0x0][0x3c0] ;  /* 0x0000f000ff8c7b82 */ /* 0x000e620000000a00 */
[----:B------:R-:W-:-:S05]  /*1c60*/  IADD3 R0, PT, PT, R11, R12, RZ ;  /* 0x0000000c0b007210 */ /* 0x000fca0007ffe0ff */
[C---:B-1----:R-:W-:Y:S02]  /*1c70*/  IMAD R4, R0.reuse, R141, RZ ;  /* 0x0000008d00047224 */ /* 0x042fe400078e02ff */
[----:B------:R-:W-:-:S05]  /*1c80*/  IMAD.WIDE.U32 R2, R0, R140, RZ ;  /* 0x0000008c00027225 */ /* 0x000fca00078e00ff */
[----:B------:R-:W-:Y:S02]  /*1c90*/  IADD3 R4, PT, PT, R3, R4, RZ ;  /* 0x0000000403047210 */ /* 0x000fe40007ffe0ff */
[----:B------:R-:W-:-:S07]  /*1ca0*/  MOV R0, R2 ;  /* 0x0000000200007202 */ /* 0x000fce0000000f00 */
.L_x_2203:
        /* <DEDUP_REMOVED lines=8> */
[----:B------:R4:W-:Y:S01]  /*1d30*/  STL [R1+0x10], R15 ;  /* 0x0000100f01007387 */ /* 0x0009e20000100800 */
[----:B------:R-:W-:Y:S01]  /*1d40*/  IADD3 R2, P0, PT, R109, R5, RZ ;  /* 0x000000056d027210 */ /* 0x000fe20007f1e0ff */
[----:B------:R-:W-:Y:S01]  /*1d50*/  BSSY.RECONVERGENT B0, `(.L_x_2204) ;  /* 0x0000047000007945 */ /* 0x000fe20003800200 */
[-C--:B------:R-:W-:Y:S01]  /*1d60*/  ISETP.GE.AND P3, PT, R3, R15.reuse, PT ;  /* 0x0000000f0300720c */ /* 0x080fe20003f66270 */
[----:B------:R-:W5:Y:S01]  /*1d70*/  LDCU.64 UR14, c[0x0][0x390] ;  /* 0x00007200ff0e77ac */ /* 0x000f620008000a00 */
[C---:B------:R-:W-:Y:S01]  /*1d80*/  IADD3 R5, PT, PT, R108.reuse, 0x30, RZ ;  /* 0x000000306c057810 */ /* 0x040fe20007ffe0ff */
[----:B------:R-:W-:Y:S01]  /*1d90*/  IMAD.X R3, RZ, RZ, R6, P0 ;  /* 0x000000ffff037224 */ /* 0x000fe200000e0606 */
[----:B------:R-:W-:Y:S01]  /*1da0*/  IADD3 R6, P0, PT, R109, R0, RZ ;  /* 0x000000006d067210 */ /* 0x000fe20007f1e0ff */
[----:B------:R-:W5:Y:S01]  /*1db0*/  LDCU.64 UR6, c[0x0][0x3c8] ;  /* 0x00007900ff0677ac */ /* 0x000f620008000a00 */
[----:B------:R-:W-:Y:S01]  /*1dc0*/  SHF.R.S32.HI R0, RZ, 0x1f, R10 ;  /* 0x0000001fff007819 */ /* 0x000fe2000001140a */
[C---:B------:R-:W-:Y:S01]  /*1dd0*/  IMAD.WIDE.U32 R2, R108.reuse, UR12, R2 ;  /* 0x0000000c6c027c25 */ /* 0x040fe2000f8e0002 */
[-C--:B------:R-:W-:Y:S01]  /*1de0*/  ISETP.GE.AND P2, PT, R5, R15.reuse, PT ;  /* 0x0000000f0500720c */ /* 0x080fe20003f46270 */
[----:B------:R-:W-:Y:S01]  /*1df0*/  UMOV UR4, 0x400 ;  /* 0x0000040000047882 */ /* 0x000fe20000000000 */
[C---:B------:R-:W-:Y:S01]  /*1e00*/  IADD3 R19, PT, PT, R108.reuse, 0x10, RZ ;  /* 0x000000106c137810 */ /* 0x040fe20007ffe0ff */
[----:B------:R-:W-:Y:S01]  /*1e10*/  IMAD.X R7, RZ, RZ, R4, P0 ;  /* 0x000000ffff077224 */ /* 0x000fe200000e0604 */
[C---:B------:R-:W-:Y:S01]  /*1e20*/  IADD3 R4, PT, PT, R108.reuse, 0x40, RZ ;  /* 0x000000406c047810 */ /* 0x040fe20007ffe0ff */
[C---:B------:R-:W-:Y:S01]  /*1e30*/  IMAD R5, R108.reuse, UR13, R3 ;  /* 0x0000000d6c057c24 */ /* 0x040fe2000f8e0203 */
[----:B------:R-:W-:Y:S01]  /*1e40*/  LOP3.LUT R250, R109, 0x40, RZ, 0xfc, !PT ;  /* 0x000000406dfa7812 */ /* 0x000fe200078efcff */
[----:B------:R-:W-:Y:S01]  /*1e50*/  IMAD.WIDE.U32 R8, R108, R140, R6 ;  /* 0x0000008c6c087225 */ /* 0x000fe200078e0006 */
[----:B------:R-:W-:Y:S01]  /*1e60*/  ISETP.GE.AND P1, PT, R4, R15, PT ;  /* 0x0000000f0400720c */ /* 0x000fe20003f26270 */
[----:B--2---:R-:W-:-:S02]  /*1e70*/  ULEA UR5, UR5, UR4, 0x18 ;  /* 0x0000000405057291 */ /* 0x004fc4000f8ec0ff */
[----:B------:R-:W-:Y:S02]  /*1e80*/  IMAD.MOV.U32 R4, RZ, RZ, R2 ;  /* 0x000000ffff047224 */ /* 0x000fe400078e0002 */
[----:B-1----:R-:W-:Y:S02]  /*1e90*/  IMAD R2, R0, UR8, RZ ;  /* 0x0000000800027c24 */ /* 0x002fe4000f8e02ff */
[----:B------:R-:W-:Y:S02]  /*1ea0*/  IMAD R3, R108, R141, R9 ;  /* 0x0000008d6c037224 */ /* 0x000fe400078e0209 */
[----:B------:R-:W-:Y:S02]  /*1eb0*/  IMAD R9, R10, UR9, R2 ;  /* 0x000000090a097c24 */ /* 0x000fe4000f8e0202 */
[----:B------:R-:W-:Y:S02]  /*1ec0*/  IMAD R0, R0, UR10, RZ ;  /* 0x0000000a00007c24 */ /* 0x000fe4000f8e02ff */
[----:B------:R-:W-:-:S02]  /*1ed0*/  IMAD.MOV.U32 R2, RZ, RZ, R8 ;  /* 0x000000ffff027224 */ /* 0x000fc400078e0008 */
[C---:B------:R-:W-:Y:S01]  /*1ee0*/  IMAD.WIDE.U32 R6, R10.reuse, UR8, R4 ;  /* 0x000000080a067c25 */ /* 0x040fe2000f8e0004 */
[----:B------:R-:W-:Y:S01]  /*1ef0*/  IADD3 R4, P0, PT, R109, R13, RZ ;  /* 0x0000000d6d047210 */ /* 0x000fe20007f1e0ff */
[----:B------:R-:W-:Y:S02]  /*1f00*/  USHF.L.U32 UR8, UR19, 0x7, URZ ;  /* 0x0000000713087899 */ /* 0x000fe400080006ff */
[C---:B------:R-:W-:Y:S01]  /*1f10*/  IMAD R5, R10.reuse, UR11, R0 ;  /* 0x0000000b0a057c24 */ /* 0x040fe2000f8e0200 */
[----:B------:R-:W-:Y:S01]  /*1f20*/  IADD3 R0, PT, PT, R7, R9, RZ ;  /* 0x0000000907007210 */ /* 0x000fe20007ffe0ff */
[----:B------:R-:W-:Y:S01]  /*1f30*/  IMAD.WIDE.U32 R2, R10, UR10, R2 ;  /* 0x0000000a0a027c25 */ /* 0x000fe2000f8e0002 */
[----:B---3--:R-:W-:Y:S01]  /*1f40*/  LEA R230, P5, R6, UR16, 0x1 ;  /* 0x0000001006e67c11 */ /* 0x008fe2000f8a08ff */
[----:B------:R-:W-:Y:S01]  /*1f50*/  USHF.R.U32.HI UR10, URZ, 0x19, UR19 ;  /* 0x00000019ff0a7899 */ /* 0x000fe20008011613 */
[----:B------:R-:W-:Y:S01]  /*1f60*/  LOP3.LUT R21, R108, UR8, RZ, 0xfc, !PT ;  /* 0x000000086c157c12 */ /* 0x000fe2000f8efcff */
[----:B------:R-:W-:Y:S01]  /*1f70*/  IMAD.IADD R3, R3, 0x1, R5 ;  /* 0x0000000103037824 */ /* 0x000fe200078e0205 */
[----:B------:R-:W-:Y:S01]  /*1f80*/  LEA.HI.X R229, R6, UR17, R0, 0x1, P5 ;  /* 0x0000001106e57c11 */ /* 0x000fe2000a8f0c00 */
[----:B------:R-:W-:Y:S01]  /*1f90*/  IMAD.X R5, RZ, RZ, R14, P0 ;  /* 0x000000ffff057224 */ /* 0x000fe200000e060e */
[C---:B------:R-:W-:Y:S01]  /*1fa0*/  ISETP.GE.AND P0, PT, R108.reuse, R15, PT ;  /* 0x0000000f6c00720c */ /* 0x040fe20003f06270 */
[----:B------:R-:W-:Y:S01]  /*1fb0*/  VIADD R6, R108, 0x50 ;  /* 0x000000506c067836 */ /* 0x000fe20000000000 */
[----:B------:R-:W-:Y:S01]  /*1fc0*/  LOP3.LUT R0, R20, 0x1f8, RZ, 0xc0, !PT ;  /* 0x000001f814007812 */ /* 0x000fe200078ec0ff */
[----:B-----5:R-:W-:Y:S01]  /*1fd0*/  IMAD.WIDE.U32 R12, R16, UR6, R4 ;  /* 0x00000006100c7c25 */ /* 0x020fe2000f8e0004 */
[----:B------:R-:W-:-:S02]  /*1fe0*/  LEA R252, P4, R2, UR14, 0x1 ;  /* 0x0000000e02fc7c11 */ /* 0x000fc4000f8808ff */
[----:B------:R-:W-:Y:S01]  /*1ff0*/  LOP3.LUT R0, R0, 0x38, R112, 0x78, !PT ;  /* 0x0000003800007812 */ /* 0x000fe200078e7870 */
[----:B------:R-:W-:Y:S01]  /*2000*/  IMAD R11, R16, UR7, R13 ;  /* 0x00000007100b7c24 */ /* 0x000fe2000f8e020d */
[----:B------:R-:W-:Y:S02]  /*2010*/  LEA.HI.X R251, R2, UR15, R3, 0x1, P4 ;  /* 0x0000000f02fb7c11 */ /* 0x000fe4000a0f0c03 */
[----:B------:R-:W-:Y:S02]  /*2020*/  LOP3.LUT R0, R0, 0x1e00, R20, 0xf8, !PT ;  /* 0x00001e0000007812 */ /* 0x000fe400078ef814 */
[----:B------:R-:W-:Y:S02]  /*2030*/  ISETP.GE.AND P4, PT, R19, R15, PT ;  /* 0x0000000f1300720c */ /* 0x000fe40003f86270 */
[----:B------:R-:W-:Y:S01]  /*2040*/  LEA R227, R0, UR5, 0x1 ;  /* 0x0000000500e37c11 */ /* 0x000fe2000f8e08ff */
[----:B----4-:R-:W-:Y:S10]  /*2050*/  @P0 BRA `(.L_x_2205) ;  /* 0x0000000000580947 */ /* 0x010ff40003800000 */
        /* <DEDUP_REMOVED lines=22> */
.L_x_2205:
[----:B------:R-:W-:Y:S05]  /*21c0*/  BSYNC.RECONVERGENT B0 ;  /* 0x0000000000007941 */ /* 0x000fea0003800200 */
.L_x_2204:
[----:B------:R-:W-:Y:S01]  /*21d0*/  USHF.L.U64.HI UR4, UR12, 0x5, UR13 ;  /* 0x000000050c047899 */ /* 0x000fe2000801020d */
[----:B------:R-:W-:Y:S01]  /*21e0*/  BSSY.RECONVERGENT B0, `(.L_x_2206) ;  /* 0x000001e000007945 */ /* 0x000fe20003800200 */
[----:B------:R-:W-:Y:S01]  /*21f0*/  ISETP.GE.AND P0, PT, R6, R15, PT ;  /* 0x0000000f0600720c */ /* 0x000fe20003f06270 */
[----:B------:R-:W-:Y:S01]  /*2200*/  VIADD R7, R132, 0x1f ;  /* 0x0000001f84077836 */ /* 0x000fe20000000000 */
        /* <DEDUP_REMOVED lines=27> */
.L_x_2207:
[----:B------:R-:W-:Y:S05]  /*23c0*/  BSYNC.RECONVERGENT B0 ;  /* 0x0000000000007941 */ /* 0x000fea0003800200 */
.L_x_2206:
[----:B------:R-:W-:Y:S01]  /*23d0*/  SHF.R.S32.HI R0, RZ, 0x1f, R7 ;  /* 0x0000001fff007819 */ /* 0x000fe20000011407 */
[----:B------:R-:W-:Y:S01]  /*23e0*/  USHF.L.U32 UR11, UR12, 0x5, URZ ;  /* 0x000000050c0b7899 */ /* 0x000fe200080006ff */
[----:B------:R-:W-:Y:S01]  /*23f0*/  BSSY.RECONVERGENT B0, `(.L_x_2208) ;  /* 0x000001e000007945 */ /* 0x000fe20003800200 */
[----:B------:R-:W-:Y:S02]  /*2400*/  ISETP.GE.AND P6, PT, R8, R15, PT ;  /* 0x0000000f0800720c */ /* 0x000fe40003fc6270 */
[----:B------:R-:W-:Y:S01]  /*2410*/  LEA.HI R228, R0, R7, RZ, 0x5 ;  /* 0x0000000700e47211 */ /* 0x000fe200078f28ff */
[----:B------:R-:W-:Y:S01]  /*2420*/  VIADD R7, R108, 0x70 ;  /* 0x000000706c077836 */ /* 0x000fe20000000000 */
[----:B------:R-:W-:Y:S09]  /*2430*/  @P3 BRA `(.L_x_2209) ;  /* 0x0000000000643947 */ /* 0x000ff20003800000 */
        /* <DEDUP_REMOVED lines=25> */
.L_x_2209:
[----:B------:R-:W-:Y:S05]  /*25d0*/  BSYNC.RECONVERGENT B0 ;  /* 0x0000000000007941 */ /* 0x000fea0003800200 */
.L_x_2208:
[----:B------:R-:W-:Y:S01]  /*25e0*/  LEA.HI.SX32 R84, R228, 0xffffffff, 0x1b ;  /* 0xffffffffe4547811 */ /* 0x000fe200078fdaff */
[----:B------:R-:W-:Y:S01]  /*25f0*/  USHF.L.U64.HI UR14, UR12, 0x4, UR13 ;  /* 0x000000040c0e7899 */ /* 0x000fe2000801020d */
[----:B------:R-:W-:Y:S01]  /*2600*/  BSSY.RECONVERGENT B0, `(.L_x_2210) ;  /* 0x000001d000007945 */ /* 0x000fe20003800200 */
[----:B------:R-:W-:Y:S02]  /*2610*/  ISETP.GE.AND P5, PT, R7, R15, PT ;  /* 0x0000000f0700720c */ /* 0x000fe40003fa6270 */
        /* <DEDUP_REMOVED lines=27> */
.L_x_2211:
[----:B------:R-:W-:Y:S05]  /*27d0*/  BSYNC.RECONVERGENT B0 ;  /* 0x0000000000007941 */ /* 0x000fea0003800200 */
.L_x_2210:
        /* <DEDUP_REMOVED lines=29> */
.L_x_2213:
[----:B------:R-:W-:Y:S05]  /*29b0*/  BSYNC.RECONVERGENT B0 ;  /* 0x0000000000007941 */ /* 0x000fea0003800200 */
.L_x_2212:
[----:B------:R-:W-:Y:S01]  /*29c0*/  SHF.R.S32.HI R14, RZ, 0x1f, R84 ;  /* 0x0000001fff0e7819 */ /* 0x000fe20000011454 */
[C---:B------:R-:W-:Y:S01]  /*29d0*/  IMAD R0, R84.reuse, UR4, RZ ;  /* 0x0000000454007c24 */ /* 0x040fe2000f8e02ff */
        /* <DEDUP_REMOVED lines=30> */
.L_x_2215:
[----:B------:R-:W-:Y:S05]  /*2bc0*/  BSYNC.RECONVERGENT B0 ;  /* 0x0000000000007941 */ /* 0x000fea0003800200 */
.L_x_2214:
        /* <DEDUP_REMOVED lines=27> */
.L_x_2217:
[----:B------:R-:W-:Y:S05]  /*2d80*/  BSYNC.RECONVERGENT B0 ;  /* 0x0000000000007941 */ /* 0x000fea0003800200 */
.L_x_2216:
        /* <DEDUP_REMOVED lines=27> */
.L_x_2219:
[----:B------:R-:W-:Y:S05]  /*2f40*/  BSYNC.RECONVERGENT B0 ;  /* 0x0000000000007941 */ /* 0x000fea0003800200 */
.L_x_2218:
        /* <DEDUP_REMOVED lines=18> */
.L_x_2221:
[----:B------:R-:W-:Y:S05]  /*3070*/  BSYNC.RECONVERGENT B0 ;  /* 0x0000000000007941 */ /* 0x000fea0003800200 */
.L_x_2220:
        /* <DEDUP_REMOVED lines=19> */
.L_x_2223:
[----:B------:R-:W-:Y:S05]  /*31b0*/  BSYNC.RECONVERGENT B0 ;  /* 0x0000000000007941 */ /* 0x000fea0003800200 */
.L_x_2222:
        /* <DEDUP_REMOVED lines=9> */
[----:B-1234-:R-:W-:-:S04]  /*3250*/  @P1 IMAD.WIDE.U32 R2, R31, R4, R16 ;  /* 0x000000041f021225 */ /* 0x01efc800078e0010 */
[----:B------:R-:W-:Y:S01]  /*3260*/  @P1 IMAD R5, R31, R5, R3 ;  /* 0x000000051f051224 */ /* 0x000fe200078e0203 */
[----:B------:R-:W-:-:S04]  /*3270*/  @P1 LEA R4, P0, R2, UR6, 0x2 ;  /* 0x0000000602041c11 */ /* 0x000fc8000f8010ff */
[----:B------:R-:W-:-:S05]  /*3280*/  @P1 LEA.HI.X R5, R2, UR7, R5, 0x2, P0 ;  /* 0x0000000702051c11 */ /* 0x000fca00080f1405 */
[----:B------:R1:W2:Y:S01]  /*3290*/  @P1 LDG.E R7, desc[UR20][R4.64] ;  /* 0x0000001404071981 */ /* 0x0002a2000c1e1900 */
[----:B-----5:R3:W2:Y:S01]  /*32a0*/  @P1 MUFU.RCP R6, R0 ;  /* 0x0000000000061308 */ /* 0x0206a20000001000 */
[----:B------:R-:W-:Y:S01]  /*32b0*/  IMAD.SHL.U32 R2, R140, 0x20, RZ ;  /* 0x000000208c027824 */ /* 0x000fe200078e00ff */
[----:B------:R-:W-:Y:S01]  /*32c0*/  LOP3.LUT R8, R218, 0x1c0, RZ, 0xc0, !PT ;  /* 0x000001c0da087812 */ /* 0x000fe200078ec0ff */
[----:B------:R-:W-:Y:S01]  /*32d0*/  BSSY.RECONVERGENT B0, `(.L_x_2224) ;  /* 0x000001e000007945 */ /* 0x000fe20003800200 */
[----:B------:R-:W-:Y:S02]  /*32e0*/  MOV R133, RZ ;  /* 0x000000ff00857202 */ /* 0x000fe40000000f00 */
[----:B------:R-:W-:Y:S02]  /*32f0*/  SHF.R.U32.HI R87, RZ, 0x1, R112 ;  /* 0x00000001ff577819 */ /* 0x000fe40000011670 */
[----:B---3--:R-:W-:-:S05]  /*3300*/  SHF.L.U64.HI R0, R140, 0x5, R141 ;  /* 0x000000058c007819 */ /* 0x008fca000001028d */
[-C--:B------:R-:W-:Y:S02]  /*3310*/  IMAD R0, R0, R84.reuse, RZ ;  /* 0x0000005400007224 */ /* 0x080fe400078e02ff */
[----:B-1----:R-:W-:-:S04]  /*3320*/  IMAD.WIDE.U32 R4, R2, R84, RZ ;  /* 0x0000005402047225 */ /* 0x002fc800078e00ff */
[----:B------:R-:W-:Y:S01]  /*3330*/  IMAD R3, R14, R2, R0 ;  /* 0x000000020e037224 */ /* 0x000fe200078e0200 */
[----:B------:R-:W-:Y:S01]  /*3340*/  LOP3.LUT R0, R8, 0x38, R20, 0xf8, !PT ;  /* 0x0000003808007812 */ /* 0x000fe200078ef814 */
[----:B------:R-:W-:Y:S01]  /*3350*/  BAR.SYNC.DEFER_BLOCKING 0x0 ;  /* 0x0000000000007b1d */ /* 0x000fe20000010000 */
[----:B--2---:R-:W-:Y:S01]  /*3360*/  @P1 FMUL.FTZ R133, R7, R6 ;  /* 0x0000000607851220 */ /* 0x004fe20000410000 */
[----:B------:R-:W-:-:S04]  /*3370*/  IMAD.IADD R6, R5, 0x1, R3 ;  /* 0x0000000105067824 */ /* 0x000fc800078e0203 */
        /* <DEDUP_REMOVED lines=17> */
.L_x_2225:
[----:B------:R2:W-:Y:S04]  /*3490*/  STS.128 [R227+0xa000], RZ ;  /* 0x00a000ffe3007388 */ /* 0x0005e80000000c00 */
[----:B------:R2:W-:Y:S02]  /*34a0*/  STS.128 [R227+0xb000], RZ ;  /* 0x00b000ffe3007388 */ /* 0x0005e40000000c00 */
.L_x_2226:
[----:B------:R-:W-:Y:S05]  /*34b0*/  BSYNC.RECONVERGENT B0 ;  /* 0x0000000000007941 */ /* 0x000fea0003800200 */
.L_x_2224:
[----:B------:R-:W-:Y:S01]  /*34c0*/  ISETP.GE.AND P0, PT, R19, R18, PT ;  /* 0x000000121300720c */ /* 0x000fe20003f06270 */
[C---:B------:R-:W-:Y:S01]  /*34d0*/  IMAD.SHL.U32 R7, R112.reuse, 0x20, RZ ;  /* 0x0000002070077824 */ /* 0x040fe200078e00ff */
[----:B-1----:R-:W-:Y:S01]  /*34e0*/  LOP3.LUT R2, R112, 0x8, RZ, 0xc0, !PT ;  /* 0x0000000870027812 */ /* 0x002fe200078ec0ff */
[----:B------:R-:W-:Y:S01]  /*34f0*/  BSSY.RECONVERGENT B0, `(.L_x_2227) ;  /* 0x000001d000007945 */ /* 0x000fe20003800200 */
[----:B------:R-:W-:Y:S02]  /*3500*/  LOP3.LUT R3, R218, 0x200, RZ, 0xc0, !PT ;  /* 0x00000200da037812 */ /* 0x000fe400078ec0ff */
        /* <DEDUP_REMOVED lines=27> */
.L_x_2228:
[----:B------:R-:W-:Y:S05]  /*36c0*/  BSYNC.RECONVERGENT B0 ;  /* 0x0000000000007941 */ /* 0x000fea0003800200 */
.L_x_2227:
[----:B------:R-:W-:Y:S01]  /*36d0*/  LDSM.16.M88.4 R8, [R216] ;  /* 0x00000000d808783b */ /* 0x000fe20000000200 */
[----:B---3--:R-:W-:Y:S01]  /*36e0*/  IMAD.MOV.U32 R2, RZ, RZ, 0x10 ;  /* 0x00000010ff027424 */ /* 0x008fe200078e00ff */
[----:B------:R-:W-:Y:S01]  /*36f0*/  LOP3.LUT P0, RZ, R112, 0x2, RZ, 0xc0, !PT ;  /* 0x0000000270ff7812 */ /* 0x000fe2000780c0ff */
[----:B------:R-:W-:Y:S01]  /*3700*/  VIADD R223, R218, UR5 ;  /* 0x00000005dadf7c36 */ /* 0x000fe20008000000 */
[----:B------:R-:W3:Y:S01]  /*3710*/  LDSM.16.M88.4 R12, [R218+UR5+0x8000] ;  /* 0x00800005da0c783b */ /* 0x000ee20008000200 */
[----:B------:R-:W-:Y:S01]  /*3720*/  IMAD.MOV.U32 R224, RZ, RZ, 0x20 ;  /* 0x00000020ffe07424 */ /* 0x000fe200078e00ff */
[----:B------:R-:W-:Y:S01]  /*3730*/  SEL R0, R2, 0xfffffff0, !P0 ;  /* 0xfffffff002007807 */ /* 0x000fe20004000000 */
[----:B------:R-:W4:Y:S01]  /*3740*/  LDCU UR6, c[0x0][0x50c] ;  /* 0x0000a180ff0677ac */ /* 0x000f220008000800 */
[----:B------:R-:W5:Y:S01]  /*3750*/  LDSM.16.M88.4 R4, [R216+0x2000] ;  /* 0x00200000d804783b */ /* 0x000f620000000200 */
[----:B------:R-:W-:Y:S02]  /*3760*/  LOP3.LUT P0, RZ, R112, 0x4, RZ, 0xc0, !PT ;  /* 0x0000000470ff7812 */ /* 0x000fe4000780c0ff */
[C---:B------:R-:W-:Y:S01]  /*3770*/  IMAD R32, R0.reuse, 0x2, R216 ;  /* 0x0000000200207824 */ /* 0x040fe200078e02d8 */
[----:B------:R-:W2:Y:S01]  /*3780*/  LDSM.16.M88.4 R24, [R218+UR5+0x8800] ;  /* 0x00880005da18783b */ /* 0x000ea20008000200 */
[----:B------:R-:W-:-:S02]  /*3790*/  LEA R34, R0, R223, 0x1 ;  /* 0x000000df00227211 */ /* 0x000fc400078e08ff */
[----:B------:R-:W-:Y:S01]  /*37a0*/  SEL R85, R224, 0xffffffe0, !P0 ;  /* 0xffffffe0e0557807 */ /* 0x000fe20004000000 */
[----:B------:R-:W-:Y:S01]  /*37b0*/  LDSM.16.M88.4 R20, [R32] ;  /* 0x000000002014783b */ /* 0x000fe20000000200 */
[----:B------:R-:W-:Y:S02]  /*37c0*/  SHF.R.U32.HI R139, RZ, 0x2, R112 ;  /* 0x00000002ff8b7819 */ /* 0x000fe40000011670 */
[----:B------:R-:W-:Y:S01]  /*37d0*/  ISETP.GE.U32.AND P3, PT, R132, 0x21, PT ;  /* 0x000000218400780c */ /* 0x000fe20003f66070 */
[----:B------:R-:W1:Y:S01]  /*37e0*/  LDSM.16.M88.4 R44, [R34+0x8000] ;  /* 0x00800000222c783b */ /* 0x000e620000000200 */
[----:B------:R-:W-:Y:S01]  /*37f0*/  IMAD R3, R85, 0x2, R223 ;  /* 0x0000000255037824 */ /* 0x000fe200078e02df */
[----:B------:R-:W-:Y:S01]  /*3800*/  LOP3.LUT R139, R139, 0x7, RZ, 0xc0, !PT ;  /* 0x000000078b8b7812 */ /* 0x000fe200078ec0ff */
[----:B------:R-:W-:Y:S01]  /*3810*/  IMAD R2, R85, 0x2, R216 ;  /* 0x0000000255027824 */ /* 0x000fe200078e02d8 */
[----:B------:R-:W-:Y:S02]  /*3820*/  LDSM.16.M88.4 R48, [R34+0x8800] ;  /* 0x008800002230783b */ /* 0x000fe40000000200 */
[C---:B------:R-:W-:Y:S01]  /*3830*/  LEA R35, R0.reuse, R3, 0x1 ;  /* 0x0000000300237211 */ /* 0x040fe200078e08ff */
[----:B------:R-:W-:Y:S01]  /*3840*/  IMAD R33, R0, 0x2, R2 ;  /* 0x0000000200217824 */ /* 0x000fe200078e0202 */
[----:B------:R-:W-:Y:S04]  /*3850*/  LDSM.16.M88.4 R56, [R3+0x8000] ;  /* 0x008000000338783b */ /* 0x000fe80000000200 */
[----:B------:R-:W-:Y:S04]  /*3860*/  LDSM.16.M88.4 R16, [R2] ;  /* 0x000000000210783b */ /* 0x000fe80000000200 */
[----:B------:R-:W-:Y:S04]  /*3870*/  LDSM.16.M88.4 R40, [R3+0x8800] ;  /* 0x008800000328783b */ /* 0x000fe80000000200 */
[----:B------:R-:W-:Y:S01]  /*3880*/  LDSM.16.M88.4 R52, [R35+0x8000] ;  /* 0x008000002334783b */ /* 0x000fe20000000200 */
[-C--:B---3--:R-:W-:Y:S03]  /*3890*/  HMMA.16816.F32 R28, R8, R12.reuse, RZ ;  /* 0x0000000c081c723c */ /* 0x088fe600000018ff */
[----:B------:R-:W-:Y:S04]  /*38a0*/  LDSM.16.M88.4 R96, [R218+UR5+0x9000] ;  /* 0x00900005da60783b */ /* 0x000fe80008000200 */
[----:B------:R-:W-:Y:S01]  /*38b0*/  LDSM.16.M88.4 R100, [R34+0x9000] ;  /* 0x009000002264783b */ /* 0x000fe20000000200 */
[C---:B-----5:R-:W-:Y:S03]  /*38c0*/  HMMA.16816.F32 R36, R4.reuse, R12, RZ ;  /* 0x0000000c0424723c */ /* 0x060fe600000018ff */
[----:B------:R-:W0:Y:S05]  /*38d0*/  LDGDEPBAR ;  /* 0x00000000000079af */ /* 0x000e2a0000000000 */
[-C--:B------:R-:W-:Y:S08]  /*38e0*/  HMMA.16816.F32 R64, R4, R14.reuse, RZ ;  /* 0x0000000e0440723c */ /* 0x080ff000000018ff */
[----:B------:R-:W-:Y:S01]  /*38f0*/  HMMA.16816.F32 R92, R8, R14, RZ ;  /* 0x0000000e085c723c */ /* 0x000fe200000018ff */
[----:B------:R-:W3:Y:S07]  /*3900*/  LDSM.16.M88.4 R12, [R32+0x2000] ;  /* 0x00200000200c783b */ /* 0x000eee0000000200 */
[C---:B--2---:R-:W-:Y:S08]  /*3910*/  HMMA.16816.F32 R60, R4.reuse, R24, RZ ;  /* 0x00000018043c723c */ /* 0x044ff000000018ff */
[----:B------:R-:W-:Y:S01]  /*3920*/  HMMA.16816.F32 R72, R4, R26, RZ ;  /* 0x0000001a0448723c */ /* 0x000fe200000018ff */
[----:B------:R-:W2:Y:S07]  /*3930*/  LDSM.16.M88.4 R4, [R2+0x2000] ;  /* 0x002000000204783b */ /* 0x000eae0000000200 */
[----:B-1----:R-:W-:Y:S01]  /*3940*/  HMMA.16816.F32 R76, R20, R44, R28 ;  /* 0x0000002c144c723c */ /* 0x002fe2000000181c */
[----:B------:R-:W1:Y:S07]  /*3950*/  LDSM.16.M88.4 R28, [R33] ;  /* 0x00000000211c783b */ /* 0x000e6e0000000200 */
[C---:B------:R-:W-:Y:S08]  /*3960*/  HMMA.16816.F32 R80, R8.reuse, R24, RZ ;  /* 0x000000180850723c */ /* 0x040ff000000018ff */
[----:B------:R-:W-:Y:S01]  /*3970*/  HMMA.16816.F32 R88, R8, R26, RZ ;  /* 0x0000001a0858723c */ /* 0x000fe200000018ff */
[----:B------:R-:W5:Y:S07]  /*3980*/  LDSM.16.M88.4 R8, [R33+0x2000] ;  /* 0x002000002108783b */ /* 0x000f6e0000000200 */
[C---:B---3--:R-:W-:Y:S01]  /*3990*/  HMMA.16816.F32 R68, R12.reuse, R44, R36 ;  /* 0x0000002c0c44723c */ /* 0x048fe20000001824 */
[----:B------:R-:W-:Y:S07]  /*39a0*/  LDSM.16.M88.4 R36, [R216+0x4000] ;  /* 0x00400000d824783b */ /* 0x000fee0000000200 */
[C---:B------:R-:W-:Y:S08]  /*39b0*/  HMMA.16816.F32 R60, R12.reuse, R48, R60 ;  /* 0x000000300c3c723c */ /* 0x040ff0000000183c */
[C---:B------:R-:W-:Y:S08]  /*39c0*/  HMMA.16816.F32 R64, R12.reuse, R46, R64 ;  /* 0x0000002e0c40723c */ /* 0x040ff00000001840 */
[----:B------:R-:W-:Y:S01]  /*39d0*/  HMMA.16816.F32 R24, R12, R50, R72 ;  /* 0x000000320c18723c */ /* 0x000fe20000001848 */
[----:B------:R-:W3:Y:S07]  /*39e0*/  LDSM.16.M88.4 R12, [R35+0x8800] ;  /* 0x00880000230c783b */ /* 0x000eee0000000200 */
[----:B------:R-:W-:Y:S08]  /*39f0*/  HMMA.16816.F32 R76, R16, R56, R76 ;  /* 0x00000038104c723c */ /* 0x000ff0000000184c */
[C---:B------:R-:W-:Y:S01]  /*3a00*/  HMMA.16816.F32 R72, R20.reuse, R46, R92 ;  /* 0x0000002e1448723c */ /* 0x040fe2000000185c */
[----:B------:R-:W-:Y:S07]  /*3a10*/  LDSM.16.M88.4 R92, [R3+0x9000] ;  /* 0x00900000035c783b */ /* 0x000fee0000000200 */
[C---:B------:R-:W-:Y:S08]  /*3a20*/  HMMA.16816.F32 R104, R20.reuse, R48, R80 ;  /* 0x000000301468723c */ /* 0x040ff00000001850 */
[----:B------:R-:W-:Y:S08]  /*3a30*/  HMMA.16816.F32 R48, R20, R50, R88 ;  /* 0x000000321430723c */ /* 0x000ff00000001858 */
[C---:B--2---:R-:W-:Y:S08]  /*3a40*/  HMMA.16816.F32 R44, R4.reuse, R56, R68 ;  /* 0x00000038042c723c */ /* 0x044ff00000001844 */
[C---:B------:R-:W-:Y:S01]  /*3a50*/  HMMA.16816.F32 R68, R4.reuse, R40, R60 ;  /* 0x000000280444723c */ /* 0x040fe2000000183c */
[----:B------:R-:W-:Y:S07]  /*3a60*/  LDSM.16.M88.4 R60, [R218+UR5+0x9800] ;  /* 0x00980005da3c783b */ /* 0x000fee0008000200 */
[C---:B------:R-:W-:Y:S08]  /*3a70*/  HMMA.16816.F32 R64, R4.reuse, R58, R64 ;  /* 0x0000003a0440723c */ /* 0x040ff00000001840 */
[----:B------:R-:W-:Y:S01]  /*3a80*/  HMMA.16816.F32 R20, R4, R42, R24 ;  /* 0x0000002a0414723c */ /* 0x000fe20000001818 */
[----:B------:R-:W2:Y:S04]  /*3a90*/  LDSM.16.M88.4 R4, [R216+0x6000] ;  /* 0x00600000d804783b */ /* 0x000ea80000000200 */
[----:B------:R-:W4:Y:S03]  /*3aa0*/  LDSM.16.M88.4 R24, [R32+0x4000] ;  /* 0x004000002018783b */ /* 0x000f260000000200 */
[----:B-1----:R-:W-:Y:S08]  /*3ab0*/  HMMA.16816.F32 R80, R28, R52, R76 ;  /* 0x000000341c50723c */ /* 0x002ff0000000184c */
[C---:B------:R-:W-:Y:S01]  /*3ac0*/  HMMA.16816.F32 R76, R16.reuse, R58, R72 ;  /* 0x0000003a104c723c */ /* 0x040fe20000001848 */
[----:B------:R-:W-:Y:S07]  /*3ad0*/  LDSM.16.M88.4 R72, [R34+0x9800] ;  /* 0x009800002248783b */ /* 0x000fee0000000200 */
[C---:B------:R-:W-:Y:S08]  /*3ae0*/  HMMA.16816.F32 R88, R16.reuse, R40, R104 ;  /* 0x000000281058723c */ /* 0x040ff00000001868 */
[----:B------:R-:W-:Y:S01]  /*3af0*/  HMMA.16816.F32 R40, R16, R42, R48 ;  /* 0x0000002a1028723c */ /* 0x000fe20000001830 */
[----:B------:R-:W1:Y:S07]  /*3b00*/  LDSM.16.M88.4 R16, [R32+0x6000] ;  /* 0x006000002010783b */ /* 0x000e6e0000000200 */
[C---:B-----5:R-:W-:Y:S08]  /*3b10*/  HMMA.16816.F32 R44, R8.reuse, R52, R44 ;  /* 0x00000034082c723c */ /* 0x060ff0000000182c */
[C---:B------:R-:W-:Y:S08]  /*3b20*/  HMMA.16816.F32 R56, R8.reuse, R54, R64 ;  /* 0x000000360838723c */ /* 0x040ff00000001840 */
[C---:B---3--:R-:W-:Y:S08]  /*3b30*/  HMMA.16816.F32 R64, R8.reuse, R12, R68 ;  /* 0x0000000c0840723c */ /* 0x048ff00000001844 */
[----:B------:R-:W-:Y:S01]  /*3b40*/  HMMA.16816.F32 R8, R8, R14, R20 ;  /* 0x0000000e0808723c */ /* 0x000fe20000001814 */
[----:B------:R-:W3:Y:S07]  /*3b50*/  LDSM.16.M88.4 R20, [R2+0x4000] ;  /* 0x004000000214783b */ /* 0x000eee0000000200 */
[----:B------:R-:W-:Y:S08]  /*3b60*/  HMMA.16816.F32 R76, R28, R54, R76 ;  /* 0x000000361c4c723c */ /* 0x000ff0000000184c */
[----:B------:R-:W-:Y:S08]  /*3b70*/  HMMA.16816.F32 R68, R36, R96, R80 ;  /* 0x000000602444723c */ /* 0x000ff00000001850 */
[C---:B------:R-:W-:Y:S08]  /*3b80*/  HMMA.16816.F32 R80, R28.reuse, R12, R88 ;  /* 0x0000000c1c50723c */ /* 0x040ff00000001858 */
[----:B------:R-:W-:Y:S01]  /*3b90*/  HMMA.16816.F32 R48, R28, R14, R40 ;  /* 0x0000000e1c30723c */ /* 0x000fe20000001828 */
[----:B------:R-:W5:Y:S04]  /*3ba0*/  LDSM.16.M88.4 R12, [R2+0x6000] ;  /* 0x00600000020c783b */ /* 0x000f680000000200 */
[----:B------:R4:W5:Y:S03]  /*3bb0*/  LDSM.16.M88.4 R28, [R3+0x9800] ;  /* 0x00980000031c783b */ /* 0x0009660000000200 */
[C---:B--2---:R-:W-:Y:S08]  /*3bc0*/  HMMA.16816.F32 R44, R4.reuse, R96, R44 ;  /* 0x00000060042c723c */ /* 0x044ff0000000182c */
[C---:B------:R-:W-:Y:S08]  /*3bd0*/  HMMA.16816.F32 R40, R4.reuse, R98, R56 ;  /* 0x000000620428723c */ /* 0x040ff00000001838 */
[----:B------:R-:W-:Y:S01]  /*3be0*/  HMMA.16816.F32 R56, R4, R60, R64 ;  /* 0x0000003c0438723c */ /* 0x000fe20000001840 */
[----:B----4-:R-:W-:-:S07]  /*3bf0*/  LOP3.LUT R3, R87, 0x1f0, RZ, 0xc0, !PT ;  /* 0x000001f057037812 */ /* 0x010fce00078ec0ff */
[----:B------:R-:W-:Y:S01]  /*3c00*/  HMMA.16816.F32 R4, R4, R62, R8 ;  /* 0x0000003e0404723c */ /* 0x000fe20000001808 */
[----:B------:R-:W-:Y:S01]  /*3c10*/  LDSM.16.M88.4 R8, [R33+0x4000] ;  /* 0x004000002108783b */ /* 0x000fe20000000200 */
[----:B------:R-:W-:-:S06]  /*3c20*/  IADD3 R139, PT, PT, R139, UR18, R3 ;  /* 0x000000128b8b7c10 */ /* 0x000fcc000fffe003 */
[----:B------:R-:W-:Y:S08]  /*3c30*/  HMMA.16816.F32 R76, R36, R98, R76 ;  /* 0x00000062244c723c */ /* 0x000ff0000000184c */
[----:B------:R-:W-:Y:S01]  /*3c40*/  HMMA.16816.F32 R64, R24, R100, R68 ;  /* 0x000000641840723c */ /* 0x000fe20000001844 */
[----:B------:R-:W2:Y:S07]  /*3c50*/  LDSM.16.M88.4 R68, [R35+0x9000] ;  /* 0x009000002344783b */ /* 0x000eae0000000200 */
[C---:B------:R-:W-:Y:S08]  /*3c60*/  HMMA.16816.F32 R80, R36.reuse, R60, R80 ;  /* 0x0000003c2450723c */ /* 0x040ff00000001850 */
[----:B------:R-:W-:Y:S08]  /*3c70*/  HMMA.16816.F32 R60, R36, R62, R48 ;  /* 0x0000003e243c723c */ /* 0x000ff00000001830 */
[C---:B-1----:R-:W-:Y:S08]  /*3c80*/  HMMA.16816.F32 R52, R16.reuse, R100, R44 ;  /* 0x000000641034723c */ /* 0x042ff0000000182c */
[C---:B------:R-:W-:Y:S08]  /*3c90*/  HMMA.16816.F32 R48, R16.reuse, R102, R40 ;  /* 0x000000661030723c */ /* 0x040ff00000001828 */
[C---:B------:R-:W-:Y:S08]  /*3ca0*/  HMMA.16816.F32 R44, R16.reuse, R72, R56 ;  /* 0x00000048102c723c */ /* 0x040ff00000001838 */
[----:B------:R-:W-:Y:S01]  /*3cb0*/  HMMA.16816.F32 R16, R16, R74, R4 ;  /* 0x0000004a1010723c */ /* 0x000fe20000001804 */
[----:B------:R-:W1:Y:S04]  /*3cc0*/  LDSM.16.M88.4 R4, [R33+0x6000] ;  /* 0x006000002104783b */ /* 0x000e680000000200 */
[----:B------:R-:W4:Y:S01]  /*3cd0*/  LDSM.16.M88.4 R32, [R35+0x9800] ;  /* 0x009800002320783b */ /* 0x000f220000000200 */
[----:B------:R-:W-:-:S04]  /*3ce0*/  DEPBAR.LE SB0, 0x0 ;  /* 0x000080000000791a */ /* 0x000fc80000000000 */
[----:B------:R-:W-:Y:S08]  /*3cf0*/  HMMA.16816.F32 R36, R24, R102, R76 ;  /* 0x000000661824723c */ /* 0x000ff0000000184c */
[----:B---3--:R-:W-:Y:S08]  /*3d00*/  HMMA.16816.F32 R40, R20, R92, R64 ;  /* 0x0000005c1428723c */ /* 0x008ff00000001840 */
[C---:B------:R-:W-:Y:S08]  /*3d10*/  HMMA.16816.F32 R64, R24.reuse, R72, R80 ;  /* 0x000000481840723c */ /* 0x040ff00000001850 */
[----:B------:R-:W-:Y:S08]  /*3d20*/  HMMA.16816.F32 R56, R24, R74, R60 ;  /* 0x0000004a1838723c */ /* 0x000ff0000000183c */
[C---:B-----5:R-:W-:Y:S08]  /*3d30*/  HMMA.16816.F32 R52, R12.reuse, R92, R52 ;  /* 0x0000005c0c34723c */ /* 0x060ff00000001834 */
[C---:B------:R-:W-:Y:S08]  /*3d40*/  HMMA.16816.F32 R48, R12.reuse, R94, R48 ;  /* 0x0000005e0c30723c */ /* 0x040ff00000001830 */
[C---:B------:R-:W-:Y:S08]  /*3d50*/  HMMA.16816.F32 R44, R12.reuse, R28, R44 ;  /* 0x0000001c0c2c723c */ /* 0x040ff0000000182c */
[----:B------:R-:W-:Y:S08]  /*3d60*/  HMMA.16816.F32 R12, R12, R30, R16 ;  /* 0x0000001e0c0c723c */ /* 0x000ff00000001810 */
[----:B------:R-:W-:Y:S08]  /*3d70*/  HMMA.16816.F32 R16, R20, R94, R36 ;  /* 0x0000005e1410723c */ /* 0x000ff00000001824 */
[----:B--2---:R-:W-:Y:S08]  /*3d80*/  HMMA.16816.F32 R60, R8, R68, R40 ;  /* 0x00000044083c723c */ /* 0x004ff00000001828 */
[C---:B------:R-:W-:Y:S08]  /*3d90*/  HMMA.16816.F32 R24, R20.reuse, R28, R64 ;  /* 0x0000001c1418723c */ /* 0x040ff00000001840 */
[----:B------:R-:W-:Y:S03]  /*3da0*/  HMMA.16816.F32 R20, R20, R30, R56 ;  /* 0x0000001e1414723c */ /* 0x000fe60000001838 */
[----:B------:R-:W-:-:S05]  /*3db0*/  FMUL.FTZ R2, R60, UR6 ;  /* 0x000000063c027c20 */ /* 0x000fca0008410000 */
[----:B-1----:R-:W-:Y:S01]  /*3dc0*/  HMMA.16816.F32 R40, R4, R68, R52 ;  /* 0x000000440428723c */ /* 0x002fe20000001834 */
[----:B------:R1:W-:Y:S07]  /*3dd0*/  MUFU.TANH R54, R2 ;  /* 0x0000000200367308 */ /* 0x0003ee0000002400 */
[-C--:B------:R-:W-:Y:S08]  /*3de0*/  HMMA.16816.F32 R16, R8, R70.reuse, R16 ;  /* 0x000000460810723c */ /* 0x080ff00000001810 */
[----:B------:R-:W-:Y:S01]  /*3df0*/  HMMA.16816.F32 R36, R4, R70, R48 ;  /* 0x000000460424723c */ /* 0x000fe20000001830 */
[----:B-1----:R-:W-:-:S02]  /*3e00*/  FMUL.FTZ R2, R61, UR6 ;  /* 0x000000063d027c20 */ /* 0x002fc40008410000 */
[----:B------:R-:W-:Y:S01]  /*3e10*/  FMUL.FTZ R3, R41, UR6 ;  /* 0x0000000629037c20 */ /* 0x000fe20008410000 */
[----:B------:R-:W-:Y:S01]  /*3e20*/  FMUL.FTZ R42, R42, UR6 ;  /* 0x000000062a2a7c20 */ /* 0x000fe20008410000 */
[----:B------:R-:W-:Y:S01]  /*3e30*/  FMUL.FTZ R43, R43, UR6 ;  /* 0x000000062b2b7c20 */ /* 0x000fe20008410000 */
[----:B------:R1:W2:Y:S02]  /*3e40*/  MUFU.TANH R53, R2 ;  /* 0x0000000200357308 */ /* 0x0002a40000002400 */
[----:B----4-:R-:W-:Y:S03]  /*3e50*/  HMMA.16816.F32 R28, R4, R32, R44 ;  /* 0x00000020041c723c */ /* 0x010fe6000000182c */
[----:B------:R-:W-:Y:S01]  /*3e60*/  FMUL.FTZ R17, R17, UR6 ;  /* 0x0000000611117c20 */ /* 0x000fe20008410000 */
[----:B------:R-:W-:-:S04]  /*3e70*/  FMUL.FTZ R19, R19, UR6 ;  /* 0x0000000613137c20 */ /* 0x000fc80008410000 */
[----:B------:R-:W-:Y:S03]  /*3e80*/  HMMA.16816.F32 R4, R4, R34, R12 ;  /* 0x000000220404723c */ /* 0x000fe6000000180c */
[----:B------:R-:W-:Y:S01]  /*3e90*/  FMUL.FTZ R38, R38, UR6 ;  /* 0x0000000626267c20 */ /* 0x000fe20008410000 */
[----:B------:R-:W-:-:S04]  /*3ea0*/  FMUL.FTZ R39, R39, UR6 ;  /* 0x0000000627277c20 */ /* 0x000fc80008410000 */
[C---:B------:R-:W-:Y:S01]  /*3eb0*/  HMMA.16816.F32 R12, R8.reuse, R32, R24 ;  /* 0x00000020080c723c */ /* 0x040fe20000001818 */
[----:B-1----:R-:W-:Y:S01]  /*3ec0*/  FMUL.FTZ R2, R62, UR6 ;  /* 0x000000063e027c20 */ /* 0x002fe20008410000 */
[----:B------:R1:W-:Y:S01]  /*3ed0*/  MUFU.TANH R26, R3 ;  /* 0x00000003001a7308 */ /* 0x0003e20000002400 */
[----:B------:R-:W-:Y:S01]  /*3ee0*/  FMUL.FTZ R24, R37, UR6 ;  /* 0x0000000625187c20 */ /* 0x000fe20008410000 */
[----:B------:R-:W-:Y:S01]  /*3ef0*/  FMUL.FTZ R27, R36, UR6 ;  /* 0x00000006241b7c20 */ /* 0x000fe20008410000 */
[----:B------:R-:W-:Y:S01]  /*3f00*/  FMUL.FTZ R36, R29, UR6 ;  /* 0x000000061d247c20 */ /* 0x000fe20008410000 */
[----:B------:R-:W-:Y:S02]  /*3f10*/  FMUL.FTZ R44, R31, UR6 ;  /* 0x000000061f2c7c20 */ /* 0x000fe40008410000 */
[----:B------:R-:W-:Y:S01]  /*3f20*/  HMMA.16816.F32 R20, R8, R34, R20 ;  /* 0x000000220814723c */ /* 0x000fe20000001814 */
[----:B------:R-:W-:Y:S01]  /*3f30*/  FMUL.FTZ R8, R40, UR6 ;  /* 0x0000000628087c20 */ /* 0x000fe20008410000 */
[----:B------:R3:W-:Y:S01]  /*3f40*/  MUFU.TANH R32, R2 ;  /* 0x0000000200207308 */ /* 0x0007e20000002400 */
[----:B------:R-:W-:Y:S01]  /*3f50*/  FMUL.FTZ R9, R18, UR6 ;  /* 0x0000000612097c20 */ /* 0x000fe20008410000 */
[----:B------:R-:W-:Y:S01]  /*3f60*/  FMUL.FTZ R48, R4, UR6 ;  /* 0x0000000604307c20 */ /* 0x000fe20008410000 */
[----:B------:R-:W-:Y:S01]  /*3f70*/  FMUL.FTZ R49, R5, UR6 ;  /* 0x0000000605317c20 */ /* 0x000fe20008410000 */
[----:B------:R-:W-:Y:S01]  /*3f80*/  FMUL.FTZ R51, R7, UR6 ;  /* 0x0000000607337c20 */ /* 0x000fe20008410000 */
[----:B------:R-:W-:Y:S01]  /*3f90*/  FMUL.FTZ R50, R6, UR6 ;  /* 0x0000000606327c20 */ /* 0x000fe20008410000 */
[----:B------:R-:W-:Y:S01]  /*3fa0*/  FMUL.FTZ R35, R28, UR6 ;  /* 0x000000061c237c20 */ /* 0x000fe20008410000 */
[----:B------:R-:W-:Y:S01]  /*3fb0*/  FMUL.FTZ R40, R30, UR6 ;  /* 0x000000061e287c20 */ /* 0x000fe20008410000 */
[----:B------:R4:W-:Y:S01]  /*3fc0*/  MUFU.TANH R33, R8 ;  /* 0x0000000800217308 */ /* 0x0009e20000002400 */
[----:B------:R-:W-:Y:S01]  /*3fd0*/  FMUL.FTZ R46, R14, UR6 ;  /* 0x000000060e2e7c20 */ /* 0x000fe20008410000 */
[----:B-1----:R-:W-:Y:S01]  /*3fe0*/  IADD3 R3, PT, PT, R132, R139, -R134 ;  /* 0x0000008b84037210 */ /* 0x002fe20007ffe886 */
[----:B------:R-:W-:Y:S01]  /*3ff0*/  FMUL.FTZ R57, R12, UR6 ;  /* 0x000000060c397c20 */ /* 0x000fe20008410000 */
[----:B------:R-:W-:Y:S01]  /*4000*/  FMUL.FTZ R61, R15, UR6 ;  /* 0x000000060f3d7c20 */ /* 0x000fe20008410000 */
[----:B------:R-:W-:-:S02]  /*4010*/  FMUL.FTZ R58, R13, UR6 ;  /* 0x000000060d3a7c20 */ /* 0x000fc40008410000 */
[----:B------:R-:W-:Y:S01]  /*4020*/  VIADD R13, R3, 0x8 ;  /* 0x00000008030d7836 */ /* 0x000fe20000000000 */
[----:B------:R-:W-:Y:S01]  /*4030*/  MUFU.TANH R9, R9 ;  /* 0x0000000900097308 */ /* 0x000fe20000002400 */
[----:B------:R-:W-:Y:S01]  /*4040*/  FMUL.FTZ R45, R21, UR6 ;  /* 0x00000006152d7c20 */ /* 0x000fe20008410000 */
[----:B---3--:R-:W-:Y:S01]  /*4050*/  FMUL.FTZ R2, R63, UR6 ;  /* 0x000000063f027c20 */ /* 0x008fe20008410000 */
[----:B------:R-:W-:Y:S01]  /*4060*/  FMUL.FTZ R41, R20, UR6 ;  /* 0x0000000614297c20 */ /* 0x000fe20008410000 */
[----:B------:R-:W-:-:S04]  /*4070*/  FMUL.FTZ R47, R22, UR6 ;  /* 0x00000006162f7c20 */ /* 0x000fc80008410000 */
[----:B------:R1:W-:Y:S01]  /*4080*/  MUFU.TANH R34, R2 ;  /* 0x0000000200227308 */ /* 0x0003e20000002400 */
[----:B----4-:R-:W-:-:S05]  /*4090*/  IMAD.SHL.U32 R8, R112, 0x2, RZ ;  /* 0x0000000270087824 */ /* 0x010fca00078e00ff */
[----:B------:R-:W-:Y:S02]  /*40a0*/  LOP3.LUT R110, R8, 0x6, RZ, 0xc0, !PT ;  /* 0x00000006086e7812 */ /* 0x000fe400078ec0ff */
[----:B------:R3:W-:Y:S03]  /*40b0*/  MUFU.TANH R18, R42 ;  /* 0x0000002a00127308 */ /* 0x0007e60000002400 */
[----:B------:R-:W-:-:S04]  /*40c0*/  IMAD R14, R84, 0x20, R110 ;  /* 0x00000020540e7824 */ /* 0x000fc800078e026e */
[C---:B------:R-:W-:Y:S01]  /*40d0*/  VIADD R11, R14.reuse, 0x8 ;  /* 0x000000080e0b7836 */ /* 0x040fe20000000000 */
[----:B------:R-:W-:Y:S01]  /*40e0*/  IADD3 R10, PT, PT, R14, 0x1, RZ ;  /* 0x000000010e0a7810 */ /* 0x000fe20007ffe0ff */
[----:B-1----:R-:W-:Y:S01]  /*40f0*/  FMUL.FTZ R2, R16, UR6 ;  /* 0x0000000610027c20 */ /* 0x002fe20008410000 */
[----:B------:R-:W-:Y:S01]  /*4100*/  VIADD R15, R14, 0x9 ;  /* 0x000000090e0f7836 */ /* 0x000fe20000000000 */
[----:B------:R1:W-:Y:S01]  /*4110*/  MUFU.TANH R8, R17 ;  /* 0x0000001100087308 */ /* 0x0003e20000002400 */
[C---:B------:R-:W-:Y:S01]  /*4120*/  IADD3 R5, PT, PT, R3.reuse, -R10, RZ ;  /* 0x8000000a03057210 */ /* 0x040fe20007ffe0ff */
[C---:B------:R-:W-:Y:S01]  /*4130*/  IMAD.IADD R4, R3.reuse, 0x1, -R11 ;  /* 0x0000000103047824 */ /* 0x040fe200078e0a0b */
[C---:B------:R-:W-:Y:S01]  /*4140*/  IADD3 R16, PT, PT, R3.reuse, 0x40, RZ ;  /* 0x0000004003107810 */ /* 0x040fe20007ffe0ff */
[----:B------:R-:W-:Y:S01]  /*4150*/  IMAD.IADD R7, R3, 0x1, -R15 ;  /* 0x0000000103077824 */ /* 0x000fe200078e0a0f */
[----:B------:R-:W-:Y:S01]  /*4160*/  IABS R6, R5 ;  /* 0x0000000500067213 */ /* 0x000fe20000000000 */
[----:B---3--:R-:W-:Y:S01]  /*4170*/  FMUL.FTZ R42, R23, UR6 ;  /* 0x00000006172a7c20 */ /* 0x008fe20008410000 */
[----:B------:R-:W-:Y:S01]  /*4180*/  IABS R5, R4 ;  /* 0x0000000400057213 */ /* 0x000fe20000000000 */
[----:B------:R3:W4:Y:S01]  /*4190*/  MUFU.TANH R12, R2 ;  /* 0x00000002000c7308 */ /* 0x0007220000002400 */
[----:B------:R-:W-:-:S02]  /*41a0*/  IABS R4, R7 ;  /* 0x0000000700047213 */ /* 0x000fc40000000000 */
[----:B------:R-:W-:Y:S02]  /*41b0*/  I2FP.F32.S32 R6, R6 ;  /* 0x0000000600067245 */ /* 0x000fe40000201400 */
[----:B------:R-:W-:Y:S02]  /*41c0*/  I2FP.F32.S32 R5, R5 ;  /* 0x0000000500057245 */ /* 0x000fe40000201400 */
[-C--:B------:R-:W-:Y:S01]  /*41d0*/  ISETP.GE.AND P2, PT, R11, R132.reuse, PT ;  /* 0x000000840b00720c */ /* 0x080fe20003f46270 */
[----:B--2---:R-:W-:Y:S01]  /*41e0*/  FFMA.FTZ R53, R6, -R133, R53 ;  /* 0x8000008506357223 */ /* 0x004fe20000010035 */
[----:B------:R-:W-:Y:S01]  /*41f0*/  IMAD.IADD R6, R16, 0x1, -R14 ;  /* 0x0000000110067824 */ /* 0x000fe200078e0a0e */
[----:B------:R-:W-:Y:S01]  /*4200*/  MUFU.TANH R28, R43 ;  /* 0x0000002b001c7308 */ /* 0x000fe20000002400 */
[----:B-1----:R-:W-:Y:S01]  /*4210*/  VIADD R17, R3, 0x48 ;  /* 0x0000004803117836 */ /* 0x002fe20000000000 */
[-C--:B------:R-:W-:Y:S02]  /*4220*/  ISETP.GE.AND P4, PT, R10, R132.reuse, PT ;  /* 0x000000840a00720c */ /* 0x080fe40003f86270 */
[----:B------:R-:W-:-:S02]  /*4230*/  ISETP.GE.AND P1, PT, R15, R132, PT ;  /* 0x000000840f00720c */ /* 0x000fc40003f26270 */
[C---:B------:R-:W-:Y:S01]  /*4240*/  ISETP.GE.AND P5, PT, R14.reuse, R132, PT ;  /* 0x000000840e00720c */ /* 0x040fe20003fa6270 */
[----:B---3--:R-:W-:Y:S02]  /*4250*/  IMAD.IADD R2, R3, 0x1, -R14 ;  /* 0x0000000103027824 */ /* 0x008fe400078e0a0e */
[----:B----4-:R-:W-:Y:S01]  /*4260*/  FFMA.FTZ R52, R5, -R133, R12 ;  /* 0x8000008505347223 */ /* 0x010fe2000001000c */
[C---:B------:R-:W-:Y:S01]  /*4270*/  IADD3 R5, PT, PT, -R14.reuse, R17, RZ ;  /* 0x000000110e057210 */ /* 0x040fe20007ffe1ff */
[----:B------:R-:W-:Y:S01]  /*4280*/  MUFU.TANH R24, R24 ;  /* 0x0000001800187308 */ /* 0x000fe20000002400 */
[----:B------:R-:W-:Y:S02]  /*4290*/  IADD3 R12, PT, PT, R14, 0x11, RZ ;  /* 0x000000110e0c7810 */ /* 0x000fe40007ffe0ff */
[----:B------:R-:W-:Y:S02]  /*42a0*/  IABS R2, R2 ;  /* 0x0000000200027213 */ /* 0x000fe40000000000 */
[----:B------:R-:W-:-:S02]  /*42b0*/  IABS R7, R5 ;  /* 0x0000000500077213 */ /* 0x000fc40000000000 */
[----:B------:R-:W-:Y:S01]  /*42c0*/  I2FP.F32.S32 R2, R2 ;  /* 0x0000000200027245 */ /* 0x000fe20000201400 */
[----:B------:R-:W-:Y:S01]  /*42d0*/  MUFU.TANH R25, R19 ;  /* 0x0000001300197308 */ /* 0x000fe20000002400 */
[----:B------:R-:W-:Y:S02]  /*42e0*/  FSEL R52, R52, -INF , !P2 ;  /* 0xff80000034347808 */ /* 0x000fe40005000000 */
[----:B------:R-:W-:Y:S01]  /*42f0*/  ISETP.GE.AND P6, PT, R12, R132, PT ;  /* 0x000000840c00720c */ /* 0x000fe20003fc6270 */
[CC--:B------:R-:W-:Y:S01]  /*4300*/  FFMA.FTZ R54, R2.reuse, -R133.reuse, R54 ;  /* 0x8000008502367223 */ /* 0x0c0fe20000010036 */
[-C--:B------:R-:W-:Y:S01]  /*4310*/  FFMA.FTZ R56, R2, -R133.reuse, R9 ;  /* 0x8000008502387223 */ /* 0x080fe20000010009 */
[----:B------:R-:W-:Y:S01]  /*4320*/  I2FP.F32.S32 R2, R4 ;  /* 0x0000000400027245 */ /* 0x000fe20000201400 */
[C-C-:B------:R-:W-:Y:S01]  /*4330*/  IMAD.IADD R4, R13.reuse, 0x1, -R10.reuse ;  /* 0x000000010d047824 */ /* 0x140fe200078e0a0a */
[----:B------:R-:W1:Y:S01]  /*4340*/  MUFU.TANH R27, R27 ;  /* 0x0000001b001b7308 */ /* 0x000e620000002400 */
[----:B------:R-:W-:Y:S01]  /*4350*/  IMAD.IADD R9, R16, 0x1, -R10 ;  /* 0x0000000110097824 */ /* 0x000fe200078e0a0a */
[----:B------:R-:W-:Y:S01]  /*4360*/  FSEL R54, R54, -INF , !P5 ;  /* 0xff80000036367808 */ /* 0x000fe20006800000 */
[----:B------:R-:W-:Y:S01]  /*4370*/  FFMA.FTZ R55, R2, -R133, R8 ;  /* 0x8000008502377223 */ /* 0x000fe20000010008 */
[----:B------:R-:W-:Y:S01]  /*4380*/  IMAD.IADD R2, R13, 0x1, -R14 ;  /* 0x000000010d027824 */ /* 0x000fe200078e0a0e */
[----:B------:R-:W-:-:S02]  /*4390*/  IABS R8, R6 ;  /* 0x0000000600087213 */ /* 0x000fc40000000000 */
[----:B------:R-:W-:Y:S01]  /*43a0*/  IABS R5, R4 ;  /* 0x0000000400057213 */ /* 0x000fe20000000000 */
[----:B------:R-:W-:Y:S01]  /*43b0*/  MUFU.TANH R21, R35 ;  /* 0x0000002300157308 */ /* 0x000fe20000002400 */
[----:B------:R-:W-:Y:S02]  /*43c0*/  IABS R2, R2 ;  /* 0x0000000200027213 */ /* 0x000fe40000000000 */
[----:B------:R-:W-:Y:S01]  /*43d0*/  IABS R6, R9 ;  /* 0x0000000900067213 */ /* 0x000fe20000000000 */
[----:B------:R-:W-:Y:S01]  /*43e0*/  IMAD.MOV.U32 R9, RZ, RZ, R8 ;  /* 0x000000ffff097224 */ /* 0x000fe200078e0008 */
[----:B------:R-:W-:Y:S01]  /*43f0*/  I2FP.F32.S32 R4, R2 ;  /* 0x0000000200047245 */ /* 0x000fe20000201400 */
[----:B------:R-:W-:Y:S01]  /*4400*/  IMAD.MOV.U32 R2, RZ, RZ, R5 ;  /* 0x000000ffff027224 */ /* 0x000fe200078e0005 */
[----:B------:R-:W-:Y:S01]  /*4410*/  MOV R8, R7 ;  /* 0x0000000700087202 */ /* 0x000fe20000000f00 */
[----:B------:R-:W-:Y:S01]  /*4420*/  IMAD.MOV.U32 R5, RZ, RZ, R6 ;  /* 0x000000ffff057224 */ /* 0x000fe200078e0006 */
[----:B------:R-:W-:Y:S01]  /*4430*/  I2FP.F32.S32 R7, R9 ;  /* 0x0000000900077245 */ /* 0x000fe20000201400 */
[----:B------:R-:W-:Y:S01]  /*4440*/  FFMA.FTZ R32, R4, -R133, R32 ;  /* 0x8000008504207223 */ /* 0x000fe20000010020 */
[----:B------:R-:W-:Y:S01]  /*4450*/  I2FP.F32.S32 R6, R8 ;  /* 0x0000000800067245 */ /* 0x000fe20000201400 */
[----:B------:R-:W-:Y:S01]  /*4460*/  IMAD.IADD R8, R16, 0x1, -R15 ;  /* 0x0000000110087824 */ /* 0x000fe200078e0a0f */
[----:B------:R-:W-:Y:S01]  /*4470*/  I2FP.F32.S32 R4, R5 ;  /* 0x0000000500047245 */ /* 0x000fe20000201400 */
[----:B------:R-:W-:Y:S01]  /*4480*/  IMAD.IADD R5, R17, 0x1, -R10 ;  /* 0x0000000111057824 */ /* 0x000fe200078e0a0a */
[----:B------:R-:W2:Y:S01]  /*4490*/  MUFU.TANH R9, R38 ;  /* 0x0000002600097308 */ /* 0x000ea20000002400 */
[-C--:B------:R-:W-:Y:S01]  /*44a0*/  FFMA.FTZ R37, R6, -R133.reuse, R18 ;  /* 0x8000008506257223 */ /* 0x080fe20000010012 */
[----:B------:R-:W-:Y:S01]  /*44b0*/  IADD3 R6, PT, PT, -R11, R16, RZ ;  /* 0x000000100b067210 */ /* 0x000fe20007ffe1ff */
[----:B------:R-:W-:Y:S01]  /*44c0*/  FFMA.FTZ R30, R4, -R133, R26 ;  /* 0x80000085041e7223 */ /* 0x000fe2000001001a */
[----:B------:R-:W-:Y:S01]  /*44d0*/  IMAD.IADD R4, R17, 0x1, -R11 ;  /* 0x0000000111047824 */ /* 0x000fe200078e0a0b */
[----:B------:R-:W-:Y:S01]  /*44e0*/  IABS R5, R5 ;  /* 0x0000000500057213 */ /* 0x000fe20000000000 */
[-C--:B------:R-:W-:Y:S01]  /*44f0*/  FFMA.FTZ R29, R7, -R133.reuse, R33 ;  /* 0x80000085071d7223 */ /* 0x080fe20000010021 */
[----:B------:R-:W-:Y:S01]  /*4500*/  I2FP.F32.S32 R2, R2 ;  /* 0x0000000200027245 */ /* 0x000fe20000201400 */
[----:B------:R-:W-:Y:S01]  /*4510*/  VIADD R11, R14, 0x10 ;  /* 0x000000100e0b7836 */ /* 0x000fe20000000000 */
[----:B------:R-:W-:Y:S01]  /*4520*/  IABS R4, R4 ;  /* 0x0000000400047213 */ /* 0x000fe20000000000 */
[----:B------:R-:W3:Y:S01]  /*4530*/  MUFU.TANH R20, R40 ;  /* 0x0000002800147308 */ /* 0x000ee20000002400 */
[----:B------:R-:W-:Y:S01]  /*4540*/  IABS R7, R6 ;  /* 0x0000000600077213 */ /* 0x000fe20000000000 */
[----:B------:R-:W-:Y:S01]  /*4550*/  FFMA.FTZ R31, R2, -R133, R34 ;  /* 0x80000085021f7223 */ /* 0x000fe20000010022 */
[----:B------:R-:W-:Y:S01]  /*4560*/  IABS R8, R8 ;  /* 0x0000000800087213 */ /* 0x000fe20000000000 */
[----:B------:R-:W-:Y:S01]  /*4570*/  IMAD.IADD R2, R13, 0x1, -R15 ;  /* 0x000000010d027824 */ /* 0x000fe200078e0a0f */
[----:B------:R-:W-:Y:S01]  /*4580*/  MOV R6, R5 ;  /* 0x0000000500067202 */ /* 0x000fe20000000f00 */
[----:B------:R-:W-:Y:S01]  /*4590*/  IMAD.MOV.U32 R5, RZ, RZ, R4 ;  /* 0x000000ffff057224 */ /* 0x000fe200078e0004 */
[----:B------:R-:W-:Y:S01]  /*45a0*/  I2FP.F32.S32 R7, R7 ;  /* 0x0000000700077245 */ /* 0x000fe20000201400 */
[----:B------:R-:W4:Y:S01]  /*45b0*/  MUFU.TANH R22, R39 ;  /* 0x0000002700167308 */ /* 0x000f220000002400 */
[----:B------:R-:W-:Y:S01]  /*45c0*/  I2FP.F32.S32 R4, R6 ;  /* 0x0000000600047245 */ /* 0x000fe20000201400 */
[----:B------:R-:W-:Y:S01]  /*45d0*/  IMAD.MOV.U32 R6, RZ, RZ, R8 ;  /* 0x000000ffff067224 */ /* 0x000fe200078e0008 */
[----:B------:R-:W-:Y:S01]  /*45e0*/  IABS R2, R2 ;  /* 0x0000000200027213 */ /* 0x000fe20000000000 */
[----:B-1----:R-:W-:Y:S01]  /*45f0*/  FFMA.FTZ R27, R7, -R133, R27 ;  /* 0x80000085071b7223 */ /* 0x002fe2000001001b */
[----:B------:R-:W-:Y:S01]  /*4600*/  I2FP.F32.S32 R5, R5 ;  /* 0x0000000500057245 */ /* 0x000fe20000201400 */
[-C--:B------:R-:W-:Y:S01]  /*4610*/  FFMA.FTZ R28, R4, -R133.reuse, R28 ;  /* 0x80000085041c7223 */ /* 0x080fe2000001001c */
[----:B------:R-:W-:Y:S01]  /*4620*/  I2FP.F32.S32 R4, R6 ;  /* 0x0000000600047245 */ /* 0x000fe20000201400 */
[----:B------:R-:W1:Y:S01]  /*4630*/  MUFU.TANH R19, R36 ;  /* 0x0000002400137308 */ /* 0x000e620000002400 */
[----:B------:R-:W-:Y:S01]  /*4640*/  I2FP.F32.S32 R2, R2 ;  /* 0x0000000200027245 */ /* 0x000fe20000201400 */
[----:B--2---:R-:W-:Y:S01]  /*4650*/  FFMA.FTZ R26, R5, -R133, R9 ;  /* 0x80000085051a7223 */ /* 0x004fe20000010009 */
[----:B------:R-:W-:-:S02]  /*4660*/  IMAD.IADD R5, R17, 0x1, -R15 ;  /* 0x0000000111057824 */ /* 0x000fc400078e0a0f */
[-C--:B------:R-:W-:Y:S01]  /*4670*/  FFMA.FTZ R24, R4, -R133.reuse, R24 ;  /* 0x8000008504187223 */ /* 0x080fe20000010018 */
[----:B------:R-:W-:Y:S02]  /*4680*/  IMAD.IADD R4, R16, 0x1, -R11 ;  /* 0x0000000110047824 */ /* 0x000fe400078e0a0b */
[----:B------:R-:W-:Y:S01]  /*4690*/  FFMA.FTZ R25, R2, -R133, R25 ;  /* 0x8000008502197223 */ /* 0x000fe20000010019 */
[----:B------:R-:W-:Y:S01]  /*46a0*/  IMAD.IADD R2, R17, 0x1, -R11 ;  /* 0x0000000111027824 */ /* 0x000fe200078e0a0b */
[----:B------:R-:W-:Y:S01]  /*46b0*/  IABS R7, R5 ;  /* 0x0000000500077213 */ /* 0x000fe20000000000 */
[----:B------:R-:W-:Y:S01]  /*46c0*/  MUFU.TANH R23, R50 ;  /* 0x0000003200177308 */ /* 0x000fe20000002400 */
[----:B------:R-:W-:Y:S02]  /*46d0*/  IADD3 R6, PT, PT, -R12, R16, RZ ;  /* 0x000000100c067210 */ /* 0x000fe40007ffe1ff */
[----:B------:R-:W-:Y:S02]  /*46e0*/  IABS R5, R4 ;  /* 0x0000000400057213 */ /* 0x000fe40000000000 */
[----:B------:R-:W-:-:S02]  /*46f0*/  IABS R2, R2 ;  /* 0x0000000200027213 */ /* 0x000fc40000000000 */
[----:B------:R-:W-:Y:S01]  /*4700*/  IABS R4, R6 ;  /* 0x0000000600047213 */ /* 0x000fe20000000000 */
[----:B------:R-:W-:Y:S01]  /*4710*/  IMAD.MOV.U32 R6, RZ, RZ, R5 ;  /* 0x000000ffff067224 */ /* 0x000fe200078e0005 */
[----:B------:R-:W2:Y:S01]  /*4720*/  MUFU.TANH R33, R44 ;  /* 0x0000002c00217308 */ /* 0x000ea20000002400 */
[----:B------:R-:W-:Y:S01]  /*4730*/  IMAD.MOV.U32 R5, RZ, RZ, R2 ;  /* 0x000000ffff057224 */ /* 0x000fe200078e0002 */
[----:B------:R-:W-:Y:S01]  /*4740*/  FSEL R59, R32, -INF , !P5 ;  /* 0xff800000203b7808 */ /* 0x000fe20006800000 */
[----:B------:R-:W-:Y:S01]  /*4750*/  IMAD.MOV.U32 R2, RZ, RZ, R4 ;  /* 0x000000ffff027224 */ /* 0x000fe200078e0004 */
[----:B------:R-:W-:Y:S02]  /*4760*/  I2FP.F32.S32 R6, R6 ;  /* 0x0000000600067245 */ /* 0x000fe40000201400 */
[----:B------:R-:W-:Y:S02]  /*4770*/  I2FP.F32.S32 R5, R5 ;  /* 0x0000000500057245 */ /* 0x000fe40000201400 */
[----:B------:R-:W-:Y:S01]  /*4780*/  I2FP.F32.S32 R4, R7 ;  /* 0x0000000700047245 */ /* 0x000fe20000201400 */
[-C--:B------:R-:W-:Y:S01]  /*4790*/  FFMA.FTZ R21, R6, -R133.reuse, R21 ;  /* 0x8000008506157223 */ /* 0x080fe20000010015 */
[C---:B------:R-:W-:Y:S01]  /*47a0*/  IADD3 R7, PT, PT, R14.reuse, 0x18, RZ ;  /* 0x000000180e077810 */ /* 0x040fe20007ffe0ff */
[----:B------:R-:W-:Y:S01]  /*47b0*/  VIADD R6, R14, 0x19 ;  /* 0x000000190e067836 */ /* 0x000fe20000000000 */
[----:B------:R-:W-:Y:S01]  /*47c0*/  I2FP.F32.S32 R2, R2 ;  /* 0x0000000200027245 */ /* 0x000fe20000201400 */
[----:B---3--:R-:W-:Y:S01]  /*47d0*/  FFMA.FTZ R20, R5, -R133, R20 ;  /* 0x8000008505147223 */ /* 0x008fe20000010014 */
[----:B------:R-:W-:-:S02]  /*47e0*/  IMAD.IADD R5, R17, 0x1, -R12 ;  /* 0x0000000111057824 */ /* 0x000fc400078e0a0c */
[-C--:B----4-:R-:W-:Y:S01]  /*47f0*/  FFMA.FTZ R22, R4, -R133.reuse, R22 ;  /* 0x8000008504167223 */ /* 0x090fe20000010016 */
[----:B------:R-:W-:Y:S02]  /*4800*/  IMAD.IADD R8, R16, 0x1, -R6 ;  /* 0x0000000110087824 */ /* 0x000fe400078e0a06 */
[----:B-1----:R-:W-:Y:S01]  /*4810*/  FFMA.FTZ R19, R2, -R133, R19 ;  /* 0x8000008502137223 */ /* 0x002fe20000010013 */
[----:B------:R-:W-:Y:S01]  /*4820*/  IMAD.IADD R4, R17, 0x1, -R7 ;  /* 0x0000000111047824 */ /* 0x000fe200078e0a07 */
[----:B------:R-:W-:Y:S01]  /*4830*/  IADD3 R9, PT, PT, -R7, R16, RZ ;  /* 0x0000001007097210 */ /* 0x000fe20007ffe1ff */
[----:B------:R-:W1:Y:S01]  /*4840*/  MUFU.TANH R15, R48 ;  /* 0x00000030000f7308 */ /* 0x000e620000002400 */
[----:B------:R-:W-:Y:S02]  /*4850*/  IADD3 R2, PT, PT, -R6, R17, RZ ;  /* 0x0000001106027210 */ /* 0x000fe40007ffe1ff */
[----:B------:R-:W-:Y:S02]  /*4860*/  IABS R10, R5 ;  /* 0x00000005000a7213 */ /* 0x000fe40000000000 */
[----:B------:R-:W-:-:S02]  /*4870*/  IABS R14, R8 ;  /* 0x00000008000e7213 */ /* 0x000fc40000000000 */
[----:B------:R-:W-:Y:S01]  /*4880*/  IABS R8, R4 ;  /* 0x0000000400087213 */ /* 0x000fe20000000000 */
[----:B------:R-:W3:Y:S01]  /*4890*/  MUFU.TANH R18, R49 ;  /* 0x0000003100127308 */ /* 0x000ee20000002400 */
[----:B------:R-:W-:Y:S02]  /*48a0*/  IABS R9, R9 ;  /* 0x0000000900097213 */ /* 0x000fe40000000000 */
[----:B------:R-:W-:Y:S01]  /*48b0*/  IABS R5, R2 ;  /* 0x0000000200057213 */ /* 0x000fe20000000000 */
[----:B------:R-:W-:Y:S01]  /*48c0*/  IMAD.MOV.U32 R2, RZ, RZ, R10 ;  /* 0x000000ffff027224 */ /* 0x000fe200078e000a */
[----:B------:R-:W-:Y:S01]  /*48d0*/  MOV R10, R8 ;  /* 0x00000008000a7202 */ /* 0x000fe20000000f00 */
[----:B------:R-:W-:Y:S01]  /*48e0*/  IMAD.MOV.U32 R4, RZ, RZ, R9 ;  /* 0x000000ffff047224 */ /* 0x000fe200078e0009 */
[----:B------:R-:W-:Y:S01]  /*48f0*/  FSEL R29, R29, -INF , !P5 ;  /* 0xff8000001d1d7808 */ /* 0x000fe20006800000 */
[----:B------:R-:W4:Y:S01]  /*4900*/  MUFU.TANH R16, R51 ;  /* 0x0000003300107308 */ /* 0x000f220000002400 */
[----:B------:R-:W-:Y:S01]  /*4910*/  FSEL R37, R37, -INF , !P5 ;  /* 0xff80000025257808 */ /* 0x000fe20006800000 */
[----:B------:R-:W-:Y:S01]  /*4920*/  IMAD.MOV.U32 R9, RZ, RZ, R5 ;  /* 0x000000ffff097224 */ /* 0x000fe200078e0005 */
[----:B------:R-:W-:-:S02]  /*4930*/  ISETP.GE.AND P5, PT, R11, R132, PT ;  /* 0x000000840b00720c */ /* 0x000fc40003fa6270 */
[----:B------:R-:W-:Y:S02]  /*4940*/  I2FP.F32.S32 R8, R2 ;  /* 0x0000000200087245 */ /* 0x000fe40000201400 */
[----:B------:R-:W-:Y:S02]  /*4950*/  I2FP.F32.S32 R2, R10 ;  /* 0x0000000a00027245 */ /* 0x000fe40000201400 */
[----:B------:R-:W-:Y:S01]  /*4960*/  P2R R10, PR, RZ, 0x20 ;  /* 0x00000020ff0a7803 */ /* 0x000fe20000000000 */
[-C--:B--2---:R-:W-:Y:S01]  /*4970*/  FFMA.FTZ R17, R8, -R133.reuse, R33 ;  /* 0x8000008508117223 */ /* 0x084fe20000010021 */
[----:B------:R-:W-:Y:S02]  /*4980*/  I2FP.F32.S32 R5, R4 ;  /* 0x0000000400057245 */ /* 0x000fe40000201400 */
[----:B------:R-:W-:Y:S02]  /*4990*/  FSEL R36, R28, -INF , !P4 ;  /* 0xff8000001c247808 */ /* 0x000fe40006000000 */
[----:B------:R-:W-:Y:S01]  /*49a0*/  I2FP.F32.S32 R4, R14 ;  /* 0x0000000e00047245 */ /* 0x000fe20000201400 */
[----:B------:R-:W-:Y:S01]  /*49b0*/  FFMA.FTZ R14, R2, -R133, R23 ;  /* 0x80000085020e7223 */ /* 0x000fe20000010017 */
[----:B------:R-:W-:Y:S01]  /*49c0*/  I2FP.F32.S32 R9, R9 ;  /* 0x0000000900097245 */ /* 0x000fe20000201400 */
[----:B------:R2:W2:Y:S01]  /*49d0*/  MUFU.TANH R23, R57 ;  /* 0x0000003900177308 */ /* 0x0004a20000002400 */
[----:B------:R-:W-:Y:S01]  /*49e0*/  FSEL R56, R56, -INF , !P2 ;  /* 0xff80000038387808 */ /* 0x000fe20005000000 */
[-C--:B-1----:R-:W-:Y:S01]  /*49f0*/  FFMA.FTZ R15, R5, -R133.reuse, R15 ;  /* 0x80000085050f7223 */ /* 0x082fe2000001000f */
[----:B------:R-:W-:Y:S01]  /*4a00*/  FSEL R28, R27, -INF , !P2 ;  /* 0xff8000001b1c7808 */ /* 0x000fe20005000000 */
[-C--:B---3--:R-:W-:Y:S01]  /*4a10*/  FFMA.FTZ R18, R4, -R133.reuse, R18 ;  /* 0x8000008504127223 */ /* 0x088fe20000010012 */
[----:B------:R-:W-:Y:S01]  /*4a20*/  FSEL R48, R26, -INF , !P2 ;  /* 0xff8000001a307808 */ /* 0x000fe20005000000 */
[----:B----4-:R-:W-:Y:S01]  /*4a30*/  FFMA.FTZ R16, R9, -R133, R16 ;  /* 0x8000008509107223 */ /* 0x010fe20000010010 */
[----:B------:R-:W-:Y:S01]  /*4a40*/  ISETP.NE.AND P2, PT, R10, RZ, PT ;  /* 0x000000ff0a00720c */ /* 0x000fe20003f45270 */
[----:B------:R1:W3:Y:S01]  /*4a50*/  MUFU.TANH R26, R58 ;  /* 0x0000003a001a7308 */ /* 0x0002e20000002400 */
[----:B------:R-:W-:-:S02]  /*4a60*/  FSEL R53, R53, -INF , !P4 ;  /* 0xff80000035357808 */ /* 0x000fc40006000000 */
[----:B------:R-:W-:Y:S02]  /*4a70*/  FSEL R30, R30, -INF , !P4 ;  /* 0xff8000001e1e7808 */ /* 0x000fe40006000000 */
[-C--:B------:R-:W-:Y:S02]  /*4a80*/  ISETP.GE.AND P5, PT, R7, R132.reuse, PT ;  /* 0x000000840700720c */ /* 0x080fe40003fa6270 */
[----:B------:R-:W-:Y:S02]  /*4a90*/  FSEL R55, R55, -INF , !P1 ;  /* 0xff80000037377808 */ /* 0x000fe40004800000 */
[----:B------:R-:W-:Y:S02]  /*4aa0*/  FSEL R49, R22, -INF , !P1 ;  /* 0xff80000016317808 */ /* 0x000fe40004800000 */
[----:B--2---:R-:W-:Y:S02]  /*4ab0*/  FSEL R57, R31, -INF , !P4 ;  /* 0xff8000001f397808 */ /* 0x004fe40006000000 */
[----:B------:R-:W-:Y:S01]  /*4ac0*/  FSEL R31, R24, -INF , !P1 ;  /* 0xff800000181f7808 */ /* 0x000fe20004800000 */
[----:B------:R-:W-:Y:S01]  /*4ad0*/  BAR.SYNC.DEFER_BLOCKING 0x0 ;  /* 0x0000000000007b1d */ /* 0x000fe20000010000 */
[----:B------:R-:W-:-:S02]  /*4ae0*/  ISETP.GE.AND P4, PT, R6, R132, PT ;  /* 0x000000840600720c */ /* 0x000fc40003f86270 */
[----:B------:R-:W-:Y:S02]  /*4af0*/  FSEL R62, R21, -INF , !P2 ;  /* 0xff800000153e7808 */ /* 0x000fe40005000000 */
[----:B-1----:R-:W-:Y:S02]  /*4b00*/  FSEL R58, R25, -INF , !P1 ;  /* 0xff800000193a7808 */ /* 0x002fe40004800000 */
[----:B------:R-:W-:Y:S02]  /*4b10*/  FSEL R88, R20, -INF , !P2 ;  /* 0xff80000014587808 */ /* 0x000fe40005000000 */
[----:B------:R-:W-:Y:S01]  /*4b20*/  FSEL R60, R19, -INF , !P6 ;  /* 0xff800000133c7808 */ /* 0x000fe20007000000 */
[----:B---3--:R-:W-:Y:S06]  /*4b30*/  @!P3 BRA `(.L_x_2229) ;  /* 0x000000000088b947 */ /* 0x008fec0003800000 */
        /* <DEDUP_REMOVED lines=34> */
.L_x_2229:
[----:B-1----:R-:W-:Y:S01]  /*4d60*/  FMNMX3.FTZ R4, R29, R30, R28, !PT ;  /* 0x0000001e1d047276 */ /* 0x002fe2000781001c */
[--C-:B------:R-:W-:Y:S01]  /*4d70*/  IMAD.IADD R8, R3, 0x1, -R11.reuse ;  /* 0x0000000103087824 */ /* 0x100fe200078e0a0b */
[----:B------:R-:W-:Y:S01]  /*4d80*/  FSEL R51, R15, -INF , !P5 ;  /* 0xff8000000f337808 */ /* 0x000fe20006800000 */
[----:B------:R-:W-:Y:S01]  /*4d90*/  MUFU.TANH R19, R61 ;  /* 0x0000003d00137308 */ /* 0x000fe20000002400 */
[----:B------:R-:W-:Y:S01]  /*4da0*/  FMNMX3.FTZ R4, R4, R31, R62, !PT ;  /* 0x0000001f04047276 */ /* 0x000fe2000781003e */
[----:B------:R-:W-:Y:S01]  /*4db0*/  IMAD.IADD R11, R13, 0x1, -R11 ;  /* 0x000000010d0b7824 */ /* 0x000fe200078e0a0b */
[----:B------:R-:W-:Y:S01]  /*4dc0*/  FMNMX3.FTZ R2, R37, R36, R48, !PT ;  /* 0x0000002425027276 */ /* 0x000fe20007810030 */
[----:B------:R-:W1:Y:S01]  /*4dd0*/  LDCU UR4, c[0x0][0x45c] ;  /* 0x00008b80ff0477ac */ /* 0x000e620008000800 */
[----:B------:R-:W-:Y:S02]  /*4de0*/  FSEL R50, R18, -INF , !P4 ;  /* 0xff80000012327808 */ /* 0x000fe40006000000 */
[----:B------:R-:W-:Y:S01]  /*4df0*/  FMNMX3.FTZ R138, R4, R60, R51, !PT ;  /* 0x0000003c048a7276 */ /* 0x000fe20007810033 */
[----:B------:R-:W-:Y:S01]  /*4e00*/  IMAD.SHL.U32 R4, R108, 0x200, RZ ;  /* 0x000002006c047824 */ /* 0x000fe200078e00ff */
[----:B------:R-:W-:Y:S01]  /*4e10*/  FSEL R79, R17, -INF , !P6 ;  /* 0xff800000114f7808 */ /* 0x000fe20007000000 */
[----:B------:R-:W-:Y:S01]  /*4e20*/  MUFU.TANH R18, R46 ;  /* 0x0000002e00127308 */ /* 0x000fe20000002400 */
[----:B------:R-:W-:-:S02]  /*4e30*/  FSEL R78, R14, -INF , !P5 ;  /* 0xff8000000e4e7808 */ /* 0x000fc40006800000 */
[----:B------:R-:W-:Y:S02]  /*4e40*/  FMNMX3.FTZ R2, R2, R49, R88, !PT ;  /* 0x0000003102027276 */ /* 0x000fe40007810058 */
[----:B------:R-:W-:Y:S02]  /*4e50*/  FMNMX.FTZ R138, R50, R138, !PT ;  /* 0x0000008a328a7209 */ /* 0x000fe40007810000 */
[----:B------:R-:W-:Y:S02]  /*4e60*/  FSEL R77, R16, -INF , !P4 ;  /* 0xff800000104d7808 */ /* 0x000fe40006000000 */
[----:B------:R-:W-:Y:S01]  /*4e70*/  FMNMX3.FTZ R2, R2, R79, R78, !PT ;  /* 0x0000004f02027276 */ /* 0x000fe2000781004e */
[----:B------:R-:W2:Y:S01]  /*4e80*/  SHFL.BFLY PT, R9, R138, 0x2, 0x1f ;  /* 0x0c401f008a097f89 */ /* 0x000ea200000e0000 */
[----:B------:R-:W-:Y:S02]  /*4e90*/  IADD3 R5, PT, PT, R3, -R12, RZ ;  /* 0x8000000c03057210 */ /* 0x000fe40007ffe0ff */
[----:B------:R-:W-:-:S02]  /*4ea0*/  FMNMX.FTZ R135, R77, R2, !PT ;  /* 0x000000024d877209 */ /* 0x000fc40007810000 */
[----:B------:R-:W-:Y:S01]  /*4eb0*/  LOP3.LUT R2, R86, 0x200, R4, 0xf8, !PT ;  /* 0x0000020056027812 */ /* 0x000fe200078ef804 */
[C---:B------:R-:W-:Y:S01]  /*4ec0*/  IMAD.IADD R4, R3.reuse, 0x1, -R7 ;  /* 0x0000000103047824 */ /* 0x040fe200078e0a07 */
[----:B------:R-:W-:Y:S01]  /*4ed0*/  IABS R8, R8 ;  /* 0x0000000800087213 */ /* 0x000fe20000000000 */
[----:B------:R-:W3:Y:S01]  /*4ee0*/  SHFL.BFLY PT, R14, R135, 0x2, 0x1f ;  /* 0x0c401f00870e7f89 */ /* 0x000ee200000e0000 */
[----:B------:R-:W-:Y:S02]  /*4ef0*/  IABS R16, R5 ;  /* 0x0000000500107213 */ /* 0x000fe40000000000 */
[----:B------:R-:W4:Y:S01]  /*4f00*/  MUFU.TANH R5, R41 ;  /* 0x0000002900057308 */ /* 0x000f220000002400 */
[----:B------:R-:W-:Y:S02]  /*4f10*/  IABS R15, R4 ;  /* 0x00000004000f7213 */ /* 0x000fe40000000000 */
[----:B------:R-:W-:Y:S01]  /*4f20*/  MOV R4, R8 ;  /* 0x0000000800047202 */ /* 0x000fe20000000f00 */
[----:B------:R-:W-:Y:S01]  /*4f30*/  IMAD.MOV.U32 R8, RZ, RZ, R16 ;  /* 0x000000ffff087224 */ /* 0x000fe200078e0010 */
[----:B------:R-:W-:Y:S01]  /*4f40*/  ISETP.NE.AND P1, PT, R10, RZ, PT ;  /* 0x000000ff0a00720c */ /* 0x000fe20003f25270 */
[----:B------:R-:W-:Y:S01]  /*4f50*/  IMAD.IADD R10, R3, 0x1, -R6 ;  /* 0x00000001030a7824 */ /* 0x000fe200078e0a06 */
[----:B------:R-:W-:Y:S01]  /*4f60*/  I2FP.F32.S32 R4, R4 ;  /* 0x0000000400047245 */ /* 0x000fe20000201400 */
[C---:B------:R-:W-:Y:S01]  /*4f70*/  IMAD.IADD R3, R13.reuse, 0x1, -R12 ;  /* 0x000000010d037824 */ /* 0x040fe200078e0a0c */
[----:B------:R-:W-:Y:S01]  /*4f80*/  MOV R12, R15 ;  /* 0x0000000f000c7202 */ /* 0x000fe20000000f00 */
[----:B------:R-:W-:Y:S01]  /*4f90*/  IMAD.IADD R6, R13, 0x1, -R6 ;  /* 0x000000010d067824 */ /* 0x000fe200078e0a06 */
[----:B------:R-:W-:Y:S01]  /*4fa0*/  I2FP.F32.S32 R8, R8 ;  /* 0x0000000800087245 */ /* 0x000fe20000201400 */
[----:B------:R-:W-:Y:S01]  /*4fb0*/  FFMA.FTZ R17, R4, -R133, R23 ;  /* 0x8000008504117223 */ /* 0x000fe20000010017 */
[----:B------:R-:W-:Y:S01]  /*4fc0*/  IABS R10, R10 ;  /* 0x0000000a000a7213 */ /* 0x000fe20000000000 */
[----:B------:R-:W5:Y:S01]  /*4fd0*/  MUFU.TANH R15, R47 ;  /* 0x0000002f000f7308 */ /* 0x000f620000002400 */
[----:B--2---:R-:W-:Y:S01]  /*4fe0*/  FMNMX.FTZ R138, R138, R9, !PT ;  /* 0x000000098a8a7209 */ /* 0x004fe20007810000 */
[----:B------:R-:W-:Y:S01]  /*4ff0*/  FFMA.FTZ R16, R8, -R133, R26 ;  /* 0x8000008508107223 */ /* 0x000fe2000001001a */
[----:B------:R-:W-:Y:S01]  /*5000*/  I2FP.F32.S32 R4, R12 ;  /* 0x0000000c00047245 */ /* 0x000fe20000201400 */
[----:B------:R-:W-:Y:S01]  /*5010*/  IMAD.MOV.U32 R8, RZ, RZ, R10 ;  /* 0x000000ffff087224 */ /* 0x000fe200078e000a */
[----:B------:R-:W-:Y:S01]  /*5020*/  IADD3 R7, PT, PT, -R7, R13, RZ ;  /* 0x0000000d07077210 */ /* 0x000fe20007ffe1ff */
[----:B------:R-:W2:Y:S01]  /*5030*/  SHFL.BFLY PT, R10, R138, 0x1, 0x1f ;  /* 0x0c201f008a0a7f89 */ /* 0x000ea200000e0000 */
[----:B---3--:R-:W-:Y:S01]  /*5040*/  FMNMX.FTZ R135, R135, R14, !PT ;  /* 0x0000000e87877209 */ /* 0x008fe20007810000 */
[----:B----4-:R-:W-:Y:S01]  /*5050*/  FFMA.FTZ R14, R4, -R133, R5 ;  /* 0x80000085040e7223 */ /* 0x010fe20000010005 */
[----:B------:R-:W-:Y:S01]  /*5060*/  IABS R11, R11 ;  /* 0x0000000b000b7213 */ /* 0x000fe20000000000 */
[----:B------:R-:W3:Y:S01]  /*5070*/  MUFU.TANH R9, R42 ;  /* 0x0000002a00097308 */ /* 0x000ee20000002400 */
[----:B------:R-:W-:Y:S01]  /*5080*/  IABS R7, R7 ;  /* 0x0000000700077213 */ /* 0x000fe20000000000 */
[----:B------:R-:W4:Y:S01]  /*5090*/  SHFL.BFLY PT, R12, R135, 0x1, 0x1f ;  /* 0x0c201f00870c7f89 */ /* 0x000f2200000e0000 */
[----:B------:R-:W-:-:S02]  /*50a0*/  IABS R5, R3 ;  /* 0x0000000300057213 */ /* 0x000fc40000000000 */
[----:B------:R-:W-:Y:S01]  /*50b0*/  IABS R3, R6 ;  /* 0x0000000600037213 */ /* 0x000fe20000000000 */
[----:B------:R-:W-:Y:S01]  /*50c0*/  IMAD.MOV.U32 R6, RZ, RZ, R11 ;  /* 0x000000ffff067224 */ /* 0x000fe200078e000b */
[----:B------:R-:W-:Y:S01]  /*50d0*/  MOV R4, R7 ;  /* 0x0000000700047202 */ /* 0x000fe20000000f00 */
[----:B------:R-:W1:Y:S01]  /*50e0*/  MUFU.TANH R13, R45 ;  /* 0x0000002d000d7308 */ /* 0x000e620000002400 */
[----:B------:R-:W-:Y:S02]  /*50f0*/  I2FP.F32.S32 R5, R5 ;  /* 0x0000000500057245 */ /* 0x000fe40000201400 */
[----:B------:R-:W-:Y:S02]  /*5100*/  I2FP.F32.S32 R4, R4 ;  /* 0x0000000400047245 */ /* 0x000fe40000201400 */
[----:B------:R-:W-:Y:S01]  /*5110*/  I2FP.F32.S32 R6, R6 ;  /* 0x0000000600067245 */ /* 0x000fe20000201400 */
[----:B------:R-:W-:Y:S01]  /*5120*/  FFMA.FTZ R5, R5, -R133, R19 ;  /* 0x8000008505057223 */ /* 0x000fe20000010013 */
[----:B------:R-:W-:Y:S01]  /*5130*/  I2FP.F32.S32 R3, R3 ;  /* 0x0000000300037245 */ /* 0x000fe20000201400 */
[-C--:B-----5:R-:W-:Y:S01]  /*5140*/  FFMA.FTZ R4, R4, -R133.reuse, R15 ;  /* 0x8000008504047223 */ /* 0x0a0fe2000001000f */
[----:B------:R-:W-:Y:S01]  /*5150*/  I2FP.F32.S32 R8, R8 ;  /* 0x0000000800087245 */ /* 0x000fe20000201400 */
[-C--:B------:R-:W-:Y:S01]  /*5160*/  FFMA.FTZ R6, R6, -R133.reuse, R18 ;  /* 0x8000008506067223 */ /* 0x080fe20000010012 */
[----:B------:R-:W-:Y:S01]  /*5170*/  FSEL R69, R5, -INF , !P6 ;  /* 0xff80000005457808 */ /* 0x000fe20007000000 */
[----:B---3--:R-:W-:Y:S01]  /*5180*/  FFMA.FTZ R7, R3, -R133, R9 ;  /* 0x8000008503077223 */ /* 0x008fe20000010009 */
[----:B------:R-:W-:-:S02]  /*5190*/  FSEL R63, R17, -INF , !P1 ;  /* 0xff800000113f7808 */ /* 0x000fc40004800000 */
[----:B------:R-:W-:Y:S02]  /*51a0*/  FMNMX3.FTZ R5, R54, R53, R52, !PT ;  /* 0x0000003536057276 */ /* 0x000fe40007810034 */
[----:B------:R-:W-:Y:S01]  /*51b0*/  FSEL R76, R4, -INF , !P5 ;  /* 0xff800000044c7808 */ /* 0x000fe20006800000 */
[----:B-1----:R-:W-:Y:S01]  /*51c0*/  FFMA.FTZ R8, R8, -R133, R13 ;  /* 0x8000008508087223 */ /* 0x002fe2000001000d */
[----:B------:R-:W-:Y:S02]  /*51d0*/  FSEL R70, R6, -INF , !P1 ;  /* 0xff80000006467808 */ /* 0x000fe40004800000 */
[----:B------:R-:W-:Y:S02]  /*51e0*/  FMNMX3.FTZ R4, R59, R57, R56, !PT ;  /* 0x000000393b047276 */ /* 0x000fe40007810038 */
[----:B------:R-:W-:Y:S02]  /*51f0*/  FSEL R61, R16, -INF , !P6 ;  /* 0xff800000103d7808 */ /* 0x000fe40007000000 */
[----:B------:R-:W-:-:S02]  /*5200*/  FSEL R15, R14, -INF , !P5 ;  /* 0xff8000000e0f7808 */ /* 0x000fc40006800000 */
[----:B------:R-:W-:Y:S02]  /*5210*/  FMNMX3.FTZ R6, R5, R55, R63, !PT ;  /* 0x0000003705067276 */ /* 0x000fe4000781003f */
[----:B------:R-:W-:Y:S02]  /*5220*/  LEA R217, R2, UR5, 0x1 ;  /* 0x0000000502d97c11 */ /* 0x000fe4000f8e08ff */
[----:B--2---:R-:W-:Y:S02]  /*5230*/  FMNMX.FTZ R138, R138, R10, !PT ;  /* 0x0000000a8a8a7209 */ /* 0x004fe40007810000 */
[----:B------:R-:W-:Y:S01]  /*5240*/  FSEL R71, R7, -INF , !P4 ;  /* 0xff80000007477808 */ /* 0x000fe20006000000 */
[--C-:B------:R-:W-:Y:S01]  /*5250*/  IMAD R3, R0, 0x2, R217.reuse ;  /* 0x0000000200037824 */ /* 0x100fe200078e02d9 */
[----:B------:R-:W-:Y:S01]  /*5260*/  FMNMX3.FTZ R5, R4, R58, R70, !PT ;  /* 0x0000003a04057276 */ /* 0x000fe20007810046 */
[----:B------:R-:W-:Y:S01]  /*5270*/  FMUL.FTZ R4, R138, UR4 ;  /* 0x000000048a047c20 */ /* 0x000fe20008410000 */
[----:B------:R-:W-:Y:S01]  /*5280*/  FSEL R68, R8, -INF , !P4 ;  /* 0xff80000008447808 */ /* 0x000fe20006000000 */
[----:B------:R-:W-:Y:S01]  /*5290*/  IMAD R2, R85, 0x2, R217 ;  /* 0x0000000255027824 */ /* 0x000fe200078e02d9 */
[----:B------:R-:W-:Y:S01]  /*52a0*/  FMNMX3.FTZ R7, R6, R61, R15, !PT ;  /* 0x0000003d06077276 */ /* 0x000fe2000781000f */
[----:B------:R-:W-:Y:S01]  /*52b0*/  LDSM.16.MT88.4 R40, [R3+0xa000] ;  /* 0x00a000000328783b */ /* 0x000fe20000004200 */
[----:B------:R-:W-:-:S02]  /*52c0*/  FMNMX3.FTZ R6, R5, R69, R76, !PT ;  /* 0x0000004505067276 */ /* 0x000fc4000781004c */
[----:B------:R-:W-:Y:S01]  /*52d0*/  FSETP.NEU.FTZ.AND P1, PT, R138, -INF , PT ;  /* 0xff8000008a00780b */ /* 0x000fe20003f3d000 */
[----:B------:R1:W-:Y:S01]  /*52e0*/  LDSM.16.MT88.4 R44, [R3+0xb000] ;  /* 0x00b00000032c783b */ /* 0x0003e20000004200 */
[----:B------:R-:W-:Y:S02]  /*52f0*/  FMNMX.FTZ R5, R68, R7, !PT ;  /* 0x0000000744057209 */ /* 0x000fe40007810000 */
[----:B----4-:R-:W-:Y:S01]  /*5300*/  FMNMX.FTZ R135, R135, R12, !PT ;  /* 0x0000000c87877209 */ /* 0x010fe20007810000 */
[----:B------:R-:W-:Y:S01]  /*5310*/  LDSM.16.MT88.4 R20, [R2+0xa000] ;  /* 0x00a000000214783b */ /* 0x000fe20000004200 */
[----:B------:R-:W-:Y:S02]  /*5320*/  LEA R9, R0, R2, 0x1 ;  /* 0x0000000200097211 */ /* 0x000fe400078e08ff */
[----:B------:R-:W-:Y:S01]  /*5330*/  LOP3.LUT P2, RZ, R112, 0x2, RZ, 0xc0, !PT ;  /* 0x0000000270ff7812 */ /* 0x000fe2000784c0ff */
[----:B------:R-:W2:Y:S04]  /*5340*/  SHFL.BFLY PT, R10, R5, 0x2, 0x1f ;  /* 0x0c401f00050a7f89 */ /* 0x000ea800000e0000 */
[----:B------:R-:W-:Y:S04]  /*5350*/  LDSM.16.MT88.4 R16, [R9+0xa000] ;  /* 0x00a000000910783b */ /* 0x000fe80000004200 */
[----:B------:R-:W-:Y:S04]  /*5360*/  LDSM.16.MT88.4 R24, [R217+0xa000] ;  /* 0x00a00000d918783b */ /* 0x000fe80000004200 */
[----:B------:R-:W-:Y:S01]  /*5370*/  LDSM.16.MT88.4 R32, [R217+0xb000] ;  /* 0x00b00000d920783b */ /* 0x000fe20000004200 */
[----:B-1----:R-:W-:-:S03]  /*5380*/  FSEL R3, R4, RZ, P1 ;  /* 0x000000ff04037208 */ /* 0x002fc60000800000 */
[----:B------:R-:W-:Y:S01]  /*5390*/  LDSM.16.MT88.4 R80, [R217+0xb800] ;  /* 0x00b80000d950783b */ /* 0x000fe20000004200 */
        /* <DEDUP_REMOVED lines=54> */
[----:B------:R-:W-:Y:S05]  /*5700*/  MUFU.EX2 R220, R9 ;  /* 0x0000000900dc7308 */ /* 0x000fea0000000800 */
[----:B------:R-:W-:Y:S01]  /*5710*/  HMMA.16816.F32 R92, R4, R32, RZ ;  /* 0x00000020045c723c */ /* 0x000fe200000018ff */
[----:B------:R1:W-:Y:S01]  /*5720*/  MUFU.EX2 R221, R8 ;  /* 0x0000000800dd7308 */ /* 0x0003e20000000800 */
[----:B--2---:R-:W-:Y:S01]  /*5730*/  FFMA.FTZ R2, R59, UR4, -R14 ;  /* 0x000000043b027c23 */ /* 0x004fe2000801080e */
[----:B----4-:R-:W-:-:S03]  /*5740*/  F2FP.F16.F32.PACK_AB R10, R246, R245 ;  /* 0x000000f5f60a723e */ /* 0x010fc600000000ff */
[----:B------:R2:W3:Y:S02]  /*5750*/  MUFU.EX2 R225, R2 ;  /* 0x0000000200e17308 */ /* 0x0004e40000000800 */
        /* <DEDUP_REMOVED lines=8> */
[----:B-1----:R-:W-:-:S07]  /*57e0*/  VIADD R2, R217, 0xa040 ;  /* 0x0000a040d9027836 */ /* 0x002fce0000000000 */
[----:B------:R-:W-:Y:S01]  /*57f0*/  HMMA.16816.F32 R172, R4, R42, RZ ;  /* 0x0000002a04ac723c */ /* 0x000fe200000018ff */
[----:B--2---:R-:W-:-:S07]  /*5800*/  F2FP.F16.F32.PACK_AB R11, R244, R221 ;  /* 0x000000ddf40b723e */ /* 0x004fce00000000ff */
[C---:B------:R-:W-:Y:S08]  /*5810*/  HMMA.16816.F32 R52, R4.reuse, R22, RZ ;  /* 0x000000160434723c */ /* 0x040ff000000018ff */
[C---:B------:R-:W-:Y:S08]  /*5820*/  HMMA.16816.F32 R108, R4.reuse, R18, RZ ;  /* 0x00000012046c723c */ /* 0x040ff000000018ff */
[C---:B------:R-:W-:Y:S08]  /*5830*/  HMMA.16816.F32 R128, R4.reuse, R34, RZ ;  /* 0x000000220480723c */ /* 0x040ff000000018ff */
[C---:B------:R-:W-:Y:S08]  /*5840*/  HMMA.16816.F32 R144, R4.reuse, R46, RZ ;  /* 0x0000002e0490723c */ /* 0x040ff000000018ff */
[C---:B------:R-:W-:Y:S08]  /*5850*/  HMMA.16816.F32 R164, R4.reuse, R38, RZ ;  /* 0x0000002604a4723c */ /* 0x040ff000000018ff */
[----:B------:R-:W-:Y:S01]  /*5860*/  HMMA.16816.F32 R152, R4, R30, RZ ;  /* 0x0000001e0498723c */ /* 0x000fe200000018ff */
[C---:B------:R-:W-:Y:S01]  /*5870*/  VIADD R5, R217.reuse, 0xa000 ;  /* 0x0000a000d9057836 */ /* 0x040fe20000000000 */
[----:B------:R-:W-:Y:S01]  /*5880*/  IADD3 R4, PT, PT, R217, 0xa020, RZ ;  /* 0x0000a020d9047810 */ /* 0x000fe20007ffe0ff */
[--C-:B------:R-:W-:Y:S01]  /*5890*/  FFMA.FTZ R7, R62, UR4, -R3.reuse ;  /* 0x000000043e077c23 */ /* 0x100fe20008010803 */
[--C-:B------:R-:W-:Y:S01]  /*58a0*/  FFMA.FTZ R6, R60, UR4, -R3.reuse ;  /* 0x000000043c067c23 */ /* 0x100fe20008010803 */
[C---:B------:R-:W-:Y:S01]  /*58b0*/  @P0 VIADD R2, R5.reuse, 0xffffffc0 ;  /* 0xffffffc005020836 */ /* 0x040fe20000000000 */
[----:B------:R-:W-:Y:S01]  /*58c0*/  @P2 IADD3 R4, PT, PT, R5, -0x20, RZ ;  /* 0xffffffe005042810 */ /* 0x000fe20007ffe0ff */
[--C-:B------:R-:W-:Y:S01]  /*58d0*/  FFMA.FTZ R5, R51, UR4, -R3.reuse ;  /* 0x0000000433057c23 */ /* 0x100fe20008010803 */
[----:B------:R-:W-:Y:S01]  /*58e0*/  FFMA.FTZ R3, R50, UR4, -R3 ;  /* 0x0000000432037c23 */ /* 0x000fe20008010803 */
[----:B------:R-:W-:Y:S01]  /*58f0*/  IMAD R222, R0, 0x2, R2 ;  /* 0x0000000200de7824 */ /* 0x000fe200078e0202 */
[----:B------:R-:W1:Y:S01]  /*5900*/  LDSM.16.MT88.4 R48, [R2+0x800] ;  /* 0x000800000230783b */ /* 0x000e620000004200 */
[--C-:B------:R-:W-:Y:S01]  /*5910*/  FFMA.FTZ R0, R88, UR4, -R12.reuse ;  /* 0x0000000458007c23 */ /* 0x100fe2000801080c */
[C---:B------:R-:W-:Y:S01]  /*5920*/  HMMA.16816.F32 R232, R8.reuse, R22, RZ ;  /* 0x0000001608e8723c */ /* 0x040fe200000018ff */
[----:B------:R2:W-:Y:S01]  /*5930*/  MUFU.EX2 R23, R3 ;  /* 0x0000000300177308 */ /* 0x0005e20000000800 */
[----:B------:R-:W3:Y:S01]  /*5940*/  LDSM.16.MT88.4 R96, [R4+0x1800] ;  /* 0x001800000460783b */ /* 0x000ee20000004200 */
[----:B------:R-:W-:Y:S01]  /*5950*/  MOV R60, R66 ;  /* 0x00000042003c7202 */ /* 0x000fe20000000f00 */
[----:B------:R-:W-:Y:S01]  /*5960*/  IMAD.MOV.U32 R62, RZ, RZ, R89 ;  /* 0x000000ffff3e7224 */ /* 0x000fe200078e0059 */
[----:B------:R4:W-:Y:S01]  /*5970*/  MUFU.EX2 R142, R0 ;  /* 0x00000000008e7308 */ /* 0x0009e20000000800 */
[----:B------:R5:W-:Y:S02]  /*5980*/  LDSM.16.MT88.4 R112, [R2+0x1800] ;  /* 0x001800000270783b */ /* 0x000be40000004200 */
[----:B------:R-:W-:Y:S01]  /*5990*/  HMMA.16816.F32 R188, R8, R20, RZ ;  /* 0x0000001408bc723c */ /* 0x000fe200000018ff */
[----:B------:R4:W-:Y:S01]  /*59a0*/  MUFU.EX2 R143, R7 ;  /* 0x00000007008f7308 */ /* 0x0009e20000000800 */
[----:B------:R1:W-:Y:S03]  /*59b0*/  LDSM.16.MT88.4 R176, [R4+0x800] ;  /* 0x0008000004b0783b */ /* 0x0003e60000004200 */
[----:B------:R-:W5:Y:S01]  /*59c0*/  MUFU.EX2 R219, R6 ;  /* 0x0000000600db7308 */ /* 0x000f620000000800 */
[----:B--2---:R-:W-:-:S02]  /*59d0*/  FFMA.FTZ R3, R79, UR4, -R12 ;  /* 0x000000044f037c23 */ /* 0x004fc4000801080c */
[----:B------:R-:W-:Y:S01]  /*59e0*/  HMMA.16816.F32 R184, R8, R16, RZ ;  /* 0x0000001008b8723c */ /* 0x000fe200000018ff */
[----:B------:R-:W2:Y:S01]  /*59f0*/  MUFU.EX2 R22, R5 ;  /* 0x0000000500167308 */ /* 0x000ea20000000800 */
[----:B----4-:R-:W-:-:S03]  /*5a00*/  FFMA.FTZ R0, R77, UR4, -R12 ;  /* 0x000000044d007c23 */ /* 0x010fc6000801080c */
[----:B------:R4:W4:Y:S01]  /*5a10*/  MUFU.EX2 R20, R3 ;  /* 0x0000000300147308 */ /* 0x0009220000000800 */
[----:B------:R-:W-:Y:S02]  /*5a20*/  IMAD.MOV.U32 R7, RZ, RZ, R64 ;  /* 0x000000ffff077224 */ /* 0x000fe400078e0040 */
[----:B------:R-:W-:Y:S01]  /*5a30*/  HMMA.16816.F32 R212, R8, R18, RZ ;  /* 0x0000001208d4723c */ /* 0x000fe200000018ff */
[----:B------:R3:W-:Y:S01]  /*5a40*/  MUFU.EX2 R21, R0 ;  /* 0x0000000000157308 */ /* 0x0007e20000000800 */
[----:B------:R-:W-:Y:S01]  /*5a50*/  LDSM.16.MT88.4 R16, [R222+0x1800] ;  /* 0x00180000de10783b */ /* 0x000fe20000004200 */
[----:B-----5:R-:W-:Y:S01]  /*5a60*/  F2FP.F16.F32.PACK_AB R124, R219, R143 ;  /* 0x0000008fdb7c723e */ /* 0x020fe200000000ff */
[----:B------:R-:W-:Y:S01]  /*5a70*/  FFMA.FTZ R2, R78, UR4, -R12 ;  /* 0x000000044e027c23 */ /* 0x000fe2000801080c */
[----:B--2---:R-:W-:-:S03]  /*5a80*/  F2FP.F16.F32.PACK_AB R126, R23, R22 ;  /* 0x00000016177e723e */ /* 0x004fc600000000ff */
[C---:B------:R-:W-:Y:S01]  /*5a90*/  HMMA.16816.F32 R196, R8.reuse, R24, RZ ;  /* 0x0000001808c4723c */ /* 0x040fe200000018ff */
[----:B-1----:R-:W-:Y:S01]  /*5aa0*/  MOV R4, R65 ;  /* 0x0000004100047202 */ /* 0x002fe20000000f00 */
[----:B------:R1:W2:Y:S01]  /*5ab0*/  MUFU.EX2 R12, R2 ;  /* 0x00000002000c7308 */ /* 0x0002a20000000800 */
[----:B------:R-:W5:Y:S01]  /*5ac0*/  LDSM.16.MT88.4 R64, [R222+0x800] ;  /* 0x00080000de40783b */ /* 0x000f620000004200 */
[--C-:B----4-:R-:W-:Y:S01]  /*5ad0*/  FFMA.FTZ R3, R15, UR4, -R13.reuse ;  /* 0x000000040f037c23 */ /* 0x110fe2000801080d */
[----:B------:R-:W-:Y:S01]  /*5ae0*/  MOV R15, R7 ;  /* 0x00000007000f7202 */ /* 0x000fe20000000f00 */
[--C-:B---3--:R-:W-:Y:S02]  /*5af0*/  FFMA.FTZ R0, R61, UR4, -R13.reuse ;  /* 0x000000043d007c23 */ /* 0x108fe4000801080d */
[C---:B------:R-:W-:Y:S01]  /*5b00*/  HMMA.16816.F32 R240, R8.reuse, R26, RZ ;  /* 0x0000001a08f0723c */ /* 0x040fe200000018ff */
[----:B------:R-:W-:Y:S01]  /*5b10*/  F2FP.F16.F32.PACK_AB R125, R20, R142 ;  /* 0x0000008e147d723e */ /* 0x000fe200000000ff */
[----:B------:R-:W-:Y:S04]  /*5b20*/  MUFU.EX2 R6, R3 ;  /* 0x0000000300067308 */ /* 0x000fe80000000800 */
[----:B------:R3:W-:Y:S01]  /*5b30*/  MUFU.EX2 R7, R0 ;  /* 0x0000000000077308 */ /* 0x0007e20000000800 */
[----:B-1----:R-:W-:Y:S01]  /*5b40*/  FFMA.FTZ R2, R63, UR4, -R13 ;  /* 0x000000043f027c23 */ /* 0x002fe2000801080d */
[----:B------:R-:W-:Y:S01]  /*5b50*/  HMMA.16816.F32 R180, R8, R32, RZ ;  /* 0x0000002008b4723c */ /* 0x000fe200000018ff */
[----:B--2---:R-:W-:-:S07]  /*5b60*/  F2FP.F16.F32.PACK_AB R127, R21, R12 ;  /* 0x0000000c157f723e */ /* 0x004fce00000000ff */
[----:B------:R-:W-:Y:S01]  /*5b70*/  HMMA.16816.F32 R208, R8, R34, RZ ;  /* 0x0000002208d0723c */ /* 0x000fe200000018ff */
[----:B---3--:R-:W-:-:S07]  /*5b80*/  FFMA.FTZ R0, R70, UR4, -R14 ;  /* 0x0000000446007c23 */ /* 0x008fce000801080e */
[C---:B------:R-:W-:Y:S08]  /*5b90*/  HMMA.16816.F32 R116, R8.reuse, R28, RZ ;  /* 0x0000001c0874723c */ /* 0x040ff000000018ff */
[C---:B------:R-:W-:Y:S08]  /*5ba0*/  HMMA.16816.F32 R192, R8.reuse, R40, RZ ;  /* 0x0000002808c0723c */ /* 0x040ff000000018ff */
[C---:B------:R-:W-:Y:S08]  /*5bb0*/  HMMA.16816.F32 R236, R8.reuse, R42, RZ ;  /* 0x0000002a08ec723c */ /* 0x040ff000000018ff */
[C---:B------:R-:W-:Y:S08]  /*5bc0*/  HMMA.16816.F32 R32, R8.reuse, R44, RZ ;  /* 0x0000002c0820723c */ /* 0x040ff000000018ff */
[C---:B------:R-:W-:Y:S08]  /*5bd0*/  HMMA.16816.F32 R204, R8.reuse, R46, RZ ;  /* 0x0000002e08cc723c */ /* 0x040ff000000018ff */
[----:B------:R-:W-:Y:S01]  /*5be0*/  HMMA.16816.F32 R24, R8, R36, RZ ;  /* 0x000000240818723c */ /* 0x000fe200000018ff */
[----:B------:R-:W-:-:S07]  /*5bf0*/  MOV R37, R90 ;  /* 0x0000005a00257202 */ /* 0x000fce0000000f00 */
[C---:B------:R-:W-:Y:S08]  /*5c00*/  HMMA.16816.F32 R200, R8.reuse, R38, RZ ;  /* 0x0000002608c8723c */ /* 0x040ff000000018ff */
[----:B------:R-:W-:Y:S01]  /*5c10*/  HMMA.16816.F32 R28, R8, R30, RZ ;  /* 0x0000001e081c723c */ /* 0x000fe200000018ff */
[----:B------:R1:W2:Y:S01]  /*5c20*/  MUFU.EX2 R8, R2 ;  /* 0x0000000200087308 */ /* 0x0002a20000000800 */
[----:B------:R-:W-:-:S02]  /*5c30*/  IMAD.MOV.U32 R11, RZ, RZ, R4 ;  /* 0x000000ffff0b7224 */ /* 0x000fc400078e0004 */
[----:B------:R-:W-:Y:S01]  /*5c40*/  FADD.FTZ R9, R231, R226 ;  /* 0x000000e2e7097221 */ /* 0x000fe20000010000 */
[----:B------:R-:W-:Y:S01]  /*5c50*/  FADD.FTZ R10, R225, R220 ;  /* 0x000000dce10a7221 */ /* 0x000fe20000010000 */
[----:B------:R3:W-:Y:S02]  /*5c60*/  MUFU.EX2 R4, R0 ;  /* 0x0000000000047308 */ /* 0x0007e40000000800 */
[----:B------:R-:W-:Y:S01]  /*5c70*/  FADD.FTZ R9, R245, R9 ;  /* 0x00000009f5097221 */ /* 0x000fe20000010000 */
[C---:B------:R-:W-:Y:S01]  /*5c80*/  HMMA.16816.F32 R40, R124.reuse, R48, R72 ;  /* 0x000000307c28723c */ /* 0x040fe20000001848 */
[----:B------:R-:W-:Y:S02]  /*5c90*/  FADD.FTZ R10, R221, R10 ;  /* 0x0000000add0a7221 */ /* 0x000fe40000010000 */
[----:B------:R-:W-:Y:S02]  /*5ca0*/  FADD.FTZ R9, R246, R9 ;  /* 0x00000009f6097221 */ /* 0x000fe40000010000 */
[----:B------:R-:W-:Y:S01]  /*5cb0*/  FADD.FTZ R10, R244, R10 ;  /* 0x0000000af40a7221 */ /* 0x000fe20000010000 */
[----:B-1----:R-:W-:Y:S01]  /*5cc0*/  FFMA.FTZ R2, R68, UR4, -R13 ;  /* 0x0000000444027c23 */ /* 0x002fe2000801080d */
[----:B------:R-:W-:Y:S01]  /*5cd0*/  MOV R13, R60 ;  /* 0x0000003c000d7202 */ /* 0x000fe20000000f00 */
[----:B------:R-:W-:Y:S02]  /*5ce0*/  HMMA.16816.F32 R72, R124, R80, R92 ;  /* 0x000000507c48723c */ /* 0x000fe4000000185c */
[----:B------:R1:W4:Y:S01]  /*5cf0*/  MUFU.EX2 R5, R2 ;  /* 0x0000000200057308 */ /* 0x0003220000000800 */
[----:B---3--:R-:W-:Y:S01]  /*5d00*/  FFMA.FTZ R0, R76, UR4, -R14 ;  /* 0x000000044c007c23 */ /* 0x008fe2000801080e */
[----:B------:R-:W-:Y:S01]  /*5d10*/  FADD.FTZ R11, R11, R13 ;  /* 0x0000000d0b0b7221 */ /* 0x000fe20000010000 */
[----:B------:R-:W-:-:S03]  /*5d20*/  FADD.FTZ R13, R249, R247 ;  /* 0x000000f7f90d7221 */ /* 0x000fc60000010000 */
[----:B------:R-:W-:Y:S01]  /*5d30*/  HMMA.16816.F32 R92, R124, R98, R144 ;  /* 0x000000627c5c723c */ /* 0x000fe20000001890 */
[----:B------:R-:W-:Y:S01]  /*5d40*/  MUFU.EX2 R0, R0 ;  /* 0x0000000000007308 */ /* 0x000fe20000000800 */
[----:B------:R-:W-:Y:S01]  /*5d50*/  MOV R147, R37 ;  /* 0x0000002500937202 */ /* 0x000fe20000000f00 */
[----:B------:R-:W-:-:S04]  /*5d60*/  FADD.FTZ R13, R248, R13 ;  /* 0x0000000df80d7221 */ /* 0x000fc80000010000 */
[----:B------:R-:W-:Y:S01]  /*5d70*/  FADD.FTZ R11, R147, R11 ;  /* 0x0000000b930b7221 */ /* 0x000fe20000010000 */
[----:B-1----:R-:W-:Y:S01]  /*5d80*/  FFMA.FTZ R2, R69, UR4, -R14 ;  /* 0x0000000445027c23 */ /* 0x002fe2000801080e */
[----:B------:R-:W-:Y:S01]  /*5d90*/  FADD.FTZ R246, R15, R13 ;  /* 0x0000000d0ff67221 */ /* 0x000fe20000010000 */
[----:B------:R-:W-:Y:S01]  /*5da0*/  HMMA.16816.F32 R76, R124, R82, R128 ;  /* 0x000000527c4c723c */ /* 0x000fe20000001880 */
[----:B--2---:R-:W-:Y:S01]  /*5db0*/  F2FP.F16.F32.PACK_AB R128, R7, R8 ;  /* 0x000000080780723e */ /* 0x004fe200000000ff */
[----:B------:R1:W2:Y:S01]  /*5dc0*/  MUFU.EX2 R3, R2 ;  /* 0x0000000200037308 */ /* 0x0002a20000000800 */
[----:B----4-:R-:W-:Y:S01]  /*5dd0*/  F2FP.F16.F32.PACK_AB R130, R5, R6 ;  /* 0x000000060582723e */ /* 0x010fe200000000ff */
[----:B------:R-:W-:Y:S01]  /*5de0*/  FADD.FTZ R8, R8, R9 ;  /* 0x0000000908087221 */ /* 0x000fe20000010000 */
[----:B------:R-:W-:-:S03]  /*5df0*/  FADD.FTZ R246, R142, R246 ;  /* 0x000000f68ef67221 */ /* 0x000fc60000010000 */
[----:B------:R-:W-:Y:S01]  /*5e00*/  FADD.FTZ R7, R7, R8 ;  /* 0x0000000807077221 */ /* 0x000fe20000010000 */
[----:B------:R-:W-:Y:S01]  /*5e10*/  FADD.FTZ R246, R20, R246 ;  /* 0x000000f614f67221 */ /* 0x000fe20000010000 */
[C---:B------:R-:W-:Y:S02]  /*5e20*/  HMMA.16816.F32 R148, R124.reuse, R160, R148 ;  /* 0x000000a07c94723c */ /* 0x040fe40000001894 */
[----:B------:R-:W-:Y:S01]  /*5e30*/  FADD.FTZ R6, R6, R7 ;  /* 0x0000000706067221 */ /* 0x000fe20000010000 */
[----:B------:R-:W-:Y:S01]  /*5e40*/  FADD.FTZ R246, R12, R246 ;  /* 0x000000f60cf67221 */ /* 0x000fe20000010000 */
[----:B-1----:R-:W-:Y:S01]  /*5e50*/  FFMA.FTZ R2, R71, UR4, -R14 ;  /* 0x0000000447027c23 */ /* 0x002fe2000801080e */
[----:B------:R-:W-:Y:S01]  /*5e60*/  IMAD.MOV.U32 R14, RZ, RZ, R62 ;  /* 0x000000ffff0e7224 */ /* 0x000fe200078e003e */
[C---:B--2---:R-:W-:Y:S01]  /*5e70*/  F2FP.F16.F32.PACK_AB R129, R3.reuse, R4 ;  /* 0x000000040381723e */ /* 0x044fe200000000ff */
[----:B------:R-:W-:Y:S01]  /*5e80*/  FADD.FTZ R4, R4, R10 ;  /* 0x0000000a04047221 */ /* 0x000fe20000010000 */
[----:B-----5:R-:W-:Y:S01]  /*5e90*/  HMMA.16816.F32 R60, R124, R66, R108 ;  /* 0x000000427c3c723c */ /* 0x020fe2000000186c */
[----:B------:R-:W-:Y:S01]  /*5ea0*/  FADD.FTZ R247, R14, R11 ;  /* 0x0000000b0ef77221 */ /* 0x000fe20000010000 */
[----:B------:R-:W1:Y:S01]  /*5eb0*/  MUFU.EX2 R2, R2 ;  /* 0x0000000200027308 */ /* 0x000e620000000800 */
[----:B------:R-:W-:Y:S01]  /*5ec0*/  FADD.FTZ R3, R3, R4 ;  /* 0x0000000403037221 */ /* 0x000fe20000010000 */
[----:B------:R-:W-:Y:S01]  /*5ed0*/  FADD.FTZ R249, R5, R6 ;  /* 0x0000000605f97221 */ /* 0x000fe20000010000 */
[----:B------:R-:W-:Y:S01]  /*5ee0*/  FADD.FTZ R247, R143, R247 ;  /* 0x000000f78ff77221 */ /* 0x000fe20000010000 */
[----:B------:R-:W-:-:S02]  /*5ef0*/  FADD.FTZ R246, R21, R246 ;  /* 0x000000f615f67221 */ /* 0x000fc40000010000 */
[----:B------:R-:W-:Y:S01]  /*5f00*/  HMMA.16816.F32 R168, R124, R176, R168 ;  /* 0x000000b07ca8723c */ /* 0x000fe200000018a8 */
[----:B------:R-:W-:-:S04]  /*5f10*/  FADD.FTZ R247, R219, R247 ;  /* 0x000000f7dbf77221 */ /* 0x000fc80000010000 */
[----:B------:R-:W-:Y:S01]  /*5f20*/  FADD.FTZ R247, R22, R247 ;  /* 0x000000f716f77221 */ /* 0x000fe20000010000 */
[----:B-1----:R-:W-:Y:S02]  /*5f30*/  F2FP.F16.F32.PACK_AB R131, R2, R0 ;  /* 0x000000000283723e */ /* 0x002fe400000000ff */
[----:B------:R-:W-:Y:S01]  /*5f40*/  HMMA.16816.F32 R56, R124, R64, R84 ;  /* 0x000000407c38723c */ /* 0x000fe20000001854 */
[----:B------:R-:W-:Y:S01]  /*5f50*/  FADD.FTZ R0, R0, R3 ;  /* 0x0000000300007221 */ /* 0x000fe20000010000 */
[----:B------:R-:W-:-:S03]  /*5f60*/  FADD.FTZ R247, R23, R247 ;  /* 0x000000f717f77221 */ /* 0x000fc60000010000 */
        /* <DEDUP_REMOVED lines=28> */
[----:B------:R-:W-:Y:S01]  /*6130*/  IADD3 R4, PT, PT, R139, R132, RZ ;  /* 0x000000848b047210 */ /* 0x000fe20007ffe0ff */
[----:B------:R-:W2:Y:S01]  /*6140*/  LDCU UR15, c[0x0][0x440] ;  /* 0x00008800ff0f77ac */ /* 0x000ea20008000800 */
[----:B------:R-:W-:Y:S01]  /*6150*/  SHF.L.U64.HI R3, R140, 0x4, R141 ;  /* 0x000000048c037819 */ /* 0x000fe2000001028d */
[----:B------:R-:W3:Y:S01]  /*6160*/  S2R R0, SR_TID.X ;  /* 0x0000000000007919 */ /* 0x000ee20000002100 */
[----:B------:R-:W-:Y:S01]  /*6170*/  LEA.HI.SX32 R228, R228, 0xfffffffe, 0x1b ;  /* 0xfffffffee4e47811 */ /* 0x000fe200078fdaff */
[----:B------:R-:W4:Y:S01]  /*6180*/  LDCU.64 UR6, c[0x0][0x3b8] ;  /* 0x00007700ff0677ac */ /* 0x000f220008000a00 */
[----:B------:R-:W-:Y:S01]  /*6190*/  MOV R132, R138 ;  /* 0x0000008a00847202 */ /* 0x000fe20000000f00 */
[----:B------:R-:W-:Y:S01]  /*61a0*/  IMAD.MOV.U32 R226, RZ, RZ, 0x40 ;  /* 0x00000040ffe27424 */ /* 0x000fe200078e00ff */
[----:B------:R-:W-:Y:S01]  /*61b0*/  MOV R139, R137 ;  /* 0x00000089008b7202 */ /* 0x000fe20000000f00 */
[----:B------:R-:W1:Y:S01]  /*61c0*/  LDCU UR14, c[0x0][0x440] ;  /* 0x00008800ff0e77ac */ /* 0x000e620008000800 */
[----:B------:R-:W1:Y:S01]  /*61d0*/  LDCU UR13, c[0x0][0x50c] ;  /* 0x0000a180ff0d77ac */ /* 0x000e620008000800 */
[----:B------:R-:W1:Y:S01]  /*61e0*/  LDCU UR4, c[0x0][0x45c] ;  /* 0x00008b80ff0477ac */ /* 0x000e620008000800 */
[----:B----4-:R-:W-:-:S02]  /*61f0*/  USHF.L.U64.HI UR9, UR6, 0x5, UR7 ;  /* 0x0000000506097899 */ /* 0x010fc40008010207 */
[----:B------:R-:W-:Y:S02]  /*6200*/  USHF.L.U32 UR8, UR6, 0x5, URZ ;  /* 0x0000000506087899 */ /* 0x000fe400080006ff */
[----:B------:R-:W-:Y:S02]  /*6210*/  USHF.L.U64.HI UR11, UR6, 0x4, UR7 ;  /* 0x00000004060b7899 */ /* 0x000fe40008010207 */
[----:B------:R-:W-:Y:S01]  /*6220*/  USHF.L.U32 UR12, UR6, 0x4, URZ ;  /* 0x00000004060c7899 */ /* 0x000fe200080006ff */
[----:B-1----:R-:W-:Y:S01]  /*6230*/  IMAD.SHL.U32 R15, R15, 0x2, RZ ;  /* 0x000000020f0f7824 */ /* 0x002fe200078e00ff */
[----:B------:R-:W1:Y:S01]  /*6240*/  LDCU.64 UR6, c[0x0][0x3c0] ;  /* 0x00007800ff0677ac */ /* 0x000e620008000a00 */
[----:B---3--:R-:W-:-:S03]  /*6250*/  LOP3.LUT P0, RZ, R0, 0x2, RZ, 0xc0, !PT ;  /* 0x0000000200ff7812 */ /* 0x008fc6000780c0ff */
[----:B------:R-:W-:Y:S02]  /*6260*/  LOP3.LUT R15, R15, 0x6, RZ, 0xc0, !PT ;  /* 0x000000060f0f7812 */ /* 0x000fe400078ec0ff */
[----:B------:R-:W-:-:S03]  /*6270*/  SEL R225, R224, 0xffffffe0, !P0 ;  /* 0xffffffe0e0e17807 */ /* 0x000fc60004000000 */
[----:B------:R-:W-:Y:S01]  /*6280*/  IMAD.IADD R2, R15, 0x1, R134 ;  /* 0x000000010f027824 */ /* 0x000fe200078e0286 */
[-C--:B------:R-:W-:Y:S01]  /*6290*/  IADD3 R220, PT, PT, R223, R225.reuse, RZ ;  /* 0x000000e1dfdc7210 */ /* 0x080fe20007ffe0ff */
[----:B------:R-:W-:Y:S01]  /*62a0*/  IMAD.SHL.U32 R15, R0, 0x8, RZ ;  /* 0x00000008000f7824 */ /* 0x000fe200078e00ff */
[C---:B------:R-:W-:Y:S01]  /*62b0*/  IADD3 R219, PT, PT, R217.reuse, R225, RZ ;  /* 0x000000e1d9db7210 */ /* 0x040fe20007ffe0ff */
[----:B------:R-:W-:Y:S01]  /*62c0*/  IMAD.MOV.U32 R134, RZ, RZ, R135 ;  /* 0x000000ffff867224 */ /* 0x000fe200078e0087 */
[----:B------:R3:W-:Y:S01]  /*62d0*/  STL [R1+0xc], R2 ;  /* 0x00000c0201007387 */ /* 0x0007e20000100800 */
[----:B------:R-:W-:Y:S01]  /*62e0*/  VIADD R0, R217, 0xa040 ;  /* 0x0000a040d9007836 */ /* 0x000fe20000000000 */
[----:B------:R-:W-:Y:S01]  /*62f0*/  LOP3.LUT R15, R15, 0x38, RZ, 0xc0, !PT ;  /* 0x000000380f0f7812 */ /* 0x000fe200078ec0ff */
[----:B------:R-:W-:Y:S01]  /*6300*/  IMAD.IADD R221, R216, 0x1, R225 ;  /* 0x00000001d8dd7824 */ /* 0x000fe200078e02e1 */
[----:B------:R4:W-:Y:S02]  /*6310*/  STL [R1], R4 ;  /* 0x0000000401007387 */ /* 0x0009e40000100800 */
[----:B--2---:R-:W-:-:S02]  /*6320*/  ISETP.GE.AND P1, PT, R15, UR15, PT ;  /* 0x0000000f0f007c0c */ /* 0x004fc4000bf26270 */
[----:B------:R4:W-:Y:S01]  /*6330*/  STL [R1+0x4], R3 ;  /* 0x0000040301007387 */ /* 0x0009e20000100800 */
[----:B---3--:R-:W-:Y:S02]  /*6340*/  IMAD.SHL.U32 R2, R140, 0x10, RZ ;  /* 0x000000108c027824 */ /* 0x008fe400078e00ff */
[----:B------:R-:W-:-:S03]  /*6350*/  IMAD.MOV.U32 R140, RZ, RZ, R136 ;  /* 0x000000ffff8c7224 */ /* 0x000fc600078e0088 */
[----:B------:R4:W-:Y:S01]  /*6360*/  STL [R1+0x8], R2 ;  /* 0x0000080201007387 */ /* 0x0009e20000100800 */
[----:B-1----:R-:W-:Y:S05]  /*6370*/  BRA `(.L_x_2231) ;  /* 0x0000000000b47947 */ /* 0x002fea0003800000 */
.L_x_2233:
[----:B------:R-:W-:Y:S01]  /*6380*/  VIADD R9, R228, 0xffffffff ;  /* 0xffffffffe4097836 */ /* 0x000fe20000000000 */
[----:B------:R-:W-:Y:S01]  /*6390*/  MOV R7, UR11 ;  /* 0x0000000b00077c02 */ /* 0x000fe20008000f00 */
[----:B------:R-:W-:Y:S01]  /*63a0*/  IMAD.U32 R6, RZ, RZ, UR12 ;  /* 0x0000000cff067e24 */ /* 0x000fe2000f8e00ff */
[----:B------:R-:W-:Y:S01]  /*63b0*/  MOV R3, UR11 ;  /* 0x0000000b00037c02 */ /* 0x000fe20008000f00 */
[C---:B------:R-:W-:Y:S02]  /*63c0*/  IMAD R8, R9.reuse, UR9, RZ ;  /* 0x0000000909087c24 */ /* 0x040fe4000f8e02ff */
[----:B------:R-:W-:Y:S04]  /*63d0*/  IMAD.WIDE.U32 R4, R9, UR8, RZ ;  /* 0x0000000809047c25 */ /* 0x000fe8000f8e00ff */
[----:B------:R-:W-:Y:S01]  /*63e0*/  IMAD.IADD R5, R5, 0x1, R8 ;  /* 0x0000000105057824 */ /* 0x000fe200078e0208 */
[CC--:B------:R-:W-:Y:S01]  /*63f0*/  @!P1 LEA R23, P6, R4.reuse, R230.reuse, 0x1 ;  /* 0x000000e604179211 */ /* 0x0c0fe200078c08ff */
[----:B------:R-:W-:Y:S01]  /*6400*/  IMAD.U32 R2, RZ, RZ, UR12 ;  /* 0x0000000cff027e24 */ /* 0x000fe2000f8e00ff */
[CC--:B------:R-:W-:Y:S01]  /*6410*/  @!P4 LEA R10, P3, R4.reuse, R230.reuse, 0x1 ;  /* 0x000000e6040ac211 */ /* 0x0c0fe200078608ff */
[C---:B------:R-:W-:Y:S01]  /*6420*/  @!P1 IMAD.WIDE.U32 R6, R9.reuse, UR8, R6 ;  /* 0x0000000809069c25 */ /* 0x040fe2000f8e0006 */
[CCC-:B------:R-:W-:Y:S02]  /*6430*/  @!P1 LEA.HI.X R20, R4.reuse, R229.reuse, R5.reuse, 0x1, P6 ;  /* 0x000000e504149211 */ /* 0x1c0fe400030f0c05 */
[----:B------:R-:W-:Y:S01]  /*6440*/  @!P4 LEA.HI.X R11, R4, R229, R5, 0x1, P3 ;  /* 0x000000e5040bc211 */ /* 0x000fe200018f0c05 */
[----:B------:R-:W-:Y:S01]  /*6450*/  @!P4 IMAD.WIDE.U32 R2, R9, UR8, R2 ;  /* 0x000000080902cc25 */ /* 0x000fe2000f8e0002 */
[----:B------:R-:W-:Y:S02]  /*6460*/  @!P1 MOV R4, R23 ;  /* 0x0000001700049202 */ /* 0x000fe40000000f00 */
[----:B------:R-:W-:Y:S01]  /*6470*/  @!P1 IADD3 R9, PT, PT, R8, R7, RZ ;  /* 0x0000000708099210 */ /* 0x000fe20007ffe0ff */
[----:B------:R-:W-:Y:S01]  /*6480*/  @!P1 IMAD.MOV.U32 R5, RZ, RZ, R20 ;  /* 0x000000ffff059224 */ /* 0x000fe200078e0014 */
[-C--:B------:R-:W-:Y:S01]  /*6490*/  @!P1 LEA R24, P5, R6, R230.reuse, 0x1 ;  /* 0x000000e606189211 */ /* 0x080fe200078a08ff */
[----:B------:R-:W-:Y:S01]  /*64a0*/  @!P4 IMAD.IADD R7, R8, 0x1, R3 ;  /* 0x000000010807c824 */ /* 0x000fe200078e0203 */
        /* <DEDUP_REMOVED lines=26> */
.L_x_2231:
[----:B------:R-:W2:Y:S01]  /*6650*/  LDL R6, [R1+0x8] ;  /* 0x0000080001067983 */ /* 0x000ea20000100800 */
[C---:B----4-:R-:W-:Y:S01]  /*6660*/  IMAD.WIDE.U32 R2, R228.reuse, UR6, RZ ;  /* 0x00000006e4027c25 */ /* 0x050fe2000f8e00ff */
[----:B------:R-:W-:Y:S04]  /*6670*/  DEPBAR.LE SB0, 0x0 ;  /* 0x000080000000791a */ /* 0x000fe80000000000 */
[----:B------:R-:W3:Y:S01]  /*6680*/  LDL R7, [R1+0x4] ;  /* 0x0000040001077983 */ /* 0x000ee20000100800 */
[----:B------:R-:W-:Y:S01]  /*6690*/  IMAD R0, R228, UR7, R3 ;  /* 0x00000007e4007c24 */ /* 0x000fe2000f8e0203 */
[----:B------:R-:W-:Y:S01]  /*66a0*/  BAR.SYNC.DEFER_BLOCKING 0x0 ;  /* 0x0000000000007b1d */ /* 0x000fe20000010000 */
[----:B------:R-:W-:Y:S02]  /*66b0*/  LEA R4, P2, R2, R252, 0x6 ;  /* 0x000000fc02047211 */ /* 0x000fe400078430ff */
[----:B------:R-:W-:Y:S02]  /*66c0*/  ISETP.GE.AND P4, PT, R250, UR14, PT ;  /* 0x0000000efa007c0c */ /* 0x000fe4000bf86270 */
[--C-:B------:R-:W-:Y:S02]  /*66d0*/  LEA.HI.X R5, R2, R251, R0.reuse, 0x6, P2 ;  /* 0x000000fb02057211 */ /* 0x100fe400010f3400 */
[----:B------:R-:W-:Y:S03]  /*66e0*/  ISETP.NE.AND P2, PT, R228, RZ, PT ;  /* 0x000000ffe400720c */ /* 0x000fe60003f45270 */
        /* <DEDUP_REMOVED lines=9> */
[----:B------:R-:W-:Y:S01]  /*6780*/  @P4 STS.128 [R227+0xb000], RZ ;  /* 0x00b000ffe3004388 */ /* 0x000fe20000000c00 */
[----:B------:R-:W1:Y:S07]  /*6790*/  S2R R20, SR_TID.X ;  /* 0x0000000000147919 */ /* 0x000e6e0000002100 */
[----:B------:R-:W4:Y:S04]  /*67a0*/  LDL R141, [R1+0xc] ;  /* 0x00000c00018d7983 */ /* 0x000f280000100800 */
[----:B------:R-:W5:Y:S01]  /*67b0*/  LDL R137, [R1] ;  /* 0x0000000001897983 */ /* 0x000f620000100800 */
[C---:B--2---:R-:W-:Y:S02]  /*67c0*/  LEA R3, P0, R2.reuse, R6, 0x5 ;  /* 0x0000000602037211 */ /* 0x044fe400078028ff */
[----:B------:R-:W2:Y:S02]  /*67d0*/  S2R R6, SR_TID.X ;  /* 0x0000000000067919 */ /* 0x000ea40000002100 */
[----:B---3--:R-:W-:Y:S02]  /*67e0*/  LEA.HI.X R0, R2, R7, R0, 0x5, P0 ;  /* 0x0000000702007211 */ /* 0x008fe400000f2c00 */
[C---:B------:R-:W-:Y:S04]  /*67f0*/  LEA R2, P0, R3.reuse, R252, 0x1 ;  /* 0x000000fc03027211 */ /* 0x040fe800078008ff */
[----:B------:R-:W-:Y:S02]  /*6800*/  LEA.HI.X R3, R3, R251, R0, 0x1, P0 ;  /* 0x000000fb03037211 */ /* 0x000fe400000f0c00 */
[----:B-1----:R-:W-:Y:S04]  /*6810*/  LOP3.LUT P0, RZ, R20, 0x4, RZ, 0xc0, !PT ;  /* 0x0000000414ff7812 */ /* 0x002fe8000780c0ff */
[----:B------:R-:W-:Y:S02]  /*6820*/  SEL R0, R226, 0xffffffc0, !P0 ;  /* 0xffffffc0e2007807 */ /* 0x000fe40004000000 */
[----:B--2---:R-:W-:Y:S04]  /*6830*/  SHF.L.U32 R6, R6, 0x3, RZ ;  /* 0x0000000306067819 */ /* 0x004fe800000006ff */
[----:B------:R-:W-:Y:S04]  /*6840*/  LOP3.LUT R6, R6, 0x38, RZ, 0xc0, !PT ;  /* 0x0000003806067812 */ /* 0x000fe800078ec0ff */
[----:B------:R-:W-:Y:S11]  /*6850*/  ISETP.GE.AND P1, PT, R6, UR14, PT ;  /* 0x0000000e06007c0c */ /* 0x000ff6000bf26270 */
[----:B------:R-:W-:Y:S02]  /*6860*/  @!UPT UIADD3 URZ, UPT, UPT, URZ, URZ, URZ ;  /* 0x000000fffffff290 */ /* 0x000fe4000fffe0ff */
        /* <DEDUP_REMOVED lines=11> */
[----:B------:R-:W2:Y:S01]  /*6920*/  LDSM.16.M88.4 R16, [R218+UR5+0x8000] ;  /* 0x00800005da10783b */ /* 0x000ea20008000200 */
[----:B-1----:R-:W-:Y:S01]  /*6930*/  IADD3 R2, PT, PT, R216, R0, RZ ;  /* 0x00000000d8027210 */ /* 0x002fe20007ffe0ff */
[----:B------:R-:W-:Y:S03]  /*6940*/  IMAD.IADD R0, R223, 0x1, R0 ;  /* 0x00000001df007824 */ /* 0x000fe600078e0200 */
[C---:B------:R-:W-:Y:S03]  /*6950*/  IADD3 R3, PT, PT, R225.reuse, R2, RZ ;  /* 0x00000002e1037210 */ /* 0x040fe60007ffe0ff */
[----:B------:R-:W1:Y:S01]  /*6960*/  LDSM.16.M88.4 R28, [R216+0x2000] ;  /* 0x00200000d81c783b */ /* 0x000e620000000200 */
[----:B------:R-:W-:Y:S07]  /*6970*/  IMAD.IADD R135, R225, 0x1, R0 ;  /* 0x00000001e1877824 */ /* 0x000fee00078e0200 */
[----:B------:R-:W3:Y:S08]  /*6980*/  LDSM.16.M88.4 R144, [R218+UR5+0x8800] ;  /* 0x00880005da90783b */ /* 0x000ef00008000200 */
[----:B------:R-:W0:Y:S08]  /*6990*/  LDGDEPBAR ;  /* 0x00000000000079af */ /* 0x000e300000000000 */
[----:B------:R-:W-:Y:S08]  /*69a0*/  LDSM.16.M88.4 R180, [R221] ;  /* 0x00000000ddb4783b */ /* 0x000ff00000000200 */
[----:B------:R-:W4:Y:S01]  /*69b0*/  LDSM.16.M88.4 R184, [R220+0x8000] ;  /* 0x00800000dcb8783b */ /* 0x000f220000000200 */
[-C--:B--2---:R-:W-:Y:S07]  /*69c0*/  HMMA.16816.F32 R4, R32, R16.reuse, RZ ;  /* 0x000000102004723c */ /* 0x084fee00000018ff */
[----:B------:R-:W2:Y:S01]  /*69d0*/  LDSM.16.M88.4 R188, [R221+0x2000] ;  /* 0x00200000ddbc783b */ /* 0x000ea20000000200 */
[C---:B-1----:R-:W-:Y:S07]  /*69e0*/  HMMA.16816.F32 R8, R28.reuse, R16, RZ ;  /* 0x000000101c08723c */ /* 0x042fee00000018ff */
[----:B------:R-:W1:Y:S01]  /*69f0*/  LDSM.16.M88.4 R192, [R220+0x8800] ;  /* 0x00880000dcc0783b */ /* 0x000e620000000200 */
        /* <DEDUP_REMOVED lines=13> */
[C---:B--2---:R-:W-:Y:S08]  /*6ad0*/  HMMA.16816.F32 R8, R188.reuse, R184, R8 ;  /* 0x000000b8bc08723c */ /* 0x044ff00000001808 */
        /* <DEDUP_REMOVED lines=21> */
[-C--:B--2---:R-:W-:Y:S01]  /*6c30*/  HMMA.16816.F32 R4, R144, R184.reuse, R4 ;  /* 0x000000b89004723c */ /* 0x084fe20000001804 */
[----:B------:R-:W-:Y:S07]  /*6c40*/  LDSM.16.M88.4 R208, [R2+0x4000] ;  /* 0x0040000002d0783b */ /* 0x000fee0000000200 */
        /* <DEDUP_REMOVED lines=22> */
[-C--:B--2---:R-:W-:Y:S01]  /*6db0*/  HMMA.16816.F32 R4, R184, R204.reuse, R4 ;  /* 0x000000ccb804723c */ /* 0x084fe20000001804 */
[----:B------:R-:W2:Y:S07]  /*6dc0*/  LDSM.16.M88.4 R196, [R3+0x4000] ;  /* 0x0040000003c4783b */ /* 0x000eae0000000200 */
[C---:B-1----:R-:W-:Y:S08]  /*6dd0*/  HMMA.16816.F32 R8, R144.reuse, R204, R8 ;  /* 0x000000cc9008723c */ /* 0x042ff00000001808 */
[-C--:B------:R-:W-:Y:S08]  /*6de0*/  HMMA.16816.F32 R12, R144, R206.reuse, R12 ;  /* 0x000000ce900c723c */ /* 0x080ff0000000180c */
[C---:B------:R-:W-:Y:S08]  /*6df0*/  HMMA.16816.F32 R16, R184.reuse, R206, R16 ;  /* 0x000000ceb810723c */ /* 0x040ff00000001810 */
[-C--:B----4-:R-:W-:Y:S08]  /*6e00*/  HMMA.16816.F32 R20, R184, R180.reuse, R20 ;  /* 0x000000b4b814723c */ /* 0x090ff00000001814 */
[C---:B------:R-:W-:Y:S08]  /*6e10*/  HMMA.16816.F32 R24, R144.reuse, R180, R24 ;  /* 0x000000b49018723c */ /* 0x040ff00000001818 */
[-C--:B------:R-:W-:Y:S01]  /*6e20*/  HMMA.16816.F32 R28, R144, R182.reuse, R28 ;  /* 0x000000b6901c723c */ /* 0x080fe2000000181c */
[----:B------:R-:W1:Y:S07]  /*6e30*/  LDSM.16.M88.4 R144, [R3+0x6000] ;  /* 0x006000000390783b */ /* 0x000e6e0000000200 */
        /* <DEDUP_REMOVED lines=9> */
[-C--:B--2---:R-:W-:Y:S08]  /*6ed0*/  HMMA.16816.F32 R4, R196, R200.reuse, R4 ;  /* 0x000000c8c404723c */ /* 0x084ff00000001804 */
[C---:B-1----:R-:W-:Y:S08]  /*6ee0*/  HMMA.16816.F32 R8, R144.reuse, R200, R8 ;  /* 0x000000c89008723c */ /* 0x042ff00000001808 */
        /* <DEDUP_REMOVED lines=14> */
[----:B------:R-:W-:Y:S06]  /*6fd0*/  FMUL.FTZ R15, R15, UR13 ;  /* 0x0000000d0f0f7c20 */ /* 0x000fec0008410000 */
[----:B------:R-:W-:Y:S01]  /*6fe0*/  MUFU.TANH R138, R4 ;  /* 0x00000004008a7308 */ /* 0x000fe20000002400 */
[----:B------:R-:W-:Y:S01]  /*6ff0*/  FMUL.FTZ R18, R18, UR13 ;  /* 0x0000000d12127c20 */ /* 0x000fe20008410000 */
[----:B------:R-:W-:Y:S01]  /*7000*/  FMUL.FTZ R16, R16, UR13 ;  /* 0x0000000d10107c20 */ /* 0x000fe20008410000 */
[----:B------:R-:W-:Y:S01]  /*7010*/  FMUL.FTZ R17, R17, UR13 ;  /* 0x0000000d11117c20 */ /* 0x000fe20008410000 */
[----:B------:R-:W-:Y:S06]  /*7020*/  FMUL.FTZ R19, R19, UR13 ;  /* 0x0000000d13137c20 */ /* 0x000fec0008410000 */
[----:B------:R2:W-:Y:S10]  /*7030*/  MUFU.TANH R143, R5 ;  /* 0x00000005008f7308 */ /* 0x0005f40000002400 */
[----:B------:R-:W3:Y:S10]  /*7040*/  MUFU.TANH R136, R10 ;  /* 0x0000000a00887308 */ /* 0x000ef40000002400 */
[----:B------:R4:W5:Y:S01]  /*7050*/  MUFU.TANH R10, R8 ;  /* 0x00000008000a7308 */ /* 0x0009620000002400 */
[----:B--2---:R2:W1:Y:S01]  /*7060*/  LDSM.16.M88.4 R4, [R135+0x9800] ;  /* 0x009800008704783b */ /* 0x0044620000000200 */
[----:B------:R-:W-:Y:S08]  /*7070*/  DEPBAR.LE SB0, 0x0 ;  /* 0x000080000000791a */ /* 0x000ff00000000000 */
[----:B------:R3:W-:Y:S01]  /*7080*/  MUFU.TANH R187, R12 ;  /* 0x0000000c00bb7308 */ /* 0x0007e20000002400 */
[----:B------:R-:W-:Y:S09]  /*7090*/  BAR.SYNC.DEFER_BLOCKING 0x0 ;  /* 0x0000000000007b1d */ /* 0x000ff20000010000 */
[----:B------:R-:W5:Y:S01]  /*70a0*/  MUFU.TANH R183, R14 ;  /* 0x0000000e00b77308 */ /* 0x000f620000002400 */
[----:B----4-:R-:W-:Y:S05]  /*70b0*/  LEA R8, R228, R141, 0x5 ;  /* 0x0000008de4087211 */ /* 0x010fea00078e28ff */
[----:B------:R-:W-:Y:S04]  /*70c0*/  IMAD.IADD R8, R137, 0x1, -R8 ;  /* 0x0000000189087824 */ /* 0x000fe800078e0a08 */
[----:B------:R5:W-:Y:S01]  /*70d0*/  MUFU.TANH R181, R15 ;  /* 0x0000000f00b57308 */ /* 0x000be20000002400 */
[----:B---3--:R-:W-:Y:S01]  /*70e0*/  FMUL.FTZ R12, R13, UR13 ;  /* 0x0000000d0d0c7c20 */ /* 0x008fe20008410000 */
[C---:B------:R-:W-:Y:S02]  /*70f0*/  IADD3 R0, PT, PT, R8.reuse, 0x8, RZ ;  /* 0x0000000808007810 */ /* 0x040fe40007ffe0ff */
[C---:B------:R-:W-:Y:S06]  /*7100*/  IADD3 R2, PT, PT, R8.reuse, 0x48, RZ ;  /* 0x0000004808027810 */ /* 0x040fec0007ffe0ff */
[----:B--2---:R-:W2:Y:S01]  /*7110*/  MUFU.TANH R135, R9 ;  /* 0x0000000900877308 */ /* 0x004ea20000002400 */
[----:B------:R-:W-:Y:S02]  /*7120*/  IABS R0, R0 ;  /* 0x0000000000007213 */ /* 0x000fe40000000000 */
[----:B------:R-:W-:Y:S02]  /*7130*/  IABS R2, R2 ;  /* 0x0000000200027213 */ /* 0x000fe40000000000 */
[----:B------:R-:W-:Y:S02]  /*7140*/  I2FP.F32.S32 R0, R0 ;  /* 0x0000000000007245 */ /* 0x000fe40000201400 */
[----:B------:R-:W-:Y:S03]  /*7150*/  IADD3 R3, PT, PT, R8, 0x40, RZ ;  /* 0x0000004008037810 */ /* 0x000fe60007ffe0ff */
[----:B------:R-:W-:Y:S01]  /*7160*/  MUFU.TANH R13, R18 ;  /* 0x00000012000d7308 */ /* 0x000fe20000002400 */
[----:B------:R-:W-:Y:S01]  /*7170*/  I2FP.F32.S32 R2, R2 ;  /* 0x0000000200027245 */ /* 0x000fe20000201400 */
[-C--:B-1----:R-:W-:Y:S05]  /*7180*/  HMMA.16816.F32 R20, R196, R4.reuse, R20 ;  /* 0x00000004c414723c */ /* 0x082fea0000001814 */
[----:B------:R-:W-:Y:S03]  /*7190*/  FFMA.FTZ R182, R0, -R133, R182 ;  /* 0x8000008500b67223 */ /* 0x000fe600000100b6 */
[----:B------:R-:W1:Y:S01]  /*71a0*/  MUFU.TANH R137, R16 ;  /* 0x0000001000897308 */ /* 0x000e620000002400 */
[----:B------:R-:W-:Y:S01]  /*71b0*/  VIADD R0, R8, 0x7 ;  /* 0x0000000708007836 */ /* 0x000fe20000000000 */
[C---:B------:R-:W-:Y:S04]  /*71c0*/  HMMA.16816.F32 R24, R144.reuse, R4, R24 ;  /* 0x000000049018723c */ /* 0x040fe80000001818 */
[----:B------:R-:W-:Y:S04]  /*71d0*/  IABS R0, R0 ;  /* 0x0000000000007213 */ /* 0x000fe80000000000 */
[----:B------:R-:W-:Y:S01]  /*71e0*/  MUFU.TANH R18, R17 ;  /* 0x0000001100127308 */ /* 0x000fe20000002400 */
[----:B------:R-:W-:Y:S01]  /*71f0*/  IABS R3, R3 ;  /* 0x0000000300037213 */ /* 0x000fe20000000000 */
[-C--:B------:R-:W-:Y:S03]  /*7200*/  HMMA.16816.F32 R28, R144, R6.reuse, R28 ;  /* 0x00000006901c723c */ /* 0x080fe6000000181c */
[----:B------:R-:W-:Y:S01]  /*7210*/  I2FP.F32.S32 R0, R0 ;  /* 0x0000000000007245 */ /* 0x000fe20000201400 */
[----:B------:R-:W-:Y:S01]  /*7220*/  FMUL.FTZ R4, R21, UR13 ;  /* 0x0000000d15047c20 */ /* 0x000fe20008410000 */
[-C--:B------:R-:W-:Y:S03]  /*7230*/  FFMA.FTZ R21, R2, -R133.reuse, R136 ;  /* 0x8000008502157223 */ /* 0x080fe60000010088 */
[----:B------:R-:W-:Y:S01]  /*7240*/  MUFU.TANH R12, R12 ;  /* 0x0000000c000c7308 */ /* 0x000fe20000002400 */
[----:B------:R-:W-:Y:S01]  /*7250*/  IADD3 R2, PT, PT, R8, -0x1, RZ ;  /* 0xffffffff08027810 */ /* 0x000fe20007ffe0ff */
[----:B------:R-:W-:Y:S01]  /*7260*/  FFMA.FTZ R180, R0, -R133, R180 ;  /* 0x8000008500b47223 */ /* 0x000fe200000100b4 */
[----:B------:R-:W-:Y:S01]  /*7270*/  I2FP.F32.S32 R0, R3 ;  /* 0x0000000300007245 */ /* 0x000fe20000201400 */
[----:B------:R-:W-:Y:S02]  /*7280*/  VIADD R3, R8, 0x3f ;  /* 0x0000003f08037836 */ /* 0x000fe40000000000 */
[----:B------:R-:W-:Y:S01]  /*7290*/  FMUL.FTZ R22, R22, UR13 ;  /* 0x0000000d16167c20 */ /* 0x000fe20008410000 */
[----:B------:R-:W-:Y:S01]  /*72a0*/  FMUL.FTZ R23, R23, UR13 ;  /* 0x0000000d17177c20 */ /* 0x000fe20008410000 */
[----:B------:R-:W-:Y:S02]  /*72b0*/  IABS R2, R2 ;  /* 0x0000000200027213 */ /* 0x000fe40000000000 */
[----:B------:R3:W-:Y:S01]  /*72c0*/  MUFU.TANH R185, R4 ;  /* 0x0000000400b97308 */ /* 0x0007e20000002400 */
[CC--:B-----5:R-:W-:Y:S01]  /*72d0*/  FFMA.FTZ R15, R0.reuse, -R133.reuse, R10 ;  /* 0x80000085000f7223 */ /* 0x0e0fe2000001000a */
[----:B------:R-:W-:Y:S01]  /*72e0*/  FFMA.FTZ R183, R0, -R133, R183 ;  /* 0x8000008500b77223 */ /* 0x000fe200000100b7 */
[----:B------:R-:W-:Y:S01]  /*72f0*/  IABS R0, R3 ;  /* 0x0000000300007213 */ /* 0x000fe20000000000 */
[----:B------:R-:W-:Y:S01]  /*7300*/  FMUL.FTZ R26, R26, UR13 ;  /* 0x0000000d1a1a7c20 */ /* 0x000fe20008410000 */
[----:B------:R-:W-:Y:S01]  /*7310*/  FMUL.FTZ R142, R27, UR13 ;  /* 0x0000000d1b8e7c20 */ /* 0x000fe20008410000 */
[----:B------:R-:W-:Y:S01]  /*7320*/  MOV R27, R2 ;  /* 0x00000002001b7202 */ /* 0x000fe20000000f00 */
[----:B------:R-:W-:Y:S03]  /*7330*/  VIADD R2, R8, 0xfffffff8 ;  /* 0xfffffff808027836 */ /* 0x000fe60000000000 */
[----:B------:R-:W4:Y:S01]  /*7340*/  MUFU.TANH R5, R22 ;  /* 0x0000001600057308 */ /* 0x000f220000002400 */
[----:B------:R-:W-:Y:S01]  /*7350*/  I2FP.F32.S32 R0, R0 ;  /* 0x0000000000007245 */ /* 0x000fe20000201400 */
[----:B------:R-:W-:Y:S01]  /*7360*/  FMUL.FTZ R24, R24, UR13 ;  /* 0x0000000d18187c20 */ /* 0x000fe20008410000 */
[----:B------:R-:W-:Y:S01]  /*7370*/  IABS R3, R8 ;  /* 0x0000000800037213 */ /* 0x000fe20000000000 */
[----:B------:R-:W-:Y:S06]  /*7380*/  HMMA.16816.F32 R32, R196, R6, R32 ;  /* 0x00000006c420723c */ /* 0x000fec0000001820 */
[----:B------:R-:W5:Y:S01]  /*7390*/  MUFU.TANH R23, R23 ;  /* 0x0000001700177308 */ /* 0x000f620000002400 */
[CC--:B--2---:R-:W-:Y:S01]  /*73a0*/  FFMA.FTZ R14, R0.reuse, -R133.reuse, R135 ;  /* 0x80000085000e7223 */ /* 0x0c4fe20000010087 */
[-C--:B------:R-:W-:Y:S01]  /*73b0*/  FFMA.FTZ R181, R0, -R133.reuse, R181 ;  /* 0x8000008500b57223 */ /* 0x080fe200000100b5 */
[----:B------:R-:W-:Y:S01]  /*73c0*/  IABS R2, R2 ;  /* 0x0000000200027213 */ /* 0x000fe20000000000 */
[----:B------:R-:W-:Y:S01]  /*73d0*/  FMUL.FTZ R30, R30, UR13 ;  /* 0x0000000d1e1e7c20 */ /* 0x000fe20008410000 */
[C---:B------:R-:W-:Y:S01]  /*73e0*/  IADD3 R0, PT, PT, R8.reuse, -0x9, RZ ;  /* 0xfffffff708007810 */ /* 0x040fe20007ffe0ff */
[----:B------:R-:W-:Y:S01]  /*73f0*/  FMUL.FTZ R29, R29, UR13 ;  /* 0x0000000d1d1d7c20 */ /* 0x000fe20008410000 */
[----:B---3--:R-:W-:Y:S03]  /*7400*/  IADD3 R4, PT, PT, R8, 0x37, RZ ;  /* 0x0000003708047810 */ /* 0x008fe60007ffe0ff */
[----:B------:R2:W-:Y:S01]  /*7410*/  MUFU.TANH R141, R26 ;  /* 0x0000001a008d7308 */ /* 0x0005e20000002400 */
[----:B------:R-:W-:Y:S01]  /*7420*/  I2FP.F32.S32 R2, R2 ;  /* 0x0000000200027245 */ /* 0x000fe20000201400 */
[----:B------:R-:W-:Y:S01]  /*7430*/  FMUL.FTZ R25, R25, UR13 ;  /* 0x0000000d19197c20 */ /* 0x000fe20008410000 */
[----:B------:R-:W-:Y:S01]  /*7440*/  IABS R0, R0 ;  /* 0x0000000000007213 */ /* 0x000fe20000000000 */
[----:B------:R-:W-:Y:S01]  /*7450*/  FMUL.FTZ R31, R31, UR13 ;  /* 0x0000000d1f1f7c20 */ /* 0x000fe20008410000 */
[----:B------:R-:W-:Y:S01]  /*7460*/  IABS R4, R4 ;  /* 0x0000000400047213 */ /* 0x000fe20000000000 */
[CC--:B-1----:R-:W-:Y:S01]  /*7470*/  FFMA.FTZ R17, R2.reuse, -R133.reuse, R137 ;  /* 0x8000008502117223 */ /* 0x0c2fe20000010089 */
[----:B------:R-:W-:Y:S03]  /*7480*/  I2FP.F32.S32 R0, R0 ;  /* 0x0000000000007245 */ /* 0x000fe60000201400 */
[----:B------:R-:W1:Y:S01]  /*7490*/  MUFU.TANH R142, R142 ;  /* 0x0000008e008e7308 */ /* 0x000e620000002400 */
[----:B----4-:R-:W-:Y:S01]  /*74a0*/  FFMA.FTZ R195, R2, -R133, R5 ;  /* 0x8000008502c37223 */ /* 0x010fe20000010005 */
[----:B------:R-:W-:Y:S01]  /*74b0*/  IMAD.MOV.U32 R2, RZ, RZ, R4 ;  /* 0x000000ffff027224 */ /* 0x000fe200078e0004 */
[----:B------:R-:W-:Y:S01]  /*74c0*/  I2FP.F32.S32 R27, R27 ;  /* 0x0000001b001b7245 */ /* 0x000fe20000201400 */
[CC--:B------:R-:W-:Y:S01]  /*74d0*/  FFMA.FTZ R18, R0.reuse, -R133.reuse, R18 ;  /* 0x8000008500127223 */ /* 0x0c0fe20000010012 */
[-C--:B-----5:R-:W-:Y:S01]  /*74e0*/  FFMA.FTZ R194, R0, -R133.reuse, R23 ;  /* 0x8000008500c27223 */ /* 0x0a0fe20000010017 */
[----:B------:R-:W-:Y:S01]  /*74f0*/  FMUL.FTZ R28, R28, UR13 ;  /* 0x0000000d1c1c7c20 */ /* 0x000fe20008410000 */
[----:B------:R-:W-:Y:S03]  /*7500*/  I2FP.F32.S32 R0, R2 ;  /* 0x0000000200007245 */ /* 0x000fe60000201400 */
[----:B------:R3:W-:Y:S01]  /*7510*/  MUFU.TANH R9, R19 ;  /* 0x0000001300097308 */ /* 0x0007e20000002400 */
[----:B------:R-:W-:Y:S02]  /*7520*/  VIADD R4, R8, 0x27 ;  /* 0x0000002708047836 */ /* 0x000fe40000000000 */
[----:B------:R-:W-:Y:S01]  /*7530*/  FMUL.FTZ R34, R34, UR13 ;  /* 0x0000000d22227c20 */ /* 0x000fe20008410000 */
[----:B--2---:R-:W-:Y:S02]  /*7540*/  IMAD.MOV.U32 R26, RZ, RZ, R3 ;  /* 0x000000ffff1a7224 */ /* 0x004fe400078e0003 */
[-C--:B------:R-:W-:Y:S01]  /*7550*/  FFMA.FTZ R12, R0, -R133.reuse, R12 ;  /* 0x80000085000c7223 */ /* 0x080fe2000001000c */
[----:B------:R-:W-:Y:S02]  /*7560*/  VIADD R3, R8, 0x38 ;  /* 0x0000003808037836 */ /* 0x000fe40000000000 */
[----:B------:R-:W-:Y:S01]  /*7570*/  FMUL.FTZ R7, R35, UR13 ;  /* 0x0000000d23077c20 */ /* 0x000fe20008410000 */
[----:B------:R-:W-:Y:S01]  /*7580*/  FMUL.FTZ R20, R20, UR13 ;  /* 0x0000000d14147c20 */ /* 0x000fe20008410000 */
[----:B------:R-:W2:Y:S01]  /*7590*/  MUFU.TANH R24, R24 ;  /* 0x0000001800187308 */ /* 0x000ea20000002400 */
[----:B------:R-:W-:Y:S01]  /*75a0*/  I2FP.F32.S32 R26, R26 ;  /* 0x0000001a001a7245 */ /* 0x000fe20000201400 */
[----:B-1----:R-:W-:Y:S01]  /*75b0*/  FFMA.FTZ R142, R0, -R133, R142 ;  /* 0x80000085008e7223 */ /* 0x002fe2000001008e */
[----:B------:R-:W-:Y:S01]  /*75c0*/  IABS R3, R3 ;  /* 0x0000000300037213 */ /* 0x000fe20000000000 */
[----:B------:R-:W-:Y:S01]  /*75d0*/  FMUL.FTZ R33, R33, UR13 ;  /* 0x0000000d21217c20 */ /* 0x000fe20008410000 */
[----:B------:R-:W-:Y:S01]  /*75e0*/  IADD3 R0, PT, PT, R8, 0x30, RZ ;  /* 0x0000003008007810 */ /* 0x000fe20007ffe0ff */
[C---:B------:R-:W-:Y:S01]  /*75f0*/  FFMA.FTZ R16, R26.reuse, -R133, R138 ;  /* 0x800000851a107223 */ /* 0x040fe2000001008a */
[----:B------:R-:W-:Y:S03]  /*7600*/  I2FP.F32.S32 R3, R3 ;  /* 0x0000000300037245 */ /* 0x000fe60000201400 */
[----:B------:R-:W1:Y:S01]  /*7610*/  MUFU.TANH R2, R30 ;  /* 0x0000001e00027308 */ /* 0x000e620000002400 */
[----:B------:R-:W-:Y:S01]  /*7620*/  IABS R0, R0 ;  /* 0x0000000000007213 */ /* 0x000fe20000000000 */
[-C--:B------:R-:W-:Y:S01]  /*7630*/  FFMA.FTZ R26, R26, -R133.reuse, R13 ;  /* 0x800000851a1a7223 */ /* 0x080fe2000001000d */
[-C--:B---3--:R-:W-:Y:S01]  /*7640*/  FFMA.FTZ R19, R27, -R133.reuse, R143 ;  /* 0x800000851b137223 */ /* 0x088fe2000001008f */
[CC--:B------:R-:W-:Y:S01]  /*7650*/  FFMA.FTZ R13, R3.reuse, -R133.reuse, R187 ;  /* 0x80000085030d7223 */ /* 0x0c0fe200000100bb */
[-C--:B------:R-:W-:Y:S01]  /*7660*/  FFMA.FTZ R141, R3, -R133.reuse, R141 ;  /* 0x80000085038d7223 */ /* 0x080fe2000001008d */
[----:B------:R-:W-:Y:S01]  /*7670*/  I2FP.F32.S32 R0, R0 ;  /* 0x0000000000007245 */ /* 0x000fe20000201400 */
[C---:B------:R-:W-:Y:S03]  /*7680*/  VIADD R22, R8.reuse, 0x47 ;  /* 0x0000004708167836 */ /* 0x040fe60000000000 */
[----:B------:R-:W3:Y:S01]  /*7690*/  MUFU.TANH R29, R29 ;  /* 0x0000001d001d7308 */ /* 0x000ee20000002400 */
[----:B------:R-:W-:Y:S01]  /*76a0*/  IABS R4, R4 ;  /* 0x0000000400047213 */ /* 0x000fe20000000000 */
[----:B------:R-:W-:Y:S02]  /*76b0*/  VIADD R6, R8, 0xffffffef ;  /* 0xffffffef08067836 */ /* 0x000fe40000000000 */
[-C--:B--2---:R-:W-:Y:S01]  /*76c0*/  FFMA.FTZ R187, R0, -R133.reuse, R24 ;  /* 0x8000008500bb7223 */ /* 0x084fe20000010018 */
[----:B------:R-:W-:Y:S01]  /*76d0*/  IADD3 R5, PT, PT, R8, 0x28, RZ ;  /* 0x0000002808057810 */ /* 0x000fe20007ffe0ff */
[----:B------:R-:W-:Y:S01]  /*76e0*/  FMUL.FTZ R32, R32, UR13 ;  /* 0x0000000d20207c20 */ /* 0x000fe20008410000 */
[----:B------:R-:W-:Y:S01]  /*76f0*/  I2FP.F32.S32 R4, R4 ;  /* 0x0000000400047245 */ /* 0x000fe20000201400 */
[-C--:B------:R-:W-:Y:S02]  /*7700*/  FFMA.FTZ R27, R27, -R133.reuse, R9 ;  /* 0x800000851b1b7223 */ /* 0x080fe40000010009 */
[----:B------:R-:W2:Y:S01]  /*7710*/  MUFU.TANH R184, R25 ;  /* 0x0000001900b87308 */ /* 0x000ea20000002400 */
[----:B------:R-:W-:Y:S01]  /*7720*/  IABS R22, R22 ;  /* 0x0000001600167213 */ /* 0x000fe20000000000 */
[----:B-1----:R-:W-:Y:S01]  /*7730*/  FFMA.FTZ R143, R0, -R133, R2 ;  /* 0x80000085008f7223 */ /* 0x002fe20000010002 */
[C---:B------:R-:W-:Y:S01]  /*7740*/  VIADD R0, R8.reuse, 0x2f ;  /* 0x0000002f08007836 */ /* 0x040fe20000000000 */
[----:B------:R-:W-:Y:S02]  /*7750*/  IADD3 R2, PT, PT, R8, -0x10, RZ ;  /* 0xfffffff008027810 */ /* 0x000fe40007ffe0ff */
[----:B------:R-:W-:Y:S04]  /*7760*/  IABS R5, R5 ;  /* 0x0000000500057213 */ /* 0x000fe80000000000 */
[----:B------:R-:W1:Y:S01]  /*7770*/  MUFU.TANH R3, R31 ;  /* 0x0000001f00037308 */ /* 0x000e620000002400 */
[----:B------:R-:W-:Y:S01]  /*7780*/  IABS R0, R0 ;  /* 0x0000000000007213 */ /* 0x000fe20000000000 */
[-C--:B---3--:R-:W-:Y:S01]  /*7790*/  FFMA.FTZ R188, R4, -R133.reuse, R29 ;  /* 0x8000008504bc7223 */ /* 0x088fe2000001001d */
[----:B------:R-:W-:Y:S01]  /*77a0*/  VIADD R4, R8, 0xffffffe7 ;  /* 0xffffffe708047836 */ /* 0x000fe20000000000 */
[----:B------:R-:W-:Y:S02]  /*77b0*/  I2FP.F32.S32 R22, R22 ;  /* 0x0000001600167245 */ /* 0x000fe40000201400 */
[----:B------:R-:W-:Y:S04]  /*77c0*/  I2FP.F32.S32 R0, R0 ;  /* 0x0000000000007245 */ /* 0x000fe80000201400 */
[----:B------:R-:W3:Y:S01]  /*77d0*/  MUFU.TANH R11, R11 ;  /* 0x0000000b000b7308 */ /* 0x000ee20000002400 */
[----:B------:R-:W-:Y:S02]  /*77e0*/  IABS R2, R2 ;  /* 0x0000000200027213 */ /* 0x000fe40000000000 */
[----:B------:R-:W-:Y:S01]  /*77f0*/  IABS R6, R6 ;  /* 0x0000000600067213 */ /* 0x000fe20000000000 */
[C---:B--2---:R-:W-:Y:S01]  /*7800*/  FFMA.FTZ R184, R0.reuse, -R133, R184 ;  /* 0x8000008500b87223 */ /* 0x044fe200000100b8 */
[----:B------:R-:W-:Y:S02]  /*7810*/  I2FP.F32.S32 R5, R5 ;  /* 0x0000000500057245 */ /* 0x000fe40000201400 */
[----:B------:R-:W-:Y:S03]  /*7820*/  IABS R4, R4 ;  /* 0x0000000400047213 */ /* 0x000fe60000000000 */
[----:B------:R-:W2:Y:S01]  /*7830*/  MUFU.TANH R28, R28 ;  /* 0x0000001c001c7308 */ /* 0x000ea20000002400 */
[----:B------:R-:W-:Y:S01]  /*7840*/  I2FP.F32.S32 R2, R2 ;  /* 0x0000000200027245 */ /* 0x000fe20000201400 */
[-C--:B-1----:R-:W-:Y:S01]  /*7850*/  FFMA.FTZ R144, R0, -R133.reuse, R3 ;  /* 0x8000008500907223 */ /* 0x082fe20000010003 */
[----:B------:R-:W-:Y:S02]  /*7860*/  I2FP.F32.S32 R0, R6 ;  /* 0x0000000600007245 */ /* 0x000fe40000201400 */
[----:B------:R-:W-:Y:S02]  /*7870*/  I2FP.F32.S32 R4, R4 ;  /* 0x0000000400047245 */ /* 0x000fe40000201400 */
[----:B------:R-:W-:Y:S03]  /*7880*/  FMNMX3.FTZ R3, R140, R182, R180, !PT ;  /* 0x000000b68c037276 */ /* 0x000fe600078100b4 */
[----:B------:R-:W1:Y:S01]  /*7890*/  MUFU.TANH R186, R20 ;  /* 0x0000001400ba7308 */ /* 0x000e620000002400 */
[-C--:B------:R-:W-:Y:S01]  /*78a0*/  FFMA.FTZ R185, R0, -R133.reuse, R185 ;  /* 0x8000008500b97223 */ /* 0x080fe200000100b9 */
[----:B---3--:R-:W-:Y:S01]  /*78b0*/  FFMA.FTZ R22, R22, -R133, R11 ;  /* 0x8000008516167223 */ /* 0x008fe2000001000b */
[----:B------:R-:W-:Y:S04]  /*78c0*/  FMNMX3.FTZ R3, R3, R26, R27, !PT ;  /* 0x0000001a03037276 */ /* 0x000fe8000781001b */
[----:B------:R-:W-:Y:S03]  /*78d0*/  FMNMX3.FTZ R25, R3, R195, R194, !PT ;  /* 0x000000c303197276 */ /* 0x000fe600078100c2 */
[----:B------:R-:W3:Y:S01]  /*78e0*/  MUFU.TANH R34, R34 ;  /* 0x0000002200227308 */ /* 0x000ee20000002400 */
[----:B--2---:R-:W-:Y:S01]  /*78f0*/  FFMA.FTZ R189, R5, -R133, R28 ;  /* 0x8000008505bd7223 */ /* 0x004fe2000001001c */
[----:B------:R-:W-:Y:S04]  /*7900*/  IADD3 R5, PT, PT, R8, -0x18, RZ ;  /* 0xffffffe808057810 */ /* 0x000fe80007ffe0ff */
[----:B------:R-:W-:Y:S04]  /*7910*/  IABS R5, R5 ;  /* 0x0000000500057213 */ /* 0x000fe80000000000 */
[----:B------:R-:W2:Y:S01]  /*7920*/  MUFU.TANH R7, R7 ;  /* 0x0000000700077308 */ /* 0x000ea20000002400 */
[C---:B-1----:R-:W-:Y:S01]  /*7930*/  FFMA.FTZ R186, R2.reuse, -R133, R186 ;  /* 0x8000008502ba7223 */ /* 0x042fe200000100ba */
[----:B------:R-:W-:Y:S08]  /*7940*/  I2FP.F32.S32 R5, R5 ;  /* 0x0000000500057245 */ /* 0x000ff00000201400 */
[----:B------:R-:W1:Y:S01]  /*7950*/  MUFU.TANH R33, R33 ;  /* 0x0000002100217308 */ /* 0x000e620000002400 */
[----:B---3--:R-:W-:Y:S01]  /*7960*/  FFMA.FTZ R192, R2, -R133, R34 ;  /* 0x8000008502c07223 */ /* 0x008fe20000010022 */
[----:B------:R-:W-:Y:S04]  /*7970*/  FMNMX3.FTZ R2, R132, R15, R14, !PT ;  /* 0x0000000f84027276 */ /* 0x000fe8000781000e */
[----:B------:R-:W-:Y:S04]  /*7980*/  FMNMX3.FTZ R2, R2, R13, R12, !PT ;  /* 0x0000000d02027276 */ /* 0x000fe8000781000c */
[----:B------:R-:W3:Y:S01]  /*7990*/  MUFU.TANH R32, R32 ;  /* 0x0000002000207308 */ /* 0x000ee20000002400 */
[----:B--2---:R-:W-:Y:S01]  /*79a0*/  FFMA.FTZ R191, R0, -R133, R7 ;  /* 0x8000008500bf7223 */ /* 0x004fe20000010007 */
[----:B------:R-:W-:Y:S02]  /*79b0*/  FMNMX3.FTZ R0, R134, R21, R22, !PT ;  /* 0x0000001586007276 */ /* 0x000fe40007810016 */
[----:B------:R-:W-:Y:S02]  /*79c0*/  FMNMX3.FTZ R138, R2, R187, R184, !PT ;  /* 0x000000bb028a7276 */ /* 0x000fe400078100b8 */
[----:B------:R-:W-:Y:S02]  /*79d0*/  FMNMX3.FTZ R0, R0, R183, R181, !PT ;  /* 0x000000b700007276 */ /* 0x000fe400078100b5 */
[----:B------:R-:W-:Y:S01]  /*79e0*/  FMNMX3.FTZ R138, R138, R189, R188, !PT ;  /* 0x000000bd8a8a7276 */ /* 0x000fe200078100bc */
[----:B-1----:R-:W-:Y:S01]  /*79f0*/  FFMA.FTZ R193, R4, -R133, R33 ;  /* 0x8000008504c17223 */ /* 0x002fe20000010021 */
[----:B------:R-:W-:Y:S02]  /*7a00*/  FMNMX3.FTZ R4, R139, R16, R19, !PT ;  /* 0x000000108b047276 */ /* 0x000fe40007810013 */
[----:B------:R-:W-:Y:S02]  /*7a10*/  FMNMX3.FTZ R0, R0, R141, R142, !PT ;  /* 0x0000008d00007276 */ /* 0x000fe4000781008e */
[----:B------:R-:W-:Y:S02]  /*7a20*/  FMNMX3.FTZ R4, R4, R17, R18, !PT ;  /* 0x0000001104047276 */ /* 0x000fe40007810012 */
[----:B------:R-:W-:Y:S01]  /*7a30*/  FMNMX3.FTZ R0, R0, R143, R144, !PT ;  /* 0x0000008f00007276 */ /* 0x000fe20007810090 */
[----:B---3--:R-:W-:Y:S01]  /*7a40*/  FFMA.FTZ R190, R5, -R133, R32 ;  /* 0x8000008505be7223 */ /* 0x008fe20000010020 */
[----:B------:R-:W-:Y:S01]  /*7a50*/  FMNMX3.FTZ R28, R4, R186, R185, !PT ;  /* 0x000000ba041c7276 */ /* 0x000fe200078100b9 */
[----:B------:R-:W-:Y:S06]  /*7a60*/  @P2 BRA `(.L_x_2233) ;  /* 0xffffffe800442947 */ /* 0x000fec000383ffff */
.L_x_2232:
[----:B-1----:R-:W-:Y:S01]  /*7a70*/  SHFL.BFLY PT, R5, R138, 0x2, 0x1f ;  /* 0x0c401f008a057f89 */ /* 0x002fe200000e0000 */
[----:B------:R-:W-:Y:S02]  /*7a80*/  FMNMX3.FTZ R3, R25, R192, R191, !PT ;  /* 0x000000c019037276 */ /* 0x000fe400078100bf */
[----:B------:R-:W-:Y:S05]  /*7a90*/  FMNMX3.FTZ R4, R28, R190, R193, !PT ;  /* 0x000000be1c047276 */ /* 0x000fea00078100c1 */
[----:B------:R-:W-:Y:S01]  /*7aa0*/  SHFL.BFLY PT, R2, R0, 0x2, 0x1f ;  /* 0x0c401f0000027f89 */ /* 0x000fe200000e0000 */
[C---:B------:R-:W-:Y:S02]  /*7ab0*/  IADD3 R29, PT, PT, R217.reuse, 0xa040, RZ ;  /* 0x0000a040d91d7810 */ /* 0x040fe40007ffe0ff */
[----:B------:R-:W-:Y:S05]  /*7ac0*/  IADD3 R24, PT, PT, R217, 0xa000, RZ ;  /* 0x0000a000d9187810 */ /* 0x000fea0007ffe0ff */
[----:B------:R-:W-:Y:S08]  /*7ad0*/  SHFL.BFLY PT, R6, R3, 0x2, 0x1f ;  /* 0x0c401f0003067f89 */ /* 0x000ff000000e0000 */
        /* <DEDUP_REMOVED lines=15> */
[C---:B------:R-:W-:Y:S01]  /*7bd0*/  FADD.FTZ R2, -R138.reuse, R132 ;  /* 0x000000848a027221 */ /* 0x040fe20000010100 */
[C---:B------:R-:W-:Y:S01]  /*7be0*/  FMUL.FTZ R4, R138.reuse, UR4 ;  /* 0x000000048a047c20 */ /* 0x040fe20008410000 */
[----:B------:R-:W-:Y:S01]  /*7bf0*/  FSETP.NEU.FTZ.AND P2, PT, R138, -INF , PT ;  /* 0xff8000008a00780b */ /* 0x000fe20003f5d000 */
[----:B------:R-:W-:Y:S01]  /*7c00*/  FMUL.FTZ R3, R3, UR4 ;  /* 0x0000000403037c20 */ /* 0x000fe20008410000 */
[----:B------:R-:W-:Y:S01]  /*7c10*/  FMUL.FTZ R2, R2, UR4 ;  /* 0x0000000402027c20 */ /* 0x000fe20008410000 */
[C---:B------:R-:W-:Y:S01]  /*7c20*/  FADD.FTZ R0, -R135.reuse, R134 ;  /* 0x0000008687007221 */ /* 0x040fe20000010100 */
[----:B----4-:R-:W-:Y:S01]  /*7c30*/  FMNMX.FTZ R136, R6, R136, !PT ;  /* 0x0000008806887209 */ /* 0x010fe20007810000 */
[C---:B------:R-:W-:Y:S01]  /*7c40*/  FMUL.FTZ R147, R135.reuse, UR4 ;  /* 0x0000000487937c20 */ /* 0x040fe20008410000 */
[----:B------:R1:W2:Y:S01]  /*7c50*/  MUFU.EX2 R134, R2 ;  /* 0x0000000200867308 */ /* 0x0002a20000000800 */
[----:B------:R-:W-:Y:S01]  /*7c60*/  FMUL.FTZ R0, R0, UR4 ;  /* 0x0000000400007c20 */ /* 0x000fe20008410000 */
[----:B------:R-:W-:Y:S01]  /*7c70*/  FSEL R146, R146, RZ, P3 ;  /* 0x000000ff92927208 */ /* 0x000fe20001800000 */
[C---:B------:R-:W-:Y:S07]  /*7c80*/  FMUL.FTZ R145, R136.reuse, UR4 ;  /* 0x0000000488917c20 */ /* 0x040fee0008410000 */
[----:B------:R-:W-:Y:S10]  /*7c90*/  MUFU.EX2 R3, R3 ;  /* 0x0000000300037308 */ /* 0x000ff40000000800 */
[----:B------:R3:W4:Y:S01]  /*7ca0*/  MUFU.EX2 R132, R0 ;  /* 0x0000000000847308 */ /* 0x0007220000000800 */
[----:B-1----:R-:W-:Y:S01]  /*7cb0*/  FADD.FTZ R2, -R136, R140 ;  /* 0x0000008c88027221 */ /* 0x002fe20000010100 */
[----:B------:R-:W-:Y:S01]  /*7cc0*/  FSEL R140, R4, RZ, P2 ;  /* 0x000000ff048c7208 */ /* 0x000fe20001000000 */
[C---:B--2---:R-:W-:Y:S01]  /*7cd0*/  FMUL.FTZ R8, R134.reuse, R148 ;  /* 0x0000009486087220 */ /* 0x044fe20000410000 */
[----:B------:R-:W-:Y:S01]  /*7ce0*/  FSETP.NEU.FTZ.AND P2, PT, R135, -INF , PT ;  /* 0xff8000008700780b */ /* 0x000fe20003f5d000 */
[C---:B------:R-:W-:Y:S01]  /*7cf0*/  FMUL.FTZ R9, R134.reuse, R149 ;  /* 0x0000009586097220 */ /* 0x040fe20000410000 */
[----:B------:R-:W-:Y:S01]  /*7d00*/  FMUL.FTZ R25, R134, R169 ;  /* 0x000000a986197220 */ /* 0x000fe20000410000 */
[--C-:B------:R-:W-:Y:S01]  /*7d10*/  FFMA.FTZ R14, R14, UR4, -R140.reuse ;  /* 0x000000040e0e7c23 */ /* 0x100fe2000801088c */
[----:B------:R-:W-:Y:S01]  /*7d20*/  FSEL R147, R147, RZ, P2 ;  /* 0x000000ff93937208 */ /* 0x000fe20001000000 */
[----:B---3--:R-:W-:Y:S01]  /*7d30*/  FMUL.FTZ R0, R2, UR4 ;  /* 0x0000000402007c20 */ /* 0x008fe20008410000 */
[--C-:B------:R-:W-:Y:S01]  /*7d40*/  FFMA.FTZ R2, R15, UR4, -R140.reuse ;  /* 0x000000040f027c23 */ /* 0x100fe2000801088c */
[----:B------:R-:W-:Y:S01]  /*7d50*/  FSETP.NEU.FTZ.AND P2, PT, R136, -INF , PT ;  /* 0xff8000008800780b */ /* 0x000fe20003f5d000 */
[--C-:B------:R-:W-:Y:S01]  /*7d60*/  FFMA.FTZ R13, R13, UR4, -R140.reuse ;  /* 0x000000040d0d7c23 */ /* 0x100fe2000801088c */
[----:B------:R-:W-:Y:S01]  /*7d70*/  FFMA.FTZ R4, R21, UR4, -R147 ;  /* 0x0000000415047c23 */ /* 0x000fe20008010893 */
[----:B------:R1:W-:Y:S01]  /*7d80*/  MUFU.EX2 R242, R2 ;  /* 0x0000000200f27308 */ /* 0x0003e20000000800 */
[----:B------:R-:W-:Y:S01]  /*7d90*/  FSEL R145, R145, RZ, P2 ;  /* 0x000000ff91917208 */ /* 0x000fe20001000000 */
[----:B------:R-:W-:Y:S01]  /*7da0*/  FFMA.FTZ R12, R12, UR4, -R140 ;  /* 0x000000040c0c7c23 */ /* 0x000fe2000801088c */
[C---:B----4-:R-:W-:Y:S07]  /*7db0*/  FMUL.FTZ R10, R132.reuse, R150 ;  /* 0x00000096840a7220 */ /* 0x050fee0000410000 */
[----:B------:R2:W-:Y:S01]  /*7dc0*/  MUFU.EX2 R240, R4 ;  /* 0x0000000400f07308 */ /* 0x0005e20000000800 */
[----:B------:R-:W-:Y:S01]  /*7dd0*/  FMUL.FTZ R11, R132, R151 ;  /* 0x00000097840b7220 */ /* 0x000fe20000410000 */
[----:B------:R-:W-:Y:S01]  /*7de0*/  FFMA.FTZ R5, R26, UR4, -R145 ;  /* 0x000000041a057c23 */ /* 0x000fe20008010891 */
[C---:B------:R-:W-:Y:S07]  /*7df0*/  FMUL.FTZ R15, R132.reuse, R159 ;  /* 0x0000009f840f7220 */ /* 0x040fee0000410000 */
[----:B------:R-:W3:Y:S01]  /*7e00*/  MUFU.EX2 R0, R0 ;  /* 0x0000000000007308 */ /* 0x000ee20000000800 */
[----:B------:R-:W-:Y:S01]  /*7e10*/  FMUL.FTZ R26, R132, R170 ;  /* 0x000000aa841a7220 */ /* 0x000fe20000410000 */
[----:B------:R-:W-:Y:S01]  /*7e20*/  FMUL.FTZ R28, R134, R172 ;  /* 0x000000ac861c7220 */ /* 0x000fe20000410000 */
[C---:B------:R-:W-:Y:S07]  /*7e30*/  FMUL.FTZ R30, R132.reuse, R174 ;  /* 0x000000ae841e7220 */ /* 0x040fee0000410000 */
[----:B------:R4:W-:Y:S01]  /*7e40*/  MUFU.EX2 R232, R5 ;  /* 0x0000000500e87308 */ /* 0x0009e20000000800 */
[----:B------:R-:W-:Y:S01]  /*7e50*/  FMUL.FTZ R31, R132, R175 ;  /* 0x000000af841f7220 */ /* 0x000fe20000410000 */
[----:B-1----:R-:W-:Y:S01]  /*7e60*/  FFMA.FTZ R2, R22, UR4, -R147 ;  /* 0x0000000416027c23 */ /* 0x002fe20008010893 */
[C---:B------:R-:W-:Y:S01]  /*7e70*/  FMUL.FTZ R32, R3.reuse, R176 ;  /* 0x000000b003207220 */ /* 0x040fe20000410000 */
[----:B------:R-:W1:Y:S06]  /*7e80*/  LDSM.16.MT88.4 R20, [R217+0xa000] ;  /* 0x00a00000d914783b */ /* 0x000e6c0000004200 */
[----:B------:R-:W5:Y:S01]  /*7e90*/  MUFU.EX2 R243, R14 ;  /* 0x0000000e00f37308 */ /* 0x000f620000000800 */
[--C-:B--2---:R-:W-:Y:S01]  /*7ea0*/  FFMA.FTZ R4, R16, UR4, -R146.reuse ;  /* 0x0000000410047c23 */ /* 0x104fe20008010892 */
[C---:B------:R-:W-:Y:S01]  /*7eb0*/  FMUL.FTZ R16, R3.reuse, R160 ;  /* 0x000000a003107220 */ /* 0x040fe20000410000 */
[C---:B------:R-:W-:Y:S07]  /*7ec0*/  FMUL.FTZ R33, R3.reuse, R177 ;  /* 0x000000b103217220 */ /* 0x040fee0000410000 */
[----:B------:R2:W2:Y:S01]  /*7ed0*/  MUFU.EX2 R241, R2 ;  /* 0x0000000200f17308 */ /* 0x0004a20000000800 */
[C---:B---3--:R-:W-:Y:S01]  /*7ee0*/  FMUL.FTZ R6, R0.reuse, R154 ;  /* 0x0000009a00067220 */ /* 0x048fe20000410000 */
[C---:B------:R-:W-:Y:S01]  /*7ef0*/  FMUL.FTZ R7, R0.reuse, R155 ;  /* 0x0000009b00077220 */ /* 0x040fe20000410000 */
[C---:B------:R-:W-:Y:S07]  /*7f00*/  FMUL.FTZ R34, R0.reuse, R178 ;  /* 0x000000b200227220 */ /* 0x040fee0000410000 */
[----:B------:R3:W-:Y:S01]  /*7f10*/  MUFU.EX2 R237, R4 ;  /* 0x0000000400ed7308 */ /* 0x0007e20000000800 */
[C---:B----4-:R-:W-:Y:S01]  /*7f20*/  FMUL.FTZ R5, R3.reuse, R153 ;  /* 0x0000009903057220 */ /* 0x050fe20000410000 */
[----:B------:R-:W-:Y:S01]  /*7f30*/  FMUL.FTZ R35, R0, R179 ;  /* 0x000000b300237220 */ /* 0x000fe20000410000 */
[----:B------:R-:W-:Y:S07]  /*7f40*/  FMUL.FTZ R36, R3, R36 ;  /* 0x0000002403247220 */ /* 0x000fee0000410000 */
[----:B------:R4:W-:Y:S01]  /*7f50*/  MUFU.EX2 R244, R13 ;  /* 0x0000000d00f47308 */ /* 0x0009e20000000800 */
[----:B------:R-:W-:Y:S01]  /*7f60*/  LDSM.16.MT88.4 R176, [R219+0xa800] ;  /* 0x00a80000dbb0783b */ /* 0x000fe20000004200 */
[----:B-----5:R-:W-:Y:S01]  /*7f70*/  F2FP.F16.F32.PACK_AB R148, R243, R242 ;  /* 0x000000f2f394723e */ /* 0x020fe200000000ff */
[----:B------:R-:W-:Y:S07]  /*7f80*/  FMUL.FTZ R14, R132, R158 ;  /* 0x0000009e840e7220 */ /* 0x000fee0000410000 */
[----:B------:R-:W5:Y:S01]  /*7f90*/  MUFU.EX2 R245, R12 ;  /* 0x0000000c00f57308 */ /* 0x000f620000000800 */
[----:B------:R-:W-:Y:S01]  /*7fa0*/  FMUL.FTZ R37, R3, R37 ;  /* 0x0000002503257220 */ /* 0x000fe20000410000 */
[--C-:B--2---:R-:W-:Y:S01]  /*7fb0*/  FFMA.FTZ R2, R19, UR4, -R146.reuse ;  /* 0x0000000413027c23 */ /* 0x104fe20008010892 */
[----:B------:R-:W-:Y:S01]  /*7fc0*/  F2FP.F16.F32.PACK_AB R149, R241, R240 ;  /* 0x000000f0f195723e */ /* 0x000fe200000000ff */
[C---:B------:R-:W-:Y:S01]  /*7fd0*/  FMUL.FTZ R19, R0.reuse, R163 ;  /* 0x000000a300137220 */ /* 0x040fe20000410000 */
[----:B------:R-:W-:Y:S01]  /*7fe0*/  FMUL.FTZ R38, R0, R38 ;  /* 0x0000002600267220 */ /* 0x000fe20000410000 */
[--C-:B---3--:R-:W-:Y:S04]  /*7ff0*/  FFMA.FTZ R4, R182, UR4, -R145.reuse ;  /* 0x00000004b6047c23 */ /* 0x108fe80008010891 */
[----:B------:R2:W-:Y:S01]  /*8000*/  MUFU.EX2 R239, R2 ;  /* 0x0000000200ef7308 */ /* 0x0005e20000000800 */
[----:B------:R-:W-:Y:S01]  /*8010*/  FMUL.FTZ R39, R0, R39 ;  /* 0x0000002700277220 */ /* 0x000fe20000410000 */
[C---:B------:R-:W-:Y:S01]  /*8020*/  FMUL.FTZ R40, R134.reuse, R40 ;  /* 0x0000002886287220 */ /* 0x040fe20000410000 */
[C---:B----4-:R-:W-:Y:S07]  /*8030*/  FMUL.FTZ R13, R134.reuse, R157 ;  /* 0x0000009d860d7220 */ /* 0x050fee0000410000 */
[----:B------:R3:W-:Y:S01]  /*8040*/  MUFU.EX2 R233, R4 ;  /* 0x0000000400e97308 */ /* 0x0007e20000000800 */
[----:B------:R-:W-:Y:S01]  /*8050*/  FMUL.FTZ R41, R134, R41 ;  /* 0x0000002986297220 */ /* 0x000fe20000410000 */
[----:B------:R-:W-:Y:S01]  /*8060*/  FMUL.FTZ R42, R132, R42 ;  /* 0x0000002a842a7220 */ /* 0x000fe20000410000 */
[----:B-----5:R-:W-:Y:S01]  /*8070*/  F2FP.F16.F32.PACK_AB R150, R245, R244 ;  /* 0x000000f4f596723e */ /* 0x020fe200000000ff */
[----:B------:R-:W-:Y:S01]  /*8080*/  FMUL.FTZ R12, R134, R156 ;  /* 0x0000009c860c7220 */ /* 0x000fe20000410000 */
[----:B------:R-:W-:Y:S01]  /*8090*/  FMUL.FTZ R43, R132, R43 ;  /* 0x0000002b842b7220 */ /* 0x000fe20000410000 */
[C---:B------:R-:W-:Y:S01]  /*80a0*/  FMUL.FTZ R44, R134.reuse, R44 ;  /* 0x0000002c862c7220 */ /* 0x040fe20000410000 */
[----:B------:R-:W-:Y:S01]  /*80b0*/  FMUL.FTZ R45, R134, R45 ;  /* 0x0000002d862d7220 */ /* 0x000fe20000410000 */
[C---:B------:R-:W-:Y:S01]  /*80c0*/  FMUL.FTZ R46, R132.reuse, R46 ;  /* 0x0000002e842e7220 */ /* 0x040fe20000410000 */
[----:B------:R-:W-:Y:S01]  /*80d0*/  FMUL.FTZ R47, R132, R47 ;  /* 0x0000002f842f7220 */ /* 0x000fe20000410000 */
[--C-:B--2---:R-:W-:Y:S01]  /*80e0*/  FFMA.FTZ R2, R180, UR4, -R145.reuse ;  /* 0x00000004b4027c23 */ /* 0x104fe20008010891 */
[C---:B------:R-:W-:Y:S01]  /*80f0*/  FMUL.FTZ R48, R3.reuse, R48 ;  /* 0x0000003003307220 */ /* 0x040fe20000410000 */
[----:B------:R-:W-:Y:S01]  /*8100*/  FMUL.FTZ R49, R3, R49 ;  /* 0x0000003103317220 */ /* 0x000fe20000410000 */
[C---:B------:R-:W-:Y:S01]  /*8110*/  FMUL.FTZ R50, R0.reuse, R50 ;  /* 0x0000003200327220 */ /* 0x040fe20000410000 */
[--C-:B---3--:R-:W-:Y:S01]  /*8120*/  FFMA.FTZ R4, R17, UR4, -R146.reuse ;  /* 0x0000000411047c23 */ /* 0x108fe20008010892 */
[----:B------:R2:W3:Y:S01]  /*8130*/  MUFU.EX2 R235, R2 ;  /* 0x0000000200eb7308 */ /* 0x0004e20000000800 */
[C---:B------:R-:W-:Y:S01]  /*8140*/  FMUL.FTZ R17, R3.reuse, R161 ;  /* 0x000000a103117220 */ /* 0x040fe20000410000 */
[C---:B------:R-:W-:Y:S01]  /*8150*/  FMUL.FTZ R51, R0.reuse, R51 ;  /* 0x0000003300337220 */ /* 0x040fe20000410000 */
        /* <DEDUP_REMOVED lines=11> */
[--C-:B--2---:R-:W-:Y:S01]  /*8210*/  FFMA.FTZ R2, R18, UR4, -R146.reuse ;  /* 0x0000000412027c23 */ /* 0x104fe20008010892 */
[----:B---3--:R-:W-:Y:S01]  /*8220*/  F2FP.F16.F32.PACK_AB R153, R235, R233 ;  /* 0x000000e9eb99723e */ /* 0x008fe200000000ff */
[----:B------:R-:W-:Y:S01]  /*8230*/  FMUL.FTZ R18, R0, R162 ;  /* 0x000000a200127220 */ /* 0x000fe20000410000 */
[C---:B------:R-:W-:Y:S01]  /*8240*/  FMUL.FTZ R62, R132.reuse, R62 ;  /* 0x0000003e843e7220 */ /* 0x040fe20000410000 */
[----:B----4-:R-:W-:Y:S01]  /*8250*/  FFMA.FTZ R4, R27, UR4, -R145 ;  /* 0x000000041b047c23 */ /* 0x010fe20008010891 */
[----:B------:R2:W3:Y:S01]  /*8260*/  MUFU.EX2 R238, R2 ;  /* 0x0000000200ee7308 */ /* 0x0004e20000000800 */
[C---:B------:R-:W-:Y:S01]  /*8270*/  FMUL.FTZ R27, R132.reuse, R171 ;  /* 0x000000ab841b7220 */ /* 0x040fe20000410000 */
[----:B------:R-:W-:Y:S01]  /*8280*/  FMUL.FTZ R63, R132, R63 ;  /* 0x0000003f843f7220 */ /* 0x000fe20000410000 */
[C---:B------:R-:W-:Y:S07]  /*8290*/  FMUL.FTZ R64, R3.reuse, R64 ;  /* 0x0000004003407220 */ /* 0x040fee0000410000 */
[----:B------:R4:W5:Y:S01]  /*82a0*/  MUFU.EX2 R234, R4 ;  /* 0x0000000400ea7308 */ /* 0x0009620000000800 */
        /* <DEDUP_REMOVED lines=13> */
[--C-:B----4-:R-:W-:Y:S01]  /*8380*/  FFMA.FTZ R4, R181, UR4, -R147.reuse ;  /* 0x00000004b5047c23 */ /* 0x110fe20008010893 */
[----:B------:R2:W-:Y:S01]  /*8390*/  MUFU.EX2 R215, R2 ;  /* 0x0000000200d77308 */ /* 0x0005e20000000800 */
[----:B------:R-:W3:Y:S01]  /*83a0*/  LDSM.16.MT88.4 R180, [R219+0xa000] ;  /* 0x00a00000dbb4783b */ /* 0x000ee20000004200 */
[----:B-----5:R-:W-:Y:S01]  /*83b0*/  F2FP.F16.F32.PACK_AB R155, R234, R232 ;  /* 0x000000e8ea9b723e */ /* 0x020fe200000000ff */
[C---:B------:R-:W-:Y:S07]  /*83c0*/  FMUL.FTZ R76, R134.reuse, R76 ;  /* 0x0000004c864c7220 */ /* 0x040fee0000410000 */
[----:B------:R4:W5:Y:S01]  /*83d0*/  MUFU.EX2 R231, R4 ;  /* 0x0000000400e77308 */ /* 0x0009620000000800 */
        /* <DEDUP_REMOVED lines=8> */
[C---:B------:R-:W-:Y:S01]  /*8460*/  FMUL.FTZ R85, R3.reuse, R85 ;  /* 0x0000005503557220 */ /* 0x040fe20000410000 */
[----:B--2---:R-:W-:Y:S01]  /*8470*/  MOV R2, R29 ;  /* 0x0000001d00027202 */ /* 0x004fe20000000f00 */
[----:B------:R-:W-:Y:S01]  /*8480*/  FMUL.FTZ R29, R134, R173 ;  /* 0x000000ad861d7220 */ /* 0x000fe20000410000 */
[----:B------:R-:W-:Y:S01]  /*8490*/  @P0 IADD3 R2, PT, PT, R24, -0x40, RZ ;  /* 0xffffffc018020810 */ /* 0x000fe20007ffe0ff */
[----:B------:R-:W-:Y:S01]  /*84a0*/  FMUL.FTZ R24, R134, R168 ;  /* 0x000000a886187220 */ /* 0x000fe20000410000 */
[----:B----4-:R-:W-:Y:S01]  /*84b0*/  FMUL.FTZ R4, R3, R152 ;  /* 0x0000009803047220 */ /* 0x010fe20000410000 */
[----:B------:R-:W-:Y:S01]  /*84c0*/  F2FP.F16.F32.PACK_AB R152, R239, R237 ;  /* 0x000000edef98723e */ /* 0x000fe200000000ff */
[C---:B------:R-:W-:Y:S01]  /*84d0*/  FMUL.FTZ R86, R0.reuse, R86 ;  /* 0x0000005600567220 */ /* 0x040fe20000410000 */
[----:B------:R-:W2:Y:S01]  /*84e0*/  LDSM.16.MT88.4 R156, [R2] ;  /* 0x00000000029c783b */ /* 0x000ea20000004200 */
[----:B------:R-:W-:Y:S01]  /*84f0*/  IADD3 R139, PT, PT, R225, R2, RZ ;  /* 0x00000002e18b7210 */ /* 0x000fe20007ffe0ff */
[----:B------:R-:W-:Y:S01]  /*8500*/  FMUL.FTZ R87, R0, R87 ;  /* 0x0000005700577220 */ /* 0x000fe20000410000 */
[----:B-----5:R-:W-:Y:S01]  /*8510*/  F2FP.F16.F32.PACK_AB R151, R231, R215 ;  /* 0x000000d7e797723e */ /* 0x020fe200000000ff */
[C---:B------:R-:W-:Y:S01]  /*8520*/  FMUL.FTZ R88, R134.reuse, R88 ;  /* 0x0000005886587220 */ /* 0x040fe20000410000 */
[-C--:B-1----:R-:W-:Y:S03]  /*8530*/  HMMA.16816.F32 R4, R152, R20.reuse, R4 ;  /* 0x000000149804723c */ /* 0x082fe60000001804 */
[----:B------:R-:W1:Y:S02]  /*8540*/  LDSM.16.MT88.4 R160, [R139] ;  /* 0x000000008ba0783b */ /* 0x000e640000004200 */
[----:B------:R-:W-:Y:S01]  /*8550*/  FMUL.FTZ R89, R134, R89 ;  /* 0x0000005986597220 */ /* 0x000fe20000410000 */
[C---:B------:R-:W-:Y:S01]  /*8560*/  FMUL.FTZ R90, R132.reuse, R90 ;  /* 0x0000005a845a7220 */ /* 0x040fe20000410000 */
[----:B------:R-:W-:Y:S01]  /*8570*/  FMUL.FTZ R91, R132, R91 ;  /* 0x0000005b845b7220 */ /* 0x000fe20000410000 */
[C---:B------:R-:W-:Y:S03]  /*8580*/  HMMA.16816.F32 R8, R148.reuse, R20, R8 ;  /* 0x000000149408723c */ /* 0x040fe60000001808 */
[----:B------:R-:W-:Y:S01]  /*8590*/  LDSM.16.MT88.4 R196, [R2+0x1800] ;  /* 0x0018000002c4783b */ /* 0x000fe20000004200 */
        /* <DEDUP_REMOVED lines=14> */
[----:B------:R-:W-:Y:S01]  /*8680*/  LDSM.16.MT88.4 R164, [R217+0xa800] ;  /* 0x00a80000d9a4783b */ /* 0x000fe20000004200 */
[--C-:B------:R-:W-:Y:S01]  /*8690*/  FFMA.FTZ R141, R141, UR4, -R147.reuse ;  /* 0x000000048d8d7c23 */ /* 0x100fe20008010893 */
[C---:B------:R-:W-:Y:S01]  /*86a0*/  FMUL.FTZ R100, R3.reuse, R100 ;  /* 0x0000006403647220 */ /* 0x040fe20000410000 */
[C---:B------:R-:W-:Y:S01]  /*86b0*/  FMUL.FTZ R101, R3.reuse, R101 ;  /* 0x0000006503657220 */ /* 0x040fe20000410000 */
[C---:B------:R-:W-:Y:S01]  /*86c0*/  FMUL.FTZ R102, R0.reuse, R102 ;  /* 0x0000006600667220 */ /* 0x040fe20000410000 */
[-C--:B---3--:R-:W-:Y:S01]  /*86d0*/  HMMA.16816.F32 R20, R152, R180.reuse, R20 ;  /* 0x000000b49814723c */ /* 0x088fe20000001814 */
[----:B------:R3:W4:Y:S02]  /*86e0*/  MUFU.EX2 R209, R141 ;  /* 0x0000008d00d17308 */ /* 0x0007240000000800 */
        /* <DEDUP_REMOVED lines=8> */
[----:B------:R-:W-:Y:S01]  /*8770*/  FMUL.FTZ R114, R0, R114 ;  /* 0x0000007200727220 */ /* 0x000fe20000410000 */
[----:B---3--:R-:W-:Y:S01]  /*8780*/  FFMA.FTZ R141, R190, UR4, -R146 ;  /* 0x00000004be8d7c23 */ /* 0x008fe20008010892 */
[-C--:B------:R-:W-:Y:S03]  /*8790*/  HMMA.16816.F32 R28, R148, R182.reuse, R28 ;  /* 0x000000b6941c723c */ /* 0x080fe6000000181c */
[C---:B------:R-:W-:Y:S01]  /*87a0*/  FMUL.FTZ R115, R0.reuse, R115 ;  /* 0x0000007300737220 */ /* 0x040fe20000410000 */
[C---:B------:R-:W-:Y:S01]  /*87b0*/  FMUL.FTZ R116, R3.reuse, R116 ;  /* 0x0000007403747220 */ /* 0x040fe20000410000 */
[----:B------:R-:W-:Y:S01]  /*87c0*/  FMUL.FTZ R117, R3, R117 ;  /* 0x0000007503757220 */ /* 0x000fe20000410000 */
[C---:B------:R-:W-:Y:S01]  /*87d0*/  FMUL.FTZ R118, R0.reuse, R118 ;  /* 0x0000007600767220 */ /* 0x040fe20000410000 */
[----:B------:R-:W-:Y:S01]  /*87e0*/  FMUL.FTZ R119, R0, R119 ;  /* 0x0000007700777220 */ /* 0x000fe20000410000 */
[C---:B------:R-:W-:Y:S01]  /*87f0*/  HMMA.16816.F32 R32, R152.reuse, R182, R32 ;  /* 0x000000b69820723c */ /* 0x040fe20000001820 */
[----:B------:R-:W-:Y:S01]  /*8800*/  LDSM.16.MT88.4 R180, [R2+0x800] ;  /* 0x0008000002b4783b */ /* 0x000fe20000004200 */
[----:B------:R-:W-:Y:S02]  /*8810*/  MUFU.EX2 R205, R141 ;  /* 0x0000008d00cd7308 */ /* 0x000fe40000000800 */
[--C-:B------:R-:W-:Y:S01]  /*8820*/  FFMA.FTZ R142, R142, UR4, -R147.reuse ;  /* 0x000000048e8e7c23 */ /* 0x100fe20008010893 */
[--C-:B------:R-:W-:Y:S01]  /*8830*/  FFMA.FTZ R143, R143, UR4, -R147.reuse ;  /* 0x000000048f8f7c23 */ /* 0x100fe20008010893 */
[C---:B------:R-:W-:Y:S01]  /*8840*/  FMUL.FTZ R128, R3.reuse, R128 ;  /* 0x0000008003807220 */ /* 0x040fe20000410000 */
[C---:B------:R-:W-:Y:S01]  /*8850*/  FMUL.FTZ R129, R3.reuse, R129 ;  /* 0x0000008103817220 */ /* 0x040fe20000410000 */
[-C--:B--2---:R-:W-:Y:S04]  /*8860*/  HMMA.16816.F32 R36, R152, R156.reuse, R36 ;  /* 0x0000009c9824723c */ /* 0x084fe80000001824 */
[----:B------:R-:W2:Y:S01]  /*8870*/  MUFU.EX2 R210, R142 ;  /* 0x0000008e00d27308 */ /* 0x000ea20000000800 */
        /* <DEDUP_REMOVED lines=17> */
[----:B------:R-:W3:Y:S03]  /*8990*/  LDSM.16.MT88.4 R156, [R217+0xb000] ;  /* 0x00b00000d99c783b */ /* 0x000ee60000004200 */
[----:B------:R-:W-:Y:S01]  /*89a0*/  FFMA.FTZ R147, R144, UR4, -R147 ;  /* 0x0000000490937c23 */ /* 0x000fe20008010893 */
[----:B------:R-:W-:Y:S01]  /*89b0*/  ISETP.GT.AND P2, PT, R228, RZ, PT ;  /* 0x000000ffe400720c */ /* 0x000fe20003f44270 */
[----:B------:R-:W-:Y:S01]  /*89c0*/  FFMA.FTZ R134, R134, R247, R242 ;  /* 0x000000f786867223 */ /* 0x000fe200000100f2 */
[----:B------:R-:W-:Y:S01]  /*89d0*/  FFMA.FTZ R132, R132, R246, R240 ;  /* 0x000000f684847223 */ /* 0x000fe200000100f0 */
[-C--:B-1----:R-:W-:Y:S01]  /*89e0*/  HMMA.16816.F32 R52, R152, R160.reuse, R52 ;  /* 0x000000a09834723c */ /* 0x082fe20000001834 */
[----:B------:R-:W-:Y:S02]  /*89f0*/  MUFU.EX2 R200, R147 ;  /* 0x0000009300c87308 */ /* 0x000fe40000000800 */
[----:B------:R-:W-:Y:S01]  /*8a00*/  FFMA.FTZ R3, R3, R249, R237 ;  /* 0x000000f903037223 */ /* 0x000fe200000100ed */
[----:B------:R-:W-:Y:S03]  /*8a10*/  FADD.FTZ R134, R243, R134 ;  /* 0x00000086f3867221 */ /* 0x000fe60000010000 */
[----:B------:R-:W-:Y:S01]  /*8a20*/  FADD.FTZ R3, R239, R3 ;  /* 0x00000003ef037221 */ /* 0x000fe20000010000 */
[C---:B------:R-:W-:Y:S04]  /*8a30*/  HMMA.16816.F32 R56, R148.reuse, R160, R56 ;  /* 0x000000a09438723c */ /* 0x040fe80000001838 */
[----:B------:R-:W-:Y:S04]  /*8a40*/  FADD.FTZ R3, R236, R3 ;  /* 0x00000003ec037221 */ /* 0x000fe80000010000 */
[-C--:B------:R-:W-:Y:S03]  /*8a50*/  HMMA.16816.F32 R60, R148, R162.reuse, R60 ;  /* 0x000000a2943c723c */ /* 0x080fe6000000183c */
[----:B------:R-:W-:Y:S05]  /*8a60*/  FADD.FTZ R3, R238, R3 ;  /* 0x00000003ee037221 */ /* 0x000fea0000010000 */
[C---:B------:R-:W-:Y:S01]  /*8a70*/  HMMA.16816.F32 R64, R152.reuse, R162, R64 ;  /* 0x000000a29840723c */ /* 0x040fe20000001840 */
[----:B------:R-:W1:Y:S07]  /*8a80*/  LDSM.16.MT88.4 R160, [R219+0xb000] ;  /* 0x00b00000dba0783b */ /* 0x000e6e0000004200 */
[-C--:B---3--:R-:W-:Y:S08]  /*8a90*/  HMMA.16816.F32 R68, R152, R156.reuse, R68 ;  /* 0x0000009c9844723c */ /* 0x088ff00000001844 */
[C---:B------:R-:W-:Y:S08]  /*8aa0*/  HMMA.16816.F32 R72, R148.reuse, R156, R72 ;  /* 0x0000009c9448723c */ /* 0x040ff00000001848 */
[-C--:B------:R-:W-:Y:S08]  /*8ab0*/  HMMA.16816.F32 R76, R148, R158.reuse, R76 ;  /* 0x0000009e944c723c */ /* 0x080ff0000000184c */
[C---:B------:R-:W-:Y:S01]  /*8ac0*/  HMMA.16816.F32 R80, R152.reuse, R158, R80 ;  /* 0x0000009e9850723c */ /* 0x040fe20000001850 */
[----:B------:R3:W5:Y:S07]  /*8ad0*/  LDSM.16.MT88.4 R156, [R2+0x1000] ;  /* 0x00100000029c783b */ /* 0x00076e0000004200 */
[-C--:B-1----:R-:W-:Y:S08]  /*8ae0*/  HMMA.16816.F32 R84, R152, R160.reuse, R84 ;  /* 0x000000a09854723c */ /* 0x082ff00000001854 */
[C---:B------:R-:W-:Y:S08]  /*8af0*/  HMMA.16816.F32 R88, R148.reuse, R160, R88 ;  /* 0x000000a09458723c */ /* 0x040ff00000001858 */
[-C--:B------:R-:W-:Y:S03]  /*8b00*/  HMMA.16816.F32 R92, R148, R162.reuse, R92 ;  /* 0x000000a2945c723c */ /* 0x080fe6000000185c */
[----:B---3--:R-:W-:Y:S01]  /*8b10*/  FFMA.FTZ R2, R0, R248, R233 ;  /* 0x000000f800027223 */ /* 0x008fe200000100e9 */
[----:B------:R-:W-:Y:S01]  /*8b20*/  FADD.FTZ R0, R241, R132 ;  /* 0x00000084f1007221 */ /* 0x000fe20000010000 */
[----:B------:R-:W-:Y:S03]  /*8b30*/  MOV R132, R138 ;  /* 0x0000008a00847202 */ /* 0x000fe60000000f00 */
[C---:B------:R-:W-:Y:S01]  /*8b40*/  HMMA.16816.F32 R96, R152.reuse, R162, R96 ;  /* 0x000000a29860723c */ /* 0x040fe20000001860 */
[----:B------:R1:W3:Y:S03]  /*8b50*/  LDSM.16.MT88.4 R160, [R139+0x1000] ;  /* 0x001000008ba0783b */ /* 0x0002e60000004200 */
[----:B------:R-:W-:Y:S04]  /*8b60*/  FADD.FTZ R0, R215, R0 ;  /* 0x00000000d7007221 */ /* 0x000fe80000010000 */
[----:B------:R-:W-:Y:S01]  /*8b70*/  FADD.FTZ R0, R231, R0 ;  /* 0x00000000e7007221 */ /* 0x000fe20000010000 */
[-C--:B-----5:R-:W-:Y:S03]  /*8b80*/  HMMA.16816.F32 R100, R152, R156.reuse, R100 ;  /* 0x0000009c9864723c */ /* 0x0a0fe60000001864 */
[----:B----4-:R-:W-:Y:S04]  /*8b90*/  FADD.FTZ R0, R209, R0 ;  /* 0x00000000d1007221 */ /* 0x010fe80000010000 */
[----:B--2---:R-:W-:Y:S01]  /*8ba0*/  FADD.FTZ R0, R210, R0 ;  /* 0x00000000d2007221 */ /* 0x004fe20000010000 */
[C---:B------:R-:W-:Y:S04]  /*8bb0*/  HMMA.16816.F32 R104, R148.reuse, R156, R104 ;  /* 0x0000009c9468723c */ /* 0x040fe80000001868 */
[--C-:B------:R-:W-:Y:S01]  /*8bc0*/  FFMA.FTZ R156, R184, UR4, -R140.reuse ;  /* 0x00000004b89c7c23 */ /* 0x100fe2000801088c */
[--C-:B------:R-:W-:Y:S01]  /*8bd0*/  FFMA.FTZ R157, R189, UR4, -R140.reuse ;  /* 0x00000004bd9d7c23 */ /* 0x100fe2000801088c */
[--C-:B-1----:R-:W-:Y:S02]  /*8be0*/  FFMA.FTZ R139, R187, UR4, -R140.reuse ;  /* 0x00000004bb8b7c23 */ /* 0x102fe4000801088c */
[-C--:B------:R-:W-:Y:S01]  /*8bf0*/  HMMA.16816.F32 R108, R148, R158.reuse, R108 ;  /* 0x0000009e946c723c */ /* 0x080fe2000000186c */
[----:B------:R-:W-:Y:S02]  /*8c00*/  MUFU.EX2 R211, R156 ;  /* 0x0000009c00d37308 */ /* 0x000fe40000000800 */
[----:B------:R-:W-:Y:S08]  /*8c10*/  FFMA.FTZ R140, R188, UR4, -R140 ;  /* 0x00000004bc8c7c23 */ /* 0x000ff0000801088c */
[----:B------:R1:W2:Y:S01]  /*8c20*/  MUFU.EX2 R214, R139 ;  /* 0x0000008b00d67308 */ /* 0x0002a20000000800 */
[C---:B------:R-:W-:Y:S09]  /*8c30*/  HMMA.16816.F32 R112, R152.reuse, R158, R112 ;  /* 0x0000009e9870723c */ /* 0x040ff20000001870 */
[----:B------:R4:W-:Y:S10]  /*8c40*/  MUFU.EX2 R213, R140 ;  /* 0x0000008c00d57308 */ /* 0x0009f40000000800 */
[----:B------:R-:W-:Y:S01]  /*8c50*/  MUFU.EX2 R212, R157 ;  /* 0x0000009d00d47308 */ /* 0x000fe20000000800 */
[-C--:B---3--:R-:W-:Y:S03]  /*8c60*/  HMMA.16816.F32 R116, R152, R160.reuse, R116 ;  /* 0x000000a09874723c */ /* 0x088fe60000001874 */
[--C-:B-1----:R-:W-:Y:S01]  /*8c70*/  FFMA.FTZ R139, R186, UR4, -R146.reuse ;  /* 0x00000004ba8b7c23 */ /* 0x102fe20008010892 */
[----:B--2---:R-:W-:Y:S05]  /*8c80*/  F2FP.F16.F32.PACK_AB R144, R211, R214 ;  /* 0x000000d6d390723e */ /* 0x004fea00000000ff */
[----:B------:R1:W2:Y:S01]  /*8c90*/  MUFU.EX2 R208, R139 ;  /* 0x0000008b00d07308 */ /* 0x0002a20000000800 */
[C---:B------:R-:W-:Y:S04]  /*8ca0*/  HMMA.16816.F32 R120, R148.reuse, R160, R120 ;  /* 0x000000a09478723c */ /* 0x040fe80000001878 */
[--C-:B----4-:R-:W-:Y:S01]  /*8cb0*/  FFMA.FTZ R140, R185, UR4, -R146.reuse ;  /* 0x00000004b98c7c23 */ /* 0x110fe20008010892 */
[----:B------:R-:W-:Y:S01]  /*8cc0*/  FFMA.FTZ R146, R193, UR4, -R146 ;  /* 0x00000004c1927c23 */ /* 0x000fe20008010892 */
[----:B------:R-:W3:Y:S02]  /*8cd0*/  LDSM.16.MT88.4 R184, [R222+0x800] ;  /* 0x00080000deb8783b */ /* 0x000ee40000004200 */
[-C--:B------:R-:W-:Y:S01]  /*8ce0*/  HMMA.16816.F32 R124, R148, R162.reuse, R124 ;  /* 0x000000a2947c723c */ /* 0x080fe2000000187c */
[----:B------:R4:W5:Y:S02]  /*8cf0*/  MUFU.EX2 R207, R140 ;  /* 0x0000008c00cf7308 */ /* 0x0009640000000800 */
[----:B-1----:R-:W-:Y:S08]  /*8d00*/  FFMA.FTZ R139, R195, UR4, -R145 ;  /* 0x00000004c38b7c23 */ /* 0x002ff00008010891 */
[----:B------:R-:W1:Y:S01]  /*8d10*/  MUFU.EX2 R206, R146 ;  /* 0x0000009200ce7308 */ /* 0x000e620000000800 */
[----:B--2---:R-:W-:Y:S01]  /*8d20*/  FADD.FTZ R3, R208, R3 ;  /* 0x00000003d0037221 */ /* 0x004fe20000010000 */
[----:B------:R-:W-:Y:S08]  /*8d30*/  HMMA.16816.F32 R128, R152, R162, R128 ;  /* 0x000000a29880723c */ /* 0x000ff00000001880 */
[----:B------:R2:W-:Y:S01]  /*8d40*/  MUFU.EX2 R203, R139 ;  /* 0x0000008b00cb7308 */ /* 0x0005e20000000800 */
[----:B----4-:R-:W-:Y:S01]  /*8d50*/  FFMA.FTZ R140, R194, UR4, -R145 ;  /* 0x00000004c28c7c23 */ /* 0x010fe20008010891 */
[----:B-----5:R-:W-:Y:S08]  /*8d60*/  FADD.FTZ R3, R207, R3 ;  /* 0x00000003cf037221 */ /* 0x020ff00000010000 */
[----:B------:R4:W5:Y:S01]  /*8d70*/  MUFU.EX2 R204, R140 ;  /* 0x0000008c00cc7308 */ /* 0x0009620000000800 */
[----:B-1----:R-:W-:Y:S01]  /*8d80*/  F2FP.F16.F32.PACK_AB R142, R206, R205 ;  /* 0x000000cdce8e723e */ /* 0x002fe200000000ff */
[----:B------:R-:W-:Y:S01]  /*8d90*/  FADD.FTZ R3, R205, R3 ;  /* 0x00000003cd037221 */ /* 0x000fe20000010000 */
[----:B------:R-:W-:Y:S01]  /*8da0*/  F2FP.F16.F32.PACK_AB R146, R213, R212 ;  /* 0x000000d4d592723e */ /* 0x000fe200000000ff */
[--C-:B--2---:R-:W-:Y:S01]  /*8db0*/  FFMA.FTZ R139, R192, UR4, -R145.reuse ;  /* 0x00000004c08b7c23 */ /* 0x104fe20008010891 */
[----:B------:R-:W-:Y:S01]  /*8dc0*/  FFMA.FTZ R145, R191, UR4, -R145 ;  /* 0x00000004bf917c23 */ /* 0x000fe20008010891 */
[----:B------:R-:W-:Y:S01]  /*8dd0*/  LDSM.16.MT88.4 R192, [R219+0xb800] ;  /* 0x00b80000dbc0783b */ /* 0x000fe20000004200 */
[----:B------:R-:W-:Y:S03]  /*8de0*/  FADD.FTZ R249, R206, R3 ;  /* 0x00000003cef97221 */ /* 0x000fe60000010000 */
[----:B------:R-:W-:Y:S10]  /*8df0*/  MUFU.EX2 R202, R139 ;  /* 0x0000008b00ca7308 */ /* 0x000ff40000000800 */
[----:B------:R1:W2:Y:S01]  /*8e00*/  MUFU.EX2 R201, R145 ;  /* 0x0000009100c97308 */ /* 0x0002a20000000800 */
[----:B----4-:R-:W-:Y:S01]  /*8e10*/  F2FP.F16.F32.PACK_AB R140, R207, R208 ;  /* 0x000000d0cf8c723e */ /* 0x010fe200000000ff */
[----:B------:R-:W4:Y:S01]  /*8e20*/  LDSM.16.MT88.4 R188, [R217+0xb800] ;  /* 0x00b80000d9bc783b */ /* 0x000f220000004200 */
[----:B-----5:R-:W-:Y:S07]  /*8e30*/  F2FP.F16.F32.PACK_AB R141, R204, R203 ;  /* 0x000000cbcc8d723e */ /* 0x020fee00000000ff */
[----:B------:R2:W5:Y:S01]  /*8e40*/  MUFU.EX2 R139, R143 ;  /* 0x0000008f008b7308 */ /* 0x0005620000000800 */
[----:B-1----:R-:W-:Y:S02]  /*8e50*/  F2FP.F16.F32.PACK_AB R145, R210, R209 ;  /* 0x000000d1d291723e */ /* 0x002fe400000000ff */
[----:B--2---:R-:W-:Y:S02]  /*8e60*/  F2FP.F16.F32.PACK_AB R143, R201, R202 ;  /* 0x000000cac98f723e */ /* 0x004fe400000000ff */
[----:B-----5:R-:W-:Y:S05]  /*8e70*/  F2FP.F16.F32.PACK_AB R147, R200, R139 ;  /* 0x0000008bc893723e */ /* 0x020fea00000000ff */
[-C--:B------:R-:W-:Y:S01]  /*8e80*/  HMMA.16816.F32 R152, R140, R164.reuse, R4 ;  /* 0x000000a48c98723c */ /* 0x080fe20000001804 */
[----:B------:R-:W1:Y:S07]  /*8e90*/  LDSM.16.MT88.4 R4, [R222+0x1800] ;  /* 0x00180000de04783b */ /* 0x000e6e0000004200 */
[C---:B------:R-:W-:Y:S04]  /*8ea0*/  HMMA.16816.F32 R148, R144.reuse, R164, R8 ;  /* 0x000000a49094723c */ /* 0x040fe80000001808 */
[----:B------:R-:W-:Y:S01]  /*8eb0*/  FADD.FTZ R8, R235, R2 ;  /* 0x00000002eb087221 */ /* 0x000fe20000010000 */
[----:B------:R-:W-:Y:S01]  /*8ec0*/  FADD.FTZ R2, R244, R134 ;  /* 0x00000086f4027221 */ /* 0x000fe20000010000 */
[----:B------:R-:W-:Y:S02]  /*8ed0*/  MOV R134, R135 ;  /* 0x0000008700867202 */ /* 0x000fe40000000f00 */
[-C--:B------:R-:W-:Y:S03]  /*8ee0*/  HMMA.16816.F32 R156, R144, R166.reuse, R12 ;  /* 0x000000a6909c723c */ /* 0x080fe6000000180c */
[----:B------:R-:W-:Y:S01]  /*8ef0*/  FADD.FTZ R8, R232, R8 ;  /* 0x00000008e8087221 */ /* 0x000fe20000010000 */
[----:B------:R-:W-:Y:S03]  /*8f00*/  FADD.FTZ R2, R245, R2 ;  /* 0x00000002f5027221 */ /* 0x000fe60000010000 */
        /* <DEDUP_REMOVED lines=44> */
[----:B------:R-:W-:Y:S01]  /*91d0*/  @!UPT UIADD3 URZ, UPT, UPT, URZ, URZ, URZ ;  /* 0x000000fffffff290 */ /* 0x000fe2000fffe0ff */
[----:B------:R-:W-:Y:S11]  /*91e0*/  @P2 BRA `(.L_x_2231) ;  /* 0xffffffd400182947 */ /* 0x000ff6000383ffff */
.L_x_2230:
        /* <DEDUP_REMOVED lines=340> */
.L_x_2234:
        /* <DEDUP_REMOVED lines=78> */
.L_x_2236:
[----:B------:R-:W-:Y:S05]  /*ac10*/  BSYNC.RECONVERGENT B0 ;  /* 0x0000000000007941 */ /* 0x000fea0003800200 */
.L_x_2235:
[----:B------:R-:W-:Y:S01]  /*ac20*/  SHF.R.U32.HI R19, RZ, 0x3, R143 ;  /* 0x00000003ff137819 */ /* 0x000fe2000001168f */
[----:B-1----:R-:W-:Y:S01]  /*ac30*/  IMAD.SHL.U32 R20, R143, 0x8, RZ ;  /* 0x000000088f147824 */ /* 0x002fe200078e00ff */
[----:B------:R1:W2:Y:S01]  /*ac40*/  LDS.128 R8, [R227+0x4000] ;  /* 0x00400000e3087984 */ /* 0x0002a20000000c00 */
[----:B------:R-:W-:Y:S01]  /*ac50*/  @P6 IMAD.MOV.U32 R13, RZ, RZ, R22 ;  /* 0x000000ffff0d6224 */ /* 0x000fe200078e0016 */
[----:B------:R-:W3:Y:S01]  /*ac60*/  S2UR UR11, SR_CTAID.X ;  /* 0x00000000000b79c3 */ /* 0x000ee20000002500 */
[C---:B------:R-:W-:Y:S01]  /*ac70*/  VIADD R2, R19.reuse, 0x10 ;  /* 0x0000001013027836 */ /* 0x040fe20000000000 */
[----:B------:R-:W-:Y:S01]  /*ac80*/  LOP3.LUT R20, R20, 0x38, RZ, 0xc0, !PT ;  /* 0x0000003814147812 */ /* 0x000fe200078ec0ff */
[----:B------:R-:W4:Y:S01]  /*ac90*/  LDCU.64 UR4, c[0x0][0x410] ;  /* 0x00008200ff0477ac */ /* 0x000f220008000a00 */
[----:B------:R-:W-:Y:S01]  /*aca0*/  VIADD R0, R19, 0x20 ;  /* 0x0000002013007836 */ /* 0x000fe20000000000 */
[----:B------:R-:W-:Y:S01]  /*acb0*/  LEA.HI R5, R143, 0x30, RZ, 0x1d ;  /* 0x000000308f057811 */ /* 0x000fe200078fe8ff */
[C---:B------:R-:W-:Y:S01]  /*acc0*/  VIADD R4, R19.reuse, 0x40 ;  /* 0x0000004013047836 */ /* 0x040fe20000000000 */
[-C--:B-----5:R-:W-:Y:S01]  /*acd0*/  ISETP.GE.AND P0, PT, R2, R32.reuse, PT ;  /* 0x000000200200720c */ /* 0x0a0fe20003f06270 */
[----:B------:R-:W-:Y:S01]  /*ace0*/  BSSY.RECONVERGENT B0, `(.L_x_2237) ;  /* 0x000001e000007945 */ /* 0x000fe20003800200 */
[----:B------:R-:W-:Y:S01]  /*acf0*/  IADD3 R2, P1, PT, R20, R13, RZ ;  /* 0x0000000d14027210 */ /* 0x000fe20007f3e0ff */
[C---:B------:R-:W-:Y:S01]  /*ad00*/  VIADD R18, R19.reuse, 0x60 ;  /* 0x0000006013127836 */ /* 0x040fe20000000000 */
[----:B------:R1:W1:Y:S01]  /*ad10*/  LDS.128 R12, [R227] ;  /* 0x00000000e30c7984 */ /* 0x0002620000000c00 */
[-C--:B------:R-:W-:Y:S01]  /*ad20*/  ISETP.GE.AND P4, PT, R0, R32.reuse, PT ;  /* 0x000000200000720c */ /* 0x080fe20003f86270 */
[----:B------:R-:W-:Y:S01]  /*ad30*/  VIADD R0, R19, 0x50 ;  /* 0x0000005013007836 */ /* 0x000fe20000000000 */
[-C--:B------:R-:W-:Y:S01]  /*ad40*/  ISETP.GE.AND P6, PT, R5, R32.reuse, PT ;  /* 0x000000200500720c */ /* 0x080fe20003fc6270 */
[----:B------:R-:W-:Y:S01]  /*ad50*/  IMAD.X R3, RZ, RZ, R26, P1 ;  /* 0x000000ffff037224 */ /* 0x000fe200008e061a */
[----:B------:R-:W-:-:S02]  /*ad60*/  ISETP.GE.AND P1, PT, R19, R32, PT ;  /* 0x000000201300720c */ /* 0x000fc40003f26270 */
[-C--:B------:R-:W-:Y:S02]  /*ad70*/  ISETP.GE.AND P3, PT, R4, R32.reuse, PT ;  /* 0x000000200400720c */ /* 0x080fe40003f66270 */
[----:B------:R-:W-:Y:S01]  /*ad80*/  ISETP.GE.AND P2, PT, R0, R32, PT ;  /* 0x000000200000720c */ /* 0x000fe20003f46270 */
[----:B----4-:R-:W-:Y:S01]  /*ad90*/  IMAD.WIDE.U32 R16, R27, UR4, R2 ;  /* 0x000000041b107c25 */ /* 0x010fe2000f8e0002 */
[----:B---3--:R-:W-:-:S03]  /*ada0*/  USHF.L.U32 UR9, UR11, 0x7, URZ ;  /* 0x000000070b097899 */ /* 0x008fc600080006ff */
[----:B------:R-:W-:-:S03]  /*adb0*/  IMAD R7, R27, UR5, R17 ;  /* 0x000000051b077c24 */ /* 0x000fc6000f8e0211 */
[----:B------:R-:W-:Y:S01]  /*adc0*/  LOP3.LUT R21, R19, UR9, RZ, 0xfc, !PT ;  /* 0x0000000913157c12 */ /* 0x000fe2000f8efcff */
[----:B------:R-:W-:Y:S06]  /*add0*/  @P1 BRA `(.L_x_2238) ;  /* 0x0000000000381947 */ /* 0x000fec0003800000 */
        /* <DEDUP_REMOVED lines=12> */
[----:B-1----:R3:W-:Y:S10]  /*aea0*/  @!P5 STG.E.128 desc[UR20][R2.64], R12 ;  /* 0x0000000c0200d986 */ /* 0x0027f4000c101d14 */
[----:B--2---:R3:W-:Y:S02]  /*aeb0*/  @!P1 STG.E.128 desc[UR20][R2.64+0x80], R8 ;  /* 0x0000800802009986 */ /* 0x0047e4000c101d14 */
.L_x_2238:
[----:B------:R-:W-:Y:S05]  /*aec0*/  BSYNC.RECONVERGENT B0 ;  /* 0x0000000000007941 */ /* 0x000fea0003800200 */
.L_x_2237:
[----:B-1-3--:R1:W3:Y:S01]  /*aed0*/  LDS.128 R12, [R227+0x800] ;  /* 0x00080000e30c7984 */ /* 0x00a2e20000000c00 */
        /* <DEDUP_REMOVED lines=22> */
.L_x_2240:
[----:B------:R-:W-:Y:S05]  /*b040*/  BSYNC.RECONVERGENT B0 ;  /* 0x0000000000007941 */ /* 0x000fea0003800200 */
.L_x_2239:
        /* <DEDUP_REMOVED lines=22> */
.L_x_2242:
[----:B------:R-:W-:Y:S05]  /*b1b0*/  BSYNC.RECONVERGENT B0 ;  /* 0x0000000000007941 */ /* 0x000fea0003800200 */
.L_x_2241:
        /* <DEDUP_REMOVED lines=21> */
.L_x_2244:
[----:B------:R-:W-:Y:S05]  /*b310*/  BSYNC.RECONVERGENT B0 ;  /* 0x0000000000007941 */ /* 0x000fea0003800200 */
.L_x_2243:
        /* <DEDUP_REMOVED lines=21> */
.L_x_2246:
[----:B------:R-:W-:Y:S05]  /*b470*/  BSYNC.RECONVERGENT B0 ;  /* 0x0000000000007941 */ /* 0x000fea0003800200 */
.L_x_2245:
        /* <DEDUP_REMOVED lines=21> */
.L_x_2248:
[----:B------:R-:W-:Y:S05]  /*b5d0*/  BSYNC.RECONVERGENT B0 ;  /* 0x0000000000007941 */ /* 0x000fea0003800200 */
.L_x_2247:
        /* <DEDUP_REMOVED lines=21> */
.L_x_2250:
[----:B------:R-:W-:Y:S05]  /*b730*/  BSYNC.RECONVERGENT B0 ;  /* 0x0000000000007941 */ /* 0x000fea0003800200 */
.L_x_2249:
[----:B------:R-:W-:Y:S05]  /*b740*/  @P0 EXIT ;  /* 0x000000000000094d */ /* 0x000fea0003800000 */
[----:B------:R-:W5:Y:S01]  /*b750*/  LDCU.64 UR6, c[0x0][0x408] ;  /* 0x00008100ff0677ac */ /* 0x000f620008000a00 */
[----:B-12---:R1:W2:Y:S01]  /*b760*/  LDS.128 R8, [R227+0x7800] ;  /* 0x00780000e3087984 */ /* 0x0062a20000000c00 */
        /* <DEDUP_REMOVED lines=18> */
.L_x_2251:
        /* <DEDUP_REMOVED lines=15> */
.L_x_2870:


//--------------------- .text._ZN5flash16flash_fwd_kernelI23Flash_fwd_kernel_traitsILi128ELi128ELi32ELi4ELb0ELb0EN7cutlass6half_tE19Flash_kernel_traitsILi128ELi128ELi32ELi4ES3_EELb1ELb0ELb1ELb0ELb0ELb1ELb0ELb0EEEvNS_16Flash_fwd_paramsE --------------------------
	.section	.text._ZN5flash16flash_fwd_kernelI23Flash_fwd_kernel_traitsILi128ELi128ELi32ELi4ELb0ELb0EN7cutlass6half_tE19Flash_kernel_traitsILi128ELi128ELi32ELi4ES3_EELb1ELb0ELb1ELb0ELb0ELb1ELb0ELb0EEEvNS_16Flash_fwd_paramsE,"ax",@progbits
	.align	128
        .global         _ZN5flash16flash_fwd_kernelI23Flash_fwd_kernel_traitsILi128ELi128ELi32ELi4ELb0ELb0EN7cutlass6half_tE19Flash_kernel_traitsILi128ELi128ELi32ELi4ES3_EELb1ELb0ELb1ELb0ELb0ELb1ELb0ELb0EEEvNS_16Flash_fwd_paramsE
        .type           _ZN5flash16flash_fwd_kernelI23Flash_fwd_kernel_traitsILi128ELi128ELi32ELi4ELb0ELb0EN7cutlass6half_tE19Flash_kernel_traitsILi128ELi128ELi32ELi4ES3_EELb1ELb0ELb1ELb0ELb0ELb1ELb0ELb0EEEvNS_16Flash_fwd_paramsE,@function
        .size           _ZN5flash16flash_fwd_kernelI23Flash_fwd_kernel_traitsILi128ELi128ELi32ELi4ELb0ELb0EN7cutlass6half_tE19Flash_kernel_traitsILi128ELi128ELi32ELi4ES3_EELb1ELb0ELb1ELb0ELb0ELb1ELb0ELb0EEEvNS_16Flash_fwd_paramsE,(.L_x_2871 - _ZN5flash16flash_fwd_kernelI23Flash_fwd_kernel_traitsILi128ELi128ELi32ELi4ELb0ELb0EN7cutlass6half_tE19Flash_kernel_traitsILi128ELi128ELi32ELi4ES3_EELb1ELb0ELb1ELb0ELb0ELb1ELb0ELb0EEEvNS_16Flash_fwd_paramsE)
        .other          _ZN5flash16flash_fwd_kernelI23Flash_fwd_kernel_traitsILi128ELi128ELi32ELi4ELb0ELb0EN7cutlass6half_tE19Flash_kernel_traitsILi128ELi128ELi32ELi4ES3_EELb1ELb0ELb1ELb0ELb0ELb1ELb0ELb0EEEvNS_16Flash_fwd_paramsE,@"STO_CUDA_ENTRY STV_DEFAULT"
_ZN5flash16flash_fwd_kernelI23Flash_fwd_kernel_traitsILi128ELi128ELi32ELi4ELb0ELb0EN7cutlass6half_tE19Flash_kernel_traitsILi128ELi128ELi32ELi4ES3_EELb1ELb0ELb1ELb0ELb0ELb1ELb0ELb0EEEvNS_16Flash_fwd_paramsE:
.text._ZN5flash16flash_fwd_kernelI23Flash_fwd_kernel_traitsILi128ELi128ELi32ELi4ELb0ELb0EN7cutlass6half_tE19Flash_kernel_traitsILi128ELi128ELi32ELi4ES3_EELb1ELb0ELb1ELb0ELb0ELb1ELb0ELb0EEEvNS_16Flash_fwd_paramsE:
        /* <DEDUP_REMOVED lines=14> */
[----:B------:R-:W-:Y:S01]  /*00e0*/  IMAD.U32 R3, RZ, RZ, UR31 ;  /* 0x0000001fff037e24 */ /* 0x000fe2000f8e00ff */
[----:B------:R-:W1:Y:S03]  /*00f0*/  LDCU.64 UR8, c[0x0][0x468] ;  /* 0x00008d00ff0877ac */ /* 0x000e660008000a00 */
[----:B------:R-:W-:Y:S01]  /*0100*/  S2UR UR23, SR_CTAID.Y ;  /* 0x00000000001779c3 */ /* 0x000fe20000002600 */
[----:B------:R-:W1:Y:S01]  /*0110*/  LDCU.64 UR6, c[0x0][0x478] ;  /* 0x00008f00ff0677ac */ /* 0x000e620008000a00 */
[----:B----4-:R3:W4:Y:S06]  /*0120*/  @P1 LDG.E.64 R4, desc[UR24][R2.64] ;  /* 0x0000001802041981 */ /* 0x01072c000c1e1b00 */
[----:B------:R-:W2:Y:S08]  /*0130*/  S2UR UR22, SR_CTAID.Z ;  /* 0x00000000001679c3 */ /* 0x000eb00000002700 */
[----:B------:R-:W4:Y:S01]  /*0140*/  @P1 LDC R0, c[0x0][0x520] ;  /* 0x00014800ff001b82 */ /* 0x000f220000000800 */
[----:B---3--:R-:W-:-:S02]  /*0150*/  @P1 IMAD.MOV.U32 R2, RZ, RZ, R88 ;  /* 0x000000ffff021224 */ /* 0x008fc400078e0058 */
[----:B------:R-:W-:-:S06]  /*0160*/  @P1 IMAD.MOV.U32 R3, RZ, RZ, R89 ;  /* 0x000000ffff031224 */ /* 0x000fcc00078e0059 */
[----:B------:R-:W3:Y:S01]  /*0170*/  @P1 LDG.E.64 R2, desc[UR24][R2.64] ;  /* 0x0000001802021981 */ /* 0x000ee2000c1e1b00 */
[----:B--2---:R-:W-:Y:S01]  /*0180*/  ULOP3.LUT UR4, UR22, UR5, UR23, 0xfe, !UPT ;  /* 0x0000000516047292 */ /* 0x004fe2000f8efe17 */
[----:B------:R-:W-:Y:S01]  /*0190*/  ISETP.NE.U32.AND P4, PT, RZ, UR12, PT ;  /* 0x0000000cff007c0c */ /* 0x000fe2000bf85070 */
[----:B------:R-:W-:Y:S02]  /*01a0*/  UISETP.NE.U32.AND UP4, UPT, UR12, URZ, UPT ;  /* 0x000000ff0c00728c */ /* 0x000fe4000bf85070 */
[----:B------:R-:W-:Y:S01]  /*01b0*/  UISETP.NE.U32.AND UP3, UPT, UR10, URZ, UPT ;  /* 0x000000ff0a00728c */ /* 0x000fe2000bf65070 */
[----:B------:R-:W-:Y:S01]  /*01c0*/  ISETP.NE.AND.EX P4, PT, RZ, UR13, PT, P4 ;  /* 0x0000000dff007c0c */ /* 0x000fe2000bf85340 */
[----:B------:R-:W-:Y:S01]  /*01d0*/  UISETP.NE.AND.EX UP4, UPT, UR13, URZ, UPT, UP4 ;  /* 0x000000ff0d00728c */ /* 0x000fe2000bf85340 */
[----:B------:R-:W-:Y:S01]  /*01e0*/  LOP3.LUT P3, RZ, R226, UR4, RZ, 0xfc, !PT ;  /* 0x00000004e2ff7c12 */ /* 0x000fe2000f86fcff */
[----:B------:R-:W-:Y:S02]  /*01f0*/  UISETP.NE.AND.EX UP3, UPT, UR11, URZ, UPT, UP3 ;  /* 0x000000ff0b00728c */ /* 0x000fe4000bf65330 */
[----:B------:R-:W-:Y:S01]  /*0200*/  UIMAD.WIDE.U32 UR14, UR23, 0x4, UR14 ;  /* 0x00000004170e78a5 */ /* 0x000fe2000f8e000e */
[----:B------:R-:W2:Y:S01]  /*0210*/  LDCU.U8 UR4, c[0x0][0x532] ;  /* 0x0000a640ff0477ac */ /* 0x000ea20008000000 */
[----:B------:R-:W-:Y:S01]  /*0220*/  PLOP3.LUT P2, PT, PT, PT, UP4, 0x80, 0x8 ;  /* 0x000000000008781c */ /* 0x000fe20003f4f048 */
[----:B------:R-:W-:-:S02]  /*0230*/  USHF.L.U32 UR13, UR23, 0x2, URZ ;  /* 0x00000002170d7899 */ /* 0x000fc400080006ff */
[----:B-1----:R-:W-:-:S05]  /*0240*/  UISETP.EQ.U32.AND UP2, UPT, UR8, URZ, UPT ;  /* 0x000000ff0800728c */ /* 0x002fca000bf42070 */
[----:B------:R-:W1:Y:S01]  /*0250*/  @!P3 LDC.64 R6, c[0x0][0x528] ;  /* 0x00014a00ff06bb82 */ /* 0x000e620000000a00 */
[----:B------:R-:W-:Y:S02]  /*0260*/  USHF.R.U32.HI UR12, URZ, 0x1e, UR23 ;  /* 0x0000001eff0c7899 */ /* 0x000fe40008011617 */
[----:B------:R-:W-:Y:S02]  /*0270*/  UISETP.NE.U32.AND UP0, UPT, UR6, URZ, UPT ;  /* 0x000000ff0600728c */ /* 0x000fe4000bf05070 */
[----:B--2---:R-:W-:-:S04]  /*0280*/  UISETP.NE.AND UP5, UPT, UR4, URZ, UPT ;  /* 0x000000ff0400728c */ /* 0x004fc8000bfa5270 */
[----:B------:R-:W-:Y:S02]  /*0290*/  UISETP.EQ.OR.EX UP2, UPT, UR9, URZ, !UP5, UP2 ;  /* 0x000000ff0900728c */ /* 0x000fe4000ef42720 */
[----:B------:R-:W-:Y:S01]  /*02a0*/  UISETP.NE.AND.EX UP0, UPT, UR7, URZ, UPT, UP0 ;  /* 0x000000ff0700728c */ /* 0x000fe2000bf05300 */
[----:B----4-:R-:W-:Y:S02]  /*02b0*/  @P1 R2UR UR30, R4 ;  /* 0x00000000041e12ca */ /* 0x010fe400000e0000 */
[----:B------:R-:W-:-:S11]  /*02c0*/  @P1 R2UR UR31, R5 ;  /* 0x00000000051f12ca */ /* 0x000fd600000e0000 */
[----:B------:R-:W-:Y:S02]  /*02d0*/  IMAD.U32 R4, RZ, RZ, UR30 ;  /* 0x0000001eff047e24 */ /* 0x000fe4000f8e00ff */
[----:B------:R-:W-:-:S05]  /*02e0*/  IMAD.U32 R5, RZ, RZ, UR31 ;  /* 0x0000001fff057e24 */ /* 0x000fca000f8e00ff */
[----:B-1----:R1:W-:Y:S01]  /*02f0*/  @!P3 STG.E.64 desc[UR24][R6.64], R4 ;  /* 0x000000040600b986 */ /* 0x0023e2000c101b18 */
[----:B---3--:R-:W-:Y:S01]  /*0300*/  @P1 IADD3 R88, P0, PT, R2, R0, RZ ;  /* 0x0000000002581210 */ /* 0x008fe20007f1e0ff */
[----:B------:R-:W-:Y:S01]  /*0310*/  IMAD.U32 R2, RZ, RZ, UR14 ;  /* 0x0000000eff027e24 */ /* 0x000fe2000f8e00ff */
[----:B------:R-:W-:-:S03]  /*0320*/  @UP3 UIADD3 UR14, UP1, UPT, UR13, UR10, URZ ;  /* 0x0000000a0d0e3290 */ /* 0x000fc6000ff3e0ff */
[----:B------:R-:W-:Y:S01]  /*0330*/  @P1 IMAD.X R89, RZ, RZ, R3, P0 ;  /* 0x000000ffff591224 */ /* 0x000fe200000e0603 */
[----:B------:R-:W-:Y:S02]  /*0340*/  PLOP3.LUT P1, PT, PT, PT, UP3, 0x80, 0x8 ;  /* 0x000000000008781c */ /* 0x000fe40003f2f038 */
[----:B------:R-:W-:Y:S01]  /*0350*/  MOV R3, UR15 ;  /* 0x0000000f00037c02 */ /* 0x000fe20008000f00 */
[----:B------:R-:W-:Y:S02]  /*0360*/  @UP3 UIADD3.X UR15, UPT, UPT, UR12, UR11, URZ, UP1, !UPT ;  /* 0x0000000b0c0f3290 */ /* 0x000fe40008ffe4ff */
[----:B------:R-:W-:Y:S01]  /*0370*/  UIADD3 UR10, UP1, UPT, UR13, UR8, URZ ;  /* 0x000000080d0a7290 */ /* 0x000fe2000ff3e0ff */
[----:B-1----:R-:W-:Y:S02]  /*0380*/  @!P3 IMAD.MOV.U32 R4, RZ, RZ, R88 ;  /* 0x000000ffff04b224 */ /* 0x002fe400078e0058 */
[----:B------:R-:W-:Y:S01]  /*0390*/  @!P3 IMAD.MOV.U32 R5, RZ, RZ, R89 ;  /* 0x000000ffff05b224 */ /* 0x000fe200078e0059 */
[----:B------:R-:W-:-:S04]  /*03a0*/  UIADD3.X UR4, UPT, UPT, UR12, UR9, URZ, UP1, !UPT ;  /* 0x000000090c047290 */ /* 0x000fc80008ffe4ff */
[----:B------:R1:W-:Y:S01]  /*03b0*/  @!P3 STG.E.64 desc[UR24][R6.64+0x8], R4 ;  /* 0x000008040600b986 */ /* 0x0003e2000c101b18 */
[----:B------:R-:W-:-:S03]  /*03c0*/  PLOP3.LUT P3, PT, PT, PT, UP2, 0x80, 0x8 ;  /* 0x000000000008781c */ /* 0x000fc60003f6f028 */
[----:B------:R-:W2:Y:S01]  /*03d0*/  @P4 LDG.E R8, desc[UR24][R2.64] ;  /* 0x0000001802084981 */ /* 0x000ea2000c1e1900 */
[----:B------:R-:W-:Y:S01]  /*03e0*/  @UP0 UIADD3 UR6, UP1, UPT, UR13, UR6, URZ ;  /* 0x000000060d060290 */ /* 0x000fe2000ff3e0ff */
[----:B------:R-:W-:-:S03]  /*03f0*/  PLOP3.LUT P0, PT, PT, PT, UP0, 0x80, 0x8 ;  /* 0x000000000008781c */ /* 0x000fc60003f0f008 */
[----:B------:R-:W-:Y:S01]  /*0400*/  @UP0 UIADD3.X UR7, UPT, UPT, UR12, UR7, URZ, UP1, !UPT ;  /* 0x000000070c070290 */ /* 0x000fe20008ffe4ff */
[----:B-1----:R1:W3:Y:S01]  /*0410*/  @P2 LDG.E R7, desc[UR24][R2.64+0x4] ;  /* 0x0000041802072981 */ /* 0x0022e2000c1e1900 */
[----:B------:R-:W-:-:S04]  /*0420*/  IMAD.U32 R4, RZ, RZ, UR6 ;  /* 0x00000006ff047e24 */ /* 0x000fc8000f8e00ff */
[----:B------:R-:W-:Y:S01]  /*0430*/  IMAD.U32 R5, RZ, RZ, UR7 ;  /* 0x00000007ff057e24 */ /* 0x000fe2000f8e00ff */
[----:B------:R-:W4:Y:S04]  /*0440*/  @!UP4 LDCU UR28, c[0x0][0x434] ;  /* 0x00008680ff1cc7ac */ /* 0x000f280008000800 */
[----:B------:R-:W5:Y:S01]  /*0450*/  @P0 LDG.E R4, desc[UR24][R4.64] ;  /* 0x0000001804040981 */ /* 0x000f62000c1e1900 */
[----:B------:R-:W-:Y:S01]  /*0460*/  UMOV UR19, 0xffffffff ;  /* 0xffffffff00137882 */ /* 0x000fe20000000000 */
[----:B------:R-:W4:Y:S01]  /*0470*/  @!UP0 LDCU.64 UR6, c[0x0][0x488] ;  /* 0x00009100ff0687ac */ /* 0x000f220008000a00 */
[----:B-1----:R-:W-:Y:S02]  /*0480*/  IMAD.U32 R2, RZ, RZ, UR14 ;  /* 0x0000000eff027e24 */ /* 0x002fe4000f8e00ff */
[----:B------:R-:W-:-:S05]  /*0490*/  IMAD.U32 R3, RZ, RZ, UR15 ;  /* 0x0000000fff037e24 */ /* 0x000fca000f8e00ff */
[----:B------:R1:W4:Y:S02]  /*04a0*/  @P1 LDG.E R0, desc[UR24][R2.64] ;  /* 0x0000001802001981 */ /* 0x000324000c1e1900 */
[----:B-1----:R-:W-:Y:S01]  /*04b0*/  MOV R2, UR10 ;  /* 0x0000000a00027c02 */ /* 0x002fe20008000f00 */
[----:B------:R-:W-:-:S05]  /*04c0*/  IMAD.U32 R3, RZ, RZ, UR4 ;  /* 0x00000004ff037e24 */ /* 0x000fca000f8e00ff */
[----:B------:R-:W4:Y:S01]  /*04d0*/  @!P3 LDG.E R6, desc[UR24][R2.64] ;  /* 0x000000180206b981 */ /* 0x000f22000c1e1900 */
[----:B------:R-:W-:Y:S01]  /*04e0*/  UISETP.NE.U32.AND UP1, UPT, UR8, URZ, UPT ;  /* 0x000000ff0800728c */ /* 0x000fe2000bf25070 */
[----:B------:R-:W-:-:S03]  /*04f0*/  UMOV UR12, 0xffffffff ;  /* 0xffffffff000c7882 */ /* 0x000fc60000000000 */
[----:B------:R-:W-:Y:S02]  /*0500*/  UISETP.NE.AND.EX UP1, UPT, UR9, URZ, UPT, UP1 ;  /* 0x000000ff0900728c */ /* 0x000fe4000bf25310 */
[----:B------:R-:W-:Y:S01]  /*0510*/  USHF.L.U32 UR26, UR5, 0x7, URZ ;  /* 0x00000007051a7899 */ /* 0x000fe200080006ff */
[----:B------:R-:W-:Y:S01]  /*0520*/  UMOV UR11, URZ ;  /* 0x000000ff000b7c82 */ /* 0x000fe20008000000 */
[----:B--2---:R-:W-:Y:S02]  /*0530*/  @P4 R2UR UR19, R8 ;  /* 0x00000000081342ca */ /* 0x004fe400000e0000 */
[----:B---3--:R-:W-:-:S13]  /*0540*/  @P2 R2UR UR4, R7 ;  /* 0x00000000070422ca */ /* 0x008fda00000e0000 */
[----:B----4-:R-:W-:Y:S01]  /*0550*/  @UP4 UIADD3 UR28, UPT, UPT, UR4, -UR19, URZ ;  /* 0x80000013041c4290 */ /* 0x010fe2000fffe0ff */
[----:B------:R-:W1:Y:S03]  /*0560*/  @!UP0 LDCU UR4, c[0x0][0x43c] ;  /* 0x00008780ff0487ac */ /* 0x000e660008000800 */
        /* <DEDUP_REMOVED lines=13> */
.L_x_2252:
        /* <DEDUP_REMOVED lines=54> */
.L_x_2254:
        /* <DEDUP_REMOVED lines=32> */
[----:B------:R-:W-:Y:S01]  /*0ba0*/  UIMAD.WIDE.U32 UR10, UR5, 0x80, URZ ;  /* 0x00000080050a78a5 */ /* 0x000fe2000f8e00ff */
[----:B------:R-:W-:Y:S01]  /*0bb0*/  ISETP.GE.AND P5, PT, R15, UR26, PT ;  /* 0x0000001a0f007c0c */ /* 0x000fe2000bfa6270 */
[----:B------:R-:W-:Y:S01]  /*0bc0*/  USEL UR4, UR4, URZ, UP1 ;  /* 0x000000ff04047287 */ /* 0x000fe20008800000 */
[----:B------:R-:W-:Y:S01]  /*0bd0*/  ISETP.GE.AND P4, PT, R16, UR26, PT ;  /* 0x0000001a10007c0c */ /* 0x000fe2000bf86270 */
[----:B------:R-:W-:Y:S01]  /*0be0*/  USHF.R.S32.HI UR12, URZ, 0x1f, UR6 ;  /* 0x0000001fff0c7899 */ /* 0x000fe20008011406 */
[----:B------:R-:W-:Y:S01]  /*0bf0*/  ISETP.GE.AND P3, PT, R17, UR26, PT ;  /* 0x0000001a11007c0c */ /* 0x000fe2000bf66270 */
[----:B------:R-:W-:Y:S01]  /*0c00*/  USHF.R.S32.HI UR5, URZ, 0x1f, UR7 ;  /* 0x0000001fff057899 */ /* 0x000fe20008011407 */
[----:B------:R-:W-:Y:S01]  /*0c10*/  ISETP.GE.AND P2, PT, R18, UR26, PT ;  /* 0x0000001a12007c0c */ /* 0x000fe2000bf46270 */
[----:B------:R-:W-:Y:S01]  /*0c20*/  UIADD3 UR9, UP1, UP0, UR6, UR9, UR7 ;  /* 0x0000000906097290 */ /* 0x000fe2000f83e007 */
[C---:B------:R-:W-:Y:S01]  /*0c30*/  VIADD R19, R11.reuse, 0x70 ;  /* 0x000000700b137836 */ /* 0x040fe20000000000 */
[----:B------:R-:W-:-:S02]  /*0c40*/  LOP3.LUT R12, R11, UR10, RZ, 0xfc, !PT ;  /* 0x0000000a0b0c7c12 */ /* 0x000fc4000f8efcff */
        /* <DEDUP_REMOVED lines=14> */
.L_x_2256:
[----:B------:R-:W-:Y:S05]  /*0d30*/  BSYNC.RECONVERGENT B0 ;  /* 0x0000000000007941 */ /* 0x000fea0003800200 */
.L_x_2255:
        /* <DEDUP_REMOVED lines=17> */
.L_x_2258:
[----:B------:R-:W-:Y:S05]  /*0e50*/  BSYNC.RECONVERGENT B0 ;  /* 0x0000000000007941 */ /* 0x000fea0003800200 */
.L_x_2257:
        /* <DEDUP_REMOVED lines=16> */
.L_x_2260:
[----:B------:R-:W-:Y:S05]  /*0f60*/  BSYNC.RECONVERGENT B0 ;  /* 0x0000000000007941 */ /* 0x000fea0003800200 */
.L_x_2259:
        /* <DEDUP_REMOVED lines=16> */
.L_x_2262:
[----:B------:R-:W-:Y:S05]  /*1070*/  BSYNC.RECONVERGENT B0 ;  /* 0x0000000000007941 */ /* 0x000fea0003800200 */
.L_x_2261:
        /* <DEDUP_REMOVED lines=16> */
.L_x_2264:
[----:B------:R-:W-:Y:S05]  /*1180*/  BSYNC.RECONVERGENT B0 ;  /* 0x0000000000007941 */ /* 0x000fea0003800200 */
.L_x_2263:
        /* <DEDUP_REMOVED lines=16> */
.L_x_2266:
[----:B------:R-:W-:Y:S05]  /*1290*/  BSYNC.RECONVERGENT B0 ;  /* 0x0000000000007941 */ /* 0x000fea0003800200 */
.L_x_2265:
        /* <DEDUP_REMOVED lines=16> */
.L_x_2268:
[----:B------:R-:W-:Y:S05]  /*13a0*/  BSYNC.RECONVERGENT B0 ;  /* 0x0000000000007941 */ /* 0x000fea0003800200 */
.L_x_2267:
        /* <DEDUP_REMOVED lines=17> */
.L_x_2270:
[----:B------:R-:W-:Y:S05]  /*14c0*/  BSYNC.RECONVERGENT B0 ;  /* 0x0000000000007941 */ /* 0x000fea0003800200 */
.L_x_2269:
        /* <DEDUP_REMOVED lines=23> */
.L_x_2272:
[----:B------:R-:W-:Y:S05]  /*1640*/  BSYNC.RECONVERGENT B0 ;  /* 0x0000000000007941 */ /* 0x000fea0003800200 */
.L_x_2271:
        /* <DEDUP_REMOVED lines=11> */
.L_x_2274:
[----:B------:R-:W-:Y:S05]  /*1700*/  BSYNC.RECONVERGENT B0 ;  /* 0x0000000000007941 */ /* 0x000fea0003800200 */
.L_x_2273:
        /* <DEDUP_REMOVED lines=10> */
.L_x_2276:
[----:B------:R-:W-:Y:S05]  /*17b0*/  BSYNC.RECONVERGENT B0 ;  /* 0x0000000000007941 */ /* 0x000fea0003800200 */
.L_x_2275:
        /* <DEDUP_REMOVED lines=10> */
.L_x_2278:
[----:B------:R-:W-:Y:S05]  /*1860*/  BSYNC.RECONVERGENT B0 ;  /* 0x0000000000007941 */ /* 0x000fea0003800200 */
.L_x_2277:
        /* <DEDUP_REMOVED lines=10> */
.L_x_2280:
[----:B------:R-:W-:Y:S05]  /*1910*/  BSYNC.RECONVERGENT B0 ;  /* 0x0000000000007941 */ /* 0x000fea0003800200 */
.L_x_2279:
        /* <DEDUP_REMOVED lines=10> */
.L_x_2282:
[----:B------:R-:W-:Y:S05]  /*19c0*/  BSYNC.RECONVERGENT B0 ;  /* 0x0000000000007941 */ /* 0x000fea0003800200 */
.L_x_2281:
        /* <DEDUP_REMOVED lines=10> */
.L_x_2284:
[----:B------:R-:W-:Y:S05]  /*1a70*/  BSYNC.RECONVERGENT B0 ;  /* 0x0000000000007941 */ /* 0x000fea0003800200 */
.L_x_2283:
        /* <DEDUP_REMOVED lines=10> */
.L_x_2253:
        /* <DEDUP_REMOVED lines=20> */
[----:B------:R-:W-:Y:S05]  /*1c60*/  BRA `(.L_x_2286) ;  /* 0x0000000000187947 */ /* 0x000fea0003800000 */
.L_x_2285:
[----:B------:R-:W1:Y:S01]  /*1c70*/  LDCU.64 UR16, c[0x0][0x3b8] ;  /* 0x00007700ff1077ac */ /* 0x000e620008000a00 */
[----:B------:R-:W-:-:S04]  /*1c80*/  UIADD3 UR8, UPT, UPT, UR11, UR12, URZ ;  /* 0x0000000c0b087290 */ /* 0x000fc8000fffe0ff */
[----:B-1----:R-:W-:Y:S02]  /*1c90*/  UIMAD.WIDE.U32 UR6, UR8, UR16, URZ ;  /* 0x00000010080672a5 */ /* 0x002fe4000f8e00ff */
[----:B------:R-:W-:-:S04]  /*1ca0*/  UIMAD UR8, UR8, UR17, URZ ;  /* 0x00000011080872a4 */ /* 0x000fc8000f8e02ff */
[----:B------:R-:W-:Y:S01]  /*1cb0*/  UIADD3 UR8, UPT, UPT, UR7, UR8, URZ ;  /* 0x0000000807087290 */ /* 0x000fe2000fffe0ff */
[----:B------:R-:W-:Y:S02]  /*1cc0*/  UMOV UR10, UR6 ;  /* 0x00000006000a7c82 */ /* 0x000fe40008000000 */
.L_x_2286:
        /* <DEDUP_REMOVED lines=39> */
.L_x_2287:
[----:B------:R-:W1:Y:S01]  /*1f40*/  LDCU.64 UR14, c[0x0][0x3c0] ;  /* 0x00007800ff0e77ac */ /* 0x000e620008000a00 */
[----:B------:R-:W-:-:S04]  /*1f50*/  UIADD3 UR11, UPT, UPT, UR11, UR12, URZ ;  /* 0x0000000c0b0b7290 */ /* 0x000fc8000fffe0ff */
[----:B-1----:R-:W-:Y:S02]  /*1f60*/  UIMAD.WIDE.U32 UR36, UR11, UR14, URZ ;  /* 0x0000000e0b2472a5 */ /* 0x002fe4000f8e00ff */
[----:B------:R-:W-:-:S04]  /*1f70*/  UIMAD UR11, UR11, UR15, URZ ;  /* 0x0000000f0b0b72a4 */ /* 0x000fc8000f8e02ff */
[----:B------:R-:W-:-:S12]  /*1f80*/  UIADD3 UR12, UPT, UPT, UR37, UR11, URZ ;  /* 0x0000000b250c7290 */ /* 0x000fd8000fffe0ff */
.L_x_2288:
[----:B------:R-:W-:Y:S01]  /*1f90*/  UIADD3 UR29, UPT, UPT, -UR26, UR28, URZ ;  /* 0x0000001c1a1d7290 */ /* 0x000fe2000fffe1ff */
[--C-:B------:R-:W-:Y:S01]  /*1fa0*/  SHF.R.U32.HI R13, RZ, 0x3, R226.reuse ;  /* 0x00000003ff0d7819 */ /* 0x100fe200000116e2 */
[----:B------:R-:W1:Y:S01]  /*1fb0*/  LDCU.64 UR6, c[0x0][0x3c8] ;  /* 0x00007900ff0677ac */ /* 0x000e620008000a00 */
[C---:B------:R-:W-:Y:S01]  /*1fc0*/  IMAD.SHL.U32 R247, R226.reuse, 0x8, RZ ;  /* 0x00000008e2f77824 */ /* 0x040fe200078e00ff */
[--C-:B------:R-:W-:Y:S01]  /*1fd0*/  SHF.R.U32.HI R188, RZ, 0x1, R226.reuse ;  /* 0x00000001ffbc7819 */ /* 0x100fe200000116e2 */
[----:B------:R-:W-:Y:S01]  /*1fe0*/  IMAD.SHL.U32 R91, R226, 0x40, RZ ;  /* 0x00000040e25b7824 */ /* 0x000fe200078e00ff */
[C---:B------:R-:W-:Y:S01]  /*1ff0*/  ISETP.GE.AND P5, PT, R13.reuse, UR29, PT ;  /* 0x0000001d0d007c0c */ /* 0x040fe2000bfa6270 */
[----:B------:R-:W-:Y:S01]  /*2000*/  VIADD R29, R13, 0x10 ;  /* 0x000000100d1d7836 */ /* 0x000fe20000000000 */
[----:B------:R-:W-:Y:S01]  /*2010*/  LOP3.LUT R189, R247, 0x38, RZ, 0xc0, !PT ;  /* 0x00000038f7bd7812 */ /* 0x000fe200078ec0ff */
[----:B------:R-:W-:Y:S01]  /*2020*/  VIADD R4, R13, 0x20 ;  /* 0x000000200d047836 */ /* 0x000fe20000000000 */
[----:B------:R-:W-:Y:S01]  /*2030*/  UIMAD.WIDE.U32 UR34, UR5, 0x80, URZ ;  /* 0x00000080052278a5 */ /* 0x000fe2000f8e00ff */
[----:B------:R-:W2:Y:S01]  /*2040*/  S2UR UR5, SR_CgaCtaId ;  /* 0x00000000000579c3 */ /* 0x000ea20000008800 */
[----:B------:R-:W-:Y:S01]  /*2050*/  ISETP.GE.AND P3, PT, R29, UR29, PT ;  /* 0x0000001d1d007c0c */ /* 0x000fe2000bf66270 */
[C---:B------:R-:W-:Y:S01]  /*2060*/  VIADD R10, R13.reuse, 0x30 ;  /* 0x000000300d0a7836 */ /* 0x040fe20000000000 */
[----:B------:R-:W-:Y:S01]  /*2070*/  ISETP.GE.AND P1, PT, R4, UR29, PT ;  /* 0x0000001d04007c0c */ /* 0x000fe2000bf26270 */
[----:B------:R-:W-:Y:S01]  /*2080*/  VIADD R9, R13, 0x40 ;  /* 0x000000400d097836 */ /* 0x000fe20000000000 */
[----:B------:R-:W-:Y:S01]  /*2090*/  IADD3 R2, P0, PT, R189, UR32, RZ ;  /* 0x00000020bd027c10 */ /* 0x000fe2000ff1e0ff */
[----:B------:R-:W-:Y:S01]  /*20a0*/  UIADD3 UR33, UPT, UPT, UR4, -0x1, URZ ;  /* 0xffffffff04217890 */ /* 0x000fe2000fffe0ff */
[C---:B------:R-:W-:Y:S01]  /*20b0*/  LOP3.LUT R4, R247.reuse, 0x1f8, RZ, 0xc0, !PT ;  /* 0x000001f8f7047812 */ /* 0x040fe200078ec0ff */
[----:B------:R-:W3:Y:S01]  /*20c0*/  @!P5 LDC.64 R6, c[0x0][0x3b0] ;  /* 0x0000ec00ff06db82 */ /* 0x000ee20000000a00 */
[----:B-1----:R-:W-:Y:S01]  /*20d0*/  IMAD.U32 R0, RZ, RZ, UR6 ;  /* 0x00000006ff007e24 */ /* 0x002fe2000f8e00ff */
[----:B------:R-:W-:Y:S01]  /*20e0*/  LOP3.LUT R5, R247, 0x1e00, RZ, 0xc0, !PT ;  /* 0x00001e00f7057812 */ /* 0x000fe200078ec0ff */
[----:B------:R-:W-:Y:S01]  /*20f0*/  IMAD.X R3, RZ, RZ, UR9, P0 ;  /* 0x00000009ff037e24 */ /* 0x000fe200080e06ff */
[----:B------:R-:W-:Y:S01]  /*2100*/  LOP3.LUT R28, R13, UR34, RZ, 0xfc, !PT ;  /* 0x000000220d1c7c12 */ /* 0x000fe2000f8efcff */
[----:B------:R-:W-:Y:S01]  /*2110*/  UMOV UR6, 0x400 ;  /* 0x0000040000067882 */ /* 0x000fe20000000000 */
[----:B------:R-:W-:Y:S01]  /*2120*/  LOP3.LUT R4, R4, 0x38, R226, 0x78, !PT ;  /* 0x0000003804047812 */ /* 0x000fe200078e78e2 */
[----:B------:R-:W-:Y:S01]  /*2130*/  IMAD.WIDE.U32 R2, R0, UR22, R2 ;  /* 0x0000001600027c25 */ /* 0x000fe2000f8e0002 */
[----:B------:R-:W1:Y:S01]  /*2140*/  @!P5 LDC.64 R16, c[0x0][0x380] ;  /* 0x0000e000ff10db82 */ /* 0x000e620000000a00 */
[----:B------:R-:W-:Y:S01]  /*2150*/  ISETP.GE.AND P0, PT, R10, UR29, PT ;  /* 0x0000001d0a007c0c */ /* 0x000fe2000bf06270 */
[----:B------:R-:W-:Y:S01]  /*2160*/  UIMAD UR32, UR33, -0x20, UR27 ;  /* 0xffffffe0212078a4 */ /* 0x000fe2000f8e021b */
[----:B------:R-:W-:Y:S01]  /*2170*/  IMAD.U32 R0, RZ, RZ, UR7 ;  /* 0x00000007ff007e24 */ /* 0x000fe2000f8e00ff */
[----:B------:R-:W-:Y:S01]  /*2180*/  LOP3.LUT R229, R4, R5, RZ, 0xfc, !PT ;  /* 0x0000000504e57212 */ /* 0x000fe200078efcff */
[----:B------:R-:W-:Y:S01]  /*2190*/  IMAD.SHL.U32 R92, R226, 0x2, RZ ;  /* 0x00000002e25c7824 */ /* 0x000fe200078e00ff */
[----:B------:R-:W-:Y:S01]  /*21a0*/  @!P3 IADD3 R10, P4, PT, R28, 0x10, RZ ;  /* 0x000000101c0ab810 */ /* 0x000fe20007f9e0ff */
[----:B------:R-:W-:Y:S01]  /*21b0*/  IMAD R3, R0, UR22, R3 ;  /* 0x0000001600037c24 */ /* 0x000fe2000f8e0203 */
[----:B------:R-:W4:Y:S01]  /*21c0*/  @!P3 LDC.64 R14, c[0x0][0x3b0] ;  /* 0x0000ec00ff0ebb82 */ /* 0x000f220000000a00 */
[----:B------:R-:W-:Y:S01]  /*21d0*/  ISETP.GE.AND P6, PT, R9, UR29, PT ;  /* 0x0000001d09007c0c */ /* 0x000fe2000bfc6270 */
[----:B--2---:R-:W-:Y:S01]  /*21e0*/  ULEA UR5, UR5, UR6, 0x18 ;  /* 0x0000000605057291 */ /* 0x004fe2000f8ec0ff */
[----:B------:R-:W-:Y:S01]  /*21f0*/  LOP3.LUT R249, R189, 0x1c0, R91, 0xf8, !PT ;  /* 0x000001c0bdf97812 */ /* 0x000fe200078ef85b */
[----:B------:R-:W2:Y:S01]  /*2200*/  LDCU.64 UR6, c[0x0][0x390] ;  /* 0x00007200ff0677ac */ /* 0x000ea20008000a00 */
[----:B------:R-:W-:Y:S01]  /*2210*/  LOP3.LUT R79, R91, 0x400, RZ, 0xc0, !PT ;  /* 0x000004005b4f7812 */ /* 0x000fe200078ec0ff */
[----:B------:R-:W-:Y:S01]  /*2220*/  STL [R1+0x28], R247 ;  /* 0x000028f701007387 */ /* 0x000fe20000100800 */
[----:B------:R-:W-:Y:S01]  /*2230*/  LOP3.LUT R90, R249, 0x8, R188, 0x78, !PT ;  /* 0x00000008f95a7812 */ /* 0x000fe200078e78bc */
[----:B------:R-:W5:Y:S01]  /*2240*/  @!P1 LDC.64 R18, c[0x0][0x3b0] ;  /* 0x0000ec00ff129b82 */ /* 0x000f620000000a00 */
[----:B---3--:R-:W-:Y:S01]  /*2250*/  @!P5 IMAD R8, R6, UR35, RZ ;  /* 0x000000230608dc24 */ /* 0x008fe2000f8e02ff */
[----:B------:R-:W-:Y:S01]  /*2260*/  LEA R229, R229, UR5, 0x1 ;  /* 0x00000005e5e57c11 */ /* 0x000fe2000f8e08ff */
[----:B------:R-:W-:Y:S01]  /*2270*/  @!P5 IMAD.WIDE.U32 R4, R28, R6, R2 ;  /* 0x000000061c04d225 */ /* 0x000fe200078e0002 */
[----:B------:R-:W-:Y:S01]  /*2280*/  LOP3.LUT R235, R92, 0x6, RZ, 0xc0, !PT ;  /* 0x000000065ceb7812 */ /* 0x000fe200078ec0ff */
[----:B------:R-:W-:-:S02]  /*2290*/  UIADD3 UR21, UPT, UPT, UR27, UR21, -UR28 ;  /* 0x000000151b157290 */ /* 0x000fc4000fffe81c */
[C---:B------:R-:W-:Y:S01]  /*22a0*/  @!P5 IMAD R0, R28.reuse, R7, R8 ;  /* 0x000000071c00d224 */ /* 0x040fe200078e0208 */
[----:B------:R-:W3:Y:S01]  /*22b0*/  @!P3 LDC.64 R20, c[0x0][0x380] ;  /* 0x0000e000ff14bb82 */ /* 0x000ee20000000a00 */
[----:B------:R-:W-:Y:S01]  /*22c0*/  @!P1 IADD3 R8, P2, PT, R28, 0x20, RZ ;  /* 0x000000201c089810 */ /* 0x000fe20007f5e0ff */
[----:B------:R-:W-:Y:S01]  /*22d0*/  @!P3 IMAD.X R7, RZ, RZ, UR35, P4 ;  /* 0x00000023ff07be24 */ /* 0x000fe2000a0e06ff */
[C---:B-1----:R-:W-:Y:S01]  /*22e0*/  @!P5 LEA R6, P4, R4.reuse, R16, 0x1 ;  /* 0x000000100406d211 */ /* 0x042fe200078808ff */
[----:B------:R-:W-:Y:S02]  /*22f0*/  @!P5 IMAD.IADD R5, R5, 0x1, R0 ;  /* 0x000000010505d824 */ /* 0x000fe400078e0200 */
[----:B------:R-:W-:Y:S02]  /*2300*/  @!P1 IMAD.X R9, RZ, RZ, UR35, P2 ;  /* 0x00000023ff099e24 */ /* 0x000fe400090e06ff */
[----:B------:R-:W1:Y:S01]  /*2310*/  @!P1 LDC.64 R22, c[0x0][0x380] ;  /* 0x0000e000ff169b82 */ /* 0x000e620000000a00 */
[----:B----4-:R-:W-:Y:S01]  /*2320*/  @!P3 IMAD R0, R7, R14, RZ ;  /* 0x0000000e0700b224 */ /* 0x010fe200078e02ff */
[----:B------:R-:W-:Y:S01]  /*2330*/  @!P5 LEA.HI.X R7, R4, R17, R5, 0x1, P4 ;  /* 0x000000110407d211 */ /* 0x000fe200020f0c05 */
[----:B------:R-:W-:-:S02]  /*2340*/  @!P1 IMAD.MOV.U32 R5, RZ, RZ, R3 ;  /* 0x000000ffff059224 */ /* 0x000fc400078e0003 */
[C---:B------:R-:W-:Y:S02]  /*2350*/  @!P3 IMAD R0, R10.reuse, R15, R0 ;  /* 0x0000000f0a00b224 */ /* 0x040fe400078e0200 */
[----:B------:R-:W-:Y:S01]  /*2360*/  @!P3 IMAD.WIDE.U32 R10, R10, R14, R2 ;  /* 0x0000000e0a0ab225 */ /* 0x000fe200078e0002 */
[----:B------:R-:W-:Y:S01]  /*2370*/  @!PT LDS RZ, [RZ] ;  /* 0x00000000fffff984 */ /* 0x000fe20000000800 */
[----:B------:R-:W-:Y:S01]  /*2380*/  @!PT LDS RZ, [RZ] ;  /* 0x00000000fffff984 */ /* 0x000fe20000000800 */
[----:B------:R-:W-:Y:S01]  /*2390*/  @!PT LDS RZ, [RZ] ;  /* 0x00000000fffff984 */ /* 0x000fe20000000800 */
[----:B------:R-:W-:Y:S01]  /*23a0*/  @!P5 LDGSTS.E.BYPASS.LTC128B.128 [R229], desc[UR24][R6.64] ;  /* 0x0000000006e5dfae */ /* 0x000fe2000b981a18 */
[----:B------:R-:W4:Y:S02]  /*23b0*/  @!P0 LDC.64 R14, c[0x0][0x3b0] ;  /* 0x0000ec00ff0e8b82 */ /* 0x000f240000000a00 */
[----:B-----5:R-:W-:Y:S01]  /*23c0*/  @!P1 IMAD R4, R9, R18, RZ ;  /* 0x0000001209049224 */ /* 0x020fe200078e02ff */
[----:B------:R5:W-:Y:S01]  /*23d0*/  @!P5 LDGSTS.E.BYPASS.LTC128B.128 [R229+0x4000], desc[UR24][R6.64+0x80] ;  /* 0x0400008006e5dfae */ /* 0x000be2000b981a18 */
[----:B------:R-:W-:Y:S02]  /*23e0*/  @!P3 IMAD.IADD R0, R11, 0x1, R0 ;  /* 0x000000010b00b824 */ /* 0x000fe400078e0200 */
[----:B------:R-:W-:-:S02]  /*23f0*/  @!P1 IMAD R9, R8, R19, R4 ;  /* 0x0000001308099224 */ /* 0x000fc400078e0204 */
[----:B------:R-:W-:Y:S01]  /*2400*/  @!P1 IMAD.MOV.U32 R4, RZ, RZ, R2 ;  /* 0x000000ffff049224 */ /* 0x000fe200078e0002 */
[----:B------:R-:W2:Y:S03]  /*2410*/  @!P0 LDC.64 R16, c[0x0][0x380] ;  /* 0x0000e000ff108b82 */ /* 0x000ea60000000a00 */
[----:B------:R-:W-:Y:S01]  /*2420*/  @!P1 IMAD.WIDE.U32 R4, R8, R18, R4 ;  /* 0x0000001208049225 */ /* 0x000fe200078e0004 */
[----:B---3--:R-:W-:-:S03]  /*2430*/  @!P3 LEA R8, P4, R10, R20, 0x1 ;  /* 0x000000140a08b211 */ /* 0x008fc600078808ff */
[----:B------:R-:W-:Y:S01]  /*2440*/  @!P1 IMAD.IADD R5, R5, 0x1, R9 ;  /* 0x0000000105059824 */ /* 0x000fe200078e0209 */
[----:B------:R-:W-:Y:S01]  /*2450*/  @!P3 LEA.HI.X R9, R10, R21, R0, 0x1, P4 ;  /* 0x000000150a09b211 */ /* 0x000fe200020f0c00 */
[----:B------:R-:W-:Y:S01]  /*2460*/  VIADD R0, R13, 0x60 ;  /* 0x000000600d007836 */ /* 0x000fe20000000000 */
[----:B------:R-:W3:Y:S03]  /*2470*/  @!P6 LDC.64 R18, c[0x0][0x3b0] ;  /* 0x0000ec00ff12eb82 */ /* 0x000ee60000000a00 */
[----:B------:R-:W-:Y:S01]  /*2480*/  @!P3 LDGSTS.E.BYPASS.LTC128B.128 [R229+0x800], desc[UR24][R8.64] ;  /* 0x0080000008e5bfae */ /* 0x000fe2000b981a18 */
[----:B------:R-:W-:-:S03]  /*2490*/  ISETP.GE.AND P4, PT, R0, UR29, PT ;  /* 0x0000001d00007c0c */ /* 0x000fc6000bf86270 */
[----:B------:R2:W-:Y:S01]  /*24a0*/  @!P3 LDGSTS.E.BYPASS.LTC128B.128 [R229+0x4800], desc[UR24][R8.64+0x80] ;  /* 0x0480008008e5bfae */ /* 0x0005e2000b981a18 */
[----:B------:R-:W3:Y:S01]  /*24b0*/  @!P6 LDC.64 R20, c[0x0][0x380] ;  /* 0x0000e000ff14eb82 */ /* 0x000ee20000000a00 */
[----:B-----5:R-:W-:Y:S01]  /*24c0*/  VIADD R7, R13, 0x50 ;  /* 0x000000500d077836 */ /* 0x020fe20000000000 */
[----:B-1----:R-:W-:-:S04]  /*24d0*/  @!P1 LEA R6, P2, R4, R22, 0x1 ;  /* 0x0000001604069211 */ /* 0x002fc800078408ff */
[----:B------:R-:W-:-:S03]  /*24e0*/  ISETP.GE.AND P5, PT, R7, UR29, PT ;  /* 0x0000001d07007c0c */ /* 0x000fc6000bfa6270 */
[--C-:B------:R-:W-:Y:S01]  /*24f0*/  @!P4 IMAD.MOV.U32 R26, RZ, RZ, R2.reuse ;  /* 0x000000ffff1ac224 */ /* 0x100fe200078e0002 */
[----:B------:R-:W-:Y:S01]  /*2500*/  @!P1 LEA.HI.X R7, R4, R23, R5, 0x1, P2 ;  /* 0x0000001704079211 */ /* 0x000fe200010f0c05 */
[----:B------:R-:W-:Y:S01]  /*2510*/  VIADD R4, R13, 0x70 ;  /* 0x000000700d047836 */ /* 0x000fe20000000000 */
[----:B------:R-:W-:Y:S01]  /*2520*/  @!P0 IADD3 R10, P2, PT, R28, 0x30, RZ ;  /* 0x000000301c0a8810 */ /* 0x000fe20007f5e0ff */
[----:B------:R-:W-:Y:S02]  /*2530*/  @!P0 IMAD.MOV.U32 R5, RZ, RZ, R3 ;  /* 0x000000ffff058224 */ /* 0x000fe400078e0003 */
[----:B------:R-:W-:Y:S01]  /*2540*/  @!P1 LDGSTS.E.BYPASS.LTC128B.128 [R229+0x1000], desc[UR24][R6.64] ;  /* 0x0100000006e59fae */ /* 0x000fe2000b981a18 */
[----:B------:R-:W-:Y:S01]  /*2550*/  ISETP.GE.AND P3, PT, R4, UR29, PT ;  /* 0x0000001d04007c0c */ /* 0x000fe2000bf66270 */
[----:B------:R-:W-:Y:S02]  /*2560*/  @!P0 IMAD.X R0, RZ, RZ, UR35, P2 ;  /* 0x00000023ff008e24 */ /* 0x000fe400090e06ff */
[----:B------:R-:W-:Y:S01]  /*2570*/  @!P0 IMAD.MOV.U32 R4, RZ, RZ, R2 ;  /* 0x000000ffff048224 */ /* 0x000fe200078e0002 */
[----:B------:R1:W-:Y:S01]  /*2580*/  @!P1 LDGSTS.E.BYPASS.LTC128B.128 [R229+0x5000], desc[UR24][R6.64+0x80] ;  /* 0x0500008006e59fae */ /* 0x0003e2000b981a18 */
[----:B----4-:R-:W-:-:S02]  /*2590*/  @!P0 IMAD R0, R0, R14, RZ ;  /* 0x0000000e00008224 */ /* 0x010fc400078e02ff */
[----:B------:R-:W-:Y:S01]  /*25a0*/  @!P0 IMAD.WIDE.U32 R4, R10, R14, R4 ;  /* 0x0000000e0a048225 */ /* 0x000fe200078e0004 */
[----:B--2---:R-:W-:-:S03]  /*25b0*/  IADD3 R8, P1, PT, R189, UR10, RZ ;  /* 0x0000000abd087c10 */ /* 0x004fc6000ff3e0ff */
[----:B------:R-:W-:Y:S02]  /*25c0*/  @!P0 IMAD R0, R10, R15, R0 ;  /* 0x0000000f0a008224 */ /* 0x000fe400078e0200 */
[----:B------:R-:W-:Y:S02]  /*25d0*/  @!P6 IMAD.MOV.U32 R14, RZ, RZ, R2 ;  /* 0x000000ffff0ee224 */ /* 0x000fe400078e0002 */
[----:B------:R-:W-:Y:S01]  /*25e0*/  IMAD.X R9, RZ, RZ, UR8, P1 ;  /* 0x00000008ff097e24 */ /* 0x000fe200088e06ff */
[C---:B------:R-:W-:Y:S01]  /*25f0*/  @!P0 LEA R10, P1, R4.reuse, R16, 0x1 ;  /* 0x00000010040a8211 */ /* 0x040fe200078208ff */
[----:B------:R-:W-:Y:S01]  /*2600*/  @!P0 IMAD.IADD R0, R5, 0x1, R0 ;  /* 0x0000000105008824 */ /* 0x000fe200078e0200 */
[----:B------:R-:W2:Y:S01]  /*2610*/  LDCU.128 UR8, c[0x0][0x3d0] ;  /* 0x00007a00ff0877ac */ /* 0x000ea20008000c00 */
[----:B------:R-:W-:Y:S02]  /*2620*/  @!P6 IMAD.MOV.U32 R15, RZ, RZ, R3 ;  /* 0x000000ffff0fe224 */ /* 0x000fe400078e0003 */
[----:B------:R-:W-:Y:S01]  /*2630*/  @!P5 IMAD.MOV.U32 R22, RZ, RZ, R2 ;  /* 0x000000ffff16d224 */ /* 0x000fe200078e0002 */
[----:B------:R-:W-:Y:S01]  /*2640*/  @!P0 LEA.HI.X R11, R4, R17, R0, 0x1, P1 ;  /* 0x00000011040b8211 */ /* 0x000fe200008f0c00 */
[----:B------:R-:W-:Y:S01]  /*2650*/  IMAD.WIDE.U32 R4, R13, UR16, R8 ;  /* 0x000000100d047c25 */ /* 0x000fe2000f8e0008 */
[----:B------:R-:W-:-:S02]  /*2660*/  @!P6 IADD3 R8, P1, PT, R28, 0x40, RZ ;  /* 0x000000401c08e810 */ /* 0x000fc40007f3e0ff */
[----:B------:R-:W-:Y:S01]  /*2670*/  SHF.R.S32.HI R0, RZ, 0x1f, R12 ;  /* 0x0000001fff007819 */ /* 0x000fe2000001140c */
[--C-:B------:R-:W-:Y:S01]  /*2680*/  @!P5 IMAD.MOV.U32 R23, RZ, RZ, R3.reuse ;  /* 0x000000ffff17d224 */ /* 0x100fe200078e0003 */
[----:B------:R-:W-:Y:S01]  /*2690*/  @!P0 LDGSTS.E.BYPASS.LTC128B.128 [R229+0x1800], desc[UR24][R10.64] ;  /* 0x018000000ae58fae */ /* 0x000fe2000b981a18 */
[--C-:B------:R-:W-:Y:S01]  /*26a0*/  @!P4 IMAD.MOV.U32 R27, RZ, RZ, R3.reuse ;  /* 0x000000ffff1bc224 */ /* 0x100fe200078e0003 */
[----:B-1----:R-:W-:Y:S01]  /*26b0*/  IADD3 R6, P2, PT, R189, UR36, RZ ;  /* 0x00000024bd067c10 */ /* 0x002fe2000ff5e0ff */
[----:B------:R-:W-:Y:S01]  /*26c0*/  @!P3 IMAD.MOV.U32 R24, RZ, RZ, R2 ;  /* 0x000000ffff18b224 */ /* 0x000fe200078e0002 */
[----:B------:R1:W-:Y:S01]  /*26d0*/  @!P0 LDGSTS.E.BYPASS.LTC128B.128 [R229+0x5800], desc[UR24][R10.64+0x80] ;  /* 0x058000800ae58fae */ /* 0x0003e2000b981a18 */
[----:B------:R-:W-:Y:S02]  /*26e0*/  @!P3 IMAD.MOV.U32 R25, RZ, RZ, R3 ;  /* 0x000000ffff19b224 */ /* 0x000fe400078e0003 */
[----:B------:R-:W-:Y:S01]  /*26f0*/  IMAD.X R7, RZ, RZ, UR12, P2 ;  /* 0x0000000cff077e24 */ /* 0x000fe200090e06ff */
[----:B------:R-:W4:Y:S01]  /*2700*/  LDCU.64 UR12, c[0x0][0x388] ;  /* 0x00007100ff0c77ac */ /* 0x000f220008000a00 */
[C---:B------:R-:W-:Y:S01]  /*2710*/  IMAD R5, R13.reuse, UR17, R5 ;  /* 0x000000110d057c24 */ /* 0x040fe2000f8e0205 */
[C---:B------:R-:W-:Y:S01]  /*2720*/  ISETP.GE.AND P2, PT, R13.reuse, UR32, PT ;  /* 0x000000200d007c0c */ /* 0x040fe2000bf46270 */
[----:B------:R-:W-:-:S04]  /*2730*/  IMAD.WIDE.U32 R2, R13, UR14, R6 ;  /* 0x0000000e0d027c25 */ /* 0x000fc8000f8e0006 */
[----:B------:R-:W-:Y:S02]  /*2740*/  @!P6 IMAD.X R6, RZ, RZ, UR35, P1 ;  /* 0x00000023ff06ee24 */ /* 0x000fe400088e06ff */
[----:B--2---:R-:W-:Y:S02]  /*2750*/  IMAD R7, R0, UR8, RZ ;  /* 0x0000000800077c24 */ /* 0x004fe4000f8e02ff */
[-C--:B---3--:R-:W-:Y:S02]  /*2760*/  @!P6 IMAD R6, R6, R18.reuse, RZ ;  /* 0x000000120606e224 */ /* 0x088fe400078e02ff */
[----:B------:R-:W-:Y:S02]  /*2770*/  IMAD R0, R0, UR10, RZ ;  /* 0x0000000a00007c24 */ /* 0x000fe4000f8e02ff */
[C---:B------:R-:W-:Y:S02]  /*2780*/  @!P6 IMAD R16, R8.reuse, R19, R6 ;  /* 0x000000130810e224 */ /* 0x040fe400078e0206 */
[----:B------:R-:W-:-:S02]  /*2790*/  @!P6 IMAD.WIDE.U32 R8, R8, R18, R14 ;  /* 0x000000120808e225 */ /* 0x000fc400078e000e */
[----:B------:R-:W2:Y:S02]  /*27a0*/  @!P5 LDC.64 R18, c[0x0][0x3b0] ;  /* 0x0000ec00ff12db82 */ /* 0x000ea40000000a00 */
[C---:B------:R-:W-:Y:S02]  /*27b0*/  IMAD R14, R12.reuse, UR9, R7 ;  /* 0x000000090c0e7c24 */ /* 0x040fe4000f8e0207 */
[----:B------:R-:W-:Y:S01]  /*27c0*/  IMAD.WIDE.U32 R6, R12, UR8, R4 ;  /* 0x000000080c067c25 */ /* 0x000fe2000f8e0004 */
[----:B------:R-:W-:Y:S01]  /*27d0*/  @!P6 LEA R4, P1, R8, R20, 0x1 ;  /* 0x000000140804e211 */ /* 0x000fe200078208ff */
[----:B------:R-:W-:Y:S02]  /*27e0*/  USHF.L.U64.HI UR8, UR16, 0x5, UR17 ;  /* 0x0000000510087899 */ /* 0x000fe40008010211 */
[----:B------:R-:W-:Y:S01]  /*27f0*/  IMAD R3, R13, UR15, R3 ;  /* 0x0000000f0d037c24 */ /* 0x000fe2000f8e0203 */
[----:B----4-:R-:W-:Y:S01]  /*2800*/  LEA R234, P0, R6, UR12, 0x1 ;  /* 0x0000000c06ea7c11 */ /* 0x010fe2000f8008ff */
[----:B------:R-:W-:Y:S01]  /*2810*/  IMAD R13, R12, UR11, R0 ;  /* 0x0000000b0c0d7c24 */ /* 0x000fe2000f8e0200 */
[----:B------:R-:W-:Y:S01]  /*2820*/  USHF.L.U32 UR12, UR14, 0x5, URZ ;  /* 0x000000050e0c7899 */ /* 0x000fe200080006ff */
[----:B------:R-:W-:-:S02]  /*2830*/  @!P6 IMAD.IADD R0, R9, 0x1, R16 ;  /* 0x000000010900e824 */ /* 0x000fc400078e0210 */
[----:B------:R-:W-:Y:S01]  /*2840*/  IMAD.IADD R7, R7, 0x1, R14 ;  /* 0x0000000107077824 */ /* 0x000fe200078e020e */
[----:B------:R-:W3:Y:S01]  /*2850*/  @!P3 LDC.64 R16, c[0x0][0x3b0] ;  /* 0x0000ec00ff10bb82 */ /* 0x000ee20000000a00 */
[----:B------:R-:W-:Y:S01]  /*2860*/  IMAD.WIDE.U32 R2, R12, UR10, R2 ;  /* 0x0000000a0c027c25 */ /* 0x000fe2000f8e0002 */
[----:B------:R-:W-:Y:S01]  /*2870*/  @!P6 LEA.HI.X R5, R8, R21, R0, 0x1, P1 ;  /* 0x000000150805e211 */ /* 0x000fe200008f0c00 */
[----:B------:R-:W-:Y:S01]  /*2880*/  STL [R1+0x24], R234 ;  /* 0x000024ea01007387 */ /* 0x000fe20000100800 */
[----:B------:R-:W-:Y:S01]  /*2890*/  LEA.HI.X R227, R6, UR13, R7, 0x1, P0 ;  /* 0x0000000d06e37c11 */ /* 0x000fe200080f0c07 */
[----:B------:R-:W-:Y:S01]  /*28a0*/  IMAD.IADD R0, R3, 0x1, R13 ;  /* 0x0000000103007824 */ /* 0x000fe200078e020d */
[----:B------:R-:W-:Y:S01]  /*28b0*/  LEA R248, P1, R2, UR6, 0x1 ;  /* 0x0000000602f87c11 */ /* 0x000fe2000f8208ff */
[----:B------:R-:W-:Y:S01]  /*28c0*/  USHF.L.U32 UR6, UR16, 0x5, URZ ;  /* 0x0000000510067899 */ /* 0x000fe200080006ff */
[----:B------:R-:W-:Y:S01]  /*28d0*/  @!P5 IADD3 R3, P0, PT, R28, 0x50, RZ ;  /* 0x000000501c03d810 */ /* 0x000fe20007f1e0ff */
[----:B------:R-:W4:Y:S01]  /*28e0*/  @!P5 LDC.64 R8, c[0x0][0x380] ;  /* 0x0000e000ff08db82 */ /* 0x000f220000000a00 */
[----:B------:R-:W-:Y:S01]  /*28f0*/  LEA.HI.X R246, R2, UR7, R0, 0x1, P1 ;  /* 0x0000000702f67c11 */ /* 0x000fe200088f0c00 */
[----:B------:R-:W-:Y:S01]  /*2900*/  UIMAD.WIDE.U32 UR10, UR6, UR33, URZ ;  /* 0x00000021060a72a5 */ /* 0x000fe2000f8e00ff */
[----:B------:R-:W-:Y:S01]  /*2910*/  @!P6 LDGSTS.E.BYPASS.LTC128B.128 [R229+0x2000], desc[UR24][R4.64] ;  /* 0x0200000004e5efae */ /* 0x000fe2000b981a18 */
[----:B------:R-:W-:Y:S01]  /*2920*/  @!P5 IMAD.X R0, RZ, RZ, UR35, P0 ;  /* 0x00000023ff00de24 */ /* 0x000fe200080e06ff */
[----:B------:R-:W-:Y:S01]  /*2930*/  ISETP.GE.AND P0, PT, R29, UR32, PT ;  /* 0x000000201d007c0c */ /* 0x000fe2000bf06270 */
[----:B------:R-:W-:Y:S01]  /*2940*/  UIMAD UR7, UR8, UR33, URZ ;  /* 0x00000021080772a4 */ /* 0x000fe2000f8e02ff */
[----:B------:R5:W-:Y:S01]  /*2950*/  @!P6 LDGSTS.E.BYPASS.LTC128B.128 [R229+0x6000], desc[UR24][R4.64+0x80] ;  /* 0x0600008004e5efae */ /* 0x000be2000b981a18 */
[----:B------:R-:W5:Y:S01]  /*2960*/  @!P4 LDC.64 R14, c[0x0][0x3b0] ;  /* 0x0000ec00ff0ecb82 */ /* 0x000f620000000a00 */
[-C--:B--2---:R-:W-:Y:S01]  /*2970*/  @!P5 IMAD R0, R0, R18.reuse, RZ ;  /* 0x000000120000d224 */ /* 0x084fe200078e02ff */
[----:B------:R-:W-:Y:S01]  /*2980*/  UIADD3 UR7, UPT, UPT, UR11, UR7, URZ ;  /* 0x000000070b077290 */ /* 0x000fe2000fffe0ff */
[----:B------:R-:W-:Y:S01]  /*2990*/  STL [R1+0x30], R248 ;  /* 0x000030f801007387 */ /* 0x000fe20000100800 */
[----:B------:R-:W-:Y:S01]  /*29a0*/  UIMAD.WIDE.U32 UR12, UR12, UR33, URZ ;  /* 0x000000210c0c72a5 */ /* 0x000fe2000f8e00ff */
[C---:B------:R-:W-:Y:S01]  /*29b0*/  @!P5 IMAD R6, R3.reuse, R19, R0 ;  /* 0x000000130306d224 */ /* 0x040fe200078e0200 */
[C---:B------:R-:W-:Y:S01]  /*29c0*/  @!P4 IADD3 R0, P1, PT, R28.reuse, 0x60, RZ ;  /* 0x000000601c00c810 */ /* 0x040fe20007f3e0ff */
[----:B------:R-:W-:Y:S01]  /*29d0*/  @!P5 IMAD.WIDE.U32 R2, R3, R18, R22 ;  /* 0x000000120302d225 */ /* 0x000fe200078e0016 */
[----:B------:R-:W2:Y:S01]  /*29e0*/  @!P3 LDC.64 R20, c[0x0][0x380] ;  /* 0x0000e000ff14bb82 */ /* 0x000ea20000000a00 */
[----:B------:R-:W-:Y:S01]  /*29f0*/  STL [R1+0x20], R227 ;  /* 0x000020e301007387 */ /* 0x000fe20000100800 */
[----:B------:R-:W-:Y:S01]  /*2a00*/  VOTEU.ALL UP0, P0 ;  /* 0x0000000000ff7886 */ /* 0x000fe20000000000 */
[----:B------:R-:W-:Y:S01]  /*2a10*/  @!P4 IMAD.X R7, RZ, RZ, UR35, P1 ;  /* 0x00000023ff07ce24 */ /* 0x000fe200088e06ff */
[----:B-1----:R-:W-:Y:S01]  /*2a20*/  @!P3 IADD3 R10, P1, PT, R28, 0x70, RZ ;  /* 0x000000701c0ab810 */ /* 0x002fe20007f3e0ff */
[----:B------:R-:W-:Y:S01]  /*2a30*/  @!P5 IMAD.IADD R6, R3, 0x1, R6 ;  /* 0x000000010306d824 */ /* 0x000fe200078e0206 */
[----:B------:R-:W-:Y:S02]  /*2a40*/  STL [R1+0x2c], R246 ;  /* 0x00002cf601007387 */ /* 0x000fe40000100800 */
[----:B------:R-:W1:Y:S01]  /*2a50*/  @!P4 LDC.64 R18, c[0x0][0x380] ;  /* 0x0000e000ff12cb82 */ /* 0x000e620000000a00 */
[----:B------:R-:W-:Y:S01]  /*2a60*/  @!P3 IMAD.X R11, RZ, RZ, UR35, P1 ;  /* 0x00000023ff0bbe24 */ /* 0x000fe200088e06ff */
[C---:B----4-:R-:W-:Y:S01]  /*2a70*/  @!P5 LEA R8, P6, R2.reuse, R8, 0x1 ;  /* 0x000000080208d211 */ /* 0x050fe200078c08ff */
[----:B------:R-:W-:Y:S03]  /*2a80*/  STL [R1+0x1c], R92 ;  /* 0x00001c5c01007387 */ /* 0x000fe60000100800 */
[----:B------:R-:W-:Y:S01]  /*2a90*/  @!P5 LEA.HI.X R9, R2, R9, R6, 0x1, P6 ;  /* 0x000000090209d211 */ /* 0x000fe200030f0c06 */
[----:B------:R-:W-:Y:S01]  /*2aa0*/  STL [R1+0x18], R235 ;  /* 0x000018eb01007387 */ /* 0x000fe20000100800 */
[----:B-----5:R-:W-:Y:S01]  /*2ab0*/  @!P4 IMAD R3, R7, R14, RZ ;  /* 0x0000000e0703c224 */ /* 0x020fe200078e02ff */
[----:B------:R-:W-:Y:S01]  /*2ac0*/  ISETP.GE.AND P6, PT, R29, UR32, PT ;  /* 0x000000201d007c0c */ /* 0x000fe2000bfc6270 */
[----:B------:R-:W-:Y:S01]  /*2ad0*/  IMAD.U32 R4, RZ, RZ, UR10 ;  /* 0x0000000aff047e24 */ /* 0x000fe2000f8e00ff */
[----:B------:R-:W-:Y:S01]  /*2ae0*/  @!P5 LDGSTS.E.BYPASS.LTC128B.128 [R229+0x2800], desc[UR24][R8.64] ;  /* 0x0280000008e5dfae */ /* 0x000fe2000b981a18 */
[----:B------:R-:W-:Y:S01]  /*2af0*/  IMAD.U32 R5, RZ, RZ, UR11 ;  /* 0x0000000bff057e24 */ /* 0x000fe2000f8e00ff */
[----:B------:R-:W-:Y:S01]  /*2b00*/  USHF.L.U32 UR11, UR16, 0x4, URZ ;  /* 0x00000004100b7899 */ /* 0x000fe200080006ff */
[----:B------:R-:W-:Y:S01]  /*2b10*/  IMAD.U32 R5, RZ, RZ, UR7 ;  /* 0x00000007ff057e24 */ /* 0x000fe2000f8e00ff */
[----:B------:R-:W-:Y:S01]  /*2b20*/  @!P2 LEA R12, P1, R4, R234, 0x1 ;  /* 0x000000ea040ca211 */ /* 0x000fe200078208ff */
[----:B------:R4:W-:Y:S01]  /*2b30*/  @!P5 LDGSTS.E.BYPASS.LTC128B.128 [R229+0x6800], desc[UR24][R8.64+0x80] ;  /* 0x0680008008e5dfae */ /* 0x0009e2000b981a18 */
[----:B------:R-:W-:-:S02]  /*2b40*/  @!UP0 UIADD3 UR9, UP1, UPT, UR11, UR10, URZ ;  /* 0x0000000a0b098290 */ /* 0x000fc4000ff3e0ff */
[----:B------:R-:W-:Y:S01]  /*2b50*/  @!P2 LEA.HI.X R13, R4, R227, R5, 0x1, P1 ;  /* 0x000000e3040da211 */ /* 0x000fe200008f0c05 */
[----:B---3--:R-:W-:Y:S01]  /*2b60*/  @!P3 IMAD R4, R11, R16, RZ ;  /* 0x000000100b04b224 */ /* 0x008fe200078e02ff */
[----:B------:R-:W-:Y:S01]  /*2b70*/  USHF.L.U64.HI UR10, UR16, 0x4, UR17 ;  /* 0x00000004100a7899 */ /* 0x000fe20008010211 */
[C---:B------:R-:W-:Y:S02]  /*2b80*/  @!P4 IMAD R5, R0.reuse, R15, R3 ;  /* 0x0000000f0005c224 */ /* 0x040fe400078e0203 */
[----:B------:R-:W-:Y:S01]  /*2b90*/  @!P4 IMAD.WIDE.U32 R2, R0, R14, R26 ;  /* 0x0000000e0002c225 */ /* 0x000fe200078e001a */
[----:B------:R-:W-:Y:S02]  /*2ba0*/  @!UP0 UIADD3.X UR7, UPT, UPT, UR10, UR7, URZ, UP1, !UPT ;  /* 0x000000070a078290 */ /* 0x000fe40008ffe4ff */
[----:B------:R-:W-:Y:S01]  /*2bb0*/  UISETP.GT.U32.AND UP0, UPT, UR33, UR18, UPT ;  /* 0x000000122100728c */ /* 0x000fe2000bf04070 */
[----:B------:R-:W-:Y:S01]  /*2bc0*/  @!P3 IMAD R4, R10, R17, R4 ;  /* 0x000000110a04b224 */ /* 0x000fe200078e0204 */
[----:B-1----:R-:W-:Y:S01]  /*2bd0*/  @!P4 LEA R6, P1, R2, R18, 0x1 ;  /* 0x000000120206c211 */ /* 0x002fe200078208ff */
[----:B------:R-:W-:-:S04]  /*2be0*/  @!P3 IMAD.WIDE.U32 R10, R10, R16, R24 ;  /* 0x000000100a0ab225 */ /* 0x000fc800078e0018 */
[----:B------:R-:W-:Y:S02]  /*2bf0*/  @!P4 IMAD.IADD R0, R3, 0x1, R5 ;  /* 0x000000010300c824 */ /* 0x000fe400078e0205 */
[----:B------:R-:W-:Y:S02]  /*2c00*/  IMAD.U32 R14, RZ, RZ, UR9 ;  /* 0x00000009ff0e7e24 */ /* 0x000fe4000f8e00ff */
[----:B------:R-:W-:Y:S01]  /*2c10*/  @!P3 IMAD.IADD R5, R11, 0x1, R4 ;  /* 0x000000010b05b824 */ /* 0x000fe200078e0204 */
[----:B--2---:R-:W-:Y:S02]  /*2c20*/  @!P3 LEA R4, P5, R10, R20, 0x1 ;  /* 0x000000140a04b211 */ /* 0x004fe400078a08ff */
[----:B------:R-:W-:Y:S01]  /*2c30*/  @!P4 LEA.HI.X R7, R2, R19, R0, 0x1, P1 ;  /* 0x000000130207c211 */ /* 0x000fe200008f0c00 */
[----:B------:R-:W-:Y:S01]  /*2c40*/  IMAD.U32 R0, RZ, RZ, UR7 ;  /* 0x00000007ff007e24 */ /* 0x000fe2000f8e00ff */
[----:B------:R-:W-:Y:S01]  /*2c50*/  @!P0 LEA R2, P1, R14, R234, 0x1 ;  /* 0x000000ea0e028211 */ /* 0x000fe200078208ff */
[----:B------:R-:W-:Y:S01]  /*2c60*/  USHF.L.U64.HI UR7, UR14, 0x5, UR15 ;  /* 0x000000050e077899 */ /* 0x000fe2000801020f */
[----:B------:R-:W-:Y:S01]  /*2c70*/  @!P3 LEA.HI.X R5, R10, R21, R5, 0x1, P5 ;  /* 0x000000150a05b211 */ /* 0x000fe200028f0c05 */
[----:B------:R-:W-:Y:S01]  /*2c80*/  @!P4 LDGSTS.E.BYPASS.LTC128B.128 [R229+0x3000], desc[UR24][R6.64] ;  /* 0x0300000006e5cfae */ /* 0x000fe2000b981a18 */
[----:B------:R-:W-:Y:S01]  /*2c90*/  @!P0 LEA.HI.X R3, R14, R227, R0, 0x1, P1 ;  /* 0x000000e30e038211 */ /* 0x000fe200008f0c00 */
[----:B------:R-:W-:Y:S01]  /*2ca0*/  UIMAD UR7, UR7, UR33, URZ ;  /* 0x00000021070772a4 */ /* 0x000fe2000f8e02ff */
[----:B------:R-:W-:Y:S01]  /*2cb0*/  IMAD.U32 R0, RZ, RZ, UR14 ;  /* 0x0000000eff007e24 */ /* 0x000fe2000f8e00ff */
[----:B------:R1:W-:Y:S01]  /*2cc0*/  @!P4 LDGSTS.E.BYPASS.LTC128B.128 [R229+0x7000], desc[UR24][R6.64+0x80] ;  /* 0x0700008006e5cfae */ /* 0x0003e2000b981a18 */
[----:B----4-:R-:W-:Y:S01]  /*2cd0*/  LOP3.LUT R8, R91, 0x200, RZ, 0xc0, !PT ;  /* 0x000002005b087812 */ /* 0x010fe200078ec0ff */
[----:B------:R-:W-:-:S02]  /*2ce0*/  UIADD3 UR7, UPT, UPT, UR13, UR7, URZ ;  /* 0x000000070d077290 */ /* 0x000fc4000fffe0ff */
[----:B------:R-:W-:Y:S04]  /*2cf0*/  @!P3 LDGSTS.E.BYPASS.LTC128B.128 [R229+0x3800], desc[UR24][R4.64] ;  /* 0x0380000004e5bfae */ /* 0x000fe8000b981a18 */
[----:B------:R2:W-:Y:S04]  /*2d00*/  @!P3 LDGSTS.E.BYPASS.LTC128B.128 [R229+0x7800], desc[UR24][R4.64+0x80] ;  /* 0x0780008004e5bfae */ /* 0x0005e8000b981a18 */
[----:B------:R-:W-:Y:S04]  /*2d10*/  @!P2 LDGSTS.E.BYPASS.LTC128B.128 [R229+0x8000], desc[UR24][R12.64] ;  /* 0x080000000ce5afae */ /* 0x000fe8000b981a18 */
[----:B------:R-:W-:Y:S04]  /*2d20*/  @!P2 LDGSTS.E.BYPASS.LTC128B.128 [R229+0x9000], desc[UR24][R12.64+0x80] ;  /* 0x090000800ce5afae */ /* 0x000fe8000b981a18 */
[----:B------:R-:W-:Y:S04]  /*2d30*/  @!P0 LDGSTS.E.BYPASS.LTC128B.128 [R229+0x8800], desc[UR24][R2.64] ;  /* 0x0880000002e58fae */ /* 0x000fe8000b981a18 */
[----:B------:R3:W-:Y:S01]  /*2d40*/  @!P0 LDGSTS.E.BYPASS.LTC128B.128 [R229+0x9800], desc[UR24][R2.64+0x80] ;  /* 0x0980008002e58fae */ /* 0x0007e2000b981a18 */
[----:B-1----:R-:W-:-:S03]  /*2d50*/  IMAD.U32 R6, RZ, RZ, UR7 ;  /* 0x00000007ff067e24 */ /* 0x002fc6000f8e00ff */
[----:B------:R-:W0:Y:S01]  /*2d60*/  LDGDEPBAR ;  /* 0x00000000000079af */ /* 0x000e220000000000 */
[----:B--2---:R-:W-:Y:S02]  /*2d70*/  IMAD.U32 R5, RZ, RZ, UR15 ;  /* 0x0000000fff057e24 */ /* 0x004fe4000f8e00ff */
[----:B---3--:R-:W-:Y:S01]  /*2d80*/  IMAD.U32 R2, RZ, RZ, UR12 ;  /* 0x0000000cff027e24 */ /* 0x008fe2000f8e00ff */
[----:B------:R-:W-:-:S04]  /*2d90*/  DEPBAR.LE SB0, 0x0 ;  /* 0x000080000000791a */ /* 0x000fc80000000000 */
[----:B------:R-:W-:Y:S01]  /*2da0*/  IMAD.U32 R3, RZ, RZ, UR13 ;  /* 0x0000000dff037e24 */ /* 0x000fe2000f8e00ff */
[----:B------:R-:W-:Y:S01]  /*2db0*/  BAR.SYNC.DEFER_BLOCKING 0x0 ;  /* 0x0000000000007b1d */ /* 0x000fe20000010000 */
[----:B------:R-:W-:Y:S02]  /*2dc0*/  @!P6 LEA R3, P0, R0, UR12, 0x4 ;  /* 0x0000000c0003ec11 */ /* 0x000fe4000f8020ff */
[----:B------:R-:W-:Y:S02]  /*2dd0*/  @!P2 LEA R4, P1, R2, R248, 0x1 ;  /* 0x000000f80204a211 */ /* 0x000fe400078208ff */
[----:B------:R-:W-:Y:S01]  /*2de0*/  @!P6 LEA.HI.X R7, R0, UR7, R5, 0x4, P0 ;  /* 0x000000070007ec11 */ /* 0x000fe200080f2405 */
[----:B------:R-:W1:Y:S01]  /*2df0*/  LDCU UR7, c[0x0][0x3e0] ;  /* 0x00007c00ff0777ac */ /* 0x000e620008000800 */
[----:B------:R-:W-:Y:S01]  /*2e00*/  @!P2 LEA.HI.X R5, R2, R246, R6, 0x1, P1 ;  /* 0x000000f60205a211 */ /* 0x000fe200008f0c06 */
[C---:B------:R-:W-:Y:S01]  /*2e10*/  IMAD.SHL.U32 R6, R226.reuse, 0x20, RZ ;  /* 0x00000020e2067824 */ /* 0x040fe200078e00ff */
[----:B------:R-:W-:-:S02]  /*2e20*/  LOP3.LUT R0, R226, 0x8, RZ, 0xc0, !PT ;  /* 0x00000008e2007812 */ /* 0x000fc400078ec0ff */
[----:B------:R-:W-:Y:S02]  /*2e30*/  @!P6 LEA R2, P0, R3, R248, 0x1 ;  /* 0x000000f80302e211 */ /* 0x000fe400078008ff */
[----:B------:R-:W-:Y:S02]  /*2e40*/  LOP3.LUT R6, R6, 0x7c00, RZ, 0xc0, !PT ;  /* 0x00007c0006067812 */ /* 0x000fe400078ec0ff */
[----:B------:R-:W-:Y:S02]  /*2e50*/  LOP3.LUT R0, R249, R0, RZ, 0x3c, !PT ;  /* 0x00000000f9007212 */ /* 0x000fe400078e3cff */
[----:B------:R-:W-:Y:S02]  /*2e60*/  IADD3 R6, PT, PT, R90, R8, R6 ;  /* 0x000000085a067210 */ /* 0x000fe40007ffe006 */
[----:B------:R-:W-:Y:S01]  /*2e70*/  @!P6 LEA.HI.X R3, R3, R246, R7, 0x1, P0 ;  /* 0x000000f60303e211 */ /* 0x000fe200000f0c07 */
[----:B------:R-:W-:Y:S01]  /*2e80*/  IMAD R79, R0, 0x2, R79 ;  /* 0x00000002004f7824 */ /* 0x000fe200078e024f */
[----:B------:R-:W-:Y:S01]  /*2e90*/  LEA R77, R6, UR5, 0x1 ;  /* 0x00000005064d7c11 */ /* 0x000fe2000f8e08ff */
[----:B------:R-:W-:Y:S01]  /*2ea0*/  IMAD.MOV.U32 R0, RZ, RZ, 0x10 ;  /* 0x00000010ff007424 */ /* 0x000fe200078e00ff */
[----:B------:R-:W-:Y:S01]  /*2eb0*/  LOP3.LUT P1, RZ, R226, 0x4, RZ, 0xc0, !PT ;  /* 0x00000004e2ff7812 */ /* 0x000fe2000782c0ff */
[----:B------:R-:W-:Y:S01]  /*2ec0*/  @!PT LDS RZ, [RZ] ;  /* 0x00000000fffff984 */ /* 0x000fe20000000800 */
[----:B------:R-:W-:Y:S01]  /*2ed0*/  @!PT LDS RZ, [RZ] ;  /* 0x00000000fffff984 */ /* 0x000fe20000000800 */
[----:B------:R-:W-:Y:S01]  /*2ee0*/  @!PT LDS RZ, [RZ] ;  /* 0x00000000fffff984 */ /* 0x000fe20000000800 */
[----:B------:R-:W-:Y:S01]  /*2ef0*/  @!P2 LDGSTS.E.BYPASS.LTC128B.128 [R229+0xa000], desc[UR24][R4.64] ;  /* 0x0a00000004e5afae */ /* 0x000fe2000b981a18 */
[----:B------:R-:W-:Y:S01]  /*2f00*/  VIADD R132, R79, UR5 ;  /* 0x000000054f847c36 */ /* 0x000fe20008000000 */
[----:B-1----:R-:W-:-:S02]  /*2f10*/  UIMAD UR7, UR23, UR7, UR22 ;  /* 0x00000007170772a4 */ /* 0x002fc4000f8e0216 */
[----:B------:R1:W-:Y:S02]  /*2f20*/  @!P2 LDGSTS.E.BYPASS.LTC128B.128 [R229+0xb000], desc[UR24][R4.64+0x80] ;  /* 0x0b00008004e5afae */ /* 0x0003e4000b981a18 */
[----:B------:R-:W-:Y:S02]  /*2f30*/  USHF.L.U32 UR7, UR7, 0x5, URZ ;  /* 0x0000000507077899 */ /* 0x000fe400080006ff */
[----:B------:R-:W-:Y:S04]  /*2f40*/  @P2 STS.128 [R229+0xa000], RZ ;  /* 0x00a000ffe5002388 */ /* 0x000fe80000000c00 */
[----:B------:R-:W-:Y:S01]  /*2f50*/  @P2 STS.128 [R229+0xb000], RZ ;  /* 0x00b000ffe5002388 */ /* 0x000fe20000000c00 */
[----:B------:R-:W-:-:S03]  /*2f60*/  LOP3.LUT P2, RZ, R226, 0x2, RZ, 0xc0, !PT ;  /* 0x00000002e2ff7812 */ /* 0x000fc6000784c0ff */
[----:B------:R-:W-:Y:S01]  /*2f70*/  @P6 STS.128 [R229+0xa800], RZ ;  /* 0x00a800ffe5006388 */ /* 0x000fe20000000c00 */
[----:B------:R-:W-:-:S03]  /*2f80*/  SEL R0, R0, 0xfffffff0, !P2 ;  /* 0xfffffff000007807 */ /* 0x000fc60005000000 */
[----:B------:R-:W-:Y:S02]  /*2f90*/  @P6 STS.128 [R229+0xb800], RZ ;  /* 0x00b800ffe5006388 */ /* 0x000fe40000000c00 */
[C---:B------:R-:W-:Y:S02]  /*2fa0*/  IMAD R76, R0.reuse, 0x2, R132 ;  /* 0x00000002004c7824 */ /* 0x040fe400078e0284 */
[----:B------:R-:W-:Y:S01]  /*2fb0*/  @!PT LDS RZ, [RZ] ;  /* 0x00000000fffff984 */ /* 0x000fe20000000800 */
[----:B------:R-:W-:Y:S01]  /*2fc0*/  @!PT LDS RZ, [RZ] ;  /* 0x00000000fffff984 */ /* 0x000fe20000000800 */
[----:B------:R-:W-:Y:S01]  /*2fd0*/  @!PT LDS RZ, [RZ] ;  /* 0x00000000fffff984 */ /* 0x000fe20000000800 */
[----:B------:R-:W-:Y:S01]  /*2fe0*/  @!P6 LDGSTS.E.BYPASS.LTC128B.128 [R229+0xa800], desc[UR24][R2.64] ;  /* 0x0a80000002e5efae */ /* 0x000fe2000b981a18 */
[----:B------:R-:W-:-:S03]  /*2ff0*/  IMAD R78, R0, 0x2, R77 ;  /* 0x00000002004e7824 */ /* 0x000fc600078e024d */
[----:B------:R2:W-:Y:S04]  /*3000*/  @!P6 LDGSTS.E.BYPASS.LTC128B.128 [R229+0xb800], desc[UR24][R2.64+0x80] ;  /* 0x0b80008002e5efae */ /* 0x0005e8000b981a18 */
[----:B------:R-:W-:Y:S04]  /*3010*/  LDSM.16.M88.4 R16, [R79+UR5+0x8000] ;  /* 0x008000054f10783b */ /* 0x000fe80008000200 */
[----:B-1----:R-:W1:Y:S04]  /*3020*/  LDSM.16.M88.4 R4, [R77+0x2000] ;  /* 0x002000004d04783b */ /* 0x002e680000000200 */
[----:B------:R-:W3:Y:S04]  /*3030*/  LDSM.16.M88.4 R12, [R77] ;  /* 0x000000004d0c783b */ /* 0x000ee80000000200 */
[----:B------:R-:W4:Y:S04]  /*3040*/  LDSM.16.M88.4 R20, [R79+UR5+0x8800] ;  /* 0x008800054f14783b */ /* 0x000f280008000200 */
[----:B------:R-:W-:Y:S04]  /*3050*/  LDSM.16.M88.4 R36, [R76+0x8000] ;  /* 0x008000004c24783b */ /* 0x000fe80000000200 */
[----:B------:R-:W5:Y:S01]  /*3060*/  LDSM.16.M88.4 R8, [R78+0x2000] ;  /* 0x002000004e08783b */ /* 0x000f620000000200 */
[----:B--2---:R-:W-:-:S03]  /*3070*/  IMAD.MOV.U32 R2, RZ, RZ, 0x20 ;  /* 0x00000020ff027424 */ /* 0x004fc600078e00ff */
[----:B------:R-:W2:Y:S04]  /*3080*/  LDSM.16.M88.4 R24, [R78] ;  /* 0x000000004e18783b */ /* 0x000ea80000000200 */
[----:B------:R-:W2:Y:S01]  /*3090*/  LDSM.16.M88.4 R48, [R76+0x8800] ;  /* 0x008800004c30783b */ /* 0x000ea20000000200 */
[----:B------:R-:W-:-:S03]  /*30a0*/  SEL R2, R2, 0xffffffe0, !P1 ;  /* 0xffffffe002027807 */ /* 0x000fc60004800000 */
[----:B------:R-:W0:Y:S02]  /*30b0*/  LDGDEPBAR ;  /* 0x00000000000079af */ /* 0x000e240000000000 */
[C---:B------:R-:W-:Y:S02]  /*30c0*/  IMAD R3, R2.reuse, 0x2, R77 ;  /* 0x0000000202037824 */ /* 0x040fe400078e024d */
[----:B------:R-:W-:-:S05]  /*30d0*/  IMAD R2, R2, 0x2, R132 ;  /* 0x0000000202027824 */ /* 0x000fca00078e0284 */
[----:B------:R-:W-:Y:S01]  /*30e0*/  LDSM.16.M88.4 R28, [R2+0x8000] ;  /* 0x00800000021c783b */ /* 0x000fe20000000200 */
[----:B-1----:R-:W-:Y:S03]  /*30f0*/  HMMA.16816.F32 R40, R4, R18, RZ ;  /* 0x000000120428723c */ /* 0x002fe600000018ff */
[----:B------:R-:W-:Y:S05]  /*3100*/  LDSM.16.M88.4 R64, [R2+0x8800] ;  /* 0x008800000240783b */ /* 0x000fea0000000200 */
        /* <DEDUP_REMOVED lines=9> */
[C---:B-----5:R-:W-:Y:S08]  /*31a0*/  HMMA.16816.F32 R56, R8.reuse, R38, R40 ;  /* 0x000000260838723c */ /* 0x060ff00000001828 */
[-C--:B------:R-:W-:Y:S08]  /*31b0*/  HMMA.16816.F32 R68, R8, R36.reuse, R44 ;  /* 0x000000240844723c */ /* 0x080ff0000000182c */
[----:B--2---:R-:W-:Y:S01]  /*31c0*/  HMMA.16816.F32 R40, R24, R36, R52 ;  /* 0x000000241828723c */ /* 0x004fe20000001834 */
[----:B------:R-:W-:-:S02]  /*31d0*/  IMAD R36, R0, 0x2, R3 ;  /* 0x0000000200247824 */ /* 0x000fc400078e0203 */
[----:B------:R-:W-:-:S03]  /*31e0*/  IMAD R0, R0, 0x2, R2 ;  /* 0x0000000200007824 */ /* 0x000fc600078e0202 */
[----:B------:R-:W-:Y:S02]  /*31f0*/  LDSM.16.M88.4 R12, [R36+0x2000] ;  /* 0x00200000240c783b */ /* 0x000fe40000000200 */
[C---:B------:R-:W-:Y:S02]  /*3200*/  HMMA.16816.F32 R60, R8.reuse, R48, R32 ;  /* 0x00000030083c723c */ /* 0x040fe40000001820 */
[----:B------:R-:W2:Y:S04]  /*3210*/  LDSM.16.M88.4 R32, [R0+0x8000] ;  /* 0x008000000020783b */ /* 0x000ea80000000200 */
[----:B------:R-:W4:Y:S02]  /*3220*/  LDSM.16.M88.4 R52, [R0+0x8800] ;  /* 0x008800000034783b */ /* 0x000f240000000200 */
[----:B------:R-:W-:Y:S02]  /*3230*/  HMMA.16816.F32 R44, R8, R50, R16 ;  /* 0x00000032082c723c */ /* 0x000fe40000001810 */
[----:B------:R-:W5:Y:S06]  /*3240*/  LDSM.16.M88.4 R16, [R36] ;  /* 0x000000002410783b */ /* 0x000f6c0000000200 */
[C---:B------:R-:W-:Y:S08]  /*3250*/  HMMA.16816.F32 R8, R24.reuse, R38, R80 ;  /* 0x000000261808723c */ /* 0x040ff00000001850 */
[C---:B------:R-:W-:Y:S08]  /*3260*/  HMMA.16816.F32 R84, R24.reuse, R48, R84 ;  /* 0x000000301854723c */ /* 0x040ff00000001854 */
[----:B------:R-:W-:Y:S01]  /*3270*/  HMMA.16816.F32 R72, R24, R50, R72 ;  /* 0x000000321848723c */ /* 0x000fe20000001848 */
[----:B------:R-:W-:Y:S07]  /*3280*/  LDSM.16.M88.4 R24, [R79+UR5+0x9000] ;  /* 0x009000054f18783b */ /* 0x000fee0008000200 */
[C---:B-1----:R-:W-:Y:S08]  /*3290*/  HMMA.16816.F32 R56, R4.reuse, R30, R56 ;  /* 0x0000001e0438723c */ /* 0x042ff00000001838 */
[C---:B------:R-:W-:Y:S08]  /*32a0*/  HMMA.16816.F32 R68, R4.reuse, R28, R68 ;  /* 0x0000001c0444723c */ /* 0x040ff00000001844 */
[C---:B------:R-:W-:Y:S08]  /*32b0*/  HMMA.16816.F32 R60, R4.reuse, R64, R60 ;  /* 0x00000040043c723c */ /* 0x040ff0000000183c */
[----:B------:R-:W-:Y:S01]  /*32c0*/  HMMA.16816.F32 R48, R4, R66, R44 ;  /* 0x000000420430723c */ /* 0x000fe2000000182c */
[----:B------:R-:W1:Y:S07]  /*32d0*/  LDSM.16.M88.4 R4, [R77+0x6000] ;  /* 0x006000004d04783b */ /* 0x000e6e0000000200 */
[C---:B---3--:R-:W-:Y:S01]  /*32e0*/  HMMA.16816.F32 R44, R20.reuse, R28, R40 ;  /* 0x0000001c142c723c */ /* 0x048fe20000001828 */
[----:B------:R-:W3:Y:S07]  /*32f0*/  LDSM.16.M88.4 R40, [R79+UR5+0x9800] ;  /* 0x009800054f28783b */ /* 0x000eee0008000200 */
[C---:B------:R-:W-:Y:S01]  /*3300*/  HMMA.16816.F32 R28, R20.reuse, R30, R8 ;  /* 0x0000001e141c723c */ /* 0x040fe20000001808 */
[----:B------:R-:W3:Y:S07]  /*3310*/  LDSM.16.M88.4 R8, [R77+0x4000] ;  /* 0x004000004d08783b */ /* 0x000eee0000000200 */
[C---:B------:R-:W-:Y:S08]  /*3320*/  HMMA.16816.F32 R84, R20.reuse, R64, R84 ;  /* 0x000000401454723c */ /* 0x040ff00000001854 */
[----:B------:R-:W-:Y:S01]  /*3330*/  HMMA.16816.F32 R72, R20, R66, R72 ;  /* 0x000000421448723c */ /* 0x000fe20000001848 */
[----:B------:R-:W-:Y:S07]  /*3340*/  LDSM.16.M88.4 R20, [R78+0x4000] ;  /* 0x004000004e14783b */ /* 0x000fee0000000200 */
[C---:B--2---:R-:W-:Y:S08]  /*3350*/  HMMA.16816.F32 R64, R12.reuse, R34, R56 ;  /* 0x000000220c40723c */ /* 0x044ff00000001838 */
[C---:B----4-:R-:W-:Y:S08]  /*3360*/  HMMA.16816.F32 R56, R12.reuse, R54, R48 ;  /* 0x000000360c38723c */ /* 0x050ff00000001830 */
[-C--:B------:R-:W-:Y:S08]  /*3370*/  HMMA.16816.F32 R68, R12, R32.reuse, R68 ;  /* 0x000000200c44723c */ /* 0x080ff00000001844 */
[----:B-----5:R-:W-:Y:S08]  /*3380*/  HMMA.16816.F32 R48, R16, R32, R44 ;  /* 0x000000201030723c */ /* 0x020ff0000000182c */
[----:B------:R-:W-:Y:S01]  /*3390*/  HMMA.16816.F32 R80, R12, R52, R60 ;  /* 0x000000340c50723c */ /* 0x000fe2000000183c */
[----:B------:R-:W-:Y:S04]  /*33a0*/  LDSM.16.M88.4 R12, [R78+0x6000] ;  /* 0x006000004e0c783b */ /* 0x000fe80000000200 */
[----:B------:R-:W-:Y:S03]  /*33b0*/  LDSM.16.M88.4 R60, [R76+0x9800] ;  /* 0x009800004c3c783b */ /* 0x000fe60000000200 */
[C---:B------:R-:W-:Y:S01]  /*33c0*/  HMMA.16816.F32 R44, R16.reuse, R34, R28 ;  /* 0x00000022102c723c */ /* 0x040fe2000000181c */
[----:B------:R3:W2:Y:S07]  /*33d0*/  LDSM.16.M88.4 R28, [R76+0x9000] ;  /* 0x009000004c1c783b */ /* 0x0006ae0000000200 */
[C---:B------:R-:W-:Y:S08]  /*33e0*/  HMMA.16816.F32 R32, R16.reuse, R52, R84 ;  /* 0x000000341020723c */ /* 0x040ff00000001854 */
[----:B------:R-:W-:Y:S01]  /*33f0*/  HMMA.16816.F32 R52, R16, R54, R72 ;  /* 0x000000361034723c */ /* 0x000fe20000001848 */
[----:B------:R-:W-:Y:S07]  /*3400*/  LDSM.16.M88.4 R16, [R3+0x6000] ;  /* 0x006000000310783b */ /* 0x000fee0000000200 */
[C---:B-1----:R-:W-:Y:S08]  /*3410*/  HMMA.16816.F32 R72, R4.reuse, R24, R68 ;  /* 0x000000180448723c */ /* 0x042ff00000001844 */
[C---:B------:R-:W-:Y:S08]  /*3420*/  HMMA.16816.F32 R68, R4.reuse, R26, R64 ;  /* 0x0000001a0444723c */ /* 0x040ff00000001840 */
[C---:B---3--:R-:W-:Y:S08]  /*3430*/  HMMA.16816.F32 R76, R4.reuse, R40, R80 ;  /* 0x00000028044c723c */ /* 0x048ff00000001850 */
[----:B------:R-:W-:Y:S08]  /*3440*/  HMMA.16816.F32 R56, R4, R42, R56 ;  /* 0x0000002a0438723c */ /* 0x000ff00000001838 */
[C---:B------:R-:W-:Y:S08]  /*3450*/  HMMA.16816.F32 R4, R8.reuse, R24, R48 ;  /* 0x000000180804723c */ /* 0x040ff00000001830 */
[C---:B------:R-:W-:Y:S01]  /*3460*/  HMMA.16816.F32 R80, R8.reuse, R40, R32 ;  /* 0x000000280850723c */ /* 0x040fe20000001820 */
[----:B------:R-:W1:Y:S07]  /*3470*/  LDSM.16.M88.4 R32, [R2+0x9000] ;  /* 0x009000000220783b */ /* 0x000e6e0000000200 */
[C---:B------:R-:W-:Y:S01]  /*3480*/  HMMA.16816.F32 R48, R8.reuse, R26, R44 ;  /* 0x0000001a0830723c */ /* 0x040fe2000000182c */
[----:B------:R3:W4:Y:S04]  /*3490*/  LDSM.16.M88.4 R44, [R2+0x9800] ;  /* 0x00980000022c783b */ /* 0x0007280000000200 */
[----:B------:R-:W-:Y:S03]  /*34a0*/  LDSM.16.M88.4 R24, [R0+0x9000] ;  /* 0x009000000018783b */ /* 0x000fe60000000200 */
[----:B------:R-:W-:Y:S01]  /*34b0*/  HMMA.16816.F32 R52, R8, R42, R52 ;  /* 0x0000002a0834723c */ /* 0x000fe20000001834 */
[----:B------:R5:W4:Y:S07]  /*34c0*/  LDSM.16.M88.4 R8, [R3+0x4000] ;  /* 0x004000000308783b */ /* 0x000b2e0000000200 */
[-C--:B--2---:R-:W-:Y:S01]  /*34d0*/  HMMA.16816.F32 R40, R20, R28.reuse, R4 ;  /* 0x0000001c1428723c */ /* 0x084fe20000001804 */
[----:B------:R-:W2:Y:S07]  /*34e0*/  LDSM.16.M88.4 R4, [R36+0x6000] ;  /* 0x006000002404783b */ /* 0x000eae0000000200 */
[----:B------:R-:W-:Y:S01]  /*34f0*/  HMMA.16816.F32 R64, R12, R28, R72 ;  /* 0x0000001c0c40723c */ /* 0x000fe20000001848 */
[----:B---3--:R-:W-:-:S07]  /*3500*/  LOP3.LUT R2, R188, 0x1f0, RZ, 0xc0, !PT ;  /* 0x000001f0bc027812 */ /* 0x008fce00078ec0ff */
[C---:B------:R-:W-:Y:S01]  /*3510*/  HMMA.16816.F32 R68, R12.reuse, R30, R68 ;  /* 0x0000001e0c44723c */ /* 0x040fe20000001844 */
[----:B-----5:R-:W3:Y:S07]  /*3520*/  S2R R3, SR_CTAID.X ;  /* 0x0000000000037919 */ /* 0x020eee0000002500 */
[C---:B------:R-:W-:Y:S08]  /*3530*/  HMMA.16816.F32 R76, R12.reuse, R60, R76 ;  /* 0x0000003c0c4c723c */ /* 0x040ff0000000184c */
[----:B------:R-:W-:Y:S01]  /*3540*/  HMMA.16816.F32 R56, R12, R62, R56 ;  /* 0x0000003e0c38723c */ /* 0x000fe20000001838 */
[----:B------:R-:W5:Y:S07]  /*3550*/  LDSM.16.M88.4 R12, [R36+0x4000] ;  /* 0x00400000240c783b */ /* 0x000f6e0000000200 */
[----:B------:R-:W-:Y:S01]  /*3560*/  HMMA.16816.F32 R48, R20, R30, R48 ;  /* 0x0000001e1430723c */ /* 0x000fe20000001830 */
[----:B------:R4:W5:Y:S01]  /*3570*/  LDSM.16.M88.4 R28, [R0+0x9800] ;  /* 0x00980000001c783b */ /* 0x0009620000000200 */
[----:B------:R-:W-:-:S06]  /*3580*/  DEPBAR.LE SB0, 0x0 ;  /* 0x000080000000791a */ /* 0x000fcc0000000000 */
[C---:B------:R-:W-:Y:S08]  /*3590*/  HMMA.16816.F32 R72, R20.reuse, R60, R80 ;  /* 0x0000003c1448723c */ /* 0x040ff00000001850 */
[----:B------:R-:W-:Y:S08]  /*35a0*/  HMMA.16816.F32 R52, R20, R62, R52 ;  /* 0x0000003e1434723c */ /* 0x000ff00000001834 */
[----:B-1----:R-:W-:Y:S01]  /*35b0*/  HMMA.16816.F32 R60, R16, R32, R64 ;  /* 0x00000020103c723c */ /* 0x002fe20000001840 */
[----:B----4-:R-:W-:-:S04]  /*35c0*/  SHF.R.U32.HI R0, RZ, 0x2, R226 ;  /* 0x00000002ff007819 */ /* 0x010fc800000116e2 */
[----:B------:R-:W-:-:S03]  /*35d0*/  LOP3.LUT R0, R0, 0x7, RZ, 0xc0, !PT ;  /* 0x0000000700007812 */ /* 0x000fc600078ec0ff */
[----:B------:R-:W-:Y:S01]  /*35e0*/  HMMA.16816.F32 R64, R16, R34, R68 ;  /* 0x000000221040723c */ /* 0x000fe20000001844 */
[----:B------:R-:W-:Y:S01]  /*35f0*/  IADD3 R2, PT, PT, R0, UR26, R2 ;  /* 0x0000001a00027c10 */ /* 0x000fe2000fffe002 */
[----:B------:R-:W-:-:S04]  /*3600*/  IMAD.U32 R0, RZ, RZ, UR33 ;  /* 0x00000021ff007e24 */ /* 0x000fc8000f8e00ff */
[----:B------:R-:W-:Y:S02]  /*3610*/  IMAD R0, R0, 0x20, R235 ;  /* 0x0000002000007824 */ /* 0x000fe400078e02eb */
[C---:B------:R-:W-:Y:S08]  /*3620*/  HMMA.16816.F32 R68, R16.reuse, R44, R76 ;  /* 0x0000002c1044723c */ /* 0x040ff0000000184c */
[----:B------:R-:W-:Y:S08]  /*3630*/  HMMA.16816.F32 R56, R16, R46, R56 ;  /* 0x0000002e1038723c */ /* 0x000ff00000001838 */
[----:B------:R-:W-:Y:S01]  /*3640*/  HMMA.16816.F32 R16, R8, R34, R48 ;  /* 0x000000220810723c */ /* 0x000fe20000001830 */
[----:B------:R-:W-:-:S05]  /*3650*/  SHF.R.U32.HI R48, RZ, 0x5, R226 ;  /* 0x00000005ff307819 */ /* 0x000fca00000116e2 */
[----:B---3--:R-:W-:Y:S02]  /*3660*/  IMAD R48, R3, 0x8, R48 ;  /* 0x0000000803307824 */ /* 0x008fe400078e0230 */
[----:B------:R-:W-:Y:S01]  /*3670*/  HMMA.16816.F32 R36, R8, R32, R40 ;  /* 0x000000200824723c */ /* 0x000fe20000001828 */
[----:B------:R-:W-:-:S05]  /*3680*/  IMAD.U32 R3, RZ, RZ, UR20 ;  /* 0x00000014ff037e24 */ /* 0x000fca000f8e00ff */
[----:B------:R-:W-:Y:S01]  /*3690*/  IADD3 R228, PT, PT, R2, UR27, -R3 ;  /* 0x0000001b02e47c10 */ /* 0x000fe2000fffe803 */
[----:B------:R-:W-:Y:S01]  /*36a0*/  VIADD R3, R0, 0x11 ;  /* 0x0000001100037836 */ /* 0x000fe20000000000 */
[C---:B------:R-:W-:Y:S08]  /*36b0*/  HMMA.16816.F32 R20, R8.reuse, R44, R72 ;  /* 0x0000002c0814723c */ /* 0x040ff00000001848 */
[----:B------:R-:W-:Y:S08]  /*36c0*/  HMMA.16816.F32 R8, R8, R46, R52 ;  /* 0x0000002e0808723c */ /* 0x000ff00000001834 */
[----:B--2---:R-:W-:Y:S08]  /*36d0*/  HMMA.16816.F32 R32, R4, R24, R60 ;  /* 0x000000180420723c */ /* 0x004ff0000000183c */
[----:B-----5:R-:W-:Y:S01]  /*36e0*/  HMMA.16816.F32 R60, R12, R26, R16 ;  /* 0x0000001a0c3c723c */ /* 0x020fe20000001810 */
[----:B------:R-:W-:-:S02]  /*36f0*/  VIADD R16, R228, 0x40 ;  /* 0x00000040e4107836 */ /* 0x000fc40000000000 */
[----:B------:R-:W-:-:S03]  /*3700*/  VIADD R18, R228, 0x48 ;  /* 0x00000048e4127836 */ /* 0x000fc60000000000 */
[-C--:B------:R-:W-:Y:S02]  /*3710*/  ISETP.GT.AND P4, PT, R16, R0.reuse, PT ;  /* 0x000000001000720c */ /* 0x080fe40003f84270 */
[----:B------:R-:W-:Y:S01]  /*3720*/  HMMA.16816.F32 R40, R4, R26, R64 ;  /* 0x0000001a0428723c */ /* 0x000fe20000001840 */
[----:B------:R-:W-:Y:S01]  /*3730*/  BAR.SYNC.DEFER_BLOCKING 0x0 ;  /* 0x0000000000007b1d */ /* 0x000fe20000010000 */
[----:B------:R-:W-:-:S06]  /*3740*/  ISETP.GT.AND P5, PT, R18, R0, PT ;  /* 0x000000001200720c */ /* 0x000fcc0003fa4270 */
[C---:B------:R-:W-:Y:S01]  /*3750*/  HMMA.16816.F32 R84, R12.reuse, R30, R8 ;  /* 0x0000001e0c54723c */ /* 0x040fe20000001808 */
[C---:B------:R-:W-:Y:S02]  /*3760*/  VIADD R11, R0.reuse, 0x1 ;  /* 0x00000001000b7836 */ /* 0x040fe40000000000 */
[C---:B------:R-:W-:Y:S02]  /*3770*/  VIADD R9, R0.reuse, 0x9 ;  /* 0x0000000900097836 */ /* 0x040fe40000000000 */
[----:B------:R-:W-:Y:S01]  /*3780*/  VIADD R10, R0, 0x8 ;  /* 0x00000008000a7836 */ /* 0x000fe20000000000 */
[-C--:B------:R-:W-:Y:S01]  /*3790*/  ISETP.GT.AND P6, PT, R16, R11.reuse, PT ;  /* 0x0000000b1000720c */ /* 0x080fe20003fc4270 */
[----:B------:R-:W-:Y:S01]  /*37a0*/  VIADD R8, R0, 0x10 ;  /* 0x0000001000087836 */ /* 0x000fe20000000000 */
[----:B------:R-:W-:Y:S01]  /*37b0*/  HMMA.16816.F32 R76, R12, R28, R20 ;  /* 0x0000001c0c4c723c */ /* 0x000fe20000001814 */
[----:B------:R-:W-:Y:S02]  /*37c0*/  FSEL R22, R32, -INF , !P4 ;  /* 0xff80000020167808 */ /* 0x000fe40006000000 */
[----:B------:R-:W-:-:S02]  /*37d0*/  ISETP.GT.AND P4, PT, R18, R11, PT ;  /* 0x0000000b1200720c */ /* 0x000fc40003f84270 */
[----:B------:R-:W-:Y:S02]  /*37e0*/  FSEL R21, R33, -INF , !P6 ;  /* 0xff80000021157808 */ /* 0x000fe40007000000 */
[----:B------:R-:W-:Y:S01]  /*37f0*/  ISETP.GT.AND P6, PT, R16, R10, PT ;  /* 0x0000000a1000720c */ /* 0x000fe20003fc4270 */
[----:B------:R-:W-:Y:S03]  /*3800*/  HMMA.16816.F32 R44, R4, R28, R68 ;  /* 0x0000001c042c723c */ /* 0x000fe60000001844 */
[----:B------:R-:W-:Y:S02]  /*3810*/  FSEL R20, R40, -INF , !P6 ;  /* 0xff80000028147808 */ /* 0x000fe40007000000 */
[----:B------:R-:W-:-:S03]  /*3820*/  ISETP.GT.AND P6, PT, R16, R8, PT ;  /* 0x000000081000720c */ /* 0x000fc60003fc4270 */
[----:B------:R-:W-:Y:S01]  /*3830*/  HMMA.16816.F32 R56, R4, R30, R56 ;  /* 0x0000001e0438723c */ /* 0x000fe20000001838 */
[----:B------:R-:W-:Y:S01]  /*3840*/  FSEL R6, R35, -INF , !P4 ;  /* 0xff80000023067808 */ /* 0x000fe20006000000 */
[----:B------:R-:W-:Y:S01]  /*3850*/  IMAD.U32 R4, RZ, RZ, UR21 ;  /* 0x00000015ff047e24 */ /* 0x000fe2000f8e00ff */
[-C--:B------:R-:W-:Y:S02]  /*3860*/  ISETP.GT.AND P4, PT, R16, R9.reuse, PT ;  /* 0x000000091000720c */ /* 0x080fe40003f84270 */
[----:B------:R-:W-:Y:S01]  /*3870*/  FSEL R7, R34, -INF , !P5 ;  /* 0xff80000022077808 */ /* 0x000fe20006800000 */
[----:B------:R-:W-:Y:S01]  /*3880*/  IMAD.U32 R34, RZ, RZ, UR27 ;  /* 0x0000001bff227e24 */ /* 0x000fe2000f8e00ff */
[----:B------:R-:W-:Y:S01]  /*3890*/  FSEL R19, R41, -INF , !P4 ;  /* 0xff80000029137808 */ /* 0x000fe20006000000 */
[----:B------:R-:W-:Y:S01]  /*38a0*/  HMMA.16816.F32 R52, R12, R24, R36 ;  /* 0x000000180c34723c */ /* 0x000fe20000001824 */
[----:B------:R-:W-:Y:S01]  /*38b0*/  ISETP.GT.AND P4, PT, R18, R9, PT ;  /* 0x000000091200720c */ /* 0x000fe20003f84270 */
[----:B------:R-:W-:Y:S01]  /*38c0*/  VIADD R12, R0, 0x19 ;  /* 0x00000019000c7836 */ /* 0x000fe20000000000 */
[----:B------:R-:W-:-:S02]  /*38d0*/  ISETP.GT.AND P5, PT, R18, R10, PT ;  /* 0x0000000a1200720c */ /* 0x000fc40003fa4270 */
[----:B------:R-:W-:Y:S02]  /*38e0*/  FSEL R23, R43, -INF , !P4 ;  /* 0xff8000002b177808 */ /* 0x000fe40006000000 */
[-C--:B------:R-:W-:Y:S02]  /*38f0*/  ISETP.GT.AND P4, PT, R16, R3.reuse, PT ;  /* 0x000000031000720c */ /* 0x080fe40003f84270 */
[----:B------:R-:W-:Y:S02]  /*3900*/  LOP3.LUT R36, R226, 0x1f, RZ, 0xc0, !PT ;  /* 0x0000001fe2247812 */ /* 0x000fe400078ec0ff */
[----:B------:R-:W-:Y:S02]  /*3910*/  FSEL R15, R45, -INF , !P4 ;  /* 0xff8000002d0f7808 */ /* 0x000fe40006000000 */
[----:B------:R-:W-:Y:S02]  /*3920*/  ISETP.GT.AND P4, PT, R18, R3, PT ;  /* 0x000000031200720c */ /* 0x000fe40003f84270 */
[----:B------:R-:W-:Y:S01]  /*3930*/  IADD3 R28, PT, PT, R2, 0x1, R4 ;  /* 0x00000001021c7810 */ /* 0x000fe20007ffe004 */
[----:B------:R-:W-:Y:S01]  /*3940*/  VIADD R2, R0, 0x18 ;  /* 0x0000001800027836 */ /* 0x000fe20000000000 */
[----:B------:R-:W-:Y:S01]  /*3950*/  FSEL R5, R42, -INF , !P5 ;  /* 0xff8000002a057808 */ /* 0x000fe20006800000 */
[----:B------:R-:W-:Y:S01]  /*3960*/  VIADD R4, R48, 0x4 ;  /* 0x0000000430047836 */ /* 0x000fe20000000000 */
[----:B------:R-:W-:-:S02]  /*3970*/  ISETP.GT.AND P5, PT, R18, R8, PT ;  /* 0x000000081200720c */ /* 0x000fc40003fa4270 */
[----:B------:R-:W-:Y:S01]  /*3980*/  FSEL R26, R47, -INF , !P4 ;  /* 0xff8000002f1a7808 */ /* 0x000fe20006000000 */
[----:B------:R-:W-:Y:S01]  /*3990*/  IMAD.WIDE.U32 R50, R4, -0x326172a9, RZ ;  /* 0xcd9e8d5704327825 */ /* 0x000fe200078e00ff */
[----:B------:R-:W-:Y:S02]  /*39a0*/  ISETP.GT.AND P4, PT, R16, R12, PT ;  /* 0x0000000c1000720c */ /* 0x000fe40003f84270 */
[----:B------:R-:W-:Y:S01]  /*39b0*/  IADD3 R36, P3, P0, R88, UR7, R36 ;  /* 0x0000000758247c10 */ /* 0x000fe2000f87e024 */
[----:B------:R-:W-:Y:S01]  /*39c0*/  USHF.R.S32.HI UR7, URZ, 0x1f, UR7 ;  /* 0x0000001fff077899 */ /* 0x000fe20008011407 */
[----:B------:R-:W-:Y:S02]  /*39d0*/  FSEL R24, R46, -INF , !P5 ;  /* 0xff8000002e187808 */ /* 0x000fe40006800000 */
[----:B------:R-:W-:Y:S02]  /*39e0*/  ISETP.GT.AND P5, PT, R18, R2, PT ;  /* 0x000000021200720c */ /* 0x000fe40003fa4270 */
[----:B------:R-:W-:-:S02]  /*39f0*/  FSEL R13, R57, -INF , !P4 ;  /* 0xff800000390d7808 */ /* 0x000fc40006000000 */
[----:B------:R-:W-:Y:S02]  /*3a00*/  ISETP.GT.AND P4, PT, R18, R12, PT ;  /* 0x0000000c1200720c */ /* 0x000fe40003f84270 */
[----:B------:R-:W-:Y:S02]  /*3a10*/  VIADDMNMX R232, R28, 0x40, R34, PT ;  /* 0x000000401ce87846 */ /* 0x000fe40003800122 */
[----:B------:R-:W-:Y:S02]  /*3a20*/  FSEL R25, R58, -INF , !P5 ;  /* 0xff8000003a197808 */ /* 0x000fe40006800000 */
[----:B------:R-:W-:Y:S02]  /*3a30*/  FSEL R27, R59, -INF , !P4 ;  /* 0xff8000003b1b7808 */ /* 0x000fe40006000000 */
[----:B------:R-:W-:Y:S02]  /*3a40*/  IADD3.X R47, PT, PT, R89, UR7, RZ, P3, P0 ;  /* 0x00000007592f7c10 */ /* 0x000fe40009fe04ff */
[----:B------:R-:W-:-:S02]  /*3a50*/  ISETP.GE.AND P5, PT, R0, R232, PT ;  /* 0x000000e80000720c */ /* 0x000fc40003fa6270 */
[----:B------:R-:W-:Y:S02]  /*3a60*/  FSEL R17, R44, -INF , !P6 ;  /* 0xff8000002c117808 */ /* 0x000fe40007000000 */
[-C--:B------:R-:W-:Y:S02]  /*3a70*/  ISETP.GE.AND P4, PT, R11, R232.reuse, PT ;  /* 0x000000e80b00720c */ /* 0x080fe40003f86270 */
[----:B------:R-:W-:Y:S02]  /*3a80*/  ISETP.GE.AND P3, PT, R10, R232, PT ;  /* 0x000000e80a00720c */ /* 0x000fe40003f66270 */
[----:B------:R-:W-:Y:S02]  /*3a90*/  ISETP.GT.AND P6, PT, R16, R2, PT ;  /* 0x000000021000720c */ /* 0x000fe40003fc4270 */
[----:B------:R-:W-:Y:S02]  /*3aa0*/  FSEL R29, R22, -INF , !P5 ;  /* 0xff800000161d7808 */ /* 0x000fe40006800000 */
[----:B------:R-:W-:-:S02]  /*3ab0*/  ISETP.GE.AND P0, PT, R9, R232, PT ;  /* 0x000000e80900720c */ /* 0x000fc40003f06270 */
[-C--:B------:R-:W-:Y:S02]  /*3ac0*/  ISETP.GE.AND P5, PT, R8, R232.reuse, PT ;  /* 0x000000e80800720c */ /* 0x080fe40003fa6270 */
[----:B------:R-:W-:Y:S02]  /*3ad0*/  FSEL R30, R21, -INF , !P4 ;  /* 0xff800000151e7808 */ /* 0x000fe40006000000 */
[----:B------:R-:W-:Y:S02]  /*3ae0*/  FSEL R32, R20, -INF , !P3 ;  /* 0xff80000014207808 */ /* 0x000fe40005800000 */
[----:B------:R-:W-:Y:S02]  /*3af0*/  FSEL R14, R56, -INF , !P6 ;  /* 0xff800000380e7808 */ /* 0x000fe40007000000 */
[----:B------:R-:W-:Y:S02]  /*3b00*/  VIADDMNMX R233, R28, 0x48, R34, PT ;  /* 0x000000481ce97846 */ /* 0x000fe40003800122 */
[----:B------:R-:W-:-:S02]  /*3b10*/  ISETP.GE.AND P4, PT, R3, R232, PT ;  /* 0x000000e80300720c */ /* 0x000fc40003f86270 */
[-C--:B------:R-:W-:Y:S02]  /*3b20*/  ISETP.GE.AND P3, PT, R2, R232.reuse, PT ;  /* 0x000000e80200720c */ /* 0x080fe40003f66270 */
[----:B------:R-:W-:Y:S02]  /*3b30*/  FSEL R35, R19, -INF , !P0 ;  /* 0xff80000013237808 */ /* 0x000fe40004000000 */
[----:B------:R-:W-:Y:S02]  /*3b40*/  FSEL R43, R17, -INF , !P5 ;  /* 0xff800000112b7808 */ /* 0x000fe40006800000 */
[----:B------:R-:W-:Y:S02]  /*3b50*/  ISETP.GE.AND P0, PT, R12, R232, PT ;  /* 0x000000e80c00720c */ /* 0x000fe40003f06270 */
[----:B------:R-:W-:Y:S02]  /*3b60*/  ISETP.GE.AND P5, PT, R0, R233, PT ;  /* 0x000000e90000720c */ /* 0x000fe40003fa6270 */
[----:B------:R-:W-:-:S02]  /*3b70*/  FSEL R44, R15, -INF , !P4 ;  /* 0xff8000000f2c7808 */ /* 0x000fc40006000000 */
[----:B------:R-:W-:Y:S02]  /*3b80*/  FSEL R46, R14, -INF , !P3 ;  /* 0xff8000000e2e7808 */ /* 0x000fe40005800000 */
[-C--:B------:R-:W-:Y:S02]  /*3b90*/  ISETP.GE.AND P4, PT, R11, R233.reuse, PT ;  /* 0x000000e90b00720c */ /* 0x080fe40003f86270 */
[----:B------:R-:W-:Y:S02]  /*3ba0*/  ISETP.GE.AND P3, PT, R10, R233, PT ;  /* 0x000000e90a00720c */ /* 0x000fe40003f66270 */
[----:B------:R-:W-:Y:S02]  /*3bb0*/  FMNMX3.FTZ R4, R29, R30, R32, !PT ;  /* 0x0000001e1d047276 */ /* 0x000fe40007810020 */
[----:B------:R-:W-:Y:S02]  /*3bc0*/  FSEL R45, R13, -INF , !P0 ;  /* 0xff8000000d2d7808 */ /* 0x000fe40004000000 */
[----:B------:R-:W-:-:S02]  /*3bd0*/  FSEL R31, R7, -INF , !P5 ;  /* 0xff800000071f7808 */ /* 0x000fc40006800000 */
[-C--:B------:R-:W-:Y:S02]  /*3be0*/  ISETP.GE.AND P0, PT, R9, R233.reuse, PT ;  /* 0x000000e90900720c */ /* 0x080fe40003f06270 */
[----:B------:R-:W-:Y:S02]  /*3bf0*/  ISETP.GE.AND P5, PT, R8, R233, PT ;  /* 0x000000e90800720c */ /* 0x000fe40003fa6270 */
[----:B------:R-:W-:Y:S02]  /*3c00*/  FSEL R38, R6, -INF , !P4 ;  /* 0xff80000006267808 */ /* 0x000fe40006000000 */
[----:B------:R-:W-:Y:S02]  /*3c10*/  FSEL R19, R5, -INF , !P3 ;  /* 0xff80000005137808 */ /* 0x000fe40005800000 */
[----:B------:R-:W-:Y:S02]  /*3c20*/  FMNMX3.FTZ R4, R4, R35, R43, !PT ;  /* 0x0000002304047276 */ /* 0x000fe4000781002b */
[----:B------:R-:W-:-:S02]  /*3c30*/  ISETP.GE.AND P4, PT, R3, R233, PT ;  /* 0x000000e90300720c */ /* 0x000fc40003f86270 */
[-C--:B------:R-:W-:Y:S02]  /*3c40*/  ISETP.GE.AND P3, PT, R2, R233.reuse, PT ;  /* 0x000000e90200720c */ /* 0x080fe40003f66270 */
[----:B------:R-:W-:Y:S02]  /*3c50*/  FSEL R33, R23, -INF , !P0 ;  /* 0xff80000017217808 */ /* 0x000fe40004000000 */
[----:B------:R-:W-:Y:S02]  /*3c60*/  FSEL R40, R24, -INF , !P5 ;  /* 0xff80000018287808 */ /* 0x000fe40006800000 */
[----:B------:R-:W-:Y:S02]  /*3c70*/  FMNMX3.FTZ R5, R31, R38, R19, !PT ;  /* 0x000000261f057276 */ /* 0x000fe40007810013 */
[----:B------:R-:W-:Y:S02]  /*3c80*/  FMNMX3.FTZ R4, R4, R44, R46, !PT ;  /* 0x0000002c04047276 */ /* 0x000fe4000781002e */
[----:B------:R-:W-:-:S02]  /*3c90*/  ISETP.GE.AND P0, PT, R12, R233, PT ;  /* 0x000000e90c00720c */ /* 0x000fc40003f06270 */
[----:B------:R-:W-:Y:S02]  /*3ca0*/  FSEL R41, R26, -INF , !P4 ;  /* 0xff8000001a297808 */ /* 0x000fe40006000000 */
[----:B------:R-:W-:Y:S02]  /*3cb0*/  FSEL R42, R25, -INF , !P3 ;  /* 0xff800000192a7808 */ /* 0x000fe40005800000 */
[----:B------:R-:W-:Y:S02]  /*3cc0*/  FMNMX3.FTZ R17, R5, R33, R40, !PT ;  /* 0x0000002105117276 */ /* 0x000fe40007810028 */
[----:B------:R-:W-:Y:S01]  /*3cd0*/  FMNMX.FTZ R13, R45, R4, !PT ;  /* 0x000000042d0d7209 */ /* 0x000fe20007810000 */
[----:B------:R-:W-:Y:S06]  /*3ce0*/  BRA.U !UP0, `(.L_x_2289) ;  /* 0x00000001085c7547 */ /* 0x000fec000b800000 */
[----:B------:R-:W-:-:S04]  /*3cf0*/  UIADD3 UR7, UPT, UPT, UR4, -0x2, URZ ;  /* 0xfffffffe04077890 */ /* 0x000fc8000fffe0ff */
        /* <DEDUP_REMOVED lines=10> */
[C---:B------:R-:W-:Y:S02]  /*3da0*/  LEA R4, P3, R15.reuse, R234, 0x1 ;  /* 0x000000ea0f047211 */ /* 0x040fe400078608ff */
        /* <DEDUP_REMOVED lines=11> */
.L_x_2289:
[----:B------:R-:W-:Y:S01]  /*3e60*/  FSEL R39, R27, -INF , !P0 ;  /* 0xff8000001b277808 */ /* 0x000fe20004000000 */
[----:B-1----:R-:W1:Y:S01]  /*3e70*/  SHFL.BFLY PT, R7, R13, 0x2, 0x1f ;  /* 0x0c401f000d077f89 */ /* 0x002e6200000e0000 */
[----:B------:R-:W-:Y:S01]  /*3e80*/  FMNMX3.FTZ R4, R17, R41, R42, !PT ;  /* 0x0000002911047276 */ /* 0x000fe2000781002a */
[----:B------:R-:W-:Y:S01]  /*3e90*/  IMAD.WIDE.U32 R238, R36, -0x2daee0ad, RZ ;  /* 0xd2511f5324ee7825 */ /* 0x000fe200078e00ff */
[----:B------:R-:W-:Y:S01]  /*3ea0*/  LOP3.LUT R5, R47, UR30, R51, 0x96, !PT ;  /* 0x0000001e2f057c12 */ /* 0x000fe2000f8e9633 */
[----:B------:R-:W-:Y:S01]  /*3eb0*/  UIADD3 UR7, UPT, UPT, UR31, -0x4498517b, URZ ;  /* 0xbb67ae851f077890 */ /* 0x000fe2000fffe0ff */
[----:B------:R-:W-:Y:S01]  /*3ec0*/  FMNMX.FTZ R17, R39, R4, !PT ;  /* 0x0000000427117209 */ /* 0x000fe20007810000 */
[----:B------:R-:W-:Y:S01]  /*3ed0*/  IMAD.U32 R4, RZ, RZ, UR33 ;  /* 0x00000021ff047e24 */ /* 0x000fe2000f8e00ff */
[----:B------:R-:W-:Y:S01]  /*3ee0*/  UIADD3 UR22, UPT, UPT, UR30, -0x61c88647, URZ ;  /* 0x9e3779b91e167890 */ /* 0x000fe2000fffe0ff */
[----:B------:R-:W-:Y:S01]  /*3ef0*/  IMAD.WIDE.U32 R244, R5, -0x2daee0ad, RZ ;  /* 0xd2511f5305f47825 */ /* 0x000fe200078e00ff */
[----:B------:R-:W-:Y:S01]  /*3f00*/  UIADD3 UR21, UPT, UPT, UR30, 0x3c6ef372, URZ ;  /* 0x3c6ef3721e157890 */ /* 0x000fe2000fffe0ff */
[----:B------:R-:W2:Y:S01]  /*3f10*/  SHFL.BFLY PT, R14, R17, 0x2, 0x1f ;  /* 0x0c401f00110e7f89 */ /* 0x000ea200000e0000 */
[----:B------:R-:W-:Y:S01]  /*3f20*/  LOP3.LUT R5, R4, UR31, R239, 0x96, !PT ;  /* 0x0000001f04057c12 */ /* 0x000fe2000f8e96ef */
[----:B------:R-:W-:Y:S01]  /*3f30*/  UIADD3 UR14, UPT, UPT, UR31, 0x76cf5d0a, URZ ;  /* 0x76cf5d0a1f0e7890 */ /* 0x000fe2000fffe0ff */
[----:B------:R-:W-:Y:S01]  /*3f40*/  LOP3.LUT R4, R238, UR7, R245, 0x96, !PT ;  /* 0x00000007ee047c12 */ /* 0x000fe2000f8e96f5 */
[----:B------:R-:W-:Y:S01]  /*3f50*/  UIADD3 UR12, UPT, UPT, UR31, 0x32370b8f, URZ ;  /* 0x32370b8f1f0c7890 */ /* 0x000fe2000fffe0ff */
[----:B------:R-:W-:Y:S01]  /*3f60*/  ISETP.GT.AND P6, PT, R228, R0, PT ;  /* 0x00000000e400720c */ /* 0x000fe20003fc4270 */
[----:B------:R-:W-:Y:S01]  /*3f70*/  IMAD.WIDE.U32 R36, R5, -0x326172a9, RZ ;  /* 0xcd9e8d5705247825 */ /* 0x000fe200078e00ff */
[----:B------:R-:W-:Y:S01]  /*3f80*/  UIADD3 UR13, UPT, UPT, UR30, -0x255992d5, URZ ;  /* 0xdaa66d2b1e0d7890 */ /* 0x000fe2000fffe0ff */
[----:B------:R-:W-:Y:S01]  /*3f90*/  VIMNMX R230, PT, PT, R28, UR27, PT ;  /* 0x0000001b1ce67c48 */ /* 0x000fe2000bfe0100 */
[----:B------:R-:W-:Y:S01]  /*3fa0*/  UIADD3 UR11, UPT, UPT, UR30, 0x78dde6e4, URZ ;  /* 0x78dde6e41e0b7890 */ /* 0x000fe2000fffe0ff */
[----:B------:R-:W-:Y:S01]  /*3fb0*/  IMAD.WIDE.U32 R240, R4, -0x326172a9, RZ ;  /* 0xcd9e8d5704f07825 */ /* 0x000fe200078e00ff */
[----:B------:R-:W-:Y:S01]  /*3fc0*/  LOP3.LUT R6, R50, UR22, R37, 0x96, !PT ;  /* 0x0000001632067c12 */ /* 0x000fe2000f8e9625 */
[----:B------:R-:W3:Y:S01]  /*3fd0*/  LDCU UR6, c[0x0][0x45c] ;  /* 0x00008b80ff0677ac */ /* 0x000ee20008000800 */
[----:B------:R-:W-:Y:S01]  /*3fe0*/  ISETP.GE.AND P3, PT, R0, R230, PT ;  /* 0x000000e60000720c */ /* 0x000fe20003f66270 */
[----:B------:R-:W-:Y:S01]  /*3ff0*/  IMAD.MOV.U32 R224, RZ, RZ, 0x20 ;  /* 0x00000020ffe07424 */ /* 0x000fe200078e00ff */
[----:B-1----:R-:W-:Y:S01]  /*4000*/  FMNMX.FTZ R13, R13, R7, !PT ;  /* 0x000000070d0d7209 */ /* 0x002fe20007810000 */
[----:B------:R-:W-:Y:S01]  /*4010*/  IMAD.WIDE.U32 R6, R6, -0x2daee0ad, RZ ;  /* 0xd2511f5306067825 */ /* 0x000fe200078e00ff */
[----:B------:R-:W-:Y:S01]  /*4020*/  LOP3.LUT R4, R36, UR21, R241, 0x96, !PT ;  /* 0x0000001524047c12 */ /* 0x000fe2000f8e96f1 */
[----:B------:R-:W-:Y:S01]  /*4030*/  UIADD3 UR10, UPT, UPT, UR31, -0x126145ec, URZ ;  /* 0xed9eba141f0a7890 */ /* 0x000fe2000fffe0ff */
[----:B------:R-:W-:Y:S01]  /*4040*/  ISETP.GT.AND P4, PT, R228, R10, PT ;  /* 0x0000000ae400720c */ /* 0x000fe20003f84270 */
[----:B------:R-:W1:Y:S01]  /*4050*/  SHFL.BFLY PT, R15, R13, 0x1, 0x1f ;  /* 0x0c201f000d0f7f89 */ /* 0x000e6200000e0000 */
[----:B------:R-:W-:Y:S01]  /*4060*/  LOP3.LUT R7, R244, UR14, R7, 0x96, !PT ;  /* 0x0000000ef4077c12 */ /* 0x000fe2000f8e9607 */
[----:B------:R-:W-:Y:S01]  /*4070*/  IMAD.WIDE.U32 R4, R4, -0x2daee0ad, RZ ;  /* 0xd2511f5304047825 */ /* 0x000fe200078e00ff */
[----:B------:R-:W-:Y:S01]  /*4080*/  UIADD3 UR9, UPT, UPT, UR31, -0x56f99767, URZ ;  /* 0xa90668991f097890 */ /* 0x000fe2000fffe0ff */
[----:B--2---:R-:W-:Y:S01]  /*4090*/  FMNMX.FTZ R17, R17, R14, !PT ;  /* 0x0000000e11117209 */ /* 0x004fe20007810000 */
[----:B------:R-:W-:Y:S01]  /*40a0*/  UIADD3 UR8, UPT, UPT, UR30, -0x4ab325aa, URZ ;  /* 0xb54cda561e087890 */ /* 0x000fe2000fffe0ff */
[----:B------:R-:W-:Y:S01]  /*40b0*/  IMAD.WIDE.U32 R20, R7, -0x326172a9, RZ ;  /* 0xcd9e8d5707147825 */ /* 0x000fe200078e00ff */
[----:B------:R-:W-:Y:S01]  /*40c0*/  LOP3.LUT R6, R6, UR12, R5, 0x96, !PT ;  /* 0x0000000c06067c12 */ /* 0x000fe2000f8e9605 */
[----:B------:R-:W-:Y:S01]  /*40d0*/  UIADD3 UR20, UPT, UPT, UR30, 0x1715609d, URZ ;  /* 0x1715609d1e147890 */ /* 0x000fe2000fffe0ff */
[----:B------:R-:W2:Y:S01]  /*40e0*/  SHFL.BFLY PT, R14, R17, 0x1, 0x1f ;  /* 0x0c201f00110e7f89 */ /* 0x000ea200000e0000 */
[----:B------:R-:W-:Y:S01]  /*40f0*/  ISETP.GT.AND P5, PT, R228, R9, PT ;  /* 0x00000009e400720c */ /* 0x000fe20003fa4270 */
[----:B------:R-:W-:Y:S01]  /*4100*/  UIADD3 UR15, UPT, UPT, UR31, 0x646e171e, URZ ;  /* 0x646e171e1f0f7890 */ /* 0x000fe2000fffe0ff */
[----:B------:R-:W-:Y:S01]  /*4110*/  IMAD.WIDE.U32 R26, R6, -0x326172a9, RZ ;  /* 0xcd9e8d57061a7825 */ /* 0x000fe200078e00ff */
[----:B------:R-:W-:Y:S01]  /*4120*/  LOP3.LUT R6, R240, UR13, R21, 0x96, !PT ;  /* 0x0000000df0067c12 */ /* 0x000fe2000f8e9615 */
[----:B------:R-:W-:Y:S01]  /*4130*/  STL.64 [R1+0x58], R238 ;  /* 0x000058ee01007387 */ /* 0x000fe20000100a00 */
[----:B------:R-:W-:Y:S01]  /*4140*/  VIADDMNMX R231, R28, 0x8, R34, PT ;  /* 0x000000081ce77846 */ /* 0x000fe20003800122 */
[----:B------:R-:W-:Y:S01]  /*4150*/  IMAD.WIDE.U32 R102, R48, -0x326172a9, RZ ;  /* 0xcd9e8d5730667825 */ /* 0x000fe200078e00ff */
[----:B------:R-:W-:Y:S01]  /*4160*/  LOP3.LUT R5, R20, UR11, R27, 0x96, !PT ;  /* 0x0000000b14057c12 */ /* 0x000fe2000f8e961b */
[----:B------:R-:W-:Y:S01]  /*4170*/  STL.64 [R1+0x50], R244 ;  /* 0x000050f401007387 */ /* 0x000fe20000100a00 */
[----:B------:R-:W-:Y:S01]  /*4180*/  UISETP.GT.U32.AND UP0, UPT, UR33, UR18, UPT ;  /* 0x000000122100728c */ /* 0x000fe2000bf04070 */
[----:B------:R-:W-:Y:S01]  /*4190*/  IMAD.WIDE.U32 R20, R6, -0x2daee0ad, RZ ;  /* 0xd2511f5306147825 */ /* 0x000fe200078e00ff */
[----:B------:R-:W-:Y:S01]  /*41a0*/  LOP3.LUT R6, R90, 0x200, R91, 0xf8, !PT ;  /* 0x000002005a067812 */ /* 0x000fe200078ef85b */
[----:B------:R-:W-:Y:S01]  /*41b0*/  STL.64 [R1+0x40], R240 ;  /* 0x000040f001007387 */ /* 0x000fe20000100a00 */
[----:B-1----:R-:W-:Y:S01]  /*41c0*/  FMNMX.FTZ R136, R13, R15, !PT ;  /* 0x0000000f0d887209 */ /* 0x002fe20007810000 */
[----:B------:R-:W-:Y:S01]  /*41d0*/  IMAD.WIDE.U32 R50, R5, -0x2daee0ad, RZ ;  /* 0xd2511f5305327825 */ /* 0x000fe200078e00ff */
[----:B------:R-:W-:-:S02]  /*41e0*/  LOP3.LUT R4, R4, UR10, R21, 0x96, !PT ;  /* 0x0000000a04047c12 */ /* 0x000fc4000f8e9615 */
[----:B------:R-:W-:Y:S02]  /*41f0*/  LEA R27, R6, UR5, 0x1 ;  /* 0x00000005061b7c11 */ /* 0x000fe4000f8e08ff */
[----:B------:R-:W-:Y:S01]  /*4200*/  FSETP.NEU.FTZ.AND P0, PT, R136, -INF , PT ;  /* 0xff8000008800780b */ /* 0x000fe20003f1d000 */
[----:B------:R-:W-:-:S04]  /*4210*/  IMAD.WIDE.U32 R24, R4, -0x326172a9, RZ ;  /* 0xcd9e8d5704187825 */ /* 0x000fc800078e00ff */
[----:B---3--:R-:W-:Y:S01]  /*4220*/  FMUL.FTZ R4, R136, UR6 ;  /* 0x0000000688047c20 */ /* 0x008fe20008410000 */
[----:B------:R-:W-:Y:S01]  /*4230*/  LOP3.LUT R6, R20, UR9, R51, 0x96, !PT ;  /* 0x0000000914067c12 */ /* 0x000fe2000f8e9633 */
[----:B------:R-:W1:Y:S01]  /*4240*/  LDSM.16.MT88.4 R156, [R27+0xa000] ;  /* 0x00a000001b9c783b */ /* 0x000e620000004200 */
[----:B--2---:R-:W-:Y:S01]  /*4250*/  FMNMX.FTZ R140, R17, R14, !PT ;  /* 0x0000000e118c7209 */ /* 0x004fe20007810000 */
[C---:B------:R-:W-:Y:S01]  /*4260*/  VIADD R5, R27.reuse, 0xa000 ;  /* 0x0000a0001b057836 */ /* 0x040fe20000000000 */
[----:B------:R-:W-:Y:S01]  /*4270*/  FSEL R14, R4, RZ, P0 ;  /* 0x000000ff040e7208 */ /* 0x000fe20000000000 */
[----:B------:R-:W-:Y:S01]  /*4280*/  VIADD R22, R27, 0xa040 ;  /* 0x0000a0401b167836 */ /* 0x000fe20000000000 */
[----:B------:R-:W2:Y:S01]  /*4290*/  LDC R20, c[0x0][0x4f8] ;  /* 0x00013e00ff147b82 */ /* 0x000ea20000000800 */
[----:B------:R-:W-:Y:S01]  /*42a0*/  IMAD.WIDE.U32 R6, R6, -0x326172a9, RZ ;  /* 0xcd9e8d5706067825 */ /* 0x000fe200078e00ff */
[----:B------:R-:W-:Y:S01]  /*42b0*/  FSETP.NEU.FTZ.AND P0, PT, R140, -INF , PT ;  /* 0xff8000008c00780b */ /* 0x000fe20003f1d000 */
[----:B------:R-:W-:Y:S02]  /*42c0*/  LDSM.16.MT88.4 R80, [R27+0xb000] ;  /* 0x00b000001b50783b */ /* 0x000fe40000004200 */
[----:B------:R-:W-:-:S02]  /*42d0*/  @P1 VIADD R22, R5, 0xffffffc0 ;  /* 0xffffffc005161836 */ /* 0x000fc40000000000 */
[----:B------:R-:W-:Y:S01]  /*42e0*/  FFMA.FTZ R5, R29, UR6, -R14 ;  /* 0x000000061d057c23 */ /* 0x000fe2000801080e */
[----:B------:R-:W-:Y:S01]  /*42f0*/  LOP3.LUT R4, R24, UR8, R7, 0x96, !PT ;  /* 0x0000000818047c12 */ /* 0x000fe2000f8e9607 */
[----:B------:R-:W-:Y:S01]  /*4300*/  IMAD.MOV.U32 R15, RZ, RZ, R6 ;  /* 0x000000ffff0f7224 */ /* 0x000fe200078e0006 */
[C---:B------:R-:W-:Y:S01]  /*4310*/  PRMT R13, R6.reuse, 0x7773, RZ ;  /* 0x00007773060d7816 */ /* 0x040fe200000000ff */
[----:B------:R3:W-:Y:S01]  /*4320*/  MUFU.EX2 R222, R5 ;  /* 0x0000000500de7308 */ /* 0x0007e20000000800 */
[C---:B------:R-:W-:Y:S01]  /*4330*/  PRMT R7, R6.reuse, 0x7772, RZ ;  /* 0x0000777206077816 */ /* 0x040fe200000000ff */
[----:B------:R-:W4:Y:S01]  /*4340*/  LDSM.16.MT88.4 R64, [R22] ;  /* 0x000000001640783b */ /* 0x000f220000004200 */
[----:B------:R-:W-:Y:S01]  /*4350*/  PRMT R17, R6, 0x7771, RZ ;  /* 0x0000777106117816 */ /* 0x000fe200000000ff */
[--C-:B------:R-:W-:Y:S01]  /*4360*/  FFMA.FTZ R6, R30, UR6, -R14.reuse ;  /* 0x000000061e067c23 */ /* 0x100fe2000801080e */
[----:B------:R-:W-:Y:S01]  /*4370*/  PRMT R23, R7, 0x5410, R13 ;  /* 0x0000541007177816 */ /* 0x000fe2000000000d */
[----:B------:R-:W-:Y:S01]  /*4380*/  FFMA.FTZ R7, R32, UR6, -R14 ;  /* 0x0000000620077c23 */ /* 0x000fe2000801080e */
[----:B------:R-:W-:Y:S01]  /*4390*/  LOP3.LUT R15, R15, 0xff, RZ, 0xc0, !PT ;  /* 0x000000ff0f0f7812 */ /* 0x000fe200078ec0ff */
[----:B------:R5:W-:Y:S01]  /*43a0*/  MUFU.EX2 R221, R6 ;  /* 0x0000000600dd7308 */ /* 0x000be20000000800 */
[----:B------:R-:W-:Y:S01]  /*43b0*/  SEL R24, R224, 0xffffffe0, !P2 ;  /* 0xffffffe0e0187807 */ /* 0x000fe20005000000 */
[----:B------:R-:W-:Y:S01]  /*43c0*/  LDSM.16.MT88.4 R116, [R22+0x1000] ;  /* 0x001000001674783b */ /* 0x000fe20000004200 */
[----:B------:R-:W-:Y:S01]  /*43d0*/  PRMT R21, R15, 0x5410, R17 ;  /* 0x000054100f157816 */ /* 0x000fe20000000011 */
[----:B------:R1:W-:Y:S01]  /*43e0*/  MUFU.EX2 R220, R7 ;  /* 0x0000000700dc7308 */ /* 0x0003e20000000800 */
[----:B---3--:R-:W-:Y:S01]  /*43f0*/  FMUL.FTZ R5, R140, UR6 ;  /* 0x000000068c057c20 */ /* 0x008fe20008410000 */
[----:B--2---:R-:W-:Y:S01]  /*4400*/  LOP3.LUT R17, R20, 0xff, RZ, 0xc0, !PT ;  /* 0x000000ff14117812 */ /* 0x004fe200078ec0ff */
[----:B------:R-:W-:Y:S01]  /*4410*/  LDSM.16.MT88.4 R200, [R27+0xa800] ;  /* 0x00a800001bc8783b */ /* 0x000fe20000004200 */
[----:B------:R-:W-:-:S02]  /*4420*/  LOP3.LUT R20, R4, 0xff, RZ, 0xc0, !PT ;  /* 0x000000ff04147812 */ /* 0x000fc400078ec0ff */
[----:B------:R-:W-:Y:S01]  /*4430*/  FSEL R13, R5, RZ, P0 ;  /* 0x000000ff050d7208 */ /* 0x000fe20000000000 */
[----:B------:R-:W-:Y:S01]  /*4440*/  IMAD R17, R17, 0x10000, R17 ;  /* 0x0001000011117824 */ /* 0x000fe200078e0211 */
[----:B------:R-:W-:Y:S01]  /*4450*/  ISETP.GT.AND P0, PT, R228, R11, PT ;  /* 0x0000000be400720c */ /* 0x000fe20003f04270 */
[----:B-----5:R-:W-:Y:S01]  /*4460*/  FFMA.FTZ R6, R35, UR6, -R14 ;  /* 0x0000000623067c23 */ /* 0x020fe2000801080e */
[----:B------:R-:W-:Y:S01]  /*4470*/  LDSM.16.MT88.4 R192, [R22+0x800] ;  /* 0x0008000016c0783b */ /* 0x000fe20000004200 */
[--C-:B------:R-:W-:Y:S01]  /*4480*/  FFMA.FTZ R5, R31, UR6, -R13.reuse ;  /* 0x000000061f057c23 */ /* 0x100fe2000801080d */
[--C-:B-1----:R-:W-:Y:S01]  /*4490*/  FFMA.FTZ R7, R19, UR6, -R13.reuse ;  /* 0x0000000613077c23 */ /* 0x102fe2000801080d */
[----:B------:R1:W2:Y:S01]  /*44a0*/  MUFU.EX2 R223, R6 ;  /* 0x0000000600df7308 */ /* 0x0002a20000000800 */
[--C-:B------:R-:W-:Y:S01]  /*44b0*/  FFMA.FTZ R19, R38, UR6, -R13.reuse ;  /* 0x0000000626137c23 */ /* 0x100fe2000801080d */
[----:B------:R-:W-:Y:S02]  /*44c0*/  LDSM.16.MT88.4 R184, [R27+0xb800] ;  /* 0x00b800001bb8783b */ /* 0x000fe40000004200 */
[----:B------:R3:W-:Y:S02]  /*44d0*/  MUFU.EX2 R217, R5 ;  /* 0x0000000500d97308 */ /* 0x0007e40000000800 */
[----:B------:R-:W-:Y:S02]  /*44e0*/  LDSM.16.MT88.4 R176, [R22+0x1800] ;  /* 0x0018000016b0783b */ /* 0x000fe40000004200 */
[----:B------:R5:W-:Y:S04]  /*44f0*/  MUFU.EX2 R218, R7 ;  /* 0x0000000700da7308 */ /* 0x000be80000000800 */
[----:B------:R-:W-:Y:S01]  /*4500*/  MUFU.EX2 R216, R19 ;  /* 0x0000001300d87308 */ /* 0x000fe20000000800 */
[----:B-1----:R-:W-:Y:S01]  /*4510*/  FFMA.FTZ R6, R33, UR6, -R13 ;  /* 0x0000000621067c23 */ /* 0x002fe2000801080d */
[----:B---3--:R-:W-:-:S03]  /*4520*/  LOP3.LUT R5, R4, 0xffff, RZ, 0xc0, !PT ;  /* 0x0000ffff04057812 */ /* 0x008fc600078ec0ff */
[----:B------:R1:W3:Y:S01]  /*4530*/  MUFU.EX2 R219, R6 ;  /* 0x0000000600db7308 */ /* 0x0002e20000000800 */
[----:B-----5:R-:W-:Y:S02]  /*4540*/  PRMT R7, R4, 0x7632, R7 ;  /* 0x0000763204077816 */ /* 0x020fe40000000007 */
[----:B------:R-:W-:Y:S02]  /*4550*/  SHF.R.U32.HI R15, RZ, 0x8, R5 ;  /* 0x00000008ff0f7819 */ /* 0x000fe40000011605 */
[----:B------:R-:W-:Y:S02]  /*4560*/  SHF.R.U32.HI R4, RZ, 0x18, R4 ;  /* 0x00000018ff047819 */ /* 0x000fe40000011604 */
[----:B------:R-:W-:Y:S02]  /*4570*/  LOP3.LUT R5, R7, 0xff, RZ, 0xc0, !PT ;  /* 0x000000ff07057812 */ /* 0x000fe400078ec0ff */
[----:B------:R-:W-:Y:S02]  /*4580*/  PRMT R15, R20, 0x5410, R15 ;  /* 0x00005410140f7816 */ /* 0x000fe4000000000f */
[----:B------:R-:W-:-:S02]  /*4590*/  PRMT R4, R5, 0x5410, R4 ;  /* 0x0000541005047816 */ /* 0x000fc40000000004 */
[--C-:B-1----:R-:W-:Y:S02]  /*45a0*/  HSET2.LE.AND R6, R21, R17.reuse, PT ;  /* 0x0000001115067233 */ /* 0x102fe40003803000 */
[--C-:B------:R-:W-:Y:S02]  /*45b0*/  HSET2.LE.AND R15, R15, R17.reuse, PT ;  /* 0x000000110f0f7233 */ /* 0x100fe40003803000 */
[----:B------:R-:W-:Y:S02]  /*45c0*/  HSET2.LE.AND R20, R4, R17, PT ;  /* 0x0000001104147233 */ /* 0x000fe40003803000 */
[----:B--2---:R-:W-:Y:S02]  /*45d0*/  F2FP.F16.F32.PACK_AB R4, R223, R220 ;  /* 0x000000dcdf04723e */ /* 0x004fe400000000ff */
[----:B------:R-:W-:Y:S02]  /*45e0*/  F2FP.F16.F32.PACK_AB R19, R221, R222 ;  /* 0x000000dedd13723e */ /* 0x000fe400000000ff */
[----:B------:R-:W-:-:S02]  /*45f0*/  LOP3.LUT R6, R4, R6, RZ, 0xc0, !PT ;  /* 0x0000000604067212 */ /* 0x000fc400078ec0ff */
[----:B------:R-:W-:Y:S02]  /*4600*/  LOP3.LUT R4, R19, R15, RZ, 0xc0, !PT ;  /* 0x0000000f13047212 */ /* 0x000fe400078ec0ff */
[----:B------:R-:W-:Y:S01]  /*4610*/  LOP3.LUT R7, R23, 0xff00ff, RZ, 0xc0, !PT ;  /* 0x00ff00ff17077812 */ /* 0x000fe200078ec0ff */
[----:B------:R-:W-:Y:S01]  /*4620*/  IMAD.IADD R23, R27, 0x1, R24 ;  /* 0x000000011b177824 */ /* 0x000fe200078e0218 */
[----:B------:R-:W-:Y:S02]  /*4630*/  FSEL R19, R52, -INF , !P6 ;  /* 0xff80000034137808 */ /* 0x000fe40007000000 */
[----:B------:R-:W-:Y:S02]  /*4640*/  ISETP.GE.AND P6, PT, R11, R230, PT ;  /* 0x000000e60b00720c */ /* 0x000fe40003fc6270 */
[----:B------:R-:W-:Y:S01]  /*4650*/  FSEL R15, R53, -INF , !P0 ;  /* 0xff800000350f7808 */ /* 0x000fe20004000000 */
[----:B------:R-:W1:Y:S01]  /*4660*/  LDSM.16.MT88.4 R172, [R23+0xa000] ;  /* 0x00a0000017ac783b */ /* 0x000e620000004200 */
[----:B------:R-:W-:-:S02]  /*4670*/  HSET2.LE.AND R7, R7, R17, PT ;  /* 0x0000001107077233 */ /* 0x000fc40003803000 */
[----:B------:R-:W-:Y:S01]  /*4680*/  FSEL R32, R19, -INF , !P3 ;  /* 0xff80000013207808 */ /* 0x000fe20005800000 */
[----:B------:R-:W2:Y:S01]  /*4690*/  LDSM.16.MT88.4 R96, [R23+0xb000] ;  /* 0x00b000001760783b */ /* 0x000ea20000004200 */
[----:B------:R-:W-:Y:S01]  /*46a0*/  FSEL R33, R15, -INF , !P6 ;  /* 0xff8000000f217808 */ /* 0x000fe20007000000 */
[----:B------:R-:W-:Y:S01]  /*46b0*/  VIADD R15, R228, 0x8 ;  /* 0x00000008e40f7836 */ /* 0x000fe20000000000 */
[----:B---3--:R-:W-:Y:S01]  /*46c0*/  F2FP.F16.F32.PACK_AB R5, R219, R218 ;  /* 0x000000dadb05723e */ /* 0x008fe200000000ff */
[----:B------:R-:W-:Y:S01]  /*46d0*/  LDSM.16.MT88.4 R204, [R23+0xa800] ;  /* 0x00a8000017cc783b */ /* 0x000fe20000004200 */
[----:B------:R-:W-:Y:S02]  /*46e0*/  ISETP.GE.AND P6, PT, R10, R230, PT ;  /* 0x000000e60a00720c */ /* 0x000fe40003fc6270 */
[----:B------:R-:W-:Y:S01]  /*46f0*/  FSEL R19, R60, -INF , !P4 ;  /* 0xff8000003c137808 */ /* 0x000fe20006000000 */
[----:B------:R-:W-:Y:S01]  /*4700*/  LDSM.16.MT88.4 R112, [R23+0xb800] ;  /* 0x00b800001770783b */ /* 0x000fe20000004200 */
[----:B------:R-:W-:-:S02]  /*4710*/  F2FP.F16.F32.PACK_AB R21, R216, R217 ;  /* 0x000000d9d815723e */ /* 0x000fc400000000ff */
[----:B------:R-:W-:Y:S02]  /*4720*/  ISETP.GT.AND P3, PT, R228, R8, PT ;  /* 0x00000008e400720c */ /* 0x000fe40003f64270 */
[----:B------:R-:W-:Y:S02]  /*4730*/  LOP3.LUT R7, R5, R7, RZ, 0xc0, !PT ;  /* 0x0000000705077212 */ /* 0x000fe400078ec0ff */
[----:B------:R-:W-:Y:S02]  /*4740*/  FSEL R34, R19, -INF , !P6 ;  /* 0xff80000013227808 */ /* 0x000fe40007000000 */
[----:B------:R-:W-:Y:S01]  /*4750*/  LOP3.LUT R5, R21, R20, RZ, 0xc0, !PT ;  /* 0x0000001415057212 */ /* 0x000fe200078ec0ff */
[----:B------:R-:W-:Y:S01]  /*4760*/  IMAD.IADD R21, R24, 0x1, R22 ;  /* 0x0000000118157824 */ /* 0x000fe200078e0216 */
[----:B------:R-:W-:Y:S02]  /*4770*/  ISETP.GE.AND P4, PT, R9, R230, PT ;  /* 0x000000e60900720c */ /* 0x000fe40003f86270 */
[----:B------:R-:W-:-:S02]  /*4780*/  FSEL R19, R61, -INF , !P5 ;  /* 0xff8000003d137808 */ /* 0x000fc40006800000 */
[----:B------:R-:W-:Y:S01]  /*4790*/  ISETP.GT.AND P0, PT, R228, R3, PT ;  /* 0x00000003e400720c */ /* 0x000fe20003f04270 */
[----:B------:R-:W3:Y:S01]  /*47a0*/  LDSM.16.MT88.4 R68, [R21] ;  /* 0x000000001544783b */ /* 0x000ee20000004200 */
[----:B------:R-:W-:Y:S01]  /*47b0*/  ISETP.GE.AND P6, PT, R8, R230, PT ;  /* 0x000000e60800720c */ /* 0x000fe20003fc6270 */
[C---:B------:R-:W-:Y:S01]  /*47c0*/  HMMA.16816.F32 R148, R4.reuse, R156, RZ ;  /* 0x0000009c0494723c */ /* 0x040fe200000018ff */
[----:B------:R-:W-:Y:S01]  /*47d0*/  FSEL R20, R76, -INF , !P3 ;  /* 0xff8000004c147808 */ /* 0x000fe20005800000 */
[----:B------:R-:W5:Y:S01]  /*47e0*/  LDSM.16.MT88.4 R128, [R21+0x1000] ;  /* 0x001000001580783b */ /* 0x000f620000004200 */
[----:B------:R-:W-:Y:S02]  /*47f0*/  ISETP.GT.AND P5, PT, R15, R0, PT ;  /* 0x000000000f00720c */ /* 0x000fe40003fa4270 */
[----:B------:R-:W-:Y:S01]  /*4800*/  FSEL R35, R19, -INF , !P4 ;  /* 0xff80000013237808 */ /* 0x000fe20006000000 */
[----:B------:R-:W-:Y:S01]  /*4810*/  LDSM.16.MT88.4 R196, [R21+0x800] ;  /* 0x0008000015c4783b */ /* 0x000fe20000004200 */
[----:B------:R-:W-:Y:S01]  /*4820*/  ISETP.GE.AND P3, PT, R0, R231, PT ;  /* 0x000000e70000720c */ /* 0x000fe20003f66270 */
[----:B----4-:R-:W-:Y:S01]  /*4830*/  HMMA.16816.F32 R28, R4, R64, RZ ;  /* 0x00000040041c723c */ /* 0x010fe200000018ff */
[----:B------:R-:W-:Y:S01]  /*4840*/  ISETP.GE.AND P4, PT, R3, R230, PT ;  /* 0x000000e60300720c */ /* 0x000fe20003f86270 */
[----:B------:R-:W-:Y:S01]  /*4850*/  LDSM.16.MT88.4 R180, [R21+0x1800] ;  /* 0x0018000015b4783b */ /* 0x000fe20000004200 */
[----:B------:R-:W-:-:S02]  /*4860*/  FSEL R0, R77, -INF , !P0 ;  /* 0xff8000004d007808 */ /* 0x000fc40004000000 */
[----:B------:R-:W-:Y:S02]  /*4870*/  FSEL R137, R20, -INF , !P6 ;  /* 0xff80000014897808 */ /* 0x000fe40007000000 */
[C---:B------:R-:W-:Y:S01]  /*4880*/  ISETP.GT.AND P6, PT, R228.reuse, R2, PT ;  /* 0x00000002e400720c */ /* 0x040fe20003fc4270 */
[C---:B-1----:R-:W-:Y:S01]  /*4890*/  HMMA.16816.F32 R164, R4.reuse, R172, RZ ;  /* 0x000000ac04a4723c */ /* 0x042fe200000018ff */
[----:B------:R-:W-:Y:S02]  /*48a0*/  ISETP.GT.AND P0, PT, R228, R12, PT ;  /* 0x0000000ce400720c */ /* 0x000fe40003f04270 */
[----:B------:R-:W-:Y:S02]  /*48b0*/  FSEL R139, R0, -INF , !P4 ;  /* 0xff800000008b7808 */ /* 0x000fe40006000000 */
[-C--:B------:R-:W-:Y:S02]  /*48c0*/  ISETP.GE.AND P4, PT, R2, R230.reuse, PT ;  /* 0x000000e60200720c */ /* 0x080fe40003f86270 */
[----:B------:R-:W-:Y:S01]  /*48d0*/  FSEL R19, R84, -INF , !P6 ;  /* 0xff80000054137808 */ /* 0x000fe20007000000 */
[----:B------:R-:W-:Y:S01]  /*48e0*/  HMMA.16816.F32 R72, R4, R80, RZ ;  /* 0x000000500448723c */ /* 0x000fe200000018ff */
[----:B------:R-:W-:-:S02]  /*48f0*/  ISETP.GE.AND P6, PT, R12, R230, PT ;  /* 0x000000e60c00720c */ /* 0x000fc40003fc6270 */
[----:B------:R-:W-:Y:S02]  /*4900*/  FSEL R0, R85, -INF , !P0 ;  /* 0xff80000055007808 */ /* 0x000fe40004000000 */
[----:B------:R-:W-:Y:S02]  /*4910*/  FSEL R138, R19, -INF , !P4 ;  /* 0xff800000138a7808 */ /* 0x000fe40006000000 */
[----:B------:R-:W-:Y:S01]  /*4920*/  ISETP.GT.AND P0, PT, R15, R11, PT ;  /* 0x0000000b0f00720c */ /* 0x000fe20003f04270 */
[----:B--2---:R-:W-:Y:S01]  /*4930*/  HMMA.16816.F32 R88, R4, R96, RZ ;  /* 0x000000600458723c */ /* 0x004fe200000018ff */
[----:B------:R-:W-:Y:S02]  /*4940*/  ISETP.GE.AND P4, PT, R11, R231, PT ;  /* 0x000000e70b00720c */ /* 0x000fe40003f86270 */
[----:B------:R-:W-:Y:S02]  /*4950*/  FSEL R11, R54, -INF , !P5 ;  /* 0xff800000360b7808 */ /* 0x000fe40006800000 */
[----:B------:R-:W-:-:S02]  /*4960*/  FSEL R133, R0, -INF , !P6 ;  /* 0xff80000000857808 */ /* 0x000fc40007000000 */
[----:B------:R-:W-:Y:S01]  /*4970*/  ISETP.GT.AND P6, PT, R15, R10, PT ;  /* 0x0000000a0f00720c */ /* 0x000fe20003fc4270 */
[C---:B---3--:R-:W-:Y:S01]  /*4980*/  HMMA.16816.F32 R56, R4.reuse, R68, RZ ;  /* 0x000000440438723c */ /* 0x048fe200000018ff */
[----:B------:R-:W-:Y:S02]  /*4990*/  FSEL R0, R55, -INF , !P0 ;  /* 0xff80000037007808 */ /* 0x000fe40004000000 */
[----:B------:R-:W-:Y:S02]  /*49a0*/  FSEL R84, R11, -INF , !P3 ;  /* 0xff8000000b547808 */ /* 0x000fe40005800000 */
[----:B------:R-:W-:Y:S02]  /*49b0*/  ISETP.GT.AND P3, PT, R15, R9, PT ;  /* 0x000000090f00720c */ /* 0x000fe40003f64270 */
[-C--:B------:R-:W-:Y:S01]  /*49c0*/  ISETP.GE.AND P0, PT, R9, R231.reuse, PT ;  /* 0x000000e70900720c */ /* 0x080fe20003f06270 */
[----:B------:R-:W-:Y:S01]  /*49d0*/  HMMA.16816.F32 R104, R4, R116, RZ ;  /* 0x000000740468723c */ /* 0x000fe200000018ff */
[----:B------:R-:W-:-:S02]  /*49e0*/  ISETP.GE.AND P5, PT, R10, R231, PT ;  /* 0x000000e70a00720c */ /* 0x000fc40003fa6270 */
[----:B------:R-:W-:Y:S02]  /*49f0*/  FSEL R9, R62, -INF , !P6 ;  /* 0xff8000003e097808 */ /* 0x000fe40007000000 */
[----:B------:R-:W-:Y:S02]  /*4a00*/  FSEL R100, R0, -INF , !P4 ;  /* 0xff80000000647808 */ /* 0x000fe40006000000 */
[----:B------:R-:W-:Y:S01]  /*4a10*/  FSEL R0, R63, -INF , !P3 ;  /* 0xff8000003f007808 */ /* 0x000fe20005800000 */
[----:B-----5:R-:W-:Y:S01]  /*4a20*/  HMMA.16816.F32 R120, R4, R128, RZ ;  /* 0x000000800478723c */ /* 0x020fe200000018ff */
[----:B------:R-:W-:Y:S02]  /*4a30*/  FSEL R85, R9, -INF , !P5 ;  /* 0xff80000009557808 */ /* 0x000fe40006800000 */
[C---:B------:R-:W-:Y:S02]  /*4a40*/  ISETP.GT.AND P4, PT, R15.reuse, R8, PT ;  /* 0x000000080f00720c */ /* 0x040fe40003f84270 */
[----:B------:R-:W-:-:S02]  /*4a50*/  ISETP.GT.AND P3, PT, R15, R3, PT ;  /* 0x000000030f00720c */ /* 0x000fc40003f64270 */
[-C--:B------:R-:W-:Y:S01]  /*4a60*/  ISETP.GE.AND P5, PT, R3, R231.reuse, PT ;  /* 0x000000e70300720c */ /* 0x080fe20003fa6270 */
[C---:B------:R-:W-:Y:S01]  /*4a70*/  HMMA.16816.F32 R152, R4.reuse, R158, RZ ;  /* 0x0000009e0498723c */ /* 0x040fe200000018ff */
[----:B------:R-:W-:Y:S02]  /*4a80*/  LOP3.LUT R3, R26, UR20, R25, 0x96, !PT ;  /* 0x000000141a037c12 */ /* 0x000fe4000f8e9619 */
[----:B------:R-:W-:Y:S02]  /*4a90*/  FSEL R38, R0, -INF , !P0 ;  /* 0xff80000000267808 */ /* 0x000fe40004000000 */
[----:B------:R-:W-:Y:S02]  /*4aa0*/  FSEL R25, R78, -INF , !P4 ;  /* 0xff8000004e197808 */ /* 0x000fe40006000000 */
[----:B------:R-:W-:Y:S01]  /*4ab0*/  ISETP.GT.AND P0, PT, R15, R2, PT ;  /* 0x000000020f00720c */ /* 0x000fe20003f04270 */
[----:B------:R-:W-:Y:S01]  /*4ac0*/  HMMA.16816.F32 R168, R4, R174, RZ ;  /* 0x000000ae04a8723c */ /* 0x000fe200000018ff */
[-C--:B------:R-:W-:Y:S01]  /*4ad0*/  ISETP.GE.AND P4, PT, R2, R231.reuse, PT ;  /* 0x000000e70200720c */ /* 0x080fe20003f86270 */
[----:B------:R-:W-:Y:S01]  /*4ae0*/  IMAD.WIDE.U32 R2, R3, -0x2daee0ad, RZ ;  /* 0xd2511f5303027825 */ /* 0x000fe200078e00ff */
[----:B------:R-:W-:-:S02]  /*4af0*/  ISETP.GE.AND P6, PT, R8, R231, PT ;  /* 0x000000e70800720c */ /* 0x000fc40003fc6270 */
[----:B------:R-:W-:Y:S01]  /*4b00*/  FSEL R20, R79, -INF , !P3 ;  /* 0xff8000004f147808 */ /* 0x000fe20005800000 */
[----:B------:R-:W-:Y:S01]  /*4b10*/  IMAD.MOV.U32 R9, RZ, RZ, R2 ;  /* 0x000000ffff097224 */ /* 0x000fe200078e0002 */
[----:B------:R-:W-:Y:S01]  /*4b20*/  LOP3.LUT R0, R50, UR15, R3, 0x96, !PT ;  /* 0x0000000f32007c12 */ /* 0x000fe2000f8e9603 */
[C---:B------:R-:W-:Y:S01]  /*4b30*/  HMMA.16816.F32 R52, R4.reuse, R66, RZ ;  /* 0x000000420434723c */ /* 0x040fe200000018ff */
[----:B------:R-:W-:Y:S02]  /*4b40*/  FSEL R24, R86, -INF , !P0 ;  /* 0xff80000056187808 */ /* 0x000fe40004000000 */
[C---:B------:R-:W-:Y:S02]  /*4b50*/  PRMT R8, R2.reuse, 0x7773, RZ ;  /* 0x0000777302087816 */ /* 0x040fe400000000ff */
[----:B------:R-:W-:Y:S02]  /*4b60*/  PRMT R3, R2, 0x7772, RZ ;  /* 0x0000777202037816 */ /* 0x000fe400000000ff */
[----:B------:R-:W-:Y:S01]  /*4b70*/  ISETP.GT.AND P3, PT, R15, R12, PT ;  /* 0x0000000c0f00720c */ /* 0x000fe20003f64270 */
[----:B------:R-:W-:Y:S01]  /*4b80*/  HMMA.16816.F32 R60, R4, R70, RZ ;  /* 0x00000046043c723c */ /* 0x000fe200000018ff */
[----:B------:R-:W-:-:S02]  /*4b90*/  ISETP.GE.AND P0, PT, R12, R231, PT ;  /* 0x000000e70c00720c */ /* 0x000fc40003f06270 */
[----:B------:R-:W-:Y:S02]  /*4ba0*/  PRMT R12, R2, 0x7771, RZ ;  /* 0x00007771020c7816 */ /* 0x000fe400000000ff */
[----:B------:R-:W-:Y:S02]  /*4bb0*/  LOP3.LUT R2, R0, 0xffff, RZ, 0xc0, !PT ;  /* 0x0000ffff00027812 */ /* 0x000fe400078ec0ff */
[----:B------:R-:W-:Y:S01]  /*4bc0*/  PRMT R19, R3, 0x5410, R8 ;  /* 0x0000541003137816 */ /* 0x000fe20000000008 */
[----:B------:R-:W-:Y:S01]  /*4bd0*/  FFMA.FTZ R8, R44, UR6, -R14 ;  /* 0x000000062c087c23 */ /* 0x000fe2000801080e */
[C---:B------:R-:W-:Y:S01]  /*4be0*/  LOP3.LUT R10, R0.reuse, 0xff, RZ, 0xc0, !PT ;  /* 0x000000ff000a7812 */ /* 0x040fe200078ec0ff */
[----:B------:R-:W-:Y:S01]  /*4bf0*/  HMMA.16816.F32 R76, R4, R82, RZ ;  /* 0x00000052044c723c */ /* 0x000fe200000018ff */
[----:B------:R-:W-:Y:S01]  /*4c00*/  PRMT R3, R0, 0x7632, R3 ;  /* 0x0000763200037816 */ /* 0x000fe20000000003 */
[----:B------:R-:W-:Y:S01]  /*4c10*/  MUFU.EX2 R252, R8 ;  /* 0x0000000800fc7308 */ /* 0x000fe20000000800 */
[----:B------:R-:W-:Y:S01]  /*4c20*/  SHF.R.U32.HI R11, RZ, 0x18, R0 ;  /* 0x00000018ff0b7819 */ /* 0x000fe20000011600 */
[----:B------:R-:W-:Y:S01]  /*4c30*/  FFMA.FTZ R0, R43, UR6, -R14 ;  /* 0x000000062b007c23 */ /* 0x000fe2000801080e */
[----:B------:R-:W-:-:S02]  /*4c40*/  SHF.R.U32.HI R2, RZ, 0x8, R2 ;  /* 0x00000008ff027819 */ /* 0x000fc40000011602 */
[----:B------:R-:W-:Y:S01]  /*4c50*/  LOP3.LUT R9, R9, 0xff, RZ, 0xc0, !PT ;  /* 0x000000ff09097812 */ /* 0x000fe200078ec0ff */
[----:B------:R1:W2:Y:S01]  /*4c60*/  MUFU.EX2 R215, R0 ;  /* 0x0000000000d77308 */ /* 0x0002a20000000800 */
[----:B------:R-:W-:Y:S01]  /*4c70*/  PRMT R10, R10, 0x5410, R2 ;  /* 0x000054100a0a7816 */ /* 0x000fe20000000002 */
[--C-:B------:R-:W-:Y:S01]  /*4c80*/  FFMA.FTZ R2, R41, UR6, -R13.reuse ;  /* 0x0000000629027c23 */ /* 0x100fe2000801080d */
[----:B------:R-:W-:Y:S01]  /*4c90*/  PRMT R12, R9, 0x5410, R12 ;  /* 0x00005410090c7816 */ /* 0x000fe2000000000c */
[----:B------:R-:W-:Y:S01]  /*4ca0*/  FFMA.FTZ R9, R39, UR6, -R13 ;  /* 0x0000000627097c23 */ /* 0x000fe2000801080d */
[----:B------:R-:W-:Y:S01]  /*4cb0*/  FSEL R209, R25, -INF , !P6 ;  /* 0xff80000019d17808 */ /* 0x000fe20007000000 */
[----:B------:R3:W-:Y:S01]  /*4cc0*/  MUFU.EX2 R214, R2 ;  /* 0x0000000200d67308 */ /* 0x0007e20000000800 */
[----:B------:R-:W-:Y:S01]  /*4cd0*/  HMMA.16816.F32 R92, R4, R98, RZ ;  /* 0x00000062045c723c */ /* 0x000fe200000018ff */
[----:B------:R-:W-:Y:S02]  /*4ce0*/  FSEL R208, R20, -INF , !P5 ;  /* 0xff80000014d07808 */ /* 0x000fe40006800000 */
[----:B------:R-:W-:Y:S01]  /*4cf0*/  MUFU.EX2 R141, R9 ;  /* 0x00000009008d7308 */ /* 0x000fe20000000800 */
[----:B------:R-:W-:-:S02]  /*4d00*/  FSEL R191, R24, -INF , !P4 ;  /* 0xff80000018bf7808 */ /* 0x000fc40006000000 */
[----:B-1----:R-:W-:Y:S01]  /*4d10*/  LOP3.LUT R0, R3, 0xff, RZ, 0xc0, !PT ;  /* 0x000000ff03007812 */ /* 0x002fe200078ec0ff */
[----:B------:R-:W-:Y:S01]  /*4d20*/  FFMA.FTZ R3, R40, UR6, -R13 ;  /* 0x0000000628037c23 */ /* 0x000fe2000801080d */
[C---:B------:R-:W-:Y:S02]  /*4d30*/  HMMA.16816.F32 R108, R4.reuse, R118, RZ ;  /* 0x00000076046c723c */ /* 0x040fe400000018ff */
[----:B------:R-:W-:Y:S01]  /*4d40*/  PRMT R8, R0, 0x5410, R11 ;  /* 0x0000541000087816 */ /* 0x000fe2000000000b */
[----:B------:R1:W4:Y:S01]  /*4d50*/  MUFU.EX2 R211, R3 ;  /* 0x0000000300d37308 */ /* 0x0003220000000800 */
[----:B------:R-:W-:Y:S01]  /*4d60*/  FFMA.FTZ R0, R45, UR6, -R14 ;  /* 0x000000062d007c23 */ /* 0x000fe2000801080e */
[----:B---3--:R-:W-:Y:S01]  /*4d70*/  FFMA.FTZ R2, R42, UR6, -R13 ;  /* 0x000000062a027c23 */ /* 0x008fe2000801080d */
[----:B------:R-:W-:Y:S02]  /*4d80*/  FSEL R11, R87, -INF , !P3 ;  /* 0xff800000570b7808 */ /* 0x000fe40005800000 */
[----:B------:R3:W-:Y:S01]  /*4d90*/  MUFU.EX2 R213, R0 ;  /* 0x0000000000d57308 */ /* 0x0007e20000000800 */
[----:B------:R-:W-:Y:S01]  /*4da0*/  HMMA.16816.F32 R48, R4, R130, RZ ;  /* 0x000000820430723c */ /* 0x000fe200000018ff */
[----:B------:R-:W-:-:S02]  /*4db0*/  FSEL R190, R11, -INF , !P0 ;  /* 0xff8000000bbe7808 */ /* 0x000fc40004000000 */
[----:B------:R2:W-:Y:S01]  /*4dc0*/  MUFU.EX2 R210, R2 ;  /* 0x0000000200d27308 */ /* 0x0005e20000000800 */
[----:B-1----:R-:W-:-:S04]  /*4dd0*/  FFMA.FTZ R3, R46, UR6, -R14 ;  /* 0x000000062e037c23 */ /* 0x002fc8000801080e */
[----:B------:R1:W5:Y:S01]  /*4de0*/  MUFU.EX2 R212, R3 ;  /* 0x0000000300d47308 */ /* 0x0003620000000800 */
[----:B---3--:R-:W-:Y:S02]  /*4df0*/  HSET2.LE.AND R0, R10, R17, PT ;  /* 0x000000110a007233 */ /* 0x008fe40003803000 */
[----:B------:R-:W-:Y:S02]  /*4e00*/  LOP3.LUT R10, R47, UR30, R103, 0x96, !PT ;  /* 0x0000001e2f0a7c12 */ /* 0x000fe4000f8e9667 */
[----:B--2---:R-:W-:-:S03]  /*4e10*/  F2FP.F16.F32.PACK_AB R2, R252, R215 ;  /* 0x000000d7fc02723e */ /* 0x004fc600000000ff */
[----:B------:R-:W-:Y:S01]  /*4e20*/  IMAD.WIDE.U32 R236, R10, -0x2daee0ad, RZ ;  /* 0xd2511f530aec7825 */ /* 0x000fe200078e00ff */
[----:B------:R-:W-:Y:S02]  /*4e30*/  LOP3.LUT R124, R2, R0, RZ, 0xc0, !PT ;  /* 0x00000000027c7212 */ /* 0x000fe400078ec0ff */
[--C-:B------:R-:W-:Y:S02]  /*4e40*/  HSET2.LE.AND R0, R12, R17.reuse, PT ;  /* 0x000000110c007233 */ /* 0x100fe40003803000 */
[----:B------:R-:W-:Y:S01]  /*4e50*/  STL.64 [R1+0x48], R236 ;  /* 0x000048ec01007387 */ /* 0x000fe20000100a00 */
[----:B-1----:R-:W-:Y:S02]  /*4e60*/  HSET2.LE.AND R3, R8, R17, PT ;  /* 0x0000001108037233 */ /* 0x002fe40003803000 */
[----:B----4-:R-:W-:Y:S02]  /*4e70*/  F2FP.F16.F32.PACK_AB R8, R214, R211 ;  /* 0x000000d3d608723e */ /* 0x010fe400000000ff */
[----:B-----5:R-:W-:-:S02]  /*4e80*/  F2FP.F16.F32.PACK_AB R2, R213, R212 ;  /* 0x000000d4d502723e */ /* 0x020fc400000000ff */
[----:B------:R-:W-:Y:S02]  /*4e90*/  LOP3.LUT R125, R8, R3, RZ, 0xc0, !PT ;  /* 0x00000003087d7212 */ /* 0x000fe400078ec0ff */
[----:B------:R-:W-:Y:S02]  /*4ea0*/  FMNMX3.FTZ R8, R32, R33, R34, !PT ;  /* 0x0000002120087276 */ /* 0x000fe40007810022 */
[----:B------:R-:W-:Y:S02]  /*4eb0*/  LOP3.LUT R126, R2, R0, RZ, 0xc0, !PT ;  /* 0x00000000027e7212 */ /* 0x000fe400078ec0ff */
[----:B------:R-:W-:Y:S02]  /*4ec0*/  FMNMX3.FTZ R9, R8, R35, R137, !PT ;  /* 0x0000002308097276 */ /* 0x000fe40007810089 */
[----:B------:R-:W-:Y:S02]  /*4ed0*/  FMNMX3.FTZ R0, R84, R100, R85, !PT ;  /* 0x0000006454007276 */ /* 0x000fe40007810055 */
[----:B------:R-:W-:-:S02]  /*4ee0*/  FMNMX3.FTZ R2, R9, R139, R138, !PT ;  /* 0x0000008b09027276 */ /* 0x000fc4000781008a */
[----:B------:R-:W-:Y:S02]  /*4ef0*/  LOP3.LUT R3, R19, 0xff00ff, RZ, 0xc0, !PT ;  /* 0x00ff00ff13037812 */ /* 0x000fe400078ec0ff */
[----:B------:R-:W-:Y:S02]  /*4f00*/  FMNMX.FTZ R2, R133, R2, !PT ;  /* 0x0000000285027209 */ /* 0x000fe40007810000 */
[----:B------:R-:W-:Y:S02]  /*4f10*/  FMNMX3.FTZ R0, R0, R38, R209, !PT ;  /* 0x0000002600007276 */ /* 0x000fe400078100d1 */
[----:B------:R-:W-:Y:S01]  /*4f20*/  HSET2.LE.AND R3, R3, R17, PT ;  /* 0x0000001103037233 */ /* 0x000fe20003803000 */
[----:B------:R-:W1:Y:S01]  /*4f30*/  SHFL.BFLY PT, R4, R2, 0x2, 0x1f ;  /* 0x0c401f0002047f89 */ /* 0x000e6200000e0000 */
[----:B------:R-:W-:Y:S02]  /*4f40*/  FMNMX3.FTZ R0, R0, R208, R191, !PT ;  /* 0x000000d000007276 */ /* 0x000fe400078100bf */
[----:B------:R-:W-:-:S02]  /*4f50*/  F2FP.F16.F32.PACK_AB R8, R141, R210 ;  /* 0x000000d28d08723e */ /* 0x000fc400000000ff */
[----:B------:R-:W-:Y:S02]  /*4f60*/  FMNMX.FTZ R0, R190, R0, !PT ;  /* 0x00000000be007209 */ /* 0x000fe40007810000 */
[----:B------:R-:W-:Y:S02]  /*4f70*/  LOP3.LUT R127, R8, R3, RZ, 0xc0, !PT ;  /* 0x00000003087f7212 */ /* 0x000fe400078ec0ff */
[----:B------:R-:W-:Y:S01]  /*4f80*/  LOP3.LUT R3, R238, UR7, R237, 0x96, !PT ;  /* 0x00000007ee037c12 */ /* 0x000fe2000f8e96ed */
[----:B------:R-:W2:Y:S04]  /*4f90*/  SHFL.BFLY PT, R8, R0, 0x2, 0x1f ;  /* 0x0c401f0000087f89 */ /* 0x000ea800000e0000 */
[----:B------:R-:W-:Y:S01]  /*4fa0*/  IMAD.WIDE.U32 R242, R3, -0x326172a9, RZ ;  /* 0xcd9e8d5703f27825 */ /* 0x000fe200078e00ff */
[----:B------:R-:W-:Y:S01]  /*4fb0*/  LOP3.LUT R3, R102, UR22, R37, 0x96, !PT ;  /* 0x0000001666037c12 */ /* 0x000fe2000f8e9625 */
[----:B------:R-:W-:Y:S03]  /*4fc0*/  HMMA.16816.F32 R148, R124, R200, R148 ;  /* 0x000000c87c94723c */ /* 0x000fe60000001894 */
[----:B------:R-:W-:Y:S01]  /*4fd0*/  LOP3.LUT R5, R36, UR21, R243, 0x96, !PT ;  /* 0x0000001524057c12 */ /* 0x000fe2000f8e96f3 */
[----:B------:R-:W-:Y:S01]  /*4fe0*/  IMAD.WIDE.U32 R6, R3, -0x2daee0ad, RZ ;  /* 0xd2511f5303067825 */ /* 0x000fe200078e00ff */
[----:B------:R-:W-:Y:S01]  /*4ff0*/  STL.64 [R1+0x38], R242 ;  /* 0x000038f201007387 */ /* 0x000fe20000100a00 */
[----:B-1----:R-:W-:-:S02]  /*5000*/  FMNMX.FTZ R4, R2, R4, !PT ;  /* 0x0000000402047209 */ /* 0x002fc40007810000 */
[----:B------:R-:W-:Y:S01]  /*5010*/  IMAD.WIDE.U32 R2, R5, -0x2daee0ad, RZ ;  /* 0xd2511f5305027825 */ /* 0x000fe200078e00ff */
[----:B------:R-:W-:Y:S01]  /*5020*/  LOP3.LUT R5, R236, UR14, R7, 0x96, !PT ;  /* 0x0000000eec057c12 */ /* 0x000fe2000f8e9607 */
[----:B------:R-:W-:Y:S01]  /*5030*/  HMMA.16816.F32 R164, R124, R204, R164 ;  /* 0x000000cc7ca4723c */ /* 0x000fe200000018a4 */
[----:B------:R-:W1:Y:S02]  /*5040*/  SHFL.BFLY PT, R7, R4, 0x1, 0x1f ;  /* 0x0c201f0004077f89 */ /* 0x000e6400000e0000 */
[----:B------:R-:W-:Y:S01]  /*5050*/  LOP3.LUT R3, R6, UR12, R3, 0x96, !PT ;  /* 0x0000000c06037c12 */ /* 0x000fe2000f8e9603 */
[----:B------:R-:W-:Y:S01]  /*5060*/  IMAD.WIDE.U32 R10, R5, -0x326172a9, RZ ;  /* 0xcd9e8d57050a7825 */ /* 0x000fe200078e00ff */
[----:B--2---:R-:W-:-:S03]  /*5070*/  FMNMX.FTZ R0, R0, R8, !PT ;  /* 0x0000000800007209 */ /* 0x004fc60007810000 */
[----:B------:R-:W-:Y:S01]  /*5080*/  IMAD.WIDE.U32 R12, R3, -0x326172a9, RZ ;  /* 0xcd9e8d57030c7825 */ /* 0x000fe200078e00ff */
[----:B------:R-:W-:Y:S01]  /*5090*/  LOP3.LUT R5, R242, UR13, R11, 0x96, !PT ;  /* 0x0000000df2057c12 */ /* 0x000fe2000f8e960b */
[----:B------:R-:W-:Y:S01]  /*50a0*/  HMMA.16816.F32 R40, R124, R192, R28 ;  /* 0x000000c07c28723c */ /* 0x000fe2000000181c */
[----:B------:R-:W2:Y:S02]  /*50b0*/  SHFL.BFLY PT, R6, R0, 0x1, 0x1f ;  /* 0x0c201f0000067f89 */ /* 0x000ea400000e0000 */
[----:B------:R-:W-:Y:S01]  /*50c0*/  LOP3.LUT R3, R10, UR11, R13, 0x96, !PT ;  /* 0x0000000b0a037c12 */ /* 0x000fe2000f8e960d */
[----:B------:R-:W-:-:S04]  /*50d0*/  IMAD.WIDE.U32 R8, R5, -0x2daee0ad, RZ ;  /* 0xd2511f5305087825 */ /* 0x000fc800078e00ff */
[----:B------:R-:W-:Y:S01]  /*50e0*/  IMAD.WIDE.U32 R142, R3, -0x2daee0ad, RZ ;  /* 0xd2511f53038e7825 */ /* 0x000fe200078e00ff */
[----:B------:R-:W-:Y:S01]  /*50f0*/  LOP3.LUT R3, R2, UR10, R9, 0x96, !PT ;  /* 0x0000000a02037c12 */ /* 0x000fe2000f8e9609 */
[----:B------:R-:W-:Y:S03]  /*5100*/  HMMA.16816.F32 R56, R124, R196, R56 ;  /* 0x000000c47c38723c */ /* 0x000fe60000001838 */
[----:B------:R-:W-:Y:S01]  /*5110*/  LOP3.LUT R2, R8, UR9, R143, 0x96, !PT ;  /* 0x0000000908027c12 */ /* 0x000fe2000f8e968f */
[----:B------:R-:W-:Y:S01]  /*5120*/  IMAD.WIDE.U32 R10, R3, -0x326172a9, RZ ;  /* 0xcd9e8d57030a7825 */ /* 0x000fe200078e00ff */
[----:B-1----:R-:W-:-:S03]  /*5130*/  FMNMX.FTZ R135, R4, R7, !PT ;  /* 0x0000000704877209 */ /* 0x002fc60007810000 */
[----:B------:R-:W-:Y:S01]  /*5140*/  IMAD.WIDE.U32 R4, R2, -0x326172a9, RZ ;  /* 0xcd9e8d5702047825 */ /* 0x000fe200078e00ff */
[C---:B------:R-:W-:Y:S01]  /*5150*/  HMMA.16816.F32 R72, R124.reuse, R184, R72 ;  /* 0x000000b87c48723c */ /* 0x040fe20000001848 */
[C---:B------:R-:W-:Y:S02]  /*5160*/  FSETP.NEU.FTZ.AND P0, PT, R135.reuse, -INF , PT ;  /* 0xff8000008700780b */ /* 0x040fe40003f1d000 */
[----:B------:R-:W-:Y:S01]  /*5170*/  FMUL.FTZ R2, R135, UR6 ;  /* 0x0000000687027c20 */ /* 0x000fe20008410000 */
[----:B------:R-:W-:Y:S01]  /*5180*/  LOP3.LUT R3, R10, UR8, R5, 0x96, !PT ;  /* 0x000000080a037c12 */ /* 0x000fe2000f8e9605 */
[----:B------:R-:W-:Y:S01]  /*5190*/  IMAD.MOV.U32 R5, RZ, RZ, R4 ;  /* 0x000000ffff057224 */ /* 0x000fe200078e0004 */
[----:B------:R-:W-:Y:S02]  /*51a0*/  PRMT R10, R4, 0x7771, RZ ;  /* 0x00007771040a7816 */ /* 0x000fe400000000ff */
[----:B------:R-:W-:Y:S01]  /*51b0*/  FSEL R2, R2, RZ, P0 ;  /* 0x000000ff02027208 */ /* 0x000fe20000000000 */
[----:B------:R-:W-:Y:S01]  /*51c0*/  HMMA.16816.F32 R88, R124, R112, R88 ;  /* 0x000000707c58723c */ /* 0x000fe20000001858 */
[----:B------:R-:W-:-:S02]  /*51d0*/  PRMT R9, R4, 0x7773, RZ ;  /* 0x0000777304097816 */ /* 0x000fc400000000ff */
[----:B------:R-:W-:Y:S01]  /*51e0*/  PRMT R7, R4, 0x7772, RZ ;  /* 0x0000777204077816 */ /* 0x000fe200000000ff */
[--C-:B------:R-:W-:Y:S01]  /*51f0*/  FFMA.FTZ R4, R32, UR6, -R2.reuse ;  /* 0x0000000620047c23 */ /* 0x100fe20008010802 */
[----:B--2---:R-:W-:Y:S01]  /*5200*/  FMNMX.FTZ R134, R0, R6, !PT ;  /* 0x0000000600867209 */ /* 0x004fe20007810000 */
[--C-:B------:R-:W-:Y:S01]  /*5210*/  FFMA.FTZ R0, R33, UR6, -R2.reuse ;  /* 0x0000000621007c23 */ /* 0x100fe20008010802 */
[----:B------:R-:W-:Y:S01]  /*5220*/  LOP3.LUT R6, R5, 0xff, RZ, 0xc0, !PT ;  /* 0x000000ff05067812 */ /* 0x000fe200078ec0ff */
[----:B------:R1:W-:Y:S01]  /*5230*/  MUFU.EX2 R26, R4 ;  /* 0x00000004001a7308 */ /* 0x0003e20000000800 */
[----:B------:R-:W-:Y:S01]  /*5240*/  FSETP.NEU.FTZ.AND P0, PT, R134, -INF , PT ;  /* 0xff8000008600780b */ /* 0x000fe20003f1d000 */
[----:B------:R-:W-:Y:S01]  /*5250*/  FFMA.FTZ R5, R34, UR6, -R2 ;  /* 0x0000000622057c23 */ /* 0x000fe20008010802 */
[----:B------:R-:W-:Y:S01]  /*5260*/  PRMT R9, R7, 0x5410, R9 ;  /* 0x0000541007097816 */ /* 0x000fe20000000009 */
[----:B------:R2:W-:Y:S01]  /*5270*/  MUFU.EX2 R24, R0 ;  /* 0x0000000000187308 */ /* 0x0005e20000000800 */
[----:B------:R-:W-:Y:S01]  /*5280*/  PRMT R10, R6, 0x5410, R10 ;  /* 0x00005410060a7816 */ /* 0x000fe2000000000a */
[----:B------:R-:W-:Y:S01]  /*5290*/  HMMA.16816.F32 R104, R124, R176, R104 ;  /* 0x000000b07c68723c */ /* 0x000fe20000001868 */
[C---:B------:R-:W-:Y:S01]  /*52a0*/  LOP3.LUT R7, R3.reuse, 0xffff, RZ, 0xc0, !PT ;  /* 0x0000ffff03077812 */ /* 0x040fe200078ec0ff */
[----:B------:R3:W-:Y:S01]  /*52b0*/  MUFU.EX2 R27, R5 ;  /* 0x00000005001b7308 */ /* 0x0007e20000000800 */
[----:B------:R-:W-:-:S02]  /*52c0*/  LOP3.LUT R8, R3, 0xff, RZ, 0xc0, !PT ;  /* 0x000000ff03087812 */ /* 0x000fc400078ec0ff */
[----:B------:R-:W-:Y:S02]  /*52d0*/  SHF.R.U32.HI R7, RZ, 0x8, R7 ;  /* 0x00000008ff077819 */ /* 0x000fe40000011607 */
[----:B------:R-:W-:Y:S01]  /*52e0*/  LOP3.LUT R9, R9, 0xff00ff, RZ, 0xc0, !PT ;  /* 0x00ff00ff09097812 */ /* 0x000fe200078ec0ff */
[----:B-1----:R-:W-:Y:S01]  /*52f0*/  FMUL.FTZ R4, R134, UR6 ;  /* 0x0000000686047c20 */ /* 0x002fe20008410000 */
[----:B------:R-:W-:Y:S01]  /*5300*/  PRMT R7, R8, 0x5410, R7 ;  /* 0x0000541008077816 */ /* 0x000fe20000000007 */
[----:B------:R-:W-:Y:S03]  /*5310*/  HMMA.16816.F32 R120, R124, R180, R120 ;  /* 0x000000b47c78723c */ /* 0x000fe60000001878 */
        /* <DEDUP_REMOVED lines=9> */
[----:B-1----:R-:W-:-:S04]  /*53b0*/  FFMA.FTZ R4, R85, UR6, -R0 ;  /* 0x0000000655047c23 */ /* 0x002fc80008010800 */
[----:B------:R1:W4:Y:S01]  /*53c0*/  MUFU.EX2 R22, R4 ;  /* 0x0000000400167308 */ /* 0x0003220000000800 */
[----:B---3--:R-:W-:Y:S02]  /*53d0*/  PRMT R5, R3, 0x7632, R5 ;  /* 0x0000763203057816 */ /* 0x008fe40000000005 */
[----:B------:R-:W-:Y:S02]  /*53e0*/  HMMA.16816.F32 R44, R124, R194, R52 ;  /* 0x000000c27c2c723c */ /* 0x000fe40000001834 */
[----:B------:R-:W-:Y:S02]  /*53f0*/  LOP3.LUT R5, R5, 0xff, RZ, 0xc0, !PT ;  /* 0x000000ff05057812 */ /* 0x000fe400078ec0ff */
[----:B--2---:R-:W-:-:S04]  /*5400*/  F2FP.F16.F32.PACK_AB R6, R23, R27 ;  /* 0x0000001b1706723e */ /* 0x004fc800000000ff */
[----:B------:R-:W-:Y:S01]  /*5410*/  HMMA.16816.F32 R60, R124, R198, R60 ;  /* 0x000000c67c3c723c */ /* 0x000fe2000000183c */
[----:B-1----:R-:W-:Y:S01]  /*5420*/  SHF.R.U32.HI R4, RZ, 0x18, R3 ;  /* 0x00000018ff047819 */ /* 0x002fe20000011603 */
[----:B------:R-:W-:-:S03]  /*5430*/  FFMA.FTZ R3, R100, UR6, -R0 ;  /* 0x0000000664037c23 */ /* 0x000fc60008010800 */
[----:B------:R-:W-:Y:S01]  /*5440*/  PRMT R8, R5, 0x5410, R4 ;  /* 0x0000541005087816 */ /* 0x000fe20000000004 */
[----:B------:R1:W2:Y:S01]  /*5450*/  MUFU.EX2 R20, R3 ;  /* 0x0000000300147308 */ /* 0x0002a20000000800 */
[--C-:B------:R-:W-:Y:S01]  /*5460*/  HSET2.LE.AND R4, R7, R17.reuse, PT ;  /* 0x0000001107047233 */ /* 0x100fe20003803000 */
[C---:B------:R-:W-:Y:S01]  /*5470*/  HMMA.16816.F32 R76, R124.reuse, R186, R76 ;  /* 0x000000ba7c4c723c */ /* 0x040fe2000000184c */
[----:B------:R-:W-:Y:S02]  /*5480*/  F2FP.F16.F32.PACK_AB R5, R24, R26 ;  /* 0x0000001a1805723e */ /* 0x000fe400000000ff */
[--C-:B------:R-:W-:Y:S02]  /*5490*/  HSET2.LE.AND R8, R8, R17.reuse, PT ;  /* 0x0000001108087233 */ /* 0x100fe40003803000 */
[----:B----4-:R-:W-:Y:S02]  /*54a0*/  F2FP.F16.F32.PACK_AB R7, R25, R22 ;  /* 0x000000161907723e */ /* 0x010fe400000000ff */
[----:B------:R-:W-:Y:S01]  /*54b0*/  LOP3.LUT R4, R5, R4, RZ, 0xc0, !PT ;  /* 0x0000000405047212 */ /* 0x000fe200078ec0ff */
[----:B------:R-:W-:Y:S01]  /*54c0*/  HMMA.16816.F32 R92, R124, R114, R92 ;  /* 0x000000727c5c723c */ /* 0x000fe2000000185c */
[----:B-1----:R-:W-:-:S07]  /*54d0*/  HSET2.LE.AND R3, R10, R17, PT ;  /* 0x000000110a037233 */ /* 0x002fce0003803000 */
[----:B------:R-:W-:Y:S01]  /*54e0*/  HMMA.16816.F32 R108, R124, R178, R108 ;  /* 0x000000b27c6c723c */ /* 0x000fe2000000186c */
[----:B------:R-:W-:Y:S02]  /*54f0*/  LOP3.LUT R6, R6, R3, RZ, 0xc0, !PT ;  /* 0x0000000306067212 */ /* 0x000fe400078ec0ff */
[----:B------:R-:W-:Y:S02]  /*5500*/  HSET2.LE.AND R3, R9, R17, PT ;  /* 0x0000001109037233 */ /* 0x000fe40003803000 */
[----:B--2---:R-:W-:-:S03]  /*5510*/  F2FP.F16.F32.PACK_AB R9, R20, R21 ;  /* 0x000000151409723e */ /* 0x004fc600000000ff */
[----:B------:R-:W-:Y:S01]  /*5520*/  LOP3.LUT R7, R7, R3, RZ, 0xc0, !PT ;  /* 0x0000000307077212 */ /* 0x000fe200078ec0ff */
[----:B------:R-:W-:Y:S01]  /*5530*/  HMMA.16816.F32 R124, R124, R182, R48 ;  /* 0x000000b67c7c723c */ /* 0x000fe20000001830 */
[----:B------:R-:W-:Y:S02]  /*5540*/  LOP3.LUT R5, R9, R8, RZ, 0xc0, !PT ;  /* 0x0000000809057212 */ /* 0x000fe400078ec0ff */
[----:B------:R-:W-:-:S05]  /*5550*/  LOP3.LUT R3, R12, UR20, R11, 0x96, !PT ;  /* 0x000000140c037c12 */ /* 0x000fca000f8e960b */
        /* <DEDUP_REMOVED lines=16> */
[----:B------:R-:W-:-:S04]  /*5660*/  IMAD.WIDE.U32 R4, R3, -0x2daee0ad, RZ ;  /* 0xd2511f5303047825 */ /* 0x000fc800078e00ff */
[----:B------:R-:W-:Y:S01]  /*5670*/  IMAD.MOV.U32 R6, RZ, RZ, R4 ;  /* 0x000000ffff067224 */ /* 0x000fe200078e0004 */
[----:B------:R-:W-:Y:S02]  /*5680*/  LOP3.LUT R3, R142, UR15, R5, 0x96, !PT ;  /* 0x0000000f8e037c12 */ /* 0x000fe4000f8e9605 */
[C---:B------:R-:W-:Y:S02]  /*5690*/  PRMT R8, R4.reuse, 0x7771, RZ ;  /* 0x0000777104087816 */ /* 0x040fe400000000ff */
[C---:B------:R-:W-:Y:S02]  /*56a0*/  PRMT R7, R4.reuse, 0x7773, RZ ;  /* 0x0000777304077816 */ /* 0x040fe400000000ff */
[----:B------:R-:W-:Y:S02]  /*56b0*/  PRMT R5, R4, 0x7772, RZ ;  /* 0x0000777204057816 */ /* 0x000fe400000000ff */
[----:B------:R-:W-:Y:S01]  /*56c0*/  LOP3.LUT R4, R6, 0xff, RZ, 0xc0, !PT ;  /* 0x000000ff06047812 */ /* 0x000fe200078ec0ff */
[----:B------:R-:W-:Y:S01]  /*56d0*/  FFMA.FTZ R6, R139, UR6, -R2 ;  /* 0x000000068b067c23 */ /* 0x000fe20008010802 */
[----:B------:R-:W-:-:S02]  /*56e0*/  PRMT R10, R5, 0x5410, R7 ;  /* 0x00005410050a7816 */ /* 0x000fc40000000007 */
[----:B------:R-:W-:Y:S01]  /*56f0*/  PRMT R9, R4, 0x5410, R8 ;  /* 0x0000541004097816 */ /* 0x000fe20000000008 */
[----:B------:R-:W-:Y:S01]  /*5700*/  MUFU.EX2 R19, R6 ;  /* 0x0000000600137308 */ /* 0x000fe20000000800 */
[C---:B------:R-:W-:Y:S02]  /*5710*/  LOP3.LUT R4, R3.reuse, 0xffff, RZ, 0xc0, !PT ;  /* 0x0000ffff03047812 */ /* 0x040fe400078ec0ff */
[----:B------:R-:W-:Y:S02]  /*5720*/  LOP3.LUT R5, R3, 0xff, RZ, 0xc0, !PT ;  /* 0x000000ff03057812 */ /* 0x000fe400078ec0ff */
[----:B------:R-:W-:Y:S02]  /*5730*/  SHF.R.U32.HI R4, RZ, 0x8, R4 ;  /* 0x00000008ff047819 */ /* 0x000fe40000011604 */
[----:B------:R-:W-:Y:S02]  /*5740*/  SHF.R.U32.HI R7, RZ, 0x18, R3 ;  /* 0x00000018ff077819 */ /* 0x000fe40000011603 */
[----:B------:R-:W-:Y:S01]  /*5750*/  PRMT R8, R5, 0x5410, R4 ;  /* 0x0000541005087816 */ /* 0x000fe20000000004 */
[----:B------:R-:W-:Y:S01]  /*5760*/  FFMA.FTZ R5, R137, UR6, -R2 ;  /* 0x0000000689057c23 */ /* 0x000fe20008010802 */
[----:B------:R-:W-:-:S03]  /*5770*/  PRMT R4, R3, 0x7632, R4 ;  /* 0x0000763203047816 */ /* 0x000fc60000000004 */
[----:B------:R1:W-:Y:S01]  /*5780*/  MUFU.EX2 R14, R5 ;  /* 0x00000005000e7308 */ /* 0x0003e20000000800 */
[----:B------:R-:W-:Y:S01]  /*5790*/  LOP3.LUT R3, R4, 0xff, RZ, 0xc0, !PT ;  /* 0x000000ff04037812 */ /* 0x000fe200078ec0ff */
[----:B------:R-:W-:-:S03]  /*57a0*/  FFMA.FTZ R4, R133, UR6, -R2 ;  /* 0x0000000685047c23 */ /* 0x000fc60008010802 */
[----:B------:R-:W-:Y:S01]  /*57b0*/  PRMT R7, R3, 0x5410, R7 ;  /* 0x0000541003077816 */ /* 0x000fe20000000007 */
[----:B------:R2:W-:Y:S01]  /*57c0*/  MUFU.EX2 R12, R4 ;  /* 0x00000004000c7308 */ /* 0x0005e20000000800 */
[----:B------:R-:W-:-:S05]  /*57d0*/  LOP3.LUT R3, R10, 0xff00ff, RZ, 0xc0, !PT ;  /* 0x00ff00ff0a037812 */ /* 0x000fca00078ec0ff */
[----:B------:R-:W-:Y:S01]  /*57e0*/  HSET2.LE.AND R3, R3, R17, PT ;  /* 0x0000001103037233 */ /* 0x000fe20003803000 */
[----:B-1----:R-:W-:Y:S01]  /*57f0*/  FFMA.FTZ R5, R138, UR6, -R2 ;  /* 0x000000068a057c23 */ /* 0x002fe20008010802 */
[----:B------:R-:W-:-:S03]  /*5800*/  FFMA.FTZ R2, R191, UR6, -R0 ;  /* 0x00000006bf027c23 */ /* 0x000fc60008010800 */
[----:B------:R1:W3:Y:S01]  /*5810*/  MUFU.EX2 R13, R5 ;  /* 0x00000005000d7308 */ /* 0x0002e20000000800 */
[----:B--2---:R-:W-:-:S03]  /*5820*/  FFMA.FTZ R4, R190, UR6, -R0 ;  /* 0x00000006be047c23 */ /* 0x004fc60008010800 */
[----:B------:R2:W-:Y:S04]  /*5830*/  MUFU.EX2 R11, R2 ;  /* 0x00000002000b7308 */ /* 0x0005e80000000800 */
[----:B------:R4:W5:Y:S01]  /*5840*/  MUFU.EX2 R10, R4 ;  /* 0x00000004000a7308 */ /* 0x0009620000000800 */
[--C-:B-1----:R-:W-:Y:S01]  /*5850*/  FFMA.FTZ R5, R209, UR6, -R0.reuse ;  /* 0x00000006d1057c23 */ /* 0x102fe20008010800 */
[----:B------:R-:W-:Y:S01]  /*5860*/  FFMA.FTZ R0, R208, UR6, -R0 ;  /* 0x00000006d0007c23 */ /* 0x000fe20008010800 */
[----:B------:R-:W-:Y:S01]  /*5870*/  UMOV UR6, UR33 ;  /* 0x0000002100067c82 */ /* 0x000fe20008000000 */
[--C-:B--2---:R-:W-:Y:S02]  /*5880*/  HSET2.LE.AND R2, R9, R17.reuse, PT ;  /* 0x0000001109027233 */ /* 0x104fe40003803000 */
[----:B------:R3:W-:Y:S01]  /*5890*/  MUFU.EX2 R6, R0 ;  /* 0x0000000000067308 */ /* 0x0007e20000000800 */
[----:B----4-:R-:W-:-:S03]  /*58a0*/  HSET2.LE.AND R4, R8, R17, PT ;  /* 0x0000001108047233 */ /* 0x010fc60003803000 */
[----:B------:R1:W2:Y:S01]  /*58b0*/  MUFU.EX2 R9, R5 ;  /* 0x0000000500097308 */ /* 0x0002a20000000800 */
[----:B---3--:R-:W-:-:S04]  /*58c0*/  F2FP.F16.F32.PACK_AB R0, R12, R13 ;  /* 0x0000000d0c00723e */ /* 0x008fc800000000ff */
[----:B------:R-:W-:Y:S01]  /*58d0*/  LOP3.LUT R130, R0, R2, RZ, 0xc0, !PT ;  /* 0x0000000200827212 */ /* 0x000fe200078ec0ff */
[----:B------:R-:W-:Y:S01]  /*58e0*/  FADD.FTZ R2, R26, R24 ;  /* 0x000000181a027221 */ /* 0x000fe20000010000 */
[----:B-----5:R-:W-:Y:S02]  /*58f0*/  F2FP.F16.F32.PACK_AB R0, R10, R11 ;  /* 0x0000000b0a00723e */ /* 0x020fe400000000ff */
[----:B-1----:R-:W-:Y:S01]  /*5900*/  HSET2.LE.AND R5, R7, R17, PT ;  /* 0x0000001107057233 */ /* 0x002fe20003803000 */
        /* <DEDUP_REMOVED lines=8> */
[----:B--2---:R-:W-:Y:S01]  /*5990*/  F2FP.F16.F32.PACK_AB R0, R6, R9 ;  /* 0x000000090600723e */ /* 0x004fe200000000ff */
        /* <DEDUP_REMOVED lines=20> */
[----:B------:R-:W-:-:S03]  /*5ae0*/  FADD.FTZ R0, R214, R4 ;  /* 0x00000004d6007221 */ /* 0x000fc60000010000 */
[----:B------:R-:W-:Y:S01]  /*5af0*/  FADD.FTZ R11, R11, R6 ;  /* 0x000000060b0b7221 */ /* 0x000fe20000010000 */
[----:B------:R-:W-:Y:S02]  /*5b00*/  FADD.FTZ R0, R210, R0 ;  /* 0x00000000d2007221 */ /* 0x000fe40000010000 */
[----:B------:R-:W-:Y:S01]  /*5b10*/  HMMA.16816.F32 R144, R128, R200, R144 ;  /* 0x000000c88090723c */ /* 0x000fe20000001890 */
[----:B------:R-:W-:Y:S01]  /*5b20*/  FADD.FTZ R250, R10, R11 ;  /* 0x0000000b0afa7221 */ /* 0x000fe20000010000 */
[----:B------:R-:W-:-:S05]  /*5b30*/  FADD.FTZ R225, R141, R0 ;  /* 0x000000008de17221 */ /* 0x000fca0000010000 */
[----:B------:R1:W-:Y:S01]  /*5b40*/  STL [R1], R225 ;  /* 0x000000e101007387 */ /* 0x0003e20000100800 */
        /* <DEDUP_REMOVED lines=15> */
[----:B------:R-:W1:Y:S01]  /*5c40*/  LDC.64 R2, c[0x0][0x3c0] ;  /* 0x0000f000ff027b82 */ /* 0x000e620000000a00 */
[----:B------:R-:W-:Y:S01]  /*5c50*/  UIADD3 UR6, UPT, UPT, UR4, -0x2, URZ ;  /* 0xfffffffe04067890 */ /* 0x000fe2000fffe0ff */
[----:B------:R-:W-:-:S04]  /*5c60*/  DEPBAR.LE SB0, 0x0 ;  /* 0x000080000000791a */ /* 0x000fc80000000000 */
[C---:B------:R-:W-:Y:S01]  /*5c70*/  IMAD.SHL.U32 R143, R226.reuse, 0x40, RZ ;  /* 0x00000040e28f7824 */ /* 0x040fe200078e00ff */
[----:B------:R-:W-:Y:S01]  /*5c80*/  LOP3.LUT R4, R247, 0x1f8, RZ, 0xc0, !PT ;  /* 0x000001f8f7047812 */ /* 0x000fe200078ec0ff */
[----:B------:R-:W-:Y:S01]  /*5c90*/  IMAD.SHL.U32 R7, R226, 0x20, RZ ;  /* 0x00000020e2077824 */ /* 0x000fe200078e00ff */
[----:B------:R-:W-:Y:S01]  /*5ca0*/  SHF.R.U32.HI R188, RZ, 0x1, R226 ;  /* 0x00000001ffbc7819 */ /* 0x000fe200000116e2 */
[----:B------:R-:W-:Y:S01]  /*5cb0*/  IMAD.MOV.U32 R190, RZ, RZ, R238 ;  /* 0x000000ffffbe7224 */ /* 0x000fe200078e00ee */
[----:B------:R-:W-:Y:S01]  /*5cc0*/  LOP3.LUT R229, R4, 0x38, R226, 0x78, !PT ;  /* 0x0000003804e57812 */ /* 0x000fe200078e78e2 */
[----:B------:R-:W-:Y:S01]  /*5cd0*/  IMAD.MOV.U32 R191, RZ, RZ, R239 ;  /* 0x000000ffffbf7224 */ /* 0x000fe200078e00ef */
[----:B------:R-:W-:Y:S01]  /*5ce0*/  SEL R13, R224, 0xffffffe0, !P2 ;  /* 0xffffffe0e00d7807 */ /* 0x000fe20005000000 */
[----:B------:R-:W-:Y:S01]  /*5cf0*/  IMAD.MOV.U32 R138, RZ, RZ, R236 ;  /* 0x000000ffff8a7224 */ /* 0x000fe200078e00ec */
[----:B------:R-:W-:Y:S01]  /*5d00*/  LOP3.LUT R229, R229, 0x1e00, R247, 0xf8, !PT ;  /* 0x00001e00e5e57812 */ /* 0x000fe200078ef8f7 */
[----:B------:R-:W-:Y:S01]  /*5d10*/  IMAD.MOV.U32 R139, RZ, RZ, R237 ;  /* 0x000000ffff8b7224 */ /* 0x000fe200078e00ed */
[----:B------:R-:W-:Y:S01]  /*5d20*/  UISETP.GT.U32.AND UP1, UPT, UR6, UR18, UPT ;  /* 0x000000120600728c */ /* 0x000fe2000bf24070 */
[----:B------:R-:W-:Y:S01]  /*5d30*/  IMAD.IADD R14, R132, 0x1, R13 ;  /* 0x00000001840e7824 */ /* 0x000fe200078e020d */
[----:B------:R-:W-:Y:S01]  /*5d40*/  LEA R229, R229, UR5, 0x1 ;  /* 0x00000005e5e57c11 */ /* 0x000fe2000f8e08ff */
[----:B------:R-:W-:-:S02]  /*5d50*/  IMAD.MOV.U32 R142, RZ, RZ, R242 ;  /* 0x000000ffff8e7224 */ /* 0x000fc400078e00f2 */
[----:B------:R-:W-:Y:S02]  /*5d60*/  IMAD.MOV.U32 R133, RZ, RZ, R245 ;  /* 0x000000ffff857224 */ /* 0x000fe400078e00f5 */
[----:B-1----:R-:W-:-:S04]  /*5d70*/  IMAD.WIDE.U32 R8, R2, UR6, RZ ;  /* 0x0000000602087c25 */ /* 0x002fc8000f8e00ff */
[----:B------:R-:W-:Y:S02]  /*5d80*/  IMAD.SHL.U32 R5, R8, 0x20, RZ ;  /* 0x0000002008057824 */ /* 0x000fe400078e00ff */
[----:B------:R-:W-:Y:S01]  /*5d90*/  IMAD R0, R3, UR6, R9 ;  /* 0x0000000603007c24 */ /* 0x000fe2000f8e0209 */
[----:B------:R-:W-:Y:S01]  /*5da0*/  LOP3.LUT R9, R143, 0x200, RZ, 0xc0, !PT ;  /* 0x000002008f097812 */ /* 0x000fe200078ec0ff */
[----:B------:R-:W-:Y:S01]  /*5db0*/  IMAD.MOV.U32 R143, RZ, RZ, R243 ;  /* 0x000000ffff8f7224 */ /* 0x000fe200078e00f3 */
[----:B------:R-:W-:Y:S01]  /*5dc0*/  BAR.SYNC.DEFER_BLOCKING 0x0 ;  /* 0x0000000000007b1d */ /* 0x000fe20000010000 */
[----:B------:R-:W-:Y:S02]  /*5dd0*/  LEA R5, P0, R2, R5, 0x4 ;  /* 0x0000000502057211 */ /* 0x000fe400078020ff */
[----:B------:R-:W-:Y:S02]  /*5de0*/  SHF.L.U64.HI R6, R8, 0x5, R0 ;  /* 0x0000000508067819 */ /* 0x000fe40000010200 */
[----:B------:R-:W-:-:S02]  /*5df0*/  LOP3.LUT R9, R9, 0x7c00, R7, 0xf8, !PT ;  /* 0x00007c0009097812 */ /* 0x000fc400078ef807 */
[----:B------:R-:W-:Y:S02]  /*5e00*/  LEA.HI.X R3, R2, R6, R3, 0x4, P0 ;  /* 0x0000000602037211 */ /* 0x000fe400000f2403 */
[----:B------:R-:W-:Y:S02]  /*5e10*/  LOP3.LUT R2, R188, 0x8, RZ, 0xc0, !PT ;  /* 0x00000008bc027812 */ /* 0x000fe400078ec0ff */
[CC--:B------:R-:W-:Y:S02]  /*5e20*/  LEA R6, P3, R8.reuse, R248.reuse, 0x6 ;  /* 0x000000f808067211 */ /* 0x0c0fe400078630ff */
[----:B------:R-:W-:Y:S02]  /*5e30*/  LEA R4, P0, R5, R248, 0x1 ;  /* 0x000000f805047211 */ /* 0x000fe400078008ff */
[----:B------:R-:W-:Y:S02]  /*5e40*/  LOP3.LUT R248, R249, R2, RZ, 0x3c, !PT ;  /* 0x00000002f9f87212 */ /* 0x000fe400078e3cff */
[----:B------:R-:W-:Y:S01]  /*5e50*/  LEA.HI.X R7, R8, R246, R0, 0x6, P3 ;  /* 0x000000f608077211 */ /* 0x000fe200018f3400 */
[----:B------:R-:W-:Y:S01]  /*5e60*/  IMAD.MOV.U32 R0, RZ, RZ, 0x40 ;  /* 0x00000040ff007424 */ /* 0x000fe200078e00ff */
[----:B------:R-:W-:-:S02]  /*5e70*/  LOP3.LUT R2, R9, R248, RZ, 0xfc, !PT ;  /* 0x000000f809027212 */ /* 0x000fc400078efcff */
[----:B------:R-:W-:Y:S02]  /*5e80*/  LEA.HI.X R5, R5, R246, R3, 0x1, P0 ;  /* 0x000000f605057211 */ /* 0x000fe400000f0c03 */
[----:B------:R-:W-:Y:S01]  /*5e90*/  LEA R2, R2, UR5, 0x1 ;  /* 0x0000000502027c11 */ /* 0x000fe2000f8e08ff */
[----:B------:R-:W-:Y:S01]  /*5ea0*/  @!PT LDS RZ, [RZ] ;  /* 0x00000000fffff984 */ /* 0x000fe20000000800 */
[----:B------:R-:W-:Y:S01]  /*5eb0*/  @!PT LDS RZ, [RZ] ;  /* 0x00000000fffff984 */ /* 0x000fe20000000800 */
[----:B------:R-:W-:Y:S01]  /*5ec0*/  @!PT LDS RZ, [RZ] ;  /* 0x00000000fffff984 */ /* 0x000fe20000000800 */
[----:B------:R-:W-:Y:S01]  /*5ed0*/  LDGSTS.E.BYPASS.LTC128B.128 [R229+0xa000], desc[UR24][R6.64] ;  /* 0x0a00000006e57fae */ /* 0x000fe2000b981a18 */
[----:B------:R-:W-:-:S03]  /*5ee0*/  SEL R17, R0, 0xffffffc0, !P1 ;  /* 0xffffffc000117807 */ /* 0x000fc60004800000 */
[----:B------:R-:W-:Y:S01]  /*5ef0*/  LDGSTS.E.BYPASS.LTC128B.128 [R229+0xb000], desc[UR24][R6.64+0x80] ;  /* 0x0b00008006e57fae */ /* 0x000fe2000b981a18 */
[--C-:B------:R-:W-:Y:S02]  /*5f00*/  IMAD.IADD R12, R13, 0x1, R2.reuse ;  /* 0x000000010d0c7824 */ /* 0x100fe400078e0202 */
[----:B------:R-:W-:Y:S01]  /*5f10*/  IMAD.IADD R0, R17, 0x1, R2 ;  /* 0x0000000111007824 */ /* 0x000fe200078e0202 */
[----:B------:R-:W-:Y:S03]  /*5f20*/  LDGSTS.E.BYPASS.LTC128B.128 [R229+0xa800], desc[UR24][R4.64] ;  /* 0x0a80000004e57fae */ /* 0x000fe6000b981a18 */
[----:B------:R-:W-:Y:S01]  /*5f30*/  IMAD.IADD R3, R13, 0x1, R0 ;  /* 0x000000010d037824 */ /* 0x000fe200078e0200 */
[----:B------:R1:W-:Y:S04]  /*5f40*/  LDGSTS.E.BYPASS.LTC128B.128 [R229+0xb800], desc[UR24][R4.64+0x80] ;  /* 0x0b80008004e57fae */ /* 0x0003e8000b981a18 */
[----:B------:R-:W-:Y:S04]  /*5f50*/  LDSM.16.M88.4 R28, [R132+0x8000] ;  /* 0x00800000841c783b */ /* 0x000fe80000000200 */
[----:B------:R-:W-:Y:S04]  /*5f60*/  LDSM.16.M88.4 R24, [R132+0x8800] ;  /* 0x008800008418783b */ /* 0x000fe80000000200 */
[----:B------:R-:W2:Y:S04]  /*5f70*/  LDSM.16.M88.4 R8, [R2] ;  /* 0x000000000208783b */ /* 0x000ea80000000200 */
[----:B------:R-:W-:Y:S04]  /*5f80*/  LDSM.16.M88.4 R20, [R12+0x2000] ;  /* 0x002000000c14783b */ /* 0x000fe80000000200 */
[----:B------:R-:W-:Y:S04]  /*5f90*/  LDSM.16.M88.4 R176, [R14+0x8800] ;  /* 0x008800000eb0783b */ /* 0x000fe80000000200 */
[----:B------:R-:W-:Y:S04]  /*5fa0*/  LDSM.16.M88.4 R180, [R14+0x8000] ;  /* 0x008000000eb4783b */ /* 0x000fe80000000200 */
[----:B-1----:R-:W1:Y:S04]  /*5fb0*/  LDSM.16.M88.4 R4, [R2+0x2000] ;  /* 0x002000000204783b */ /* 0x002e680000000200 */
[----:B------:R3:W-:Y:S04]  /*5fc0*/  STL [R1+0x4], R17 ;  /* 0x0000041101007387 */ /* 0x0007e80000100800 */
[----:B------:R-:W0:Y:S01]  /*5fd0*/  LDGDEPBAR ;  /* 0x00000000000079af */ /* 0x000e220000000000 */
[----:B--2---:R-:W-:Y:S01]  /*5fe0*/  HMMA.16816.F32 R220, R8, R28, RZ ;  /* 0x0000001c08dc723c */ /* 0x004fe200000018ff */
[----:B---3--:R-:W-:-:S07]  /*5ff0*/  IMAD.IADD R17, R132, 0x1, R17 ;  /* 0x0000000184117824 */ /* 0x008fce00078e0211 */
[----:B------:R-:W-:Y:S01]  /*6000*/  HMMA.16816.F32 R216, R8, R30, RZ ;  /* 0x0000001e08d8723c */ /* 0x000fe200000018ff */
[----:B------:R-:W-:-:S07]  /*6010*/  IMAD.IADD R13, R13, 0x1, R17 ;  /* 0x000000010d0d7824 */ /* 0x000fce00078e0211 */
[C---:B-1----:R-:W-:Y:S08]  /*6020*/  HMMA.16816.F32 R32, R4.reuse, R28, RZ ;  /* 0x0000001c0420723c */ /* 0x042ff000000018ff */
[C---:B------:R-:W-:Y:S08]  /*6030*/  HMMA.16816.F32 R184, R4.reuse, R24, RZ ;  /* 0x0000001804b8723c */ /* 0x040ff000000018ff */
[C---:B------:R-:W-:Y:S08]  /*6040*/  HMMA.16816.F32 R192, R4.reuse, R30, RZ ;  /* 0x0000001e04c0723c */ /* 0x040ff000000018ff */
[----:B------:R-:W-:Y:S08]  /*6050*/  HMMA.16816.F32 R4, R4, R26, RZ ;  /* 0x0000001a0404723c */ /* 0x000ff000000018ff */
[C---:B------:R-:W-:Y:S08]  /*6060*/  HMMA.16816.F32 R212, R8.reuse, R24, RZ ;  /* 0x0000001808d4723c */ /* 0x040ff000000018ff */
[----:B------:R-:W-:Y:S01]  /*6070*/  HMMA.16816.F32 R208, R8, R26, RZ ;  /* 0x0000001a08d0723c */ /* 0x000fe200000018ff */
[----:B------:R-:W1:Y:S04]  /*6080*/  LDSM.16.M88.4 R8, [R12] ;  /* 0x000000000c08783b */ /* 0x000e680000000200 */
[----:B------:R-:W-:Y:S03]  /*6090*/  LDSM.16.M88.4 R24, [R17+0x8000] ;  /* 0x008000001118783b */ /* 0x000fe60000000200 */
[C---:B------:R-:W-:Y:S08]  /*60a0*/  HMMA.16816.F32 R200, R20.reuse, R176, R184 ;  /* 0x000000b014c8723c */ /* 0x040ff000000018b8 */
[C---:B------:R-:W-:Y:S01]  /*60b0*/  HMMA.16816.F32 R184, R20.reuse, R178, R4 ;  /* 0x000000b214b8723c */ /* 0x040fe20000001804 */
[----:B------:R-:W2:Y:S07]  /*60c0*/  LDSM.16.M88.4 R4, [R0+0x2000] ;  /* 0x002000000004783b */ /* 0x000eae0000000200 */
        /* <DEDUP_REMOVED lines=18> */
[----:B------:R-:W-:Y:S03]  /*61f0*/  LDSM.16.M88.4 R180, [R132+0x9000] ;  /* 0x0090000084b4783b */ /* 0x000fe60000000200 */
[C---:B------:R-:W-:Y:S08]  /*6200*/  HMMA.16816.F32 R200, R20.reuse, R32, R192 ;  /* 0x0000002014c8723c */ /* 0x040ff000000018c0 */
[----:B------:R-:W-:Y:S01]  /*6210*/  HMMA.16816.F32 R32, R20, R34, R176 ;  /* 0x000000221420723c */ /* 0x000fe200000018b0 */
[----:B------:R-:W-:Y:S04]  /*6220*/  LDSM.16.M88.4 R20, [R2+0x6000] ;  /* 0x006000000214783b */ /* 0x000fe80000000200 */
[----:B------:R3:W4:Y:S03]  /*6230*/  LDSM.16.M88.4 R176, [R132+0x9800] ;  /* 0x0098000084b0783b */ /* 0x0007260000000200 */
[C---:B-1----:R-:W-:Y:S08]  /*6240*/  HMMA.16816.F32 R196, R4.reuse, R28, R220 ;  /* 0x0000001c04c4723c */ /* 0x042ff000000018dc */
[----:B------:R-:W-:Y:S01]  /*6250*/  HMMA.16816.F32 R192, R4, R30, R216 ;  /* 0x0000001e04c0723c */ /* 0x000fe200000018d8 */
[----:B---3--:R-:W-:-:S07]  /*6260*/  IMAD.MOV.U32 R132, RZ, RZ, R244 ;  /* 0x000000ffff847224 */ /* 0x008fce00078e00f4 */
        /* <DEDUP_REMOVED lines=9> */
[C---:B----4-:R-:W-:Y:S01]  /*6300*/  HMMA.16816.F32 R24, R20.reuse, R178, R4 ;  /* 0x000000b21418723c */ /* 0x050fe20000001804 */
[----:B------:R-:W2:Y:S07]  /*6310*/  LDSM.16.M88.4 R4, [R12+0x6000] ;  /* 0x006000000c04783b */ /* 0x000eae0000000200 */
[C---:B------:R-:W-:Y:S08]  /*6320*/  HMMA.16816.F32 R208, R20.reuse, R182, R192 ;  /* 0x000000b614d0723c */ /* 0x040ff000000018c0 */
[C---:B------:R-:W-:Y:S08]  /*6330*/  HMMA.16816.F32 R212, R20.reuse, R180, R196 ;  /* 0x000000b414d4723c */ /* 0x040ff000000018c4 */
[-C--:B------:R-:W-:Y:S01]  /*6340*/  HMMA.16816.F32 R192, R20, R176.reuse, R184 ;  /* 0x000000b014c0723c */ /* 0x080fe200000018b8 */
[----:B------:R3:W4:Y:S07]  /*6350*/  LDSM.16.M88.4 R20, [R12+0x4000] ;  /* 0x004000000c14783b */ /* 0x00072e0000000200 */
[C---:B-1----:R-:W-:Y:S08]  /*6360*/  HMMA.16816.F32 R196, R8.reuse, R176, R220 ;  /* 0x000000b008c4723c */ /* 0x042ff000000018dc */
[----:B------:R-:W-:Y:S01]  /*6370*/  HMMA.16816.F32 R200, R8, R180, R236 ;  /* 0x000000b408c8723c */ /* 0x000fe200000018ec */
[----:B------:R-:W-:-:S02]  /*6380*/  IMAD.MOV.U32 R238, RZ, RZ, R240 ;  /* 0x000000ffffee7224 */ /* 0x000fc400078e00f0 */
[----:B------:R-:W-:-:S05]  /*6390*/  IMAD.MOV.U32 R239, RZ, RZ, R241 ;  /* 0x000000ffffef7224 */ /* 0x000fca00078e00f1 */
[C---:B------:R-:W-:Y:S01]  /*63a0*/  HMMA.16816.F32 R204, R8.reuse, R182, R204 ;  /* 0x000000b608cc723c */ /* 0x040fe200000018cc */
[----:B------:R-:W-:Y:S07]  /*63b0*/  LDSM.16.M88.4 R180, [R17+0x9000] ;  /* 0x0090000011b4783b */ /* 0x000fee0000000200 */
[----:B------:R-:W-:Y:S01]  /*63c0*/  HMMA.16816.F32 R184, R8, R178, R216 ;  /* 0x000000b208b8723c */ /* 0x000fe200000018d8 */
[----:B------:R-:W-:Y:S04]  /*63d0*/  LDSM.16.M88.4 R176, [R17+0x9800] ;  /* 0x0098000011b0783b */ /* 0x000fe80000000200 */
[----:B------:R-:W-:Y:S03]  /*63e0*/  LDSM.16.M88.4 R8, [R0+0x4000] ;  /* 0x004000000008783b */ /* 0x000fe60000000200 */
[C---:B--2---:R-:W-:Y:S01]  /*63f0*/  HMMA.16816.F32 R220, R4.reuse, R34, R24 ;  /* 0x0000002204dc723c */ /* 0x044fe20000001818 */
[----:B------:R1:W2:Y:S07]  /*6400*/  LDSM.16.M88.4 R24, [R0+0x6000] ;  /* 0x006000000018783b */ /* 0x0002ae0000000200 */
[----:B------:R-:W-:Y:S01]  /*6410*/  HMMA.16816.F32 R240, R4, R30, R208 ;  /* 0x0000001e04f0723c */ /* 0x000fe200000018d0 */
[----:B------:R-:W-:-:S02]  /*6420*/  IMAD.MOV.U32 R210, RZ, RZ, R238 ;  /* 0x000000ffffd27224 */ /* 0x000fc400078e00ee */
[----:B------:R-:W-:Y:S02]  /*6430*/  IMAD.MOV.U32 R211, RZ, RZ, R239 ;  /* 0x000000ffffd37224 */ /* 0x000fe400078e00ef */
[----:B---3--:R-:W-:-:S03]  /*6440*/  IMAD.MOV.U32 R12, RZ, RZ, R210 ;  /* 0x000000ffff0c7224 */ /* 0x008fc600078e00d2 */
[C---:B------:R-:W-:Y:S08]  /*6450*/  HMMA.16816.F32 R244, R4.reuse, R28, R212 ;  /* 0x0000001c04f4723c */ /* 0x040ff000000018d4 */
[----:B------:R-:W-:Y:S01]  /*6460*/  HMMA.16816.F32 R236, R4, R32, R192 ;  /* 0x0000002004ec723c */ /* 0x000fe200000018c0 */
[----:B------:R-:W-:Y:S01]  /*6470*/  LDSM.16.M88.4 R4, [R3+0x6000] ;  /* 0x006000000304783b */ /* 0x000fe20000000200 */
[----:B-1----:R-:W-:-:S06]  /*6480*/  IMAD.U32 R0, RZ, RZ, UR4 ;  /* 0x00000004ff007e24 */ /* 0x002fcc000f8e00ff */
[C---:B----4-:R-:W-:Y:S08]  /*6490*/  HMMA.16816.F32 R216, R20.reuse, R28, R200 ;  /* 0x0000001c14d8723c */ /* 0x050ff000000018c8 */
[C---:B------:R-:W-:Y:S01]  /*64a0*/  HMMA.16816.F32 R212, R20.reuse, R30, R204 ;  /* 0x0000001e14d4723c */ /* 0x040fe200000018cc */
[----:B------:R-:W-:Y:S07]  /*64b0*/  LDSM.16.M88.4 R28, [R13+0x9800] ;  /* 0x009800000d1c783b */ /* 0x000fee0000000200 */
[C---:B------:R-:W-:Y:S08]  /*64c0*/  HMMA.16816.F32 R196, R20.reuse, R32, R196 ;  /* 0x0000002014c4723c */ /* 0x040ff000000018c4 */
[----:B------:R-:W-:Y:S01]  /*64d0*/  HMMA.16816.F32 R192, R20, R34, R184 ;  /* 0x0000002214c0723c */ /* 0x000fe200000018b8 */
[----:B------:R1:W-:Y:S04]  /*64e0*/  LDSM.16.M88.4 R32, [R13+0x9000] ;  /* 0x009000000d20783b */ /* 0x0003e80000000200 */
[----:B------:R-:W3:Y:S01]  /*64f0*/  LDSM.16.M88.4 R20, [R3+0x4000] ;  /* 0x004000000314783b */ /* 0x000ee20000000200 */
[----:B------:R-:W-:-:S04]  /*6500*/  DEPBAR.LE SB0, 0x0 ;  /* 0x000080000000791a */ /* 0x000fc80000000000 */
[C---:B--2---:R-:W-:Y:S01]  /*6510*/  HMMA.16816.F32 R204, R24.reuse, R182, R240 ;  /* 0x000000b618cc723c */ /* 0x044fe200000018f0 */
[----:B------:R-:W2:Y:S07]  /*6520*/  S2R R242, SR_CTAID.X ;  /* 0x0000000000f27919 */ /* 0x000eae0000002500 */
[----:B------:R-:W-:Y:S01]  /*6530*/  HMMA.16816.F32 R200, R24, R176, R236 ;  /* 0x000000b018c8723c */ /* 0x000fe200000018ec */
[----:B-1----:R-:W-:-:S07]  /*6540*/  IMAD.MOV.U32 R13, RZ, RZ, R211 ;  /* 0x000000ffff0d7224 */ /* 0x002fce00078e00d3 */
[C---:B------:R-:W-:Y:S01]  /*6550*/  HMMA.16816.F32 R208, R24.reuse, R180, R244 ;  /* 0x000000b418d0723c */ /* 0x040fe200000018f4 */
[----:B------:R-:W-:Y:S02]  /*6560*/  IMAD.MOV.U32 R246, RZ, RZ, R12 ;  /* 0x000000fffff67224 */ /* 0x000fe400078e000c */
[----:B------:R-:W-:Y:S02]  /*6570*/  IMAD.MOV.U32 R247, RZ, RZ, R13 ;  /* 0x000000fffff77224 */ /* 0x000fe400078e000d */
[----:B------:R-:W-:Y:S02]  /*6580*/  IMAD.MOV.U32 R245, RZ, RZ, R133 ;  /* 0x000000fffff57224 */ /* 0x000fe400078e0085 */
[----:B------:R-:W-:Y:S01]  /*6590*/  IMAD.MOV.U32 R133, RZ, RZ, R191 ;  /* 0x000000ffff857224 */ /* 0x000fe200078e00bf */
[----:B------:R-:W-:Y:S01]  /*65a0*/  HMMA.16816.F32 R184, R24, R178, R220 ;  /* 0x000000b218b8723c */ /* 0x000fe200000018dc */
[----:B------:R-:W-:Y:S02]  /*65b0*/  IMAD.MOV.U32 R244, RZ, RZ, R132 ;  /* 0x000000fffff47224 */ /* 0x000fe400078e0084 */
[----:B------:R-:W-:-:S05]  /*65c0*/  IMAD.MOV.U32 R132, RZ, RZ, R190 ;  /* 0x000000ffff847224 */ /* 0x000fca00078e00be */
        /* <DEDUP_REMOVED lines=8> */
[----:B------:R-:W-:Y:S01]  /*6650*/  HMMA.16816.F32 R184, R4, R30, R184 ;  /* 0x0000001e04b8723c */ /* 0x000fe200000018b8 */
[----:B------:R-:W-:-:S04]  /*6660*/  IMAD R4, R0, 0x20, R235 ;  /* 0x0000002000047824 */ /* 0x000fc800078e02eb */
[C---:B------:R-:W-:Y:S02]  /*6670*/  VIADD R5, R4.reuse, 0xffffffc0 ;  /* 0xffffffc004057836 */ /* 0x040fe40000000000 */
[C---:B------:R-:W-:Y:S01]  /*6680*/  VIADD R3, R4.reuse, 0xffffffc1 ;  /* 0xffffffc104037836 */ /* 0x040fe20000000000 */
[C---:B------:R-:W-:Y:S01]  /*6690*/  HMMA.16816.F32 R32, R20.reuse, R34, R180 ;  /* 0x000000221420723c */ /* 0x040fe200000018b4 */
[----:B------:R-:W-:Y:S01]  /*66a0*/  VIADD R2, R4, 0xffffffc8 ;  /* 0xffffffc804027836 */ /* 0x000fe20000000000 */
[----:B------:R-:W-:Y:S01]  /*66b0*/  BAR.SYNC.DEFER_BLOCKING 0x0 ;  /* 0x0000000000007b1d */ /* 0x000fe20000010000 */
[-C--:B------:R-:W-:Y:S01]  /*66c0*/  ISETP.GT.AND P5, PT, R228, R5.reuse, PT ;  /* 0x00000005e400720c */ /* 0x080fe20003fa4270 */
[C---:B------:R-:W-:Y:S01]  /*66d0*/  VIADD R0, R4.reuse, 0xffffffc9 ;  /* 0xffffffc904007836 */ /* 0x040fe20000000000 */
[C---:B------:R-:W-:Y:S01]  /*66e0*/  ISETP.GT.AND P3, PT, R15.reuse, R5, PT ;  /* 0x000000050f00720c */ /* 0x040fe20003f64270 */
[----:B------:R-:W-:Y:S01]  /*66f0*/  VIADD R6, R4, 0xffffffd0 ;  /* 0xffffffd004067836 */ /* 0x000fe20000000000 */
[----:B------:R-:W-:Y:S01]  /*6700*/  FSEL R17, R8, -INF , !P5 ;  /* 0xff80000008117808 */ /* 0x000fe20006800000 */
[----:B------:R-:W-:Y:S01]  /*6710*/  HMMA.16816.F32 R176, R20, R28, R196 ;  /* 0x0000001c14b0723c */ /* 0x000fe200000018c4 */
[-C--:B------:R-:W-:Y:S01]  /*6720*/  ISETP.GT.AND P4, PT, R228, R3.reuse, PT ;  /* 0x00000003e400720c */ /* 0x080fe20003f84270 */
[----:B------:R-:W-:Y:S01]  /*6730*/  VIADD R28, R4, 0xffffffd9 ;  /* 0xffffffd9041c7836 */ /* 0x000fe20000000000 */
[----:B------:R-:W-:-:S02]  /*6740*/  ISETP.GT.AND P0, PT, R15, R3, PT ;  /* 0x000000030f00720c */ /* 0x000fc40003f04270 */
[----:B------:R-:W-:Y:S01]  /*6750*/  FSEL R25, R10, -INF , !P3 ;  /* 0xff8000000a197808 */ /* 0x000fe20005800000 */
[----:B------:R-:W-:Y:S01]  /*6760*/  VIADD R10, R4, 0xffffffd8 ;  /* 0xffffffd8040a7836 */ /* 0x000fe20000000000 */
[-C--:B------:R-:W-:Y:S01]  /*6770*/  ISETP.GT.AND P5, PT, R228, R2.reuse, PT ;  /* 0x00000002e400720c */ /* 0x080fe20003fa4270 */
[----:B------:R-:W-:Y:S01]  /*6780*/  HMMA.16816.F32 R20, R20, R30, R192 ;  /* 0x0000001e1414723c */ /* 0x000fe200000018c0 */
[----:B------:R-:W-:Y:S02]  /*6790*/  ISETP.GT.AND P3, PT, R15, R2, PT ;  /* 0x000000020f00720c */ /* 0x000fe40003f64270 */
[----:B------:R-:W-:Y:S02]  /*67a0*/  FSEL R14, R9, -INF , !P4 ;  /* 0xff800000090e7808 */ /* 0x000fe40006000000 */
[----:B------:R-:W-:Y:S01]  /*67b0*/  FSEL R26, R11, -INF , !P0 ;  /* 0xff8000000b1a7808 */ /* 0x000fe20004000000 */
[----:B------:R-:W-:Y:S01]  /*67c0*/  VIADD R11, R4, 0xffffffd1 ;  /* 0xffffffd1040b7836 */ /* 0x000fe20000000000 */
[----:B------:R-:W-:-:S02]  /*67d0*/  FSEL R19, R32, -INF , !P5 ;  /* 0xff80000020137808 */ /* 0x000fc40006800000 */
[-C--:B------:R-:W-:Y:S02]  /*67e0*/  ISETP.GT.AND P4, PT, R228, R0.reuse, PT ;  /* 0x00000000e400720c */ /* 0x080fe40003f84270 */
[C---:B------:R-:W-:Y:S02]  /*67f0*/  ISETP.GT.AND P0, PT, R15.reuse, R0, PT ;  /* 0x000000000f00720c */ /* 0x040fe40003f04270 */
[----:B------:R-:W-:Y:S02]  /*6800*/  FSEL R29, R34, -INF , !P3 ;  /* 0xff800000221d7808 */ /* 0x000fe40005800000 */
[-C--:B------:R-:W-:Y:S02]  /*6810*/  ISETP.GT.AND P5, PT, R228, R6.reuse, PT ;  /* 0x00000006e400720c */ /* 0x080fe40003fa4270 */
[----:B------:R-:W-:Y:S02]  /*6820*/  ISETP.GT.AND P3, PT, R15, R6, PT ;  /* 0x000000060f00720c */ /* 0x000fe40003f64270 */
[----:B------:R-:W-:-:S02]  /*6830*/  FSEL R24, R33, -INF , !P4 ;  /* 0xff80000021187808 */ /* 0x000fc40006000000 */
[----:B------:R-:W-:Y:S02]  /*6840*/  FSEL R27, R35, -INF , !P0 ;  /* 0xff800000231b7808 */ /* 0x000fe40004000000 */
[----:B------:R-:W-:Y:S02]  /*6850*/  FSEL R12, R176, -INF , !P5 ;  /* 0xff800000b00c7808 */ /* 0x000fe40006800000 */
[-C--:B------:R-:W-:Y:S02]  /*6860*/  ISETP.GT.AND P4, PT, R228, R11.reuse, PT ;  /* 0x0000000be400720c */ /* 0x080fe40003f84270 */
[----:B------:R-:W-:Y:S02]  /*6870*/  ISETP.GT.AND P0, PT, R15, R11, PT ;  /* 0x0000000b0f00720c */ /* 0x000fe40003f04270 */
[----:B------:R-:W-:Y:S02]  /*6880*/  FSEL R31, R178, -INF , !P3 ;  /* 0xff800000b21f7808 */ /* 0x000fe40005800000 */
[----:B------:R-:W-:-:S02]  /*6890*/  ISETP.GT.AND P5, PT, R228, R10, PT ;  /* 0x0000000ae400720c */ /* 0x000fc40003fa4270 */
[----:B------:R-:W-:Y:S02]  /*68a0*/  ISETP.GT.AND P3, PT, R15, R10, PT ;  /* 0x0000000a0f00720c */ /* 0x000fe40003f64270 */
[----:B------:R-:W-:Y:S02]  /*68b0*/  FSEL R9, R177, -INF , !P4 ;  /* 0xff800000b1097808 */ /* 0x000fe40006000000 */
        /* <DEDUP_REMOVED lines=18> */
[----:B------:R-:W-:Y:S02]  /*69e0*/  ISETP.GE.AND P5, PT, R0, R230, PT ;  /* 0x000000e60000720c */ /* 0x000fe40003fa6270 */
[----:B------:R-:W-:Y:S02]  /*69f0*/  FSEL R198, R9, -INF , !P4 ;  /* 0xff80000009c67808 */ /* 0x000fe40006000000 */
[----:B------:R-:W-:Y:S02]  /*6a00*/  FSEL R197, R8, -INF , !P0 ;  /* 0xff80000008c57808 */ /* 0x000fe40004000000 */
[----:B------:R-:W-:-:S02]  /*6a10*/  ISETP.GE.AND P4, PT, R3, R231, PT ;  /* 0x000000e70300720c */ /* 0x000fc40003f86270 */
[-C--:B------:R-:W-:Y:S02]  /*6a20*/  ISETP.GE.AND P0, PT, R2, R231.reuse, PT ;  /* 0x000000e70200720c */ /* 0x080fe40003f06270 */
[----:B------:R-:W-:Y:S02]  /*6a30*/  FSEL R25, R25, -INF , !P3 ;  /* 0xff80000019197808 */ /* 0x000fe40005800000 */
[----:B------:R-:W-:Y:S02]  /*6a40*/  ISETP.GE.AND P3, PT, R6, R231, PT ;  /* 0x000000e70600720c */ /* 0x000fe40003f66270 */
[----:B------:R-:W-:Y:S02]  /*6a50*/  FSEL R24, R24, -INF , !P5 ;  /* 0xff80000018187808 */ /* 0x000fe40006800000 */
[----:B------:R-:W-:Y:S02]  /*6a60*/  ISETP.GE.AND P5, PT, R28, R230, PT ;  /* 0x000000e61c00720c */ /* 0x000fe40003fa6270 */
[----:B------:R-:W-:-:S02]  /*6a70*/  FSEL R26, R26, -INF , !P4 ;  /* 0xff8000001a1a7808 */ /* 0x000fc40006000000 */
[----:B------:R-:W-:Y:S02]  /*6a80*/  FSEL R23, R29, -INF , !P0 ;  /* 0xff8000001d177808 */ /* 0x000fe40004000000 */
[-C--:B------:R-:W-:Y:S02]  /*6a90*/  ISETP.GE.AND P4, PT, R11, R231.reuse, PT ;  /* 0x000000e70b00720c */ /* 0x080fe40003f86270 */
[----:B------:R-:W-:Y:S02]  /*6aa0*/  ISETP.GE.AND P0, PT, R10, R231, PT ;  /* 0x000000e70a00720c */ /* 0x000fe40003f06270 */
[----:B------:R-:W-:Y:S02]  /*6ab0*/  FSEL R191, R31, -INF , !P3 ;  /* 0xff8000001fbf7808 */ /* 0x000fe40005800000 */
[----:B------:R-:W-:Y:S02]  /*6ac0*/  ISETP.GT.AND P3, PT, R16, R5, PT ;  /* 0x000000051000720c */ /* 0x000fe40003f64270 */
[----:B------:R-:W-:-:S02]  /*6ad0*/  FSEL R196, R7, -INF , !P5 ;  /* 0xff80000007c47808 */ /* 0x000fc40006800000 */
[-C--:B------:R-:W-:Y:S02]  /*6ae0*/  ISETP.GE.AND P5, PT, R0, R231.reuse, PT ;  /* 0x000000e70000720c */ /* 0x080fe40003fa6270 */
[----:B------:R-:W-:Y:S02]  /*6af0*/  FSEL R212, R30, -INF , !P4 ;  /* 0xff8000001ed47808 */ /* 0x000fe40006000000 */
[----:B------:R-:W-:Y:S02]  /*6b00*/  FSEL R213, R20, -INF , !P0 ;  /* 0xff80000014d57808 */ /* 0x000fe40004000000 */
[----:B------:R-:W-:Y:S02]  /*6b10*/  ISETP.GE.AND P6, PT, R28, R231, PT ;  /* 0x000000e71c00720c */ /* 0x000fe40003fc6270 */
        /* <DEDUP_REMOVED lines=8> */
[----:B------:R-:W-:Y:S02]  /*6ba0*/  FSEL R32, R7, -INF , !P4 ;  /* 0xff80000007207808 */ /* 0x000fe40006000000 */
[----:B------:R-:W-:Y:S02]  /*6bb0*/  ISETP.GE.AND P6, PT, R2, R232, PT ;  /* 0x000000e80200720c */ /* 0x000fe40003fc6270 */
[----:B------:R-:W-:Y:S02]  /*6bc0*/  ISETP.GT.AND P0, PT, R16, R0, PT ;  /* 0x000000001000720c */ /* 0x000fe40003f04270 */
[----:B------:R-:W-:Y:S02]  /*6bd0*/  FSEL R7, R204, -INF , !P3 ;  /* 0xff800000cc077808 */ /* 0x000fe40005800000 */
[----:B------:R-:W-:Y:S02]  /*6be0*/  ISETP.GT.AND P3, PT, R16, R6, PT ;  /* 0x000000061000720c */ /* 0x000fe40003f64270 */
[----:B------:R-:W-:-:S02]  /*6bf0*/  FSEL R34, R8, -INF , !P5 ;  /* 0xff80000008227808 */ /* 0x000fc40006800000 */
[-C--:B------:R-:W-:Y:S02]  /*6c00*/  ISETP.GE.AND P4, PT, R0, R232.reuse, PT ;  /* 0x000000e80000720c */ /* 0x080fe40003f86270 */
[----:B------:R-:W-:Y:S02]  /*6c10*/  FSEL R8, R205, -INF , !P0 ;  /* 0xff800000cd087808 */ /* 0x000fe40004000000 */
[----:B------:R-:W-:Y:S02]  /*6c20*/  FSEL R31, R7, -INF , !P6 ;  /* 0xff800000071f7808 */ /* 0x000fe40007000000 */
[----:B------:R-:W-:Y:S02]  /*6c30*/  ISETP.GE.AND P5, PT, R6, R232, PT ;  /* 0x000000e80600720c */ /* 0x000fe40003fa6270 */
[----:B------:R-:W-:Y:S02]  /*6c40*/  ISETP.GT.AND P0, PT, R16, R11, PT ;  /* 0x0000000b1000720c */ /* 0x000fe40003f04270 */
[----:B------:R-:W-:-:S02]  /*6c50*/  FSEL R7, R200, -INF , !P3 ;  /* 0xff800000c8077808 */ /* 0x000fc40005800000 */
[----:B------:R-:W-:Y:S02]  /*6c60*/  ISETP.GT.AND P3, PT, R16, R10, PT ;  /* 0x0000000a1000720c */ /* 0x000fe40003f64270 */
[----:B------:R-:W-:Y:S02]  /*6c70*/  FSEL R33, R8, -INF , !P4 ;  /* 0xff80000008217808 */ /* 0x000fe40006000000 */
[----:B------:R-:W-:Y:S02]  /*6c80*/  FSEL R8, R201, -INF , !P0 ;  /* 0xff800000c9087808 */ /* 0x000fe40004000000 */
[----:B------:R-:W-:Y:S02]  /*6c90*/  FSEL R182, R7, -INF , !P5 ;  /* 0xff80000007b67808 */ /* 0x000fe40006800000 */
[-C--:B------:R-:W-:Y:S02]  /*6ca0*/  ISETP.GE.AND P6, PT, R11, R232.reuse, PT ;  /* 0x000000e80b00720c */ /* 0x080fe40003fc6270 */
[----:B------:R-:W-:-:S02]  /*6cb0*/  ISETP.GE.AND P4, PT, R10, R232, PT ;  /* 0x000000e80a00720c */ /* 0x000fc40003f86270 */
[----:B------:R-:W-:Y:S02]  /*6cc0*/  ISETP.GT.AND P0, PT, R16, R28, PT ;  /* 0x0000001c1000720c */ /* 0x000fe40003f04270 */
[----:B------:R-:W-:Y:S02]  /*6cd0*/  FSEL R7, R184, -INF , !P3 ;  /* 0xff800000b8077808 */ /* 0x000fe40005800000 */
[----:B------:R-:W-:Y:S02]  /*6ce0*/  ISETP.GT.AND P5, PT, R18, R5, PT ;  /* 0x000000051200720c */ /* 0x000fe40003fa4270 */
[----:B------:R-:W-:Y:S02]  /*6cf0*/  ISETP.GE.AND P3, PT, R5, R233, PT ;  /* 0x000000e90500720c */ /* 0x000fe40003f66270 */
[----:B------:R-:W-:Y:S02]  /*6d00*/  FSEL R190, R8, -INF , !P6 ;  /* 0xff80000008be7808 */ /* 0x000fe40007000000 */
[----:B------:R-:W-:-:S02]  /*6d10*/  FSEL R5, R185, -INF , !P0 ;  /* 0xff800000b9057808 */ /* 0x000fc40004000000 */
[----:B------:R-:W-:Y:S02]  /*6d20*/  FSEL R183, R7, -INF , !P4 ;  /* 0xff80000007b77808 */ /* 0x000fe40006000000 */
[----:B------:R-:W-:Y:S02]  /*6d30*/  ISETP.GE.AND P6, PT, R28, R232, PT ;  /* 0x000000e81c00720c */ /* 0x000fe40003fc6270 */
[----:B------:R-:W-:Y:S02]  /*6d40*/  ISETP.GT.AND P0, PT, R18, R3, PT ;  /* 0x000000031200720c */ /* 0x000fe40003f04270 */
[----:B------:R-:W-:Y:S01]  /*6d50*/  ISETP.GE.AND P4, PT, R3, R233, PT ;  /* 0x000000e90300720c */ /* 0x000fe20003f86270 */
[----:B------:R-:W-:Y:S01]  /*6d60*/  IMAD.U32 R3, RZ, RZ, UR31 ;  /* 0x0000001fff037e24 */ /* 0x000fe2000f8e00ff */
[----:B------:R-:W-:Y:S02]  /*6d70*/  FSEL R181, R5, -INF , !P6 ;  /* 0xff80000005b57808 */ /* 0x000fe40007000000 */
[----:B------:R-:W-:-:S02]  /*6d80*/  FSEL R30, R210, -INF , !P5 ;  /* 0xff800000d21e7808 */ /* 0x000fc40006800000 */
[----:B------:R-:W-:Y:S02]  /*6d90*/  ISETP.GT.AND P6, PT, R18, R2, PT ;  /* 0x000000021200720c */ /* 0x000fe40003fc4270 */
[----:B------:R-:W-:Y:S02]  /*6da0*/  ISETP.GE.AND P5, PT, R2, R233, PT ;  /* 0x000000e90200720c */ /* 0x000fe40003fa6270 */
[----:B------:R-:W-:Y:S02]  /*6db0*/  LOP3.LUT R2, R3, UR6, R133, 0x96, !PT ;  /* 0x0000000603027c12 */ /* 0x000fe4000f8e9685 */
[----:B------:R-:W-:Y:S02]  /*6dc0*/  SHF.R.U32.HI R133, RZ, 0x5, R226 ;  /* 0x00000005ff857819 */ /* 0x000fe400000116e2 */
[----:B------:R-:W-:Y:S01]  /*6dd0*/  FSEL R132, R211, -INF , !P0 ;  /* 0xff800000d3847808 */ /* 0x000fe20004000000 */
[----:B------:R-:W-:Y:S01]  /*6de0*/  IMAD.WIDE.U32 R2, R2, -0x326172a9, RZ ;  /* 0xcd9e8d5702027825 */ /* 0x000fe200078e00ff */
[----:B------:R-:W-:-:S02]  /*6df0*/  FSEL R29, R206, -INF , !P6 ;  /* 0xff800000ce1d7808 */ /* 0x000fc40007000000 */
[----:B------:R-:W-:Y:S01]  /*6e00*/  FSEL R132, R132, -INF , !P4 ;  /* 0xff80000084847808 */ /* 0x000fe20006000000 */
[----:B--2---:R-:W-:Y:S01]  /*6e10*/  IMAD R242, R242, 0x8, R133 ;  /* 0x00000008f2f27824 */ /* 0x004fe200078e0285 */
[----:B------:R-:W-:Y:S02]  /*6e20*/  ISETP.GT.AND P4, PT, R18, R6, PT ;  /* 0x000000061200720c */ /* 0x000fe40003f84270 */
[----:B------:R-:W-:Y:S01]  /*6e30*/  ISETP.GE.AND P6, PT, R6, R233, PT ;  /* 0x000000e90600720c */ /* 0x000fe20003fc6270 */
[----:B------:R-:W-:Y:S01]  /*6e40*/  IMAD.WIDE.U32 R242, R242, -0x326172a9, RZ ;  /* 0xcd9e8d57f2f27825 */ /* 0x000fe200078e00ff */
[----:B------:R-:W-:Y:S02]  /*6e50*/  LOP3.LUT R6, R2, UR21, R143, 0x96, !PT ;  /* 0x0000001502067c12 */ /* 0x000fe4000f8e968f */
[----:B------:R-:W-:Y:S02]  /*6e60*/  ISETP.GT.AND P0, PT, R18, R0, PT ;  /* 0x000000001200720c */ /* 0x000fe40003f04270 */
[----:B------:R-:W-:Y:S01]  /*6e70*/  LOP3.LUT R8, R242, UR22, R3, 0x96, !PT ;  /* 0x00000016f2087c12 */ /* 0x000fe2000f8e9603 */
[----:B------:R-:W-:Y:S01]  /*6e80*/  IMAD.WIDE.U32 R6, R6, -0x2daee0ad, RZ ;  /* 0xd2511f5306067825 */ /* 0x000fe200078e00ff */
[----:B------:R-:W1:Y:S01]  /*6e90*/  S2R R242, SR_CTAID.X ;  /* 0x0000000000f27919 */ /* 0x000e620000002500 */
[----:B------:R-:W-:-:S02]  /*6ea0*/  FSEL R30, R30, -INF , !P3 ;  /* 0xff8000001e1e7808 */ /* 0x000fc40005800000 */
[----:B------:R-:W-:Y:S01]  /*6eb0*/  IMAD.WIDE.U32 R8, R8, -0x2daee0ad, RZ ;  /* 0xd2511f5308087825 */ /* 0x000fe200078e00ff */
[----:B------:R-:W-:Y:S02]  /*6ec0*/  FSEL R27, R207, -INF , !P0 ;  /* 0xff800000cf1b7808 */ /* 0x000fe40004000000 */
[----:B------:R-:W-:Y:S02]  /*6ed0*/  FSEL R29, R29, -INF , !P5 ;  /* 0xff8000001d1d7808 */ /* 0x000fe40006800000 */
[----:B------:R-:W-:Y:S02]  /*6ee0*/  ISETP.GE.AND P3, PT, R0, R233, PT ;  /* 0x000000e90000720c */ /* 0x000fe40003f66270 */
[----:B------:R-:W-:Y:S02]  /*6ef0*/  ISETP.GT.AND P0, PT, R18, R11, PT ;  /* 0x0000000b1200720c */ /* 0x000fe40003f04270 */
[----:B------:R-:W-:Y:S02]  /*6f00*/  ISETP.GE.AND P5, PT, R11, R233, PT ;  /* 0x000000e90b00720c */ /* 0x000fe40003fa6270 */
[----:B------:R-:W-:-:S02]  /*6f10*/  LOP3.LUT R11, R2, UR21, R247, 0x96, !PT ;  /* 0x00000015020b7c12 */ /* 0x000fc4000f8e96f7 */
[----:B------:R-:W-:Y:S02]  /*6f20*/  LOP3.LUT R0, R138, UR14, R9, 0x96, !PT ;  /* 0x0000000e8a007c12 */ /* 0x000fe4000f8e9609 */
[----:B------:R-:W-:Y:S02]  /*6f30*/  LOP3.LUT R12, R8, UR12, R7, 0x96, !PT ;  /* 0x0000000c080c7c12 */ /* 0x000fe4000f8e9607 */
[----:B------:R-:W-:Y:S01]  /*6f40*/  FSEL R27, R27, -INF , !P3 ;  /* 0xff8000001b1b7808 */ /* 0x000fe20005800000 */
[----:B------:R-:W-:Y:S01]  /*6f50*/  IMAD.WIDE.U32 R8, R0, -0x326172a9, RZ ;  /* 0xcd9e8d5700087825 */ /* 0x000fe200078e00ff */
[----:B------:R-:W-:Y:S02]  /*6f60*/  FSEL R139, R202, -INF , !P4 ;  /* 0xff800000ca8b7808 */ /* 0x000fe40006000000 */
[----:B------:R-:W-:Y:S01]  /*6f70*/  ISETP.GT.AND P3, PT, R18, R10, PT ;  /* 0x0000000a1200720c */ /* 0x000fe20003f64270 */
[----:B------:R-:W-:Y:S01]  /*6f80*/  IMAD.WIDE.U32 R12, R12, -0x326172a9, RZ ;  /* 0xcd9e8d570c0c7825 */ /* 0x000fe200078e00ff */
[----:B------:R-:W-:-:S02]  /*6f90*/  ISETP.GE.AND P4, PT, R10, R233, PT ;  /* 0x000000e90a00720c */ /* 0x000fc40003f86270 */
[----:B------:R-:W-:Y:S01]  /*6fa0*/  FSEL R35, R186, -INF , !P3 ;  /* 0xff800000ba237808 */ /* 0x000fe20005800000 */
[----:B------:R-:W-:Y:S01]  /*6fb0*/  IMAD.WIDE.U32 R10, R11, -0x2daee0ad, RZ ;  /* 0xd2511f530b0a7825 */ /* 0x000fe200078e00ff */
[----:B------:R-:W-:-:S03]  /*6fc0*/  ISETP.GE.AND P3, PT, R28, R233, PT ;  /* 0x000000e91c00720c */ /* 0x000fc60003f66270 */
[----:B-1----:R-:W-:Y:S01]  /*6fd0*/  IMAD R242, R242, 0x8, R133 ;  /* 0x00000008f2f27824 */ /* 0x002fe200078e0285 */
[----:B------:R-:W-:Y:S02]  /*6fe0*/  FSEL R133, R203, -INF , !P0 ;  /* 0xff800000cb857808 */ /* 0x000fe40004000000 */
[----:B------:R-:W-:Y:S01]  /*6ff0*/  ISETP.GT.AND P0, PT, R18, R28, PT ;  /* 0x0000001c1200720c */ /* 0x000fe20003f04270 */
[----:B------:R-:W-:-:S03]  /*7000*/  VIADD R242, R242, 0x4 ;  /* 0x00000004f2f27836 */ /* 0x000fc60000000000 */
[----:B------:R-:W-:Y:S01]  /*7010*/  FSEL R28, R187, -INF , !P0 ;  /* 0xff800000bb1c7808 */ /* 0x000fe20004000000 */
[----:B------:R-:W-:-:S03]  /*7020*/  IMAD.WIDE.U32 R242, R242, -0x326172a9, RZ ;  /* 0xcd9e8d57f2f27825 */ /* 0x000fc600078e00ff */
[----:B------:R-:W-:-:S05]  /*7030*/  LOP3.LUT R3, R242, UR22, R3, 0x96, !PT ;  /* 0x00000016f2037c12 */ /* 0x000fca000f8e9603 */
[----:B------:R-:W-:-:S05]  /*7040*/  IMAD.WIDE.U32 R2, R3, -0x2daee0ad, RZ ;  /* 0xd2511f5303027825 */ /* 0x000fca00078e00ff */
[----:B------:R-:W-:Y:S02]  /*7050*/  LOP3.LUT R0, R244, UR14, R3, 0x96, !PT ;  /* 0x0000000ef4007c12 */ /* 0x000fe4000f8e9603 */
[----:B------:R-:W-:Y:S02]  /*7060*/  LOP3.LUT R20, R2, UR12, R11, 0x96, !PT ;  /* 0x0000000c02147c12 */ /* 0x000fe4000f8e960b */
[----:B------:R-:W-:Y:S01]  /*7070*/  LOP3.LUT R3, R142, UR13, R9, 0x96, !PT ;  /* 0x0000000d8e037c12 */ /* 0x000fe2000f8e9609 */
[----:B------:R-:W-:Y:S01]  /*7080*/  IMAD.WIDE.U32 R142, R0, -0x326172a9, RZ ;  /* 0xcd9e8d57008e7825 */ /* 0x000fe200078e00ff */
[----:B------:R-:W-:Y:S02]  /*7090*/  LOP3.LUT R2, R8, UR11, R13, 0x96, !PT ;  /* 0x0000000b08027c12 */ /* 0x000fe4000f8e960d */
[----:B------:R-:W-:Y:S01]  /*70a0*/  FMNMX3.FTZ R0, R135, R17, R14, !PT ;  /* 0x0000001187007276 */ /* 0x000fe2000781000e */
[----:B------:R-:W-:Y:S01]  /*70b0*/  IMAD.WIDE.U32 R20, R20, -0x326172a9, RZ ;  /* 0xcd9e8d5714147825 */ /* 0x000fe200078e00ff */
[----:B------:R-:W-:-:S02]  /*70c0*/  LOP3.LUT R8, R246, UR13, R143, 0x96, !PT ;  /* 0x0000000df6087c12 */ /* 0x000fc4000f8e968f */
[----:B------:R-:W-:Y:S01]  /*70d0*/  FMNMX3.FTZ R0, R0, R19, R24, !PT ;  /* 0x0000001300007276 */ /* 0x000fe20007810018 */
[----:B------:R-:W-:Y:S01]  /*70e0*/  IMAD.WIDE.U32 R176, R3, -0x2daee0ad, RZ ;  /* 0xd2511f5303b07825 */ /* 0x000fe200078e00ff */
[----:B------:R-:W-:Y:S02]  /*70f0*/  LOP3.LUT R137, R142, UR11, R21, 0x96, !PT ;  /* 0x0000000b8e897c12 */ /* 0x000fe4000f8e9615 */
[----:B------:R-:W-:Y:S01]  /*7100*/  FMNMX3.FTZ R5, R0, R199, R198, !PT ;  /* 0x000000c700057276 */ /* 0x000fe200078100c6 */
[----:B------:R-:W-:Y:S01]  /*7110*/  IMAD.WIDE.U32 R178, R2, -0x2daee0ad, RZ ;  /* 0xd2511f5302b27825 */ /* 0x000fe200078e00ff */
[----:B------:R-:W-:-:S03]  /*7120*/  LOP3.LUT R138, R6, UR10, R177, 0x96, !PT ;  /* 0x0000000a068a7c12 */ /* 0x000fc6000f8e96b1 */
[----:B------:R-:W-:Y:S01]  /*7130*/  IMAD.WIDE.U32 R8, R8, -0x2daee0ad, RZ ;  /* 0xd2511f5308087825 */ /* 0x000fe200078e00ff */
[----:B------:R-:W-:Y:S01]  /*7140*/  LOP3.LUT R141, R176, UR9, R179, 0x96, !PT ;  /* 0x00000009b08d7c12 */ /* 0x000fe2000f8e96b3 */
[----:B------:R-:W-:Y:S06]  /*7150*/  BRA.U !UP1, `(.L_x_2291) ;  /* 0x0000000109647547 */ /* 0x000fec000b800000 */
[----:B------:R-:W-:-:S04]  /*7160*/  UIADD3 UR5, UPT, UPT, UR4, -0x3, URZ ;  /* 0xfffffffd04057890 */ /* 0x000fc8000fffe0ff */
[----:B------:R-:W-:-:S04]  /*7170*/  UIMAD.WIDE.U32 UR26, UR5, UR16, URZ ;  /* 0x00000010051a72a5 */ /* 0x000fc8000f8e00ff */
[----:B------:R-:W-:Y:S02]  /*7180*/  USHF.L.U32 UR23, UR26, 0x5, URZ ;  /* 0x000000051a177899 */ /* 0x000fe400080006ff */
[----:B------:R-:W-:Y:S01]  /*7190*/  UIMAD UR5, UR5, UR17, UR27 ;  /* 0x00000011050572a4 */ /* 0x000fe2000f8e021b */
[----:B------:R-:W-:Y:S01]  /*71a0*/  IMAD.U32 R6, RZ, RZ, UR26 ;  /* 0x0000001aff067e24 */ /* 0x000fe2000f8e00ff */
[----:B------:R-:W-:Y:S01]  /*71b0*/  ULEA UR23, UP0, UR16, UR23, 0x4 ;  /* 0x0000001710177291 */ /* 0x000fe2000f8020ff */
[----:B------:R-:W-:Y:S01]  /*71c0*/  IMAD.U32 R2, RZ, RZ, UR26 ;  /* 0x0000001aff027e24 */ /* 0x000fe2000f8e00ff */
[----:B------:R-:W-:Y:S02]  /*71d0*/  USHF.L.U64.HI UR7, UR26, 0x5, UR5 ;  /* 0x000000051a077899 */ /* 0x000fe40008010205 */
[----:B------:R-:W-:Y:S01]  /*71e0*/  IMAD.U32 R0, RZ, RZ, UR5 ;  /* 0x00000005ff007e24 */ /* 0x000fe2000f8e00ff */
[----:B------:R-:W-:Y:S01]  /*71f0*/  LEA R6, P0, R6, R234, 0x6 ;  /* 0x000000ea06067211 */ /* 0x000fe200078030ff */
[----:B------:R-:W-:Y:S01]  /*7200*/  ULEA.HI.X UR7, UR16, UR7, UR17, 0x4, UP0 ;  /* 0x0000000710077291 */ /* 0x000fe200080f2411 */
[----:B------:R-:W-:Y:S01]  /*7210*/  MOV R3, UR23 ;  /* 0x0000001700037c02 */ /* 0x000fe20008000f00 */
[----:B------:R-:W-:Y:S01]  /*7220*/  IMAD.U32 R142, RZ, RZ, UR23 ;  /* 0x00000017ff8e7e24 */ /* 0x000fe2000f8e00ff */
[----:B------:R-:W-:-:S02]  /*7230*/  LEA.HI.X R7, R2, R227, R0, 0x6, P0 ;  /* 0x000000e302077211 */ /* 0x000fc400000f3400 */
[----:B------:R-:W-:Y:S02]  /*7240*/  LEA R2, P0, R3, R234, 0x1 ;  /* 0x000000ea03027211 */ /* 0x000fe400078008ff */
        /* <DEDUP_REMOVED lines=10> */
.L_x_2291:
[----:B-1----:R-:W-:Y:S01]  /*72f0*/  FMNMX3.FTZ R3, R134, R25, R26, !PT ;  /* 0x0000001986037276 */ /* 0x002fe2000781001a */
[----:B------:R-:W-:Y:S01]  /*7300*/  IMAD.WIDE.U32 R142, R137, -0x2daee0ad, RZ ;  /* 0xd2511f53898e7825 */ /* 0x000fe200078e00ff */
[----:B------:R-:W-:Y:S01]  /*7310*/  FMNMX3.FTZ R0, R5, R197, R196, !PT ;  /* 0x000000c505007276 */ /* 0x000fe200078100c4 */
[----:B------:R-:W1:Y:S01]  /*7320*/  LDCU UR7, c[0x0][0x45c] ;  /* 0x00008b80ff0777ac */ /* 0x000e620008000800 */
[----:B------:R-:W-:Y:S01]  /*7330*/  FMNMX3.FTZ R2, R136, R32, R34, !PT ;  /* 0x0000002088027276 */ /* 0x000fe20007810022 */
[----:B------:R-:W2:Y:S01]  /*7340*/  S2UR UR5, SR_CgaCtaId ;  /* 0x00000000000579c3 */ /* 0x000ea20000008800 */
[----:B------:R-:W-:Y:S01]  /*7350*/  FMNMX3.FTZ R5, R140, R30, R132, !PT ;  /* 0x0000001e8c057276 */ /* 0x000fe20007810084 */
[----:B------:R-:W-:Y:S01]  /*7360*/  UMOV UR23, 0x400 ;  /* 0x0000040000177882 */ /* 0x000fe20000000000 */
[----:B------:R-:W-:Y:S02]  /*7370*/  FMNMX3.FTZ R6, R3, R23, R22, !PT ;  /* 0x0000001703067276 */ /* 0x000fe40007810016 */
[----:B------:R-:W-:-:S02]  /*7380*/  FMNMX3.FTZ R3, R2, R31, R33, !PT ;  /* 0x0000001f02037276 */ /* 0x000fc40007810021 */
[----:B------:R-:W-:Y:S02]  /*7390*/  FMNMX3.FTZ R2, R5, R29, R27, !PT ;  /* 0x0000001d05027276 */ /* 0x000fe4000781001b */
[----:B------:R-:W-:Y:S01]  /*73a0*/  FMNMX3.FTZ R5, R6, R191, R212, !PT ;  /* 0x000000bf06057276 */ /* 0x000fe200078100d4 */
[----:B------:R-:W-:Y:S01]  /*73b0*/  IMAD.WIDE.U32 R6, R138, -0x326172a9, RZ ;  /* 0xcd9e8d578a067825 */ /* 0x000fe200078e00ff */
[----:B------:R-:W-:Y:S02]  /*73c0*/  FSEL R176, R133, -INF , !P5 ;  /* 0xff80000085b07808 */ /* 0x000fe40006800000 */
[----:B------:R-:W3:Y:S01]  /*73d0*/  SHFL.BFLY PT, R133, R0, 0x2, 0x1f ;  /* 0x0c401f0000857f89 */ /* 0x000ee200000e0000 */
[----:B------:R-:W-:Y:S02]  /*73e0*/  FMNMX3.FTZ R5, R5, R213, R208, !PT ;  /* 0x000000d505057276 */ /* 0x000fe400078100d0 */
[----:B------:R-:W-:Y:S02]  /*73f0*/  FMNMX3.FTZ R3, R3, R182, R190, !PT ;  /* 0x000000b603037276 */ /* 0x000fe400078100be */
[----:B------:R-:W-:Y:S01]  /*7400*/  FSEL R177, R139, -INF , !P6 ;  /* 0xff8000008bb17808 */ /* 0x000fe20007000000 */
[----:B------:R-:W4:Y:S01]  /*7410*/  SHFL.BFLY PT, R21, R5, 0x2, 0x1f ;  /* 0x0c401f0005157f89 */ /* 0x000f2200000e0000 */
[----:B------:R-:W-:-:S02]  /*7420*/  FMNMX3.FTZ R11, R3, R183, R181, !PT ;  /* 0x000000b7030b7276 */ /* 0x000fc400078100b5 */
[----:B------:R-:W-:Y:S02]  /*7430*/  FSEL R180, R35, -INF , !P4 ;  /* 0xff80000023b47808 */ /* 0x000fe40006000000 */
[----:B------:R-:W-:Y:S01]  /*7440*/  FSEL R179, R28, -INF , !P3 ;  /* 0xff8000001cb37808 */ /* 0x000fe20005800000 */
[----:B--2---:R-:W-:Y:S01]  /*7450*/  ULEA UR5, UR5, UR23, 0x18 ;  /* 0x0000001705057291 */ /* 0x004fe2000f8ec0ff */
[----:B------:R-:W-:Y:S01]  /*7460*/  FMNMX3.FTZ R2, R2, R177, R176, !PT ;  /* 0x000000b102027276 */ /* 0x000fe200078100b0 */
[----:B------:R-:W2:Y:S01]  /*7470*/  SHFL.BFLY PT, R28, R11, 0x2, 0x1f ;  /* 0x0c401f000b1c7f89 */ /* 0x000ea200000e0000 */
[----:B------:R-:W-:Y:S02]  /*7480*/  LOP3.LUT R10, R10, UR10, R9, 0x96, !PT ;  /* 0x0000000a0a0a7c12 */ /* 0x000fe4000f8e9609 */
[----:B------:R-:W-:Y:S01]  /*7490*/  FMNMX3.FTZ R13, R2, R180, R179, !PT ;  /* 0x000000b4020d7276 */ /* 0x000fe200078100b3 */
[----:B------:R-:W-:Y:S01]  /*74a0*/  IMAD.WIDE.U32 R2, R141, -0x326172a9, RZ ;  /* 0xcd9e8d578d027825 */ /* 0x000fe200078e00ff */
[----:B------:R-:W-:-:S02]  /*74b0*/  LOP3.LUT R8, R8, UR9, R143, 0x96, !PT ;  /* 0x0000000908087c12 */ /* 0x000fc4000f8e968f */
[----:B------:R-:W-:Y:S01]  /*74c0*/  LOP3.LUT R210, R12, UR20, R7, 0x96, !PT ;  /* 0x000000140cd27c12 */ /* 0x000fe2000f8e9607 */
[----:B------:R-:W5:Y:S01]  /*74d0*/  SHFL.BFLY PT, R35, R13, 0x2, 0x1f ;  /* 0x0c401f000d237f89 */ /* 0x000f6200000e0000 */
[----:B------:R-:W-:Y:S01]  /*74e0*/  LOP3.LUT R3, R6, UR8, R3, 0x96, !PT ;  /* 0x0000000806037c12 */ /* 0x000fe2000f8e9603 */
[----:B------:R-:W-:Y:S01]  /*74f0*/  IMAD.WIDE.U32 R6, R10, -0x326172a9, RZ ;  /* 0xcd9e8d570a067825 */ /* 0x000fe200078e00ff */
[----:B---3--:R-:W-:Y:S02]  /*7500*/  FMNMX.FTZ R133, R0, R133, !PT ;  /* 0x0000008500857209 */ /* 0x008fe40007810000 */
[----:B------:R-:W-:Y:S01]  /*7510*/  MOV R141, R2 ;  /* 0x00000002008d7202 */ /* 0x000fe20000000f00 */
[----:B------:R-:W-:Y:S01]  /*7520*/  IMAD.WIDE.U32 R8, R8, -0x326172a9, RZ ;  /* 0xcd9e8d5708087825 */ /* 0x000fe200078e00ff */
[----:B------:R-:W-:Y:S01]  /*7530*/  PRMT R143, R2, 0x7771, RZ ;  /* 0x00007771028f7816 */ /* 0x000fe200000000ff */
[----:B------:R-:W3:Y:S01]  /*7540*/  SHFL.BFLY PT, R10, R133, 0x1, 0x1f ;  /* 0x0c201f00850a7f89 */ /* 0x000ee200000e0000 */
[----:B----4-:R-:W-:-:S02]  /*7550*/  FMNMX.FTZ R5, R5, R21, !PT ;  /* 0x0000001505057209 */ /* 0x010fc40007810000 */
[C---:B------:R-:W-:Y:S02]  /*7560*/  PRMT R139, R2.reuse, 0x7773, RZ ;  /* 0x00007773028b7816 */ /* 0x040fe400000000ff */
[----:B------:R-:W-:Y:S02]  /*7570*/  PRMT R138, R2, 0x7772, RZ ;  /* 0x00007772028a7816 */ /* 0x000fe400000000ff */
[----:B------:R-:W-:Y:S02]  /*7580*/  LOP3.LUT R0, R6, UR8, R9, 0x96, !PT ;  /* 0x0000000806007c12 */ /* 0x000fe4000f8e9609 */
[C---:B------:R-:W-:Y:S02]  /*7590*/  PRMT R6, R8.reuse, 0x7773, RZ ;  /* 0x0000777308067816 */ /* 0x040fe400000000ff */
[----:B------:R-:W-:Y:S02]  /*75a0*/  PRMT R2, R8, 0x7772, RZ ;  /* 0x0000777208027816 */ /* 0x000fe400000000ff */
[----:B------:R-:W-:-:S02]  /*75b0*/  MOV R12, R8 ;  /* 0x00000008000c7202 */ /* 0x000fc40000000f00 */
[----:B------:R-:W-:Y:S02]  /*75c0*/  PRMT R137, R8, 0x7771, RZ ;  /* 0x0000777108897816 */ /* 0x000fe400000000ff */
[----:B------:R-:W4:Y:S01]  /*75d0*/  SHFL.BFLY PT, R8, R5, 0x1, 0x1f ;  /* 0x0c201f0005087f89 */ /* 0x000f2200000e0000 */
[----:B------:R-:W-:Y:S02]  /*75e0*/  LOP3.LUT R209, R20, UR20, R7, 0x96, !PT ;  /* 0x0000001414d17c12 */ /* 0x000fe4000f8e9607 */
[----:B------:R-:W-:Y:S02]  /*75f0*/  LOP3.LUT R20, R3, 0xffff, RZ, 0xc0, !PT ;  /* 0x0000ffff03147812 */ /* 0x000fe400078ec0ff */
[----:B------:R-:W-:Y:S02]  /*7600*/  PRMT R138, R138, 0x5410, R139 ;  /* 0x000054108a8a7816 */ /* 0x000fe4000000008b */
[----:B------:R-:W-:Y:S02]  /*7610*/  PRMT R139, R2, 0x5410, R6 ;  /* 0x00005410028b7816 */ /* 0x000fe40000000006 */
[----:B--2---:R-:W-:-:S02]  /*7620*/  FMNMX.FTZ R2, R11, R28, !PT ;  /* 0x0000001c0b027209 */ /* 0x004fc40007810000 */
[----:B------:R-:W-:Y:S02]  /*7630*/  LOP3.LUT R11, R3, 0xff, RZ, 0xc0, !PT ;  /* 0x000000ff030b7812 */ /* 0x000fe400078ec0ff */
[----:B------:R-:W-:Y:S01]  /*7640*/  SHF.R.U32.HI R20, RZ, 0x8, R20 ;  /* 0x00000008ff147819 */ /* 0x000fe20000011614 */
[----:B------:R-:W2:Y:S01]  /*7650*/  SHFL.BFLY PT, R7, R2, 0x1, 0x1f ;  /* 0x0c201f0002077f89 */ /* 0x000ea200000e0000 */
[----:B------:R-:W-:Y:S02]  /*7660*/  LOP3.LUT R12, R12, 0xff, RZ, 0xc0, !PT ;  /* 0x000000ff0c0c7812 */ /* 0x000fe400078ec0ff */
[----:B------:R-:W-:Y:S02]  /*7670*/  PRMT R20, R11, 0x5410, R20 ;  /* 0x000054100b147816 */ /* 0x000fe40000000014 */
[----:B------:R-:W-:Y:S02]  /*7680*/  PRMT R11, R3, 0x7632, R11 ;  /* 0x00007632030b7816 */ /* 0x000fe4000000000b */
[----:B------:R-:W-:-:S02]  /*7690*/  SHF.R.U32.HI R21, RZ, 0x18, R3 ;  /* 0x00000018ff157819 */ /* 0x000fc40000011603 */
[----:B------:R-:W-:Y:S02]  /*76a0*/  LOP3.LUT R3, R0, 0xffff, RZ, 0xc0, !PT ;  /* 0x0000ffff00037812 */ /* 0x000fe400078ec0ff */
[----:B-----5:R-:W-:Y:S02]  /*76b0*/  FMNMX.FTZ R6, R13, R35, !PT ;  /* 0x000000230d067209 */ /* 0x020fe40007810000 */
[----:B------:R-:W-:Y:S02]  /*76c0*/  LOP3.LUT R35, R141, 0xff, RZ, 0xc0, !PT ;  /* 0x000000ff8d237812 */ /* 0x000fe400078ec0ff */
[----:B------:R-:W-:Y:S01]  /*76d0*/  PRMT R137, R12, 0x5410, R137 ;  /* 0x000054100c897816 */ /* 0x000fe20000000089 */
[----:B------:R-:W5:Y:S01]  /*76e0*/  LDC R141, c[0x0][0x4f8] ;  /* 0x00013e00ff8d7b82 */ /* 0x000f620000000800 */
[----:B---3--:R-:W-:Y:S01]  /*76f0*/  FMNMX.FTZ R234, R133, R10, !PT ;  /* 0x0000000a85ea7209 */ /* 0x008fe20007810000 */
[----:B------:R-:W3:Y:S01]  /*7700*/  SHFL.BFLY PT, R9, R6, 0x1, 0x1f ;  /* 0x0c201f0006097f89 */ /* 0x000ee200000e0000 */
[----:B------:R-:W-:-:S02]  /*7710*/  LOP3.LUT R12, R0, 0xff, RZ, 0xc0, !PT ;  /* 0x000000ff000c7812 */ /* 0x000fc400078ec0ff */
[----:B------:R-:W-:Y:S02]  /*7720*/  SHF.R.U32.HI R3, RZ, 0x8, R3 ;  /* 0x00000008ff037819 */ /* 0x000fe40000011603 */
[----:B----4-:R-:W-:Y:S02]  /*7730*/  FMNMX.FTZ R235, R5, R8, !PT ;  /* 0x0000000805eb7209 */ /* 0x010fe40007810000 */
[----:B------:R-:W-:Y:S01]  /*7740*/  PRMT R28, R12, 0x5410, R3 ;  /* 0x000054100c1c7816 */ /* 0x000fe20000000003 */
[C---:B-1----:R-:W-:Y:S01]  /*7750*/  FMUL.FTZ R12, R234.reuse, UR7 ;  /* 0x00000007ea0c7c20 */ /* 0x042fe20008410000 */
[----:B------:R-:W-:Y:S01]  /*7760*/  FSETP.NEU.FTZ.AND P3, PT, R234, -INF , PT ;  /* 0xff800000ea00780b */ /* 0x000fe20003f7d000 */
[C---:B------:R-:W-:Y:S01]  /*7770*/  FMUL.FTZ R13, R235.reuse, UR7 ;  /* 0x00000007eb0d7c20 */ /* 0x040fe20008410000 */
[----:B------:R-:W-:Y:S02]  /*7780*/  FSETP.NEU.FTZ.AND P0, PT, R235, -INF , PT ;  /* 0xff800000eb00780b */ /* 0x000fe40003f1d000 */
[----:B------:R-:W-:-:S02]  /*7790*/  FSEL R12, R12, RZ, P3 ;  /* 0x000000ff0c0c7208 */ /* 0x000fc40001800000 */
[----:B------:R-:W-:Y:S02]  /*77a0*/  FSEL R13, R13, RZ, P0 ;  /* 0x000000ff0d0d7208 */ /* 0x000fe40000000000 */
[----:B------:R-:W-:Y:S01]  /*77b0*/  LOP3.LUT R10, R11, 0xff, RZ, 0xc0, !PT ;  /* 0x000000ff0b0a7812 */ /* 0x000fe200078ec0ff */
[--C-:B------:R-:W-:Y:S01]  /*77c0*/  FFMA.FTZ R19, R19, UR7, -R12.reuse ;  /* 0x0000000713137c23 */ /* 0x100fe2000801080c */
[----:B------:R-:W-:Y:S01]  /*77d0*/  FFMA.FTZ R24, R24, UR7, -R12 ;  /* 0x0000000718187c23 */ /* 0x000fe2000801080c */
[----:B------:R-:W-:Y:S01]  /*77e0*/  PRMT R11, R0, 0x7632, R11 ;  /* 0x00007632000b7816 */ /* 0x000fe2000000000b */
[----:B------:R-:W-:Y:S01]  /*77f0*/  FFMA.FTZ R23, R23, UR7, -R13 ;  /* 0x0000000717177c23 */ /* 0x000fe2000801080d */
[----:B------:R-:W-:Y:S01]  /*7800*/  MUFU.EX2 R195, R19 ;  /* 0x0000001300c37308 */ /* 0x000fe20000000800 */
[----:B------:R-:W-:Y:S01]  /*7810*/  PRMT R21, R10, 0x5410, R21 ;  /* 0x000054100a157816 */ /* 0x000fe20000000015 */
[--C-:B------:R-:W-:Y:S01]  /*7820*/  FFMA.FTZ R22, R22, UR7, -R13.reuse ;  /* 0x0000000716167c23 */ /* 0x100fe2000801080d */
[----:B------:R-:W-:Y:S01]  /*7830*/  SHF.R.U32.HI R10, RZ, 0x18, R0 ;  /* 0x00000018ff0a7819 */ /* 0x000fe20000011600 */
[----:B------:R-:W1:Y:S01]  /*7840*/  MUFU.EX2 R193, R24 ;  /* 0x0000001800c17308 */ /* 0x000e620000000800 */
[----:B------:R-:W-:Y:S01]  /*7850*/  LOP3.LUT R0, R11, 0xff, RZ, 0xc0, !PT ;  /* 0x000000ff0b007812 */ /* 0x000fe200078ec0ff */
[--C-:B------:R-:W-:Y:S01]  /*7860*/  FFMA.FTZ R17, R17, UR7, -R12.reuse ;  /* 0x0000000711117c23 */ /* 0x100fe2000801080c */
[----:B--2---:R-:W-:Y:S01]  /*7870*/  FMNMX.FTZ R227, R2, R7, !PT ;  /* 0x0000000702e37209 */ /* 0x004fe20007810000 */
[----:B------:R2:W-:Y:S01]  /*7880*/  MUFU.EX2 R200, R23 ;  /* 0x0000001700c87308 */ /* 0x0005e20000000800 */
[----:B------:R-:W-:Y:S01]  /*7890*/  FSEL R2, R234, RZ, P3 ;  /* 0x000000ffea027208 */ /* 0x000fe20001800000 */
[----:B------:R-:W-:Y:S01]  /*78a0*/  FFMA.FTZ R14, R14, UR7, -R12 ;  /* 0x000000070e0e7c23 */ /* 0x000fe2000801080c */
[----:B-----5:R-:W-:Y:S01]  /*78b0*/  LOP3.LUT R3, R141, 0xff, RZ, 0xc0, !PT ;  /* 0x000000ff8d037812 */ /* 0x020fe200078ec0ff */
[----:B------:R4:W5:Y:S01]  /*78c0*/  MUFU.EX2 R194, R22 ;  /* 0x0000001600c27308 */ /* 0x0009620000000800 */
[----:B------:R-:W-:Y:S01]  /*78d0*/  MOV R185, R225 ;  /* 0x000000e100b97202 */ /* 0x000fe20000000f00 */
[----:B------:R-:W-:Y:S01]  /*78e0*/  FFMA.FTZ R25, R25, UR7, -R13 ;  /* 0x0000000719197c23 */ /* 0x000fe2000801080d */
[----:B------:R-:W-:Y:S01]  /*78f0*/  PRMT R133, R0, 0x5410, R10 ;  /* 0x0000541000857816 */ /* 0x000fe2000000000a */
[----:B------:R5:W-:Y:S01]  /*7900*/  MUFU.EX2 R192, R17 ;  /* 0x0000001100c07308 */ /* 0x000be20000000800 */
[----:B------:R-:W-:Y:S01]  /*7910*/  PRMT R35, R35, 0x5410, R143 ;  /* 0x0000541023237816 */ /* 0x000fe2000000008f */
[----:B------:R-:W-:Y:S01]  /*7920*/  FFMA.FTZ R26, R26, UR7, -R13 ;  /* 0x000000071a1a7c23 */ /* 0x000fe2000801080d */
[----:B---3--:R-:W-:Y:S01]  /*7930*/  FMNMX.FTZ R225, R6, R9, !PT ;  /* 0x0000000906e17209 */ /* 0x008fe20007810000 */
[----:B------:R-:W-:Y:S01]  /*7940*/  FADD.FTZ R9, R135, -R2 ;  /* 0x8000000287097221 */ /* 0x000fe20000010000 */
[----:B------:R-:W-:Y:S01]  /*7950*/  FSEL R0, R235, RZ, P0 ;  /* 0x000000ffeb007208 */ /* 0x000fe20000000000 */
[----:B------:R3:W3:Y:S01]  /*7960*/  MUFU.EX2 R135, R14 ;  /* 0x0000000e00877308 */ /* 0x0006e20000000800 */
[----:B------:R-:W-:Y:S01]  /*7970*/  LEA R3, R3, R3, 0x10 ;  /* 0x0000000303037211 */ /* 0x000fe200078e80ff */
[----:B------:R-:W-:Y:S01]  /*7980*/  FMUL.FTZ R9, R9, UR7 ;  /* 0x0000000709097c20 */ /* 0x000fe20008410000 */
[----:B--2---:R-:W-:Y:S01]  /*7990*/  LOP3.LUT R23, R138, 0xff00ff, RZ, 0xc0, !PT ;  /* 0x00ff00ff8a177812 */ /* 0x004fe200078ec0ff */
[----:B------:R-:W-:Y:S01]  /*79a0*/  FADD.FTZ R8, R134, -R0 ;  /* 0x8000000086087221 */ /* 0x000fe20000010000 */
[----:B-1----:R-:W-:Y:S01]  /*79b0*/  F2FP.F16.F32.PACK_AB R0, R193, R195 ;  /* 0x000000c3c100723e */ /* 0x002fe200000000ff */
[----:B------:R-:W-:Y:S01]  /*79c0*/  MUFU.EX2 R187, R25 ;  /* 0x0000001900bb7308 */ /* 0x000fe20000000800 */
[--C-:B----4-:R-:W-:Y:S01]  /*79d0*/  HSET2.LE.AND R22, R35, R3.reuse, PT ;  /* 0x0000000323167233 */ /* 0x110fe20003803000 */
[C---:B-----5:R-:W-:Y:S01]  /*79e0*/  FMUL.FTZ R17, R225.reuse, UR7 ;  /* 0x00000007e1117c20 */ /* 0x060fe20008410000 */
[----:B------:R-:W-:Y:S01]  /*79f0*/  FSETP.NEU.FTZ.AND P0, PT, R225, -INF , PT ;  /* 0xff800000e100780b */ /* 0x000fe20003f1d000 */
[----:B------:R-:W1:Y:S01]  /*7a00*/  MUFU.EX2 R141, R26 ;  /* 0x0000001a008d7308 */ /* 0x000e620000000800 */
[C---:B------:R-:W-:Y:S01]  /*7a10*/  FSETP.NEU.FTZ.AND P3, PT, R227.reuse, -INF , PT ;  /* 0xff800000e300780b */ /* 0x040fe20003f7d000 */
[----:B------:R-:W-:Y:S01]  /*7a20*/  FMUL.FTZ R8, R8, UR7 ;  /* 0x0000000708087c20 */ /* 0x000fe20008410000 */
[----:B------:R-:W-:Y:S01]  /*7a30*/  LOP3.LUT R22, R0, R22, RZ, 0xc0, !PT ;  /* 0x0000001600167212 */ /* 0x000fe200078ec0ff */
[----:B---3--:R-:W-:Y:S01]  /*7a40*/  FMUL.FTZ R14, R227, UR7 ;  /* 0x00000007e30e7c20 */ /* 0x008fe20008410000 */
[----:B------:R-:W-:-:S02]  /*7a50*/  HSET2.LE.AND R23, R23, R3, PT ;  /* 0x0000000317177233 */ /* 0x000fc40003803000 */
[----:B------:R-:W-:Y:S02]  /*7a60*/  F2FP.F16.F32.PACK_AB R0, R194, R200 ;  /* 0x000000c8c200723e */ /* 0x000fe400000000ff */
[----:B------:R-:W-:Y:S02]  /*7a70*/  FSEL R2, R225, RZ, P0 ;  /* 0x000000ffe1027208 */ /* 0x000fe40000000000 */
[----:B------:R-:W-:Y:S02]  /*7a80*/  FSEL R14, R14, RZ, P3 ;  /* 0x000000ff0e0e7208 */ /* 0x000fe40001800000 */
[----:B------:R-:W-:Y:S01]  /*7a90*/  LOP3.LUT R23, R0, R23, RZ, 0xc0, !PT ;  /* 0x0000001700177212 */ /* 0x000fe200078ec0ff */
[----:B------:R-:W-:Y:S01]  /*7aa0*/  FADD.FTZ R6, R140, -R2 ;  /* 0x800000028c067221 */ /* 0x000fe20000010000 */
[--C-:B------:R-:W-:Y:S01]  /*7ab0*/  HSET2.LE.AND R20, R20, R3.reuse, PT ;  /* 0x0000000314147233 */ /* 0x100fe20003803000 */
[--C-:B------:R-:W-:Y:S01]  /*7ac0*/  FFMA.FTZ R2, R31, UR7, -R14.reuse ;  /* 0x000000071f027c23 */ /* 0x100fe2000801080e */
[----:B------:R-:W-:Y:S01]  /*7ad0*/  F2FP.F16.F32.PACK_AB R0, R135, R192 ;  /* 0x000000c08700723e */ /* 0x000fe200000000ff */
[----:B------:R-:W-:Y:S01]  /*7ae0*/  FMUL.FTZ R6, R6, UR7 ;  /* 0x0000000706067c20 */ /* 0x000fe20008410000 */
[----:B------:R-:W-:Y:S01]  /*7af0*/  FSEL R17, R17, RZ, P0 ;  /* 0x000000ff11117208 */ /* 0x000fe20000000000 */
[----:B------:R2:W-:Y:S01]  /*7b00*/  MUFU.EX2 R140, R2 ;  /* 0x00000002008c7308 */ /* 0x0005e20000000800 */
[----:B------:R-:W-:Y:S01]  /*7b10*/  LOP3.LUT R20, R0, R20, RZ, 0xc0, !PT ;  /* 0x0000001400147212 */ /* 0x000fe200078ec0ff */
[----:B------:R-:W-:Y:S01]  /*7b20*/  FFMA.FTZ R0, R33, UR7, -R14 ;  /* 0x0000000721007c23 */ /* 0x000fe2000801080e */
[----:B------:R-:W-:Y:S01]  /*7b30*/  SHF.L.U32 R201, R226, 0x6, RZ ;  /* 0x00000006e2c97819 */ /* 0x000fe200000006ff */
[--C-:B------:R-:W-:Y:S01]  /*7b40*/  FFMA.FTZ R29, R29, UR7, -R17.reuse ;  /* 0x000000071d1d7c23 */ /* 0x100fe20008010811 */
[----:B------:R-:W-:Y:S01]  /*7b50*/  HSET2.LE.AND R21, R21, R3, PT ;  /* 0x0000000315157233 */ /* 0x000fe20003803000 */
[----:B------:R1:W-:Y:S01]  /*7b60*/  MUFU.EX2 R184, R0 ;  /* 0x0000000000b87308 */ /* 0x0003e20000000800 */
[----:B------:R-:W-:Y:S01]  /*7b70*/  FFMA.FTZ R27, R27, UR7, -R17 ;  /* 0x000000071b1b7c23 */ /* 0x000fe20008010811 */
[----:B------:R-:W-:-:S02]  /*7b80*/  FSEL R5, R227, RZ, P3 ;  /* 0x000000ffe3057208 */ /* 0x000fc40001800000 */
[----:B------:R-:W-:Y:S01]  /*7b90*/  MUFU.EX2 R19, R29 ;  /* 0x0000001d00137308 */ /* 0x000fe20000000800 */
[----:B------:R-:W-:Y:S02]  /*7ba0*/  LOP3.LUT R11, R139, 0xff00ff, RZ, 0xc0, !PT ;  /* 0x00ff00ff8b0b7812 */ /* 0x000fe400078ec0ff */
[----:B------:R-:W-:Y:S01]  /*7bb0*/  FADD.FTZ R7, R136, -R5 ;  /* 0x8000000588077221 */ /* 0x000fe20000010000 */
[----:B--2---:R-:W-:Y:S01]  /*7bc0*/  FFMA.FTZ R2, R32, UR7, -R14 ;  /* 0x0000000720027c23 */ /* 0x004fe2000801080e */
[----:B------:R-:W-:Y:S01]  /*7bd0*/  FFMA.FTZ R5, R30, UR7, -R17 ;  /* 0x000000071e057c23 */ /* 0x000fe20008010811 */
[----:B------:R-:W2:Y:S01]  /*7be0*/  MUFU.EX2 R29, R8 ;  /* 0x00000008001d7308 */ /* 0x000ea20000000800 */
[----:B------:R-:W-:-:S03]  /*7bf0*/  FMUL.FTZ R7, R7, UR7 ;  /* 0x0000000707077c20 */ /* 0x000fc60008410000 */
[----:B------:R3:W-:Y:S01]  /*7c00*/  MUFU.EX2 R186, R2 ;  /* 0x0000000200ba7308 */ /* 0x0007e20000000800 */
[----:B-1----:R-:W-:-:S03]  /*7c10*/  F2FP.F16.F32.PACK_AB R0, R141, R187 ;  /* 0x000000bb8d00723e */ /* 0x002fc600000000ff */
[----:B------:R1:W-:Y:S01]  /*7c20*/  MUFU.EX2 R211, R5 ;  /* 0x0000000500d37308 */ /* 0x0003e20000000800 */
[----:B------:R-:W-:Y:S02]  /*7c30*/  LOP3.LUT R21, R0, R21, RZ, 0xc0, !PT ;  /* 0x0000001500157212 */ /* 0x000fe400078ec0ff */
[--C-:B------:R-:W-:Y:S01]  /*7c40*/  HSET2.LE.AND R0, R137, R3.reuse, PT ;  /* 0x0000000389007233 */ /* 0x100fe20003803000 */
[----:B------:R-:W4:Y:S01]  /*7c50*/  MUFU.EX2 R30, R9 ;  /* 0x00000009001e7308 */ /* 0x000f220000000800 */
[-C--:B--2---:R-:W-:Y:S01]  /*7c60*/  FMUL.FTZ R146, R146, R29.reuse ;  /* 0x0000001d92927220 */ /* 0x084fe20000410000 */
[-C--:B------:R-:W-:Y:S01]  /*7c70*/  FMUL.FTZ R147, R147, R29.reuse ;  /* 0x0000001d93937220 */ /* 0x080fe20000410000 */
[-C--:B------:R-:W-:Y:S01]  /*7c80*/  FMUL.FTZ R158, R158, R29.reuse ;  /* 0x0000001d9e9e7220 */ /* 0x080fe20000410000 */
[-C--:B------:R-:W-:Y:S01]  /*7c90*/  FMUL.FTZ R159, R159, R29.reuse ;  /* 0x0000001d9f9f7220 */ /* 0x080fe20000410000 */
[----:B---3--:R-:W-:Y:S01]  /*7ca0*/  LOP3.LUT R2, R248, 0x200, R201, 0xf8, !PT ;  /* 0x00000200f8027812 */ /* 0x008fe200078ef8c9 */
[-C--:B------:R-:W-:Y:S01]  /*7cb0*/  FMUL.FTZ R174, R174, R29.reuse ;  /* 0x0000001daeae7220 */ /* 0x080fe20000410000 */
[----:B------:R-:W-:Y:S01]  /*7cc0*/  MUFU.EX2 R248, R27 ;  /* 0x0000001b00f87308 */ /* 0x000fe20000000800 */
[----:B------:R-:W-:Y:S01]  /*7cd0*/  FMUL.FTZ R175, R175, R29 ;  /* 0x0000001dafaf7220 */ /* 0x000fe20000410000 */
[----:B------:R-:W-:Y:S01]  /*7ce0*/  LEA R134, R2, UR5, 0x1 ;  /* 0x0000000502867c11 */ /* 0x000fe2000f8e08ff */
[----:B------:R-:W-:Y:S01]  /*7cf0*/  FFMA.FTZ R2, R34, UR7, -R14 ;  /* 0x0000000722027c23 */ /* 0x000fe2000801080e */
[----:B-1----:R-:W-:Y:S01]  /*7d00*/  MOV R5, R19 ;  /* 0x0000001300057202 */ /* 0x002fe20000000f00 */
[-C--:B------:R-:W-:Y:S01]  /*7d10*/  FMUL.FTZ R162, R162, R29.reuse ;  /* 0x0000001da2a27220 */ /* 0x080fe20000410000 */
[----:B------:R-:W1:Y:S01]  /*7d20*/  MUFU.EX2 R19, R6 ;  /* 0x0000000600137308 */ /* 0x000e620000000800 */
[----:B------:R-:W2:Y:S01]  /*7d30*/  LDSM.16.MT88.4 R32, [R134+0xa000] ;  /* 0x00a000008620783b */ /* 0x000ea20000004200 */
[-C--:B----4-:R-:W-:Y:S01]  /*7d40*/  FMUL.FTZ R144, R144, R30.reuse ;  /* 0x0000001e90907220 */ /* 0x090fe20000410000 */
[-C--:B------:R-:W-:Y:S01]  /*7d50*/  FMUL.FTZ R145, R145, R30.reuse ;  /* 0x0000001e91917220 */ /* 0x080fe20000410000 */
[----:B------:R3:W4:Y:S01]  /*7d60*/  MUFU.EX2 R215, R2 ;  /* 0x0000000200d77308 */ /* 0x0007220000000800 */
[-C--:B------:R-:W-:Y:S01]  /*7d70*/  FMUL.FTZ R156, R156, R30.reuse ;  /* 0x0000001e9c9c7220 */ /* 0x080fe20000410000 */
[-C--:B------:R-:W-:Y:S01]  /*7d80*/  FMUL.FTZ R157, R157, R30.reuse ;  /* 0x0000001e9d9d7220 */ /* 0x080fe20000410000 */
[----:B------:R-:W-:Y:S01]  /*7d90*/  IADD3 R31, PT, PT, R134, 0xa040, RZ ;  /* 0x0000a040861f7810 */ /* 0x000fe20007ffe0ff */
[-C--:B------:R-:W-:Y:S01]  /*7da0*/  FMUL.FTZ R172, R172, R30.reuse ;  /* 0x0000001eacac7220 */ /* 0x080fe20000410000 */
[-C--:B------:R-:W-:Y:S01]  /*7db0*/  FMUL.FTZ R173, R173, R30.reuse ;  /* 0x0000001eadad7220 */ /* 0x080fe20000410000 */
[-C--:B------:R-:W-:Y:S01]  /*7dc0*/  FMUL.FTZ R160, R160, R30.reuse ;  /* 0x0000001ea0a07220 */ /* 0x080fe20000410000 */
[-C--:B------:R-:W-:Y:S01]  /*7dd0*/  FMUL.FTZ R161, R161, R30.reuse ;  /* 0x0000001ea1a17220 */ /* 0x080fe20000410000 */
[----:B------:R-:W-:Y:S01]  /*7de0*/  FMUL.FTZ R163, R163, R29 ;  /* 0x0000001da3a37220 */ /* 0x000fe20000410000 */
[----:B------:R-:W-:Y:S01]  /*7df0*/  FMUL.FTZ R36, R36, R30 ;  /* 0x0000001e24247220 */ /* 0x000fe20000410000 */
[-C--:B-1----:R-:W-:Y:S01]  /*7e00*/  FMUL.FTZ R150, R150, R19.reuse ;  /* 0x0000001396967220 */ /* 0x082fe20000410000 */
[-C--:B------:R-:W-:Y:S01]  /*7e10*/  FMUL.FTZ R151, R151, R19.reuse ;  /* 0x0000001397977220 */ /* 0x080fe20000410000 */
[-C--:B------:R-:W-:Y:S01]  /*7e20*/  FMUL.FTZ R154, R154, R19.reuse ;  /* 0x000000139a9a7220 */ /* 0x080fe20000410000 */
[-C--:B------:R-:W-:Y:S01]  /*7e30*/  FMUL.FTZ R155, R155, R19.reuse ;  /* 0x000000139b9b7220 */ /* 0x080fe20000410000 */
[----:B---3--:R-:W-:Y:S01]  /*7e40*/  F2FP.F16.F32.PACK_AB R2, R184, R140 ;  /* 0x0000008cb802723e */ /* 0x008fe200000000ff */
[-C--:B------:R-:W-:Y:S01]  /*7e50*/  FMUL.FTZ R166, R166, R19.reuse ;  /* 0x00000013a6a67220 */ /* 0x080fe20000410000 */
[-C--:B------:R-:W-:Y:S01]  /*7e60*/  FMUL.FTZ R167, R167, R19.reuse ;  /* 0x00000013a7a77220 */ /* 0x080fe20000410000 */
[-C--:B------:R-:W-:Y:S01]  /*7e70*/  FMUL.FTZ R170, R170, R19.reuse ;  /* 0x00000013aaaa7220 */ /* 0x080fe20000410000 */
[----:B------:R-:W-:Y:S01]  /*7e80*/  LOP3.LUT R10, R2, R0, RZ, 0xc0, !PT ;  /* 0x00000000020a7212 */ /* 0x000fe200078ec0ff */
[----:B------:R-:W-:Y:S01]  /*7e90*/  FFMA.FTZ R2, R132, UR7, -R17 ;  /* 0x0000000784027c23 */ /* 0x000fe20008010811 */
[--C-:B------:R-:W-:Y:S01]  /*7ea0*/  HSET2.LE.AND R0, R11, R3.reuse, PT ;  /* 0x000000030b007233 */ /* 0x100fe20003803000 */
[----:B------:R-:W-:Y:S01]  /*7eb0*/  FMUL.FTZ R171, R171, R19 ;  /* 0x00000013abab7220 */ /* 0x000fe20000410000 */
[-C--:B------:R-:W-:Y:S01]  /*7ec0*/  FMUL.FTZ R37, R37, R30.reuse ;  /* 0x0000001e25257220 */ /* 0x080fe20000410000 */
[----:B------:R1:W3:Y:S01]  /*7ed0*/  MUFU.EX2 R214, R2 ;  /* 0x0000000200d67308 */ /* 0x0002e20000000800 */
        /* <DEDUP_REMOVED lines=12> */
[----:B------:R-:W-:Y:S01]  /*7fa0*/  FMUL.FTZ R62, R62, R19 ;  /* 0x000000133e3e7220 */ /* 0x000fe20000410000 */
[----:B-1----:R-:W-:Y:S01]  /*7fb0*/  F2FP.F16.F32.PACK_AB R2, R248, R5 ;  /* 0x00000005f802723e */ /* 0x002fe200000000ff */
[C---:B--2---:R-:W-:Y:S01]  /*7fc0*/  HMMA.16816.F32 R144, R20.reuse, R32, R144 ;  /* 0x000000201490723c */ /* 0x044fe20000001890 */
[-C--:B------:R-:W-:Y:S01]  /*7fd0*/  FMUL.FTZ R63, R63, R19.reuse ;  /* 0x000000133f3f7220 */ /* 0x080fe20000410000 */
[-C--:B------:R-:W-:Y:S01]  /*7fe0*/  FMUL.FTZ R74, R74, R19.reuse ;  /* 0x000000134a4a7220 */ /* 0x080fe20000410000 */
[----:B------:R-:W-:Y:S01]  /*7ff0*/  LOP3.LUT R11, R2, R0, RZ, 0xc0, !PT ;  /* 0x00000000020b7212 */ /* 0x000fe200078ec0ff */
[-C--:B------:R-:W-:Y:S01]  /*8000*/  FMUL.FTZ R75, R75, R19.reuse ;  /* 0x000000134b4b7220 */ /* 0x080fe20000410000 */
[--C-:B------:R-:W-:Y:S01]  /*8010*/  HSET2.LE.AND R0, R28, R3.reuse, PT ;  /* 0x000000031c007233 */ /* 0x100fe20003803000 */
[-C--:B------:R-:W-:Y:S01]  /*8020*/  FMUL.FTZ R78, R78, R19.reuse ;  /* 0x000000134e4e7220 */ /* 0x080fe20000410000 */
[----:B------:R-:W1:Y:S01]  /*8030*/  MUFU.EX2 R28, R7 ;  /* 0x00000007001c7308 */ /* 0x000e620000000800 */
[----:B----4-:R-:W-:Y:S01]  /*8040*/  F2FP.F16.F32.PACK_AB R2, R215, R186 ;  /* 0x000000bad702723e */ /* 0x010fe200000000ff */
[----:B------:R-:W-:Y:S01]  /*8050*/  HMMA.16816.F32 R244, R20, R34, R156 ;  /* 0x0000002214f4723c */ /* 0x000fe2000000189c */
[-C--:B------:R-:W-:Y:S01]  /*8060*/  FMUL.FTZ R79, R79, R19.reuse ;  /* 0x000000134f4f7220 */ /* 0x080fe20000410000 */
[-C--:B------:R-:W-:Y:S01]  /*8070*/  FMUL.FTZ R90, R90, R19.reuse ;  /* 0x000000135a5a7220 */ /* 0x080fe20000410000 */
[----:B------:R-:W-:Y:S01]  /*8080*/  LOP3.LUT R8, R2, R0, RZ, 0xc0, !PT ;  /* 0x0000000002087212 */ /* 0x000fe200078ec0ff */
[-C--:B------:R-:W-:Y:S01]  /*8090*/  FMUL.FTZ R91, R91, R19.reuse ;  /* 0x000000135b5b7220 */ /* 0x080fe20000410000 */
[----:B------:R-:W-:Y:S01]  /*80a0*/  HSET2.LE.AND R2, R133, R3, PT ;  /* 0x0000000385027233 */ /* 0x000fe20003803000 */
[----:B------:R-:W-:Y:S01]  /*80b0*/  FMUL.FTZ R94, R94, R19 ;  /* 0x000000135e5e7220 */ /* 0x000fe20000410000 */
[----:B---3--:R-:W-:Y:S01]  /*80c0*/  F2FP.F16.F32.PACK_AB R0, R214, R211 ;  /* 0x000000d3d600723e */ /* 0x008fe200000000ff */
[-C--:B------:R-:W-:Y:S01]  /*80d0*/  FMUL.FTZ R95, R95, R19.reuse ;  /* 0x000000135f5f7220 */ /* 0x080fe20000410000 */
[-C--:B------:R-:W-:Y:S01]  /*80e0*/  FMUL.FTZ R106, R106, R19.reuse ;  /* 0x000000136a6a7220 */ /* 0x080fe20000410000 */
[----:B------:R-:W-:Y:S01]  /*80f0*/  FMUL.FTZ R107, R107, R19 ;  /* 0x000000136b6b7220 */ /* 0x000fe20000410000 */
[----:B------:R-:W-:Y:S01]  /*8100*/  LOP3.LUT R9, R0, R2, RZ, 0xc0, !PT ;  /* 0x0000000200097212 */ /* 0x000fe200078ec0ff */
[-C--:B-1----:R-:W-:Y:S01]  /*8110*/  FMUL.FTZ R148, R148, R28.reuse ;  /* 0x0000001c94947220 */ /* 0x082fe20000410000 */
[----:B------:R-:W-:Y:S01]  /*8120*/  SEL R2, R224, 0xffffffe0, !P2 ;  /* 0xffffffe0e0027807 */ /* 0x000fe20005000000 */
[-C--:B------:R-:W-:Y:S01]  /*8130*/  FMUL.FTZ R149, R149, R28.reuse ;  /* 0x0000001c95957220 */ /* 0x080fe20000410000 */
[----:B------:R-:W-:Y:S01]  /*8140*/  IADD3 R0, PT, PT, R134, 0xa000, RZ ;  /* 0x0000a00086007810 */ /* 0x000fe20007ffe0ff */
[-C--:B------:R-:W-:Y:S01]  /*8150*/  FMUL.FTZ R152, R152, R28.reuse ;  /* 0x0000001c98987220 */ /* 0x080fe20000410000 */
[----:B------:R-:W-:Y:S01]  /*8160*/  FMUL.FTZ R153, R153, R28 ;  /* 0x0000001c99997220 */ /* 0x000fe20000410000 */
[----:B------:R-:W-:Y:S01]  /*8170*/  IADD3 R133, PT, PT, R134, R2, RZ ;  /* 0x0000000286857210 */ /* 0x000fe20007ffe0ff */
[-C--:B------:R-:W-:Y:S01]  /*8180*/  FMUL.FTZ R164, R164, R28.reuse ;  /* 0x0000001ca4a47220 */ /* 0x080fe20000410000 */
[----:B------:R-:W-:Y:S01]  /*8190*/  @P1 IADD3 R31, PT, PT, R0, -0x40, RZ ;  /* 0xffffffc0001f1810 */ /* 0x000fe20007ffe0ff */
[C---:B------:R-:W-:Y:S01]  /*81a0*/  HMMA.16816.F32 R148, R8.reuse, R32, R148 ;  /* 0x000000200894723c */ /* 0x040fe20000001894 */
[-C--:B------:R-:W-:Y:S01]  /*81b0*/  FMUL.FTZ R165, R165, R28.reuse ;  /* 0x0000001ca5a57220 */ /* 0x080fe20000410000 */
[----:B------:R-:W1:Y:S01]  /*81c0*/  LDSM.16.MT88.4 R24, [R133+0xa000] ;  /* 0x00a000008518783b */ /* 0x000e620000004200 */
[-C--:B------:R-:W-:Y:S01]  /*81d0*/  FMUL.FTZ R168, R168, R28.reuse ;  /* 0x0000001ca8a87220 */ /* 0x080fe20000410000 */
[-C--:B------:R-:W-:Y:S01]  /*81e0*/  FMUL.FTZ R169, R169, R28.reuse ;  /* 0x0000001ca9a97220 */ /* 0x080fe20000410000 */
[-C--:B------:R-:W-:Y:S01]  /*81f0*/  FMUL.FTZ R40, R40, R28.reuse ;  /* 0x0000001c28287220 */ /* 0x080fe20000410000 */
[-C--:B------:R-:W-:Y:S01]  /*8200*/  FMUL.FTZ R41, R41, R28.reuse ;  /* 0x0000001c29297220 */ /* 0x080fe20000410000 */
[-C--:B------:R-:W-:Y:S01]  /*8210*/  FMUL.FTZ R44, R44, R28.reuse ;  /* 0x0000001c2c2c7220 */ /* 0x080fe20000410000 */
[----:B------:R-:W-:Y:S01]  /*8220*/  HMMA.16816.F32 R152, R8, R34, R152 ;  /* 0x000000220898723c */ /* 0x000fe20000001898 */
[----:B------:R-:W2:Y:S01]  /*8230*/  LDSM.16.MT88.4 R32, [R31] ;  /* 0x000000001f20783b */ /* 0x000ea20000004200 */
[-C--:B------:R-:W-:Y:S01]  /*8240*/  FMUL.FTZ R45, R45, R28.reuse ;  /* 0x0000001c2d2d7220 */ /* 0x080fe20000410000 */
[----:B------:R-:W-:Y:S01]  /*8250*/  IADD3 R132, PT, PT, R2, R31, RZ ;  /* 0x0000001f02847210 */ /* 0x000fe20007ffe0ff */
        /* <DEDUP_REMOVED lines=26> */
[----:B------:R-:W-:Y:S01]  /*8400*/  MOV R0, R193 ;  /* 0x000000c100007202 */ /* 0x000fe20000000f00 */
[----:B------:R-:W-:-:S04]  /*8410*/  IMAD.WIDE.U32 R6, R210, -0x2daee0ad, RZ ;  /* 0xd2511f53d2067825 */ /* 0x000fc800078e00ff */
[-C--:B------:R-:W-:Y:S01]  /*8420*/  FMUL.FTZ R52, R52, R30.reuse ;  /* 0x0000001e34347220 */ /* 0x080fe20000410000 */
[----:B------:R-:W-:Y:S01]  /*8430*/  FMUL.FTZ R53, R53, R30 ;  /* 0x0000001e35357220 */ /* 0x000fe20000410000 */
[C---:B-1----:R-:W-:Y:S01]  /*8440*/  HMMA.16816.F32 R236, R20.reuse, R26, R172 ;  /* 0x0000001a14ec723c */ /* 0x042fe200000018ac */
[----:B------:R-:W-:Y:S01]  /*8450*/  MOV R174, R200 ;  /* 0x000000c800ae7202 */ /* 0x000fe20000000f00 */
[-C--:B------:R-:W-:Y:S01]  /*8460*/  FMUL.FTZ R54, R54, R29.reuse ;  /* 0x0000001d36367220 */ /* 0x080fe20000410000 */
[----:B------:R-:W-:Y:S01]  /*8470*/  MOV R173, R184 ;  /* 0x000000b800ad7202 */ /* 0x000fe20000000f00 */
[----:B------:R-:W-:Y:S01]  /*8480*/  FMUL.FTZ R55, R55, R29 ;  /* 0x0000001d37377220 */ /* 0x000fe20000410000 */
[----:B------:R-:W-:Y:S01]  /*8490*/  MOV R172, R0 ;  /* 0x0000000000ac7202 */ /* 0x000fe20000000f00 */
[-C--:B------:R-:W-:Y:S01]  /*84a0*/  FMUL.FTZ R64, R64, R30.reuse ;  /* 0x0000001e40407220 */ /* 0x080fe20000410000 */
[----:B------:R-:W-:Y:S01]  /*84b0*/  MOV R210, R173 ;  /* 0x000000ad00d27202 */ /* 0x000fe20000000f00 */
[-C--:B------:R-:W-:Y:S01]  /*84c0*/  HMMA.16816.F32 R240, R20, R24.reuse, R160 ;  /* 0x0000001814f0723c */ /* 0x080fe200000018a0 */
[----:B------:R-:W-:Y:S01]  /*84d0*/  MOV R173, R5 ;  /* 0x0000000500ad7202 */ /* 0x000fe20000000f00 */
[----:B------:R-:W-:Y:S01]  /*84e0*/  FMUL.FTZ R65, R65, R30 ;  /* 0x0000001e41417220 */ /* 0x000fe20000410000 */
[----:B------:R-:W-:Y:S01]  /*84f0*/  LOP3.LUT R0, R178, UR15, R7, 0x96, !PT ;  /* 0x0000000fb2007c12 */ /* 0x000fe2000f8e9607 */
[-C--:B------:R-:W-:Y:S01]  /*8500*/  FMUL.FTZ R66, R66, R29.reuse ;  /* 0x0000001d42427220 */ /* 0x080fe20000410000 */
[----:B------:R-:W-:Y:S01]  /*8510*/  MOV R5, R6 ;  /* 0x0000000600057202 */ /* 0x000fe20000000f00 */
[----:B------:R-:W-:Y:S01]  /*8520*/  FMUL.FTZ R67, R67, R29 ;  /* 0x0000001d43437220 */ /* 0x000fe20000410000 */
[----:B------:R-:W-:Y:S01]  /*8530*/  MOV R2, R194 ;  /* 0x000000c200027202 */ /* 0x000fe20000000f00 */
[C---:B------:R-:W-:Y:S01]  /*8540*/  HMMA.16816.F32 R164, R8.reuse, R24, R164 ;  /* 0x0000001808a4723c */ /* 0x040fe200000018a4 */
[----:B------:R-:W-:Y:S01]  /*8550*/  MOV R158, R187 ;  /* 0x000000bb009e7202 */ /* 0x000fe20000000f00 */
[----:B------:R-:W-:Y:S01]  /*8560*/  FMUL.FTZ R68, R68, R30 ;  /* 0x0000001e44447220 */ /* 0x000fe20000410000 */
[----:B------:R-:W-:Y:S01]  /*8570*/  MOV R157, R186 ;  /* 0x000000ba009d7202 */ /* 0x000fe20000000f00 */
[-C--:B------:R-:W-:Y:S01]  /*8580*/  FMUL.FTZ R69, R69, R30.reuse ;  /* 0x0000001e45457220 */ /* 0x080fe20000410000 */
[----:B------:R-:W-:Y:S01]  /*8590*/  MOV R156, R185 ;  /* 0x000000b9009c7202 */ /* 0x000fe20000000f00 */
[-C--:B------:R-:W-:Y:S01]  /*85a0*/  FMUL.FTZ R70, R70, R29.reuse ;  /* 0x0000001d46467220 */ /* 0x080fe20000410000 */
[----:B------:R-:W-:Y:S01]  /*85b0*/  FMUL.FTZ R71, R71, R29 ;  /* 0x0000001d47477220 */ /* 0x000fe20000410000 */
[----:B------:R-:W-:Y:S01]  /*85c0*/  HMMA.16816.F32 R168, R8, R26, R168 ;  /* 0x0000001a08a8723c */ /* 0x000fe200000018a8 */
[----:B------:R-:W1:Y:S01]  /*85d0*/  LDSM.16.MT88.4 R24, [R132] ;  /* 0x000000008418783b */ /* 0x000e620000004200 */
[----:B------:R-:W-:Y:S01]  /*85e0*/  LOP3.LUT R5, R5, 0xff, RZ, 0xc0, !PT ;  /* 0x000000ff05057812 */ /* 0x000fe200078ec0ff */
[-C--:B------:R-:W-:Y:S01]  /*85f0*/  FMUL.FTZ R80, R80, R30.reuse ;  /* 0x0000001e50507220 */ /* 0x080fe20000410000 */
        /* <DEDUP_REMOVED lines=26> */
[-C--:B------:R-:W-:Y:S01]  /*87a0*/  FMUL.FTZ R103, R103, R29.reuse ;  /* 0x0000001d67677220 */ /* 0x080fe20000410000 */
[-C--:B------:R-:W-:Y:S01]  /*87b0*/  FMUL.FTZ R116, R116, R30.reuse ;  /* 0x0000001e74747220 */ /* 0x080fe20000410000 */
[----:B------:R-:W-:Y:S01]  /*87c0*/  HMMA.16816.F32 R216, R20, R34, R48 ;  /* 0x0000002214d8723c */ /* 0x000fe20000001830 */
[----:B------:R-:W3:Y:S01]  /*87d0*/  LDSM.16.MT88.4 R32, [R134+0xb000] ;  /* 0x00b000008620783b */ /* 0x000ee20000004200 */
[----:B------:R-:W-:Y:S01]  /*87e0*/  FMUL.FTZ R117, R117, R30 ;  /* 0x0000001e75757220 */ /* 0x000fe20000410000 */
[-C--:B------:R-:W-:Y:S01]  /*87f0*/  FMUL.FTZ R118, R118, R29.reuse ;  /* 0x0000001d76767220 */ /* 0x080fe20000410000 */
[----:B------:R-:W-:Y:S01]  /*8800*/  FMUL.FTZ R119, R119, R29 ;  /* 0x0000001d77777220 */ /* 0x000fe20000410000 */
[----:B------:R-:W-:Y:S03]  /*8810*/  LDSM.16.MT88.4 R48, [R31+0x800] ;  /* 0x000800001f30783b */ /* 0x000fe60000004200 */
[C---:B-1----:R-:W-:Y:S08]  /*8820*/  HMMA.16816.F32 R56, R8.reuse, R24, R56 ;  /* 0x000000180838723c */ /* 0x042ff00000001838 */
        /* <DEDUP_REMOVED lines=9> */
[----:B------:R-:W-:-:S02]  /*88c0*/  PRMT R10, R6, 0x7771, RZ ;  /* 0x00007771060a7816 */ /* 0x000fc400000000ff */
[C---:B------:R-:W-:Y:S02]  /*88d0*/  PRMT R9, R6.reuse, 0x7773, RZ ;  /* 0x0000777306097816 */ /* 0x040fe400000000ff */
[----:B------:R-:W-:Y:S01]  /*88e0*/  PRMT R8, R6, 0x7772, RZ ;  /* 0x0000777206087816 */ /* 0x000fe200000000ff */
[----:B------:R-:W-:Y:S01]  /*88f0*/  IMAD.WIDE.U32 R6, R209, -0x2daee0ad, RZ ;  /* 0xd2511f53d1067825 */ /* 0x000fe200078e00ff */
[----:B------:R-:W-:Y:S01]  /*8900*/  MOV R209, R2 ;  /* 0x0000000200d17202 */ /* 0x000fe20000000f00 */
[----:B------:R-:W-:Y:S03]  /*8910*/  HMMA.16816.F32 R184, R20, R24, R52 ;  /* 0x0000001814b8723c */ /* 0x000fe60000001834 */
[----:B------:R-:W-:Y:S02]  /*8920*/  LOP3.LUT R2, R142, UR15, R7, 0x96, !PT ;  /* 0x0000000f8e027c12 */ /* 0x000fe4000f8e9607 */
[----:B------:R-:W-:-:S02]  /*8930*/  MOV R11, R6 ;  /* 0x00000006000b7202 */ /* 0x000fc40000000f00 */
[C---:B------:R-:W-:Y:S01]  /*8940*/  PRMT R24, R6.reuse, 0x7771, RZ ;  /* 0x0000777106187816 */ /* 0x040fe200000000ff */
[C---:B------:R-:W-:Y:S01]  /*8950*/  HMMA.16816.F32 R192, R20.reuse, R26, R64 ;  /* 0x0000001a14c0723c */ /* 0x040fe20000001840 */
[C---:B------:R-:W-:Y:S01]  /*8960*/  PRMT R7, R6.reuse, 0x7773, RZ ;  /* 0x0000777306077816 */ /* 0x040fe200000000ff */
[----:B------:R-:W-:Y:S01]  /*8970*/  LDSM.16.MT88.4 R64, [R132+0x800] ;  /* 0x000800008440783b */ /* 0x000fe20000004200 */
[----:B------:R-:W-:Y:S02]  /*8980*/  PRMT R6, R6, 0x7772, RZ ;  /* 0x0000777206067816 */ /* 0x000fe400000000ff */
[----:B------:R-:W-:Y:S02]  /*8990*/  PRMT R26, R5, 0x5410, R10 ;  /* 0x00005410051a7816 */ /* 0x000fe4000000000a */
[----:B------:R-:W-:Y:S01]  /*89a0*/  PRMT R27, R6, 0x5410, R7 ;  /* 0x00005410061b7816 */ /* 0x000fe20000000007 */
[----:B------:R-:W-:Y:S01]  /*89b0*/  HMMA.16816.F32 R68, R20, R32, R68 ;  /* 0x000000201444723c */ /* 0x000fe20000001844 */
[----:B------:R-:W-:-:S02]  /*89c0*/  LOP3.LUT R5, R0, 0xffff, RZ, 0xc0, !PT ;  /* 0x0000ffff00057812 */ /* 0x000fc400078ec0ff */
[----:B------:R-:W-:Y:S02]  /*89d0*/  PRMT R7, R0, 0x7632, R7 ;  /* 0x0000763200077816 */ /* 0x000fe40000000007 */
[----:B------:R-:W-:Y:S02]  /*89e0*/  PRMT R32, R8, 0x5410, R9 ;  /* 0x0000541008207816 */ /* 0x000fe40000000009 */
[----:B------:R-:W-:Y:S01]  /*89f0*/  LOP3.LUT R8, R0, 0xff, RZ, 0xc0, !PT ;  /* 0x000000ff00087812 */ /* 0x000fe200078ec0ff */
[----:B------:R-:W-:Y:S01]  /*8a00*/  HMMA.16816.F32 R136, R20, R34, R80 ;  /* 0x000000221488723c */ /* 0x000fe20000001850 */
[----:B------:R-:W-:Y:S01]  /*8a10*/  SHF.R.U32.HI R6, RZ, 0x18, R0 ;  /* 0x00000018ff067819 */ /* 0x000fe20000011600 */
[----:B------:R-:W-:Y:S01]  /*8a20*/  LDSM.16.MT88.4 R80, [R134+0xb800] ;  /* 0x00b800008650783b */ /* 0x000fe20000004200 */
[----:B------:R-:W-:Y:S02]  /*8a30*/  LOP3.LUT R9, R11, 0xff, RZ, 0xc0, !PT ;  /* 0x000000ff0b097812 */ /* 0x000fe400078ec0ff */
[----:B------:R-:W-:-:S02]  /*8a40*/  SHF.R.U32.HI R5, RZ, 0x8, R5 ;  /* 0x00000008ff057819 */ /* 0x000fc40000011605 */
[----:B------:R-:W-:Y:S01]  /*8a50*/  LOP3.LUT R0, R7, 0xff, RZ, 0xc0, !PT ;  /* 0x000000ff07007812 */ /* 0x000fe200078ec0ff */
[----:B------:R-:W-:Y:S01]  /*8a60*/  FFMA.FTZ R7, R196, UR7, -R12 ;  /* 0x00000007c4077c23 */ /* 0x000fe2000801080c */
[----:B------:R-:W-:Y:S01]  /*8a70*/  PRMT R10, R9, 0x5410, R24 ;  /* 0x00005410090a7816 */ /* 0x000fe20000000018 */
[C---:B------:R-:W-:Y:S01]  /*8a80*/  HMMA.16816.F32 R84, R20.reuse, R36, R84 ;  /* 0x000000241454723c */ /* 0x040fe20000001854 */
[----:B------:R-:W-:Y:S01]  /*8a90*/  PRMT R25, R8, 0x5410, R5 ;  /* 0x0000541008197816 */ /* 0x000fe20000000005 */
[----:B------:R-:W-:Y:S01]  /*8aa0*/  FFMA.FTZ R5, R198, UR7, -R12 ;  /* 0x00000007c6057c23 */ /* 0x000fe2000801080c */
[----:B------:R-:W-:Y:S01]  /*8ab0*/  PRMT R24, R0, 0x5410, R6 ;  /* 0x0000541000187816 */ /* 0x000fe20000000006 */
[--C-:B------:R-:W-:Y:S01]  /*8ac0*/  FFMA.FTZ R6, R199, UR7, -R12.reuse ;  /* 0x00000007c7067c23 */ /* 0x100fe2000801080c */
[----:B------:R-:W-:Y:S01]  /*8ad0*/  LOP3.LUT R8, R2, 0xffff, RZ, 0xc0, !PT ;  /* 0x0000ffff02087812 */ /* 0x000fe200078ec0ff */
[----:B------:R1:W-:Y:S01]  /*8ae0*/  MUFU.EX2 R196, R5 ;  /* 0x0000000500c47308 */ /* 0x0003e20000000800 */
[----:B------:R-:W-:Y:S01]  /*8af0*/  FFMA.FTZ R0, R197, UR7, -R12 ;  /* 0x00000007c5007c23 */ /* 0x000fe2000801080c */
[----:B------:R-:W-:Y:S01]  /*8b00*/  FFMA.FTZ R12, R179, UR7, -R17 ;  /* 0x00000007b30c7c23 */ /* 0x000fe20008010811 */
[----:B------:R-:W-:Y:S01]  /*8b10*/  HSET2.LE.AND R10, R10, R3, PT ;  /* 0x000000030a0a7233 */ /* 0x000fe20003803000 */
[----:B------:R2:W-:Y:S01]  /*8b20*/  MUFU.EX2 R178, R6 ;  /* 0x0000000600b27308 */ /* 0x0005e20000000800 */
[----:B------:R-:W-:Y:S01]  /*8b30*/  HMMA.16816.F32 R36, R20, R38, R96 ;  /* 0x000000261424723c */ /* 0x000fe20000001860 */
[----:B------:R-:W-:Y:S01]  /*8b40*/  MOV R199, R172 ;  /* 0x000000ac00c77202 */ /* 0x000fe20000000f00 */
[----:B------:R-:W3:Y:S01]  /*8b50*/  LDSM.16.MT88.4 R96, [R133+0xb800] ;  /* 0x00b800008560783b */ /* 0x000ee20000004200 */
[----:B------:R4:W-:Y:S01]  /*8b60*/  MUFU.EX2 R197, R0 ;  /* 0x0000000000c57308 */ /* 0x0009e20000000800 */
[----:B------:R-:W-:-:S03]  /*8b70*/  MOV R198, R173 ;  /* 0x000000ad00c67202 */ /* 0x000fc60000000f00 */
[----:B------:R-:W-:Y:S01]  /*8b80*/  MUFU.EX2 R12, R12 ;  /* 0x0000000c000c7308 */ /* 0x000fe20000000800 */
[----:B------:R-:W-:Y:S01]  /*8b90*/  HMMA.16816.F32 R52, R20, R42, R112 ;  /* 0x0000002a1434723c */ /* 0x000fe20000001870 */
[----:B-1----:R-:W-:Y:S01]  /*8ba0*/  LOP3.LUT R5, R2, 0xff, RZ, 0xc0, !PT ;  /* 0x000000ff02057812 */ /* 0x002fe200078ec0ff */
[----:B------:R-:W-:Y:S01]  /*8bb0*/  LDSM.16.MT88.4 R112, [R31+0x1800] ;  /* 0x001800001f70783b */ /* 0x000fe20000004200 */
[----:B--2---:R-:W-:-:S05]  /*8bc0*/  SHF.R.U32.HI R6, RZ, 0x8, R8 ;  /* 0x00000008ff067819 */ /* 0x004fca0000011608 */
[C---:B------:R-:W-:Y:S01]  /*8bd0*/  HMMA.16816.F32 R100, R20.reuse, R40, R100 ;  /* 0x000000281464723c */ /* 0x040fe20000001864 */
[--C-:B------:R-:W-:Y:S01]  /*8be0*/  PRMT R8, R5, 0x5410, R6.reuse ;  /* 0x0000541005087816 */ /* 0x100fe20000000006 */
[--C-:B------:R-:W-:Y:S01]  /*8bf0*/  FFMA.FTZ R5, R191, UR7, -R13.reuse ;  /* 0x00000007bf057c23 */ /* 0x100fe2000801080d */
[--C-:B----4-:R-:W-:Y:S01]  /*8c00*/  FFMA.FTZ R0, R212, UR7, -R13.reuse ;  /* 0x00000007d4007c23 */ /* 0x110fe2000801080d */
[----:B------:R1:W2:Y:S01]  /*8c10*/  MUFU.EX2 R191, R7 ;  /* 0x0000000700bf7308 */ /* 0x0002a20000000800 */
[----:B------:R-:W-:Y:S02]  /*8c20*/  PRMT R6, R2, 0x7632, R6 ;  /* 0x0000763202067816 */ /* 0x000fe40000000006 */
[----:B------:R-:W-:Y:S01]  /*8c30*/  MOV R212, R140 ;  /* 0x0000008c00d47202 */ /* 0x000fe20000000f00 */
[----:B------:R4:W-:Y:S01]  /*8c40*/  MUFU.EX2 R142, R0 ;  /* 0x00000000008e7308 */ /* 0x0009e20000000800 */
[----:B------:R-:W-:Y:S01]  /*8c50*/  HSET2.LE.AND R8, R8, R3, PT ;  /* 0x0000000308087233 */ /* 0x000fe20003803000 */
[----:B------:R-:W-:Y:S02]  /*8c60*/  HMMA.16816.F32 R116, R20, R44, R116 ;  /* 0x0000002c1474723c */ /* 0x000fe40000001874 */
[----:B------:R5:W-:Y:S01]  /*8c70*/  MUFU.EX2 R140, R5 ;  /* 0x00000005008c7308 */ /* 0x000be20000000800 */
[----:B-1----:R-:W-:Y:S01]  /*8c80*/  SHF.R.U32.HI R7, RZ, 0x18, R2 ;  /* 0x00000018ff077819 */ /* 0x002fe20000011602 */
[--C-:B------:R-:W-:Y:S01]  /*8c90*/  FFMA.FTZ R2, R213, UR7, -R13.reuse ;  /* 0x00000007d5027c23 */ /* 0x100fe2000801080d */
[----:B------:R-:W-:Y:S01]  /*8ca0*/  MOV R213, R174 ;  /* 0x000000ae00d57202 */ /* 0x000fe20000000f00 */
[----:B----4-:R-:W-:-:S02]  /*8cb0*/  FFMA.FTZ R0, R208, UR7, -R13 ;  /* 0x00000007d0007c23 */ /* 0x010fc4000801080d */
[----:B------:R1:W-:Y:S01]  /*8cc0*/  MUFU.EX2 R143, R2 ;  /* 0x00000002008f7308 */ /* 0x0003e20000000800 */
[----:B------:R-:W-:Y:S02]  /*8cd0*/  MOV R208, R175 ;  /* 0x000000af00d07202 */ /* 0x000fe40000000f00 */
[----:B-----5:R-:W-:Y:S01]  /*8ce0*/  LOP3.LUT R5, R6, 0xff, RZ, 0xc0, !PT ;  /* 0x000000ff06057812 */ /* 0x020fe200078ec0ff */
[----:B------:R-:W-:Y:S01]  /*8cf0*/  FFMA.FTZ R6, R176, UR7, -R17 ;  /* 0x00000007b0067c23 */ /* 0x000fe20008010811 */
[----:B------:R-:W-:Y:S01]  /*8d00*/  MOV R176, R159 ;  /* 0x0000009f00b07202 */ /* 0x000fe20000000f00 */
[----:B------:R-:W-:Y:S01]  /*8d10*/  LDSM.16.MT88.4 R172, [R133+0xa800] ;  /* 0x00a8000085ac783b */ /* 0x000fe20000004200 */
[----:B------:R-:W-:Y:S01]  /*8d20*/  PRMT R9, R5, 0x5410, R7 ;  /* 0x0000541005097816 */ /* 0x000fe20000000007 */
[----:B------:R-:W-:Y:S01]  /*8d30*/  FFMA.FTZ R5, R181, UR7, -R14 ;  /* 0x00000007b5057c23 */ /* 0x000fe2000801080e */
[----:B------:R-:W-:Y:S01]  /*8d40*/  FFMA.FTZ R7, R180, UR7, -R17 ;  /* 0x00000007b4077c23 */ /* 0x000fe20008010811 */
[----:B------:R-:W-:-:S02]  /*8d50*/  MOV R181, R157 ;  /* 0x0000009d00b57202 */ /* 0x000fc40000000f00 */
[----:B------:R4:W-:Y:S01]  /*8d60*/  MUFU.EX2 R33, R5 ;  /* 0x0000000500217308 */ /* 0x0009e20000000800 */
[--C-:B------:R-:W-:Y:S01]  /*8d70*/  HSET2.LE.AND R9, R9, R3.reuse, PT ;  /* 0x0000000309097233 */ /* 0x100fe20003803000 */
[----:B-1----:R-:W-:Y:S01]  /*8d80*/  FFMA.FTZ R2, R182, UR7, -R14 ;  /* 0x00000007b6027c23 */ /* 0x002fe2000801080e */
[----:B------:R-:W-:Y:S01]  /*8d90*/  MOV R182, R141 ;  /* 0x0000008d00b67202 */ /* 0x000fe20000000f00 */
[----:B------:R1:W-:Y:S04]  /*8da0*/  MUFU.EX2 R13, R7 ;  /* 0x00000007000d7308 */ /* 0x0003e80000000800 */
[----:B------:R5:W3:Y:S01]  /*8db0*/  MUFU.EX2 R141, R0 ;  /* 0x00000000008d7308 */ /* 0x000ae20000000800 */
[----:B----4-:R-:W-:Y:S02]  /*8dc0*/  LOP3.LUT R5, R32, 0xff00ff, RZ, 0xc0, !PT ;  /* 0x00ff00ff20057812 */ /* 0x010fe400078ec0ff */
[----:B-1----:R-:W-:Y:S01]  /*8dd0*/  HSET2.LE.AND R7, R24, R3, PT ;  /* 0x0000000318077233 */ /* 0x002fe20003803000 */
[----:B------:R-:W-:-:S02]  /*8de0*/  FMUL.FTZ R24, R128, R30 ;  /* 0x0000001e80187220 */ /* 0x000fc40000410000 */
[----:B------:R-:W-:Y:S01]  /*8df0*/  HSET2.LE.AND R5, R5, R3, PT ;  /* 0x0000000305057233 */ /* 0x000fe20003803000 */
[--C-:B-----5:R-:W-:Y:S01]  /*8e00*/  FFMA.FTZ R0, R190, UR7, -R14.reuse ;  /* 0x00000007be007c23 */ /* 0x120fe2000801080e */
[----:B------:R-:W-:Y:S02]  /*8e10*/  MOV R190, R135 ;  /* 0x0000008700be7202 */ /* 0x000fe40000000f00 */
[----:B------:R1:W-:Y:S04]  /*8e20*/  MUFU.EX2 R135, R2 ;  /* 0x0000000200877308 */ /* 0x0003e80000000800 */
[----:B------:R4:W5:Y:S01]  /*8e30*/  MUFU.EX2 R35, R0 ;  /* 0x0000000000237308 */ /* 0x0009620000000800 */
[----:B-1----:R-:W-:Y:S01]  /*8e40*/  FFMA.FTZ R2, R183, UR7, -R14 ;  /* 0x00000007b7027c23 */ /* 0x002fe2000801080e */
[----:B------:R-:W-:-:S02]  /*8e50*/  MOV R183, R156 ;  /* 0x0000009c00b77202 */ /* 0x000fc40000000f00 */
[----:B------:R1:W-:Y:S01]  /*8e60*/  MUFU.EX2 R14, R6 ;  /* 0x00000006000e7308 */ /* 0x0003e20000000800 */
[----:B----4-:R-:W-:Y:S01]  /*8e70*/  FFMA.FTZ R0, R177, UR7, -R17 ;  /* 0x00000007b1007c23 */ /* 0x010fe20008010811 */
[----:B------:R-:W-:Y:S02]  /*8e80*/  MOV R177, R158 ;  /* 0x0000009e00b17202 */ /* 0x000fe40000000f00 */
[----:B------:R4:W-:Y:S01]  /*8e90*/  MUFU.EX2 R34, R2 ;  /* 0x0000000200227308 */ /* 0x0009e20000000800 */
[----:B------:R-:W5:Y:S03]  /*8ea0*/  LDSM.16.MT88.4 R156, [R134+0xa800] ;  /* 0x00a80000869c783b */ /* 0x000f660000004200 */
[----:B------:R2:W5:Y:S01]  /*8eb0*/  MUFU.EX2 R17, R0 ;  /* 0x0000000000117308 */ /* 0x0005620000000800 */
[--C-:B-1----:R-:W-:Y:S01]  /*8ec0*/  HSET2.LE.AND R6, R25, R3.reuse, PT ;  /* 0x0000000319067233 */ /* 0x102fe20003803000 */
[----:B------:R-:W-:Y:S01]  /*8ed0*/  FMUL.FTZ R25, R129, R30 ;  /* 0x0000001e81197220 */ /* 0x000fe20000410000 */
[----:B----4-:R-:W-:Y:S01]  /*8ee0*/  HSET2.LE.AND R2, R26, R3, PT ;  /* 0x000000031a027233 */ /* 0x010fe20003803000 */
[-C--:B------:R-:W-:Y:S01]  /*8ef0*/  FMUL.FTZ R26, R130, R29.reuse ;  /* 0x0000001d821a7220 */ /* 0x080fe20000410000 */
[----:B--2---:R-:W-:Y:S01]  /*8f00*/  LOP3.LUT R0, R27, 0xff00ff, RZ, 0xc0, !PT ;  /* 0x00ff00ff1b007812 */ /* 0x004fe200078ec0ff */
[----:B------:R-:W-:-:S04]  /*8f10*/  FMUL.FTZ R27, R131, R29 ;  /* 0x0000001d831b7220 */ /* 0x000fc80000410000 */
[----:B------:R-:W-:Y:S02]  /*8f20*/  HSET2.LE.AND R11, R0, R3, PT ;  /* 0x00000003000b7233 */ /* 0x000fe40003803000 */
[----:B------:R-:W-:Y:S01]  /*8f30*/  F2FP.F16.F32.PACK_AB R3, R191, R197 ;  /* 0x000000c5bf03723e */ /* 0x000fe200000000ff */
[----:B------:R-:W-:Y:S01]  /*8f40*/  HMMA.16816.F32 R24, R20, R46, R24 ;  /* 0x0000002e1418723c */ /* 0x000fe20000001818 */
[----:B---3--:R-:W-:Y:S02]  /*8f50*/  F2FP.F16.F32.PACK_AB R0, R141, R143 ;  /* 0x0000008f8d00723e */ /* 0x008fe400000000ff */
[----:B------:R-:W-:Y:S02]  /*8f60*/  LOP3.LUT R130, R3, R2, RZ, 0xc0, !PT ;  /* 0x0000000203827212 */ /* 0x000fe400078ec0ff */
[----:B------:R-:W-:Y:S01]  /*8f70*/  LOP3.LUT R131, R0, R5, RZ, 0xc0, !PT ;  /* 0x0000000500837212 */ /* 0x000fe200078ec0ff */
[----:B------:R-:W-:Y:S01]  /*8f80*/  FFMA.FTZ R5, R251, R30, R176 ;  /* 0x0000001efb057223 */ /* 0x000fe200000100b0 */
[----:B------:R-:W-:-:S02]  /*8f90*/  F2FP.F16.F32.PACK_AB R2, R196, R178 ;  /* 0x000000b2c402723e */ /* 0x000fc400000000ff */
[----:B------:R-:W-:Y:S01]  /*8fa0*/  F2FP.F16.F32.PACK_AB R0, R142, R140 ;  /* 0x0000008c8e00723e */ /* 0x000fe200000000ff */
[----:B------:R-:W-:Y:S01]  /*8fb0*/  FADD.FTZ R5, R190, R5 ;  /* 0x00000005be057221 */ /* 0x000fe20000010000 */
[----:B-----5:R-:W-:Y:S02]  /*8fc0*/  F2FP.F16.F32.PACK_AB R3, R35, R135 ;  /* 0x000000872303723e */ /* 0x020fe400000000ff */
[----:B------:R-:W-:Y:S02]  /*8fd0*/  LOP3.LUT R128, R2, R6, RZ, 0xc0, !PT ;  /* 0x0000000602807212 */ /* 0x000fe400078ec0ff */
[----:B------:R-:W-:Y:S02]  /*8fe0*/  LOP3.LUT R129, R0, R7, RZ, 0xc0, !PT ;  /* 0x0000000700817212 */ /* 0x000fe400078ec0ff */
[----:B------:R-:W-:Y:S02]  /*8ff0*/  LOP3.LUT R124, R3, R8, RZ, 0xc0, !PT ;  /* 0x00000008037c7212 */ /* 0x000fe400078ec0ff */
[----:B------:R-:W-:-:S02]  /*9000*/  F2FP.F16.F32.PACK_AB R2, R14, R17 ;  /* 0x000000110e02723e */ /* 0x000fc400000000ff */
[----:B------:R-:W-:Y:S01]  /*9010*/  F2FP.F16.F32.PACK_AB R0, R33, R34 ;  /* 0x000000222100723e */ /* 0x000fe200000000ff */
[----:B------:R-:W-:Y:S01]  /*9020*/  HMMA.16816.F32 R84, R128, R96, R84 ;  /* 0x000000608054723c */ /* 0x000fe20000001854 */
[----:B------:R-:W-:Y:S02]  /*9030*/  F2FP.F16.F32.PACK_AB R3, R12, R13 ;  /* 0x0000000d0c03723e */ /* 0x000fe400000000ff */
[----:B------:R-:W-:Y:S01]  /*9040*/  LOP3.LUT R125, R2, R9, RZ, 0xc0, !PT ;  /* 0x00000009027d7212 */ /* 0x000fe200078ec0ff */
[----:B------:R-:W-:Y:S01]  /*9050*/  FFMA.FTZ R2, R252, R28, R181 ;  /* 0x0000001cfc027223 */ /* 0x000fe200000100b5 */
[----:B------:R-:W-:Y:S01]  /*9060*/  LOP3.LUT R126, R0, R10, RZ, 0xc0, !PT ;  /* 0x0000000a007e7212 */ /* 0x000fe200078ec0ff */
[----:B------:R-:W-:Y:S01]  /*9070*/  FFMA.FTZ R0, R183, R19, R211 ;  /* 0x00000013b7007223 */ /* 0x000fe200000100d3 */
[----:B------:R-:W-:Y:S01]  /*9080*/  LOP3.LUT R127, R3, R11, RZ, 0xc0, !PT ;  /* 0x0000000b037f7212 */ /* 0x000fe200078ec0ff */
[----:B------:R-:W-:Y:S01]  /*9090*/  FADD.FTZ R7, R215, R2 ;  /* 0x00000002d7077221 */ /* 0x000fe20000010000 */
[----:B------:R-:W1:Y:S01]  /*90a0*/  LDSM.16.MT88.4 R8, [R132+0x1800] ;  /* 0x001800008408783b */ /* 0x000e620000004200 */
[----:B------:R-:W-:Y:S01]  /*90b0*/  FADD.FTZ R6, R214, R0 ;  /* 0x00000000d6067221 */ /* 0x000fe20000010000 */
[----:B------:R-:W-:Y:S01]  /*90c0*/  FADD.FTZ R2, R208, R5 ;  /* 0x00000005d0027221 */ /* 0x000fe20000010000 */
[----:B------:R-:W-:Y:S01]  /*90d0*/  FADD.FTZ R0, R212, R7 ;  /* 0x00000007d4007221 */ /* 0x000fe20000010000 */
[----:B------:R-:W-:Y:S01]  /*90e0*/  FFMA.FTZ R3, R250, R29, R177 ;  /* 0x0000001dfa037223 */ /* 0x000fe200000100b1 */
        /* <DEDUP_REMOVED lines=23> */
[----:B------:R-:W-:Y:S01]  /*9260*/  FADD.FTZ R250, R143, R3 ;  /* 0x000000038ffa7221 */ /* 0x000fe20000010000 */
[----:B------:R-:W-:Y:S01]  /*9270*/  FADD.FTZ R252, R33, R252 ;  /* 0x000000fc21fc7221 */ /* 0x000fe20000010000 */
[----:B------:R-:W-:Y:S01]  /*9280*/  HMMA.16816.F32 R168, R124, R174, R168 ;  /* 0x000000ae7ca8723c */ /* 0x000fe200000018a8 */
[----:B------:R-:W-:Y:S01]  /*9290*/  MOV R134, R235 ;  /* 0x000000eb00867202 */ /* 0x000fe20000000f00 */
[----:B------:R-:W-:Y:S01]  /*92a0*/  FADD.FTZ R250, R141, R250 ;  /* 0x000000fa8dfa7221 */ /* 0x000fe20000010000 */
[----:B------:R-:W-:-:S05]  /*92b0*/  MOV R135, R234 ;  /* 0x000000ea00877202 */ /* 0x000fca0000000f00 */
        /* <DEDUP_REMOVED lines=11> */
[----:B------:R-:W-:Y:S08]  /*9370*/  HMMA.16816.F32 R124, R124, R10, R160 ;  /* 0x0000000a7c7c723c */ /* 0x000ff000000018a0 */
[C---:B------:R-:W-:Y:S08]  /*9380*/  HMMA.16816.F32 R160, R128.reuse, R172, R240 ;  /* 0x000000ac80a0723c */ /* 0x040ff000000018f0 */
[----:B------:R-:W-:Y:S01]  /*9390*/  HMMA.16816.F32 R172, R128, R174, R236 ;  /* 0x000000ae80ac723c */ /* 0x000fe200000018ec */
[----:B------:R-:W-:-:S05]  /*93a0*/  FADD.FTZ R237, R12, R0 ;  /* 0x000000000ced7221 */ /* 0x000fca0000010000 */
[----:B------:R1:W-:Y:S02]  /*93b0*/  STL [R1], R237 ;  /* 0x000000ed01007387 */ /* 0x0003e40000100800 */
        /* <DEDUP_REMOVED lines=13> */
[----:B------:R-:W-:Y:S01]  /*9490*/  HMMA.16816.F32 R128, R128, R10, R24 ;  /* 0x0000000a8080723c */ /* 0x000fe20000001818 */
[----:B------:R-:W-:-:S04]  /*94a0*/  NOP ;  /* 0x0000000000007918 */ /* 0x000fc80000000000 */
[----:B-1----:R-:W-:-:S15]  /*94b0*/  BRA.U !UP1, `(.L_x_2290) ;  /* 0x000000a909d07547 */ /* 0x002fde000b800000 */
[----:B------:R-:W2:Y:S01]  /*94c0*/  LDL R180, [R1+0x28] ;  /* 0x0000280001b47983 */ /* 0x000ea20000100800 */
[----:B------:R-:W1:Y:S03]  /*94d0*/  LDC.64 R2, c[0x0][0x3c0] ;  /* 0x0000f000ff027b82 */ /* 0x000e660000000a00 */
[----:B------:R-:W3:Y:S04]  /*94e0*/  LDL R181, [R1+0x30] ;  /* 0x0000300001b57983 */ /* 0x000ee80000100800 */
[----:B------:R-:W4:Y:S04]  /*94f0*/  LDL R190, [R1+0x2c] ;  /* 0x00002c0001be7983 */ /* 0x000f280000100800 */
[----:B------:R-:W5:Y:S04]  /*9500*/  LDL R210, [R1+0x4] ;  /* 0x0000040001d27983 */ /* 0x000f680000100800 */
[----:B------:R-:W5:Y:S04]  /*9510*/  LDL.64 R182, [R1+0x48] ;  /* 0x0000480001b67983 */ /* 0x000f680000100a00 */
[----:B------:R-:W5:Y:S04]  /*9520*/  LDL.64 R208, [R1+0x50] ;  /* 0x0000500001d07983 */ /* 0x000f680000100a00 */
[----:B------:R-:W5:Y:S04]  /*9530*/  LDL.64 R212, [R1+0x40] ;  /* 0x0000400001d47983 */ /* 0x000f680000100a00 */
[----:B------:R-:W5:Y:S04]  /*9540*/  LDL.64 R198, [R1+0x38] ;  /* 0x0000380001c67983 */ /* 0x000f680000100a00 */
[----:B------:R-:W5:Y:S01]  /*9550*/  LDL.64 R176, [R1+0x58] ;  /* 0x0000580001b07983 */ /* 0x000f620000100a00 */
[----:B------:R-:W-:Y:S01]  /*9560*/  UIADD3 UR6, UPT, UPT, UR4, -0x3, URZ ;  /* 0xfffffffd04067890 */ /* 0x000fe2000fffe0ff */
[----:B------:R-:W-:-:S05]  /*9570*/  DEPBAR.LE SB0, 0x0 ;  /* 0x000080000000791a */ /* 0x000fca0000000000 */
[----:B-1----:R-:W-:-:S04]  /*9580*/  IMAD.WIDE.U32 R10, R2, UR6, RZ ;  /* 0x00000006020a7c25 */ /* 0x002fc8000f8e00ff */
[----:B------:R-:W-:Y:S02]  /*9590*/  IMAD.SHL.U32 R8, R10, 0x20, RZ ;  /* 0x000000200a087824 */ /* 0x000fe400078e00ff */
[----:B------:R-:W-:Y:S02]  /*95a0*/  IMAD R0, R3, UR6, R11 ;  /* 0x0000000603007c24 */ /* 0x000fe4000f8e020b */
[C---:B------:R-:W-:Y:S01]  /*95b0*/  IMAD.SHL.U32 R247, R226.reuse, 0x40, RZ ;  /* 0x00000040e2f77824 */ /* 0x040fe200078e00ff */
[----:B------:R-:W-:Y:S01]  /*95c0*/  SHF.R.U32.HI R188, RZ, 0x1, R226 ;  /* 0x00000001ffbc7819 */ /* 0x000fe200000116e2 */
[----:B------:R-:W-:Y:S01]  /*95d0*/  IMAD.SHL.U32 R6, R226, 0x20, RZ ;  /* 0x00000020e2067824 */ /* 0x000fe200078e00ff */
[----:B------:R-:W-:Y:S02]  /*95e0*/  LEA R8, P0, R2, R8, 0x4 ;  /* 0x0000000802087211 */ /* 0x000fe400078020ff */
[----:B------:R-:W-:Y:S02]  /*95f0*/  SHF.L.U64.HI R5, R10, 0x5, R0 ;  /* 0x000000050a057819 */ /* 0x000fe40000010200 */
[----:B------:R-:W-:-:S02]  /*9600*/  LOP3.LUT R9, R247, 0x200, RZ, 0xc0, !PT ;  /* 0x00000200f7097812 */ /* 0x000fc400078ec0ff */
[----:B------:R-:W-:Y:S02]  /*9610*/  LOP3.LUT R236, R188, 0x8, RZ, 0xc0, !PT ;  /* 0x00000008bcec7812 */ /* 0x000fe400078ec0ff */
[----:B------:R-:W-:Y:S02]  /*9620*/  LEA.HI.X R11, R2, R5, R3, 0x4, P0 ;  /* 0x00000005020b7211 */ /* 0x000fe400000f2403 */
[----:B------:R-:W-:Y:S02]  /*9630*/  LOP3.LUT R7, R247, 0x400, RZ, 0xc0, !PT ;  /* 0x00000400f7077812 */ /* 0x000fe400078ec0ff */
[----:B------:R-:W-:Y:S01]  /*9640*/  LOP3.LUT R9, R9, 0x7c00, R6, 0xf8, !PT ;  /* 0x00007c0009097812 */ /* 0x000fe200078ef806 */
[----:B------:R-:W-:-:S05]  /*9650*/  IMAD.MOV.U32 R13, RZ, RZ, 0x20 ;  /* 0x00000020ff0d7424 */ /* 0x000fca00078e00ff */
[----:B------:R-:W-:Y:S01]  /*9660*/  SEL R13, R13, 0xffffffe0, !P2 ;  /* 0xffffffe00d0d7807 */ /* 0x000fe20005000000 */
[----:B------:R-:W-:Y:S01]  /*9670*/  BAR.SYNC.DEFER_BLOCKING 0x0 ;  /* 0x0000000000007b1d */ /* 0x000fe20000010000 */
[----:B--2---:R-:W-:-:S04]  /*9680*/  LOP3.LUT R189, R180, 0x38, RZ, 0xc0, !PT ;  /* 0x00000038b4bd7812 */ /* 0x004fc800078ec0ff */
[----:B------:R-:W-:Y:S02]  /*9690*/  LOP3.LUT R249, R189, 0x1c0, R247, 0xf8, !PT ;  /* 0x000001c0bdf97812 */ /* 0x000fe400078ef8f7 */
[-C--:B---3--:R-:W-:Y:S02]  /*96a0*/  LEA R6, P3, R10, R181.reuse, 0x6 ;  /* 0x000000b50a067211 */ /* 0x088fe400078630ff */
[C---:B------:R-:W-:Y:S02]  /*96b0*/  LOP3.LUT R5, R249.reuse, 0x8, R226, 0x78, !PT ;  /* 0x00000008f9057812 */ /* 0x040fe400078e78e2 */
[----:B------:R-:W-:Y:S02]  /*96c0*/  LOP3.LUT R3, R249, R236, RZ, 0x3c, !PT ;  /* 0x000000ecf9037212 */ /* 0x000fe400078e3cff */
[----:B------:R-:W-:Y:S01]  /*96d0*/  LEA R2, P0, R8, R181, 0x1 ;  /* 0x000000b508027211 */ /* 0x000fe200078008ff */
[----:B------:R-:W-:Y:S01]  /*96e0*/  IMAD R5, R5, 0x2, R7 ;  /* 0x0000000205057824 */ /* 0x000fe200078e0207 */
[----:B------:R-:W-:-:S02]  /*96f0*/  LOP3.LUT R9, R9, R3, RZ, 0xfc, !PT ;  /* 0x0000000309097212 */ /* 0x000fc400078efcff */
[-C--:B----4-:R-:W-:Y:S02]  /*9700*/  LEA.HI.X R7, R10, R190.reuse, R0, 0x6, P3 ;  /* 0x000000be0a077211 */ /* 0x090fe400018f3400 */
[----:B------:R-:W-:Y:S02]  /*9710*/  LEA.HI.X R3, R8, R190, R11, 0x1, P0 ;  /* 0x000000be08037211 */ /* 0x000fe400000f0c0b */
[----:B------:R-:W-:Y:S01]  /*9720*/  LEA R0, R9, UR5, 0x1 ;  /* 0x0000000509007c11 */ /* 0x000fe2000f8e08ff */
[----:B------:R-:W-:Y:S01]  /*9730*/  @!PT LDS RZ, [RZ] ;  /* 0x00000000fffff984 */ /* 0x000fe20000000800 */
[----:B------:R-:W-:Y:S01]  /*9740*/  @!PT LDS RZ, [RZ] ;  /* 0x00000000fffff984 */ /* 0x000fe20000000800 */
[----:B------:R-:W-:Y:S01]  /*9750*/  @!PT LDS RZ, [RZ] ;  /* 0x00000000fffff984 */ /* 0x000fe20000000800 */
[----:B------:R-:W-:Y:S04]  /*9760*/  LDGSTS.E.BYPASS.LTC128B.128 [R229+0xa000], desc[UR24][R6.64] ;  /* 0x0a00000006e57fae */ /* 0x000fe8000b981a18 */
[----:B------:R1:W-:Y:S04]  /*9770*/  LDGSTS.E.BYPASS.LTC128B.128 [R229+0xb000], desc[UR24][R6.64+0x80] ;  /* 0x0b00008006e57fae */ /* 0x0003e8000b981a18 */
[----:B------:R-:W-:Y:S04]  /*9780*/  LDGSTS.E.BYPASS.LTC128B.128 [R229+0xa800], desc[UR24][R2.64] ;  /* 0x0a80000002e57fae */ /* 0x000fe8000b981a18 */
[----:B------:R2:W-:Y:S04]  /*9790*/  LDGSTS.E.BYPASS.LTC128B.128 [R229+0xb800], desc[UR24][R2.64+0x80] ;  /* 0x0b80008002e57fae */ /* 0x0005e8000b981a18 */
[----:B------:R-:W-:Y:S04]  /*97a0*/  LDSM.16.M88.4 R24, [R0] ;  /* 0x000000000018783b */ /* 0x000fe80000000200 */
[----:B------:R-:W-:Y:S04]  /*97b0*/  LDSM.16.M88.4 R20, [R5+UR5+0x8000] ;  /* 0x008000050514783b */ /* 0x000fe80008000200 */
[----:B------:R-:W3:Y:S04]  /*97c0*/  LDSM.16.M88.4 R8, [R0+0x2000] ;  /* 0x002000000008783b */ /* 0x000ee80000000200 */
[----:B------:R-:W4:Y:S01]  /*97d0*/  LDSM.16.M88.4 R32, [R5+UR5+0x8800] ;  /* 0x008800050520783b */ /* 0x000f220008000200 */
[----:B-1----:R-:W-:Y:S01]  /*97e0*/  IMAD.IADD R6, R13, 0x1, R0 ;  /* 0x000000010d067824 */ /* 0x002fe200078e0200 */
[----:B------:R-:W-:Y:S01]  /*97f0*/  SHF.R.U32.HI R14, RZ, 0x5, R226 ;  /* 0x00000005ff0e7819 */ /* 0x000fe200000116e2 */
[----:B-----5:R-:W-:Y:S01]  /*9800*/  IMAD.MOV.U32 R190, RZ, RZ, R210 ;  /* 0x000000ffffbe7224 */ /* 0x020fe200078e00d2 */
[----:B------:R-:W-:Y:S01]  /*9810*/  SHF.R.U32.HI R17, RZ, 0x5, R226 ;  /* 0x00000005ff117819 */ /* 0x000fe200000116e2 */
[----:B------:R-:W-:Y:S01]  /*9820*/  IMAD.MOV.U32 R238, RZ, RZ, R182 ;  /* 0x000000ffffee7224 */ /* 0x000fe200078e00b6 */
[----:B------:R-:W-:Y:S01]  /*9830*/  LDSM.16.M88.4 R28, [R6+0x2000] ;  /* 0x00200000061c783b */ /* 0x000fe20000000200 */
[----:B--2---:R-:W-:-:S03]  /*9840*/  VIADD R3, R5, UR5 ;  /* 0x0000000505037c36 */ /* 0x004fc60008000000 */
[----:B------:R-:W0:Y:S01]  /*9850*/  LDGDEPBAR ;  /* 0x00000000000079af */ /* 0x000e220000000000 */
[----:B------:R-:W-:-:S05]  /*9860*/  IMAD.IADD R7, R3, 0x1, R13 ;  /* 0x0000000103077824 */ /* 0x000fca00078e020d */
[----:B------:R-:W1:Y:S04]  /*9870*/  LDSM.16.M88.4 R136, [R7+0x8000] ;  /* 0x008000000788783b */ /* 0x000e680000000200 */
[----:B------:R-:W2:Y:S01]  /*9880*/  LDSM.16.M88.4 R132, [R7+0x8800] ;  /* 0x008800000784783b */ /* 0x000ea20000000200 */
[----:B------:R-:W-:Y:S02]  /*9890*/  IMAD.IADD R2, R190, 0x1, R0 ;  /* 0x00000001be027824 */ /* 0x000fe400078e0200 */
[----:B------:R-:W-:Y:S02]  /*98a0*/  IMAD.IADD R3, R3, 0x1, R190 ;  /* 0x0000000103037824 */ /* 0x000fe400078e02be */
[----:B------:R-:W-:Y:S02]  /*98b0*/  IMAD.MOV.U32 R239, RZ, RZ, R183 ;  /* 0x000000ffffef7224 */ /* 0x000fe400078e00b7 */
[----:B------:R-:W-:Y:S01]  /*98c0*/  IMAD.MOV.U32 R240, RZ, RZ, R208 ;  /* 0x000000fffff07224 */ /* 0x000fe200078e00d0 */
[----:B------:R-:W-:Y:S01]  /*98d0*/  LDSM.16.M88.4 R140, [R3+0x8800] ;  /* 0x00880000038c783b */ /* 0x000fe20000000200 */
[----:B------:R-:W-:-:S02]  /*98e0*/  IMAD.MOV.U32 R241, RZ, RZ, R209 ;  /* 0x000000fffff17224 */ /* 0x000fc400078e00d1 */
[----:B------:R-:W-:Y:S01]  /*98f0*/  IMAD.MOV.U32 R244, RZ, RZ, R212 ;  /* 0x000000fffff47224 */ /* 0x000fe200078e00d4 */
[-C--:B---3--:R-:W-:Y:S01]  /*9900*/  HMMA.16816.F32 R180, R8, R20.reuse, RZ ;  /* 0x0000001408b4723c */ /* 0x088fe200000018ff */
[----:B------:R-:W-:Y:S02]  /*9910*/  IMAD.MOV.U32 R245, RZ, RZ, R213 ;  /* 0x000000fffff57224 */ /* 0x000fe400078e00d5 */
[----:B------:R-:W-:Y:S02]  /*9920*/  IMAD.MOV.U32 R242, RZ, RZ, R198 ;  /* 0x000000fffff27224 */ /* 0x000fe400078e00c6 */
[----:B------:R-:W-:Y:S02]  /*9930*/  IMAD.MOV.U32 R243, RZ, RZ, R199 ;  /* 0x000000fffff37224 */ /* 0x000fe400078e00c7 */
[----:B------:R-:W-:Y:S01]  /*9940*/  IMAD.MOV.U32 R190, RZ, RZ, R176 ;  /* 0x000000ffffbe7224 */ /* 0x000fe200078e00b0 */
[----:B------:R-:W-:Y:S01]  /*9950*/  HMMA.16816.F32 R212, R24, R20, RZ ;  /* 0x0000001418d4723c */ /* 0x000fe200000018ff */
[----:B------:R-:W-:-:S02]  /*9960*/  IMAD.MOV.U32 R191, RZ, RZ, R177 ;  /* 0x000000ffffbf7224 */ /* 0x000fc400078e00b1 */
[----:B------:R-:W-:Y:S05]  /*9970*/  LDSM.16.M88.4 R176, [R3+0x8000] ;  /* 0x0080000003b0783b */ /* 0x000fea0000000200 */
[-C--:B------:R-:W-:Y:S08]  /*9980*/  HMMA.16816.F32 R204, R8, R22.reuse, RZ ;  /* 0x0000001608cc723c */ /* 0x080ff000000018ff */
[----:B------:R-:W-:Y:S01]  /*9990*/  HMMA.16816.F32 R208, R24, R22, RZ ;  /* 0x0000001618d0723c */ /* 0x000fe200000018ff */
[----:B------:R-:W3:Y:S07]  /*99a0*/  LDSM.16.M88.4 R20, [R6] ;  /* 0x000000000614783b */ /* 0x000eee0000000200 */
[C---:B----4-:R-:W-:Y:S08]  /*99b0*/  HMMA.16816.F32 R192, R8.reuse, R32, RZ ;  /* 0x0000002008c0723c */ /* 0x050ff000000018ff */
[----:B------:R-:W-:Y:S01]  /*99c0*/  HMMA.16816.F32 R196, R8, R34, RZ ;  /* 0x0000002208c4723c */ /* 0x000fe200000018ff */
[----:B------:R-:W4:Y:S07]  /*99d0*/  LDSM.16.M88.4 R8, [R2+0x2000] ;  /* 0x002000000208783b */ /* 0x000f2e0000000200 */
[C---:B------:R-:W-:Y:S08]  /*99e0*/  HMMA.16816.F32 R200, R24.reuse, R32, RZ ;  /* 0x0000002018c8723c */ /* 0x040ff000000018ff */
[----:B------:R-:W-:Y:S08]  /*99f0*/  HMMA.16816.F32 R24, R24, R34, RZ ;  /* 0x000000221818723c */ /* 0x000ff000000018ff */
[C---:B-1----:R-:W-:Y:S08]  /*9a00*/  HMMA.16816.F32 R184, R28.reuse, R136, R180 ;  /* 0x000000881cb8723c */ /* 0x042ff000000018b4 */
[C---:B--2---:R-:W-:Y:S08]  /*9a10*/  HMMA.16816.F32 R32, R28.reuse, R132, R192 ;  /* 0x000000841c20723c */ /* 0x044ff000000018c0 */
[C---:B------:R-:W-:Y:S08]  /*9a20*/  HMMA.16816.F32 R180, R28.reuse, R138, R204 ;  /* 0x0000008a1cb4723c */ /* 0x040ff000000018cc */
[----:B------:R-:W-:Y:S01]  /*9a30*/  HMMA.16816.F32 R28, R28, R134, R196 ;  /* 0x000000861c1c723c */ /* 0x000fe200000018c4 */
[----:B------:R-:W-:-:S02]  /*9a40*/  IMAD.IADD R12, R13, 0x1, R2 ;  /* 0x000000010d0c7824 */ /* 0x000fc400078e0202 */
[----:B------:R-:W-:-:S05]  /*9a50*/  IMAD.IADD R13, R13, 0x1, R3 ;  /* 0x000000010d0d7824 */ /* 0x000fca00078e0203 */
[C---:B---3--:R-:W-:Y:S08]  /*9a60*/  HMMA.16816.F32 R212, R20.reuse, R136, R212 ;  /* 0x0000008814d4723c */ /* 0x048ff000000018d4 */
[C---:B------:R-:W-:Y:S08]  /*9a70*/  HMMA.16816.F32 R216, R20.reuse, R132, R200 ;  /* 0x0000008414d8723c */ /* 0x040ff000000018c8 */
[C---:B------:R-:W-:Y:S08]  /*9a80*/  HMMA.16816.F32 R208, R20.reuse, R138, R208 ;  /* 0x0000008a14d0723c */ /* 0x040ff000000018d0 */
[----:B------:R-:W-:Y:S01]  /*9a90*/  HMMA.16816.F32 R204, R20, R134, R24 ;  /* 0x0000008614cc723c */ /* 0x000fe20000001818 */
[----:B------:R-:W1:Y:S04]  /*9aa0*/  LDSM.16.M88.4 R24, [R2] ;  /* 0x000000000218783b */ /* 0x000e680000000200 */
[----:B------:R-:W-:Y:S03]  /*9ab0*/  LDSM.16.M88.4 R20, [R12] ;  /* 0x000000000c14783b */ /* 0x000fe60000000200 */
[C---:B----4-:R-:W-:Y:S08]  /*9ac0*/  HMMA.16816.F32 R200, R8.reuse, R176, R184 ;  /* 0x000000b008c8723c */ /* 0x050ff000000018b8 */
[C---:B------:R-:W-:Y:S01]  /*9ad0*/  HMMA.16816.F32 R196, R8.reuse, R140, R32 ;  /* 0x0000008c08c4723c */ /* 0x040fe20000001820 */
[----:B------:R-:W-:Y:S07]  /*9ae0*/  LDSM.16.M88.4 R32, [R13+0x8800] ;  /* 0x008800000d20783b */ /* 0x000fee0000000200 */
[C---:B------:R-:W-:Y:S08]  /*9af0*/  HMMA.16816.F32 R192, R8.reuse, R178, R180 ;  /* 0x000000b208c0723c */ /* 0x040ff000000018b4 */
[----:B------:R-:W-:Y:S01]  /*9b00*/  HMMA.16816.F32 R136, R8, R142, R28 ;  /* 0x0000008e0888723c */ /* 0x000fe2000000181c */
[----:B------:R-:W-:Y:S04]  /*9b10*/  LDSM.16.M88.4 R8, [R12+0x2000] ;  /* 0x002000000c08783b */ /* 0x000fe80000000200 */
[----:B------:R-:W2:Y:S03]  /*9b20*/  LDSM.16.M88.4 R28, [R13+0x8000] ;  /* 0x008000000d1c783b */ /* 0x000ea60000000200 */
[C---:B-1----:R-:W-:Y:S08]  /*9b30*/  HMMA.16816.F32 R132, R24.reuse, R176, R212 ;  /* 0x000000b01884723c */ /* 0x042ff000000018d4 */
[C---:B------:R-:W-:Y:S08]  /*9b40*/  HMMA.16816.F32 R184, R24.reuse, R178, R208 ;  /* 0x000000b218b8723c */ /* 0x040ff000000018d0 */
[C---:B------:R-:W-:Y:S08]  /*9b50*/  HMMA.16816.F32 R180, R24.reuse, R140, R216 ;  /* 0x0000008c18b4723c */ /* 0x040ff000000018d8 */
[----:B------:R-:W-:Y:S01]  /*9b60*/  HMMA.16816.F32 R176, R24, R142, R204 ;  /* 0x0000008e18b0723c */ /* 0x000fe200000018cc */
[----:B------:R-:W-:Y:S04]  /*9b70*/  LDSM.16.M88.4 R24, [R0+0x6000] ;  /* 0x006000000018783b */ /* 0x000fe80000000200 */
[----:B------:R-:W1:Y:S03]  /*9b80*/  LDSM.16.M88.4 R140, [R5+UR5+0x9000] ;  /* 0x00900005058c783b */ /* 0x000e660008000200 */
[C---:B--2---:R-:W-:Y:S08]  /*9b90*/  HMMA.16816.F32 R220, R8.reuse, R28, R200 ;  /* 0x0000001c08dc723c */ /* 0x044ff000000018c8 */
[C---:B------:R-:W-:Y:S01]  /*9ba0*/  HMMA.16816.F32 R200, R8.reuse, R34, R136 ;  /* 0x0000002208c8723c */ /* 0x040fe20000001888 */
[----:B------:R-:W2:Y:S07]  /*9bb0*/  LDSM.16.M88.4 R136, [R5+UR5+0x9800] ;  /* 0x009800050588783b */ /* 0x000eae0008000200 */
[C---:B------:R-:W-:Y:S08]  /*9bc0*/  HMMA.16816.F32 R216, R8.reuse, R30, R192 ;  /* 0x0000001e08d8723c */ /* 0x040ff000000018c0 */
[----:B------:R-:W-:Y:S01]  /*9bd0*/  HMMA.16816.F32 R212, R8, R32, R196 ;  /* 0x0000002008d4723c */ /* 0x000fe200000018c4 */
[----:B------:R-:W-:Y:S07]  /*9be0*/  LDSM.16.M88.4 R8, [R6+0x6000] ;  /* 0x006000000608783b */ /* 0x000fee0000000200 */
[C---:B------:R-:W-:Y:S01]  /*9bf0*/  HMMA.16816.F32 R208, R20.reuse, R28, R132 ;  /* 0x0000001c14d0723c */ /* 0x040fe20000001884 */
[----:B------:R-:W-:Y:S07]  /*9c00*/  LDSM.16.M88.4 R132, [R7+0x9800] ;  /* 0x009800000784783b */ /* 0x000fee0000000200 */
[C---:B------:R-:W-:Y:S08]  /*9c10*/  HMMA.16816.F32 R204, R20.reuse, R30, R184 ;  /* 0x0000001e14cc723c */ /* 0x040ff000000018b8 */
[C---:B------:R-:W-:Y:S08]  /*9c20*/  HMMA.16816.F32 R196, R20.reuse, R32, R180 ;  /* 0x0000002014c4723c */ /* 0x040ff000000018b4 */
[----:B------:R-:W-:Y:S01]  /*9c30*/  HMMA.16816.F32 R28, R20, R34, R176 ;  /* 0x00000022141c723c */ /* 0x000fe200000018b0 */
[----:B------:R-:W3:Y:S04]  /*9c40*/  LDSM.16.M88.4 R20, [R0+0x4000] ;  /* 0x004000000014783b */ /* 0x000ee80000000200 */
[----:B------:R-:W4:Y:S03]  /*9c50*/  LDSM.16.M88.4 R176, [R7+0x9000] ;  /* 0x0090000007b0783b */ /* 0x000f260000000200 */
[C---:B-1----:R-:W-:Y:S01]  /*9c60*/  HMMA.16816.F32 R192, R24.reuse, R140, R220 ;  /* 0x0000008c18c0723c */ /* 0x042fe200000018dc */
[----:B------:R-:W1:Y:S07]  /*9c70*/  LDSM.16.M88.4 R32, [R6+0x4000] ;  /* 0x004000000620783b */ /* 0x000e6e0000000200 */
[C---:B------:R-:W-:Y:S08]  /*9c80*/  HMMA.16816.F32 R184, R24.reuse, R142, R216 ;  /* 0x0000008e18b8723c */ /* 0x040ff000000018d8 */
[C---:B--2---:R-:W-:Y:S08]  /*9c90*/  HMMA.16816.F32 R180, R24.reuse, R136, R212 ;  /* 0x0000008818b4723c */ /* 0x044ff000000018d4 */
[----:B------:R-:W-:Y:S08]  /*9ca0*/  HMMA.16816.F32 R24, R24, R138, R200 ;  /* 0x0000008a1818723c */ /* 0x000ff000000018c8 */
[C---:B---3--:R-:W-:Y:S08]  /*9cb0*/  HMMA.16816.F32 R200, R20.reuse, R140, R208 ;  /* 0x0000008c14c8723c */ /* 0x048ff000000018d0 */
[C---:B------:R-:W-:Y:S01]  /*9cc0*/  HMMA.16816.F32 R204, R20.reuse, R142, R204 ;  /* 0x0000008e14cc723c */ /* 0x040fe200000018cc */
[----:B------:R-:W-:Y:S07]  /*9cd0*/  LDSM.16.M88.4 R140, [R3+0x9000] ;  /* 0x00900000038c783b */ /* 0x000fee0000000200 */
[C---:B------:R-:W-:Y:S08]  /*9ce0*/  HMMA.16816.F32 R196, R20.reuse, R136, R196 ;  /* 0x0000008814c4723c */ /* 0x040ff000000018c4 */
[----:B------:R-:W-:Y:S01]  /*9cf0*/  HMMA.16816.F32 R20, R20, R138, R28 ;  /* 0x0000008a1414723c */ /* 0x000fe2000000181c */
[----:B------:R-:W-:Y:S04]  /*9d00*/  LDSM.16.M88.4 R28, [R2+0x4000] ;  /* 0x00400000021c783b */ /* 0x000fe80000000200 */
[----:B------:R-:W-:Y:S03]  /*9d10*/  LDSM.16.M88.4 R136, [R3+0x9800] ;  /* 0x009800000388783b */ /* 0x000fe60000000200 */
[C---:B------:R-:W-:Y:S01]  /*9d20*/  HMMA.16816.F32 R220, R8.reuse, R134, R24 ;  /* 0x0000008608dc723c */ /* 0x040fe20000001818 */
[----:B------:R-:W2:Y:S07]  /*9d30*/  LDSM.16.M88.4 R24, [R2+0x6000] ;  /* 0x006000000218783b */ /* 0x000eae0000000200 */
[C---:B----4-:R-:W-:Y:S08]  /*9d40*/  HMMA.16816.F32 R208, R8.reuse, R178, R184 ;  /* 0x000000b208d0723c */ /* 0x050ff000000018b8 */
[----:B------:R-:W-:Y:S08]  /*9d50*/  HMMA.16816.F32 R212, R8, R176, R192 ;  /* 0x000000b008d4723c */ /* 0x000ff000000018c0 */
[----:B-1----:R-:W-:Y:S08]  /*9d60*/  HMMA.16816.F32 R184, R32, R178, R204 ;  /* 0x000000b220b8723c */ /* 0x002ff000000018cc */
[-C--:B------:R-:W-:Y:S01]  /*9d70*/  HMMA.16816.F32 R216, R8, R132.reuse, R180 ;  /* 0x0000008408d8723c */ /* 0x080fe200000018b4 */
[----:B------:R-:W-:Y:S07]  /*9d80*/  LDSM.16.M88.4 R8, [R12+0x6000] ;  /* 0x006000000c08783b */ /* 0x000fee0000000200 */
[C---:B------:R-:W-:Y:S08]  /*9d90*/  HMMA.16816.F32 R192, R32.reuse, R132, R196 ;  /* 0x0000008420c0723c */ /* 0x040ff000000018c4 */
[C---:B------:R-:W-:Y:S01]  /*9da0*/  HMMA.16816.F32 R204, R32.reuse, R134, R20 ;  /* 0x0000008620cc723c */ /* 0x040fe20000001814 */
[----:B------:R-:W1:Y:S04]  /*9db0*/  LDSM.16.M88.4 R132, [R13+0x9000] ;  /* 0x009000000d84783b */ /* 0x000e680000000200 */
[----:B------:R-:W3:Y:S03]  /*9dc0*/  LDSM.16.M88.4 R20, [R12+0x4000] ;  /* 0x004000000c14783b */ /* 0x000ee60000000200 */
[----:B------:R-:W-:Y:S08]  /*9dd0*/  HMMA.16816.F32 R180, R32, R176, R200 ;  /* 0x000000b020b4723c */ /* 0x000ff000000018c8 */
[----:B--2---:R-:W-:-:S12]  /*9de0*/  HMMA.16816.F32 R32, R24, R140, R212 ;  /* 0x0000008c1820723c */ /* 0x004fd800000018d4 */
[----:B------:R-:W-:Y:S08]  /*9df0*/  HMMA.16816.F32 R176, R28, R140, R180 ;  /* 0x0000008c1cb0723c */ /* 0x000ff000000018b4 */
[----:B------:R-:W-:Y:S08]  /*9e00*/  HMMA.16816.F32 R180, R24, R142, R208 ;  /* 0x0000008e18b4723c */ /* 0x000ff000000018d0 */
[----:B-1----:R-:W-:Y:S01]  /*9e10*/  HMMA.16816.F32 R200, R8, R132, R32 ;  /* 0x0000008408c8723c */ /* 0x002fe20000001820 */
[----:B------:R-:W1:Y:S01]  /*9e20*/  LDSM.16.M88.4 R32, [R13+0x9800] ;  /* 0x009800000d20783b */ /* 0x000e620000000200 */
[----:B------:R-:W-:Y:S01]  /*9e30*/  VIADD R0, R4, 0xffffffa1 ;  /* 0xffffffa104007836 */ /* 0x000fe20000000000 */
[----:B------:R-:W-:-:S05]  /*9e40*/  DEPBAR.LE SB0, 0x0 ;  /* 0x000080000000791a */ /* 0x000fca0000000000 */
[----:B------:R-:W-:Y:S08]  /*9e50*/  HMMA.16816.F32 R140, R28, R142, R184 ;  /* 0x0000008e1c8c723c */ /* 0x000ff000000018b8 */
[----:B---3--:R-:W-:Y:S01]  /*9e60*/  HMMA.16816.F32 R196, R20, R132, R176 ;  /* 0x0000008414c4723c */ /* 0x008fe200000018b0 */
[----:B------:R-:W-:Y:S02]  /*9e70*/  ISETP.GT.AND P4, PT, R228, R0, PT ;  /* 0x00000000e400720c */ /* 0x000fe40003f84270 */
[----:B------:R-:W-:-:S05]  /*9e80*/  ISETP.GE.AND P0, PT, R0, R230, PT ;  /* 0x000000e60000720c */ /* 0x000fca0003f06270 */
[----:B------:R-:W-:Y:S01]  /*9e90*/  HMMA.16816.F32 R180, R8, R134, R180 ;  /* 0x0000008608b4723c */ /* 0x000fe200000018b4 */
[----:B------:R-:W-:Y:S01]  /*9ea0*/  IMAD.MOV.U32 R214, RZ, RZ, R190 ;  /* 0x000000ffffd67224 */ /* 0x000fe200078e00be */
[----:B------:R-:W-:-:S06]  /*9eb0*/  ISETP.GT.AND P3, PT, R15, R0, PT ;  /* 0x000000000f00720c */ /* 0x000fcc0003f64270 */
[----:B------:R-:W-:Y:S03]  /*9ec0*/  HMMA.16816.F32 R184, R28, R136, R192 ;  /* 0x000000881cb8723c */ /* 0x000fe600000018c0 */
[----:B------:R-:W-:-:S05]  /*9ed0*/  FSEL R2, R197, -INF , !P4 ;  /* 0xff800000c5027808 */ /* 0x000fca0006000000 */
[----:B------:R-:W-:Y:S01]  /*9ee0*/  HMMA.16816.F32 R132, R20, R134, R140 ;  /* 0x000000861484723c */ /* 0x000fe2000000188c */
[----:B------:R-:W-:Y:S02]  /*9ef0*/  FSEL R190, R2, -INF , !P0 ;  /* 0xff80000002be7808 */ /* 0x000fe40004000000 */
[----:B------:R-:W-:-:S05]  /*9f00*/  ISETP.GT.AND P0, PT, R18, R0, PT ;  /* 0x000000001200720c */ /* 0x000fca0003f04270 */
[----:B------:R-:W-:Y:S01]  /*9f10*/  HMMA.16816.F32 R192, R24, R136, R216 ;  /* 0x0000008818c0723c */ /* 0x000fe200000018d8 */
[----:B------:R-:W-:Y:S01]  /*9f20*/  ISETP.GT.AND P5, PT, R16, R0, PT ;  /* 0x000000001000720c */ /* 0x000fe20003fa4270 */
[----:B------:R-:W-:Y:S01]  /*9f30*/  VIADD R2, R4, 0xffffffa8 ;  /* 0xffffffa804027836 */ /* 0x000fe20000000000 */
[----:B------:R-:W-:Y:S02]  /*9f40*/  FSEL R3, R199, -INF , !P3 ;  /* 0xff800000c7037808 */ /* 0x000fe40005800000 */
[C---:B------:R-:W-:Y:S02]  /*9f50*/  ISETP.GE.AND P3, PT, R0.reuse, R233, PT ;  /* 0x000000e90000720c */ /* 0x040fe40003f66270 */
[----:B------:R-:W-:Y:S02]  /*9f60*/  FSEL R199, R203, -INF , !P0 ;  /* 0xff800000cbc77808 */ /* 0x000fe40004000000 */
[C---:B------:R-:W-:Y:S02]  /*9f70*/  ISETP.GE.AND P6, PT, R0.reuse, R231, PT ;  /* 0x000000e70000720c */ /* 0x040fe40003fc6270 */
[----:B------:R-:W-:Y:S01]  /*9f80*/  ISETP.GE.AND P4, PT, R0, R232, PT ;  /* 0x000000e80000720c */ /* 0x000fe20003f86270 */
[----:B------:R-:W-:Y:S01]  /*9f90*/  VIADD R0, R4, 0xffffffa9 ;  /* 0xffffffa904007836 */ /* 0x000fe20000000000 */
[----:B------:R-:W-:-:S02]  /*9fa0*/  FSEL R197, R201, -INF , !P5 ;  /* 0xff800000c9c57808 */ /* 0x000fc40006800000 */
[-C--:B------:R-:W-:Y:S02]  /*9fb0*/  ISETP.GT.AND P5, PT, R228, R2.reuse, PT ;  /* 0x00000002e400720c */ /* 0x080fe40003fa4270 */
[-C--:B------:R-:W-:Y:S02]  /*9fc0*/  ISETP.GT.AND P0, PT, R15, R2.reuse, PT ;  /* 0x000000020f00720c */ /* 0x080fe40003f04270 */
[----:B------:R-:W-:Y:S02]  /*9fd0*/  FSEL R199, R199, -INF , !P3 ;  /* 0xff800000c7c77808 */ /* 0x000fe40005800000 */
[----:B------:R-:W-:Y:S01]  /*9fe0*/  ISETP.GT.AND P3, PT, R16, R2, PT ;  /* 0x000000021000720c */ /* 0x000fe20003f64270 */
[----:B-1----:R-:W-:Y:S01]  /*9ff0*/  HMMA.16816.F32 R140, R20, R32, R184 ;  /* 0x00000020148c723c */ /* 0x002fe200000018b8 */
[----:B------:R-:W-:Y:S02]  /*a000*/  FSEL R7, R132, -INF , !P5 ;  /* 0xff80000084077808 */ /* 0x000fe40006800000 */
[----:B------:R-:W-:-:S02]  /*a010*/  FSEL R6, R134, -INF , !P0 ;  /* 0xff80000086067808 */ /* 0x000fc40004000000 */
[----:B------:R-:W-:Y:S02]  /*a020*/  ISETP.GT.AND P5, PT, R18, R2, PT ;  /* 0x000000021200720c */ /* 0x000fe40003fa4270 */
[----:B------:R-:W-:Y:S02]  /*a030*/  ISETP.GT.AND P0, PT, R228, R0, PT ;  /* 0x00000000e400720c */ /* 0x000fe40003f04270 */
[----:B------:R-:W-:Y:S01]  /*a040*/  FSEL R5, R180, -INF , !P3 ;  /* 0xff800000b4057808 */ /* 0x000fe20005800000 */
[----:B------:R-:W-:Y:S01]  /*a050*/  IMAD.MOV.U32 R215, RZ, RZ, R191 ;  /* 0x000000ffffd77224 */ /* 0x000fe200078e00bf */
[----:B------:R-:W-:Y:S01]  /*a060*/  ISETP.GE.AND P3, PT, R2, R232, PT ;  /* 0x000000e80200720c */ /* 0x000fe20003f66270 */
[----:B------:R-:W-:Y:S01]  /*a070*/  HMMA.16816.F32 R28, R28, R138, R204 ;  /* 0x0000008a1c1c723c */ /* 0x000fe200000018cc */
[----:B------:R-:W-:Y:S02]  /*a080*/  FSEL R191, R3, -INF , !P6 ;  /* 0xff80000003bf7808 */ /* 0x000fe40007000000 */
[----:B------:R-:W-:-:S02]  /*a090*/  FSEL R3, R182, -INF , !P5 ;  /* 0xff800000b6037808 */ /* 0x000fc40006800000 */
[----:B------:R-:W-:Y:S01]  /*a0a0*/  FSEL R13, R133, -INF , !P0 ;  /* 0xff800000850d7808 */ /* 0x000fe20004000000 */
[----:B------:R-:W1:Y:S01]  /*a0b0*/  S2R R214, SR_CTAID.X ;  /* 0x0000000000d67919 */ /* 0x000e620000002500 */
[----:B------:R-:W-:Y:S01]  /*a0c0*/  ISETP.GE.AND P0, PT, R2, R233, PT ;  /* 0x000000e90200720c */ /* 0x000fe20003f06270 */
[----:B------:R-:W-:Y:S01]  /*a0d0*/  HMMA.16816.F32 R176, R24, R138, R220 ;  /* 0x0000008a18b0723c */ /* 0x000fe200000018dc */
[----:B------:R-:W-:Y:S01]  /*a0e0*/  FSEL R182, R5, -INF , !P3 ;  /* 0xff80000005b67808 */ /* 0x000fe20005800000 */
[----:B------:R-:W2:Y:S01]  /*a0f0*/  S2R R218, SR_CTAID.X ;  /* 0x0000000000da7919 */ /* 0x000ea20000002500 */
[-C--:B------:R-:W-:Y:S02]  /*a100*/  ISETP.GT.AND P5, PT, R15, R0.reuse, PT ;  /* 0x000000000f00720c */ /* 0x080fe40003fa4270 */
[----:B------:R-:W-:-:S03]  /*a110*/  ISETP.GT.AND P3, PT, R16, R0, PT ;  /* 0x000000001000720c */ /* 0x000fc60003f64270 */
[----:B------:R-:W-:Y:S01]  /*a120*/  HMMA.16816.F32 R24, R8, R32, R192 ;  /* 0x000000200818723c */ /* 0x000fe200000018c0 */
[----:B------:R-:W-:Y:S02]  /*a130*/  FSEL R197, R197, -INF , !P4 ;  /* 0xff800000c5c57808 */ /* 0x000fe40006000000 */
[C---:B------:R-:W-:Y:S02]  /*a140*/  ISETP.GE.AND P6, PT, R2.reuse, R230, PT ;  /* 0x000000e60200720c */ /* 0x040fe40003fc6270 */
[----:B------:R-:W-:Y:S01]  /*a150*/  ISETP.GE.AND P4, PT, R2, R231, PT ;  /* 0x000000e70200720c */ /* 0x000fe20003f86270 */
[----:B------:R-:W-:Y:S01]  /*a160*/  VIADD R2, R4, 0xffffffb0 ;  /* 0xffffffb004027836 */ /* 0x000fe20000000000 */
[----:B------:R-:W-:Y:S02]  /*a170*/  FSEL R184, R3, -INF , !P0 ;  /* 0xff80000003b87808 */ /* 0x000fe40004000000 */
[----:B------:R-:W-:Y:S02]  /*a180*/  FSEL R12, R135, -INF , !P5 ;  /* 0xff800000870c7808 */ /* 0x000fe40006800000 */
[----:B------:R-:W-:-:S02]  /*a190*/  ISETP.GE.AND P0, PT, R0, R232, PT ;  /* 0x000000e80000720c */ /* 0x000fc40003f06270 */
[----:B------:R-:W-:Y:S02]  /*a1a0*/  FSEL R3, R181, -INF , !P3 ;  /* 0xff800000b5037808 */ /* 0x000fe40005800000 */
[----:B------:R-:W-:Y:S02]  /*a1b0*/  ISETP.GT.AND P5, PT, R18, R0, PT ;  /* 0x000000001200720c */ /* 0x000fe40003fa4270 */
[----:B------:R-:W-:Y:S02]  /*a1c0*/  FSEL R137, R7, -INF , !P6 ;  /* 0xff80000007897808 */ /* 0x000fe40007000000 */
[----:B------:R-:W-:Y:S02]  /*a1d0*/  FSEL R180, R6, -INF , !P4 ;  /* 0xff80000006b47808 */ /* 0x000fe40006000000 */
[C---:B------:R-:W-:Y:S02]  /*a1e0*/  ISETP.GE.AND P6, PT, R0.reuse, R230, PT ;  /* 0x000000e60000720c */ /* 0x040fe40003fc6270 */
[----:B------:R-:W-:-:S02]  /*a1f0*/  ISETP.GE.AND P4, PT, R0, R231, PT ;  /* 0x000000e70000720c */ /* 0x000fc40003f86270 */
[----:B------:R-:W-:Y:S01]  /*a200*/  ISETP.GE.AND P3, PT, R0, R233, PT ;  /* 0x000000e90000720c */ /* 0x000fe20003f66270 */
[----:B------:R-:W-:Y:S01]  /*a210*/  VIADD R0, R4, 0xffffffb1 ;  /* 0xffffffb104007836 */ /* 0x000fe20000000000 */
[----:B------:R-:W-:Y:S02]  /*a220*/  FSEL R138, R3, -INF , !P0 ;  /* 0xff800000038a7808 */ /* 0x000fe40004000000 */
[----:B------:R-:W-:Y:S02]  /*a230*/  FSEL R139, R183, -INF , !P5 ;  /* 0xff800000b78b7808 */ /* 0x000fe40006800000 */
[-C--:B------:R-:W-:Y:S02]  /*a240*/  ISETP.GT.AND P0, PT, R15, R2.reuse, PT ;  /* 0x000000020f00720c */ /* 0x080fe40003f04270 */
[----:B------:R-:W-:Y:S02]  /*a250*/  ISETP.GT.AND P5, PT, R228, R2, PT ;  /* 0x00000002e400720c */ /* 0x000fe40003fa4270 */
[----:B------:R-:W-:-:S02]  /*a260*/  FSEL R133, R12, -INF , !P4 ;  /* 0xff8000000c857808 */ /* 0x000fc40006000000 */
[----:B------:R-:W-:Y:S02]  /*a270*/  FSEL R139, R139, -INF , !P3 ;  /* 0xff8000008b8b7808 */ /* 0x000fe40005800000 */
[----:B------:R-:W-:Y:S02]  /*a280*/  FSEL R7, R142, -INF , !P0 ;  /* 0xff8000008e077808 */ /* 0x000fe40004000000 */
[----:B------:R-:W-:Y:S02]  /*a290*/  ISETP.GT.AND P3, PT, R16, R2, PT ;  /* 0x000000021000720c */ /* 0x000fe40003f64270 */
[----:B------:R-:W-:Y:S02]  /*a2a0*/  FSEL R12, R140, -INF , !P5 ;  /* 0xff8000008c0c7808 */ /* 0x000fe40006800000 */
[----:B------:R-:W-:Y:S01]  /*a2b0*/  ISETP.GT.AND P0, PT, R228, R0, PT ;  /* 0x00000000e400720c */ /* 0x000fe20003f04270 */
[----:B------:R-:W-:Y:S01]  /*a2c0*/  HMMA.16816.F32 R28, R20, R34, R28 ;  /* 0x00000022141c723c */ /* 0x000fe2000000181c */
[----:B------:R-:W-:-:S02]  /*a2d0*/  ISETP.GE.AND P4, PT, R2, R231, PT ;  /* 0x000000e70200720c */ /* 0x000fc40003f86270 */
[----:B------:R-:W-:Y:S02]  /*a2e0*/  ISETP.GT.AND P5, PT, R18, R2, PT ;  /* 0x000000021200720c */ /* 0x000fe40003fa4270 */
[----:B------:R-:W-:Y:S02]  /*a2f0*/  FSEL R132, R13, -INF , !P6 ;  /* 0xff8000000d847808 */ /* 0x000fe40007000000 */
[----:B------:R-:W-:Y:S01]  /*a300*/  FSEL R5, R24, -INF , !P3 ;  /* 0xff80000018057808 */ /* 0x000fe20005800000 */
[----:B------:R-:W-:Y:S01]  /*a310*/  HMMA.16816.F32 R32, R8, R34, R176 ;  /* 0x000000220820723c */ /* 0x000fe200000018b0 */
[----:B------:R-:W-:Y:S02]  /*a320*/  FSEL R13, R141, -INF , !P0 ;  /* 0xff8000008d0d7808 */ /* 0x000fe40004000000 */
[----:B------:R-:W-:Y:S02]  /*a330*/  ISETP.GE.AND P3, PT, R2, R232, PT ;  /* 0x000000e80200720c */ /* 0x000fe40003f66270 */
[----:B------:R-:W-:-:S02]  /*a340*/  FSEL R3, R26, -INF , !P5 ;  /* 0xff8000001a037808 */ /* 0x000fc40006800000 */
[C---:B------:R-:W-:Y:S02]  /*a350*/  ISETP.GE.AND P0, PT, R2.reuse, R233, PT ;  /* 0x000000e90200720c */ /* 0x040fe40003f06270 */
[----:B------:R-:W-:Y:S02]  /*a360*/  FSEL R210, R7, -INF , !P4 ;  /* 0xff80000007d27808 */ /* 0x000fe40006000000 */
[----:B------:R-:W-:Y:S02]  /*a370*/  ISETP.GE.AND P6, PT, R2, R230, PT ;  /* 0x000000e60200720c */ /* 0x000fe40003fc6270 */
[-C--:B------:R-:W-:Y:S02]  /*a380*/  ISETP.GT.AND P5, PT, R15, R0.reuse, PT ;  /* 0x000000000f00720c */ /* 0x080fe40003fa4270 */
[----:B------:R-:W-:Y:S02]  /*a390*/  ISETP.GT.AND P4, PT, R16, R0, PT ;  /* 0x000000001000720c */ /* 0x000fe40003f84270 */
[----:B------:R-:W-:-:S02]  /*a3a0*/  FSEL R212, R5, -INF , !P3 ;  /* 0xff80000005d47808 */ /* 0x000fc40005800000 */
[----:B------:R-:W-:Y:S02]  /*a3b0*/  FSEL R213, R3, -INF , !P0 ;  /* 0xff80000003d57808 */ /* 0x000fe40004000000 */
[----:B------:R-:W-:Y:S02]  /*a3c0*/  FSEL R6, R143, -INF , !P5 ;  /* 0xff8000008f067808 */ /* 0x000fe40006800000 */
[----:B------:R-:W-:Y:S02]  /*a3d0*/  FSEL R208, R12, -INF , !P6 ;  /* 0xff8000000cd07808 */ /* 0x000fe40007000000 */
[----:B------:R-:W-:Y:S02]  /*a3e0*/  ISETP.GT.AND P3, PT, R18, R0, PT ;  /* 0x000000001200720c */ /* 0x000fe40003f64270 */
[----:B------:R-:W-:Y:S01]  /*a3f0*/  FSEL R3, R25, -INF , !P4 ;  /* 0xff80000019037808 */ /* 0x000fe20006000000 */
[----:B------:R-:W-:Y:S01]  /*a400*/  IMAD.U32 R2, RZ, RZ, UR31 ;  /* 0x0000001fff027e24 */ /* 0x000fe2000f8e00ff */
[----:B------:R-:W-:-:S02]  /*a410*/  ISETP.GE.AND P6, PT, R0, R230, PT ;  /* 0x000000e60000720c */ /* 0x000fc40003fc6270 */
[C---:B------:R-:W-:Y:S02]  /*a420*/  ISETP.GE.AND P5, PT, R0.reuse, R231, PT ;  /* 0x000000e70000720c */ /* 0x040fe40003fa6270 */
[C---:B------:R-:W-:Y:S02]  /*a430*/  ISETP.GE.AND P0, PT, R0.reuse, R232, PT ;  /* 0x000000e80000720c */ /* 0x040fe40003f06270 */
[----:B------:R-:W-:Y:S01]  /*a440*/  ISETP.GE.AND P4, PT, R0, R233, PT ;  /* 0x000000e90000720c */ /* 0x000fe20003f86270 */
[----:B------:R-:W-:Y:S01]  /*a450*/  VIADD R0, R4, 0xffffffb8 ;  /* 0xffffffb804007836 */ /* 0x000fe20000000000 */
[----:B------:R-:W-:Y:S02]  /*a460*/  FSEL R27, R27, -INF , !P3 ;  /* 0xff8000001b1b7808 */ /* 0x000fe40005800000 */
[----:B------:R-:W-:Y:S01]  /*a470*/  FSEL R209, R3, -INF , !P0 ;  /* 0xff80000003d17808 */ /* 0x000fe20004000000 */
[----:B-1----:R-:W-:Y:S01]  /*a480*/  IMAD R214, R214, 0x8, R14 ;  /* 0x00000008d6d67824 */ /* 0x002fe200078e020e */
[----:B------:R-:W-:Y:S01]  /*a490*/  ISETP.GT.AND P0, PT, R15, R0, PT ;  /* 0x000000000f00720c */ /* 0x000fe20003f04270 */
[----:B--2---:R-:W-:Y:S01]  /*a4a0*/  IMAD R218, R218, 0x8, R17 ;  /* 0x00000008dada7824 */ /* 0x004fe200078e0211 */
[----:B------:R-:W-:Y:S01]  /*a4b0*/  LOP3.LUT R2, R2, UR6, R215, 0x96, !PT ;  /* 0x0000000602027c12 */ /* 0x000fe2000f8e96d7 */
[----:B------:R-:W-:Y:S01]  /*a4c0*/  VIADD R5, R4, 0xffffffb9 ;  /* 0xffffffb904057836 */ /* 0x000fe20000000000 */
[----:B------:R-:W-:-:S02]  /*a4d0*/  FSEL R211, R27, -INF , !P4 ;  /* 0xff8000001bd37808 */ /* 0x000fc40006000000 */
[-C--:B------:R-:W-:Y:S01]  /*a4e0*/  ISETP.GT.AND P4, PT, R16, R0.reuse, PT ;  /* 0x000000001000720c */ /* 0x080fe20003f84270 */
[----:B------:R-:W-:Y:S01]  /*a4f0*/  IMAD.WIDE.U32 R2, R2, -0x326172a9, RZ ;  /* 0xcd9e8d5702027825 */ /* 0x000fe200078e00ff */
[----:B------:R-:W-:Y:S02]  /*a500*/  FSEL R9, R30, -INF , !P0 ;  /* 0xff8000001e097808 */ /* 0x000fe40004000000 */
[-C--:B------:R-:W-:Y:S01]  /*a510*/  ISETP.GT.AND P3, PT, R228, R0.reuse, PT ;  /* 0x00000000e400720c */ /* 0x080fe20003f64270 */
[----:B------:R-:W-:Y:S01]  /*a520*/  IMAD.WIDE.U32 R218, R218, -0x326172a9, RZ ;  /* 0xcd9e8d57dada7825 */ /* 0x000fe200078e00ff */
[----:B------:R-:W-:Y:S01]  /*a530*/  BAR.SYNC.DEFER_BLOCKING 0x0 ;  /* 0x0000000000007b1d */ /* 0x000fe20000010000 */
[----:B------:R-:W-:Y:S02]  /*a540*/  ISETP.GT.AND P0, PT, R18, R0, PT ;  /* 0x000000001200720c */ /* 0x000fe40003f04270 */
[----:B------:R-:W-:Y:S01]  /*a550*/  VIADD R214, R214, 0x4 ;  /* 0x00000004d6d67836 */ /* 0x000fe20000000000 */
[----:B------:R-:W-:-:S02]  /*a560*/  FSEL R8, R32, -INF , !P4 ;  /* 0xff80000020087808 */ /* 0x000fc40006000000 */
[----:B------:R-:W-:Y:S01]  /*a570*/  ISETP.GT.AND P4, PT, R228, R5, PT ;  /* 0x00000005e400720c */ /* 0x000fe20003f84270 */
[----:B------:R-:W-:Y:S01]  /*a580*/  IMAD.WIDE.U32 R214, R214, -0x326172a9, RZ ;  /* 0xcd9e8d57d6d67825 */ /* 0x000fe200078e00ff */
[----:B------:R-:W-:Y:S02]  /*a590*/  FSEL R204, R13, -INF , !P6 ;  /* 0xff8000000dcc7808 */ /* 0x000fe40007000000 */
[----:B------:R-:W-:Y:S02]  /*a5a0*/  FSEL R206, R6, -INF , !P5 ;  /* 0xff80000006ce7808 */ /* 0x000fe40006800000 */
[----:B------:R-:W-:Y:S02]  /*a5b0*/  FSEL R10, R28, -INF , !P3 ;  /* 0xff8000001c0a7808 */ /* 0x000fe40005800000 */
[----:B------:R-:W-:Y:S02]  /*a5c0*/  FSEL R7, R34, -INF , !P0 ;  /* 0xff80000022077808 */ /* 0x000fe40004000000 */
[----:B------:R-:W-:-:S02]  /*a5d0*/  ISETP.GE.AND P6, PT, R0, R230, PT ;  /* 0x000000e60000720c */ /* 0x000fc40003fc6270 */
[C---:B------:R-:W-:Y:S02]  /*a5e0*/  ISETP.GE.AND P5, PT, R0.reuse, R231, PT ;  /* 0x000000e70000720c */ /* 0x040fe40003fa6270 */
[C---:B------:R-:W-:Y:S02]  /*a5f0*/  ISETP.GE.AND P3, PT, R0.reuse, R232, PT ;  /* 0x000000e80000720c */ /* 0x040fe40003f66270 */
[----:B------:R-:W-:Y:S02]  /*a600*/  ISETP.GE.AND P0, PT, R0, R233, PT ;  /* 0x000000e90000720c */ /* 0x000fe40003f06270 */
[----:B------:R-:W-:Y:S02]  /*a610*/  LOP3.LUT R6, R218, UR22, R3, 0x96, !PT ;  /* 0x00000016da067c12 */ /* 0x000fe4000f8e9603 */
[----:B------:R-:W-:Y:S02]  /*a620*/  FSEL R11, R29, -INF , !P4 ;  /* 0xff8000001d0b7808 */ /* 0x000fe40006000000 */
[----:B------:R-:W-:-:S02]  /*a630*/  LOP3.LUT R0, R2, UR21, R243, 0x96, !PT ;  /* 0x0000001502007c12 */ /* 0x000fc4000f8e96f3 */
[----:B------:R-:W-:Y:S01]  /*a640*/  ISETP.GT.AND P4, PT, R15, R5, PT ;  /* 0x000000050f00720c */ /* 0x000fe20003f84270 */
[----:B------:R-:W-:Y:S01]  /*a650*/  IMAD.WIDE.U32 R12, R6, -0x2daee0ad, RZ ;  /* 0xd2511f53060c7825 */ /* 0x000fe200078e00ff */
[----:B------:R-:W-:Y:S02]  /*a660*/  LOP3.LUT R3, R214, UR22, R3, 0x96, !PT ;  /* 0x00000016d6037c12 */ /* 0x000fe4000f8e9603 */
[----:B------:R-:W-:Y:S02]  /*a670*/  LOP3.LUT R2, R2, UR21, R245, 0x96, !PT ;  /* 0x0000001502027c12 */ /* 0x000fe4000f8e96f5 */
[----:B------:R-:W-:Y:S01]  /*a680*/  FSEL R207, R7, -INF , !P0 ;  /* 0xff80000007cf7808 */ /* 0x000fe20004000000 */
[----:B------:R-:W-:Y:S01]  /*a690*/  IMAD.WIDE.U32 R6, R0, -0x2daee0ad, RZ ;  /* 0xd2511f5300067825 */ /* 0x000fe200078e00ff */
[----:B------:R-:W-:Y:S02]  /*a6a0*/  FSEL R27, R31, -INF , !P4 ;  /* 0xff8000001f1b7808 */ /* 0x000fe40006000000 */
[----:B------:R-:W-:Y:S01]  /*a6b0*/  ISETP.GE.AND P4, PT, R5, R230, PT ;  /* 0x000000e60500720c */ /* 0x000fe20003f86270 */
[----:B------:R-:W-:Y:S01]  /*a6c0*/  VIADD R0, R4, 0xffffffa0 ;  /* 0xffffffa004007836 */ /* 0x000fe20000000000 */
[----:B------:R-:W-:-:S02]  /*a6d0*/  FSEL R203, R9, -INF , !P5 ;  /* 0xff80000009cb7808 */ /* 0x000fc40006800000 */
[----:B------:R-:W-:Y:S01]  /*a6e0*/  FSEL R205, R8, -INF , !P3 ;  /* 0xff80000008cd7808 */ /* 0x000fe20005800000 */
[----:B------:R-:W-:Y:S01]  /*a6f0*/  IMAD.WIDE.U32 R8, R3, -0x2daee0ad, RZ ;  /* 0xd2511f5303087825 */ /* 0x000fe200078e00ff */
[-C--:B------:R-:W-:Y:S02]  /*a700*/  ISETP.GT.AND P3, PT, R16, R5.reuse, PT ;  /* 0x000000051000720c */ /* 0x080fe40003f64270 */
[----:B------:R-:W-:Y:S01]  /*a710*/  FSEL R179, R11, -INF , !P4 ;  /* 0xff8000000bb37808 */ /* 0x000fe20006000000 */
[----:B------:R-:W-:Y:S01]  /*a720*/  IMAD.WIDE.U32 R2, R2, -0x2daee0ad, RZ ;  /* 0xd2511f5302027825 */ /* 0x000fe200078e00ff */
[----:B------:R-:W-:Y:S02]  /*a730*/  ISETP.GT.AND P4, PT, R228, R0, PT ;  /* 0x00000000e400720c */ /* 0x000fe40003f84270 */
[----:B------:R-:W-:Y:S02]  /*a740*/  ISETP.GT.AND P0, PT, R18, R5, PT ;  /* 0x000000051200720c */ /* 0x000fe40003f04270 */
[----:B------:R-:W-:-:S02]  /*a750*/  FSEL R201, R10, -INF , !P6 ;  /* 0xff8000000ac97808 */ /* 0x000fc40007000000 */
[----:B------:R-:W-:Y:S02]  /*a760*/  FSEL R26, R33, -INF , !P3 ;  /* 0xff800000211a7808 */ /* 0x000fe40005800000 */
[C---:B------:R-:W-:Y:S02]  /*a770*/  ISETP.GE.AND P6, PT, R5.reuse, R231, PT ;  /* 0x000000e70500720c */ /* 0x040fe40003fc6270 */
[C---:B------:R-:W-:Y:S02]  /*a780*/  ISETP.GE.AND P5, PT, R5.reuse, R232, PT ;  /* 0x000000e80500720c */ /* 0x040fe40003fa6270 */
[----:B------:R-:W-:Y:S02]  /*a790*/  ISETP.GE.AND P3, PT, R5, R233, PT ;  /* 0x000000e90500720c */ /* 0x000fe40003f66270 */
[----:B------:R-:W-:Y:S02]  /*a7a0*/  LOP3.LUT R8, R8, UR12, R3, 0x96, !PT ;  /* 0x0000000c08087c12 */ /* 0x000fe4000f8e9603 */
[----:B------:R-:W-:-:S02]  /*a7b0*/  LOP3.LUT R10, R238, UR14, R13, 0x96, !PT ;  /* 0x0000000eee0a7c12 */ /* 0x000fc4000f8e960d */
[----:B------:R-:W-:Y:S02]  /*a7c0*/  LOP3.LUT R5, R12, UR12, R7, 0x96, !PT ;  /* 0x0000000c0c057c12 */ /* 0x000fe4000f8e9607 */
[----:B------:R-:W-:Y:S02]  /*a7d0*/  FSEL R3, R196, -INF , !P4 ;  /* 0xff800000c4037808 */ /* 0x000fe40006000000 */
[----:B------:R-:W-:Y:S02]  /*a7e0*/  FSEL R25, R35, -INF , !P0 ;  /* 0xff80000023197808 */ /* 0x000fe40004000000 */
[----:B------:R-:W-:Y:S02]  /*a7f0*/  ISETP.GE.AND P4, PT, R0, R230, PT ;  /* 0x000000e60000720c */ /* 0x000fe40003f86270 */
[----:B------:R-:W-:Y:S01]  /*a800*/  ISETP.GT.AND P0, PT, R15, R0, PT ;  /* 0x000000000f00720c */ /* 0x000fe20003f04270 */
[----:B------:R-:W-:Y:S01]  /*a810*/  IMAD.WIDE.U32 R20, R10, -0x326172a9, RZ ;  /* 0xcd9e8d570a147825 */ /* 0x000fe200078e00ff */
[----:B------:R-:W-:-:S02]  /*a820*/  LOP3.LUT R7, R240, UR14, R9, 0x96, !PT ;  /* 0x0000000ef0077c12 */ /* 0x000fc4000f8e9609 */
[----:B------:R-:W-:Y:S01]  /*a830*/  FSEL R14, R3, -INF , !P4 ;  /* 0xff800000030e7808 */ /* 0x000fe20006000000 */
[----:B------:R-:W-:Y:S01]  /*a840*/  IMAD.WIDE.U32 R12, R5, -0x326172a9, RZ ;  /* 0xcd9e8d57050c7825 */ /* 0x000fe200078e00ff */
[----:B------:R-:W-:Y:S02]  /*a850*/  FSEL R5, R198, -INF , !P0 ;  /* 0xff800000c6057808 */ /* 0x000fe40004000000 */
[----:B------:R-:W-:Y:S02]  /*a860*/  ISETP.GE.AND P4, PT, R0, R231, PT ;  /* 0x000000e70000720c */ /* 0x000fe40003f86270 */
[----:B------:R-:W-:Y:S01]  /*a870*/  ISETP.GT.AND P0, PT, R16, R0, PT ;  /* 0x000000001000720c */ /* 0x000fe20003f04270 */
[----:B------:R-:W-:Y:S01]  /*a880*/  IMAD.WIDE.U32 R28, R7, -0x326172a9, RZ ;  /* 0xcd9e8d57071c7825 */ /* 0x000fe200078e00ff */
[----:B------:R-:W-:Y:S02]  /*a890*/  LOP3.LUT R10, R242, UR13, R21, 0x96, !PT ;  /* 0x0000000df20a7c12 */ /* 0x000fe4000f8e9615 */
[----:B------:R-:W-:-:S02]  /*a8a0*/  FSEL R17, R5, -INF , !P4 ;  /* 0xff80000005117808 */ /* 0x000fc40006000000 */
[----:B------:R-:W-:Y:S02]  /*a8b0*/  ISETP.GE.AND P4, PT, R0, R232, PT ;  /* 0x000000e80000720c */ /* 0x000fe40003f86270 */
[----:B------:R-:W-:Y:S01]  /*a8c0*/  FSEL R19, R200, -INF , !P0 ;  /* 0xff800000c8137808 */ /* 0x000fe20004000000 */
[----:B------:R-:W-:Y:S01]  /*a8d0*/  UISETP.GT.U32.AND UP1, UPT, UR6, UR18, UPT ;  /* 0x000000120600728c */ /* 0x000fe2000bf24070 */
[----:B------:R-:W-:Y:S01]  /*a8e0*/  LOP3.LUT R9, R20, UR11, R13, 0x96, !PT ;  /* 0x0000000b14097c12 */ /* 0x000fe2000f8e960d */
[----:B------:R-:W-:Y:S01]  /*a8f0*/  IMAD.WIDE.U32 R20, R8, -0x326172a9, RZ ;  /* 0xcd9e8d5708147825 */ /* 0x000fe200078e00ff */
[----:B------:R-:W-:Y:S02]  /*a900*/  LOP3.LUT R3, R244, UR13, R29, 0x96, !PT ;  /* 0x0000000df4037c12 */ /* 0x000fe4000f8e961d */
[----:B------:R-:W-:Y:S01]  /*a910*/  FSEL R19, R19, -INF , !P4 ;  /* 0xff80000013137808 */ /* 0x000fe20006000000 */
[----:B------:R-:W-:Y:S01]  /*a920*/  IMAD.WIDE.U32 R22, R10, -0x2daee0ad, RZ ;  /* 0xd2511f530a167825 */ /* 0x000fe200078e00ff */
[----:B------:R-:W-:-:S02]  /*a930*/  ISETP.GT.AND P0, PT, R18, R0, PT ;  /* 0x000000001200720c */ /* 0x000fc40003f04270 */
[----:B------:R-:W-:Y:S02]  /*a940*/  ISETP.GE.AND P4, PT, R0, R233, PT ;  /* 0x000000e90000720c */ /* 0x000fe40003f86270 */
[----:B------:R-:W-:Y:S01]  /*a950*/  FMNMX3.FTZ R0, R234, R14, R190, !PT ;  /* 0x0000000eea007276 */ /* 0x000fe200078100be */
[----:B------:R-:W-:Y:S01]  /*a960*/  IMAD.WIDE.U32 R176, R9, -0x2daee0ad, RZ ;  /* 0xd2511f5309b07825 */ /* 0x000fe200078e00ff */
[----:B------:R-:W-:-:S03]  /*a970*/  LOP3.LUT R8, R6, UR10, R23, 0x96, !PT ;  /* 0x0000000a06087c12 */ /* 0x000fc6000f8e9617 */
[----:B------:R-:W-:Y:S01]  /*a980*/  IMAD.WIDE.U32 R10, R3, -0x2daee0ad, RZ ;  /* 0xd2511f53030a7825 */ /* 0x000fe200078e00ff */
[----:B------:R-:W-:Y:S02]  /*a990*/  LOP3.LUT R3, R28, UR11, R21, 0x96, !PT ;  /* 0x0000000b1c037c12 */ /* 0x000fe4000f8e9615 */
[----:B------:R-:W-:Y:S01]  /*a9a0*/  FMNMX3.FTZ R0, R0, R137, R132, !PT ;  /* 0x0000008900007276 */ /* 0x000fe20007810084 */
[----:B------:R-:W-:Y:S01]  /*a9b0*/  IMAD.WIDE.U32 R8, R8, -0x326172a9, RZ ;  /* 0xcd9e8d5708087825 */ /* 0x000fe200078e00ff */
[----:B------:R-:W-:Y:S02]  /*a9c0*/  LOP3.LUT R23, R22, UR9, R177, 0x96, !PT ;  /* 0x0000000916177c12 */ /* 0x000fe4000f8e96b1 */
[----:B------:R-:W-:Y:S01]  /*a9d0*/  LOP3.LUT R24, R2, UR10, R11, 0x96, !PT ;  /* 0x0000000a02187c12 */ /* 0x000fe2000f8e960b */
[----:B------:R-:W-:Y:S01]  /*a9e0*/  IMAD.WIDE.U32 R142, R3, -0x2daee0ad, RZ ;  /* 0xd2511f53038e7825 */ /* 0x000fe200078e00ff */
[----:B------:R-:W-:Y:S02]  /*a9f0*/  FSEL R22, R202, -INF , !P0 ;  /* 0xff800000ca167808 */ /* 0x000fe40004000000 */
[----:B------:R-:W-:-:S02]  /*aa00*/  FMNMX3.FTZ R134, R235, R17, R191, !PT ;  /* 0x00000011eb867276 */ /* 0x000fc400078100bf */
[----:B------:R-:W-:Y:S01]  /*aa10*/  FMNMX3.FTZ R5, R0, R208, R204, !PT ;  /* 0x000000d000057276 */ /* 0x000fe200078100cc */
[----:B------:R-:W-:Y:S06]  /*aa20*/  BRA.U !UP1, `(.L_x_2292) ;  /* 0x00000001096c7547 */ /* 0x000fec000b800000 */
[----:B------:R-:W2:Y:S04]  /*aa30*/  LDL R245, [R1+0x24] ;  /* 0x0000240001f57983 */ /* 0x000ea80000100800 */
[----:B------:R-:W3:Y:S01]  /*aa40*/  LDL R246, [R1+0x20] ;  /* 0x0000200001f67983 */ /* 0x000ee20000100800 */
        /* <DEDUP_REMOVED lines=12> */
[----:B--2---:R-:W-:-:S04]  /*ab10*/  LEA R6, P0, R6, R245, 0x6 ;  /* 0x000000f506067211 */ /* 0x004fc800078030ff */
[-C--:B---3--:R-:W-:Y:S02]  /*ab20*/  LEA.HI.X R7, R2, R246.reuse, R0, 0x6, P0 ;  /* 0x000000f602077211 */ /* 0x088fe400000f3400 */
        /* <DEDUP_REMOVED lines=11> */
.L_x_2292:
[----:B------:R-:W-:Y:S01]  /*abe0*/  FMNMX3.FTZ R134, R134, R180, R133, !PT ;  /* 0x000000b486867276 */ /* 0x000fe20007810085 */
[----:B-1----:R-:W-:Y:S01]  /*abf0*/  IMAD.WIDE.U32 R6, R24, -0x326172a9, RZ ;  /* 0xcd9e8d5718067825 */ /* 0x002fe200078e00ff */
[----:B------:R-:W-:Y:S01]  /*ac00*/  FMNMX3.FTZ R5, R5, R201, R179, !PT ;  /* 0x000000c905057276 */ /* 0x000fe200078100b3 */
[----:B------:R-:W1:Y:S01]  /*ac10*/  LDCU UR7, c[0x0][0x45c] ;  /* 0x00008b80ff0777ac */ /* 0x000e620008000800 */
[----:B------:R-:W-:Y:S01]  /*ac20*/  FSEL R141, R27, -INF , !P6 ;  /* 0xff8000001b8d7808 */ /* 0x000fe20007000000 */
[----:B------:R-:W2:Y:S01]  /*ac30*/  S2UR UR5, SR_CgaCtaId ;  /* 0x00000000000579c3 */ /* 0x000ea20000008800 */
[----:B------:R-:W-:Y:S01]  /*ac40*/  FMNMX3.FTZ R134, R134, R210, R206, !PT ;  /* 0x000000d286867276 */ /* 0x000fe200078100ce */
[----:B------:R-:W3:Y:S01]  /*ac50*/  SHFL.BFLY PT, R21, R5, 0x2, 0x1f ;  /* 0x0c401f0005157f89 */ /* 0x000ee200000e0000 */
[----:B------:R-:W-:Y:S01]  /*ac60*/  FSEL R11, R22, -INF , !P4 ;  /* 0xff800000160b7808 */ /* 0x000fe20006000000 */
[----:B------:R-:W-:Y:S01]  /*ac70*/  UMOV UR23, 0x400 ;  /* 0x0000040000177882 */ /* 0x000fe20000000000 */
[----:B------:R-:W-:-:S02]  /*ac80*/  FMNMX3.FTZ R134, R134, R203, R141, !PT ;  /* 0x000000cb86867276 */ /* 0x000fc4000781008d */
[----:B------:R-:W-:Y:S02]  /*ac90*/  FMNMX3.FTZ R2, R227, R19, R197, !PT ;  /* 0x00000013e3027276 */ /* 0x000fe400078100c5 */
[----:B------:R-:W-:Y:S01]  /*aca0*/  FMNMX3.FTZ R0, R225, R11, R199, !PT ;  /* 0x0000000be1007276 */ /* 0x000fe200078100c7 */
[----:B------:R-:W4:Y:S01]  /*acb0*/  SHFL.BFLY PT, R13, R134, 0x2, 0x1f ;  /* 0x0c401f00860d7f89 */ /* 0x000f2200000e0000 */
[----:B------:R-:W-:Y:S02]  /*acc0*/  FMNMX3.FTZ R2, R2, R182, R138, !PT ;  /* 0x000000b602027276 */ /* 0x000fe4000781008a */
[----:B------:R-:W-:Y:S02]  /*acd0*/  FMNMX3.FTZ R0, R0, R184, R139, !PT ;  /* 0x000000b800007276 */ /* 0x000fe4000781008b */
[----:B------:R-:W-:Y:S02]  /*ace0*/  FSEL R177, R26, -INF , !P5 ;  /* 0xff8000001ab17808 */ /* 0x000fe40006800000 */
[----:B------:R-:W-:Y:S01]  /*acf0*/  FMNMX3.FTZ R136, R2, R212, R209, !PT ;  /* 0x000000d402887276 */ /* 0x000fe200078100d1 */
[----:B------:R-:W-:Y:S01]  /*ad00*/  IMAD.WIDE.U32 R2, R23, -0x326172a9, RZ ;  /* 0xcd9e8d5717027825 */ /* 0x000fe200078e00ff */
[----:B------:R-:W-:-:S02]  /*ad10*/  FSEL R178, R25, -INF , !P3 ;  /* 0xff80000019b27808 */ /* 0x000fc40005800000 */
[----:B------:R-:W-:Y:S02]  /*ad20*/  FMNMX3.FTZ R0, R0, R213, R211, !PT ;  /* 0x000000d500007276 */ /* 0x000fe400078100d3 */
[----:B------:R-:W-:Y:S01]  /*ad30*/  FMNMX3.FTZ R136, R136, R205, R177, !PT ;  /* 0x000000cd88887276 */ /* 0x000fe200078100b1 */
[----:B--2---:R-:W-:Y:S01]  /*ad40*/  ULEA UR5, UR5, UR23, 0x18 ;  /* 0x0000001705057291 */ /* 0x004fe2000f8ec0ff */
[----:B------:R-:W-:Y:S02]  /*ad50*/  LOP3.LUT R10, R10, UR9, R143, 0x96, !PT ;  /* 0x000000090a0a7c12 */ /* 0x000fe4000f8e968f */
[----:B------:R-:W-:Y:S02]  /*ad60*/  FMNMX3.FTZ R140, R0, R207, R178, !PT ;  /* 0x000000cf008c7276 */ /* 0x000fe400078100b2 */
[----:B------:R-:W-:Y:S01]  /*ad70*/  LOP3.LUT R0, R8, UR8, R3, 0x96, !PT ;  /* 0x0000000808007c12 */ /* 0x000fe2000f8e9603 */
[----:B------:R-:W-:Y:S01]  /*ad80*/  IMAD.WIDE.U32 R22, R10, -0x326172a9, RZ ;  /* 0xcd9e8d570a167825 */ /* 0x000fe200078e00ff */
[----:B------:R-:W2:Y:S01]  /*ad90*/  SHFL.BFLY PT, R8, R136, 0x2, 0x1f ;  /* 0x0c401f0088087f89 */ /* 0x000ea200000e0000 */
[----:B---3--:R-:W-:-:S02]  /*ada0*/  FMNMX.FTZ R21, R5, R21, !PT ;  /* 0x0000001505157209 */ /* 0x008fc40007810000 */
[----:B------:R-:W-:Y:S02]  /*adb0*/  LOP3.LUT R200, R12, UR20, R9, 0x96, !PT ;  /* 0x000000140cc87c12 */ /* 0x000fe4000f8e9609 */
[----:B------:R-:W3:Y:S01]  /*adc0*/  SHFL.BFLY PT, R9, R140, 0x2, 0x1f ;  /* 0x0c401f008c097f89 */ /* 0x000ee200000e0000 */
[----:B------:R-:W-:Y:S02]  /*add0*/  LOP3.LUT R143, R20, UR20, R7, 0x96, !PT ;  /* 0x00000014148f7c12 */ /* 0x000fe4000f8e9607 */
[C---:B------:R-:W-:Y:S01]  /*ade0*/  PRMT R3, R22.reuse, 0x7772, RZ ;  /* 0x0000777216037816 */ /* 0x040fe200000000ff */
[----:B------:R-:W5:Y:S01]  /*adf0*/  SHFL.BFLY PT, R135, R21, 0x1, 0x1f ;  /* 0x0c201f0015877f89 */ /* 0x000f6200000e0000 */
[----:B------:R-:W-:Y:S02]  /*ae00*/  PRMT R7, R22, 0x7773, RZ ;  /* 0x0000777316077816 */ /* 0x000fe400000000ff */
[----:B----4-:R-:W-:Y:S02]  /*ae10*/  FMNMX.FTZ R134, R134, R13, !PT ;  /* 0x0000000d86867209 */ /* 0x010fe40007810000 */
[----:B------:R-:W-:-:S02]  /*ae20*/  PRMT R29, R3, 0x5410, R7 ;  /* 0x00005410031d7816 */ /* 0x000fc40000000007 */
[----:B------:R-:W-:Y:S01]  /*ae30*/  MOV R24, R2 ;  /* 0x0000000200187202 */ /* 0x000fe20000000f00 */
[----:B------:R-:W4:Y:S01]  /*ae40*/  SHFL.BFLY PT, R3, R134, 0x1, 0x1f ;  /* 0x0c201f0086037f89 */ /* 0x000f2200000e0000 */
[C---:B------:R-:W-:Y:S02]  /*ae50*/  PRMT R26, R2.reuse, 0x7771, RZ ;  /* 0x00007771021a7816 */ /* 0x040fe400000000ff */
[C---:B------:R-:W-:Y:S02]  /*ae60*/  PRMT R25, R2.reuse, 0x7773, RZ ;  /* 0x0000777302197816 */ /* 0x040fe400000000ff */
[----:B------:R-:W-:Y:S02]  /*ae70*/  PRMT R12, R2, 0x7772, RZ ;  /* 0x00007772020c7816 */ /* 0x000fe400000000ff */
[----:B------:R-:W-:Y:S02]  /*ae80*/  LOP3.LUT R2, R6, UR8, R23, 0x96, !PT ;  /* 0x0000000806027c12 */ /* 0x000fe4000f8e9617 */
[----:B------:R-:W-:-:S02]  /*ae90*/  MOV R5, R22 ;  /* 0x0000001600057202 */ /* 0x000fc40000000f00 */
[----:B------:R-:W-:Y:S02]  /*aea0*/  LOP3.LUT R6, R24, 0xff, RZ, 0xc0, !PT ;  /* 0x000000ff18067812 */ /* 0x000fe400078ec0ff */
[----:B--2---:R-:W-:Y:S02]  /*aeb0*/  FMNMX.FTZ R136, R136, R8, !PT ;  /* 0x0000000888887209 */ /* 0x004fe40007810000 */
[----:B------:R-:W-:Y:S02]  /*aec0*/  PRMT R10, R22, 0x7771, RZ ;  /* 0x00007771160a7816 */ /* 0x000fe400000000ff */
[----:B------:R-:W-:Y:S01]  /*aed0*/  LOP3.LUT R5, R5, 0xff, RZ, 0xc0, !PT ;  /* 0x000000ff05057812 */ /* 0x000fe200078ec0ff */
[----:B------:R-:W2:Y:S01]  /*aee0*/  SHFL.BFLY PT, R7, R136, 0x1, 0x1f ;  /* 0x0c201f0088077f89 */ /* 0x000ea200000e0000 */
[----:B------:R-:W-:Y:S02]  /*aef0*/  PRMT R22, R6, 0x5410, R26 ;  /* 0x0000541006167816 */ /* 0x000fe4000000001a */
[----:B------:R-:W-:-:S02]  /*af00*/  PRMT R6, R0, 0x7632, R6 ;  /* 0x0000763200067816 */ /* 0x000fc40000000006 */
[----:B------:R-:W-:Y:S02]  /*af10*/  LOP3.LUT R8, R2, 0xffff, RZ, 0xc0, !PT ;  /* 0x0000ffff02087812 */ /* 0x000fe400078ec0ff */
[----:B------:R-:W-:Y:S02]  /*af20*/  PRMT R28, R5, 0x5410, R10 ;  /* 0x00005410051c7816 */ /* 0x000fe4000000000a */
[----:B---3--:R-:W-:Y:S02]  /*af30*/  FMNMX.FTZ R140, R140, R9, !PT ;  /* 0x000000098c8c7209 */ /* 0x008fe40007810000 */
[C---:B------:R-:W-:Y:S02]  /*af40*/  LOP3.LUT R5, R0.reuse, 0xffff, RZ, 0xc0, !PT ;  /* 0x0000ffff00057812 */ /* 0x040fe400078ec0ff */
[----:B------:R-:W-:Y:S02]  /*af50*/  LOP3.LUT R10, R0, 0xff, RZ, 0xc0, !PT ;  /* 0x000000ff000a7812 */ /* 0x000fe400078ec0ff */
[----:B------:R-:W-:-:S02]  /*af60*/  SHF.R.U32.HI R9, RZ, 0x18, R0 ;  /* 0x00000018ff097819 */ /* 0x000fc40000011600 */
[----:B------:R-:W-:Y:S02]  /*af70*/  PRMT R23, R12, 0x5410, R25 ;  /* 0x000054100c177816 */ /* 0x000fe40000000019 */
[----:B------:R-:W-:Y:S02]  /*af80*/  LOP3.LUT R0, R6, 0xff, RZ, 0xc0, !PT ;  /* 0x000000ff06007812 */ /* 0x000fe400078ec0ff */
[----:B------:R-:W-:Y:S02]  /*af90*/  LOP3.LUT R12, R2, 0xff, RZ, 0xc0, !PT ;  /* 0x000000ff020c7812 */ /* 0x000fe400078ec0ff */
[----:B------:R-:W-:Y:S02]  /*afa0*/  SHF.R.U32.HI R6, RZ, 0x8, R8 ;  /* 0x00000008ff067819 */ /* 0x000fe40000011608 */
[----:B-----5:R-:W-:Y:S01]  /*afb0*/  FMNMX.FTZ R135, R21, R135, !PT ;  /* 0x0000008715877209 */ /* 0x020fe20007810000 */
[----:B------:R-:W3:Y:S01]  /*afc0*/  SHFL.BFLY PT, R8, R140, 0x1, 0x1f ;  /* 0x0c201f008c087f89 */ /* 0x000ee200000e0000 */
[----:B------:R-:W-:-:S02]  /*afd0*/  PRMT R27, R12, 0x5410, R6 ;  /* 0x000054100c1b7816 */ /* 0x000fc40000000006 */
[----:B------:R-:W-:Y:S01]  /*afe0*/  PRMT R21, R0, 0x5410, R9 ;  /* 0x0000541000157816 */ /* 0x000fe20000000009 */
[C---:B-1----:R-:W-:Y:S01]  /*aff0*/  FMUL.FTZ R6, R135.reuse, UR7 ;  /* 0x0000000787067c20 */ /* 0x042fe20008410000 */
[----:B----4-:R-:W-:Y:S01]  /*b000*/  FMNMX.FTZ R134, R134, R3, !PT ;  /* 0x0000000386867209 */ /* 0x010fe20007810000 */
[----:B------:R-:W1:Y:S01]  /*b010*/  LDC R9, c[0x0][0x4f8] ;  /* 0x00013e00ff097b82 */ /* 0x000e620000000800 */
[----:B------:R-:W-:Y:S02]  /*b020*/  PRMT R0, R2, 0x7632, R0 ;  /* 0x0000763202007816 */ /* 0x000fe40000000000 */
[----:B------:R-:W-:Y:S01]  /*b030*/  FSETP.NEU.FTZ.AND P3, PT, R135, -INF , PT ;  /* 0xff8000008700780b */ /* 0x000fe20003f7d000 */
[----:B------:R-:W-:Y:S01]  /*b040*/  FMUL.FTZ R12, R134, UR7 ;  /* 0x00000007860c7c20 */ /* 0x000fe20008410000 */
[----:B------:R-:W-:Y:S02]  /*b050*/  SHF.R.U32.HI R2, RZ, 0x18, R2 ;  /* 0x00000018ff027819 */ /* 0x000fe40000011602 */
[----:B------:R-:W-:-:S02]  /*b060*/  LOP3.LUT R0, R0, 0xff, RZ, 0xc0, !PT ;  /* 0x000000ff00007812 */ /* 0x000fc400078ec0ff */
[----:B------:R-:W-:Y:S02]  /*b070*/  FSEL R6, R6, RZ, P3 ;  /* 0x000000ff06067208 */ /* 0x000fe40001800000 */
[----:B------:R-:W-:Y:S02]  /*b080*/  FSETP.NEU.FTZ.AND P0, PT, R134, -INF , PT ;  /* 0xff8000008600780b */ /* 0x000fe40003f1d000 */
[----:B------:R-:W-:Y:S01]  /*b090*/  PRMT R26, R0, 0x5410, R2 ;  /* 0x00005410001a7816 */ /* 0x000fe20000000002 */
[--C-:B------:R-:W-:Y:S01]  /*b0a0*/  FFMA.FTZ R0, R137, UR7, -R6.reuse ;  /* 0x0000000789007c23 */ /* 0x100fe20008010806 */
[----:B------:R-:W-:Y:S01]  /*b0b0*/  FSEL R12, R12, RZ, P0 ;  /* 0x000000ff0c0c7208 */ /* 0x000fe20000000000 */
[--C-:B------:R-:W-:Y:S01]  /*b0c0*/  FFMA.FTZ R14, R14, UR7, -R6.reuse ;  /* 0x000000070e0e7c23 */ /* 0x100fe20008010806 */
[----:B------:R-:W-:Y:S01]  /*b0d0*/  FSEL R2, R135, RZ, P3 ;  /* 0x000000ff87027208 */ /* 0x000fe20001800000 */
[----:B------:R4:W-:Y:S01]  /*b0e0*/  MUFU.EX2 R186, R0 ;  /* 0x0000000000ba7308 */ /* 0x0009e20000000800 */
[----:B------:R-:W-:Y:S01]  /*b0f0*/  SHF.R.U32.HI R5, RZ, 0x8, R5 ;  /* 0x00000008ff057819 */ /* 0x000fe20000011605 */
[----:B------:R-:W-:Y:S01]  /*b100*/  FFMA.FTZ R3, R132, UR7, -R6 ;  /* 0x0000000784037c23 */ /* 0x000fe20008010806 */
[----:B--2---:R-:W-:Y:S01]  /*b110*/  FMNMX.FTZ R136, R136, R7, !PT ;  /* 0x0000000788887209 */ /* 0x004fe20007810000 */
[----:B------:R-:W-:Y:S01]  /*b120*/  FADD.FTZ R25, R234, -R2 ;  /* 0x80000002ea197221 */ /* 0x000fe20000010000 */
[--C-:B------:R-:W-:Y:S01]  /*b130*/  FFMA.FTZ R2, R133, UR7, -R12.reuse ;  /* 0x0000000785027c23 */ /* 0x100fe2000801080c */
[----:B------:R-:W-:Y:S01]  /*b140*/  PRMT R10, R10, 0x5410, R5 ;  /* 0x000054100a0a7816 */ /* 0x000fe20000000005 */
[----:B------:R-:W2:Y:S01]  /*b150*/  MUFU.EX2 R30, R14 ;  /* 0x0000000e001e7308 */ /* 0x000ea20000000800 */
[----:B------:R-:W-:Y:S01]  /*b160*/  FSEL R5, R134, RZ, P0 ;  /* 0x000000ff86057208 */ /* 0x000fe20000000000 */
[C---:B------:R-:W-:Y:S01]  /*b170*/  FMUL.FTZ R13, R136.reuse, UR7 ;  /* 0x00000007880d7c20 */ /* 0x040fe20008410000 */
[----:B------:R-:W-:Y:S01]  /*b180*/  FSETP.NEU.FTZ.AND P3, PT, R136, -INF , PT ;  /* 0xff8000008800780b */ /* 0x000fe20003f7d000 */
[----:B------:R5:W-:Y:S01]  /*b190*/  MUFU.EX2 R183, R3 ;  /* 0x0000000300b77308 */ /* 0x000be20000000800 */
[----:B---3--:R-:W-:Y:S01]  /*b1a0*/  FMNMX.FTZ R140, R140, R8, !PT ;  /* 0x000000088c8c7209 */ /* 0x008fe20007810000 */
[----:B------:R-:W-:Y:S01]  /*b1b0*/  FADD.FTZ R24, R235, -R5 ;  /* 0x80000005eb187221 */ /* 0x000fe20000010000 */
[--C-:B----4-:R-:W-:Y:S01]  /*b1c0*/  FFMA.FTZ R0, R180, UR7, -R12.reuse ;  /* 0x00000007b4007c23 */ /* 0x110fe2000801080c */
[----:B------:R3:W-:Y:S01]  /*b1d0*/  MUFU.EX2 R181, R2 ;  /* 0x0000000200b57308 */ /* 0x0007e20000000800 */
[C---:B------:R-:W-:Y:S01]  /*b1e0*/  FSETP.NEU.FTZ.AND P0, PT, R140.reuse, -INF , PT ;  /* 0xff8000008c00780b */ /* 0x040fe20003f1d000 */
[--C-:B------:R-:W-:Y:S01]  /*b1f0*/  FFMA.FTZ R7, R191, UR7, -R12.reuse ;  /* 0x00000007bf077c23 */ /* 0x100fe2000801080c */
[----:B-1----:R-:W-:Y:S01]  /*b200*/  LOP3.LUT R5, R9, 0xff, RZ, 0xc0, !PT ;  /* 0x000000ff09057812 */ /* 0x002fe200078ec0ff */
[----:B------:R1:W4:Y:S01]  /*b210*/  MUFU.EX2 R185, R0 ;  /* 0x0000000000b97308 */ /* 0x0003220000000800 */
[----:B------:R-:W-:Y:S01]  /*b220*/  LOP3.LUT R23, R23, 0xff00ff, RZ, 0xc0, !PT ;  /* 0x00ff00ff17177812 */ /* 0x000fe200078ec0ff */
[----:B------:R-:W-:Y:S01]  /*b230*/  FFMA.FTZ R17, R17, UR7, -R12 ;  /* 0x0000000711117c23 */ /* 0x000fe2000801080c */
[----:B--2---:R-:W-:Y:S01]  /*b240*/  MOV R191, R30 ;  /* 0x0000001e00bf7202 */ /* 0x004fe20000000f00 */
[----:B------:R-:W-:Y:S01]  /*b250*/  MUFU.EX2 R234, R7 ;  /* 0x0000000700ea7308 */ /* 0x000fe20000000800 */
[----:B------:R-:W-:Y:S01]  /*b260*/  FSEL R13, R13, RZ, P3 ;  /* 0x000000ff0d0d7208 */ /* 0x000fe20001800000 */
[----:B------:R-:W-:Y:S01]  /*b270*/  FMUL.FTZ R14, R140, UR7 ;  /* 0x000000078c0e7c20 */ /* 0x000fe20008410000 */
[----:B-----5:R-:W-:Y:S01]  /*b280*/  FSEL R3, R136, RZ, P3 ;  /* 0x000000ff88037208 */ /* 0x020fe20001800000 */
[----:B------:R-:W-:Y:S01]  /*b290*/  FMUL.FTZ R25, R25, UR7 ;  /* 0x0000000719197c20 */ /* 0x000fe20008410000 */
[----:B------:R-:W-:Y:S01]  /*b2a0*/  FMUL.FTZ R24, R24, UR7 ;  /* 0x0000000718187c20 */ /* 0x000fe20008410000 */
[----:B---3--:R-:W-:Y:S01]  /*b2b0*/  FSEL R2, R140, RZ, P0 ;  /* 0x000000ff8c027208 */ /* 0x008fe20000000000 */
[----:B------:R-:W-:Y:S01]  /*b2c0*/  FFMA.FTZ R19, R19, UR7, -R13 ;  /* 0x0000000713137c23 */ /* 0x000fe2000801080d */
[----:B------:R-:W-:Y:S01]  /*b2d0*/  FADD.FTZ R9, R227, -R3 ;  /* 0x80000003e3097221 */ /* 0x000fe20000010000 */
[----:B------:R-:W-:Y:S01]  /*b2e0*/  LEA R3, R5, R5, 0x10 ;  /* 0x0000000505037211 */ /* 0x000fe200078e80ff */
[----:B-1----:R-:W-:Y:S01]  /*b2f0*/  FFMA.FTZ R0, R190, UR7, -R6 ;  /* 0x00000007be007c23 */ /* 0x002fe20008010806 */
[----:B------:R-:W-:Y:S01]  /*b300*/  FADD.FTZ R8, R225, -R2 ;  /* 0x80000002e1087221 */ /* 0x000fe20000010000 */
[----:B----4-:R-:W-:Y:S01]  /*b310*/  F2FP.F16.F32.PACK_AB R2, R181, R185 ;  /* 0x000000b9b502723e */ /* 0x010fe200000000ff */
[----:B------:R1:W-:Y:S01]  /*b320*/  MUFU.EX2 R190, R17 ;  /* 0x0000001100be7308 */ /* 0x0003e20000000800 */
[--C-:B------:R-:W-:Y:S01]  /*b330*/  HSET2.LE.AND R22, R22, R3.reuse, PT ;  /* 0x0000000316167233 */ /* 0x100fe20003803000 */
[----:B------:R-:W-:Y:S01]  /*b340*/  FMUL.FTZ R9, R9, UR7 ;  /* 0x0000000709097c20 */ /* 0x000fe20008410000 */
[--C-:B------:R-:W-:Y:S01]  /*b350*/  HSET2.LE.AND R23, R23, R3.reuse, PT ;  /* 0x0000000317177233 */ /* 0x100fe20003803000 */
[----:B------:R2:W3:Y:S01]  /*b360*/  MUFU.EX2 R187, R0 ;  /* 0x0000000000bb7308 */ /* 0x0004e20000000800 */
[----:B------:R-:W-:-:S02]  /*b370*/  HSET2.LE.AND R20, R10, R3, PT ;  /* 0x000000030a147233 */ /* 0x000fc40003803000 */
[----:B------:R-:W-:Y:S01]  /*b380*/  FSEL R14, R14, RZ, P0 ;  /* 0x000000ff0e0e7208 */ /* 0x000fe20000000000 */
[----:B------:R-:W-:Y:S01]  /*b390*/  MUFU.EX2 R215, R19 ;  /* 0x0000001300d77308 */ /* 0x000fe20000000800 */
[----:B------:R-:W-:Y:S01]  /*b3a0*/  LOP3.LUT R23, R2, R23, RZ, 0xc0, !PT ;  /* 0x0000001702177212 */ /* 0x000fe200078ec0ff */
[----:B------:R-:W-:Y:S01]  /*b3b0*/  FFMA.FTZ R2, R138, UR7, -R13 ;  /* 0x000000078a027c23 */ /* 0x000fe2000801080d */
[----:B------:R-:W-:Y:S01]  /*b3c0*/  HSET2.LE.AND R21, R21, R3, PT ;  /* 0x0000000315157233 */ /* 0x000fe20003803000 */
[----:B------:R-:W-:Y:S01]  /*b3d0*/  FFMA.FTZ R11, R11, UR7, -R14 ;  /* 0x000000070b0b7c23 */ /* 0x000fe2000801080e */
[----:B------:R-:W4:Y:S01]  /*b3e0*/  MUFU.EX2 R25, R25 ;  /* 0x0000001900197308 */ /* 0x000f220000000800 */
[----:B-1----:R-:W-:-:S03]  /*b3f0*/  FMUL.FTZ R17, R8, UR7 ;  /* 0x0000000708117c20 */ /* 0x002fc60008410000 */
[----:B------:R1:W-:Y:S01]  /*b400*/  MUFU.EX2 R235, R2 ;  /* 0x0000000200eb7308 */ /* 0x0003e20000000800 */
[----:B--2---:R-:W-:Y:S02]  /*b410*/  F2FP.F16.F32.PACK_AB R0, R183, R186 ;  /* 0x000000bab700723e */ /* 0x004fe400000000ff */
[----:B---3--:R-:W-:Y:S01]  /*b420*/  F2FP.F16.F32.PACK_AB R5, R187, R191 ;  /* 0x000000bfbb05723e */ /* 0x008fe200000000ff */
[----:B------:R-:W-:Y:S01]  /*b430*/  MUFU.EX2 R138, R11 ;  /* 0x0000000b008a7308 */ /* 0x000fe20000000800 */
[----:B------:R-:W-:Y:S01]  /*b440*/  LOP3.LUT R22, R0, R22, RZ, 0xc0, !PT ;  /* 0x0000001600167212 */ /* 0x000fe200078ec0ff */
[----:B------:R-:W-:Y:S01]  /*b450*/  FFMA.FTZ R0, R182, UR7, -R13 ;  /* 0x00000007b6007c23 */ /* 0x000fe2000801080d */
[----:B------:R-:W-:Y:S01]  /*b460*/  LOP3.LUT R20, R5, R20, RZ, 0xc0, !PT ;  /* 0x0000001405147212 */ /* 0x000fe200078ec0ff */
[----:B------:R-:W2:Y:S01]  /*b470*/  MUFU.EX2 R24, R24 ;  /* 0x0000001800187308 */ /* 0x000ea20000000800 */
[----:B------:R-:W-:Y:S01]  /*b480*/  LOP3.LUT R5, R249, R236, RZ, 0x3c, !PT ;  /* 0x000000ecf9057212 */ /* 0x000fe200078e3cff */
[-C--:B----4-:R-:W-:Y:S01]  /*b490*/  FMUL.FTZ R144, R144, R25.reuse ;  /* 0x0000001990907220 */ /* 0x090fe20000410000 */
[-C--:B------:R-:W-:Y:S01]  /*b4a0*/  FMUL.FTZ R145, R145, R25.reuse ;  /* 0x0000001991917220 */ /* 0x080fe20000410000 */
[----:B------:R3:W-:Y:S01]  /*b4b0*/  MUFU.EX2 R248, R0 ;  /* 0x0000000000f87308 */ /* 0x0007e20000000800 */
[----:B------:R-:W-:Y:S01]  /*b4c0*/  LOP3.LUT R137, R5, 0x200, R247, 0xf8, !PT ;  /* 0x0000020005897812 */ /* 0x000fe200078ef8f7 */
[--C-:B-1----:R-:W-:Y:S01]  /*b4d0*/  FFMA.FTZ R2, R184, UR7, -R14.reuse ;  /* 0x00000007b8027c23 */ /* 0x102fe2000801080e */
[--C-:B------:R-:W-:Y:S01]  /*b4e0*/  FFMA.FTZ R5, R139, UR7, -R14.reuse ;  /* 0x000000078b057c23 */ /* 0x100fe2000801080e */
[----:B------:R-:W1:Y:S01]  /*b4f0*/  MUFU.EX2 R19, R9 ;  /* 0x0000000900137308 */ /* 0x000e620000000800 */
[----:B------:R-:W-:Y:S01]  /*b500*/  LEA R137, R137, UR5, 0x1 ;  /* 0x0000000589897c11 */ /* 0x000fe2000f8e08ff */
[-C--:B------:R-:W-:Y:S01]  /*b510*/  FMUL.FTZ R156, R156, R25.reuse ;  /* 0x000000199c9c7220 */ /* 0x080fe20000410000 */
[-C--:B------:R-:W-:Y:S01]  /*b520*/  FMUL.FTZ R157, R157, R25.reuse ;  /* 0x000000199d9d7220 */ /* 0x080fe20000410000 */
[----:B------:R4:W-:Y:S01]  /*b530*/  MUFU.EX2 R227, R2 ;  /* 0x0000000200e37308 */ /* 0x0009e20000000800 */
[----:B------:R-:W-:Y:S01]  /*b540*/  FMUL.FTZ R172, R172, R25 ;  /* 0x00000019acac7220 */ /* 0x000fe20000410000 */
[----:B------:R-:W5:Y:S01]  /*b550*/  LDSM.16.MT88.4 R32, [R137+0xa000] ;  /* 0x00a000008920783b */ /* 0x000f620000004200 */
[-C--:B--2---:R-:W-:Y:S01]  /*b560*/  FMUL.FTZ R146, R146, R24.reuse ;  /* 0x0000001892927220 */ /* 0x084fe20000410000 */
[----:B------:R2:W-:Y:S01]  /*b570*/  MUFU.EX2 R225, R5 ;  /* 0x0000000500e17308 */ /* 0x0005e20000000800 */
[----:B------:R-:W-:Y:S01]  /*b580*/  FMUL.FTZ R147, R147, R24 ;  /* 0x0000001893937220 */ /* 0x000fe20000410000 */
[----:B---3--:R-:W-:Y:S01]  /*b590*/  F2FP.F16.F32.PACK_AB R0, R234, R190 ;  /* 0x000000beea00723e */ /* 0x008fe200000000ff */
[-C--:B------:R-:W-:Y:S01]  /*b5a0*/  FMUL.FTZ R158, R158, R24.reuse ;  /* 0x000000189e9e7220 */ /* 0x080fe20000410000 */
[----:B------:R-:W3:Y:S01]  /*b5b0*/  MUFU.EX2 R17, R17 ;  /* 0x0000001100117308 */ /* 0x000ee20000000800 */
[-C--:B------:R-:W-:Y:S01]  /*b5c0*/  FMUL.FTZ R159, R159, R24.reuse ;  /* 0x000000189f9f7220 */ /* 0x080fe20000410000 */
[----:B------:R-:W-:Y:S01]  /*b5d0*/  LOP3.LUT R21, R0, R21, RZ, 0xc0, !PT ;  /* 0x0000001500157212 */ /* 0x000fe200078ec0ff */
[-C--:B-1----:R-:W-:Y:S01]  /*b5e0*/  FMUL.FTZ R148, R148, R19.reuse ;  /* 0x0000001394947220 */ /* 0x082fe20000410000 */
[--C-:B------:R-:W-:Y:S01]  /*b5f0*/  HSET2.LE.AND R0, R28, R3.reuse, PT ;  /* 0x000000031c007233 */ /* 0x100fe20003803000 */
[-C--:B------:R-:W-:Y:S01]  /*b600*/  FMUL.FTZ R149, R149, R19.reuse ;  /* 0x0000001395957220 */ /* 0x080fe20000410000 */
[----:B----4-:R-:W-:Y:S01]  /*b610*/  FFMA.FTZ R2, R197, UR7, -R13 ;  /* 0x00000007c5027c23 */ /* 0x010fe2000801080d */
[-C--:B------:R-:W-:Y:S01]  /*b620*/  FMUL.FTZ R152, R152, R19.reuse ;  /* 0x0000001398987220 */ /* 0x080fe20000410000 */
[----:B------:R-:W-:Y:S01]  /*b630*/  FMUL.FTZ R153, R153, R19 ;  /* 0x0000001399997220 */ /* 0x000fe20000410000 */
[----:B------:R-:W-:Y:S01]  /*b640*/  FMUL.FTZ R173, R173, R25 ;  /* 0x00000019adad7220 */ /* 0x000fe20000410000 */
[----:B------:R1:W4:Y:S01]  /*b650*/  MUFU.EX2 R214, R2 ;  /* 0x0000000200d67308 */ /* 0x0003220000000800 */
[----:B--2---:R-:W-:Y:S01]  /*b660*/  LOP3.LUT R5, R29, 0xff00ff, RZ, 0xc0, !PT ;  /* 0x00ff00ff1d057812 */ /* 0x004fe200078ec0ff */
[-C--:B------:R-:W-:Y:S01]  /*b670*/  FMUL.FTZ R174, R174, R24.reuse ;  /* 0x00000018aeae7220 */ /* 0x080fe20000410000 */
[-C--:B------:R-:W-:Y:S01]  /*b680*/  FMUL.FTZ R175, R175, R24.reuse ;  /* 0x00000018afaf7220 */ /* 0x080fe20000410000 */
[-C--:B---3--:R-:W-:Y:S01]  /*b690*/  FMUL.FTZ R150, R150, R17.reuse ;  /* 0x0000001196967220 */ /* 0x088fe20000410000 */
        /* <DEDUP_REMOVED lines=9> */
[----:B-1----:R-:W-:Y:S01]  /*b730*/  F2FP.F16.F32.PACK_AB R2, R235, R248 ;  /* 0x000000f8eb02723e */ /* 0x002fe200000000ff */
[-C--:B------:R-:W-:Y:S01]  /*b740*/  FMUL.FTZ R166, R166, R17.reuse ;  /* 0x00000011a6a67220 */ /* 0x080fe20000410000 */
[----:B------:R-:W-:Y:S01]  /*b750*/  FMUL.FTZ R167, R167, R17 ;  /* 0x00000011a7a77220 */ /* 0x000fe20000410000 */
[-C--:B------:R-:W-:Y:S01]  /*b760*/  FMUL.FTZ R168, R168, R19.reuse ;  /* 0x00000013a8a87220 */ /* 0x080fe20000410000 */
[----:B------:R-:W-:Y:S01]  /*b770*/  LOP3.LUT R10, R2, R0, RZ, 0xc0, !PT ;  /* 0x00000000020a7212 */ /* 0x000fe200078ec0ff */
[----:B------:R-:W-:Y:S01]  /*b780*/  FFMA.FTZ R2, R199, UR7, -R14 ;  /* 0x00000007c7027c23 */ /* 0x000fe2000801080e */
[--C-:B------:R-:W-:Y:S01]  /*b790*/  HSET2.LE.AND R0, R5, R3.reuse, PT ;  /* 0x0000000305007233 */ /* 0x100fe20003803000 */
[----:B------:R-:W-:Y:S01]  /*b7a0*/  FMUL.FTZ R169, R169, R19 ;  /* 0x00000013a9a97220 */ /* 0x000fe20000410000 */
[-C--:B------:R-:W-:Y:S01]  /*b7b0*/  FMUL.FTZ R170, R170, R17.reuse ;  /* 0x00000011aaaa7220 */ /* 0x080fe20000410000 */
[----:B------:R1:W2:Y:S01]  /*b7c0*/  MUFU.EX2 R202, R2 ;  /* 0x0000000200ca7308 */ /* 0x0002a20000000800 */
[C---:B-----5:R-:W-:Y:S01]  /*b7d0*/  HMMA.16816.F32 R144, R20.reuse, R32, R144 ;  /* 0x000000201490723c */ /* 0x060fe20000001890 */
        /* <DEDUP_REMOVED lines=17> */
[----:B------:R-:W-:Y:S01]  /*b8f0*/  FMUL.FTZ R49, R49, R25 ;  /* 0x0000001931317220 */ /* 0x000fe20000410000 */
[--C-:B------:R-:W-:Y:S01]  /*b900*/  HSET2.LE.AND R0, R27, R3.reuse, PT ;  /* 0x000000031b007233 */ /* 0x100fe20003803000 */
[-C--:B------:R-:W-:Y:S01]  /*b910*/  FMUL.FTZ R50, R50, R24.reuse ;  /* 0x0000001832327220 */ /* 0x080fe20000410000 */
[----:B----4-:R-:W-:Y:S01]  /*b920*/  F2FP.F16.F32.PACK_AB R2, R214, R215 ;  /* 0x000000d7d602723e */ /* 0x010fe200000000ff */
[----:B------:R-:W-:Y:S01]  /*b930*/  FMUL.FTZ R51, R51, R24 ;  /* 0x0000001833337220 */ /* 0x000fe20000410000 */
[-C--:B------:R-:W-:Y:S01]  /*b940*/  FMUL.FTZ R56, R56, R19.reuse ;  /* 0x0000001338387220 */ /* 0x080fe20000410000 */
[----:B------:R-:W-:Y:S01]  /*b950*/  FMUL.FTZ R57, R57, R19 ;  /* 0x0000001339397220 */ /* 0x000fe20000410000 */
[----:B------:R-:W-:Y:S01]  /*b960*/  LOP3.LUT R8, R2, R0, RZ, 0xc0, !PT ;  /* 0x0000000002087212 */ /* 0x000fe200078ec0ff */
[-C--:B------:R-:W-:Y:S01]  /*b970*/  FMUL.FTZ R58, R58, R17.reuse ;  /* 0x000000113a3a7220 */ /* 0x080fe20000410000 */
[----:B------:R-:W-:Y:S01]  /*b980*/  HSET2.LE.AND R2, R26, R3, PT ;  /* 0x000000031a027233 */ /* 0x000fe20003803000 */
[----:B------:R-:W-:Y:S01]  /*b990*/  FMUL.FTZ R59, R59, R17 ;  /* 0x000000113b3b7220 */ /* 0x000fe20000410000 */
[----:B--2---:R-:W-:Y:S01]  /*b9a0*/  F2FP.F16.F32.PACK_AB R0, R202, R138 ;  /* 0x0000008aca00723e */ /* 0x004fe200000000ff */
[-C--:B------:R-:W-:Y:S01]  /*b9b0*/  FMUL.FTZ R60, R60, R19.reuse ;  /* 0x000000133c3c7220 */ /* 0x080fe20000410000 */
[----:B------:R-:W-:Y:S01]  /*b9c0*/  IADD3 R26, PT, PT, R137, 0xa040, RZ ;  /* 0x0000a040891a7810 */ /* 0x000fe20007ffe0ff */
[-C--:B------:R-:W-:Y:S01]  /*b9d0*/  FMUL.FTZ R61, R61, R19.reuse ;  /* 0x000000133d3d7220 */ /* 0x080fe20000410000 */
[----:B------:R-:W-:Y:S01]  /*b9e0*/  LOP3.LUT R9, R0, R2, RZ, 0xc0, !PT ;  /* 0x0000000200097212 */ /* 0x000fe200078ec0ff */
[----:B------:R-:W-:Y:S01]  /*b9f0*/  FMUL.FTZ R72, R72, R19 ;  /* 0x0000001348487220 */ /* 0x000fe20000410000 */
[----:B------:R-:W-:Y:S01]  /*ba00*/  SEL R2, R224, 0xffffffe0, !P2 ;  /* 0xffffffe0e0027807 */ /* 0x000fe20005000000 */
[-C--:B------:R-:W-:Y:S01]  /*ba10*/  FMUL.FTZ R62, R62, R17.reuse ;  /* 0x000000113e3e7220 */ /* 0x080fe20000410000 */
[----:B------:R-:W-:Y:S01]  /*ba20*/  IADD3 R0, PT, PT, R137, 0xa000, RZ ;  /* 0x0000a00089007810 */ /* 0x000fe20007ffe0ff */
[----:B------:R-:W-:Y:S01]  /*ba30*/  FMUL.FTZ R63, R63, R17 ;  /* 0x000000113f3f7220 */ /* 0x000fe20000410000 */
[----:B------:R-:W-:Y:S01]  /*ba40*/  IADD3 R133, PT, PT, R137, R2, RZ ;  /* 0x0000000289857210 */ /* 0x000fe20007ffe0ff */
[C---:B------:R-:W-:Y:S01]  /*ba50*/  HMMA.16816.F32 R148, R8.reuse, R32, R148 ;  /* 0x000000200894723c */ /* 0x040fe20000001894 */
[----:B------:R-:W-:Y:S01]  /*ba60*/  @P1 IADD3 R26, PT, PT, R0, -0x40, RZ ;  /* 0xffffffc0001a1810 */ /* 0x000fe20007ffe0ff */
[-C--:B------:R-:W-:Y:S01]  /*ba70*/  FMUL.FTZ R73, R73, R19.reuse ;  /* 0x0000001349497220 */ /* 0x080fe20000410000 */
[-C--:B------:R-:W-:Y:S01]  /*ba80*/  FMUL.FTZ R76, R76, R19.reuse ;  /* 0x000000134c4c7220 */ /* 0x080fe20000410000 */
[----:B------:R-:W1:Y:S01]  /*ba90*/  LDSM.16.MT88.4 R28, [R133+0xa000] ;  /* 0x00a00000851c783b */ /* 0x000e620000004200 */
[----:B------:R-:W-:Y:S01]  /*baa0*/  IADD3 R132, PT, PT, R2, R26, RZ ;  /* 0x0000001a02847210 */ /* 0x000fe20007ffe0ff */
[----:B------:R-:W-:Y:S01]  /*bab0*/  FMUL.FTZ R77, R77, R19 ;  /* 0x000000134d4d7220 */ /* 0x000fe20000410000 */
[-C--:B------:R-:W-:Y:S01]  /*bac0*/  FMUL.FTZ R74, R74, R17.reuse ;  /* 0x000000114a4a7220 */ /* 0x080fe20000410000 */
[----:B------:R-:W-:Y:S01]  /*bad0*/  HMMA.16816.F32 R152, R8, R34, R152 ;  /* 0x000000220898723c */ /* 0x000fe20000001898 */
[----:B------:R-:W2:Y:S01]  /*bae0*/  LDSM.16.MT88.4 R32, [R26] ;  /* 0x000000001a20783b */ /* 0x000ea20000004200 */
        /* <DEDUP_REMOVED lines=40> */
[----:B------:R-:W-:Y:S01]  /*bd70*/  FMUL.FTZ R68, R68, R25 ;  /* 0x0000001944447220 */ /* 0x000fe20000410000 */
[----:B------:R-:W-:Y:S01]  /*bd80*/  MOV R157, R194 ;  /* 0x000000c2009d7202 */ /* 0x000fe20000000f00 */
[-C--:B------:R-:W-:Y:S01]  /*bd90*/  HMMA.16816.F32 R244, R20, R28.reuse, R160 ;  /* 0x0000001c14f4723c */ /* 0x080fe200000018a0 */
[----:B------:R-:W-:Y:S01]  /*bda0*/  MOV R156, R195 ;  /* 0x000000c3009c7202 */ /* 0x000fe20000000f00 */
[----:B------:R-:W-:Y:S01]  /*bdb0*/  FMUL.FTZ R69, R69, R25 ;  /* 0x0000001945457220 */ /* 0x000fe20000410000 */
[----:B------:R-:W-:Y:S01]  /*bdc0*/  MOV R139, R192 ;  /* 0x000000c0008b7202 */ /* 0x000fe20000000f00 */
[-C--:B------:R-:W-:Y:S01]  /*bdd0*/  FMUL.FTZ R70, R70, R24.reuse ;  /* 0x0000001846467220 */ /* 0x080fe20000410000 */
[----:B------:R-:W-:Y:S01]  /*bde0*/  MOV R173, R187 ;  /* 0x000000bb00ad7202 */ /* 0x000fe20000000f00 */
[----:B------:R-:W-:Y:S01]  /*bdf0*/  FMUL.FTZ R71, R71, R24 ;  /* 0x0000001847477220 */ /* 0x000fe20000410000 */
        /* <DEDUP_REMOVED lines=10> */
[----:B------:R-:W1:Y:S01]  /*bea0*/  LDSM.16.MT88.4 R28, [R132] ;  /* 0x00000000841c783b */ /* 0x000e620000004200 */
[-C--:B------:R-:W-:Y:S01]  /*beb0*/  FMUL.FTZ R87, R87, R24.reuse ;  /* 0x0000001857577220 */ /* 0x080fe20000410000 */
[-C--:B------:R-:W-:Y:S01]  /*bec0*/  FMUL.FTZ R96, R96, R25.reuse ;  /* 0x0000001960607220 */ /* 0x080fe20000410000 */
[-C--:B------:R-:W-:Y:S01]  /*bed0*/  FMUL.FTZ R97, R97, R25.reuse ;  /* 0x0000001961617220 */ /* 0x080fe20000410000 */
[-C--:B------:R-:W-:Y:S01]  /*bee0*/  FMUL.FTZ R98, R98, R24.reuse ;  /* 0x0000001862627220 */ /* 0x080fe20000410000 */
[-C--:B------:R-:W-:Y:S01]  /*bef0*/  FMUL.FTZ R99, R99, R24.reuse ;  /* 0x0000001863637220 */ /* 0x080fe20000410000 */
        /* <DEDUP_REMOVED lines=13> */
[----:B------:R-:W-:Y:S01]  /*bfd0*/  FMUL.FTZ R117, R117, R25 ;  /* 0x0000001975757220 */ /* 0x000fe20000410000 */
[-C--:B------:R-:W-:Y:S01]  /*bfe0*/  FMUL.FTZ R118, R118, R24.reuse ;  /* 0x0000001876767220 */ /* 0x080fe20000410000 */
[----:B------:R-:W-:-:S02]  /*bff0*/  FMUL.FTZ R119, R119, R24 ;  /* 0x0000001877777220 */ /* 0x000fc40000410000 */
[-C--:B------:R-:W-:Y:S01]  /*c000*/  HMMA.16816.F32 R196, R8, R34.reuse, R44 ;  /* 0x0000002208c4723c */ /* 0x080fe2000000182c */
[----:B------:R-:W-:Y:S07]  /*c010*/  LDSM.16.MT88.4 R44, [R132+0x1000] ;  /* 0x00100000842c783b */ /* 0x000fee0000004200 */
[----:B------:R-:W-:Y:S01]  /*c020*/  HMMA.16816.F32 R220, R20, R34, R48 ;  /* 0x0000002214dc723c */ /* 0x000fe20000001830 */
[----:B------:R-:W3:Y:S01]  /*c030*/  LDSM.16.MT88.4 R32, [R137+0xb000] ;  /* 0x00b000008920783b */ /* 0x000ee20000004200 */
[----:B------:R-:W-:-:S06]  /*c040*/  MOV R51, R185 ;  /* 0x000000b900337202 */ /* 0x000fcc0000000f00 */
        /* <DEDUP_REMOVED lines=14> */
[C---:B------:R-:W-:Y:S02]  /*c130*/  PRMT R27, R8.reuse, 0x7771, RZ ;  /* 0x00007771081b7816 */ /* 0x040fe400000000ff */
[C---:B------:R-:W-:Y:S02]  /*c140*/  PRMT R11, R8.reuse, 0x7773, RZ ;  /* 0x00007773080b7816 */ /* 0x040fe400000000ff */
[----:B------:R-:W-:Y:S01]  /*c150*/  PRMT R10, R8, 0x7772, RZ ;  /* 0x00007772080a7816 */ /* 0x000fe200000000ff */
[----:B------:R-:W-:Y:S01]  /*c160*/  IMAD.WIDE.U32 R8, R143, -0x2daee0ad, RZ ;  /* 0xd2511f538f087825 */ /* 0x000fe200078e00ff */
[----:B------:R-:W-:Y:S01]  /*c170*/  LOP3.LUT R5, R5, 0xff, RZ, 0xc0, !PT ;  /* 0x000000ff05057812 */ /* 0x000fe200078ec0ff */
[----:B------:R-:W-:Y:S01]  /*c180*/  HMMA.16816.F32 R184, R20, R30, R64 ;  /* 0x0000001e14b8723c */ /* 0x000fe20000001840 */
[----:B------:R-:W-:Y:S02]  /*c190*/  LDSM.16.MT88.4 R64, [R132+0x800] ;  /* 0x000800008440783b */ /* 0x000fe40000004200 */
[----:B------:R-:W-:-:S02]  /*c1a0*/  LOP3.LUT R0, R142, UR15, R9, 0x96, !PT ;  /* 0x0000000f8e007c12 */ /* 0x000fc4000f8e9609 */
[C---:B------:R-:W-:Y:S02]  /*c1b0*/  PRMT R9, R8.reuse, 0x7773, RZ ;  /* 0x0000777308097816 */ /* 0x040fe400000000ff */
[C---:B------:R-:W-:Y:S01]  /*c1c0*/  PRMT R7, R8.reuse, 0x7772, RZ ;  /* 0x0000777208077816 */ /* 0x040fe200000000ff */
[C---:B------:R-:W-:Y:S01]  /*c1d0*/  HMMA.16816.F32 R68, R20.reuse, R32, R68 ;  /* 0x000000201444723c */ /* 0x040fe20000001844 */
[----:B------:R-:W-:Y:S02]  /*c1e0*/  MOV R28, R8 ;  /* 0x00000008001c7202 */ /* 0x000fe40000000f00 */
[----:B------:R-:W-:Y:S02]  /*c1f0*/  PRMT R29, R8, 0x7771, RZ ;  /* 0x00007771081d7816 */ /* 0x000fe400000000ff */
[----:B------:R-:W-:Y:S02]  /*c200*/  PRMT R30, R5, 0x5410, R27 ;  /* 0x00005410051e7816 */ /* 0x000fe4000000001b */
[C---:B------:R-:W-:Y:S01]  /*c210*/  PRMT R8, R2.reuse, 0x7632, R8 ;  /* 0x0000763202087816 */ /* 0x040fe20000000008 */
[----:B------:R-:W-:Y:S01]  /*c220*/  HMMA.16816.F32 R160, R20, R34, R80 ;  /* 0x0000002214a0723c */ /* 0x000fe20000001850 */
[----:B------:R-:W-:Y:S01]  /*c230*/  LOP3.LUT R5, R2, 0xffff, RZ, 0xc0, !PT ;  /* 0x0000ffff02057812 */ /* 0x000fe200078ec0ff */
[----:B------:R-:W1:Y:S01]  /*c240*/  LDSM.16.MT88.4 R80, [R137+0xb800] ;  /* 0x00b800008950783b */ /* 0x000e620000004200 */
[----:B------:R-:W-:-:S02]  /*c250*/  PRMT R31, R7, 0x5410, R9 ;  /* 0x00005410071f7816 */ /* 0x000fc40000000009 */
[----:B------:R-:W-:Y:S02]  /*c260*/  LOP3.LUT R9, R2, 0xff, RZ, 0xc0, !PT ;  /* 0x000000ff02097812 */ /* 0x000fe400078ec0ff */
[----:B------:R-:W-:Y:S01]  /*c270*/  SHF.R.U32.HI R7, RZ, 0x18, R2 ;  /* 0x00000018ff077819 */ /* 0x000fe20000011602 */
[C---:B------:R-:W-:Y:S01]  /*c280*/  HMMA.16816.F32 R84, R20.reuse, R36, R84 ;  /* 0x000000241454723c */ /* 0x040fe20000001854 */
[----:B------:R-:W-:Y:S01]  /*c290*/  LOP3.LUT R2, R8, 0xff, RZ, 0xc0, !PT ;  /* 0x000000ff08027812 */ /* 0x000fe200078ec0ff */
[--C-:B------:R-:W-:Y:S01]  /*c2a0*/  FFMA.FTZ R8, R201, UR7, -R6.reuse ;  /* 0x00000007c9087c23 */ /* 0x100fe20008010806 */
[----:B------:R-:W-:Y:S02]  /*c2b0*/  SHF.R.U32.HI R5, RZ, 0x8, R5 ;  /* 0x00000008ff057819 */ /* 0x000fe40000011605 */
[----:B------:R-:W-:Y:S01]  /*c2c0*/  PRMT R32, R10, 0x5410, R11 ;  /* 0x000054100a207816 */ /* 0x000fe2000000000b */
[----:B------:R2:W-:Y:S01]  /*c2d0*/  MUFU.EX2 R201, R8 ;  /* 0x0000000800c97308 */ /* 0x0005e20000000800 */
[----:B------:R-:W-:Y:S01]  /*c2e0*/  LOP3.LUT R10, R28, 0xff, RZ, 0xc0, !PT ;  /* 0x000000ff1c0a7812 */ /* 0x000fe200078ec0ff */
[C---:B------:R-:W-:Y:S01]  /*c2f0*/  HMMA.16816.F32 R36, R20.reuse, R38, R96 ;  /* 0x000000261424723c */ /* 0x040fe20000001860 */
[----:B------:R-:W-:Y:S01]  /*c300*/  PRMT R27, R2, 0x5410, R7 ;  /* 0x00005410021b7816 */ /* 0x000fe20000000007 */
[--C-:B------:R-:W-:Y:S01]  /*c310*/  FFMA.FTZ R2, R208, UR7, -R6.reuse ;  /* 0x00000007d0027c23 */ /* 0x100fe20008010806 */
[----:B------:R-:W-:Y:S01]  /*c320*/  PRMT R28, R9, 0x5410, R5 ;  /* 0x00005410091c7816 */ /* 0x000fe20000000005 */
[--C-:B------:R-:W-:Y:S01]  /*c330*/  FFMA.FTZ R7, R204, UR7, -R6.reuse ;  /* 0x00000007cc077c23 */ /* 0x100fe20008010806 */
[----:B------:R-:W-:Y:S01]  /*c340*/  LOP3.LUT R5, R0, 0xffff, RZ, 0xc0, !PT ;  /* 0x0000ffff00057812 */ /* 0x000fe200078ec0ff */
[----:B------:R-:W-:Y:S01]  /*c350*/  FFMA.FTZ R6, R179, UR7, -R6 ;  /* 0x00000007b3067c23 */ /* 0x000fe20008010806 */
[----:B------:R-:W-:Y:S01]  /*c360*/  MOV R208, R175 ;  /* 0x000000af00d07202 */ /* 0x000fe20000000f00 */
[C---:B------:R-:W-:Y:S01]  /*c370*/  HMMA.16816.F32 R52, R20.reuse, R42, R112 ;  /* 0x0000002a1434723c */ /* 0x040fe20000001870 */
[----:B------:R-:W-:Y:S01]  /*c380*/  MOV R175, R190 ;  /* 0x000000be00af7202 */ /* 0x000fe20000000f00 */
[----:B------:R3:W4:Y:S01]  /*c390*/  MUFU.EX2 R200, R6 ;  /* 0x0000000600c87308 */ /* 0x0007220000000800 */
[----:B------:R-:W-:Y:S01]  /*c3a0*/  MOV R204, R159 ;  /* 0x0000009f00cc7202 */ /* 0x000fe20000000f00 */
[----:B--2---:R-:W-:Y:S01]  /*c3b0*/  FFMA.FTZ R8, R207, UR7, -R14 ;  /* 0x00000007cf087c23 */ /* 0x004fe2000801080e */
[----:B------:R-:W-:Y:S01]  /*c3c0*/  MOV R159, R191 ;  /* 0x000000bf009f7202 */ /* 0x000fe20000000f00 */
[----:B------:R2:W-:Y:S01]  /*c3d0*/  MUFU.EX2 R190, R2 ;  /* 0x0000000200be7308 */ /* 0x0005e20000000800 */
[----:B------:R-:W-:Y:S01]  /*c3e0*/  PRMT R11, R10, 0x5410, R29 ;  /* 0x000054100a0b7816 */ /* 0x000fe2000000001d */
[----:B------:R-:W-:Y:S01]  /*c3f0*/  FMUL.FTZ R29, R129, R25 ;  /* 0x00000019811d7220 */ /* 0x000fe20000410000 */
[----:B------:R-:W-:Y:S01]  /*c400*/  HMMA.16816.F32 R100, R20, R40, R100 ;  /* 0x000000281464723c */ /* 0x000fe20000001864 */
[----:B------:R5:W-:Y:S01]  /*c410*/  MUFU.EX2 R191, R7 ;  /* 0x0000000700bf7308 */ /* 0x000be20000000800 */
[----:B------:R-:W1:Y:S01]  /*c420*/  LDSM.16.MT88.4 R96, [R133+0xb800] ;  /* 0x00b800008560783b */ /* 0x000e620000004200 */
[----:B------:R-:W-:-:S03]  /*c430*/  HSET2.LE.AND R11, R11, R3, PT ;  /* 0x000000030b0b7233 */ /* 0x000fc60003803000 */
[----:B------:R-:W1:Y:S01]  /*c440*/  LDSM.16.MT88.4 R112, [R26+0x1800] ;  /* 0x001800001a70783b */ /* 0x000e620000004200 */
[----:B---3--:R-:W-:Y:S01]  /*c450*/  FFMA.FTZ R6, R206, UR7, -R12 ;  /* 0x00000007ce067c23 */ /* 0x008fe2000801080c */
[----:B------:R-:W-:Y:S01]  /*c460*/  MOV R206, R172 ;  /* 0x000000ac00ce7202 */ /* 0x000fe20000000f00 */
[----:B------:R-:W-:Y:S01]  /*c470*/  HMMA.16816.F32 R116, R20, R44, R116 ;  /* 0x0000002c1474723c */ /* 0x000fe20000001874 */
[----:B------:R-:W-:Y:S01]  /*c480*/  MOV R172, R139 ;  /* 0x0000008b00ac7202 */ /* 0x000fe20000000f00 */
[----:B------:R3:W-:Y:S01]  /*c490*/  MUFU.EX2 R176, R6 ;  /* 0x0000000600b07308 */ /* 0x0007e20000000800 */
[----:B--2---:R-:W-:Y:S02]  /*c4a0*/  SHF.R.U32.HI R2, RZ, 0x8, R5 ;  /* 0x00000008ff027819 */ /* 0x004fe40000011605 */
[----:B------:R-:W-:Y:S02]  /*c4b0*/  LOP3.LUT R5, R0, 0xff, RZ, 0xc0, !PT ;  /* 0x000000ff00057812 */ /* 0x000fe400078ec0ff */
[----:B-----5:R-:W-:-:S02]  /*c4c0*/  SHF.R.U32.HI R7, RZ, 0x18, R0 ;  /* 0x00000018ff077819 */ /* 0x020fc40000011600 */
[----:B------:R-:W-:Y:S01]  /*c4d0*/  PRMT R9, R5, 0x5410, R2 ;  /* 0x0000541005097816 */ /* 0x000fe20000000002 */
[--C-:B------:R-:W-:Y:S01]  /*c4e0*/  FFMA.FTZ R2, R210, UR7, -R12.reuse ;  /* 0x00000007d2027c23 */ /* 0x100fe2000801080c */
[----:B------:R-:W-:Y:S02]  /*c4f0*/  PRMT R5, R0, 0x7632, R5 ;  /* 0x0000763200057816 */ /* 0x000fe40000000005 */
[----:B------:R-:W-:Y:S01]  /*c500*/  MOV R210, R51 ;  /* 0x0000003300d27202 */ /* 0x000fe20000000f00 */
[----:B------:R2:W-:Y:S01]  /*c510*/  MUFU.EX2 R143, R2 ;  /* 0x00000002008f7308 */ /* 0x0005e20000000800 */
[----:B------:R-:W-:Y:S01]  /*c520*/  LOP3.LUT R0, R5, 0xff, RZ, 0xc0, !PT ;  /* 0x000000ff05007812 */ /* 0x000fe200078ec0ff */
[----:B------:R-:W-:Y:S01]  /*c530*/  FFMA.FTZ R5, R203, UR7, -R12 ;  /* 0x00000007cb057c23 */ /* 0x000fe2000801080c */
[----:B---3--:R-:W-:Y:S01]  /*c540*/  FFMA.FTZ R6, R177, UR7, -R13 ;  /* 0x00000007b1067c23 */ /* 0x008fe2000801080d */
[----:B------:R-:W-:Y:S01]  /*c550*/  MOV R203, R173 ;  /* 0x000000ad00cb7202 */ /* 0x000fe20000000f00 */
[----:B------:R-:W-:Y:S01]  /*c560*/  LDSM.16.MT88.4 R48, [R26+0x800] ;  /* 0x000800001a30783b */ /* 0x000fe20000004200 */
[----:B------:R-:W-:Y:S01]  /*c570*/  PRMT R10, R0, 0x5410, R7 ;  /* 0x00005410000a7816 */ /* 0x000fe20000000007 */
[----:B------:R-:W-:Y:S01]  /*c580*/  FFMA.FTZ R0, R209, UR7, -R13 ;  /* 0x00000007d1007c23 */ /* 0x000fe2000801080d */
[----:B------:R3:W-:Y:S01]  /*c590*/  MUFU.EX2 R179, R5 ;  /* 0x0000000500b37308 */ /* 0x0007e20000000800 */
[----:B------:R-:W-:Y:S01]  /*c5a0*/  HSET2.LE.AND R7, R28, R3, PT ;  /* 0x000000031c077233 */ /* 0x000fe20003803000 */
[----:B------:R-:W-:Y:S01]  /*c5b0*/  FMUL.FTZ R28, R128, R25 ;  /* 0x00000019801c7220 */ /* 0x000fe20000410000 */
[----:B------:R-:W-:-:S02]  /*c5c0*/  MOV R209, R175 ;  /* 0x000000af00d17202 */ /* 0x000fc40000000f00 */
[----:B------:R-:W-:Y:S01]  /*c5d0*/  MOV R173, R158 ;  /* 0x0000009e00ad7202 */ /* 0x000fe20000000f00 */
[----:B--2---:R-:W-:Y:S01]  /*c5e0*/  FFMA.FTZ R2, R141, UR7, -R12 ;  /* 0x000000078d027c23 */ /* 0x004fe2000801080c */
[----:B------:R-:W-:Y:S01]  /*c5f0*/  MOV R175, R156 ;  /* 0x0000009c00af7202 */ /* 0x000fe20000000f00 */
[----:B------:R2:W-:Y:S01]  /*c600*/  MUFU.EX2 R141, R0 ;  /* 0x00000000008d7308 */ /* 0x0005e20000000800 */
[--C-:B------:R-:W-:Y:S02]  /*c610*/  HSET2.LE.AND R9, R9, R3.reuse, PT ;  /* 0x0000000309097233 */ /* 0x100fe40003803000 */
[----:B------:R-:W-:Y:S01]  /*c620*/  HSET2.LE.AND R10, R10, R3, PT ;  /* 0x000000030a0a7233 */ /* 0x000fe20003803000 */
[----:B------:R5:W1:Y:S01]  /*c630*/  MUFU.EX2 R33, R2 ;  /* 0x0000000200217308 */ /* 0x000a620000000800 */
[----:B---3--:R-:W-:Y:S01]  /*c640*/  FFMA.FTZ R5, R212, UR7, -R13 ;  /* 0x00000007d4057c23 */ /* 0x008fe2000801080d */
[----:B------:R-:W-:Y:S02]  /*c650*/  MOV R212, R174 ;  /* 0x000000ae00d47202 */ /* 0x000fe40000000f00 */
[----:B------:R-:W-:Y:S01]  /*c660*/  MOV R174, R157 ;  /* 0x0000009d00ae7202 */ /* 0x000fe20000000f00 */
[----:B------:R3:W1:Y:S01]  /*c670*/  MUFU.EX2 R142, R5 ;  /* 0x00000005008e7308 */ /* 0x0006620000000800 */
[--C-:B--2---:R-:W-:Y:S01]  /*c680*/  FFMA.FTZ R0, R213, UR7, -R14.reuse ;  /* 0x00000007d5007c23 */ /* 0x104fe2000801080e */
[----:B-----5:R-:W-:-:S03]  /*c690*/  FFMA.FTZ R2, R211, UR7, -R14 ;  /* 0x00000007d3027c23 */ /* 0x020fc6000801080e */
[----:B------:R2:W-:Y:S04]  /*c6a0*/  MUFU.EX2 R35, R0 ;  /* 0x0000000000237308 */ /* 0x0005e80000000800 */
[----:B------:R4:W5:Y:S01]  /*c6b0*/  MUFU.EX2 R34, R2 ;  /* 0x0000000200227308 */ /* 0x0009620000000800 */
[----:B---3--:R-:W-:Y:S01]  /*c6c0*/  FFMA.FTZ R5, R205, UR7, -R13 ;  /* 0x00000007cd057c23 */ /* 0x008fe2000801080d */
[----:B------:R-:W-:Y:S01]  /*c6d0*/  FFMA.FTZ R13, R178, UR7, -R14 ;  /* 0x00000007b20d7c23 */ /* 0x000fe2000801080e */
[----:B------:R-:W-:Y:S01]  /*c6e0*/  MOV R205, R159 ;  /* 0x0000009f00cd7202 */ /* 0x000fe20000000f00 */
[----:B------:R3:W-:Y:S01]  /*c6f0*/  MUFU.EX2 R14, R6 ;  /* 0x00000006000e7308 */ /* 0x0007e20000000800 */
[----:B------:R-:W5:Y:S03]  /*c700*/  LDSM.16.MT88.4 R156, [R137+0xa800] ;  /* 0x00a80000899c783b */ /* 0x000f660000004200 */
[----:B------:R1:W5:Y:S01]  /*c710*/  MUFU.EX2 R139, R5 ;  /* 0x00000005008b7308 */ /* 0x0003620000000800 */
[----:B--2---:R-:W-:Y:S01]  /*c720*/  LOP3.LUT R0, R31, 0xff00ff, RZ, 0xc0, !PT ;  /* 0x00ff00ff1f007812 */ /* 0x004fe200078ec0ff */
[----:B------:R-:W-:-:S02]  /*c730*/  FMUL.FTZ R31, R131, R24 ;  /* 0x00000018831f7220 */ /* 0x000fc40000410000 */
[----:B------:R-:W-:Y:S01]  /*c740*/  MUFU.EX2 R13, R13 ;  /* 0x0000000d000d7308 */ /* 0x000fe20000000800 */
[----:B----4-:R-:W-:Y:S02]  /*c750*/  F2FP.F16.F32.PACK_AB R2, R200, R201 ;  /* 0x000000c9c802723e */ /* 0x010fe400000000ff */
[--C-:B------:R-:W-:Y:S02]  /*c760*/  HSET2.LE.AND R12, R0, R3.reuse, PT ;  /* 0x00000003000c7233 */ /* 0x100fe40003803000 */
[----:B---3--:R-:W-:Y:S02]  /*c770*/  LOP3.LUT R6, R32, 0xff00ff, RZ, 0xc0, !PT ;  /* 0x00ff00ff20067812 */ /* 0x008fe400078ec0ff */
[----:B-1----:R-:W-:Y:S01]  /*c780*/  F2FP.F16.F32.PACK_AB R0, R33, R179 ;  /* 0x000000b32100723e */ /* 0x002fe200000000ff */
[----:B------:R1:W2:Y:S01]  /*c790*/  MUFU.EX2 R32, R8 ;  /* 0x0000000800207308 */ /* 0x0002a20000000800 */
[--C-:B------:R-:W-:Y:S01]  /*c7a0*/  HSET2.LE.AND R5, R30, R3.reuse, PT ;  /* 0x000000031e057233 */ /* 0x100fe20003803000 */
[----:B------:R-:W-:Y:S01]  /*c7b0*/  FMUL.FTZ R30, R130, R24 ;  /* 0x00000018821e7220 */ /* 0x000fe20000410000 */
[----:B------:R-:W-:-:S03]  /*c7c0*/  HSET2.LE.AND R6, R6, R3, PT ;  /* 0x0000000306067233 */ /* 0x000fc60003803000 */
[----:B------:R-:W-:Y:S01]  /*c7d0*/  LOP3.LUT R130, R2, R5, RZ, 0xc0, !PT ;  /* 0x0000000502827212 */ /* 0x000fe200078ec0ff */
[----:B------:R-:W-:Y:S01]  /*c7e0*/  FFMA.FTZ R5, R250, R24, R209 ;  /* 0x00000018fa057223 */ /* 0x000fe200000100d1 */
[----:B------:R-:W-:Y:S01]  /*c7f0*/  LOP3.LUT R131, R0, R6, RZ, 0xc0, !PT ;  /* 0x0000000600837212 */ /* 0x000fe200078ec0ff */
[----:B------:R-:W-:Y:S01]  /*c800*/  HMMA.16816.F32 R28, R20, R46, R28 ;  /* 0x0000002e141c723c */ /* 0x000fe2000000181c */
[----:B------:R-:W-:Y:S02]  /*c810*/  F2FP.F16.F32.PACK_AB R2, R191, R190 ;  /* 0x000000bebf02723e */ /* 0x000fe400000000ff */
[----:B------:R-:W-:Y:S02]  /*c820*/  F2FP.F16.F32.PACK_AB R0, R176, R143 ;  /* 0x0000008fb000723e */ /* 0x000fe400000000ff */
[----:B-1----:R-:W-:Y:S02]  /*c830*/  HSET2.LE.AND R8, R27, R3, PT ;  /* 0x000000031b087233 */ /* 0x002fe40003803000 */
[----:B------:R-:W-:-:S02]  /*c840*/  LOP3.LUT R128, R2, R7, RZ, 0xc0, !PT ;  /* 0x0000000702807212 */ /* 0x000fc400078ec0ff */
[----:B------:R-:W-:Y:S02]  /*c850*/  F2FP.F16.F32.PACK_AB R2, R141, R142 ;  /* 0x0000008e8d02723e */ /* 0x000fe400000000ff */
[----:B------:R-:W-:Y:S02]  /*c860*/  LOP3.LUT R129, R0, R8, RZ, 0xc0, !PT ;  /* 0x0000000800817212 */ /* 0x000fe400078ec0ff */
[----:B-----5:R-:W-:Y:S02]  /*c870*/  F2FP.F16.F32.PACK_AB R0, R34, R35 ;  /* 0x000000232200723e */ /* 0x020fe400000000ff */
[----:B------:R-:W-:Y:S02]  /*c880*/  F2FP.F16.F32.PACK_AB R3, R14, R139 ;  /* 0x0000008b0e03723e */ /* 0x000fe400000000ff */
[----:B------:R-:W-:Y:S01]  /*c890*/  MOV R20, R172 ;  /* 0x000000ac00147202 */ /* 0x000fe20000000f00 */
[----:B------:R-:W-:Y:S01]  /*c8a0*/  HMMA.16816.F32 R68, R128, R80, R68 ;  /* 0x000000508044723c */ /* 0x000fe20000001844 */
[----:B------:R-:W-:-:S02]  /*c8b0*/  MOV R21, R173 ;  /* 0x000000ad00157202 */ /* 0x000fc40000000f00 */
[----:B------:R-:W-:Y:S02]  /*c8c0*/  MOV R22, R174 ;  /* 0x000000ae00167202 */ /* 0x000fe40000000f00 */
[----:B------:R-:W-:Y:S02]  /*c8d0*/  MOV R23, R175 ;  /* 0x000000af00177202 */ /* 0x000fe40000000f00 */
[----:B------:R-:W-:Y:S01]  /*c8e0*/  LOP3.LUT R124, R2, R9, RZ, 0xc0, !PT ;  /* 0x00000009027c7212 */ /* 0x000fe200078ec0ff */
[----:B------:R-:W1:Y:S01]  /*c8f0*/  LDSM.16.MT88.4 R172, [R133+0xa800] ;  /* 0x00a8000085ac783b */ /* 0x000e620000004200 */
[----:B------:R-:W-:Y:S01]  /*c900*/  LOP3.LUT R125, R0, R10, RZ, 0xc0, !PT ;  /* 0x0000000a007d7212 */ /* 0x000fe200078ec0ff */
[----:B------:R-:W-:Y:S01]  /*c910*/  FFMA.FTZ R0, R212, R17, R138 ;  /* 0x00000011d4007223 */ /* 0x000fe2000001008a */
[----:B------:R-:W-:Y:S01]  /*c920*/  LOP3.LUT R126, R3, R11, RZ, 0xc0, !PT ;  /* 0x0000000b037e7212 */ /* 0x000fe200078ec0ff */
[----:B------:R-:W-:Y:S01]  /*c930*/  FFMA.FTZ R3, R251, R25, R205 ;  /* 0x00000019fb037223 */ /* 0x000fe200000100cd */
[----:B--2---:R-:W-:Y:S01]  /*c940*/  F2FP.F16.F32.PACK_AB R2, R13, R32 ;  /* 0x000000200d02723e */ /* 0x004fe200000000ff */
[----:B------:R-:W2:Y:S01]  /*c950*/  LDSM.16.MT88.4 R8, [R132+0x1800] ;  /* 0x001800008408783b */ /* 0x000ea20000004200 */
[----:B------:R-:W-:Y:S01]  /*c960*/  HMMA.16816.F32 R84, R128, R96, R84 ;  /* 0x000000608054723c */ /* 0x000fe20000001854 */
[----:B------:R-:W-:Y:S01]  /*c970*/  FADD.FTZ R7, R203, R3 ;  /* 0x00000003cb077221 */ /* 0x000fe20000010000 */
[----:B------:R-:W-:Y:S01]  /*c980*/  LOP3.LUT R127, R2, R12, RZ, 0xc0, !PT ;  /* 0x0000000c027f7212 */ /* 0x000fe200078ec0ff */
[----:B------:R-:W-:Y:S01]  /*c990*/  FFMA.FTZ R2, R252, R19, R215 ;  /* 0x00000013fc027223 */ /* 0x000fe200000100d7 */
[----:B------:R-:W-:Y:S01]  /*c9a0*/  FADD.FTZ R3, R234, R5 ;  /* 0x00000005ea037221 */ /* 0x000fe20000010000 */
[----:B------:R-:W-:-:S02]  /*c9b0*/  FADD.FTZ R5, R202, R0 ;  /* 0x00000000ca057221 */ /* 0x000fc40000010000 */
        /* <DEDUP_REMOVED lines=28> */
[----:B------:R-:W-:-:S02]  /*cb80*/  FADD.FTZ R252, R14, R2 ;  /* 0x000000020efc7221 */ /* 0x000fc40000010000 */
[----:B------:R3:W-:Y:S04]  /*cb90*/  STL [R1], R227 ;  /* 0x000000e301007387 */ /* 0x0007e80000100800 */
[C---:B------:R-:W-:Y:S08]  /*cba0*/  HMMA.16816.F32 R92, R124.reuse, R98, R92 ;  /* 0x000000627c5c723c */ /* 0x040ff0000000185c */
[C---:B------:R-:W-:Y:S08]  /*cbb0*/  HMMA.16816.F32 R104, R124.reuse, R112, R104 ;  /* 0x000000707c68723c */ /* 0x040ff00000001868 */
[----:B------:R-:W-:Y:S08]  /*cbc0*/  HMMA.16816.F32 R108, R124, R114, R108 ;  /* 0x000000727c6c723c */ /* 0x000ff0000000186c */
[C---:B------:R-:W-:Y:S08]  /*cbd0*/  HMMA.16816.F32 R80, R128.reuse, R82, R160 ;  /* 0x000000528050723c */ /* 0x040ff000000018a0 */
[C---:B------:R-:W-:Y:S08]  /*cbe0*/  HMMA.16816.F32 R96, R128.reuse, R98, R36 ;  /* 0x000000628060723c */ /* 0x040ff00000001824 */
[C---:B------:R-:W-:Y:S08]  /*cbf0*/  HMMA.16816.F32 R112, R128.reuse, R114, R52 ;  /* 0x000000728070723c */ /* 0x040ff00000001834 */
[-C--:B------:R-:W-:Y:S08]  /*cc00*/  HMMA.16816.F32 R144, R128, R156.reuse, R144 ;  /* 0x0000009c8090723c */ /* 0x080ff00000001890 */
[C---:B------:R-:W-:Y:S08]  /*cc10*/  HMMA.16816.F32 R148, R124.reuse, R156, R148 ;  /* 0x0000009c7c94723c */ /* 0x040ff00000001894 */
[C---:B------:R-:W-:Y:S08]  /*cc20*/  HMMA.16816.F32 R152, R124.reuse, R158, R152 ;  /* 0x0000009e7c98723c */ /* 0x040ff00000001898 */
[C---:B-1----:R-:W-:Y:S08]  /*cc30*/  HMMA.16816.F32 R164, R124.reuse, R172, R164 ;  /* 0x000000ac7ca4723c */ /* 0x042ff000000018a4 */
        /* <DEDUP_REMOVED lines=8> */
[----:B--2---:R-:W-:Y:S08]  /*ccc0*/  HMMA.16816.F32 R120, R124, R8, R120 ;  /* 0x000000087c78723c */ /* 0x004ff00000001878 */
        /* <DEDUP_REMOVED lines=8> */
[----:B---3--:R-:W-:-:S15]  /*cd50*/  BRA.U !UP1, `(.L_x_2290) ;  /* 0x0000007109a87547 */ /* 0x008fde000b800000 */
[----:B------:R-:W2:Y:S01]  /*cd60*/  LDL R177, [R1+0x28] ;  /* 0x0000280001b17983 */ /* 0x000ea20000100800 */
[----:B------:R-:W1:Y:S03]  /*cd70*/  LDC.64 R2, c[0x0][0x3c0] ;  /* 0x0000f000ff027b82 */ /* 0x000e660000000a00 */
[----:B------:R-:W3:Y:S04]  /*cd80*/  LDL R209, [R1+0x30] ;  /* 0x0000300001d17983 */ /* 0x000ee80000100800 */
[----:B------:R-:W4:Y:S04]  /*cd90*/  LDL R203, [R1+0x2c] ;  /* 0x00002c0001cb7983 */ /* 0x000f280000100800 */
[----:B------:R-:W5:Y:S04]  /*cda0*/  LDL.64 R22, [R1+0x40] ;  /* 0x0000400001167983 */ /* 0x000f680000100a00 */
[----:B------:R-:W5:Y:S04]  /*cdb0*/  LDL.64 R206, [R1+0x38] ;  /* 0x0000380001ce7983 */ /* 0x000f680000100a00 */
[----:B------:R-:W5:Y:S04]  /*cdc0*/  LDL.64 R204, [R1+0x48] ;  /* 0x0000480001cc7983 */ /* 0x000f680000100a00 */
[----:B------:R-:W5:Y:S04]  /*cdd0*/  LDL R208, [R1+0x4] ;  /* 0x0000040001d07983 */ /* 0x000f680000100800 */
        /* <DEDUP_REMOVED lines=22> */
[----:B---3--:R-:W-:Y:S02]  /*cf40*/  LEA R6, P3, R10, R209, 0x6 ;  /* 0x000000d10a067211 */ /* 0x008fe400078630ff */
        /* <DEDUP_REMOVED lines=11> */
[----:B------:R-:W-:Y:S01]  /*d000*/  LDGSTS.E.BYPASS.LTC128B.128 [R229+0xa000], desc[UR24][R6.64] ;  /* 0x0a00000006e57fae */ /* 0x000fe2000b981a18 */
[----:B-----5:R-:W-:-:S03]  /*d010*/  IMAD.MOV.U32 R246, RZ, RZ, R22 ;  /* 0x000000fffff67224 */ /* 0x020fc600078e0016 */
[----:B------:R1:W-:Y:S01]  /*d020*/  LDGSTS.E.BYPASS.LTC128B.128 [R229+0xb000], desc[UR24][R6.64+0x80] ;  /* 0x0b00008006e57fae */ /* 0x0003e2000b981a18 */
[----:B------:R-:W-:-:S03]  /*d030*/  IMAD.MOV.U32 R247, RZ, RZ, R23 ;  /* 0x000000fffff77224 */ /* 0x000fc600078e0017 */
[----:B------:R-:W-:Y:S04]  /*d040*/  LDGSTS.E.BYPASS.LTC128B.128 [R229+0xa800], desc[UR24][R2.64] ;  /* 0x0a80000002e57fae */ /* 0x000fe8000b981a18 */
[----:B------:R2:W-:Y:S04]  /*d050*/  LDGSTS.E.BYPASS.LTC128B.128 [R229+0xb800], desc[UR24][R2.64+0x80] ;  /* 0x0b80008002e57fae */ /* 0x0005e8000b981a18 */
[----:B------:R-:W-:Y:S04]  /*d060*/  LDSM.16.M88.4 R20, [R0] ;  /* 0x000000000014783b */ /* 0x000fe80000000200 */
[----:B------:R-:W3:Y:S04]  /*d070*/  LDSM.16.M88.4 R32, [R5+UR5+0x8000] ;  /* 0x008000050520783b */ /* 0x000ee80008000200 */
[----:B------:R-:W4:Y:S04]  /*d080*/  LDSM.16.M88.4 R8, [R0+0x2000] ;  /* 0x002000000008783b */ /* 0x000f280000000200 */
[----:B------:R-:W5:Y:S01]  /*d090*/  LDSM.16.M88.4 R28, [R5+UR5+0x8800] ;  /* 0x00880005051c783b */ /* 0x000f620008000200 */
[----:B-1----:R-:W-:Y:S01]  /*d0a0*/  IMAD.IADD R7, R13, 0x1, R0 ;  /* 0x000000010d077824 */ /* 0x002fe200078e0200 */
[----:B------:R-:W-:Y:S01]  /*d0b0*/  SHF.R.U32.HI R235, RZ, 0x5, R226 ;  /* 0x00000005ffeb7819 */ /* 0x000fe200000116e2 */
[----:B------:R-:W-:Y:S01]  /*d0c0*/  IMAD.MOV.U32 R244, RZ, RZ, R206 ;  /* 0x000000fffff47224 */ /* 0x000fe200078e00ce */
[----:B------:R-:W0:Y:S04]  /*d0d0*/  LDGDEPBAR ;  /* 0x00000000000079af */ /* 0x000e280000000000 */
[----:B------:R-:W-:Y:S01]  /*d0e0*/  LDSM.16.M88.4 R24, [R7+0x2000] ;  /* 0x002000000718783b */ /* 0x000fe20000000200 */
[----:B--2---:R-:W-:-:S04]  /*d0f0*/  VIADD R3, R5, UR5 ;  /* 0x0000000505037c36 */ /* 0x004fc80008000000 */
[----:B------:R-:W-:-:S05]  /*d100*/  IMAD.IADD R12, R3, 0x1, R13 ;  /* 0x00000001030c7824 */ /* 0x000fca00078e020d */
[----:B------:R-:W1:Y:S04]  /*d110*/  LDSM.16.M88.4 R184, [R12+0x8000] ;  /* 0x008000000cb8783b */ /* 0x000e680000000200 */
[----:B------:R-:W2:Y:S01]  /*d120*/  LDSM.16.M88.4 R176, [R12+0x8800] ;  /* 0x008800000cb0783b */ /* 0x000ea20000000200 */
[----:B------:R-:W-:Y:S02]  /*d130*/  IMAD.MOV.U32 R245, RZ, RZ, R207 ;  /* 0x000000fffff57224 */ /* 0x000fe400078e00cf */
[----:B------:R-:W-:Y:S02]  /*d140*/  IMAD.MOV.U32 R240, RZ, RZ, R204 ;  /* 0x000000fffff07224 */ /* 0x000fe400078e00cc */
[----:B------:R-:W-:Y:S01]  /*d150*/  IMAD.MOV.U32 R241, RZ, RZ, R205 ;  /* 0x000000fffff17224 */ /* 0x000fe200078e00cd */
[-C--:B---3--:R-:W-:Y:S08]  /*d160*/  HMMA.16816.F32 R196, R20, R32.reuse, RZ ;  /* 0x0000002014c4723c */ /* 0x088ff000000018ff */
[C---:B----4-:R-:W-:Y:S08]  /*d170*/  HMMA.16816.F32 R192, R8.reuse, R32, RZ ;  /* 0x0000002008c0723c */ /* 0x050ff000000018ff */
[-C--:B------:R-:W-:Y:S08]  /*d180*/  HMMA.16816.F32 R180, R8, R34.reuse, RZ ;  /* 0x0000002208b4723c */ /* 0x080ff000000018ff */
[----:B------:R-:W-:Y:S08]  /*d190*/  HMMA.16816.F32 R220, R20, R34, RZ ;  /* 0x0000002214dc723c */ /* 0x000ff000000018ff */
[C---:B-----5:R-:W-:Y:S08]  /*d1a0*/  HMMA.16816.F32 R32, R8.reuse, R28, RZ ;  /* 0x0000001c0820723c */ /* 0x060ff000000018ff */
[----:B------:R-:W-:Y:S08]  /*d1b0*/  HMMA.16816.F32 R8, R8, R30, RZ ;  /* 0x0000001e0808723c */ /* 0x000ff000000018ff */
[C---:B------:R-:W-:Y:S08]  /*d1c0*/  HMMA.16816.F32 R204, R20.reuse, R28, RZ ;  /* 0x0000001c14cc723c */ /* 0x040ff000000018ff */
[----:B------:R-:W-:Y:S01]  /*d1d0*/  HMMA.16816.F32 R216, R20, R30, RZ ;  /* 0x0000001e14d8723c */ /* 0x000fe200000018ff */
[----:B------:R-:W3:Y:S01]  /*d1e0*/  LDSM.16.M88.4 R28, [R7] ;  /* 0x00000000071c783b */ /* 0x000ee20000000200 */
[----:B------:R-:W-:-:S02]  /*d1f0*/  IMAD.MOV.U32 R137, RZ, RZ, R208 ;  /* 0x000000ffff897224 */ /* 0x000fc400078e00d0 */
[----:B------:R-:W-:Y:S02]  /*d200*/  IMAD.MOV.U32 R242, RZ, RZ, R212 ;  /* 0x000000fffff27224 */ /* 0x000fe400078e00d4 */
[----:B------:R-:W-:Y:S02]  /*d210*/  IMAD.IADD R2, R137, 0x1, R0 ;  /* 0x0000000189027824 */ /* 0x000fe400078e0200 */
[----:B------:R-:W-:Y:S02]  /*d220*/  IMAD.IADD R3, R3, 0x1, R137 ;  /* 0x0000000103037824 */ /* 0x000fe400078e0289 */
[----:B------:R-:W-:Y:S01]  /*d230*/  IMAD.MOV.U32 R243, RZ, RZ, R213 ;  /* 0x000000fffff37224 */ /* 0x000fe200078e00d5 */
[----:B-1----:R-:W-:Y:S01]  /*d240*/  HMMA.16816.F32 R200, R24, R186, R180 ;  /* 0x000000ba18c8723c */ /* 0x002fe200000018b4 */
[----:B------:R-:W-:Y:S01]  /*d250*/  IMAD.MOV.U32 R132, RZ, RZ, R210 ;  /* 0x000000ffff847224 */ /* 0x000fe200078e00d2 */
[----:B------:R-:W-:Y:S01]  /*d260*/  LDSM.16.M88.4 R20, [R2] ;  /* 0x000000000214783b */ /* 0x000fe20000000200 */
[----:B------:R-:W-:-:S03]  /*d270*/  IMAD.MOV.U32 R133, RZ, RZ, R211 ;  /* 0x000000ffff857224 */ /* 0x000fc600078e00d3 */
[----:B------:R-:W-:Y:S02]  /*d280*/  LDSM.16.M88.4 R180, [R3+0x8800] ;  /* 0x0088000003b4783b */ /* 0x000fe40000000200 */
[C---:B------:R-:W-:Y:S08]  /*d290*/  HMMA.16816.F32 R212, R24.reuse, R184, R192 ;  /* 0x000000b818d4723c */ /* 0x040ff000000018c0 */
[C---:B--2---:R-:W-:Y:S08]  /*d2a0*/  HMMA.16816.F32 R208, R24.reuse, R176, R32 ;  /* 0x000000b018d0723c */ /* 0x044ff00000001820 */
[----:B------:R-:W-:Y:S01]  /*d2b0*/  HMMA.16816.F32 R192, R24, R178, R8 ;  /* 0x000000b218c0723c */ /* 0x000fe20000001808 */
[----:B------:R-:W1:Y:S04]  /*d2c0*/  LDSM.16.M88.4 R24, [R3+0x8000] ;  /* 0x008000000318783b */ /* 0x000e680000000200 */
[----:B------:R-:W2:Y:S03]  /*d2d0*/  LDSM.16.M88.4 R8, [R2+0x2000] ;  /* 0x002000000208783b */ /* 0x000ea60000000200 */
[----:B---3--:R-:W-:Y:S01]  /*d2e0*/  HMMA.16816.F32 R32, R28, R184, R196 ;  /* 0x000000b81c20723c */ /* 0x008fe200000018c4 */
[----:B------:R-:W-:-:S02]  /*d2f0*/  IMAD.IADD R6, R13, 0x1, R2 ;  /* 0x000000010d067824 */ /* 0x000fc400078e0202 */
[----:B------:R-:W-:-:S05]  /*d300*/  IMAD.IADD R13, R13, 0x1, R3 ;  /* 0x000000010d0d7824 */ /* 0x000fca00078e0203 */
[----:B------:R-:W-:Y:S01]  /*d310*/  HMMA.16816.F32 R204, R28, R176, R204 ;  /* 0x000000b01ccc723c */ /* 0x000fe200000018cc */
[----:B------:R-:W-:Y:S02]  /*d320*/  IMAD.MOV.U32 R176, RZ, RZ, R246 ;  /* 0x000000ffffb07224 */ /* 0x000fe400078e00f6 */
[----:B------:R-:W-:-:S05]  /*d330*/  IMAD.MOV.U32 R177, RZ, RZ, R247 ;  /* 0x000000ffffb17224 */ /* 0x000fca00078e00f7 */
[C---:B------:R-:W-:Y:S08]  /*d340*/  HMMA.16816.F32 R196, R28.reuse, R186, R220 ;  /* 0x000000ba1cc4723c */ /* 0x040ff000000018dc */
[----:B------:R-:W-:Y:S01]  /*d350*/  HMMA.16816.F32 R184, R28, R178, R216 ;  /* 0x000000b21cb8723c */ /* 0x000fe200000018d8 */
[----:B------:R-:W-:Y:S07]  /*d360*/  LDSM.16.M88.4 R28, [R6+0x2000] ;  /* 0x00200000061c783b */ /* 0x000fee0000000200 */
[----:B-1----:R-:W-:Y:S01]  /*d370*/  HMMA.16816.F32 R216, R20, R24, R32 ;  /* 0x0000001814d8723c */ /* 0x002fe20000001820 */
[----:B------:R-:W1:Y:S07]  /*d380*/  LDSM.16.M88.4 R32, [R13+0x8800] ;  /* 0x008800000d20783b */ /* 0x000e6e0000000200 */
[----:B--2---:R-:W-:Y:S01]  /*d390*/  HMMA.16816.F32 R236, R8, R26, R200 ;  /* 0x0000001a08ec723c */ /* 0x004fe200000018c8 */
[----:B------:R-:W-:-:S02]  /*d3a0*/  IMAD.MOV.U32 R202, RZ, RZ, R176 ;  /* 0x000000ffffca7224 */ /* 0x000fc400078e00b0 */
[----:B------:R-:W-:Y:S02]  /*d3b0*/  IMAD.MOV.U32 R203, RZ, RZ, R177 ;  /* 0x000000ffffcb7224 */ /* 0x000fe400078e00b1 */
[----:B------:R-:W2:Y:S01]  /*d3c0*/  LDSM.16.M88.4 R176, [R13+0x8000] ;  /* 0x008000000db0783b */ /* 0x000ea20000000200 */
[----:B------:R-:W-:Y:S02]  /*d3d0*/  IMAD.MOV.U32 R138, RZ, RZ, R244 ;  /* 0x000000ffff8a7224 */ /* 0x000fe400078e00f4 */
[----:B------:R-:W-:Y:S02]  /*d3e0*/  IMAD.MOV.U32 R139, RZ, RZ, R245 ;  /* 0x000000ffff8b7224 */ /* 0x000fe400078e00f5 */
[----:B------:R-:W-:Y:S01]  /*d3f0*/  HMMA.16816.F32 R244, R8, R180, R208 ;  /* 0x000000b408f4723c */ /* 0x000fe200000018d0 */
[----:B------:R-:W-:Y:S02]  /*d400*/  IMAD.MOV.U32 R142, RZ, RZ, R240 ;  /* 0x000000ffff8e7224 */ /* 0x000fe400078e00f0 */
[----:B------:R-:W-:-:S02]  /*d410*/  IMAD.MOV.U32 R143, RZ, RZ, R241 ;  /* 0x000000ffff8f7224 */ /* 0x000fc400078e00f1 */
[----:B------:R-:W-:Y:S02]  /*d420*/  IMAD.MOV.U32 R190, RZ, RZ, R242 ;  /* 0x000000ffffbe7224 */ /* 0x000fe400078e00f2 */
[----:B------:R-:W-:Y:S01]  /*d430*/  IMAD.MOV.U32 R191, RZ, RZ, R243 ;  /* 0x000000ffffbf7224 */ /* 0x000fe200078e00f3 */
[----:B------:R-:W-:Y:S01]  /*d440*/  HMMA.16816.F32 R208, R20, R180, R204 ;  /* 0x000000b414d0723c */ /* 0x000fe200000018cc */
[----:B------:R-:W-:Y:S02]  /*d450*/  IMAD.MOV.U32 R206, RZ, RZ, R202 ;  /* 0x000000ffffce7224 */ /* 0x000fe400078e00ca */
[----:B------:R-:W-:-:S05]  /*d460*/  IMAD.MOV.U32 R207, RZ, RZ, R203 ;  /* 0x000000ffffcf7224 */ /* 0x000fca00078e00cb */
[----:B------:R-:W-:Y:S08]  /*d470*/  HMMA.16816.F32 R240, R8, R24, R212 ;  /* 0x0000001808f0723c */ /* 0x000ff000000018d4 */
[C---:B------:R-:W-:Y:S01]  /*d480*/  HMMA.16816.F32 R212, R20.reuse, R26, R196 ;  /* 0x0000001a14d4723c */ /* 0x040fe200000018c4 */
[----:B------:R-:W-:Y:S07]  /*d490*/  LDSM.16.M88.4 R24, [R0+0x6000] ;  /* 0x006000000018783b */ /* 0x000fee0000000200 */
[-C--:B------:R-:W-:Y:S01]  /*d4a0*/  HMMA.16816.F32 R200, R20, R182.reuse, R184 ;  /* 0x000000b614c8723c */ /* 0x080fe200000018b8 */
[----:B------:R-:W3:Y:S07]  /*d4b0*/  LDSM.16.M88.4 R184, [R5+UR5+0x9800] ;  /* 0x0098000505b8783b */ /* 0x000eee0008000200 */
[----:B------:R-:W-:Y:S01]  /*d4c0*/  HMMA.16816.F32 R220, R8, R182, R192 ;  /* 0x000000b608dc723c */ /* 0x000fe200000018c0 */
[----:B------:R-:W4:Y:S04]  /*d4d0*/  LDSM.16.M88.4 R8, [R6] ;  /* 0x000000000608783b */ /* 0x000f280000000200 */
[----:B------:R-:W5:Y:S03]  /*d4e0*/  LDSM.16.M88.4 R192, [R5+UR5+0x9000] ;  /* 0x0090000505c0783b */ /* 0x000f660008000200 */
[C---:B-1----:R-:W-:Y:S08]  /*d4f0*/  HMMA.16816.F32 R20, R28.reuse, R32, R244 ;  /* 0x000000201c14723c */ /* 0x042ff000000018f4 */
[----:B--2---:R-:W-:Y:S01]  /*d500*/  HMMA.16816.F32 R180, R28, R178, R236 ;  /* 0x000000b21cb4723c */ /* 0x004fe200000018ec */
[----:B------:R-:W-:-:S02]  /*d510*/  IMAD.MOV.U32 R246, RZ, RZ, R206 ;  /* 0x000000fffff67224 */ /* 0x000fc400078e00ce */
[----:B------:R-:W-:-:S05]  /*d520*/  IMAD.MOV.U32 R247, RZ, RZ, R207 ;  /* 0x000000fffff77224 */ /* 0x000fca00078e00cf */
[C---:B------:R-:W-:Y:S08]  /*d530*/  HMMA.16816.F32 R196, R28.reuse, R176, R240 ;  /* 0x000000b01cc4723c */ /* 0x040ff000000018f0 */
[----:B------:R-:W-:Y:S08]  /*d540*/  HMMA.16816.F32 R204, R28, R34, R220 ;  /* 0x000000221ccc723c */ /* 0x000ff000000018dc */
[----:B---3--:R-:W-:Y:S01]  /*d550*/  HMMA.16816.F32 R28, R24, R184, R20 ;  /* 0x000000b8181c723c */ /* 0x008fe20000001814 */
[----:B------:R-:W1:Y:S07]  /*d560*/  LDSM.16.M88.4 R20, [R0+0x4000] ;  /* 0x004000000014783b */ /* 0x000e6e0000000200 */
[C---:B----4-:R-:W-:Y:S08]  /*d570*/  HMMA.16816.F32 R240, R8.reuse, R176, R216 ;  /* 0x000000b008f0723c */ /* 0x050ff000000018d8 */
[C---:B------:R-:W-:Y:S08]  /*d580*/  HMMA.16816.F32 R220, R8.reuse, R32, R208 ;  /* 0x0000002008dc723c */ /* 0x040ff000000018d0 */
[C---:B------:R-:W-:Y:S01]  /*d590*/  HMMA.16816.F32 R236, R8.reuse, R178, R212 ;  /* 0x000000b208ec723c */ /* 0x040fe200000018d4 */
[----:B------:R-:W-:Y:S07]  /*d5a0*/  LDSM.16.M88.4 R176, [R12+0x9000] ;  /* 0x009000000cb0783b */ /* 0x000fee0000000200 */
[----:B------:R-:W-:Y:S01]  /*d5b0*/  HMMA.16816.F32 R216, R8, R34, R200 ;  /* 0x0000002208d8723c */ /* 0x000fe200000018c8 */
[----:B------:R-:W-:Y:S04]  /*d5c0*/  LDSM.16.M88.4 R8, [R7+0x6000] ;  /* 0x006000000708783b */ /* 0x000fe80000000200 */
[----:B------:R-:W-:Y:S03]  /*d5d0*/  LDSM.16.M88.4 R32, [R7+0x4000] ;  /* 0x004000000720783b */ /* 0x000fe60000000200 */
[C---:B-----5:R-:W-:Y:S01]  /*d5e0*/  HMMA.16816.F32 R208, R24.reuse, R194, R180 ;  /* 0x000000c218d0723c */ /* 0x060fe200000018b4 */
[----:B------:R-:W2:Y:S07]  /*d5f0*/  LDSM.16.M88.4 R180, [R12+0x9800] ;  /* 0x009800000cb4783b */ /* 0x000eae0000000200 */
[C---:B------:R-:W-:Y:S08]  /*d600*/  HMMA.16816.F32 R212, R24.reuse, R192, R196 ;  /* 0x000000c018d4723c */ /* 0x040ff000000018c4 */
[----:B------:R-:W-:Y:S08]  /*d610*/  HMMA.16816.F32 R24, R24, R186, R204 ;  /* 0x000000ba1818723c */ /* 0x000ff000000018cc */
[C---:B-1----:R-:W-:Y:S08]  /*d620*/  HMMA.16816.F32 R200, R20.reuse, R192, R240 ;  /* 0x000000c014c8723c */ /* 0x042ff000000018f0 */
[C---:B------:R-:W-:Y:S08]  /*d630*/  HMMA.16816.F32 R204, R20.reuse, R194, R236 ;  /* 0x000000c214cc723c */ /* 0x040ff000000018ec */
[C---:B------:R-:W-:Y:S08]  /*d640*/  HMMA.16816.F32 R196, R20.reuse, R184, R220 ;  /* 0x000000b814c4723c */ /* 0x040ff000000018dc */
[----:B------:R-:W-:Y:S01]  /*d650*/  HMMA.16816.F32 R20, R20, R186, R216 ;  /* 0x000000ba1414723c */ /* 0x000fe200000018d8 */
[----:B------:R-:W-:Y:S07]  /*d660*/  LDSM.16.M88.4 R184, [R3+0x9000] ;  /* 0x0090000003b8783b */ /* 0x000fee0000000200 */
[C---:B--2---:R-:W-:Y:S01]  /*d670*/  HMMA.16816.F32 R216, R8.reuse, R180, R28 ;  /* 0x000000b408d8723c */ /* 0x044fe2000000181c */
[----:B------:R-:W1:Y:S07]  /*d680*/  LDSM.16.M88.4 R28, [R2+0x4000] ;  /* 0x00400000021c783b */ /* 0x000e6e0000000200 */
[C---:B------:R-:W-:Y:S08]  /*d690*/  HMMA.16816.F32 R220, R8.reuse, R178, R208 ;  /* 0x000000b208dc723c */ /* 0x040ff000000018d0 */
[C---:B------:R-:W-:Y:S01]  /*d6a0*/  HMMA.16816.F32 R208, R8.reuse, R182, R24 ;  /* 0x000000b608d0723c */ /* 0x040fe20000001818 */
[----:B------:R-:W2:Y:S07]  /*d6b0*/  LDSM.16.M88.4 R24, [R2+0x6000] ;  /* 0x006000000218783b */ /* 0x000eae0000000200 */
[-C--:B------:R-:W-:Y:S01]  /*d6c0*/  HMMA.16816.F32 R236, R8, R176.reuse, R212 ;  /* 0x000000b008ec723c */ /* 0x080fe200000018d4 */
[----:B------:R-:W-:Y:S07]  /*d6d0*/  LDSM.16.M88.4 R8, [R6+0x6000] ;  /* 0x006000000608783b */ /* 0x000fee0000000200 */
[C---:B------:R-:W-:Y:S08]  /*d6e0*/  HMMA.16816.F32 R192, R32.reuse, R176, R200 ;  /* 0x000000b020c0723c */ /* 0x040ff000000018c8 */
[C---:B------:R-:W-:Y:S01]  /*d6f0*/  HMMA.16816.F32 R204, R32.reuse, R178, R204 ;  /* 0x000000b220cc723c */ /* 0x040fe200000018cc */
[----:B------:R-:W3:Y:S07]  /*d700*/  LDSM.16.M88.4 R176, [R3+0x9800] ;  /* 0x0098000003b0783b */ /* 0x000eee0000000200 */
[C---:B------:R-:W-:Y:S08]  /*d710*/  HMMA.16816.F32 R200, R32.reuse, R180, R196 ;  /* 0x000000b420c8723c */ /* 0x040ff000000018c4 */
[----:B------:R-:W-:Y:S01]  /*d720*/  HMMA.16816.F32 R212, R32, R182, R20 ;  /* 0x000000b620d4723c */ /* 0x000fe20000001814 */
[----:B------:R-:W-:Y:S04]  /*d730*/  LDSM.16.M88.4 R32, [R13+0x9000] ;  /* 0x009000000d20783b */ /* 0x000fe80000000200 */
[----:B------:R-:W4:Y:S03]  /*d740*/  LDSM.16.M88.4 R20, [R6+0x4000] ;  /* 0x004000000614783b */ /* 0x000f260000000200 */
[-C--:B-1----:R-:W-:Y:S08]  /*d750*/  HMMA.16816.F32 R192, R28, R184.reuse, R192 ;  /* 0x000000b81cc0723c */ /* 0x082ff000000018c0 */
[C---:B--2---:R-:W-:Y:S08]  /*d760*/  HMMA.16816.F32 R180, R24.reuse, R184, R236 ;  /* 0x000000b818b4723c */ /* 0x044ff000000018ec */
[-C--:B------:R-:W-:Y:S08]  /*d770*/  HMMA.16816.F32 R196, R24, R186.reuse, R220 ;  /* 0x000000ba18c4723c */ /* 0x080ff000000018dc */
[----:B------:R-:W-:Y:S08]  /*d780*/  HMMA.16816.F32 R184, R28, R186, R204 ;  /* 0x000000ba1cb8723c */ /* 0x000ff000000018cc */
[C---:B---3--:R-:W-:Y:S08]  /*d790*/  HMMA.16816.F32 R216, R24.reuse, R176, R216 ;  /* 0x000000b018d8723c */ /* 0x048ff000000018d8 */
[----:B------:R-:W-:Y:S01]  /*d7a0*/  HMMA.16816.F32 R208, R24, R178, R208 ;  /* 0x000000b218d0723c */ /* 0x000fe200000018d0 */
[----:B------:R-:W1:Y:S07]  /*d7b0*/  LDSM.16.M88.4 R24, [R13+0x9800] ;  /* 0x009800000d18783b */ /* 0x000e6e0000000200 */
[----:B----4-:R-:W-:Y:S01]  /*d7c0*/  HMMA.16816.F32 R192, R20, R32, R192 ;  /* 0x0000002014c0723c */ /* 0x010fe200000018c0 */
[----:B------:R-:W-:Y:S01]  /*d7d0*/  VIADD R0, R4, 0xffffff81 ;  /* 0xffffff8104007836 */ /* 0x000fe20000000000 */
[----:B------:R-:W-:-:S06]  /*d7e0*/  DEPBAR.LE SB0, 0x0 ;  /* 0x000080000000791a */ /* 0x000fcc0000000000 */
[----:B------:R-:W-:Y:S01]  /*d7f0*/  HMMA.16816.F32 R204, R8, R32, R180 ;  /* 0x0000002008cc723c */ /* 0x000fe200000018b4 */
[----:B------:R-:W-:-:S07]  /*d800*/  ISETP.GT.AND P4, PT, R228, R0, PT ;  /* 0x00000000e400720c */ /* 0x000fce0003f84270 */
[----:B------:R-:W-:Y:S01]  /*d810*/  HMMA.16816.F32 R196, R8, R34, R196 ;  /* 0x0000002208c4723c */ /* 0x000fe200000018c4 */
[----:B------:R-:W-:Y:S02]  /*d820*/  ISETP.GE.AND P3, PT, R0, R230, PT ;  /* 0x000000e60000720c */ /* 0x000fe40003f66270 */
[----:B------:R-:W-:-:S05]  /*d830*/  FSEL R2, R193, -INF , !P4 ;  /* 0xff800000c1027808 */ /* 0x000fca0006000000 */
[----:B------:R-:W-:Y:S01]  /*d840*/  HMMA.16816.F32 R32, R20, R34, R184 ;  /* 0x000000221420723c */ /* 0x000fe200000018b8 */
[----:B------:R-:W-:Y:S01]  /*d850*/  IMAD.MOV.U32 R245, RZ, RZ, R139 ;  /* 0x000000fffff57224 */ /* 0x000fe200078e008b */
[----:B------:R-:W-:-:S06]  /*d860*/  ISETP.GT.AND P0, PT, R15, R0, PT ;  /* 0x000000000f00720c */ /* 0x000fcc0003f04270 */
[----:B------:R-:W-:Y:S01]  /*d870*/  HMMA.16816.F32 R200, R28, R176, R200 ;  /* 0x000000b01cc8723c */ /* 0x000fe200000018c8 */
[----:B------:R-:W-:Y:S01]  /*d880*/  FSEL R139, R2, -INF , !P3 ;  /* 0xff800000028b7808 */ /* 0x000fe20005800000 */
[----:B------:R-:W-:Y:S01]  /*d890*/  VIADD R2, R4, 0xffffff88 ;  /* 0xffffff8804027836 */ /* 0x000fe20000000000 */
[-C--:B------:R-:W-:Y:S02]  /*d8a0*/  ISETP.GT.AND P5, PT, R16, R0.reuse, PT ;  /* 0x000000001000720c */ /* 0x080fe40003fa4270 */
[----:B------:R-:W-:Y:S01]  /*d8b0*/  ISETP.GT.AND P3, PT, R18, R0, PT ;  /* 0x000000001200720c */ /* 0x000fe20003f64270 */
[----:B------:R-:W-:Y:S01]  /*d8c0*/  IMAD.MOV.U32 R241, RZ, RZ, R143 ;  /* 0x000000fffff17224 */ /* 0x000fe200078e008f */
[----:B------:R-:W-:Y:S02]  /*d8d0*/  FSEL R3, R195, -INF , !P0 ;  /* 0xff800000c3037808 */ /* 0x000fe40004000000 */
[----:B------:R-:W-:Y:S02]  /*d8e0*/  ISETP.GE.AND P0, PT, R0, R233, PT ;  /* 0x000000e90000720c */ /* 0x000fe40003f06270 */
[----:B------:R-:W-:-:S02]  /*d8f0*/  FSEL R143, R205, -INF , !P5 ;  /* 0xff800000cd8f7808 */ /* 0x000fc40006800000 */
[----:B------:R-:W-:Y:S02]  /*d900*/  FSEL R185, R207, -INF , !P3 ;  /* 0xff800000cfb97808 */ /* 0x000fe40005800000 */
[----:B------:R-:W-:Y:S02]  /*d910*/  ISETP.GT.AND P5, PT, R228, R2, PT ;  /* 0x00000002e400720c */ /* 0x000fe40003fa4270 */
[C---:B------:R-:W-:Y:S02]  /*d920*/  ISETP.GE.AND P6, PT, R0.reuse, R231, PT ;  /* 0x000000e70000720c */ /* 0x040fe40003fc6270 */
[----:B------:R-:W-:Y:S01]  /*d930*/  ISETP.GE.AND P4, PT, R0, R232, PT ;  /* 0x000000e80000720c */ /* 0x000fe20003f86270 */
[----:B------:R-:W-:Y:S01]  /*d940*/  VIADD R0, R4, 0xffffff89 ;  /* 0xffffff8904007836 */ /* 0x000fe20000000000 */
[----:B------:R-:W-:Y:S02]  /*d950*/  ISETP.GT.AND P3, PT, R15, R2, PT ;  /* 0x000000020f00720c */ /* 0x000fe40003f64270 */
[----:B------:R-:W-:-:S02]  /*d960*/  FSEL R185, R185, -INF , !P0 ;  /* 0xff800000b9b97808 */ /* 0x000fc40004000000 */
[-C--:B------:R-:W-:Y:S02]  /*d970*/  ISETP.GT.AND P0, PT, R16, R2.reuse, PT ;  /* 0x000000021000720c */ /* 0x080fe40003f04270 */
[----:B------:R-:W-:Y:S02]  /*d980*/  FSEL R7, R32, -INF , !P5 ;  /* 0xff80000020077808 */ /* 0x000fe40006800000 */
[----:B------:R-:W-:Y:S01]  /*d990*/  ISETP.GT.AND P5, PT, R18, R2, PT ;  /* 0x000000021200720c */ /* 0x000fe20003fa4270 */
[----:B------:R-:W-:Y:S01]  /*d9a0*/  IMAD.MOV.U32 R244, RZ, RZ, R138 ;  /* 0x000000fffff47224 */ /* 0x000fe200078e008a */
[----:B------:R-:W-:Y:S01]  /*d9b0*/  HMMA.16816.F32 R180, R28, R178, R212 ;  /* 0x000000b21cb4723c */ /* 0x000fe200000018d4 */
[----:B------:R-:W-:Y:S02]  /*d9c0*/  FSEL R6, R34, -INF , !P3 ;  /* 0xff80000022067808 */ /* 0x000fe40005800000 */
[----:B------:R-:W-:Y:S02]  /*d9d0*/  FSEL R138, R3, -INF , !P6 ;  /* 0xff800000038a7808 */ /* 0x000fe40007000000 */
[----:B------:R-:W-:-:S02]  /*d9e0*/  ISETP.GT.AND P3, PT, R228, R0, PT ;  /* 0x00000000e400720c */ /* 0x000fc40003f64270 */
[----:B------:R-:W-:Y:S01]  /*d9f0*/  FSEL R5, R196, -INF , !P0 ;  /* 0xff800000c4057808 */ /* 0x000fe20004000000 */
[----:B-1----:R-:W-:Y:S01]  /*da00*/  HMMA.16816.F32 R176, R20, R24, R200 ;  /* 0x0000001814b0723c */ /* 0x002fe200000018c8 */
[----:B------:R-:W-:Y:S02]  /*da10*/  ISETP.GE.AND P0, PT, R2, R232, PT ;  /* 0x000000e80200720c */ /* 0x000fe40003f06270 */
[----:B------:R-:W-:Y:S01]  /*da20*/  FSEL R3, R198, -INF , !P5 ;  /* 0xff800000c6037808 */ /* 0x000fe20006800000 */
[----:B------:R-:W-:Y:S01]  /*da30*/  IMAD.MOV.U32 R238, RZ, RZ, R132 ;  /* 0x000000ffffee7224 */ /* 0x000fe200078e0084 */
[----:B------:R-:W-:-:S03]  /*da40*/  ISETP.GT.AND P5, PT, R15, R0, PT ;  /* 0x000000000f00720c */ /* 0x000fc60003fa4270 */
[----:B------:R-:W-:Y:S01]  /*da50*/  HMMA.16816.F32 R28, R8, R24, R216 ;  /* 0x00000018081c723c */ /* 0x000fe200000018d8 */
[----:B------:R-:W-:Y:S02]  /*da60*/  FSEL R143, R143, -INF , !P4 ;  /* 0xff8000008f8f7808 */ /* 0x000fe40006000000 */
[----:B------:R-:W-:Y:S02]  /*da70*/  FSEL R13, R33, -INF , !P3 ;  /* 0xff800000210d7808 */ /* 0x000fe40005800000 */
[C---:B------:R-:W-:Y:S02]  /*da80*/  ISETP.GE.AND P4, PT, R2.reuse, R231, PT ;  /* 0x000000e70200720c */ /* 0x040fe40003f86270 */
[----:B------:R-:W-:Y:S02]  /*da90*/  ISETP.GE.AND P3, PT, R2, R233, PT ;  /* 0x000000e90200720c */ /* 0x000fe40003f66270 */
[----:B------:R-:W-:Y:S02]  /*daa0*/  FSEL R141, R5, -INF , !P0 ;  /* 0xff800000058d7808 */ /* 0x000fe40004000000 */
[----:B------:R-:W-:-:S02]  /*dab0*/  FSEL R12, R35, -INF , !P5 ;  /* 0xff800000230c7808 */ /* 0x000fc40006800000 */
[-C--:B------:R-:W-:Y:S02]  /*dac0*/  ISETP.GT.AND P0, PT, R16, R0.reuse, PT ;  /* 0x000000001000720c */ /* 0x080fe40003f04270 */
[----:B------:R-:W-:Y:S01]  /*dad0*/  ISETP.GT.AND P5, PT, R18, R0, PT ;  /* 0x000000001200720c */ /* 0x000fe20003fa4270 */
[----:B------:R-:W1:Y:S01]  /*dae0*/  S2R R238, SR_CTAID.X ;  /* 0x0000000000ee7919 */ /* 0x000e620000002500 */
[----:B------:R-:W-:Y:S01]  /*daf0*/  ISETP.GE.AND P6, PT, R2, R230, PT ;  /* 0x000000e60200720c */ /* 0x000fe20003fc6270 */
[----:B------:R-:W-:Y:S01]  /*db00*/  IMAD.MOV.U32 R240, RZ, RZ, R142 ;  /* 0x000000fffff07224 */ /* 0x000fe200078e008e */
[----:B------:R-:W-:Y:S01]  /*db10*/  FSEL R137, R6, -INF , !P4 ;  /* 0xff80000006897808 */ /* 0x000fe20006000000 */
[----:B------:R-:W-:Y:S01]  /*db20*/  VIADD R2, R4, 0xffffff90 ;  /* 0xffffff9004027836 */ /* 0x000fe20000000000 */
[----:B------:R-:W-:Y:S02]  /*db30*/  FSEL R184, R3, -INF , !P3 ;  /* 0xff80000003b87808 */ /* 0x000fe40005800000 */
[----:B------:R-:W-:-:S02]  /*db40*/  ISETP.GE.AND P4, PT, R0, R231, PT ;  /* 0x000000e70000720c */ /* 0x000fc40003f86270 */
[----:B------:R-:W-:Y:S02]  /*db50*/  FSEL R3, R197, -INF , !P0 ;  /* 0xff800000c5037808 */ /* 0x000fe40004000000 */
[C---:B------:R-:W-:Y:S02]  /*db60*/  ISETP.GE.AND P0, PT, R0.reuse, R233, PT ;  /* 0x000000e90000720c */ /* 0x040fe40003f06270 */
[----:B------:R-:W-:Y:S02]  /*db70*/  FSEL R142, R199, -INF , !P5 ;  /* 0xff800000c78e7808 */ /* 0x000fe40006800000 */
[----:B------:R-:W-:Y:S02]  /*db80*/  FSEL R24, R7, -INF , !P6 ;  /* 0xff80000007187808 */ /* 0x000fe40007000000 */
[C---:B------:R-:W-:Y:S02]  /*db90*/  ISETP.GE.AND P6, PT, R0.reuse, R230, PT ;  /* 0x000000e60000720c */ /* 0x040fe40003fc6270 */
[----:B------:R-:W-:Y:S01]  /*dba0*/  ISETP.GE.AND P3, PT, R0, R232, PT ;  /* 0x000000e80000720c */ /* 0x000fe20003f66270 */
[----:B------:R-:W-:Y:S01]  /*dbb0*/  VIADD R0, R4, 0xffffff91 ;  /* 0xffffff9104007836 */ /* 0x000fe20000000000 */
[----:B------:R-:W-:-:S02]  /*dbc0*/  FSEL R132, R12, -INF , !P4 ;  /* 0xff8000000c847808 */ /* 0x000fc40006000000 */
[-C--:B------:R-:W-:Y:S02]  /*dbd0*/  ISETP.GT.AND P4, PT, R15, R2.reuse, PT ;  /* 0x000000020f00720c */ /* 0x080fe40003f84270 */
[----:B------:R-:W-:Y:S02]  /*dbe0*/  FSEL R142, R142, -INF , !P0 ;  /* 0xff8000008e8e7808 */ /* 0x000fe40004000000 */
[-C--:B------:R-:W-:Y:S02]  /*dbf0*/  ISETP.GT.AND P5, PT, R228, R2.reuse, PT ;  /* 0x00000002e400720c */ /* 0x080fe40003fa4270 */
[----:B------:R-:W-:Y:S01]  /*dc00*/  ISETP.GT.AND P0, PT, R16, R2, PT ;  /* 0x000000021000720c */ /* 0x000fe20003f04270 */
[----:B------:R-:W-:Y:S01]  /*dc10*/  HMMA.16816.F32 R32, R8, R26, R208 ;  /* 0x0000001a0820723c */ /* 0x000fe200000018d0 */
[----:B------:R-:W-:Y:S02]  /*dc20*/  FSEL R7, R178, -INF , !P4 ;  /* 0xff800000b2077808 */ /* 0x000fe40006000000 */
[----:B------:R-:W-:-:S02]  /*dc30*/  FSEL R8, R176, -INF , !P5 ;  /* 0xff800000b0087808 */ /* 0x000fc40006800000 */
[----:B------:R-:W-:Y:S02]  /*dc40*/  ISETP.GT.AND P4, PT, R228, R0, PT ;  /* 0x00000000e400720c */ /* 0x000fe40003f84270 */
[----:B------:R-:W-:Y:S02]  /*dc50*/  FSEL R6, R28, -INF , !P0 ;  /* 0xff8000001c067808 */ /* 0x000fe40004000000 */
[----:B------:R-:W-:Y:S02]  /*dc60*/  ISETP.GT.AND P5, PT, R18, R2, PT ;  /* 0x000000021200720c */ /* 0x000fe40003fa4270 */
[----:B------:R-:W-:Y:S01]  /*dc70*/  ISETP.GE.AND P0, PT, R2, R232, PT ;  /* 0x000000e80200720c */ /* 0x000fe20003f06270 */
[----:B------:R-:W-:Y:S01]  /*dc80*/  HMMA.16816.F32 R20, R20, R26, R180 ;  /* 0x0000001a1414723c */ /* 0x000fe200000018b4 */
[----:B------:R-:W-:Y:S02]  /*dc90*/  FSEL R9, R177, -INF , !P4 ;  /* 0xff800000b1097808 */ /* 0x000fe40006000000 */
[----:B------:R-:W-:-:S02]  /*dca0*/  FSEL R5, R30, -INF , !P5 ;  /* 0xff8000001e057808 */ /* 0x000fc40006800000 */
[----:B------:R-:W-:Y:S02]  /*dcb0*/  ISETP.GE.AND P4, PT, R2, R233, PT ;  /* 0x000000e90200720c */ /* 0x000fe40003f86270 */
[----:B------:R-:W-:Y:S01]  /*dcc0*/  FSEL R183, R6, -INF , !P0 ;  /* 0xff80000006b77808 */ /* 0x000fe20004000000 */
[----:B------:R-:W-:Y:S01]  /*dcd0*/  IMAD.MOV.U32 R239, RZ, RZ, R133 ;  /* 0x000000ffffef7224 */ /* 0x000fe200078e0085 */
[----:B------:R-:W-:Y:S01]  /*dce0*/  ISETP.GT.AND P0, PT, R16, R0, PT ;  /* 0x000000001000720c */ /* 0x000fe20003f04270 */
[----:B------:R-:W-:Y:S01]  /*dcf0*/  IMAD.MOV.U32 R243, RZ, RZ, R191 ;  /* 0x000000fffff37224 */ /* 0x000fe200078e00bf */
        /* <DEDUP_REMOVED lines=8> */
[----:B------:R-:W-:Y:S01]  /*dd80*/  FSEL R181, R2, -INF , !P4 ;  /* 0xff80000002b57808 */ /* 0x000fe20006000000 */
[----:B------:R-:W-:Y:S01]  /*dd90*/  IMAD.U32 R2, RZ, RZ, UR31 ;  /* 0x0000001fff027e24 */ /* 0x000fe2000f8e00ff */
[----:B------:R-:W-:Y:S01]  /*dda0*/  FSEL R209, R7, -INF , !P3 ;  /* 0xff80000007d17808 */ /* 0x000fe20005800000 */
[----:B-1----:R-:W-:Y:S01]  /*ddb0*/  IMAD R238, R238, 0x8, R235 ;  /* 0x00000008eeee7824 */ /* 0x002fe200078e02eb */
[----:B------:R-:W-:-:S02]  /*ddc0*/  FSEL R3, R179, -INF , !P5 ;  /* 0xff800000b3037808 */ /* 0x000fc40006800000 */
[----:B------:R-:W-:Y:S02]  /*ddd0*/  ISETP.GE.AND P3, PT, R0, R231, PT ;  /* 0x000000e70000720c */ /* 0x000fe40003f66270 */
[----:B------:R-:W-:Y:S01]  /*dde0*/  LOP3.LUT R2, R2, UR6, R239, 0x96, !PT ;  /* 0x0000000602027c12 */ /* 0x000fe2000f8e96ef */
[----:B------:R-:W-:Y:S01]  /*ddf0*/  IMAD.WIDE.U32 R238, R238, -0x326172a9, RZ ;  /* 0xcd9e8d57eeee7825 */ /* 0x000fe200078e00ff */
[----:B------:R-:W-:-:S03]  /*de00*/  FSEL R208, R3, -INF , !P3 ;  /* 0xff80000003d07808 */ /* 0x000fc60005800000 */
[----:B------:R-:W-:-:S05]  /*de10*/  IMAD.WIDE.U32 R2, R2, -0x326172a9, RZ ;  /* 0xcd9e8d5702027825 */ /* 0x000fca00078e00ff */
[----:B------:R-:W-:Y:S02]  /*de20*/  LOP3.LUT R6, R238, UR22, R3, 0x96, !PT ;  /* 0x00000016ee067c12 */ /* 0x000fe4000f8e9603 */
[----:B------:R-:W1:Y:S01]  /*de30*/  S2R R238, SR_CTAID.X ;  /* 0x0000000000ee7919 */ /* 0x000e620000002500 */
[----:B------:R-:W-:Y:S02]  /*de40*/  FSEL R207, R8, -INF , !P6 ;  /* 0xff80000008cf7808 */ /* 0x000fe40007000000 */
[----:B------:R-:W-:Y:S02]  /*de50*/  ISETP.GE.AND P6, PT, R0, R230, PT ;  /* 0x000000e60000720c */ /* 0x000fe40003fc6270 */
[----:B------:R-:W-:Y:S02]  /*de60*/  ISETP.GT.AND P5, PT, R18, R0, PT ;  /* 0x000000001200720c */ /* 0x000fe40003fa4270 */
[----:B------:R-:W-:Y:S01]  /*de70*/  ISETP.GE.AND P0, PT, R0, R233, PT ;  /* 0x000000e90000720c */ /* 0x000fe20003f06270 */
[----:B------:R-:W-:Y:S01]  /*de80*/  VIADD R0, R4, 0xffffff98 ;  /* 0xffffff9804007836 */ /* 0x000fe20000000000 */
[----:B------:R-:W-:Y:S01]  /*de90*/  FSEL R31, R31, -INF , !P5 ;  /* 0xff8000001f1f7808 */ /* 0x000fe20006800000 */
[----:B------:R-:W-:-:S03]  /*dea0*/  IMAD.MOV.U32 R242, RZ, RZ, R190 ;  /* 0x000000fffff27224 */ /* 0x000fc600078e00be */
[-C--:B------:R-:W-:Y:S01]  /*deb0*/  ISETP.GT.AND P5, PT, R228, R0.reuse, PT ;  /* 0x00000000e400720c */ /* 0x080fe20003fa4270 */
[C---:B------:R-:W-:Y:S01]  /*dec0*/  VIADD R8, R4.reuse, 0xffffff80 ;  /* 0xffffff8004087836 */ /* 0x040fe20000000000 */
[-C--:B------:R-:W-:Y:S01]  /*ded0*/  ISETP.GT.AND P3, PT, R15, R0.reuse, PT ;  /* 0x000000000f00720c */ /* 0x080fe20003f64270 */
[----:B------:R-:W-:Y:S01]  /*dee0*/  VIADD R14, R4, 0xffffff99 ;  /* 0xffffff99040e7836 */ /* 0x000fe20000000000 */
[----:B------:R-:W-:Y:S02]  /*def0*/  FSEL R190, R31, -INF , !P0 ;  /* 0xff8000001fbe7808 */ /* 0x000fe40004000000 */
[----:B------:R-:W-:Y:S02]  /*df00*/  FSEL R4, R20, -INF , !P5 ;  /* 0xff80000014047808 */ /* 0x000fe40006800000 */
[-C--:B------:R-:W-:Y:S02]  /*df10*/  ISETP.GT.AND P0, PT, R16, R0.reuse, PT ;  /* 0x000000001000720c */ /* 0x080fe40003f04270 */
[----:B------:R-:W-:-:S02]  /*df20*/  ISETP.GT.AND P5, PT, R18, R0, PT ;  /* 0x000000001200720c */ /* 0x000fc40003fa4270 */
[----:B------:R-:W-:Y:S02]  /*df30*/  FSEL R22, R22, -INF , !P3 ;  /* 0xff80000016167808 */ /* 0x000fe40005800000 */
[----:B------:R-:W-:Y:S02]  /*df40*/  ISETP.GT.AND P3, PT, R16, R8, PT ;  /* 0x000000081000720c */ /* 0x000fe40003f64270 */
[----:B------:R-:W-:Y:S01]  /*df50*/  FSEL R7, R32, -INF , !P0 ;  /* 0xff80000020077808 */ /* 0x000fe20004000000 */
[----:B-1----:R-:W-:Y:S01]  /*df60*/  IMAD R238, R238, 0x8, R235 ;  /* 0x00000008eeee7824 */ /* 0x002fe200078e02eb */
[----:B------:R-:W-:Y:S02]  /*df70*/  FSEL R5, R34, -INF , !P5 ;  /* 0xff80000022057808 */ /* 0x000fe40006800000 */
[----:B------:R-:W-:Y:S01]  /*df80*/  ISETP.GT.AND P0, PT, R16, R14, PT ;  /* 0x0000000e1000720c */ /* 0x000fe20003f04270 */
[----:B------:R-:W-:Y:S01]  /*df90*/  VIADD R238, R238, 0x4 ;  /* 0x00000004eeee7836 */ /* 0x000fe20000000000 */
[----:B------:R-:W-:-:S02]  /*dfa0*/  ISETP.GE.AND P5, PT, R0, R230, PT ;  /* 0x000000e60000720c */ /* 0x000fc40003fa6270 */
[----:B------:R-:W-:Y:S01]  /*dfb0*/  FSEL R17, R204, -INF , !P3 ;  /* 0xff800000cc117808 */ /* 0x000fe20005800000 */
[----:B------:R-:W-:Y:S01]  /*dfc0*/  IMAD.WIDE.U32 R238, R238, -0x326172a9, RZ ;  /* 0xcd9e8d57eeee7825 */ /* 0x000fe200078e00ff */
[----:B------:R-:W-:Y:S02]  /*dfd0*/  ISETP.GE.AND P3, PT, R0, R232, PT ;  /* 0x000000e80000720c */ /* 0x000fe40003f66270 */
[----:B------:R-:W-:Y:S02]  /*dfe0*/  FSEL R26, R33, -INF , !P0 ;  /* 0xff800000211a7808 */ /* 0x000fe40004000000 */
[----:B------:R-:W-:Y:S02]  /*dff0*/  FSEL R199, R4, -INF , !P5 ;  /* 0xff80000004c77808 */ /* 0x000fe40006800000 */
[----:B------:R-:W-:Y:S02]  /*e000*/  ISETP.GE.AND P0, PT, R0, R233, PT ;  /* 0x000000e90000720c */ /* 0x000fe40003f06270 */
[----:B------:R-:W-:-:S02]  /*e010*/  LOP3.LUT R4, R2, UR21, R245, 0x96, !PT ;  /* 0x0000001502047c12 */ /* 0x000fc4000f8e96f5 */
[----:B------:R-:W-:Y:S02]  /*e020*/  FSEL R205, R9, -INF , !P6 ;  /* 0xff80000009cd7808 */ /* 0x000fe40007000000 */
[----:B------:R-:W-:Y:S02]  /*e030*/  ISETP.GT.AND P4, PT, R15, R8, PT ;  /* 0x000000080f00720c */ /* 0x000fe40003f84270 */
[----:B------:R-:W-:Y:S01]  /*e040*/  FSEL R180, R7, -INF , !P3 ;  /* 0xff80000007b47808 */ /* 0x000fe20005800000 */
[----:B------:R-:W-:Y:S01]  /*e050*/  IMAD.WIDE.U32 R6, R6, -0x2daee0ad, RZ ;  /* 0xd2511f5306067825 */ /* 0x000fe200078e00ff */
[----:B------:R-:W-:Y:S02]  /*e060*/  ISETP.GT.AND P6, PT, R15, R14, PT ;  /* 0x0000000e0f00720c */ /* 0x000fe40003fc4270 */
[----:B------:R-:W-:Y:S01]  /*e070*/  FSEL R182, R5, -INF , !P0 ;  /* 0xff80000005b67808 */ /* 0x000fe20004000000 */
[----:B------:R-:W-:Y:S01]  /*e080*/  IMAD.WIDE.U32 R4, R4, -0x2daee0ad, RZ ;  /* 0xd2511f5304047825 */ /* 0x000fe200078e00ff */
[----:B------:R-:W-:-:S02]  /*e090*/  LOP3.LUT R3, R238, UR22, R3, 0x96, !PT ;  /* 0x00000016ee037c12 */ /* 0x000fc4000f8e9603 */
[----:B------:R-:W-:Y:S02]  /*e0a0*/  LOP3.LUT R10, R2, UR21, R247, 0x96, !PT ;  /* 0x00000015020a7c12 */ /* 0x000fe4000f8e96f7 */
[----:B------:R-:W-:Y:S02]  /*e0b0*/  FSEL R16, R194, -INF , !P4 ;  /* 0xff800000c2107808 */ /* 0x000fe40006000000 */
[----:B------:R-:W-:Y:S02]  /*e0c0*/  ISETP.GE.AND P4, PT, R0, R231, PT ;  /* 0x000000e70000720c */ /* 0x000fe40003f86270 */
[----:B------:R-:W-:Y:S01]  /*e0d0*/  FSEL R25, R23, -INF , !P6 ;  /* 0xff80000017197808 */ /* 0x000fe20007000000 */
[----:B------:R-:W-:Y:S01]  /*e0e0*/  IMAD.WIDE.U32 R2, R3, -0x2daee0ad, RZ ;  /* 0xd2511f5303027825 */ /* 0x000fe200078e00ff */
[----:B------:R-:W-:Y:S02]  /*e0f0*/  ISETP.GT.AND P6, PT, R228, R8, PT ;  /* 0x00000008e400720c */ /* 0x000fe40003fc4270 */
[----:B------:R-:W-:Y:S01]  /*e100*/  LOP3.LUT R0, R240, UR14, R7, 0x96, !PT ;  /* 0x0000000ef0007c12 */ /* 0x000fe2000f8e9607 */
[----:B------:R-:W-:Y:S01]  /*e110*/  IMAD.WIDE.U32 R10, R10, -0x2daee0ad, RZ ;  /* 0xd2511f530a0a7825 */ /* 0x000fe200078e00ff */
[----:B------:R-:W-:-:S02]  /*e120*/  LOP3.LUT R12, R6, UR12, R5, 0x96, !PT ;  /* 0x0000000c060c7c12 */ /* 0x000fc4000f8e9605 */
[----:B------:R-:W-:Y:S01]  /*e130*/  FSEL R15, R192, -INF , !P6 ;  /* 0xff800000c00f7808 */ /* 0x000fe20007000000 */
[----:B------:R-:W-:Y:S01]  /*e140*/  IMAD.WIDE.U32 R6, R0, -0x326172a9, RZ ;  /* 0xcd9e8d5700067825 */ /* 0x000fe200078e00ff */
[----:B------:R-:W-:Y:S02]  /*e150*/  FSEL R204, R22, -INF , !P4 ;  /* 0xff80000016cc7808 */ /* 0x000fe40006000000 */
[----:B------:R-:W-:Y:S01]  /*e160*/  ISETP.GE.AND P6, PT, R8, R230, PT ;  /* 0x000000e60800720c */ /* 0x000fe20003fc6270 */
[----:B------:R-:W-:Y:S01]  /*e170*/  IMAD.WIDE.U32 R12, R12, -0x326172a9, RZ ;  /* 0xcd9e8d570c0c7825 */ /* 0x000fe200078e00ff */
[----:B------:R-:W-:Y:S01]  /*e180*/  BAR.SYNC.DEFER_BLOCKING 0x0 ;  /* 0x0000000000007b1d */ /* 0x000fe20000010000 */
[C---:B------:R-:W-:Y:S02]  /*e190*/  ISETP.GE.AND P5, PT, R8.reuse, R231, PT ;  /* 0x000000e70800720c */ /* 0x040fe40003fa6270 */
[----:B------:R-:W-:Y:S02]  /*e1a0*/  ISETP.GE.AND P4, PT, R8, R232, PT ;  /* 0x000000e80800720c */ /* 0x000fe40003f86270 */
[----:B------:R-:W-:-:S02]  /*e1b0*/  ISETP.GT.AND P0, PT, R18, R8, PT ;  /* 0x000000081200720c */ /* 0x000fc40003f04270 */
[----:B------:R-:W-:Y:S02]  /*e1c0*/  ISETP.GE.AND P3, PT, R8, R233, PT ;  /* 0x000000e90800720c */ /* 0x000fe40003f66270 */
[----:B------:R-:W-:Y:S02]  /*e1d0*/  LOP3.LUT R0, R242, UR14, R3, 0x96, !PT ;  /* 0x0000000ef2007c12 */ /* 0x000fe4000f8e9603 */
[----:B------:R-:W-:Y:S01]  /*e1e0*/  LOP3.LUT R8, R2, UR12, R11, 0x96, !PT ;  /* 0x0000000c02087c12 */ /* 0x000fe2000f8e960b */
[----:B------:R-:W-:Y:S01]  /*e1f0*/  UISETP.GT.U32.AND UP1, UPT, UR6, UR18, UPT ;  /* 0x000000120600728c */ /* 0x000fe2000bf24070 */
[----:B------:R-:W-:Y:S01]  /*e200*/  FSEL R206, R206, -INF , !P0 ;  /* 0xff800000cece7808 */ /* 0x000fe20004000000 */
[----:B------:R-:W-:Y:S01]  /*e210*/  IMAD.WIDE.U32 R28, R0, -0x326172a9, RZ ;  /* 0xcd9e8d57001c7825 */ /* 0x000fe200078e00ff */
[----:B------:R-:W-:Y:S02]  /*e220*/  LOP3.LUT R3, R244, UR13, R7, 0x96, !PT ;  /* 0x0000000df4037c12 */ /* 0x000fe4000f8e9607 */
[----:B------:R-:W-:Y:S01]  /*e230*/  LOP3.LUT R2, R6, UR11, R13, 0x96, !PT ;  /* 0x0000000b06027c12 */ /* 0x000fe2000f8e960d */
[----:B------:R-:W-:Y:S01]  /*e240*/  IMAD.WIDE.U32 R8, R8, -0x326172a9, RZ ;  /* 0xcd9e8d5708087825 */ /* 0x000fe200078e00ff */
[----:B------:R-:W-:-:S02]  /*e250*/  ISETP.GT.AND P0, PT, R18, R14, PT ;  /* 0x0000000e1200720c */ /* 0x000fc40003f04270 */
[----:B------:R-:W-:Y:S01]  /*e260*/  LOP3.LUT R6, R246, UR13, R29, 0x96, !PT ;  /* 0x0000000df6067c12 */ /* 0x000fe2000f8e961d */
[----:B------:R-:W-:Y:S01]  /*e270*/  IMAD.WIDE.U32 R30, R3, -0x2daee0ad, RZ ;  /* 0xd2511f53031e7825 */ /* 0x000fe200078e00ff */
[----:B------:R-:W-:Y:S02]  /*e280*/  FSEL R22, R35, -INF , !P0 ;  /* 0xff80000023167808 */ /* 0x000fe40004000000 */
[----:B------:R-:W-:Y:S01]  /*e290*/  LOP3.LUT R0, R28, UR11, R9, 0x96, !PT ;  /* 0x0000000b1c007c12 */ /* 0x000fe2000f8e9609 */
[----:B------:R-:W-:Y:S01]  /*e2a0*/  IMAD.WIDE.U32 R196, R2, -0x2daee0ad, RZ ;  /* 0xd2511f5302c47825 */ /* 0x000fe200078e00ff */
[----:B------:R-:W-:Y:S02]  /*e2b0*/  ISETP.GT.AND P0, PT, R228, R14, PT ;  /* 0x0000000ee400720c */ /* 0x000fe40003f04270 */
[----:B------:R-:W-:Y:S02]  /*e2c0*/  FSEL R15, R15, -INF , !P6 ;  /* 0xff8000000f0f7808 */ /* 0x000fe40007000000 */
[----:B------:R-:W-:-:S02]  /*e2d0*/  FSEL R16, R16, -INF , !P5 ;  /* 0xff80000010107808 */ /* 0x000fc40006800000 */
[----:B------:R-:W-:Y:S02]  /*e2e0*/  FSEL R17, R17, -INF , !P4 ;  /* 0xff80000011117808 */ /* 0x000fe40006000000 */
[----:B------:R-:W-:Y:S01]  /*e2f0*/  FSEL R18, R206, -INF , !P3 ;  /* 0xff800000ce127808 */ /* 0x000fe20005800000 */
[----:B------:R-:W-:Y:S01]  /*e300*/  IMAD.WIDE.U32 R6, R6, -0x2daee0ad, RZ ;  /* 0xd2511f5306067825 */ /* 0x000fe200078e00ff */
[C---:B------:R-:W-:Y:S02]  /*e310*/  ISETP.GE.AND P6, PT, R14.reuse, R230, PT ;  /* 0x000000e60e00720c */ /* 0x040fe40003fc6270 */
[----:B------:R-:W-:Y:S01]  /*e320*/  ISETP.GE.AND P5, PT, R14, R231, PT ;  /* 0x000000e70e00720c */ /* 0x000fe20003fa6270 */
[----:B------:R-:W-:Y:S01]  /*e330*/  IMAD.WIDE.U32 R176, R0, -0x2daee0ad, RZ ;  /* 0xd2511f5300b07825 */ /* 0x000fe200078e00ff */
[C---:B------:R-:W-:Y:S02]  /*e340*/  ISETP.GE.AND P4, PT, R14.reuse, R232, PT ;  /* 0x000000e80e00720c */ /* 0x040fe40003f86270 */
[----:B------:R-:W-:-:S02]  /*e350*/  ISETP.GE.AND P3, PT, R14, R233, PT ;  /* 0x000000e90e00720c */ /* 0x000fc40003f66270 */
[----:B------:R-:W-:Y:S02]  /*e360*/  LOP3.LUT R20, R4, UR10, R31, 0x96, !PT ;  /* 0x0000000a04147c12 */ /* 0x000fe4000f8e961f */
[----:B------:R-:W-:Y:S02]  /*e370*/  LOP3.LUT R23, R30, UR9, R197, 0x96, !PT ;  /* 0x000000091e177c12 */ /* 0x000fe4000f8e96c5 */
[----:B------:R-:W-:Y:S01]  /*e380*/  FSEL R14, R21, -INF , !P0 ;  /* 0xff800000150e7808 */ /* 0x000fe20004000000 */
        /* <DEDUP_REMOVED lines=28> */
.L_x_2293:
[----:B-1----:R-:W-:Y:S01]  /*e550*/  FMNMX3.FTZ R3, R135, R15, R139, !PT ;  /* 0x0000000f87037276 */ /* 0x002fe2000781008b */
[----:B------:R-:W1:Y:S01]  /*e560*/  LDCU UR7, c[0x0][0x45c] ;  /* 0x00008b80ff0777ac */ /* 0x000e620008000800 */
[----:B------:R-:W-:Y:S01]  /*e570*/  FMNMX3.FTZ R0, R136, R17, R143, !PT ;  /* 0x0000001188007276 */ /* 0x000fe2000781008f */
[----:B------:R-:W2:Y:S01]  /*e580*/  S2UR UR5, SR_CgaCtaId ;  /* 0x00000000000579c3 */ /* 0x000ea20000008800 */
[----:B------:R-:W-:Y:S01]  /*e590*/  FMNMX3.FTZ R3, R3, R24, R19, !PT ;  /* 0x0000001803037276 */ /* 0x000fe20007810013 */
[----:B------:R-:W-:Y:S01]  /*e5a0*/  UMOV UR23, 0x400 ;  /* 0x0000040000177882 */ /* 0x000fe20000000000 */
[----:B------:R-:W-:Y:S02]  /*e5b0*/  FMNMX3.FTZ R0, R0, R141, R133, !PT ;  /* 0x0000008d00007276 */ /* 0x000fe40007810085 */
[----:B------:R-:W-:Y:S02]  /*e5c0*/  FSEL R197, R14, -INF , !P6 ;  /* 0xff8000000ec57808 */ /* 0x000fe40007000000 */
[----:B------:R-:W-:-:S02]  /*e5d0*/  FMNMX3.FTZ R9, R3, R207, R205, !PT ;  /* 0x000000cf03097276 */ /* 0x000fc400078100cd */
[----:B------:R-:W-:Y:S02]  /*e5e0*/  FSEL R178, R26, -INF , !P4 ;  /* 0xff8000001ab27808 */ /* 0x000fe40006000000 */
[----:B------:R-:W-:Y:S02]  /*e5f0*/  FMNMX3.FTZ R13, R0, R183, R181, !PT ;  /* 0x000000b7000d7276 */ /* 0x000fe400078100b5 */
[----:B------:R-:W-:Y:S02]  /*e600*/  FMNMX3.FTZ R9, R9, R199, R197, !PT ;  /* 0x000000c709097276 */ /* 0x000fe400078100c5 */
[----:B------:R-:W-:Y:S02]  /*e610*/  FMNMX3.FTZ R2, R134, R16, R138, !PT ;  /* 0x0000001086027276 */ /* 0x000fe4000781008a */
[----:B------:R-:W-:Y:S01]  /*e620*/  FMNMX3.FTZ R13, R13, R180, R178, !PT ;  /* 0x000000b40d0d7276 */ /* 0x000fe200078100b2 */
[----:B------:R-:W3:Y:S01]  /*e630*/  SHFL.BFLY PT, R21, R9, 0x2, 0x1f ;  /* 0x0c401f0009157f89 */ /* 0x000ee200000e0000 */
[----:B------:R-:W-:-:S02]  /*e640*/  FMNMX3.FTZ R4, R2, R137, R132, !PT ;  /* 0x0000008902047276 */ /* 0x000fc40007810084 */
[----:B------:R-:W-:Y:S02]  /*e650*/  FSEL R179, R22, -INF , !P3 ;  /* 0xff80000016b37808 */ /* 0x000fe40005800000 */
[----:B------:R-:W4:Y:S01]  /*e660*/  SHFL.BFLY PT, R22, R13, 0x2, 0x1f ;  /* 0x0c401f000d167f89 */ /* 0x000f2200000e0000 */
[----:B------:R-:W-:Y:S01]  /*e670*/  FSEL R198, R25, -INF , !P5 ;  /* 0xff80000019c67808 */ /* 0x000fe20006800000 */
[----:B--2---:R-:W-:Y:S01]  /*e680*/  ULEA UR5, UR5, UR23, 0x18 ;  /* 0x0000001705057291 */ /* 0x004fe2000f8ec0ff */
[----:B------:R-:W-:Y:S02]  /*e690*/  FMNMX3.FTZ R2, R140, R18, R185, !PT ;  /* 0x000000128c027276 */ /* 0x000fe400078100b9 */
[----:B------:R-:W-:Y:S02]  /*e6a0*/  FMNMX3.FTZ R4, R4, R209, R208, !PT ;  /* 0x000000d104047276 */ /* 0x000fe400078100d0 */
[----:B------:R-:W-:Y:S01]  /*e6b0*/  FMNMX3.FTZ R0, R2, R184, R142, !PT ;  /* 0x000000b802007276 */ /* 0x000fe2000781008e */
[----:B------:R-:W-:Y:S01]  /*e6c0*/  IMAD.WIDE.U32 R2, R23, -0x326172a9, RZ ;  /* 0xcd9e8d5717027825 */ /* 0x000fe200078e00ff */
[----:B------:R-:W-:-:S02]  /*e6d0*/  FMNMX3.FTZ R11, R4, R204, R198, !PT ;  /* 0x000000cc040b7276 */ /* 0x000fc400078100c6 */
[----:B------:R-:W-:Y:S01]  /*e6e0*/  FMNMX3.FTZ R0, R0, R191, R190, !PT ;  /* 0x000000bf00007276 */ /* 0x000fe200078100be */
[----:B------:R-:W-:Y:S01]  /*e6f0*/  IMAD.WIDE.U32 R4, R20, -0x326172a9, RZ ;  /* 0xcd9e8d5714047825 */ /* 0x000fe200078e00ff */
[----:B------:R-:W-:Y:S01]  /*e700*/  LOP3.LUT R10, R10, UR10, R7, 0x96, !PT ;  /* 0x0000000a0a0a7c12 */ /* 0x000fe2000f8e9607 */
[----:B------:R-:W2:Y:S01]  /*e710*/  SHFL.BFLY PT, R20, R11, 0x2, 0x1f ;  /* 0x0c401f000b147f89 */ /* 0x000ea200000e0000 */
[----:B------:R-:W-:Y:S02]  /*e720*/  LOP3.LUT R6, R6, UR9, R177, 0x96, !PT ;  /* 0x0000000906067c12 */ /* 0x000fe4000f8e96b1 */
[----:B------:R-:W-:Y:S02]  /*e730*/  FMNMX3.FTZ R14, R0, R182, R179, !PT ;  /* 0x000000b6000e7276 */ /* 0x000fe400078100b3 */
[----:B------:R-:W-:Y:S01]  /*e740*/  LOP3.LUT R206, R12, UR20, R5, 0x96, !PT ;  /* 0x000000140cce7c12 */ /* 0x000fe2000f8e9605 */
[----:B------:R-:W-:Y:S01]  /*e750*/  IMAD.WIDE.U32 R6, R6, -0x326172a9, RZ ;  /* 0xcd9e8d5706067825 */ /* 0x000fe200078e00ff */
[----:B------:R-:W-:Y:S01]  /*e760*/  LOP3.LUT R3, R4, UR8, R3, 0x96, !PT ;  /* 0x0000000804037c12 */ /* 0x000fe2000f8e9603 */
[----:B------:R-:W5:Y:S01]  /*e770*/  SHFL.BFLY PT, R12, R14, 0x2, 0x1f ;  /* 0x0c401f000e0c7f89 */ /* 0x000f6200000e0000 */
[----:B------:R-:W-:Y:S01]  /*e780*/  MOV R25, R2 ;  /* 0x0000000200197202 */ /* 0x000fe20000000f00 */
[----:B------:R-:W-:Y:S01]  /*e790*/  IMAD.WIDE.U32 R4, R10, -0x326172a9, RZ ;  /* 0xcd9e8d570a047825 */ /* 0x000fe200078e00ff */
[----:B------:R-:W-:-:S02]  /*e7a0*/  PRMT R28, R2, 0x7771, RZ ;  /* 0x00007771021c7816 */ /* 0x000fc400000000ff */
[C---:B------:R-:W-:Y:S02]  /*e7b0*/  PRMT R23, R2.reuse, 0x7773, RZ ;  /* 0x0000777302177816 */ /* 0x040fe400000000ff */
[----:B------:R-:W-:Y:S02]  /*e7c0*/  PRMT R2, R2, 0x7772, RZ ;  /* 0x0000777202027816 */ /* 0x000fe400000000ff */
[----:B------:R-:W-:Y:S02]  /*e7d0*/  LOP3.LUT R177, R8, UR20, R5, 0x96, !PT ;  /* 0x0000001408b17c12 */ /* 0x000fe4000f8e9605 */
[----:B------:R-:W-:Y:S02]  /*e7e0*/  LOP3.LUT R0, R4, UR8, R7, 0x96, !PT ;  /* 0x0000000804007c12 */ /* 0x000fe4000f8e9607 */
[----:B------:R-:W-:Y:S02]  /*e7f0*/  PRMT R7, R6, 0x7772, RZ ;  /* 0x0000777206077816 */ /* 0x000fe400000000ff */
[----:B---3--:R-:W-:-:S02]  /*e800*/  FMNMX.FTZ R5, R9, R21, !PT ;  /* 0x0000001509057209 */ /* 0x008fc40007810000 */
[----:B------:R-:W-:Y:S02]  /*e810*/  PRMT R29, R2, 0x5410, R23 ;  /* 0x00005410021d7816 */ /* 0x000fe40000000017 */
[----:B------:R-:W-:Y:S01]  /*e820*/  PRMT R8, R6, 0x7773, RZ ;  /* 0x0000777306087816 */ /* 0x000fe200000000ff */
[----:B------:R-:W3:Y:S01]  /*e830*/  SHFL.BFLY PT, R9, R5, 0x1, 0x1f ;  /* 0x0c201f0005097f89 */ /* 0x000ee200000e0000 */
[----:B----4-:R-:W-:Y:S02]  /*e840*/  FMNMX.FTZ R2, R13, R22, !PT ;  /* 0x000000160d027209 */ /* 0x010fe40007810000 */
[----:B------:R-:W-:Y:S02]  /*e850*/  PRMT R33, R7, 0x5410, R8 ;  /* 0x0000541007217816 */ /* 0x000fe40000000008 */
[----:B--2---:R-:W-:Y:S01]  /*e860*/  FMNMX.FTZ R4, R11, R20, !PT ;  /* 0x000000140b047209 */ /* 0x004fe20007810000 */
[----:B------:R-:W2:Y:S01]  /*e870*/  SHFL.BFLY PT, R7, R2, 0x1, 0x1f ;  /* 0x0c201f0002077f89 */ /* 0x000ea200000e0000 */
[----:B------:R-:W-:-:S02]  /*e880*/  MOV R10, R6 ;  /* 0x00000006000a7202 */ /* 0x000fc40000000f00 */
[----:B------:R-:W-:Y:S01]  /*e890*/  PRMT R32, R6, 0x7771, RZ ;  /* 0x0000777106207816 */ /* 0x000fe200000000ff */
[----:B------:R-:W4:Y:S01]  /*e8a0*/  SHFL.BFLY PT, R8, R4, 0x1, 0x1f ;  /* 0x0c201f0004087f89 */ /* 0x000f2200000e0000 */
[----:B------:R-:W-:Y:S02]  /*e8b0*/  LOP3.LUT R6, R25, 0xff, RZ, 0xc0, !PT ;  /* 0x000000ff19067812 */ /* 0x000fe400078ec0ff */
[C---:B------:R-:W-:Y:S02]  /*e8c0*/  LOP3.LUT R13, R3.reuse, 0xffff, RZ, 0xc0, !PT ;  /* 0x0000ffff030d7812 */ /* 0x040fe400078ec0ff */
[----:B------:R-:W-:Y:S02]  /*e8d0*/  PRMT R28, R6, 0x5410, R28 ;  /* 0x00005410061c7816 */ /* 0x000fe4000000001c */
[----:B------:R-:W-:Y:S02]  /*e8e0*/  PRMT R11, R3, 0x7632, R11 ;  /* 0x00007632030b7816 */ /* 0x000fe4000000000b */
[----:B-----5:R-:W-:-:S02]  /*e8f0*/  FMNMX.FTZ R6, R14, R12, !PT ;  /* 0x0000000c0e067209 */ /* 0x020fc40007810000 */
[----:B------:R-:W-:Y:S02]  /*e900*/  LOP3.LUT R23, R3, 0xff, RZ, 0xc0, !PT ;  /* 0x000000ff03177812 */ /* 0x000fe400078ec0ff */
[----:B------:R-:W-:Y:S02]  /*e910*/  SHF.R.U32.HI R14, RZ, 0x18, R3 ;  /* 0x00000018ff0e7819 */ /* 0x000fe40000011603 */
[----:B------:R-:W-:Y:S02]  /*e920*/  LOP3.LUT R12, R10, 0xff, RZ, 0xc0, !PT ;  /* 0x000000ff0a0c7812 */ /* 0x000fe400078ec0ff */
[----:B------:R-:W-:Y:S01]  /*e930*/  SHF.R.U32.HI R13, RZ, 0x8, R13 ;  /* 0x00000008ff0d7819 */ /* 0x000fe2000001160d */
[----:B------:R-:W5:Y:S01]  /*e940*/  SHFL.BFLY PT, R10, R6, 0x1, 0x1f ;  /* 0x0c201f00060a7f89 */ /* 0x000f6200000e0000 */
[----:B------:R-:W-:Y:S02]  /*e950*/  LOP3.LUT R3, R0, 0xffff, RZ, 0xc0, !PT ;  /* 0x0000ffff00037812 */ /* 0x000fe400078ec0ff */
[----:B------:R-:W-:-:S02]  /*e960*/  LOP3.LUT R11, R11, 0xff, RZ, 0xc0, !PT ;  /* 0x000000ff0b0b7812 */ /* 0x000fc400078ec0ff */
[----:B------:R-:W-:Y:S02]  /*e970*/  PRMT R32, R12, 0x5410, R32 ;  /* 0x000054100c207816 */ /* 0x000fe40000000020 */
[C---:B------:R-:W-:Y:S02]  /*e980*/  LOP3.LUT R12, R0.reuse, 0xff, RZ, 0xc0, !PT ;  /* 0x000000ff000c7812 */ /* 0x040fe400078ec0ff */
[----:B------:R-:W-:Y:S02]  /*e990*/  SHF.R.U32.HI R3, RZ, 0x8, R3 ;  /* 0x00000008ff037819 */ /* 0x000fe40000011603 */
[----:B------:R-:W-:Y:S02]  /*e9a0*/  PRMT R23, R23, 0x5410, R13 ;  /* 0x0000541017177816 */ /* 0x000fe4000000000d */
[----:B------:R-:W-:Y:S01]  /*e9b0*/  PRMT R25, R11, 0x5410, R14 ;  /* 0x000054100b197816 */ /* 0x000fe2000000000e */
[----:B------:R-:W5:Y:S01]  /*e9c0*/  LDC R13, c[0x0][0x4f8] ;  /* 0x00013e00ff0d7b82 */ /* 0x000f620000000800 */
[----:B------:R-:W-:-:S02]  /*e9d0*/  PRMT R11, R0, 0x7632, R11 ;  /* 0x00007632000b7816 */ /* 0x000fc4000000000b */
[----:B---3--:R-:W-:Y:S02]  /*e9e0*/  FMNMX.FTZ R223, R5, R9, !PT ;  /* 0x0000000905df7209 */ /* 0x008fe40007810000 */
[----:B--2---:R-:W-:Y:S02]  /*e9f0*/  FMNMX.FTZ R222, R2, R7, !PT ;  /* 0x0000000702de7209 */ /* 0x004fe40007810000 */
[----:B------:R-:W-:Y:S01]  /*ea00*/  PRMT R27, R12, 0x5410, R3 ;  /* 0x000054100c1b7816 */ /* 0x000fe20000000003 */
[----:B-1----:R-:W-:Y:S01]  /*ea10*/  FMUL.FTZ R20, R223, UR7 ;  /* 0x00000007df147c20 */ /* 0x002fe20008410000 */
[----:B------:R-:W-:Y:S02]  /*ea20*/  SHF.R.U32.HI R3, RZ, 0x18, R0 ;  /* 0x00000018ff037819 */ /* 0x000fe40000011600 */
[----:B------:R-:W-:Y:S02]  /*ea30*/  LOP3.LUT R0, R11, 0xff, RZ, 0xc0, !PT ;  /* 0x000000ff0b007812 */ /* 0x000fe400078ec0ff */
[----:B------:R-:W-:-:S02]  /*ea40*/  FSETP.NEU.FTZ.AND P0, PT, R223, -INF , PT ;  /* 0xff800000df00780b */ /* 0x000fc40003f1d000 */
[----:B------:R-:W-:Y:S02]  /*ea50*/  FSETP.NEU.FTZ.AND P3, PT, R222, -INF , PT ;  /* 0xff800000de00780b */ /* 0x000fe40003f7d000 */
[----:B------:R-:W-:Y:S02]  /*ea60*/  PRMT R26, R0, 0x5410, R3 ;  /* 0x00005410001a7816 */ /* 0x000fe40000000003 */
[----:B------:R-:W-:Y:S02]  /*ea70*/  FSEL R2, R223, RZ, P0 ;  /* 0x000000ffdf027208 */ /* 0x000fe40000000000 */
[----:B------:R-:W-:Y:S02]  /*ea80*/  FSEL R0, R222, RZ, P3 ;  /* 0x000000ffde007208 */ /* 0x000fe40001800000 */
[----:B------:R-:W-:Y:S01]  /*ea90*/  FSEL R20, R20, RZ, P0 ;  /* 0x000000ff14147208 */ /* 0x000fe20000000000 */
[----:B------:R-:W-:Y:S01]  /*eaa0*/  FADD.FTZ R9, R135, -R2 ;  /* 0x8000000287097221 */ /* 0x000fe20000010000 */
[----:B----4-:R-:W-:Y:S01]  /*eab0*/  FMNMX.FTZ R221, R4, R8, !PT ;  /* 0x0000000804dd7209 */ /* 0x010fe20007810000 */
[----:B------:R-:W-:Y:S01]  /*eac0*/  FADD.FTZ R22, R136, -R0 ;  /* 0x8000000088167221 */ /* 0x000fe20000010000 */
[----:B-----5:R-:W-:Y:S01]  /*ead0*/  LOP3.LUT R12, R13, 0xff, RZ, 0xc0, !PT ;  /* 0x000000ff0d0c7812 */ /* 0x020fe200078ec0ff */
[--C-:B------:R-:W-:Y:S01]  /*eae0*/  FFMA.FTZ R2, R24, UR7, -R20.reuse ;  /* 0x0000000718027c23 */ /* 0x100fe20008010814 */
[--C-:B------:R-:W-:Y:S01]  /*eaf0*/  FFMA.FTZ R0, R19, UR7, -R20.reuse ;  /* 0x0000000713007c23 */ /* 0x100fe20008010814 */
[C---:B------:R-:W-:Y:S01]  /*eb00*/  FMUL.FTZ R19, R221.reuse, UR7 ;  /* 0x00000007dd137c20 */ /* 0x040fe20008410000 */
[----:B------:R-:W-:Y:S01]  /*eb10*/  FSETP.NEU.FTZ.AND P4, PT, R221, -INF , PT ;  /* 0xff800000dd00780b */ /* 0x000fe20003f9d000 */
[----:B------:R1:W-:Y:S01]  /*eb20*/  MUFU.EX2 R200, R2 ;  /* 0x0000000200c87308 */ /* 0x0003e20000000800 */
[----:B------:R-:W-:Y:S01]  /*eb30*/  LEA R12, R12, R12, 0x10 ;  /* 0x0000000c0c0c7211 */ /* 0x000fe200078e80ff */
[----:B------:R-:W-:Y:S01]  /*eb40*/  FMUL.FTZ R13, R222, UR7 ;  /* 0x00000007de0d7c20 */ /* 0x000fe20008410000 */
[----:B------:R-:W-:Y:S01]  /*eb50*/  FSEL R19, R19, RZ, P4 ;  /* 0x000000ff13137208 */ /* 0x000fe20002000000 */
[----:B------:R2:W-:Y:S01]  /*eb60*/  MUFU.EX2 R187, R0 ;  /* 0x0000000000bb7308 */ /* 0x0005e20000000800 */
[----:B------:R-:W-:Y:S01]  /*eb70*/  FMNMX.FTZ R220, R6, R10, !PT ;  /* 0x0000000a06dc7209 */ /* 0x000fe20007810000 */
[--C-:B------:R-:W-:Y:S01]  /*eb80*/  FFMA.FTZ R15, R15, UR7, -R20.reuse ;  /* 0x000000070f0f7c23 */ /* 0x100fe20008010814 */
[----:B------:R-:W-:Y:S01]  /*eb90*/  HSET2.LE.AND R10, R28, R12, PT ;  /* 0x0000000c1c0a7233 */ /* 0x000fe20003803000 */
[----:B------:R-:W-:Y:S01]  /*eba0*/  FFMA.FTZ R16, R16, UR7, -R19 ;  /* 0x0000000710107c23 */ /* 0x000fe20008010813 */
[C---:B------:R-:W-:Y:S01]  /*ebb0*/  FSETP.NEU.FTZ.AND P0, PT, R220.reuse, -INF , PT ;  /* 0xff800000dc00780b */ /* 0x040fe20003f1d000 */
[----:B------:R-:W-:Y:S01]  /*ebc0*/  MUFU.EX2 R193, R15 ;  /* 0x0000000f00c17308 */ /* 0x000fe20000000800 */
[----:B------:R-:W-:Y:S01]  /*ebd0*/  FSEL R3, R221, RZ, P4 ;  /* 0x000000ffdd037208 */ /* 0x000fe20002000000 */
[C---:B------:R-:W-:Y:S01]  /*ebe0*/  FMUL.FTZ R14, R220.reuse, UR7 ;  /* 0x00000007dc0e7c20 */ /* 0x040fe20008410000 */
[----:B------:R-:W-:Y:S01]  /*ebf0*/  FSEL R13, R13, RZ, P3 ;  /* 0x000000ff0d0d7208 */ /* 0x000fe20001800000 */
[----:B------:R3:W-:Y:S01]  /*ec00*/  MUFU.EX2 R201, R16 ;  /* 0x0000001000c97308 */ /* 0x0007e20000000800 */
[----:B-1----:R-:W-:Y:S01]  /*ec10*/  FSEL R2, R220, RZ, P0 ;  /* 0x000000ffdc027208 */ /* 0x002fe20000000000 */
[----:B------:R-:W-:Y:S01]  /*ec20*/  FADD.FTZ R21, R134, -R3 ;  /* 0x8000000386157221 */ /* 0x000fe20000010000 */
[--C-:B------:R-:W-:Y:S01]  /*ec30*/  FFMA.FTZ R3, R132, UR7, -R19.reuse ;  /* 0x0000000784037c23 */ /* 0x100fe20008010813 */
[----:B--2---:R-:W-:Y:S01]  /*ec40*/  FFMA.FTZ R0, R139, UR7, -R20 ;  /* 0x000000078b007c23 */ /* 0x004fe20008010814 */
[----:B------:R-:W-:Y:S01]  /*ec50*/  FSEL R14, R14, RZ, P0 ;  /* 0x000000ff0e0e7208 */ /* 0x000fe20000000000 */
[----:B------:R-:W-:Y:S01]  /*ec60*/  FADD.FTZ R7, R140, -R2 ;  /* 0x800000028c077221 */ /* 0x000fe20000010000 */
[----:B------:R-:W-:Y:S01]  /*ec70*/  FFMA.FTZ R2, R137, UR7, -R19 ;  /* 0x0000000789027c23 */ /* 0x000fe20008010813 */
[----:B------:R1:W2:Y:S01]  /*ec80*/  MUFU.EX2 R192, R0 ;  /* 0x0000000000c07308 */ /* 0x0002a20000000800 */
[----:B------:R-:W-:Y:S01]  /*ec90*/  MOV R195, R227 ;  /* 0x000000e300c37202 */ /* 0x000fe20000000f00 */
[--C-:B------:R-:W-:Y:S01]  /*eca0*/  FFMA.FTZ R5, R184, UR7, -R14.reuse ;  /* 0x00000007b8057c23 */ /* 0x100fe2000801080e */
[--C-:B------:R-:W-:Y:S01]  /*ecb0*/  FFMA.FTZ R6, R142, UR7, -R14.reuse ;  /* 0x000000078e067c23 */ /* 0x100fe2000801080e */
[----:B------:R4:W-:Y:S01]  /*ecc0*/  MUFU.EX2 R194, R2 ;  /* 0x0000000200c27308 */ /* 0x0009e20000000800 */
[----:B------:R-:W-:Y:S01]  /*ecd0*/  FFMA.FTZ R17, R17, UR7, -R13 ;  /* 0x0000000711117c23 */ /* 0x000fe2000801080d */
[----:B------:R-:W-:Y:S01]  /*ece0*/  FFMA.FTZ R18, R18, UR7, -R14 ;  /* 0x0000000712127c23 */ /* 0x000fe2000801080e */
[----:B---3--:R-:W-:Y:S01]  /*ecf0*/  FMUL.FTZ R16, R22, UR7 ;  /* 0x0000000716107c20 */ /* 0x008fe20008410000 */
[----:B------:R3:W5:Y:S01]  /*ed00*/  MUFU.EX2 R35, R3 ;  /* 0x0000000300237308 */ /* 0x0007620000000800 */
[----:B------:R-:W-:Y:S01]  /*ed10*/  FMUL.FTZ R15, R7, UR7 ;  /* 0x00000007070f7c20 */ /* 0x000fe20008410000 */
[----:B------:R-:W-:-:S02]  /*ed20*/  MOV R135, R195 ;  /* 0x000000c300877202 */ /* 0x000fc40000000f00 */
[----:B------:R-:W-:Y:S01]  /*ed30*/  MUFU.EX2 R227, R6 ;  /* 0x0000000600e37308 */ /* 0x000fe20000000800 */
[----:B-1----:R-:W-:Y:S01]  /*ed40*/  FFMA.FTZ R0, R138, UR7, -R19 ;  /* 0x000000078a007c23 */ /* 0x002fe20008010813 */
[----:B--2---:R-:W-:Y:S02]  /*ed50*/  F2FP.F16.F32.PACK_AB R4, R192, R193 ;  /* 0x000000c1c004723e */ /* 0x004fe400000000ff */
[----:B------:R1:W-:Y:S01]  /*ed60*/  MUFU.EX2 R235, R17 ;  /* 0x0000001100eb7308 */ /* 0x0003e20000000800 */
[----:B----4-:R-:W-:-:S03]  /*ed70*/  FFMA.FTZ R2, R133, UR7, -R13 ;  /* 0x0000000785027c23 */ /* 0x010fc6000801080d */
[----:B------:R2:W-:Y:S01]  /*ed80*/  MUFU.EX2 R186, R0 ;  /* 0x0000000000ba7308 */ /* 0x0005e20000000800 */
[----:B---3--:R-:W-:-:S03]  /*ed90*/  FFMA.FTZ R3, R141, UR7, -R13 ;  /* 0x000000078d037c23 */ /* 0x008fc6000801080d */
[----:B------:R-:W-:Y:S04]  /*eda0*/  MUFU.EX2 R34, R2 ;  /* 0x0000000200227308 */ /* 0x000fe80000000800 */
[----:B------:R3:W-:Y:S01]  /*edb0*/  MUFU.EX2 R248, R3 ;  /* 0x0000000300f87308 */ /* 0x0007e20000000800 */
[----:B-1----:R-:W-:-:S03]  /*edc0*/  FMUL.FTZ R17, R21, UR7 ;  /* 0x0000000715117c20 */ /* 0x002fc60008410000 */
[----:B------:R1:W-:Y:S01]  /*edd0*/  MUFU.EX2 R211, R18 ;  /* 0x0000001200d37308 */ /* 0x0003e20000000800 */
[----:B--2---:R-:W-:-:S03]  /*ede0*/  F2FP.F16.F32.PACK_AB R0, R187, R200 ;  /* 0x000000c8bb00723e */ /* 0x004fc600000000ff */
[----:B------:R-:W2:Y:S01]  /*edf0*/  MUFU.EX2 R17, R17 ;  /* 0x0000001100117308 */ /* 0x000ea20000000800 */
[----:B------:R-:W-:Y:S02]  /*ee00*/  LOP3.LUT R10, R0, R10, RZ, 0xc0, !PT ;  /* 0x0000000a000a7212 */ /* 0x000fe400078ec0ff */
[----:B------:R-:W-:Y:S01]  /*ee10*/  LOP3.LUT R0, R249, R225, RZ, 0x3c, !PT ;  /* 0x000000e1f9007212 */ /* 0x000fe200078e3cff */
[----:B------:R-:W4:Y:S01]  /*ee20*/  MUFU.EX2 R16, R16 ;  /* 0x0000001000107308 */ /* 0x000f220000000800 */
[--C-:B---3--:R-:W-:Y:S02]  /*ee30*/  HSET2.LE.AND R3, R23, R12.reuse, PT ;  /* 0x0000000c17037233 */ /* 0x108fe40003803000 */
[----:B------:R-:W-:Y:S01]  /*ee40*/  LOP3.LUT R225, R0, 0x200, R234, 0xf8, !PT ;  /* 0x0000020000e17812 */ /* 0x000fe200078ef8ea */
[----:B------:R-:W-:Y:S01]  /*ee50*/  FFMA.FTZ R0, R143, UR7, -R13 ;  /* 0x000000078f007c23 */ /* 0x000fe2000801080d */
[----:B------:R-:W3:Y:S01]  /*ee60*/  MUFU.EX2 R234, R5 ;  /* 0x0000000500ea7308 */ /* 0x000ee20000000800 */
[----:B------:R-:W-:Y:S01]  /*ee70*/  LOP3.LUT R8, R4, R3, RZ, 0xc0, !PT ;  /* 0x0000000304087212 */ /* 0x000fe200078ec0ff */
[----:B------:R-:W-:Y:S01]  /*ee80*/  FFMA.FTZ R3, R185, UR7, -R14 ;  /* 0x00000007b9037c23 */ /* 0x000fe2000801080e */
[----:B------:R-:W-:Y:S01]  /*ee90*/  LEA R134, R225, UR5, 0x1 ;  /* 0x00000005e1867c11 */ /* 0x000fe2000f8e08ff */
[----:B------:R3:W3:Y:S01]  /*eea0*/  MUFU.EX2 R132, R0 ;  /* 0x0000000000847308 */ /* 0x0006e20000000800 */
[----:B-----5:R-:W-:Y:S01]  /*eeb0*/  F2FP.F16.F32.PACK_AB R2, R35, R194 ;  /* 0x000000c22302723e */ /* 0x020fe200000000ff */
[----:B-1----:R-:W-:Y:S01]  /*eec0*/  FMUL.FTZ R18, R9, UR7 ;  /* 0x0000000709127c20 */ /* 0x002fe20008410000 */
[--C-:B------:R-:W-:Y:S01]  /*eed0*/  HSET2.LE.AND R4, R27, R12.reuse, PT ;  /* 0x0000000c1b047233 */ /* 0x100fe20003803000 */
[----:B------:R1:W-:Y:S01]  /*eee0*/  MUFU.EX2 R210, R3 ;  /* 0x0000000300d27308 */ /* 0x0003e20000000800 */
[-C--:B--2---:R-:W-:Y:S01]  /*eef0*/  FMUL.FTZ R146, R146, R17.reuse ;  /* 0x0000001192927220 */ /* 0x084fe20000410000 */
[-C--:B------:R-:W-:Y:S01]  /*ef00*/  FMUL.FTZ R147, R147, R17.reuse ;  /* 0x0000001193937220 */ /* 0x080fe20000410000 */
[-C--:B----4-:R-:W-:Y:S01]  /*ef10*/  FMUL.FTZ R148, R148, R16.reuse ;  /* 0x0000001094947220 */ /* 0x090fe20000410000 */
[----:B------:R-:W2:Y:S01]  /*ef20*/  MUFU.EX2 R18, R18 ;  /* 0x0000001200127308 */ /* 0x000ea20000000800 */
[----:B------:R-:W-:Y:S01]  /*ef30*/  FMUL.FTZ R149, R149, R16 ;  /* 0x0000001095957220 */ /* 0x000fe20000410000 */
[----:B---3--:R-:W-:Y:S01]  /*ef40*/  F2FP.F16.F32.PACK_AB R7, R227, R234 ;  /* 0x000000eae307723e */ /* 0x008fe200000000ff */
[-C--:B------:R-:W-:Y:S01]  /*ef50*/  FMUL.FTZ R152, R152, R16.reuse ;  /* 0x0000001098987220 */ /* 0x080fe20000410000 */
[----:B------:R-:W3:Y:S01]  /*ef60*/  MUFU.EX2 R15, R15 ;  /* 0x0000000f000f7308 */ /* 0x000ee20000000800 */
[----:B------:R-:W-:Y:S01]  /*ef70*/  FMUL.FTZ R153, R153, R16 ;  /* 0x0000001099997220 */ /* 0x000fe20000410000 */
[----:B------:R-:W-:Y:S01]  /*ef80*/  LOP3.LUT R0, R29, 0xff00ff, RZ, 0xc0, !PT ;  /* 0x00ff00ff1d007812 */ /* 0x000fe200078ec0ff */
[----:B------:R-:W-:Y:S01]  /*ef90*/  FMUL.FTZ R158, R158, R17 ;  /* 0x000000119e9e7220 */ /* 0x000fe20000410000 */
[----:B------:R-:W4:Y:S01]  /*efa0*/  LDSM.16.MT88.4 R28, [R134+0xa000] ;  /* 0x00a00000861c783b */ /* 0x000f220000004200 */
[----:B------:R-:W-:Y:S01]  /*efb0*/  F2FP.F16.F32.PACK_AB R5, R132, R235 ;  /* 0x000000eb8405723e */ /* 0x000fe200000000ff */
[-C--:B------:R-:W-:Y:S01]  /*efc0*/  FMUL.FTZ R159, R159, R17.reuse ;  /* 0x000000119f9f7220 */ /* 0x080fe20000410000 */
[--C-:B------:R-:W-:Y:S01]  /*efd0*/  HSET2.LE.AND R0, R0, R12.reuse, PT ;  /* 0x0000000c00007233 */ /* 0x100fe20003803000 */
[----:B------:R-:W-:Y:S01]  /*efe0*/  FMUL.FTZ R162, R162, R17 ;  /* 0x00000011a2a27220 */ /* 0x000fe20000410000 */
[----:B-1----:R-:W-:Y:S01]  /*eff0*/  LOP3.LUT R3, R33, 0xff00ff, RZ, 0xc0, !PT ;  /* 0x00ff00ff21037812 */ /* 0x002fe200078ec0ff */
[----:B--2---:R-:W-:Y:S01]  /*f000*/  FMUL.FTZ R144, R144, R18 ;  /* 0x0000001290907220 */ /* 0x004fe20000410000 */
[----:B------:R-:W-:Y:S01]  /*f010*/  LOP3.LUT R4, R5, R4, RZ, 0xc0, !PT ;  /* 0x0000000405047212 */ /* 0x000fe200078ec0ff */
[----:B------:R-:W-:Y:S01]  /*f020*/  FMUL.FTZ R145, R145, R18 ;  /* 0x0000001291917220 */ /* 0x000fe20000410000 */
[----:B------:R-:W-:Y:S01]  /*f030*/  LOP3.LUT R11, R2, R0, RZ, 0xc0, !PT ;  /* 0x00000000020b7212 */ /* 0x000fe200078ec0ff */
[-C--:B---3--:R-:W-:Y:S01]  /*f040*/  FMUL.FTZ R150, R150, R15.reuse ;  /* 0x0000000f96967220 */ /* 0x088fe20000410000 */
[--C-:B------:R-:W-:Y:S01]  /*f050*/  HSET2.LE.AND R0, R25, R12.reuse, PT ;  /* 0x0000000c19007233 */ /* 0x100fe20003803000 */
[----:B------:R-:W-:Y:S01]  /*f060*/  FMUL.FTZ R151, R151, R15 ;  /* 0x0000000f97977220 */ /* 0x000fe20000410000 */
[----:B------:R-:W-:Y:S01]  /*f070*/  F2FP.F16.F32.PACK_AB R2, R186, R201 ;  /* 0x000000c9ba02723e */ /* 0x000fe200000000ff */
[-C--:B------:R-:W-:Y:S01]  /*f080*/  FMUL.FTZ R154, R154, R15.reuse ;  /* 0x0000000f9a9a7220 */ /* 0x080fe20000410000 */
[--C-:B------:R-:W-:Y:S01]  /*f090*/  HSET2.LE.AND R3, R3, R12.reuse, PT ;  /* 0x0000000c03037233 */ /* 0x100fe20003803000 */
[----:B------:R-:W-:Y:S01]  /*f0a0*/  FMUL.FTZ R155, R155, R15 ;  /* 0x0000000f9b9b7220 */ /* 0x000fe20000410000 */
[----:B------:R-:W-:Y:S01]  /*f0b0*/  LOP3.LUT R9, R2, R0, RZ, 0xc0, !PT ;  /* 0x0000000002097212 */ /* 0x000fe200078ec0ff */
[-C--:B------:R-:W-:Y:S01]  /*f0c0*/  FMUL.FTZ R156, R156, R18.reuse ;  /* 0x000000129c9c7220 */ /* 0x080fe20000410000 */
[--C-:B------:R-:W-:Y:S01]  /*f0d0*/  HSET2.LE.AND R0, R32, R12.reuse, PT ;  /* 0x0000000c20007233 */ /* 0x100fe20003803000 */
[----:B------:R-:W-:Y:S01]  /*f0e0*/  FMUL.FTZ R157, R157, R18 ;  /* 0x000000129d9d7220 */ /* 0x000fe20000410000 */
[----:B------:R-:W-:Y:S01]  /*f0f0*/  F2FP.F16.F32.PACK_AB R2, R34, R248 ;  /* 0x000000f82202723e */ /* 0x000fe200000000ff */
[-C--:B------:R-:W-:Y:S01]  /*f100*/  FMUL.FTZ R160, R160, R18.reuse ;  /* 0x00000012a0a07220 */ /* 0x080fe20000410000 */
[----:B------:R-:W-:Y:S01]  /*f110*/  LOP3.LUT R7, R7, R3, RZ, 0xc0, !PT ;  /* 0x0000000307077212 */ /* 0x000fe200078ec0ff */
[----:B------:R-:W-:Y:S01]  /*f120*/  FMUL.FTZ R161, R161, R18 ;  /* 0x00000012a1a17220 */ /* 0x000fe20000410000 */
[----:B------:R-:W-:Y:S01]  /*f130*/  SEL R3, R224, 0xffffffe0, !P2 ;  /* 0xffffffe0e0037807 */ /* 0x000fe20005000000 */
[----:B------:R-:W-:Y:S01]  /*f140*/  FMUL.FTZ R163, R163, R17 ;  /* 0x00000011a3a37220 */ /* 0x000fe20000410000 */
[----:B------:R-:W-:Y:S01]  /*f150*/  LOP3.LUT R6, R2, R0, RZ, 0xc0, !PT ;  /* 0x0000000002067212 */ /* 0x000fe200078ec0ff */
[-C--:B------:R-:W-:Y:S01]  /*f160*/  FMUL.FTZ R164, R164, R16.reuse ;  /* 0x00000010a4a47220 */ /* 0x080fe20000410000 */
[----:B------:R-:W-:Y:S01]  /*f170*/  HSET2.LE.AND R0, R26, R12, PT ;  /* 0x0000000c1a007233 */ /* 0x000fe20003803000 */
[----:B------:R-:W-:Y:S01]  /*f180*/  FMUL.FTZ R165, R165, R16 ;  /* 0x00000010a5a57220 */ /* 0x000fe20000410000 */
[----:B------:R-:W-:Y:S01]  /*f190*/  F2FP.F16.F32.PACK_AB R2, R210, R211 ;  /* 0x000000d3d202723e */ /* 0x000fe200000000ff */
[----:B------:R-:W-:Y:S01]  /*f1a0*/  FMUL.FTZ R166, R166, R15 ;  /* 0x0000000fa6a67220 */ /* 0x000fe20000410000 */
[----:B------:R-:W-:Y:S01]  /*f1b0*/  IADD3 R133, PT, PT, R134, R3, RZ ;  /* 0x0000000386857210 */ /* 0x000fe20007ffe0ff */
[-C--:B------:R-:W-:Y:S01]  /*f1c0*/  FMUL.FTZ R167, R167, R15.reuse ;  /* 0x0000000fa7a77220 */ /* 0x080fe20000410000 */
[----:B------:R-:W-:Y:S01]  /*f1d0*/  LOP3.LUT R5, R2, R0, RZ, 0xc0, !PT ;  /* 0x0000000002057212 */ /* 0x000fe200078ec0ff */
[-C--:B------:R-:W-:Y:S01]  /*f1e0*/  FMUL.FTZ R168, R168, R16.reuse ;  /* 0x00000010a8a87220 */ /* 0x080fe20000410000 */
[C---:B------:R-:W-:Y:S01]  /*f1f0*/  IADD3 R0, PT, PT, R134.reuse, 0xa000, RZ ;  /* 0x0000a00086007810 */ /* 0x040fe20007ffe0ff */
[----:B------:R-:W1:Y:S01]  /*f200*/  LDSM.16.MT88.4 R24, [R133+0xa000] ;  /* 0x00a000008518783b */ /* 0x000e620000004200 */
[----:B------:R-:W-:Y:S01]  /*f210*/  IADD3 R21, PT, PT, R134, 0xa040, RZ ;  /* 0x0000a04086157810 */ /* 0x000fe20007ffe0ff */
[-C--:B----4-:R-:W-:Y:S01]  /*f220*/  HMMA.16816.F32 R244, R8, R28.reuse, R144 ;  /* 0x0000001c08f4723c */ /* 0x090fe20000001890 */
[----:B------:R-:W-:Y:S01]  /*f230*/  @P1 IADD3 R21, PT, PT, R0, -0x40, RZ ;  /* 0xffffffc000151810 */ /* 0x000fe20007ffe0ff */
[----:B------:R-:W-:Y:S01]  /*f240*/  FMUL.FTZ R169, R169, R16 ;  /* 0x00000010a9a97220 */ /* 0x000fe20000410000 */
[-C--:B------:R-:W-:Y:S01]  /*f250*/  FMUL.FTZ R170, R170, R15.reuse ;  /* 0x0000000faaaa7220 */ /* 0x080fe20000410000 */
[----:B------:R-:W-:Y:S01]  /*f260*/  FMUL.FTZ R171, R171, R15 ;  /* 0x0000000fabab7220 */ /* 0x000fe20000410000 */
[-C--:B------:R-:W-:Y:S01]  /*f270*/  FMUL.FTZ R172, R172, R18.reuse ;  /* 0x00000012acac7220 */ /* 0x080fe20000410000 */
[----:B------:R-:W-:Y:S01]  /*f280*/  FMUL.FTZ R173, R173, R18 ;  /* 0x00000012adad7220 */ /* 0x000fe20000410000 */
[-C--:B------:R-:W-:Y:S01]  /*f290*/  FMUL.FTZ R174, R174, R17.reuse ;  /* 0x00000011aeae7220 */ /* 0x080fe20000410000 */
[C---:B------:R-:W-:Y:S01]  /*f2a0*/  HMMA.16816.F32 R148, R4.reuse, R28, R148 ;  /* 0x0000001c0494723c */ /* 0x040fe20000001894 */
[----:B------:R-:W-:Y:S01]  /*f2b0*/  FMUL.FTZ R175, R175, R17 ;  /* 0x00000011afaf7220 */ /* 0x000fe20000410000 */
        /* <DEDUP_REMOVED lines=31> */
[----:B------:R-:W-:Y:S01]  /*f4b0*/  FMUL.FTZ R93, R93, R16 ;  /* 0x000000105d5d7220 */ /* 0x000fe20000410000 */
[-C--:B------:R-:W-:Y:S01]  /*f4c0*/  FMUL.FTZ R90, R90, R15.reuse ;  /* 0x0000000f5a5a7220 */ /* 0x080fe20000410000 */
[-C--:B------:R-:W-:Y:S01]  /*f4d0*/  FMUL.FTZ R91, R91, R15.reuse ;  /* 0x0000000f5b5b7220 */ /* 0x080fe20000410000 */
[-C--:B------:R-:W-:Y:S01]  /*f4e0*/  FMUL.FTZ R94, R94, R15.reuse ;  /* 0x0000000f5e5e7220 */ /* 0x080fe20000410000 */
[-C--:B------:R-:W-:Y:S01]  /*f4f0*/  FMUL.FTZ R95, R95, R15.reuse ;  /* 0x0000000f5f5f7220 */ /* 0x080fe20000410000 */
[C---:B------:R-:W-:Y:S01]  /*f500*/  HMMA.16816.F32 R164, R4.reuse, R24, R164 ;  /* 0x0000001804a4723c */ /* 0x040fe200000018a4 */
[-C--:B------:R-:W-:Y:S01]  /*f510*/  FMUL.FTZ R24, R36, R18.reuse ;  /* 0x0000001224187220 */ /* 0x080fe20000410000 */
[----:B------:R-:W-:Y:S01]  /*f520*/  FMUL.FTZ R25, R37, R18 ;  /* 0x0000001225197220 */ /* 0x000fe20000410000 */
        /* <DEDUP_REMOVED lines=14> */
[-C--:B------:R-:W-:Y:S01]  /*f610*/  FMUL.FTZ R26, R38, R17.reuse ;  /* 0x00000011261a7220 */ /* 0x080fe20000410000 */
[----:B------:R-:W-:Y:S01]  /*f620*/  FMUL.FTZ R27, R39, R17 ;  /* 0x00000011271b7220 */ /* 0x000fe20000410000 */
[----:B------:R-:W-:Y:S01]  /*f630*/  MOV R174, R132 ;  /* 0x0000008400ae7202 */ /* 0x000fe20000000f00 */
[-C--:B------:R-:W-:Y:S01]  /*f640*/  FMUL.FTZ R124, R124, R16.reuse ;  /* 0x000000107c7c7220 */ /* 0x080fe20000410000 */
[----:B------:R-:W-:Y:S01]  /*f650*/  IADD3 R132, PT, PT, R3, R21, RZ ;  /* 0x0000001503847210 */ /* 0x000fe20007ffe0ff */
[----:B------:R-:W-:Y:S01]  /*f660*/  FMUL.FTZ R125, R125, R16 ;  /* 0x000000107d7d7220 */ /* 0x000fe20000410000 */
[-C--:B------:R-:W-:Y:S01]  /*f670*/  FMUL.FTZ R126, R126, R15.reuse ;  /* 0x0000000f7e7e7220 */ /* 0x080fe20000410000 */
[-C--:B--2---:R-:W-:Y:S01]  /*f680*/  HMMA.16816.F32 R160, R4, R28.reuse, R40 ;  /* 0x0000001c04a0723c */ /* 0x084fe20000001828 */
[----:B------:R-:W1:Y:S01]  /*f690*/  LDSM.16.MT88.4 R40, [R21+0x1000] ;  /* 0x001000001528783b */ /* 0x000e620000004200 */
[----:B------:R-:W-:Y:S01]  /*f6a0*/  FMUL.FTZ R127, R127, R15 ;  /* 0x0000000f7f7f7220 */ /* 0x000fe20000410000 */
[----:B------:R-:W-:Y:S01]  /*f6b0*/  IMAD.WIDE.U32 R2, R177, -0x2daee0ad, RZ ;  /* 0xd2511f53b1027825 */ /* 0x000fe200078e00ff */
[----:B------:R-:W-:Y:S01]  /*f6c0*/  MOV R158, R194 ;  /* 0x000000c2009e7202 */ /* 0x000fe20000000f00 */
[----:B------:R-:W2:Y:S02]  /*f6d0*/  LDSM.16.MT88.4 R36, [R132] ;  /* 0x000000008424783b */ /* 0x000ea40000004200 */
[-C--:B------:R-:W-:Y:S01]  /*f6e0*/  FMUL.FTZ R48, R48, R18.reuse ;  /* 0x0000001230307220 */ /* 0x080fe20000410000 */
[----:B------:R-:W-:Y:S01]  /*f6f0*/  FMUL.FTZ R49, R49, R18 ;  /* 0x0000001231317220 */ /* 0x000fe20000410000 */
[----:B------:R-:W-:Y:S01]  /*f700*/  HMMA.16816.F32 R212, R8, R28, R24 ;  /* 0x0000001c08d4723c */ /* 0x000fe20000001818 */
[----:B------:R-:W-:Y:S01]  /*f710*/  MOV R29, R35 ;  /* 0x00000023001d7202 */ /* 0x000fe20000000f00 */
[----:B------:R-:W-:Y:S01]  /*f720*/  LDSM.16.MT88.4 R24, [R133+0xb000] ;  /* 0x00b000008518783b */ /* 0x000fe20000004200 */
[----:B------:R-:W-:Y:S01]  /*f730*/  MOV R28, R34 ;  /* 0x00000022001c7202 */ /* 0x000fe20000000f00 */
[-C--:B------:R-:W-:Y:S01]  /*f740*/  FMUL.FTZ R50, R50, R17.reuse ;  /* 0x0000001132327220 */ /* 0x080fe20000410000 */
[----:B------:R-:W-:Y:S01]  /*f750*/  LOP3.LUT R0, R176, UR15, R3, 0x96, !PT ;  /* 0x0000000fb0007c12 */ /* 0x000fe2000f8e9603 */
[----:B------:R-:W3:Y:S01]  /*f760*/  LDSM.16.MT88.4 R32, [R134+0xb000] ;  /* 0x00b000008620783b */ /* 0x000ee20000004200 */
[C---:B------:R-:W-:Y:S01]  /*f770*/  PRMT R3, R2.reuse, 0x7772, RZ ;  /* 0x0000777202037816 */ /* 0x040fe200000000ff */
[-C--:B------:R-:W-:Y:S01]  /*f780*/  HMMA.16816.F32 R144, R4, R30.reuse, R44 ;  /* 0x0000001e0490723c */ /* 0x080fe2000000182c */
[----:B------:R-:W-:Y:S01]  /*f790*/  MOV R22, R2 ;  /* 0x0000000200167202 */ /* 0x000fe20000000f00 */
[----:B------:R-:W4:Y:S01]  /*f7a0*/  LDSM.16.MT88.4 R44, [R132+0x1000] ;  /* 0x00100000842c783b */ /* 0x000f220000004200 */
[----:B------:R-:W-:Y:S01]  /*f7b0*/  PRMT R23, R2, 0x7771, RZ ;  /* 0x0000777102177816 */ /* 0x000fe200000000ff */
[----:B------:R-:W-:Y:S01]  /*f7c0*/  FMUL.FTZ R51, R51, R17 ;  /* 0x0000001133337220 */ /* 0x000fe20000410000 */
[----:B------:R-:W-:Y:S01]  /*f7d0*/  MOV R159, R201 ;  /* 0x000000c9009f7202 */ /* 0x000fe20000000f00 */
[----:B------:R-:W-:Y:S01]  /*f7e0*/  FMUL.FTZ R52, R52, R18 ;  /* 0x0000001234347220 */ /* 0x000fe20000410000 */
[----:B------:R-:W-:Y:S01]  /*f7f0*/  MOV R173, R200 ;  /* 0x000000c800ad7202 */ /* 0x000fe20000000f00 */
        /* <DEDUP_REMOVED lines=41> */
[----:B---3--:R-:W-:Y:S01]  /*fa90*/  HMMA.16816.F32 R72, R4, R32, R72 ;  /* 0x000000200448723c */ /* 0x008fe20000001848 */
[-C--:B------:R-:W-:Y:S01]  /*faa0*/  FMUL.FTZ R130, R130, R17.reuse ;  /* 0x0000001182827220 */ /* 0x080fe20000410000 */
[----:B------:R-:W-:Y:S01]  /*fab0*/  FMUL.FTZ R131, R131, R17 ;  /* 0x0000001183837220 */ /* 0x000fe20000410000 */
[----:B------:R-:W-:Y:S01]  /*fac0*/  MOV R157, R193 ;  /* 0x000000c1009d7202 */ /* 0x000fe20000000f00 */
[----:B------:R-:W1:Y:S01]  /*fad0*/  LDSM.16.MT88.4 R48, [R21+0x800] ;  /* 0x000800001530783b */ /* 0x000e620000004200 */
[----:B------:R-:W-:-:S02]  /*fae0*/  MOV R156, R192 ;  /* 0x000000c0009c7202 */ /* 0x000fc40000000f00 */
[----:B------:R-:W-:Y:S01]  /*faf0*/  MOV R172, R187 ;  /* 0x000000bb00ac7202 */ /* 0x000fe20000000f00 */
[----:B------:R-:W-:Y:S01]  /*fb00*/  HMMA.16816.F32 R76, R4, R34, R76 ;  /* 0x00000022044c723c */ /* 0x000fe2000000184c */
[----:B------:R-:W-:-:S07]  /*fb10*/  MOV R175, R186 ;  /* 0x000000ba00af7202 */ /* 0x000fce0000000f00 */
[C---:B------:R-:W-:Y:S08]  /*fb20*/  HMMA.16816.F32 R88, R4.reuse, R24, R88 ;  /* 0x000000180458723c */ /* 0x040ff00000001858 */
[C---:B------:R-:W-:Y:S08]  /*fb30*/  HMMA.16816.F32 R92, R4.reuse, R26, R92 ;  /* 0x0000001a045c723c */ /* 0x040ff0000000185c */
[C---:B------:R-:W-:Y:S08]  /*fb40*/  HMMA.16816.F32 R108, R4.reuse, R42, R108 ;  /* 0x0000002a046c723c */ /* 0x040ff0000000186c */
[C---:B----4-:R-:W-:Y:S08]  /*fb50*/  HMMA.16816.F32 R120, R4.reuse, R44, R120 ;  /* 0x0000002c0478723c */ /* 0x050ff00000001878 */
[----:B------:R-:W-:Y:S01]  /*fb60*/  HMMA.16816.F32 R136, R4, R46, R124 ;  /* 0x0000002e0488723c */ /* 0x000fe2000000187c */
[----:B------:R-:W-:Y:S01]  /*fb70*/  PRMT R4, R2, 0x7773, RZ ;  /* 0x0000777302047816 */ /* 0x000fe200000000ff */
[----:B------:R-:W-:Y:S01]  /*fb80*/  FFMA.FTZ R2, R183, UR7, -R13 ;  /* 0x00000007b7027c23 */ /* 0x000fe2000801080d */
[----:B------:R-:W-:-:S02]  /*fb90*/  MOV R183, R28 ;  /* 0x0000001c00b77202 */ /* 0x000fc40000000f00 */
[----:B------:R-:W-:Y:S01]  /*fba0*/  PRMT R7, R3, 0x5410, R4 ;  /* 0x0000541003077816 */ /* 0x000fe20000000004 */
[----:B------:R2:W-:Y:S01]  /*fbb0*/  MUFU.EX2 R177, R2 ;  /* 0x0000000200b17308 */ /* 0x0005e20000000800 */
[--C-:B------:R-:W-:Y:S01]  /*fbc0*/  FFMA.FTZ R4, R178, UR7, -R13.reuse ;  /* 0x00000007b2047c23 */ /* 0x100fe2000801080d */
[--C-:B------:R-:W-:Y:S01]  /*fbd0*/  FFMA.FTZ R3, R181, UR7, -R13.reuse ;  /* 0x00000007b5037c23 */ /* 0x100fe2000801080d */
[----:B------:R-:W-:Y:S01]  /*fbe0*/  MOV R178, R158 ;  /* 0x0000009e00b27202 */ /* 0x000fe20000000f00 */
[C---:B------:R-:W-:Y:S01]  /*fbf0*/  HMMA.16816.F32 R184, R8.reuse, R36, R52 ;  /* 0x0000002408b8723c */ /* 0x040fe20000001834 */
[----:B------:R-:W-:Y:S01]  /*fc00*/  MOV R158, R135 ;  /* 0x00000087009e7202 */ /* 0x000fe20000000f00 */
[----:B------:R3:W4:Y:S01]  /*fc10*/  MUFU.EX2 R176, R3 ;  /* 0x0000000300b07308 */ /* 0x0007220000000800 */
[----:B------:R-:W-:Y:S02]  /*fc20*/  LOP3.LUT R6, R0, 0xff, RZ, 0xc0, !PT ;  /* 0x000000ff00067812 */ /* 0x000fe400078ec0ff */
[----:B------:R-:W-:Y:S01]  /*fc30*/  SHF.R.U32.HI R5, RZ, 0x18, R0 ;  /* 0x00000018ff057819 */ /* 0x000fe20000011600 */
[----:B------:R5:W-:Y:S01]  /*fc40*/  MUFU.EX2 R28, R4 ;  /* 0x00000004001c7308 */ /* 0x000be20000000800 */
[----:B------:R-:W-:Y:S01]  /*fc50*/  MOV R181, R29 ;  /* 0x0000001d00b57202 */ /* 0x000fe20000000f00 */
[----:B------:R-:W-:Y:S01]  /*fc60*/  HMMA.16816.F32 R192, R8, R38, R64 ;  /* 0x0000002608c0723c */ /* 0x000fe20000001840 */
[----:B------:R-:W-:Y:S01]  /*fc70*/  LDSM.16.MT88.4 R64, [R132+0x800] ;  /* 0x000800008440783b */ /* 0x000fe20000004200 */
[----:B--2---:R-:W-:Y:S01]  /*fc80*/  FFMA.FTZ R2, R180, UR7, -R13 ;  /* 0x00000007b4027c23 */ /* 0x004fe2000801080d */
[----:B------:R-:W-:-:S03]  /*fc90*/  MOV R180, R172 ;  /* 0x000000ac00b47202 */ /* 0x000fc60000000f00 */
[----:B------:R2:W-:Y:S01]  /*fca0*/  MUFU.EX2 R135, R2 ;  /* 0x0000000200877308 */ /* 0x0005e20000000800 */
[----:B---3--:R-:W-:Y:S01]  /*fcb0*/  LOP3.LUT R3, R0, 0xffff, RZ, 0xc0, !PT ;  /* 0x0000ffff00037812 */ /* 0x008fe200078ec0ff */
[C---:B------:R-:W-:Y:S01]  /*fcc0*/  HMMA.16816.F32 R68, R8.reuse, R32, R68 ;  /* 0x000000200844723c */ /* 0x040fe20000001844 */
[----:B-----5:R-:W-:Y:S02]  /*fcd0*/  FFMA.FTZ R4, R190, UR7, -R14 ;  /* 0x00000007be047c23 */ /* 0x020fe4000801080e */
[----:B------:R-:W-:Y:S02]  /*fce0*/  SHF.R.U32.HI R3, RZ, 0x8, R3 ;  /* 0x00000008ff037819 */ /* 0x000fe40000011603 */
[----:B------:R-:W-:Y:S01]  /*fcf0*/  MOV R190, R174 ;  /* 0x000000ae00be7202 */ /* 0x000fe20000000f00 */
[----:B------:R3:W-:Y:S01]  /*fd00*/  MUFU.EX2 R30, R4 ;  /* 0x00000004001e7308 */ /* 0x0007e20000000800 */
[----:B------:R-:W-:Y:S01]  /*fd10*/  PRMT R3, R6, 0x5410, R3 ;  /* 0x0000541006037816 */ /* 0x000fe20000000003 */
[----:B------:R-:W-:Y:S01]  /*fd20*/  HMMA.16816.F32 R140, R8, R34, R80 ;  /* 0x00000022088c723c */ /* 0x000fe20000001850 */
[----:B------:R-:W-:Y:S01]  /*fd30*/  LOP3.LUT R6, R22, 0xff, RZ, 0xc0, !PT ;  /* 0x000000ff16067812 */ /* 0x000fe200078ec0ff */
[----:B------:R-:W-:Y:S01]  /*fd40*/  LDSM.16.MT88.4 R80, [R134+0xb800] ;  /* 0x00b800008650783b */ /* 0x000fe20000004200 */
[----:B--2---:R-:W-:Y:S01]  /*fd50*/  PRMT R2, R0, 0x7632, R2 ;  /* 0x0000763200027816 */ /* 0x004fe20000000002 */
[----:B------:R-:W-:Y:S01]  /*fd60*/  FFMA.FTZ R0, R191, UR7, -R14 ;  /* 0x00000007bf007c23 */ /* 0x000fe2000801080e */
[----:B------:R-:W-:-:S02]  /*fd70*/  HSET2.LE.AND R3, R3, R12, PT ;  /* 0x0000000c03037233 */ /* 0x000fc40003803000 */
[----:B------:R-:W-:Y:S01]  /*fd80*/  LOP3.LUT R2, R2, 0xff, RZ, 0xc0, !PT ;  /* 0x000000ff02027812 */ /* 0x000fe200078ec0ff */
[----:B------:R2:W5:Y:S01]  /*fd90*/  MUFU.EX2 R31, R0 ;  /* 0x00000000001f7308 */ /* 0x0005620000000800 */
[C---:B------:R-:W-:Y:S01]  /*fda0*/  HMMA.16816.F32 R84, R8.reuse, R24, R84 ;  /* 0x000000180854723c */ /* 0x040fe20000001854 */
[----:B------:R-:W-:Y:S02]  /*fdb0*/  MOV R191, R173 ;  /* 0x000000ad00bf7202 */ /* 0x000fe40000000f00 */
[----:B------:R-:W-:Y:S01]  /*fdc0*/  PRMT R2, R2, 0x5410, R5 ;  /* 0x0000541002027816 */ /* 0x000fe20000000005 */
[--C-:B------:R-:W-:Y:S01]  /*fdd0*/  FFMA.FTZ R5, R179, UR7, -R14.reuse ;  /* 0x00000007b3057c23 */ /* 0x100fe2000801080e */
[----:B------:R-:W-:Y:S02]  /*fde0*/  MOV R25, R157 ;  /* 0x0000009d00197202 */ /* 0x000fe40000000f00 */
[----:B------:R-:W-:Y:S01]  /*fdf0*/  MOV R179, R156 ;  /* 0x0000009c00b37202 */ /* 0x000fe20000000f00 */
[----:B------:R1:W-:Y:S01]  /*fe00*/  MUFU.EX2 R13, R5 ;  /* 0x00000005000d7308 */ /* 0x0003e20000000800 */
[----:B---3--:R-:W-:Y:S01]  /*fe10*/  HSET2.LE.AND R4, R2, R12, PT ;  /* 0x0000000c02047233 */ /* 0x008fe20003803000 */
[----:B------:R-:W-:Y:S01]  /*fe20*/  HMMA.16816.F32 R36, R8, R26, R96 ;  /* 0x0000001a0824723c */ /* 0x000fe20000001860 */
[----:B----4-:R-:W-:Y:S01]  /*fe30*/  F2FP.F16.F32.PACK_AB R2, R176, R177 ;  /* 0x000000b1b002723e */ /* 0x010fe200000000ff */
[----:B------:R-:W3:Y:S01]  /*fe40*/  LDSM.16.MT88.4 R96, [R133+0xb800] ;  /* 0x00b800008560783b */ /* 0x000ee20000004200 */
[----:B--2---:R-:W-:Y:S01]  /*fe50*/  FFMA.FTZ R0, R182, UR7, -R14 ;  /* 0x00000007b6007c23 */ /* 0x004fe2000801080e */
[----:B------:R-:W-:-:S02]  /*fe60*/  MOV R182, R175 ;  /* 0x000000af00b67202 */ /* 0x000fc40000000f00 */
[----:B------:R-:W-:Y:S01]  /*fe70*/  LOP3.LUT R124, R2, R3, RZ, 0xc0, !PT ;  /* 0x00000003027c7212 */ /* 0x000fe200078ec0ff */
[----:B------:R5:W2:Y:S01]  /*fe80*/  MUFU.EX2 R29, R0 ;  /* 0x00000000001d7308 */ /* 0x000aa20000000800 */
[C---:B------:R-:W-:Y:S01]  /*fe90*/  HMMA.16816.F32 R100, R8.reuse, R40, R100 ;  /* 0x000000280864723c */ /* 0x040fe20000001864 */
[----:B------:R-:W-:Y:S01]  /*fea0*/  LDSM.16.MT88.4 R172, [R133+0xa800] ;  /* 0x00a8000085ac783b */ /* 0x000fe20000004200 */
[----:B------:R-:W-:Y:S02]  /*feb0*/  MOV R22, R158 ;  /* 0x0000009e00167202 */ /* 0x000fe40000000f00 */
[----:B-1----:R-:W-:Y:S02]  /*fec0*/  PRMT R5, R6, 0x5410, R23 ;  /* 0x0000541006057816 */ /* 0x002fe40000000017 */
[----:B------:R-:W-:Y:S02]  /*fed0*/  LOP3.LUT R6, R7, 0xff00ff, RZ, 0xc0, !PT ;  /* 0x00ff00ff07067812 */ /* 0x000fe400078ec0ff */
[----:B------:R-:W-:Y:S01]  /*fee0*/  HMMA.16816.F32 R52, R8, R42, R112 ;  /* 0x0000002a0834723c */ /* 0x000fe20000001870 */
[----:B------:R-:W-:Y:S01]  /*fef0*/  HSET2.LE.AND R2, R5, R12, PT ;  /* 0x0000000c05027233 */ /* 0x000fe20003803000 */
[----:B------:R-:W1:Y:S01]  /*ff00*/  LDSM.16.MT88.4 R112, [R21+0x1800] ;  /* 0x001800001570783b */ /* 0x000e620000004200 */
[----:B------:R-:W-:-:S02]  /*ff10*/  MOV R23, R159 ;  /* 0x0000009f00177202 */ /* 0x000fc40000000f00 */
[----:B-----5:R-:W-:Y:S01]  /*ff20*/  F2FP.F16.F32.PACK_AB R0, R30, R31 ;  /* 0x0000001f1e00723e */ /* 0x020fe200000000ff */
[----:B------:R4:W5:Y:S01]  /*ff30*/  LDSM.16.MT88.4 R156, [R134+0xa800] ;  /* 0x00a80000869c783b */ /* 0x0009620000004200 */
[----:B--2---:R-:W-:Y:S01]  /*ff40*/  F2FP.F16.F32.PACK_AB R3, R13, R29 ;  /* 0x0000001d0d03723e */ /* 0x004fe200000000ff */
[----:B------:R-:W-:Y:S01]  /*ff50*/  HMMA.16816.F32 R116, R8, R44, R116 ;  /* 0x0000002c0874723c */ /* 0x000fe20000001874 */
[----:B------:R-:W-:Y:S02]  /*ff60*/  LOP3.LUT R125, R0, R4, RZ, 0xc0, !PT ;  /* 0x00000004007d7212 */ /* 0x000fe400078ec0ff */
[----:B------:R-:W-:Y:S02]  /*ff70*/  HSET2.LE.AND R0, R6, R12, PT ;  /* 0x0000000c06007233 */ /* 0x000fe40003803000 */
[----:B------:R-:W-:-:S03]  /*ff80*/  F2FP.F16.F32.PACK_AB R4, R28, R135 ;  /* 0x000000871c04723e */ /* 0x000fc600000000ff */
[----:B------:R-:W-:Y:S01]  /*ff90*/  LOP3.LUT R127, R3, R0, RZ, 0xc0, !PT ;  /* 0x00000000037f7212 */ /* 0x000fe200078ec0ff */
[----:B------:R-:W-:Y:S01]  /*ffa0*/  HMMA.16816.F32 R32, R8, R46, R128 ;  /* 0x0000002e0820723c */ /* 0x000fe20000001880 */
[----:B------:R-:W-:Y:S01]  /*ffb0*/  LOP3.LUT R126, R4, R2, RZ, 0xc0, !PT ;  /* 0x00000002047e7212 */ /* 0x000fe200078ec0ff */
[----:B------:R-:W-:-:S03]  /*ffc0*/  IMAD.WIDE.U32 R2, R206, -0x2daee0ad, RZ ;  /* 0xd2511f53ce027825 */ /* 0x000fc600078e00ff */
[----:B------:R-:W-:-:S03]  /*ffd0*/  MOV R4, R2 ;  /* 0x0000000200047202 */ /* 0x000fc60000000f00 */
[C---:B------:R-:W-:Y:S01]  /*ffe0*/  HMMA.16816.F32 R40, R124.reuse, R48, R160 ;  /* 0x000000307c28723c */ /* 0x040fe200000018a0 */
[----:B------:R-:W-:Y:S02]  /*fff0*/  LOP3.LUT R0, R196, UR15, R3, 0x96, !PT ;  /* 0x0000000fc4007c12 */ /* 0x000fe4000f8e9603 */
[C---:B------:R-:W-:Y:S02]  /*10000*/  PRMT R6, R2.reuse, 0x7771, RZ ;  /* 0x0000777102067816 */ /* 0x040fe400000000ff */
[C---:B------:R-:W-:Y:S02]  /*10010*/  PRMT R5, R2.reuse, 0x7773, RZ ;  /* 0x0000777302057816 */ /* 0x040fe400000000ff */
[----:B------:R-:W-:Y:S01]  /*10020*/  PRMT R3, R2, 0x7772, RZ ;  /* 0x0000777202037816 */ /* 0x000fe200000000ff */
[----:B---3--:R-:W-:Y:S01]  /*10030*/  HMMA.16816.F32 R88, R124, R96, R88 ;  /* 0x000000607c58723c */ /* 0x008fe20000001858 */
[----:B------:R-:W-:Y:S01]  /*10040*/  LOP3.LUT R2, R4, 0xff, RZ, 0xc0, !PT ;  /* 0x000000ff04027812 */ /* 0x000fe200078ec0ff */
[----:B------:R-:W-:Y:S01]  /*10050*/  FFMA.FTZ R4, R205, UR7, -R20 ;  /* 0x00000007cd047c23 */ /* 0x000fe20008010814 */
[----:B------:R-:W-:-:S02]  /*10060*/  PRMT R8, R3, 0x5410, R5 ;  /* 0x0000541003087816 */ /* 0x000fc40000000005 */
[----:B------:R-:W-:Y:S01]  /*10070*/  PRMT R10, R2, 0x5410, R6 ;  /* 0x00005410020a7816 */ /* 0x000fe20000000006 */
[----:B------:R-:W-:Y:S01]  /*10080*/  FFMA.FTZ R6, R208, UR7, -R19 ;  /* 0x00000007d0067c23 */ /* 0x000fe20008010813 */
[C---:B------:R-:W-:Y:S01]  /*10090*/  LOP3.LUT R2, R0.reuse, 0xffff, RZ, 0xc0, !PT ;  /* 0x0000ffff00027812 */ /* 0x040fe200078ec0ff */
[C---:B------:R-:W-:Y:S01]  /*100a0*/  HMMA.16816.F32 R92, R124.reuse, R98, R92 ;  /* 0x000000627c5c723c */ /* 0x040fe2000000185c */
[C---:B------:R-:W-:Y:S02]  /*100b0*/  LOP3.LUT R3, R0.reuse, 0xff, RZ, 0xc0, !PT ;  /* 0x000000ff00037812 */ /* 0x040fe400078ec0ff */
[----:B------:R-:W-:Y:S02]  /*100c0*/  SHF.R.U32.HI R2, RZ, 0x8, R2 ;  /* 0x00000008ff027819 */ /* 0x000fe40000011602 */
[----:B------:R-:W-:Y:S02]  /*100d0*/  SHF.R.U32.HI R5, RZ, 0x18, R0 ;  /* 0x00000018ff057819 */ /* 0x000fe40000011600 */
[----:B------:R-:W-:Y:S01]  /*100e0*/  PRMT R7, R3, 0x5410, R2 ;  /* 0x0000541003077816 */ /* 0x000fe20000000002 */
[--C-:B------:R-:W-:Y:S01]  /*100f0*/  FFMA.FTZ R2, R207, UR7, -R20.reuse ;  /* 0x00000007cf027c23 */ /* 0x100fe20008010814 */
[----:B------:R-:W-:Y:S01]  /*10100*/  PRMT R3, R0, 0x7632, R3 ;  /* 0x0000763200037816 */ /* 0x000fe20000000003 */
[----:B------:R-:W-:Y:S01]  /*10110*/  FFMA.FTZ R0, R197, UR7, -R20 ;  /* 0x00000007c5007c23 */ /* 0x000fe20008010814 */
[----:B----4-:R-:W-:Y:S01]  /*10120*/  MOV R134, R25 ;  /* 0x0000001900867202 */ /* 0x010fe20000000f00 */
[----:B------:R2:W-:Y:S01]  /*10130*/  MUFU.EX2 R14, R2 ;  /* 0x00000002000e7308 */ /* 0x0005e20000000800 */
[----:B------:R-:W-:Y:S01]  /*10140*/  LOP3.LUT R3, R3, 0xff, RZ, 0xc0, !PT ;  /* 0x000000ff03037812 */ /* 0x000fe200078ec0ff */
[----:B------:R-:W3:Y:S01]  /*10150*/  LDSM.16.MT88.4 R24, [R132+0x1800] ;  /* 0x001800008418783b */ /* 0x000ee20000004200 */
[----:B-1----:R-:W-:Y:S01]  /*10160*/  HMMA.16816.F32 R104, R124, R112, R104 ;  /* 0x000000707c68723c */ /* 0x002fe20000001868 */
[----:B------:R1:W-:Y:S01]  /*10170*/  MUFU.EX2 R9, R0 ;  /* 0x0000000000097308 */ /* 0x0003e20000000800 */
[----:B------:R-:W-:Y:S01]  /*10180*/  PRMT R5, R3, 0x5410, R5 ;  /* 0x0000541003057816 */ /* 0x000fe20000000005 */
[----:B------:R-:W-:-:S04]  /*10190*/  FFMA.FTZ R3, R209, UR7, -R19 ;  /* 0x00000007d1037c23 */ /* 0x000fc80008010813 */
[----:B------:R-:W-:Y:S01]  /*101a0*/  MUFU.EX2 R11, R3 ;  /* 0x00000003000b7308 */ /* 0x000fe20000000800 */
[----:B------:R-:W-:Y:S01]  /*101b0*/  HSET2.LE.AND R5, R5, R12, PT ;  /* 0x0000000c05057233 */ /* 0x000fe20003803000 */
[----:B------:R-:W-:Y:S01]  /*101c0*/  HMMA.16816.F32 R108, R124, R114, R108 ;  /* 0x000000727c6c723c */ /* 0x000fe2000000186c */
[----:B--2---:R-:W-:Y:S02]  /*101d0*/  FFMA.FTZ R2, R199, UR7, -R20 ;  /* 0x00000007c7027c23 */ /* 0x004fe40008010814 */
[----:B------:R2:W-:Y:S01]  /*101e0*/  MUFU.EX2 R20, R4 ;  /* 0x0000000400147308 */ /* 0x0005e20000000800 */
[----:B-1----:R-:W-:-:S03]  /*101f0*/  FFMA.FTZ R0, R198, UR7, -R19 ;  /* 0x00000007c6007c23 */ /* 0x002fc60008010813 */
[----:B------:R1:W4:Y:S01]  /*10200*/  MUFU.EX2 R21, R2 ;  /* 0x0000000200157308 */ /* 0x0003220000000800 */
[C---:B------:R-:W-:Y:S08]  /*10210*/  HMMA.16816.F32 R44, R124.reuse, R50, R144 ;  /* 0x000000327c2c723c */ /* 0x040ff00000001890 */
[----:B-----5:R-:W-:Y:S01]  /*10220*/  HMMA.16816.F32 R148, R124, R156, R148 ;  /* 0x0000009c7c94723c */ /* 0x020fe20000001894 */
[----:B--2---:R-:W-:-:S02]  /*10230*/  LOP3.LUT R4, R8, 0xff00ff, RZ, 0xc0, !PT ;  /* 0x00ff00ff08047812 */ /* 0x004fc400078ec0ff */
[----:B------:R4:W-:Y:S01]  /*10240*/  MUFU.EX2 R8, R0 ;  /* 0x0000000000087308 */ /* 0x0009e20000000800 */
[----:B-1----:R-:W-:Y:S02]  /*10250*/  FFMA.FTZ R2, R204, UR7, -R19 ;  /* 0x00000007cc027c23 */ /* 0x002fe40008010813 */
[--C-:B------:R-:W-:Y:S02]  /*10260*/  HSET2.LE.AND R3, R4, R12.reuse, PT ;  /* 0x0000000c04037233 */ /* 0x100fe40003803000 */
[----:B------:R-:W-:Y:S01]  /*10270*/  HSET2.LE.AND R4, R7, R12, PT ;  /* 0x0000000c07047233 */ /* 0x000fe20003803000 */
[----:B------:R1:W2:Y:S01]  /*10280*/  MUFU.EX2 R19, R2 ;  /* 0x0000000200137308 */ /* 0x0002a20000000800 */
[----:B------:R-:W-:Y:S01]  /*10290*/  HMMA.16816.F32 R152, R124, R158, R152 ;  /* 0x0000009e7c98723c */ /* 0x000fe20000001898 */
[----:B----4-:R-:W-:-:S07]  /*102a0*/  F2FP.F16.F32.PACK_AB R0, R9, R21 ;  /* 0x000000150900723e */ /* 0x010fce00000000ff */
[C---:B------:R-:W-:Y:S01]  /*102b0*/  HMMA.16816.F32 R164, R124.reuse, R172, R164 ;  /* 0x000000ac7ca4723c */ /* 0x040fe200000018a4 */
[----:B-1----:R-:W-:Y:S02]  /*102c0*/  HSET2.LE.AND R2, R10, R12, PT ;  /* 0x0000000c0a027233 */ /* 0x002fe40003803000 */
[----:B------:R1:W4:Y:S05]  /*102d0*/  MUFU.EX2 R10, R6 ;  /* 0x00000006000a7308 */ /* 0x00032a0000000800 */
[----:B------:R-:W-:Y:S01]  /*102e0*/  HMMA.16816.F32 R168, R124, R174, R168 ;  /* 0x000000ae7ca8723c */ /* 0x000fe200000018a8 */
[----:B------:R-:W-:Y:S01]  /*102f0*/  LOP3.LUT R130, R0, R2, RZ, 0xc0, !PT ;  /* 0x0000000200827212 */ /* 0x000fe200078ec0ff */
[----:B------:R-:W-:Y:S01]  /*10300*/  FFMA.FTZ R2, R252, R16, R235 ;  /* 0x00000010fc027223 */ /* 0x000fe200000100eb */
[----:B--2---:R-:W-:-:S04]  /*10310*/  F2FP.F16.F32.PACK_AB R0, R8, R19 ;  /* 0x000000130800723e */ /* 0x004fc800000000ff */
[----:B------:R-:W-:Y:S01]  /*10320*/  LOP3.LUT R131, R0, R3, RZ, 0xc0, !PT ;  /* 0x0000000300837212 */ /* 0x000fe200078ec0ff */
[----:B------:R-:W-:Y:S01]  /*10330*/  FFMA.FTZ R3, R250, R17, R23 ;  /* 0x00000011fa037223 */ /* 0x000fe20000010017 */
[----:B------:R-:W-:Y:S01]  /*10340*/  F2FP.F16.F32.PACK_AB R0, R20, R14 ;  /* 0x0000000e1400723e */ /* 0x000fe200000000ff */
[C---:B------:R-:W-:Y:S01]  /*10350*/  HMMA.16816.F32 R56, R124.reuse, R64, R56 ;  /* 0x000000407c38723c */ /* 0x040fe20000001838 */
[----:B-1----:R-:W-:Y:S02]  /*10360*/  FADD.FTZ R6, R190, R2 ;  /* 0x00000002be067221 */ /* 0x002fe40000010000 */
[----:B------:R-:W-:Y:S01]  /*10370*/  LOP3.LUT R128, R0, R4, RZ, 0xc0, !PT ;  /* 0x0000000400807212 */ /* 0x000fe200078ec0ff */
[----:B------:R-:W-:Y:S01]  /*10380*/  FFMA.FTZ R4, R251, R18, R134 ;  /* 0x00000012fb047223 */ /* 0x000fe20000010086 */
[----:B----4-:R-:W-:Y:S01]  /*10390*/  F2FP.F16.F32.PACK_AB R0, R10, R11 ;  /* 0x0000000b0a00723e */ /* 0x010fe200000000ff */
[----:B------:R-:W-:Y:S01]  /*103a0*/  FADD.FTZ R7, R182, R3 ;  /* 0x00000003b6077221 */ /* 0x000fe20000010000 */
[----:B------:R-:W-:Y:S01]  /*103b0*/  MOV R134, R221 ;  /* 0x000000dd00867202 */ /* 0x000fe20000000f00 */
[----:B------:R-:W-:Y:S01]  /*103c0*/  FADD.FTZ R4, R179, R4 ;  /* 0x00000004b3047221 */ /* 0x000fe20000010000 */
[----:B------:R-:W-:Y:S01]  /*103d0*/  LOP3.LUT R129, R0, R5, RZ, 0xc0, !PT ;  /* 0x0000000500817212 */ /* 0x000fe200078ec0ff */
[----:B------:R-:W-:Y:S01]  /*103e0*/  FFMA.FTZ R0, R22, R15, R211 ;  /* 0x0000000f16007223 */ /* 0x000fe200000100d3 */
        /* <DEDUP_REMOVED lines=29> */
[----:B------:R-:W-:-:S03]  /*105c0*/  MOV R135, R223 ;  /* 0x000000df00877202 */ /* 0x000fc60000000f00 */
[----:B------:R1:W-:Y:S01]  /*105d0*/  STL [R1], R236 ;  /* 0x000000ec01007387 */ /* 0x0003e20000100800 */
        /* <DEDUP_REMOVED lines=14> */
[C---:B---3--:R-:W-:Y:S08]  /*106c0*/  HMMA.16816.F32 R116, R128.reuse, R24, R116 ;  /* 0x000000188074723c */ /* 0x048ff00000001874 */
[----:B------:R-:W-:Y:S08]  /*106d0*/  HMMA.16816.F32 R128, R128, R26, R32 ;  /* 0x0000001a8080723c */ /* 0x000ff00000001820 */
[C---:B------:R-:W-:Y:S08]  /*106e0*/  HMMA.16816.F32 R120, R124.reuse, R24, R120 ;  /* 0x000000187c78723c */ /* 0x040ff00000001878 */
[----:B------:R-:W-:Y:S01]  /*106f0*/  HMMA.16816.F32 R124, R124, R26, R136 ;  /* 0x0000001a7c7c723c */ /* 0x000fe20000001888 */
[----:B------:R-:W-:Y:S01]  /*10700*/  MOV R136, R222 ;  /* 0x000000de00887202 */ /* 0x000fe20000000f00 */
[----:B------:R-:W-:-:S03]  /*10710*/  NOP ;  /* 0x0000000000007918 */ /* 0x000fc60000000000 */
[----:B-1----:R-:W-:-:S15]  /*10720*/  BRA.U !UP1, `(.L_x_2290) ;  /* 0x0000003909347547 */ /* 0x002fde000b800000 */
[----:B------:R-:W2:Y:S04]  /*10730*/  LDL R182, [R1+0x30] ;  /* 0x0000300001b67983 */ /* 0x000ea80000100800 */
[----:B------:R-:W3:Y:S04]  /*10740*/  LDL R178, [R1+0x2c] ;  /* 0x00002c0001b27983 */ /* 0x000ee80000100800 */
[----:B------:R-:W4:Y:S04]  /*10750*/  LDL.64 R190, [R1+0x58] ;  /* 0x0000580001be7983 */ /* 0x000f280000100a00 */
[----:B------:R-:W5:Y:S01]  /*10760*/  LDL R196, [R1+0x28] ;  /* 0x0000280001c47983 */ /* 0x000f620000100800 */
[----:B------:R-:W-:Y:S01]  /*10770*/  SHF.R.U32.HI R183, RZ, 0x5, R226 ;  /* 0x00000005ffb77819 */ /* 0x000fe200000116e2 */
[----:B------:R-:W1:Y:S01]  /*10780*/  LDC.64 R2, c[0x0][0x3c0] ;  /* 0x0000f000ff027b82 */ /* 0x000e620000000a00 */
[----:B------:R-:W1:Y:S01]  /*10790*/  S2R R180, SR_CTAID.X ;  /* 0x0000000000b47919 */ /* 0x000e620000002500 */
[----:B------:R-:W-:Y:S01]  /*107a0*/  UIADD3 UR6, UPT, UPT, UR4, -0x5, URZ ;  /* 0xfffffffb04067890 */ /* 0x000fe2000fffe0ff */
[----:B------:R-:W-:-:S04]  /*107b0*/  DEPBAR.LE SB0, 0x0 ;  /* 0x000080000000791a */ /* 0x000fc80000000000 */
[----:B------:R-:W5:Y:S04]  /*107c0*/  LDL.LU R139, [R1+0x4] ;  /* 0x00000400018b7983 */ /* 0x000f680000300800 */
[----:B------:R-:W5:Y:S04]  /*107d0*/  LDL.64 R22, [R1+0x40] ;  /* 0x0000400001167983 */ /* 0x000f680000100a00 */
[----:B------:R-:W5:Y:S01]  /*107e0*/  LDL.64 R132, [R1+0x50] ;  /* 0x0000500001847983 */ /* 0x000f620000100a00 */
[----:B-1----:R-:W-:-:S04]  /*107f0*/  IMAD R180, R180, 0x8, R183 ;  /* 0x00000008b4b47824 */ /* 0x002fc800078e02b7 */
[----:B------:R-:W-:-:S04]  /*10800*/  VIADD R180, R180, 0x4 ;  /* 0x00000004b4b47836 */ /* 0x000fc80000000000 */
[----:B------:R-:W-:-:S04]  /*10810*/  IMAD.WIDE.U32 R180, R180, -0x326172a9, RZ ;  /* 0xcd9e8d57b4b47825 */ /* 0x000fc800078e00ff */
[----:B--2---:R-:W-:Y:S02]  /*10820*/  IMAD.MOV.U32 R137, RZ, RZ, R182 ;  /* 0x000000ffff897224 */ /* 0x004fe400078e00b6 */
[----:B------:R-:W2:Y:S01]  /*10830*/  LDL.64 R182, [R1+0x38] ;  /* 0x0000380001b67983 */ /* 0x000ea20000100a00 */
[----:B---3--:R-:W-:Y:S02]  /*10840*/  IMAD.MOV.U32 R138, RZ, RZ, R178 ;  /* 0x000000ffff8a7224 */ /* 0x008fe400078e00b2 */
[----:B----4-:R-:W-:Y:S02]  /*10850*/  IMAD.MOV.U32 R178, RZ, RZ, R190 ;  /* 0x000000ffffb27224 */ /* 0x010fe400078e00be */
[----:B------:R-:W-:Y:S02]  /*10860*/  IMAD.MOV.U32 R179, RZ, RZ, R191 ;  /* 0x000000ffffb37224 */ /* 0x000fe400078e00bf */
[----:B------:R-:W-:Y:S02]  /*10870*/  IMAD.MOV.U32 R190, RZ, RZ, R180 ;  /* 0x000000ffffbe7224 */ /* 0x000fe400078e00b4 */
[----:B------:R-:W-:-:S02]  /*10880*/  IMAD.MOV.U32 R191, RZ, RZ, R181 ;  /* 0x000000ffffbf7224 */ /* 0x000fc400078e00b5 */
[----:B------:R-:W3:Y:S01]  /*10890*/  LDL.64 R180, [R1+0x48] ;  /* 0x0000480001b47983 */ /* 0x000ee20000100a00 */
[----:B------:R-:W-:Y:S01]  /*108a0*/  IMAD.WIDE.U32 R10, R2, UR6, RZ ;  /* 0x00000006020a7c25 */ /* 0x000fe2000f8e00ff */
[----:B-----5:R-:W-:-:S03]  /*108b0*/  LOP3.LUT R189, R196, 0x38, RZ, 0xc0, !PT ;  /* 0x00000038c4bd7812 */ /* 0x020fc600078ec0ff */
[----:B------:R-:W-:Y:S02]  /*108c0*/  IMAD R0, R3, UR6, R11 ;  /* 0x0000000603007c24 */ /* 0x000fe4000f8e020b */
[----:B------:R-:W-:Y:S02]  /*108d0*/  IMAD.SHL.U32 R4, R10, 0x20, RZ ;  /* 0x000000200a047824 */ /* 0x000fe400078e00ff */
[C---:B------:R-:W-:Y:S01]  /*108e0*/  IMAD.SHL.U32 R206, R226.reuse, 0x40, RZ ;  /* 0x00000040e2ce7824 */ /* 0x040fe200078e00ff */
[----:B------:R-:W-:Y:S01]  /*108f0*/  SHF.R.U32.HI R188, RZ, 0x1, R226 ;  /* 0x00000001ffbc7819 */ /* 0x000fe200000116e2 */
[----:B------:R-:W-:Y:S01]  /*10900*/  IMAD.SHL.U32 R8, R226, 0x20, RZ ;  /* 0x00000020e2087824 */ /* 0x000fe200078e00ff */
[----:B------:R-:W-:Y:S02]  /*10910*/  LEA R4, P0, R2, R4, 0x4 ;  /* 0x0000000402047211 */ /* 0x000fe400078020ff */
[----:B------:R-:W-:Y:S02]  /*10920*/  SHF.L.U64.HI R6, R10, 0x5, R0 ;  /* 0x000000050a067819 */ /* 0x000fe40000010200 */
[----:B------:R-:W-:-:S02]  /*10930*/  LOP3.LUT R249, R189, 0x1c0, R206, 0xf8, !PT ;  /* 0x000001c0bdf97812 */ /* 0x000fc400078ef8ce */
[----:B------:R-:W-:Y:S02]  /*10940*/  LOP3.LUT R7, R206, 0x200, RZ, 0xc0, !PT ;  /* 0x00000200ce077812 */ /* 0x000fe400078ec0ff */
[----:B------:R-:W-:Y:S02]  /*10950*/  LOP3.LUT R5, R188, 0x8, RZ, 0xc0, !PT ;  /* 0x00000008bc057812 */ /* 0x000fe400078ec0ff */
[----:B------:R-:W-:Y:S02]  /*10960*/  LEA.HI.X R2, R2, R6, R3, 0x4, P0 ;  /* 0x0000000602027211 */ /* 0x000fe400000f2403 */
[----:B------:R-:W-:Y:S02]  /*10970*/  LOP3.LUT R9, R206, 0x400, RZ, 0xc0, !PT ;  /* 0x00000400ce097812 */ /* 0x000fe400078ec0ff */
[----:B------:R-:W-:Y:S02]  /*10980*/  LOP3.LUT R3, R249, 0x8, R226, 0x78, !PT ;  /* 0x00000008f9037812 */ /* 0x000fe400078e78e2 */
[----:B------:R-:W-:-:S02]  /*10990*/  LOP3.LUT R7, R7, 0x7c00, R8, 0xf8, !PT ;  /* 0x00007c0007077812 */ /* 0x000fc400078ef808 */
[----:B------:R-:W-:Y:S02]  /*109a0*/  LOP3.LUT R5, R249, R5, RZ, 0x3c, !PT ;  /* 0x00000005f9057212 */ /* 0x000fe400078e3cff */
[-C--:B------:R-:W-:Y:S01]  /*109b0*/  LEA R8, P3, R10, R137.reuse, 0x6 ;  /* 0x000000890a087211 */ /* 0x080fe200078630ff */
[----:B------:R-:W-:Y:S01]  /*109c0*/  IMAD R3, R3, 0x2, R9 ;  /* 0x0000000203037824 */ /* 0x000fe200078e0209 */
[----:B------:R-:W-:Y:S02]  /*109d0*/  LEA R6, P0, R4, R137, 0x1 ;  /* 0x0000008904067211 */ /* 0x000fe400078008ff */
[----:B------:R-:W-:Y:S02]  /*109e0*/  LOP3.LUT R5, R7, R5, RZ, 0xfc, !PT ;  /* 0x0000000507057212 */ /* 0x000fe400078efcff */
[-C--:B------:R-:W-:Y:S01]  /*109f0*/  LEA.HI.X R9, R10, R138.reuse, R0, 0x6, P3 ;  /* 0x0000008a0a097211 */ /* 0x080fe200018f3400 */
[----:B------:R-:W-:Y:S01]  /*10a00*/  BAR.SYNC.DEFER_BLOCKING 0x0 ;  /* 0x0000000000007b1d */ /* 0x000fe20000010000 */
[----:B------:R-:W-:-:S02]  /*10a10*/  LEA.HI.X R7, R4, R138, R2, 0x1, P0 ;  /* 0x0000008a04077211 */ /* 0x000fc400000f0c02 */
[----:B------:R-:W-:Y:S01]  /*10a20*/  LEA R4, R5, UR5, 0x1 ;  /* 0x0000000505047c11 */ /* 0x000fe2000f8e08ff */
[----:B------:R-:W-:Y:S02]  /*10a30*/  IMAD.MOV.U32 R198, RZ, RZ, R22 ;  /* 0x000000ffffc67224 */ /* 0x000fe400078e0016 */
[----:B------:R-:W-:Y:S01]  /*10a40*/  IMAD.MOV.U32 R199, RZ, RZ, R23 ;  /* 0x000000ffffc77224 */ /* 0x000fe200078e0017 */
        /* <DEDUP_REMOVED lines=8> */
[----:B------:R-:W5:Y:S01]  /*10ad0*/  LDSM.16.M88.4 R12, [R3+UR5+0x8000] ;  /* 0x00800005030c783b */ /* 0x000f620008000200 */
[----:B------:R-:W-:-:S03]  /*10ae0*/  IMAD.MOV.U32 R247, RZ, RZ, R139 ;  /* 0x000000fffff77224 */ /* 0x000fc600078e008b */
[----:B------:R-:W-:Y:S01]  /*10af0*/  LDSM.16.M88.4 R136, [R3+UR5+0x8800] ;  /* 0x008800050388783b */ /* 0x000fe20008000200 */
[----:B------:R-:W-:Y:S02]  /*10b00*/  IMAD.MOV.U32 R5, RZ, RZ, 0x20 ;  /* 0x00000020ff057424 */ /* 0x000fe400078e00ff */
[----:B------:R-:W-:Y:S01]  /*10b10*/  VIADD R2, R3, UR5 ;  /* 0x0000000503027c36 */ /* 0x000fe20008000000 */
[----:B------:R-:W0:Y:S04]  /*10b20*/  LDGDEPBAR ;  /* 0x00000000000079af */ /* 0x000e280000000000 */
[----:B-1----:R-:W1:Y:S01]  /*10b30*/  LDSM.16.M88.4 R8, [R4+0x2000] ;  /* 0x002000000408783b */ /* 0x002e620000000200 */
[----:B------:R-:W-:Y:S01]  /*10b40*/  SEL R5, R5, 0xffffffe0, !P2 ;  /* 0xffffffe005057807 */ /* 0x000fe20005000000 */
[----:B------:R-:W-:-:S04]  /*10b50*/  IMAD.MOV.U32 R242, RZ, RZ, R132 ;  /* 0x000000fffff27224 */ /* 0x000fc800078e0084 */
[----:B------:R-:W-:Y:S02]  /*10b60*/  IMAD.IADD R29, R2, 0x1, R5 ;  /* 0x00000001021d7824 */ /* 0x000fe400078e0205 */
[--C-:B------:R-:W-:Y:S02]  /*10b70*/  IMAD.IADD R28, R5, 0x1, R4.reuse ;  /* 0x00000001051c7824 */ /* 0x100fe400078e0204 */
[----:B------:R-:W-:Y:S01]  /*10b80*/  IMAD.MOV.U32 R243, RZ, RZ, R133 ;  /* 0x000000fffff37224 */ /* 0x000fe200078e0085 */
[----:B------:R-:W-:Y:S04]  /*10b90*/  LDSM.16.M88.4 R32, [R29+0x8800] ;  /* 0x008800001d20783b */ /* 0x000fe80000000200 */
[----:B------:R-:W-:Y:S01]  /*10ba0*/  LDSM.16.M88.4 R132, [R29+0x8000] ;  /* 0x008000001d84783b */ /* 0x000fe20000000200 */
[C---:B-----5:R-:W-:Y:S03]  /*10bb0*/  HMMA.16816.F32 R208, R20.reuse, R12, RZ ;  /* 0x0000000c14d0723c */ /* 0x060fe600000018ff */
[----:B------:R-:W5:Y:S05]  /*10bc0*/  LDSM.16.M88.4 R16, [R28] ;  /* 0x000000001c10783b */ /* 0x000f6a0000000200 */
[----:B------:R-:W-:Y:S08]  /*10bd0*/  HMMA.16816.F32 R204, R20, R14, RZ ;  /* 0x0000000e14cc723c */ /* 0x000ff000000018ff */
[C---:B-1----:R-:W-:Y:S08]  /*10be0*/  HMMA.16816.F32 R184, R8.reuse, R12, RZ ;  /* 0x0000000c08b8723c */ /* 0x042ff000000018ff */
[----:B------:R-:W-:Y:S01]  /*10bf0*/  HMMA.16816.F32 R200, R8, R14, RZ ;  /* 0x0000000e08c8723c */ /* 0x000fe200000018ff */
[----:B------:R-:W1:Y:S01]  /*10c00*/  LDSM.16.M88.4 R12, [R28+0x2000] ;  /* 0x002000001c0c783b */ /* 0x000e620000000200 */
[----:B------:R-:W-:-:S02]  /*10c10*/  IMAD.IADD R0, R247, 0x1, R4 ;  /* 0x00000001f7007824 */ /* 0x000fc400078e0204 */
[----:B------:R-:W-:Y:S02]  /*10c20*/  IMAD.IADD R2, R2, 0x1, R247 ;  /* 0x0000000102027824 */ /* 0x000fe400078e02f7 */
[----:B------:R-:W-:Y:S01]  /*10c30*/  IMAD.MOV.U32 R247, RZ, RZ, R199 ;  /* 0x000000fffff77224 */ /* 0x000fe200078e00c7 */
[----:B------:R-:W-:Y:S01]  /*10c40*/  SHF.R.U32.HI R199, RZ, 0x5, R226 ;  /* 0x00000005ffc77819 */ /* 0x000fe200000116e2 */
[----:B------:R-:W-:Y:S01]  /*10c50*/  IMAD.MOV.U32 R234, RZ, RZ, R178 ;  /* 0x000000ffffea7224 */ /* 0x000fe200078e00b2 */
[----:B------:R-:W-:Y:S01]  /*10c60*/  LDSM.16.M88.4 R24, [R0+0x2000] ;  /* 0x002000000018783b */ /* 0x000fe20000000200 */
[----:B------:R-:W-:Y:S01]  /*10c70*/  IMAD.MOV.U32 R235, RZ, RZ, R179 ;  /* 0x000000ffffeb7224 */ /* 0x000fe200078e00b3 */
[----:B------:R-:W-:Y:S02]  /*10c80*/  HMMA.16816.F32 R192, R8, R138, RZ ;  /* 0x0000008a08c0723c */ /* 0x000fe400000018ff */
[----:B------:R-:W4:Y:S04]  /*10c90*/  LDSM.16.M88.4 R176, [R2+0x8000] ;  /* 0x0080000002b0783b */ /* 0x000f280000000200 */
[----:B------:R-:W4:Y:S01]  /*10ca0*/  LDSM.16.M88.4 R140, [R2+0x8800] ;  /* 0x00880000028c783b */ /* 0x000f220000000200 */
[----:B------:R-:W-:Y:S01]  /*10cb0*/  IMAD.MOV.U32 R246, RZ, RZ, R198 ;  /* 0x000000fffff67224 */ /* 0x000fe200078e00c6 */
[-C--:B-----5:R-:W-:Y:S08]  /*10cc0*/  HMMA.16816.F32 R208, R16, R132.reuse, R208 ;  /* 0x0000008410d0723c */ /* 0x0a0ff000000018d0 */
[----:B-1----:R-:W-:Y:S01]  /*10cd0*/  HMMA.16816.F32 R184, R12, R132, R184 ;  /* 0x000000840cb8723c */ /* 0x002fe200000018b8 */
[----:B--2---:R-:W-:-:S04]  /*10ce0*/  IMAD.MOV.U32 R196, RZ, RZ, R182 ;  /* 0x000000ffffc47224 */ /* 0x004fc800078e00b6 */
[----:B------:R-:W-:Y:S02]  /*10cf0*/  IMAD.MOV.U32 R244, RZ, RZ, R196 ;  /* 0x000000fffff47224 */ /* 0x000fe400078e00c4 */
[----:B------:R-:W1:Y:S01]  /*10d00*/  S2R R196, SR_CTAID.X ;  /* 0x0000000000c47919 */ /* 0x000e620000002500 */
[----:B------:R-:W-:Y:S02]  /*10d10*/  IMAD.MOV.U32 R197, RZ, RZ, R183 ;  /* 0x000000ffffc57224 */ /* 0x000fe400078e00b7 */
[----:B---3--:R-:W-:Y:S02]  /*10d20*/  IMAD.MOV.U32 R240, RZ, RZ, R180 ;  /* 0x000000fffff07224 */ /* 0x008fe400078e00b4 */
[----:B------:R-:W-:Y:S02]  /*10d30*/  IMAD.MOV.U32 R241, RZ, RZ, R181 ;  /* 0x000000fffff17224 */ /* 0x000fe400078e00b5 */
[----:B------:R-:W-:Y:S01]  /*10d40*/  HMMA.16816.F32 R180, R8, R136, RZ ;  /* 0x0000008808b4723c */ /* 0x000fe200000018ff */
[----:B------:R-:W-:-:S02]  /*10d50*/  IMAD.MOV.U32 R245, RZ, RZ, R197 ;  /* 0x000000fffff57224 */ /* 0x000fc400078e00c5 */
[----:B-1----:R-:W-:-:S04]  /*10d60*/  IMAD R196, R196, 0x8, R199 ;  /* 0x00000008c4c47824 */ /* 0x002fc800078e02c7 */
[----:B------:R-:W-:-:S04]  /*10d70*/  IMAD.WIDE.U32 R196, R196, -0x326172a9, RZ ;  /* 0xcd9e8d57c4c47825 */ /* 0x000fc800078e00ff */
[----:B------:R-:W-:Y:S02]  /*10d80*/  IMAD.MOV.U32 R238, RZ, RZ, R196 ;  /* 0x000000ffffee7224 */ /* 0x000fe400078e00c4 */
[----:B------:R-:W-:Y:S02]  /*10d90*/  IMAD.MOV.U32 R239, RZ, RZ, R197 ;  /* 0x000000ffffef7224 */ /* 0x000fe400078e00c5 */
[C---:B------:R-:W-:Y:S08]  /*10da0*/  HMMA.16816.F32 R196, R20.reuse, R136, RZ ;  /* 0x0000008814c4723c */ /* 0x040ff000000018ff */
[----:B------:R-:W-:Y:S08]  /*10db0*/  HMMA.16816.F32 R20, R20, R138, RZ ;  /* 0x0000008a1414723c */ /* 0x000ff000000018ff */
[C---:B------:R-:W-:Y:S08]  /*10dc0*/  HMMA.16816.F32 R8, R12.reuse, R32, R180 ;  /* 0x000000200c08723c */ /* 0x040ff000000018b4 */
[C---:B------:R-:W-:Y:S08]  /*10dd0*/  HMMA.16816.F32 R136, R12.reuse, R134, R200 ;  /* 0x000000860c88723c */ /* 0x040ff000000018c8 */
[----:B------:R-:W-:Y:S01]  /*10de0*/  HMMA.16816.F32 R180, R12, R34, R192 ;  /* 0x000000220cb4723c */ /* 0x000fe200000018c0 */
[----:B------:R-:W1:Y:S07]  /*10df0*/  LDSM.16.M88.4 R12, [R0] ;  /* 0x00000000000c783b */ /* 0x000e6e0000000200 */
[C---:B------:R-:W-:Y:S08]  /*10e00*/  HMMA.16816.F32 R192, R16.reuse, R134, R204 ;  /* 0x0000008610c0723c */ /* 0x040ff000000018cc */
[----:B------:R-:W-:Y:S01]  /*10e10*/  HMMA.16816.F32 R132, R16, R34, R20 ;  /* 0x000000221084723c */ /* 0x000fe20000001814 */
[----:B------:R-:W-:-:S02]  /*10e20*/  IMAD.IADD R20, R5, 0x1, R0 ;  /* 0x0000000105147824 */ /* 0x000fc400078e0200 */
[----:B------:R-:W-:-:S05]  /*10e30*/  IMAD.IADD R21, R5, 0x1, R2 ;  /* 0x0000000105157824 */ /* 0x000fca00078e0202 */
[----:B------:R-:W-:Y:S01]  /*10e40*/  HMMA.16816.F32 R212, R16, R32, R196 ;  /* 0x0000002010d4723c */ /* 0x000fe200000018c4 */
[----:B------:R-:W-:Y:S04]  /*10e50*/  LDSM.16.M88.4 R32, [R21+0x8000] ;  /* 0x008000001520783b */ /* 0x000fe80000000200 */
[----:B------:R-:W-:Y:S03]  /*10e60*/  LDSM.16.M88.4 R16, [R20] ;  /* 0x000000001410783b */ /* 0x000fe60000000200 */
[C---:B----4-:R-:W-:Y:S08]  /*10e70*/  HMMA.16816.F32 R204, R24.reuse, R176, R184 ;  /* 0x000000b018cc723c */ /* 0x050ff000000018b8 */
[C---:B------:R-:W-:Y:S01]  /*10e80*/  HMMA.16816.F32 R200, R24.reuse, R140, R8 ;  /* 0x0000008c18c8723c */ /* 0x040fe20000001808 */
[----:B------:R-:W2:Y:S07]  /*10e90*/  LDSM.16.M88.4 R8, [R20+0x2000] ;  /* 0x002000001408783b */ /* 0x000eae0000000200 */
[C---:B------:R-:W-:Y:S01]  /*10ea0*/  HMMA.16816.F32 R196, R24.reuse, R178, R136 ;  /* 0x000000b218c4723c */ /* 0x040fe20000001888 */
[----:B------:R-:W-:Y:S07]  /*10eb0*/  LDSM.16.M88.4 R136, [R3+UR5+0x9000] ;  /* 0x009000050388783b */ /* 0x000fee0008000200 */
[----:B------:R-:W-:Y:S01]  /*10ec0*/  HMMA.16816.F32 R184, R24, R142, R180 ;  /* 0x0000008e18b8723c */ /* 0x000fe200000018b4 */
[----:B------:R-:W3:Y:S07]  /*10ed0*/  LDSM.16.M88.4 R24, [R21+0x8800] ;  /* 0x008800001518783b */ /* 0x000eee0000000200 */
[C---:B-1----:R-:W-:Y:S08]  /*10ee0*/  HMMA.16816.F32 R180, R12.reuse, R176, R208 ;  /* 0x000000b00cb4723c */ /* 0x042ff000000018d0 */
[C---:B------:R-:W-:Y:S08]  /*10ef0*/  HMMA.16816.F32 R176, R12.reuse, R178, R192 ;  /* 0x000000b20cb0723c */ /* 0x040ff000000018c0 */
[C---:B------:R-:W-:Y:S08]  /*10f00*/  HMMA.16816.F32 R192, R12.reuse, R140, R212 ;  /* 0x0000008c0cc0723c */ /* 0x040ff000000018d4 */
[----:B------:R-:W-:Y:S01]  /*10f10*/  HMMA.16816.F32 R140, R12, R142, R132 ;  /* 0x0000008e0c8c723c */ /* 0x000fe20000001884 */
[----:B------:R-:W-:Y:S04]  /*10f20*/  LDSM.16.M88.4 R12, [R4+0x4000] ;  /* 0x00400000040c783b */ /* 0x000fe80000000200 */
[----:B------:R-:W1:Y:S03]  /*10f30*/  LDSM.16.M88.4 R132, [R3+UR5+0x9800] ;  /* 0x009800050384783b */ /* 0x000e660008000200 */
[C---:B--2---:R-:W-:Y:S08]  /*10f40*/  HMMA.16816.F32 R208, R8.reuse, R32, R204 ;  /* 0x0000002008d0723c */ /* 0x044ff000000018cc */
[----:B---3--:R-:W-:Y:S08]  /*10f50*/  HMMA.16816.F32 R204, R8, R26, R184 ;  /* 0x0000001a08cc723c */ /* 0x008ff000000018b8 */
[----:B------:R-:W-:Y:S08]  /*10f60*/  HMMA.16816.F32 R184, R16, R32, R180 ;  /* 0x0000002010b8723c */ /* 0x000ff000000018b4 */
[C---:B------:R-:W-:Y:S08]  /*10f70*/  HMMA.16816.F32 R196, R8.reuse, R34, R196 ;  /* 0x0000002208c4723c */ /* 0x040ff000000018c4 */
[----:B------:R-:W-:Y:S01]  /*10f80*/  HMMA.16816.F32 R200, R8, R24, R200 ;  /* 0x0000001808c8723c */ /* 0x000fe200000018c8 */
[----:B------:R-:W2:Y:S04]  /*10f90*/  LDSM.16.M88.4 R8, [R4+0x6000] ;  /* 0x006000000408783b */ /* 0x000ea80000000200 */
[----:B------:R-:W-:Y:S03]  /*10fa0*/  LDSM.16.M88.4 R4, [R28+0x4000] ;  /* 0x004000001c04783b */ /* 0x000fe60000000200 */
[C---:B------:R-:W-:Y:S08]  /*10fb0*/  HMMA.16816.F32 R180, R16.reuse, R34, R176 ;  /* 0x0000002210b4723c */ /* 0x040ff000000018b0 */
[C---:B------:R-:W-:Y:S01]  /*10fc0*/  HMMA.16816.F32 R176, R16.reuse, R26, R140 ;  /* 0x0000001a10b0723c */ /* 0x040fe2000000188c */
[----:B------:R-:W3:Y:S07]  /*10fd0*/  LDSM.16.M88.4 R140, [R29+0x9800] ;  /* 0x009800001d8c783b */ /* 0x000eee0000000200 */
[----:B------:R-:W-:Y:S01]  /*10fe0*/  HMMA.16816.F32 R32, R16, R24, R192 ;  /* 0x000000181020723c */ /* 0x000fe200000018c0 */
[----:B------:R-:W4:Y:S04]  /*10ff0*/  LDSM.16.M88.4 R24, [R29+0x9000] ;  /* 0x009000001d18783b */ /* 0x000f280000000200 */
[----:B------:R5:W4:-:S15]  /*11000*/  LDSM.16.M88.4 R16, [R28+0x6000] ;  /* 0x006000001c10783b */ /* 0x000b1e0000000200 */
[C---:B-1----:R-:W-:Y:S08]  /*11010*/  HMMA.16816.F32 R32, R12.reuse, R132, R32 ;  /* 0x000000840c20723c */ /* 0x042ff00000001820 */
[C---:B------:R-:W-:Y:S08]  /*11020*/  HMMA.16816.F32 R192, R12.reuse, R136, R184 ;  /* 0x000000880cc0723c */ /* 0x040ff000000018b8 */
[----:B------:R-:W-:Y:S08]  /*11030*/  HMMA.16816.F32 R180, R12, R138, R180 ;  /* 0x0000008a0cb4723c */ /* 0x000ff000000018b4 */
[----:B--2---:R-:W-:Y:S08]  /*11040*/  HMMA.16816.F32 R184, R8, R136, R208 ;  /* 0x0000008808b8723c */ /* 0x004ff000000018d0 */
[----:B------:R-:W-:Y:S01]  /*11050*/  HMMA.16816.F32 R176, R12, R134, R176 ;  /* 0x000000860cb0723c */ /* 0x000fe200000018b0 */
[----:B------:R-:W-:Y:S07]  /*11060*/  LDSM.16.M88.4 R12, [R0+0x4000] ;  /* 0x00400000000c783b */ /* 0x000fee0000000200 */
[C---:B------:R-:W-:Y:S08]  /*11070*/  HMMA.16816.F32 R136, R8.reuse, R138, R196 ;  /* 0x0000008a0888723c */ /* 0x040ff000000018c4 */
[C---:B-----5:R-:W-:Y:S08]  /*11080*/  HMMA.16816.F32 R28, R8.reuse, R132, R200 ;  /* 0x00000084081c723c */ /* 0x060ff000000018c8 */
[----:B------:R-:W-:Y:S01]  /*11090*/  HMMA.16816.F32 R204, R8, R134, R204 ;  /* 0x0000008608cc723c */ /* 0x000fe200000018cc */
[----:B------:R-:W1:Y:S04]  /*110a0*/  LDSM.16.M88.4 R132, [R2+0x9000] ;  /* 0x009000000284783b */ /* 0x000e680000000200 */
[----:B------:R-:W-:Y:S03]  /*110b0*/  LDSM.16.M88.4 R8, [R0+0x6000] ;  /* 0x006000000008783b */ /* 0x000fe60000000200 */
[C---:B---3--:R-:W-:Y:S01]  /*110c0*/  HMMA.16816.F32 R208, R4.reuse, R140, R32 ;  /* 0x0000008c04d0723c */ /* 0x048fe20000001820 */
[----:B------:R2:W3:Y:S07]  /*110d0*/  LDSM.16.M88.4 R32, [R2+0x9800] ;  /* 0x009800000220783b */ /* 0x0004ee0000000200 */
[-C--:B----4-:R-:W-:Y:S08]  /*110e0*/  HMMA.16816.F32 R216, R4, R24.reuse, R192 ;  /* 0x0000001804d8723c */ /* 0x090ff000000018c0 */
[----:B------:R-:W-:Y:S08]  /*110f0*/  HMMA.16816.F32 R196, R16, R24, R184 ;  /* 0x0000001810c4723c */ /* 0x000ff000000018b8 */
[C---:B------:R-:W-:Y:S08]  /*11100*/  HMMA.16816.F32 R212, R4.reuse, R26, R180 ;  /* 0x0000001a04d4723c */ /* 0x040ff000000018b4 */
[----:B------:R-:W-:Y:S01]  /*11110*/  HMMA.16816.F32 R200, R4, R142, R176 ;  /* 0x0000008e04c8723c */ /* 0x000fe200000018b0 */
[----:B------:R-:W-:Y:S07]  /*11120*/  LDSM.16.M88.4 R4, [R20+0x4000] ;  /* 0x004000001404783b */ /* 0x000fee0000000200 */
[C---:B------:R-:W-:Y:S01]  /*11130*/  HMMA.16816.F32 R192, R16.reuse, R26, R136 ;  /* 0x0000001a10c0723c */ /* 0x040fe20000001888 */
[----:B------:R-:W4:Y:S07]  /*11140*/  LDSM.16.M88.4 R24, [R21+0x9000] ;  /* 0x009000001518783b */ /* 0x000f2e0000000200 */
[C---:B------:R-:W-:Y:S01]  /*11150*/  HMMA.16816.F32 R184, R16.reuse, R140, R28 ;  /* 0x0000008c10b8723c */ /* 0x040fe2000000181c */
[----:B------:R-:W5:Y:S07]  /*11160*/  LDSM.16.M88.4 R28, [R21+0x9800] ;  /* 0x00980000151c783b */ /* 0x000f6e0000000200 */
[----:B------:R-:W-:Y:S01]  /*11170*/  HMMA.16816.F32 R180, R16, R142, R204 ;  /* 0x0000008e10b4723c */ /* 0x000fe200000018cc */
[----:B------:R4:W5:Y:S01]  /*11180*/  LDSM.16.M88.4 R16, [R20+0x6000] ;  /* 0x006000001410783b */ /* 0x0009620000000200 */
[----:B--2---:R-:W-:Y:S01]  /*11190*/  IMAD.U32 R2, RZ, RZ, UR31 ;  /* 0x0000001fff027e24 */ /* 0x004fe2000f8e00ff */
[----:B------:R-:W-:-:S05]  /*111a0*/  DEPBAR.LE SB0, 0x0 ;  /* 0x000080000000791a */ /* 0x000fca0000000000 */
[C---:B-1----:R-:W-:Y:S08]  /*111b0*/  HMMA.16816.F32 R176, R12.reuse, R132, R216 ;  /* 0x000000840cb0723c */ /* 0x042ff000000018d8 */
[C---:B------:R-:W-:Y:S08]  /*111c0*/  HMMA.16816.F32 R140, R12.reuse, R134, R212 ;  /* 0x000000860c8c723c */ /* 0x040ff000000018d4 */
[C---:B---3--:R-:W-:Y:S08]  /*111d0*/  HMMA.16816.F32 R136, R12.reuse, R32, R208 ;  /* 0x000000200c88723c */ /* 0x048ff000000018d0 */
[----:B----4-:R-:W-:Y:S08]  /*111e0*/  HMMA.16816.F32 R20, R12, R34, R200 ;  /* 0x000000220c14723c */ /* 0x010ff000000018c8 */
[C---:B------:R-:W-:Y:S08]  /*111f0*/  HMMA.16816.F32 R12, R8.reuse, R132, R196 ;  /* 0x00000084080c723c */ /* 0x040ff000000018c4 */
[C---:B------:R-:W-:Y:S08]  /*11200*/  HMMA.16816.F32 R132, R8.reuse, R134, R192 ;  /* 0x000000860884723c */ /* 0x040ff000000018c0 */
[----:B------:R-:W-:Y:S08]  /*11210*/  HMMA.16816.F32 R184, R8, R32, R184 ;  /* 0x0000002008b8723c */ /* 0x000ff000000018b8 */
[C---:B------:R-:W-:Y:S08]  /*11220*/  HMMA.16816.F32 R176, R4.reuse, R24, R176 ;  /* 0x0000001804b0723c */ /* 0x040ff000000018b0 */
[C---:B------:R-:W-:Y:S08]  /*11230*/  HMMA.16816.F32 R192, R4.reuse, R26, R140 ;  /* 0x0000001a04c0723c */ /* 0x040ff0000000188c */
[C---:B-----5:R-:W-:Y:S08]  /*11240*/  HMMA.16816.F32 R200, R4.reuse, R28, R136 ;  /* 0x0000001c04c8723c */ /* 0x060ff00000001888 */
[----:B------:R-:W-:Y:S01]  /*11250*/  HMMA.16816.F32 R196, R4, R30, R20 ;  /* 0x0000001e04c4723c */ /* 0x000fe20000001814 */
[----:B------:R-:W-:-:S07]  /*11260*/  IMAD.SHL.U32 R4, R226, 0x2, RZ ;  /* 0x00000002e2047824 */ /* 0x000fce00078e00ff */
[----:B------:R-:W-:Y:S01]  /*11270*/  HMMA.16816.F32 R180, R8, R34, R180 ;  /* 0x0000002208b4723c */ /* 0x000fe200000018b4 */
[----:B------:R1:W-:Y:S01]  /*11280*/  STL [R1+0x1c], R4 ;  /* 0x00001c0401007387 */ /* 0x0003e20000100800 */
[----:B------:R-:W-:Y:S01]  /*11290*/  IMAD.U32 R0, RZ, RZ, UR4 ;  /* 0x00000004ff007e24 */ /* 0x000fe2000f8e00ff */
[----:B------:R-:W-:-:S05]  /*112a0*/  LOP3.LUT R2, R2, UR6, R235, 0x96, !PT ;  /* 0x0000000602027c12 */ /* 0x000fca000f8e96eb */
[----:B------:R-:W-:Y:S01]  /*112b0*/  HMMA.16816.F32 R20, R16, R24, R12 ;  /* 0x000000181014723c */ /* 0x000fe2000000180c */
[----:B------:R-:W-:Y:S02]  /*112c0*/  VIADD R10, R228, 0x8 ;  /* 0x00000008e40a7836 */ /* 0x000fe40000000000 */
[----:B------:R-:W-:Y:S01]  /*112d0*/  IMAD.WIDE.U32 R2, R2, -0x326172a9, RZ ;  /* 0xcd9e8d5702027825 */ /* 0x000fe200078e00ff */
[----:B-1----:R-:W-:-:S05]  /*112e0*/  LOP3.LUT R4, R4, 0x6, RZ, 0xc0, !PT ;  /* 0x0000000604047812 */ /* 0x002fca00078ec0ff */
[----:B------:R-:W-:Y:S01]  /*112f0*/  IMAD R0, R0, 0x20, R4 ;  /* 0x0000002000007824 */ /* 0x000fe200078e0204 */
[C---:B------:R-:W-:Y:S03]  /*11300*/  HMMA.16816.F32 R32, R16.reuse, R26, R132 ;  /* 0x0000001a1020723c */ /* 0x040fe60000001884 */
[----:B------:R-:W-:Y:S02]  /*11310*/  VIADD R8, R0, 0xffffff60 ;  /* 0xffffff6000087836 */ /* 0x000fe40000000000 */
[----:B------:R-:W-:Y:S02]  /*11320*/  VIADD R9, R228, 0x40 ;  /* 0x00000040e4097836 */ /* 0x000fe40000000000 */
[C---:B------:R-:W-:Y:S01]  /*11330*/  VIADD R7, R0.reuse, 0xffffff61 ;  /* 0xffffff6100077836 */ /* 0x040fe20000000000 */
[----:B------:R-:W-:Y:S01]  /*11340*/  HMMA.16816.F32 R132, R16, R28, R184 ;  /* 0x0000001c1084723c */ /* 0x000fe200000018b8 */
[----:B------:R-:W-:Y:S01]  /*11350*/  VIADD R5, R0, 0xffffff69 ;  /* 0xffffff6900057836 */ /* 0x000fe20000000000 */
[-C--:B------:R-:W-:Y:S01]  /*11360*/  ISETP.GT.AND P4, PT, R10, R8.reuse, PT ;  /* 0x000000080a00720c */ /* 0x080fe20003f84270 */
[----:B------:R1:W-:Y:S01]  /*11370*/  STL [R1+0x18], R4 ;  /* 0x0000180401007387 */ /* 0x0003e20000100800 */
[----:B------:R-:W-:Y:S01]  /*11380*/  LOP3.LUT R191, R190, UR22, R3, 0x96, !PT ;  /* 0x00000016bebf7c12 */ /* 0x000fe2000f8e9603 */
[----:B------:R-:W-:Y:S01]  /*11390*/  VIADD R6, R0, 0xffffff68 ;  /* 0xffffff6800067836 */ /* 0x000fe20000000000 */
[----:B------:R-:W-:-:S02]  /*113a0*/  ISETP.GT.AND P5, PT, R228, R8, PT ;  /* 0x00000008e400720c */ /* 0x000fc40003fa4270 */
[----:B------:R-:W-:Y:S01]  /*113b0*/  HMMA.16816.F32 R136, R16, R30, R180 ;  /* 0x0000001e1088723c */ /* 0x000fe200000018b4 */
[----:B------:R-:W-:Y:S01]  /*113c0*/  LOP3.LUT R143, R2, UR21, R245, 0x96, !PT ;  /* 0x00000015028f7c12 */ /* 0x000fe2000f8e96f5 */
[----:B------:R-:W-:Y:S01]  /*113d0*/  VIADD R11, R228, 0x48 ;  /* 0x00000048e40b7836 */ /* 0x000fe20000000000 */
[----:B------:R-:W-:Y:S01]  /*113e0*/  LOP3.LUT R190, R2, UR21, R247, 0x96, !PT ;  /* 0x0000001502be7c12 */ /* 0x000fe2000f8e96f7 */
[----:B------:R-:W-:Y:S01]  /*113f0*/  VIADD R2, R0, 0xffffff78 ;  /* 0xffffff7800027836 */ /* 0x000fe20000000000 */
[----:B------:R-:W-:Y:S02]  /*11400*/  ISETP.GT.AND P0, PT, R9, R8, PT ;  /* 0x000000080900720c */ /* 0x000fe40003f04270 */
[----:B------:R-:W-:Y:S02]  /*11410*/  ISETP.GT.AND P3, PT, R10, R7, PT ;  /* 0x000000070a00720c */ /* 0x000fe40003f64270 */
[----:B------:R-:W-:Y:S02]  /*11420*/  FSEL R14, R178, -INF , !P4 ;  /* 0xff800000b20e7808 */ /* 0x000fe40006000000 */
[----:B------:R-:W-:Y:S01]  /*11430*/  LOP3.LUT R142, R238, UR22, R3, 0x96, !PT ;  /* 0x00000016ee8e7c12 */ /* 0x000fe2000f8e9603 */
[----:B------:R-:W-:Y:S01]  /*11440*/  VIADD R3, R0, 0xffffff71 ;  /* 0xffffff7100037836 */ /* 0x000fe20000000000 */
[----:B------:R-:W-:Y:S01]  /*11450*/  BAR.SYNC.DEFER_BLOCKING 0x0 ;  /* 0x0000000000007b1d */ /* 0x000fe20000010000 */
[----:B------:R-:W-:-:S02]  /*11460*/  ISETP.GT.AND P4, PT, R10, R5, PT ;  /* 0x000000050a00720c */ /* 0x000fc40003f84270 */
[----:B------:R-:W-:Y:S01]  /*11470*/  FSEL R13, R176, -INF , !P5 ;  /* 0xff800000b00d7808 */ /* 0x000fe20006800000 */
[----:B-1----:R-:W-:Y:S01]  /*11480*/  VIADD R4, R0, 0xffffff70 ;  /* 0xffffff7000047836 */ /* 0x002fe20000000000 */
[----:B------:R-:W-:Y:S01]  /*11490*/  ISETP.GT.AND P5, PT, R10, R6, PT ;  /* 0x000000060a00720c */ /* 0x000fe20003fa4270 */
[----:B------:R-:W-:Y:S01]  /*114a0*/  VIADD R0, R0, 0xffffff79 ;  /* 0xffffff7900007836 */ /* 0x000fe20000000000 */
[----:B------:R-:W-:Y:S02]  /*114b0*/  FSEL R12, R20, -INF , !P0 ;  /* 0xff800000140c7808 */ /* 0x000fe40004000000 */
[----:B------:R-:W-:Y:S02]  /*114c0*/  ISETP.GT.AND P6, PT, R11, R8, PT ;  /* 0x000000080b00720c */ /* 0x000fe40003fc4270 */
        /* <DEDUP_REMOVED lines=8> */
[----:B------:R-:W-:Y:S02]  /*11550*/  FSEL R29, R202, -INF , !P0 ;  /* 0xff800000ca1d7808 */ /* 0x000fe40004000000 */
[----:B------:R-:W-:Y:S02]  /*11560*/  ISETP.GT.AND P6, PT, R10, R3, PT ;  /* 0x000000030a00720c */ /* 0x000fe40003fc4270 */
[C---:B------:R-:W-:Y:S02]  /*11570*/  ISETP.GT.AND P0, PT, R9.reuse, R6, PT ;  /* 0x000000060900720c */ /* 0x040fe40003f04270 */
[----:B------:R-:W-:Y:S02]  /*11580*/  FSEL R140, R198, -INF , !P3 ;  /* 0xff800000c68c7808 */ /* 0x000fe40005800000 */
[----:B------:R-:W-:Y:S02]  /*11590*/  ISETP.GT.AND P3, PT, R9, R4, PT ;  /* 0x000000040900720c */ /* 0x000fe40003f64270 */
[----:B------:R-:W-:-:S02]  /*115a0*/  FSEL R10, R21, -INF , !P4 ;  /* 0xff800000150a7808 */ /* 0x000fc40006000000 */
[----:B------:R-:W-:Y:S02]  /*115b0*/  ISETP.GT.AND P4, PT, R9, R2, PT ;  /* 0x000000020900720c */ /* 0x000fe40003f84270 */
[----:B------:R-:W-:Y:S02]  /*115c0*/  FSEL R141, R199, -INF , !P5 ;  /* 0xff800000c78d7808 */ /* 0x000fe40006800000 */
[----:B------:R-:W-:Y:S02]  /*115d0*/  FSEL R31, R203, -INF , !P6 ;  /* 0xff800000cb1f7808 */ /* 0x000fe40007000000 */
[C---:B------:R-:W-:Y:S02]  /*115e0*/  ISETP.GT.AND P5, PT, R9.reuse, R3, PT ;  /* 0x000000030900720c */ /* 0x040fe40003fa4270 */
[----:B------:R-:W-:Y:S02]  /*115f0*/  FSEL R16, R32, -INF , !P0 ;  /* 0xff80000020107808 */ /* 0x000fe40004000000 */
[----:B------:R-:W-:-:S02]  /*11600*/  ISETP.GT.AND P6, PT, R9, R5, PT ;  /* 0x000000050900720c */ /* 0x000fc40003fc4270 */
[----:B------:R-:W-:Y:S02]  /*11610*/  ISETP.GT.AND P0, PT, R9, R0, PT ;  /* 0x000000000900720c */ /* 0x000fe40003f04270 */
[----:B------:R-:W-:Y:S02]  /*11620*/  FSEL R26, R132, -INF , !P3 ;  /* 0xff800000841a7808 */ /* 0x000fe40005800000 */
[----:B------:R-:W-:Y:S02]  /*11630*/  FSEL R132, R136, -INF , !P4 ;  /* 0xff80000088847808 */ /* 0x000fe40006000000 */
[----:B------:R-:W-:Y:S02]  /*11640*/  ISETP.GE.AND P4, PT, R8, R232, PT ;  /* 0x000000e80800720c */ /* 0x000fe40003f86270 */
[----:B------:R-:W-:Y:S02]  /*11650*/  FSEL R28, R133, -INF , !P5 ;  /* 0xff800000851c7808 */ /* 0x000fe40006800000 */
[----:B------:R-:W-:-:S02]  /*11660*/  FSEL R9, R33, -INF , !P6 ;  /* 0xff80000021097808 */ /* 0x000fc40007000000 */
[----:B------:R-:W-:Y:S02]  /*11670*/  FSEL R133, R137, -INF , !P0 ;  /* 0xff80000089857808 */ /* 0x000fe40004000000 */
[C---:B------:R-:W-:Y:S02]  /*11680*/  ISETP.GE.AND P6, PT, R8.reuse, R230, PT ;  /* 0x000000e60800720c */ /* 0x040fe40003fc6270 */
[----:B------:R-:W-:Y:S02]  /*11690*/  ISETP.GE.AND P3, PT, R8, R231, PT ;  /* 0x000000e70800720c */ /* 0x000fe40003f66270 */
[----:B------:R-:W-:Y:S02]  /*116a0*/  ISETP.GT.AND P5, PT, R228, R7, PT ;  /* 0x00000007e400720c */ /* 0x000fe40003fa4270 */
        /* <DEDUP_REMOVED lines=11> */
[----:B------:R-:W-:Y:S02]  /*11760*/  FSEL R7, R23, -INF , !P4 ;  /* 0xff80000017077808 */ /* 0x000fe40006000000 */
[----:B------:R-:W-:Y:S02]  /*11770*/  ISETP.GT.AND P4, PT, R228, R6, PT ;  /* 0x00000006e400720c */ /* 0x000fe40003f84270 */
[----:B------:R-:W-:-:S02]  /*11780*/  FSEL R21, R10, -INF , !P0 ;  /* 0xff8000000a157808 */ /* 0x000fc40004000000 */
        /* <DEDUP_REMOVED lines=49> */
[----:B------:R-:W-:Y:S02]  /*11aa0*/  ISETP.GE.AND P0, PT, R2, R230, PT ;  /* 0x000000e60200720c */ /* 0x000fe40003f06270 */
[----:B------:R-:W-:Y:S02]  /*11ab0*/  FSEL R4, R196, -INF , !P4 ;  /* 0xff800000c4047808 */ /* 0x000fe40006000000 */
[----:B------:R-:W-:Y:S02]  /*11ac0*/  FSEL R180, R3, -INF , !P3 ;  /* 0xff80000003b47808 */ /* 0x000fe40005800000 */
[----:B------:R-:W-:Y:S02]  /*11ad0*/  FSEL R209, R4, -INF , !P0 ;  /* 0xff80000004d17808 */ /* 0x000fe40004000000 */
[----:B------:R-:W-:-:S02]  /*11ae0*/  ISETP.GT.AND P3, PT, R11, R2, PT ;  /* 0x000000020b00720c */ /* 0x000fc40003f64270 */
[----:B------:R-:W-:Y:S01]  /*11af0*/  ISETP.GT.AND P0, PT, R11, R0, PT ;  /* 0x000000000b00720c */ /* 0x000fe20003f04270 */
[----:B------:R-:W-:Y:S01]  /*11b00*/  IMAD.WIDE.U32 R10, R142, -0x2daee0ad, RZ ;  /* 0xd2511f538e0a7825 */ /* 0x000fe200078e00ff */
[----:B------:R-:W-:Y:S02]  /*11b10*/  FSEL R177, R28, -INF , !P5 ;  /* 0xff8000001cb17808 */ /* 0x000fe40006800000 */
[----:B------:R-:W-:Y:S02]  /*11b20*/  ISETP.GE.AND P6, PT, R2, R231, PT ;  /* 0x000000e70200720c */ /* 0x000fe40003fc6270 */
[----:B------:R-:W-:Y:S02]  /*11b30*/  LOP3.LUT R6, R240, UR14, R11, 0x96, !PT ;  /* 0x0000000ef0067c12 */ /* 0x000fe4000f8e960b */
[C---:B------:R-:W-:Y:S02]  /*11b40*/  ISETP.GE.AND P5, PT, R2.reuse, R232, PT ;  /* 0x000000e80200720c */ /* 0x040fe40003fa6270 */
[----:B------:R-:W-:Y:S01]  /*11b50*/  ISETP.GE.AND P4, PT, R2, R233, PT ;  /* 0x000000e90200720c */ /* 0x000fe20003f86270 */
[----:B------:R-:W-:Y:S01]  /*11b60*/  IMAD.WIDE.U32 R2, R143, -0x2daee0ad, RZ ;  /* 0xd2511f538f027825 */ /* 0x000fe200078e00ff */
[----:B------:R-:W-:-:S03]  /*11b70*/  FSEL R19, R138, -INF , !P3 ;  /* 0xff8000008a137808 */ /* 0x000fc60005800000 */
[----:B------:R-:W-:Y:S01]  /*11b80*/  IMAD.WIDE.U32 R4, R191, -0x2daee0ad, RZ ;  /* 0xd2511f53bf047825 */ /* 0x000fe200078e00ff */
[----:B------:R-:W-:-:S03]  /*11b90*/  ISETP.GT.AND P3, PT, R228, R0, PT ;  /* 0x00000000e400720c */ /* 0x000fc60003f64270 */
[----:B------:R-:W-:Y:S01]  /*11ba0*/  IMAD.WIDE.U32 R134, R6, -0x326172a9, RZ ;  /* 0xcd9e8d5706867825 */ /* 0x000fe200078e00ff */
[----:B------:R-:W-:-:S03]  /*11bb0*/  LOP3.LUT R10, R10, UR12, R3, 0x96, !PT ;  /* 0x0000000c0a0a7c12 */ /* 0x000fc6000f8e9603 */
[----:B------:R-:W-:Y:S01]  /*11bc0*/  IMAD.WIDE.U32 R8, R190, -0x2daee0ad, RZ ;  /* 0xd2511f53be087825 */ /* 0x000fe200078e00ff */
[----:B------:R-:W-:Y:S02]  /*11bd0*/  LOP3.LUT R3, R242, UR14, R5, 0x96, !PT ;  /* 0x0000000ef2037c12 */ /* 0x000fe4000f8e9605 */
[----:B------:R-:W-:Y:S01]  /*11be0*/  LOP3.LUT R6, R244, UR13, R135, 0x96, !PT ;  /* 0x0000000df4067c12 */ /* 0x000fe2000f8e9687 */
[----:B------:R-:W-:Y:S01]  /*11bf0*/  UISETP.GT.U32.AND UP1, UPT, UR6, UR18, UPT ;  /* 0x000000120600728c */ /* 0x000fe2000bf24070 */
[----:B------:R-:W-:Y:S02]  /*11c00*/  FSEL R5, R197, -INF , !P3 ;  /* 0xff800000c5057808 */ /* 0x000fe40005800000 */
[----:B------:R-:W-:Y:S01]  /*11c10*/  FMNMX3.FTZ R135, R223, R13, R12, !PT ;  /* 0x0000000ddf877276 */ /* 0x000fe2000781000c */
[----:B------:R-:W-:Y:S01]  /*11c20*/  IMAD.WIDE.U32 R10, R10, -0x326172a9, RZ ;  /* 0xcd9e8d570a0a7825 */ /* 0x000fe200078e00ff */
[----:B------:R-:W-:Y:S02]  /*11c30*/  ISETP.GE.AND P3, PT, R0, R230, PT ;  /* 0x000000e60000720c */ /* 0x000fe40003f66270 */
[----:B------:R-:W-:-:S02]  /*11c40*/  LOP3.LUT R4, R4, UR12, R9, 0x96, !PT ;  /* 0x0000000c04047c12 */ /* 0x000fc4000f8e9609 */
[----:B------:R-:W-:Y:S01]  /*11c50*/  FMNMX3.FTZ R135, R135, R18, R17, !PT ;  /* 0x0000001287877276 */ /* 0x000fe20007810011 */
[----:B------:R-:W-:Y:S01]  /*11c60*/  IMAD.WIDE.U32 R28, R3, -0x326172a9, RZ ;  /* 0xcd9e8d57031c7825 */ /* 0x000fe200078e00ff */
[----:B------:R-:W-:Y:S02]  /*11c70*/  FSEL R208, R140, -INF , !P6 ;  /* 0xff8000008cd07808 */ /* 0x000fe40007000000 */
[----:B------:R-:W-:Y:S02]  /*11c80*/  FSEL R178, R132, -INF , !P5 ;  /* 0xff80000084b27808 */ /* 0x000fe40006800000 */
[----:B------:R-:W-:Y:S01]  /*11c90*/  FSEL R191, R5, -INF , !P3 ;  /* 0xff80000005bf7808 */ /* 0x000fe20005800000 */
[----:B------:R-:W-:Y:S01]  /*11ca0*/  IMAD.WIDE.U32 R34, R4, -0x326172a9, RZ ;  /* 0xcd9e8d5704227825 */ /* 0x000fe200078e00ff */
[C---:B------:R-:W-:Y:S02]  /*11cb0*/  ISETP.GE.AND P6, PT, R0.reuse, R231, PT ;  /* 0x000000e70000720c */ /* 0x040fe40003fc6270 */
[----:B------:R-:W-:Y:S01]  /*11cc0*/  ISETP.GE.AND P5, PT, R0, R232, PT ;  /* 0x000000e80000720c */ /* 0x000fe20003fa6270 */
[----:B------:R-:W-:Y:S01]  /*11cd0*/  IMAD.WIDE.U32 R6, R6, -0x2daee0ad, RZ ;  /* 0xd2511f5306067825 */ /* 0x000fe200078e00ff */
[----:B------:R-:W-:-:S02]  /*11ce0*/  ISETP.GE.AND P3, PT, R0, R233, PT ;  /* 0x000000e90000720c */ /* 0x000fc40003f66270 */
[----:B------:R-:W-:Y:S02]  /*11cf0*/  LOP3.LUT R0, R134, UR11, R11, 0x96, !PT ;  /* 0x0000000b86007c12 */ /* 0x000fe4000f8e960b */
[----:B------:R-:W-:Y:S02]  /*11d00*/  FMNMX3.FTZ R135, R135, R211, R210, !PT ;  /* 0x000000d387877276 */ /* 0x000fe400078100d2 */
[----:B------:R-:W-:Y:S01]  /*11d10*/  LOP3.LUT R26, R246, UR13, R29, 0x96, !PT ;  /* 0x0000000df61a7c12 */ /* 0x000fe2000f8e961d */
[----:B------:R-:W-:Y:S01]  /*11d20*/  IMAD.WIDE.U32 R182, R0, -0x2daee0ad, RZ ;  /* 0xd2511f5300b67825 */ /* 0x000fe200078e00ff */
[----:B------:R-:W-:Y:S02]  /*11d30*/  LOP3.LUT R28, R28, UR11, R35, 0x96, !PT ;  /* 0x0000000b1c1c7c12 */ /* 0x000fe4000f8e9623 */
[----:B------:R-:W-:Y:S02]  /*11d40*/  LOP3.LUT R29, R2, UR10, R7, 0x96, !PT ;  /* 0x0000000a021d7c12 */ /* 0x000fe4000f8e9607 */
[----:B------:R-:W-:-:S02]  /*11d50*/  FSEL R20, R139, -INF , !P0 ;  /* 0xff8000008b147808 */ /* 0x000fc40004000000 */
[----:B------:R-:W-:Y:S02]  /*11d60*/  FSEL R176, R19, -INF , !P4 ;  /* 0xff80000013b07808 */ /* 0x000fe40006000000 */
[----:B------:R-:W-:Y:S02]  /*11d70*/  FSEL R190, R141, -INF , !P6 ;  /* 0xff8000008dbe7808 */ /* 0x000fe40007000000 */
[----:B------:R-:W-:Y:S02]  /*11d80*/  FSEL R143, R133, -INF , !P5 ;  /* 0xff800000858f7808 */ /* 0x000fe40006800000 */
        /* <DEDUP_REMOVED lines=12> */
[----:B------:R-:W-:Y:S02]  /*11e50*/  MOV R0, UR7 ;  /* 0x0000000700007c02 */ /* 0x000fe40008000f00 */
[----:B------:R-:W-:Y:S01]  /*11e60*/  ULEA.HI.X UR23, UR16, UR23, UR17, 0x4, UP0 ;  /* 0x0000001710177291 */ /* 0x000fe200080f2411 */
[----:B------:R-:W-:-:S02]  /*11e70*/  IMAD.U32 R2, RZ, RZ, UR26 ;  /* 0x0000001aff027e24 */ /* 0x000fc4000f8e00ff */
[----:B------:R-:W-:-:S03]  /*11e80*/  IMAD.U32 R31, RZ, RZ, UR26 ;  /* 0x0000001aff1f7e24 */ /* 0x000fc6000f8e00ff */
[----:B------:R-:W-:Y:S02]  /*11e90*/  MOV R19, UR23 ;  /* 0x0000001700137c02 */ /* 0x000fe40008000f00 */
[-C--:B--2---:R-:W-:Y:S02]  /*11ea0*/  LEA R4, P4, R4, R246.reuse, 0x6 ;  /* 0x000000f604047211 */ /* 0x084fe400078830ff */
[----:B------:R-:W-:Y:S02]  /*11eb0*/  LEA R2, P0, R2, R246, 0x1 ;  /* 0x000000f602027211 */ /* 0x000fe400078008ff */
[-C--:B---3--:R-:W-:Y:S02]  /*11ec0*/  LEA.HI.X R5, R3, R247.reuse, R0, 0x6, P4 ;  /* 0x000000f703057211 */ /* 0x088fe400020f3400 */
        /* <DEDUP_REMOVED lines=9> */
.L_x_2294:
[----:B-1----:R-:W-:Y:S01]  /*11f60*/  FMNMX3.FTZ R2, R221, R14, R15, !PT ;  /* 0x0000000edd027276 */ /* 0x002fe2000781000f */
[----:B------:R-:W1:Y:S01]  /*11f70*/  SHFL.BFLY PT, R19, R135, 0x2, 0x1f ;  /* 0x0c401f0087137f89 */ /* 0x000e6200000e0000 */
        /* <DEDUP_REMOVED lines=9> */
[----:B------:R-:W-:Y:S02]  /*12010*/  FMNMX3.FTZ R134, R134, R208, R190, !PT ;  /* 0x000000d086867276 */ /* 0x000fe400078100be */
[----:B------:R-:W-:Y:S02]  /*12020*/  FMNMX3.FTZ R136, R2, R178, R143, !PT ;  /* 0x000000b202887276 */ /* 0x000fe4000781008f */
[----:B------:R-:W-:Y:S01]  /*12030*/  FMNMX3.FTZ R3, R220, R30, R33, !PT ;  /* 0x0000001edc037276 */ /* 0x000fe20007810021 */
[----:B------:R-:W3:Y:S01]  /*12040*/  SHFL.BFLY PT, R7, R134, 0x2, 0x1f ;  /* 0x0c401f0086077f89 */ /* 0x000ee200000e0000 */
[----:B------:R-:W-:Y:S02]  /*12050*/  LOP3.LUT R6, R6, UR9, R183, 0x96, !PT ;  /* 0x0000000906067c12 */ /* 0x000fe4000f8e96b7 */
[----:B------:R-:W-:Y:S01]  /*12060*/  FMNMX3.FTZ R0, R3, R27, R32, !PT ;  /* 0x0000001b03007276 */ /* 0x000fe20007810020 */
[----:B------:R-:W4:Y:S01]  /*12070*/  SHFL.BFLY PT, R9, R136, 0x2, 0x1f ;  /* 0x0c401f0088097f89 */ /* 0x000f2200000e0000 */
[----:B------:R-:W-:Y:S01]  /*12080*/  IMAD.WIDE.U32 R2, R26, -0x2daee0ad, RZ ;  /* 0xd2511f531a027825 */ /* 0x000fe200078e00ff */
[----:B------:R-:W-:-:S02]  /*12090*/  FSEL R142, R20, -INF , !P3 ;  /* 0xff800000148e7808 */ /* 0x000fc40005800000 */
[----:B------:R-:W-:Y:S01]  /*120a0*/  FMNMX3.FTZ R0, R0, R181, R180, !PT ;  /* 0x000000b500007276 */ /* 0x000fe200078100b4 */
[----:B------:R-:W-:Y:S01]  /*120b0*/  IMAD.WIDE.U32 R28, R6, -0x326172a9, RZ ;  /* 0xcd9e8d57061c7825 */ /* 0x000fe200078e00ff */
[----:B------:R-:W-:Y:S02]  /*120c0*/  LOP3.LUT R8, R8, UR10, R3, 0x96, !PT ;  /* 0x0000000a08087c12 */ /* 0x000fe4000f8e9603 */
[----:B------:R-:W-:Y:S02]  /*120d0*/  LOP3.LUT R3, R2, UR9, R139, 0x96, !PT ;  /* 0x0000000902037c12 */ /* 0x000fe4000f8e968b */
[----:B------:R-:W-:Y:S01]  /*120e0*/  LOP3.LUT R183, R10, UR20, R5, 0x96, !PT ;  /* 0x000000140ab77c12 */ /* 0x000fe2000f8e9605 */
[----:B------:R-:W-:Y:S01]  /*120f0*/  IMAD.WIDE.U32 R184, R8, -0x326172a9, RZ ;  /* 0xcd9e8d5708b87825 */ /* 0x000fe200078e00ff */
[----:B------:R-:W-:Y:S02]  /*12100*/  LOP3.LUT R2, R4, UR8, R29, 0x96, !PT ;  /* 0x0000000804027c12 */ /* 0x000fe4000f8e961d */
[----:B------:R-:W-:Y:S01]  /*12110*/  FMNMX3.FTZ R140, R0, R176, R142, !PT ;  /* 0x000000b0008c7276 */ /* 0x000fe2000781008e */
[----:B------:R-:W-:Y:S01]  /*12120*/  IMAD.WIDE.U32 R4, R3, -0x326172a9, RZ ;  /* 0xcd9e8d5703047825 */ /* 0x000fe200078e00ff */
[----:B-1----:R-:W-:-:S02]  /*12130*/  FMNMX.FTZ R135, R135, R19, !PT ;  /* 0x0000001387877209 */ /* 0x002fc40007810000 */
[----:B------:R-:W-:Y:S01]  /*12140*/  PRMT R10, R28, 0x7773, RZ ;  /* 0x000077731c0a7816 */ /* 0x000fe200000000ff */
[----:B------:R-:W1:Y:S01]  /*12150*/  SHFL.BFLY PT, R11, R140, 0x2, 0x1f ;  /* 0x0c401f008c0b7f89 */ /* 0x000e6200000e0000 */
[----:B------:R-:W-:Y:S02]  /*12160*/  MOV R3, R4 ;  /* 0x0000000400037202 */ /* 0x000fe40000000f00 */
[----:B---3--:R-:W-:Y:S01]  /*12170*/  FMNMX.FTZ R134, R134, R7, !PT ;  /* 0x0000000786867209 */ /* 0x008fe20007810000 */
[----:B------:R-:W3:Y:S01]  /*12180*/  SHFL.BFLY PT, R6, R135, 0x1, 0x1f ;  /* 0x0c201f0087067f89 */ /* 0x000ee200000e0000 */
[----:B----4-:R-:W-:Y:S02]  /*12190*/  FMNMX.FTZ R136, R136, R9, !PT ;  /* 0x0000000988887209 */ /* 0x010fe40007810000 */
[----:B------:R-:W-:Y:S02]  /*121a0*/  LOP3.LUT R9, R3, 0xff, RZ, 0xc0, !PT ;  /* 0x000000ff03097812 */ /* 0x000fe400078ec0ff */
[----:B------:R-:W4:Y:S01]  /*121b0*/  SHFL.BFLY PT, R3, R134, 0x1, 0x1f ;  /* 0x0c201f0086037f89 */ /* 0x000f2200000e0000 */
[----:B------:R-:W-:-:S02]  /*121c0*/  PRMT R139, R4, 0x7771, RZ ;  /* 0x00007771048b7816 */ /* 0x000fc400000000ff */
[C---:B------:R-:W-:Y:S02]  /*121d0*/  PRMT R20, R4.reuse, 0x7773, RZ ;  /* 0x0000777304147816 */ /* 0x040fe400000000ff */
[----:B------:R-:W-:Y:S02]  /*121e0*/  PRMT R19, R4, 0x7772, RZ ;  /* 0x0000777204137816 */ /* 0x000fe400000000ff */
[----:B------:R-:W5:Y:S01]  /*121f0*/  SHFL.BFLY PT, R4, R136, 0x1, 0x1f ;  /* 0x0c201f0088047f89 */ /* 0x000f6200000e0000 */
[----:B------:R-:W-:Y:S02]  /*12200*/  LOP3.LUT R0, R184, UR8, R5, 0x96, !PT ;  /* 0x00000008b8007c12 */ /* 0x000fe4000f8e9605 */
[----:B------:R-:W-:Y:S02]  /*12210*/  PRMT R8, R28, 0x7772, RZ ;  /* 0x000077721c087816 */ /* 0x000fe400000000ff */
[----:B------:R-:W-:Y:S02]  /*12220*/  MOV R26, R28 ;  /* 0x0000001c001a7202 */ /* 0x000fe40000000f00 */
[----:B------:R-:W-:-:S02]  /*12230*/  LOP3.LUT R7, R2, 0xffff, RZ, 0xc0, !PT ;  /* 0x0000ffff02077812 */ /* 0x000fc400078ec0ff */
[----:B-1----:R-:W-:Y:S02]  /*12240*/  FMNMX.FTZ R140, R140, R11, !PT ;  /* 0x0000000b8c8c7209 */ /* 0x002fe40007810000 */
[----:B------:R-:W-:Y:S02]  /*12250*/  PRMT R141, R19, 0x5410, R20 ;  /* 0x00005410138d7816 */ /* 0x000fe40000000014 */
[----:B---3--:R-:W-:Y:S01]  /*12260*/  FMNMX.FTZ R135, R135, R6, !PT ;  /* 0x0000000687877209 */ /* 0x008fe20007810000 */
[----:B------:R-:W1:Y:S01]  /*12270*/  SHFL.BFLY PT, R5, R140, 0x1, 0x1f ;  /* 0x0c201f008c057f89 */ /* 0x000e6200000e0000 */
[----:B------:R-:W-:Y:S02]  /*12280*/  PRMT R29, R8, 0x5410, R10 ;  /* 0x00005410081d7816 */ /* 0x000fe4000000000a */
[----:B----4-:R-:W-:Y:S01]  /*12290*/  FMNMX.FTZ R134, R134, R3, !PT ;  /* 0x0000000386867209 */ /* 0x010fe20007810000 */
[----:B--2---:R-:W-:Y:S01]  /*122a0*/  FMUL.FTZ R20, R135, UR7 ;  /* 0x0000000787147c20 */ /* 0x004fe20008410000 */
[----:B------:R-:W2:Y:S01]  /*122b0*/  LDC R3, c[0x0][0x4f8] ;  /* 0x00013e00ff037b82 */ /* 0x000ea20000000800 */
[----:B------:R-:W-:-:S02]  /*122c0*/  PRMT R31, R28, 0x7771, RZ ;  /* 0x000077711c1f7816 */ /* 0x000fc400000000ff */
[C---:B------:R-:W-:Y:S01]  /*122d0*/  FMUL.FTZ R19, R134.reuse, UR7 ;  /* 0x0000000786137c20 */ /* 0x040fe20008410000 */
[----:B------:R-:W-:Y:S02]  /*122e0*/  FSETP.NEU.FTZ.AND P4, PT, R134, -INF , PT ;  /* 0xff8000008600780b */ /* 0x000fe40003f9d000 */
[----:B------:R-:W-:Y:S02]  /*122f0*/  LOP3.LUT R10, R26, 0xff, RZ, 0xc0, !PT ;  /* 0x000000ff1a0a7812 */ /* 0x000fe400078ec0ff */
[----:B------:R-:W-:Y:S02]  /*12300*/  LOP3.LUT R8, R2, 0xff, RZ, 0xc0, !PT ;  /* 0x000000ff02087812 */ /* 0x000fe400078ec0ff */
[----:B------:R-:W-:Y:S02]  /*12310*/  SHF.R.U32.HI R7, RZ, 0x8, R7 ;  /* 0x00000008ff077819 */ /* 0x000fe40000011607 */
[----:B------:R-:W-:Y:S02]  /*12320*/  FSETP.NEU.FTZ.AND P0, PT, R135, -INF , PT ;  /* 0xff8000008700780b */ /* 0x000fe40003f1d000 */
[----:B------:R-:W-:-:S02]  /*12330*/  PRMT R6, R0, 0x7632, R6 ;  /* 0x0000763200067816 */ /* 0x000fc40000000006 */
[----:B------:R-:W-:Y:S02]  /*12340*/  FSEL R19, R19, RZ, P4 ;  /* 0x000000ff13137208 */ /* 0x000fe40002000000 */
[----:B------:R-:W-:Y:S02]  /*12350*/  PRMT R28, R10, 0x5410, R31 ;  /* 0x000054100a1c7816 */ /* 0x000fe4000000001f */
[----:B------:R-:W-:Y:S01]  /*12360*/  PRMT R139, R9, 0x5410, R139 ;  /* 0x00005410098b7816 */ /* 0x000fe2000000008b */
[----:B------:R-:W-:Y:S01]  /*12370*/  FFMA.FTZ R23, R23, UR7, -R19 ;  /* 0x0000000717177c23 */ /* 0x000fe20008010813 */
[----:B------:R-:W-:Y:S01]  /*12380*/  PRMT R26, R8, 0x5410, R7 ;  /* 0x00005410081a7816 */ /* 0x000fe20000000007 */
[----:B------:R-:W-:Y:S01]  /*12390*/  FFMA.FTZ R16, R16, UR7, -R19 ;  /* 0x0000000710107c23 */ /* 0x000fe20008010813 */
[----:B------:R-:W-:Y:S01]  /*123a0*/  PRMT R9, R2, 0x7632, R9 ;  /* 0x0000763202097816 */ /* 0x000fe20000000009 */
[----:B------:R-:W-:Y:S01]  /*123b0*/  MUFU.EX2 R193, R23 ;  /* 0x0000001700c17308 */ /* 0x000fe20000000800 */
[----:B------:R-:W-:Y:S01]  /*123c0*/  SHF.R.U32.HI R10, RZ, 0x18, R2 ;  /* 0x00000018ff0a7819 */ /* 0x000fe20000011602 */
[--C-:B------:R-:W-:Y:S01]  /*123d0*/  FFMA.FTZ R14, R14, UR7, -R19.reuse ;  /* 0x000000070e0e7c23 */ /* 0x100fe20008010813 */
[C---:B------:R-:W-:Y:S01]  /*123e0*/  LOP3.LUT R2, R0.reuse, 0xffff, RZ, 0xc0, !PT ;  /* 0x0000ffff00027812 */ /* 0x040fe200078ec0ff */
[----:B------:R-:W3:Y:S01]  /*123f0*/  MUFU.EX2 R186, R16 ;  /* 0x0000001000ba7308 */ /* 0x000ee20000000800 */
[----:B------:R-:W-:Y:S01]  /*12400*/  LOP3.LUT R8, R0, 0xff, RZ, 0xc0, !PT ;  /* 0x000000ff00087812 */ /* 0x000fe200078ec0ff */
[----:B------:R-:W-:Y:S01]  /*12410*/  FFMA.FTZ R15, R15, UR7, -R19 ;  /* 0x000000070f0f7c23 */ /* 0x000fe20008010813 */
[----:B------:R-:W-:Y:S01]  /*12420*/  SHF.R.U32.HI R7, RZ, 0x18, R0 ;  /* 0x00000018ff077819 */ /* 0x000fe20000011600 */
[----:B------:R4:W-:Y:S01]  /*12430*/  MUFU.EX2 R248, R14 ;  /* 0x0000000e00f87308 */ /* 0x0009e20000000800 */
[----:B------:R-:W-:-:S02]  /*12440*/  FSEL R20, R20, RZ, P0 ;  /* 0x000000ff14147208 */ /* 0x000fc40000000000 */
[----:B------:R-:W-:Y:S01]  /*12450*/  LOP3.LUT R0, R6, 0xff, RZ, 0xc0, !PT ;  /* 0x000000ff06007812 */ /* 0x000fe200078ec0ff */
[----:B------:R-:W-:Y:S01]  /*12460*/  MUFU.EX2 R247, R15 ;  /* 0x0000000f00f77308 */ /* 0x000fe20000000800 */
[----:B-----5:R-:W-:Y:S01]  /*12470*/  FMNMX.FTZ R136, R136, R4, !PT ;  /* 0x0000000488887209 */ /* 0x020fe20007810000 */
[--C-:B------:R-:W-:Y:S01]  /*12480*/  FFMA.FTZ R12, R12, UR7, -R20.reuse ;  /* 0x000000070c0c7c23 */ /* 0x100fe20008010814 */
[----:B------:R-:W-:Y:S01]  /*12490*/  PRMT R133, R0, 0x5410, R7 ;  /* 0x0000541000857816 */ /* 0x000fe20000000007 */
[--C-:B------:R-:W-:Y:S01]  /*124a0*/  FFMA.FTZ R18, R18, UR7, -R20.reuse ;  /* 0x0000000712127c23 */ /* 0x100fe20008010814 */
[----:B------:R-:W-:Y:S01]  /*124b0*/  FSEL R0, R135, RZ, P0 ;  /* 0x000000ff87007208 */ /* 0x000fe20000000000 */
[----:B------:R-:W-:Y:S01]  /*124c0*/  FFMA.FTZ R17, R17, UR7, -R20 ;  /* 0x0000000711117c23 */ /* 0x000fe20008010814 */
[----:B------:R-:W-:Y:S01]  /*124d0*/  SHF.R.U32.HI R2, RZ, 0x8, R2 ;  /* 0x00000008ff027819 */ /* 0x000fe20000011602 */
[----:B------:R2:W-:Y:S01]  /*124e0*/  MUFU.EX2 R195, R12 ;  /* 0x0000000c00c37308 */ /* 0x0005e20000000800 */
[----:B-1----:R-:W-:Y:S01]  /*124f0*/  FMNMX.FTZ R140, R140, R5, !PT ;  /* 0x000000058c8c7209 */ /* 0x002fe20007810000 */
[----:B------:R-:W-:Y:S01]  /*12500*/  FFMA.FTZ R13, R13, UR7, -R20 ;  /* 0x000000070d0d7c23 */ /* 0x000fe20008010814 */
[C---:B------:R-:W-:Y:S01]  /*12510*/  FSETP.NEU.FTZ.AND P3, PT, R136.reuse, -INF , PT ;  /* 0xff8000008800780b */ /* 0x040fe20003f7d000 */
[----:B------:R1:W-:Y:S01]  /*12520*/  MUFU.EX2 R194, R18 ;  /* 0x0000001200c27308 */ /* 0x0003e20000000800 */
[----:B------:R-:W-:Y:S01]  /*12530*/  FADD.FTZ R6, R223, -R0 ;  /* 0x80000000df067221 */ /* 0x000fe20000010000 */
[----:B------:R-:W-:Y:S01]  /*12540*/  LOP3.LUT R9, R9, 0xff, RZ, 0xc0, !PT ;  /* 0x000000ff09097812 */ /* 0x000fe200078ec0ff */
[----:B----4-:R-:W-:Y:S01]  /*12550*/  FMUL.FTZ R14, R136, UR7 ;  /* 0x00000007880e7c20 */ /* 0x010fe20008410000 */
[----:B------:R-:W4:Y:S01]  /*12560*/  MUFU.EX2 R192, R17 ;  /* 0x0000001100c07308 */ /* 0x000f220000000800 */
[----:B------:R-:W-:-:S02]  /*12570*/  FSEL R0, R134, RZ, P4 ;  /* 0x000000ff86007208 */ /* 0x000fc40002000000 */
[----:B------:R-:W-:Y:S01]  /*12580*/  PRMT R132, R8, 0x5410, R2 ;  /* 0x0000541008847816 */ /* 0x000fe20000000002 */
[----:B------:R5:W4:Y:S01]  /*12590*/  MUFU.EX2 R187, R13 ;  /* 0x0000000d00bb7308 */ /* 0x000b220000000800 */
[----:B------:R-:W-:Y:S02]  /*125a0*/  FSETP.NEU.FTZ.AND P0, PT, R140, -INF , PT ;  /* 0xff8000008c00780b */ /* 0x000fe40003f1d000 */
[----:B--2---:R-:W-:Y:S02]  /*125b0*/  LOP3.LUT R12, R3, 0xff, RZ, 0xc0, !PT ;  /* 0x000000ff030c7812 */ /* 0x004fe400078ec0ff */
[----:B------:R-:W-:Y:S01]  /*125c0*/  FSEL R2, R136, RZ, P3 ;  /* 0x000000ff88027208 */ /* 0x000fe20001800000 */
[----:B-1----:R-:W-:Y:S01]  /*125d0*/  FMUL.FTZ R18, R6, UR7 ;  /* 0x0000000706127c20 */ /* 0x002fe20008410000 */
[----:B------:R-:W-:Y:S02]  /*125e0*/  LEA R12, R12, R12, 0x10 ;  /* 0x0000000c0c0c7211 */ /* 0x000fe400078e80ff */
[----:B------:R-:W-:Y:S01]  /*125f0*/  LOP3.LUT R11, R29, 0xff00ff, RZ, 0xc0, !PT ;  /* 0x00ff00ff1d0b7812 */ /* 0x000fe200078ec0ff */
[----:B------:R-:W-:Y:S01]  /*12600*/  FADD.FTZ R7, R222, -R2 ;  /* 0x80000002de077221 */ /* 0x000fe20000010000 */
[----:B------:R-:W-:Y:S01]  /*12610*/  PRMT R35, R9, 0x5410, R10 ;  /* 0x0000541009237816 */ /* 0x000fe2000000000a */
[----:B------:R-:W-:Y:S01]  /*12620*/  FADD.FTZ R9, R221, -R0 ;  /* 0x80000000dd097221 */ /* 0x000fe20000010000 */
[C---:B------:R-:W-:Y:S01]  /*12630*/  FSEL R0, R140.reuse, RZ, P0 ;  /* 0x000000ff8c007208 */ /* 0x040fe20000000000 */
[----:B-----5:R-:W-:Y:S01]  /*12640*/  FMUL.FTZ R13, R140, UR7 ;  /* 0x000000078c0d7c20 */ /* 0x020fe20008410000 */
[----:B------:R-:W-:Y:S01]  /*12650*/  FSEL R14, R14, RZ, P3 ;  /* 0x000000ff0e0e7208 */ /* 0x000fe20001800000 */
[----:B------:R-:W-:Y:S01]  /*12660*/  FMUL.FTZ R17, R9, UR7 ;  /* 0x0000000709117c20 */ /* 0x000fe20008410000 */
[--C-:B------:R-:W-:Y:S01]  /*12670*/  HSET2.LE.AND R11, R11, R12.reuse, PT ;  /* 0x0000000c0b0b7233 */ /* 0x100fe20003803000 */
[----:B------:R-:W-:Y:S01]  /*12680*/  FADD.FTZ R5, R220, -R0 ;  /* 0x80000000dc057221 */ /* 0x000fe20000010000 */
[----:B------:R-:W-:Y:S01]  /*12690*/  FSEL R13, R13, RZ, P0 ;  /* 0x000000ff0d0d7208 */ /* 0x000fe20000000000 */
[--C-:B------:R-:W-:Y:S01]  /*126a0*/  FFMA.FTZ R3, R25, UR7, -R14.reuse ;  /* 0x0000000719037c23 */ /* 0x100fe2000801080e */
[----:B---3--:R-:W-:Y:S01]  /*126b0*/  F2FP.F16.F32.PACK_AB R2, R186, R193 ;  /* 0x000000c1ba02723e */ /* 0x008fe200000000ff */
[--C-:B------:R-:W-:Y:S01]  /*126c0*/  FFMA.FTZ R4, R24, UR7, -R14.reuse ;  /* 0x0000000718047c23 */ /* 0x100fe2000801080e */
[----:B------:R-:W-:Y:S01]  /*126d0*/  LEA R137, R225, UR5, 0x1 ;  /* 0x00000005e1897c11 */ /* 0x000fe2000f8e08ff */
[----:B------:R1:W-:Y:S01]  /*126e0*/  MUFU.EX2 R246, R3 ;  /* 0x0000000300f67308 */ /* 0x0003e20000000800 */
[--C-:B------:R-:W-:Y:S01]  /*126f0*/  HSET2.LE.AND R10, R28, R12.reuse, PT ;  /* 0x0000000c1c0a7233 */ /* 0x100fe20003803000 */
[--C-:B------:R-:W-:Y:S01]  /*12700*/  FFMA.FTZ R22, R22, UR7, -R14.reuse ;  /* 0x0000000716167c23 */ /* 0x100fe2000801080e */
[----:B----4-:R-:W-:Y:S01]  /*12710*/  F2FP.F16.F32.PACK_AB R0, R192, R194 ;  /* 0x000000c2c000723e */ /* 0x010fe200000000ff */
[----:B------:R2:W3:Y:S01]  /*12720*/  MUFU.EX2 R235, R4 ;  /* 0x0000000400eb7308 */ /* 0x0004e20000000800 */
[----:B------:R-:W-:Y:S01]  /*12730*/  LOP3.LUT R11, R2, R11, RZ, 0xc0, !PT ;  /* 0x0000000b020b7212 */ /* 0x000fe200078ec0ff */
[--C-:B------:R-:W-:Y:S01]  /*12740*/  FFMA.FTZ R2, R30, UR7, -R13.reuse ;  /* 0x000000071e027c23 */ /* 0x100fe2000801080d */
[----:B------:R-:W-:Y:S01]  /*12750*/  LOP3.LUT R10, R0, R10, RZ, 0xc0, !PT ;  /* 0x0000000a000a7212 */ /* 0x000fe200078ec0ff */
[----:B------:R-:W4:Y:S01]  /*12760*/  LDSM.16.MT88.4 R28, [R137+0xa000] ;  /* 0x00a00000891c783b */ /* 0x000f220000004200 */
[----:B------:R-:W-:Y:S01]  /*12770*/  HSET2.LE.AND R0, R26, R12, PT ;  /* 0x0000000c1a007233 */ /* 0x000fe20003803000 */
[----:B------:R5:W-:Y:S01]  /*12780*/  MUFU.EX2 R225, R2 ;  /* 0x0000000200e17308 */ /* 0x000be20000000800 */
[----:B------:R-:W-:Y:S01]  /*12790*/  FFMA.FTZ R21, R21, UR7, -R14 ;  /* 0x0000000715157c23 */ /* 0x000fe2000801080e */
[----:B------:R-:W-:Y:S01]  /*127a0*/  LOP3.LUT R15, R141, 0xff00ff, RZ, 0xc0, !PT ;  /* 0x00ff00ff8d0f7812 */ /* 0x000fe200078ec0ff */
[----:B------:R-:W-:Y:S01]  /*127b0*/  FMUL.FTZ R7, R7, UR7 ;  /* 0x0000000707077c20 */ /* 0x000fe20008410000 */
[--C-:B-1----:R-:W-:Y:S01]  /*127c0*/  FFMA.FTZ R3, R27, UR7, -R13.reuse ;  /* 0x000000071b037c23 */ /* 0x102fe2000801080d */
[----:B------:R-:W-:Y:S01]  /*127d0*/  MUFU.EX2 R245, R22 ;  /* 0x0000001600f57308 */ /* 0x000fe20000000800 */
[----:B------:R-:W-:Y:S01]  /*127e0*/  FMUL.FTZ R5, R5, UR7 ;  /* 0x0000000705057c20 */ /* 0x000fe20008410000 */
[----:B------:R-:W-:Y:S01]  /*127f0*/  MOV R141, R187 ;  /* 0x000000bb008d7202 */ /* 0x000fe20000000f00 */
[----:B--2---:R-:W-:Y:S01]  /*12800*/  FFMA.FTZ R4, R32, UR7, -R13 ;  /* 0x0000000720047c23 */ /* 0x004fe2000801080d */
[----:B------:R1:W-:Y:S01]  /*12810*/  MUFU.EX2 R234, R3 ;  /* 0x0000000300ea7308 */ /* 0x0003e20000000800 */
[----:B---3--:R-:W-:-:S03]  /*12820*/  F2FP.F16.F32.PACK_AB R6, R235, R246 ;  /* 0x000000f6eb06723e */ /* 0x008fc600000000ff */
[----:B------:R-:W-:Y:S01]  /*12830*/  MUFU.EX2 R227, R4 ;  /* 0x0000000400e37308 */ /* 0x000fe20000000800 */
[----:B-----5:R-:W-:Y:S02]  /*12840*/  F2FP.F16.F32.PACK_AB R2, R195, R187 ;  /* 0x000000bbc302723e */ /* 0x020fe400000000ff */
[----:B------:R-:W-:Y:S01]  /*12850*/  MOV R187, R236 ;  /* 0x000000ec00bb7202 */ /* 0x000fe20000000f00 */
[----:B------:R-:W2:Y:S01]  /*12860*/  MUFU.EX2 R244, R21 ;  /* 0x0000001500f47308 */ /* 0x000ea20000000800 */
[----:B------:R-:W-:Y:S01]  /*12870*/  LOP3.LUT R8, R2, R0, RZ, 0xc0, !PT ;  /* 0x0000000002087212 */ /* 0x000fe200078ec0ff */
[----:B------:R-:W-:Y:S01]  /*12880*/  FFMA.FTZ R2, R33, UR7, -R13 ;  /* 0x0000000721027c23 */ /* 0x000fe2000801080d */
[--C-:B------:R-:W-:Y:S01]  /*12890*/  HSET2.LE.AND R0, R35, R12.reuse, PT ;  /* 0x0000000c23007233 */ /* 0x100fe20003803000 */
[----:B------:R-:W3:Y:S01]  /*128a0*/  MUFU.EX2 R18, R18 ;  /* 0x0000001200127308 */ /* 0x000ee20000000800 */
[----:B-1----:R-:W-:-:S03]  /*128b0*/  HSET2.LE.AND R3, R139, R12, PT ;  /* 0x0000000c8b037233 */ /* 0x002fc60003803000 */
[----:B------:R1:W-:Y:S02]  /*128c0*/  MUFU.EX2 R215, R2 ;  /* 0x0000000200d77308 */ /* 0x0003e40000000800 */
[----:B------:R-:W-:Y:S02]  /*128d0*/  LOP3.LUT R6, R6, R3, RZ, 0xc0, !PT ;  /* 0x0000000306067212 */ /* 0x000fe400078ec0ff */
[----:B------:R-:W5:Y:S01]  /*128e0*/  MUFU.EX2 R17, R17 ;  /* 0x0000001100117308 */ /* 0x000f620000000800 */
[--C-:B------:R-:W-:Y:S02]  /*128f0*/  HSET2.LE.AND R3, R132, R12.reuse, PT ;  /* 0x0000000c84037233 */ /* 0x100fe40003803000 */
[----:B--2---:R-:W-:Y:S01]  /*12900*/  F2FP.F16.F32.PACK_AB R4, R244, R245 ;  /* 0x000000f5f404723e */ /* 0x004fe200000000ff */
[----:B------:R-:W2:Y:S01]  /*12910*/  MUFU.EX2 R16, R7 ;  /* 0x0000000700107308 */ /* 0x000ea20000000800 */
[----:B------:R-:W-:Y:S01]  /*12920*/  IADD3 R21, PT, PT, R137, 0xa040, RZ ;  /* 0x0000a04089157810 */ /* 0x000fe20007ffe0ff */
[-C--:B---3--:R-:W-:Y:S01]  /*12930*/  FMUL.FTZ R144, R144, R18.reuse ;  /* 0x0000001290907220 */ /* 0x088fe20000410000 */
[----:B------:R-:W-:Y:S01]  /*12940*/  LOP3.LUT R4, R4, R3, RZ, 0xc0, !PT ;  /* 0x0000000304047212 */ /* 0x000fe200078ec0ff */
[-C--:B------:R-:W-:Y:S01]  /*12950*/  FMUL.FTZ R145, R145, R18.reuse ;  /* 0x0000001291917220 */ /* 0x080fe20000410000 */
[----:B------:R-:W-:Y:S01]  /*12960*/  SEL R3, R224, 0xffffffe0, !P2 ;  /* 0xffffffe0e0037807 */ /* 0x000fe20005000000 */
[----:B------:R-:W-:Y:S01]  /*12970*/  FMUL.FTZ R156, R156, R18 ;  /* 0x000000129c9c7220 */ /* 0x000fe20000410000 */
[----:B-1----:R-:W-:Y:S01]  /*12980*/  F2FP.F16.F32.PACK_AB R2, R247, R248 ;  /* 0x000000f8f702723e */ /* 0x002fe200000000ff */
[-C--:B------:R-:W-:Y:S01]  /*12990*/  FMUL.FTZ R157, R157, R18.reuse ;  /* 0x000000129d9d7220 */ /* 0x080fe20000410000 */
[----:B------:R-:W-:Y:S01]  /*129a0*/  FMUL.FTZ R160, R160, R18 ;  /* 0x00000012a0a07220 */ /* 0x000fe20000410000 */
[-C--:B-----5:R-:W-:Y:S01]  /*129b0*/  FMUL.FTZ R146, R146, R17.reuse ;  /* 0x0000001192927220 */ /* 0x0a0fe20000410000 */
[----:B------:R-:W-:Y:S01]  /*129c0*/  LOP3.LUT R9, R2, R0, RZ, 0xc0, !PT ;  /* 0x0000000002097212 */ /* 0x000fe200078ec0ff */
[-C--:B------:R-:W-:Y:S01]  /*129d0*/  FMUL.FTZ R147, R147, R17.reuse ;  /* 0x0000001193937220 */ /* 0x080fe20000410000 */
[--C-:B------:R-:W-:Y:S01]  /*129e0*/  HSET2.LE.AND R0, R15, R12.reuse, PT ;  /* 0x0000000c0f007233 */ /* 0x100fe20003803000 */
[-C--:B------:R-:W-:Y:S01]  /*129f0*/  FMUL.FTZ R158, R158, R17.reuse ;  /* 0x000000119e9e7220 */ /* 0x080fe20000410000 */
[----:B------:R-:W-:Y:S01]  /*12a00*/  F2FP.F16.F32.PACK_AB R2, R227, R234 ;  /* 0x000000eae302723e */ /* 0x000fe200000000ff */
[----:B------:R1:W3:Y:S01]  /*12a10*/  MUFU.EX2 R15, R5 ;  /* 0x00000005000f7308 */ /* 0x0002e20000000800 */
[----:B------:R-:W-:Y:S01]  /*12a20*/  FMUL.FTZ R159, R159, R17 ;  /* 0x000000119f9f7220 */ /* 0x000fe20000410000 */
[----:B--2---:R-:W-:Y:S01]  /*12a30*/  FMUL.FTZ R148, R148, R16 ;  /* 0x0000001094947220 */ /* 0x004fe20000410000 */
[----:B------:R-:W-:Y:S01]  /*12a40*/  LOP3.LUT R7, R2, R0, RZ, 0xc0, !PT ;  /* 0x0000000002077212 */ /* 0x000fe200078ec0ff */
[C---:B----4-:R-:W-:Y:S01]  /*12a50*/  HMMA.16816.F32 R240, R8.reuse, R28, R144 ;  /* 0x0000001c08f0723c */ /* 0x050fe20000001890 */
[----:B------:R-:W-:Y:S01]  /*12a60*/  HSET2.LE.AND R0, R133, R12, PT ;  /* 0x0000000c85007233 */ /* 0x000fe20003803000 */
[-C--:B------:R-:W-:Y:S01]  /*12a70*/  FMUL.FTZ R149, R149, R16.reuse ;  /* 0x0000001095957220 */ /* 0x080fe20000410000 */
[----:B------:R-:W-:Y:S01]  /*12a80*/  F2FP.F16.F32.PACK_AB R2, R215, R225 ;  /* 0x000000e1d702723e */ /* 0x000fe200000000ff */
[-C--:B------:R-:W-:Y:S01]  /*12a90*/  FMUL.FTZ R152, R152, R16.reuse ;  /* 0x0000001098987220 */ /* 0x080fe20000410000 */
[----:B------:R-:W-:Y:S01]  /*12aa0*/  IADD3 R133, PT, PT, R137, R3, RZ ;  /* 0x0000000389857210 */ /* 0x000fe20007ffe0ff */
[----:B------:R-:W-:Y:S01]  /*12ab0*/  FMUL.FTZ R153, R153, R16 ;  /* 0x0000001099997220 */ /* 0x000fe20000410000 */
[----:B------:R-:W-:Y:S01]  /*12ac0*/  FMUL.FTZ R161, R161, R18 ;  /* 0x00000012a1a17220 */ /* 0x000fe20000410000 */
[-C--:B------:R-:W-:Y:S01]  /*12ad0*/  FMUL.FTZ R162, R162, R17.reuse ;  /* 0x00000011a2a27220 */ /* 0x080fe20000410000 */
[----:B------:R-:W-:Y:S01]  /*12ae0*/  FMUL.FTZ R163, R163, R17 ;  /* 0x00000011a3a37220 */ /* 0x000fe20000410000 */
[----:B-1----:R-:W-:Y:S01]  /*12af0*/  LOP3.LUT R5, R2, R0, RZ, 0xc0, !PT ;  /* 0x0000000002057212 */ /* 0x002fe200078ec0ff */
[----:B------:R-:W1:Y:S01]  /*12b00*/  LDSM.16.MT88.4 R24, [R133+0xa000] ;  /* 0x00a000008518783b */ /* 0x000e620000004200 */
[----:B------:R-:W-:Y:S01]  /*12b10*/  IADD3 R0, PT, PT, R137, 0xa000, RZ ;  /* 0x0000a00089007810 */ /* 0x000fe20007ffe0ff */
[-C--:B---3--:R-:W-:Y:S01]  /*12b20*/  FMUL.FTZ R150, R150, R15.reuse ;  /* 0x0000000f96967220 */ /* 0x088fe20000410000 */
[-C--:B------:R-:W-:Y:S01]  /*12b30*/  FMUL.FTZ R151, R151, R15.reuse ;  /* 0x0000000f97977220 */ /* 0x080fe20000410000 */
[-C--:B------:R-:W-:Y:S01]  /*12b40*/  FMUL.FTZ R154, R154, R15.reuse ;  /* 0x0000000f9a9a7220 */ /* 0x080fe20000410000 */
[----:B------:R-:W-:Y:S01]  /*12b50*/  @P1 IADD3 R21, PT, PT, R0, -0x40, RZ ;  /* 0xffffffc000151810 */ /* 0x000fe20007ffe0ff */
[-C--:B------:R-:W-:Y:S01]  /*12b60*/  FMUL.FTZ R155, R155, R15.reuse ;  /* 0x0000000f9b9b7220 */ /* 0x080fe20000410000 */
[-C--:B------:R-:W-:Y:S01]  /*12b70*/  FMUL.FTZ R164, R164, R16.reuse ;  /* 0x00000010a4a47220 */ /* 0x080fe20000410000 */
[-C--:B------:R-:W-:Y:S01]  /*12b80*/  FMUL.FTZ R165, R165, R16.reuse ;  /* 0x00000010a5a57220 */ /* 0x080fe20000410000 */
[-C--:B------:R-:W-:Y:S01]  /*12b90*/  FMUL.FTZ R166, R166, R15.reuse ;  /* 0x0000000fa6a67220 */ /* 0x080fe20000410000 */
        /* <DEDUP_REMOVED lines=18> */
[----:B------:R-:W-:Y:S01]  /*12cc0*/  IADD3 R132, PT, PT, R3, R21, RZ ;  /* 0x0000001503847210 */ /* 0x000fe20007ffe0ff */
[----:B------:R-:W-:Y:S01]  /*12cd0*/  HMMA.16816.F32 R236, R8, R30, R156 ;  /* 0x0000001e08ec723c */ /* 0x000fe2000000189c */
[----:B------:R-:W-:Y:S01]  /*12ce0*/  MOV R159, R195 ;  /* 0x000000c3009f7202 */ /* 0x000fe20000000f00 */
[----:B------:R-:W-:Y:S01]  /*12cf0*/  FMUL.FTZ R56, R56, R16 ;  /* 0x0000001038387220 */ /* 0x000fe20000410000 */
[----:B------:R-:W-:Y:S01]  /*12d00*/  MOV R158, R194 ;  /* 0x000000c2009e7202 */ /* 0x000fe20000000f00 */
[----:B------:R-:W-:Y:S01]  /*12d10*/  FMUL.FTZ R57, R57, R16 ;  /* 0x0000001039397220 */ /* 0x000fe20000410000 */
[----:B------:R-:W-:Y:S01]  /*12d20*/  MOV R157, R193 ;  /* 0x000000c1009d7202 */ /* 0x000fe20000000f00 */
[-C--:B------:R-:W-:Y:S01]  /*12d30*/  FMUL.FTZ R58, R58, R15.reuse ;  /* 0x0000000f3a3a7220 */ /* 0x080fe20000410000 */
[----:B------:R-:W-:Y:S01]  /*12d40*/  MOV R156, R192 ;  /* 0x000000c0009c7202 */ /* 0x000fe20000000f00 */
[C---:B------:R-:W-:Y:S01]  /*12d50*/  HMMA.16816.F32 R148, R4.reuse, R28, R148 ;  /* 0x0000001c0494723c */ /* 0x040fe20000001894 */
[----:B------:R-:W-:Y:S01]  /*12d60*/  LOP3.LUT R2, R34, UR20, R185, 0x96, !PT ;  /* 0x0000001422027c12 */ /* 0x000fe2000f8e96b9 */
[-C--:B------:R-:W-:Y:S01]  /*12d70*/  FMUL.FTZ R59, R59, R15.reuse ;  /* 0x0000000f3b3b7220 */ /* 0x080fe20000410000 */
[----:B------:R-:W3:Y:S01]  /*12d80*/  LDSM.16.MT88.4 R32, [R132] ;  /* 0x000000008420783b */ /* 0x000ee20000004200 */
[-C--:B------:R-:W-:Y:S01]  /*12d90*/  FMUL.FTZ R60, R60, R16.reuse ;  /* 0x000000103c3c7220 */ /* 0x080fe20000410000 */
[-C--:B------:R-:W-:Y:S01]  /*12da0*/  FMUL.FTZ R61, R61, R16.reuse ;  /* 0x000000103d3d7220 */ /* 0x080fe20000410000 */
[-C--:B------:R-:W-:Y:S01]  /*12db0*/  FMUL.FTZ R62, R62, R15.reuse ;  /* 0x0000000f3e3e7220 */ /* 0x080fe20000410000 */
[-C--:B------:R-:W-:Y:S01]  /*12dc0*/  FMUL.FTZ R63, R63, R15.reuse ;  /* 0x0000000f3f3f7220 */ /* 0x080fe20000410000 */
[----:B------:R-:W-:Y:S01]  /*12dd0*/  HMMA.16816.F32 R152, R4, R30, R152 ;  /* 0x0000001e0498723c */ /* 0x000fe20000001898 */
[----:B------:R-:W4:Y:S01]  /*12de0*/  LDSM.16.MT88.4 R28, [R137+0xb000] ;  /* 0x00b00000891c783b */ /* 0x000f220000004200 */
        /* <DEDUP_REMOVED lines=31> */
[----:B------:R-:W1:Y:S01]  /*12fe0*/  LDSM.16.MT88.4 R24, [R133+0xb000] ;  /* 0x00b000008518783b */ /* 0x000e620000004200 */
[-C--:B------:R-:W-:Y:S01]  /*12ff0*/  FMUL.FTZ R123, R123, R15.reuse ;  /* 0x0000000f7b7b7220 */ /* 0x080fe20000410000 */
[-C--:B------:R-:W-:Y:S01]  /*13000*/  FMUL.FTZ R124, R124, R16.reuse ;  /* 0x000000107c7c7220 */ /* 0x080fe20000410000 */
[----:B------:R-:W-:Y:S01]  /*13010*/  FMUL.FTZ R125, R125, R16 ;  /* 0x000000107d7d7220 */ /* 0x000fe20000410000 */
[-C--:B------:R-:W-:Y:S01]  /*13020*/  FMUL.FTZ R126, R126, R15.reuse ;  /* 0x0000000f7e7e7220 */ /* 0x080fe20000410000 */
[----:B------:R-:W-:Y:S01]  /*13030*/  FMUL.FTZ R127, R127, R15 ;  /* 0x0000000f7f7f7220 */ /* 0x000fe20000410000 */
[----:B------:R-:W-:Y:S01]  /*13040*/  IMAD.WIDE.U32 R2, R2, -0x2daee0ad, RZ ;  /* 0xd2511f5302027825 */ /* 0x000fe200078e00ff */
[C---:B--2---:R-:W-:Y:S01]  /*13050*/  HMMA.16816.F32 R196, R4.reuse, R144, R40 ;  /* 0x0000009004c4723c */ /* 0x044fe20000001828 */
[----:B------:R-:W2:Y:S02]  /*13060*/  LDSM.16.MT88.4 R40, [R21+0x1000] ;  /* 0x001000001528783b */ /* 0x000ea40000004200 */
[-C--:B------:R-:W-:Y:S01]  /*13070*/  FMUL.FTZ R36, R36, R18.reuse ;  /* 0x0000001224247220 */ /* 0x080fe20000410000 */
[----:B------:R-:W-:Y:S01]  /*13080*/  FMUL.FTZ R37, R37, R18 ;  /* 0x0000001225257220 */ /* 0x000fe20000410000 */
[----:B------:R-:W-:Y:S01]  /*13090*/  LOP3.LUT R0, R138, UR15, R3, 0x96, !PT ;  /* 0x0000000f8a007c12 */ /* 0x000fe2000f8e9603 */
[-C--:B------:R-:W-:Y:S01]  /*130a0*/  FMUL.FTZ R38, R38, R17.reuse ;  /* 0x0000001126267220 */ /* 0x080fe20000410000 */
[----:B------:R-:W-:Y:S01]  /*130b0*/  MOV R3, R2 ;  /* 0x0000000200037202 */ /* 0x000fe20000000f00 */
[-C--:B------:R-:W-:Y:S01]  /*130c0*/  FMUL.FTZ R39, R39, R17.reuse ;  /* 0x0000001127277220 */ /* 0x080fe20000410000 */
[C---:B------:R-:W-:Y:S01]  /*130d0*/  HMMA.16816.F32 R192, R4.reuse, R146, R44 ;  /* 0x0000009204c0723c */ /* 0x040fe2000000182c */
[----:B------:R-:W5:Y:S01]  /*130e0*/  LDSM.16.MT88.4 R44, [R132+0x1000] ;  /* 0x00100000842c783b */ /* 0x000f620000004200 */
[----:B------:R-:W-:Y:S01]  /*130f0*/  LOP3.LUT R3, R3, 0xff, RZ, 0xc0, !PT ;  /* 0x000000ff03037812 */ /* 0x000fe200078ec0ff */
[-C--:B------:R-:W-:Y:S01]  /*13100*/  FMUL.FTZ R80, R80, R18.reuse ;  /* 0x0000001250507220 */ /* 0x080fe20000410000 */
[-C--:B------:R-:W-:Y:S01]  /*13110*/  FMUL.FTZ R81, R81, R18.reuse ;  /* 0x0000001251517220 */ /* 0x080fe20000410000 */
[-C--:B------:R-:W-:Y:S01]  /*13120*/  FMUL.FTZ R82, R82, R17.reuse ;  /* 0x0000001152527220 */ /* 0x080fe20000410000 */
[----:B------:R-:W-:Y:S01]  /*13130*/  FMUL.FTZ R83, R83, R17 ;  /* 0x0000001153537220 */ /* 0x000fe20000410000 */
[----:B------:R-:W-:Y:S01]  /*13140*/  MOV R175, R187 ;  /* 0x000000bb00af7202 */ /* 0x000fe20000000f00 */
        /* <DEDUP_REMOVED lines=16> */
[C---:B----4-:R-:W-:Y:S01]  /*13250*/  HMMA.16816.F32 R72, R4.reuse, R28, R72 ;  /* 0x0000001c0448723c */ /* 0x050fe20000001848 */
        /* <DEDUP_REMOVED lines=26> */
[----:B------:R-:W-:Y:S01]  /*13400*/  FMUL.FTZ R129, R129, R18 ;  /* 0x0000001281817220 */ /* 0x000fe20000410000 */
[-C--:B------:R-:W-:Y:S01]  /*13410*/  FMUL.FTZ R130, R130, R17.reuse ;  /* 0x0000001182827220 */ /* 0x080fe20000410000 */
[----:B------:R-:W-:Y:S01]  /*13420*/  FMUL.FTZ R131, R131, R17 ;  /* 0x0000001183837220 */ /* 0x000fe20000410000 */
[----:B------:R-:W-:-:S02]  /*13430*/  MOV R174, R186 ;  /* 0x000000ba00ae7202 */ /* 0x000fc40000000f00 */
[C---:B--2---:R-:W-:Y:S08]  /*13440*/  HMMA.16816.F32 R104, R4.reuse, R40, R104 ;  /* 0x000000280468723c */ /* 0x044ff00000001868 */
[C---:B------:R-:W-:Y:S08]  /*13450*/  HMMA.16816.F32 R108, R4.reuse, R42, R108 ;  /* 0x0000002a046c723c */ /* 0x040ff0000000186c */
[C---:B-----5:R-:W-:Y:S08]  /*13460*/  HMMA.16816.F32 R120, R4.reuse, R44, R120 ;  /* 0x0000002c0478723c */ /* 0x060ff00000001878 */
[----:B------:R-:W-:Y:S01]  /*13470*/  HMMA.16816.F32 R160, R4, R46, R124 ;  /* 0x0000002e04a0723c */ /* 0x000fe2000000187c */
[----:B------:R-:W-:-:S02]  /*13480*/  PRMT R5, R2, 0x7773, RZ ;  /* 0x0000777302057816 */ /* 0x000fc400000000ff */
[C---:B------:R-:W-:Y:S02]  /*13490*/  PRMT R4, R2.reuse, 0x7772, RZ ;  /* 0x0000777202047816 */ /* 0x040fe400000000ff */
[----:B------:R-:W-:Y:S01]  /*134a0*/  PRMT R6, R2, 0x7771, RZ ;  /* 0x0000777102067816 */ /* 0x000fe200000000ff */
[--C-:B------:R-:W-:Y:S01]  /*134b0*/  FFMA.FTZ R2, R179, UR7, -R14.reuse ;  /* 0x00000007b3027c23 */ /* 0x100fe2000801080e */
[----:B------:R-:W-:Y:S01]  /*134c0*/  PRMT R23, R4, 0x5410, R5 ;  /* 0x0000541004177816 */ /* 0x000fe20000000005 */
[----:B------:R-:W-:Y:S01]  /*134d0*/  FFMA.FTZ R4, R177, UR7, -R14 ;  /* 0x00000007b1047c23 */ /* 0x000fe2000801080e */
[----:B------:R-:W-:Y:S01]  /*134e0*/  PRMT R22, R3, 0x5410, R6 ;  /* 0x0000541003167816 */ /* 0x000fe20000000006 */
[----:B------:R1:W-:Y:S01]  /*134f0*/  MUFU.EX2 R214, R2 ;  /* 0x0000000200d67308 */ /* 0x0003e20000000800 */
[C---:B------:R-:W-:Y:S01]  /*13500*/  LOP3.LUT R5, R0.reuse, 0xffff, RZ, 0xc0, !PT ;  /* 0x0000ffff00057812 */ /* 0x040fe200078ec0ff */
[--C-:B------:R-:W-:Y:S01]  /*13510*/  FFMA.FTZ R3, R181, UR7, -R13.reuse ;  /* 0x00000007b5037c23 */ /* 0x100fe2000801080d */
[----:B------:R-:W-:Y:S01]  /*13520*/  LOP3.LUT R7, R0, 0xff, RZ, 0xc0, !PT ;  /* 0x000000ff00077812 */ /* 0x000fe200078ec0ff */
[----:B------:R2:W-:Y:S01]  /*13530*/  MUFU.EX2 R181, R4 ;  /* 0x0000000400b57308 */ /* 0x0005e20000000800 */
[----:B------:R-:W-:Y:S01]  /*13540*/  SHF.R.U32.HI R6, RZ, 0x18, R0 ;  /* 0x00000018ff067819 */ /* 0x000fe20000011600 */
[----:B------:R-:W-:Y:S01]  /*13550*/  HMMA.16816.F32 R204, R8, R144, R36 ;  /* 0x0000009008cc723c */ /* 0x000fe20000001824 */
[----:B------:R-:W-:Y:S01]  /*13560*/  MOV R145, R141 ;  /* 0x0000008d00917202 */ /* 0x000fe20000000f00 */
[----:B------:R3:W-:Y:S01]  /*13570*/  MUFU.EX2 R179, R3 ;  /* 0x0000000300b37308 */ /* 0x0007e20000000800 */
[----:B------:R-:W-:Y:S01]  /*13580*/  MOV R127, R175 ;  /* 0x000000af007f7202 */ /* 0x000fe20000000f00 */
[----:B-1----:R-:W-:-:S04]  /*13590*/  FFMA.FTZ R2, R180, UR7, -R13 ;  /* 0x00000007b4027c23 */ /* 0x002fc8000801080d */
[C---:B------:R-:W-:Y:S01]  /*135a0*/  HMMA.16816.F32 R36, R8.reuse, R30, R80 ;  /* 0x0000001e0824723c */ /* 0x040fe20000001850 */
[----:B------:R-:W-:Y:S01]  /*135b0*/  LDSM.16.MT88.4 R80, [R137+0xb800] ;  /* 0x00b800008950783b */ /* 0x000fe20000004200 */
[----:B------:R-:W-:Y:S01]  /*135c0*/  MOV R180, R174 ;  /* 0x000000ae00b47202 */ /* 0x000fe20000000f00 */
[----:B------:R1:W4:Y:S01]  /*135d0*/  MUFU.EX2 R177, R2 ;  /* 0x0000000200b17308 */ /* 0x0003220000000800 */
[----:B--2---:R-:W-:Y:S01]  /*135e0*/  PRMT R4, R0, 0x7632, R4 ;  /* 0x0000763200047816 */ /* 0x004fe20000000004 */
[----:B------:R-:W-:Y:S01]  /*135f0*/  LDSM.16.MT88.4 R172, [R133+0xa800] ;  /* 0x00a8000085ac783b */ /* 0x000fe20000004200 */
[----:B------:R-:W-:Y:S01]  /*13600*/  SHF.R.U32.HI R0, RZ, 0x8, R5 ;  /* 0x00000008ff007819 */ /* 0x000fe20000011605 */
[----:B------:R-:W-:Y:S01]  /*13610*/  FFMA.FTZ R5, R143, UR7, -R14 ;  /* 0x000000078f057c23 */ /* 0x000fe2000801080e */
[----:B---3--:R-:W-:Y:S01]  /*13620*/  LOP3.LUT R3, R4, 0xff, RZ, 0xc0, !PT ;  /* 0x000000ff04037812 */ /* 0x008fe200078ec0ff */
[C---:B------:R-:W-:Y:S01]  /*13630*/  HMMA.16816.F32 R68, R8.reuse, R28, R68 ;  /* 0x0000001c0844723c */ /* 0x040fe20000001844 */
[----:B------:R-:W-:Y:S01]  /*13640*/  PRMT R0, R7, 0x5410, R0 ;  /* 0x0000541007007816 */ /* 0x000fe20000000000 */
[----:B------:R-:W-:Y:S01]  /*13650*/  MUFU.EX2 R141, R5 ;  /* 0x00000005008d7308 */ /* 0x000fe20000000800 */
[----:B------:R-:W-:Y:S01]  /*13660*/  PRMT R3, R3, 0x5410, R6 ;  /* 0x0000541003037816 */ /* 0x000fe20000000006 */
[--C-:B------:R-:W-:Y:S01]  /*13670*/  FFMA.FTZ R7, R176, UR7, -R13.reuse ;  /* 0x00000007b0077c23 */ /* 0x100fe2000801080d */
[----:B------:R-:W-:Y:S01]  /*13680*/  FFMA.FTZ R6, R142, UR7, -R13 ;  /* 0x000000078e067c23 */ /* 0x000fe2000801080d */
[--C-:B------:R-:W-:Y:S01]  /*13690*/  HSET2.LE.AND R0, R0, R12.reuse, PT ;  /* 0x0000000c00007233 */ /* 0x100fe20003803000 */
[----:B-1----:R-:W-:Y:S01]  /*136a0*/  FFMA.FTZ R2, R178, UR7, -R14 ;  /* 0x00000007b2027c23 */ /* 0x002fe2000801080e */
[----:B------:R-:W-:Y:S01]  /*136b0*/  MUFU.EX2 R138, R7 ;  /* 0x00000007008a7308 */ /* 0x000fe20000000800 */
[----:B------:R-:W-:Y:S01]  /*136c0*/  HSET2.LE.AND R3, R3, R12, PT ;  /* 0x0000000c03037233 */ /* 0x000fe20003803000 */
[C---:B------:R-:W-:Y:S01]  /*136d0*/  HMMA.16816.F32 R200, R8.reuse, R146, R48 ;  /* 0x0000009208c8723c */ /* 0x040fe20000001830 */
[----:B----4-:R-:W-:Y:S01]  /*136e0*/  F2FP.F16.F32.PACK_AB R4, R177, R179 ;  /* 0x000000b3b104723e */ /* 0x010fe200000000ff */
[----:B------:R1:W2:Y:S01]  /*136f0*/  MUFU.EX2 R139, R2 ;  /* 0x00000002008b7308 */ /* 0x0002a20000000800 */
[----:B------:R-:W-:Y:S01]  /*13700*/  MOV R178, R156 ;  /* 0x0000009c00b27202 */ /* 0x000fe20000000f00 */
[----:B------:R-:W3:Y:S01]  /*13710*/  LDSM.16.MT88.4 R48, [R21+0x800] ;  /* 0x000800001530783b */ /* 0x000ee20000004200 */
[----:B------:R-:W-:Y:S01]  /*13720*/  LOP3.LUT R125, R4, R3, RZ, 0xc0, !PT ;  /* 0x00000003047d7212 */ /* 0x000fe200078ec0ff */
[----:B------:R-:W4:Y:S01]  /*13730*/  MUFU.EX2 R13, R6 ;  /* 0x00000006000d7308 */ /* 0x000f220000000800 */
[----:B------:R-:W-:Y:S01]  /*13740*/  LOP3.LUT R3, R23, 0xff00ff, RZ, 0xc0, !PT ;  /* 0x00ff00ff17037812 */ /* 0x000fe200078ec0ff */
[----:B------:R-:W-:Y:S01]  /*13750*/  HMMA.16816.F32 R28, R8, R42, R112 ;  /* 0x0000002a081c723c */ /* 0x000fe20000001870 */
[----:B------:R-:W-:Y:S01]  /*13760*/  MOV R143, R157 ;  /* 0x0000009d008f7202 */ /* 0x000fe20000000f00 */
[----:B------:R-:W-:Y:S01]  /*13770*/  LDSM.16.MT88.4 R112, [R21+0x1800] ;  /* 0x001800001570783b */ /* 0x000fe20000004200 */
[----:B------:R-:W-:-:S02]  /*13780*/  MOV R176, R158 ;  /* 0x0000009e00b07202 */ /* 0x000fc40000000f00 */
[----:B------:R-:W-:Y:S02]  /*13790*/  MOV R142, R159 ;  /* 0x0000009f008e7202 */ /* 0x000fe40000000f00 */
[----:B------:R5:W3:Y:S01]  /*137a0*/  LDSM.16.MT88.4 R156, [R137+0xa800] ;  /* 0x00a80000899c783b */ /* 0x000ae20000004200 */
[----:B-1----:R-:W-:Y:S01]  /*137b0*/  F2FP.F16.F32.PACK_AB R2, R181, R214 ;  /* 0x000000d6b502723e */ /* 0x002fe200000000ff */
[C---:B------:R-:W-:Y:S03]  /*137c0*/  HMMA.16816.F32 R52, R8.reuse, R32, R52 ;  /* 0x000000200834723c */ /* 0x040fe60000001834 */
[----:B------:R-:W-:Y:S02]  /*137d0*/  LOP3.LUT R124, R2, R0, RZ, 0xc0, !PT ;  /* 0x00000000027c7212 */ /* 0x000fe400078ec0ff */
[----:B------:R-:W-:Y:S02]  /*137e0*/  HSET2.LE.AND R0, R22, R12, PT ;  /* 0x0000000c16007233 */ /* 0x000fe40003803000 */
[----:B--2---:R-:W-:Y:S01]  /*137f0*/  F2FP.F16.F32.PACK_AB R2, R141, R139 ;  /* 0x0000008b8d02723e */ /* 0x004fe200000000ff */
[----:B------:R-:W-:Y:S01]  /*13800*/  HMMA.16816.F32 R184, R8, R34, R64 ;  /* 0x0000002208b8723c */ /* 0x000fe20000001840 */
[----:B------:R-:W1:Y:S02]  /*13810*/  LDSM.16.MT88.4 R64, [R132+0x800] ;  /* 0x000800008440783b */ /* 0x000e640000004200 */
[----:B------:R-:W-:-:S02]  /*13820*/  LOP3.LUT R126, R2, R0, RZ, 0xc0, !PT ;  /* 0x00000000027e7212 */ /* 0x000fc400078ec0ff */
[----:B------:R-:W-:Y:S02]  /*13830*/  HSET2.LE.AND R0, R3, R12, PT ;  /* 0x0000000c03007233 */ /* 0x000fe40003803000 */
[----:B----4-:R-:W-:Y:S01]  /*13840*/  F2FP.F16.F32.PACK_AB R2, R13, R138 ;  /* 0x0000008a0d02723e */ /* 0x010fe200000000ff */
[----:B------:R-:W-:Y:S01]  /*13850*/  HMMA.16816.F32 R84, R8, R24, R84 ;  /* 0x000000180854723c */ /* 0x000fe20000001854 */
[----:B-----5:R-:W-:Y:S02]  /*13860*/  MOV R137, R127 ;  /* 0x0000007f00897202 */ /* 0x020fe40000000f00 */
[----:B------:R-:W-:Y:S01]  /*13870*/  LOP3.LUT R127, R2, R0, RZ, 0xc0, !PT ;  /* 0x00000000027f7212 */ /* 0x000fe200078ec0ff */
[----:B------:R-:W-:-:S04]  /*13880*/  IMAD.WIDE.U32 R2, R183, -0x2daee0ad, RZ ;  /* 0xd2511f53b7027825 */ /* 0x000fc800078e00ff */
[C---:B------:R-:W-:Y:S01]  /*13890*/  HMMA.16816.F32 R32, R8.reuse, R26, R96 ;  /* 0x0000001a0820723c */ /* 0x040fe20000001860 */
[----:B------:R2:W4:Y:S01]  /*138a0*/  LDSM.16.MT88.4 R96, [R133+0xb800] ;  /* 0x00b800008560783b */ /* 0x0005220000004200 */
[----:B------:R-:W-:Y:S02]  /*138b0*/  MOV R4, R2 ;  /* 0x0000000200047202 */ /* 0x000fe40000000f00 */
[----:B------:R-:W-:Y:S02]  /*138c0*/  LOP3.LUT R0, R182, UR15, R3, 0x96, !PT ;  /* 0x0000000fb6007c12 */ /* 0x000fe4000f8e9603 */
[C---:B------:R-:W-:Y:S02]  /*138d0*/  PRMT R6, R2.reuse, 0x7771, RZ ;  /* 0x0000777102067816 */ /* 0x040fe400000000ff */
[----:B------:R-:W-:Y:S01]  /*138e0*/  HMMA.16816.F32 R100, R8, R40, R100 ;  /* 0x000000280864723c */ /* 0x000fe20000001864 */
[C---:B------:R-:W-:Y:S02]  /*138f0*/  PRMT R5, R2.reuse, 0x7773, RZ ;  /* 0x0000777302057816 */ /* 0x040fe400000000ff */
[----:B------:R-:W-:-:S02]  /*13900*/  PRMT R3, R2, 0x7772, RZ ;  /* 0x0000777202037816 */ /* 0x000fc400000000ff */
[----:B------:R-:W-:Y:S01]  /*13910*/  LOP3.LUT R2, R4, 0xff, RZ, 0xc0, !PT ;  /* 0x000000ff04027812 */ /* 0x000fe200078ec0ff */
[----:B------:R-:W-:Y:S01]  /*13920*/  FFMA.FTZ R4, R210, UR7, -R20 ;  /* 0x00000007d2047c23 */ /* 0x000fe20008010814 */
[----:B------:R-:W-:Y:S01]  /*13930*/  PRMT R21, R3, 0x5410, R5 ;  /* 0x0000541003157816 */ /* 0x000fe20000000005 */
[C---:B------:R-:W-:Y:S01]  /*13940*/  HMMA.16816.F32 R116, R8.reuse, R44, R116 ;  /* 0x0000002c0874723c */ /* 0x040fe20000001874 */
[----:B------:R-:W-:Y:S01]  /*13950*/  PRMT R14, R2, 0x5410, R6 ;  /* 0x00005410020e7816 */ /* 0x000fe20000000006 */
[----:B------:R-:W-:Y:S01]  /*13960*/  FFMA.FTZ R6, R212, UR7, -R19 ;  /* 0x00000007d4067c23 */ /* 0x000fe20008010813 */
[C---:B------:R-:W-:Y:S01]  /*13970*/  LOP3.LUT R2, R0.reuse, 0xffff, RZ, 0xc0, !PT ;  /* 0x0000ffff00027812 */ /* 0x040fe200078ec0ff */
[----:B------:R5:W-:Y:S01]  /*13980*/  MUFU.EX2 R23, R4 ;  /* 0x0000000400177308 */ /* 0x000be20000000800 */
[C---:B------:R-:W-:Y:S02]  /*13990*/  LOP3.LUT R3, R0.reuse, 0xff, RZ, 0xc0, !PT ;  /* 0x000000ff00037812 */ /* 0x040fe400078ec0ff */
[----:B------:R-:W-:Y:S01]  /*139a0*/  SHF.R.U32.HI R2, RZ, 0x8, R2 ;  /* 0x00000008ff027819 */ /* 0x000fe20000011602 */
[----:B------:R-:W-:Y:S01]  /*139b0*/  HMMA.16816.F32 R24, R8, R46, R128 ;  /* 0x0000002e0818723c */ /* 0x000fe20000001880 */
[----:B------:R-:W-:Y:S01]  /*139c0*/  SHF.R.U32.HI R5, RZ, 0x18, R0 ;  /* 0x00000018ff057819 */ /* 0x000fe20000011600 */
[----:B------:R1:W4:Y:S01]  /*139d0*/  LDSM.16.MT88.4 R8, [R132+0x1800] ;  /* 0x001800008408783b */ /* 0x0003220000004200 */
[----:B------:R-:W-:Y:S01]  /*139e0*/  PRMT R7, R3, 0x5410, R2 ;  /* 0x0000541003077816 */ /* 0x000fe20000000002 */
[--C-:B------:R-:W-:Y:S01]  /*139f0*/  FFMA.FTZ R2, R211, UR7, -R20.reuse ;  /* 0x00000007d3027c23 */ /* 0x100fe20008010814 */
[----:B------:R-:W-:Y:S01]  /*13a00*/  PRMT R3, R0, 0x7632, R3 ;  /* 0x0000763200037816 */ /* 0x000fe20000000003 */
[----:B------:R-:W-:-:S02]  /*13a10*/  FFMA.FTZ R0, R191, UR7, -R20 ;  /* 0x00000007bf007c23 */ /* 0x000fc40008010814 */
[----:B------:R1:W-:Y:S01]  /*13a20*/  MUFU.EX2 R22, R2 ;  /* 0x0000000200167308 */ /* 0x0003e20000000800 */
[----:B------:R-:W-:Y:S01]  /*13a30*/  LOP3.LUT R3, R3, 0xff, RZ, 0xc0, !PT ;  /* 0x000000ff03037812 */ /* 0x000fe200078ec0ff */
[----:B---3--:R-:W-:Y:S01]  /*13a40*/  HMMA.16816.F32 R40, R124, R48, R196 ;  /* 0x000000307c28723c */ /* 0x008fe200000018c4 */
[----:B-----5:R-:W-:Y:S01]  /*13a50*/  LOP3.LUT R4, R21, 0xff00ff, RZ, 0xc0, !PT ;  /* 0x00ff00ff15047812 */ /* 0x020fe200078ec0ff */
[----:B--2---:R2:W-:Y:S01]  /*13a60*/  MUFU.EX2 R133, R0 ;  /* 0x0000000000857308 */ /* 0x0045e20000000800 */
[----:B------:R-:W-:Y:S01]  /*13a70*/  PRMT R5, R3, 0x5410, R5 ;  /* 0x0000541003057816 */ /* 0x000fe20000000005 */
[----:B------:R-:W-:Y:S01]  /*13a80*/  FFMA.FTZ R3, R213, UR7, -R19 ;  /* 0x00000007d5037c23 */ /* 0x000fe20008010813 */
[----:B------:R-:W-:-:S03]  /*13a90*/  MOV R199, R145 ;  /* 0x0000009100c77202 */ /* 0x000fc60000000f00 */
[----:B------:R-:W-:Y:S01]  /*13aa0*/  HSET2.LE.AND R5, R5, R12, PT ;  /* 0x0000000c05057233 */ /* 0x000fe20003803000 */
[----:B------:R-:W-:Y:S01]  /*13ab0*/  HMMA.16816.F32 R148, R124, R156, R148 ;  /* 0x0000009c7c94723c */ /* 0x000fe20000001894 */
[----:B-1----:R-:W-:-:S04]  /*13ac0*/  FFMA.FTZ R2, R209, UR7, -R20 ;  /* 0x00000007d1027c23 */ /* 0x002fc80008010814 */
[----:B------:R1:W3:Y:S01]  /*13ad0*/  MUFU.EX2 R132, R2 ;  /* 0x0000000200847308 */ /* 0x0002e20000000800 */
[--C-:B--2---:R-:W-:Y:S02]  /*13ae0*/  FFMA.FTZ R0, R190, UR7, -R19.reuse ;  /* 0x00000007be007c23 */ /* 0x104fe40008010813 */
[C---:B------:R-:W-:Y:S02]  /*13af0*/  HMMA.16816.F32 R152, R124.reuse, R158, R152 ;  /* 0x0000009e7c98723c */ /* 0x040fe40000001898 */
[----:B------:R3:W-:Y:S06]  /*13b00*/  MUFU.EX2 R20, R0 ;  /* 0x0000000000147308 */ /* 0x0007ec0000000800 */
[----:B------:R-:W-:Y:S01]  /*13b10*/  HMMA.16816.F32 R164, R124, R172, R164 ;  /* 0x000000ac7ca4723c */ /* 0x000fe200000018a4 */
[----:B-1----:R-:W-:-:S04]  /*13b20*/  FFMA.FTZ R2, R208, UR7, -R19 ;  /* 0x00000007d0027c23 */ /* 0x002fc80008010813 */
[----:B------:R1:W2:Y:S01]  /*13b30*/  MUFU.EX2 R19, R2 ;  /* 0x0000000200137308 */ /* 0x0002a20000000800 */
[----:B---3--:R-:W-:Y:S02]  /*13b40*/  F2FP.F16.F32.PACK_AB R0, R133, R132 ;  /* 0x000000848500723e */ /* 0x008fe400000000ff */
[C---:B------:R-:W-:Y:S08]  /*13b50*/  HMMA.16816.F32 R168, R124.reuse, R174, R168 ;  /* 0x000000ae7ca8723c */ /* 0x040ff000000018a8 */
[----:B------:R-:W-:Y:S01]  /*13b60*/  HMMA.16816.F32 R44, R124, R50, R192 ;  /* 0x000000327c2c723c */ /* 0x000fe200000018c0 */
[----:B-1----:R-:W-:-:S02]  /*13b70*/  HSET2.LE.AND R2, R14, R12, PT ;  /* 0x0000000c0e027233 */ /* 0x002fc40003803000 */
[----:B------:R1:W-:Y:S05]  /*13b80*/  MUFU.EX2 R14, R3 ;  /* 0x00000003000e7308 */ /* 0x0003ea0000000800 */
[----:B------:R-:W-:Y:S01]  /*13b90*/  HMMA.16816.F32 R56, R124, R64, R56 ;  /* 0x000000407c38723c */ /* 0x000fe20000001838 */
[----:B------:R-:W-:Y:S01]  /*13ba0*/  LOP3.LUT R130, R0, R2, RZ, 0xc0, !PT ;  /* 0x0000000200827212 */ /* 0x000fe200078ec0ff */
[----:B------:R-:W-:Y:S01]  /*13bb0*/  FFMA.FTZ R2, R250, R17, R248 ;  /* 0x00000011fa027223 */ /* 0x000fe200000100f8 */
[----:B--2---:R-:W-:-:S05]  /*13bc0*/  F2FP.F16.F32.PACK_AB R0, R20, R19 ;  /* 0x000000131400723e */ /* 0x004fca00000000ff */
[C---:B------:R-:W-:Y:S01]  /*13bd0*/  HMMA.16816.F32 R60, R124.reuse, R66, R60 ;  /* 0x000000427c3c723c */ /* 0x040fe2000000183c */
[--C-:B-1----:R-:W-:Y:S02]  /*13be0*/  HSET2.LE.AND R3, R4, R12.reuse, PT ;  /* 0x0000000c04037233 */ /* 0x102fe40003803000 */
[----:B------:R-:W-:Y:S02]  /*13bf0*/  HSET2.LE.AND R4, R7, R12, PT ;  /* 0x0000000c07047233 */ /* 0x000fe40003803000 */
[----:B------:R-:W1:Y:S01]  /*13c00*/  MUFU.EX2 R7, R6 ;  /* 0x0000000600077308 */ /* 0x000e620000000800 */
[----:B------:R-:W-:Y:S01]  /*13c10*/  LOP3.LUT R131, R0, R3, RZ, 0xc0, !PT ;  /* 0x0000000300837212 */ /* 0x000fe200078ec0ff */
[----:B------:R-:W-:Y:S01]  /*13c20*/  FFMA.FTZ R3, R252, R16, R245 ;  /* 0x00000010fc037223 */ /* 0x000fe200000100f5 */
[----:B------:R-:W-:Y:S01]  /*13c30*/  F2FP.F16.F32.PACK_AB R0, R23, R22 ;  /* 0x000000161700723e */ /* 0x000fe200000000ff */
[----:B------:R-:W-:Y:S03]  /*13c40*/  HMMA.16816.F32 R72, R124, R80, R72 ;  /* 0x000000507c48723c */ /* 0x000fe60000001848 */
[----:B------:R-:W-:Y:S01]  /*13c50*/  LOP3.LUT R128, R0, R4, RZ, 0xc0, !PT ;  /* 0x0000000400807212 */ /* 0x000fe200078ec0ff */
[----:B------:R-:W-:-:S04]  /*13c60*/  FFMA.FTZ R4, R251, R18, R199 ;  /* 0x00000012fb047223 */ /* 0x000fc800000100c7 */
[C---:B------:R-:W-:Y:S01]  /*13c70*/  HMMA.16816.F32 R76, R124.reuse, R82, R76 ;  /* 0x000000527c4c723c */ /* 0x040fe2000000184c */
[----:B-1----:R-:W-:Y:S01]  /*13c80*/  F2FP.F16.F32.PACK_AB R0, R7, R14 ;  /* 0x0000000e0700723e */ /* 0x002fe200000000ff */
[----:B------:R-:W-:Y:S01]  /*13c90*/  FADD.FTZ R6, R142, R4 ;  /* 0x000000048e067221 */ /* 0x000fe20000010000 */
[----:B------:R-:W-:Y:S01]  /*13ca0*/  FADD.FTZ R4, R247, R2 ;  /* 0x00000002f7047221 */ /* 0x000fe20000010000 */
[----:B------:R-:W-:Y:S01]  /*13cb0*/  FADD.FTZ R2, R244, R3 ;  /* 0x00000003f4027221 */ /* 0x000fe20000010000 */
[----:B------:R-:W-:Y:S01]  /*13cc0*/  LOP3.LUT R129, R0, R5, RZ, 0xc0, !PT ;  /* 0x0000000500817212 */ /* 0x000fe200078ec0ff */
[----:B------:R-:W-:Y:S01]  /*13cd0*/  FFMA.FTZ R0, R137, R15, R225 ;  /* 0x0000000f89007223 */ /* 0x000fe200000100e1 */
[----:B------:R-:W-:Y:S01]  /*13ce0*/  FADD.FTZ R3, R143, R4 ;  /* 0x000000048f037221 */ /* 0x000fe20000010000 */
[C---:B----4-:R-:W-:Y:S01]  /*13cf0*/  HMMA.16816.F32 R88, R124.reuse, R96, R88 ;  /* 0x000000607c58723c */ /* 0x050fe20000001858 */
        /* <DEDUP_REMOVED lines=26> */
[----:B------:R-:W-:-:S04]  /*13ea0*/  FADD.FTZ R252, R141, R2 ;  /* 0x000000028dfc7221 */ /* 0x000fc80000010000 */
[----:B------:R1:W-:Y:S01]  /*13eb0*/  STL [R1], R0 ;  /* 0x0000000001007387 */ /* 0x0003e20000100800 */
[----:B------:R-:W-:Y:S08]  /*13ec0*/  HMMA.16816.F32 R120, R124, R8, R120 ;  /* 0x000000087c78723c */ /* 0x000ff00000001878 */
        /* <DEDUP_REMOVED lines=18> */
[----:B-1----:R-:W-:-:S15]  /*13ff0*/  BRA.U UP1, `(.L_x_2295) ;  /* 0x0000000101047547 */ /* 0x002fde000b800000 */
.L_x_2290:
[----:B------:R-:W-:-:S12]  /*14000*/  UIADD3 UR16, UPT, UPT, UR6, -0x1, URZ ;  /* 0xffffffff06107890 */ /* 0x000fd8000fffe0ff */
.L_x_2295:
[----:B------:R-:W-:-:S09]  /*14010*/  UISETP.GE.AND UP0, UPT, UR16, UR18, UPT ;  /* 0x000000121000728c */ /* 0x000fd2000bf06270 */
[----:B------:R-:W-:Y:S05]  /*14020*/  BRA.U !UP0, `(.L_x_2296) ;  /* 0x0000003908347547 */ /* 0x000fea000b800000 */
[----:B------:R-:W2:Y:S01]  /*14030*/  LDL.LU.64 R12, [R1+0x58] ;  /* 0x00005800010c7983 */ /* 0x000ea20000300a00 */
[C-C-:B------:R-:W-:Y:S01]  /*14040*/  LOP3.LUT R217, R249.reuse, 0x8, R226.reuse, 0x78, !PT ;  /* 0x00000008f9d97812 */ /* 0x140fe200078e78e2 */
[C---:B------:R-:W-:Y:S01]  /*14050*/  IMAD.SHL.U32 R3, R226.reuse, 0x20, RZ ;  /* 0x00000020e2037824 */ /* 0x040fe200078e00ff */
[----:B------:R-:W-:Y:S01]  /*14060*/  SHF.R.U32.HI R216, RZ, 0x1, R226 ;  /* 0x00000001ffd87819 */ /* 0x000fe200000116e2 */
[----:B------:R-:W3:Y:S01]  /*14070*/  LDL.64 R6, [R1+0x38] ;  /* 0x0000380001067983 */ /* 0x000ee20000100a00 */
[----:B------:R-:W-:Y:S01]  /*14080*/  IMAD.SHL.U32 R2, R226, 0x40, RZ ;  /* 0x00000040e2027824 */ /* 0x000fe200078e00ff */
[----:B------:R-:W1:Y:S02]  /*14090*/  LDCU.64 UR6, c[0x0][0x3c0] ;  /* 0x00007800ff0677ac */ /* 0x000e640008000a00 */
[----:B------:R-:W4:Y:S01]  /*140a0*/  LDL.64 R4, [R1+0x40] ;  /* 0x0000400001047983 */ /* 0x000f220000100a00 */
[----:B------:R-:W-:Y:S01]  /*140b0*/  LOP3.LUT R216, R249, 0x8, R216, 0x78, !PT ;  /* 0x00000008f9d87812 */ /* 0x000fe200078e78d8 */
[----:B------:R-:W5:Y:S01]  /*140c0*/  S2UR UR17, SR_CgaCtaId ;  /* 0x00000000001179c3 */ /* 0x000f620000008800 */
[C---:B------:R-:W-:Y:S01]  /*140d0*/  LOP3.LUT R0, R2.reuse, 0x200, RZ, 0xc0, !PT ;  /* 0x0000020002007812 */ /* 0x040fe200078ec0ff */
[----:B------:R-:W5:Y:S01]  /*140e0*/  S2R R226, SR_TID.X ;  /* 0x0000000000e27919 */ /* 0x000f620000002100 */
[----:B------:R-:W-:Y:S01]  /*140f0*/  LOP3.LUT R2, R2, 0x400, RZ, 0xc0, !PT ;  /* 0x0000040002027812 */ /* 0x000fe200078ec0ff */
[----:B------:R-:W-:Y:S01]  /*14100*/  IMAD.MOV.U32 R222, RZ, RZ, 0x20 ;  /* 0x00000020ffde7424 */ /* 0x000fe200078e00ff */
[----:B------:R-:W-:Y:S01]  /*14110*/  LOP3.LUT R0, R0, 0x7c00, R3, 0xf8, !PT ;  /* 0x00007c0000007812 */ /* 0x000fe200078ef803 */
[----:B------:R-:W5:Y:S01]  /*14120*/  S2R R8, SR_CTAID.X ;  /* 0x0000000000087919 */ /* 0x000f620000002500 */
[----:B------:R-:W-:Y:S01]  /*14130*/  LEA R217, R217, R2, 0x1 ;  /* 0x00000002d9d97211 */ /* 0x000fe200078e08ff */
[----:B------:R-:W-:Y:S01]  /*14140*/  IMAD.MOV.U32 R132, RZ, RZ, R140 ;  /* 0x000000ffff847224 */ /* 0x000fe200078e008c */
[----:B------:R-:W-:Y:S01]  /*14150*/  LOP3.LUT R216, R0, R216, RZ, 0xfc, !PT ;  /* 0x000000d800d87212 */ /* 0x000fe200078efcff */
[----:B------:R-:W-:Y:S01]  /*14160*/  IMAD.MOV.U32 R137, RZ, RZ, R134 ;  /* 0x000000ffff897224 */ /* 0x000fe200078e0086 */
[----:B------:R-:W-:Y:S01]  /*14170*/  MOV R218, 0x40 ;  /* 0x0000004000da7802 */ /* 0x000fe20000000f00 */
[----:B------:R-:W-:Y:S01]  /*14180*/  IMAD.MOV.U32 R133, RZ, RZ, R135 ;  /* 0x000000ffff857224 */ /* 0x000fe200078e0087 */
[----:B------:R-:W-:Y:S01]  /*14190*/  IADD3 R217, PT, PT, R217, UR5, RZ ;  /* 0x00000005d9d97c10 */ /* 0x000fe2000fffe0ff */
[----:B------:R-:W-:Y:S01]  /*141a0*/  VIADD R236, R228, 0x8 ;  /* 0x00000008e4ec7836 */ /* 0x000fe20000000000 */
[----:B------:R-:W-:Y:S01]  /*141b0*/  SEL R218, R218, 0xffffffc0, !P1 ;  /* 0xffffffc0dada7807 */ /* 0x000fe20004800000 */
[----:B------:R-:W-:Y:S01]  /*141c0*/  VIADD R235, R228, 0x40 ;  /* 0x00000040e4eb7836 */ /* 0x000fe20000000000 */
[----:B------:R-:W-:Y:S01]  /*141d0*/  LEA R216, R216, UR5, 0x1 ;  /* 0x00000005d8d87c11 */ /* 0x000fe2000f8e08ff */
[----:B------:R-:W-:Y:S01]  /*141e0*/  VIADD R234, R228, 0x48 ;  /* 0x00000048e4ea7836 */ /* 0x000fe20000000000 */
[----:B------:R-:W-:Y:S01]  /*141f0*/  SEL R222, R222, 0xffffffe0, !P2 ;  /* 0xffffffe0dede7807 */ /* 0x000fe20005000000 */
[C---:B------:R-:W-:Y:S01]  /*14200*/  IMAD.IADD R219, R217.reuse, 0x1, R218 ;  /* 0x00000001d9db7824 */ /* 0x040fe200078e02da */
[----:B------:R-:W-:Y:S01]  /*14210*/  UMOV UR23, 0x400 ;  /* 0x0000040000177882 */ /* 0x000fe20000000000 */
[----:B------:R-:W-:Y:S01]  /*14220*/  IMAD.IADD R218, R218, 0x1, R216 ;  /* 0x00000001dada7824 */ /* 0x000fe200078e02d8 */
[----:B-1----:R-:W-:Y:S01]  /*14230*/  USHF.L.U32 UR26, UR6, 0x4, URZ ;  /* 0x00000004061a7899 */ /* 0x002fe200080006ff */
[----:B------:R-:W-:Y:S01]  /*14240*/  IMAD.IADD R221, R217, 0x1, R222 ;  /* 0x00000001d9dd7824 */ /* 0x000fe200078e02de */
[C---:B------:R-:W-:Y:S01]  /*14250*/  IADD3 R223, PT, PT, R222.reuse, R219, RZ ;  /* 0x000000dbdedf7210 */ /* 0x040fe20007ffe0ff */
[C---:B------:R-:W-:Y:S01]  /*14260*/  IMAD.IADD R220, R222.reuse, 0x1, R216 ;  /* 0x00000001dedc7824 */ /* 0x040fe200078e02d8 */
[----:B------:R-:W1:Y:S01]  /*14270*/  LDCU UR4, c[0x0][0x45c] ;  /* 0x00008b80ff0477ac */ /* 0x000e620008000800 */
[----:B------:R-:W-:Y:S01]  /*14280*/  IMAD.IADD R222, R222, 0x1, R218 ;  /* 0x00000001dede7824 */ /* 0x000fe200078e02da */
[----:B-----5:R-:W-:Y:S01]  /*14290*/  ULEA UR17, UR17, UR23, 0x18 ;  /* 0x0000001711117291 */ /* 0x020fe2000f8ec0ff */
[----:B------:R-:W-:Y:S01]  /*142a0*/  SHF.R.U32.HI R10, RZ, 0x5, R226 ;  /* 0x00000005ff0a7819 */ /* 0x000fe200000116e2 */
[C---:B------:R-:W-:Y:S01]  /*142b0*/  IMAD.SHL.U32 R227, R226.reuse, 0x40, RZ ;  /* 0x00000040e2e37824 */ /* 0x040fe200078e00ff */
[----:B------:R-:W-:-:S03]  /*142c0*/  LOP3.LUT P0, RZ, R226, 0x2, RZ, 0xc0, !PT ;  /* 0x00000002e2ff7812 */ /* 0x000fc6000780c0ff */
[----:B------:R-:W-:Y:S01]  /*142d0*/  IMAD R8, R8, 0x8, R10 ;  /* 0x0000000808087824 */ /* 0x000fe200078e020a */
[----:B------:R-:W-:-:S03]  /*142e0*/  SEL R225, R224, 0xffffffe0, !P0 ;  /* 0xffffffe0e0e17807 */ /* 0x000fc60004000000 */
[----:B------:R-:W-:-:S03]  /*142f0*/  IMAD.WIDE.U32 R8, R8, -0x326172a9, RZ ;  /* 0xcd9e8d5708087825 */ /* 0x000fc600078e00ff */
[----:B------:R-:W-:-:S03]  /*14300*/  LOP3.LUT R9, R8, UR22, RZ, 0x3c, !PT ;  /* 0x0000001608097c12 */ /* 0x000fc6000f8e3cff */
[----:B------:R-:W5:Y:S01]  /*14310*/  S2R R8, SR_CTAID.X ;  /* 0x0000000000087919 */ /* 0x000f620000002500 */
[----:B--2---:R-:W-:Y:S02]  /*14320*/  LOP3.LUT R10, R13, UR31, RZ, 0x3c, !PT ;  /* 0x0000001f0d0a7c12 */ /* 0x004fe4000f8e3cff */
[----:B---3--:R-:W-:-:S03]  /*14330*/  LOP3.LUT R2, R7, UR21, RZ, 0x3c, !PT ;  /* 0x0000001507027c12 */ /* 0x008fc6000f8e3cff */
[----:B------:R2:W-:Y:S01]  /*14340*/  STL [R1+0x14], R10 ;  /* 0x0000140a01007387 */ /* 0x0005e20000100800 */
[----:B----4-:R-:W-:-:S03]  /*14350*/  LOP3.LUT R0, R5, UR21, RZ, 0x3c, !PT ;  /* 0x0000001505007c12 */ /* 0x010fc6000f8e3cff */
[----:B------:R3:W-:Y:S01]  /*14360*/  STL [R1+0x10], R9 ;  /* 0x0000100901007387 */ /* 0x0007e20000100800 */
[----:B--2---:R-:W-:-:S05]  /*14370*/  SHF.R.U32.HI R10, RZ, 0x5, R226 ;  /* 0x00000005ff0a7819 */ /* 0x004fca00000116e2 */
[----:B-----5:R-:W-:-:S04]  /*14380*/  IMAD R8, R8, 0x8, R10 ;  /* 0x0000000808087824 */ /* 0x020fc800078e020a */
[----:B------:R-:W-:-:S04]  /*14390*/  VIADD R8, R8, 0x4 ;  /* 0x0000000408087836 */ /* 0x000fc80000000000 */
[----:B---3--:R-:W-:-:S03]  /*143a0*/  IMAD.WIDE.U32 R8, R8, -0x326172a9, RZ ;  /* 0xcd9e8d5708087825 */ /* 0x008fc600078e00ff */
[----:B------:R-:W-:Y:S01]  /*143b0*/  LOP3.LUT R3, R8, UR22, RZ, 0x3c, !PT ;  /* 0x0000001608037c12 */ /* 0x000fe2000f8e3cff */
[----:B------:R-:W-:Y:S01]  /*143c0*/  USHF.L.U64.HI UR22, UR6, 0x4, UR7 ;  /* 0x0000000406167899 */ /* 0x000fe20008010207 */
[----:B------:R-:W2:Y:S03]  /*143d0*/  LDCU.64 UR6, c[0x0][0x3c0] ;  /* 0x00007800ff0677ac */ /* 0x000ea60008000a00 */
[----:B------:R3:W-:Y:S04]  /*143e0*/  STL [R1+0xc], R3 ;  /* 0x00000c0301007387 */ /* 0x0007e80000100800 */
[----:B------:R4:W-:Y:S04]  /*143f0*/  STL [R1+0x8], R2 ;  /* 0x0000080201007387 */ /* 0x0009e80000100800 */
[----:B------:R4:W-:Y:S01]  /*14400*/  STL [R1+0x4], R0 ;  /* 0x0000040001007387 */ /* 0x0009e20000100800 */
[----:B---3--:R-:W-:Y:S01]  /*14410*/  IMAD.MOV.U32 R3, RZ, RZ, R136 ;  /* 0x000000ffff037224 */ /* 0x008fe200078e0088 */
[----:B-12---:R-:W-:Y:S06]  /*14420*/  BRA `(.L_x_2297) ;  /* 0x00000000005c7947 */ /* 0x006fec0003800000 */
.L_x_2299:
        /* <DEDUP_REMOVED lines=10> */
[-C--:B--2---:R-:W-:Y:S02]  /*144d0*/  LEA R10, P1, R6, R184.reuse, 0x6 ;  /* 0x000000b8060a7211 */ /* 0x084fe400078230ff */
[----:B------:R-:W-:Y:S02]  /*144e0*/  LEA R8, P0, R2, R184, 0x1 ;  /* 0x000000b802087211 */ /* 0x000fe400078008ff */
[-C--:B---3--:R-:W-:Y:S02]  /*144f0*/  LEA.HI.X R11, R6, R140.reuse, R7, 0x6, P1 ;  /* 0x0000008c060b7211 */ /* 0x088fe400008f3407 */
        /* <DEDUP_REMOVED lines=10> */
.L_x_2297:
[----:B----4-:R-:W2:Y:S01]  /*145a0*/  LDL R0, [R1+0x30] ;  /* 0x0000300001007983 */ /* 0x010ea20000100800 */
[----:B------:R-:W-:Y:S04]  /*145b0*/  DEPBAR.LE SB0, 0x0 ;  /* 0x000080000000791a */ /* 0x000fe80000000000 */
[----:B------:R-:W3:Y:S01]  /*145c0*/  LDL R10, [R1+0x2c] ;  /* 0x00002c00010a7983 */ /* 0x000ee20000100800 */
[----:B------:R-:W-:Y:S01]  /*145d0*/  UIMAD.WIDE.U32 UR30, UR16, UR6, URZ ;  /* 0x00000006101e72a5 */ /* 0x000fe2000f8e00ff */
[----:B------:R-:W-:Y:S01]  /*145e0*/  IMAD.SHL.U32 R134, R226, 0x2, RZ ;  /* 0x00000002e2867824 */ /* 0x000fe200078e00ff */
[----:B------:R-:W-:Y:S02]  /*145f0*/  BAR.SYNC.DEFER_BLOCKING 0x0 ;  /* 0x0000000000007b1d */ /* 0x000fe40000010000 */
[----:B------:R-:W-:Y:S02]  /*14600*/  UIMAD UR5, UR16, UR7, UR31 ;  /* 0x00000007100572a4 */ /* 0x000fe4000f8e021f */
[----:B------:R-:W-:Y:S01]  /*14610*/  IMAD.U32 R8, RZ, RZ, UR30 ;  /* 0x0000001eff087e24 */ /* 0x000fe2000f8e00ff */
[----:B------:R-:W-:Y:S01]  /*14620*/  ULEA UR23, UP0, UR30, UR26, 0x5 ;  /* 0x0000001a1e177291 */ /* 0x000fe2000f8028ff */
[----:B------:R-:W-:Y:S02]  /*14630*/  IMAD.U32 R9, RZ, RZ, UR31 ;  /* 0x0000001fff097e24 */ /* 0x000fe4000f8e00ff */
[----:B------:R-:W-:Y:S01]  /*14640*/  IMAD.U32 R2, RZ, RZ, UR5 ;  /* 0x00000005ff027e24 */ /* 0x000fe2000f8e00ff */
[----:B------:R-:W-:Y:S02]  /*14650*/  ULEA.HI.X UR21, UR30, UR22, UR5, 0x5, UP0 ;  /* 0x000000161e157291 */ /* 0x000fe400080f2c05 */
[----:B------:R-:W-:Y:S01]  /*14660*/  IMAD.U32 R5, RZ, RZ, UR23 ;  /* 0x00000017ff057e24 */ /* 0x000fe2000f8e00ff */
[----:B------:R-:W-:Y:S01]  /*14670*/  UISETP.GT.AND UP0, UPT, UR16, UR18, UPT ;  /* 0x000000121000728c */ /* 0x000fe2000bf04270 */
[----:B------:R-:W4:Y:S04]  /*14680*/  LDL R136, [R1+0xc] ;  /* 0x00000c0001887983 */ /* 0x000f280000100800 */
[----:B------:R-:W5:Y:S04]  /*14690*/  LDL R139, [R1+0x8] ;  /* 0x00000800018b7983 */ /* 0x000f680000100800 */
[----:B------:R-:W5:Y:S04]  /*146a0*/  LDL R138, [R1+0x4] ;  /* 0x00000400018a7983 */ /* 0x000f680000100800 */
[----:B------:R-:W5:Y:S01]  /*146b0*/  LDL R237, [R1+0x10] ;  /* 0x0000100001ed7983 */ /* 0x000f620000100800 */
[CC--:B--2---:R-:W-:Y:S02]  /*146c0*/  LEA R6, P1, R8.reuse, R0.reuse, 0x6 ;  /* 0x0000000008067211 */ /* 0x0c4fe400078230ff */
[C---:B------:R-:W-:Y:S01]  /*146d0*/  LEA R4, P0, R5.reuse, R0, 0x1 ;  /* 0x0000000005047211 */ /* 0x040fe200078008ff */
[----:B------:R-:W-:Y:S01]  /*146e0*/  IMAD.U32 R0, RZ, RZ, UR21 ;  /* 0x00000015ff007e24 */ /* 0x000fe2000f8e00ff */
[-C--:B---3--:R-:W-:Y:S02]  /*146f0*/  LEA.HI.X R7, R8, R10.reuse, R2, 0x6, P1 ;  /* 0x0000000a08077211 */ /* 0x088fe400008f3402 */
[----:B------:R-:W2:Y:S02]  /*14700*/  LDL R2, [R1+0x14] ;  /* 0x0000140001027983 */ /* 0x000ea40000100800 */
[----:B------:R-:W-:Y:S01]  /*14710*/  LEA.HI.X R5, R5, R10, R0, 0x1, P0 ;  /* 0x0000000a05057211 */ /* 0x000fe200000f0c00 */
[----:B------:R-:W-:Y:S01]  /*14720*/  IMAD.U32 R0, RZ, RZ, UR16 ;  /* 0x00000010ff007e24 */ /* 0x000fe2000f8e00ff */
        /* <DEDUP_REMOVED lines=8> */
[----:B------:R-:W1:Y:S08]  /*147b0*/  LDSM.16.M88.4 R16, [R217+0x8000] ;  /* 0x00800000d910783b */ /* 0x000e700000000200 */
[----:B------:R-:W3:Y:S08]  /*147c0*/  LDSM.16.M88.4 R28, [R216+0x2000] ;  /* 0x00200000d81c783b */ /* 0x000ef00000000200 */
[----:B------:R-:W4:Y:S08]  /*147d0*/  LDSM.16.M88.4 R140, [R217+0x8800] ;  /* 0x00880000d98c783b */ /* 0x000f300000000200 */
[----:B------:R-:W0:Y:S08]  /*147e0*/  LDGDEPBAR ;  /* 0x00000000000079af */ /* 0x000e300000000000 */
[----:B------:R-:W-:Y:S08]  /*147f0*/  LDSM.16.M88.4 R176, [R220] ;  /* 0x00000000dcb0783b */ /* 0x000ff00000000200 */
[----:B------:R-:W5:Y:S01]  /*14800*/  LDSM.16.M88.4 R180, [R221+0x8000] ;  /* 0x00800000ddb4783b */ /* 0x000f620000000200 */
[-C--:B-1----:R-:W-:Y:S07]  /*14810*/  HMMA.16816.F32 R4, R32, R16.reuse, RZ ;  /* 0x000000102004723c */ /* 0x082fee00000018ff */
[----:B------:R-:W1:Y:S01]  /*14820*/  LDSM.16.M88.4 R184, [R220+0x2000] ;  /* 0x00200000dcb8783b */ /* 0x000e620000000200 */
[C---:B---3--:R-:W-:Y:S07]  /*14830*/  HMMA.16816.F32 R8, R28.reuse, R16, RZ ;  /* 0x000000101c08723c */ /* 0x048fee00000018ff */
[----:B------:R-:W3:Y:S01]  /*14840*/  LDSM.16.M88.4 R188, [R221+0x8800] ;  /* 0x00880000ddbc783b */ /* 0x000ee20000000200 */
[-C--:B------:R-:W-:Y:S07]  /*14850*/  HMMA.16816.F32 R12, R28, R18.reuse, RZ ;  /* 0x000000121c0c723c */ /* 0x080fee00000018ff */
[----:B------:R-:W-:Y:S01]  /*14860*/  LDSM.16.M88.4 R192, [R218] ;  /* 0x00000000dac0783b */ /* 0x000fe20000000200 */
[C---:B------:R-:W-:Y:S07]  /*14870*/  HMMA.16816.F32 R16, R32.reuse, R18, RZ ;  /* 0x000000122010723c */ /* 0x040fee00000018ff */
[----:B------:R-:W3:Y:S01]  /*14880*/  LDSM.16.M88.4 R196, [R219+0x8000] ;  /* 0x00800000dbc4783b */ /* 0x000ee20000000200 */
[-C--:B----4-:R-:W-:Y:S07]  /*14890*/  HMMA.16816.F32 R20, R32, R140.reuse, RZ ;  /* 0x0000008c2014723c */ /* 0x090fee00000018ff */
[----:B------:R-:W4:Y:S01]  /*148a0*/  LDSM.16.M88.4 R200, [R218+0x2000] ;  /* 0x00200000dac8783b */ /* 0x000f220000000200 */
[C---:B------:R-:W-:Y:S07]  /*148b0*/  HMMA.16816.F32 R24, R28.reuse, R140, RZ ;  /* 0x0000008c1c18723c */ /* 0x040fee00000018ff */
[----:B------:R-:W-:Y:S01]  /*148c0*/  LDSM.16.M88.4 R204, [R222] ;  /* 0x00000000decc783b */ /* 0x000fe20000000200 */
[-C--:B------:R-:W-:Y:S07]  /*148d0*/  HMMA.16816.F32 R28, R28, R142.reuse, RZ ;  /* 0x0000008e1c1c723c */ /* 0x080fee00000018ff */
[----:B------:R-:W-:Y:S01]  /*148e0*/  LDSM.16.M88.4 R208, [R223+0x8000] ;  /* 0x00800000dfd0783b */ /* 0x000fe20000000200 */
[----:B------:R-:W-:Y:S07]  /*148f0*/  HMMA.16816.F32 R32, R32, R142, RZ ;  /* 0x0000008e2020723c */ /* 0x000fee00000018ff */
[----:B------:R-:W4:Y:S01]  /*14900*/  LDSM.16.M88.4 R140, [R219+0x8800] ;  /* 0x00880000db8c783b */ /* 0x000f220000000200 */
[-C--:B-----5:R-:W-:Y:S07]  /*14910*/  HMMA.16816.F32 R4, R176, R180.reuse, R4 ;  /* 0x000000b4b004723c */ /* 0x0a0fee0000001804 */
[----:B------:R-:W5:Y:S01]  /*14920*/  LDSM.16.M88.4 R212, [R222+0x2000] ;  /* 0x00200000ded4783b */ /* 0x000f620000000200 */
[C---:B-1----:R-:W-:Y:S07]  /*14930*/  HMMA.16816.F32 R8, R184.reuse, R180, R8 ;  /* 0x000000b4b808723c */ /* 0x042fee0000001808 */
[----:B------:R-:W-:Y:S01]  /*14940*/  STL [R1+0x1c], R134 ;  /* 0x00001c8601007387 */ /* 0x000fe20000100800 */
        /* <DEDUP_REMOVED lines=8> */
[----:B------:R-:W1:Y:S07]  /*149d0*/  LDSM.16.M88.4 R176, [R223+0x8800] ;  /* 0x00880000dfb0783b */ /* 0x000e6e0000000200 */
[-C--:B------:R-:W-:Y:S01]  /*149e0*/  HMMA.16816.F32 R4, R192, R196.reuse, R4 ;  /* 0x000000c4c004723c */ /* 0x080fe20000001804 */
[----:B------:R-:W3:Y:S07]  /*149f0*/  LDSM.16.M88.4 R188, [R216+0x6000] ;  /* 0x00600000d8bc783b */ /* 0x000eee0000000200 */
        /* <DEDUP_REMOVED lines=9> */
[----:B------:R-:W4:Y:S07]  /*14a90*/  LDSM.16.M88.4 R140, [R217+0x9800] ;  /* 0x00980000d98c783b */ /* 0x000f2e0000000200 */
[-C--:B------:R-:W-:Y:S01]  /*14aa0*/  HMMA.16816.F32 R4, R204, R208.reuse, R4 ;  /* 0x000000d0cc04723c */ /* 0x080fe20000001804 */
[----:B------:R-:W4:Y:S07]  /*14ab0*/  LDSM.16.M88.4 R192, [R220+0x4000] ;  /* 0x00400000dcc0783b */ /* 0x000f2e0000000200 */
[C---:B-----5:R-:W-:Y:S08]  /*14ac0*/  HMMA.16816.F32 R8, R212.reuse, R208, R8 ;  /* 0x000000d0d408723c */ /* 0x060ff00000001808 */
[-C--:B------:R-:W-:Y:S03]  /*14ad0*/  HMMA.16816.F32 R12, R212, R210.reuse, R12 ;  /* 0x000000d2d40c723c */ /* 0x080fe6000000180c */
[----:B--2---:R-:W-:Y:S05]  /*14ae0*/  LOP3.LUT R2, R2, UR16, RZ, 0x3c, !PT ;  /* 0x0000001002027c12 */ /* 0x004fea000f8e3cff */
[C---:B------:R-:W-:Y:S08]  /*14af0*/  HMMA.16816.F32 R16, R204.reuse, R210, R16 ;  /* 0x000000d2cc10723c */ /* 0x040ff00000001810 */
[-C--:B-1----:R-:W-:Y:S08]  /*14b00*/  HMMA.16816.F32 R20, R204, R176.reuse, R20 ;  /* 0x000000b0cc14723c */ /* 0x082ff00000001814 */
[C---:B------:R-:W-:Y:S08]  /*14b10*/  HMMA.16816.F32 R24, R212.reuse, R176, R24 ;  /* 0x000000b0d418723c */ /* 0x040ff00000001818 */
[-C--:B------:R-:W-:Y:S08]  /*14b20*/  HMMA.16816.F32 R28, R212, R178.reuse, R28 ;  /* 0x000000b2d41c723c */ /* 0x080ff0000000181c */
[----:B------:R-:W-:Y:S01]  /*14b30*/  HMMA.16816.F32 R32, R204, R178, R32 ;  /* 0x000000b2cc20723c */ /* 0x000fe20000001820 */
[----:B------:R-:W1:Y:S07]  /*14b40*/  LDSM.16.M88.4 R176, [R221+0x9800] ;  /* 0x00980000ddb0783b */ /* 0x000e6e0000000200 */
[-C--:B------:R-:W-:Y:S01]  /*14b50*/  HMMA.16816.F32 R4, R180, R184.reuse, R4 ;  /* 0x000000b8b404723c */ /* 0x080fe20000001804 */
[----:B------:R-:W-:Y:S07]  /*14b60*/  LDSM.16.M88.4 R204, [R223+0x9000] ;  /* 0x00900000dfcc783b */ /* 0x000fee0000000200 */
        /* <DEDUP_REMOVED lines=9> */
[----:B------:R-:W-:Y:S07]  /*14c00*/  LDSM.16.M88.4 R140, [R218+0x4000] ;  /* 0x00400000da8c783b */ /* 0x000fee0000000200 */
[-C--:B------:R-:W-:Y:S01]  /*14c10*/  HMMA.16816.F32 R4, R192, R196.reuse, R4 ;  /* 0x000000c4c004723c */ /* 0x080fe20000001804 */
[----:B------:R-:W2:Y:S07]  /*14c20*/  LDSM.16.M88.4 R180, [R219+0x9000] ;  /* 0x00900000dbb4783b */ /* 0x000eae0000000200 */
[C---:B------:R-:W-:Y:S08]  /*14c30*/  HMMA.16816.F32 R8, R200.reuse, R196, R8 ;  /* 0x000000c4c808723c */ /* 0x040ff00000001808 */
[-C--:B------:R-:W-:Y:S08]  /*14c40*/  HMMA.16816.F32 R12, R200, R198.reuse, R12 ;  /* 0x000000c6c80c723c */ /* 0x080ff0000000180c */
[C---:B------:R-:W-:Y:S01]  /*14c50*/  HMMA.16816.F32 R16, R192.reuse, R198, R16 ;  /* 0x000000c6c010723c */ /* 0x040fe20000001810 */
[----:B------:R-:W3:Y:S07]  /*14c60*/  LDSM.16.M88.4 R196, [R222+0x4000] ;  /* 0x00400000dec4783b */ /* 0x000eee0000000200 */
[-C--:B-1----:R-:W-:Y:S08]  /*14c70*/  HMMA.16816.F32 R20, R192, R176.reuse, R20 ;  /* 0x000000b0c014723c */ /* 0x082ff00000001814 */
[C---:B------:R-:W-:Y:S04]  /*14c80*/  HMMA.16816.F32 R24, R200.reuse, R176, R24 ;  /* 0x000000b0c818723c */ /* 0x040fe80000001818 */
[----:B------:R-:W-:Y:S01]  /*14c90*/  LOP3.LUT R176, R134, 0x6, RZ, 0xc0, !PT ;  /* 0x0000000686b07812 */ /* 0x000fe200078ec0ff */
[----:B------:R-:W-:Y:S03]  /*14ca0*/  IMAD.WIDE.U32 R134, R2, -0x326172a9, RZ ;  /* 0xcd9e8d5702867825 */ /* 0x000fe600078e00ff */
[-C--:B------:R-:W-:Y:S01]  /*14cb0*/  HMMA.16816.F32 R28, R200, R178.reuse, R28 ;  /* 0x000000b2c81c723c */ /* 0x080fe2000000181c */
[----:B------:R-:W1:Y:S02]  /*14cc0*/  LDSM.16.M88.4 R200, [R222+0x6000] ;  /* 0x00600000dec8783b */ /* 0x000e640000000200 */
[C---:B------:R-:W-:Y:S01]  /*14cd0*/  LOP3.LUT R211, R135.reuse, R136, RZ, 0x3c, !PT ;  /* 0x0000008887d37212 */ /* 0x040fe200078e3cff */
[----:B------:R-:W-:Y:S01]  /*14ce0*/  IMAD R0, R0, 0x20, R176 ;  /* 0x0000002000007824 */ /* 0x000fe200078e02b0 */
[----:B------:R-:W-:Y:S01]  /*14cf0*/  LOP3.LUT R209, R134, R139, RZ, 0x3c, !PT ;  /* 0x0000008b86d17212 */ /* 0x000fe200078e3cff */
[----:B------:R-:W-:Y:S01]  /*14d00*/  IMAD.SHL.U32 R2, R226, 0x8, RZ ;  /* 0x00000008e2027824 */ /* 0x000fe200078e00ff */
[----:B------:R-:W-:Y:S01]  /*14d10*/  LOP3.LUT R210, R134, R138, RZ, 0x3c, !PT ;  /* 0x0000008a86d27212 */ /* 0x000fe200078e3cff */
[----:B------:R-:W-:Y:S01]  /*14d20*/  HMMA.16816.F32 R32, R192, R178, R32 ;  /* 0x000000b2c020723c */ /* 0x000fe20000001820 */
[----:B------:R-:W-:Y:S03]  /*14d30*/  STL [R1+0x18], R176 ;  /* 0x000018b001007387 */ /* 0x000fe60000100800 */
[-C--:B------:R-:W-:Y:S01]  /*14d40*/  ISETP.GT.AND P1, PT, R236, R0.reuse, PT ;  /* 0x00000000ec00720c */ /* 0x080fe20003f24270 */
[----:B------:R-:W-:Y:S01]  /*14d50*/  VIADD R136, R0, 0x1 ;  /* 0x0000000100887836 */ /* 0x000fe20000000000 */
[----:B------:R-:W-:Y:S01]  /*14d60*/  LOP3.LUT R208, R135, R237, RZ, 0x3c, !PT ;  /* 0x000000ed87d07212 */ /* 0x000fe200078e3cff */
[----:B------:R4:W-:Y:S01]  /*14d70*/  STL [R1+0x28], R2 ;  /* 0x0000280201007387 */ /* 0x0009e20000100800 */
[----:B------:R-:W-:Y:S01]  /*14d80*/  ISETP.GT.AND P3, PT, R228, R0, PT ;  /* 0x00000000e400720c */ /* 0x000fe20003f64270 */
[-C--:B--2---:R-:W-:Y:S05]  /*14d90*/  HMMA.16816.F32 R4, R140, R180.reuse, R4 ;  /* 0x000000b48c04723c */ /* 0x084fea0000001804 */
[-C--:B------:R-:W-:Y:S01]  /*14da0*/  ISETP.GT.AND P0, PT, R236, R136.reuse, PT ;  /* 0x00000088ec00720c */ /* 0x080fe20003f04270 */
[----:B------:R-:W-:Y:S01]  /*14db0*/  VIADD R134, R0, 0x9 ;  /* 0x0000000900867836 */ /* 0x000fe20000000000 */
[----:B------:R-:W-:Y:S01]  /*14dc0*/  ISETP.GT.AND P2, PT, R228, R136, PT ;  /* 0x00000088e400720c */ /* 0x000fe20003f44270 */
[C---:B------:R-:W-:Y:S04]  /*14dd0*/  HMMA.16816.F32 R8, R184.reuse, R180, R8 ;  /* 0x000000b4b808723c */ /* 0x040fe80000001808 */
[C---:B------:R-:W-:Y:S01]  /*14de0*/  ISETP.GE.AND P6, PT, R0.reuse, R233, PT ;  /* 0x000000e90000720c */ /* 0x040fe20003fc6270 */
[C---:B------:R-:W-:Y:S01]  /*14df0*/  VIADD R135, R0.reuse, 0x8 ;  /* 0x0000000800877836 */ /* 0x040fe20000000000 */
[----:B------:R-:W-:Y:S02]  /*14e00*/  ISETP.GE.AND P5, PT, R0, R230, PT ;  /* 0x000000e60000720c */ /* 0x000fe40003fa6270 */
[-C--:B------:R-:W-:Y:S08]  /*14e10*/  HMMA.16816.F32 R12, R184, R182.reuse, R12 ;  /* 0x000000b6b80c723c */ /* 0x080ff0000000180c */
[C---:B------:R-:W-:Y:S08]  /*14e20*/  HMMA.16816.F32 R16, R140.reuse, R182, R16 ;  /* 0x000000b68c10723c */ /* 0x040ff00000001810 */
[-C--:B------:R-:W-:Y:S08]  /*14e30*/  HMMA.16816.F32 R20, R140, R188.reuse, R20 ;  /* 0x000000bc8c14723c */ /* 0x080ff00000001814 */
[C---:B------:R-:W-:Y:S04]  /*14e40*/  HMMA.16816.F32 R24, R184.reuse, R188, R24 ;  /* 0x000000bcb818723c */ /* 0x040fe80000001818 */
[----:B------:R-:W-:Y:S02]  /*14e50*/  SHF.R.U32.HI R188, RZ, 0x1, R226 ;  /* 0x00000001ffbc7819 */ /* 0x000fe400000116e2 */
[----:B------:R-:W-:Y:S02]  /*14e60*/  LOP3.LUT R189, R2, 0x38, RZ, 0xc0, !PT ;  /* 0x0000003802bd7812 */ /* 0x000fe400078ec0ff */
[-C--:B------:R-:W-:Y:S03]  /*14e70*/  HMMA.16816.F32 R28, R184, R190.reuse, R28 ;  /* 0x000000beb81c723c */ /* 0x080fe6000000181c */
[----:B----4-:R-:W-:Y:S05]  /*14e80*/  LOP3.LUT R2, R189, 0x1c0, R227, 0xf8, !PT ;  /* 0x000001c0bd027812 */ /* 0x010fea00078ef8e3 */
[----:B------:R-:W-:Y:S01]  /*14e90*/  HMMA.16816.F32 R32, R140, R190, R32 ;  /* 0x000000be8c20723c */ /* 0x000fe20000001820 */
[----:B------:R-:W2:Y:S01]  /*14ea0*/  LDSM.16.M88.4 R140, [R223+0x9800] ;  /* 0x00980000df8c783b */ /* 0x000ea20000000200 */
[----:B------:R-:W-:Y:S06]  /*14eb0*/  DEPBAR.LE SB0, 0x0 ;  /* 0x000080000000791a */ /* 0x000fec0000000000 */
[-C--:B---3--:R-:W-:Y:S01]  /*14ec0*/  HMMA.16816.F32 R4, R196, R204.reuse, R4 ;  /* 0x000000ccc404723c */ /* 0x088fe20000001804 */
[----:B------:R-:W-:Y:S07]  /*14ed0*/  BAR.SYNC.DEFER_BLOCKING 0x0 ;  /* 0x0000000000007b1d */ /* 0x000fee0000010000 */
[C---:B-1----:R-:W-:Y:S08]  /*14ee0*/  HMMA.16816.F32 R8, R200.reuse, R204, R8 ;  /* 0x000000ccc808723c */ /* 0x042ff00000001808 */
[-C--:B------:R-:W-:Y:S03]  /*14ef0*/  HMMA.16816.F32 R12, R200, R206.reuse, R12 ;  /* 0x000000cec80c723c */ /* 0x080fe6000000180c */
[----:B------:R-:W-:Y:S01]  /*14f00*/  FSEL R194, R7, -INF , !P0 ;  /* 0xff80000007c27808 */ /* 0x000fe20004000000 */
[----:B------:R-:W-:Y:S01]  /*14f10*/  VIADD R7, R0, 0x11 ;  /* 0x0000001100077836 */ /* 0x000fe20000000000 */
[C---:B------:R-:W-:Y:S02]  /*14f20*/  ISETP.GT.AND P0, PT, R234.reuse, R136, PT ;  /* 0x00000088ea00720c */ /* 0x040fe40003f04270 */
[----:B------:R-:W-:Y:S01]  /*14f30*/  FSEL R204, R5, -INF , !P2 ;  /* 0xff80000005cc7808 */ /* 0x000fe20005000000 */
[C---:B------:R-:W-:Y:S04]  /*14f40*/  HMMA.16816.F32 R16, R196.reuse, R206, R16 ;  /* 0x000000cec410723c */ /* 0x040fe80000001810 */
[----:B------:R-:W-:Y:S02]  /*14f50*/  FSEL R186, R11, -INF , !P0 ;  /* 0xff8000000bba7808 */ /* 0x000fe40004000000 */
[----:B------:R-:W-:Y:S02]  /*14f60*/  ISETP.GT.AND P0, PT, R234, R134, PT ;  /* 0x00000086ea00720c */ /* 0x000fe40003f04270 */
[----:B------:R-:W-:Y:S01]  /*14f70*/  FSEL R195, R6, -INF , !P1 ;  /* 0xff80000006c37808 */ /* 0x000fe20004800000 */
[-C--:B--2---:R-:W-:Y:S03]  /*14f80*/  HMMA.16816.F32 R20, R196, R140.reuse, R20 ;  /* 0x0000008cc414723c */ /* 0x084fe60000001814 */
[----:B------:R-:W-:Y:S01]  /*14f90*/  FSEL R184, R15, -INF , !P0 ;  /* 0xff8000000fb87808 */ /* 0x000fe20004000000 */
[----:B------:R-:W-:Y:S01]  /*14fa0*/  VIADD R6, R0, 0x18 ;  /* 0x0000001800067836 */ /* 0x000fe20000000000 */
[----:B------:R-:W-:Y:S02]  /*14fb0*/  ISETP.GT.AND P2, PT, R235, R136, PT ;  /* 0x00000088eb00720c */ /* 0x000fe40003f44270 */
[----:B------:R-:W-:Y:S01]  /*14fc0*/  ISETP.GT.AND P0, PT, R236, R134, PT ;  /* 0x00000086ec00720c */ /* 0x000fe20003f04270 */
[C---:B------:R-:W-:Y:S04]  /*14fd0*/  HMMA.16816.F32 R24, R200.reuse, R140, R24 ;  /* 0x0000008cc818723c */ /* 0x040fe80000001818 */
[----:B------:R-:W-:Y:S02]  /*14fe0*/  ISETP.GT.AND P1, PT, R234, R0, PT ;  /* 0x00000000ea00720c */ /* 0x000fe40003f24270 */
[----:B------:R-:W-:Y:S02]  /*14ff0*/  FSEL R191, R9, -INF , !P2 ;  /* 0xff80000009bf7808 */ /* 0x000fe40005000000 */
[----:B------:R-:W-:Y:S01]  /*15000*/  FSEL R180, R19, -INF , !P0 ;  /* 0xff80000013b47808 */ /* 0x000fe20004000000 */
[-C--:B------:R-:W-:Y:S01]  /*15010*/  HMMA.16816.F32 R28, R200, R142.reuse, R28 ;  /* 0x0000008ec81c723c */ /* 0x080fe2000000181c */
[----:B------:R-:W2:Y:S02]  /*15020*/  LDL.64 R200, [R1+0x48] ;  /* 0x0000480001c87983 */ /* 0x000ea40000100a00 */
[----:B------:R-:W-:Y:S01]  /*15030*/  FSEL R205, R4, -INF , !P3 ;  /* 0xff80000004cd7808 */ /* 0x000fe20005800000 */
[----:B------:R-:W-:Y:S01]  /*15040*/  VIADD R4, R0, 0x19 ;  /* 0x0000001900047836 */ /* 0x000fe20000000000 */
[----:B------:R-:W-:Y:S02]  /*15050*/  FSEL R187, R10, -INF , !P1 ;  /* 0xff8000000abb7808 */ /* 0x000fe40004800000 */
[C---:B------:R-:W-:Y:S01]  /*15060*/  ISETP.GT.AND P2, PT, R235.reuse, R134, PT ;  /* 0x00000086eb00720c */ /* 0x040fe20003f44270 */
[----:B------:R-:W-:Y:S01]  /*15070*/  HMMA.16816.F32 R32, R196, R142, R32 ;  /* 0x0000008ec420723c */ /* 0x000fe20000001820 */
[----:B------:R-:W3:Y:S03]  /*15080*/  LDL.64 R198, [R1+0x50] ;  /* 0x0000500001c67983 */ /* 0x000ee60000100a00 */
[----:B------:R-:W-:Y:S02]  /*15090*/  ISETP.GT.AND P0, PT, R236, R7, PT ;  /* 0x00000007ec00720c */ /* 0x000fe40003f04270 */
[----:B------:R-:W-:Y:S02]  /*150a0*/  ISETP.GT.AND P3, PT, R235, R0, PT ;  /* 0x00000000eb00720c */ /* 0x000fe40003f64270 */
[----:B------:R-:W-:Y:S02]  /*150b0*/  ISETP.GT.AND P1, PT, R234, R135, PT ;  /* 0x00000087ea00720c */ /* 0x000fe40003f24270 */
[----:B------:R-:W-:Y:S02]  /*150c0*/  FSEL R190, R13, -INF , !P2 ;  /* 0xff8000000dbe7808 */ /* 0x000fe40005000000 */
[----:B------:R-:W-:Y:S02]  /*150d0*/  FSEL R206, R23, -INF , !P0 ;  /* 0xff80000017ce7808 */ /* 0x000fe40004000000 */
[----:B------:R-:W-:Y:S01]  /*150e0*/  FSEL R192, R8, -INF , !P3 ;  /* 0xff80000008c07808 */ /* 0x000fe20005800000 */
[----:B------:R-:W-:Y:S01]  /*150f0*/  VIADD R8, R0, 0x10 ;  /* 0x0000001000087836 */ /* 0x000fe20000000000 */
[----:B------:R-:W-:Y:S01]  /*15100*/  FSEL R185, R14, -INF , !P1 ;  /* 0xff8000000eb97808 */ /* 0x000fe20004800000 */
[----:B------:R-:W-:Y:S01]  /*15110*/  IMAD.WIDE.U32 R14, R209, -0x2daee0ad, RZ ;  /* 0xd2511f53d10e7825 */ /* 0x000fe200078e00ff */
[----:B------:R-:W-:Y:S02]  /*15120*/  ISETP.GT.AND P2, PT, R228, R134, PT ;  /* 0x00000086e400720c */ /* 0x000fe40003f44270 */
[----:B------:R-:W-:Y:S02]  /*15130*/  ISETP.GT.AND P0, PT, R234, R7, PT ;  /* 0x00000007ea00720c */ /* 0x000fe40003f04270 */
[----:B------:R-:W-:Y:S02]  /*15140*/  ISETP.GT.AND P1, PT, R236, R135, PT ;  /* 0x00000087ec00720c */ /* 0x000fe40003f24270 */
[----:B------:R-:W-:Y:S02]  /*15150*/  FSEL R183, R17, -INF , !P2 ;  /* 0xff80000011b77808 */ /* 0x000fe40005000000 */
[----:B------:R-:W-:Y:S02]  /*15160*/  FSEL R140, R27, -INF , !P0 ;  /* 0xff8000001b8c7808 */ /* 0x000fe40004000000 */
[----:B------:R-:W-:Y:S02]  /*15170*/  FSEL R181, R18, -INF , !P1 ;  /* 0xff80000012b57808 */ /* 0x000fe40004800000 */
[-C--:B------:R-:W-:Y:S02]  /*15180*/  ISETP.GT.AND P2, PT, R228, R7.reuse, PT ;  /* 0x00000007e400720c */ /* 0x080fe40003f44270 */
[----:B------:R-:W-:Y:S02]  /*15190*/  ISETP.GT.AND P0, PT, R235, R6, PT ;  /* 0x00000006eb00720c */ /* 0x000fe40003f04270 */
[----:B------:R-:W-:Y:S02]  /*151a0*/  ISETP.GT.AND P1, PT, R236, R8, PT ;  /* 0x00000008ec00720c */ /* 0x000fe40003f24270 */
[----:B------:R-:W-:Y:S02]  /*151b0*/  FSEL R179, R21, -INF , !P2 ;  /* 0xff80000015b37808 */ /* 0x000fe40005000000 */
        /* <DEDUP_REMOVED lines=8> */
[-C--:B------:R-:W-:Y:S02]  /*15240*/  ISETP.GT.AND P2, PT, R234, R6.reuse, PT ;  /* 0x00000006ea00720c */ /* 0x080fe40003f44270 */
[-C--:B------:R-:W-:Y:S02]  /*15250*/  ISETP.GT.AND P0, PT, R228, R6.reuse, PT ;  /* 0x00000006e400720c */ /* 0x080fe40003f04270 */
[----:B------:R-:W-:Y:S02]  /*15260*/  ISETP.GE.AND P1, PT, R0, R231, PT ;  /* 0x000000e70000720c */ /* 0x000fe40003f26270 */
[----:B------:R-:W-:Y:S02]  /*15270*/  FSEL R138, R30, -INF , !P2 ;  /* 0xff8000001e8a7808 */ /* 0x000fe40005000000 */
[----:B------:R-:W-:Y:S02]  /*15280*/  FSEL R196, R32, -INF , !P0 ;  /* 0xff80000020c47808 */ /* 0x000fe40004000000 */
[C---:B------:R-:W-:Y:S02]  /*15290*/  ISETP.GT.AND P2, PT, R236.reuse, R6, PT ;  /* 0x00000006ec00720c */ /* 0x040fe40003f44270 */
[-C--:B------:R-:W-:Y:S02]  /*152a0*/  ISETP.GT.AND P0, PT, R236, R4.reuse, PT ;  /* 0x00000004ec00720c */ /* 0x080fe40003f04270 */
[----:B------:R-:W-:Y:S02]  /*152b0*/  FSEL R30, R195, -INF , !P1 ;  /* 0xff800000c31e7808 */ /* 0x000fe40004800000 */
[----:B------:R-:W-:Y:S02]  /*152c0*/  FSEL R19, R187, -INF , !P6 ;  /* 0xff800000bb137808 */ /* 0x000fe40007000000 */
[-C--:B------:R-:W-:Y:S02]  /*152d0*/  ISETP.GE.AND P1, PT, R135, R233.reuse, PT ;  /* 0x000000e98700720c */ /* 0x080fe40003f26270 */
[----:B------:R-:W-:Y:S02]  /*152e0*/  ISETP.GE.AND P6, PT, R134, R233, PT ;  /* 0x000000e98600720c */ /* 0x000fe40003fc6270 */
[----:B------:R-:W-:Y:S02]  /*152f0*/  FSEL R143, R34, -INF , !P2 ;  /* 0xff800000228f7808 */ /* 0x000fe40005000000 */
[----:B------:R-:W-:Y:S02]  /*15300*/  FSEL R142, R35, -INF , !P0 ;  /* 0xff800000238e7808 */ /* 0x000fe40004000000 */
[----:B------:R-:W-:Y:S01]  /*15310*/  FSEL R21, R185, -INF , !P1 ;  /* 0xff800000b9157808 */ /* 0x000fe20004800000 */
[----:B------:R-:W4:Y:S01]  /*15320*/  LDL.64 R34, [R1+0x38] ;  /* 0x0000380001227983 */ /* 0x000f220000100a00 */
[----:B------:R-:W-:Y:S02]  /*15330*/  FSEL R22, R184, -INF , !P6 ;  /* 0xff800000b8167808 */ /* 0x000fe40007000000 */
[CC--:B------:R-:W-:Y:S02]  /*15340*/  ISETP.GT.AND P3, PT, R235.reuse, R135.reuse, PT ;  /* 0x00000087eb00720c */ /* 0x0c0fe40003f64270 */
[----:B------:R-:W-:Y:S01]  /*15350*/  ISETP.GT.AND P4, PT, R235, R4, PT ;  /* 0x00000004eb00720c */ /* 0x000fe20003f84270 */
[----:B------:R-:W5:Y:S01]  /*15360*/  LDL.64 R184, [R1+0x40] ;  /* 0x0000400001b87983 */ /* 0x000f620000100a00 */
[----:B------:R-:W-:Y:S02]  /*15370*/  FSEL R12, R12, -INF , !P3 ;  /* 0xff8000000c0c7808 */ /* 0x000fe40005800000 */
[----:B------:R-:W-:Y:S02]  /*15380*/  ISETP.GT.AND P3, PT, R228, R135, PT ;  /* 0x00000087e400720c */ /* 0x000fe40003f64270 */
[----:B------:R-:W-:Y:S02]  /*15390*/  FSEL R10, R29, -INF , !P4 ;  /* 0xff8000001d0a7808 */ /* 0x000fe40006000000 */
[----:B------:R-:W-:Y:S02]  /*153a0*/  FSEL R9, R16, -INF , !P3 ;  /* 0xff80000010097808 */ /* 0x000fe40005800000 */
[C---:B------:R-:W-:Y:S02]  /*153b0*/  ISETP.GT.AND P3, PT, R228.reuse, R8, PT ;  /* 0x00000008e400720c */ /* 0x040fe40003f64270 */
[----:B------:R-:W-:Y:S02]  /*153c0*/  ISETP.GT.AND P4, PT, R228, R4, PT ;  /* 0x00000004e400720c */ /* 0x000fe40003f84270 */
[----:B------:R-:W-:Y:S02]  /*153d0*/  ISETP.GE.AND P0, PT, R136, R230, PT ;  /* 0x000000e68800720c */ /* 0x000fe40003f06270 */
[----:B------:R-:W-:Y:S02]  /*153e0*/  FSEL R182, R20, -INF , !P3 ;  /* 0xff80000014b67808 */ /* 0x000fe40005800000 */
[----:B------:R-:W-:Y:S02]  /*153f0*/  ISETP.GT.AND P3, PT, R235, R8, PT ;  /* 0x00000008eb00720c */ /* 0x000fe40003f64270 */
[----:B------:R-:W-:Y:S01]  /*15400*/  FSEL R193, R33, -INF , !P4 ;  /* 0xff80000021c17808 */ /* 0x000fe20006000000 */
[----:B------:R-:W-:Y:S01]  /*15410*/  IMAD.WIDE.U32 R32, R211, -0x2daee0ad, RZ ;  /* 0xd2511f53d3207825 */ /* 0x000fe200078e00ff */
[----:B------:R-:W-:Y:S02]  /*15420*/  FSEL R27, R204, -INF , !P0 ;  /* 0xff800000cc1b7808 */ /* 0x000fe40004000000 */
[C---:B------:R-:W-:Y:S02]  /*15430*/  ISETP.GE.AND P2, PT, R136.reuse, R231, PT ;  /* 0x000000e78800720c */ /* 0x040fe40003f46270 */
[-C--:B------:R-:W-:Y:S02]  /*15440*/  ISETP.GE.AND P4, PT, R136, R232.reuse, PT ;  /* 0x000000e88800720c */ /* 0x080fe40003f86270 */
[-C--:B------:R-:W-:Y:S02]  /*15450*/  ISETP.GE.AND P0, PT, R135, R232.reuse, PT ;  /* 0x000000e88700720c */ /* 0x080fe40003f06270 */
[----:B------:R-:W-:Y:S01]  /*15460*/  FSEL R177, R24, -INF , !P3 ;  /* 0xff80000018b17808 */ /* 0x000fe20005800000 */
[----:B------:R-:W-:Y:S01]  /*15470*/  IMAD.WIDE.U32 R24, R208, -0x2daee0ad, RZ ;  /* 0xd2511f53d0187825 */ /* 0x000fe200078e00ff */
[----:B------:R-:W-:Y:S02]  /*15480*/  FSEL R28, R205, -INF , !P5 ;  /* 0xff800000cd1c7808 */ /* 0x000fe40006800000 */
[----:B------:R-:W-:Y:S02]  /*15490*/  ISETP.GE.AND P3, PT, R0, R232, PT ;  /* 0x000000e80000720c */ /* 0x000fe40003f66270 */
[----:B------:R-:W-:Y:S02]  /*154a0*/  ISETP.GE.AND P5, PT, R136, R233, PT ;  /* 0x000000e98800720c */ /* 0x000fe40003fa6270 */
[----:B------:R-:W-:Y:S02]  /*154b0*/  FSEL R31, R194, -INF , !P2 ;  /* 0xff800000c21f7808 */ /* 0x000fe40005000000 */
[----:B------:R-:W-:Y:S02]  /*154c0*/  FSEL R18, R191, -INF , !P4 ;  /* 0xff800000bf127808 */ /* 0x000fe40006000000 */
[----:B------:R-:W-:Y:S01]  /*154d0*/  FSEL R16, R12, -INF , !P0 ;  /* 0xff8000000c107808 */ /* 0x000fe20004000000 */
[----:B------:R-:W-:Y:S01]  /*154e0*/  IMAD.WIDE.U32 R12, R210, -0x2daee0ad, RZ ;  /* 0xd2511f53d20c7825 */ /* 0x000fe200078e00ff */
[----:B------:R-:W-:Y:S02]  /*154f0*/  LOP3.LUT R0, R188, 0x8, RZ, 0xc0, !PT ;  /* 0x00000008bc007812 */ /* 0x000fe400078ec0ff */
[C---:B------:R-:W-:Y:S02]  /*15500*/  ISETP.GE.AND P2, PT, R135.reuse, R230, PT ;  /* 0x000000e68700720c */ /* 0x040fe40003f46270 */
[----:B------:R-:W-:Y:S02]  /*15510*/  ISETP.GE.AND P4, PT, R134, R232, PT ;  /* 0x000000e88600720c */ /* 0x000fe40003f86270 */
[----:B------:R-:W-:Y:S02]  /*15520*/  FSEL R20, R192, -INF , !P3 ;  /* 0xff800000c0147808 */ /* 0x000fe40005800000 */
[----:B------:R-:W-:Y:S02]  /*15530*/  FSEL R29, R186, -INF , !P5 ;  /* 0xff800000ba1d7808 */ /* 0x000fe40006800000 */
[-C--:B------:R-:W-:Y:S02]  /*15540*/  ISETP.GE.AND P3, PT, R135, R231.reuse, PT ;  /* 0x000000e78700720c */ /* 0x080fe40003f66270 */
[----:B------:R-:W-:Y:S02]  /*15550*/  ISETP.GE.AND P5, PT, R134, R230, PT ;  /* 0x000000e68600720c */ /* 0x000fe40003fa6270 */
[----:B------:R-:W-:Y:S02]  /*15560*/  LOP3.LUT R5, R2, R0, RZ, 0x3c, !PT ;  /* 0x0000000002057212 */ /* 0x000fe400078e3cff */
[----:B------:R-:W-:Y:S02]  /*15570*/  FSEL R17, R190, -INF , !P4 ;  /* 0xff800000be117808 */ /* 0x000fe40006000000 */
[----:B------:R-:W-:Y:S02]  /*15580*/  FSEL R23, R9, -INF , !P2 ;  /* 0xff80000009177808 */ /* 0x000fe40005000000 */
[C---:B------:R-:W-:Y:S02]  /*15590*/  ISETP.GE.AND P4, PT, R8.reuse, R230, PT ;  /* 0x000000e60800720c */ /* 0x040fe40003f86270 */
[C---:B------:R-:W-:Y:S02]  /*155a0*/  ISETP.GE.AND P1, PT, R8.reuse, R231, PT ;  /* 0x000000e70800720c */ /* 0x040fe40003f26270 */
[C---:B------:R-:W-:Y:S02]  /*155b0*/  ISETP.GE.AND P6, PT, R8.reuse, R232, PT ;  /* 0x000000e80800720c */ /* 0x040fe40003fc6270 */
[----:B------:R-:W-:Y:S02]  /*155c0*/  ISETP.GE.AND P2, PT, R8, R233, PT ;  /* 0x000000e90800720c */ /* 0x000fe40003f46270 */
[----:B------:R-:W-:Y:S02]  /*155d0*/  LOP3.LUT R0, R32, UR12, R13, 0x96, !PT ;  /* 0x0000000c20007c12 */ /* 0x000fe4000f8e960d */
[----:B------:R-:W-:Y:S02]  /*155e0*/  LOP3.LUT R8, R24, UR12, R15, 0x96, !PT ;  /* 0x0000000c18087c12 */ /* 0x000fe4000f8e960f */
[----:B------:R-:W-:Y:S01]  /*155f0*/  FSEL R24, R183, -INF , !P5 ;  /* 0xff800000b7187808 */ /* 0x000fe20006800000 */
[----:B------:R-:W-:Y:S01]  /*15600*/  IMAD.WIDE.U32 R194, R0, -0x326172a9, RZ ;  /* 0xcd9e8d5700c27825 */ /* 0x000fe200078e00ff */
[----:B------:R-:W-:Y:S02]  /*15610*/  ISETP.GE.AND P0, PT, R134, R231, PT ;  /* 0x000000e78600720c */ /* 0x000fe40003f06270 */
[----:B------:R-:W-:Y:S02]  /*15620*/  ISETP.GE.AND P5, PT, R7, R230, PT ;  /* 0x000000e60700720c */ /* 0x000fe40003fa6270 */
[----:B------:R-:W-:Y:S02]  /*15630*/  FMNMX3.FTZ R0, R3, R20, R18, !PT ;  /* 0x0000001403007276 */ /* 0x000fe40007810012 */
[----:B------:R-:W-:Y:S02]  /*15640*/  FSEL R26, R180, -INF , !P0 ;  /* 0xff800000b41a7808 */ /* 0x000fe40004000000 */
[----:B------:R-:W-:Y:S02]  /*15650*/  FSEL R208, R182, -INF , !P4 ;  /* 0xff800000b6d07808 */ /* 0x000fe40006000000 */
[----:B------:R-:W-:Y:S02]  /*15660*/  FSEL R207, R179, -INF , !P5 ;  /* 0xff800000b3cf7808 */ /* 0x000fe40006800000 */
[----:B------:R-:W-:Y:S02]  /*15670*/  FSEL R209, R178, -INF , !P1 ;  /* 0xff800000b2d17808 */ /* 0x000fe40004800000 */
[----:B------:R-:W-:Y:S02]  /*15680*/  FSEL R202, R177, -INF , !P6 ;  /* 0xff800000b1ca7808 */ /* 0x000fe40007000000 */
[----:B------:R-:W-:Y:S02]  /*15690*/  FSEL R203, R141, -INF , !P2 ;  /* 0xff8000008dcb7808 */ /* 0x000fe40005000000 */
[C---:B------:R-:W-:Y:S02]  /*156a0*/  ISETP.GE.AND P0, PT, R7.reuse, R233, PT ;  /* 0x000000e90700720c */ /* 0x040fe40003f06270 */
[----:B------:R-:W-:Y:S02]  /*156b0*/  ISETP.GE.AND P4, PT, R7, R231, PT ;  /* 0x000000e70700720c */ /* 0x000fe40003f86270 */
[C---:B------:R-:W-:Y:S02]  /*156c0*/  ISETP.GE.AND P5, PT, R6.reuse, R232, PT ;  /* 0x000000e80600720c */ /* 0x040fe40003fa6270 */
[CC--:B------:R-:W-:Y:S02]  /*156d0*/  ISETP.GE.AND P1, PT, R6.reuse, R233.reuse, PT ;  /* 0x000000e90600720c */ /* 0x0c0fe40003f26270 */
[----:B------:R-:W-:Y:S02]  /*156e0*/  ISETP.GE.AND P6, PT, R6, R230, PT ;  /* 0x000000e60600720c */ /* 0x000fe40003fc6270 */
[----:B------:R-:W-:Y:S02]  /*156f0*/  ISETP.GE.AND P2, PT, R4, R232, PT ;  /* 0x000000e80400720c */ /* 0x000fe40003f46270 */
[----:B------:R-:W-:Y:S02]  /*15700*/  FMNMX3.FTZ R0, R0, R16, R17, !PT ;  /* 0x0000001000007276 */ /* 0x000fe40007810011 */
[----:B------:R-:W-:Y:S02]  /*15710*/  FSEL R204, R140, -INF , !P0 ;  /* 0xff8000008ccc7808 */ /* 0x000fe40004000000 */
[----:B------:R-:W-:Y:S02]  /*15720*/  FSEL R197, R10, -INF , !P2 ;  /* 0xff8000000ac57808 */ /* 0x000fe40005000000 */
[C---:B------:R-:W-:Y:S02]  /*15730*/  ISETP.GE.AND P0, PT, R4.reuse, R233, PT ;  /* 0x000000e90400720c */ /* 0x040fe40003f06270 */
[-C--:B------:R-:W-:Y:S02]  /*15740*/  ISETP.GE.AND P2, PT, R4, R231.reuse, PT ;  /* 0x000000e70400720c */ /* 0x080fe40003f46270 */
[----:B------:R-:W-:Y:S02]  /*15750*/  FMNMX3.FTZ R32, R137, R30, R31, !PT ;  /* 0x0000001e89207276 */ /* 0x000fe4000781001f */
[----:B------:R-:W-:Y:S02]  /*15760*/  FSEL R138, R138, -INF , !P1 ;  /* 0xff8000008a8a7808 */ /* 0x000fe40004800000 */
[----:B------:R-:W-:Y:S02]  /*15770*/  FSEL R139, R139, -INF , !P0 ;  /* 0xff8000008b8b7808 */ /* 0x000fe40004000000 */
[----:B--2---:R-:W-:Y:S02]  /*15780*/  LOP3.LUT R9, R200, UR14, R25, 0x96, !PT ;  /* 0x0000000ec8097c12 */ /* 0x004fe4000f8e9619 */
[----:B------:R-:W-:Y:S02]  /*15790*/  FSEL R25, R181, -INF , !P3 ;  /* 0xff800000b5197808 */ /* 0x000fe40005800000 */
[----:B------:R-:W-:Y:S01]  /*157a0*/  ISETP.GE.AND P3, PT, R7, R232, PT ;  /* 0x000000e80700720c */ /* 0x000fe20003f66270 */
[----:B------:R-:W-:Y:S01]  /*157b0*/  IMAD.WIDE.U32 R134, R9, -0x326172a9, RZ ;  /* 0xcd9e8d5709867825 */ /* 0x000fe200078e00ff */
[----:B------:R-:W-:Y:S02]  /*157c0*/  FSEL R200, R11, -INF , !P5 ;  /* 0xff8000000bc87808 */ /* 0x000fe40006800000 */
[----:B---3--:R-:W-:Y:S01]  /*157d0*/  LOP3.LUT R2, R198, UR14, R33, 0x96, !PT ;  /* 0x0000000ec6027c12 */ /* 0x008fe2000f8e9621 */
[----:B------:R-:W-:Y:S01]  /*157e0*/  IMAD.WIDE.U32 R198, R8, -0x326172a9, RZ ;  /* 0xcd9e8d5708c67825 */ /* 0x000fe200078e00ff */
[----:B------:R-:W-:Y:S02]  /*157f0*/  FSEL R201, R176, -INF , !P3 ;  /* 0xff800000b0c97808 */ /* 0x000fe40005800000 */
[----:B------:R-:W-:Y:S01]  /*15800*/  ISETP.GE.AND P3, PT, R6, R231, PT ;  /* 0x000000e70600720c */ /* 0x000fe20003f66270 */
[----:B------:R-:W-:Y:S01]  /*15810*/  IMAD.WIDE.U32 R6, R2, -0x326172a9, RZ ;  /* 0xcd9e8d5702067825 */ /* 0x000fe200078e00ff */
[----:B------:R-:W-:Y:S02]  /*15820*/  FMNMX3.FTZ R2, R132, R19, R29, !PT ;  /* 0x0000001384027276 */ /* 0x000fe4000781001d */
[----:B------:R-:W-:Y:S02]  /*15830*/  ISETP.GE.AND P5, PT, R4, R230, PT ;  /* 0x000000e60400720c */ /* 0x000fe40003fa6270 */
[----:B------:R-:W-:Y:S02]  /*15840*/  FMNMX3.FTZ R4, R133, R28, R27, !PT ;  /* 0x0000001c85047276 */ /* 0x000fe4000781001b */
[----:B------:R-:W-:Y:S02]  /*15850*/  FMNMX3.FTZ R2, R2, R21, R22, !PT ;  /* 0x0000001502027276 */ /* 0x000fe40007810016 */
[----:B------:R-:W-:Y:S02]  /*15860*/  FMNMX3.FTZ R136, R0, R202, R201, !PT ;  /* 0x000000ca00887276 */ /* 0x000fe400078100c9 */
[----:B------:R-:W-:Y:S02]  /*15870*/  LOP3.LUT R134, R134, UR11, R199, 0x96, !PT ;  /* 0x0000000b86867c12 */ /* 0x000fe4000f8e96c7 */
[----:B------:R-:W-:Y:S02]  /*15880*/  FMNMX3.FTZ R33, R4, R23, R24, !PT ;  /* 0x0000001704217276 */ /* 0x000fe40007810018 */
[----:B------:R-:W-:Y:S02]  /*15890*/  FMNMX3.FTZ R0, R2, R203, R204, !PT ;  /* 0x000000cb02007276 */ /* 0x000fe400078100cc */
[----:B------:R-:W-:Y:S02]  /*158a0*/  FMNMX3.FTZ R136, R136, R200, R197, !PT ;  /* 0x000000c888887276 */ /* 0x000fe400078100c5 */
[----:B----4-:R-:W-:Y:S02]  /*158b0*/  LOP3.LUT R34, R34, UR13, R135, 0x96, !PT ;  /* 0x0000000d22227c12 */ /* 0x010fe4000f8e9687 */
[----:B------:R-:W-:Y:S02]  /*158c0*/  LOP3.LUT R135, R6, UR11, R195, 0x96, !PT ;  /* 0x0000000b06877c12 */ /* 0x000fe4000f8e96c3 */
[----:B-----5:R-:W-:Y:S01]  /*158d0*/  LOP3.LUT R35, R184, UR13, R7, 0x96, !PT ;  /* 0x0000000db8237c12 */ /* 0x020fe2000f8e9607 */
[----:B------:R-:W-:Y:S06]  /*158e0*/  BRA.U.ANY UP0, `(.L_x_2299) ;  /* 0xffffffe900d07547 */ /* 0x000fec000b93ffff */
.L_x_2298:
[----:B------:R-:W-:Y:S01]  /*158f0*/  FSEL R206, R206, -INF , !P4 ;  /* 0xff800000cece7808 */ /* 0x000fe20006000000 */
[----:B------:R-:W-:Y:S01]  /*15900*/  SHFL.BFLY PT, R13, R136, 0x2, 0x1f ;  /* 0x0c401f00880d7f89 */ /* 0x000fe200000e0000 */
[----:B------:R-:W-:Y:S01]  /*15910*/  FMNMX3.FTZ R2, R32, R25, R26, !PT ;  /* 0x0000001920027276 */ /* 0x000fe2000781001a */
[----:B-1----:R-:W-:Y:S01]  /*15920*/  IMAD.WIDE.U32 R8, R34, -0x2daee0ad, RZ ;  /* 0xd2511f5322087825 */ /* 0x002fe200078e00ff */
[----:B------:R-:W-:Y:S01]  /*15930*/  FMNMX3.FTZ R0, R0, R138, R139, !PT ;  /* 0x0000008a00007276 */ /* 0x000fe2000781008b */
[----:B------:R-:W1:Y:S01]  /*15940*/  LDC R141, c[0x0][0x4f8] ;  /* 0x00013e00ff8d7b82 */ /* 0x000e620000000800 */
[----:B------:R-:W-:Y:S01]  /*15950*/  FSEL R196, R196, -INF , !P6 ;  /* 0xff800000c4c47808 */ /* 0x000fe20007000000 */
[----:B------:R-:W-:Y:S01]  /*15960*/  IMAD.WIDE.U32 R6, R35, -0x2daee0ad, RZ ;  /* 0xd2511f5323067825 */ /* 0x000fe200078e00ff */
[----:B------:R-:W-:Y:S01]  /*15970*/  FMNMX3.FTZ R10, R33, R208, R207, !PT ;  /* 0x000000d0210a7276 */ /* 0x000fe200078100cf */
[----:B------:R-:W-:Y:S01]  /*15980*/  UMOV UR5, UR17 ;  /* 0x0000001100057c82 */ /* 0x000fe20008000000 */
[----:B------:R-:W-:Y:S01]  /*15990*/  FSEL R195, R193, -INF , !P5 ;  /* 0xff800000c1c37808 */ /* 0x000fe20006800000 */
[----:B------:R-:W-:Y:S01]  /*159a0*/  IMAD.WIDE.U32 R190, R134, -0x2daee0ad, RZ ;  /* 0xd2511f5386be7825 */ /* 0x000fe200078e00ff */
[----:B------:R-:W-:Y:S01]  /*159b0*/  FMNMX3.FTZ R4, R2, R209, R206, !PT ;  /* 0x000000d102047276 */ /* 0x000fe200078100ce */
[----:B------:R-:W-:Y:S01]  /*159c0*/  UISETP.GT.AND UP0, UPT, UR16, UR18, UPT ;  /* 0x000000121000728c */ /* 0x000fe2000bf04270 */
[----:B------:R-:W-:Y:S01]  /*159d0*/  FMNMX3.FTZ R33, R10, R196, R195, !PT ;  /* 0x000000c40a217276 */ /* 0x000fe200078100c3 */
[----:B------:R-:W2:Y:S01]  /*159e0*/  SHFL.BFLY PT, R2, R0, 0x2, 0x1f ;  /* 0x0c401f0000027f89 */ /* 0x000ea200000e0000 */
[----:B------:R-:W-:Y:S01]  /*159f0*/  FSEL R199, R143, -INF , !P3 ;  /* 0xff8000008fc77808 */ /* 0x000fe20005800000 */
[----:B------:R-:W-:Y:S01]  /*15a00*/  IMAD.WIDE.U32 R192, R135, -0x2daee0ad, RZ ;  /* 0xd2511f5387c07825 */ /* 0x000fe200078e00ff */
[----:B------:R-:W-:Y:S05]  /*15a10*/  FSEL R205, R142, -INF , !P2 ;  /* 0xff8000008ecd7808 */ /* 0x000fea0005000000 */
[----:B------:R-:W3:Y:S01]  /*15a20*/  SHFL.BFLY PT, R15, R33, 0x2, 0x1f ;  /* 0x0c401f00210f7f89 */ /* 0x000ee200000e0000 */
[----:B------:R-:W-:Y:S01]  /*15a30*/  LOP3.LUT R9, R14, UR10, R9, 0x96, !PT ;  /* 0x0000000a0e097c12 */ /* 0x000fe2000f8e9609 */
[----:B------:R-:W-:Y:S01]  /*15a40*/  UIADD3 UR16, UPT, UPT, UR16, -0x1, URZ ;  /* 0xffffffff10107890 */ /* 0x000fe2000fffe0ff */
[----:B------:R-:W-:Y:S02]  /*15a50*/  FMNMX3.FTZ R32, R4, R199, R205, !PT ;  /* 0x000000c704207276 */ /* 0x000fe400078100cd */
[----:B------:R-:W-:Y:S01]  /*15a60*/  LOP3.LUT R7, R12, UR10, R7, 0x96, !PT ;  /* 0x0000000a0c077c12 */ /* 0x000fe2000f8e9607 */
[----:B------:R-:W-:Y:S01]  /*15a70*/  IMAD.WIDE.U32 R212, R9, -0x326172a9, RZ ;  /* 0xcd9e8d5709d47825 */ /* 0x000fe200078e00ff */
[----:B------:R-:W-:Y:S01]  /*15a80*/  LOP3.LUT R10, R8, UR9, R191, 0x96, !PT ;  /* 0x00000009080a7c12 */ /* 0x000fe2000f8e96bf */
[----:B------:R-:W4:Y:S01]  /*15a90*/  SHFL.BFLY PT, R14, R32, 0x2, 0x1f ;  /* 0x0c401f00200e7f89 */ /* 0x000f2200000e0000 */
[----:B------:R-:W-:Y:S01]  /*15aa0*/  LOP3.LUT R8, R6, UR9, R193, 0x96, !PT ;  /* 0x0000000906087c12 */ /* 0x000fe2000f8e96c1 */
[----:B------:R-:W-:Y:S01]  /*15ab0*/  IMAD.WIDE.U32 R210, R7, -0x326172a9, RZ ;  /* 0xcd9e8d5707d27825 */ /* 0x000fe200078e00ff */
[----:B------:R-:W-:Y:S03]  /*15ac0*/  LOP3.LUT R5, R5, 0x200, R227, 0xf8, !PT ;  /* 0x0000020005057812 */ /* 0x000fe600078ef8e3 */
[----:B------:R-:W-:Y:S01]  /*15ad0*/  IMAD.WIDE.U32 R10, R10, -0x326172a9, RZ ;  /* 0xcd9e8d570a0a7825 */ /* 0x000fe200078e00ff */
[----:B------:R-:W-:Y:S03]  /*15ae0*/  LEA R185, R5, UR5, 0x1 ;  /* 0x0000000505b97c11 */ /* 0x000fe6000f8e08ff */
[----:B------:R-:W-:Y:S01]  /*15af0*/  IMAD.WIDE.U32 R8, R8, -0x326172a9, RZ ;  /* 0xcd9e8d5708087825 */ /* 0x000fe200078e00ff */
[----:B------:R-:W-:Y:S02]  /*15b00*/  PRMT R35, R10, 0x7771, RZ ;  /* 0x000077710a237816 */ /* 0x000fe400000000ff */
[----:B------:R-:W-:Y:S02]  /*15b10*/  LOP3.LUT R6, R212, UR8, R11, 0x96, !PT ;  /* 0x00000008d4067c12 */ /* 0x000fe4000f8e960b */
[----:B------:R-:W-:Y:S02]  /*15b20*/  PRMT R12, R10, 0x7772, RZ ;  /* 0x000077720a0c7816 */ /* 0x000fe400000000ff */
[----:B------:R-:W-:Y:S02]  /*15b30*/  MOV R178, R10 ;  /* 0x0000000a00b27202 */ /* 0x000fe40000000f00 */
[C---:B------:R-:W-:Y:S02]  /*15b40*/  PRMT R11, R8.reuse, 0x7773, RZ ;  /* 0x00007773080b7816 */ /* 0x040fe400000000ff */
[----:B------:R-:W-:Y:S02]  /*15b50*/  PRMT R34, R8, 0x7771, RZ ;  /* 0x0000777108227816 */ /* 0x000fe400000000ff */
[----:B------:R-:W-:Y:S02]  /*15b60*/  LOP3.LUT R4, R210, UR8, R9, 0x96, !PT ;  /* 0x00000008d2047c12 */ /* 0x000fe4000f8e9609 */
[----:B--2---:R-:W-:Y:S02]  /*15b70*/  FMNMX.FTZ R2, R0, R2, !PT ;  /* 0x0000000200027209 */ /* 0x004fe40007810000 */
[----:B------:R-:W-:Y:S02]  /*15b80*/  FMNMX.FTZ R136, R136, R13, !PT ;  /* 0x0000000d88887209 */ /* 0x000fe40007810000 */
[----:B---3--:R-:W-:Y:S01]  /*15b90*/  FMNMX.FTZ R15, R33, R15, !PT ;  /* 0x0000000f210f7209 */ /* 0x008fe20007810000 */
[----:B------:R-:W2:Y:S01]  /*15ba0*/  SHFL.BFLY PT, R0, R2, 0x1, 0x1f ;  /* 0x0c201f0002007f89 */ /* 0x000ea200000e0000 */
[----:B------:R-:W-:Y:S02]  /*15bb0*/  PRMT R13, R10, 0x7773, RZ ;  /* 0x000077730a0d7816 */ /* 0x000fe400000000ff */
[----:B------:R-:W-:Y:S05]  /*15bc0*/  PRMT R10, R8, 0x7772, RZ ;  /* 0x00007772080a7816 */ /* 0x000fea00000000ff */
[----:B------:R-:W3:Y:S01]  /*15bd0*/  SHFL.BFLY PT, R7, R136, 0x1, 0x1f ;  /* 0x0c201f0088077f89 */ /* 0x000ee200000e0000 */
[----:B------:R-:W-:Y:S02]  /*15be0*/  PRMT R12, R12, 0x5410, R13 ;  /* 0x000054100c0c7816 */ /* 0x000fe4000000000d */
[----:B------:R-:W-:Y:S05]  /*15bf0*/  PRMT R13, R10, 0x5410, R11 ;  /* 0x000054100a0d7816 */ /* 0x000fea000000000b */
[----:B------:R-:W5:Y:S01]  /*15c00*/  SHFL.BFLY PT, R135, R15, 0x1, 0x1f ;  /* 0x0c201f000f877f89 */ /* 0x000f6200000e0000 */
[----:B----4-:R-:W-:Y:S02]  /*15c10*/  FMNMX.FTZ R14, R32, R14, !PT ;  /* 0x0000000e200e7209 */ /* 0x010fe40007810000 */
[C---:B------:R-:W-:Y:S02]  /*15c20*/  PRMT R10, R6.reuse, 0x7632, R10 ;  /* 0x00007632060a7816 */ /* 0x040fe4000000000a */
[----:B------:R-:W-:Y:S03]  /*15c30*/  MOV R182, R8 ;  /* 0x0000000800b67202 */ /* 0x000fe60000000f00 */
[----:B------:R-:W4:Y:S01]  /*15c40*/  SHFL.BFLY PT, R134, R14, 0x1, 0x1f ;  /* 0x0c201f000e867f89 */ /* 0x000f2200000e0000 */
[C---:B------:R-:W-:Y:S02]  /*15c50*/  LOP3.LUT R11, R6.reuse, 0xff, RZ, 0xc0, !PT ;  /* 0x000000ff060b7812 */ /* 0x040fe400078ec0ff */
[----:B------:R-:W-:Y:S02]  /*15c60*/  LOP3.LUT R8, R6, 0xffff, RZ, 0xc0, !PT ;  /* 0x0000ffff06087812 */ /* 0x000fe400078ec0ff */
[----:B------:R-:W-:Y:S02]  /*15c70*/  SHF.R.U32.HI R9, RZ, 0x18, R6 ;  /* 0x00000018ff097819 */ /* 0x000fe40000011606 */
[----:B------:R-:W-:Y:S02]  /*15c80*/  LOP3.LUT R6, R10, 0xff, RZ, 0xc0, !PT ;  /* 0x000000ff0a067812 */ /* 0x000fe400078ec0ff */
[----:B------:R-:W-:Y:S02]  /*15c90*/  LOP3.LUT R182, R182, 0xff, RZ, 0xc0, !PT ;  /* 0x000000ffb6b67812 */ /* 0x000fe400078ec0ff */
[----:B--2---:R-:W-:Y:S02]  /*15ca0*/  FMNMX.FTZ R140, R2, R0, !PT ;  /* 0x00000000028c7209 */ /* 0x004fe40007810000 */
[----:B------:R-:W-:Y:S02]  /*15cb0*/  PRMT R0, R4, 0x7632, R0 ;  /* 0x0000763204007816 */ /* 0x000fe40000000000 */
[----:B---3--:R-:W-:Y:S01]  /*15cc0*/  FMNMX.FTZ R136, R136, R7, !PT ;  /* 0x0000000788887209 */ /* 0x008fe20007810000 */
[----:B------:R-:W-:Y:S01]  /*15cd0*/  FMUL.FTZ R187, R140, UR4 ;  /* 0x000000048cbb7c20 */ /* 0x000fe20008410000 */
[----:B------:R-:W-:Y:S02]  /*15ce0*/  PRMT R9, R6, 0x5410, R9 ;  /* 0x0000541006097816 */ /* 0x000fe40000000009 */
[----:B------:R-:W-:Y:S01]  /*15cf0*/  LOP3.LUT R7, R4, 0xff, RZ, 0xc0, !PT ;  /* 0x000000ff04077812 */ /* 0x000fe200078ec0ff */
[----:B------:R-:W-:Y:S01]  /*15d00*/  FMUL.FTZ R142, R136, UR4 ;  /* 0x00000004888e7c20 */ /* 0x000fe20008410000 */
[----:B------:R-:W-:Y:S02]  /*15d10*/  LOP3.LUT R6, R4, 0xffff, RZ, 0xc0, !PT ;  /* 0x0000ffff04067812 */ /* 0x000fe400078ec0ff */
[----:B------:R-:W-:Y:S02]  /*15d20*/  SHF.R.U32.HI R4, RZ, 0x18, R4 ;  /* 0x00000018ff047819 */ /* 0x000fe40000011604 */
[----:B-----5:R-:W-:Y:S02]  /*15d30*/  FMNMX.FTZ R135, R15, R135, !PT ;  /* 0x000000870f877209 */ /* 0x020fe40007810000 */
[----:B------:R-:W-:Y:S02]  /*15d40*/  LOP3.LUT R0, R0, 0xff, RZ, 0xc0, !PT ;  /* 0x000000ff00007812 */ /* 0x000fe400078ec0ff */
[----:B------:R-:W-:Y:S01]  /*15d50*/  FSETP.NEU.FTZ.AND P1, PT, R136, -INF , PT ;  /* 0xff8000008800780b */ /* 0x000fe20003f3d000 */
[C---:B------:R-:W-:Y:S01]  /*15d60*/  FMUL.FTZ R143, R135.reuse, UR4 ;  /* 0x00000004878f7c20 */ /* 0x040fe20008410000 */
[----:B------:R-:W-:Y:S02]  /*15d70*/  PRMT R181, R0, 0x5410, R4 ;  /* 0x0000541000b57816 */ /* 0x000fe40000000004 */
[----:B------:R-:W-:Y:S02]  /*15d80*/  FSEL R142, R142, RZ, P1 ;  /* 0x000000ff8e8e7208 */ /* 0x000fe40000800000 */
[----:B------:R-:W-:Y:S02]  /*15d90*/  FSEL R0, R136, RZ, P1 ;  /* 0x000000ff88007208 */ /* 0x000fe40000800000 */
[----:B------:R-:W-:Y:S01]  /*15da0*/  FSETP.NEU.FTZ.AND P0, PT, R140, -INF , PT ;  /* 0xff8000008c00780b */ /* 0x000fe20003f1d000 */
[--C-:B------:R-:W-:Y:S01]  /*15db0*/  FFMA.FTZ R20, R20, UR4, -R142.reuse ;  /* 0x0000000414147c23 */ /* 0x100fe2000801088e */
[----:B------:R-:W-:Y:S01]  /*15dc0*/  FSETP.NEU.FTZ.AND P1, PT, R135, -INF , PT ;  /* 0xff8000008700780b */ /* 0x000fe20003f3d000 */
[----:B------:R-:W-:Y:S01]  /*15dd0*/  FADD.FTZ R4, -R0, R3 ;  /* 0x0000000300047221 */ /* 0x000fe20000010100 */
[----:B------:R-:W-:Y:S01]  /*15de0*/  FSEL R187, R187, RZ, P0 ;  /* 0x000000ffbbbb7208 */ /* 0x000fe20000000000 */
[----:B------:R-:W-:Y:S01]  /*15df0*/  MUFU.EX2 R242, R20 ;  /* 0x0000001400f27308 */ /* 0x000fe20000000800 */
[----:B------:R-:W-:Y:S01]  /*15e00*/  FSEL R143, R143, RZ, P1 ;  /* 0x000000ff8f8f7208 */ /* 0x000fe20000800000 */
[----:B------:R-:W-:Y:S01]  /*15e10*/  FFMA.FTZ R16, R16, UR4, -R142 ;  /* 0x0000000410107c23 */ /* 0x000fe2000801088e */
[----:B------:R-:W-:Y:S01]  /*15e20*/  SHF.R.U32.HI R2, RZ, 0x8, R6 ;  /* 0x00000008ff027819 */ /* 0x000fe20000011606 */
[--C-:B------:R-:W-:Y:S01]  /*15e30*/  FFMA.FTZ R21, R21, UR4, -R187.reuse ;  /* 0x0000000415157c23 */ /* 0x100fe200080108bb */
[----:B------:R-:W-:Y:S01]  /*15e40*/  FFMA.FTZ R22, R22, UR4, -R187 ;  /* 0x0000000416167c23 */ /* 0x000fe200080108bb */
[--C-:B------:R-:W-:Y:S01]  /*15e50*/  FFMA.FTZ R23, R23, UR4, -R143.reuse ;  /* 0x0000000417177c23 */ /* 0x100fe2000801088f */
[----:B----4-:R-:W-:Y:S03]  /*15e60*/  FMNMX.FTZ R134, R14, R134, !PT ;  /* 0x000000860e867209 */ /* 0x010fe60007810000 */
[----:B------:R-:W-:Y:S01]  /*15e70*/  MUFU.EX2 R246, R21 ;  /* 0x0000001500f67308 */ /* 0x000fe20000000800 */
[----:B------:R-:W-:Y:S01]  /*15e80*/  PRMT R10, R7, 0x5410, R2 ;  /* 0x00005410070a7816 */ /* 0x000fe20000000002 */
[----:B------:R-:W-:Y:S01]  /*15e90*/  FFMA.FTZ R17, R17, UR4, -R142 ;  /* 0x0000000411117c23 */ /* 0x000fe2000801088e */
[----:B------:R-:W-:Y:S07]  /*15ea0*/  FSEL R2, R140, RZ, P0 ;  /* 0x000000ff8c027208 */ /* 0x000fee0000000000 */
[----:B------:R-:W-:Y:S01]  /*15eb0*/  MUFU.EX2 R247, R22 ;  /* 0x0000001600f77308 */ /* 0x000fe20000000800 */
[C---:B------:R-:W-:Y:S01]  /*15ec0*/  FSETP.NEU.FTZ.AND P0, PT, R134.reuse, -INF , PT ;  /* 0xff8000008600780b */ /* 0x040fe20003f1d000 */
[----:B------:R-:W-:Y:S01]  /*15ed0*/  FMUL.FTZ R186, R134, UR4 ;  /* 0x0000000486ba7c20 */ /* 0x000fe20008410000 */
[--C-:B------:R-:W-:Y:S07]  /*15ee0*/  FFMA.FTZ R24, R24, UR4, -R143.reuse ;  /* 0x0000000418187c23 */ /* 0x100fee000801088f */
[----:B------:R2:W-:Y:S01]  /*15ef0*/  MUFU.EX2 R244, R23 ;  /* 0x0000001700f47308 */ /* 0x0005e20000000800 */
[----:B------:R-:W-:Y:S01]  /*15f00*/  FADD.FTZ R3, -R2, R132 ;  /* 0x0000008402037221 */ /* 0x000fe20000010100 */
[----:B------:R-:W-:Y:S01]  /*15f10*/  FSEL R2, R135, RZ, P1 ;  /* 0x000000ff87027208 */ /* 0x000fe20000800000 */
[----:B------:R-:W-:Y:S01]  /*15f20*/  FFMA.FTZ R28, R28, UR4, -R143 ;  /* 0x000000041c1c7c23 */ /* 0x000fe2000801088f */
[----:B------:R-:W-:Y:S06]  /*15f30*/  FSEL R0, R134, RZ, P0 ;  /* 0x000000ff86007208 */ /* 0x000fec0000000000 */
[----:B------:R-:W-:Y:S01]  /*15f40*/  MUFU.EX2 R249, R16 ;  /* 0x0000001000f97308 */ /* 0x000fe20000000800 */
[----:B------:R-:W-:Y:S01]  /*15f50*/  FSEL R186, R186, RZ, P0 ;  /* 0x000000ffbaba7208 */ /* 0x000fe20000000000 */
[----:B------:R-:W-:Y:S01]  /*15f60*/  FADD.FTZ R2, -R2, R133 ;  /* 0x0000008502027221 */ /* 0x000fe20000010100 */
[----:B------:R-:W-:Y:S01]  /*15f70*/  FFMA.FTZ R27, R27, UR4, -R143 ;  /* 0x000000041b1b7c23 */ /* 0x000fe2000801088f */
[----:B------:R-:W-:Y:S06]  /*15f80*/  FADD.FTZ R0, -R0, R137 ;  /* 0x0000008900007221 */ /* 0x000fec0000010100 */
[----:B------:R-:W3:Y:S01]  /*15f90*/  MUFU.EX2 R248, R17 ;  /* 0x0000001100f87308 */ /* 0x000ee20000000800 */
[--C-:B------:R-:W-:Y:S01]  /*15fa0*/  FFMA.FTZ R25, R25, UR4, -R186.reuse ;  /* 0x0000000419197c23 */ /* 0x100fe200080108ba */
[--C-:B------:R-:W-:Y:S01]  /*15fb0*/  FFMA.FTZ R26, R26, UR4, -R186.reuse ;  /* 0x000000041a1a7c23 */ /* 0x100fe200080108ba */
[----:B------:R-:W-:Y:S01]  /*15fc0*/  FMUL.FTZ R2, R2, UR4 ;  /* 0x0000000402027c20 */ /* 0x000fe20008410000 */
[----:B--2---:R-:W2:Y:S01]  /*15fd0*/  LDSM.16.MT88.4 R20, [R185+0xa000] ;  /* 0x00a00000b914783b */ /* 0x004ea20000004200 */
[----:B------:R-:W-:Y:S05]  /*15fe0*/  FMUL.FTZ R0, R0, UR4 ;  /* 0x0000000400007c20 */ /* 0x000fea0008410000 */
[----:B------:R-:W4:Y:S01]  /*15ff0*/  MUFU.EX2 R243, R24 ;  /* 0x0000001800f37308 */ /* 0x000f220000000800 */
[--C-:B------:R-:W-:Y:S01]  /*16000*/  FFMA.FTZ R30, R30, UR4, -R186.reuse ;  /* 0x000000041e1e7c23 */ /* 0x100fe200080108ba */
[----:B------:R-:W-:Y:S01]  /*16010*/  FFMA.FTZ R31, R31, UR4, -R186 ;  /* 0x000000041f1f7c23 */ /* 0x000fe200080108ba */
[----:B------:R-:W-:Y:S07]  /*16020*/  LOP3.LUT R178, R178, 0xff, RZ, 0xc0, !PT ;  /* 0x000000ffb2b27812 */ /* 0x000fee00078ec0ff */
[----:B------:R-:W-:Y:S01]  /*16030*/  MUFU.EX2 R239, R25 ;  /* 0x0000001900ef7308 */ /* 0x000fe20000000800 */
[----:B-1----:R-:W-:Y:S01]  /*16040*/  LOP3.LUT R141, R141, 0xff, RZ, 0xc0, !PT ;  /* 0x000000ff8d8d7812 */ /* 0x002fe200078ec0ff */
[----:B------:R-:W-:Y:S01]  /*16050*/  FFMA.FTZ R18, R18, UR4, -R142 ;  /* 0x0000000412127c23 */ /* 0x000fe2000801088e */
[----:B------:R-:W-:Y:S07]  /*16060*/  PRMT R182, R182, 0x5410, R34 ;  /* 0x00005410b6b67816 */ /* 0x000fee0000000022 */
[----:B------:R-:W1:Y:S01]  /*16070*/  MUFU.EX2 R240, R26 ;  /* 0x0000001a00f07308 */ /* 0x000e620000000800 */
[----:B------:R-:W-:Y:S01]  /*16080*/  PRMT R178, R178, 0x5410, R35 ;  /* 0x00005410b2b27816 */ /* 0x000fe20000000023 */
[--C-:B------:R-:W-:Y:S01]  /*16090*/  FFMA.FTZ R19, R19, UR4, -R187.reuse ;  /* 0x0000000413137c23 */ /* 0x100fe200080108bb */
[----:B------:R-:W-:Y:S07]  /*160a0*/  LEA R141, R141, R141, 0x10 ;  /* 0x0000008d8d8d7211 */ /* 0x000fee00078e80ff */
[----:B------:R5:W2:Y:S01]  /*160b0*/  MUFU.EX2 R133, R2 ;  /* 0x0000000200857308 */ /* 0x000aa20000000800 */
[----:B------:R-:W-:Y:S01]  /*160c0*/  LOP3.LUT R179, R12, 0xff00ff, RZ, 0xc0, !PT ;  /* 0x00ff00ff0cb37812 */ /* 0x000fe200078ec0ff */
[--C-:B------:R-:W-:Y:S01]  /*160d0*/  FFMA.FTZ R29, R29, UR4, -R187.reuse ;  /* 0x000000041d1d7c23 */ /* 0x100fe200080108bb */
[----:B------:R-:W-:Y:S07]  /*160e0*/  SHF.R.U32.HI R8, RZ, 0x8, R8 ;  /* 0x00000008ff087819 */ /* 0x000fee0000011608 */
[----:B------:R2:W-:Y:S01]  /*160f0*/  MUFU.EX2 R132, R0 ;  /* 0x0000000000847308 */ /* 0x0005e20000000800 */
[--C-:B------:R-:W-:Y:S01]  /*16100*/  HSET2.LE.AND R182, R182, R141.reuse, PT ;  /* 0x0000008db6b67233 */ /* 0x100fe20003803000 */
[----:B------:R-:W-:Y:S01]  /*16110*/  FFMA.FTZ R138, R138, UR4, -R187 ;  /* 0x000000048a8a7c23 */ /* 0x000fe200080108bb */
[--C-:B------:R-:W-:Y:S07]  /*16120*/  HSET2.LE.AND R178, R178, R141.reuse, PT ;  /* 0x0000008db2b27233 */ /* 0x100fee0003803000 */
[----:B------:R-:W-:Y:S01]  /*16130*/  MUFU.EX2 R238, R28 ;  /* 0x0000001c00ee7308 */ /* 0x000fe20000000800 */
[--C-:B------:R-:W-:Y:S02]  /*16140*/  HSET2.LE.AND R179, R179, R141.reuse, PT ;  /* 0x0000008db3b37233 */ /* 0x100fe40003803000 */
[----:B------:R-:W-:Y:S07]  /*16150*/  PRMT R8, R11, 0x5410, R8 ;  /* 0x000054100b087816 */ /* 0x000fee0000000008 */
[----:B------:R-:W2:Y:S01]  /*16160*/  MUFU.EX2 R237, R27 ;  /* 0x0000001b00ed7308 */ /* 0x000ea20000000800 */
[----:B---3--:R-:W-:Y:S01]  /*16170*/  F2FP.F16.F32.PACK_AB R5, R248, R249 ;  /* 0x000000f9f805723e */ /* 0x008fe200000000ff */
[----:B-----5:R-:W-:Y:S01]  /*16180*/  FMUL.FTZ R2, R4, UR4 ;  /* 0x0000000404027c20 */ /* 0x020fe20008410000 */
[----:B----4-:R-:W-:Y:S07]  /*16190*/  F2FP.F16.F32.PACK_AB R6, R243, R244 ;  /* 0x000000f4f306723e */ /* 0x010fee00000000ff */
[----:B------:R-:W-:Y:S01]  /*161a0*/  MUFU.EX2 R214, R30 ;  /* 0x0000001e00d67308 */ /* 0x000fe20000000800 */
[----:B-1----:R-:W-:Y:S01]  /*161b0*/  F2FP.F16.F32.PACK_AB R7, R240, R239 ;  /* 0x000000eff007723e */ /* 0x002fe200000000ff */
[----:B--2---:R-:W-:Y:S01]  /*161c0*/  FMUL.FTZ R0, R3, UR4 ;  /* 0x0000000403007c20 */ /* 0x004fe20008410000 */
[----:B------:R-:W-:Y:S07]  /*161d0*/  LOP3.LUT R182, R5, R182, RZ, 0xc0, !PT ;  /* 0x000000b605b67212 */ /* 0x000fee00078ec0ff */
[----:B------:R-:W1:Y:S01]  /*161e0*/  MUFU.EX2 R215, R31 ;  /* 0x0000001f00d77308 */ /* 0x000e620000000800 */
[----:B------:R-:W-:Y:S01]  /*161f0*/  LOP3.LUT R178, R6, R178, RZ, 0xc0, !PT ;  /* 0x000000b206b27212 */ /* 0x000fe200078ec0ff */
[----:B------:R-:W-:Y:S01]  /*16200*/  FMUL.FTZ R4, R133, R144 ;  /* 0x0000009085047220 */ /* 0x000fe20000410000 */
[----:B------:R-:W-:Y:S07]  /*16210*/  LOP3.LUT R179, R7, R179, RZ, 0xc0, !PT ;  /* 0x000000b307b37212 */ /* 0x000fee00078ec0ff */
[----:B------:R2:W-:Y:S01]  /*16220*/  MUFU.EX2 R245, R18 ;  /* 0x0000001200f57308 */ /* 0x0005e20000000800 */
[----:B------:R-:W-:Y:S01]  /*16230*/  LOP3.LUT R7, R13, 0xff00ff, RZ, 0xc0, !PT ;  /* 0x00ff00ff0d077812 */ /* 0x000fe200078ec0ff */
[C---:B------:R-:W-:Y:S01]  /*16240*/  FMUL.FTZ R16, R133.reuse, R156 ;  /* 0x0000009c85107220 */ /* 0x040fe20000410000 */
[--C-:B------:R-:W-:Y:S07]  /*16250*/  HSET2.LE.AND R5, R8, R141.reuse, PT ;  /* 0x0000008d08057233 */ /* 0x100fee0003803000 */
[----:B------:R-:W-:Y:S01]  /*16260*/  MUFU.EX2 R241, R19 ;  /* 0x0000001300f17308 */ /* 0x000fe20000000800 */
[--C-:B------:R-:W-:Y:S01]  /*16270*/  HSET2.LE.AND R6, R9, R141.reuse, PT ;  /* 0x0000008d09067233 */ /* 0x100fe20003803000 */
[----:B------:R-:W-:Y:S01]  /*16280*/  FMUL.FTZ R17, R133, R157 ;  /* 0x0000009d85117220 */ /* 0x000fe20000410000 */
[----:B------:R-:W-:Y:S07]  /*16290*/  F2FP.F16.F32.PACK_AB R176, R237, R238 ;  /* 0x000000eeedb0723e */ /* 0x000fee00000000ff */
[----:B------:R-:W3:Y:S01]  /*162a0*/  MUFU.EX2 R212, R29 ;  /* 0x0000001d00d47308 */ /* 0x000ee20000000800 */
[----:B------:R-:W-:Y:S01]  /*162b0*/  IADD3 R184, PT, PT, R185, R225, RZ ;  /* 0x000000e1b9b87210 */ /* 0x000fe20007ffe0ff */
[----:B------:R-:W-:Y:S01]  /*162c0*/  FMUL.FTZ R32, R133, R172 ;  /* 0x000000ac85207220 */ /* 0x000fe20000410000 */
[----:B-1----:R-:W-:Y:S07]  /*162d0*/  F2FP.F16.F32.PACK_AB R177, R215, R214 ;  /* 0x000000d6d7b1723e */ /* 0x002fee00000000ff */
[----:B------:R-:W-:Y:S01]  /*162e0*/  MUFU.EX2 R2, R2 ;  /* 0x0000000200027308 */ /* 0x000fe20000000800 */
[----:B------:R-:W-:Y:S01]  /*162f0*/  LOP3.LUT R176, R176, R5, RZ, 0xc0, !PT ;  /* 0x00000005b0b07212 */ /* 0x000fe200078ec0ff */
[----:B------:R-:W-:Y:S01]  /*16300*/  FMUL.FTZ R5, R133, R145 ;  /* 0x0000009185057220 */ /* 0x000fe20000410000 */
[----:B------:R-:W-:Y:S07]  /*16310*/  LOP3.LUT R177, R177, R6, RZ, 0xc0, !PT ;  /* 0x00000006b1b17212 */ /* 0x000fee00078ec0ff */
[----:B------:R-:W1:Y:S01]  /*16320*/  MUFU.EX2 R0, R0 ;  /* 0x0000000000007308 */ /* 0x000e620000000800 */
[--C-:B------:R-:W-:Y:S01]  /*16330*/  HSET2.LE.AND R3, R7, R141.reuse, PT ;  /* 0x0000008d07037233 */ /* 0x100fe20003803000 */
[C---:B------:R-:W-:Y:S01]  /*16340*/  FMUL.FTZ R6, R132.reuse, R146 ;  /* 0x0000009284067220 */ /* 0x040fe20000410000 */
[C---:B------:R-:W-:Y:S01]  /*16350*/  FMUL.FTZ R7, R132.reuse, R147 ;  /* 0x0000009384077220 */ /* 0x040fe20000410000 */
[--C-:B------:R-:W-:Y:S01]  /*16360*/  HSET2.LE.AND R8, R10, R141.reuse, PT ;  /* 0x0000008d0a087233 */ /* 0x100fe20003803000 */
[----:B------:R-:W4:Y:S01]  /*16370*/  LDSM.16.MT88.4 R144, [R184+0xa000] ;  /* 0x00a00000b890783b */ /* 0x000f220000004200 */
[--C-:B------:R-:W-:Y:S01]  /*16380*/  HSET2.LE.AND R181, R181, R141.reuse, PT ;  /* 0x0000008db5b57233 */ /* 0x100fe20003803000 */
[----:B--2---:R-:W-:Y:S01]  /*16390*/  FMUL.FTZ R18, R132, R158 ;  /* 0x0000009e84127220 */ /* 0x004fe20000410000 */
[----:B---3--:R-:W-:Y:S01]  /*163a0*/  F2FP.F16.F32.PACK_AB R9, R212, R241 ;  /* 0x000000f1d409723e */ /* 0x008fe200000000ff */
[----:B------:R-:W-:Y:S01]  /*163b0*/  FMUL.FTZ R19, R132, R159 ;  /* 0x0000009f84137220 */ /* 0x000fe20000410000 */
[-C--:B------:R-:W-:Y:S05]  /*163c0*/  HMMA.16816.F32 R4, R176, R20.reuse, R4 ;  /* 0x00000014b004723c */ /* 0x080fea0000001804 */
[----:B------:R-:W-:Y:S01]  /*163d0*/  F2FP.F16.F32.PACK_AB R180, R245, R242 ;  /* 0x000000f2f5b4723e */ /* 0x000fe200000000ff */
[C---:B-1----:R-:W-:Y:S01]  /*163e0*/  FMUL.FTZ R10, R0.reuse, R150 ;  /* 0x00000096000a7220 */ /* 0x042fe20000410000 */
[----:B------:R-:W-:Y:S01]  /*163f0*/  F2FP.F16.F32.PACK_AB R183, R247, R246 ;  /* 0x000000f6f7b7723e */ /* 0x000fe200000000ff */
[----:B------:R-:W-:Y:S01]  /*16400*/  FMUL.FTZ R11, R0, R151 ;  /* 0x00000097000b7220 */ /* 0x000fe20000410000 */
[----:B------:R-:W-:Y:S01]  /*16410*/  LOP3.LUT R180, R180, R8, RZ, 0xc0, !PT ;  /* 0x00000008b4b47212 */ /* 0x000fe200078ec0ff */
[C---:B------:R-:W-:Y:S01]  /*16420*/  FMUL.FTZ R8, R2.reuse, R148 ;  /* 0x0000009402087220 */ /* 0x040fe20000410000 */
[----:B------:R-:W-:Y:S01]  /*16430*/  LOP3.LUT R181, R9, R181, RZ, 0xc0, !PT ;  /* 0x000000b509b57212 */ /* 0x000fe200078ec0ff */
[----:B------:R-:W-:Y:S01]  /*16440*/  FMUL.FTZ R9, R2, R149 ;  /* 0x0000009502097220 */ /* 0x000fe20000410000 */
[----:B------:R-:W-:Y:S01]  /*16450*/  LOP3.LUT R183, R183, R3, RZ, 0xc0, !PT ;  /* 0x00000003b7b77212 */ /* 0x000fe200078ec0ff */
[----:B------:R-:W-:Y:S01]  /*16460*/  FMUL.FTZ R33, R133, R173 ;  /* 0x000000ad85217220 */ /* 0x000fe20000410000 */
[----:B------:R-:W-:Y:S01]  /*16470*/  LOP3.LUT P1, RZ, R226, 0x4, RZ, 0xc0, !PT ;  /* 0x00000004e2ff7812 */ /* 0x000fe2000782c0ff */
[C---:B------:R-:W-:Y:S01]  /*16480*/  FMUL.FTZ R34, R132.reuse, R174 ;  /* 0x000000ae84227220 */ /* 0x040fe20000410000 */
[----:B------:R-:W-:Y:S01]  /*16490*/  IADD3 R3, PT, PT, R185, 0xa000, RZ ;  /* 0x0000a000b9037810 */ /* 0x000fe20007ffe0ff */
[----:B------:R-:W-:Y:S01]  /*164a0*/  FMUL.FTZ R35, R132, R175 ;  /* 0x000000af84237220 */ /* 0x000fe20000410000 */
[C---:B------:R-:W-:Y:S01]  /*164b0*/  FMUL.FTZ R12, R2.reuse, R152 ;  /* 0x00000098020c7220 */ /* 0x040fe20000410000 */
[C---:B------:R-:W-:Y:S01]  /*164c0*/  HMMA.16816.F32 R8, R180.reuse, R20, R8 ;  /* 0x00000014b408723c */ /* 0x040fe20000001808 */
[----:B------:R-:W-:Y:S03]  /*164d0*/  LDSM.16.MT88.4 R172, [R184+0xa800] ;  /* 0x00a80000b8ac783b */ /* 0x000fe60000004200 */
[----:B------:R-:W-:Y:S01]  /*164e0*/  FMUL.FTZ R13, R2, R153 ;  /* 0x00000099020d7220 */ /* 0x000fe20000410000 */
[C---:B------:R-:W-:Y:S01]  /*164f0*/  FMUL.FTZ R14, R0.reuse, R154 ;  /* 0x0000009a000e7220 */ /* 0x040fe20000410000 */
[----:B------:R-:W-:Y:S01]  /*16500*/  FMUL.FTZ R15, R0, R155 ;  /* 0x0000009b000f7220 */ /* 0x000fe20000410000 */
[----:B------:R-:W-:Y:S01]  /*16510*/  FMUL.FTZ R20, R133, R160 ;  /* 0x000000a085147220 */ /* 0x000fe20000410000 */
[----:B------:R-:W-:Y:S01]  /*16520*/  IADD3 R160, PT, PT, R185, 0xa040, RZ ;  /* 0x0000a040b9a07810 */ /* 0x000fe20007ffe0ff */
[----:B------:R-:W-:Y:S01]  /*16530*/  FMUL.FTZ R21, R133, R161 ;  /* 0x000000a185157220 */ /* 0x000fe20000410000 */
[----:B------:R-:W-:Y:S01]  /*16540*/  @P1 IADD3 R160, PT, PT, R3, -0x40, RZ ;  /* 0xffffffc003a01810 */ /* 0x000fe20007ffe0ff */
[----:B------:R-:W-:Y:S01]  /*16550*/  FMUL.FTZ R24, R2, R164 ;  /* 0x000000a402187220 */ /* 0x000fe20000410000 */
[----:B------:R-:W-:Y:S01]  /*16560*/  LOP3.LUT R3, R198, UR20, R213, 0x96, !PT ;  /* 0x00000014c6037c12 */ /* 0x000fe2000f8e96d5 */
[-C--:B------:R-:W-:Y:S01]  /*16570*/  HMMA.16816.F32 R12, R180, R22.reuse, R12 ;  /* 0x00000016b40c723c */ /* 0x080fe2000000180c */
[----:B------:R-:W2:Y:S02]  /*16580*/  LDL.LU R213, [R1] ;  /* 0x0000000001d57983 */ /* 0x000ea40000300800 */
[----:B------:R-:W-:Y:S01]  /*16590*/  FMUL.FTZ R25, R2, R165 ;  /* 0x000000a502197220 */ /* 0x000fe20000410000 */
[C---:B------:R-:W-:Y:S01]  /*165a0*/  FMUL.FTZ R26, R0.reuse, R166 ;  /* 0x000000a6001a7220 */ /* 0x040fe20000410000 */
[----:B------:R-:W1:Y:S01]  /*165b0*/  LDSM.16.MT88.4 R148, [R160] ;  /* 0x00000000a094783b */ /* 0x000e620000004200 */
[----:B------:R-:W-:Y:S01]  /*165c0*/  FMUL.FTZ R27, R0, R167 ;  /* 0x000000a7001b7220 */ /* 0x000fe20000410000 */
[----:B------:R-:W-:Y:S01]  /*165d0*/  FMUL.FTZ R28, R2, R168 ;  /* 0x000000a8021c7220 */ /* 0x000fe20000410000 */
[C---:B------:R-:W-:Y:S04]  /*165e0*/  HMMA.16816.F32 R16, R176.reuse, R22, R16 ;  /* 0x00000016b010723c */ /* 0x040fe80000001810 */
[C---:B------:R-:W-:Y:S01]  /*165f0*/  FMUL.FTZ R22, R132.reuse, R162 ;  /* 0x000000a284167220 */ /* 0x040fe20000410000 */
[----:B------:R-:W-:Y:S01]  /*16600*/  FMUL.FTZ R23, R132, R163 ;  /* 0x000000a384177220 */ /* 0x000fe20000410000 */
[----:B------:R-:W-:Y:S01]  /*16610*/  IADD3 R168, PT, PT, R225, R160, RZ ;  /* 0x000000a0e1a87210 */ /* 0x000fe20007ffe0ff */
[----:B------:R-:W-:Y:S01]  /*16620*/  FMUL.FTZ R29, R2, R169 ;  /* 0x000000a9021d7220 */ /* 0x000fe20000410000 */
[C---:B------:R-:W-:Y:S01]  /*16630*/  FMUL.FTZ R30, R0.reuse, R170 ;  /* 0x000000aa001e7220 */ /* 0x040fe20000410000 */
[----:B------:R-:W-:Y:S01]  /*16640*/  FMUL.FTZ R31, R0, R171 ;  /* 0x000000ab001f7220 */ /* 0x000fe20000410000 */
[C---:B------:R-:W-:Y:S01]  /*16650*/  FMUL.FTZ R36, R133.reuse, R36 ;  /* 0x0000002485247220 */ /* 0x040fe20000410000 */
[C---:B------:R-:W-:Y:S01]  /*16660*/  FMUL.FTZ R37, R133.reuse, R37 ;  /* 0x0000002585257220 */ /* 0x040fe20000410000 */
[-C--:B----4-:R-:W-:Y:S03]  /*16670*/  HMMA.16816.F32 R20, R176, R144.reuse, R20 ;  /* 0x00000090b014723c */ /* 0x090fe60000001814 */
        /* <DEDUP_REMOVED lines=17> */
[----:B------:R-:W3:Y:S03]  /*16790*/  LDSM.16.MT88.4 R144, [R168] ;  /* 0x00000000a890783b */ /* 0x000ee60000004200 */
        /* <DEDUP_REMOVED lines=52> */
[C---:B------:R-:W-:Y:S01]  /*16ae0*/  FMUL.FTZ R90, R0.reuse, R90 ;  /* 0x0000005a005a7220 */ /* 0x040fe20000410000 */
[----:B------:R-:W-:Y:S01]  /*16af0*/  FMUL.FTZ R91, R0, R91 ;  /* 0x0000005b005b7220 */ /* 0x000fe20000410000 */
[----:B------:R-:W-:Y:S04]  /*16b00*/  IMAD.WIDE.U32 R152, R3, -0x2daee0ad, RZ ;  /* 0xd2511f5303987825 */ /* 0x000fe800078e00ff */
[C---:B------:R-:W-:Y:S01]  /*16b10*/  FMUL.FTZ R108, R2.reuse, R108 ;  /* 0x0000006c026c7220 */ /* 0x040fe20000410000 */
[----:B------:R-:W-:Y:S01]  /*16b20*/  FMUL.FTZ R109, R2, R109 ;  /* 0x0000006d026d7220 */ /* 0x000fe20000410000 */
[----:B------:R-:W-:Y:S01]  /*16b30*/  FMUL.FTZ R110, R0, R110 ;  /* 0x0000006e006e7220 */ /* 0x000fe20000410000 */
[----:B------:R-:W-:Y:S01]  /*16b40*/  LOP3.LUT R3, R190, UR15, R153, 0x96, !PT ;  /* 0x0000000fbe037c12 */ /* 0x000fe2000f8e9699 */
[----:B------:R-:W-:Y:S01]  /*16b50*/  FMUL.FTZ R111, R0, R111 ;  /* 0x0000006f006f7220 */ /* 0x000fe20000410000 */
[----:B------:R-:W-:Y:S01]  /*16b60*/  MOV R157, R152 ;  /* 0x00000098009d7202 */ /* 0x000fe20000000f00 */
[C---:B------:R-:W-:Y:S01]  /*16b70*/  FMUL.FTZ R112, R133.reuse, R112 ;  /* 0x0000007085707220 */ /* 0x040fe20000410000 */
[C---:B------:R-:W-:Y:S01]  /*16b80*/  PRMT R162, R152.reuse, 0x7771, RZ ;  /* 0x0000777198a27816 */ /* 0x040fe200000000ff */
[C---:B------:R-:W-:Y:S01]  /*16b90*/  FMUL.FTZ R113, R133.reuse, R113 ;  /* 0x0000007185717220 */ /* 0x040fe20000410000 */
[----:B------:R-:W-:Y:S01]  /*16ba0*/  PRMT R155, R152, 0x7773, RZ ;  /* 0x00007773989b7816 */ /* 0x000fe200000000ff */
[----:B------:R-:W-:Y:S01]  /*16bb0*/  FMUL.FTZ R114, R132, R114 ;  /* 0x0000007284727220 */ /* 0x000fe20000410000 */
[----:B------:R-:W-:Y:S01]  /*16bc0*/  PRMT R154, R152, 0x7772, RZ ;  /* 0x00007772989a7816 */ /* 0x000fe200000000ff */
[----:B------:R-:W-:Y:S01]  /*16bd0*/  FMUL.FTZ R115, R132, R115 ;  /* 0x0000007384737220 */ /* 0x000fe20000410000 */
[C---:B------:R-:W-:Y:S01]  /*16be0*/  FMUL.FTZ R116, R133.reuse, R116 ;  /* 0x0000007485747220 */ /* 0x040fe20000410000 */
[----:B------:R-:W-:Y:S01]  /*16bf0*/  FMUL.FTZ R117, R133, R117 ;  /* 0x0000007585757220 */ /* 0x000fe20000410000 */
[----:B------:R-:W-:Y:S01]  /*16c00*/  PRMT R164, R154, 0x5410, R155 ;  /* 0x000054109aa47816 */ /* 0x000fe2000000009b */
[C---:B------:R-:W-:Y:S01]  /*16c10*/  FMUL.FTZ R118, R132.reuse, R118 ;  /* 0x0000007684767220 */ /* 0x040fe20000410000 */
[----:B------:R-:W-:Y:S01]  /*16c20*/  PRMT R154, R3, 0x7632, R154 ;  /* 0x00007632039a7816 */ /* 0x000fe2000000009a */
        /* <DEDUP_REMOVED lines=10> */
[-C--:B-1----:R-:W-:Y:S03]  /*16cd0*/  HMMA.16816.F32 R68, R176, R144.reuse, R68 ;  /* 0x00000090b044723c */ /* 0x082fe60000001844 */
[C---:B------:R-:W-:Y:S01]  /*16ce0*/  FMUL.FTZ R129, R133.reuse, R129 ;  /* 0x0000008185817220 */ /* 0x040fe20000410000 */
[C---:B------:R-:W-:Y:S01]  /*16cf0*/  FMUL.FTZ R130, R132.reuse, R130 ;  /* 0x0000008284827220 */ /* 0x040fe20000410000 */
[C---:B------:R-:W-:Y:S01]  /*16d00*/  FMUL.FTZ R131, R132.reuse, R131 ;  /* 0x0000008384837220 */ /* 0x040fe20000410000 */
[C---:B------:R-:W-:Y:S01]  /*16d10*/  FMUL.FTZ R84, R133.reuse, R84 ;  /* 0x0000005485547220 */ /* 0x040fe20000410000 */
[C---:B------:R-:W-:Y:S01]  /*16d20*/  FMUL.FTZ R85, R133.reuse, R85 ;  /* 0x0000005585557220 */ /* 0x040fe20000410000 */
[C---:B------:R-:W-:Y:S04]  /*16d30*/  HMMA.16816.F32 R72, R180.reuse, R144, R72 ;  /* 0x00000090b448723c */ /* 0x040fe80000001848 */
[C---:B------:R-:W-:Y:S01]  /*16d40*/  FMUL.FTZ R86, R132.reuse, R86 ;  /* 0x0000005684567220 */ /* 0x040fe20000410000 */
[----:B------:R-:W-:Y:S01]  /*16d50*/  FMUL.FTZ R87, R132, R87 ;  /* 0x0000005784577220 */ /* 0x000fe20000410000 */
[----:B------:R-:W-:Y:S01]  /*16d60*/  LOP3.LUT R137, R194, UR20, R211, 0x96, !PT ;  /* 0x00000014c2897c12 */ /* 0x000fe2000f8e96d3 */
        /* <DEDUP_REMOVED lines=12> */
[----:B------:R-:W-:Y:S01]  /*16e30*/  FFMA.FTZ R132, R132, R250, R214 ;  /* 0x000000fa84847223 */ /* 0x000fe200000100d6 */
[-C--:B-1----:R-:W-:Y:S08]  /*16e40*/  HMMA.16816.F32 R84, R176, R144.reuse, R84 ;  /* 0x00000090b054723c */ /* 0x082ff00000001854 */
[C---:B------:R-:W-:Y:S04]  /*16e50*/  HMMA.16816.F32 R88, R180.reuse, R144, R88 ;  /* 0x00000090b458723c */ /* 0x040fe80000001858 */
[----:B------:R-:W-:Y:S04]  /*16e60*/  IMAD.WIDE.U32 R144, R137, -0x2daee0ad, RZ ;  /* 0xd2511f5389907825 */ /* 0x000fe800078e00ff */
[-C--:B------:R-:W-:Y:S03]  /*16e70*/  HMMA.16816.F32 R92, R180, R146.reuse, R92 ;  /* 0x00000092b45c723c */ /* 0x080fe6000000185c */
[----:B------:R-:W-:Y:S02]  /*16e80*/  PRMT R156, R144, 0x7771, RZ ;  /* 0x00007771909c7816 */ /* 0x000fe400000000ff */
[----:B------:R-:W-:Y:S02]  /*16e90*/  MOV R153, R144 ;  /* 0x0000009000997202 */ /* 0x000fe40000000f00 */
[----:B------:R-:W-:Y:S01]  /*16ea0*/  LOP3.LUT R137, R192, UR15, R145, 0x96, !PT ;  /* 0x0000000fc0897c12 */ /* 0x000fe2000f8e9691 */
[C---:B------:R-:W-:Y:S04]  /*16eb0*/  HMMA.16816.F32 R96, R176.reuse, R146, R96 ;  /* 0x00000092b060723c */ /* 0x040fe80000001860 */
[C---:B------:R-:W-:Y:S02]  /*16ec0*/  PRMT R145, R144.reuse, 0x7772, RZ ;  /* 0x0000777290917816 */ /* 0x040fe400000000ff */
[----:B------:R-:W-:Y:S02]  /*16ed0*/  LOP3.LUT R155, R137, 0xff, RZ, 0xc0, !PT ;  /* 0x000000ff899b7812 */ /* 0x000fe400078ec0ff */
[-C--:B------:R-:W-:Y:S03]  /*16ee0*/  HMMA.16816.F32 R100, R176, R148.reuse, R100 ;  /* 0x00000094b064723c */ /* 0x080fe60000001864 */
[----:B------:R-:W-:Y:S02]  /*16ef0*/  PRMT R152, R144, 0x7773, RZ ;  /* 0x0000777390987816 */ /* 0x000fe400000000ff */
[----:B------:R-:W-:Y:S01]  /*16f00*/  LOP3.LUT R144, R153, 0xff, RZ, 0xc0, !PT ;  /* 0x000000ff99907812 */ /* 0x000fe200078ec0ff */
[----:B------:R-:W-:Y:S01]  /*16f10*/  FFMA.FTZ R153, R200, UR4, -R142 ;  /* 0x00000004c8997c23 */ /* 0x000fe2000801088e */
[----:B------:R-:W-:Y:S01]  /*16f20*/  PRMT R163, R145, 0x5410, R152 ;  /* 0x0000541091a37816 */ /* 0x000fe20000000098 */
[C---:B------:R-:W-:Y:S01]  /*16f30*/  HMMA.16816.F32 R104, R180.reuse, R148, R104 ;  /* 0x00000094b468723c */ /* 0x040fe20000001868 */
[----:B------:R-:W-:Y:S03]  /*16f40*/  MUFU.EX2 R200, R138 ;  /* 0x0000008a00c87308 */ /* 0x000fe60000000800 */
[----:B------:R-:W-:Y:S01]  /*16f50*/  LOP3.LUT R145, R157, 0xff, RZ, 0xc0, !PT ;  /* 0x000000ff9d917812 */ /* 0x000fe200078ec0ff */
[----:B------:R-:W-:Y:S01]  /*16f60*/  FFMA.FTZ R152, R201, UR4, -R142 ;  /* 0x00000004c9987c23 */ /* 0x000fe2000801088e */
[----:B------:R-:W-:Y:S01]  /*16f70*/  PRMT R161, R144, 0x5410, R156 ;  /* 0x0000541090a17816 */ /* 0x000fe2000000009c */
[--C-:B------:R-:W-:Y:S01]  /*16f80*/  FFMA.FTZ R144, R202, UR4, -R142.reuse ;  /* 0x00000004ca907c23 */ /* 0x100fe2000801088e */
[-C--:B------:R-:W-:Y:S03]  /*16f90*/  HMMA.16816.F32 R108, R180, R150.reuse, R108 ;  /* 0x00000096b46c723c */ /* 0x080fe6000000186c */
[----:B------:R1:W-:Y:S01]  /*16fa0*/  MUFU.EX2 R211, R152 ;  /* 0x0000009800d37308 */ /* 0x0003e20000000800 */
[----:B------:R-:W-:Y:S01]  /*16fb0*/  LOP3.LUT R157, R3, 0xff, RZ, 0xc0, !PT ;  /* 0x000000ff039d7812 */ /* 0x000fe200078ec0ff */
[----:B------:R-:W-:Y:S01]  /*16fc0*/  FFMA.FTZ R142, R197, UR4, -R142 ;  /* 0x00000004c58e7c23 */ /* 0x000fe2000801088e */
[----:B------:R-:W-:Y:S07]  /*16fd0*/  SHF.R.U32.HI R156, RZ, 0x18, R3 ;  /* 0x00000018ff9c7819 */ /* 0x000fee0000011603 */
[----:B------:R3:W-:Y:S01]  /*16fe0*/  MUFU.EX2 R210, R144 ;  /* 0x0000009000d27308 */ /* 0x0007e20000000800 */
[----:B------:R-:W-:Y:S01]  /*16ff0*/  LOP3.LUT R148, R3, 0xffff, RZ, 0xc0, !PT ;  /* 0x0000ffff03947812 */ /* 0x000fe200078ec0ff */
[C---:B------:R-:W-:Y:S08]  /*17000*/  HMMA.16816.F32 R112, R176.reuse, R150, R112 ;  /* 0x00000096b070723c */ /* 0x040ff00000001870 */
[----:B------:R4:W-:Y:S01]  /*17010*/  MUFU.EX2 R202, R153 ;  /* 0x0000009900ca7308 */ /* 0x0009e20000000800 */
[--C-:B------:R-:W-:Y:S01]  /*17020*/  FFMA.FTZ R3, R203, UR4, -R187.reuse ;  /* 0x00000004cb037c23 */ /* 0x100fe200080108bb */
[----:B------:R-:W-:Y:S08]  /*17030*/  PRMT R162, R145, 0x5410, R162 ;  /* 0x0000541091a27816 */ /* 0x000ff000000000a2 */
[----:B------:R5:W-:Y:S01]  /*17040*/  MUFU.EX2 R201, R142 ;  /* 0x0000008e00c97308 */ /* 0x000be20000000800 */
[----:B-1----:R-:W-:Y:S01]  /*17050*/  SHF.R.U32.HI R152, RZ, 0x8, R148 ;  /* 0x00000008ff987819 */ /* 0x002fe20000011694 */
[----:B------:R-:W-:Y:S01]  /*17060*/  FFMA.FTZ R148, R204, UR4, -R187 ;  /* 0x00000004cc947c23 */ /* 0x000fe200080108bb */
[----:B------:R-:W-:Y:S07]  /*17070*/  LOP3.LUT R149, R137, 0xffff, RZ, 0xc0, !PT ;  /* 0x0000ffff89957812 */ /* 0x000fee00078ec0ff */
[----:B------:R1:W2:Y:S01]  /*17080*/  MUFU.EX2 R203, R3 ;  /* 0x0000000300cb7308 */ /* 0x0002a20000000800 */
[----:B------:R-:W-:Y:S01]  /*17090*/  FFMA.FTZ R138, R199, UR4, -R186 ;  /* 0x00000004c78a7c23 */ /* 0x000fe200080108ba */
[----:B---3--:R-:W3:Y:S01]  /*170a0*/  LDSM.16.MT88.4 R144, [R168+0x1000] ;  /* 0x00100000a890783b */ /* 0x008ee20000004200 */
[----:B------:R-:W-:Y:S07]  /*170b0*/  SHF.R.U32.HI R149, RZ, 0x8, R149 ;  /* 0x00000008ff957819 */ /* 0x000fee0000011695 */
[----:B------:R2:W3:Y:S01]  /*170c0*/  MUFU.EX2 R204, R148 ;  /* 0x0000009400cc7308 */ /* 0x0004e20000000800 */
[----:B------:R-:W-:Y:S01]  /*170d0*/  FFMA.FTZ R187, R139, UR4, -R187 ;  /* 0x000000048bbb7c23 */ /* 0x000fe200080108bb */
[----:B----4-:R-:W-:Y:S08]  /*170e0*/  PRMT R153, R157, 0x5410, R152 ;  /* 0x000054109d997816 */ /* 0x010ff00000000098 */
[----:B------:R4:W-:Y:S01]  /*170f0*/  MUFU.EX2 R192, R138 ;  /* 0x0000008a00c07308 */ /* 0x0009e20000000800 */
[--C-:B-----5:R-:W-:Y:S02]  /*17100*/  PRMT R142, R155, 0x5410, R149.reuse ;  /* 0x000054109b8e7816 */ /* 0x120fe40000000095 */
[----:B------:R-:W-:Y:S02]  /*17110*/  PRMT R149, R137, 0x7632, R149 ;  /* 0x0000763289957816 */ /* 0x000fe40000000095 */
[----:B-1----:R-:W-:Y:S02]  /*17120*/  LOP3.LUT R3, R154, 0xff, RZ, 0xc0, !PT ;  /* 0x000000ff9a037812 */ /* 0x002fe400078ec0ff */
[----:B------:R-:W-:Y:S02]  /*17130*/  LOP3.LUT R149, R149, 0xff, RZ, 0xc0, !PT ;  /* 0x000000ff95957812 */ /* 0x000fe400078ec0ff */
[----:B------:R-:W-:Y:S01]  /*17140*/  PRMT R152, R3, 0x5410, R156 ;  /* 0x0000541003987816 */ /* 0x000fe2000000009c */
[----:B------:R-:W-:Y:S01]  /*17150*/  FFMA.FTZ R3, R196, UR4, -R143 ;  /* 0x00000004c4037c23 */ /* 0x000fe2000801088f */
[----:B--2---:R-:W-:Y:S01]  /*17160*/  SHF.R.U32.HI R148, RZ, 0x18, R137 ;  /* 0x00000018ff947819 */ /* 0x004fe20000011689 */
[----:B------:R-:W-:Y:S01]  /*17170*/  FFMA.FTZ R137, R195, UR4, -R143 ;  /* 0x00000004c3897c23 */ /* 0x000fe2000801088f */
[----:B------:R-:W1:Y:S01]  /*17180*/  LDSM.16.MT88.4 R156, [R185+0xa800] ;  /* 0x00a80000b99c783b */ /* 0x000e620000004200 */
[----:B------:R2:W-:Y:S01]  /*17190*/  MUFU.EX2 R194, R3 ;  /* 0x0000000300c27308 */ /* 0x0005e20000000800 */
[--C-:B----4-:R-:W-:Y:S01]  /*171a0*/  HSET2.LE.AND R138, R153, R141.reuse, PT ;  /* 0x0000008d998a7233 */ /* 0x110fe20003803000 */
[----:B------:R-:W-:Y:S01]  /*171b0*/  FFMA.FTZ R0, R0, R213, R241 ;  /* 0x000000d500007223 */ /* 0x000fe200000100f1 */
[--C-:B------:R-:W-:Y:S07]  /*171c0*/  HSET2.LE.AND R139, R152, R141.reuse, PT ;  /* 0x0000008d988b7233 */ /* 0x100fee0003803000 */
[----:B------:R4:W-:Y:S01]  /*171d0*/  MUFU.EX2 R193, R137 ;  /* 0x0000008900c17308 */ /* 0x0009e20000000800 */
[----:B------:R-:W-:Y:S01]  /*171e0*/  PRMT R149, R149, 0x5410, R148 ;  /* 0x0000541095957816 */ /* 0x000fe20000000094 */
[----:B------:R-:W-:Y:S01]  /*171f0*/  FADD.FTZ R0, R212, R0 ;  /* 0x00000000d4007221 */ /* 0x000fe20000010000 */
[----:B------:R-:W-:Y:S07]  /*17200*/  LOP3.LUT R148, R163, 0xff00ff, RZ, 0xc0, !PT ;  /* 0x00ff00ffa3947812 */ /* 0x000fee00078ec0ff */
[----:B------:R-:W-:Y:S01]  /*17210*/  MUFU.EX2 R196, R187 ;  /* 0x000000bb00c47308 */ /* 0x000fe20000000800 */
[--C-:B------:R-:W-:Y:S01]  /*17220*/  HSET2.LE.AND R142, R142, R141.reuse, PT ;  /* 0x0000008d8e8e7233 */ /* 0x100fe20003803000 */
[----:B------:R-:W-:Y:S01]  /*17230*/  FADD.FTZ R0, R246, R0 ;  /* 0x00000000f6007221 */ /* 0x000fe20000010000 */
[--C-:B------:R-:W-:Y:S01]  /*17240*/  HSET2.LE.AND R148, R148, R141.reuse, PT ;  /* 0x0000008d94947233 */ /* 0x100fe20003803000 */
[----:B--2---:R-:W-:Y:S02]  /*17250*/  FFMA.FTZ R3, R205, UR4, -R186 ;  /* 0x00000004cd037c23 */ /* 0x004fe400080108ba */
[----:B------:R-:W-:Y:S04]  /*17260*/  FADD.FTZ R0, R247, R0 ;  /* 0x00000000f7007221 */ /* 0x000fe80000010000 */
[----:B------:R2:W5:Y:S01]  /*17270*/  MUFU.EX2 R191, R3 ;  /* 0x0000000300bf7308 */ /* 0x0005620000000800 */
[-C--:B---3--:R-:W-:Y:S03]  /*17280*/  HMMA.16816.F32 R116, R176, R144.reuse, R116 ;  /* 0x00000090b074723c */ /* 0x088fe60000001874 */
[--C-:B----4-:R-:W-:Y:S01]  /*17290*/  FFMA.FTZ R137, R208, UR4, -R143.reuse ;  /* 0x00000004d0897c23 */ /* 0x110fe2000801088f */
[----:B------:R-:W-:Y:S01]  /*172a0*/  FFMA.FTZ R143, R207, UR4, -R143 ;  /* 0x00000004cf8f7c23 */ /* 0x000fe2000801088f */
[----:B------:R-:W-:Y:S04]  /*172b0*/  FADD.FTZ R0, R203, R0 ;  /* 0x00000000cb007221 */ /* 0x000fe80000010000 */
[----:B------:R3:W-:Y:S01]  /*172c0*/  MUFU.EX2 R197, R137 ;  /* 0x0000008900c57308 */ /* 0x0007e20000000800 */
[C---:B------:R-:W-:Y:S09]  /*172d0*/  HMMA.16816.F32 R120, R180.reuse, R144, R120 ;  /* 0x00000090b478723c */ /* 0x040ff20000001878 */
[----:B------:R-:W4:Y:S01]  /*172e0*/  MUFU.EX2 R198, R143 ;  /* 0x0000008f00c67308 */ /* 0x000f220000000800 */
[----:B------:R-:W-:Y:S01]  /*172f0*/  FADD.FTZ R0, R204, R0 ;  /* 0x00000000cc007221 */ /* 0x000fe20000010000 */
[--C-:B--2---:R-:W-:Y:S01]  /*17300*/  FFMA.FTZ R3, R209, UR4, -R186.reuse ;  /* 0x00000004d1037c23 */ /* 0x104fe200080108ba */
[----:B------:R-:W-:Y:S01]  /*17310*/  FFMA.FTZ R186, R206, UR4, -R186 ;  /* 0x00000004ceba7c23 */ /* 0x000fe200080108ba */
[-C--:B------:R-:W-:Y:S06]  /*17320*/  HMMA.16816.F32 R124, R180, R146.reuse, R124 ;  /* 0x00000092b47c723c */ /* 0x080fec000000187c */
[----:B------:R2:W-:Y:S01]  /*17330*/  MUFU.EX2 R195, R3 ;  /* 0x0000000300c37308 */ /* 0x0005e20000000800 */
[--C-:B------:R-:W-:Y:S09]  /*17340*/  HSET2.LE.AND R182, R162, R141.reuse, PT ;  /* 0x0000008da2b67233 */ /* 0x100ff20003803000 */
[----:B------:R-:W1:Y:S01]  /*17350*/  MUFU.EX2 R190, R186 ;  /* 0x000000ba00be7308 */ /* 0x000e620000000800 */
[----:B---3--:R-:W-:Y:S01]  /*17360*/  LOP3.LUT R137, R164, 0xff00ff, RZ, 0xc0, !PT ;  /* 0x00ff00ffa4897812 */ /* 0x008fe200078ec0ff */
[----:B------:R-:W-:Y:S04]  /*17370*/  HMMA.16816.F32 R128, R176, R146, R128 ;  /* 0x00000092b080723c */ /* 0x000fe80000001880 */
[--C-:B------:R-:W-:Y:S02]  /*17380*/  HSET2.LE.AND R183, R137, R141.reuse, PT ;  /* 0x0000008d89b77233 */ /* 0x100fe40003803000 */
[----:B-----5:R-:W-:Y:S02]  /*17390*/  F2FP.F16.F32.PACK_AB R137, R191, R192 ;  /* 0x000000c0bf89723e */ /* 0x020fe400000000ff */
[----:B--2---:R-:W-:Y:S02]  /*173a0*/  F2FP.F16.F32.PACK_AB R3, R193, R194 ;  /* 0x000000c2c103723e */ /* 0x004fe400000000ff */
[----:B----4-:R-:W-:Y:S02]  /*173b0*/  F2FP.F16.F32.PACK_AB R180, R198, R197 ;  /* 0x000000c5c6b4723e */ /* 0x010fe400000000ff */
[----:B-1----:R-:W-:Y:S02]  /*173c0*/  F2FP.F16.F32.PACK_AB R181, R190, R195 ;  /* 0x000000c3beb5723e */ /* 0x002fe400000000ff */
[----:B------:R-:W-:Y:S01]  /*173d0*/  LOP3.LUT R182, R3, R182, RZ, 0xc0, !PT ;  /* 0x000000b603b67212 */ /* 0x000fe200078ec0ff */
[----:B------:R-:W-:Y:S01]  /*173e0*/  FFMA.FTZ R3, R133, R251, R238 ;  /* 0x000000fb85037223 */ /* 0x000fe200000100ee */
[----:B------:R-:W-:Y:S02]  /*173f0*/  LOP3.LUT R183, R137, R183, RZ, 0xc0, !PT ;  /* 0x000000b789b77212 */ /* 0x000fe400078ec0ff */
[----:B------:R-:W-:Y:S01]  /*17400*/  LOP3.LUT R180, R180, R138, RZ, 0xc0, !PT ;  /* 0x0000008ab4b47212 */ /* 0x000fe200078ec0ff */
[----:B------:R-:W-:Y:S01]  /*17410*/  FADD.FTZ R3, R237, R3 ;  /* 0x00000003ed037221 */ /* 0x000fe20000010000 */
[----:B------:R-:W-:Y:S02]  /*17420*/  LOP3.LUT R181, R181, R139, RZ, 0xc0, !PT ;  /* 0x0000008bb5b57212 */ /* 0x000fe400078ec0ff */
[--C-:B------:R-:W-:Y:S01]  /*17430*/  HSET2.LE.AND R143, R161, R141.reuse, PT ;  /* 0x0000008da18f7233 */ /* 0x100fe20003803000 */
[----:B------:R-:W-:Y:S01]  /*17440*/  FADD.FTZ R3, R244, R3 ;  /* 0x00000003f4037221 */ /* 0x000fe20000010000 */
[----:B------:R-:W-:Y:S02]  /*17450*/  HSET2.LE.AND R141, R149, R141, PT ;  /* 0x0000008d958d7233 */ /* 0x000fe40003803000 */
[----:B------:R-:W-:Y:S01]  /*17460*/  F2FP.F16.F32.PACK_AB R176, R211, R210 ;  /* 0x000000d2d3b0723e */ /* 0x000fe200000000ff */
[-C--:B------:R-:W-:Y:S01]  /*17470*/  HMMA.16816.F32 R144, R180, R156.reuse, R4 ;  /* 0x0000009cb490723c */ /* 0x080fe20000001804 */
[----:B------:R-:W1:Y:S04]  /*17480*/  LDSM.16.MT88.4 R4, [R160+0x800] ;  /* 0x00080000a004783b */ /* 0x000e680000004200 */
[----:B------:R-:W-:Y:S01]  /*17490*/  F2FP.F16.F32.PACK_AB R177, R204, R203 ;  /* 0x000000cbccb1723e */ /* 0x000fe200000000ff */
[----:B------:R-:W-:Y:S01]  /*174a0*/  FADD.FTZ R3, R243, R3 ;  /* 0x00000003f3037221 */ /* 0x000fe20000010000 */
[----:B------:R-:W-:Y:S02]  /*174b0*/  F2FP.F16.F32.PACK_AB R178, R201, R202 ;  /* 0x000000cac9b2723e */ /* 0x000fe400000000ff */
[----:B------:R-:W-:Y:S02]  /*174c0*/  F2FP.F16.F32.PACK_AB R179, R196, R200 ;  /* 0x000000c8c4b3723e */ /* 0x000fe400000000ff */
[----:B------:R-:W-:Y:S02]  /*174d0*/  LOP3.LUT R176, R176, R142, RZ, 0xc0, !PT ;  /* 0x0000008eb0b07212 */ /* 0x000fe400078ec0ff */
[----:B------:R-:W-:Y:S02]  /*174e0*/  LOP3.LUT R177, R177, R141, RZ, 0xc0, !PT ;  /* 0x0000008db1b17212 */ /* 0x000fe400078ec0ff */
[----:B------:R-:W-:Y:S02]  /*174f0*/  LOP3.LUT R178, R178, R143, RZ, 0xc0, !PT ;  /* 0x0000008fb2b27212 */ /* 0x000fe400078ec0ff */
[----:B------:R-:W-:Y:S02]  /*17500*/  LOP3.LUT R179, R179, R148, RZ, 0xc0, !PT ;  /* 0x00000094b3b37212 */ /* 0x000fe400078ec0ff */
[----:B------:R-:W-:Y:S02]  /*17510*/  MOV R137, R134 ;  /* 0x0000008600897202 */ /* 0x000fe40000000f00 */
[----:B------:R-:W-:Y:S03]  /*17520*/  MOV R133, R135 ;  /* 0x0000008700857202 */ /* 0x000fe60000000f00 */
[C---:B------:R-:W-:Y:S01]  /*17530*/  HMMA.16816.F32 R148, R176.reuse, R156, R8 ;  /* 0x0000009cb094723c */ /* 0x040fe20000001808 */
[----:B------:R-:W2:Y:S07]  /*17540*/  LDSM.16.MT88.4 R8, [R168+0x800] ;  /* 0x00080000a808783b */ /* 0x000eae0000004200 */
[-C--:B------:R-:W-:Y:S01]  /*17550*/  HMMA.16816.F32 R152, R176, R158.reuse, R12 ;  /* 0x0000009eb098723c */ /* 0x080fe2000000180c */
[----:B------:R-:W3:Y:S07]  /*17560*/  LDSM.16.MT88.4 R12, [R185+0xb800] ;  /* 0x00b80000b90c783b */ /* 0x000eee0000004200 */
[C---:B------:R-:W-:Y:S01]  /*17570*/  HMMA.16816.F32 R156, R180.reuse, R158, R16 ;  /* 0x0000009eb49c723c */ /* 0x040fe20000001810 */
[----:B------:R4:W-:Y:S08]  /*17580*/  LDSM.16.MT88.4 R16, [R160+0x1800] ;  /* 0x00180000a010783b */ /* 0x0009f00000004200 */
[----:B------:R-:W5:Y:S01]  /*17590*/  LDSM.16.MT88.4 R184, [R184+0xb800] ;  /* 0x00b80000b8b8783b */ /* 0x000f620000004200 */
[-C--:B----4-:R-:W-:Y:S07]  /*175a0*/  HMMA.16816.F32 R160, R180, R172.reuse, R20 ;  /* 0x000000acb4a0723c */ /* 0x090fee0000001814 */
[----:B------:R4:W5:Y:S01]  /*175b0*/  LDSM.16.MT88.4 R20, [R168+0x1800] ;  /* 0x00180000a814783b */ /* 0x0009620000004200 */
[C---:B------:R-:W-:Y:S08]  /*175c0*/  HMMA.16816.F32 R164, R176.reuse, R172, R24 ;  /* 0x000000acb0a4723c */ /* 0x040ff00000001818 */
[-C--:B----4-:R-:W-:Y:S08]  /*175d0*/  HMMA.16816.F32 R168, R176, R174.reuse, R28 ;  /* 0x000000aeb0a8723c */ /* 0x090ff0000000181c */
[C---:B------:R-:W-:Y:S08]  /*175e0*/  HMMA.16816.F32 R172, R180.reuse, R174, R32 ;  /* 0x000000aeb4ac723c */ /* 0x040ff00000001820 */
[-C--:B-1----:R-:W-:Y:S08]  /*175f0*/  HMMA.16816.F32 R36, R180, R4.reuse, R36 ;  /* 0x00000004b424723c */ /* 0x082ff00000001824 */
[C---:B------:R-:W-:Y:S04]  /*17600*/  HMMA.16816.F32 R40, R176.reuse, R4, R40 ;  /* 0x00000004b028723c */ /* 0x040fe80000001828 */
[----:B------:R-:W-:Y:S01]  /*17610*/  FADD.FTZ R4, R245, R2 ;  /* 0x00000002f5047221 */ /* 0x000fe20000010000 */
[----:B------:R-:W-:Y:S01]  /*17620*/  FADD.FTZ R2, R215, R132 ;  /* 0x00000084d7027221 */ /* 0x000fe20000010000 */
[----:B------:R-:W-:Y:S02]  /*17630*/  MOV R132, R140 ;  /* 0x0000008c00847202 */ /* 0x000fe40000000f00 */
[-C--:B------:R-:W-:Y:S03]  /*17640*/  HMMA.16816.F32 R44, R176, R6.reuse, R44 ;  /* 0x00000006b02c723c */ /* 0x080fe6000000182c */
[----:B------:R-:W-:Y:S01]  /*17650*/  FADD.FTZ R5, R239, R2 ;  /* 0x00000002ef057221 */ /* 0x000fe20000010000 */
[----:B------:R-:W-:Y:S04]  /*17660*/  FADD.FTZ R4, R249, R4 ;  /* 0x00000004f9047221 */ /* 0x000fe80000010000 */
[C---:B------:R-:W-:Y:S04]  /*17670*/  HMMA.16816.F32 R48, R180.reuse, R6, R48 ;  /* 0x00000006b430723c */ /* 0x040fe80000001830 */
[----:B------:R-:W-:Y:S01]  /*17680*/  FADD.FTZ R6, R197, R3 ;  /* 0x00000003c5067221 */ /* 0x000fe20000010000 */
[----:B------:R-:W-:Y:S01]  /*17690*/  FADD.FTZ R2, R248, R4 ;  /* 0x00000004f8027221 */ /* 0x000fe20000010000 */
[----:B------:R-:W-:Y:S02]  /*176a0*/  FADD.FTZ R4, R240, R5 ;  /* 0x00000005f0047221 */ /* 0x000fe40000010000 */
[-C--:B--2---:R-:W-:Y:S03]  /*176b0*/  HMMA.16816.F32 R52, R180, R8.reuse, R52 ;  /* 0x00000008b434723c */ /* 0x084fe60000001834 */
        /* <DEDUP_REMOVED lines=13> */
[C---:B------:R-:W-:Y:S01]  /*17790*/  HMMA.16816.F32 R64, R180.reuse, R10, R64 ;  /* 0x0000000ab440723c */ /* 0x040fe20000001840 */
[----:B------:R1:W-:Y:S03]  /*177a0*/  STL [R1], R3 ;  /* 0x0000000301007387 */ /* 0x0003e60000100800 */
[----:B------:R-:W-:Y:S01]  /*177b0*/  FADD.FTZ R252, R201, R4 ;  /* 0x00000004c9fc7221 */ /* 0x000fe20000010000 */
[----:B------:R-:W-:Y:S03]  /*177c0*/  FADD.FTZ R251, R193, R2 ;  /* 0x00000002c1fb7221 */ /* 0x000fe60000010000 */
[-C--:B---3--:R-:W-:Y:S08]  /*177d0*/  HMMA.16816.F32 R68, R180, R12.reuse, R68 ;  /* 0x0000000cb444723c */ /* 0x088ff00000001844 */
[C---:B------:R-:W-:Y:S08]  /*177e0*/  HMMA.16816.F32 R72, R176.reuse, R12, R72 ;  /* 0x0000000cb048723c */ /* 0x040ff00000001848 */
[-C--:B------:R-:W-:Y:S03]  /*177f0*/  HMMA.16816.F32 R76, R176, R14.reuse, R76 ;  /* 0x0000000eb04c723c */ /* 0x080fe6000000184c */
[----:B-1----:R-:W-:Y:S05]  /*17800*/  MOV R3, R136 ;  /* 0x0000008800037202 */ /* 0x002fea0000000f00 */
        /* <DEDUP_REMOVED lines=15> */
.L_x_2296:
[----:B------:R-:W2:Y:S01]  /*17900*/  LDL.LU R5, [R1] ;  /* 0x0000000001057983 */ /* 0x000ea20000300800 */
[----:B------:R-:W1:Y:S03]  /*17910*/  LDCU UR4, c[0x0][0x4fc] ;  /* 0x00009f80ff0477ac */ /* 0x000e660008000800 */
[----:B------:R-:W3:Y:S04]  /*17920*/  LDL.LU R10, [R1+0x18] ;  /* 0x00001800010a7983 */ /* 0x000ee80000300800 */
[----:B------:R-:W4:Y:S04]  /*17930*/  SHFL.BFLY PT, R0, R251, 0x2, 0x1f ;  /* 0x0c401f00fb007f89 */ /* 0x000f2800000e0000 */
[----:B------:R-:W5:Y:S04]  /*17940*/  SHFL.BFLY PT, R4, R250, 0x2, 0x1f ;  /* 0x0c401f00fa047f89 */ /* 0x000f6800000e0000 */
[----:B------:R-:W1:Y:S01]  /*17950*/  SHFL.BFLY PT, R3, R252, 0x2, 0x1f ;  /* 0x0c401f00fc037f89 */ /* 0x000e6200000e0000 */
[----:B------:R-:W-:-:S02]  /*17960*/  SHF.L.U32 R7, R226, 0x5, RZ ;  /* 0x00000005e2077819 */ /* 0x000fc400000006ff */
[----:B------:R-:W-:Y:S01]  /*17970*/  SHF.L.U32 R6, R226, 0x4, RZ ;  /* 0x00000004e2067819 */ /* 0x000fe200000006ff */
[----:B------:R-:W3:Y:S01]  /*17980*/  LDL.LU R9, [R1+0x1c] ;  /* 0x00001c0001097983 */ /* 0x000ee20000300800 */
[----:B------:R-:W-:Y:S01]  /*17990*/  UISETP.NE.AND UP3, UPT, UR19, -0x1, UPT ;  /* 0xffffffff1300788c */ /* 0x000fe2000bf65270 */
[----:B------:R-:W1:Y:S02]  /*179a0*/  LDCU.U8 UR11, c[0x0][0x549] ;  /* 0x0000a920ff0b77ac */ /* 0x000e640008000000 */
[----:B------:R-:W3:Y:S01]  /*179b0*/  LDL.LU R8, [R1+0x28] ;  /* 0x0000280001087983 */ /* 0x000ee20000300800 */
[----:B------:R-:W-:Y:S01]  /*179c0*/  LOP3.LUT R6, R6, 0x1c0, RZ, 0xc0, !PT ;  /* 0x000001c006067812 */ /* 0x000fe200078ec0ff */
[----:B------:R-:W1:Y:S01]  /*179d0*/  LDCU.U8 UR10, c[0x0][0x548] ;  /* 0x0000a900ff0a77ac */ /* 0x000e620008000000 */
[----:B------:R-:W-:Y:S01]  /*179e0*/  UISETP.NE.AND UP2, UPT, UR19, -0x1, UPT ;  /* 0xffffffff1300788c */ /* 0x000fe2000bf45270 */
[----:B----4-:R-:W-:-:S04]  /*179f0*/  FADD.FTZ R0, R0, R251 ;  /* 0x000000fb00007221 */ /* 0x010fc80000010000 */
[----:B------:R-:W4:Y:S01]  /*17a00*/  @!UP3 LDCU.64 UR8, c[0x0][0x400] ;  /* 0x00008000ff08b7ac */ /* 0x000f220008000a00 */
[----:B-----5:R-:W-:Y:S01]  /*17a10*/  FADD.FTZ R4, R4, R250 ;  /* 0x000000fa04047221 */ /* 0x020fe20000010000 */
[----:B------:R-:W5:Y:S01]  /*17a20*/  SHFL.BFLY PT, R132, R0, 0x1, 0x1f ;  /* 0x0c201f0000847f89 */ /* 0x000f6200000e0000 */
[----:B------:R-:W4:Y:S01]  /*17a30*/  @UP3 LDCU.64 UR6, c[0x0][0x408] ;  /* 0x00008100ff0637ac */ /* 0x000f220008000a00 */
[----:B-1----:R-:W-:Y:S02]  /*17a40*/  FADD.FTZ R3, R3, R252 ;  /* 0x000000fc03037221 */ /* 0x002fe40000010000 */
[----:B------:R-:W1:Y:S01]  /*17a50*/  SHFL.BFLY PT, R133, R4, 0x1, 0x1f ;  /* 0x0c201f0004857f89 */ /* 0x000e6200000e0000 */
[----:B------:R-:W-:Y:S01]  /*17a60*/  UISETP.NE.AND UP1, UPT, UR11, URZ, UPT ;  /* 0x000000ff0b00728c */ /* 0x000fe2000bf25270 */
[----:B------:R-:W3:Y:S02]  /*17a70*/  LDCU UR11, c[0x0][0x434] ;  /* 0x00008680ff0b77ac */ /* 0x000ee40008000800 */
[----:B------:R-:W1:Y:S01]  /*17a80*/  SHFL.BFLY PT, R137, R3, 0x1, 0x1f ;  /* 0x0c201f0003897f89 */ /* 0x000e6200000e0000 */
[----:B------:R-:W-:-:S02]  /*17a90*/  UISETP.NE.AND UP0, UPT, UR10, URZ, !UP1 ;  /* 0x000000ff0a00728c */ /* 0x000fc4000cf05270 */
[----:B----4-:R-:W-:-:S05]  /*17aa0*/  @UP3 UIMAD.WIDE.U32 UR14, UR19, UR6, URZ ;  /* 0x00000006130e32a5 */ /* 0x010fca000f8e00ff */
[----:B------:R-:W4:Y:S01]  /*17ab0*/  @UP1 LDCU UR6, c[0x0][0x430] ;  /* 0x00008600ff0617ac */ /* 0x000f220008000800 */
[----:B-----5:R-:W-:Y:S01]  /*17ac0*/  FADD.FTZ R132, R0, R132 ;  /* 0x0000008400847221 */ /* 0x020fe20000010000 */
[----:B-1----:R-:W-:-:S04]  /*17ad0*/  FADD.FTZ R133, R4, R133 ;  /* 0x0000008504857221 */ /* 0x002fc80000010000 */
[----:B------:R-:W-:Y:S01]  /*17ae0*/  FSETP.NE.FTZ.AND P4, PT, R132, RZ, PT ;  /* 0x000000ff8400720b */ /* 0x000fe20003f95000 */
[----:B------:R-:W-:Y:S01]  /*17af0*/  MUFU.RCP R0, R133 ;  /* 0x0000008500007308 */ /* 0x000fe20000001000 */
[----:B------:R-:W-:Y:S01]  /*17b00*/  FSETP.NE.FTZ.AND P3, PT, R133, RZ, PT ;  /* 0x000000ff8500720b */ /* 0x000fe20003f75000 */
[----:B------:R-:W-:-:S05]  /*17b10*/  FADD.FTZ R137, R3, R137 ;  /* 0x0000008903897221 */ /* 0x000fca0000010000 */
[----:B------:R-:W-:Y:S01]  /*17b20*/  FSETP.NE.FTZ.AND P2, PT, R137, RZ, PT ;  /* 0x000000ff8900720b */ /* 0x000fe20003f55000 */
[----:B--2---:R-:W1:Y:S01]  /*17b30*/  SHFL.BFLY PT, R2, R5, 0x2, 0x1f ;  /* 0x0c401f0005027f89 */ /* 0x004e6200000e0000 */
[----:B---3--:R-:W-:Y:S02]  /*17b40*/  LOP3.LUT R7, R10, 0x7c00, R7, 0xf8, !PT ;  /* 0x00007c000a077812 */ /* 0x008fe400078ef807 */
[----:B------:R-:W-:Y:S01]  /*17b50*/  LOP3.LUT R6, R6, 0x38, R9, 0xf8, !PT ;  /* 0x0000003806067812 */ /* 0x000fe200078ef809 */
[----:B-1----:R-:W-:-:S03]  /*17b60*/  FADD.FTZ R2, R2, R5 ;  /* 0x0000000502027221 */ /* 0x002fc60000010000 */
[----:B------:R-:W-:Y:S01]  /*17b70*/  LOP3.LUT R176, R7, R6, RZ, 0xfc, !PT ;  /* 0x0000000607b07212 */ /* 0x000fe200078efcff */
[----:B------:R-:W1:Y:S01]  /*17b80*/  MUFU.RCP R5, R132 ;  /* 0x0000008400057308 */ /* 0x000e620000001000 */
[----:B------:R-:W-:Y:S01]  /*17b90*/  MOV R177, R8 ;  /* 0x0000000800b17202 */ /* 0x000fe20000000f00 */
[----:B------:R-:W2:Y:S01]  /*17ba0*/  SHFL.BFLY PT, R138, R2, 0x1, 0x1f ;  /* 0x0c201f00028a7f89 */ /* 0x000ea200000e0000 */
[----:B-1----:R-:W-:Y:S02]  /*17bb0*/  FSEL R4, R5, 1, P4 ;  /* 0x3f80000005047808 */ /* 0x002fe40002000000 */
[----:B------:R-:W-:-:S03]  /*17bc0*/  FSEL R5, R0, 1, P3 ;  /* 0x3f80000000057808 */ /* 0x000fc60001800000 */
[----:B------:R-:W-:-:S04]  /*17bd0*/  FMUL.FTZ R0, R4, UR4 ;  /* 0x0000000404007c20 */ /* 0x000fc80008410000 */
        /* <DEDUP_REMOVED lines=32> */
[----:B--2---:R-:W-:Y:S01]  /*17de0*/  FADD.FTZ R138, R2, R138 ;  /* 0x0000008a028a7221 */ /* 0x004fe20000010000 */
[----:B------:R-:W1:Y:S01]  /*17df0*/  MUFU.RCP R0, R137 ;  /* 0x0000008900007308 */ /* 0x000e620000001000 */
[----:B------:R-:W-:Y:S01]  /*17e00*/  FMUL.FTZ R2, R5, UR4 ;  /* 0x0000000405027c20 */ /* 0x000fe20008410000 */
[----:B------:R-:W-:-:S02]  /*17e10*/  F2FP.F16.F32.PACK_AB R65, R145, R144 ;  /* 0x000000909141723e */ /* 0x000fc400000000ff */
[----:B------:R-:W-:Y:S01]  /*17e20*/  FSETP.NE.FTZ.AND P0, PT, R138, RZ, PT ;  /* 0x000000ff8a00720b */ /* 0x000fe20003f15000 */
[C---:B------:R-:W-:Y:S01]  /*17e30*/  FMUL.FTZ R66, R2.reuse, R66 ;  /* 0x0000004202427220 */ /* 0x040fe20000410000 */
[C---:B------:R-:W-:Y:S01]  /*17e40*/  FMUL.FTZ R28, R2.reuse, R67 ;  /* 0x00000043021c7220 */ /* 0x040fe20000410000 */
[C---:B------:R-:W-:Y:S01]  /*17e50*/  FMUL.FTZ R146, R2.reuse, R146 ;  /* 0x0000009202927220 */ /* 0x040fe20000410000 */
[----:B------:R-:W2:Y:S01]  /*17e60*/  MUFU.RCP R31, R138 ;  /* 0x0000008a001f7308 */ /* 0x000ea20000001000 */
        /* <DEDUP_REMOVED lines=17> */
[----:B--2---:R-:W-:Y:S01]  /*17f80*/  FSEL R31, R31, 1, P0 ;  /* 0x3f8000001f1f7808 */ /* 0x004fe20000000000 */
[C---:B------:R-:W-:Y:S01]  /*17f90*/  FMUL.FTZ R56, R0.reuse, R56 ;  /* 0x0000003800387220 */ /* 0x040fe20000410000 */
[C---:B------:R-:W-:Y:S01]  /*17fa0*/  FMUL.FTZ R57, R0.reuse, R57 ;  /* 0x0000003900397220 */ /* 0x040fe20000410000 */
[C---:B------:R-:W-:Y:S01]  /*17fb0*/  FMUL.FTZ R24, R0.reuse, R60 ;  /* 0x0000003c00187220 */ /* 0x040fe20000410000 */
[C---:B------:R-:W-:Y:S01]  /*17fc0*/  FMUL.FTZ R6, R0.reuse, R61 ;  /* 0x0000003d00067220 */ /* 0x040fe20000410000 */
[----:B------:R-:W-:Y:S01]  /*17fd0*/  FMUL.FTZ R31, R31, UR4 ;  /* 0x000000041f1f7c20 */ /* 0x000fe20008410000 */
[----:B------:R-:W1:Y:S01]  /*17fe0*/  S2UR UR4, SR_CTAID.Y ;  /* 0x00000000000479c3 */ /* 0x000e620000002600 */
[----:B------:R-:W-:Y:S01]  /*17ff0*/  F2FP.F16.F32.PACK_AB R60, R57, R56 ;  /* 0x00000038393c723e */ /* 0x000fe200000000ff */
[----:B------:R-:W-:Y:S01]  /*18000*/  FMUL.FTZ R148, R0, R148 ;  /* 0x0000009400947220 */ /* 0x000fe20000410000 */
[----:B------:R-:W-:Y:S01]  /*18010*/  F2FP.F16.F32.PACK_AB R57, R28, R66 ;  /* 0x000000421c39723e */ /* 0x000fe200000000ff */
[C---:B------:R-:W-:Y:S01]  /*18020*/  FMUL.FTZ R5, R31.reuse, R62 ;  /* 0x0000003e1f057220 */ /* 0x040fe20000410000 */
[----:B------:R-:W-:Y:S01]  /*18030*/  MOV R66, 0x10 ;  /* 0x0000001000427802 */ /* 0x000fe20000000f00 */
[C---:B------:R-:W-:Y:S01]  /*18040*/  FMUL.FTZ R55, R31.reuse, R63 ;  /* 0x0000003f1f377220 */ /* 0x040fe20000410000 */
[----:B------:R-:W-:Y:S01]  /*18050*/  F2FP.F16.F32.PACK_AB R56, R6, R24 ;  /* 0x000000180638723e */ /* 0x000fe200000000ff */
[----:B------:R-:W-:Y:S01]  /*18060*/  FMUL.FTZ R67, R0, R149 ;  /* 0x0000009500437220 */ /* 0x000fe20000410000 */
[----:B------:R-:W-:Y:S01]  /*18070*/  SEL R66, R66, 0xfffffff0, !P1 ;  /* 0xfffffff042427807 */ /* 0x000fe20004800000 */
[C---:B------:R-:W-:Y:S01]  /*18080*/  FMUL.FTZ R150, R31.reuse, R150 ;  /* 0x000000961f967220 */ /* 0x040fe20000410000 */
[----:B------:R-:W-:Y:S01]  /*18090*/  LOP3.LUT P1, RZ, R226, 0x8, RZ, 0xc0, !PT ;  /* 0x00000008e2ff7812 */ /* 0x000fe2000782c0ff */
[----:B------:R-:W-:Y:S01]  /*180a0*/  FMUL.FTZ R7, R31, R151 ;  /* 0x000000971f077220 */ /* 0x000fe20000410000 */
[----:B------:R-:W-:Y:S01]  /*180b0*/  LEA R6, R176, UR5, 0x1 ;  /* 0x00000005b0067c11 */ /* 0x000fe2000f8e08ff */
[----:B------:R-:W-:Y:S01]  /*180c0*/  FMUL.FTZ R152, R0, R152 ;  /* 0x0000009800987220 */ /* 0x000fe20000410000 */
[----:B------:R-:W-:Y:S01]  /*180d0*/  SEL R224, R224, 0xffffffe0, !P1 ;  /* 0xffffffe0e0e07807 */ /* 0x000fe20004800000 */
        /* <DEDUP_REMOVED lines=44> */
[----:B------:R-:W-:Y:S01]  /*183a0*/  FMUL.FTZ R8, R31, R155 ;  /* 0x0000009b1f087220 */ /* 0x000fe20000410000 */
[----:B------:R-:W-:Y:S01]  /*183b0*/  F2FP.F16.F32.PACK_AB R0, R159, R158 ;  /* 0x0000009e9f00723e */ /* 0x000fe200000000ff */
[----:B------:R2:W-:Y:S01]  /*183c0*/  STS [R6+0x400], R4 ;  /* 0x0004000406007388 */ /* 0x0005e20000000800 */
[----:B------:R-:W-:Y:S01]  /*183d0*/  IADD3 R5, PT, PT, R6, R66, RZ ;  /* 0x0000004206057210 */ /* 0x000fe20007ffe0ff */
[----:B------:R-:W-:Y:S01]  /*183e0*/  FMUL.FTZ R166, R31, R166 ;  /* 0x000000a61fa67220 */ /* 0x000fe20000410000 */
[----:B------:R-:W-:Y:S01]  /*183f0*/  F2FP.F16.F32.PACK_AB R67, R67, R148 ;  /* 0x000000944343723e */ /* 0x000fe200000000ff */
[----:B------:R-:W-:Y:S01]  /*18400*/  FMUL.FTZ R11, R31, R167 ;  /* 0x000000a71f0b7220 */ /* 0x000fe20000410000 */
[----:B------:R-:W-:Y:S01]  /*18410*/  F2FP.F16.F32.PACK_AB R7, R7, R150 ;  /* 0x000000960707723e */ /* 0x000fe200000000ff */
[----:B------:R-:W-:Y:S01]  /*18420*/  STS [R6], R65 ;  /* 0x0000004106007388 */ /* 0x000fe20000000800 */
[----:B------:R-:W-:Y:S01]  /*18430*/  F2FP.F16.F32.PACK_AB R3, R3, R152 ;  /* 0x000000980303723e */ /* 0x000fe200000000ff */
[C---:B------:R-:W-:Y:S01]  /*18440*/  FMUL.FTZ R170, R31.reuse, R170 ;  /* 0x000000aa1faa7220 */ /* 0x040fe20000410000 */
[C---:B------:R-:W-:Y:S01]  /*18450*/  FMUL.FTZ R19, R31.reuse, R171 ;  /* 0x000000ab1f137220 */ /* 0x040fe20000410000 */
[----:B------:R-:W-:Y:S01]  /*18460*/  STS [R5], R2 ;  /* 0x0000000205007388 */ /* 0x000fe20000000800 */
        /* <DEDUP_REMOVED lines=10> */
[C---:B------:R-:W-:Y:S01]  /*18510*/  FMUL.FTZ R47, R31.reuse, R47 ;  /* 0x0000002f1f2f7220 */ /* 0x040fe20000410000 */
[----:B------:R5:W-:Y:S01]  /*18520*/  STS [R6+0x2400], R7 ;  /* 0x0024000706007388 */ /* 0x000be20000000800 */
[----:B------:R-:W-:Y:S01]  /*18530*/  F2FP.F16.F32.PACK_AB R12, R12, R164 ;  /* 0x000000a40c0c723e */ /* 0x000fe200000000ff */
[----:B------:R-:W-:Y:S01]  /*18540*/  FMUL.FTZ R58, R31, R58 ;  /* 0x0000003a1f3a7220 */ /* 0x000fe20000410000 */
[----:B--2---:R-:W-:Y:S01]  /*18550*/  IADD3 R4, PT, PT, R6, R224, RZ ;  /* 0x000000e006047210 */ /* 0x004fe20007ffe0ff */
[----:B------:R2:W-:Y:S01]  /*18560*/  STS [R5+0x2000], R3 ;  /* 0x0020000305007388 */ /* 0x0005e20000000800 */
        /* <DEDUP_REMOVED lines=12> */
[C---:B---3--:R-:W-:Y:S01]  /*18630*/  IADD3 R0, PT, PT, R6.reuse, 0x40, RZ ;  /* 0x0000004006007810 */ /* 0x048fe20007ffe0ff */
[C---:B------:R-:W-:Y:S01]  /*18640*/  FMUL.FTZ R78, R31.reuse, R78 ;  /* 0x0000004e1f4e7220 */ /* 0x040fe20000410000 */
[----:B------:R-:W-:Y:S01]  /*18650*/  @P1 IADD3 R0, PT, PT, R6, -0x40, RZ ;  /* 0xffffffc006001810 */ /* 0x000fe20007ffe0ff */
[----:B------:R-:W-:Y:S01]  /*18660*/  FMUL.FTZ R79, R31, R79 ;  /* 0x0000004f1f4f7220 */ /* 0x000fe20000410000 */
[----:B------:R-:W-:Y:S01]  /*18670*/  F2FP.F16.F32.PACK_AB R15, R15, R50 ;  /* 0x000000320f0f723e */ /* 0x000fe200000000ff */
[----:B-1----:R-:W-:Y:S01]  /*18680*/  @!UP3 UIMAD.WIDE.U32 UR12, UR4, UR8, URZ ;  /* 0x00000008040cb2a5 */ /* 0x002fe2000f8e00ff */
[----:B------:R-:W-:Y:S01]  /*18690*/  F2FP.F16.F32.PACK_AB R23, R23, R40 ;  /* 0x000000281717723e */ /* 0x000fe200000000ff */
[C---:B------:R-:W-:Y:S01]  /*186a0*/  FMUL.FTZ R90, R31.reuse, R90 ;  /* 0x0000005a1f5a7220 */ /* 0x040fe20000410000 */
[----:B-----5:R-:W-:Y:S01]  /*186b0*/  IADD3 R7, PT, PT, R66, R0, RZ ;  /* 0x0000000042077210 */ /* 0x020fe20007ffe0ff */
[C---:B------:R-:W-:Y:S01]  /*186c0*/  FMUL.FTZ R43, R31.reuse, R91 ;  /* 0x0000005b1f2b7220 */ /* 0x040fe20000410000 */
[----:B------:R-:W-:Y:S01]  /*186d0*/  F2FP.F16.F32.PACK_AB R22, R22, R42 ;  /* 0x0000002a1616723e */ /* 0x000fe200000000ff */
[----:B------:R-:W1:Y:S01]  /*186e0*/  LDCU UR8, c[0x0][0x434] ;  /* 0x00008680ff0877ac */ /* 0x000e620008000800 */
[----:B--2---:R-:W-:Y:S01]  /*186f0*/  IADD3 R3, PT, PT, R66, R4, RZ ;  /* 0x0000000442037210 */ /* 0x004fe20007ffe0ff */
[----:B------:R-:W-:Y:S01]  /*18700*/  FMUL.FTZ R94, R31, R94 ;  /* 0x0000005e1f5e7220 */ /* 0x000fe20000410000 */
[----:B------:R-:W-:Y:S01]  /*18710*/  F2FP.F16.F32.PACK_AB R21, R21, R44 ;  /* 0x0000002c1515723e */ /* 0x000fe200000000ff */
[----:B------:R-:W-:Y:S01]  /*18720*/  FMUL.FTZ R39, R31, R95 ;  /* 0x0000005f1f277220 */ /* 0x000fe20000410000 */
[----:B----4-:R-:W-:Y:S01]  /*18730*/  IADD3 R8, PT, PT, R224, R0, RZ ;  /* 0x00000000e0087210 */ /* 0x010fe20007ffe0ff */
        /* <DEDUP_REMOVED lines=26> */
[----:B-1----:R-:W-:Y:S01]  /*188e0*/  @UP1 UIMAD UR11, UR6, UR8, URZ ;  /* 0x00000008060b12a4 */ /* 0x002fe2000f8e02ff */
[----:B------:R-:W-:Y:S01]  /*188f0*/  F2FP.F16.F32.PACK_AB R47, R79, R78 ;  /* 0x0000004e4f2f723e */ /* 0x000fe200000000ff */
[----:B------:R-:W-:Y:S01]  /*18900*/  STS [R0+0x400], R17 ;  /* 0x0004001100007388 */ /* 0x000fe20000000800 */
[----:B------:R-:W-:Y:S01]  /*18910*/  F2FP.F16.F32.PACK_AB R46, R85, R84 ;  /* 0x00000054552e723e */ /* 0x000fe200000000ff */
[----:B--2---:R-:W1:Y:S01]  /*18920*/  @P4 LDC R9, c[0x0][0x458] ;  /* 0x00011600ff094b82 */ /* 0x004e620000000800 */
[----:B------:R-:W-:Y:S01]  /*18930*/  F2FP.F16.F32.PACK_AB R45, R87, R86 ;  /* 0x00000056572d723e */ /* 0x000fe200000000ff */
[----:B------:R-:W-:Y:S01]  /*18940*/  STS [R7], R16 ;  /* 0x0000001007007388 */ /* 0x000fe20000000800 */
[----:B------:R-:W-:Y:S01]  /*18950*/  F2FP.F16.F32.PACK_AB R42, R97, R96 ;  /* 0x00000060612a723e */ /* 0x000fe200000000ff */
[----:B------:R2:W3:Y:S01]  /*18960*/  @P3 MUFU.LG2 R10, R133 ;  /* 0x00000085000a3308 */ /* 0x0004e20000000c00 */
[----:B------:R-:W-:Y:S01]  /*18970*/  F2FP.F16.F32.PACK_AB R41, R99, R98 ;  /* 0x000000626329723e */ /* 0x000fe200000000ff */
[----:B------:R-:W-:Y:S01]  /*18980*/  STS [R7+0x400], R15 ;  /* 0x0004000f07007388 */ /* 0x000fe20000000800 */
[----:B------:R-:W-:Y:S01]  /*18990*/  F2FP.F16.F32.PACK_AB R44, R89, R88 ;  /* 0x00000058592c723e */ /* 0x000fe200000000ff */
[----:B------:R-:W4:Y:S01]  /*189a0*/  S2UR UR6, SR_CTAID.Z ;  /* 0x00000000000679c3 */ /* 0x000f220000002700 */
        /* <DEDUP_REMOVED lines=11> */
[----:B------:R-:W-:Y:S01]  /*18a60*/  @!UP3 UIMAD UR9, UR4, UR9, UR13 ;  /* 0x000000090409b2a4 */ /* 0x000fe2000f8e020d */
        /* <DEDUP_REMOVED lines=11> */
[----:B------:R-:W-:Y:S01]  /*18b20*/  @UP3 UMOV UR12, UR14 ;  /* 0x0000000e000c3c82 */ /* 0x000fe20008000000 */
        /* <DEDUP_REMOVED lines=43> */
[----:B-----5:R-:W-:-:S03]  /*18de0*/  LOP3.LUT R0, R177, 0x1f8, RZ, 0xc0, !PT ;  /* 0x000001f8b1007812 */ /* 0x020fc600078ec0ff */
[----:B------:R-:W-:Y:S01]  /*18df0*/  STS [R8+0x6000], R27 ;  /* 0x0060001b08007388 */ /* 0x000fe20000000800 */
[----:B------:R-:W-:-:S03]  /*18e00*/  LOP3.LUT R0, R0, 0x38, R226, 0x78, !PT ;  /* 0x0000003800007812 */ /* 0x000fc600078e78e2 */
[----:B------:R5:W-:Y:S01]  /*18e10*/  STS [R8+0x6400], R26 ;  /* 0x0064001a08007388 */ /* 0x000be20000000800 */
[----:B------:R-:W-:Y:S02]  /*18e20*/  LOP3.LUT R3, R0, 0x1e00, R177, 0xf8, !PT ;  /* 0x00001e0000037812 */ /* 0x000fe400078ef8b1 */
[----:B------:R-:W-:Y:S01]  /*18e30*/  F2FP.F16.F32.PACK_AB R0, R127, R126 ;  /* 0x0000007e7f00723e */ /* 0x000fe200000000ff */
[----:B------:R2:W-:Y:S01]  /*18e40*/  STS [R2+0x6000], R64 ;  /* 0x0060004002007388 */ /* 0x0005e20000000800 */
[----:B-----5:R2:W1:Y:S01]  /*18e50*/  @P4 MUFU.LG2 R8, R132 ;  /* 0x0000008400084308 */ /* 0x0204620000000c00 */
[----:B---34-:R-:W-:Y:S05]  /*18e60*/  BRA.U UP1, `(.L_x_2300) ;  /* 0x0000000101207547 */ /* 0x018fea000b800000 */
[----:B------:R-:W-:Y:S01]  /*18e70*/  UISETP.NE.AND UP1, UPT, UR10, URZ, UPT ;  /* 0x000000ff0a00728c */ /* 0x000fe2000bf25270 */
[----:B------:R-:W3:Y:S10]  /*18e80*/  LDCU UR10, c[0x0][0x3e0] ;  /* 0x00007c00ff0a77ac */ /* 0x000ef40008000800 */
[----:B------:R-:W3:Y:S01]  /*18e90*/  @UP1 LDCU UR7, c[0x0][0x454] ;  /* 0x00008a80ff0717ac */ /* 0x000ee20008000800 */
[----:B-1----:R-:W-:Y:S01]  /*18ea0*/  @UP1 UMOV UR13, 0x1 ;  /* 0x00000001000d1882 */ /* 0x002fe20000000000 */
[----:B------:R-:W4:Y:S01]  /*18eb0*/  @UP1 LDCU UR11, c[0x0][0x454] ;  /* 0x00008a80ff0b17ac */ /* 0x000f220008000800 */
[----:B------:R-:W-:Y:S01]  /*18ec0*/  @!UP1 UMOV UR13, 0x1 ;  /* 0x00000001000d9882 */ /* 0x000fe20000000000 */
[----:B---3--:R-:W-:-:S02]  /*18ed0*/  @UP1 UIMAD UR7, UR7, UR10, URZ ;  /* 0x0000000a070712a4 */ /* 0x008fc4000f8e02ff */
[----:B----4-:R-:W-:-:S12]  /*18ee0*/  @!UP1 UIMAD UR7, UR8, UR10, URZ ;  /* 0x0000000a080792a4 */ /* 0x010fd8000f8e02ff */
.L_x_2300:
[----:B------:R2:W-:Y:S01]  /*18ef0*/  STS [R2+0x6400], R0 ;  /* 0x0064000002007388 */ /* 0x0005e20000000800 */
[----:B------:R-:W-:Y:S01]  /*18f00*/  LEA R18, R3, UR5, 0x1 ;  /* 0x0000000503127c11 */ /* 0x000fe2000f8e08ff */
[----:B------:R-:W1:Y:S01]  /*18f10*/  S2UR UR8, SR_CTAID.X ;  /* 0x00000000000879c3 */ /* 0x000e620000002500 */
        /* <DEDUP_REMOVED lines=10> */
[----:B------:R-:W-:Y:S01]  /*18fc0*/  BSSY.RECONVERGENT B0, `(.L_x_2301) ;  /* 0x000003d000007945 */ /* 0x000fe20003800200 */
[----:B------:R-:W-:Y:S02]  /*18fd0*/  MOV R16, 0x7f800000 ;  /* 0x7f80000000107802 */ /* 0x000fe40000000f00 */
[----:B------:R-:W-:Y:S02]  /*18fe0*/  MOV R15, 0x7f800000 ;  /* 0x7f800000000f7802 */ /* 0x000fe40000000f00 */
[----:B------:R-:W5:Y:S01]  /*18ff0*/  @P2 LDC R6, c[0x0][0x458] ;  /* 0x00011600ff062b82 */ /* 0x000f620000000800 */
[----:B------:R-:W-:Y:S02]  /*19000*/  MOV R14, 0x7f800000 ;  /* 0x7f800000000e7802 */ /* 0x000fe40000000f00 */
[----:B------:R-:W-:Y:S01]  /*19010*/  SHF.R.U32.HI R19, RZ, 0x3, R226 ;  /* 0x00000003ff137819 */ /* 0x000fe200000116e2 */
[----:B--2---:R-:W2:Y:S04]  /*19020*/  @P2 MUFU.LG2 R2, R137 ;  /* 0x0000008900022308 */ /* 0x004ea80000000c00 */
[----:B------:R-:W5:Y:S01]  /*19030*/  @P0 LDC R5, c[0x0][0x458] ;  /* 0x00011600ff050b82 */ /* 0x000f620000000800 */
[----:B-1----:R-:W-:Y:S01]  /*19040*/  UIMAD UR5, UR8, UR13, URZ ;  /* 0x0000000d080572a4 */ /* 0x002fe2000f8e02ff */
[----:B------:R1:W1:Y:S01]  /*19050*/  LDS.128 R24, [R18+0x3800] ;  /* 0x0038000012187984 */ /* 0x0002620000000c00 */
[----:B------:R-:W-:-:S02]  /*19060*/  @P4 FMUL.FTZ R0, R8, 0.69314718246459960938 ;  /* 0x3f31721808004820 */ /* 0x000fc40000410000 */
[----:B------:R-:W-:Y:S02]  /*19070*/  USHF.L.U32 UR7, UR5, 0x7, URZ ;  /* 0x0000000705077899 */ /* 0x000fe400080006ff */
[----:B------:R-:W-:Y:S01]  /*19080*/  USHF.R.S32.HI UR5, URZ, 0x1f, UR11 ;  /* 0x0000001fff057899 */ /* 0x000fe2000801140b */
[----:B------:R-:W-:Y:S01]  /*19090*/  @P4 FFMA.FTZ R17, R135, R9, R0 ;  /* 0x0000000987114223 */ /* 0x000fe20000010000 */
[----:B------:R-:W-:Y:S01]  /*190a0*/  USHF.R.S32.HI UR4, URZ, 0x1f, UR7 ;  /* 0x0000001fff047899 */ /* 0x000fe20008011407 */
[----:B---3--:R-:W-:Y:S01]  /*190b0*/  @P0 FMUL.FTZ R0, R4, 0.69314718246459960938 ;  /* 0x3f31721804000820 */ /* 0x008fe20000410000 */
[----:B------:R-:W-:Y:S01]  /*190c0*/  UIADD3 UR19, UP1, UP0, UR7, UR19, UR11 ;  /* 0x0000001307137290 */ /* 0x000fe2000f83e00b */
[----:B----4-:R-:W-:-:S03]  /*190d0*/  @P3 FFMA.FTZ R16, R134, R7, R3 ;  /* 0x0000000786103223 */ /* 0x010fc60000010003 */
[----:B------:R-:W-:Y:S01]  /*190e0*/  UIADD3.X UR4, UPT, UPT, UR4, UR14, UR5, UP1, UP0 ;  /* 0x0000000e04047290 */ /* 0x000fe20008fe0405 */
[----:B--2---:R-:W-:-:S04]  /*190f0*/  @P2 FMUL.FTZ R2, R2, 0.69314718246459960938 ;  /* 0x3f31721802022820 */ /* 0x004fc80000410000 */
[----:B-----5:R-:W-:Y:S01]  /*19100*/  @P2 FFMA.FTZ R15, R136, R6, R2 ;  /* 0x00000006880f2223 */ /* 0x020fe20000010002 */
[----:B------:R-:W-:Y:S01]  /*19110*/  @P0 FFMA.FTZ R14, R140, R5, R0 ;  /* 0x000000058c0e0223 */ /* 0x000fe20000010000 */
[----:B-1----:R-:W-:Y:S06]  /*19120*/  @P1 BRA `(.L_x_2302) ;  /* 0x0000000000981947 */ /* 0x002fec0003800000 */
        /* <DEDUP_REMOVED lines=38> */
.L_x_2302:
[----:B------:R-:W-:Y:S05]  /*19390*/  BSYNC.RECONVERGENT B0 ;  /* 0x0000000000007941 */ /* 0x000fea0003800200 */
.L_x_2301:
[----:B-1----:R1:W2:Y:S01]  /*193a0*/  LDS.128 R12, [R18] ;  /* 0x00000000120c7984 */ /* 0x0022a20000000c00 */
[----:B------:R-:W3:Y:S01]  /*193b0*/  LDCU.64 UR4, c[0x0][0x410] ;  /* 0x00008200ff0477ac */ /* 0x000ee20008000a00 */
[C---:B------:R-:W-:Y:S01]  /*193c0*/  VIADD R3, R19.reuse, 0x10 ;  /* 0x0000001013037836 */ /* 0x040fe20000000000 */
[----:B------:R-:W-:Y:S01]  /*193d0*/  BSSY.RECONVERGENT B0, `(.L_x_2303) ;  /* 0x0000024000007945 */ /* 0x000fe20003800200 */
[----:B------:R1:W4:Y:S01]  /*193e0*/  LDS.128 R8, [R18+0x4000] ;  /* 0x0040000012087984 */ /* 0x0003220000000c00 */
[C---:B------:R-:W-:Y:S01]  /*193f0*/  VIADD R2, R19.reuse, 0x20 ;  /* 0x0000002013027836 */ /* 0x040fe20000000000 */
[C---:B------:R-:W-:Y:S01]  /*19400*/  IADD3 R20, PT, PT, R19.reuse, 0x70, RZ ;  /* 0x0000007013147810 */ /* 0x040fe20007ffe0ff */
[----:B------:R-:W-:Y:S01]  /*19410*/  VIADD R0, R19, 0x30 ;  /* 0x0000003013007836 */ /* 0x000fe20000000000 */
[----:B------:R-:W-:Y:S01]  /*19420*/  ISETP.GE.AND P6, PT, R3, UR29, PT ;  /* 0x0000001d03007c0c */ /* 0x000fe2000bfc6270 */
[----:B------:R-:W-:Y:S01]  /*19430*/  VIADD R4, R19, 0x60 ;  /* 0x0000006013047836 */ /* 0x000fe20000000000 */
[----:B------:R-:W-:-:S02]  /*19440*/  ISETP.GE.AND P5, PT, R2, UR29, PT ;  /* 0x0000001d02007c0c */ /* 0x000fc4000bfa6270 */
[----:B------:R-:W-:Y:S02]  /*19450*/  IADD3 R3, PT, PT, R19, 0x40, RZ ;  /* 0x0000004013037810 */ /* 0x000fe40007ffe0ff */
[----:B------:R-:W-:Y:S02]  /*19460*/  IADD3 R2, P0, PT, R189, UR12, RZ ;  /* 0x0000000cbd027c10 */ /* 0x000fe4000ff1e0ff */
[----:B------:R-:W-:Y:S02]  /*19470*/  ISETP.GE.AND P3, PT, R3, UR29, PT ;  /* 0x0000001d03007c0c */ /* 0x000fe4000bf66270 */
[----:B------:R-:W-:Y:S01]  /*19480*/  ISETP.GE.AND P4, PT, R0, UR29, PT ;  /* 0x0000001d00007c0c */ /* 0x000fe2000bf86270 */
[C---:B------:R-:W-:Y:S01]  /*19490*/  VIADD R0, R19.reuse, 0x50 ;  /* 0x0000005013007836 */ /* 0x040fe20000000000 */
[----:B------:R-:W-:Y:S01]  /*194a0*/  IADD3.X R3, PT, PT, RZ, UR9, RZ, P0, !PT ;  /* 0x00000009ff037c10 */ /* 0x000fe200087fe4ff */
[----:B------:R-:W-:Y:S01]  /*194b0*/  UIMAD.WIDE.U32 UR8, UR8, 0x80, URZ ;  /* 0x00000080080878a5 */ /* 0x000fe2000f8e00ff */
[----:B------:R-:W-:-:S02]  /*194c0*/  ISETP.GE.AND P0, PT, R19, UR29, PT ;  /* 0x0000001d13007c0c */ /* 0x000fc4000bf06270 */
[----:B------:R-:W-:Y:S01]  /*194d0*/  ISETP.GE.AND P2, PT, R0, UR29, PT ;  /* 0x0000001d00007c0c */ /* 0x000fe2000bf46270 */
[----:B---3--:R-:W-:Y:S01]  /*194e0*/  IMAD.U32 R0, RZ, RZ, UR4 ;  /* 0x00000004ff007e24 */ /* 0x008fe2000f8e00ff */
[----:B------:R-:W-:Y:S02]  /*194f0*/  ISETP.GE.AND P1, PT, R4, UR29, PT ;  /* 0x0000001d04007c0c */ /* 0x000fe4000bf26270 */
[----:B------:R-:W-:Y:S01]  /*19500*/  LOP3.LUT R19, R19, UR8, RZ, 0xfc, !PT ;  /* 0x0000000813137c12 */ /* 0x000fe2000f8efcff */
[----:B------:R-:W-:-:S04]  /*19510*/  IMAD.WIDE.U32 R16, R0, UR6, R2 ;  /* 0x0000000600107c25 */ /* 0x000fc8000f8e0002 */
        /* <DEDUP_REMOVED lines=15> */
.L_x_2304:
[----:B------:R-:W-:Y:S05]  /*19610*/  BSYNC.RECONVERGENT B0 ;  /* 0x0000000000007941 */ /* 0x000fea0003800200 */
.L_x_2303:
        /* <DEDUP_REMOVED lines=19> */
.L_x_2306:
[----:B------:R-:W-:Y:S05]  /*19750*/  BSYNC.RECONVERGENT B0 ;  /* 0x0000000000007941 */ /* 0x000fea0003800200 */
.L_x_2305:
        /* <DEDUP_REMOVED lines=18> */
.L_x_2308:
[----:B------:R-:W-:Y:S05]  /*19880*/  BSYNC.RECONVERGENT B0 ;  /* 0x0000000000007941 */ /* 0x000fea0003800200 */
.L_x_2307:
        /* <DEDUP_REMOVED lines=18> */
.L_x_2310:
[----:B------:R-:W-:Y:S05]  /*199b0*/  BSYNC.RECONVERGENT B0 ;  /* 0x0000000000007941 */ /* 0x000fea0003800200 */
.L_x_2309:
        /* <DEDUP_REMOVED lines=18> */
.L_x_2312:
[----:B------:R-:W-:Y:S05]  /*19ae0*/  BSYNC.RECONVERGENT B0 ;  /* 0x0000000000007941 */ /* 0x000fea0003800200 */
.L_x_2311:
        /* <DEDUP_REMOVED lines=18> */
.L_x_2314:
[----:B------:R-:W-:Y:S05]  /*19c10*/  BSYNC.RECONVERGENT B0 ;  /* 0x0000000000007941 */ /* 0x000fea0003800200 */
.L_x_2313:
        /* <DEDUP_REMOVED lines=18> */
.L_x_2316:
[----:B------:R-:W-:Y:S05]  /*19d40*/  BSYNC.RECONVERGENT B0 ;  /* 0x0000000000007941 */ /* 0x000fea0003800200 */
.L_x_2315:
        /* <DEDUP_REMOVED lines=17> */
.L_x_2317:
        /* <DEDUP_REMOVED lines=10> */
.L_x_2871:


//--------------------- .text._ZN5flash16flash_fwd_kernelI23Flash_fwd_kernel_traitsILi128ELi128ELi32ELi4ELb0ELb0EN7cutlass6half_tE19Flash_kernel_traitsILi128ELi128ELi32ELi4ES3_EELb0ELb0ELb1ELb0ELb0ELb1ELb1ELb0EEEvNS_16Flash_fwd_paramsE --------------------------
	.section	.text._ZN5flash16flash_fwd_kernelI23Flash_fwd_kernel_traitsILi128ELi128ELi32ELi4ELb0ELb0EN7cutlass6half_tE19Flash_kernel_traitsILi128ELi128ELi32ELi4ES3_EELb0ELb0ELb1ELb0ELb0ELb1ELb1ELb0EEEvNS_16Flash_fwd_paramsE,"ax",@progbits
	.align	128
        .global         _ZN5flash16flash_fwd_kernelI23Flash_fwd_kernel_traitsILi128ELi128ELi32ELi4ELb0ELb0EN7cutlass6half_tE19Flash_kernel_traitsILi128ELi128ELi32ELi4ES3_EELb0ELb0ELb1ELb0ELb0ELb1ELb1ELb0EEEvNS_16Flash_fwd_paramsE
        .type           _ZN5flash16flash_fwd_kernelI23Flash_fwd_kernel_traitsILi128ELi128ELi32ELi4ELb0ELb0EN7cutlass6half_tE19Flash_kernel_traitsILi128ELi128ELi32ELi4ES3_EELb0ELb0ELb1ELb0ELb0ELb1ELb1ELb0EEEvNS_16Flash_fwd_paramsE,@function
        .size           _ZN5flash16flash_fwd_kernelI23Flash_fwd_kernel_traitsILi128ELi128ELi32ELi4ELb0ELb0EN7cutlass6half_tE19Flash_kernel_traitsILi128ELi128ELi32ELi4ES3_EELb0ELb0ELb1ELb0ELb0ELb1ELb1ELb0EEEvNS_16Flash_fwd_paramsE,(.L_x_2872 - _ZN5flash16flash_fwd_kernelI23Flash_fwd_kernel_traitsILi128ELi128ELi32ELi4ELb0ELb0EN7cutlass6half_tE19Flash_kernel_traitsILi128ELi128ELi32ELi4ES3_EELb0ELb0ELb1ELb0ELb0ELb1ELb1ELb0EEEvNS_16Flash_fwd_paramsE)
        .other          _ZN5flash16flash_fwd_kernelI23Flash_fwd_kernel_traitsILi128ELi128ELi32ELi4ELb0ELb0EN7cutlass6half_tE19Flash_kernel_traitsILi128ELi128ELi32ELi4ES3_EELb0ELb0ELb1ELb0ELb0ELb1ELb1ELb0EEEvNS_16Flash_fwd_paramsE,@"STO_CUDA_ENTRY STV_DEFAULT"
_ZN5flash16flash_fwd_kernelI23Flash_fwd_kernel_traitsILi128ELi128ELi32ELi4ELb0ELb0EN7cutlass6half_tE19Flash_kernel_traitsILi128ELi128ELi32ELi4ES3_EELb0ELb0ELb1ELb0ELb0ELb1ELb1ELb0EEEvNS_16Flash_fwd_paramsE:
.text._ZN5flash16flash_fwd_kernelI23Flash_fwd_kernel_traitsILi128ELi128ELi32ELi4ELb0ELb0EN7cutlass6half_tE19Flash_kernel_traitsILi128ELi128ELi32ELi4ES3_EELb0ELb0ELb1ELb0ELb0ELb1ELb1ELb0EEEvNS_16Flash_fwd_paramsE:
        /* <DEDUP_REMOVED lines=8> */
[----:B--2---:R-:W-:-:S02]  /*0080*/  ISETP.NE.U32.AND P0, PT, RZ, UR6, PT ;  /* 0x00000006ff007c0c */ /* 0x004fc4000bf05070 */
[----:B------:R-:W-:Y:S02]  /*0090*/  ISETP.NE.U32.AND P4, PT, RZ, UR6, PT ;  /* 0x00000006ff007c0c */ /* 0x000fe4000bf85070 */
[----:B------:R-:W-:Y:S02]  /*00a0*/  ISETP.NE.AND.EX P0, PT, RZ, UR7, PT, P0 ;  /* 0x00000007ff007c0c */ /* 0x000fe4000bf05300 */
[----:B------:R-:W-:Y:S02]  /*00b0*/  ISETP.NE.AND.EX P4, PT, RZ, UR7, PT, P4 ;  /* 0x00000007ff007c0c */ /* 0x000fe4000bf85340 */
[----:B----4-:R-:W-:-:S04]  /*00c0*/  ISETP.NE.U32.AND P3, PT, RZ, UR4, PT ;  /* 0x00000004ff007c0c */ /* 0x010fc8000bf65070 */
[----:B------:R-:W-:Y:S01]  /*00d0*/  ISETP.NE.AND.EX P3, PT, RZ, UR5, PT, P3 ;  /* 0x00000005ff007c0c */ /* 0x000fe2000bf65330 */
[----:B-1----:R-:W-:Y:S01]  /*00e0*/  IMAD.WIDE.U32 R4, R228, 0x4, R4 ;  /* 0x00000004e4047825 */ /* 0x002fe200078e0004 */
[----:B------:R-:W-:Y:S02]  /*00f0*/  SHF.R.U32.HI R7, RZ, 0x1e, R228 ;  /* 0x0000001eff077819 */ /* 0x000fe400000116e4 */
[----:B---3--:R-:W-:Y:S02]  /*0100*/  ISETP.NE.U32.AND P2, PT, R2, RZ, PT ;  /* 0x000000ff0200720c */ /* 0x008fe40003f45070 */
[----:B------:R-:W2:Y:S01]  /*0110*/  @P0 LDG.E R227, desc[UR16][R4.64] ;  /* 0x0000001004e30981 */ /* 0x000ea2000c1e1900 */
[----:B------:R-:W-:Y:S01]  /*0120*/  IMAD.SHL.U32 R10, R228, 0x4, RZ ;  /* 0x00000004e40a7824 */ /* 0x000fe200078e00ff */
[----:B------:R-:W-:Y:S02]  /*0130*/  ISETP.NE.AND.EX P2, PT, R3, RZ, PT, P2 ;  /* 0x000000ff0300720c */ /* 0x000fe40003f45320 */
[----:B------:R1:W2:Y:S01]  /*0140*/  @P4 LDG.E R6, desc[UR16][R4.64+0x4] ;  /* 0x0000041004064981 */ /* 0x0002a2000c1e1900 */
[----:B------:R-:W-:-:S02]  /*0150*/  IMAD.MOV.U32 R0, RZ, RZ, RZ ;  /* 0x000000ffff007224 */ /* 0x000fc400078e00ff */
[----:B-1----:R-:W-:-:S04]  /*0160*/  @P3 IADD3 R4, P1, PT, R10, UR4, RZ ;  /* 0x000000040a043c10 */ /* 0x002fc8000ff3e0ff */
[----:B------:R-:W-:-:S05]  /*0170*/  @P3 IADD3.X R5, PT, PT, R7, UR5, RZ, P1, !PT ;  /* 0x0000000507053c10 */ /* 0x000fca0008ffe4ff */
[----:B------:R1:W5:Y:S01]  /*0180*/  @P3 LDG.E R0, desc[UR16][R4.64] ;  /* 0x0000001004003981 */ /* 0x000362000c1e1900 */
[C---:B------:R-:W-:Y:S01]  /*0190*/  @P2 IADD3 R2, P0, PT, R10.reuse, R2, RZ ;  /* 0x000000020a022210 */ /* 0x040fe20007f1e0ff */
[----:B-1----:R-:W1:Y:S04]  /*01a0*/  LDC.64 R4, c[0x0][0x468] ;  /* 0x00011a00ff047b82 */ /* 0x002e680000000a00 */
[----:B------:R-:W-:Y:S01]  /*01b0*/  @P2 IMAD.X R3, R7, 0x1, R3, P0 ;  /* 0x0000000107032824 */ /* 0x000fe200000e0603 */
[----:B------:R-:W3:Y:S04]  /*01c0*/  LDCU.U8 UR4, c[0x0][0x532] ;  /* 0x0000a640ff0477ac */ /* 0x000ee80008000000 */
[----:B------:R4:W5:Y:S01]  /*01d0*/  @P2 LDG.E R85, desc[UR16][R2.64] ;  /* 0x0000001002552981 */ /* 0x000962000c1e1900 */
[----:B------:R-:W4:Y:S01]  /*01e0*/  S2UR UR8, SR_CTAID.X ;  /* 0x00000000000879c3 */ /* 0x000f220000002500 */
[----:B-1----:R-:W-:-:S05]  /*01f0*/  IADD3 R10, P0, PT, R10, R4, RZ ;  /* 0x000000040a0a7210 */ /* 0x002fca0007f1e0ff */
[----:B------:R-:W-:Y:S01]  /*0200*/  IMAD.X R11, R7, 0x1, R5, P0 ;  /* 0x00000001070b7824 */ /* 0x000fe200000e0605 */
[C---:B------:R-:W-:Y:S01]  /*0210*/  ISETP.NE.U32.AND P0, PT, R4.reuse, RZ, PT ;  /* 0x000000ff0400720c */ /* 0x040fe20003f05070 */
[----:B------:R-:W1:Y:S03]  /*0220*/  @!P4 LDC R94, c[0x0][0x434] ;  /* 0x00010d00ff5ecb82 */ /* 0x000e660000000800 */
[C---:B------:R-:W-:Y:S02]  /*0230*/  ISETP.NE.AND.EX P0, PT, R5.reuse, RZ, PT, P0 ;  /* 0x000000ff0500720c */ /* 0x040fe40003f05300 */
[----:B---3--:R-:W-:Y:S02]  /*0240*/  ISETP.NE.AND P1, PT, RZ, UR4, PT ;  /* 0x00000004ff007c0c */ /* 0x008fe4000bf25270 */
[----:B------:R-:W-:Y:S01]  /*0250*/  ISETP.EQ.U32.AND P3, PT, R4, RZ, PT ;  /* 0x000000ff0400720c */ /* 0x000fe20003f62070 */
[----:B------:R-:W3:Y:S03]  /*0260*/  @!P2 LDC.64 R2, c[0x0][0x488] ;  /* 0x00012200ff02ab82 */ /* 0x000ee60000000a00 */
[----:B------:R-:W-:-:S05]  /*0270*/  ISETP.EQ.OR.EX P3, PT, R5, RZ, !P1, P3 ;  /* 0x000000ff0500720c */ /* 0x000fca0004f62730 */
[----:B------:R-:W1:Y:S08]  /*0280*/  @!P2 LDC R4, c[0x0][0x43c] ;  /* 0x00010f00ff04ab82 */ /* 0x000e700000000800 */
[----:B------:R-:W1:Y:S01]  /*0290*/  @!P0 LDC R5, c[0x0][0x438] ;  /* 0x00010e00ff058b82 */ /* 0x000e620000000800 */
[----:B------:R-:W-:Y:S01]  /*02a0*/  IMAD.MOV.U32 R9, RZ, RZ, -0x1 ;  /* 0xffffffffff097424 */ /* 0x000fe200078e00ff */
[----:B----4-:R-:W-:-:S05]  /*02b0*/  USHF.L.U32 UR15, UR8, 0x7, URZ ;  /* 0x00000007080f7899 */ /* 0x010fca00080006ff */
[----:B------:R4:W5:Y:S01]  /*02c0*/  @!P3 LDG.E R9, desc[UR16][R10.64] ;  /* 0x000000100a09b981 */ /* 0x000962000c1e1900 */
[----:B--2---:R-:W-:-:S05]  /*02d0*/  @P4 IMAD.IADD R94, R6, 0x1, -R227 ;  /* 0x00000001065e4824 */ /* 0x004fca00078e0ae3 */
[----:B-1----:R-:W-:Y:S01]  /*02e0*/  ISETP.GT.AND P3, PT, R94, UR15, PT ;  /* 0x0000000f5e007c0c */ /* 0x002fe2000bf64270 */
[----:B---34-:R-:W-:-:S12]  /*02f0*/  @!P0 BRA `(.L_x_2318) ;  /* 0x00000000000c8947 */ /* 0x018fd80003800000 */
[----:B------:R-:W2:Y:S02]  /*0300*/  @P1 LDG.E R5, desc[UR16][R10.64+0x4] ;  /* 0x000004100a051981 */ /* 0x000ea4000c1e1900 */
[----:B--2--5:R-:W-:-:S06]  /*0310*/  @P1 IADD3 R5, PT, PT, R5, -R9, RZ ;  /* 0x8000000905051210 */ /* 0x024fcc0007ffe0ff */
[----:B------:R1:W5:Y:S02]  /*0320*/  @!P1 LDG.E R5, desc[UR16][R10.64] ;  /* 0x000000100a059981 */ /* 0x000364000c1e1900 */
.L_x_2318:
[----:B------:R-:W-:Y:S05]  /*0330*/  @!P3 EXIT ;  /* 0x000000000000b94d */ /* 0x000fea0003800000 */
[----:B------:R-:W2:Y:S01]  /*0340*/  LDC R92, c[0x0][0x504] ;  /* 0x00014100ff5c7b82 */ /* 0x000ea20000000800 */
[----:B------:R-:W-:Y:S01]  /*0350*/  @!P2 ISETP.NE.U32.AND P0, PT, R2, RZ, PT ;  /* 0x000000ff0200a20c */ /* 0x000fe20003f05070 */
[----:B-----5:R-:W-:Y:S01]  /*0360*/  @P2 IMAD.IADD R85, R85, 0x1, -R0 ;  /* 0x0000000155552824 */ /* 0x020fe200078e0a00 */
[----:B------:R-:W3:Y:S02]  /*0370*/  S2R R20, SR_CTAID.Z ;  /* 0x0000000000147919 */ /* 0x000ee40000002700 */
[----:B------:R-:W-:Y:S01]  /*0380*/  @!P2 ISETP.NE.AND.EX P0, PT, R3, RZ, PT, P0 ;  /* 0x000000ff0300a20c */ /* 0x000fe20003f05300 */
[----:B------:R-:W4:Y:S02]  /*0390*/  S2R R226, SR_TID.X ;  /* 0x0000000000e27919 */ /* 0x000f240000002100 */
[----:B------:R-:W1:Y:S01]  /*03a0*/  LDC R93, c[0x0][0x508] ;  /* 0x00014200ff5d7b82 */ /* 0x000e620000000800 */
[----:B------:R-:W-:-:S04]  /*03b0*/  @!P2 SEL R4, R4, RZ, P0 ;  /* 0x000000ff0404a207 */ /* 0x000fc80000000000 */
[----:B------:R-:W-:-:S05]  /*03c0*/  @!P2 IADD3 R85, PT, PT, R4, R5, -R0 ;  /* 0x000000050455a210 */ /* 0x000fca0007ffe800 */
[----:B------:R-:W-:-:S05]  /*03d0*/  VIADD R5, R85, 0x1f ;  /* 0x0000001f55057836 */ /* 0x000fca0000000000 */
[----:B------:R-:W-:Y:S01]  /*03e0*/  IADD3 R3, PT, PT, R5, UR15, -R94 ;  /* 0x0000000f05037c10 */ /* 0x000fe2000fffe85e */
[----:B--2---:R-:W-:Y:S01]  /*03f0*/  IMAD.IADD R92, R94, 0x1, R92 ;  /* 0x000000015e5c7824 */ /* 0x004fe200078e025c */
[----:B------:R-:W-:-:S04]  /*0400*/  SHF.R.S32.HI R4, RZ, 0x1f, R5 ;  /* 0x0000001fff047819 */ /* 0x000fc80000011405 */
[----:B------:R-:W-:Y:S02]  /*0410*/  IADD3 R7, PT, PT, -R92, UR15, R85 ;  /* 0x0000000f5c077c10 */ /* 0x000fe4000fffe155 */
[----:B------:R-:W-:Y:S02]  /*0420*/  LEA.HI R4, R4, R5, RZ, 0x5 ;  /* 0x0000000504047211 */ /* 0x000fe400078f28ff */
[----:B-1----:R-:W-:Y:S02]  /*0430*/  IADD3 R3, PT, PT, R3, 0x80, R93 ;  /* 0x0000008003037810 */ /* 0x002fe40007ffe05d */
[----:B------:R-:W-:Y:S02]  /*0440*/  SHF.R.S32.HI R6, RZ, 0x1f, R7 ;  /* 0x0000001fff067819 */ /* 0x000fe40000011407 */
[----:B------:R-:W-:Y:S02]  /*0450*/  SHF.R.S32.HI R2, RZ, 0x1f, R3 ;  /* 0x0000001fff027819 */ /* 0x000fe40000011403 */
[----:B------:R-:W-:-:S02]  /*0460*/  LEA.HI R6, R6, R7, RZ, 0x5 ;  /* 0x0000000706067211 */ /* 0x000fc400078f28ff */
[----:B------:R-:W-:Y:S02]  /*0470*/  LEA.HI R2, R2, R3, RZ, 0x5 ;  /* 0x0000000302027211 */ /* 0x000fe400078f28ff */
[----:B------:R-:W-:Y:S02]  /*0480*/  SHF.R.S32.HI R4, RZ, 0x5, R4 ;  /* 0x00000005ff047819 */ /* 0x000fe40000011404 */
[----:B------:R-:W-:Y:S02]  /*0490*/  SHF.R.S32.HI R2, RZ, 0x5, R2 ;  /* 0x00000005ff027819 */ /* 0x000fe40000011402 */
[----:B------:R-:W-:Y:S02]  /*04a0*/  SHF.R.S32.HI R6, RZ, 0x5, R6 ;  /* 0x00000005ff067819 */ /* 0x000fe40000011406 */
[----:B------:R-:W-:Y:S02]  /*04b0*/  VIMNMX R180, PT, PT, R4, R2, PT ;  /* 0x0000000204b47248 */ /* 0x000fe40003fe0100 */
[----:B------:R-:W-:-:S04]  /*04c0*/  VIMNMX R224, PT, PT, RZ, R6, !PT ;  /* 0x00000006ffe07248 */ /* 0x000fc80007fe0100 */
[----:B------:R-:W-:-:S13]  /*04d0*/  ISETP.GT.AND P0, PT, R180, R224, PT ;  /* 0x000000e0b400720c */ /* 0x000fda0003f04270 */
[----:B---34-:R-:W-:Y:S05]  /*04e0*/  @P0 BRA `(.L_x_2319) ;  /* 0x0000001000b40947 */ /* 0x018fea0003800000 */
[----:B------:R-:W1:Y:S01]  /*04f0*/  LDC.U8 R0, c[0x0][0x549] ;  /* 0x00015240ff007b82 */ /* 0x000e620000000000 */
[----:B------:R-:W-:-:S07]  /*0500*/  ISETP.NE.AND P0, PT, R227, -0x1, PT ;  /* 0xffffffffe300780c */ /* 0x000fce0003f05270 */
[----:B------:R-:W2:Y:S08]  /*0510*/  LDC.U8 R9, c[0x0][0x548] ;  /* 0x00015200ff097b82 */ /* 0x000eb00000000000 */
[----:B------:R-:W3:Y:S01]  /*0520*/  LDC R8, c[0x0][0x434] ;  /* 0x00010d00ff087b82 */ /* 0x000ee20000000800 */
[----:B-1----:R-:W-:-:S07]  /*0530*/  ISETP.NE.AND P1, PT, R0, RZ, PT ;  /* 0x000000ff0000720c */ /* 0x002fce0003f25270 */
[----:B------:R-:W1:Y:S01]  /*0540*/  @!P0 LDC.64 R6, c[0x0][0x400] ;  /* 0x00010000ff068b82 */ /* 0x000e620000000a00 */
[----:B--2---:R-:W-:-:S07]  /*0550*/  ISETP.NE.AND P2, PT, R9, RZ, !P1 ;  /* 0x000000ff0900720c */ /* 0x004fce0004f45270 */
[----:B------:R-:W2:Y:S08]  /*0560*/  @P0 LDC.64 R4, c[0x0][0x408] ;  /* 0x00010200ff040b82 */ /* 0x000eb00000000a00 */
[----:B------:R-:W4:Y:S08]  /*0570*/  @P1 LDC.64 R2, c[0x0][0x430] ;  /* 0x00010c00ff021b82 */ /* 0x000f300000000a00 */
[----:B------:R-:W1:Y:S01]  /*0580*/  @P1 LDC R0, c[0x0][0x430] ;  /* 0x00010c00ff001b82 */ /* 0x000e620000000800 */
[----:B----4-:R-:W-:-:S02]  /*0590*/  @P1 IMAD R2, R2, R3, RZ ;  /* 0x0000000302021224 */ /* 0x010fc400078e02ff */
[----:B------:R-:W-:Y:S01]  /*05a0*/  @P1 IMAD.MOV.U32 R3, RZ, RZ, 0x1 ;  /* 0x00000001ff031424 */ /* 0x000fe200078e00ff */
        /* <DEDUP_REMOVED lines=11> */
.L_x_2320:
[C---:B-1----:R-:W-:Y:S01]  /*0660*/  @!P0 IMAD.WIDE.U32 R14, R228.reuse, R6, RZ ;  /* 0x00000006e40e8225 */ /* 0x042fe200078e00ff */
[----:B------:R-:W1:Y:S01]  /*0670*/  LDCU.64 UR4, c[0x0][0x410] ;  /* 0x00008200ff0477ac */ /* 0x000e620008000a00 */
[----:B------:R-:W-:Y:S01]  /*0680*/  ISETP.NE.AND P1, PT, R227, -0x1, PT ;  /* 0xffffffffe300780c */ /* 0x000fe20003f25270 */
[----:B------:R-:W-:Y:S01]  /*0690*/  BSSY.RECONVERGENT B0, `(.L_x_2321) ;  /* 0x0000036000007945 */ /* 0x000fe20003800200 */
[----:B------:R-:W-:Y:S01]  /*06a0*/  IMAD R6, R228, R8, RZ ;  /* 0x00000008e4067224 */ /* 0x000fe200078e02ff */
[----:B------:R-:W-:Y:S01]  /*06b0*/  UIMAD.WIDE.U32 UR8, UR8, 0x80, URZ ;  /* 0x00000080080878a5 */ /* 0x000fe2000f8e00ff */
[----:B----4-:R-:W-:Y:S02]  /*06c0*/  IMAD R8, R20, R2, RZ ;  /* 0x0000000214087224 */ /* 0x010fe400078e02ff */
[----:B------:R-:W-:Y:S01]  /*06d0*/  @!P0 IMAD R2, R228, R7, R15 ;  /* 0x00000007e4028224 */ /* 0x000fe200078e020f */
[----:B------:R-:W-:Y:S01]  /*06e0*/  SEL R7, R6, R227, !P1 ;  /* 0x000000e306077207 */ /* 0x000fe20004800000 */
[----:B------:R-:W-:-:S02]  /*06f0*/  IMAD.SHL.U32 R15, R226, 0x8, RZ ;  /* 0x00000008e20f7824 */ /* 0x000fc400078e00ff */
[----:B------:R-:W-:Y:S01]  /*0700*/  @P0 IMAD.WIDE.U32 R10, R227, R4, RZ ;  /* 0x00000004e30a0225 */ /* 0x000fe200078e00ff */
[----:B------:R-:W-:Y:S02]  /*0710*/  SEL R4, R7, RZ, P2 ;  /* 0x000000ff07047207 */ /* 0x000fe40001000000 */
[----:B------:R-:W-:Y:S01]  /*0720*/  LOP3.LUT R15, R15, 0x38, RZ, 0xc0, !PT ;  /* 0x000000380f0f7812 */ /* 0x000fe200078ec0ff */
[----:B------:R-:W-:Y:S02]  /*0730*/  @P0 IMAD.MOV.U32 R14, RZ, RZ, R10 ;  /* 0x000000ffff0e0224 */ /* 0x000fe400078e000a */
[----:B------:R-:W-:Y:S01]  /*0740*/  @P0 IMAD R2, R227, R5, R11 ;  /* 0x00000005e3020224 */ /* 0x000fe200078e020b */
[----:B------:R-:W-:Y:S01]  /*0750*/  SHF.R.U32.HI R11, RZ, 0x3, R226 ;  /* 0x00000003ff0b7819 */ /* 0x000fe200000116e2 */
[----:B------:R-:W-:Y:S01]  /*0760*/  VIADD R94, R94, -UR15 ;  /* 0x8000000f5e5e7c36 */ /* 0x000fe20008000000 */
[----:B------:R-:W-:Y:S01]  /*0770*/  IADD3 R14, P0, PT, R15, R14, RZ ;  /* 0x0000000e0f0e7210 */ /* 0x000fe20007f1e0ff */
[----:B------:R-:W-:Y:S01]  /*0780*/  @!P2 IMAD R8, R228, R3, R8 ;  /* 0x00000003e408a224 */ /* 0x000fe200078e0208 */
[----:B------:R-:W-:Y:S01]  /*0790*/  SHF.R.S32.HI R3, RZ, 0x1f, R7 ;  /* 0x0000001fff037819 */ /* 0x000fe20000011407 */
[----:B------:R-:W-:Y:S01]  /*07a0*/  IMAD R6, R0, UR15, RZ ;  /* 0x0000000f00067c24 */ /* 0x000fe2000f8e02ff */
[C---:B------:R-:W-:Y:S01]  /*07b0*/  LOP3.LUT R17, R11.reuse, UR8, RZ, 0xfc, !PT ;  /* 0x000000080b117c12 */ /* 0x040fe2000f8efcff */
[----:B------:R-:W-:Y:S01]  /*07c0*/  IMAD.X R15, RZ, RZ, R2, P0 ;  /* 0x000000ffff0f7224 */ /* 0x000fe200000e0602 */
[C---:B------:R-:W-:Y:S01]  /*07d0*/  ISETP.GE.AND P0, PT, R11.reuse, R94, PT ;  /* 0x0000005e0b00720c */ /* 0x040fe20003f06270 */
[----:B------:R-:W-:Y:S01]  /*07e0*/  VIADD R10, R11, 0x10 ;  /* 0x000000100b0a7836 */ /* 0x000fe20000000000 */
[----:B------:R-:W-:Y:S01]  /*07f0*/  SEL R3, R3, RZ, P2 ;  /* 0x000000ff03037207 */ /* 0x000fe20001000000 */
[----:B-1----:R-:W-:Y:S01]  /*0800*/  IMAD.WIDE.U32 R14, R20, UR4, R14 ;  /* 0x00000004140e7c25 */ /* 0x002fe2000f8e000e */
[----:B------:R-:W-:-:S02]  /*0810*/  IADD3 R4, P2, P1, R6, R4, R8 ;  /* 0x0000000406047210 */ /* 0x000fc4000795e008 */
[----:B------:R-:W-:Y:S01]  /*0820*/  SHF.R.S32.HI R6, RZ, 0x1f, R6 ;  /* 0x0000001fff067819 */ /* 0x000fe20000011406 */
[C---:B------:R-:W-:Y:S01]  /*0830*/  VIADD R9, R11.reuse, 0x20 ;  /* 0x000000200b097836 */ /* 0x040fe20000000000 */
[----:B------:R-:W-:Y:S01]  /*0840*/  SHF.R.S32.HI R7, RZ, 0x1f, R8 ;  /* 0x0000001fff077819 */ /* 0x000fe20000011408 */
[C---:B------:R-:W-:Y:S02]  /*0850*/  VIADD R8, R11.reuse, 0x30 ;  /* 0x000000300b087836 */ /* 0x040fe40000000000 */
[C---:B------:R-:W-:Y:S01]  /*0860*/  VIADD R12, R11.reuse, 0x60 ;  /* 0x000000600b0c7836 */ /* 0x040fe20000000000 */
[----:B------:R-:W-:Y:S01]  /*0870*/  IADD3.X R5, PT, PT, R6, R3, R7, P2, P1 ;  /* 0x0000000306057210 */ /* 0x000fe200017e2407 */
[C---:B------:R-:W-:Y:S01]  /*0880*/  VIADD R7, R11.reuse, 0x40 ;  /* 0x000000400b077836 */ /* 0x040fe20000000000 */
[-C--:B------:R-:W-:Y:S01]  /*0890*/  ISETP.GE.AND P1, PT, R10, R94.reuse, PT ;  /* 0x0000005e0a00720c */ /* 0x080fe20003f26270 */
[----:B------:R-:W-:Y:S01]  /*08a0*/  VIADD R6, R11, 0x50 ;  /* 0x000000500b067836 */ /* 0x000fe20000000000 */
[-C--:B------:R-:W-:Y:S01]  /*08b0*/  ISETP.GE.AND P6, PT, R9, R94.reuse, PT ;  /* 0x0000005e0900720c */ /* 0x080fe20003fc6270 */
[----:B------:R-:W-:Y:S01]  /*08c0*/  IMAD R21, R20, UR5, R15 ;  /* 0x0000000514157c24 */ /* 0x000fe2000f8e020f */
[-C--:B------:R-:W-:Y:S01]  /*08d0*/  ISETP.GE.AND P5, PT, R8, R94.reuse, PT ;  /* 0x0000005e0800720c */ /* 0x080fe20003fa6270 */
[----:B------:R-:W-:Y:S01]  /*08e0*/  VIADD R18, R11, 0x70 ;  /* 0x000000700b127836 */ /* 0x000fe20000000000 */
[----:B------:R-:W-:-:S02]  /*08f0*/  ISETP.GE.AND P4, PT, R7, R94, PT ;  /* 0x0000005e0700720c */ /* 0x000fc40003f86270 */
        /* <DEDUP_REMOVED lines=15> */
.L_x_2322:
[----:B------:R-:W-:Y:S05]  /*09f0*/  BSYNC.RECONVERGENT B0 ;  /* 0x0000000000007941 */ /* 0x000fea0003800200 */
.L_x_2321:
        /* <DEDUP_REMOVED lines=16> */
.L_x_2324:
[----:B------:R-:W-:Y:S05]  /*0b00*/  BSYNC.RECONVERGENT B0 ;  /* 0x0000000000007941 */ /* 0x000fea0003800200 */
.L_x_2323:
        /* <DEDUP_REMOVED lines=16> */
.L_x_2326:
[----:B------:R-:W-:Y:S05]  /*0c10*/  BSYNC.RECONVERGENT B0 ;  /* 0x0000000000007941 */ /* 0x000fea0003800200 */
.L_x_2325:
        /* <DEDUP_REMOVED lines=16> */
.L_x_2328:
[----:B------:R-:W-:Y:S05]  /*0d20*/  BSYNC.RECONVERGENT B0 ;  /* 0x0000000000007941 */ /* 0x000fea0003800200 */
.L_x_2327:
        /* <DEDUP_REMOVED lines=16> */
.L_x_2330:
[----:B------:R-:W-:Y:S05]  /*0e30*/  BSYNC.RECONVERGENT B0 ;  /* 0x0000000000007941 */ /* 0x000fea0003800200 */
.L_x_2329:
        /* <DEDUP_REMOVED lines=16> */
.L_x_2332:
[----:B------:R-:W-:Y:S05]  /*0f40*/  BSYNC.RECONVERGENT B0 ;  /* 0x0000000000007941 */ /* 0x000fea0003800200 */
.L_x_2331:
        /* <DEDUP_REMOVED lines=16> */
.L_x_2334:
[----:B------:R-:W-:Y:S05]  /*1050*/  BSYNC.RECONVERGENT B0 ;  /* 0x0000000000007941 */ /* 0x000fea0003800200 */
.L_x_2333:
        /* <DEDUP_REMOVED lines=16> */
.L_x_2336:
[----:B------:R-:W-:Y:S05]  /*1160*/  BSYNC.RECONVERGENT B0 ;  /* 0x0000000000007941 */ /* 0x000fea0003800200 */
.L_x_2335:
        /* <DEDUP_REMOVED lines=23> */
.L_x_2338:
[----:B------:R-:W-:Y:S05]  /*12e0*/  BSYNC.RECONVERGENT B0 ;  /* 0x0000000000007941 */ /* 0x000fea0003800200 */
.L_x_2337:
[----:B------:R-:W-:Y:S01]  /*12f0*/  ISETP.NE.AND P0, PT, R3, RZ, PT ;  /* 0x000000ff0300720c */ /* 0x000fe20003f05270 */
[----:B------:R-:W-:-:S12]  /*1300*/  BSSY.RECONVERGENT B0, `(.L_x_2339) ;  /* 0x000000a000007945 */ /* 0x000fd80003800200 */
[----:B------:R-:W-:Y:S05]  /*1310*/  @P0 BRA `(.L_x_2340) ;  /* 0x0000000000200947 */ /* 0x000fea0003800000 */
[----:B------:R-:W5:Y:S01]  /*1320*/  LDCU.64 UR4, c[0x0][0x420] ;  /* 0x00008400ff0477ac */ /* 0x000f620008000a00 */
[----:B-1----:R-:W-:-:S05]  /*1330*/  IMAD R2, R10, R0, RZ ;  /* 0x000000000a027224 */ /* 0x002fca00078e02ff */
[----:B------:R-:W-:-:S04]  /*1340*/  IADD3 R3, P0, PT, R2, R4, RZ ;  /* 0x0000000402037210 */ /* 0x000fc80007f1e0ff */
[----:B------:R-:W-:Y:S02]  /*1350*/  LEA.HI.X.SX32 R2, R2, R5, 0x1, P0 ;  /* 0x0000000502027211 */ /* 0x000fe400000f0eff */
[----:B-----5:R-:W-:-:S04]  /*1360*/  LEA R10, P0, R3, UR4, 0x2 ;  /* 0x00000004030a7c11 */ /* 0x020fc8000f8010ff */
[----:B------:R-:W-:Y:S01]  /*1370*/  LEA.HI.X R11, R3, UR5, R2, 0x2, P0 ;  /* 0x00000005030b7c11 */ /* 0x000fe200080f1402 */
[----:B------:R-:W-:-:S05]  /*1380*/  IMAD.MOV.U32 R2, RZ, RZ, 0x7f800000 ;  /* 0x7f800000ff027424 */ /* 0x000fca00078e00ff */
[----:B------:R1:W-:Y:S03]  /*1390*/  STG.E desc[UR16][R10.64], R2 ;  /* 0x000000020a007986 */ /* 0x0003e6000c101910 */
.L_x_2340:
[----:B------:R-:W-:Y:S05]  /*13a0*/  BSYNC.RECONVERGENT B0 ;  /* 0x0000000000007941 */ /* 0x000fea0003800200 */
.L_x_2339:
[----:B------:R-:W-:Y:S04]  /*13b0*/  BSSY.RECONVERGENT B0, `(.L_x_2341) ;  /* 0x000000a000007945 */ /* 0x000fe80003800200 */
        /* <DEDUP_REMOVED lines=9> */
.L_x_2342:
[----:B------:R-:W-:Y:S05]  /*1450*/  BSYNC.RECONVERGENT B0 ;  /* 0x0000000000007941 */ /* 0x000fea0003800200 */
.L_x_2341:
        /* <DEDUP_REMOVED lines=10> */
.L_x_2344:
[----:B------:R-:W-:Y:S05]  /*1500*/  BSYNC.RECONVERGENT B0 ;  /* 0x0000000000007941 */ /* 0x000fea0003800200 */
.L_x_2343:
        /* <DEDUP_REMOVED lines=10> */
.L_x_2346:
[----:B------:R-:W-:Y:S05]  /*15b0*/  BSYNC.RECONVERGENT B0 ;  /* 0x0000000000007941 */ /* 0x000fea0003800200 */
.L_x_2345:
        /* <DEDUP_REMOVED lines=10> */
.L_x_2348:
[----:B------:R-:W-:Y:S05]  /*1660*/  BSYNC.RECONVERGENT B0 ;  /* 0x0000000000007941 */ /* 0x000fea0003800200 */
.L_x_2347:
        /* <DEDUP_REMOVED lines=10> */
.L_x_2350:
[----:B------:R-:W-:Y:S05]  /*1710*/  BSYNC.RECONVERGENT B0 ;  /* 0x0000000000007941 */ /* 0x000fea0003800200 */
.L_x_2349:
[----:B------:R-:W-:Y:S05]  /*1720*/  @P1 EXIT ;  /* 0x000000000000194d */ /* 0x000fea0003800000 */
[----:B------:R-:W1:Y:S01]  /*1730*/  LDCU.64 UR4, c[0x0][0x420] ;  /* 0x00008400ff0477ac */ /* 0x000e620008000a00 */
[----:B------:R-:W-:-:S05]  /*1740*/  IMAD R0, R18, R0, RZ ;  /* 0x0000000012007224 */ /* 0x000fca00078e02ff */
[----:B------:R-:W-:-:S04]  /*1750*/  IADD3 R4, P0, PT, R0, R4, RZ ;  /* 0x0000000400047210 */ /* 0x000fc80007f1e0ff */
[----:B------:R-:W-:Y:S02]  /*1760*/  LEA.HI.X.SX32 R0, R0, R5, 0x1, P0 ;  /* 0x0000000500007211 */ /* 0x000fe400000f0eff */
[----:B-1----:R-:W-:-:S04]  /*1770*/  LEA R2, P0, R4, UR4, 0x2 ;  /* 0x0000000404027c11 */ /* 0x002fc8000f8010ff */
[----:B------:R-:W-:Y:S01]  /*1780*/  LEA.HI.X R3, R4, UR5, R0, 0x2, P0 ;  /* 0x0000000504037c11 */ /* 0x000fe200080f1400 */
[----:B------:R-:W-:-:S05]  /*1790*/  IMAD.MOV.U32 R0, RZ, RZ, 0x7f800000 ;  /* 0x7f800000ff007424 */ /* 0x000fca00078e00ff */
[----:B------:R-:W-:Y:S01]  /*17a0*/  STG.E desc[UR16][R2.64], R0 ;  /* 0x0000000002007986 */ /* 0x000fe2000c101910 */
[----:B------:R-:W-:Y:S05]  /*17b0*/  EXIT ;  /* 0x000000000000794d */ /* 0x000fea0003800000 */
.L_x_2319:
[----:B------:R-:W-:Y:S02]  /*17c0*/  ISETP.NE.AND P0, PT, R227, -0x1, PT ;  /* 0xffffffffe300780c */ /* 0x000fe40003f05270 */
[----:B------:R-:W-:-:S11]  /*17d0*/  ISETP.NE.AND P2, PT, R9, -0x1, PT ;  /* 0xffffffff0900780c */ /* 0x000fd60003f45270 */
[----:B------:R-:W1:Y:S08]  /*17e0*/  @!P0 LDC.64 R4, c[0x0][0x398] ;  /* 0x0000e600ff048b82 */ /* 0x000e700000000a00 */
[----:B------:R-:W2:Y:S01]  /*17f0*/  @P0 LDC.64 R2, c[0x0][0x3b0] ;  /* 0x0000ec00ff020b82 */ /* 0x000ea20000000a00 */
[----:B-1----:R-:W-:-:S04]  /*1800*/  @!P0 IMAD.WIDE.U32 R18, R228, R4, RZ ;  /* 0x00000004e4128225 */ /* 0x002fc800078e00ff */
[----:B------:R-:W-:Y:S02]  /*1810*/  @!P0 IMAD R14, R228, R5, R19 ;  /* 0x00000005e40e8224 */ /* 0x000fe400078e0213 */
[----:B--2---:R-:W-:-:S04]  /*1820*/  @P0 IMAD.WIDE.U32 R6, R227, R2, RZ ;  /* 0x00000002e3060225 */ /* 0x004fc800078e00ff */
        /* <DEDUP_REMOVED lines=11> */
[----:B------:R-:W-:Y:S02]  /*18e0*/  IADD3 R3, PT, PT, R5, R2, RZ ;  /* 0x0000000205037210 */ /* 0x000fe40007ffe0ff */
[----:B------:R-:W-:-:S05]  /*18f0*/  MOV R2, R4 ;  /* 0x0000000400027202 */ /* 0x000fca0000000f00 */
[----:B--2---:R-:W-:-:S04]  /*1900*/  IMAD.WIDE.U32 R24, R228, UR6, R2 ;  /* 0x00000006e4187c25 */ /* 0x004fc8000f8e0002 */
[----:B------:R-:W-:Y:S01]  /*1910*/  IMAD R8, R228, UR7, R25 ;  /* 0x00000007e4087c24 */ /* 0x000fe2000f8e0219 */
[----:B------:R-:W-:Y:S06]  /*1920*/  BRA `(.L_x_2352) ;  /* 0x0000000000147947 */ /* 0x000fec0003800000 */
.L_x_2351:
[----:B------:R-:W1:Y:S01]  /*1930*/  LDC.64 R6, c[0x0][0x3b8] ;  /* 0x0000ee00ff067b82 */ /* 0x000e620000000a00 */
[----:B------:R-:W-:-:S05]  /*1940*/  IADD3 R24, PT, PT, R0, R9, RZ ;  /* 0x0000000900187210 */ /* 0x000fca0007ffe0ff */
[C---:B-1----:R-:W-:Y:S02]  /*1950*/  IMAD R8, R24.reuse, R7, RZ ;  /* 0x0000000718087224 */ /* 0x042fe400078e02ff */
[----:B------:R-:W-:-:S05]  /*1960*/  IMAD.WIDE.U32 R24, R24, R6, RZ ;  /* 0x0000000618187225 */ /* 0x000fca00078e00ff */
[----:B------:R-:W-:Y:S02]  /*1970*/  IADD3 R8, PT, PT, R25, R8, RZ ;  /* 0x0000000819087210 */ /* 0x000fe40007ffe0ff */
.L_x_2352:
        /* <DEDUP_REMOVED lines=20> */
[----:B------:R-:W-:-:S04]  /*1ac0*/  LOP3.LUT R3, R20, R2, RZ, 0x3c, !PT ;  /* 0x0000000214037212 */ /* 0x000fc800078e3cff */
[----:B------:R-:W-:-:S07]  /*1ad0*/  ISETP.GE.AND P0, PT, R3, RZ, PT ;  /* 0x000000ff0300720c */ /* 0x000fce0003f06270 */
[----:B------:R-:W-:-:S06]  /*1ae0*/  @P3 VIADD R22, R22, 0x1 ;  /* 0x0000000116163836 */ /* 0x000fcc0000000000 */
        /* <DEDUP_REMOVED lines=15> */
.L_x_2353:
[----:B------:R-:W1:Y:S01]  /*1be0*/  LDC.64 R2, c[0x0][0x3c0] ;  /* 0x0000f000ff027b82 */ /* 0x000e620000000a00 */
[----:B------:R-:W-:-:S05]  /*1bf0*/  IADD3 R0, PT, PT, R0, R9, RZ ;  /* 0x0000000900007210 */ /* 0x000fca0007ffe0ff */
[C---:B-1----:R-:W-:Y:S02]  /*1c00*/  IMAD R9, R0.reuse, R3, RZ ;  /* 0x0000000300097224 */ /* 0x042fe400078e02ff */
[----:B------:R-:W-:-:S05]  /*1c10*/  IMAD.WIDE.U32 R10, R0, R2, RZ ;  /* 0x00000002000a7225 */ /* 0x000fca00078e00ff */
[----:B------:R-:W-:-:S07]  /*1c20*/  IADD3 R9, PT, PT, R11, R9, RZ ;  /* 0x000000090b097210 */ /* 0x000fce0007ffe0ff */
.L_x_2354:
[----:B------:R-:W-:Y:S01]  /*1c30*/  SHF.R.U32.HI R86, RZ, 0x3, R226 ;  /* 0x00000003ff567819 */ /* 0x000fe200000116e2 */
[----:B------:R-:W-:Y:S01]  /*1c40*/  VIADD R219, R94, -UR15 ;  /* 0x8000000f5edb7c36 */ /* 0x000fe20008000000 */
[----:B------:R-:W1:Y:S01]  /*1c50*/  LDCU.128 UR4, c[0x0][0x3d0] ;  /* 0x00007a00ff0477ac */ /* 0x000e620008000c00 */
[----:B------:R-:W-:Y:S01]  /*1c60*/  IMAD.SHL.U32 R16, R226, 0x8, RZ ;  /* 0x00000008e2107824 */ /* 0x000fe200078e00ff */
[----:B------:R-:W-:Y:S01]  /*1c70*/  SHF.R.S32.HI R220, RZ, 0x1f, R22 ;  /* 0x0000001fffdc7819 */ /* 0x000fe20000011416 */
[C---:B------:R-:W-:Y:S01]  /*1c80*/  VIADD R0, R86.reuse, 0x10 ;  /* 0x0000001056007836 */ /* 0x040fe20000000000 */
[CC--:B------:R-:W-:Y:S01]  /*1c90*/  ISETP.GE.AND P5, PT, R86.reuse, R219.reuse, PT ;  /* 0x000000db5600720c */ /* 0x0c0fe20003fa6270 */
[----:B------:R-:W-:Y:S01]  /*1ca0*/  VIADD R4, R86, 0x30 ;  /* 0x0000003056047836 */ /* 0x000fe20000000000 */
[----:B------:R-:W-:Y:S01]  /*1cb0*/  LOP3.LUT R19, R16, 0x38, RZ, 0xc0, !PT ;  /* 0x0000003810137812 */ /* 0x000fe200078ec0ff */
[----:B------:R-:W-:Y:S01]  /*1cc0*/  VIADD R5, R86, 0x20 ;  /* 0x0000002056057836 */ /* 0x000fe20000000000 */
[-C--:B------:R-:W-:Y:S01]  /*1cd0*/  ISETP.GE.AND P0, PT, R0, R219.reuse, PT ;  /* 0x000000db0000720c */ /* 0x080fe20003f06270 */
[----:B------:R-:W2:Y:S01]  /*1ce0*/  LDCU.64 UR12, c[0x0][0x3c8] ;  /* 0x00007900ff0c77ac */ /* 0x000ea20008000a00 */
[C---:B------:R-:W-:Y:S01]  /*1cf0*/  IADD3 R24, P6, PT, R19.reuse, R24, RZ ;  /* 0x0000001813187210 */ /* 0x040fe20007fde0ff */
[----:B------:R-:W-:Y:S01]  /*1d00*/  VIADD R91, R180, 0xffffffff ;  /* 0xffffffffb45b7836 */ /* 0x000fe20000000000 */
[----:B------:R-:W-:Y:S01]  /*1d10*/  IADD3 R10, P3, PT, R19, R10, RZ ;  /* 0x0000000a130a7210 */ /* 0x000fe20007f7e0ff */
[----:B------:R-:W-:Y:S01]  /*1d20*/  USHF.L.U32 UR18, UR8, 0x7, URZ ;  /* 0x0000000708127899 */ /* 0x000fe200080006ff */
[-C--:B------:R-:W-:Y:S01]  /*1d30*/  ISETP.GE.AND P2, PT, R4, R219.reuse, PT ;  /* 0x000000db0400720c */ /* 0x080fe20003f46270 */
[----:B------:R-:W-:Y:S01]  /*1d40*/  IMAD.X R25, RZ, RZ, R8, P6 ;  /* 0x000000ffff197224 */ /* 0x000fe200030e0608 */
[----:B------:R-:W-:Y:S01]  /*1d50*/  USHF.R.U32.HI UR14, URZ, 0x19, UR8 ;  /* 0x00000019ff0e7899 */ /* 0x000fe20008011608 */
[----:B------:R-:W-:Y:S01]  /*1d60*/  IMAD.X R11, RZ, RZ, R9, P3 ;  /* 0x000000ffff0b7224 */ /* 0x000fe200018e0609 */
[----:B------:R-:W3:Y:S01]  /*1d70*/  LDCU.64 UR8, c[0x0][0x390] ;  /* 0x00007200ff0877ac */ /* 0x000ee20008000a00 */
[----:B------:R-:W4:Y:S01]  /*1d80*/  @!P5 LDC.64 R8, c[0x0][0x3b0] ;  /* 0x0000ec00ff08db82 */ /* 0x000f220000000a00 */
[C---:B------:R-:W-:Y:S01]  /*1d90*/  VIADD R4, R86.reuse, 0x40 ;  /* 0x0000004056047836 */ /* 0x040fe20000000000 */
[-C--:B------:R-:W-:Y:S01]  /*1da0*/  ISETP.GE.AND P1, PT, R5, R219.reuse, PT ;  /* 0x000000db0500720c */ /* 0x080fe20003f26270 */
[----:B------:R-:W-:Y:S01]  /*1db0*/  IMAD.WIDE.U32 R10, R86, R2, R10 ;  /* 0x00000002560a7225 */ /* 0x000fe200078e000a */
[----:B------:R-:W-:Y:S01]  /*1dc0*/  IADD3 R18, P4, PT, R19, R18, RZ ;  /* 0x0000001213127210 */ /* 0x000fe20007f9e0ff */
[----:B------:R-:W5:Y:S01]  /*1dd0*/  LDCU.64 UR10, c[0x0][0x388] ;  /* 0x00007100ff0a77ac */ /* 0x000f620008000a00 */
[----:B------:R-:W-:Y:S01]  /*1de0*/  ISETP.GE.AND P3, PT, R4, R219, PT ;  /* 0x000000db0400720c */ /* 0x000fe20003f66270 */
[C---:B------:R-:W-:Y:S01]  /*1df0*/  IMAD.WIDE.U32 R24, R86.reuse, R6, R24 ;  /* 0x0000000656187225 */ /* 0x040fe200078e0018 */
[----:B------:R-:W2:Y:S01]  /*1e00*/  @!P0 LDC.64 R12, c[0x0][0x3b0] ;  /* 0x0000ec00ff0c8b82 */ /* 0x000ea20000000a00 */
[----:B------:R-:W-:-:S02]  /*1e10*/  LOP3.LUT R225, R86, UR18, RZ, 0xfc, !PT ;  /* 0x0000001256e17c12 */ /* 0x000fc4000f8efcff */
[----:B-1----:R-:W-:Y:S01]  /*1e20*/  IMAD R222, R220, UR4, RZ ;  /* 0x00000004dcde7c24 */ /* 0x002fe2000f8e02ff */
[----:B------:R-:W-:Y:S01]  /*1e30*/  SHF.L.U64.HI R87, R6, 0x5, R7 ;  /* 0x0000000506577819 */ /* 0x000fe20000010207 */
[----:B------:R-:W-:Y:S01]  /*1e40*/  IMAD R25, R86, R7, R25 ;  /* 0x0000000756197224 */ /* 0x000fe200078e0219 */
[----:B------:R-:W-:Y:S01]  /*1e50*/  SHF.L.U64.HI R89, R6, 0x4, R7 ;  /* 0x0000000406597819 */ /* 0x000fe20000010207 */
[----:B------:R-:W-:Y:S01]  /*1e60*/  IMAD R5, R86, R3, R11 ;  /* 0x0000000356057224 */ /* 0x000fe200078e020b */
[----:B------:R-:W-:Y:S01]  /*1e70*/  SHF.R.U32.HI R95, RZ, 0x1, R226 ;  /* 0x00000001ff5f7819 */ /* 0x000fe200000116e2 */
[----:B------:R-:W-:Y:S01]  /*1e80*/  IMAD.MOV.U32 R4, RZ, RZ, R10 ;  /* 0x000000ffff047224 */ /* 0x000fe200078e000a */
[----:B------:R-:W-:Y:S01]  /*1e90*/  IADD3 R232, PT, PT, R85, R93, -R94 ;  /* 0x0000005d55e87210 */ /* 0x000fe20007ffe85e */
[----:B------:R-:W-:Y:S01]  /*1ea0*/  IMAD R220, R220, UR6, RZ ;  /* 0x00000006dcdc7c24 */ /* 0x000fe2000f8e02ff */
[----:B------:R-:W1:Y:S01]  /*1eb0*/  @!P5 LDC.64 R10, c[0x0][0x380] ;  /* 0x0000e000ff0adb82 */ /* 0x000e620000000a00 */
[----:B------:R-:W-:-:S02]  /*1ec0*/  IMAD R222, R22, UR5, R222 ;  /* 0x0000000516de7c24 */ /* 0x000fc4000f8e02de */
[C---:B------:R-:W-:Y:S02]  /*1ed0*/  IMAD R220, R22.reuse, UR7, R220 ;  /* 0x0000000716dc7c24 */ /* 0x040fe4000f8e02dc */
[C---:B------:R-:W-:Y:S01]  /*1ee0*/  IMAD.WIDE.U32 R24, R22.reuse, UR4, R24 ;  /* 0x0000000416187c25 */ /* 0x040fe2000f8e0018 */
[----:B------:R-:W-:Y:S02]  /*1ef0*/  UMOV UR4, 0x400 ;  /* 0x0000040000047882 */ /* 0x000fe40000000000 */
[----:B------:R-:W2:Y:S01]  /*1f00*/  S2UR UR5, SR_CgaCtaId ;  /* 0x00000000000579c3 */ /* 0x000ea20000008800 */
[----:B------:R-:W-:Y:S01]  /*1f10*/  IMAD.X R19, RZ, RZ, R14, P4 ;  /* 0x000000ffff137224 */ /* 0x000fe200020e060e */
[----:B------:R-:W-:Y:S01]  /*1f20*/  @!P0 IADD3 R14, P4, PT, R225, 0x10, RZ ;  /* 0x00000010e10e8810 */ /* 0x000fe20007f9e0ff */
[----:B------:R-:W-:Y:S01]  /*1f30*/  IMAD.WIDE.U32 R22, R22, UR6, R4 ;  /* 0x0000000616167c25 */ /* 0x000fe2000f8e0004 */
[----:B-----5:R-:W-:-:S03]  /*1f40*/  LEA R223, P6, R24, UR10, 0x1 ;  /* 0x0000000a18df7c11 */ /* 0x020fc6000f8c08ff */
[----:B----4-:R-:W-:Y:S01]  /*1f50*/  @!P5 IMAD R15, R8, UR14, RZ ;  /* 0x0000000e080fdc24 */ /* 0x010fe2000f8e02ff */
[----:B------:R-:W4:Y:S01]  /*1f60*/  @!P0 LDC.64 R4, c[0x0][0x380] ;  /* 0x0000e000ff048b82 */ /* 0x000f220000000a00 */
[----:B------:R-:W-:Y:S01]  /*1f70*/  @!P0 IMAD.X R17, RZ, RZ, UR14, P4 ;  /* 0x0000000eff118e24 */ /* 0x000fe2000a0e06ff */
[----:B---3--:R-:W-:Y:S01]  /*1f80*/  LEA R221, P4, R22, UR8, 0x1 ;  /* 0x0000000816dd7c11 */ /* 0x008fe2000f8808ff */
[----:B--2---:R-:W-:-:S04]  /*1f90*/  IMAD.WIDE.U32 R18, R20, UR12, R18 ;  /* 0x0000000c14127c25 */ /* 0x004fc8000f8e0012 */
[----:B------:R-:W-:Y:S02]  /*1fa0*/  @!P5 IMAD R15, R225, R9, R15 ;  /* 0x00000009e10fd224 */ /* 0x000fe400078e020f */
[----:B------:R-:W-:Y:S02]  /*1fb0*/  @!P0 IMAD R9, R17, R12, RZ ;  /* 0x0000000c11098224 */ /* 0x000fe400078e02ff */
[----:B------:R-:W-:Y:S02]  /*1fc0*/  IMAD.IADD R220, R23, 0x1, R220 ;  /* 0x0000000117dc7824 */ /* 0x000fe400078e02dc */
[----:B------:R-:W-:Y:S02]  /*1fd0*/  IMAD R19, R20, UR13, R19 ;  /* 0x0000000d14137c24 */ /* 0x000fe4000f8e0213 */
[----:B------:R-:W-:Y:S01]  /*1fe0*/  @!P0 IMAD R13, R14, R13, R9 ;  /* 0x0000000d0e0d8224 */ /* 0x000fe200078e0209 */
[----:B------:R-:W-:Y:S01]  /*1ff0*/  LEA.HI.X R220, R22, UR9, R220, 0x1, P4 ;  /* 0x0000000916dc7c11 */ /* 0x000fe2000a0f0cdc */
[--C-:B------:R-:W-:Y:S01]  /*2000*/  @!P5 IMAD.WIDE.U32 R20, R225, R8, R18.reuse ;  /* 0x00000008e114d225 */ /* 0x100fe200078e0012 */
[----:B------:R-:W-:Y:S01]  /*2010*/  ULEA UR5, UR5, UR4, 0x18 ;  /* 0x0000000405057291 */ /* 0x000fe2000f8ec0ff */
[----:B------:R-:W2:Y:S01]  /*2020*/  @!P1 LDC.64 R8, c[0x0][0x3b0] ;  /* 0x0000ec00ff089b82 */ /* 0x000ea20000000a00 */
[----:B------:R-:W3:Y:S01]  /*2030*/  LDCU UR4, c[0x0][0x50c] ;  /* 0x0000a180ff0477ac */ /* 0x000ee20008000800 */
[----:B------:R-:W-:Y:S01]  /*2040*/  @!P0 IMAD.MOV.U32 R22, RZ, RZ, R18 ;  /* 0x000000ffff168224 */ /* 0x000fe200078e0012 */
[----:B-1----:R-:W-:Y:S01]  /*2050*/  @!P5 LEA R10, P4, R20, R10, 0x1 ;  /* 0x0000000a140ad211 */ /* 0x002fe200078808ff */
[----:B------:R-:W-:-:S02]  /*2060*/  @!P0 IMAD.MOV.U32 R23, RZ, RZ, R19 ;  /* 0x000000ffff178224 */ /* 0x000fc400078e0013 */
[----:B------:R-:W-:Y:S02]  /*2070*/  @!P5 IMAD.IADD R15, R21, 0x1, R15 ;  /* 0x00000001150fd824 */ /* 0x000fe400078e020f */
[----:B------:R-:W-:Y:S01]  /*2080*/  @!P0 IMAD.WIDE.U32 R22, R14, R12, R22 ;  /* 0x0000000c0e168225 */ /* 0x000fe200078e0016 */
[----:B------:R-:W-:Y:S02]  /*2090*/  LOP3.LUT R12, R16, 0x1f8, RZ, 0xc0, !PT ;  /* 0x000001f8100c7812 */ /* 0x000fe400078ec0ff */
[----:B------:R-:W-:Y:S01]  /*20a0*/  @!P5 LEA.HI.X R11, R20, R11, R15, 0x1, P4 ;  /* 0x0000000b140bd211 */ /* 0x000fe200020f0c0f */
[----:B------:R-:W-:Y:S01]  /*20b0*/  IMAD.IADD R222, R25, 0x1, R222 ;  /* 0x0000000119de7824 */ /* 0x000fe200078e02de */
[----:B----4-:R-:W-:Y:S01]  /*20c0*/  @!P0 LEA R20, P4, R22, R4, 0x1 ;  /* 0x0000000416148211 */ /* 0x010fe200078808ff */
[----:B------:R-:W-:Y:S01]  /*20d0*/  VIADD R14, R86, 0x50 ;  /* 0x00000050560e7836 */ /* 0x000fe20000000000 */
[----:B------:R-:W-:Y:S01]  /*20e0*/  LOP3.LUT R12, R12, 0x38, R226, 0x78, !PT ;  /* 0x000000380c0c7812 */ /* 0x000fe200078e78e2 */
[----:B------:R-:W-:Y:S01]  /*20f0*/  @!P0 IMAD.IADD R13, R23, 0x1, R13 ;  /* 0x00000001170d8824 */ /* 0x000fe200078e020d */
[----:B------:R-:W-:Y:S01]  /*2100*/  LEA.HI.X R222, R24, UR11, R222, 0x1, P6 ;  /* 0x0000000b18de7c11 */ /* 0x000fe2000b0f0cde */
[--C-:B------:R-:W-:Y:S01]  /*2110*/  @!P2 IMAD.MOV.U32 R32, RZ, RZ, R18.reuse ;  /* 0x000000ffff20a224 */ /* 0x100fe200078e0012 */
[----:B------:R-:W-:Y:S01]  /*2120*/  ISETP.GE.AND P6, PT, R14, R219, PT ;  /* 0x000000db0e00720c */ /* 0x000fe20003fc6270 */
[----:B------:R-:W-:Y:S01]  /*2130*/  @!P2 IMAD.MOV.U32 R33, RZ, RZ, R19 ;  /* 0x000000ffff21a224 */ /* 0x000fe200078e0013 */
[----:B------:R-:W-:Y:S01]  /*2140*/  @!P0 LEA.HI.X R21, R22, R5, R13, 0x1, P4 ;  /* 0x0000000516158211 */ /* 0x000fe200020f0c0d */
[----:B------:R-:W1:Y:S01]  /*2150*/  @!P1 LDC.64 R14, c[0x0][0x380] ;  /* 0x0000e000ff0e9b82 */ /* 0x000e620000000a00 */
[----:B------:R-:W-:Y:S01]  /*2160*/  @!P1 IADD3 R28, P4, PT, R225, 0x20, RZ ;  /* 0x00000020e11c9810 */ /* 0x000fe20007f9e0ff */
[----:B------:R-:W-:Y:S01]  /*2170*/  @!P3 IMAD.MOV.U32 R24, RZ, RZ, R18 ;  /* 0x000000ffff18b224 */ /* 0x000fe200078e0012 */
[----:B------:R-:W-:Y:S01]  /*2180*/  LOP3.LUT R229, R12, 0x1e00, R16, 0xf8, !PT ;  /* 0x00001e000ce57812 */ /* 0x000fe200078ef810 */
[----:B------:R-:W-:-:S02]  /*2190*/  VIADD R12, R86, 0x60 ;  /* 0x00000060560c7836 */ /* 0x000fc40000000000 */
[----:B------:R-:W-:Y:S01]  /*21a0*/  @!P1 IMAD.X R13, RZ, RZ, UR14, P4 ;  /* 0x0000000eff0d9e24 */ /* 0x000fe2000a0e06ff */
[----:B------:R-:W-:Y:S01]  /*21b0*/  LEA R229, R229, UR5, 0x1 ;  /* 0x00000005e5e57c11 */ /* 0x000fe2000f8e08ff */
[----:B------:R-:W4:Y:S01]  /*21c0*/  @!P2 LDC.64 R4, c[0x0][0x3b0] ;  /* 0x0000ec00ff04ab82 */ /* 0x000f220000000a00 */
[----:B------:R-:W-:Y:S02]  /*21d0*/  @!P3 IMAD.MOV.U32 R25, RZ, RZ, R19 ;  /* 0x000000ffff19b224 */ /* 0x000fe400078e0013 */
[-C--:B--2---:R-:W-:Y:S01]  /*21e0*/  @!P1 IMAD R13, R13, R8.reuse, RZ ;  /* 0x000000080d0d9224 */ /* 0x084fe200078e02ff */
[----:B------:R-:W-:Y:S01]  /*21f0*/  @!PT LDS RZ, [RZ] ;  /* 0x00000000fffff984 */ /* 0x000fe20000000800 */
[----:B------:R-:W-:Y:S01]  /*2200*/  @!PT LDS RZ, [RZ] ;  /* 0x00000000fffff984 */ /* 0x000fe20000000800 */
[----:B------:R-:W-:Y:S01]  /*2210*/  @!PT LDS RZ, [RZ] ;  /* 0x00000000fffff984 */ /* 0x000fe20000000800 */
[----:B------:R-:W-:Y:S01]  /*2220*/  @!P5 LDGSTS.E.BYPASS.LTC128B.128 [R229], desc[UR16][R10.64] ;  /* 0x000000000ae5dfae */ /* 0x000fe2000b981a10 */
[--C-:B------:R-:W-:Y:S02]  /*2230*/  @!P6 IMAD.MOV.U32 R22, RZ, RZ, R18.reuse ;  /* 0x000000ffff16e224 */ /* 0x100fe400078e0012 */
[----:B------:R-:W-:Y:S01]  /*2240*/  @!P1 IMAD R27, R28, R9, R13 ;  /* 0x000000091c1b9224 */ /* 0x000fe200078e020d */
[----:B------:R2:W-:Y:S01]  /*2250*/  @!P5 LDGSTS.E.BYPASS.LTC128B.128 [R229+0x4000], desc[UR16][R10.64+0x80] ;  /* 0x040000800ae5dfae */ /* 0x0005e2000b981a10 */
[----:B------:R-:W-:Y:S01]  /*2260*/  ISETP.GE.AND P5, PT, R12, R219, PT ;  /* 0x000000db0c00720c */ /* 0x000fe20003fa6270 */
[----:B------:R-:W-:Y:S01]  /*2270*/  @!P1 IMAD.WIDE.U32 R28, R28, R8, R18 ;  /* 0x000000081c1c9225 */ /* 0x000fe200078e0012 */
[----:B------:R-:W5:Y:S01]  /*2280*/  @!P2 LDC.64 R12, c[0x0][0x380] ;  /* 0x0000e000ff0cab82 */ /* 0x000f620000000a00 */
[----:B------:R-:W-:Y:S02]  /*2290*/  @!P0 LDGSTS.E.BYPASS.LTC128B.128 [R229+0x800], desc[UR16][R20.64] ;  /* 0x0080000014e58fae */ /* 0x000fe4000b981a10 */
[----:B------:R-:W-:-:S02]  /*22a0*/  @!P1 IMAD.IADD R27, R29, 0x1, R27 ;  /* 0x000000011d1b9824 */ /* 0x000fc400078e021b */
[----:B------:R3:W-:Y:S01]  /*22b0*/  @!P0 LDGSTS.E.BYPASS.LTC128B.128 [R229+0x4800], desc[UR16][R20.64+0x80] ;  /* 0x0480008014e58fae */ /* 0x0007e2000b981a10 */
[----:B------:R-:W-:Y:S01]  /*22c0*/  @!P2 IADD3 R17, P0, PT, R225, 0x30, RZ ;  /* 0x00000030e111a810 */ /* 0x000fe20007f1e0ff */
[----:B------:R-:W-:Y:S01]  /*22d0*/  @!P6 IMAD.MOV.U32 R23, RZ, RZ, R19 ;  /* 0x000000ffff17e224 */ /* 0x000fe200078e0013 */
[----:B------:R-:W3:Y:S01]  /*22e0*/  @!P6 LDC.64 R8, c[0x0][0x3b0] ;  /* 0x0000ec00ff08eb82 */ /* 0x000ee20000000a00 */
[----:B------:R-:W-:Y:S02]  /*22f0*/  IMAD.SHL.U32 R88, R6, 0x20, RZ ;  /* 0x0000002006587824 */ /* 0x000fe400078e00ff */
[----:B------:R-:W-:Y:S01]  /*2300*/  @!P2 IMAD.X R26, RZ, RZ, UR14, P0 ;  /* 0x0000000eff1aae24 */ /* 0x000fe200080e06ff */
[----:B-1----:R-:W-:Y:S01]  /*2310*/  @!P1 LEA R14, P0, R28, R14, 0x1 ;  /* 0x0000000e1c0e9211 */ /* 0x002fe200078008ff */
[----:B----4-:R-:W-:-:S03]  /*2320*/  @!P2 IMAD.WIDE.U32 R32, R17, R4, R32 ;  /* 0x000000041120a225 */ /* 0x010fc600078e0020 */
[----:B------:R-:W-:Y:S01]  /*2330*/  @!P1 LEA.HI.X R15, R28, R15, R27, 0x1, P0 ;  /* 0x0000000f1c0f9211 */ /* 0x000fe200000f0c1b */
[----:B------:R-:W-:Y:S02]  /*2340*/  @!P2 IMAD R26, R26, R4, RZ ;  /* 0x000000041a1aa224 */ /* 0x000fe400078e02ff */
[----:B------:R-:W-:Y:S02]  /*2350*/  IMAD.SHL.U32 R90, R6, 0x10, RZ ;  /* 0x00000010065a7824 */ /* 0x000fe400078e00ff */
[----:B------:R-:W-:Y:S01]  /*2360*/  @!P2 IMAD R27, R17, R5, R26 ;  /* 0x00000005111ba224 */ /* 0x000fe200078e021a */
[----:B------:R-:W-:Y:S01]  /*2370*/  @!P3 IADD3 R26, P0, PT, R225, 0x40, RZ ;  /* 0x00000040e11ab810 */ /* 0x000fe20007f1e0ff */
[----:B------:R-:W1:Y:S01]  /*2380*/  @!P3 LDC.64 R4, c[0x0][0x380] ;  /* 0x0000e000ff04bb82 */ /* 0x000e620000000a00 */
[----:B--2---:R-:W-:Y:S01]  /*2390*/  VIADD R10, R86, 0x70 ;  /* 0x00000070560a7836 */ /* 0x004fe20000000000 */
[----:B------:R-:W-:Y:S01]  /*23a0*/  @!P1 LDGSTS.E.BYPASS.LTC128B.128 [R229+0x1000], desc[UR16][R14.64] ;  /* 0x010000000ee59fae */ /* 0x000fe2000b981a10 */
[----:B------:R-:W-:-:S02]  /*23b0*/  @!P2 IMAD.IADD R27, R33, 0x1, R27 ;  /* 0x00000001211ba824 */ /* 0x000fc400078e021b */
[----:B------:R-:W-:Y:S01]  /*23c0*/  @!P3 IMAD.X R28, RZ, RZ, UR14, P0 ;  /* 0x0000000eff1cbe24 */ /* 0x000fe200080e06ff */
[----:B------:R-:W-:Y:S01]  /*23d0*/  ISETP.GE.AND P4, PT, R10, R219, PT ;  /* 0x000000db0a00720c */ /* 0x000fe20003f86270 */
[----:B------:R2:W-:Y:S01]  /*23e0*/  @!P1 LDGSTS.E.BYPASS.LTC128B.128 [R229+0x5000], desc[UR16][R14.64+0x80] ;  /* 0x050000800ee59fae */ /* 0x0005e2000b981a10 */
[----:B------:R-:W4:Y:S01]  /*23f0*/  @!P3 LDC.64 R10, c[0x0][0x3b0] ;  /* 0x0000ec00ff0abb82 */ /* 0x000f220000000a00 */
[C---:B-----5:R-:W-:Y:S01]  /*2400*/  @!P2 LEA R30, P1, R32.reuse, R12, 0x1 ;  /* 0x0000000c201ea211 */ /* 0x060fe200078208ff */
[----:B---3--:R-:W-:Y:S01]  /*2410*/  @!P5 IMAD.MOV.U32 R20, RZ, RZ, R18 ;  /* 0x000000ffff14d224 */ /* 0x008fe200078e0012 */
[----:B------:R-:W-:Y:S01]  /*2420*/  @!P6 IADD3 R17, P0, PT, R225, 0x50, RZ ;  /* 0x00000050e111e810 */ /* 0x000fe20007f1e0ff */
[----:B------:R-:W-:Y:S01]  /*2430*/  @!P5 IMAD.MOV.U32 R21, RZ, RZ, R19 ;  /* 0x000000ffff15d224 */ /* 0x000fe200078e0013 */
[----:B------:R-:W-:Y:S01]  /*2440*/  @!P2 LEA.HI.X R31, R32, R13, R27, 0x1, P1 ;  /* 0x0000000d201fa211 */ /* 0x000fe200008f0c1b */
[C---:B------:R-:W-:Y:S02]  /*2450*/  IMAD.SHL.U32 R217, R226.reuse, 0x40, RZ ;  /* 0x00000040e2d97824 */ /* 0x040fe400078e00ff */
[----:B------:R-:W3:Y:S01]  /*2460*/  @!P5 LDC.64 R12, c[0x0][0x3b0] ;  /* 0x0000ec00ff0cdb82 */ /* 0x000ee20000000a00 */
[----:B------:R-:W-:Y:S01]  /*2470*/  @!P6 IMAD.X R27, RZ, RZ, UR14, P0 ;  /* 0x0000000eff1bee24 */ /* 0x000fe200080e06ff */
[----:B------:R-:W-:Y:S01]  /*2480*/  @!P2 LDGSTS.E.BYPASS.LTC128B.128 [R229+0x1800], desc[UR16][R30.64] ;  /* 0x018000001ee5afae */ /* 0x000fe2000b981a10 */
[----:B------:R-:W-:-:S02]  /*2490*/  IMAD.SHL.U32 R218, R226, 0x20, RZ ;  /* 0x00000020e2da7824 */ /* 0x000fc400078e00ff */
[----:B------:R-:W-:Y:S01]  /*24a0*/  IMAD.MOV.U32 R97, RZ, RZ, 0x10 ;  /* 0x00000010ff617424 */ /* 0x000fe200078e00ff */
[----:B------:R1:W-:Y:S01]  /*24b0*/  @!P2 LDGSTS.E.BYPASS.LTC128B.128 [R229+0x5800], desc[UR16][R30.64+0x80] ;  /* 0x058000801ee5afae */ /* 0x0003e2000b981a10 */
[----:B------:R-:W-:Y:S01]  /*24c0*/  IMAD.SHL.U32 R240, R226, 0x2, RZ ;  /* 0x00000002e2f07824 */ /* 0x000fe200078e00ff */
[----:B------:R-:W-:Y:S01]  /*24d0*/  LOP3.LUT R218, R218, 0x7c00, RZ, 0xc0, !PT ;  /* 0x00007c00dada7812 */ /* 0x000fe200078ec0ff */
[----:B------:R-:W-:-:S03]  /*24e0*/  IMAD.MOV.U32 R184, RZ, RZ, R91 ;  /* 0x000000ffffb87224 */ /* 0x000fc600078e005b */
[----:B------:R-:W-:Y:S01]  /*24f0*/  LOP3.LUT R241, R240, 0x6, RZ, 0xc0, !PT ;  /* 0x00000006f0f17812 */ /* 0x000fe200078ec0ff */
[-C--:B----4-:R-:W-:Y:S02]  /*2500*/  @!P3 IMAD R28, R28, R10.reuse, RZ ;  /* 0x0000000a1c1cb224 */ /* 0x090fe400078e02ff */
[C---:B------:R-:W-:Y:S01]  /*2510*/  @!P3 IMAD.WIDE.U32 R32, R26.reuse, R10, R24 ;  /* 0x0000000a1a20b225 */ /* 0x040fe200078e0018 */
[----:B--2---:R-:W2:Y:S03]  /*2520*/  @!P6 LDC.64 R14, c[0x0][0x380] ;  /* 0x0000e000ff0eeb82 */ /* 0x004ea60000000a00 */
[----:B------:R-:W-:Y:S02]  /*2530*/  @!P3 IMAD R28, R26, R11, R28 ;  /* 0x0000000b1a1cb224 */ /* 0x000fe400078e021c */
[----:B------:R-:W-:Y:S02]  /*2540*/  @!P6 IMAD R24, R27, R8, RZ ;  /* 0x000000081b18e224 */ /* 0x000fe400078e02ff */
[----:B------:R-:W-:Y:S01]  /*2550*/  @!P3 IMAD.IADD R28, R33, 0x1, R28 ;  /* 0x00000001211cb824 */ /* 0x000fe200078e021c */
[----:B------:R-:W4:Y:S01]  /*2560*/  @!P4 LDC.64 R10, c[0x0][0x3b0] ;  /* 0x0000ec00ff0acb82 */ /* 0x000f220000000a00 */
[----:B------:R-:W-:-:S02]  /*2570*/  @!P6 IMAD R24, R17, R9, R24 ;  /* 0x000000091118e224 */ /* 0x000fc400078e0218 */
[----:B------:R-:W-:Y:S01]  /*2580*/  @!P6 IMAD.WIDE.U32 R26, R17, R8, R22 ;  /* 0x00000008111ae225 */ /* 0x000fe200078e0016 */
[----:B------:R-:W-:Y:S02]  /*2590*/  @!P5 IADD3 R17, P1, PT, R225, 0x60, RZ ;  /* 0x00000060e111d810 */ /* 0x000fe40007f3e0ff */
[C---:B-1----:R-:W-:Y:S01]  /*25a0*/  @!P3 LEA R30, P2, R32.reuse, R4, 0x1 ;  /* 0x00000004201eb211 */ /* 0x042fe200078408ff */
[----:B------:R-:W-:Y:S01]  /*25b0*/  @!P6 IMAD.IADD R24, R27, 0x1, R24 ;  /* 0x000000011b18e824 */ /* 0x000fe200078e0218 */
[----:B------:R-:W1:Y:S01]  /*25c0*/  @!P5 LDC.64 R8, c[0x0][0x380] ;  /* 0x0000e000ff08db82 */ /* 0x000e620000000a00 */
[----:B------:R-:W-:Y:S01]  /*25d0*/  @!P4 IADD3 R22, P0, PT, R225, 0x70, RZ ;  /* 0x00000070e116c810 */ /* 0x000fe20007f1e0ff */
[----:B------:R-:W-:Y:S01]  /*25e0*/  @!P5 IMAD.X R25, RZ, RZ, UR14, P1 ;  /* 0x0000000eff19de24 */ /* 0x000fe200088e06ff */
[----:B------:R-:W-:Y:S01]  /*25f0*/  @!P3 LEA.HI.X R31, R32, R5, R28, 0x1, P2 ;  /* 0x00000005201fb211 */ /* 0x000fe200010f0c1c */
[----:B---3--:R-:W-:-:S04]  /*2600*/  @!P5 IMAD.WIDE.U32 R20, R17, R12, R20 ;  /* 0x0000000c1114d225 */ /* 0x008fc800078e0014 */
[----:B------:R-:W3:Y:S01]  /*2610*/  @!P4 LDC.64 R4, c[0x0][0x380] ;  /* 0x0000e000ff04cb82 */ /* 0x000ee20000000a00 */
[----:B------:R-:W-:Y:S01]  /*2620*/  @!P5 IMAD R25, R25, R12, RZ ;  /* 0x0000000c1919d224 */ /* 0x000fe200078e02ff */
[----:B------:R-:W-:Y:S01]  /*2630*/  @!P3 LDGSTS.E.BYPASS.LTC128B.128 [R229+0x2000], desc[UR16][R30.64] ;  /* 0x020000001ee5bfae */ /* 0x000fe2000b981a10 */
[----:B------:R-:W-:Y:S01]  /*2640*/  @!P4 IMAD.X R23, RZ, RZ, UR14, P0 ;  /* 0x0000000eff17ce24 */ /* 0x000fe200080e06ff */
[C---:B--2---:R-:W-:Y:S01]  /*2650*/  @!P6 LEA R14, P0, R26.reuse, R14, 0x1 ;  /* 0x0000000e1a0ee211 */ /* 0x044fe200078008ff */
[----:B------:R-:W-:Y:S01]  /*2660*/  IMAD R12, R91, -0x20, R85 ;  /* 0xffffffe05b0c7824 */ /* 0x000fe200078e0255 */
[----:B------:R-:W-:Y:S01]  /*2670*/  @!P3 LDGSTS.E.BYPASS.LTC128B.128 [R229+0x6000], desc[UR16][R30.64+0x80] ;  /* 0x060000801ee5bfae */ /* 0x000fe2000b981a10 */
[----:B------:R-:W-:Y:S01]  /*2680*/  @!P5 IMAD R13, R17, R13, R25 ;  /* 0x0000000d110dd224 */ /* 0x000fe200078e0219 */
[----:B------:R-:W-:Y:S01]  /*2690*/  @!P6 LEA.HI.X R15, R26, R15, R24, 0x1, P0 ;  /* 0x0000000f1a0fe211 */ /* 0x000fe200000f0c18 */
[----:B----4-:R-:W-:Y:S01]  /*26a0*/  @!P4 IMAD R23, R23, R10, RZ ;  /* 0x0000000a1717c224 */ /* 0x010fe200078e02ff */
[----:B------:R-:W-:Y:S01]  /*26b0*/  ISETP.GE.AND P3, PT, R86, R12, PT ;  /* 0x0000000c5600720c */ /* 0x000fe20003f66270 */
[----:B------:R-:W-:Y:S01]  /*26c0*/  @!P4 IMAD.WIDE.U32 R18, R22, R10, R18 ;  /* 0x0000000a1612c225 */ /* 0x000fe200078e0012 */
[----:B------:R-:W-:Y:S01]  /*26d0*/  ISETP.GE.AND P2, PT, R0, R12, PT ;  /* 0x0000000c0000720c */ /* 0x000fe20003f46270 */
[----:B------:R-:W-:Y:S02]  /*26e0*/  @!P6 LDGSTS.E.BYPASS.LTC128B.128 [R229+0x2800], desc[UR16][R14.64] ;  /* 0x028000000ee5efae */ /* 0x000fe4000b981a10 */
[----:B------:R-:W-:Y:S01]  /*26f0*/  @!P4 IMAD R11, R22, R11, R23 ;  /* 0x0000000b160bc224 */ /* 0x000fe200078e0217 */
[----:B-1----:R-:W-:Y:S01]  /*2700*/  @!P5 LEA R8, P1, R20, R8, 0x1 ;  /* 0x000000081408d211 */ /* 0x002fe200078208ff */
[----:B------:R-:W-:Y:S01]  /*2710*/  @!P5 IMAD.IADD R13, R21, 0x1, R13 ;  /* 0x00000001150dd824 */ /* 0x000fe200078e020d */
[----:B------:R-:W-:Y:S01]  /*2720*/  @!P6 LDGSTS.E.BYPASS.LTC128B.128 [R229+0x6800], desc[UR16][R14.64+0x80] ;  /* 0x068000800ee5efae */ /* 0x000fe2000b981a10 */
[----:B------:R-:W-:-:S02]  /*2730*/  @!P4 IMAD.IADD R11, R19, 0x1, R11 ;  /* 0x00000001130bc824 */ /* 0x000fc400078e020b */
[----:B------:R-:W-:Y:S01]  /*2740*/  IMAD.WIDE.U32 R22, R88, R91, RZ ;  /* 0x0000005b58167225 */ /* 0x000fe200078e00ff */
[----:B------:R-:W-:Y:S02]  /*2750*/  @!P5 LEA.HI.X R9, R20, R9, R13, 0x1, P1 ;  /* 0x000000091409d211 */ /* 0x000fe400008f0c0d */
[C---:B---3--:R-:W-:Y:S01]  /*2760*/  @!P4 LEA R10, P0, R18.reuse, R4, 0x1 ;  /* 0x00000004120ac211 */ /* 0x048fe200078008ff */
[----:B------:R-:W-:Y:S02]  /*2770*/  IMAD R4, R87, R91, RZ ;  /* 0x0000005b57047224 */ /* 0x000fe400078e02ff */
[----:B------:R-:W-:Y:S01]  /*2780*/  @!P5 LDGSTS.E.BYPASS.LTC128B.128 [R229+0x3000], desc[UR16][R8.64] ;  /* 0x0300000008e5dfae */ /* 0x000fe2000b981a10 */
[----:B------:R-:W-:Y:S01]  /*2790*/  @!P4 LEA.HI.X R11, R18, R5, R11, 0x1, P0 ;  /* 0x00000005120bc211 */ /* 0x000fe200000f0c0b */
[----:B------:R-:W-:Y:S01]  /*27a0*/  IMAD.IADD R4, R23, 0x1, R4 ;  /* 0x0000000117047824 */ /* 0x000fe200078e0204 */
[----:B------:R-:W-:Y:S01]  /*27b0*/  @!P3 LEA R18, P1, R22, R223, 0x1 ;  /* 0x000000df1612b211 */ /* 0x000fe200078208ff */
[----:B------:R1:W-:Y:S01]  /*27c0*/  @!P5 LDGSTS.E.BYPASS.LTC128B.128 [R229+0x7000], desc[UR16][R8.64+0x80] ;  /* 0x0700008008e5dfae */ /* 0x0003e2000b981a10 */
[----:B------:R-:W-:-:S02]  /*27d0*/  @!P2 IADD3 R5, P0, PT, R90, R22, RZ ;  /* 0x000000165a05a210 */ /* 0x000fc40007f1e0ff */
[--C-:B------:R-:W-:Y:S01]  /*27e0*/  @!P3 LEA.HI.X R19, R22, R222, R4.reuse, 0x1, P1 ;  /* 0x000000de1613b211 */ /* 0x100fe200008f0c04 */
[----:B------:R-:W-:Y:S01]  /*27f0*/  @!P4 LDGSTS.E.BYPASS.LTC128B.128 [R229+0x3800], desc[UR16][R10.64] ;  /* 0x038000000ae5cfae */ /* 0x000fe2000b981a10 */
[----:B------:R-:W-:Y:S01]  /*2800*/  ISETP.GE.AND P1, PT, R0, R12, PT ;  /* 0x0000000c0000720c */ /* 0x000fe20003f26270 */
[----:B------:R-:W-:Y:S01]  /*2810*/  @!P2 IMAD.X R4, R89, 0x1, R4, P0 ;  /* 0x000000015904a824 */ /* 0x000fe200000e0604 */
[----:B------:R-:W-:Y:S01]  /*2820*/  @!P2 LEA R20, P0, R5, R223, 0x1 ;  /* 0x000000df0514a211 */ /* 0x000fe200078008ff */
[----:B------:R2:W-:Y:S01]  /*2830*/  @!P4 LDGSTS.E.BYPASS.LTC128B.128 [R229+0x7800], desc[UR16][R10.64+0x80] ;  /* 0x078000800ae5cfae */ /* 0x0005e2000b981a10 */
[----:B------:R-:W-:Y:S02]  /*2840*/  LOP3.LUT R0, R217, 0x1c0, RZ, 0xc0, !PT ;  /* 0x000001c0d9007812 */ /* 0x000fe400078ec0ff */
[----:B------:R-:W-:Y:S01]  /*2850*/  @!P2 LEA.HI.X R21, R5, R222, R4, 0x1, P0 ;  /* 0x000000de0515a211 */ /* 0x000fe200000f0c04 */
[----:B------:R-:W-:Y:S01]  /*2860*/  @!P3 LDGSTS.E.BYPASS.LTC128B.128 [R229+0x8000], desc[UR16][R18.64] ;  /* 0x0800000012e5bfae */ /* 0x000fe2000b981a10 */
[----:B------:R-:W-:-:S02]  /*2870*/  SHF.L.U64.HI R4, R2, 0x5, R3 ;  /* 0x0000000502047819 */ /* 0x000fc40000010203 */
[----:B------:R-:W-:Y:S01]  /*2880*/  LOP3.LUT R16, R0, 0x38, R16, 0xf8, !PT ;  /* 0x0000003800107812 */ /* 0x000fe200078ef810 */
[----:B------:R-:W-:Y:S01]  /*2890*/  @!P3 LDGSTS.E.BYPASS.LTC128B.128 [R229+0x9000], desc[UR16][R18.64+0x80] ;  /* 0x0900008012e5bfae */ /* 0x000fe2000b981a10 */
[----:B------:R-:W-:Y:S01]  /*28a0*/  LOP3.LUT R0, R226, 0x8, RZ, 0xc0, !PT ;  /* 0x00000008e2007812 */ /* 0x000fe200078ec0ff */
[----:B------:R-:W-:Y:S01]  /*28b0*/  IMAD R4, R4, R91, RZ ;  /* 0x0000005b04047224 */ /* 0x000fe200078e02ff */
[C---:B------:R-:W-:Y:S01]  /*28c0*/  LOP3.LUT R84, R16.reuse, 0x8, R95, 0x78, !PT ;  /* 0x0000000810547812 */ /* 0x040fe200078e785f */
[----:B------:R-:W-:Y:S01]  /*28d0*/  @!P2 LDGSTS.E.BYPASS.LTC128B.128 [R229+0x8800], desc[UR16][R20.64] ;  /* 0x0880000014e5afae */ /* 0x000fe2000b981a10 */
[----:B------:R-:W-:Y:S02]  /*28e0*/  LOP3.LUT R0, R16, R0, RZ, 0x3c, !PT ;  /* 0x0000000010007212 */ /* 0x000fe400078e3cff */
[----:B------:R-:W-:Y:S01]  /*28f0*/  LOP3.LUT R95, R95, 0x1f0, RZ, 0xc0, !PT ;  /* 0x000001f05f5f7812 */ /* 0x000fe200078ec0ff */
[----:B------:R-:W-:Y:S01]  /*2900*/  @!P2 LDGSTS.E.BYPASS.LTC128B.128 [R229+0x9800], desc[UR16][R20.64+0x80] ;  /* 0x0980008014e5afae */ /* 0x000fe2000b981a10 */
[----:B-1----:R-:W-:-:S03]  /*2910*/  IMAD.SHL.U32 R8, R2, 0x20, RZ ;  /* 0x0000002002087824 */ /* 0x002fc600078e00ff */
[----:B------:R-:W0:Y:S01]  /*2920*/  LDGDEPBAR ;  /* 0x00000000000079af */ /* 0x000e220000000000 */
[----:B------:R-:W-:-:S04]  /*2930*/  IMAD.WIDE.U32 R8, R8, R91, RZ ;  /* 0x0000005b08087225 */ /* 0x000fc800078e00ff */
[----:B------:R-:W-:Y:S01]  /*2940*/  IMAD.IADD R4, R9, 0x1, R4 ;  /* 0x0000000109047824 */ /* 0x000fe200078e0204 */
[-C--:B--2---:R-:W-:Y:S02]  /*2950*/  @!P3 LEA R10, P2, R8, R221.reuse, 0x1 ;  /* 0x000000dd080ab211 */ /* 0x084fe400078408ff */
[----:B------:R-:W-:Y:S02]  /*2960*/  @!P1 LEA R5, P0, R2, R8, 0x4 ;  /* 0x0000000802059211 */ /* 0x000fe400078020ff */
[----:B------:R-:W-:Y:S02]  /*2970*/  @!P3 LEA.HI.X R11, R8, R220, R4, 0x1, P2 ;  /* 0x000000dc080bb211 */ /* 0x000fe400010f0c04 */
[----:B------:R-:W-:Y:S02]  /*2980*/  LOP3.LUT R9, R217, 0x200, RZ, 0xc0, !PT ;  /* 0x00000200d9097812 */ /* 0x000fe400078ec0ff */
[----:B------:R-:W-:Y:S02]  /*2990*/  @!P1 LEA.HI.X R4, R2, R4, R3, 0x4, P0 ;  /* 0x0000000402049211 */ /* 0x000fe400000f2403 */
[----:B------:R-:W-:-:S02]  /*29a0*/  @!P1 LEA R8, P0, R5, R221, 0x1 ;  /* 0x000000dd05089211 */ /* 0x000fc400078008ff */
[----:B------:R-:W-:Y:S02]  /*29b0*/  LOP3.LUT R217, R217, 0x400, RZ, 0xc0, !PT ;  /* 0x00000400d9d97812 */ /* 0x000fe400078ec0ff */
[----:B------:R-:W-:Y:S01]  /*29c0*/  IADD3 R218, PT, PT, R84, R9, R218 ;  /* 0x0000000954da7210 */ /* 0x000fe20007ffe0da */
[----:B------:R-:W-:-:S04]  /*29d0*/  DEPBAR.LE SB0, 0x0 ;  /* 0x000080000000791a */ /* 0x000fc80000000000 */
[----:B------:R-:W-:Y:S01]  /*29e0*/  BAR.SYNC.DEFER_BLOCKING 0x0 ;  /* 0x0000000000007b1d */ /* 0x000fe20000010000 */
[----:B------:R-:W-:Y:S01]  /*29f0*/  @!P1 LEA.HI.X R9, R5, R220, R4, 0x1, P0 ;  /* 0x000000dc05099211 */ /* 0x000fe200000f0c04 */
[----:B------:R-:W-:Y:S01]  /*2a00*/  IMAD R217, R0, 0x2, R217 ;  /* 0x0000000200d97824 */ /* 0x000fe200078e02d9 */
[----:B------:R-:W-:Y:S01]  /*2a10*/  LEA R218, R218, UR5, 0x1 ;  /* 0x00000005dada7c11 */ /* 0x000fe2000f8e08ff */
[----:B------:R-:W-:Y:S01]  /*2a20*/  IMAD.MOV.U32 R4, RZ, RZ, 0x20 ;  /* 0x00000020ff047424 */ /* 0x000fe200078e00ff */
[C---:B------:R-:W-:Y:S01]  /*2a30*/  LOP3.LUT P2, RZ, R226.reuse, 0x2, RZ, 0xc0, !PT ;  /* 0x00000002e2ff7812 */ /* 0x040fe2000784c0ff */
[----:B------:R-:W-:Y:S01]  /*2a40*/  VIADD R5, R217, UR5 ;  /* 0x00000005d9057c36 */ /* 0x000fe20008000000 */
[----:B------:R-:W-:Y:S02]  /*2a50*/  LOP3.LUT P0, RZ, R226, 0x4, RZ, 0xc0, !PT ;  /* 0x00000004e2ff7812 */ /* 0x000fe4000780c0ff */
[----:B------:R-:W-:Y:S02]  /*2a60*/  SEL R97, R97, 0xfffffff0, !P2 ;  /* 0xfffffff061617807 */ /* 0x000fe40005000000 */
[----:B------:R-:W-:-:S03]  /*2a70*/  SEL R98, R4, 0xffffffe0, !P0 ;  /* 0xffffffe004627807 */ /* 0x000fc60004000000 */
[C-C-:B------:R-:W-:Y:S02]  /*2a80*/  IMAD R100, R97.reuse, 0x2, R5.reuse ;  /* 0x0000000261647824 */ /* 0x140fe400078e0205 */
[C-C-:B------:R-:W-:Y:S02]  /*2a90*/  IMAD R99, R97.reuse, 0x2, R218.reuse ;  /* 0x0000000261637824 */ /* 0x140fe400078e02da */
[C---:B------:R-:W-:Y:S02]  /*2aa0*/  IMAD R96, R98.reuse, 0x2, R218 ;  /* 0x0000000262607824 */ /* 0x040fe400078e02da */
[----:B------:R-:W-:Y:S02]  /*2ab0*/  IMAD R98, R98, 0x2, R5 ;  /* 0x0000000262627824 */ /* 0x000fe400078e0205 */
[C---:B------:R-:W-:Y:S01]  /*2ac0*/  IMAD R0, R97.reuse, 0x2, R96 ;  /* 0x0000000261007824 */ /* 0x040fe200078e0260 */
[----:B------:R-:W-:Y:S01]  /*2ad0*/  @!PT LDS RZ, [RZ] ;  /* 0x00000000fffff984 */ /* 0x000fe20000000800 */
[----:B------:R-:W-:Y:S01]  /*2ae0*/  @!PT LDS RZ, [RZ] ;  /* 0x00000000fffff984 */ /* 0x000fe20000000800 */
[----:B------:R-:W-:Y:S01]  /*2af0*/  @!PT LDS RZ, [RZ] ;  /* 0x00000000fffff984 */ /* 0x000fe20000000800 */
[----:B------:R-:W-:Y:S01]  /*2b00*/  @!P3 LDGSTS.E.BYPASS.LTC128B.128 [R229+0xa000], desc[UR16][R10.64] ;  /* 0x0a0000000ae5bfae */ /* 0x000fe2000b981a10 */
[----:B------:R-:W-:-:S03]  /*2b10*/  IMAD R97, R97, 0x2, R98 ;  /* 0x0000000261617824 */ /* 0x000fc600078e0262 */
        /* <DEDUP_REMOVED lines=10> */
[----:B------:R-:W-:-:S03]  /*2bc0*/  ISETP.GT.U32.AND P1, PT, R184, R224, PT ;  /* 0x000000e0b800720c */ /* 0x000fc60003f24070 */
[----:B------:R-:W-:Y:S04]  /*2bd0*/  LDSM.16.M88.4 R56, [R217+UR5+0x8000] ;  /* 0x00800005d938783b */ /* 0x000fe80008000200 */
[----:B------:R-:W2:Y:S04]  /*2be0*/  LDSM.16.M88.4 R48, [R218+0x2000] ;  /* 0x00200000da30783b */ /* 0x000ea80000000200 */
[----:B------:R-:W3:Y:S04]  /*2bf0*/  LDSM.16.M88.4 R12, [R217+UR5+0x8800] ;  /* 0x00880005d90c783b */ /* 0x000ee80008000200 */
[----:B------:R-:W4:Y:S04]  /*2c00*/  LDSM.16.M88.4 R44, [R218] ;  /* 0x00000000da2c783b */ /* 0x000f280000000200 */
[----:B------:R-:W-:Y:S04]  /*2c10*/  LDSM.16.M88.4 R72, [R100+0x8000] ;  /* 0x008000006448783b */ /* 0x000fe80000000200 */
[----:B------:R-:W-:Y:S04]  /*2c20*/  LDSM.16.M88.4 R68, [R100+0x8800] ;  /* 0x008800006444783b */ /* 0x000fe80000000200 */
[----:B-1----:R-:W1:Y:S04]  /*2c30*/  LDSM.16.M88.4 R8, [R99+0x2000] ;  /* 0x002000006308783b */ /* 0x002e680000000200 */
[----:B------:R-:W5:Y:S04]  /*2c40*/  LDSM.16.M88.4 R40, [R99] ;  /* 0x000000006328783b */ /* 0x000f680000000200 */
[----:B------:R-:W-:Y:S04]  /*2c50*/  LDSM.16.M88.4 R64, [R96+0x2000] ;  /* 0x002000006040783b */ /* 0x000fe80000000200 */
[----:B------:R-:W5:Y:S04]  /*2c60*/  LDSM.16.M88.4 R36, [R98+0x8000] ;  /* 0x008000006224783b */ /* 0x000f680000000200 */
[----:B------:R-:W5:Y:S01]  /*2c70*/  LDSM.16.M88.4 R32, [R98+0x8800] ;  /* 0x008800006220783b */ /* 0x000f620000000200 */
[C---:B--2---:R-:W-:Y:S03]  /*2c80*/  HMMA.16816.F32 R24, R48.reuse, R56, RZ ;  /* 0x000000383018723c */ /* 0x044fe600000018ff */
[----:B------:R-:W2:Y:S04]  /*2c90*/  LDSM.16.M88.4 R28, [R96] ;  /* 0x00000000601c783b */ /* 0x000ea80000000200 */
[----:B------:R-:W-:Y:S01]  /*2ca0*/  LDSM.16.M88.4 R80, [R97+0x8800] ;  /* 0x008800006150783b */ /* 0x000fe20000000200 */
[C---:B------:R-:W-:Y:S03]  /*2cb0*/  HMMA.16816.F32 R20, R48.reuse, R58, RZ ;  /* 0x0000003a3014723c */ /* 0x040fe600000018ff */
[----:B------:R-:W-:Y:S04]  /*2cc0*/  LDSM.16.M88.4 R76, [R218+0x4000] ;  /* 0x00400000da4c783b */ /* 0x000fe80000000200 */
[----:B------:R-:W0:Y:S01]  /*2cd0*/  LDGDEPBAR ;  /* 0x00000000000079af */ /* 0x000e220000000000 */
[C---:B---3--:R-:W-:Y:S08]  /*2ce0*/  HMMA.16816.F32 R16, R48.reuse, R12, RZ ;  /* 0x0000000c3010723c */ /* 0x048ff000000018ff */
[----:B------:R-:W-:Y:S08]  /*2cf0*/  HMMA.16816.F32 R48, R48, R14, RZ ;  /* 0x0000000e3030723c */ /* 0x000ff000000018ff */
[C---:B----4-:R-:W-:Y:S08]  /*2d00*/  HMMA.16816.F32 R60, R44.reuse, R56, RZ ;  /* 0x000000382c3c723c */ /* 0x050ff000000018ff */
[C---:B------:R-:W-:Y:S08]  /*2d10*/  HMMA.16816.F32 R56, R44.reuse, R58, RZ ;  /* 0x0000003a2c38723c */ /* 0x040ff000000018ff */
[C---:B------:R-:W-:Y:S08]  /*2d20*/  HMMA.16816.F32 R52, R44.reuse, R12, RZ ;  /* 0x0000000c2c34723c */ /* 0x040ff000000018ff */
[----:B------:R-:W-:Y:S01]  /*2d30*/  HMMA.16816.F32 R44, R44, R14, RZ ;  /* 0x0000000e2c2c723c */ /* 0x000fe200000018ff */
[----:B------:R-:W-:Y:S07]  /*2d40*/  LDSM.16.M88.4 R12, [R0+0x2000] ;  /* 0x00200000000c783b */ /* 0x000fee0000000200 */
[C---:B-1----:R-:W-:Y:S08]  /*2d50*/  HMMA.16816.F32 R24, R8.reuse, R72, R24 ;  /* 0x000000480818723c */ /* 0x042ff00000001818 */
[C---:B------:R-:W-:Y:S08]  /*2d60*/  HMMA.16816.F32 R16, R8.reuse, R68, R16 ;  /* 0x000000440810723c */ /* 0x040ff00000001810 */
[C---:B------:R-:W-:Y:S08]  /*2d70*/  HMMA.16816.F32 R20, R8.reuse, R74, R20 ;  /* 0x0000004a0814723c */ /* 0x040ff00000001814 */
[----:B------:R-:W-:Y:S01]  /*2d80*/  HMMA.16816.F32 R48, R8, R70, R48 ;  /* 0x000000460830723c */ /* 0x000fe20000001830 */
[----:B------:R-:W1:Y:S07]  /*2d90*/  LDSM.16.M88.4 R8, [R97+0x8000] ;  /* 0x008000006108783b */ /* 0x000e6e0000000200 */
[C---:B-----5:R-:W-:Y:S08]  /*2da0*/  HMMA.16816.F32 R60, R40.reuse, R72, R60 ;  /* 0x00000048283c723c */ /* 0x060ff0000000183c */
[C---:B------:R-:W-:Y:S08]  /*2db0*/  HMMA.16816.F32 R52, R40.reuse, R68, R52 ;  /* 0x000000442834723c */ /* 0x040ff00000001834 */
[C---:B------:R-:W-:Y:S01]  /*2dc0*/  HMMA.16816.F32 R56, R40.reuse, R74, R56 ;  /* 0x0000004a2838723c */ /* 0x040fe20000001838 */
[----:B------:R-:W-:Y:S07]  /*2dd0*/  LDSM.16.M88.4 R72, [R218+0x6000] ;  /* 0x00600000da48783b */ /* 0x000fee0000000200 */
[----:B------:R-:W-:Y:S01]  /*2de0*/  HMMA.16816.F32 R44, R40, R70, R44 ;  /* 0x00000046282c723c */ /* 0x000fe2000000182c */
[----:B------:R-:W3:Y:S04]  /*2df0*/  LDSM.16.M88.4 R40, [R0] ;  /* 0x000000000028783b */ /* 0x000ee80000000200 */
[----:B------:R-:W4:Y:S03]  /*2e00*/  LDSM.16.M88.4 R68, [R217+UR5+0x9000] ;  /* 0x00900005d944783b */ /* 0x000f260008000200 */
[C---:B------:R-:W-:Y:S08]  /*2e10*/  HMMA.16816.F32 R24, R64.reuse, R36, R24 ;  /* 0x000000244018723c */ /* 0x040ff00000001818 */
[C---:B------:R-:W-:Y:S08]  /*2e20*/  HMMA.16816.F32 R16, R64.reuse, R32, R16 ;  /* 0x000000204010723c */ /* 0x040ff00000001810 */
[C---:B------:R-:W-:Y:S08]  /*2e30*/  HMMA.16816.F32 R20, R64.reuse, R38, R20 ;  /* 0x000000264014723c */ /* 0x040ff00000001814 */
[----:B------:R-:W-:Y:S01]  /*2e40*/  HMMA.16816.F32 R48, R64, R34, R48 ;  /* 0x000000224030723c */ /* 0x000fe20000001830 */
[----:B------:R-:W5:Y:S07]  /*2e50*/  LDSM.16.M88.4 R64, [R217+UR5+0x9800] ;  /* 0x00980005d940783b */ /* 0x000f6e0008000200 */
[C---:B--2---:R-:W-:Y:S08]  /*2e60*/  HMMA.16816.F32 R60, R28.reuse, R36, R60 ;  /* 0x000000241c3c723c */ /* 0x044ff0000000183c */
[C---:B------:R-:W-:Y:S01]  /*2e70*/  HMMA.16816.F32 R56, R28.reuse, R38, R56 ;  /* 0x000000261c38723c */ /* 0x040fe20000001838 */
[----:B------:R-:W-:Y:S07]  /*2e80*/  LDSM.16.M88.4 R36, [R99+0x6000] ;  /* 0x006000006324783b */ /* 0x000fee0000000200 */
[C---:B------:R-:W-:Y:S08]  /*2e90*/  HMMA.16816.F32 R52, R28.reuse, R32, R52 ;  /* 0x000000201c34723c */ /* 0x040ff00000001834 */
[----:B------:R-:W-:Y:S01]  /*2ea0*/  HMMA.16816.F32 R44, R28, R34, R44 ;  /* 0x000000221c2c723c */ /* 0x000fe2000000182c */
[----:B------:R-:W2:Y:S04]  /*2eb0*/  LDSM.16.M88.4 R32, [R100+0x9000] ;  /* 0x009000006420783b */ /* 0x000ea80000000200 */
[----:B------:R-:W2:Y:S03]  /*2ec0*/  LDSM.16.M88.4 R28, [R100+0x9800] ;  /* 0x00980000641c783b */ /* 0x000ea60000000200 */
[C---:B-1----:R-:W-:Y:S08]  /*2ed0*/  HMMA.16816.F32 R24, R12.reuse, R8, R24 ;  /* 0x000000080c18723c */ /* 0x042ff00000001818 */
[C---:B------:R-:W-:Y:S08]  /*2ee0*/  HMMA.16816.F32 R20, R12.reuse, R10, R20 ;  /* 0x0000000a0c14723c */ /* 0x040ff00000001814 */
[C---:B------:R-:W-:Y:S08]  /*2ef0*/  HMMA.16816.F32 R16, R12.reuse, R80, R16 ;  /* 0x000000500c10723c */ /* 0x040ff00000001810 */
[----:B------:R-:W-:Y:S01]  /*2f00*/  HMMA.16816.F32 R48, R12, R82, R48 ;  /* 0x000000520c30723c */ /* 0x000fe20000001830 */
[----:B------:R-:W-:Y:S07]  /*2f10*/  LDSM.16.M88.4 R12, [R96+0x6000] ;  /* 0x00600000600c783b */ /* 0x000fee0000000200 */
[C---:B---3--:R-:W-:Y:S08]  /*2f20*/  HMMA.16816.F32 R60, R40.reuse, R8, R60 ;  /* 0x00000008283c723c */ /* 0x048ff0000000183c */
[C---:B------:R-:W-:Y:S01]  /*2f30*/  HMMA.16816.F32 R56, R40.reuse, R10, R56 ;  /* 0x0000000a2838723c */ /* 0x040fe20000001838 */
[----:B------:R-:W-:Y:S07]  /*2f40*/  LDSM.16.M88.4 R8, [R98+0x9000] ;  /* 0x009000006208783b */ /* 0x000fee0000000200 */
[C---:B------:R-:W-:Y:S08]  /*2f50*/  HMMA.16816.F32 R52, R40.reuse, R80, R52 ;  /* 0x000000502834723c */ /* 0x040ff00000001834 */
[----:B------:R-:W-:Y:S01]  /*2f60*/  HMMA.16816.F32 R44, R40, R82, R44 ;  /* 0x00000052282c723c */ /* 0x000fe2000000182c */
[----:B------:R-:W1:Y:S07]  /*2f70*/  LDSM.16.M88.4 R40, [R99+0x4000] ;  /* 0x004000006328783b */ /* 0x000e6e0000000200 */
[C---:B----4-:R-:W-:Y:S08]  /*2f80*/  HMMA.16816.F32 R24, R72.reuse, R68, R24 ;  /* 0x000000444818723c */ /* 0x050ff00000001818 */
[C---:B------:R-:W-:Y:S08]  /*2f90*/  HMMA.16816.F32 R20, R72.reuse, R70, R20 ;  /* 0x000000464814723c */ /* 0x040ff00000001814 */
[C---:B-----5:R-:W-:Y:S08]  /*2fa0*/  HMMA.16816.F32 R16, R72.reuse, R64, R16 ;  /* 0x000000404810723c */ /* 0x060ff00000001810 */
[----:B------:R-:W-:Y:S08]  /*2fb0*/  HMMA.16816.F32 R48, R72, R66, R48 ;  /* 0x000000424830723c */ /* 0x000ff00000001830 */
[C---:B------:R-:W-:Y:S08]  /*2fc0*/  HMMA.16816.F32 R60, R76.reuse, R68, R60 ;  /* 0x000000444c3c723c */ /* 0x040ff0000000183c */
[C---:B------:R-:W-:Y:S01]  /*2fd0*/  HMMA.16816.F32 R56, R76.reuse, R70, R56 ;  /* 0x000000464c38723c */ /* 0x040fe20000001838 */
[----:B------:R-:W-:Y:S07]  /*2fe0*/  LDSM.16.M88.4 R68, [R0+0x6000] ;  /* 0x006000000044783b */ /* 0x000fee0000000200 */
[C---:B------:R-:W-:Y:S08]  /*2ff0*/  HMMA.16816.F32 R52, R76.reuse, R64, R52 ;  /* 0x000000404c34723c */ /* 0x040ff00000001834 */
[----:B------:R-:W-:Y:S01]  /*3000*/  HMMA.16816.F32 R76, R76, R66, R44 ;  /* 0x000000424c4c723c */ /* 0x000fe2000000182c */
[----:B------:R-:W3:Y:S07]  /*3010*/  LDSM.16.M88.4 R44, [R98+0x9800] ;  /* 0x00980000622c783b */ /* 0x000eee0000000200 */
[C---:B--2---:R-:W-:Y:S01]  /*3020*/  HMMA.16816.F32 R72, R36.reuse, R32, R24 ;  /* 0x000000202448723c */ /* 0x044fe20000001818 */
[----:B------:R-:W2:Y:S07]  /*3030*/  LDSM.16.M88.4 R24, [R97+0x9000] ;  /* 0x009000006118783b */ /* 0x000eae0000000200 */
[C---:B------:R-:W-:Y:S08]  /*3040*/  HMMA.16816.F32 R20, R36.reuse, R34, R20 ;  /* 0x000000222414723c */ /* 0x040ff00000001814 */
[C---:B------:R-:W-:Y:S08]  /*3050*/  HMMA.16816.F32 R16, R36.reuse, R28, R16 ;  /* 0x0000001c2410723c */ /* 0x040ff00000001810 */
[----:B------:R-:W-:Y:S01]  /*3060*/  HMMA.16816.F32 R48, R36, R30, R48 ;  /* 0x0000001e2430723c */ /* 0x000fe20000001830 */
[----:B------:R-:W4:Y:S07]  /*3070*/  LDSM.16.M88.4 R36, [R96+0x4000] ;  /* 0x004000006024783b */ /* 0x000f2e0000000200 */
[----:B-1----:R-:W-:Y:S01]  /*3080*/  HMMA.16816.F32 R64, R40, R32, R60 ;  /* 0x000000202840723c */ /* 0x002fe2000000183c */
[----:B------:R-:W1:Y:S07]  /*3090*/  LDSM.16.M88.4 R60, [R97+0x9800] ;  /* 0x00980000613c783b */ /* 0x000e6e0000000200 */
[----:B------:R-:W-:Y:S08]  /*30a0*/  HMMA.16816.F32 R72, R12, R8, R72 ;  /* 0x000000080c48723c */ /* 0x000ff00000001848 */
[C---:B------:R-:W-:Y:S08]  /*30b0*/  HMMA.16816.F32 R52, R40.reuse, R28, R52 ;  /* 0x0000001c2834723c */ /* 0x040ff00000001834 */
[----:B------:R-:W-:Y:S08]  /*30c0*/  HMMA.16816.F32 R76, R40, R30, R76 ;  /* 0x0000001e284c723c */ /* 0x000ff0000000184c */
[----:B------:R-:W-:Y:S01]  /*30d0*/  HMMA.16816.F32 R28, R12, R10, R20 ;  /* 0x0000000a0c1c723c */ /* 0x000fe20000001814 */
[----:B------:R5:W1:Y:S01]  /*30e0*/  LDSM.16.M88.4 R20, [R0+0x4000] ;  /* 0x004000000014783b */ /* 0x000a620000000200 */
[----:B------:R-:W-:-:S06]  /*30f0*/  DEPBAR.LE SB0, 0x0 ;  /* 0x000080000000791a */ /* 0x000fcc0000000000 */
[----:B---3--:R-:W-:Y:S08]  /*3100*/  HMMA.16816.F32 R16, R12, R44, R16 ;  /* 0x0000002c0c10723c */ /* 0x008ff00000001810 */
[----:B------:R-:W-:Y:S08]  /*3110*/  HMMA.16816.F32 R56, R40, R34, R56 ;  /* 0x000000222838723c */ /* 0x000ff00000001838 */
[----:B--2---:R-:W-:Y:S08]  /*3120*/  HMMA.16816.F32 R72, R68, R24, R72 ;  /* 0x000000184448723c */ /* 0x004ff00000001848 */
[----:B------:R-:W-:Y:S01]  /*3130*/  HMMA.16816.F32 R48, R12, R46, R48 ;  /* 0x0000002e0c30723c */ /* 0x000fe20000001830 */
[----:B------:R-:W-:-:S04]  /*3140*/  SHF.R.U32.HI R12, RZ, 0x2, R226 ;  /* 0x00000002ff0c7819 */ /* 0x000fc800000116e2 */
[----:B------:R-:W-:-:S03]  /*3150*/  LOP3.LUT R12, R12, 0x7, RZ, 0xc0, !PT ;  /* 0x000000070c0c7812 */ /* 0x000fc600078ec0ff */
[----:B----4-:R-:W-:Y:S01]  /*3160*/  HMMA.16816.F32 R64, R36, R8, R64 ;  /* 0x000000082440723c */ /* 0x010fe20000001840 */
[----:B------:R-:W-:Y:S02]  /*3170*/  IADD3 R95, PT, PT, R12, UR15, R95 ;  /* 0x0000000f0c5f7c10 */ /* 0x000fe4000fffe05f */
[----:B------:R-:W-:Y:S01]  /*3180*/  FMUL.FTZ R8, R73, UR4 ;  /* 0x0000000449087c20 */ /* 0x000fe20008410000 */
[----:B-----5:R-:W-:Y:S01]  /*3190*/  FMUL.FTZ R0, R72, UR4 ;  /* 0x0000000448007c20 */ /* 0x020fe20008410000 */
[C---:B------:R-:W-:Y:S01]  /*31a0*/  IADD3 R234, PT, PT, R95.reuse, R85, -R92 ;  /* 0x000000555fea7210 */ /* 0x040fe20007ffe85c */
[----:B------:R-:W-:Y:S01]  /*31b0*/  FMUL.FTZ R9, R74, UR4 ;  /* 0x000000044a097c20 */ /* 0x000fe20008410000 */
[----:B------:R-:W-:Y:S01]  /*31c0*/  IADD3 R232, PT, PT, R95, 0x1, R232 ;  /* 0x000000015fe87810 */ /* 0x000fe20007ffe0e8 */
[----:B-1----:R-:W-:Y:S01]  /*31d0*/  HMMA.16816.F32 R16, R68, R60, R16 ;  /* 0x0000003c4410723c */ /* 0x002fe20000001810 */
[----:B------:R-:W1:Y:S01]  /*31e0*/  MUFU.TANH R8, R8 ;  /* 0x0000000800087308 */ /* 0x000e620000002400 */
[----:B------:R-:W-:Y:S01]  /*31f0*/  VIADD R170, R234, 0x40 ;  /* 0x00000040eaaa7836 */ /* 0x000fe20000000000 */
[--C-:B------:R-:W-:Y:S01]  /*3200*/  VIADDMNMX R231, R232, 0x40, R85.reuse, PT ;  /* 0x00000040e8e77846 */ /* 0x100fe20003800155 */
[----:B------:R-:W-:Y:S01]  /*3210*/  VIADD R169, R234, 0x48 ;  /* 0x00000048eaa97836 */ /* 0x000fe20000000000 */
[----:B------:R-:W-:-:S03]  /*3220*/  VIADDMNMX R230, R232, 0x48, R85, PT ;  /* 0x00000048e8e67846 */ /* 0x000fc60003800155 */
[----:B------:R-:W-:Y:S01]  /*3230*/  HMMA.16816.F32 R28, R68, R26, R28 ;  /* 0x0000001a441c723c */ /* 0x000fe2000000181c */
[----:B------:R-:W2:Y:S07]  /*3240*/  MUFU.TANH R0, R0 ;  /* 0x0000000000007308 */ /* 0x000eae0000002400 */
[----:B------:R-:W-:Y:S01]  /*3250*/  HMMA.16816.F32 R56, R36, R10, R56 ;  /* 0x0000000a2438723c */ /* 0x000fe20000001838 */
[----:B------:R-:W-:Y:S01]  /*3260*/  FMUL.FTZ R10, R75, UR4 ;  /* 0x000000044b0a7c20 */ /* 0x000fe20008410000 */
[----:B------:R-:W-:Y:S01]  /*3270*/  MUFU.TANH R9, R9 ;  /* 0x0000000900097308 */ /* 0x000fe20000002400 */
[----:B------:R-:W-:-:S05]  /*3280*/  FMUL.FTZ R15, R18, UR4 ;  /* 0x00000004120f7c20 */ /* 0x000fca0008410000 */
[----:B------:R-:W-:Y:S02]  /*3290*/  HMMA.16816.F32 R48, R68, R62, R48 ;  /* 0x0000003e4430723c */ /* 0x000fe40000001830 */
[----:B------:R-:W-:Y:S01]  /*32a0*/  MUFU.TANH R10, R10 ;  /* 0x0000000a000a7308 */ /* 0x000fe20000002400 */
[----:B------:R-:W-:Y:S01]  /*32b0*/  FMUL.FTZ R11, R28, UR4 ;  /* 0x000000041c0b7c20 */ /* 0x000fe20008410000 */
[----:B------:R-:W-:Y:S01]  /*32c0*/  FMUL.FTZ R14, R31, UR4 ;  /* 0x000000041f0e7c20 */ /* 0x000fe20008410000 */
[----:B------:R-:W-:Y:S01]  /*32d0*/  FMUL.FTZ R29, R29, UR4 ;  /* 0x000000041d1d7c20 */ /* 0x000fe20008410000 */
[----:B------:R-:W-:Y:S02]  /*32e0*/  FMUL.FTZ R13, R30, UR4 ;  /* 0x000000041e0d7c20 */ /* 0x000fe40008410000 */
[C---:B------:R-:W-:Y:S02]  /*32f0*/  HMMA.16816.F32 R52, R36.reuse, R44, R52 ;  /* 0x0000002c2434723c */ /* 0x040fe40000001834 */
[----:B------:R-:W3:Y:S06]  /*3300*/  MUFU.TANH R11, R11 ;  /* 0x0000000b000b7308 */ /* 0x000eec0000002400 */
[----:B------:R-:W-:Y:S02]  /*3310*/  HMMA.16816.F32 R76, R36, R46, R76 ;  /* 0x0000002e244c723c */ /* 0x000fe4000000184c */
[----:B------:R-:W4:Y:S01]  /*3320*/  MUFU.TANH R12, R29 ;  /* 0x0000001d000c7308 */ /* 0x000f220000002400 */
[----:B------:R-:W-:Y:S01]  /*3330*/  FMUL.FTZ R49, R49, UR4 ;  /* 0x0000000431317c20 */ /* 0x000fe20008410000 */
[----:B------:R-:W-:Y:S01]  /*3340*/  FMUL.FTZ R50, R50, UR4 ;  /* 0x0000000432327c20 */ /* 0x000fe20008410000 */
[----:B------:R-:W-:-:S03]  /*3350*/  FMUL.FTZ R51, R51, UR4 ;  /* 0x0000000433337c20 */ /* 0x000fc60008410000 */
[C---:B------:R-:W-:Y:S01]  /*3360*/  HMMA.16816.F32 R64, R20.reuse, R24, R64 ;  /* 0x000000181440723c */ /* 0x040fe20000001840 */
[----:B------:R-:W-:Y:S01]  /*3370*/  FMUL.FTZ R24, R19, UR4 ;  /* 0x0000000413187c20 */ /* 0x000fe20008410000 */
[----:B------:R-:W-:Y:S02]  /*3380*/  IMAD R19, R184, 0x20, R241 ;  /* 0x00000020b8137824 */ /* 0x000fe400078e02f1 */
[----:B------:R-:W-:Y:S01]  /*3390*/  FMUL.FTZ R25, R48, UR4 ;  /* 0x0000000430197c20 */ /* 0x000fe20008410000 */
[----:B------:R-:W-:Y:S01]  /*33a0*/  MUFU.TANH R13, R13 ;  /* 0x0000000d000d7308 */ /* 0x000fe20000002400 */
[----:B------:R-:W-:Y:S01]  /*33b0*/  VIADD R31, R19, 0x1 ;  /* 0x00000001131f7836 */ /* 0x000fe20000000000 */
[----:B------:R-:W-:Y:S01]  /*33c0*/  ISETP.GT.AND P3, PT, R170, R19, PT ;  /* 0x00000013aa00720c */ /* 0x000fe20003f64270 */
[----:B------:R-:W-:Y:S01]  /*33d0*/  HMMA.16816.F32 R56, R20, R26, R56 ;  /* 0x0000001a1438723c */ /* 0x000fe20000001838 */
[----:B------:R-:W-:Y:S01]  /*33e0*/  FMUL.FTZ R26, R16, UR4 ;  /* 0x00000004101a7c20 */ /* 0x000fe20008410000 */
[----:B------:R-:W-:Y:S01]  /*33f0*/  FMUL.FTZ R16, R17, UR4 ;  /* 0x0000000411107c20 */ /* 0x000fe20008410000 */
[----:B------:R-:W-:-:S02]  /*3400*/  ISETP.GT.AND P4, PT, R170, R31, PT ;  /* 0x0000001faa00720c */ /* 0x000fc40003f84270 */
[----:B------:R-:W-:Y:S01]  /*3410*/  MUFU.TANH R25, R25 ;  /* 0x0000001900197308 */ /* 0x000fe20000002400 */
[-C--:B------:R-:W-:Y:S01]  /*3420*/  ISETP.GE.AND P6, PT, R31, R231.reuse, PT ;  /* 0x000000e71f00720c */ /* 0x080fe20003fc6270 */
[C---:B------:R-:W-:Y:S01]  /*3430*/  VIADD R18, R19.reuse, 0x18 ;  /* 0x0000001813127836 */ /* 0x040fe20000000000 */
[----:B-1----:R-:W-:Y:S01]  /*3440*/  FSEL R8, R8, -INF , !P4 ;  /* 0xff80000008087808 */ /* 0x002fe20006000000 */
[----:B------:R-:W-:Y:S01]  /*3450*/  HMMA.16816.F32 R52, R20, R60, R52 ;  /* 0x0000003c1434723c */ /* 0x000fe20000001834 */
[C---:B------:R-:W-:Y:S01]  /*3460*/  ISETP.GE.AND P5, PT, R19.reuse, R231, PT ;  /* 0x000000e71300720c */ /* 0x040fe20003fa6270 */
[----:B------:R-:W-:Y:S01]  /*3470*/  VIADD R17, R19, 0x19 ;  /* 0x0000001913117836 */ /* 0x000fe20000000000 */
[----:B------:R-:W-:Y:S01]  /*3480*/  FSEL R34, R8, -INF , !P6 ;  /* 0xff80000008227808 */ /* 0x000fe20007000000 */
[----:B------:R-:W1:Y:S01]  /*3490*/  MUFU.TANH R26, R26 ;  /* 0x0000001a001a7308 */ /* 0x000e620000002400 */
[----:B--2---:R-:W-:-:S03]  /*34a0*/  FSEL R0, R0, -INF , !P3 ;  /* 0xff80000000007808 */ /* 0x004fc60005800000 */
[----:B------:R-:W-:Y:S01]  /*34b0*/  HMMA.16816.F32 R60, R20, R62, R76 ;  /* 0x0000003e143c723c */ /* 0x000fe2000000184c */
[C---:B------:R-:W-:Y:S01]  /*34c0*/  VIADD R23, R19.reuse, 0x8 ;  /* 0x0000000813177836 */ /* 0x040fe20000000000 */
[----:B------:R-:W-:Y:S01]  /*34d0*/  FSEL R35, R0, -INF , !P5 ;  /* 0xff80000000237808 */ /* 0x000fe20006800000 */
[C---:B------:R-:W-:Y:S01]  /*34e0*/  VIADD R22, R19.reuse, 0x9 ;  /* 0x0000000913167836 */ /* 0x040fe20000000000 */
[----:B------:R-:W2:Y:S01]  /*34f0*/  MUFU.TANH R16, R16 ;  /* 0x0000001000107308 */ /* 0x000ea20000002400 */
[C---:B------:R-:W-:Y:S01]  /*3500*/  VIADD R21, R19.reuse, 0x10 ;  /* 0x0000001013157836 */ /* 0x040fe20000000000 */
[C---:B------:R-:W-:Y:S01]  /*3510*/  ISETP.GT.AND P3, PT, R170.reuse, R23, PT ;  /* 0x00000017aa00720c */ /* 0x040fe20003f64270 */
[----:B------:R-:W-:Y:S01]  /*3520*/  VIADD R20, R19, 0x11 ;  /* 0x0000001113147836 */ /* 0x000fe20000000000 */
[----:B------:R-:W-:Y:S02]  /*3530*/  ISETP.GT.AND P4, PT, R170, R22, PT ;  /* 0x00000016aa00720c */ /* 0x000fe40003f84270 */
[----:B------:R-:W-:-:S02]  /*3540*/  ISETP.GE.AND P5, PT, R23, R231, PT ;  /* 0x000000e71700720c */ /* 0x000fc40003fa6270 */
[----:B------:R-:W5:Y:S01]  /*3550*/  MUFU.TANH R8, R49 ;  /* 0x0000003100087308 */ /* 0x000f620000002400 */
[----:B------:R-:W-:Y:S02]  /*3560*/  ISETP.GE.AND P6, PT, R22, R231, PT ;  /* 0x000000e71600720c */ /* 0x000fe40003fc6270 */
[----:B---3--:R-:W-:Y:S02]  /*3570*/  FSEL R11, R11, -INF , !P3 ;  /* 0xff8000000b0b7808 */ /* 0x008fe40005800000 */
[----:B----4-:R-:W-:Y:S02]  /*3580*/  FSEL R12, R12, -INF , !P4 ;  /* 0xff8000000c0c7808 */ /* 0x010fe40006000000 */
[C---:B------:R-:W-:Y:S01]  /*3590*/  ISETP.GT.AND P3, PT, R170.reuse, R21, PT ;  /* 0x00000015aa00720c */ /* 0x040fe20003f64270 */
[----:B------:R2:W-:Y:S01]  /*35a0*/  MUFU.TANH R0, R15 ;  /* 0x0000000f00007308 */ /* 0x0005e20000002400 */
[----:B------:R-:W-:Y:S02]  /*35b0*/  ISETP.GT.AND P4, PT, R170, R20, PT ;  /* 0x00000014aa00720c */ /* 0x000fe40003f84270 */
[----:B------:R-:W-:-:S02]  /*35c0*/  FSEL R33, R11, -INF , !P5 ;  /* 0xff8000000b217808 */ /* 0x000fc40006800000 */
[----:B------:R-:W-:Y:S02]  /*35d0*/  FSEL R32, R12, -INF , !P6 ;  /* 0xff8000000c207808 */ /* 0x000fe40007000000 */
[-C--:B------:R-:W-:Y:S01]  /*35e0*/  ISETP.GE.AND P5, PT, R21, R231.reuse, PT ;  /* 0x000000e71500720c */ /* 0x080fe20003fa6270 */
[----:B------:R-:W3:Y:S01]  /*35f0*/  MUFU.TANH R14, R14 ;  /* 0x0000000e000e7308 */ /* 0x000ee20000002400 */
[----:B------:R-:W-:Y:S01]  /*3600*/  BAR.SYNC.DEFER_BLOCKING 0x0 ;  /* 0x0000000000007b1d */ /* 0x000fe20000010000 */
[----:B------:R-:W-:Y:S02]  /*3610*/  ISETP.GE.AND P6, PT, R20, R231, PT ;  /* 0x000000e71400720c */ /* 0x000fe40003fc6270 */
[----:B-1----:R-:W-:Y:S02]  /*3620*/  FSEL R26, R26, -INF , !P3 ;  /* 0xff8000001a1a7808 */ /* 0x002fe40005800000 */
[----:B------:R-:W-:Y:S02]  /*3630*/  ISETP.GT.AND P3, PT, R170, R18, PT ;  /* 0x00000012aa00720c */ /* 0x000fe40003f64270 */
[----:B------:R-:W1:Y:S01]  /*3640*/  MUFU.TANH R24, R24 ;  /* 0x0000001800187308 */ /* 0x000e620000002400 */
[----:B--2---:R-:W-:-:S02]  /*3650*/  FSEL R15, R16, -INF , !P4 ;  /* 0xff800000100f7808 */ /* 0x004fc40006000000 */
[----:B------:R-:W-:Y:S02]  /*3660*/  ISETP.GT.AND P4, PT, R170, R17, PT ;  /* 0x00000011aa00720c */ /* 0x000fe40003f84270 */
[----:B------:R-:W-:Y:S02]  /*3670*/  FSEL R16, R26, -INF , !P5 ;  /* 0xff8000001a107808 */ /* 0x000fe40006800000 */
[----:B------:R-:W-:Y:S01]  /*3680*/  FSEL R15, R15, -INF , !P6 ;  /* 0xff8000000f0f7808 */ /* 0x000fe20007000000 */
[----:B------:R-:W2:Y:S01]  /*3690*/  MUFU.TANH R50, R50 ;  /* 0x0000003200327308 */ /* 0x000ea20000002400 */
[-C--:B------:R-:W-:Y:S02]  /*36a0*/  ISETP.GE.AND P5, PT, R18, R231.reuse, PT ;  /* 0x000000e71200720c */ /* 0x080fe40003fa6270 */
[----:B------:R-:W-:Y:S02]  /*36b0*/  ISETP.GE.AND P6, PT, R17, R231, PT ;  /* 0x000000e71100720c */ /* 0x000fe40003fc6270 */
[----:B------:R-:W-:-:S02]  /*36c0*/  FSEL R25, R25, -INF , !P3 ;  /* 0xff80000019197808 */ /* 0x000fc40005800000 */
[----:B-----5:R-:W-:Y:S01]  /*36d0*/  FSEL R8, R8, -INF , !P4 ;  /* 0xff80000008087808 */ /* 0x020fe20006000000 */
[----:B------:R-:W4:Y:S01]  /*36e0*/  MUFU.TANH R51, R51 ;  /* 0x0000003300337308 */ /* 0x000f220000002400 */
[C---:B------:R-:W-:Y:S02]  /*36f0*/  ISETP.GT.AND P3, PT, R169.reuse, R19, PT ;  /* 0x00000013a900720c */ /* 0x040fe40003f64270 */
[----:B------:R-:W-:Y:S02]  /*3700*/  ISETP.GT.AND P4, PT, R169, R31, PT ;  /* 0x0000001fa900720c */ /* 0x000fe40003f84270 */
[----:B------:R-:W-:Y:S02]  /*3710*/  FSEL R183, R25, -INF , !P5 ;  /* 0xff80000019b77808 */ /* 0x000fe40006800000 */
[----:B------:R-:W-:Y:S02]  /*3720*/  FSEL R237, R8, -INF , !P6 ;  /* 0xff80000008ed7808 */ /* 0x000fe40007000000 */
[----:B------:R-:W-:-:S02]  /*3730*/  ISETP.GE.AND P5, PT, R19, R230, PT ;  /* 0x000000e61300720c */ /* 0x000fc40003fa6270 */
[----:B------:R-:W-:Y:S02]  /*3740*/  ISETP.GE.AND P6, PT, R31, R230, PT ;  /* 0x000000e61f00720c */ /* 0x000fe40003fc6270 */
[----:B------:R-:W-:Y:S02]  /*3750*/  FSEL R9, R9, -INF , !P3 ;  /* 0xff80000009097808 */ /* 0x000fe40005800000 */
[----:B------:R-:W-:Y:S02]  /*3760*/  FSEL R10, R10, -INF , !P4 ;  /* 0xff8000000a0a7808 */ /* 0x000fe40006000000 */
[----:B------:R-:W-:Y:S02]  /*3770*/  ISETP.GT.AND P3, PT, R169, R23, PT ;  /* 0x00000017a900720c */ /* 0x000fe40003f64270 */
[----:B------:R-:W-:Y:S02]  /*3780*/  FSEL R30, R9, -INF , !P5 ;  /* 0xff800000091e7808 */ /* 0x000fe40006800000 */
[----:B------:R-:W-:-:S02]  /*3790*/  FSEL R27, R10, -INF , !P6 ;  /* 0xff8000000a1b7808 */ /* 0x000fc40007000000 */
[----:B------:R-:W-:Y:S02]  /*37a0*/  ISETP.GE.AND P5, PT, R23, R230, PT ;  /* 0x000000e61700720c */ /* 0x000fe40003fa6270 */
[----:B------:R-:W-:Y:S02]  /*37b0*/  ISETP.GT.AND P4, PT, R169, R22, PT ;  /* 0x00000016a900720c */ /* 0x000fe40003f84270 */
[----:B------:R-:W-:Y:S02]  /*37c0*/  FSEL R10, R13, -INF , !P3 ;  /* 0xff8000000d0a7808 */ /* 0x000fe40005800000 */
[----:B------:R-:W-:Y:S02]  /*37d0*/  ISETP.GT.AND P3, PT, R169, R21, PT ;  /* 0x00000015a900720c */ /* 0x000fe40003f64270 */
[----:B---3--:R-:W-:Y:S02]  /*37e0*/  FSEL R9, R14, -INF , !P4 ;  /* 0xff8000000e097808 */ /* 0x008fe40006000000 */
[----:B------:R-:W-:-:S02]  /*37f0*/  FSEL R10, R10, -INF , !P5 ;  /* 0xff8000000a0a7808 */ /* 0x000fc40006800000 */
[-C--:B------:R-:W-:Y:S02]  /*3800*/  ISETP.GE.AND P6, PT, R22, R230.reuse, PT ;  /* 0x000000e61600720c */ /* 0x080fe40003fc6270 */
[----:B------:R-:W-:Y:S02]  /*3810*/  ISETP.GE.AND P5, PT, R21, R230, PT ;  /* 0x000000e61500720c */ /* 0x000fe40003fa6270 */
[C---:B------:R-:W-:Y:S02]  /*3820*/  ISETP.GT.AND P4, PT, R169.reuse, R20, PT ;  /* 0x00000014a900720c */ /* 0x040fe40003f84270 */
[----:B------:R-:W-:Y:S02]  /*3830*/  FSEL R0, R0, -INF , !P3 ;  /* 0xff80000000007808 */ /* 0x000fe40005800000 */
[----:B------:R-:W-:Y:S02]  /*3840*/  ISETP.GT.AND P3, PT, R169, R18, PT ;  /* 0x00000012a900720c */ /* 0x000fe40003f64270 */
[----:B------:R-:W-:-:S02]  /*3850*/  FMNMX3.FTZ R25, R35, R34, R33, !PT ;  /* 0x0000002223197276 */ /* 0x000fc40007810021 */
[----:B------:R-:W-:Y:S02]  /*3860*/  FSEL R9, R9, -INF , !P6 ;  /* 0xff80000009097808 */ /* 0x000fe40007000000 */
[----:B------:R-:W-:Y:S02]  /*3870*/  FSEL R14, R0, -INF , !P5 ;  /* 0xff800000000e7808 */ /* 0x000fe40006800000 */
[----:B-1----:R-:W-:Y:S02]  /*3880*/  FSEL R13, R24, -INF , !P4 ;  /* 0xff800000180d7808 */ /* 0x002fe40006000000 */
[-C--:B------:R-:W-:Y:S02]  /*3890*/  ISETP.GE.AND P6, PT, R20, R230.reuse, PT ;  /* 0x000000e61400720c */ /* 0x080fe40003fc6270 */
[----:B------:R-:W-:Y:S02]  /*38a0*/  ISETP.GE.AND P5, PT, R18, R230, PT ;  /* 0x000000e61200720c */ /* 0x000fe40003fa6270 */
[----:B------:R-:W-:-:S02]  /*38b0*/  ISETP.GT.AND P4, PT, R169, R17, PT ;  /* 0x00000011a900720c */ /* 0x000fc40003f84270 */
[----:B--2---:R-:W-:Y:S02]  /*38c0*/  FSEL R12, R50, -INF , !P3 ;  /* 0xff800000320c7808 */ /* 0x004fe40005800000 */
[----:B------:R-:W-:Y:S02]  /*38d0*/  FMNMX3.FTZ R0, R30, R27, R10, !PT ;  /* 0x0000001b1e007276 */ /* 0x000fe4000781000a */
[----:B------:R-:W-:Y:S02]  /*38e0*/  FMNMX3.FTZ R25, R25, R32, R16, !PT ;  /* 0x0000002019197276 */ /* 0x000fe40007810010 */
[----:B------:R-:W-:Y:S02]  /*38f0*/  ISETP.GE.AND P3, PT, R17, R230, PT ;  /* 0x000000e61100720c */ /* 0x000fe40003f66270 */
[----:B----4-:R-:W-:Y:S02]  /*3900*/  FSEL R36, R51, -INF , !P4 ;  /* 0xff80000033247808 */ /* 0x010fe40006000000 */
[----:B------:R-:W-:-:S02]  /*3910*/  FSEL R13, R13, -INF , !P6 ;  /* 0xff8000000d0d7808 */ /* 0x000fc40007000000 */
[----:B------:R-:W-:Y:S02]  /*3920*/  FSEL R12, R12, -INF , !P5 ;  /* 0xff8000000c0c7808 */ /* 0x000fe40006800000 */
[----:B------:R-:W-:Y:S02]  /*3930*/  FMNMX3.FTZ R0, R0, R9, R14, !PT ;  /* 0x0000000900007276 */ /* 0x000fe4000781000e */
[----:B------:R-:W-:Y:S02]  /*3940*/  FMNMX3.FTZ R25, R25, R15, R183, !PT ;  /* 0x0000000f19197276 */ /* 0x000fe400078100b7 */
[----:B------:R-:W-:Y:S02]  /*3950*/  FSEL R36, R36, -INF , !P3 ;  /* 0xff80000024247808 */ /* 0x000fe40005800000 */
[----:B------:R-:W-:Y:S02]  /*3960*/  FMNMX3.FTZ R0, R0, R13, R12, !PT ;  /* 0x0000000d00007276 */ /* 0x000fe4000781000c */
[----:B------:R-:W-:Y:S01]  /*3970*/  FMNMX.FTZ R25, R237, R25, !PT ;  /* 0x00000019ed197209 */ /* 0x000fe20007810000 */
        /* <DEDUP_REMOVED lines=19> */
.L_x_2355:
[----:B------:R-:W2:Y:S01]  /*3ab0*/  SHFL.BFLY PT, R8, R25, 0x2, 0x1f ;  /* 0x0c401f0019087f89 */ /* 0x000ea200000e0000 */
[----:B------:R-:W-:Y:S01]  /*3ac0*/  FMNMX.FTZ R0, R36, R0, !PT ;  /* 0x0000000024007209 */ /* 0x000fe20007810000 */
[----:B------:R-:W-:Y:S01]  /*3ad0*/  FMUL.FTZ R37, R64, UR4 ;  /* 0x0000000440257c20 */ /* 0x000fe20008410000 */
[----:B------:R-:W-:Y:S01]  /*3ae0*/  FMUL.FTZ R29, R65, UR4 ;  /* 0x00000004411d7c20 */ /* 0x000fe20008410000 */
[----:B------:R-:W-:Y:S01]  /*3af0*/  FMUL.FTZ R11, R56, UR4 ;  /* 0x00000004380b7c20 */ /* 0x000fe20008410000 */
[----:B------:R-:W3:Y:S01]  /*3b00*/  LDCU UR6, c[0x0][0x45c] ;  /* 0x00008b80ff0677ac */ /* 0x000ee20008000800 */
[----:B------:R-:W4:Y:S01]  /*3b10*/  SHFL.BFLY PT, R165, R0, 0x2, 0x1f ;  /* 0x0c401f0000a57f89 */ /* 0x000f2200000e0000 */
[----:B------:R-:W-:Y:S01]  /*3b20*/  FMUL.FTZ R52, R52, UR4 ;  /* 0x0000000434347c20 */ /* 0x000fe20008410000 */
[----:B------:R-:W5:Y:S01]  /*3b30*/  MUFU.TANH R37, R37 ;  /* 0x0000002500257308 */ /* 0x000f620000002400 */
[C---:B------:R-:W-:Y:S01]  /*3b40*/  ISETP.GT.AND P5, PT, R234.reuse, R19, PT ;  /* 0x00000013ea00720c */ /* 0x040fe20003fa4270 */
[----:B------:R-:W-:Y:S01]  /*3b50*/  VIADD R171, R234, 0x8 ;  /* 0x00000008eaab7836 */ /* 0x000fe20000000000 */
[----:B------:R-:W-:Y:S01]  /*3b60*/  VIMNMX R233, PT, PT, R232, R85, PT ;  /* 0x00000055e8e97248 */ /* 0x000fe20003fe0100 */
[----:B------:R-:W-:Y:S01]  /*3b70*/  FMUL.FTZ R53, R53, UR4 ;  /* 0x0000000435357c20 */ /* 0x000fe20008410000 */
[----:B------:R-:W-:Y:S01]  /*3b80*/  ISETP.GT.AND P6, PT, R234, R31, PT ;  /* 0x0000001fea00720c */ /* 0x000fe20003fc4270 */
[----:B------:R-:W-:Y:S01]  /*3b90*/  FMUL.FTZ R60, R60, UR4 ;  /* 0x000000043c3c7c20 */ /* 0x000fe20008410000 */
[----:B------:R-:W-:Y:S01]  /*3ba0*/  VIADDMNMX R232, R232, 0x8, R85, PT ;  /* 0x00000008e8e87846 */ /* 0x000fe20003800155 */
[----:B------:R-:W1:Y:S01]  /*3bb0*/  MUFU.TANH R29, R29 ;  /* 0x0000001d001d7308 */ /* 0x000e620000002400 */
[----:B------:R-:W-:Y:S01]  /*3bc0*/  ISETP.GE.AND P4, PT, R19, R233, PT ;  /* 0x000000e91300720c */ /* 0x000fe20003f86270 */
[----:B------:R-:W-:Y:S01]  /*3bd0*/  FMUL.FTZ R61, R61, UR4 ;  /* 0x000000043d3d7c20 */ /* 0x000fe20008410000 */
[----:B------:R-:W-:Y:S01]  /*3be0*/  ISETP.GT.AND P3, PT, R171, R19, PT ;  /* 0x00000013ab00720c */ /* 0x000fe20003f64270 */
[----:B------:R-:W-:Y:S01]  /*3bf0*/  FMUL.FTZ R28, R66, UR4 ;  /* 0x00000004421c7c20 */ /* 0x000fe20008410000 */
[----:B------:R-:W-:Y:S01]  /*3c00*/  ISETP.GE.AND P1, PT, R19, R232, PT ;  /* 0x000000e81300720c */ /* 0x000fe20003f26270 */
[----:B------:R-:W-:Y:S01]  /*3c10*/  FMUL.FTZ R24, R67, UR4 ;  /* 0x0000000443187c20 */ /* 0x000fe20008410000 */
[----:B------:R-:W-:Y:S01]  /*3c20*/  SEL R4, R4, 0xffffffe0, !P2 ;  /* 0xffffffe004047807 */ /* 0x000fe20005000000 */
[----:B------:R-:W3:Y:S01]  /*3c30*/  MUFU.TANH R11, R11 ;  /* 0x0000000b000b7308 */ /* 0x000ee20000002400 */
[----:B--2---:R-:W-:Y:S01]  /*3c40*/  FMNMX.FTZ R25, R25, R8, !PT ;  /* 0x0000000819197209 */ /* 0x004fe20007810000 */
[----:B------:R-:W-:Y:S01]  /*3c50*/  FMUL.FTZ R8, R57, UR4 ;  /* 0x0000000439087c20 */ /* 0x000fe20008410000 */
[----:B-----5:R-:W-:Y:S01]  /*3c60*/  FSEL R37, R37, -INF , !P5 ;  /* 0xff80000025257808 */ /* 0x020fe20006800000 */
[----:B------:R-:W-:Y:S01]  /*3c70*/  FMUL.FTZ R26, R58, UR4 ;  /* 0x000000043a1a7c20 */ /* 0x000fe20008410000 */
[----:B------:R-:W-:Y:S01]  /*3c80*/  ISETP.GE.AND P5, PT, R31, R233, PT ;  /* 0x000000e91f00720c */ /* 0x000fe20003fa6270 */
[----:B------:R-:W2:Y:S01]  /*3c90*/  SHFL.BFLY PT, R166, R25, 0x1, 0x1f ;  /* 0x0c201f0019a67f89 */ /* 0x000ea200000e0000 */
[----:B----4-:R-:W-:Y:S01]  /*3ca0*/  FMNMX.FTZ R165, R0, R165, !PT ;  /* 0x000000a500a57209 */ /* 0x010fe20007810000 */
[----:B------:R-:W-:Y:S01]  /*3cb0*/  IMAD.SHL.U32 R0, R86, 0x200, RZ ;  /* 0x0000020056007824 */ /* 0x000fe200078e00ff */
[----:B------:R-:W4:Y:S01]  /*3cc0*/  MUFU.TANH R8, R8 ;  /* 0x0000000800087308 */ /* 0x000f220000002400 */
[----:B-1----:R-:W-:Y:S01]  /*3cd0*/  FSEL R29, R29, -INF , !P6 ;  /* 0xff8000001d1d7808 */ /* 0x002fe20007000000 */
[----:B------:R-:W-:Y:S01]  /*3ce0*/  FMUL.FTZ R59, R59, UR4 ;  /* 0x000000043b3b7c20 */ /* 0x000fe20008410000 */
[----:B------:R-:W1:Y:S01]  /*3cf0*/  SHFL.BFLY PT, R38, R165, 0x1, 0x1f ;  /* 0x0c201f00a5267f89 */ /* 0x000e6200000e0000 */
[----:B------:R-:W-:Y:S01]  /*3d00*/  LOP3.LUT R0, R84, 0x200, R0, 0xf8, !PT ;  /* 0x0000020054007812 */ /* 0x000fe200078ef800 */
[----:B------:R-:W-:Y:S01]  /*3d10*/  FMUL.FTZ R54, R54, UR4 ;  /* 0x0000000436367c20 */ /* 0x000fe20008410000 */
[----:B------:R-:W-:Y:S01]  /*3d20*/  ISETP.GT.AND P6, PT, R234, R23, PT ;  /* 0x00000017ea00720c */ /* 0x000fe20003fc4270 */
[----:B------:R-:W-:Y:S01]  /*3d30*/  FMUL.FTZ R63, R63, UR4 ;  /* 0x000000043f3f7c20 */ /* 0x000fe20008410000 */
[----:B------:R-:W5:Y:S01]  /*3d40*/  MUFU.TANH R84, R52 ;  /* 0x0000003400547308 */ /* 0x000f620000002400 */
[----:B------:R-:W-:Y:S01]  /*3d50*/  FSEL R70, R29, -INF , !P5 ;  /* 0xff8000001d467808 */ /* 0x000fe20006800000 */
[----:B------:R-:W-:Y:S01]  /*3d60*/  FMUL.FTZ R29, R62, UR4 ;  /* 0x000000043e1d7c20 */ /* 0x000fe20008410000 */
[----:B------:R-:W-:-:S02]  /*3d70*/  ISETP.GE.AND P5, PT, R23, R233, PT ;  /* 0x000000e91700720c */ /* 0x000fc40003fa6270 */
[----:B---3--:R-:W-:Y:S02]  /*3d80*/  FSEL R11, R11, -INF , !P6 ;  /* 0xff8000000b0b7808 */ /* 0x008fe40007000000 */
[----:B------:R-:W-:Y:S01]  /*3d90*/  ISETP.GT.AND P6, PT, R234, R22, PT ;  /* 0x00000016ea00720c */ /* 0x000fe20003fc4270 */
[----:B------:R-:W3:Y:S01]  /*3da0*/  MUFU.TANH R86, R53 ;  /* 0x0000003500567308 */ /* 0x000ee20000002400 */
[----:B------:R-:W-:Y:S02]  /*3db0*/  FSEL R69, R11, -INF , !P5 ;  /* 0xff8000000b457808 */ /* 0x000fe40006800000 */
[----:B------:R-:W-:Y:S02]  /*3dc0*/  ISETP.GE.AND P5, PT, R22, R233, PT ;  /* 0x000000e91600720c */ /* 0x000fe40003fa6270 */
[----:B--2---:R-:W-:Y:S02]  /*3dd0*/  FMNMX.FTZ R166, R25, R166, !PT ;  /* 0x000000a619a67209 */ /* 0x004fe40007810000 */
[----:B----4-:R-:W-:Y:S01]  /*3de0*/  FSEL R8, R8, -INF , !P6 ;  /* 0xff80000008087808 */ /* 0x010fe20007000000 */
[----:B------:R-:W2:Y:S01]  /*3df0*/  MUFU.TANH R85, R60 ;  /* 0x0000003c00557308 */ /* 0x000ea20000002400 */
[C---:B------:R-:W-:Y:S01]  /*3e00*/  FSETP.NEU.FTZ.AND P2, PT, R166.reuse, -INF , PT ;  /* 0xff800000a600780b */ /* 0x040fe20003f5d000 */
[----:B------:R-:W-:Y:S01]  /*3e10*/  FMUL.FTZ R19, R166, UR6 ;  /* 0x00000006a6137c20 */ /* 0x000fe20008410000 */
[----:B-1----:R-:W-:-:S02]  /*3e20*/  FMNMX.FTZ R165, R165, R38, !PT ;  /* 0x00000026a5a57209 */ /* 0x002fc40007810000 */
[----:B------:R-:W-:Y:S02]  /*3e30*/  ISETP.GT.AND P6, PT, R234, R21, PT ;  /* 0x00000015ea00720c */ /* 0x000fe40003fc4270 */
[----:B------:R-:W-:Y:S01]  /*3e40*/  FSEL R19, R19, RZ, P2 ;  /* 0x000000ff13137208 */ /* 0x000fe20001000000 */
[C---:B------:R-:W-:Y:S01]  /*3e50*/  FMUL.FTZ R38, R165.reuse, UR6 ;  /* 0x00000006a5267c20 */ /* 0x040fe20008410000 */
[----:B------:R-:W-:Y:S01]  /*3e60*/  FSETP.NEU.FTZ.AND P2, PT, R165, -INF , PT ;  /* 0xff800000a500780b */ /* 0x000fe20003f5d000 */
[----:B------:R-:W1:Y:S01]  /*3e70*/  MUFU.TANH R102, R61 ;  /* 0x0000003d00667308 */ /* 0x000e620000002400 */
[----:B------:R-:W-:Y:S01]  /*3e80*/  FSEL R68, R8, -INF , !P5 ;  /* 0xff80000008447808 */ /* 0x000fe20006800000 */
[--C-:B------:R-:W-:Y:S01]  /*3e90*/  FFMA.FTZ R194, R35, UR6, -R19.reuse ;  /* 0x0000000623c27c23 */ /* 0x100fe20008010813 */
[----:B------:R-:W-:Y:S01]  /*3ea0*/  FSEL R38, R38, RZ, P2 ;  /* 0x000000ff26267208 */ /* 0x000fe20001000000 */
[--C-:B------:R-:W-:Y:S01]  /*3eb0*/  FFMA.FTZ R193, R34, UR6, -R19.reuse ;  /* 0x0000000622c17c23 */ /* 0x100fe20008010813 */
[-C--:B------:R-:W-:Y:S01]  /*3ec0*/  ISETP.GE.AND P5, PT, R21, R233.reuse, PT ;  /* 0x000000e91500720c */ /* 0x080fe20003fa6270 */
[--C-:B------:R-:W-:Y:S01]  /*3ed0*/  FFMA.FTZ R192, R33, UR6, -R19.reuse ;  /* 0x0000000621c07c23 */ /* 0x100fe20008010813 */
[----:B-----5:R-:W-:Y:S01]  /*3ee0*/  FSEL R84, R84, -INF , !P6 ;  /* 0xff80000054547808 */ /* 0x020fe20007000000 */
[----:B------:R-:W4:Y:S01]  /*3ef0*/  MUFU.TANH R28, R28 ;  /* 0x0000001c001c7308 */ /* 0x000f220000002400 */
[----:B------:R-:W-:Y:S01]  /*3f00*/  ISETP.GT.AND P6, PT, R234, R20, PT ;  /* 0x00000014ea00720c */ /* 0x000fe20003fc4270 */
[--C-:B------:R-:W-:Y:S01]  /*3f10*/  FFMA.FTZ R190, R27, UR6, -R38.reuse ;  /* 0x000000061bbe7c23 */ /* 0x100fe20008010826 */
[----:B------:R-:W-:Y:S01]  /*3f20*/  FMUL.FTZ R27, R55, UR4 ;  /* 0x00000004371b7c20 */ /* 0x000fe20008410000 */
[----:B------:R-:W-:Y:S01]  /*3f30*/  FSEL R84, R84, -INF , !P5 ;  /* 0xff80000054547808 */ /* 0x000fe20006800000 */
[--C-:B------:R-:W-:Y:S01]  /*3f40*/  FFMA.FTZ R189, R10, UR6, -R38.reuse ;  /* 0x000000060abd7c23 */ /* 0x100fe20008010826 */
[-C--:B------:R-:W-:Y:S01]  /*3f50*/  ISETP.GE.AND P5, PT, R20, R233.reuse, PT ;  /* 0x000000e91400720c */ /* 0x080fe20003fa6270 */
[--C-:B------:R-:W-:Y:S01]  /*3f60*/  FFMA.FTZ R182, R9, UR6, -R38.reuse ;  /* 0x0000000609b67c23 */ /* 0x100fe20008010826 */
[----:B------:R-:W5:Y:S01]  /*3f70*/  MUFU.TANH R24, R24 ;  /* 0x0000001800187308 */ /* 0x000f620000002400 */
[----:B---3--:R-:W-:Y:S01]  /*3f80*/  FSEL R86, R86, -INF , !P6 ;  /* 0xff80000056567808 */ /* 0x008fe20007000000 */
[--C-:B------:R-:W-:Y:S01]  /*3f90*/  FFMA.FTZ R187, R32, UR6, -R19.reuse ;  /* 0x0000000620bb7c23 */ /* 0x100fe20008010813 */
[----:B------:R-:W-:Y:S01]  /*3fa0*/  ISETP.GT.AND P6, PT, R234, R18, PT ;  /* 0x00000012ea00720c */ /* 0x000fe20003fc4270 */
[--C-:B------:R-:W-:Y:S01]  /*3fb0*/  FFMA.FTZ R191, R30, UR6, -R38.reuse ;  /* 0x000000061ebf7c23 */ /* 0x100fe20008010826 */
[----:B------:R-:W-:Y:S01]  /*3fc0*/  FSEL R86, R86, -INF , !P5 ;  /* 0xff80000056567808 */ /* 0x000fe20006800000 */
[--C-:B------:R-:W-:Y:S01]  /*3fd0*/  FFMA.FTZ R186, R16, UR6, -R19.reuse ;  /* 0x0000000610ba7c23 */ /* 0x100fe20008010813 */
[----:B------:R-:W-:Y:S01]  /*3fe0*/  ISETP.GE.AND P5, PT, R18, R233, PT ;  /* 0x000000e91200720c */ /* 0x000fe20003fa6270 */
[----:B------:R-:W3:Y:S01]  /*3ff0*/  MUFU.TANH R26, R26 ;  /* 0x0000001a001a7308 */ /* 0x000ee20000002400 */
[----:B--2---:R-:W-:Y:S01]  /*4000*/  FSEL R85, R85, -INF , !P6 ;  /* 0xff80000055557808 */ /* 0x004fe20007000000 */
[--C-:B------:R-:W-:Y:S01]  /*4010*/  FFMA.FTZ R185, R15, UR6, -R19.reuse ;  /* 0x000000060fb97c23 */ /* 0x100fe20008010813 */
[----:B------:R-:W-:Y:S01]  /*4020*/  ISETP.GT.AND P6, PT, R234, R17, PT ;  /* 0x00000011ea00720c */ /* 0x000fe20003fc4270 */
[--C-:B------:R-:W-:Y:S01]  /*4030*/  FFMA.FTZ R183, R183, UR6, -R19.reuse ;  /* 0x00000006b7b77c23 */ /* 0x100fe20008010813 */
[----:B------:R-:W-:Y:S01]  /*4040*/  FSEL R71, R37, -INF , !P4 ;  /* 0xff80000025477808 */ /* 0x000fe20006000000 */
[----:B------:R-:W-:Y:S01]  /*4050*/  FFMA.FTZ R237, R237, UR6, -R19 ;  /* 0x00000006eded7c23 */ /* 0x000fe20008010813 */
[----:B------:R-:W-:Y:S01]  /*4060*/  ISETP.GT.AND P4, PT, R171, R31, PT ;  /* 0x0000001fab00720c */ /* 0x000fe20003f84270 */
[----:B------:R-:W2:Y:S01]  /*4070*/  MUFU.TANH R25, R59 ;  /* 0x0000003b00197308 */ /* 0x000ea20000002400 */
[----:B------:R-:W-:Y:S01]  /*4080*/  FSEL R85, R85, -INF , !P5 ;  /* 0xff80000055557808 */ /* 0x000fe20006800000 */
[--C-:B------:R-:W-:Y:S01]  /*4090*/  FFMA.FTZ R181, R14, UR6, -R38.reuse ;  /* 0x000000060eb57c23 */ /* 0x100fe20008010826 */
[----:B------:R-:W-:Y:S01]  /*40a0*/  ISETP.GE.AND P5, PT, R17, R233, PT ;  /* 0x000000e91100720c */ /* 0x000fe20003fa6270 */
[--C-:B------:R-:W-:Y:S01]  /*40b0*/  FFMA.FTZ R188, R13, UR6, -R38.reuse ;  /* 0x000000060dbc7c23 */ /* 0x100fe20008010826 */
[----:B-1----:R-:W-:Y:S01]  /*40c0*/  FSEL R102, R102, -INF , !P6 ;  /* 0xff80000066667808 */ /* 0x002fe20007000000 */
[----:B------:R-:W-:Y:S01]  /*40d0*/  FFMA.FTZ R236, R36, UR6, -R38 ;  /* 0x0000000624ec7c23 */ /* 0x000fe20008010826 */
[----:B------:R-:W-:Y:S01]  /*40e0*/  ISETP.GT.AND P6, PT, R171, R23, PT ;  /* 0x00000017ab00720c */ /* 0x000fe20003fc4270 */
[----:B------:R1:W2:Y:S01]  /*40f0*/  MUFU.TANH R116, R54 ;  /* 0x0000003600747308 */ /* 0x0002a20000002400 */
[----:B------:R-:W-:-:S02]  /*4100*/  ISETP.GE.AND P2, PT, R31, R232, PT ;  /* 0x000000e81f00720c */ /* 0x000fc40003f46270 */
[----:B----4-:R-:W-:Y:S02]  /*4110*/  FSEL R28, R28, -INF , !P3 ;  /* 0xff8000001c1c7808 */ /* 0x010fe40005800000 */
[----:B-----5:R-:W-:Y:S02]  /*4120*/  FSEL R24, R24, -INF , !P4 ;  /* 0xff80000018187808 */ /* 0x020fe40006000000 */
[----:B------:R-:W-:Y:S01]  /*4130*/  FSEL R102, R102, -INF , !P5 ;  /* 0xff80000066667808 */ /* 0x000fe20006800000 */
[----:B------:R-:W4:Y:S01]  /*4140*/  MUFU.TANH R27, R27 ;  /* 0x0000001b001b7308 */ /* 0x000f220000002400 */
[----:B------:R-:W-:Y:S02]  /*4150*/  ISETP.GT.AND P3, PT, R171, R22, PT ;  /* 0x00000016ab00720c */ /* 0x000fe40003f64270 */
[----:B------:R-:W-:Y:S02]  /*4160*/  ISETP.GE.AND P5, PT, R23, R232, PT ;  /* 0x000000e81700720c */ /* 0x000fe40003fa6270 */
[----:B------:R-:W-:-:S02]  /*4170*/  ISETP.GT.AND P4, PT, R171, R21, PT ;  /* 0x00000015ab00720c */ /* 0x000fc40003f84270 */
[----:B---3--:R-:W-:Y:S01]  /*4180*/  FSEL R26, R26, -INF , !P6 ;  /* 0xff8000001a1a7808 */ /* 0x008fe20007000000 */
[----:B------:R-:W3:Y:S01]  /*4190*/  MUFU.TANH R29, R29 ;  /* 0x0000001d001d7308 */ /* 0x000ee20000002400 */
[----:B------:R-:W-:Y:S02]  /*41a0*/  FSEL R55, R28, -INF , !P1 ;  /* 0xff8000001c377808 */ /* 0x000fe40004800000 */
[----:B-1----:R-:W-:Y:S02]  /*41b0*/  FSEL R54, R24, -INF , !P2 ;  /* 0xff80000018367808 */ /* 0x002fe40005000000 */
[----:B------:R-:W-:Y:S02]  /*41c0*/  ISETP.GT.AND P2, PT, R171, R20, PT ;  /* 0x00000014ab00720c */ /* 0x000fe40003f44270 */
[----:B--2---:R-:W-:Y:S01]  /*41d0*/  FSEL R25, R25, -INF , !P3 ;  /* 0xff80000019197808 */ /* 0x004fe20005800000 */
[----:B------:R-:W1:Y:S01]  /*41e0*/  MUFU.TANH R100, R63 ;  /* 0x0000003f00647308 */ /* 0x000e620000002400 */
[----:B------:R-:W-:-:S02]  /*41f0*/  FMNMX3.FTZ R39, R71, R70, R69, !PT ;  /* 0x0000004647277276 */ /* 0x000fc40007810045 */
[-C--:B------:R-:W-:Y:S02]  /*4200*/  ISETP.GE.AND P1, PT, R22, R232.reuse, PT ;  /* 0x000000e81600720c */ /* 0x080fe40003f26270 */
[----:B------:R-:W-:Y:S02]  /*4210*/  ISETP.GE.AND P6, PT, R21, R232, PT ;  /* 0x000000e81500720c */ /* 0x000fe40003fc6270 */
[----:B------:R-:W-:Y:S01]  /*4220*/  FSEL R53, R26, -INF , !P5 ;  /* 0xff8000001a357808 */ /* 0x000fe20006800000 */
[----:B------:R-:W-:Y:S01]  /*4230*/  MUFU.EX2 R194, R194 ;  /* 0x000000c200c27308 */ /* 0x000fe20000000800 */
[----:B------:R-:W-:Y:S02]  /*4240*/  ISETP.GT.AND P3, PT, R171, R18, PT ;  /* 0x00000012ab00720c */ /* 0x000fe40003f64270 */
[----:B------:R-:W-:Y:S01]  /*4250*/  FSEL R116, R116, -INF , !P4 ;  /* 0xff80000074747808 */ /* 0x000fe20006000000 */
[----:B------:R-:W2:Y:S01]  /*4260*/  MUFU.EX2 R193, R193 ;  /* 0x000000c100c17308 */ /* 0x000ea20000000800 */
[----:B----4-:R-:W-:-:S02]  /*4270*/  FSEL R27, R27, -INF , !P2 ;  /* 0xff8000001b1b7808 */ /* 0x010fc40005000000 */
[----:B------:R-:W-:Y:S01]  /*4280*/  FMNMX3.FTZ R39, R39, R68, R84, !PT ;  /* 0x0000004427277276 */ /* 0x000fe20007810054 */
[----:B------:R-:W-:Y:S01]  /*4290*/  MUFU.EX2 R192, R192 ;  /* 0x000000c000c07308 */ /* 0x000fe20000000800 */
[-C--:B------:R-:W-:Y:S02]  /*42a0*/  ISETP.GE.AND P5, PT, R20, R232.reuse, PT ;  /* 0x000000e81400720c */ /* 0x080fe40003fa6270 */
[----:B------:R-:W-:Y:S01]  /*42b0*/  ISETP.GT.AND P4, PT, R171, R17, PT ;  /* 0x00000011ab00720c */ /* 0x000fe20003f84270 */
[----:B------:R-:W4:Y:S01]  /*42c0*/  MUFU.EX2 R187, R187 ;  /* 0x000000bb00bb7308 */ /* 0x000f220000000800 */
[----:B------:R-:W-:Y:S02]  /*42d0*/  ISETP.GE.AND P2, PT, R18, R232, PT ;  /* 0x000000e81200720c */ /* 0x000fe40003f46270 */
[----:B---3--:R-:W-:Y:S01]  /*42e0*/  FSEL R29, R29, -INF , !P3 ;  /* 0xff8000001d1d7808 */ /* 0x008fe20005800000 */
[----:B------:R-:W-:Y:S01]  /*42f0*/  MUFU.EX2 R191, R191 ;  /* 0x000000bf00bf7308 */ /* 0x000fe20000000800 */
[----:B------:R-:W-:-:S02]  /*4300*/  FSEL R52, R25, -INF , !P1 ;  /* 0xff80000019347808 */ /* 0x000fc40004800000 */
[----:B------:R-:W-:Y:S01]  /*4310*/  FSEL R116, R116, -INF , !P6 ;  /* 0xff80000074747808 */ /* 0x000fe20007000000 */
[----:B------:R-:W3:Y:S01]  /*4320*/  MUFU.EX2 R190, R190 ;  /* 0x000000be00be7308 */ /* 0x000ee20000000800 */
[----:B------:R-:W-:Y:S02]  /*4330*/  FMNMX3.FTZ R37, R55, R54, R53, !PT ;  /* 0x0000003637257276 */ /* 0x000fe40007810035 */
[----:B------:R-:W-:Y:S01]  /*4340*/  FMNMX3.FTZ R39, R39, R86, R85, !PT ;  /* 0x0000005627277276 */ /* 0x000fe20007810055 */
[----:B------:R-:W-:Y:S01]  /*4350*/  MUFU.EX2 R189, R189 ;  /* 0x000000bd00bd7308 */ /* 0x000fe20000000800 */
[----:B------:R-:W-:Y:S02]  /*4360*/  ISETP.GE.AND P3, PT, R17, R232, PT ;  /* 0x000000e81100720c */ /* 0x000fe40003f66270 */
[----:B-1----:R-:W-:Y:S01]  /*4370*/  FSEL R100, R100, -INF , !P4 ;  /* 0xff80000064647808 */ /* 0x002fe20006000000 */
[----:B------:R-:W1:Y:S01]  /*4380*/  MUFU.EX2 R182, R182 ;  /* 0x000000b600b67308 */ /* 0x000e620000000800 */
[----:B------:R-:W-:-:S02]  /*4390*/  FSEL R103, R27, -INF , !P5 ;  /* 0xff8000001b677808 */ /* 0x000fc40006800000 */
[----:B------:R-:W-:Y:S01]  /*43a0*/  FSEL R101, R29, -INF , !P2 ;  /* 0xff8000001d657808 */ /* 0x000fe20005000000 */
[----:B------:R-:W-:Y:S01]  /*43b0*/  MUFU.EX2 R186, R186 ;  /* 0x000000ba00ba7308 */ /* 0x000fe20000000800 */
[----:B------:R-:W-:Y:S02]  /*43c0*/  FMNMX3.FTZ R37, R37, R52, R116, !PT ;  /* 0x0000003425257276 */ /* 0x000fe40007810074 */
[----:B------:R-:W-:Y:S01]  /*43d0*/  FMNMX.FTZ R39, R102, R39, !PT ;  /* 0x0000002766277209 */ /* 0x000fe20007810000 */
[----:B------:R-:W5:Y:S01]  /*43e0*/  MUFU.EX2 R185, R185 ;  /* 0x000000b900b97308 */ /* 0x000f620000000800 */
[----:B------:R-:W-:Y:S02]  /*43f0*/  FSEL R100, R100, -INF , !P3 ;  /* 0xff80000064647808 */ /* 0x000fe40005800000 */
[----:B------:R-:W-:Y:S01]  /*4400*/  FMNMX3.FTZ R37, R37, R103, R101, !PT ;  /* 0x0000006725257276 */ /* 0x000fe20007810065 */
[----:B------:R-:W5:Y:S01]  /*4410*/  SHFL.BFLY PT, R117, R39, 0x2, 0x1f ;  /* 0x0c401f0027757f89 */ /* 0x000f6200000e0000 */
[----:B------:R-:W-:Y:S01]  /*4420*/  LEA R216, R0, UR5, 0x1 ;  /* 0x0000000500d87c11 */ /* 0x000fe2000f8e08ff */
[----:B------:R-:W-:Y:S01]  /*4430*/  MUFU.EX2 R183, R183 ;  /* 0x000000b700b77308 */ /* 0x000fe20000000800 */
[----:B------:R-:W-:-:S02]  /*4440*/  FMNMX.FTZ R37, R100, R37, !PT ;  /* 0x0000002564257209 */ /* 0x000fc40007810000 */
[----:B--2---:R-:W-:Y:S01]  /*4450*/  F2FP.F16.F32.PACK_AB R124, R193, R194 ;  /* 0x000000c2c17c723e */ /* 0x004fe200000000ff */
[C---:B------:R-:W-:Y:S01]  /*4460*/  VIADD R164, R216.reuse, 0xa040 ;  /* 0x0000a040d8a47836 */ /* 0x040fe20000000000 */
[----:B------:R-:W-:Y:S01]  /*4470*/  LDSM.16.MT88.4 R148, [R216+0xa000] ;  /* 0x00a00000d894783b */ /* 0x000fe20000004200 */
[----:B------:R-:W-:Y:S01]  /*4480*/  VIADD R235, R216, 0xa000 ;  /* 0x0000a000d8eb7836 */ /* 0x000fe20000000000 */
[----:B----4-:R-:W-:Y:S01]  /*4490*/  F2FP.F16.F32.PACK_AB R126, R187, R192 ;  /* 0x000000c0bb7e723e */ /* 0x010fe200000000ff */
[----:B------:R-:W-:Y:S01]  /*44a0*/  IMAD.MOV.U32 R0, RZ, RZ, R164 ;  /* 0x000000ffff007224 */ /* 0x000fe200078e00a4 */
[----:B------:R-:W2:Y:S01]  /*44b0*/  SHFL.BFLY PT, R87, R37, 0x2, 0x1f ;  /* 0x0c401f0025577f89 */ /* 0x000ea200000e0000 */
[----:B------:R-:W-:Y:S01]  /*44c0*/  @P0 VIADD R0, R235, 0xffffffc0 ;  /* 0xffffffc0eb000836 */ /* 0x000fe20000000000 */
[----:B---3--:R-:W-:Y:S01]  /*44d0*/  F2FP.F16.F32.PACK_AB R125, R190, R191 ;  /* 0x000000bfbe7d723e */ /* 0x008fe200000000ff */
[----:B------:R-:W-:Y:S01]  /*44e0*/  IMAD.IADD R215, R216, 0x1, R4 ;  /* 0x00000001d8d77824 */ /* 0x000fe200078e0204 */
[----:B------:R-:W-:Y:S01]  /*44f0*/  LDSM.16.MT88.4 R80, [R216+0xb000] ;  /* 0x00b00000d850783b */ /* 0x000fe20000004200 */
[----:B------:R-:W-:Y:S01]  /*4500*/  IMAD.IADD R214, R4, 0x1, R0 ;  /* 0x0000000104d67824 */ /* 0x000fe200078e0200 */
[----:B-1----:R-:W-:Y:S01]  /*4510*/  F2FP.F16.F32.PACK_AB R127, R182, R189 ;  /* 0x000000bdb67f723e */ /* 0x002fe200000000ff */
[----:B------:R-:W-:Y:S01]  /*4520*/  MUFU.EX2 R237, R237 ;  /* 0x000000ed00ed7308 */ /* 0x000fe20000000800 */
[----:B------:R-:W-:Y:S01]  /*4530*/  LDSM.16.MT88.4 R132, [R215+0xa000] ;  /* 0x00a00000d784783b */ /* 0x000fe20000004200 */
[----:B-----5:R-:W-:Y:S01]  /*4540*/  F2FP.F16.F32.PACK_AB R36, R185, R186 ;  /* 0x000000bab924723e */ /* 0x020fe200000000ff */
[----:B------:R-:W-:Y:S01]  /*4550*/  FADD.FTZ R193, R194, R193 ;  /* 0x000000c1c2c17221 */ /* 0x000fe20000010000 */
[----:B------:R-:W1:Y:S01]  /*4560*/  MUFU.EX2 R181, R181 ;  /* 0x000000b500b57308 */ /* 0x000e620000000800 */
[----:B------:R-:W-:Y:S01]  /*4570*/  LDSM.16.MT88.4 R48, [R0] ;  /* 0x000000000030783b */ /* 0x000fe20000004200 */
[----:B------:R-:W-:Y:S01]  /*4580*/  FMNMX.FTZ R117, R39, R117, !PT ;  /* 0x0000007527757209 */ /* 0x000fe20007810000 */
[----:B------:R-:W-:Y:S01]  /*4590*/  FADD.FTZ R190, R191, R190 ;  /* 0x000000bebfbe7221 */ /* 0x000fe20000010000 */
[----:B------:R-:W3:Y:S01]  /*45a0*/  MUFU.EX2 R188, R188 ;  /* 0x000000bc00bc7308 */ /* 0x000ee20000000800 */
[----:B------:R-:W-:Y:S01]  /*45b0*/  LDSM.16.MT88.4 R64, [R214] ;  /* 0x00000000d640783b */ /* 0x000fe20000004200 */
[----:B------:R-:W-:Y:S01]  /*45c0*/  FADD.FTZ R193, R192, R193 ;  /* 0x000000c1c0c17221 */ /* 0x000fe20000010000 */
[----:B------:R-:W-:Y:S01]  /*45d0*/  FADD.FTZ R190, R189, R190 ;  /* 0x000000bebdbe7221 */ /* 0x000fe20000010000 */
[----:B------:R-:W-:Y:S01]  /*45e0*/  MUFU.EX2 R236, R236 ;  /* 0x000000ec00ec7308 */ /* 0x000fe20000000800 */
[----:B------:R-:W4:Y:S01]  /*45f0*/  SHFL.BFLY PT, R168, R117, 0x1, 0x1f ;  /* 0x0c201f0075a87f89 */ /* 0x000f2200000e0000 */
[----:B------:R-:W-:Y:S01]  /*4600*/  FADD.FTZ R193, R187, R193 ;  /* 0x000000c1bbc17221 */ /* 0x000fe20000010000 */
[----:B------:R-:W-:Y:S01]  /*4610*/  FADD.FTZ R190, R182, R190 ;  /* 0x000000beb6be7221 */ /* 0x000fe20000010000 */
[----:B--2---:R-:W-:Y:S01]  /*4620*/  FMNMX.FTZ R87, R37, R87, !PT ;  /* 0x0000005725577209 */ /* 0x004fe20007810000 */
[----:B------:R-:W-:Y:S01]  /*4630*/  LDSM.16.MT88.4 R96, [R215+0xb000] ;  /* 0x00b00000d760783b */ /* 0x000fe20000004200 */
[----:B------:R-:W-:Y:S01]  /*4640*/  FADD.FTZ R193, R186, R193 ;  /* 0x000000c1bac17221 */ /* 0x000fe20000010000 */
[----:B-1----:R-:W-:-:S02]  /*4650*/  FADD.FTZ R190, R181, R190 ;  /* 0x000000beb5be7221 */ /* 0x002fc40000010000 */
[----:B------:R-:W1:Y:S01]  /*4660*/  SHFL.BFLY PT, R167, R87, 0x1, 0x1f ;  /* 0x0c201f0057a77f89 */ /* 0x000e6200000e0000 */
[C---:B---3--:R-:W-:Y:S01]  /*4670*/  F2FP.F16.F32.PACK_AB R37, R188.reuse, R181 ;  /* 0x000000b5bc25723e */ /* 0x048fe200000000ff */
[----:B------:R-:W-:Y:S01]  /*4680*/  FADD.FTZ R193, R185, R193 ;  /* 0x000000c1b9c17221 */ /* 0x000fe20000010000 */
[----:B------:R-:W-:Y:S01]  /*4690*/  FADD.FTZ R190, R188, R190 ;  /* 0x000000bebcbe7221 */ /* 0x000fe20000010000 */
[----:B------:R-:W2:Y:S02]  /*46a0*/  LDSM.16.MT88.4 R112, [R0+0x1000] ;  /* 0x001000000070783b */ /* 0x000ea40000004200 */
[----:B------:R-:W-:Y:S01]  /*46b0*/  FADD.FTZ R193, R183, R193 ;  /* 0x000000c1b7c17221 */ /* 0x000fe20000010000 */
[----:B------:R-:W-:Y:S01]  /*46c0*/  HMMA.16816.F32 R156, R124, R148, RZ ;  /* 0x000000947c9c723c */ /* 0x000fe200000018ff */
[----:B------:R-:W3:Y:S04]  /*46d0*/  LDSM.16.MT88.4 R8, [R214+0x1000] ;  /* 0x00100000d608783b */ /* 0x000ee80000004200 */
[----:B------:R-:W-:Y:S01]  /*46e0*/  LDSM.16.MT88.4 R32, [R0+0x800] ;  /* 0x000800000020783b */ /* 0x000fe20000004200 */
[----:B----4-:R-:W-:-:S03]  /*46f0*/  FMNMX.FTZ R168, R117, R168, !PT ;  /* 0x000000a875a87209 */ /* 0x010fc60007810000 */
[----:B------:R4:W-:Y:S01]  /*4700*/  LDSM.16.MT88.4 R16, [R0+0x1800] ;  /* 0x001800000010783b */ /* 0x0009e20000004200 */
[----:B------:R-:W-:Y:S01]  /*4710*/  HMMA.16816.F32 R72, R124, R80, RZ ;  /* 0x000000507c48723c */ /* 0x000fe200000018ff */
[C---:B------:R-:W-:Y:S01]  /*4720*/  FSETP.NEU.FTZ.AND P1, PT, R168.reuse, -INF , PT ;  /* 0xff800000a800780b */ /* 0x040fe20003f3d000 */
[----:B------:R-:W-:Y:S01]  /*4730*/  FMUL.FTZ R118, R168, UR6 ;  /* 0x00000006a8767c20 */ /* 0x000fe20008410000 */
[----:B------:R-:W5:Y:S01]  /*4740*/  LDSM.16.MT88.4 R176, [R216+0xa800] ;  /* 0x00a80000d8b0783b */ /* 0x000f620000004200 */
[----:B-1----:R-:W-:-:S03]  /*4750*/  FMNMX.FTZ R167, R87, R167, !PT ;  /* 0x000000a757a77209 */ /* 0x002fc60007810000 */
[----:B------:R-:W1:Y:S01]  /*4760*/  LDSM.16.MT88.4 R172, [R215+0xa800] ;  /* 0x00a80000d7ac783b */ /* 0x000e620000004200 */
[----:B------:R-:W-:Y:S01]  /*4770*/  FSEL R118, R118, RZ, P1 ;  /* 0x000000ff76767208 */ /* 0x000fe20000800000 */
[C---:B------:R-:W-:Y:S01]  /*4780*/  HMMA.16816.F32 R140, R124.reuse, R132, RZ ;  /* 0x000000847c8c723c */ /* 0x040fe200000018ff */
[C---:B------:R-:W-:Y:S01]  /*4790*/  FSETP.NEU.FTZ.AND P1, PT, R167.reuse, -INF , PT ;  /* 0xff800000a700780b */ /* 0x040fe20003f3d000 */
[----:B------:R-:W1:Y:S01]  /*47a0*/  LDSM.16.MT88.4 R28, [R214+0x800] ;  /* 0x00080000d61c783b */ /* 0x000e620000004200 */
[----:B------:R-:W-:Y:S01]  /*47b0*/  FMUL.FTZ R117, R167, UR6 ;  /* 0x00000006a7757c20 */ /* 0x000fe20008410000 */
[--C-:B------:R-:W-:Y:S01]  /*47c0*/  FFMA.FTZ R199, R71, UR6, -R118.reuse ;  /* 0x0000000647c77c23 */ /* 0x100fe20008010876 */
[--C-:B------:R-:W-:Y:S01]  /*47d0*/  FFMA.FTZ R198, R70, UR6, -R118.reuse ;  /* 0x0000000646c67c23 */ /* 0x100fe20008010876 */
[----:B------:R-:W1:Y:S01]  /*47e0*/  LDSM.16.MT88.4 R24, [R216+0xb800] ;  /* 0x00b80000d818783b */ /* 0x000e620000004200 */
[--C-:B------:R-:W-:Y:S01]  /*47f0*/  FFMA.FTZ R197, R69, UR6, -R118.reuse ;  /* 0x0000000645c57c23 */ /* 0x100fe20008010876 */
[----:B------:R-:W-:Y:S01]  /*4800*/  FSEL R117, R117, RZ, P1 ;  /* 0x000000ff75757208 */ /* 0x000fe20000800000 */
[----:B------:R-:W-:Y:S01]  /*4810*/  FFMA.FTZ R195, R68, UR6, -R118 ;  /* 0x0000000644c37c23 */ /* 0x000fe20008010876 */
[----:B------:R-:W1:Y:S01]  /*4820*/  LDSM.16.MT88.4 R20, [R215+0xb800] ;  /* 0x00b80000d714783b */ /* 0x000e620000004200 */
[C---:B------:R-:W-:Y:S01]  /*4830*/  HMMA.16816.F32 R40, R124.reuse, R48, RZ ;  /* 0x000000307c28723c */ /* 0x040fe200000018ff */
[----:B----4-:R-:W-:Y:S01]  /*4840*/  FFMA.FTZ R0, R12, UR6, -R38 ;  /* 0x000000060c007c23 */ /* 0x010fe20008010826 */
[--C-:B------:R-:W-:Y:S01]  /*4850*/  FFMA.FTZ R196, R55, UR6, -R117.reuse ;  /* 0x0000000637c47c23 */ /* 0x100fe20008010875 */
[----:B------:R-:W4:Y:S01]  /*4860*/  LDSM.16.MT88.4 R12, [R214+0x1800] ;  /* 0x00180000d60c783b */ /* 0x000f220000004200 */
[--C-:B------:R-:W-:Y:S01]  /*4870*/  FFMA.FTZ R202, R54, UR6, -R117.reuse ;  /* 0x0000000636ca7c23 */ /* 0x100fe20008010875 */
[--C-:B------:R-:W-:Y:S01]  /*4880*/  FFMA.FTZ R201, R53, UR6, -R117.reuse ;  /* 0x0000000635c97c23 */ /* 0x100fe20008010875 */
[--C-:B------:R-:W-:Y:S01]  /*4890*/  FFMA.FTZ R200, R52, UR6, -R117.reuse ;  /* 0x0000000634c87c23 */ /* 0x100fe20008010875 */
[----:B------:R-:W2:Y:S01]  /*48a0*/  MUFU.EX2 R0, R0 ;  /* 0x0000000000007308 */ /* 0x000ea20000000800 */
[C---:B------:R-:W-:Y:S01]  /*48b0*/  HMMA.16816.F32 R56, R124.reuse, R64, RZ ;  /* 0x000000407c38723c */ /* 0x040fe200000018ff */
[----:B------:R-:W-:Y:S01]  /*48c0*/  F2FP.F16.F32.PACK_AB R38, R237, R183 ;  /* 0x000000b7ed26723e */ /* 0x000fe200000000ff */
[--C-:B------:R-:W-:Y:S01]  /*48d0*/  FFMA.FTZ R203, R84, UR6, -R118.reuse ;  /* 0x0000000654cb7c23 */ /* 0x100fe20008010876 */
[----:B------:R-:W-:Y:S01]  /*48e0*/  MUFU.EX2 R199, R199 ;  /* 0x000000c700c77308 */ /* 0x000fe20000000800 */
[--C-:B------:R-:W-:Y:S01]  /*48f0*/  FFMA.FTZ R206, R116, UR6, -R117.reuse ;  /* 0x0000000674ce7c23 */ /* 0x100fe20008010875 */
[--C-:B------:R-:W-:Y:S01]  /*4900*/  FFMA.FTZ R204, R86, UR6, -R118.reuse ;  /* 0x0000000656cc7c23 */ /* 0x100fe20008010876 */
[--C-:B------:R-:W-:Y:S01]  /*4910*/  FFMA.FTZ R205, R85, UR6, -R118.reuse ;  /* 0x0000000655cd7c23 */ /* 0x100fe20008010876 */
[----:B------:R-:W3:Y:S01]  /*4920*/  MUFU.EX2 R198, R198 ;  /* 0x000000c600c67308 */ /* 0x000ee20000000800 */
[C---:B------:R-:W-:Y:S01]  /*4930*/  HMMA.16816.F32 R88, R124.reuse, R96, RZ ;  /* 0x000000607c58723c */ /* 0x040fe200000018ff */
[----:B------:R-:W-:Y:S01]  /*4940*/  FFMA.FTZ R239, R102, UR6, -R118 ;  /* 0x0000000666ef7c23 */ /* 0x000fe20008010876 */
[--C-:B------:R-:W-:Y:S01]  /*4950*/  FFMA.FTZ R207, R103, UR6, -R117.reuse ;  /* 0x0000000667cf7c23 */ /* 0x100fe20008010875 */
[----:B------:R-:W5:Y:S01]  /*4960*/  MUFU.EX2 R197, R197 ;  /* 0x000000c500c57308 */ /* 0x000f620000000800 */
[--C-:B------:R-:W-:Y:S01]  /*4970*/  FFMA.FTZ R208, R101, UR6, -R117.reuse ;  /* 0x0000000665d07c23 */ /* 0x100fe20008010875 */
[----:B--2---:R-:W-:Y:S01]  /*4980*/  F2FP.F16.F32.PACK_AB R39, R236, R0 ;  /* 0x00000000ec27723e */ /* 0x004fe200000000ff */
[----:B------:R-:W-:Y:S01]  /*4990*/  FFMA.FTZ R238, R100, UR6, -R117 ;  /* 0x0000000664ee7c23 */ /* 0x000fe20008010875 */
[----:B------:R-:W2:Y:S01]  /*49a0*/  MUFU.EX2 R195, R195 ;  /* 0x000000c300c37308 */ /* 0x000ea20000000800 */
[C---:B------:R-:W-:Y:S01]  /*49b0*/  HMMA.16816.F32 R104, R124.reuse, R112, RZ ;  /* 0x000000707c68723c */ /* 0x040fe200000018ff */
[----:B------:R-:W-:Y:S01]  /*49c0*/  ISETP.GT.U32.AND P1, PT, R184, R224, PT ;  /* 0x000000e0b800720c */ /* 0x000fe20003f24070 */
[----:B------:R-:W-:Y:S01]  /*49d0*/  FADD.FTZ R190, R0, R190 ;  /* 0x000000be00be7221 */ /* 0x000fe20000010000 */
[----:B------:R-:W-:Y:S01]  /*49e0*/  MUFU.EX2 R196, R196 ;  /* 0x000000c400c47308 */ /* 0x000fe20000000800 */
[----:B------:R-:W-:Y:S01]  /*49f0*/  FADD.FTZ R237, R237, R193 ;  /* 0x000000c1eded7221 */ /* 0x000fe20000010000 */
[----:B---3--:R-:W-:Y:S01]  /*4a00*/  F2FP.F16.F32.PACK_AB R128, R198, R199 ;  /* 0x000000c7c680723e */ /* 0x008fe200000000ff */
[----:B------:R-:W-:Y:S01]  /*4a10*/  FADD.FTZ R198, R199, R198 ;  /* 0x000000c6c7c67221 */ /* 0x000fe20000010000 */
[----:B------:R-:W3:Y:S01]  /*4a20*/  MUFU.EX2 R202, R202 ;  /* 0x000000ca00ca7308 */ /* 0x000ee20000000800 */
[----:B------:R-:W-:Y:S01]  /*4a30*/  HMMA.16816.F32 R120, R124, R8, RZ ;  /* 0x000000087c78723c */ /* 0x000fe200000018ff */
[----:B------:R-:W-:Y:S01]  /*4a40*/  FADD.FTZ R236, R236, R190 ;  /* 0x000000beecec7221 */ /* 0x000fe20000010000 */
[----:B-----5:R-:W-:Y:S01]  /*4a50*/  FADD.FTZ R198, R197, R198 ;  /* 0x000000c6c5c67221 */ /* 0x020fe20000010000 */
[----:B------:R-:W5:Y:S01]  /*4a60*/  MUFU.EX2 R201, R201 ;  /* 0x000000c900c97308 */ /* 0x000f620000000800 */
[----:B--2---:R-:W-:-:S02]  /*4a70*/  F2FP.F16.F32.PACK_AB R130, R195, R197 ;  /* 0x000000c5c382723e */ /* 0x004fc400000000ff */
[----:B------:R-:W-:Y:S01]  /*4a80*/  FADD.FTZ R198, R195, R198 ;  /* 0x000000c6c3c67221 */ /* 0x000fe20000010000 */
[----:B------:R-:W2:Y:S01]  /*4a90*/  MUFU.EX2 R200, R200 ;  /* 0x000000c800c87308 */ /* 0x000ea20000000800 */
[C---:B------:R-:W-:Y:S03]  /*4aa0*/  HMMA.16816.F32 R152, R124.reuse, R150, RZ ;  /* 0x000000967c98723c */ /* 0x040fe600000018ff */
[----:B------:R-:W1:Y:S01]  /*4ab0*/  MUFU.EX2 R203, R203 ;  /* 0x000000cb00cb7308 */ /* 0x000e620000000800 */
[----:B---3--:R-:W-:Y:S01]  /*4ac0*/  F2FP.F16.F32.PACK_AB R129, R202, R196 ;  /* 0x000000c4ca81723e */ /* 0x008fe200000000ff */
[----:B------:R-:W-:Y:S02]  /*4ad0*/  FADD.FTZ R196, R196, R202 ;  /* 0x000000cac4c47221 */ /* 0x000fe40000010000 */
[----:B------:R-:W3:Y:S01]  /*4ae0*/  MUFU.EX2 R206, R206 ;  /* 0x000000ce00ce7308 */ /* 0x000ee20000000800 */
[----:B------:R-:W-:Y:S01]  /*4af0*/  HMMA.16816.F32 R136, R124, R134, RZ ;  /* 0x000000867c88723c */ /* 0x000fe200000018ff */
[----:B-----5:R-:W-:-:S02]  /*4b00*/  FADD.FTZ R196, R201, R196 ;  /* 0x000000c4c9c47221 */ /* 0x020fc40000010000 */
[----:B------:R-:W5:Y:S01]  /*4b10*/  MUFU.EX2 R204, R204 ;  /* 0x000000cc00cc7308 */ /* 0x000f620000000800 */
[C---:B--2---:R-:W-:Y:S01]  /*4b20*/  F2FP.F16.F32.PACK_AB R131, R200.reuse, R201 ;  /* 0x000000c9c883723e */ /* 0x044fe200000000ff */
[----:B------:R-:W-:Y:S02]  /*4b30*/  FADD.FTZ R196, R200, R196 ;  /* 0x000000c4c8c47221 */ /* 0x000fe40000010000 */
[----:B------:R-:W2:Y:S01]  /*4b40*/  MUFU.EX2 R205, R205 ;  /* 0x000000cd00cd7308 */ /* 0x000ea20000000800 */
[----:B------:R-:W-:Y:S01]  /*4b50*/  HMMA.16816.F32 R44, R124, R50, RZ ;  /* 0x000000327c2c723c */ /* 0x000fe200000018ff */
[----:B-1----:R-:W-:Y:S02]  /*4b60*/  FADD.FTZ R198, R203, R198 ;  /* 0x000000c6cbc67221 */ /* 0x002fe40000010000 */
[----:B------:R-:W-:Y:S01]  /*4b70*/  MUFU.EX2 R239, R239 ;  /* 0x000000ef00ef7308 */ /* 0x000fe20000000800 */
[----:B---3--:R-:W-:-:S03]  /*4b80*/  FADD.FTZ R196, R206, R196 ;  /* 0x000000c4cec47221 */ /* 0x008fc60000010000 */
[----:B------:R-:W1:Y:S01]  /*4b90*/  MUFU.EX2 R207, R207 ;  /* 0x000000cf00cf7308 */ /* 0x000e620000000800 */
[C---:B------:R-:W-:Y:S01]  /*4ba0*/  HMMA.16816.F32 R60, R124.reuse, R66, RZ ;  /* 0x000000427c3c723c */ /* 0x040fe200000018ff */
[----:B-----5:R-:W-:Y:S02]  /*4bb0*/  FADD.FTZ R198, R204, R198 ;  /* 0x000000c6ccc67221 */ /* 0x020fe40000010000 */
[----:B------:R-:W3:Y:S02]  /*4bc0*/  MUFU.EX2 R208, R208 ;  /* 0x000000d000d07308 */ /* 0x000ee40000000800 */
[----:B--2---:R-:W-:Y:S02]  /*4bd0*/  FADD.FTZ R198, R205, R198 ;  /* 0x000000c6cdc67221 */ /* 0x004fe40000010000 */
[----:B------:R-:W2:Y:S01]  /*4be0*/  MUFU.EX2 R238, R238 ;  /* 0x000000ee00ee7308 */ /* 0x000ea20000000800 */
[----:B------:R-:W-:Y:S01]  /*4bf0*/  HMMA.16816.F32 R76, R124, R82, RZ ;  /* 0x000000527c4c723c */ /* 0x000fe200000018ff */
[----:B-1----:R-:W-:-:S07]  /*4c00*/  FADD.FTZ R196, R207, R196 ;  /* 0x000000c4cfc47221 */ /* 0x002fce0000010000 */
[----:B------:R-:W-:Y:S01]  /*4c10*/  HMMA.16816.F32 R92, R124, R98, RZ ;  /* 0x000000627c5c723c */ /* 0x000fe200000018ff */
[----:B---3--:R-:W-:-:S07]  /*4c20*/  FADD.FTZ R196, R208, R196 ;  /* 0x000000c4d0c47221 */ /* 0x008fce0000010000 */
[C---:B------:R-:W-:Y:S08]  /*4c30*/  HMMA.16816.F32 R108, R124.reuse, R114, RZ ;  /* 0x000000727c6c723c */ /* 0x040ff000000018ff */
[----:B------:R-:W-:Y:S08]  /*4c40*/  HMMA.16816.F32 R124, R124, R10, RZ ;  /* 0x0000000a7c7c723c */ /* 0x000ff000000018ff */
[C---:B------:R-:W-:Y:S08]  /*4c50*/  HMMA.16816.F32 R156, R36.reuse, R176, R156 ;  /* 0x000000b0249c723c */ /* 0x040ff0000000189c */
[C---:B------:R-:W-:Y:S08]  /*4c60*/  HMMA.16816.F32 R140, R36.reuse, R172, R140 ;  /* 0x000000ac248c723c */ /* 0x040ff0000000188c */
[C---:B------:R-:W-:Y:S08]  /*4c70*/  HMMA.16816.F32 R40, R36.reuse, R32, R40 ;  /* 0x000000202428723c */ /* 0x040ff00000001828 */
[C---:B------:R-:W-:Y:S08]  /*4c80*/  HMMA.16816.F32 R56, R36.reuse, R28, R56 ;  /* 0x0000001c2438723c */ /* 0x040ff00000001838 */
[C---:B------:R-:W-:Y:S08]  /*4c90*/  HMMA.16816.F32 R72, R36.reuse, R24, R72 ;  /* 0x000000182448723c */ /* 0x040ff00000001848 */
        /* <DEDUP_REMOVED lines=29> */
[C---:B------:R-:W-:Y:S01]  /*4e70*/  F2FP.F16.F32.PACK_AB R10, R239.reuse, R205 ;  /* 0x000000cdef0a723e */ /* 0x040fe200000000ff */
[----:B------:R-:W-:Y:S01]  /*4e80*/  FADD.FTZ R239, R239, R198 ;  /* 0x000000c6efef7221 */ /* 0x000fe20000010000 */
[C---:B--2---:R-:W-:Y:S01]  /*4e90*/  F2FP.F16.F32.PACK_AB R11, R238.reuse, R208 ;  /* 0x000000d0ee0b723e */ /* 0x044fe200000000ff */
        /* <DEDUP_REMOVED lines=19> */
[----:B------:R-:W-:Y:S01]  /*4fd0*/  VIADD R213, R180, 0xfffffffe ;  /* 0xfffffffeb4d57836 */ /* 0x000fe20000000000 */
[----:B------:R-:W-:-:S04]  /*4fe0*/  DEPBAR.LE SB0, 0x0 ;  /* 0x000080000000791a */ /* 0x000fc80000000000 */
[----:B------:R-:W-:-:S04]  /*4ff0*/  IMAD.WIDE.U32 R10, R213, R2, RZ ;  /* 0x00000002d50a7225 */ /* 0x000fc800078e00ff */
[C---:B------:R-:W-:Y:S01]  /*5000*/  IMAD.SHL.U32 R9, R10.reuse, 0x20, RZ ;  /* 0x000000200a097824 */ /* 0x040fe200078e00ff */
[----:B------:R-:W-:Y:S01]  /*5010*/  BAR.SYNC.DEFER_BLOCKING 0x0 ;  /* 0x0000000000007b1d */ /* 0x000fe20000010000 */
[----:B------:R-:W-:Y:S01]  /*5020*/  IMAD R0, R213, R3, R11 ;  /* 0x00000003d5007224 */ /* 0x000fe200078e020b */
[----:B------:R-:W-:Y:S01]  /*5030*/  LEA R12, P2, R10, R221, 0x6 ;  /* 0x000000dd0a0c7211 */ /* 0x000fe200078430ff */
[--C-:B------:R-:W-:Y:S01]  /*5040*/  IMAD.IADD R242, R5, 0x1, R4.reuse ;  /* 0x0000000105f27824 */ /* 0x100fe200078e0204 */
[----:B------:R-:W-:Y:S01]  /*5050*/  LEA R9, P1, R2, R9, 0x4 ;  /* 0x0000000902097211 */ /* 0x000fe200078220ff */
[----:B------:R-:W-:Y:S01]  /*5060*/  IMAD.IADD R212, R218, 0x1, R4 ;  /* 0x00000001dad47824 */ /* 0x000fe200078e0204 */
[C-C-:B------:R-:W-:Y:S01]  /*5070*/  SHF.L.U64.HI R8, R10.reuse, 0x5, R0.reuse ;  /* 0x000000050a087819 */ /* 0x140fe20000010200 */
[----:B------:R-:W-:Y:S01]  /*5080*/  IMAD.MOV.U32 R181, RZ, RZ, 0x40 ;  /* 0x00000040ffb57424 */ /* 0x000fe200078e00ff */
[----:B------:R-:W-:Y:S02]  /*5090*/  LEA.HI.X R13, R10, R220, R0, 0x6, P2 ;  /* 0x000000dc0a0d7211 */ /* 0x000fe400010f3400 */
[----:B------:R-:W-:-:S02]  /*50a0*/  LEA.HI.X R8, R2, R8, R3, 0x4, P1 ;  /* 0x0000000802087211 */ /* 0x000fc400008f2403 */
[----:B------:R-:W-:Y:S02]  /*50b0*/  LEA R10, P1, R9, R221, 0x1 ;  /* 0x000000dd090a7211 */ /* 0x000fe400078208ff */
[----:B------:R-:W-:Y:S02]  /*50c0*/  SEL R181, R181, 0xffffffc0, !P0 ;  /* 0xffffffc0b5b57807 */ /* 0x000fe40004000000 */
[----:B------:R-:W-:-:S03]  /*50d0*/  LEA.HI.X R11, R9, R220, R8, 0x1, P1 ;  /* 0x000000dc090b7211 */ /* 0x000fc600008f0c08 */
[--C-:B------:R-:W-:Y:S02]  /*50e0*/  IMAD.IADD R183, R218, 0x1, R181.reuse ;  /* 0x00000001dab77824 */ /* 0x100fe400078e02b5 */
        /* <DEDUP_REMOVED lines=22> */
[----:B------:R-:W0:Y:S05]  /*5250*/  LDGDEPBAR ;  /* 0x00000000000079af */ /* 0x000e2a0000000000 */
[C---:B---3--:R-:W-:Y:S08]  /*5260*/  HMMA.16816.F32 R32, R28.reuse, R208, RZ ;  /* 0x000000d01c20723c */ /* 0x048ff000000018ff */
[C---:B------:R-:W-:Y:S08]  /*5270*/  HMMA.16816.F32 R184, R28.reuse, R178, RZ ;  /* 0x000000b21cb8723c */ /* 0x040ff000000018ff */
[----:B------:R-:W-:Y:S08]  /*5280*/  HMMA.16816.F32 R28, R28, R210, RZ ;  /* 0x000000d21c1c723c */ /* 0x000ff000000018ff */
        /* <DEDUP_REMOVED lines=8> */
[----:B------:R-:W-:Y:S08]  /*5310*/  HMMA.16816.F32 R24, R24, R210, RZ ;  /* 0x000000d21818723c */ /* 0x000ff000000018ff */
[C---:B-----5:R-:W-:Y:S08]  /*5320*/  HMMA.16816.F32 R12, R192.reuse, R204, R12 ;  /* 0x000000ccc00c723c */ /* 0x060ff0000000180c */
[C---:B------:R-:W-:Y:S08]  /*5330*/  HMMA.16816.F32 R172, R192.reuse, R196, R172 ;  /* 0x000000c4c0ac723c */ /* 0x040ff000000018ac */
[C---:B------:R-:W-:Y:S01]  /*5340*/  HMMA.16816.F32 R176, R192.reuse, R206, R176 ;  /* 0x000000cec0b0723c */ /* 0x040fe200000018b0 */
[----:B------:R-:W-:Y:S07]  /*5350*/  LDSM.16.M88.4 R204, [R217+UR5+0x9000] ;  /* 0x00900005d9cc783b */ /* 0x000fee0008000200 */
[----:B------:R-:W-:Y:S01]  /*5360*/  HMMA.16816.F32 R24, R192, R198, R24 ;  /* 0x000000c6c018723c */ /* 0x000fe20000001818 */
[----:B------:R-:W-:Y:S04]  /*5370*/  LDSM.16.M88.4 R196, [R182+0x2000] ;  /* 0x00200000b6c4783b */ /* 0x000fe80000000200 */
[----:B------:R-:W2:Y:S03]  /*5380*/  LDSM.16.M88.4 R192, [R0+0x8000] ;  /* 0x0080000000c0783b */ /* 0x000ea60000000200 */
[C---:B------:R-:W-:Y:S08]  /*5390*/  HMMA.16816.F32 R188, R20.reuse, R16, R188 ;  /* 0x0000001014bc723c */ /* 0x040ff000000018bc */
[C---:B------:R-:W-:Y:S08]  /*53a0*/  HMMA.16816.F32 R32, R20.reuse, R200, R32 ;  /* 0x000000c81420723c */ /* 0x040ff00000001820 */
[C---:B------:R-:W-:Y:S08]  /*53b0*/  HMMA.16816.F32 R184, R20.reuse, R18, R184 ;  /* 0x0000001214b8723c */ /* 0x040ff000000018b8 */
[----:B------:R-:W-:Y:S01]  /*53c0*/  HMMA.16816.F32 R28, R20, R202, R28 ;  /* 0x000000ca141c723c */ /* 0x000fe2000000181c */
[----:B------:R-:W3:Y:S07]  /*53d0*/  LDSM.16.M88.4 R20, [R0+0x8800] ;  /* 0x008800000014783b */ /* 0x000eee0000000200 */
[C---:B-1----:R-:W-:Y:S08]  /*53e0*/  HMMA.16816.F32 R12, R8.reuse, R16, R12 ;  /* 0x00000010080c723c */ /* 0x042ff0000000180c */
[C---:B------:R-:W-:Y:S01]  /*53f0*/  HMMA.16816.F32 R176, R8.reuse, R18, R176 ;  /* 0x0000001208b0723c */ /* 0x040fe200000018b0 */
[----:B------:R-:W1:Y:S07]  /*5400*/  LDSM.16.M88.4 R16, [R182] ;  /* 0x00000000b610783b */ /* 0x000e6e0000000200 */
[C---:B------:R-:W-:Y:S08]  /*5410*/  HMMA.16816.F32 R172, R8.reuse, R200, R172 ;  /* 0x000000c808ac723c */ /* 0x040ff000000018ac */
[----:B------:R-:W-:Y:S01]  /*5420*/  HMMA.16816.F32 R24, R8, R202, R24 ;  /* 0x000000ca0818723c */ /* 0x000fe20000001818 */
[----:B------:R-:W4:Y:S04]  /*5430*/  LDSM.16.M88.4 R8, [R218+0x6000] ;  /* 0x00600000da08783b */ /* 0x000f280000000200 */
[----:B------:R-:W5:Y:S03]  /*5440*/  LDSM.16.M88.4 R200, [R217+UR5+0x9800] ;  /* 0x00980005d9c8783b */ /* 0x000f660008000200 */
[C---:B--2---:R-:W-:Y:S08]  /*5450*/  HMMA.16816.F32 R188, R196.reuse, R192, R188 ;  /* 0x000000c0c4bc723c */ /* 0x044ff000000018bc */
[C---:B------:R-:W-:Y:S08]  /*5460*/  HMMA.16816.F32 R184, R196.reuse, R194, R184 ;  /* 0x000000c2c4b8723c */ /* 0x040ff000000018b8 */
[C---:B---3--:R-:W-:Y:S08]  /*5470*/  HMMA.16816.F32 R32, R196.reuse, R20, R32 ;  /* 0x00000014c420723c */ /* 0x048ff00000001820 */
[----:B------:R-:W-:Y:S01]  /*5480*/  HMMA.16816.F32 R28, R196, R22, R28 ;  /* 0x00000016c41c723c */ /* 0x000fe2000000181c */
[----:B------:R-:W2:Y:S07]  /*5490*/  LDSM.16.M88.4 R196, [R218+0x4000] ;  /* 0x00400000dac4783b */ /* 0x000eae0000000200 */
[C---:B-1----:R-:W-:Y:S08]  /*54a0*/  HMMA.16816.F32 R12, R16.reuse, R192, R12 ;  /* 0x000000c0100c723c */ /* 0x042ff0000000180c */
[C---:B------:R-:W-:Y:S01]  /*54b0*/  HMMA.16816.F32 R176, R16.reuse, R194, R176 ;  /* 0x000000c210b0723c */ /* 0x040fe200000018b0 */
[----:B------:R-:W-:Y:S07]  /*54c0*/  LDSM.16.M88.4 R192, [R242+0x9800] ;  /* 0x00980000f2c0783b */ /* 0x000fee0000000200 */
[C---:B------:R-:W-:Y:S08]  /*54d0*/  HMMA.16816.F32 R172, R16.reuse, R20, R172 ;  /* 0x0000001410ac723c */ /* 0x040ff000000018ac */
[----:B------:R-:W-:Y:S01]  /*54e0*/  HMMA.16816.F32 R24, R16, R22, R24 ;  /* 0x000000161018723c */ /* 0x000fe20000001818 */
[----:B------:R-:W-:Y:S04]  /*54f0*/  LDSM.16.M88.4 R20, [R212+0x6000] ;  /* 0x00600000d414783b */ /* 0x000fe80000000200 */
[----:B------:R-:W1:Y:S03]  /*5500*/  LDSM.16.M88.4 R16, [R242+0x9000] ;  /* 0x00900000f210783b */ /* 0x000e660000000200 */
[C---:B----4-:R-:W-:Y:S08]  /*5510*/  HMMA.16816.F32 R188, R8.reuse, R204, R188 ;  /* 0x000000cc08bc723c */ /* 0x050ff000000018bc */
[C---:B------:R-:W-:Y:S08]  /*5520*/  HMMA.16816.F32 R184, R8.reuse, R206, R184 ;  /* 0x000000ce08b8723c */ /* 0x040ff000000018b8 */
[C---:B-----5:R-:W-:Y:S08]  /*5530*/  HMMA.16816.F32 R32, R8.reuse, R200, R32 ;  /* 0x000000c80820723c */ /* 0x060ff00000001820 */
[----:B------:R-:W-:Y:S01]  /*5540*/  HMMA.16816.F32 R28, R8, R202, R28 ;  /* 0x000000ca081c723c */ /* 0x000fe2000000181c */
[----:B------:R3:W4:Y:S07]  /*5550*/  LDSM.16.M88.4 R8, [R212+0x4000] ;  /* 0x00400000d408783b */ /* 0x00072e0000000200 */
[C---:B--2---:R-:W-:Y:S08]  /*5560*/  HMMA.16816.F32 R12, R196.reuse, R204, R12 ;  /* 0x000000ccc40c723c */ /* 0x044ff0000000180c */
[C---:B------:R-:W-:Y:S01]  /*5570*/  HMMA.16816.F32 R176, R196.reuse, R206, R176 ;  /* 0x000000cec4b0723c */ /* 0x040fe200000018b0 */
[----:B------:R-:W-:Y:S07]  /*5580*/  LDSM.16.M88.4 R204, [R183+0x4000] ;  /* 0x00400000b7cc783b */ /* 0x000fee0000000200 */
[----:B------:R-:W-:Y:S01]  /*5590*/  HMMA.16816.F32 R172, R196, R200, R172 ;  /* 0x000000c8c4ac723c */ /* 0x000fe200000018ac */
[----:B---3--:R-:W-:-:S07]  /*55a0*/  IMAD R212, R180, 0x20, R241 ;  /* 0x00000020b4d47824 */ /* 0x008fce00078e02f1 */
[----:B------:R-:W-:Y:S01]  /*55b0*/  HMMA.16816.F32 R24, R196, R202, R24 ;  /* 0x000000cac418723c */ /* 0x000fe20000001818 */
[----:B------:R-:W2:Y:S04]  /*55c0*/  LDSM.16.M88.4 R196, [R181+0x9000] ;  /* 0x00900000b5c4783b */ /* 0x000ea80000000200 */
[----:B------:R-:W3:Y:S03]  /*55d0*/  LDSM.16.M88.4 R200, [R183+0x6000] ;  /* 0x00600000b7c8783b */ /* 0x000ee60000000200 */
[C---:B-1----:R-:W-:Y:S08]  /*55e0*/  HMMA.16816.F32 R188, R20.reuse, R16, R188 ;  /* 0x0000001014bc723c */ /* 0x042ff000000018bc */
[C---:B------:R-:W-:Y:S08]  /*55f0*/  HMMA.16816.F32 R184, R20.reuse, R18, R184 ;  /* 0x0000001214b8723c */ /* 0x040ff000000018b8 */
[C---:B------:R-:W-:Y:S08]  /*5600*/  HMMA.16816.F32 R32, R20.reuse, R192, R32 ;  /* 0x000000c01420723c */ /* 0x040ff00000001820 */
[----:B------:R-:W-:Y:S01]  /*5610*/  HMMA.16816.F32 R28, R20, R194, R28 ;  /* 0x000000c2141c723c */ /* 0x000fe2000000181c */
[----:B------:R-:W-:Y:S07]  /*5620*/  LDSM.16.M88.4 R20, [R182+0x4000] ;  /* 0x00400000b614783b */ /* 0x000fee0000000200 */
[C---:B----4-:R-:W-:Y:S08]  /*5630*/  HMMA.16816.F32 R12, R8.reuse, R16, R12 ;  /* 0x00000010080c723c */ /* 0x050ff0000000180c */
[C---:B------:R-:W-:Y:S01]  /*5640*/  HMMA.16816.F32 R176, R8.reuse, R18, R176 ;  /* 0x0000001208b0723c */ /* 0x040fe200000018b0 */
[----:B------:R-:W1:Y:S07]  /*5650*/  LDSM.16.M88.4 R16, [R0+0x9000] ;  /* 0x009000000010783b */ /* 0x000e6e0000000200 */
[C---:B------:R-:W-:Y:S08]  /*5660*/  HMMA.16816.F32 R172, R8.reuse, R192, R172 ;  /* 0x000000c008ac723c */ /* 0x040ff000000018ac */
[----:B------:R-:W-:Y:S01]  /*5670*/  HMMA.16816.F32 R24, R8, R194, R24 ;  /* 0x000000c20818723c */ /* 0x000fe20000001818 */
[----:B------:R-:W4:Y:S04]  /*5680*/  LDSM.16.M88.4 R192, [R181+0x9800] ;  /* 0x00980000b5c0783b */ /* 0x000f280000000200 */
[----:B------:R-:W-:Y:S03]  /*5690*/  LDSM.16.M88.4 R8, [R182+0x6000] ;  /* 0x00600000b608783b */ /* 0x000fe60000000200 */
[-C--:B--2---:R-:W-:Y:S08]  /*56a0*/  HMMA.16816.F32 R12, R204, R196.reuse, R12 ;  /* 0x000000c4cc0c723c */ /* 0x084ff0000000180c */
[C---:B---3--:R-:W-:Y:S08]  /*56b0*/  HMMA.16816.F32 R188, R200.reuse, R196, R188 ;  /* 0x000000c4c8bc723c */ /* 0x048ff000000018bc */
[-C--:B------:R-:W-:Y:S08]  /*56c0*/  HMMA.16816.F32 R184, R200, R198.reuse, R184 ;  /* 0x000000c6c8b8723c */ /* 0x080ff000000018b8 */
[----:B------:R-:W-:Y:S01]  /*56d0*/  HMMA.16816.F32 R176, R204, R198, R176 ;  /* 0x000000c6ccb0723c */ /* 0x000fe200000018b0 */
[----:B------:R-:W2:Y:S01]  /*56e0*/  LDSM.16.M88.4 R196, [R0+0x9800] ;  /* 0x0098000000c4783b */ /* 0x000ea20000000200 */
[----:B------:R-:W-:-:S06]  /*56f0*/  DEPBAR.LE SB0, 0x0 ;  /* 0x000080000000791a */ /* 0x000fcc0000000000 */
[----:B-1----:R-:W-:Y:S08]  /*5700*/  HMMA.16816.F32 R12, R20, R16, R12 ;  /* 0x00000010140c723c */ /* 0x002ff0000000180c */
[C---:B----4-:R-:W-:Y:S08]  /*5710*/  HMMA.16816.F32 R172, R204.reuse, R192, R172 ;  /* 0x000000c0ccac723c */ /* 0x050ff000000018ac */
[----:B------:R-:W-:Y:S03]  /*5720*/  HMMA.16816.F32 R24, R204, R194, R24 ;  /* 0x000000c2cc18723c */ /* 0x000fe60000001818 */
[----:B------:R-:W-:Y:S01]  /*5730*/  FMUL.FTZ R14, R14, UR4 ;  /* 0x000000040e0e7c20 */ /* 0x000fe20008410000 */
[----:B------:R-:W-:Y:S01]  /*5740*/  FMUL.FTZ R15, R15, UR4 ;  /* 0x000000040f0f7c20 */ /* 0x000fe20008410000 */
[----:B------:R-:W-:Y:S01]  /*5750*/  FMUL.FTZ R12, R12, UR4 ;  /* 0x000000040c0c7c20 */ /* 0x000fe20008410000 */
[----:B------:R-:W-:-:S02]  /*5760*/  FMUL.FTZ R13, R13, UR4 ;  /* 0x000000040d0d7c20 */ /* 0x000fc40008410000 */
[C---:B------:R-:W-:Y:S01]  /*5770*/  HMMA.16816.F32 R28, R200.reuse, R194, R28 ;  /* 0x000000c2c81c723c */ /* 0x040fe2000000181c */
[----:B------:R-:W-:Y:S07]  /*5780*/  MUFU.TANH R14, R14 ;  /* 0x0000000e000e7308 */ /* 0x000fee0000002400 */
[----:B------:R-:W-:Y:S01]  /*5790*/  HMMA.16816.F32 R32, R200, R192, R32 ;  /* 0x000000c0c820723c */ /* 0x000fe20000001820 */
[----:B------:R-:W-:Y:S07]  /*57a0*/  MUFU.TANH R15, R15 ;  /* 0x0000000f000f7308 */ /* 0x000fee0000002400 */
[C---:B------:R-:W-:Y:S01]  /*57b0*/  HMMA.16816.F32 R176, R20.reuse, R18, R176 ;  /* 0x0000001214b0723c */ /* 0x040fe200000018b0 */
[----:B------:R-:W-:Y:S07]  /*57c0*/  MUFU.TANH R12, R12 ;  /* 0x0000000c000c7308 */ /* 0x000fee0000002400 */
[----:B--2---:R-:W-:Y:S01]  /*57d0*/  HMMA.16816.F32 R172, R20, R196, R172 ;  /* 0x000000c414ac723c */ /* 0x004fe200000018ac */
[----:B------:R-:W-:Y:S07]  /*57e0*/  MUFU.TANH R13, R13 ;  /* 0x0000000d000d7308 */ /* 0x000fee0000002400 */
[----:B------:R-:W-:Y:S03]  /*57f0*/  HMMA.16816.F32 R188, R8, R16, R188 ;  /* 0x0000001008bc723c */ /* 0x000fe600000018bc */
[----:B------:R-:W-:-:S05]  /*5800*/  FMUL.FTZ R177, R177, UR4 ;  /* 0x00000004b1b17c20 */ /* 0x000fca0008410000 */
[----:B------:R-:W-:Y:S01]  /*5810*/  HMMA.16816.F32 R24, R20, R198, R24 ;  /* 0x000000c61418723c */ /* 0x000fe20000001818 */
[----:B------:R-:W-:Y:S02]  /*5820*/  VIADD R23, R212, 0xffffffd0 ;  /* 0xffffffd0d4177836 */ /* 0x000fe40000000000 */
[----:B------:R-:W-:Y:S01]  /*5830*/  FMUL.FTZ R174, R174, UR4 ;  /* 0x00000004aeae7c20 */ /* 0x000fe20008410000 */
[C---:B------:R-:W-:Y:S02]  /*5840*/  VIADD R22, R212.reuse, 0xffffffd1 ;  /* 0xffffffd1d4167836 */ /* 0x040fe40000000000 */
[----:B------:R-:W-:Y:S01]  /*5850*/  VIADD R21, R212, 0xffffffd8 ;  /* 0xffffffd8d4157836 */ /* 0x000fe20000000000 */
[----:B------:R1:W2:Y:S01]  /*5860*/  MUFU.TANH R200, R174 ;  /* 0x000000ae00c87308 */ /* 0x0002a20000002400 */
[C---:B------:R-:W-:Y:S01]  /*5870*/  HMMA.16816.F32 R184, R8.reuse, R18, R184 ;  /* 0x0000001208b8723c */ /* 0x040fe200000018b8 */
[----:B------:R-:W-:Y:S01]  /*5880*/  FMUL.FTZ R18, R178, UR4 ;  /* 0x00000004b2127c20 */ /* 0x000fe20008410000 */
[----:B------:R-:W-:Y:S01]  /*5890*/  FMUL.FTZ R19, R179, UR4 ;  /* 0x00000004b3137c20 */ /* 0x000fe20008410000 */
[----:B------:R-:W-:Y:S01]  /*58a0*/  FMUL.FTZ R16, R188, UR4 ;  /* 0x00000004bc107c20 */ /* 0x000fe20008410000 */
[----:B------:R-:W-:Y:S01]  /*58b0*/  FMUL.FTZ R17, R189, UR4 ;  /* 0x00000004bd117c20 */ /* 0x000fe20008410000 */
[----:B------:R-:W-:Y:S01]  /*58c0*/  VIADD R20, R212, 0xffffffd9 ;  /* 0xffffffd9d4147836 */ /* 0x000fe20000000000 */
[C---:B------:R-:W-:Y:S01]  /*58d0*/  ISETP.GT.AND P4, PT, R171.reuse, R23, PT ;  /* 0x00000017ab00720c */ /* 0x040fe20003f84270 */
[----:B------:R-:W3:Y:S01]  /*58e0*/  MUFU.TANH R18, R18 ;  /* 0x0000001200127308 */ /* 0x000ee20000002400 */
[----:B------:R-:W-:Y:S01]  /*58f0*/  HMMA.16816.F32 R28, R8, R198, R28 ;  /* 0x000000c6081c723c */ /* 0x000fe2000000181c */
[----:B------:R-:W-:-:S02]  /*5900*/  ISETP.GT.AND P6, PT, R171, R22, PT ;  /* 0x00000016ab00720c */ /* 0x000fc40003fc4270 */
[----:B------:R-:W-:Y:S01]  /*5910*/  FMUL.FTZ R26, R26, UR4 ;  /* 0x000000041a1a7c20 */ /* 0x000fe20008410000 */
[----:B------:R-:W-:Y:S01]  /*5920*/  FMUL.FTZ R27, R27, UR4 ;  /* 0x000000041b1b7c20 */ /* 0x000fe20008410000 */
[----:B------:R-:W-:Y:S02]  /*5930*/  FMUL.FTZ R24, R24, UR4 ;  /* 0x0000000418187c20 */ /* 0x000fe40008410000 */
[----:B------:R-:W-:Y:S01]  /*5940*/  MUFU.TANH R19, R19 ;  /* 0x0000001300137308 */ /* 0x000fe20000002400 */
[----:B------:R-:W-:Y:S01]  /*5950*/  HMMA.16816.F32 R32, R8, R196, R32 ;  /* 0x000000c40820723c */ /* 0x000fe20000001820 */
[----:B-1----:R-:W-:Y:S01]  /*5960*/  FMUL.FTZ R174, R175, UR4 ;  /* 0x00000004afae7c20 */ /* 0x002fe20008410000 */
[----:B------:R-:W-:Y:S02]  /*5970*/  VIADD R10, R212, 0xffffffc0 ;  /* 0xffffffc0d40a7836 */ /* 0x000fe40000000000 */
[----:B------:R-:W-:Y:S01]  /*5980*/  FMUL.FTZ R178, R184, UR4 ;  /* 0x00000004b8b27c20 */ /* 0x000fe20008410000 */
[----:B------:R-:W-:Y:S01]  /*5990*/  FMUL.FTZ R179, R185, UR4 ;  /* 0x00000004b9b37c20 */ /* 0x000fe20008410000 */
[----:B------:R-:W-:Y:S01]  /*59a0*/  VIADD R11, R212, 0xffffffc1 ;  /* 0xffffffc1d40b7836 */ /* 0x000fe20000000000 */
[----:B--2---:R-:W-:Y:S01]  /*59b0*/  FSEL R200, R200, -INF , !P4 ;  /* 0xff800000c8c87808 */ /* 0x004fe20006000000 */
[----:B------:R-:W-:Y:S01]  /*59c0*/  MUFU.TANH R16, R16 ;  /* 0x0000001000107308 */ /* 0x000fe20000002400 */
[C---:B------:R-:W-:Y:S01]  /*59d0*/  VIADD R8, R212.reuse, 0xffffffc8 ;  /* 0xffffffc8d4087836 */ /* 0x040fe20000000000 */
[----:B------:R-:W-:Y:S01]  /*59e0*/  ISETP.GT.AND P5, PT, R171, R10, PT ;  /* 0x0000000aab00720c */ /* 0x000fe20003fa4270 */
[----:B------:R-:W-:-:S02]  /*59f0*/  VIADD R9, R212, 0xffffffc9 ;  /* 0xffffffc9d4097836 */ /* 0x000fc40000000000 */
[----:B------:R-:W-:Y:S01]  /*5a00*/  FMUL.FTZ R29, R29, UR4 ;  /* 0x000000041d1d7c20 */ /* 0x000fe20008410000 */
[----:B------:R-:W-:Y:S01]  /*5a10*/  FMUL.FTZ R28, R28, UR4 ;  /* 0x000000041c1c7c20 */ /* 0x000fe20008410000 */
[C---:B------:R-:W-:Y:S01]  /*5a20*/  ISETP.GT.AND P3, PT, R171.reuse, R11, PT ;  /* 0x0000000bab00720c */ /* 0x040fe20003f64270 */
[----:B------:R-:W-:Y:S01]  /*5a30*/  MUFU.TANH R17, R17 ;  /* 0x0000001100117308 */ /* 0x000fe20000002400 */
[C---:B------:R-:W-:Y:S02]  /*5a40*/  ISETP.GT.AND P1, PT, R171.reuse, R8, PT ;  /* 0x00000008ab00720c */ /* 0x040fe40003f24270 */
[----:B------:R-:W-:Y:S01]  /*5a50*/  ISETP.GT.AND P2, PT, R171, R9, PT ;  /* 0x00000009ab00720c */ /* 0x000fe20003f44270 */
[----:B------:R-:W-:Y:S01]  /*5a60*/  FMUL.FTZ R32, R32, UR4 ;  /* 0x0000000420207c20 */ /* 0x000fe20008410000 */
[----:B---3--:R-:W-:Y:S01]  /*5a70*/  FSEL R18, R18, -INF , !P1 ;  /* 0xff80000012127808 */ /* 0x008fe20004800000 */
[----:B------:R-:W-:Y:S01]  /*5a80*/  FMUL.FTZ R34, R34, UR4 ;  /* 0x0000000422227c20 */ /* 0x000fe20008410000 */
[C---:B------:R-:W-:Y:S01]  /*5a90*/  ISETP.GT.AND P1, PT, R170.reuse, R10, PT ;  /* 0x0000000aaa00720c */ /* 0x040fe20003f24270 */
[----:B------:R-:W1:Y:S01]  /*5aa0*/  MUFU.TANH R174, R174 ;  /* 0x000000ae00ae7308 */ /* 0x000e620000002400 */
[----:B------:R-:W-:Y:S01]  /*5ab0*/  ISETP.GT.AND P4, PT, R170, R8, PT ;  /* 0x00000008aa00720c */ /* 0x000fe20003f84270 */
[----:B------:R-:W-:-:S06]  /*5ac0*/  FMUL.FTZ R35, R35, UR4 ;  /* 0x0000000423237c20 */ /* 0x000fcc0008410000 */
[----:B------:R2:W3:Y:S08]  /*5ad0*/  MUFU.TANH R198, R26 ;  /* 0x0000001a00c67308 */ /* 0x0004f00000002400 */
[----:B------:R4:W5:Y:S01]  /*5ae0*/  MUFU.TANH R197, R27 ;  /* 0x0000001b00c57308 */ /* 0x0009620000002400 */
[----:B-1----:R-:W-:Y:S01]  /*5af0*/  FSEL R199, R174, -INF , !P6 ;  /* 0xff800000aec77808 */ /* 0x002fe20007000000 */
[----:B------:R-:W-:Y:S01]  /*5b00*/  FMUL.FTZ R174, R186, UR4 ;  /* 0x00000004baae7c20 */ /* 0x000fe20008410000 */
[----:B------:R-:W-:-:S05]  /*5b10*/  ISETP.GT.AND P6, PT, R170, R9, PT ;  /* 0x00000009aa00720c */ /* 0x000fca0003fc4270 */
[----:B------:R1:W-:Y:S01]  /*5b20*/  MUFU.TANH R251, R29 ;  /* 0x0000001d00fb7308 */ /* 0x0003e20000002400 */
[----:B--2---:R-:W-:-:S07]  /*5b30*/  FMUL.FTZ R26, R33, UR4 ;  /* 0x00000004211a7c20 */ /* 0x004fce0008410000 */
[----:B------:R-:W2:Y:S01]  /*5b40*/  MUFU.TANH R178, R178 ;  /* 0x000000b200b27308 */ /* 0x000ea20000002400 */
[----:B----4-:R-:W-:Y:S02]  /*5b50*/  FSEL R27, R14, -INF , !P5 ;  /* 0xff8000000e1b7808 */ /* 0x010fe40006800000 */
[----:B------:R-:W-:Y:S02]  /*5b60*/  FSEL R14, R15, -INF , !P3 ;  /* 0xff8000000f0e7808 */ /* 0x000fe40005800000 */
[----:B------:R-:W-:-:S03]  /*5b70*/  FSEL R15, R19, -INF , !P2 ;  /* 0xff800000130f7808 */ /* 0x000fc60005000000 */
[----:B------:R4:W2:Y:S01]  /*5b80*/  MUFU.TANH R252, R28 ;  /* 0x0000001c00fc7308 */ /* 0x0008a20000002400 */
[C---:B------:R-:W-:Y:S01]  /*5b90*/  ISETP.GT.AND P5, PT, R171.reuse, R21, PT ;  /* 0x00000015ab00720c */ /* 0x040fe20003fa4270 */
[----:B-1----:R-:W-:Y:S01]  /*5ba0*/  FMUL.FTZ R29, R190, UR4 ;  /* 0x00000004be1d7c20 */ /* 0x002fe20008410000 */
[----:B------:R-:W-:Y:S01]  /*5bb0*/  ISETP.GT.AND P3, PT, R171, R20, PT ;  /* 0x00000014ab00720c */ /* 0x000fe20003f64270 */
[----:B------:R-:W-:Y:S01]  /*5bc0*/  FMUL.FTZ R171, R187, UR4 ;  /* 0x00000004bbab7c20 */ /* 0x000fe20008410000 */
[----:B------:R-:W-:Y:S02]  /*5bd0*/  ISETP.GT.AND P2, PT, R170, R11, PT ;  /* 0x0000000baa00720c */ /* 0x000fe40003f44270 */
[----:B---3--:R-:W-:Y:S01]  /*5be0*/  FSEL R198, R198, -INF , !P5 ;  /* 0xff800000c6c67808 */ /* 0x008fe20006800000 */
[----:B------:R-:W1:Y:S01]  /*5bf0*/  MUFU.TANH R32, R32 ;  /* 0x0000002000207308 */ /* 0x000e620000002400 */
[----:B-----5:R-:W-:Y:S02]  /*5c00*/  FSEL R197, R197, -INF , !P3 ;  /* 0xff800000c5c57808 */ /* 0x020fe40005800000 */
[----:B------:R-:W-:-:S02]  /*5c10*/  FSEL R19, R16, -INF , !P1 ;  /* 0xff80000010137808 */ /* 0x000fc40004800000 */
[----:B------:R-:W-:Y:S02]  /*5c20*/  FSEL R17, R17, -INF , !P2 ;  /* 0xff80000011117808 */ /* 0x000fe40005000000 */
[C---:B------:R-:W-:Y:S01]  /*5c30*/  ISETP.GT.AND P5, PT, R170.reuse, R23, PT ;  /* 0x00000017aa00720c */ /* 0x040fe20003fa4270 */
[----:B------:R-:W3:Y:S01]  /*5c40*/  MUFU.TANH R179, R179 ;  /* 0x000000b300b37308 */ /* 0x000ee20000002400 */
[C---:B------:R-:W-:Y:S01]  /*5c50*/  ISETP.GT.AND P3, PT, R170.reuse, R22, PT ;  /* 0x00000016aa00720c */ /* 0x040fe20003f64270 */
[----:B----4-:R-:W-:Y:S01]  /*5c60*/  FMUL.FTZ R28, R191, UR4 ;  /* 0x00000004bf1c7c20 */ /* 0x010fe20008410000 */
[C---:B------:R-:W-:Y:S02]  /*5c70*/  ISETP.GT.AND P1, PT, R170.reuse, R21, PT ;  /* 0x00000015aa00720c */ /* 0x040fe40003f24270 */
[----:B------:R-:W-:Y:S01]  /*5c80*/  ISETP.GT.AND P2, PT, R170, R20, PT ;  /* 0x00000014aa00720c */ /* 0x000fe20003f44270 */
[----:B------:R-:W-:Y:S01]  /*5c90*/  FMUL.FTZ R170, R176, UR4 ;  /* 0x00000004b0aa7c20 */ /* 0x000fe20008410000 */
[----:B--2---:R-:W-:Y:S01]  /*5ca0*/  FSEL R178, R178, -INF , !P4 ;  /* 0xff800000b2b27808 */ /* 0x004fe20006000000 */
[----:B------:R-:W2:Y:S01]  /*5cb0*/  MUFU.TANH R26, R26 ;  /* 0x0000001a001a7308 */ /* 0x000ea20000002400 */
[----:B------:R-:W-:-:S02]  /*5cc0*/  ISETP.GT.AND P4, PT, R234, R10, PT ;  /* 0x0000000aea00720c */ /* 0x000fc40003f84270 */
[----:B------:R-:W-:Y:S02]  /*5cd0*/  FSEL R252, R252, -INF , !P1 ;  /* 0xff800000fcfc7808 */ /* 0x000fe40004800000 */
[----:B-1----:R-:W-:Y:S02]  /*5ce0*/  FSEL R33, R32, -INF , !P5 ;  /* 0xff80000020217808 */ /* 0x002fe40006800000 */
[----:B------:R-:W-:Y:S01]  /*5cf0*/  ISETP.GT.AND P1, PT, R169, R10, PT ;  /* 0x0000000aa900720c */ /* 0x000fe20003f24270 */
[----:B------:R-:W1:Y:S01]  /*5d00*/  MUFU.TANH R29, R29 ;  /* 0x0000001d001d7308 */ /* 0x000e620000002400 */
[----:B------:R-:W-:Y:S02]  /*5d10*/  ISETP.GE.AND P5, PT, R10, R232, PT ;  /* 0x000000e80a00720c */ /* 0x000fe40003fa6270 */
[----:B---3--:R-:W-:Y:S02]  /*5d20*/  FSEL R179, R179, -INF , !P6 ;  /* 0xff800000b3b37808 */ /* 0x008fe40007000000 */
[----:B------:R-:W-:-:S02]  /*5d30*/  FSEL R251, R251, -INF , !P2 ;  /* 0xff800000fbfb7808 */ /* 0x000fc40005000000 */
[C---:B------:R-:W-:Y:S01]  /*5d40*/  ISETP.GE.AND P6, PT, R10.reuse, R233, PT ;  /* 0x000000e90a00720c */ /* 0x040fe20003fc6270 */
[----:B------:R-:W3:Y:S01]  /*5d50*/  MUFU.TANH R28, R28 ;  /* 0x0000001c001c7308 */ /* 0x000ee20000002400 */
[----:B------:R-:W-:Y:S02]  /*5d60*/  ISETP.GE.AND P2, PT, R10, R230, PT ;  /* 0x000000e60a00720c */ /* 0x000fe40003f46270 */
[----:B--2---:R-:W-:Y:S02]  /*5d70*/  FSEL R32, R26, -INF , !P3 ;  /* 0xff8000001a207808 */ /* 0x004fe40005800000 */
[----:B------:R-:W-:Y:S02]  /*5d80*/  ISETP.GE.AND P3, PT, R10, R231, PT ;  /* 0x000000e70a00720c */ /* 0x000fe40003f66270 */
[----:B------:R-:W-:Y:S01]  /*5d90*/  FSEL R12, R12, -INF , !P4 ;  /* 0xff8000000c0c7808 */ /* 0x000fe20006000000 */
[----:B------:R-:W2:Y:S01]  /*5da0*/  MUFU.TANH R170, R170 ;  /* 0x000000aa00aa7308 */ /* 0x000ea20000002400 */
[----:B------:R-:W-:-:S02]  /*5db0*/  FSEL R16, R27, -INF , !P5 ;  /* 0xff8000001b107808 */ /* 0x000fc40006800000 */
[----:B-1----:R-:W-:Y:S02]  /*5dc0*/  FSEL R10, R29, -INF , !P1 ;  /* 0xff8000001d0a7808 */ /* 0x002fe40004800000 */
[-C--:B------:R-:W-:Y:S02]  /*5dd0*/  ISETP.GT.AND P4, PT, R234, R11.reuse, PT ;  /* 0x0000000bea00720c */ /* 0x080fe40003f84270 */
[----:B------:R-:W-:Y:S01]  /*5de0*/  ISETP.GT.AND P1, PT, R169, R11, PT ;  /* 0x0000000ba900720c */ /* 0x000fe20003f24270 */
[----:B------:R-:W-:Y:S01]  /*5df0*/  MUFU.TANH R174, R174 ;  /* 0x000000ae00ae7308 */ /* 0x000fe20000002400 */
[----:B------:R-:W-:Y:S02]  /*5e00*/  FSEL R26, R12, -INF , !P6 ;  /* 0xff8000000c1a7808 */ /* 0x000fe40007000000 */
[----:B------:R-:W-:Y:S02]  /*5e10*/  FSEL R12, R19, -INF , !P3 ;  /* 0xff800000130c7808 */ /* 0x000fe40005800000 */
[----:B------:R-:W-:-:S02]  /*5e20*/  FSEL R10, R10, -INF , !P2 ;  /* 0xff8000000a0a7808 */ /* 0x000fc40005000000 */
[C---:B------:R-:W-:Y:S01]  /*5e30*/  ISETP.GE.AND P6, PT, R11.reuse, R233, PT ;  /* 0x000000e90b00720c */ /* 0x040fe20003fc6270 */
[----:B------:R-:W1:Y:S01]  /*5e40*/  MUFU.TANH R27, R177 ;  /* 0x000000b1001b7308 */ /* 0x000e620000002400 */
[C---:B------:R-:W-:Y:S02]  /*5e50*/  ISETP.GE.AND P5, PT, R11.reuse, R232, PT ;  /* 0x000000e80b00720c */ /* 0x040fe40003fa6270 */
[C---:B------:R-:W-:Y:S01]  /*5e60*/  ISETP.GE.AND P3, PT, R11.reuse, R231, PT ;  /* 0x000000e70b00720c */ /* 0x040fe20003f66270 */
[----:B------:R-:W-:Y:S01]  /*5e70*/  BAR.SYNC.DEFER_BLOCKING 0x0 ;  /* 0x0000000000007b1d */ /* 0x000fe20000010000 */
[----:B------:R-:W-:Y:S02]  /*5e80*/  ISETP.GE.AND P2, PT, R11, R230, PT ;  /* 0x000000e60b00720c */ /* 0x000fe40003f46270 */
[----:B------:R-:W-:Y:S02]  /*5e90*/  FSEL R13, R13, -INF , !P4 ;  /* 0xff8000000d0d7808 */ /* 0x000fe40006000000 */
[----:B---3--:R-:W-:Y:S01]  /*5ea0*/  FSEL R11, R28, -INF , !P1 ;  /* 0xff8000001c0b7808 */ /* 0x008fe20004800000 */
[----:B------:R-:W3:Y:S01]  /*5eb0*/  MUFU.TANH R171, R171 ;  /* 0x000000ab00ab7308 */ /* 0x000ee20000002400 */
[----:B------:R-:W-:-:S02]  /*5ec0*/  FSEL R19, R14, -INF , !P5 ;  /* 0xff8000000e137808 */ /* 0x000fc40006800000 */
[----:B------:R-:W-:Y:S02]  /*5ed0*/  FSEL R29, R13, -INF , !P6 ;  /* 0xff8000000d1d7808 */ /* 0x000fe40007000000 */
[----:B------:R-:W-:Y:S02]  /*5ee0*/  FSEL R14, R17, -INF , !P3 ;  /* 0xff800000110e7808 */ /* 0x000fe40005800000 */
[----:B------:R-:W-:Y:S01]  /*5ef0*/  FSEL R11, R11, -INF , !P2 ;  /* 0xff8000000b0b7808 */ /* 0x000fe20005000000 */
[----:B------:R-:W-:Y:S01]  /*5f00*/  MUFU.TANH R250, R34 ;  /* 0x0000002200fa7308 */ /* 0x000fe20000002400 */
[----:B------:R-:W-:Y:S02]  /*5f10*/  ISETP.GT.AND P4, PT, R234, R8, PT ;  /* 0x00000008ea00720c */ /* 0x000fe40003f84270 */
[C---:B------:R-:W-:Y:S02]  /*5f20*/  ISETP.GE.AND P6, PT, R8.reuse, R233, PT ;  /* 0x000000e90800720c */ /* 0x040fe40003fc6270 */
[----:B------:R-:W-:-:S02]  /*5f30*/  ISETP.GE.AND P5, PT, R8, R232, PT ;  /* 0x000000e80800720c */ /* 0x000fc40003fa6270 */
[C---:B------:R-:W-:Y:S01]  /*5f40*/  ISETP.GE.AND P3, PT, R8.reuse, R231, PT ;  /* 0x000000e70800720c */ /* 0x040fe20003f66270 */
[----:B------:R-:W-:Y:S01]  /*5f50*/  MUFU.TANH R24, R24 ;  /* 0x0000001800187308 */ /* 0x000fe20000002400 */
[----:B------:R-:W-:Y:S02]  /*5f60*/  ISETP.GT.AND P1, PT, R169, R8, PT ;  /* 0x00000008a900720c */ /* 0x000fe40003f24270 */
[----:B------:R-:W-:Y:S01]  /*5f70*/  ISETP.GE.AND P2, PT, R8, R230, PT ;  /* 0x000000e60800720c */ /* 0x000fe20003f46270 */
[----:B------:R-:W-:Y:S01]  /*5f80*/  FMUL.FTZ R8, R172, UR4 ;  /* 0x00000004ac087c20 */ /* 0x000fe20008410000 */
[----:B--2---:R-:W-:Y:S01]  /*5f90*/  FSEL R28, R170, -INF , !P4 ;  /* 0xff800000aa1c7808 */ /* 0x004fe20006000000 */
[----:B------:R-:W-:Y:S01]  /*5fa0*/  FMUL.FTZ R172, R173, UR4 ;  /* 0x00000004adac7c20 */ /* 0x000fe20008410000 */
[----:B------:R-:W-:Y:S01]  /*5fb0*/  ISETP.GT.AND P4, PT, R234, R9, PT ;  /* 0x00000009ea00720c */ /* 0x000fe20003f84270 */
[----:B------:R2:W4:Y:S01]  /*5fc0*/  MUFU.TANH R170, R8 ;  /* 0x0000000800aa7308 */ /* 0x0005220000002400 */
[----:B------:R-:W-:-:S02]  /*5fd0*/  FSEL R28, R28, -INF , !P6 ;  /* 0xff8000001c1c7808 */ /* 0x000fc40007000000 */
[----:B------:R-:W-:Y:S02]  /*5fe0*/  FSEL R18, R18, -INF , !P5 ;  /* 0xff80000012127808 */ /* 0x000fe40006800000 */
[----:B------:R-:W-:Y:S02]  /*5ff0*/  FSEL R13, R178, -INF , !P3 ;  /* 0xff800000b20d7808 */ /* 0x000fe40005800000 */
[----:B-1----:R-:W-:Y:S01]  /*6000*/  FSEL R27, R27, -INF , !P4 ;  /* 0xff8000001b1b7808 */ /* 0x002fe20006000000 */
[----:B------:R-:W1:Y:S01]  /*6010*/  MUFU.TANH R172, R172 ;  /* 0x000000ac00ac7308 */ /* 0x000e620000002400 */
[C---:B------:R-:W-:Y:S02]  /*6020*/  ISETP.GE.AND P6, PT, R9.reuse, R233, PT ;  /* 0x000000e90900720c */ /* 0x040fe40003fc6270 */
[C---:B------:R-:W-:Y:S02]  /*6030*/  ISETP.GE.AND P5, PT, R9.reuse, R232, PT ;  /* 0x000000e80900720c */ /* 0x040fe40003fa6270 */
[----:B------:R-:W-:-:S02]  /*6040*/  ISETP.GE.AND P3, PT, R9, R231, PT ;  /* 0x000000e70900720c */ /* 0x000fc40003f66270 */
[----:B------:R-:W-:Y:S01]  /*6050*/  ISETP.GE.AND P4, PT, R9, R230, PT ;  /* 0x000000e60900720c */ /* 0x000fe20003f86270 */
[----:B------:R-:W-:Y:S01]  /*6060*/  MUFU.TANH R248, R35 ;  /* 0x0000002300f87308 */ /* 0x000fe20000002400 */
[----:B------:R-:W-:Y:S02]  /*6070*/  FSEL R17, R15, -INF , !P5 ;  /* 0xff8000000f117808 */ /* 0x000fe40006800000 */
[----:B--2---:R-:W-:Y:S02]  /*6080*/  FSEL R8, R174, -INF , !P1 ;  /* 0xff800000ae087808 */ /* 0x004fe40004800000 */
[----:B------:R-:W-:Y:S02]  /*6090*/  ISETP.GT.AND P1, PT, R169, R9, PT ;  /* 0x00000009a900720c */ /* 0x000fe40003f24270 */
[----:B------:R-:W-:Y:S02]  /*60a0*/  FSEL R8, R8, -INF , !P2 ;  /* 0xff80000008087808 */ /* 0x000fe40005000000 */
[----:B---3--:R-:W-:-:S02]  /*60b0*/  FSEL R9, R171, -INF , !P1 ;  /* 0xff800000ab097808 */ /* 0x008fc40004800000 */
[----:B------:R-:W-:Y:S02]  /*60c0*/  FSEL R27, R27, -INF , !P6 ;  /* 0xff8000001b1b7808 */ /* 0x000fe40007000000 */
[----:B------:R-:W-:Y:S02]  /*60d0*/  FSEL R15, R179, -INF , !P3 ;  /* 0xff800000b30f7808 */ /* 0x000fe40005800000 */
[----:B------:R-:W-:Y:S02]  /*60e0*/  FSEL R9, R9, -INF , !P4 ;  /* 0xff80000009097808 */ /* 0x000fe40006000000 */
[----:B------:R-:W-:Y:S02]  /*60f0*/  ISETP.GT.AND P2, PT, R234, R23, PT ;  /* 0x00000017ea00720c */ /* 0x000fe40003f44270 */
[C---:B------:R-:W-:Y:S02]  /*6100*/  ISETP.GE.AND P6, PT, R23.reuse, R233, PT ;  /* 0x000000e91700720c */ /* 0x040fe40003fc6270 */
[----:B------:R-:W-:-:S02]  /*6110*/  ISETP.GE.AND P5, PT, R23, R232, PT ;  /* 0x000000e81700720c */ /* 0x000fc40003fa6270 */
[----:B------:R-:W-:Y:S02]  /*6120*/  ISETP.GE.AND P3, PT, R23, R231, PT ;  /* 0x000000e71700720c */ /* 0x000fe40003f66270 */
[----:B------:R-:W-:Y:S02]  /*6130*/  ISETP.GT.AND P1, PT, R169, R23, PT ;  /* 0x00000017a900720c */ /* 0x000fe40003f24270 */
[----:B------:R-:W-:Y:S01]  /*6140*/  ISETP.GE.AND P4, PT, R23, R230, PT ;  /* 0x000000e61700720c */ /* 0x000fe20003f86270 */
[----:B------:R-:W-:Y:S01]  /*6150*/  FMUL.FTZ R23, R25, UR4 ;  /* 0x0000000419177c20 */ /* 0x000fe20008410000 */
[----:B------:R-:W-:Y:S01]  /*6160*/  FMUL.FTZ R25, R30, UR4 ;  /* 0x000000041e197c20 */ /* 0x000fe20008410000 */
[----:B----4-:R-:W-:Y:S01]  /*6170*/  FSEL R170, R170, -INF , !P2 ;  /* 0xff800000aaaa7808 */ /* 0x010fe20005000000 */
[----:B------:R-:W-:Y:S01]  /*6180*/  FMUL.FTZ R30, R31, UR4 ;  /* 0x000000041f1e7c20 */ /* 0x000fe20008410000 */
[----:B------:R-:W-:Y:S02]  /*6190*/  ISETP.GT.U32.AND P2, PT, R213, R224, PT ;  /* 0x000000e0d500720c */ /* 0x000fe40003f44070 */
[----:B------:R-:W2:Y:S01]  /*61a0*/  MUFU.TANH R23, R23 ;  /* 0x0000001700177308 */ /* 0x000ea20000002400 */
[----:B------:R-:W-:-:S02]  /*61b0*/  FSEL R250, R250, -INF , !P1 ;  /* 0xff800000fafa7808 */ /* 0x000fc40004800000 */
[----:B------:R-:W-:Y:S02]  /*61c0*/  ISETP.GT.AND P1, PT, R234, R21, PT ;  /* 0x00000015ea00720c */ /* 0x000fe40003f24270 */
[----:B------:R-:W-:Y:S02]  /*61d0*/  FSEL R208, R170, -INF , !P6 ;  /* 0xff800000aad07808 */ /* 0x000fe40007000000 */
[----:B------:R-:W-:Y:S01]  /*61e0*/  ISETP.GT.AND P6, PT, R234, R22, PT ;  /* 0x00000016ea00720c */ /* 0x000fe20003fc4270 */
[----:B------:R-:W3:Y:S01]  /*61f0*/  MUFU.TANH R25, R25 ;  /* 0x0000001900197308 */ /* 0x000ee20000002400 */
[----:B------:R-:W-:Y:S02]  /*6200*/  FSEL R24, R24, -INF , !P1 ;  /* 0xff80000018187808 */ /* 0x000fe40004800000 */
[----:B------:R-:W-:Y:S02]  /*6210*/  FSEL R200, R200, -INF , !P5 ;  /* 0xff800000c8c87808 */ /* 0x000fe40006800000 */
[----:B------:R-:W-:-:S02]  /*6220*/  FSEL R243, R33, -INF , !P3 ;  /* 0xff80000021f37808 */ /* 0x000fc40005800000 */
[----:B------:R-:W-:Y:S02]  /*6230*/  ISETP.GT.AND P1, PT, R234, R20, PT ;  /* 0x00000014ea00720c */ /* 0x000fe40003f24270 */
[-C--:B------:R-:W-:Y:S02]  /*6240*/  ISETP.GE.AND P5, PT, R22, R233.reuse, PT ;  /* 0x000000e91600720c */ /* 0x080fe40003fa6270 */
[----:B-1----:R-:W-:Y:S02]  /*6250*/  FSEL R172, R172, -INF , !P6 ;  /* 0xff800000acac7808 */ /* 0x002fe40007000000 */
[----:B------:R-:W-:Y:S02]  /*6260*/  FMNMX3.FTZ R33, R168, R26, R29, !PT ;  /* 0x0000001aa8217276 */ /* 0x000fe4000781001d */
[----:B------:R-:W-:Y:S02]  /*6270*/  ISETP.GE.AND P3, PT, R21, R233, PT ;  /* 0x000000e91500720c */ /* 0x000fe40003f66270 */
[----:B--2---:R-:W-:-:S02]  /*6280*/  FSEL R23, R23, -INF , !P1 ;  /* 0xff80000017177808 */ /* 0x004fc40004800000 */
[----:B------:R-:W-:Y:S02]  /*6290*/  FSEL R203, R172, -INF , !P5 ;  /* 0xff800000accb7808 */ /* 0x000fe40006800000 */
[----:B------:R-:W-:Y:S02]  /*62a0*/  ISETP.GE.AND P1, PT, R20, R233, PT ;  /* 0x000000e91400720c */ /* 0x000fe40003f26270 */
[----:B------:R-:W-:Y:S02]  /*62b0*/  FMNMX3.FTZ R33, R33, R28, R27, !PT ;  /* 0x0000001c21217276 */ /* 0x000fe4000781001b */
[----:B------:R-:W-:Y:S02]  /*62c0*/  FSEL R202, R24, -INF , !P3 ;  /* 0xff80000018ca7808 */ /* 0x000fe40005800000 */
[C---:B------:R-:W-:Y:S02]  /*62d0*/  ISETP.GE.AND P6, PT, R22.reuse, R232, PT ;  /* 0x000000e81600720c */ /* 0x040fe40003fc6270 */
[----:B------:R-:W-:-:S02]  /*62e0*/  ISETP.GE.AND P5, PT, R22, R231, PT ;  /* 0x000000e71600720c */ /* 0x000fc40003fa6270 */
[----:B------:R-:W-:Y:S02]  /*62f0*/  ISETP.GT.AND P3, PT, R169, R22, PT ;  /* 0x00000016a900720c */ /* 0x000fe40003f64270 */
[----:B------:R-:W-:Y:S02]  /*6300*/  FSEL R201, R23, -INF , !P1 ;  /* 0xff80000017c97808 */ /* 0x000fe40004800000 */
[----:B------:R-:W-:Y:S01]  /*6310*/  FMNMX3.FTZ R33, R33, R208, R203, !PT ;  /* 0x000000d021217276 */ /* 0x000fe200078100cb */
[----:B---3--:R-:W-:Y:S08]  /*6320*/  @!P2 BRA `(.L_x_2357) ;  /* 0x00000000004ca947 */ /* 0x008ff00003800000 */
[----:B------:R-:W-:-:S04]  /*6330*/  VIADD R23, R180, 0xfffffffd ;  /* 0xfffffffdb4177836 */ /* 0x000fc80000000000 */
[----:B------:R-:W-:-:S04]  /*6340*/  IMAD.WIDE.U32 R34, R23, R6, RZ ;  /* 0x0000000617227225 */ /* 0x000fc800078e00ff */
[----:B------:R-:W-:Y:S02]  /*6350*/  IMAD R23, R23, R7, R35 ;  /* 0x0000000717177224 */ /* 0x000fe400078e0223 */
[----:B------:R-:W-:-:S03]  /*6360*/  IMAD.SHL.U32 R31, R34, 0x20, RZ ;  /* 0x00000020221f7824 */ /* 0x000fc600078e00ff */
[----:B------:R-:W-:Y:S02]  /*6370*/  SHF.L.U64.HI R24, R34, 0x5, R23 ;  /* 0x0000000522187819 */ /* 0x000fe40000010217 */
[----:B------:R-:W-:-:S04]  /*6380*/  LEA R31, P1, R6, R31, 0x4 ;  /* 0x0000001f061f7211 */ /* 0x000fc800078220ff */
[----:B------:R-:W-:Y:S02]  /*6390*/  LEA.HI.X R24, R6, R24, R7, 0x4, P1 ;  /* 0x0000001806187211 */ /* 0x000fe400008f2407 */
[----:B------:R-:W-:-:S04]  /*63a0*/  LEA R170, P1, R34, R223, 0x6 ;  /* 0x000000df22aa7211 */ /* 0x000fc800078230ff */
[----:B------:R-:W-:Y:S02]  /*63b0*/  LEA.HI.X R171, R34, R222, R23, 0x6, P1 ;  /* 0x000000de22ab7211 */ /* 0x000fe400008f3417 */
        /* <DEDUP_REMOVED lines=10> */
.L_x_2357:
[----:B------:R-:W2:Y:S01]  /*6460*/  MUFU.TANH R30, R30 ;  /* 0x0000001e001e7308 */ /* 0x000ea20000002400 */
[----:B------:R-:W-:Y:S01]  /*6470*/  FMNMX3.FTZ R23, R33, R202, R201, !PT ;  /* 0x000000ca21177276 */ /* 0x000fe200078100c9 */
[----:B------:R-:W-:Y:S01]  /*6480*/  LDSM.16.MT88.4 R172, [R216+0xa000] ;  /* 0x00a00000d8ac783b */ /* 0x000fe20000004200 */
[----:B------:R-:W-:Y:S02]  /*6490*/  ISETP.GE.AND P1, PT, R22, R230, PT ;  /* 0x000000e61600720c */ /* 0x000fe40003f26270 */
[----:B------:R-:W-:Y:S01]  /*64a0*/  FSEL R248, R248, -INF , !P3 ;  /* 0xff800000f8f87808 */ /* 0x000fe20005800000 */
[----:B------:R-:W3:Y:S01]  /*64b0*/  SHFL.BFLY PT, R22, R23, 0x2, 0x1f ;  /* 0x0c401f0017167f89 */ /* 0x000ee200000e0000 */
[----:B------:R-:W-:Y:S02]  /*64c0*/  ISETP.GE.AND P3, PT, R20, R232, PT ;  /* 0x000000e81400720c */ /* 0x000fe40003f66270 */
[----:B------:R-:W-:Y:S02]  /*64d0*/  FSEL R199, R199, -INF , !P6 ;  /* 0xff800000c7c77808 */ /* 0x000fe40007000000 */
[----:B------:R-:W-:-:S02]  /*64e0*/  FSEL R197, R197, -INF , !P3 ;  /* 0xff800000c5c57808 */ /* 0x000fc40005800000 */
[----:B------:R-:W-:Y:S02]  /*64f0*/  FSEL R32, R32, -INF , !P5 ;  /* 0xff80000020207808 */ /* 0x000fe40006800000 */
[----:B------:R-:W-:Y:S02]  /*6500*/  ISETP.GE.AND P6, PT, R21, R232, PT ;  /* 0x000000e81500720c */ /* 0x000fe40003fc6270 */
[----:B------:R-:W-:Y:S02]  /*6510*/  ISETP.GT.AND P3, PT, R169, R20, PT ;  /* 0x00000014a900720c */ /* 0x000fe40003f64270 */
[----:B------:R-:W-:Y:S02]  /*6520*/  ISETP.GE.AND P5, PT, R21, R231, PT ;  /* 0x000000e71500720c */ /* 0x000fe40003fa6270 */
[----:B------:R-:W-:Y:S02]  /*6530*/  FSEL R198, R198, -INF , !P6 ;  /* 0xff800000c6c67808 */ /* 0x000fe40007000000 */
[----:B--2---:R-:W-:-:S02]  /*6540*/  FSEL R30, R30, -INF , !P3 ;  /* 0xff8000001e1e7808 */ /* 0x004fc40005800000 */
[----:B------:R-:W-:Y:S02]  /*6550*/  FSEL R252, R252, -INF , !P5 ;  /* 0xff800000fcfc7808 */ /* 0x000fe40006800000 */
[----:B------:R-:W-:Y:S02]  /*6560*/  ISETP.GT.AND P6, PT, R169, R21, PT ;  /* 0x00000015a900720c */ /* 0x000fe40003fc4270 */
[C---:B------:R-:W-:Y:S02]  /*6570*/  ISETP.GE.AND P3, PT, R20.reuse, R231, PT ;  /* 0x000000e71400720c */ /* 0x040fe40003f66270 */
[----:B------:R-:W-:Y:S02]  /*6580*/  ISETP.GE.AND P5, PT, R20, R230, PT ;  /* 0x000000e61400720c */ /* 0x000fe40003fa6270 */
[----:B------:R-:W-:Y:S02]  /*6590*/  FMNMX3.FTZ R20, R165, R10, R11, !PT ;  /* 0x0000000aa5147276 */ /* 0x000fe4000781000b */
[----:B------:R-:W-:-:S02]  /*65a0*/  FMNMX3.FTZ R24, R167, R16, R19, !PT ;  /* 0x00000010a7187276 */ /* 0x000fc40007810013 */
[----:B------:R-:W-:Y:S02]  /*65b0*/  FMNMX3.FTZ R31, R166, R12, R14, !PT ;  /* 0x0000000ca61f7276 */ /* 0x000fe4000781000e */
[----:B------:R-:W-:Y:S02]  /*65c0*/  FSEL R25, R25, -INF , !P6 ;  /* 0xff80000019197808 */ /* 0x000fe40007000000 */
[----:B------:R-:W-:Y:S02]  /*65d0*/  ISETP.GE.AND P6, PT, R21, R230, PT ;  /* 0x000000e61500720c */ /* 0x000fe40003fc6270 */
[----:B------:R-:W-:Y:S02]  /*65e0*/  FSEL R250, R250, -INF , !P4 ;  /* 0xff800000fafa7808 */ /* 0x000fe40006000000 */
[----:B------:R-:W-:Y:S02]  /*65f0*/  FSEL R248, R248, -INF , !P1 ;  /* 0xff800000f8f87808 */ /* 0x000fe40004800000 */
[----:B------:R-:W-:-:S02]  /*6600*/  FMNMX3.FTZ R20, R20, R8, R9, !PT ;  /* 0x0000000814147276 */ /* 0x000fc40007810009 */
[----:B------:R-:W-:Y:S02]  /*6610*/  FMNMX3.FTZ R24, R24, R18, R17, !PT ;  /* 0x0000001218187276 */ /* 0x000fe40007810011 */
[----:B-1----:R-:W-:Y:S02]  /*6620*/  MOV R34, R243 ;  /* 0x000000f300227202 */ /* 0x002fe40000000f00 */
[----:B------:R-:W-:Y:S02]  /*6630*/  FMNMX3.FTZ R31, R31, R13, R15, !PT ;  /* 0x0000000d1f1f7276 */ /* 0x000fe4000781000f */
[----:B------:R-:W-:Y:S02]  /*6640*/  FSEL R247, R25, -INF , !P6 ;  /* 0xff80000019f77808 */ /* 0x000fe40007000000 */
[----:B------:R-:W-:Y:S02]  /*6650*/  FSEL R246, R30, -INF , !P5 ;  /* 0xff8000001ef67808 */ /* 0x000fe40006800000 */
[----:B------:R-:W-:-:S02]  /*6660*/  FMNMX3.FTZ R20, R20, R250, R248, !PT ;  /* 0x000000fa14147276 */ /* 0x000fc400078100f8 */
[----:B------:R-:W-:Y:S02]  /*6670*/  FMNMX3.FTZ R24, R24, R200, R199, !PT ;  /* 0x000000c818187276 */ /* 0x000fe400078100c7 */
[----:B------:R-:W-:Y:S02]  /*6680*/  FSEL R251, R251, -INF , !P3 ;  /* 0xff800000fbfb7808 */ /* 0x000fe40005800000 */
[----:B------:R-:W-:Y:S02]  /*6690*/  FMNMX3.FTZ R31, R31, R34, R32, !PT ;  /* 0x000000221f1f7276 */ /* 0x000fe40007810020 */
[----:B------:R-:W-:Y:S02]  /*66a0*/  FMNMX3.FTZ R20, R20, R247, R246, !PT ;  /* 0x000000f714147276 */ /* 0x000fe400078100f6 */
[----:B------:R-:W-:Y:S02]  /*66b0*/  FMNMX3.FTZ R24, R24, R198, R197, !PT ;  /* 0x000000c618187276 */ /* 0x000fe400078100c5 */
[----:B---3--:R-:W-:Y:S01]  /*66c0*/  FMNMX.FTZ R22, R23, R22, !PT ;  /* 0x0000001617167209 */ /* 0x008fe20007810000 */
[----:B------:R-:W1:Y:S01]  /*66d0*/  SHFL.BFLY PT, R25, R20, 0x2, 0x1f ;  /* 0x0c401f0014197f89 */ /* 0x000e6200000e0000 */
[----:B------:R-:W-:-:S02]  /*66e0*/  FMNMX3.FTZ R23, R31, R252, R251, !PT ;  /* 0x000000fc1f177276 */ /* 0x000fc400078100fb */
[----:B------:R-:W-:Y:S01]  /*66f0*/  MOV R244, R164 ;  /* 0x000000a400f47202 */ /* 0x000fe20000000f00 */
[----:B------:R-:W2:Y:S01]  /*6700*/  SHFL.BFLY PT, R21, R24, 0x2, 0x1f ;  /* 0x0c401f0018157f89 */ /* 0x000ea200000e0000 */
[----:B------:R-:W-:-:S03]  /*6710*/  @P0 IADD3 R244, PT, PT, R235, -0x40, RZ ;  /* 0xffffffc0ebf40810 */ /* 0x000fc60007ffe0ff */
[----:B------:R-:W3:Y:S04]  /*6720*/  SHFL.BFLY PT, R30, R23, 0x2, 0x1f ;  /* 0x0c401f00171e7f89 */ /* 0x000ee800000e0000 */
[----:B------:R-:W4:Y:S01]  /*6730*/  SHFL.BFLY PT, R207, R22, 0x1, 0x1f ;  /* 0x0c201f0016cf7f89 */ /* 0x000f2200000e0000 */
[----:B-1----:R-:W-:Y:S02]  /*6740*/  FMNMX.FTZ R20, R20, R25, !PT ;  /* 0x0000001914147209 */ /* 0x002fe40007810000 */
[----:B--2---:R-:W-:-:S03]  /*6750*/  FMNMX.FTZ R24, R24, R21, !PT ;  /* 0x0000001518187209 */ /* 0x004fc60007810000 */
[----:B------:R-:W1:Y:S01]  /*6760*/  SHFL.BFLY PT, R204, R20, 0x1, 0x1f ;  /* 0x0c201f0014cc7f89 */ /* 0x000e6200000e0000 */
[----:B---3--:R-:W-:-:S03]  /*6770*/  FMNMX.FTZ R21, R23, R30, !PT ;  /* 0x0000001e17157209 */ /* 0x008fc60007810000 */
[----:B------:R-:W2:Y:S01]  /*6780*/  SHFL.BFLY PT, R206, R24, 0x1, 0x1f ;  /* 0x0c201f0018ce7f89 */ /* 0x000ea200000e0000 */
[----:B----4-:R-:W-:-:S03]  /*6790*/  FMNMX.FTZ R207, R22, R207, !PT ;  /* 0x000000cf16cf7209 */ /* 0x010fc60007810000 */
[----:B------:R-:W3:Y:S01]  /*67a0*/  SHFL.BFLY PT, R205, R21, 0x1, 0x1f ;  /* 0x0c201f0015cd7f89 */ /* 0x000ee200000e0000 */
[C---:B------:R-:W-:Y:S01]  /*67b0*/  FSETP.NEU.FTZ.AND P5, PT, R207.reuse, -INF , PT ;  /* 0xff800000cf00780b */ /* 0x040fe20003fbd000 */
[----:B------:R-:W-:-:S05]  /*67c0*/  FMUL.FTZ R210, R207, UR6 ;  /* 0x00000006cfd27c20 */ /* 0x000fca0008410000 */
[----:B------:R-:W-:-:S05]  /*67d0*/  FSEL R210, R210, RZ, P5 ;  /* 0x000000ffd2d27208 */ /* 0x000fca0002800000 */
[--C-:B------:R-:W-:Y:S01]  /*67e0*/  FFMA.FTZ R193, R26, UR6, -R210.reuse ;  /* 0x000000061ac17c23 */ /* 0x100fe200080108d2 */
[--C-:B------:R-:W-:Y:S01]  /*67f0*/  FFMA.FTZ R192, R29, UR6, -R210.reuse ;  /* 0x000000061dc07c23 */ /* 0x100fe200080108d2 */
[----:B-1----:R-:W-:Y:S01]  /*6800*/  FMNMX.FTZ R204, R20, R204, !PT ;  /* 0x000000cc14cc7209 */ /* 0x002fe20007810000 */
[--C-:B------:R-:W-:Y:S01]  /*6810*/  FFMA.FTZ R191, R28, UR6, -R210.reuse ;  /* 0x000000061cbf7c23 */ /* 0x100fe200080108d2 */
[----:B------:R-:W-:Y:S01]  /*6820*/  FFMA.FTZ R190, R27, UR6, -R210 ;  /* 0x000000061bbe7c23 */ /* 0x000fe200080108d2 */
[----:B------:R-:W-:Y:S01]  /*6830*/  LDSM.16.MT88.4 R28, [R244+0x1000] ;  /* 0x00100000f41c783b */ /* 0x000fe20000004200 */
[C---:B------:R-:W-:Y:S01]  /*6840*/  FSETP.NEU.FTZ.AND P1, PT, R204.reuse, -INF , PT ;  /* 0xff800000cc00780b */ /* 0x040fe20003f3d000 */
[----:B------:R-:W-:Y:S01]  /*6850*/  FMUL.FTZ R245, R204, UR6 ;  /* 0x00000006ccf57c20 */ /* 0x000fe20008410000 */
[----:B--2---:R-:W-:Y:S01]  /*6860*/  FMNMX.FTZ R206, R24, R206, !PT ;  /* 0x000000ce18ce7209 */ /* 0x004fe20007810000 */
[----:B------:R-:W-:Y:S01]  /*6870*/  MUFU.EX2 R193, R193 ;  /* 0x000000c100c17308 */ /* 0x000fe20000000800 */
[----:B---3--:R-:W-:Y:S01]  /*6880*/  FMNMX.FTZ R205, R21, R205, !PT ;  /* 0x000000cd15cd7209 */ /* 0x008fe20007810000 */
[----:B------:R-:W-:Y:S01]  /*6890*/  LDSM.16.MT88.4 R24, [R214] ;  /* 0x00000000d618783b */ /* 0x000fe20000004200 */
[----:B------:R-:W-:Y:S01]  /*68a0*/  FSEL R245, R245, RZ, P1 ;  /* 0x000000fff5f57208 */ /* 0x000fe20000800000 */
[C---:B------:R-:W-:Y:S01]  /*68b0*/  FMUL.FTZ R209, R206.reuse, UR6 ;  /* 0x00000006ced17c20 */ /* 0x040fe20008410000 */
[C---:B------:R-:W-:Y:S01]  /*68c0*/  FSETP.NEU.FTZ.AND P3, PT, R205.reuse, -INF , PT ;  /* 0xff800000cd00780b */ /* 0x040fe20003f7d000 */
[----:B------:R-:W-:Y:S01]  /*68d0*/  FMUL.FTZ R249, R205, UR6 ;  /* 0x00000006cdf97c20 */ /* 0x000fe20008410000 */
[----:B------:R-:W-:Y:S01]  /*68e0*/  FSETP.NEU.FTZ.AND P4, PT, R206, -INF , PT ;  /* 0xff800000ce00780b */ /* 0x000fe20003f9d000 */
[--C-:B------:R-:W-:Y:S01]  /*68f0*/  FFMA.FTZ R195, R9, UR6, -R245.reuse ;  /* 0x0000000609c37c23 */ /* 0x100fe200080108f5 */
[----:B------:R-:W-:Y:S01]  /*6900*/  FSEL R9, R204, RZ, P1 ;  /* 0x000000ffcc097208 */ /* 0x000fe20000800000 */
[--C-:B------:R-:W-:Y:S01]  /*6910*/  FFMA.FTZ R177, R10, UR6, -R245.reuse ;  /* 0x000000060ab17c23 */ /* 0x100fe200080108f5 */
[----:B------:R-:W-:Y:S01]  /*6920*/  FSEL R249, R249, RZ, P3 ;  /* 0x000000fff9f97208 */ /* 0x000fe20001800000 */
[----:B------:R-:W-:Y:S01]  /*6930*/  FFMA.FTZ R194, R8, UR6, -R245 ;  /* 0x0000000608c27c23 */ /* 0x000fe200080108f5 */
[----:B------:R-:W-:Y:S01]  /*6940*/  FSEL R10, R206, RZ, P4 ;  /* 0x000000ffce0a7208 */ /* 0x000fe20002000000 */
[----:B------:R-:W-:Y:S01]  /*6950*/  FADD.FTZ R9, R165, -R9 ;  /* 0x80000009a5097221 */ /* 0x000fe20000010000 */
[----:B------:R-:W-:Y:S01]  /*6960*/  FSEL R8, R205, RZ, P3 ;  /* 0x000000ffcd087208 */ /* 0x000fe20001800000 */
[--C-:B------:R-:W-:Y:S01]  /*6970*/  FFMA.FTZ R185, R12, UR6, -R249.reuse ;  /* 0x000000060cb97c23 */ /* 0x100fe200080108f9 */
[----:B------:R-:W-:Y:S01]  /*6980*/  FSEL R12, R207, RZ, P5 ;  /* 0x000000ffcf0c7208 */ /* 0x000fe20002800000 */
[----:B------:R-:W-:Y:S01]  /*6990*/  FADD.FTZ R10, R167, -R10 ;  /* 0x8000000aa70a7221 */ /* 0x000fe20000010000 */
[----:B------:R-:W-:Y:S01]  /*69a0*/  FSEL R209, R209, RZ, P4 ;  /* 0x000000ffd1d17208 */ /* 0x000fe20002000000 */
[----:B------:R-:W-:Y:S01]  /*69b0*/  FADD.FTZ R8, R166, -R8 ;  /* 0x80000008a6087221 */ /* 0x000fe20000010000 */
[--C-:B------:R-:W-:Y:S01]  /*69c0*/  FFMA.FTZ R184, R14, UR6, -R249.reuse ;  /* 0x000000060eb87c23 */ /* 0x100fe200080108f9 */
[----:B------:R-:W-:Y:S01]  /*69d0*/  FADD.FTZ R12, R168, -R12 ;  /* 0x8000000ca80c7221 */ /* 0x000fe20000010000 */
[----:B------:R-:W-:Y:S01]  /*69e0*/  FFMA.FTZ R179, R13, UR6, -R249 ;  /* 0x000000060db37c23 */ /* 0x000fe200080108f9 */
[--C-:B------:R-:W-:Y:S01]  /*69f0*/  FFMA.FTZ R189, R16, UR6, -R209.reuse ;  /* 0x0000000610bd7c23 */ /* 0x100fe200080108d1 */
[--C-:B------:R-:W-:Y:S01]  /*6a00*/  FFMA.FTZ R188, R19, UR6, -R209.reuse ;  /* 0x0000000613bc7c23 */ /* 0x100fe200080108d1 */
[--C-:B------:R-:W-:Y:S01]  /*6a10*/  FFMA.FTZ R187, R18, UR6, -R209.reuse ;  /* 0x0000000612bb7c23 */ /* 0x100fe200080108d1 */
[----:B------:R-:W-:Y:S01]  /*6a20*/  FFMA.FTZ R186, R17, UR6, -R209 ;  /* 0x0000000611ba7c23 */ /* 0x000fe200080108d1 */
[----:B------:R-:W-:Y:S01]  /*6a30*/  FFMA.FTZ R178, R15, UR6, -R249 ;  /* 0x000000060fb27c23 */ /* 0x000fe200080108f9 */
[--C-:B------:R-:W-:Y:S01]  /*6a40*/  FFMA.FTZ R176, R11, UR6, -R245.reuse ;  /* 0x000000060bb07c23 */ /* 0x100fe200080108f5 */
[----:B------:R-:W-:Y:S01]  /*6a50*/  FMUL.FTZ R242, R9, UR6 ;  /* 0x0000000609f27c20 */ /* 0x000fe20008410000 */
[----:B------:R-:W-:Y:S01]  /*6a60*/  FMUL.FTZ R12, R12, UR6 ;  /* 0x000000060c0c7c20 */ /* 0x000fe20008410000 */
[----:B------:R-:W-:Y:S01]  /*6a70*/  FMUL.FTZ R10, R10, UR6 ;  /* 0x000000060a0a7c20 */ /* 0x000fe20008410000 */
[----:B------:R-:W-:Y:S01]  /*6a80*/  FMUL.FTZ R8, R8, UR6 ;  /* 0x0000000608087c20 */ /* 0x000fe20008410000 */
[----:B------:R-:W-:Y:S01]  /*6a90*/  MUFU.EX2 R192, R192 ;  /* 0x000000c000c07308 */ /* 0x000fe20000000800 */
[----:B------:R-:W-:Y:S01]  /*6aa0*/  LDSM.16.MT88.4 R20, [R215+0xa000] ;  /* 0x00a00000d714783b */ /* 0x000fe20000004200 */
[----:B------:R-:W-:-:S02]  /*6ab0*/  FFMA.FTZ R250, R250, UR6, -R245 ;  /* 0x00000006fafa7c23 */ /* 0x000fc400080108f5 */
[----:B------:R-:W-:Y:S01]  /*6ac0*/  MUFU.EX2 R191, R191 ;  /* 0x000000bf00bf7308 */ /* 0x000fe20000000800 */
[----:B------:R-:W-:Y:S03]  /*6ad0*/  LDSM.16.MT88.4 R16, [R244] ;  /* 0x00000000f410783b */ /* 0x000fe60000004200 */
[----:B------:R-:W-:Y:S01]  /*6ae0*/  MUFU.EX2 R190, R190 ;  /* 0x000000be00be7308 */ /* 0x000fe20000000800 */
[----:B------:R-:W-:Y:S03]  /*6af0*/  LDSM.16.MT88.4 R164, [R216+0xb000] ;  /* 0x00b00000d8a4783b */ /* 0x000fe60000004200 */
[----:B------:R-:W-:Y:S04]  /*6b00*/  MUFU.EX2 R189, R189 ;  /* 0x000000bd00bd7308 */ /* 0x000fe80000000800 */
[----:B------:R-:W1:Y:S04]  /*6b10*/  MUFU.EX2 R188, R188 ;  /* 0x000000bc00bc7308 */ /* 0x000e680000000800 */
[----:B------:R-:W-:Y:S04]  /*6b20*/  MUFU.EX2 R187, R187 ;  /* 0x000000bb00bb7308 */ /* 0x000fe80000000800 */
[----:B------:R-:W2:Y:S04]  /*6b30*/  MUFU.EX2 R186, R186 ;  /* 0x000000ba00ba7308 */ /* 0x000ea80000000800 */
[----:B------:R-:W-:Y:S01]  /*6b40*/  MUFU.EX2 R185, R185 ;  /* 0x000000b900b97308 */ /* 0x000fe20000000800 */
[----:B-1----:R-:W-:-:S03]  /*6b50*/  F2FP.F16.F32.PACK_AB R9, R188, R189 ;  /* 0x000000bdbc09723e */ /* 0x002fc600000000ff */
[----:B------:R-:W1:Y:S04]  /*6b60*/  MUFU.EX2 R184, R184 ;  /* 0x000000b800b87308 */ /* 0x000e680000000800 */
[----:B------:R-:W-:Y:S01]  /*6b70*/  MUFU.EX2 R179, R179 ;  /* 0x000000b300b37308 */ /* 0x000fe20000000800 */
[----:B--2---:R-:W-:-:S03]  /*6b80*/  F2FP.F16.F32.PACK_AB R11, R186, R187 ;  /* 0x000000bbba0b723e */ /* 0x004fc600000000ff */
[----:B------:R-:W2:Y:S04]  /*6b90*/  MUFU.EX2 R178, R178 ;  /* 0x000000b200b27308 */ /* 0x000ea80000000800 */
[----:B------:R-:W-:Y:S01]  /*6ba0*/  MUFU.EX2 R177, R177 ;  /* 0x000000b100b17308 */ /* 0x000fe20000000800 */
[----:B-1----:R-:W-:-:S03]  /*6bb0*/  F2FP.F16.F32.PACK_AB R168, R184, R185 ;  /* 0x000000b9b8a8723e */ /* 0x002fc600000000ff */
[----:B------:R-:W1:Y:S04]  /*6bc0*/  MUFU.EX2 R176, R176 ;  /* 0x000000b000b07308 */ /* 0x000e680000000800 */
[----:B------:R-:W-:Y:S01]  /*6bd0*/  MUFU.EX2 R194, R194 ;  /* 0x000000c200c27308 */ /* 0x000fe20000000800 */
[----:B--2---:R-:W-:-:S03]  /*6be0*/  F2FP.F16.F32.PACK_AB R170, R178, R179 ;  /* 0x000000b3b2aa723e */ /* 0x004fc600000000ff */
[----:B------:R-:W2:Y:S04]  /*6bf0*/  MUFU.EX2 R195, R195 ;  /* 0x000000c300c37308 */ /* 0x000ea80000000800 */
[----:B------:R-:W3:Y:S01]  /*6c00*/  MUFU.EX2 R196, R12 ;  /* 0x0000000c00c47308 */ /* 0x000ee20000000800 */
[----:B-1----:R-:W-:-:S03]  /*6c10*/  F2FP.F16.F32.PACK_AB R169, R176, R177 ;  /* 0x000000b1b0a9723e */ /* 0x002fc600000000ff */
[----:B------:R1:W4:Y:S04]  /*6c20*/  MUFU.EX2 R211, R10 ;  /* 0x0000000a00d37308 */ /* 0x0003280000000800 */
[----:B------:R5:W5:Y:S01]  /*6c30*/  MUFU.EX2 R243, R8 ;  /* 0x0000000800f37308 */ /* 0x000b620000000800 */
[----:B--2---:R-:W-:-:S03]  /*6c40*/  F2FP.F16.F32.PACK_AB R171, R195, R194 ;  /* 0x000000c2c3ab723e */ /* 0x004fc600000000ff */
[----:B------:R-:W2:Y:S01]  /*6c50*/  MUFU.EX2 R242, R242 ;  /* 0x000000f200f27308 */ /* 0x000ea20000000800 */
[-C--:B---3--:R-:W-:Y:S01]  /*6c60*/  FMUL.FTZ R160, R160, R196.reuse ;  /* 0x000000c4a0a07220 */ /* 0x088fe20000410000 */
[-C--:B------:R-:W-:Y:S01]  /*6c70*/  FMUL.FTZ R161, R161, R196.reuse ;  /* 0x000000c4a1a17220 */ /* 0x080fe20000410000 */
[----:B------:R-:W3:Y:S01]  /*6c80*/  LDSM.16.MT88.4 R12, [R214+0x1000] ;  /* 0x00100000d60c783b */ /* 0x000ee20000004200 */
[-C--:B------:R-:W-:Y:S01]  /*6c90*/  FMUL.FTZ R116, R116, R196.reuse ;  /* 0x000000c474747220 */ /* 0x080fe20000410000 */
[----:B-1----:R-:W-:Y:S01]  /*6ca0*/  F2FP.F16.F32.PACK_AB R10, R190, R191 ;  /* 0x000000bfbe0a723e */ /* 0x002fe200000000ff */
[-C--:B----4-:R-:W-:Y:S01]  /*6cb0*/  FMUL.FTZ R162, R162, R211.reuse ;  /* 0x000000d3a2a27220 */ /* 0x090fe20000410000 */
[----:B------:R-:W-:Y:S01]  /*6cc0*/  FMUL.FTZ R163, R163, R211 ;  /* 0x000000d3a3a37220 */ /* 0x000fe20000410000 */
        /* <DEDUP_REMOVED lines=8> */
[-C--:B------:R-:W-:Y:S01]  /*6d50*/  HMMA.16816.F32 R160, R8, R172.reuse, R160 ;  /* 0x000000ac08a0723c */ /* 0x080fe200000018a0 */
[-C--:B------:R-:W-:Y:S01]  /*6d60*/  FMUL.FTZ R122, R122, R242.reuse ;  /* 0x000000f27a7a7220 */ /* 0x080fe20000410000 */
[----:B------:R-:W-:Y:S01]  /*6d70*/  FMUL.FTZ R123, R123, R242 ;  /* 0x000000f27b7b7220 */ /* 0x000fe20000410000 */
        /* <DEDUP_REMOVED lines=118> */
[-C--:B---3--:R-:W-:Y:S01]  /*74e0*/  HMMA.16816.F32 R120, R168, R12.reuse, R120 ;  /* 0x0000000ca878723c */ /* 0x088fe20000001878 */
[--C-:B------:R-:W-:Y:S01]  /*74f0*/  FFMA.FTZ R172, R172, UR6, -R249.reuse ;  /* 0x00000006acac7c23 */ /* 0x100fe200080108f9 */
[----:B------:R-:W-:Y:S01]  /*7500*/  FFMA.FTZ R173, R173, UR6, -R249 ;  /* 0x00000006adad7c23 */ /* 0x000fe200080108f9 */
[----:B------:R-:W-:Y:S01]  /*7510*/  FFMA.FTZ R193, R239, R196, R193 ;  /* 0x000000c4efc17223 */ /* 0x000fe200000100c1 */
[----:B------:R-:W-:Y:S01]  /*7520*/  FFMA.FTZ R189, R238, R211, R189 ;  /* 0x000000d3eebd7223 */ /* 0x000fe200000100bd */
[----:B------:R-:W-:Y:S01]  /*7530*/  FFMA.FTZ R185, R237, R243, R185 ;  /* 0x000000f3edb97223 */ /* 0x000fe200000100b9 */
[----:B------:R-:W-:Y:S01]  /*7540*/  FFMA.FTZ R177, R236, R242, R177 ;  /* 0x000000f2ecb17223 */ /* 0x000fe200000100b1 */
[----:B------:R-:W2:Y:S01]  /*7550*/  MUFU.EX2 R172, R172 ;  /* 0x000000ac00ac7308 */ /* 0x000ea20000000800 */
[C---:B------:R-:W-:Y:S01]  /*7560*/  HMMA.16816.F32 R116, R8.reuse, R12, R116 ;  /* 0x0000000c0874723c */ /* 0x040fe20000001874 */
[--C-:B------:R-:W-:Y:S01]  /*7570*/  FFMA.FTZ R13, R248, UR6, -R245.reuse ;  /* 0x00000006f80d7c23 */ /* 0x100fe200080108f5 */
[--C-:B------:R-:W-:Y:S01]  /*7580*/  FFMA.FTZ R12, R247, UR6, -R245.reuse ;  /* 0x00000006f70c7c23 */ /* 0x100fe200080108f5 */
[----:B------:R-:W-:Y:S01]  /*7590*/  FFMA.FTZ R245, R246, UR6, -R245 ;  /* 0x00000006f6f57c23 */ /* 0x000fe200080108f5 */
[----:B------:R-:W3:Y:S01]  /*75a0*/  MUFU.EX2 R173, R173 ;  /* 0x000000ad00ad7308 */ /* 0x000ee20000000800 */
[----:B------:R-:W-:Y:S01]  /*75b0*/  FADD.FTZ R193, R192, R193 ;  /* 0x000000c1c0c17221 */ /* 0x000fe20000010000 */
[----:B------:R-:W-:Y:S01]  /*75c0*/  FADD.FTZ R189, R188, R189 ;  /* 0x000000bdbcbd7221 */ /* 0x000fe20000010000 */
[----:B------:R-:W-:Y:S01]  /*75d0*/  FADD.FTZ R185, R184, R185 ;  /* 0x000000b9b8b97221 */ /* 0x000fe20000010000 */
[C---:B------:R-:W-:Y:S01]  /*75e0*/  HMMA.16816.F32 R148, R8.reuse, R174, R148 ;  /* 0x000000ae0894723c */ /* 0x040fe20000001894 */
[----:B------:R-:W-:Y:S01]  /*75f0*/  MUFU.EX2 R247, R13 ;  /* 0x0000000d00f77308 */ /* 0x000fe20000000800 */
[----:B------:R-:W-:Y:S01]  /*7600*/  FADD.FTZ R177, R176, R177 ;  /* 0x000000b1b0b17221 */ /* 0x000fe20000010000 */
[----:B------:R-:W-:Y:S01]  /*7610*/  FADD.FTZ R193, R191, R193 ;  /* 0x000000c1bfc17221 */ /* 0x000fe20000010000 */
[----:B------:R-:W-:Y:S01]  /*7620*/  FADD.FTZ R189, R187, R189 ;  /* 0x000000bdbbbd7221 */ /* 0x000fe20000010000 */
[----:B------:R-:W-:Y:S01]  /*7630*/  MUFU.EX2 R246, R12 ;  /* 0x0000000c00f67308 */ /* 0x000fe20000000800 */
[----:B------:R-:W-:Y:S01]  /*7640*/  FADD.FTZ R185, R179, R185 ;  /* 0x000000b9b3b97221 */ /* 0x000fe20000010000 */
[----:B------:R-:W-:Y:S01]  /*7650*/  FADD.FTZ R177, R194, R177 ;  /* 0x000000b1c2b17221 */ /* 0x000fe20000010000 */
[C---:B------:R-:W-:Y:S01]  /*7660*/  HMMA.16816.F32 R144, R8.reuse, R20, R144 ;  /* 0x000000140890723c */ /* 0x040fe20000001890 */
[----:B------:R-:W4:Y:S01]  /*7670*/  MUFU.EX2 R248, R250 ;  /* 0x000000fa00f87308 */ /* 0x000f220000000800 */
[----:B------:R-:W-:Y:S01]  /*7680*/  FADD.FTZ R193, R190, R193 ;  /* 0x000000c1bec17221 */ /* 0x000fe20000010000 */
[----:B------:R-:W-:Y:S01]  /*7690*/  FADD.FTZ R189, R186, R189 ;  /* 0x000000bdbabd7221 */ /* 0x000fe20000010000 */
[----:B------:R-:W-:Y:S01]  /*76a0*/  FADD.FTZ R185, R178, R185 ;  /* 0x000000b9b2b97221 */ /* 0x000fe20000010000 */
[----:B------:R-:W5:Y:S01]  /*76b0*/  MUFU.EX2 R245, R245 ;  /* 0x000000f500f57308 */ /* 0x000f620000000800 */
[----:B------:R-:W-:Y:S01]  /*76c0*/  FADD.FTZ R177, R195, R177 ;  /* 0x000000b1c3b17221 */ /* 0x000fe20000010000 */
[----:B------:R-:W-:Y:S01]  /*76d0*/  MOV R184, R213 ;  /* 0x000000d500b87202 */ /* 0x000fe20000000f00 */
[----:B------:R-:W-:Y:S01]  /*76e0*/  HMMA.16816.F32 R132, R8, R22, R132 ;  /* 0x000000160884723c */ /* 0x000fe20000001884 */
[----:B--2---:R-:W-:-:S04]  /*76f0*/  FADD.FTZ R185, R172, R185 ;  /* 0x000000b9acb97221 */ /* 0x004fc80000010000 */
[----:B---3--:R-:W-:Y:S01]  /*7700*/  FADD.FTZ R185, R173, R185 ;  /* 0x000000b9adb97221 */ /* 0x008fe20000010000 */
[----:B----4-:R-:W-:Y:S02]  /*7710*/  FADD.FTZ R177, R248, R177 ;  /* 0x000000b1f8b17221 */ /* 0x010fe40000010000 */
[----:B------:R-:W-:Y:S02]  /*7720*/  HMMA.16816.F32 R36, R8, R16, R36 ;  /* 0x000000100824723c */ /* 0x000fe40000001824 */
[----:B------:R-:W-:-:S04]  /*7730*/  FADD.FTZ R177, R247, R177 ;  /* 0x000000b1f7b17221 */ /* 0x000fc80000010000 */
[----:B------:R-:W-:Y:S02]  /*7740*/  FADD.FTZ R177, R246, R177 ;  /* 0x000000b1f6b17221 */ /* 0x000fe40000010000 */
[----:B------:R-:W-:Y:S02]  /*7750*/  HMMA.16816.F32 R48, R8, R18, R48 ;  /* 0x000000120830723c */ /* 0x000fe40000001830 */
[----:B-----5:R-:W-:-:S06]  /*7760*/  FADD.FTZ R236, R245, R177 ;  /* 0x000000b1f5ec7221 */ /* 0x020fcc0000010000 */
[C---:B------:R-:W-:Y:S08]  /*7770*/  HMMA.16816.F32 R52, R8.reuse, R24, R52 ;  /* 0x000000180834723c */ /* 0x040ff00000001834 */
[C---:B------:R-:W-:Y:S08]  /*7780*/  HMMA.16816.F32 R64, R8.reuse, R26, R64 ;  /* 0x0000001a0840723c */ /* 0x040ff00000001840 */
[C---:B------:R-:W-:Y:S08]  /*7790*/  HMMA.16816.F32 R68, R8.reuse, R164, R68 ;  /* 0x000000a40844723c */ /* 0x040ff00000001844 */
[C---:B------:R-:W-:Y:S08]  /*77a0*/  HMMA.16816.F32 R80, R8.reuse, R166, R80 ;  /* 0x000000a60850723c */ /* 0x040ff00000001850 */
[C---:B-1----:R-:W-:Y:S08]  /*77b0*/  HMMA.16816.F32 R84, R8.reuse, R32, R84 ;  /* 0x000000200854723c */ /* 0x042ff00000001854 */
[C---:B------:R-:W-:Y:S08]  /*77c0*/  HMMA.16816.F32 R96, R8.reuse, R34, R96 ;  /* 0x000000220860723c */ /* 0x040ff00000001860 */
[C---:B------:R-:W-:Y:S08]  /*77d0*/  HMMA.16816.F32 R100, R8.reuse, R28, R100 ;  /* 0x0000001c0864723c */ /* 0x040ff00000001864 */
[----:B------:R-:W-:Y:S08]  /*77e0*/  HMMA.16816.F32 R112, R8, R30, R112 ;  /* 0x0000001e0870723c */ /* 0x000ff00000001870 */
[----:B------:R-:W-:Y:S01]  /*77f0*/  HMMA.16816.F32 R152, R168, R174, R152 ;  /* 0x000000aea898723c */ /* 0x000fe20000001898 */
[--C-:B------:R-:W-:Y:S01]  /*7800*/  FFMA.FTZ R174, R252, UR6, -R249.reuse ;  /* 0x00000006fcae7c23 */ /* 0x100fe200080108f9 */
[----:B------:R-:W-:-:S05]  /*7810*/  FFMA.FTZ R175, R251, UR6, -R249 ;  /* 0x00000006fbaf7c23 */ /* 0x000fca00080108f9 */
[----:B------:R-:W1:Y:S01]  /*7820*/  MUFU.EX2 R174, R174 ;  /* 0x000000ae00ae7308 */ /* 0x000e620000000800 */
[C---:B------:R-:W-:Y:S03]  /*7830*/  HMMA.16816.F32 R140, R168.reuse, R20, R140 ;  /* 0x00000014a88c723c */ /* 0x040fe6000000188c */
[----:B------:R-:W2:Y:S05]  /*7840*/  MUFU.EX2 R175, R175 ;  /* 0x000000af00af7308 */ /* 0x000eaa0000000800 */
[----:B------:R-:W-:Y:S01]  /*7850*/  HMMA.16816.F32 R136, R168, R22, R136 ;  /* 0x00000016a888723c */ /* 0x000fe20000001888 */
[----:B------:R-:W-:Y:S01]  /*7860*/  LDSM.16.MT88.4 R20, [R215+0xa800] ;  /* 0x00a80000d714783b */ /* 0x000fe20000004200 */
[----:B-1----:R-:W-:-:S06]  /*7870*/  FADD.FTZ R185, R174, R185 ;  /* 0x000000b9aeb97221 */ /* 0x002fcc0000010000 */
[----:B------:R-:W-:Y:S01]  /*7880*/  HMMA.16816.F32 R40, R168, R16, R40 ;  /* 0x00000010a828723c */ /* 0x000fe20000001828 */
[----:B--2---:R-:W-:-:S07]  /*7890*/  FADD.FTZ R237, R175, R185 ;  /* 0x000000b9afed7221 */ /* 0x004fce0000010000 */
[C---:B------:R-:W-:Y:S01]  /*78a0*/  HMMA.16816.F32 R44, R168.reuse, R18, R44 ;  /* 0x00000012a82c723c */ /* 0x040fe2000000182c */
[----:B------:R-:W-:Y:S07]  /*78b0*/  LDSM.16.MT88.4 R16, [R214+0x800] ;  /* 0x00080000d610783b */ /* 0x000fee0000004200 */
[C---:B------:R-:W-:Y:S08]  /*78c0*/  HMMA.16816.F32 R56, R168.reuse, R24, R56 ;  /* 0x00000018a838723c */ /* 0x040ff00000001838 */
[C---:B------:R-:W-:Y:S01]  /*78d0*/  HMMA.16816.F32 R60, R168.reuse, R26, R60 ;  /* 0x0000001aa83c723c */ /* 0x040fe2000000183c */
[----:B------:R-:W1:Y:S07]  /*78e0*/  LDSM.16.MT88.4 R24, [R216+0xa800] ;  /* 0x00a80000d818783b */ /* 0x000e6e0000004200 */
[----:B------:R-:W-:Y:S01]  /*78f0*/  HMMA.16816.F32 R72, R168, R164, R72 ;  /* 0x000000a4a848723c */ /* 0x000fe20000001848 */
[----:B------:R-:W-:-:S02]  /*7900*/  F2FP.F16.F32.PACK_AB R164, R173, R172 ;  /* 0x000000acada4723e */ /* 0x000fc400000000ff */
[----:B------:R-:W-:-:S05]  /*7910*/  F2FP.F16.F32.PACK_AB R165, R247, R248 ;  /* 0x000000f8f7a5723e */ /* 0x000fca00000000ff */
[----:B------:R-:W-:Y:S01]  /*7920*/  HMMA.16816.F32 R76, R168, R166, R76 ;  /* 0x000000a6a84c723c */ /* 0x000fe2000000184c */
[----:B------:R-:W-:Y:S02]  /*7930*/  F2FP.F16.F32.PACK_AB R166, R175, R174 ;  /* 0x000000aeafa6723e */ /* 0x000fe400000000ff */
[----:B------:R-:W-:-:S05]  /*7940*/  F2FP.F16.F32.PACK_AB R167, R245, R246 ;  /* 0x000000f6f5a7723e */ /* 0x000fca00000000ff */
[C---:B------:R-:W-:Y:S08]  /*7950*/  HMMA.16816.F32 R88, R168.reuse, R32, R88 ;  /* 0x00000020a858723c */ /* 0x040ff00000001858 */
[C---:B------:R-:W-:Y:S01]  /*7960*/  HMMA.16816.F32 R92, R168.reuse, R34, R92 ;  /* 0x00000022a85c723c */ /* 0x040fe2000000185c */
[----:B------:R-:W2:Y:S07]  /*7970*/  LDSM.16.MT88.4 R32, [R244+0x800] ;  /* 0x00080000f420783b */ /* 0x000eae0000004200 */
[C---:B------:R-:W-:Y:S08]  /*7980*/  HMMA.16816.F32 R104, R168.reuse, R28, R104 ;  /* 0x0000001ca868723c */ /* 0x040ff00000001868 */
[C---:B------:R-:W-:Y:S01]  /*7990*/  HMMA.16816.F32 R108, R168.reuse, R30, R108 ;  /* 0x0000001ea86c723c */ /* 0x040fe2000000186c */
[----:B------:R-:W-:Y:S07]  /*79a0*/  LDSM.16.MT88.4 R28, [R215+0xb800] ;  /* 0x00b80000d71c783b */ /* 0x000fee0000004200 */
[-C--:B------:R-:W-:Y:S01]  /*79b0*/  HMMA.16816.F32 R124, R168, R14.reuse, R124 ;  /* 0x0000000ea87c723c */ /* 0x080fe2000000187c */
[----:B------:R3:W-:Y:S07]  /*79c0*/  LDSM.16.MT88.4 R168, [R244+0x1800] ;  /* 0x00180000f4a8783b */ /* 0x0007ee0000004200 */
[----:B------:R-:W-:Y:S01]  /*79d0*/  HMMA.16816.F32 R8, R8, R14, R128 ;  /* 0x0000000e0808723c */ /* 0x000fe20000001880 */
[----:B------:R-:W4:Y:S04]  /*79e0*/  LDSM.16.MT88.4 R12, [R216+0xb800] ;  /* 0x00b80000d80c783b */ /* 0x000f280000004200 */
[----:B------:R-:W5:Y:S03]  /*79f0*/  LDSM.16.MT88.4 R128, [R214+0x1800] ;  /* 0x00180000d680783b */ /* 0x000f660000004200 */
[----:B-1----:R-:W-:Y:S01]  /*7a00*/  HMMA.16816.F32 R156, R164, R24, R156 ;  /* 0x00000018a49c723c */ /* 0x002fe2000000189c */
[--C-:B---3--:R-:W-:Y:S01]  /*7a10*/  FFMA.FTZ R244, R208, UR6, -R210.reuse ;  /* 0x00000006d0f47c23 */ /* 0x108fe200080108d2 */
[----:B------:R-:W-:-:S06]  /*7a20*/  FFMA.FTZ R208, R203, UR6, -R210 ;  /* 0x00000006cbd07c23 */ /* 0x000fcc00080108d2 */
[C---:B------:R-:W-:Y:S01]  /*7a30*/  HMMA.16816.F32 R152, R164.reuse, R26, R152 ;  /* 0x0000001aa498723c */ /* 0x040fe20000001898 */
[----:B------:R1:W3:Y:S07]  /*7a40*/  MUFU.EX2 R203, R244 ;  /* 0x000000f400cb7308 */ /* 0x0002ee0000000800 */
[C---:B------:R-:W-:Y:S01]  /*7a50*/  HMMA.16816.F32 R140, R164.reuse, R20, R140 ;  /* 0x00000014a48c723c */ /* 0x040fe2000000188c */
[--C-:B-1----:R-:W-:Y:S01]  /*7a60*/  FFMA.FTZ R244, R202, UR6, -R210.reuse ;  /* 0x00000006caf47c23 */ /* 0x102fe200080108d2 */
[----:B------:R-:W-:Y:S01]  /*7a70*/  FFMA.FTZ R210, R201, UR6, -R210 ;  /* 0x00000006c9d27c23 */ /* 0x000fe200080108d2 */
[----:B------:R1:W4:Y:S05]  /*7a80*/  MUFU.EX2 R202, R208 ;  /* 0x000000d000ca7308 */ /* 0x00032a0000000800 */
[C---:B------:R-:W-:Y:S01]  /*7a90*/  HMMA.16816.F32 R136, R164.reuse, R22, R136 ;  /* 0x00000016a488723c */ /* 0x040fe20000001888 */
[----:B---3--:R-:W-:Y:S01]  /*7aa0*/  FADD.FTZ R193, R203, R193 ;  /* 0x000000c1cbc17221 */ /* 0x008fe20000010000 */
[----:B------:R3:W5:Y:S06]  /*7ab0*/  MUFU.EX2 R201, R244 ;  /* 0x000000f400c97308 */ /* 0x00076c0000000800 */
[C---:B--2---:R-:W-:Y:S01]  /*7ac0*/  HMMA.16816.F32 R40, R164.reuse, R32, R40 ;  /* 0x00000020a428723c */ /* 0x044fe20000001828 */
[----:B-1----:R-:W-:Y:S01]  /*7ad0*/  FFMA.FTZ R208, R200, UR6, -R209 ;  /* 0x00000006c8d07c23 */ /* 0x002fe200080108d1 */
[----:B----4-:R-:W-:Y:S01]  /*7ae0*/  FADD.FTZ R193, R202, R193 ;  /* 0x000000c1cac17221 */ /* 0x010fe20000010000 */
[----:B------:R1:W2:Y:S05]  /*7af0*/  MUFU.EX2 R200, R210 ;  /* 0x000000d200c87308 */ /* 0x0002aa0000000800 */
[----:B------:R-:W-:Y:S01]  /*7b00*/  HMMA.16816.F32 R44, R164, R34, R44 ;  /* 0x00000022a42c723c */ /* 0x000fe2000000182c */
[----:B---3--:R-:W-:Y:S01]  /*7b10*/  FFMA.FTZ R244, R198, UR6, -R209 ;  /* 0x00000006c6f47c23 */ /* 0x008fe200080108d1 */
[----:B-----5:R-:W-:-:S06]  /*7b20*/  FADD.FTZ R193, R201, R193 ;  /* 0x000000c1c9c17221 */ /* 0x020fcc0000010000 */
[C---:B------:R-:W-:Y:S01]  /*7b30*/  HMMA.16816.F32 R56, R164.reuse, R16, R56 ;  /* 0x00000010a438723c */ /* 0x040fe20000001838 */
[----:B-1----:R-:W-:Y:S01]  /*7b40*/  FFMA.FTZ R210, R199, UR6, -R209 ;  /* 0x00000006c7d27c23 */ /* 0x002fe200080108d1 */
[----:B--2---:R-:W-:Y:S01]  /*7b50*/  FADD.FTZ R239, R200, R193 ;  /* 0x000000c1c8ef7221 */ /* 0x004fe20000010000 */
[----:B------:R1:W2:Y:S05]  /*7b60*/  MUFU.EX2 R199, R208 ;  /* 0x000000d000c77308 */ /* 0x0002aa0000000800 */
[C---:B------:R-:W-:Y:S01]  /*7b70*/  HMMA.16816.F32 R60, R164.reuse, R18, R60 ;  /* 0x00000012a43c723c */ /* 0x040fe2000000183c */
[----:B------:R-:W3:Y:S07]  /*7b80*/  MUFU.EX2 R198, R210 ;  /* 0x000000d200c67308 */ /* 0x000eee0000000800 */
[C---:B------:R-:W-:Y:S01]  /*7b90*/  HMMA.16816.F32 R72, R164.reuse, R12, R72 ;  /* 0x0000000ca448723c */ /* 0x040fe20000001848 */
[----:B-1----:R-:W-:Y:S01]  /*7ba0*/  FFMA.FTZ R208, R197, UR6, -R209 ;  /* 0x00000006c5d07c23 */ /* 0x002fe200080108d1 */
[----:B--2---:R-:W-:Y:S01]  /*7bb0*/  FADD.FTZ R189, R199, R189 ;  /* 0x000000bdc7bd7221 */ /* 0x004fe20000010000 */
[----:B------:R-:W1:Y:S05]  /*7bc0*/  MUFU.EX2 R197, R244 ;  /* 0x000000f400c57308 */ /* 0x000e6a0000000800 */
[C---:B------:R-:W-:Y:S01]  /*7bd0*/  HMMA.16816.F32 R76, R164.reuse, R14, R76 ;  /* 0x0000000ea44c723c */ /* 0x040fe2000000184c */
[----:B---3--:R-:W-:Y:S01]  /*7be0*/  FADD.FTZ R189, R198, R189 ;  /* 0x000000bdc6bd7221 */ /* 0x008fe20000010000 */
[----:B------:R-:W2:Y:S06]  /*7bf0*/  MUFU.EX2 R208, R208 ;  /* 0x000000d000d07308 */ /* 0x000eac0000000800 */
[----:B------:R-:W-:Y:S01]  /*7c00*/  HMMA.16816.F32 R88, R164, R28, R88 ;  /* 0x0000001ca458723c */ /* 0x000fe20000001858 */
[----:B-1----:R-:W-:-:S07]  /*7c10*/  FADD.FTZ R189, R197, R189 ;  /* 0x000000bdc5bd7221 */ /* 0x002fce0000010000 */
[----:B------:R-:W-:Y:S01]  /*7c20*/  HMMA.16816.F32 R92, R164, R30, R92 ;  /* 0x0000001ea45c723c */ /* 0x000fe2000000185c */
[----:B--2---:R-:W-:-:S07]  /*7c30*/  FADD.FTZ R238, R208, R189 ;  /* 0x000000bdd0ee7221 */ /* 0x004fce0000010000 */
        /* <DEDUP_REMOVED lines=28> */
[----:B------:R-:W-:-:S14]  /*7e00*/  @!P2 BRA `(.L_x_2356) ;  /* 0x000000880064a947 */ /* 0x000fdc0003800000 */
[----:B------:R-:W-:Y:S01]  /*7e10*/  VIADD R208, R180, 0xfffffffd ;  /* 0xfffffffdb4d07836 */ /* 0x000fe20000000000 */
[----:B------:R-:W-:-:S04]  /*7e20*/  DEPBAR.LE SB0, 0x0 ;  /* 0x000080000000791a */ /* 0x000fc80000000000 */
[----:B------:R-:W-:-:S04]  /*7e30*/  IMAD.WIDE.U32 R12, R208, R2, RZ ;  /* 0x00000002d00c7225 */ /* 0x000fc800078e00ff */
[----:B------:R-:W-:Y:S01]  /*7e40*/  IMAD.SHL.U32 R10, R12, 0x20, RZ ;  /* 0x000000200c0a7824 */ /* 0x000fe200078e00ff */
[----:B------:R-:W-:Y:S01]  /*7e50*/  BAR.SYNC.DEFER_BLOCKING 0x0 ;  /* 0x0000000000007b1d */ /* 0x000fe20000010000 */
[----:B------:R-:W-:Y:S01]  /*7e60*/  IMAD R8, R208, R3, R13 ;  /* 0x00000003d0087224 */ /* 0x000fe200078e020d */
[----:B------:R-:W-:Y:S01]  /*7e70*/  LEA R14, P2, R12, R221, 0x6 ;  /* 0x000000dd0c0e7211 */ /* 0x000fe200078430ff */
[--C-:B------:R-:W-:Y:S01]  /*7e80*/  IMAD.IADD R210, R5, 0x1, R4.reuse ;  /* 0x0000000105d27824 */ /* 0x100fe200078e0204 */
[----:B------:R-:W-:Y:S01]  /*7e90*/  LEA R10, P1, R2, R10, 0x4 ;  /* 0x0000000a020a7211 */ /* 0x000fe200078220ff */
[----:B------:R-:W-:Y:S01]  /*7ea0*/  IMAD.IADD R209, R218, 0x1, R4 ;  /* 0x00000001dad17824 */ /* 0x000fe200078e0204 */
[C-C-:B------:R-:W-:Y:S02]  /*7eb0*/  SHF.L.U64.HI R9, R12.reuse, 0x5, R8.reuse ;  /* 0x000000050c097819 */ /* 0x140fe40000010208 */
[----:B------:R-:W-:Y:S02]  /*7ec0*/  LEA.HI.X R15, R12, R220, R8, 0x6, P2 ;  /* 0x000000dc0c0f7211 */ /* 0x000fe400010f3408 */
[----:B------:R-:W-:-:S02]  /*7ed0*/  LEA.HI.X R9, R2, R9, R3, 0x4, P1 ;  /* 0x0000000902097211 */ /* 0x000fc400008f2403 */
[----:B------:R-:W-:-:S04]  /*7ee0*/  LEA R8, P1, R10, R221, 0x1 ;  /* 0x000000dd0a087211 */ /* 0x000fc800078208ff */
[----:B------:R-:W-:Y:S01]  /*7ef0*/  LEA.HI.X R9, R10, R220, R9, 0x1, P1 ;  /* 0x000000dc0a097211 */ /* 0x000fe200008f0c09 */
        /* <DEDUP_REMOVED lines=8> */
[----:B------:R-:W3:Y:S04]  /*7f80*/  LDSM.16.M88.4 R176, [R217+UR5+0x8000] ;  /* 0x00800005d9b0783b */ /* 0x000ee80008000200 */
[----:B------:R-:W4:Y:S04]  /*7f90*/  LDSM.16.M88.4 R168, [R218+0x2000] ;  /* 0x00200000daa8783b */ /* 0x000f280000000200 */
[----:B------:R-:W2:Y:S04]  /*7fa0*/  LDSM.16.M88.4 R20, [R217+UR5+0x8800] ;  /* 0x00880005d914783b */ /* 0x000ea80008000200 */
[----:B------:R-:W-:Y:S04]  /*7fb0*/  LDSM.16.M88.4 R32, [R210+0x8000] ;  /* 0x00800000d220783b */ /* 0x000fe80000000200 */
[----:B------:R-:W5:Y:S04]  /*7fc0*/  LDSM.16.M88.4 R188, [R209+0x2000] ;  /* 0x00200000d1bc783b */ /* 0x000f680000000200 */
[----:B------:R-:W5:Y:S04]  /*7fd0*/  LDSM.16.M88.4 R28, [R210+0x8800] ;  /* 0x00880000d21c783b */ /* 0x000f680000000200 */
[----:B------:R-:W5:Y:S04]  /*7fe0*/  LDSM.16.M88.4 R24, [R209] ;  /* 0x00000000d118783b */ /* 0x000f680000000200 */
[----:B------:R-:W-:Y:S04]  /*7ff0*/  LDSM.16.M88.4 R196, [R181+0x8000] ;  /* 0x00800000b5c4783b */ /* 0x000fe80000000200 */
[----:B------:R-:W-:Y:S04]  /*8000*/  LDSM.16.M88.4 R192, [R181+0x8800] ;  /* 0x00880000b5c0783b */ /* 0x000fe80000000200 */
[----:B------:R-:W-:Y:S01]  /*8010*/  LDSM.16.M88.4 R200, [R218+0x4000] ;  /* 0x00400000dac8783b */ /* 0x000fe20000000200 */
[-C--:B---3--:R-:W-:Y:S03]  /*8020*/  HMMA.16816.F32 R184, R164, R176.reuse, RZ ;  /* 0x000000b0a4b8723c */ /* 0x088fe600000018ff */
[----:B------:R-:W0:Y:S05]  /*8030*/  LDGDEPBAR ;  /* 0x00000000000079af */ /* 0x000e2a0000000000 */
[C---:B----4-:R-:W-:Y:S08]  /*8040*/  HMMA.16816.F32 R16, R168.reuse, R176, RZ ;  /* 0x000000b0a810723c */ /* 0x050ff000000018ff */
[-C--:B-1----:R-:W-:Y:S08]  /*8050*/  HMMA.16816.F32 R12, R168, R178.reuse, RZ ;  /* 0x000000b2a80c723c */ /* 0x082ff000000018ff */
[----:B------:R-:W-:Y:S08]  /*8060*/  HMMA.16816.F32 R176, R164, R178, RZ ;  /* 0x000000b2a4b0723c */ /* 0x000ff000000018ff */
[-C--:B--2---:R-:W-:Y:S08]  /*8070*/  HMMA.16816.F32 R8, R168, R20.reuse, RZ ;  /* 0x00000014a808723c */ /* 0x084ff000000018ff */
[----:B------:R-:W-:Y:S08]  /*8080*/  HMMA.16816.F32 R172, R164, R20, RZ ;  /* 0x00000014a4ac723c */ /* 0x000ff000000018ff */
[-C--:B------:R-:W-:Y:S08]  /*8090*/  HMMA.16816.F32 R168, R168, R22.reuse, RZ ;  /* 0x00000016a8a8723c */ /* 0x080ff000000018ff */
[----:B------:R-:W-:Y:S01]  /*80a0*/  HMMA.16816.F32 R164, R164, R22, RZ ;  /* 0x00000016a4a4723c */ /* 0x000fe200000018ff */
[----:B------:R-:W1:Y:S07]  /*80b0*/  LDSM.16.M88.4 R20, [R183+0x2000] ;  /* 0x00200000b714783b */ /* 0x000e6e0000000200 */
[C---:B-----5:R-:W-:Y:S08]  /*80c0*/  HMMA.16816.F32 R16, R188.reuse, R32, R16 ;  /* 0x00000020bc10723c */ /* 0x060ff00000001810 */
[C---:B------:R-:W-:Y:S08]  /*80d0*/  HMMA.16816.F32 R8, R188.reuse, R28, R8 ;  /* 0x0000001cbc08723c */ /* 0x040ff00000001808 */
[C---:B------:R-:W-:Y:S08]  /*80e0*/  HMMA.16816.F32 R12, R188.reuse, R34, R12 ;  /* 0x00000022bc0c723c */ /* 0x040ff0000000180c */
[----:B------:R-:W-:Y:S01]  /*80f0*/  HMMA.16816.F32 R168, R188, R30, R168 ;  /* 0x0000001ebca8723c */ /* 0x000fe200000018a8 */
[----:B------:R-:W2:Y:S07]  /*8100*/  LDSM.16.M88.4 R188, [R183] ;  /* 0x00000000b7bc783b */ /* 0x000eae0000000200 */
[C---:B------:R-:W-:Y:S08]  /*8110*/  HMMA.16816.F32 R184, R24.reuse, R32, R184 ;  /* 0x0000002018b8723c */ /* 0x040ff000000018b8 */
[C---:B------:R-:W-:Y:S08]  /*8120*/  HMMA.16816.F32 R172, R24.reuse, R28, R172 ;  /* 0x0000001c18ac723c */ /* 0x040ff000000018ac */
[C---:B------:R-:W-:Y:S01]  /*8130*/  HMMA.16816.F32 R176, R24.reuse, R34, R176 ;  /* 0x0000002218b0723c */ /* 0x040fe200000018b0 */
[----:B------:R-:W-:Y:S07]  /*8140*/  LDSM.16.M88.4 R32, [R182+0x2000] ;  /* 0x00200000b620783b */ /* 0x000fee0000000200 */
[----:B------:R-:W-:Y:S01]  /*8150*/  HMMA.16816.F32 R164, R24, R30, R164 ;  /* 0x0000001e18a4723c */ /* 0x000fe200000018a4 */
[----:B------:R-:W3:Y:S04]  /*8160*/  LDSM.16.M88.4 R28, [R0+0x8000] ;  /* 0x00800000001c783b */ /* 0x000ee80000000200 */
[----:B------:R-:W4:Y:S03]  /*8170*/  LDSM.16.M88.4 R24, [R0+0x8800] ;  /* 0x008800000018783b */ /* 0x000f260000000200 */
[C---:B-1----:R-:W-:Y:S08]  /*8180*/  HMMA.16816.F32 R16, R20.reuse, R196, R16 ;  /* 0x000000c41410723c */ /* 0x042ff00000001810 */
[C---:B------:R-:W-:Y:S08]  /*8190*/  HMMA.16816.F32 R8, R20.reuse, R192, R8 ;  /* 0x000000c01408723c */ /* 0x040ff00000001808 */
[C---:B------:R-:W-:Y:S08]  /*81a0*/  HMMA.16816.F32 R12, R20.reuse, R198, R12 ;  /* 0x000000c6140c723c */ /* 0x040ff0000000180c */
[----:B------:R-:W-:Y:S01]  /*81b0*/  HMMA.16816.F32 R168, R20, R194, R168 ;  /* 0x000000c214a8723c */ /* 0x000fe200000018a8 */
[----:B------:R-:W1:Y:S07]  /*81c0*/  LDSM.16.M88.4 R20, [R182] ;  /* 0x00000000b614783b */ /* 0x000e6e0000000200 */
[C---:B--2---:R-:W-:Y:S08]  /*81d0*/  HMMA.16816.F32 R184, R188.reuse, R196, R184 ;  /* 0x000000c4bcb8723c */ /* 0x044ff000000018b8 */
[C---:B------:R-:W-:Y:S01]  /*81e0*/  HMMA.16816.F32 R176, R188.reuse, R198, R176 ;  /* 0x000000c6bcb0723c */ /* 0x040fe200000018b0 */
[----:B------:R-:W-:Y:S07]  /*81f0*/  LDSM.16.M88.4 R196, [R218+0x6000] ;  /* 0x00600000dac4783b */ /* 0x000fee0000000200 */
[C---:B------:R-:W-:Y:S08]  /*8200*/  HMMA.16816.F32 R172, R188.reuse, R192, R172 ;  /* 0x000000c0bcac723c */ /* 0x040ff000000018ac */
[----:B------:R-:W-:Y:S01]  /*8210*/  HMMA.16816.F32 R164, R188, R194, R164 ;  /* 0x000000c2bca4723c */ /* 0x000fe200000018a4 */
[----:B------:R-:W2:Y:S04]  /*8220*/  LDSM.16.M88.4 R192, [R217+UR5+0x9000] ;  /* 0x00900005d9c0783b */ /* 0x000ea80008000200 */
[----:B------:R-:W5:Y:S03]  /*8230*/  LDSM.16.M88.4 R188, [R217+UR5+0x9800] ;  /* 0x00980005d9bc783b */ /* 0x000f660008000200 */
[C---:B---3--:R-:W-:Y:S08]  /*8240*/  HMMA.16816.F32 R16, R32.reuse, R28, R16 ;  /* 0x0000001c2010723c */ /* 0x048ff00000001810 */
[C---:B------:R-:W-:Y:S08]  /*8250*/  HMMA.16816.F32 R12, R32.reuse, R30, R12 ;  /* 0x0000001e200c723c */ /* 0x040ff0000000180c */
[C---:B----4-:R-:W-:Y:S08]  /*8260*/  HMMA.16816.F32 R8, R32.reuse, R24, R8 ;  /* 0x000000182008723c */ /* 0x050ff00000001808 */
[----:B------:R-:W-:Y:S01]  /*8270*/  HMMA.16816.F32 R168, R32, R26, R168 ;  /* 0x0000001a20a8723c */ /* 0x000fe200000018a8 */
[----:B------:R-:W-:Y:S07]  /*8280*/  LDSM.16.M88.4 R32, [R209+0x4000] ;  /* 0x00400000d120783b */ /* 0x000fee0000000200 */
[C---:B-1----:R-:W-:Y:S08]  /*8290*/  HMMA.16816.F32 R184, R20.reuse, R28, R184 ;  /* 0x0000001c14b8723c */ /* 0x042ff000000018b8 */
[C---:B------:R-:W-:Y:S01]  /*82a0*/  HMMA.16816.F32 R176, R20.reuse, R30, R176 ;  /* 0x0000001e14b0723c */ /* 0x040fe200000018b0 */
[----:B------:R-:W-:Y:S07]  /*82b0*/  LDSM.16.M88.4 R28, [R209+0x6000] ;  /* 0x00600000d11c783b */ /* 0x000fee0000000200 */
[C---:B------:R-:W-:Y:S08]  /*82c0*/  HMMA.16816.F32 R172, R20.reuse, R24, R172 ;  /* 0x0000001814ac723c */ /* 0x040ff000000018ac */
[----:B------:R-:W-:Y:S01]  /*82d0*/  HMMA.16816.F32 R164, R20, R26, R164 ;  /* 0x0000001a14a4723c */ /* 0x000fe200000018a4 */
[----:B------:R-:W1:Y:S04]  /*82e0*/  LDSM.16.M88.4 R20, [R210+0x9800] ;  /* 0x00980000d214783b */ /* 0x000e680000000200 */
[----:B------:R-:W3:Y:S03]  /*82f0*/  LDSM.16.M88.4 R24, [R210+0x9000] ;  /* 0x00900000d218783b */ /* 0x000ee60000000200 */
[C---:B--2---:R-:W-:Y:S08]  /*8300*/  HMMA.16816.F32 R16, R196.reuse, R192, R16 ;  /* 0x000000c0c410723c */ /* 0x044ff00000001810 */
[C---:B------:R-:W-:Y:S08]  /*8310*/  HMMA.16816.F32 R12, R196.reuse, R194, R12 ;  /* 0x000000c2c40c723c */ /* 0x040ff0000000180c */
[C---:B-----5:R-:W-:Y:S08]  /*8320*/  HMMA.16816.F32 R8, R196.reuse, R188, R8 ;  /* 0x000000bcc408723c */ /* 0x060ff00000001808 */
[----:B------:R-:W-:Y:S08]  /*8330*/  HMMA.16816.F32 R168, R196, R190, R168 ;  /* 0x000000bec4a8723c */ /* 0x000ff000000018a8 */
[C---:B------:R-:W-:Y:S01]  /*8340*/  HMMA.16816.F32 R196, R200.reuse, R188, R172 ;  /* 0x000000bcc8c4723c */ /* 0x040fe200000018ac */
[----:B------:R-:W-:Y:S07]  /*8350*/  LDSM.16.M88.4 R172, [R181+0x9000] ;  /* 0x00900000b5ac783b */ /* 0x000fee0000000200 */
[C---:B------:R-:W-:Y:S08]  /*8360*/  HMMA.16816.F32 R164, R200.reuse, R190, R164 ;  /* 0x000000bec8a4723c */ /* 0x040ff000000018a4 */
[C---:B------:R-:W-:Y:S08]  /*8370*/  HMMA.16816.F32 R184, R200.reuse, R192, R184 ;  /* 0x000000c0c8b8723c */ /* 0x040ff000000018b8 */
[----:B------:R-:W-:Y:S01]  /*8380*/  HMMA.16816.F32 R176, R200, R194, R176 ;  /* 0x000000c2c8b0723c */ /* 0x000fe200000018b0 */
[----:B------:R-:W2:Y:S04]  /*8390*/  LDSM.16.M88.4 R200, [R183+0x6000] ;  /* 0x00600000b7c8783b */ /* 0x000ea80000000200 */
[----:B------:R-:W4:Y:S03]  /*83a0*/  LDSM.16.M88.4 R192, [R183+0x4000] ;  /* 0x00400000b7c0783b */ /* 0x000f260000000200 */
[C---:B-1----:R-:W-:Y:S08]  /*83b0*/  HMMA.16816.F32 R8, R28.reuse, R20, R8 ;  /* 0x000000141c08723c */ /* 0x042ff00000001808 */
[----:B------:R-:W-:Y:S08]  /*83c0*/  HMMA.16816.F32 R168, R28, R22, R168 ;  /* 0x000000161ca8723c */ /* 0x000ff000000018a8 */
[C---:B------:R-:W-:Y:S08]  /*83d0*/  HMMA.16816.F32 R196, R32.reuse, R20, R196 ;  /* 0x0000001420c4723c */ /* 0x040ff000000018c4 */
[----:B------:R-:W-:Y:S01]  /*83e0*/  HMMA.16816.F32 R164, R32, R22, R164 ;  /* 0x0000001620a4723c */ /* 0x000fe200000018a4 */
[----:B------:R-:W1:Y:S07]  /*83f0*/  LDSM.16.M88.4 R20, [R181+0x9800] ;  /* 0x00980000b514783b */ /* 0x000e6e0000000200 */
[C---:B---3--:R-:W-:Y:S08]  /*8400*/  HMMA.16816.F32 R16, R28.reuse, R24, R16 ;  /* 0x000000181c10723c */ /* 0x048ff00000001810 */
[----:B------:R-:W-:Y:S01]  /*8410*/  HMMA.16816.F32 R12, R28, R26, R12 ;  /* 0x0000001a1c0c723c */ /* 0x000fe2000000180c */
[----:B------:R-:W-:Y:S07]  /*8420*/  LDSM.16.M88.4 R28, [R0+0x9000] ;  /* 0x00900000001c783b */ /* 0x000fee0000000200 */
[C---:B------:R-:W-:Y:S01]  /*8430*/  HMMA.16816.F32 R188, R32.reuse, R24, R184 ;  /* 0x0000001820bc723c */ /* 0x040fe200000018b8 */
[----:B------:R-:W-:Y:S07]  /*8440*/  LDSM.16.M88.4 R184, [R182+0x4000] ;  /* 0x00400000b6b8783b */ /* 0x000fee0000000200 */
[----:B------:R-:W-:Y:S01]  /*8450*/  HMMA.16816.F32 R176, R32, R26, R176 ;  /* 0x0000001a20b0723c */ /* 0x000fe200000018b0 */
[----:B------:R-:W3:Y:S04]  /*8460*/  LDSM.16.M88.4 R24, [R182+0x6000] ;  /* 0x00600000b618783b */ /* 0x000ee80000000200 */
[----:B------:R-:W5:Y:S01]  /*8470*/  LDSM.16.M88.4 R32, [R0+0x9800] ;  /* 0x009800000020783b */ /* 0x000f620000000200 */
[----:B------:R-:W-:-:S04]  /*8480*/  DEPBAR.LE SB0, 0x0 ;  /* 0x000080000000791a */ /* 0x000fc80000000000 */
[C---:B--2---:R-:W-:Y:S08]  /*8490*/  HMMA.16816.F32 R16, R200.reuse, R172, R16 ;  /* 0x000000acc810723c */ /* 0x044ff00000001810 */
[----:B------:R-:W-:Y:S08]  /*84a0*/  HMMA.16816.F32 R12, R200, R174, R12 ;  /* 0x000000aec80c723c */ /* 0x000ff0000000180c */
[----:B----4-:R-:W-:Y:S08]  /*84b0*/  HMMA.16816.F32 R188, R192, R172, R188 ;  /* 0x000000acc0bc723c */ /* 0x010ff000000018bc */
[C---:B-1----:R-:W-:Y:S08]  /*84c0*/  HMMA.16816.F32 R8, R200.reuse, R20, R8 ;  /* 0x00000014c808723c */ /* 0x042ff00000001808 */
[----:B------:R-:W-:Y:S08]  /*84d0*/  HMMA.16816.F32 R168, R200, R22, R168 ;  /* 0x00000016c8a8723c */ /* 0x000ff000000018a8 */
[C---:B------:R-:W-:Y:S08]  /*84e0*/  HMMA.16816.F32 R176, R192.reuse, R174, R176 ;  /* 0x000000aec0b0723c */ /* 0x040ff000000018b0 */
[C---:B------:R-:W-:Y:S08]  /*84f0*/  HMMA.16816.F32 R196, R192.reuse, R20, R196 ;  /* 0x00000014c0c4723c */ /* 0x040ff000000018c4 */
[----:B------:R-:W-:Y:S01]  /*8500*/  HMMA.16816.F32 R164, R192, R22, R164 ;  /* 0x00000016c0a4723c */ /* 0x000fe200000018a4 */
[----:B------:R-:W-:-:S02]  /*8510*/  VIADD R23, R212, 0xffffffb8 ;  /* 0xffffffb8d4177836 */ /* 0x000fc40000000000 */
[----:B------:R-:W-:-:S05]  /*8520*/  VIADD R22, R212, 0xffffffb9 ;  /* 0xffffffb9d4167836 */ /* 0x000fca0000000000 */
[C---:B---3--:R-:W-:Y:S08]  /*8530*/  HMMA.16816.F32 R16, R24.reuse, R28, R16 ;  /* 0x0000001c1810723c */ /* 0x048ff00000001810 */
[----:B------:R-:W-:Y:S08]  /*8540*/  HMMA.16816.F32 R12, R24, R30, R12 ;  /* 0x0000001e180c723c */ /* 0x000ff0000000180c */
[----:B------:R-:W-:Y:S03]  /*8550*/  HMMA.16816.F32 R188, R184, R28, R188 ;  /* 0x0000001cb8bc723c */ /* 0x000fe600000018bc */
[----:B------:R-:W-:Y:S01]  /*8560*/  FMUL.FTZ R16, R16, UR4 ;  /* 0x0000000410107c20 */ /* 0x000fe20008410000 */
[----:B------:R-:W-:-:S04]  /*8570*/  FMUL.FTZ R17, R17, UR4 ;  /* 0x0000000411117c20 */ /* 0x000fc80008410000 */
[----:B-----5:R-:W-:Y:S01]  /*8580*/  HMMA.16816.F32 R8, R24, R32, R8 ;  /* 0x000000201808723c */ /* 0x020fe20000001808 */
[----:B------:R-:W-:Y:S02]  /*8590*/  MUFU.TANH R16, R16 ;  /* 0x0000001000107308 */ /* 0x000fe40000002400 */
[----:B------:R-:W-:Y:S01]  /*85a0*/  FMUL.FTZ R12, R12, UR4 ;  /* 0x000000040c0c7c20 */ /* 0x000fe20008410000 */
[----:B------:R-:W-:-:S04]  /*85b0*/  FMUL.FTZ R13, R13, UR4 ;  /* 0x000000040d0d7c20 */ /* 0x000fc80008410000 */
[----:B------:R-:W-:Y:S01]  /*85c0*/  HMMA.16816.F32 R168, R24, R34, R168 ;  /* 0x0000002218a8723c */ /* 0x000fe200000018a8 */
[----:B------:R-:W1:Y:S01]  /*85d0*/  MUFU.TANH R17, R17 ;  /* 0x0000001100117308 */ /* 0x000e620000002400 */
[----:B------:R-:W-:Y:S02]  /*85e0*/  VIADD R26, R212, 0xffffffb0 ;  /* 0xffffffb0d41a7836 */ /* 0x000fe40000000000 */
[----:B------:R-:W-:Y:S01]  /*85f0*/  FMUL.FTZ R29, R190, UR4 ;  /* 0x00000004be1d7c20 */ /* 0x000fe20008410000 */
[----:B------:R-:W-:Y:S01]  /*8600*/  FMUL.FTZ R173, R191, UR4 ;  /* 0x00000004bfad7c20 */ /* 0x000fe20008410000 */
[----:B------:R-:W-:Y:S02]  /*8610*/  VIADD R24, R212, 0xffffffb1 ;  /* 0xffffffb1d4187836 */ /* 0x000fe40000000000 */
[----:B------:R-:W-:Y:S01]  /*8620*/  FMUL.FTZ R172, R188, UR4 ;  /* 0x00000004bcac7c20 */ /* 0x000fe20008410000 */
[----:B------:R-:W-:Y:S01]  /*8630*/  FMUL.FTZ R28, R189, UR4 ;  /* 0x00000004bd1c7c20 */ /* 0x000fe20008410000 */
[----:B------:R-:W-:Y:S01]  /*8640*/  HMMA.16816.F32 R176, R184, R30, R176 ;  /* 0x0000001eb8b0723c */ /* 0x000fe200000018b0 */
[----:B------:R-:W-:Y:S01]  /*8650*/  MUFU.TANH R12, R12 ;  /* 0x0000000c000c7308 */ /* 0x000fe20000002400 */
[----:B------:R-:W-:-:S02]  /*8660*/  VIADD R30, R212, 0xffffffa1 ;  /* 0xffffffa1d41e7836 */ /* 0x000fc40000000000 */
[----:B------:R-:W-:Y:S01]  /*8670*/  FMUL.FTZ R8, R8, UR4 ;  /* 0x0000000408087c20 */ /* 0x000fe20008410000 */
[----:B------:R-:W-:Y:S01]  /*8680*/  FMUL.FTZ R9, R9, UR4 ;  /* 0x0000000409097c20 */ /* 0x000fe20008410000 */
[----:B------:R-:W-:Y:S01]  /*8690*/  FMUL.FTZ R10, R10, UR4 ;  /* 0x000000040a0a7c20 */ /* 0x000fe20008410000 */
[----:B------:R-:W-:Y:S01]  /*86a0*/  FMUL.FTZ R248, R11, UR4 ;  /* 0x000000040bf87c20 */ /* 0x000fe20008410000 */
[C---:B------:R-:W-:Y:S01]  /*86b0*/  HMMA.16816.F32 R196, R184.reuse, R32, R196 ;  /* 0x00000020b8c4723c */ /* 0x040fe200000018c4 */
[----:B------:R-:W-:Y:S01]  /*86c0*/  MUFU.TANH R13, R13 ;  /* 0x0000000d000d7308 */ /* 0x000fe20000002400 */
[----:B------:R-:W-:Y:S02]  /*86d0*/  VIADD R32, R234, 0x40 ;  /* 0x00000040ea207836 */ /* 0x000fe40000000000 */
[----:B------:R-:W-:Y:S01]  /*86e0*/  FMUL.FTZ R168, R168, UR4 ;  /* 0x00000004a8a87c20 */ /* 0x000fe20008410000 */
[----:B------:R-:W-:Y:S02]  /*86f0*/  FMUL.FTZ R169, R169, UR4 ;  /* 0x00000004a9a97c20 */ /* 0x000fe40008410000 */
[----:B------:R-:W-:Y:S01]  /*8700*/  ISETP.GT.AND P6, PT, R32, R30, PT ;  /* 0x0000001e2000720c */ /* 0x000fe20003fc4270 */
[----:B------:R-:W-:Y:S01]  /*8710*/  HMMA.16816.F32 R164, R184, R34, R164 ;  /* 0x00000022b8a4723c */ /* 0x000fe200000018a4 */
[----:B------:R-:W-:Y:S01]  /*8720*/  MUFU.TANH R29, R29 ;  /* 0x0000001d001d7308 */ /* 0x000fe20000002400 */
[----:B------:R-:W-:-:S02]  /*8730*/  VIADD R35, R212, 0xffffffa0 ;  /* 0xffffffa0d4237836 */ /* 0x000fc40000000000 */
[----:B------:R-:W-:Y:S01]  /*8740*/  FMUL.FTZ R20, R178, UR4 ;  /* 0x00000004b2147c20 */ /* 0x000fe20008410000 */
[----:B------:R-:W-:Y:S01]  /*8750*/  FMUL.FTZ R21, R179, UR4 ;  /* 0x00000004b3157c20 */ /* 0x000fe20008410000 */
[----:B-1----:R-:W-:Y:S02]  /*8760*/  FSEL R34, R17, -INF , !P6 ;  /* 0xff80000011227808 */ /* 0x002fe40007000000 */
[C---:B------:R-:W-:Y:S01]  /*8770*/  ISETP.GT.AND P5, PT, R32.reuse, R35, PT ;  /* 0x000000232000720c */ /* 0x040fe20003fa4270 */
[----:B------:R-:W-:Y:S01]  /*8780*/  MUFU.TANH R173, R173 ;  /* 0x000000ad00ad7308 */ /* 0x000fe20000002400 */
[----:B------:R-:W-:Y:S01]  /*8790*/  ISETP.GT.AND P4, PT, R32, R26, PT ;  /* 0x0000001a2000720c */ /* 0x000fe20003f84270 */
[----:B------:R-:W-:Y:S01]  /*87a0*/  FMUL.FTZ R27, R198, UR4 ;  /* 0x00000004c61b7c20 */ /* 0x000fe20008410000 */
[----:B------:R-:W-:Y:S01]  /*87b0*/  FMUL.FTZ R199, R199, UR4 ;  /* 0x00000004c7c77c20 */ /* 0x000fe20008410000 */
[----:B------:R-:W-:Y:S01]  /*87c0*/  FSEL R16, R16, -INF , !P5 ;  /* 0xff80000010107808 */ /* 0x000fe20006800000 */
[----:B------:R-:W-:Y:S01]  /*87d0*/  FMUL.FTZ R196, R196, UR4 ;  /* 0x00000004c4c47c20 */ /* 0x000fe20008410000 */
[C---:B------:R-:W-:Y:S01]  /*87e0*/  ISETP.GT.AND P3, PT, R32.reuse, R24, PT ;  /* 0x000000182000720c */ /* 0x040fe20003f64270 */
[----:B------:R-:W-:Y:S01]  /*87f0*/  FMUL.FTZ R197, R197, UR4 ;  /* 0x00000004c5c57c20 */ /* 0x000fe20008410000 */
[----:B------:R1:W2:Y:S01]  /*8800*/  MUFU.TANH R31, R8 ;  /* 0x00000008001f7308 */ /* 0x0002a20000002400 */
[----:B------:R-:W-:Y:S01]  /*8810*/  ISETP.GT.AND P5, PT, R32, R23, PT ;  /* 0x000000172000720c */ /* 0x000fe20003fa4270 */
[----:B------:R-:W-:Y:S01]  /*8820*/  FMUL.FTZ R166, R166, UR4 ;  /* 0x00000004a6a67c20 */ /* 0x000fe20008410000 */
[----:B------:R-:W-:Y:S01]  /*8830*/  FMUL.FTZ R167, R167, UR4 ;  /* 0x00000004a7a77c20 */ /* 0x000fe20008410000 */
[----:B------:R-:W-:Y:S01]  /*8840*/  ISETP.GT.AND P6, PT, R32, R22, PT ;  /* 0x000000162000720c */ /* 0x000fe20003fc4270 */
[----:B------:R-:W-:Y:S01]  /*8850*/  FMUL.FTZ R164, R164, UR4 ;  /* 0x00000004a4a47c20 */ /* 0x000fe20008410000 */
[----:B------:R-:W-:-:S02]  /*8860*/  FMUL.FTZ R11, R165, UR4 ;  /* 0x00000004a50b7c20 */ /* 0x000fc40008410000 */
[----:B------:R3:W4:Y:S08]  /*8870*/  MUFU.TANH R25, R9 ;  /* 0x0000000900197308 */ /* 0x0007300000002400 */
[----:B------:R5:W5:Y:S01]  /*8880*/  MUFU.TANH R252, R168 ;  /* 0x000000a800fc7308 */ /* 0x000b620000002400 */
[----:B-1----:R-:W-:Y:S01]  /*8890*/  VIADD R8, R212, 0xffffffa8 ;  /* 0xffffffa8d4087836 */ /* 0x002fe20000000000 */
[----:B--2---:R-:W-:-:S04]  /*88a0*/  FSEL R31, R31, -INF , !P4 ;  /* 0xff8000001f1f7808 */ /* 0x004fc80006000000 */
[----:B------:R-:W-:Y:S02]  /*88b0*/  ISETP.GT.AND P1, PT, R32, R8, PT ;  /* 0x000000082000720c */ /* 0x000fe40003f24270 */
[----:B------:R-:W1:Y:S01]  /*88c0*/  MUFU.TANH R251, R169 ;  /* 0x000000a900fb7308 */ /* 0x000e620000002400 */
[----:B---3--:R-:W-:Y:S01]  /*88d0*/  VIADD R9, R212, 0xffffffa9 ;  /* 0xffffffa9d4097836 */ /* 0x008fe20000000000 */
[----:B------:R-:W-:Y:S01]  /*88e0*/  FSEL R33, R12, -INF , !P1 ;  /* 0xff8000000c217808 */ /* 0x000fe20004800000 */
[----:B------:R-:W-:Y:S01]  /*88f0*/  FMUL.FTZ R12, R18, UR4 ;  /* 0x00000004120c7c20 */ /* 0x000fe20008410000 */
[----:B----4-:R-:W-:Y:S02]  /*8900*/  FSEL R25, R25, -INF , !P3 ;  /* 0xff80000019197808 */ /* 0x010fe40005800000 */
[----:B------:R-:W-:Y:S02]  /*8910*/  ISETP.GT.AND P2, PT, R32, R9, PT ;  /* 0x000000092000720c */ /* 0x000fe40003f44270 */
[----:B------:R-:W2:Y:S01]  /*8920*/  MUFU.TANH R20, R20 ;  /* 0x0000001400147308 */ /* 0x000ea20000002400 */
[----:B-----5:R-:W-:Y:S01]  /*8930*/  VIADD R168, R234, 0x8 ;  /* 0x00000008eaa87836 */ /* 0x020fe20000000000 */
[----:B------:R-:W-:Y:S01]  /*8940*/  FSEL R32, R13, -INF , !P2 ;  /* 0xff8000000d207808 */ /* 0x000fe20005000000 */
[----:B------:R-:W-:Y:S01]  /*8950*/  FMUL.FTZ R13, R19, UR4 ;  /* 0x00000004130d7c20 */ /* 0x000fe20008410000 */
[----:B------:R-:W-:-:S02]  /*8960*/  FSEL R252, R252, -INF , !P5 ;  /* 0xff800000fcfc7808 */ /* 0x000fc40006800000 */
[C---:B------:R-:W-:Y:S02]  /*8970*/  ISETP.GT.AND P1, PT, R168.reuse, R35, PT ;  /* 0x00000023a800720c */ /* 0x040fe40003f24270 */
[----:B------:R-:W3:Y:S01]  /*8980*/  MUFU.TANH R21, R21 ;  /* 0x0000001500157308 */ /* 0x000ee20000002400 */
[----:B------:R-:W-:Y:S02]  /*8990*/  ISETP.GT.AND P2, PT, R168, R30, PT ;  /* 0x0000001ea800720c */ /* 0x000fe40003f44270 */
[----:B-1----:R-:W-:Y:S02]  /*89a0*/  FSEL R251, R251, -INF , !P6 ;  /* 0xff800000fbfb7808 */ /* 0x002fe40007000000 */
[----:B------:R-:W-:Y:S01]  /*89b0*/  FSEL R17, R29, -INF , !P1 ;  /* 0xff8000001d117808 */ /* 0x000fe20004800000 */
[----:B------:R-:W-:Y:S01]  /*89c0*/  VIADD R29, R234, 0x48 ;  /* 0x00000048ea1d7836 */ /* 0x000fe20000000000 */
[----:B------:R-:W-:Y:S01]  /*89d0*/  FSEL R173, R173, -INF , !P2 ;  /* 0xff800000adad7808 */ /* 0x000fe20005000000 */
[----:B------:R-:W1:Y:S01]  /*89e0*/  MUFU.TANH R27, R27 ;  /* 0x0000001b001b7308 */ /* 0x000e620000002400 */
[----:B------:R-:W-:-:S02]  /*89f0*/  ISETP.GT.AND P4, PT, R168, R8, PT ;  /* 0x00000008a800720c */ /* 0x000fc40003f84270 */
[C---:B------:R-:W-:Y:S02]  /*8a00*/  ISETP.GT.AND P3, PT, R168.reuse, R9, PT ;  /* 0x00000009a800720c */ /* 0x040fe40003f64270 */
[C---:B------:R-:W-:Y:S02]  /*8a10*/  ISETP.GT.AND P5, PT, R168.reuse, R26, PT ;  /* 0x0000001aa800720c */ /* 0x040fe40003fa4270 */
[C---:B------:R-:W-:Y:S01]  /*8a20*/  ISETP.GT.AND P6, PT, R168.reuse, R24, PT ;  /* 0x00000018a800720c */ /* 0x040fe20003fc4270 */
[----:B------:R-:W4:Y:S01]  /*8a30*/  MUFU.TANH R244, R199 ;  /* 0x000000c700f47308 */ /* 0x000f220000002400 */
[C---:B------:R-:W-:Y:S02]  /*8a40*/  ISETP.GT.AND P1, PT, R168.reuse, R23, PT ;  /* 0x00000017a800720c */ /* 0x040fe40003f24270 */
[----:B------:R-:W-:Y:S02]  /*8a50*/  ISETP.GT.AND P2, PT, R168, R22, PT ;  /* 0x00000016a800720c */ /* 0x000fe40003f44270 */
[----:B--2---:R-:W-:-:S02]  /*8a60*/  FSEL R19, R20, -INF , !P4 ;  /* 0xff80000014137808 */ /* 0x004fc40006000000 */
[----:B---3--:R-:W-:Y:S01]  /*8a70*/  FSEL R18, R21, -INF , !P3 ;  /* 0xff80000015127808 */ /* 0x008fe20005800000 */
[----:B------:R2:W3:Y:S01]  /*8a80*/  MUFU.TANH R243, R166 ;  /* 0x000000a600f37308 */ /* 0x0004e20000002400 */
[----:B------:R-:W-:Y:S02]  /*8a90*/  ISETP.GT.AND P4, PT, R234, R35, PT ;  /* 0x00000023ea00720c */ /* 0x000fe40003f84270 */
[----:B-1----:R-:W-:Y:S01]  /*8aa0*/  FSEL R200, R27, -INF , !P5 ;  /* 0xff8000001bc87808 */ /* 0x002fe20006800000 */
[----:B------:R-:W-:Y:S01]  /*8ab0*/  FMUL.FTZ R27, R177, UR4 ;  /* 0x00000004b11b7c20 */ /* 0x000fe20008410000 */
[C---:B------:R-:W-:Y:S02]  /*8ac0*/  ISETP.GE.AND P3, PT, R35.reuse, R233, PT ;  /* 0x000000e92300720c */ /* 0x040fe40003f66270 */
[----:B------:R-:W-:Y:S01]  /*8ad0*/  ISETP.GE.AND P5, PT, R35, R232, PT ;  /* 0x000000e82300720c */ /* 0x000fe20003fa6270 */
[----:B------:R-:W1:Y:S01]  /*8ae0*/  MUFU.TANH R242, R167 ;  /* 0x000000a700f27308 */ /* 0x000e620000002400 */
[----:B----4-:R-:W-:-:S02]  /*8af0*/  FSEL R244, R244, -INF , !P6 ;  /* 0xff800000f4f47808 */ /* 0x010fc40007000000 */
[----:B------:R-:W-:Y:S02]  /*8b00*/  ISETP.GE.AND P6, PT, R35, R231, PT ;  /* 0x000000e72300720c */ /* 0x000fe40003fc6270 */
[----:B------:R-:W-:-:S03]  /*8b10*/  FSEL R17, R17, -INF , !P5 ;  /* 0xff80000011117808 */ /* 0x000fc60006800000 */
[----:B------:R-:W4:Y:S01]  /*8b20*/  MUFU.TANH R172, R172 ;  /* 0x000000ac00ac7308 */ /* 0x000f220000002400 */
[----:B------:R-:W-:Y:S01]  /*8b30*/  FSEL R16, R16, -INF , !P6 ;  /* 0xff80000010107808 */ /* 0x000fe20007000000 */
[----:B--2---:R-:W-:Y:S01]  /*8b40*/  FMUL.FTZ R166, R14, UR4 ;  /* 0x000000040ea67c20 */ /* 0x004fe20008410000 */
[----:B---3--:R-:W-:Y:S01]  /*8b50*/  FSEL R243, R243, -INF , !P1 ;  /* 0xff800000f3f37808 */ /* 0x008fe20004800000 */
[----:B------:R-:W-:Y:S01]  /*8b60*/  FMUL.FTZ R14, R15, UR4 ;  /* 0x000000040f0e7c20 */ /* 0x000fe20008410000 */
[----:B------:R-:W-:Y:S02]  /*8b70*/  ISETP.GT.AND P1, PT, R29, R35, PT ;  /* 0x000000231d00720c */ /* 0x000fe40003f24270 */
[C---:B------:R-:W-:Y:S01]  /*8b80*/  ISETP.GE.AND P6, PT, R30.reuse, R231, PT ;  /* 0x000000e71e00720c */ /* 0x040fe20003fc6270 */
[----:B------:R-:W2:Y:S01]  /*8b90*/  MUFU.TANH R12, R12 ;  /* 0x0000000c000c7308 */ /* 0x000ea20000002400 */
[----:B------:R-:W-:Y:S02]  /*8ba0*/  ISETP.GE.AND P5, PT, R30, R232, PT ;  /* 0x000000e81e00720c */ /* 0x000fe40003fa6270 */
[----:B-1----:R-:W-:-:S02]  /*8bb0*/  FSEL R242, R242, -INF , !P2 ;  /* 0xff800000f2f27808 */ /* 0x002fc40005000000 */
[----:B------:R-:W-:Y:S01]  /*8bc0*/  ISETP.GE.AND P2, PT, R35, R230, PT ;  /* 0x000000e62300720c */ /* 0x000fe20003f46270 */
[----:B------:R-:W-:Y:S01]  /*8bd0*/  FMUL.FTZ R35, R176, UR4 ;  /* 0x00000004b0237c20 */ /* 0x000fe20008410000 */
[----:B------:R-:W-:Y:S01]  /*8be0*/  FSEL R15, R34, -INF , !P6 ;  /* 0xff800000220f7808 */ /* 0x000fe20007000000 */
[----:B------:R-:W1:Y:S01]  /*8bf0*/  MUFU.TANH R28, R28 ;  /* 0x0000001c001c7308 */ /* 0x000e620000002400 */
[----:B------:R-:W-:Y:S02]  /*8c00*/  ISETP.GE.AND P6, PT, R8, R231, PT ;  /* 0x000000e70800720c */ /* 0x000fe40003fc6270 */
[----:B----4-:R-:W-:Y:S02]  /*8c10*/  FSEL R21, R172, -INF , !P4 ;  /* 0xff800000ac157808 */ /* 0x010fe40006000000 */
[----:B------:R-:W-:Y:S02]  /*8c20*/  ISETP.GT.AND P4, PT, R234, R30, PT ;  /* 0x0000001eea00720c */ /* 0x000fe40003f84270 */
[----:B------:R-:W-:Y:S01]  /*8c30*/  FSEL R21, R21, -INF , !P3 ;  /* 0xff80000015157808 */ /* 0x000fe20005800000 */
[----:B------:R-:W3:Y:S01]  /*8c40*/  MUFU.TANH R35, R35 ;  /* 0x0000002300237308 */ /* 0x000ee20000002400 */
[----:B------:R-:W-:-:S02]  /*8c50*/  ISETP.GE.AND P3, PT, R30, R233, PT ;  /* 0x000000e91e00720c */ /* 0x000fc40003f66270 */
[----:B--2---:R-:W-:Y:S02]  /*8c60*/  FSEL R12, R12, -INF , !P1 ;  /* 0xff8000000c0c7808 */ /* 0x004fe40004800000 */
[----:B------:R-:W-:Y:S02]  /*8c70*/  ISETP.GT.AND P1, PT, R29, R30, PT ;  /* 0x0000001e1d00720c */ /* 0x000fe40003f24270 */
[----:B------:R-:W-:Y:S01]  /*8c80*/  FSEL R12, R12, -INF , !P2 ;  /* 0xff8000000c0c7808 */ /* 0x000fe20005000000 */
[----:B------:R-:W2:Y:S01]  /*8c90*/  MUFU.TANH R13, R13 ;  /* 0x0000000d000d7308 */ /* 0x000ea20000002400 */
[----:B------:R-:W-:Y:S02]  /*8ca0*/  ISETP.GE.AND P2, PT, R30, R230, PT ;  /* 0x000000e61e00720c */ /* 0x000fe40003f46270 */
[----:B-1----:R-:W-:Y:S02]  /*8cb0*/  FSEL R28, R28, -INF , !P4 ;  /* 0xff8000001c1c7808 */ /* 0x002fe40006000000 */
[----:B------:R-:W-:-:S02]  /*8cc0*/  ISETP.GT.AND P4, PT, R234, R8, PT ;  /* 0x00000008ea00720c */ /* 0x000fc40003f84270 */
[----:B------:R-:W-:Y:S01]  /*8cd0*/  FSEL R30, R28, -INF , !P3 ;  /* 0xff8000001c1e7808 */ /* 0x000fe20005800000 */
[----:B------:R-:W1:Y:S01]  /*8ce0*/  MUFU.TANH R166, R166 ;  /* 0x000000a600a67308 */ /* 0x000e620000002400 */
[----:B------:R-:W-:Y:S02]  /*8cf0*/  FSEL R20, R173, -INF , !P5 ;  /* 0xff800000ad147808 */ /* 0x000fe40006800000 */
[----:B---3--:R-:W-:Y:S02]  /*8d00*/  FSEL R28, R35, -INF , !P4 ;  /* 0xff800000231c7808 */ /* 0x008fe40006000000 */
[C---:B------:R-:W-:Y:S02]  /*8d10*/  ISETP.GE.AND P3, PT, R8.reuse, R233, PT ;  /* 0x000000e90800720c */ /* 0x040fe40003f66270 */
[----:B------:R-:W-:Y:S01]  /*8d20*/  ISETP.GE.AND P5, PT, R8, R232, PT ;  /* 0x000000e80800720c */ /* 0x000fe20003fa6270 */
[----:B------:R-:W3:Y:S01]  /*8d30*/  MUFU.TANH R27, R27 ;  /* 0x0000001b001b7308 */ /* 0x000ee20000002400 */
[----:B------:R-:W-:-:S02]  /*8d40*/  ISETP.GT.AND P4, PT, R234, R9, PT ;  /* 0x00000009ea00720c */ /* 0x000fc40003f84270 */
[----:B--2---:R-:W-:Y:S02]  /*8d50*/  FSEL R13, R13, -INF , !P1 ;  /* 0xff8000000d0d7808 */ /* 0x004fe40004800000 */
[----:B------:R-:W-:Y:S02]  /*8d60*/  ISETP.GT.AND P1, PT, R29, R8, PT ;  /* 0x000000081d00720c */ /* 0x000fe40003f24270 */
[----:B------:R-:W-:Y:S01]  /*8d70*/  FSEL R13, R13, -INF , !P2 ;  /* 0xff8000000d0d7808 */ /* 0x000fe20005000000 */
[----:B------:R2:W4:Y:S01]  /*8d80*/  MUFU.TANH R34, R14 ;  /* 0x0000000e00227308 */ /* 0x0005220000002400 */
[----:B------:R-:W-:Y:S02]  /*8d90*/  ISETP.GE.AND P2, PT, R8, R230, PT ;  /* 0x000000e60800720c */ /* 0x000fe40003f46270 */
[----:B-1----:R-:W-:Y:S02]  /*8da0*/  FSEL R8, R166, -INF , !P1 ;  /* 0xff800000a6087808 */ /* 0x002fe40004800000 */
[----:B------:R-:W-:-:S02]  /*8db0*/  FSEL R28, R28, -INF , !P3 ;  /* 0xff8000001c1c7808 */ /* 0x000fc40005800000 */
[----:B------:R-:W-:Y:S01]  /*8dc0*/  ISETP.GT.AND P1, PT, R29, R9, PT ;  /* 0x000000091d00720c */ /* 0x000fe20003f24270 */
[----:B------:R-:W1:Y:S01]  /*8dd0*/  MUFU.TANH R35, R196 ;  /* 0x000000c400237308 */ /* 0x000e620000002400 */
[----:B------:R-:W-:Y:S02]  /*8de0*/  ISETP.GE.AND P3, PT, R9, R233, PT ;  /* 0x000000e90900720c */ /* 0x000fe40003f66270 */
[----:B---3--:R-:W-:Y:S02]  /*8df0*/  FSEL R27, R27, -INF , !P4 ;  /* 0xff8000001b1b7808 */ /* 0x008fe40006000000 */
[----:B------:R-:W-:Y:S02]  /*8e00*/  FSEL R8, R8, -INF , !P2 ;  /* 0xff80000008087808 */ /* 0x000fe40005000000 */
[----:B------:R-:W-:Y:S01]  /*8e10*/  FSEL R19, R19, -INF , !P5 ;  /* 0xff80000013137808 */ /* 0x000fe20006800000 */
[----:B------:R3:W5:Y:S01]  /*8e20*/  MUFU.TANH R166, R10 ;  /* 0x0000000a00a67308 */ /* 0x0007620000002400 */
[----:B------:R-:W-:Y:S01]  /*8e30*/  BAR.SYNC.DEFER_BLOCKING 0x0 ;  /* 0x0000000000007b1d */ /* 0x000fe20000010000 */
[----:B--2---:R-:W-:-:S02]  /*8e40*/  FSEL R14, R33, -INF , !P6 ;  /* 0xff800000210e7808 */ /* 0x004fc40007000000 */
[C---:B------:R-:W-:Y:S02]  /*8e50*/  ISETP.GE.AND P6, PT, R9.reuse, R231, PT ;  /* 0x000000e70900720c */ /* 0x040fe40003fc6270 */
[----:B------:R-:W-:Y:S02]  /*8e60*/  ISETP.GT.AND P2, PT, R234, R26, PT ;  /* 0x0000001aea00720c */ /* 0x000fe40003f44270 */
[----:B------:R-:W2:Y:S01]  /*8e70*/  MUFU.TANH R33, R197 ;  /* 0x000000c500217308 */ /* 0x000ea20000002400 */
[C---:B------:R-:W-:Y:S02]  /*8e80*/  ISETP.GE.AND P5, PT, R9.reuse, R232, PT ;  /* 0x000000e80900720c */ /* 0x040fe40003fa6270 */
[----:B------:R-:W-:Y:S02]  /*8e90*/  ISETP.GE.AND P4, PT, R9, R230, PT ;  /* 0x000000e60900720c */ /* 0x000fe40003f86270 */
[----:B----4-:R-:W-:Y:S02]  /*8ea0*/  FSEL R9, R34, -INF , !P1 ;  /* 0xff80000022097808 */ /* 0x010fe40004800000 */
[----:B------:R-:W-:Y:S01]  /*8eb0*/  FSEL R27, R27, -INF , !P3 ;  /* 0xff8000001b1b7808 */ /* 0x000fe20005800000 */
[----:B------:R-:W-:Y:S01]  /*8ec0*/  MUFU.TANH R11, R11 ;  /* 0x0000000b000b7308 */ /* 0x000fe20000002400 */
[----:B------:R-:W-:-:S02]  /*8ed0*/  ISETP.GE.AND P3, PT, R26, R233, PT ;  /* 0x000000e91a00720c */ /* 0x000fc40003f66270 */
[----:B---3--:R-:W-:Y:S02]  /*8ee0*/  FSEL R10, R32, -INF , !P6 ;  /* 0xff800000200a7808 */ /* 0x008fe40007000000 */
[----:B-1----:R-:W-:Y:S02]  /*8ef0*/  FSEL R35, R35, -INF , !P2 ;  /* 0xff80000023237808 */ /* 0x002fe40005000000 */
[----:B------:R-:W-:Y:S01]  /*8f00*/  FSEL R18, R18, -INF , !P5 ;  /* 0xff80000012127808 */ /* 0x000fe20006800000 */
[----:B------:R-:W1:Y:S01]  /*8f10*/  MUFU.TANH R32, R164 ;  /* 0x000000a400207308 */ /* 0x000e620000002400 */
[----:B------:R-:W-:Y:S02]  /*8f20*/  FSEL R9, R9, -INF , !P4 ;  /* 0xff80000009097808 */ /* 0x000fe40006000000 */
[C---:B------:R-:W-:Y:S02]  /*8f30*/  ISETP.GE.AND P5, PT, R26.reuse, R232, PT ;  /* 0x000000e81a00720c */ /* 0x040fe40003fa6270 */
[----:B------:R-:W-:-:S02]  /*8f40*/  ISETP.GE.AND P6, PT, R26, R231, PT ;  /* 0x000000e71a00720c */ /* 0x000fc40003fc6270 */
[----:B------:R-:W-:Y:S01]  /*8f50*/  ISETP.GT.AND P1, PT, R29, R26, PT ;  /* 0x0000001a1d00720c */ /* 0x000fe20003f24270 */
[----:B------:R-:W3:Y:S01]  /*8f60*/  MUFU.TANH R248, R248 ;  /* 0x000000f800f87308 */ /* 0x000ee20000002400 */
[----:B------:R-:W-:Y:S01]  /*8f70*/  ISETP.GE.AND P4, PT, R26, R230, PT ;  /* 0x000000e61a00720c */ /* 0x000fe20003f86270 */
[----:B------:R-:W-:Y:S01]  /*8f80*/  FMUL.FTZ R26, R170, UR4 ;  /* 0x00000004aa1a7c20 */ /* 0x000fe20008410000 */
[----:B------:R-:W-:Y:S02]  /*8f90*/  FSEL R201, R35, -INF , !P3 ;  /* 0xff80000023c97808 */ /* 0x000fe40005800000 */
[----:B------:R-:W-:Y:S02]  /*8fa0*/  ISETP.GT.AND P3, PT, R234, R24, PT ;  /* 0x00000018ea00720c */ /* 0x000fe40003f64270 */
[----:B------:R-:W-:Y:S01]  /*8fb0*/  ISETP.GT.U32.AND P2, PT, R208, R224, PT ;  /* 0x000000e0d000720c */ /* 0x000fe20003f44070 */
[----:B------:R-:W4:Y:S01]  /*8fc0*/  MUFU.TANH R26, R26 ;  /* 0x0000001a001a7308 */ /* 0x000f220000002400 */
[----:B-----5:R-:W-:-:S02]  /*8fd0*/  FSEL R166, R166, -INF , !P1 ;  /* 0xff800000a6a67808 */ /* 0x020fc40004800000 */
[----:B------:R-:W-:Y:S02]  /*8fe0*/  FSEL R200, R200, -INF , !P5 ;  /* 0xff800000c8c87808 */ /* 0x000fe40006800000 */
[----:B------:R-:W-:Y:S02]  /*8ff0*/  ISETP.GT.AND P1, PT, R234, R23, PT ;  /* 0x00000017ea00720c */ /* 0x000fe40003f24270 */
[----:B------:R-:W-:Y:S02]  /*9000*/  ISETP.GE.AND P5, PT, R24, R233, PT ;  /* 0x000000e91800720c */ /* 0x000fe40003fa6270 */
[----:B--2---:R-:W-:Y:S02]  /*9010*/  FSEL R33, R33, -INF , !P3 ;  /* 0xff80000021217808 */ /* 0x004fe40005800000 */
[----:B-1----:R-:W-:Y:S02]  /*9020*/  FSEL R32, R32, -INF , !P1 ;  /* 0xff80000020207808 */ /* 0x002fe40004800000 */
[----:B------:R-:W-:-:S02]  /*9030*/  FSEL R210, R33, -INF , !P5 ;  /* 0xff80000021d27808 */ /* 0x000fc40006800000 */
[----:B------:R-:W-:Y:S02]  /*9040*/  ISETP.GT.AND P1, PT, R234, R22, PT ;  /* 0x00000016ea00720c */ /* 0x000fe40003f24270 */
[----:B------:R-:W-:Y:S02]  /*9050*/  FMNMX3.FTZ R33, R207, R21, R30, !PT ;  /* 0x00000015cf217276 */ /* 0x000fe4000781001e */
[-C--:B------:R-:W-:Y:S02]  /*9060*/  ISETP.GE.AND P3, PT, R23, R233.reuse, PT ;  /* 0x000000e91700720c */ /* 0x080fe40003f66270 */
[----:B------:R-:W-:Y:S02]  /*9070*/  FSEL R11, R11, -INF , !P1 ;  /* 0xff8000000b0b7808 */ /* 0x000fe40004800000 */
[----:B------:R-:W-:Y:S02]  /*9080*/  ISETP.GE.AND P1, PT, R22, R233, PT ;  /* 0x000000e91600720c */ /* 0x000fe40003f26270 */
[----:B------:R-:W-:-:S02]  /*9090*/  FMNMX3.FTZ R33, R33, R28, R27, !PT ;  /* 0x0000001c21217276 */ /* 0x000fc4000781001b */
[----:B------:R-:W-:Y:S02]  /*90a0*/  FSEL R175, R31, -INF , !P6 ;  /* 0xff8000001faf7808 */ /* 0x000fe40007000000 */
[----:B------:R-:W-:Y:S02]  /*90b0*/  FSEL R209, R32, -INF , !P3 ;  /* 0xff80000020d17808 */ /* 0x000fe40005800000 */
[C---:B------:R-:W-:Y:S02]  /*90c0*/  ISETP.GE.AND P6, PT, R24.reuse, R232, PT ;  /* 0x000000e81800720c */ /* 0x040fe40003fc6270 */
[----:B------:R-:W-:Y:S02]  /*90d0*/  ISETP.GE.AND P5, PT, R24, R231, PT ;  /* 0x000000e71800720c */ /* 0x000fe40003fa6270 */
[----:B------:R-:W-:Y:S02]  /*90e0*/  ISETP.GT.AND P3, PT, R29, R24, PT ;  /* 0x000000181d00720c */ /* 0x000fe40003f64270 */
[----:B------:R-:W-:-:S02]  /*90f0*/  FSEL R203, R11, -INF , !P1 ;  /* 0xff8000000bcb7808 */ /* 0x000fc40004800000 */
[----:B------:R-:W-:Y:S01]  /*9100*/  FMNMX3.FTZ R33, R33, R201, R210, !PT ;  /* 0x000000c921217276 */ /* 0x000fe200078100d2 */
[----:B---34-:R-:W-:Y:S08]  /*9110*/  @!P2 BRA `(.L_x_2358) ;  /* 0x00000000004ca947 */ /* 0x018ff00003800000 */
        /* <DEDUP_REMOVED lines=19> */
.L_x_2358:
[----:B------:R-:W-:Y:S01]  /*9250*/  FMNMX3.FTZ R11, R33, R209, R203, !PT ;  /* 0x000000d1210b7276 */ /* 0x000fe200078100cb */
[----:B------:R-:W-:Y:S01]  /*9260*/  FMUL.FTZ R31, R171, UR4 ;  /* 0x00000004ab1f7c20 */ /* 0x000fe20008410000 */
[----:B------:R-:W-:Y:S01]  /*9270*/  ISETP.GE.AND P1, PT, R24, R230, PT ;  /* 0x000000e61800720c */ /* 0x000fe20003f26270 */
[----:B------:R-:W-:Y:S01]  /*9280*/  LDSM.16.MT88.4 R184, [R216+0xa000] ;  /* 0x00a00000d8b8783b */ /* 0x000fe20000004200 */
[----:B------:R-:W-:Y:S02]  /*9290*/  FMNMX3.FTZ R32, R206, R17, R20, !PT ;  /* 0x00000011ce207276 */ /* 0x000fe40007810014 */
[----:B------:R-:W-:Y:S01]  /*92a0*/  FSEL R244, R244, -INF , !P6 ;  /* 0xff800000f4f47808 */ /* 0x000fe20007000000 */
[----:B------:R-:W2:Y:S01]  /*92b0*/  SHFL.BFLY PT, R24, R11, 0x2, 0x1f ;  /* 0x0c401f000b187f89 */ /* 0x000ea200000e0000 */
[----:B------:R-:W-:Y:S01]  /*92c0*/  FSEL R248, R248, -INF , !P3 ;  /* 0xff800000f8f87808 */ /* 0x000fe20005800000 */
[----:B------:R-:W3:Y:S01]  /*92d0*/  MUFU.TANH R31, R31 ;  /* 0x0000001f001f7308 */ /* 0x000ee20000002400 */
[----:B------:R-:W-:-:S02]  /*92e0*/  ISETP.GE.AND P6, PT, R23, R232, PT ;  /* 0x000000e81700720c */ /* 0x000fc40003fc6270 */
[----:B------:R-:W-:Y:S02]  /*92f0*/  ISETP.GE.AND P3, PT, R22, R232, PT ;  /* 0x000000e81600720c */ /* 0x000fe40003f66270 */
[----:B------:R-:W-:Y:S02]  /*9300*/  FMNMX3.FTZ R32, R32, R19, R18, !PT ;  /* 0x0000001320207276 */ /* 0x000fe40007810012 */
[----:B------:R-:W-:Y:S02]  /*9310*/  FSEL R243, R243, -INF , !P6 ;  /* 0xff800000f3f37808 */ /* 0x000fe40007000000 */
[----:B------:R-:W-:Y:S02]  /*9320*/  FSEL R242, R242, -INF , !P3 ;  /* 0xff800000f2f27808 */ /* 0x000fe40005800000 */
[----:B------:R-:W-:Y:S02]  /*9330*/  FMNMX3.FTZ R32, R32, R200, R244, !PT ;  /* 0x000000c820207276 */ /* 0x000fe400078100f4 */
[----:B-1----:R-:W-:-:S02]  /*9340*/  FSEL R34, R25, -INF , !P5 ;  /* 0xff80000019227808 */ /* 0x002fc40006800000 */
[----:B------:R-:W-:Y:S02]  /*9350*/  ISETP.GE.AND P6, PT, R23, R231, PT ;  /* 0x000000e71700720c */ /* 0x000fe40003fc6270 */
[----:B------:R-:W-:Y:S02]  /*9360*/  ISETP.GT.AND P5, PT, R29, R23, PT ;  /* 0x000000171d00720c */ /* 0x000fe40003fa4270 */
[----:B------:R-:W-:Y:S02]  /*9370*/  ISETP.GE.AND P3, PT, R23, R230, PT ;  /* 0x000000e61700720c */ /* 0x000fe40003f66270 */
[----:B------:R-:W-:Y:S02]  /*9380*/  FMNMX3.FTZ R23, R32, R243, R242, !PT ;  /* 0x000000f320177276 */ /* 0x000fe400078100f2 */
[----:B------:R-:W-:Y:S02]  /*9390*/  FSEL R252, R252, -INF , !P6 ;  /* 0xff800000fcfc7808 */ /* 0x000fe40007000000 */
[----:B------:R-:W-:Y:S01]  /*93a0*/  ISETP.GT.AND P6, PT, R29, R22, PT ;  /* 0x000000161d00720c */ /* 0x000fe20003fc4270 */
[----:B------:R-:W1:Y:S01]  /*93b0*/  SHFL.BFLY PT, R25, R23, 0x2, 0x1f ;  /* 0x0c401f0017197f89 */ /* 0x000e6200000e0000 */
[----:B--2---:R-:W-:-:S02]  /*93c0*/  FMNMX.FTZ R24, R11, R24, !PT ;  /* 0x000000180b187209 */ /* 0x004fc40007810000 */
[----:B------:R-:W-:Y:S02]  /*93d0*/  FMNMX3.FTZ R11, R204, R12, R13, !PT ;  /* 0x0000000ccc0b7276 */ /* 0x000fe4000781000d */
[----:B------:R-:W-:Y:S01]  /*93e0*/  FMNMX3.FTZ R29, R205, R16, R15, !PT ;  /* 0x00000010cd1d7276 */ /* 0x000fe2000781000f */
[----:B------:R-:W2:Y:S01]  /*93f0*/  SHFL.BFLY PT, R168, R24, 0x1, 0x1f ;  /* 0x0c201f0018a87f89 */ /* 0x000ea200000e0000 */
[----:B---3--:R-:W-:Y:S02]  /*9400*/  FSEL R31, R31, -INF , !P6 ;  /* 0xff8000001f1f7808 */ /* 0x008fe40007000000 */
[----:B------:R-:W-:Y:S02]  /*9410*/  FSEL R26, R26, -INF , !P5 ;  /* 0xff8000001a1a7808 */ /* 0x000fe40006800000 */
[----:B------:R-:W-:Y:S02]  /*9420*/  ISETP.GE.AND P6, PT, R22, R230, PT ;  /* 0x000000e61600720c */ /* 0x000fe40003fc6270 */
[----:B------:R-:W-:-:S02]  /*9430*/  FSEL R250, R166, -INF , !P4 ;  /* 0xff800000a6fa7808 */ /* 0x000fc40006000000 */
[----:B------:R-:W-:Y:S02]  /*9440*/  FSEL R248, R248, -INF , !P1 ;  /* 0xff800000f8f87808 */ /* 0x000fe40004800000 */
[----:B------:R-:W-:Y:S02]  /*9450*/  FMNMX3.FTZ R11, R11, R8, R9, !PT ;  /* 0x000000080b0b7276 */ /* 0x000fe40007810009 */
[----:B------:R-:W-:Y:S02]  /*9460*/  ISETP.GE.AND P5, PT, R22, R231, PT ;  /* 0x000000e71600720c */ /* 0x000fe40003fa6270 */
[----:B------:R-:W-:Y:S02]  /*9470*/  FMNMX3.FTZ R29, R29, R14, R10, !PT ;  /* 0x0000000e1d1d7276 */ /* 0x000fe4000781000a */
[----:B------:R-:W-:Y:S02]  /*9480*/  FSEL R247, R26, -INF , !P3 ;  /* 0xff8000001af77808 */ /* 0x000fe40005800000 */
[----:B------:R-:W-:-:S02]  /*9490*/  FSEL R246, R31, -INF , !P6 ;  /* 0xff8000001ff67808 */ /* 0x000fc40007000000 */
[----:B------:R-:W-:Y:S02]  /*94a0*/  FMNMX3.FTZ R11, R11, R250, R248, !PT ;  /* 0x000000fa0b0b7276 */ /* 0x000fe400078100f8 */
[----:B------:R-:W-:Y:S02]  /*94b0*/  FSEL R251, R251, -INF , !P5 ;  /* 0xff800000fbfb7808 */ /* 0x000fe40006800000 */
[----:B------:R-:W-:Y:S02]  /*94c0*/  FMNMX3.FTZ R22, R29, R175, R34, !PT ;  /* 0x000000af1d167276 */ /* 0x000fe40007810022 */
[----:B------:R-:W-:Y:S02]  /*94d0*/  FMNMX3.FTZ R11, R11, R247, R246, !PT ;  /* 0x000000f70b0b7276 */ /* 0x000fe400078100f6 */
[----:B------:R-:W-:Y:S02]  /*94e0*/  FMNMX3.FTZ R22, R22, R252, R251, !PT ;  /* 0x000000fc16167276 */ /* 0x000fe400078100fb */
[----:B-1----:R-:W-:-:S02]  /*94f0*/  FMNMX.FTZ R25, R23, R25, !PT ;  /* 0x0000001917197209 */ /* 0x002fc40007810000 */
[----:B------:R-:W1:Y:S01]  /*9500*/  SHFL.BFLY PT, R23, R11, 0x2, 0x1f ;  /* 0x0c401f000b177f89 */ /* 0x000e6200000e0000 */
[----:B--2---:R-:W-:-:S03]  /*9510*/  FMNMX.FTZ R168, R24, R168, !PT ;  /* 0x000000a818a87209 */ /* 0x004fc60007810000 */
[----:B------:R-:W2:Y:S01]  /*9520*/  SHFL.BFLY PT, R26, R22, 0x2, 0x1f ;  /* 0x0c401f00161a7f89 */ /* 0x000ea200000e0000 */
[C---:B------:R-:W-:Y:S01]  /*9530*/  FSETP.NEU.FTZ.AND P5, PT, R168.reuse, -INF , PT ;  /* 0xff800000a800780b */ /* 0x040fe20003fbd000 */
[----:B------:R-:W-:Y:S02]  /*9540*/  FMUL.FTZ R213, R168, UR6 ;  /* 0x00000006a8d57c20 */ /* 0x000fe40008410000 */
[----:B------:R-:W3:Y:S03]  /*9550*/  SHFL.BFLY PT, R167, R25, 0x1, 0x1f ;  /* 0x0c201f0019a77f89 */ /* 0x000ee600000e0000 */
[----:B------:R-:W-:-:S05]  /*9560*/  FSEL R213, R213, RZ, P5 ;  /* 0x000000ffd5d57208 */ /* 0x000fca0002800000 */
[--C-:B------:R-:W-:Y:S01]  /*9570*/  FFMA.FTZ R197, R21, UR6, -R213.reuse ;  /* 0x0000000615c57c23 */ /* 0x100fe200080108d5 */
[--C-:B------:R-:W-:Y:S01]  /*9580*/  FFMA.FTZ R196, R30, UR6, -R213.reuse ;  /* 0x000000061ec47c23 */ /* 0x100fe200080108d5 */
[--C-:B------:R-:W-:Y:S01]  /*9590*/  FFMA.FTZ R195, R28, UR6, -R213.reuse ;  /* 0x000000061cc37c23 */ /* 0x100fe200080108d5 */
[--C-:B------:R-:W-:Y:S01]  /*95a0*/  FFMA.FTZ R194, R27, UR6, -R213.reuse ;  /* 0x000000061bc27c23 */ /* 0x100fe200080108d5 */
[--C-:B------:R-:W-:Y:S01]  /*95b0*/  FFMA.FTZ R209, R209, UR6, -R213.reuse ;  /* 0x00000006d1d17c23 */ /* 0x100fe200080108d5 */
[----:B------:R-:W-:Y:S01]  /*95c0*/  FFMA.FTZ R201, R201, UR6, -R213 ;  /* 0x00000006c9c97c23 */ /* 0x000fe200080108d5 */
[----:B------:R-:W-:Y:S01]  /*95d0*/  MUFU.EX2 R197, R197 ;  /* 0x000000c500c57308 */ /* 0x000fe20000000800 */
[----:B-1----:R-:W-:-:S03]  /*95e0*/  FMNMX.FTZ R11, R11, R23, !PT ;  /* 0x000000170b0b7209 */ /* 0x002fc60007810000 */
[----:B------:R-:W-:Y:S01]  /*95f0*/  MUFU.EX2 R196, R196 ;  /* 0x000000c400c47308 */ /* 0x000fe20000000800 */
[----:B--2---:R-:W-:Y:S01]  /*9600*/  FMNMX.FTZ R22, R22, R26, !PT ;  /* 0x0000001a16167209 */ /* 0x004fe20007810000 */
[----:B------:R-:W1:Y:S02]  /*9610*/  SHFL.BFLY PT, R165, R11, 0x1, 0x1f ;  /* 0x0c201f000ba57f89 */ /* 0x000e6400000e0000 */
[----:B------:R-:W-:Y:S01]  /*9620*/  MUFU.EX2 R195, R195 ;  /* 0x000000c300c37308 */ /* 0x000fe20000000800 */
[----:B---3--:R-:W-:Y:S01]  /*9630*/  FMNMX.FTZ R167, R25, R167, !PT ;  /* 0x000000a719a77209 */ /* 0x008fe20007810000 */
[----:B------:R-:W2:Y:S02]  /*9640*/  SHFL.BFLY PT, R166, R22, 0x1, 0x1f ;  /* 0x0c201f0016a67f89 */ /* 0x000ea400000e0000 */
[----:B------:R-:W-:Y:S01]  /*9650*/  MUFU.EX2 R194, R194 ;  /* 0x000000c200c27308 */ /* 0x000fe20000000800 */
[C---:B------:R-:W-:Y:S01]  /*9660*/  FSETP.NEU.FTZ.AND P4, PT, R167.reuse, -INF , PT ;  /* 0xff800000a700780b */ /* 0x040fe20003f9d000 */
[----:B------:R-:W-:Y:S01]  /*9670*/  FMUL.FTZ R211, R167, UR6 ;  /* 0x00000006a7d37c20 */ /* 0x000fe20008410000 */
[----:B------:R-:W-:Y:S01]  /*9680*/  LDSM.16.MT88.4 R24, [R214] ;  /* 0x00000000d618783b */ /* 0x000fe20000004200 */
[----:B------:R-:W-:Y:S03]  /*9690*/  MUFU.EX2 R201, R201 ;  /* 0x000000c900c97308 */ /* 0x000fe60000000800 */
[----:B------:R-:W-:-:S05]  /*96a0*/  FSEL R211, R211, RZ, P4 ;  /* 0x000000ffd3d37208 */ /* 0x000fca0002000000 */
[--C-:B------:R-:W-:Y:S01]  /*96b0*/  FFMA.FTZ R193, R17, UR6, -R211.reuse ;  /* 0x0000000611c17c23 */ /* 0x100fe200080108d3 */
[--C-:B------:R-:W-:Y:S01]  /*96c0*/  FFMA.FTZ R192, R20, UR6, -R211.reuse ;  /* 0x0000000614c07c23 */ /* 0x100fe200080108d3 */
[--C-:B------:R-:W-:Y:S01]  /*96d0*/  FFMA.FTZ R191, R19, UR6, -R211.reuse ;  /* 0x0000000613bf7c23 */ /* 0x100fe200080108d3 */
[--C-:B------:R-:W-:Y:S01]  /*96e0*/  FFMA.FTZ R190, R18, UR6, -R211.reuse ;  /* 0x0000000612be7c23 */ /* 0x100fe200080108d3 */
[----:B------:R-:W-:Y:S01]  /*96f0*/  FFMA.FTZ R244, R244, UR6, -R211 ;  /* 0x00000006f4f47c23 */ /* 0x000fe200080108d3 */
[----:B-1----:R-:W-:Y:S01]  /*9700*/  FMNMX.FTZ R165, R11, R165, !PT ;  /* 0x000000a50ba57209 */ /* 0x002fe20007810000 */
[----:B------:R-:W-:Y:S01]  /*9710*/  MUFU.EX2 R193, R193 ;  /* 0x000000c100c17308 */ /* 0x000fe20000000800 */
[----:B------:R-:W-:Y:S02]  /*9720*/  FSEL R11, R168, RZ, P5 ;  /* 0x000000ffa80b7208 */ /* 0x000fe40002800000 */
[----:B--2---:R-:W-:Y:S01]  /*9730*/  FMNMX.FTZ R166, R22, R166, !PT ;  /* 0x000000a616a67209 */ /* 0x004fe20007810000 */
[C---:B------:R-:W-:Y:S01]  /*9740*/  FMUL.FTZ R245, R165.reuse, UR6 ;  /* 0x00000006a5f57c20 */ /* 0x040fe20008410000 */
[----:B------:R-:W-:Y:S01]  /*9750*/  FSETP.NEU.FTZ.AND P1, PT, R165, -INF , PT ;  /* 0xff800000a500780b */ /* 0x000fe20003f3d000 */
[----:B------:R-:W-:Y:S01]  /*9760*/  FADD.FTZ R11, R207, -R11 ;  /* 0x8000000bcf0b7221 */ /* 0x000fe20000010000 */
[C---:B------:R-:W-:Y:S01]  /*9770*/  FSETP.NEU.FTZ.AND P3, PT, R166.reuse, -INF , PT ;  /* 0xff800000a600780b */ /* 0x040fe20003f7d000 */
[----:B------:R-:W-:Y:S01]  /*9780*/  FMUL.FTZ R249, R166, UR6 ;  /* 0x00000006a6f97c20 */ /* 0x000fe20008410000 */
[----:B------:R-:W-:Y:S01]  /*9790*/  FSEL R245, R245, RZ, P1 ;  /* 0x000000fff5f57208 */ /* 0x000fe20000800000 */
[----:B------:R-:W-:Y:S01]  /*97a0*/  FMUL.FTZ R11, R11, UR6 ;  /* 0x000000060b0b7c20 */ /* 0x000fe20008410000 */
[----:B------:R-:W1:Y:S01]  /*97b0*/  MUFU.EX2 R192, R192 ;  /* 0x000000c000c07308 */ /* 0x000e620000000800 */
[----:B------:R-:W-:Y:S01]  /*97c0*/  IADD3 R207, PT, PT, R216, 0xa040, RZ ;  /* 0x0000a040d8cf7810 */ /* 0x000fe20007ffe0ff */
[----:B------:R-:W-:Y:S01]  /*97d0*/  LDSM.16.MT88.4 R20, [R215+0xa000] ;  /* 0x00a00000d714783b */ /* 0x000fe20000004200 */
[----:B------:R-:W-:Y:S01]  /*97e0*/  FSEL R249, R249, RZ, P3 ;  /* 0x000000fff9f97208 */ /* 0x000fe20001800000 */
[--C-:B------:R-:W-:Y:S01]  /*97f0*/  FFMA.FTZ R199, R9, UR6, -R245.reuse ;  /* 0x0000000609c77c23 */ /* 0x100fe200080108f5 */
[----:B------:R-:W-:Y:S01]  /*9800*/  FSEL R9, R165, RZ, P1 ;  /* 0x000000ffa5097208 */ /* 0x000fe20000800000 */
[----:B------:R-:W-:Y:S01]  /*9810*/  FFMA.FTZ R198, R8, UR6, -R245 ;  /* 0x0000000608c67c23 */ /* 0x000fe200080108f5 */
[----:B------:R-:W-:Y:S01]  /*9820*/  FSEL R8, R166, RZ, P3 ;  /* 0x000000ffa6087208 */ /* 0x000fe20001800000 */
[----:B------:R-:W-:Y:S01]  /*9830*/  FFMA.FTZ R170, R10, UR6, -R249 ;  /* 0x000000060aaa7c23 */ /* 0x000fe200080108f9 */
[----:B------:R-:W-:Y:S01]  /*9840*/  FSEL R10, R167, RZ, P4 ;  /* 0x000000ffa70a7208 */ /* 0x000fe20002000000 */
[----:B------:R-:W-:Y:S01]  /*9850*/  FADD.FTZ R9, R204, -R9 ;  /* 0x80000009cc097221 */ /* 0x000fe20000010000 */
[--C-:B------:R-:W-:Y:S01]  /*9860*/  FFMA.FTZ R189, R16, UR6, -R249.reuse ;  /* 0x0000000610bd7c23 */ /* 0x100fe200080108f9 */
[----:B------:R-:W-:Y:S01]  /*9870*/  FADD.FTZ R8, R205, -R8 ;  /* 0x80000008cd087221 */ /* 0x000fe20000010000 */
[--C-:B------:R-:W-:Y:S01]  /*9880*/  FFMA.FTZ R188, R15, UR6, -R249.reuse ;  /* 0x000000060fbc7c23 */ /* 0x100fe200080108f9 */
[----:B------:R-:W-:Y:S01]  /*9890*/  FADD.FTZ R10, R206, -R10 ;  /* 0x8000000ace0a7221 */ /* 0x000fe20000010000 */
[----:B------:R-:W-:Y:S01]  /*98a0*/  FFMA.FTZ R171, R14, UR6, -R249 ;  /* 0x000000060eab7c23 */ /* 0x000fe200080108f9 */
[--C-:B------:R-:W-:Y:S01]  /*98b0*/  FFMA.FTZ R169, R12, UR6, -R245.reuse ;  /* 0x000000060ca97c23 */ /* 0x100fe200080108f5 */
[--C-:B------:R-:W-:Y:S01]  /*98c0*/  FFMA.FTZ R164, R13, UR6, -R245.reuse ;  /* 0x000000060da47c23 */ /* 0x100fe200080108f5 */
[----:B------:R-:W-:Y:S01]  /*98d0*/  FMUL.FTZ R204, R9, UR6 ;  /* 0x0000000609cc7c20 */ /* 0x000fe20008410000 */
[----:B------:R-:W-:Y:S01]  /*98e0*/  FMUL.FTZ R10, R10, UR6 ;  /* 0x000000060a0a7c20 */ /* 0x000fe20008410000 */
[----:B------:R-:W-:Y:S01]  /*98f0*/  FMUL.FTZ R8, R8, UR6 ;  /* 0x0000000608087c20 */ /* 0x000fe20008410000 */
[----:B------:R-:W-:Y:S01]  /*9900*/  MUFU.EX2 R191, R191 ;  /* 0x000000bf00bf7308 */ /* 0x000fe20000000800 */
[----:B-1----:R-:W-:Y:S01]  /*9910*/  F2FP.F16.F32.PACK_AB R9, R192, R193 ;  /* 0x000000c1c009723e */ /* 0x002fe200000000ff */
[----:B------:R-:W1:Y:S01]  /*9920*/  LDSM.16.MT88.4 R12, [R214+0x1000] ;  /* 0x00100000d60c783b */ /* 0x000e620000004200 */
[----:B------:R-:W-:Y:S01]  /*9930*/  @P0 IADD3 R207, PT, PT, R235, -0x40, RZ ;  /* 0xffffffc0ebcf0810 */ /* 0x000fe20007ffe0ff */
[----:B------:R-:W-:Y:S01]  /*9940*/  MUFU.EX2 R190, R190 ;  /* 0x000000be00be7308 */ /* 0x000fe20000000800 */
[----:B------:R-:W-:-:S03]  /*9950*/  FFMA.FTZ R250, R250, UR6, -R245 ;  /* 0x00000006fafa7c23 */ /* 0x000fc600080108f5 */
[----:B------:R-:W-:Y:S01]  /*9960*/  MUFU.EX2 R189, R189 ;  /* 0x000000bd00bd7308 */ /* 0x000fe20000000800 */
[----:B------:R-:W2:Y:S03]  /*9970*/  LDSM.16.MT88.4 R16, [R207] ;  /* 0x00000000cf10783b */ /* 0x000ea60000004200 */
[----:B------:R-:W3:Y:S01]  /*9980*/  MUFU.EX2 R188, R188 ;  /* 0x000000bc00bc7308 */ /* 0x000ee20000000800 */
[----:B------:R-:W-:Y:S03]  /*9990*/  LDSM.16.MT88.4 R28, [R207+0x1000] ;  /* 0x00100000cf1c783b */ /* 0x000fe60000004200 */
[----:B------:R-:W-:Y:S04]  /*99a0*/  MUFU.EX2 R171, R171 ;  /* 0x000000ab00ab7308 */ /* 0x000fe80000000800 */
[----:B------:R-:W4:Y:S04]  /*99b0*/  MUFU.EX2 R170, R170 ;  /* 0x000000aa00aa7308 */ /* 0x000f280000000800 */
[----:B------:R-:W-:Y:S01]  /*99c0*/  MUFU.EX2 R169, R169 ;  /* 0x000000a900a97308 */ /* 0x000fe20000000800 */
[----:B---3--:R-:W-:-:S03]  /*99d0*/  F2FP.F16.F32.PACK_AB R176, R188, R189 ;  /* 0x000000bdbcb0723e */ /* 0x008fc600000000ff */
[----:B------:R-:W3:Y:S04]  /*99e0*/  MUFU.EX2 R164, R164 ;  /* 0x000000a400a47308 */ /* 0x000ee80000000800 */
[----:B------:R-:W-:Y:S01]  /*99f0*/  MUFU.EX2 R198, R198 ;  /* 0x000000c600c67308 */ /* 0x000fe20000000800 */
[----:B----4-:R-:W-:-:S03]  /*9a00*/  F2FP.F16.F32.PACK_AB R178, R170, R171 ;  /* 0x000000abaab2723e */ /* 0x010fc600000000ff */
[----:B------:R-:W4:Y:S04]  /*9a10*/  MUFU.EX2 R199, R199 ;  /* 0x000000c700c77308 */ /* 0x000f280000000800 */
[----:B------:R5:W1:Y:S01]  /*9a20*/  MUFU.EX2 R202, R11 ;  /* 0x0000000b00ca7308 */ /* 0x000a620000000800 */
[----:B---3--:R-:W-:-:S03]  /*9a30*/  F2FP.F16.F32.PACK_AB R177, R164, R169 ;  /* 0x000000a9a4b1723e */ /* 0x008fc600000000ff */
[----:B------:R3:W2:Y:S04]  /*9a40*/  MUFU.EX2 R206, R10 ;  /* 0x0000000a00ce7308 */ /* 0x0006a80000000800 */
[----:B------:R2:W2:Y:S01]  /*9a50*/  MUFU.EX2 R205, R8 ;  /* 0x0000000800cd7308 */ /* 0x0004a20000000800 */
[----:B----4-:R-:W-:-:S03]  /*9a60*/  F2FP.F16.F32.PACK_AB R179, R199, R198 ;  /* 0x000000c6c7b3723e */ /* 0x010fc600000000ff */
[----:B------:R-:W4:Y:S01]  /*9a70*/  MUFU.EX2 R204, R204 ;  /* 0x000000cc00cc7308 */ /* 0x000f220000000800 */
[----:B-----5:R-:W-:Y:S01]  /*9a80*/  F2FP.F16.F32.PACK_AB R11, R190, R191 ;  /* 0x000000bfbe0b723e */ /* 0x020fe200000000ff */
[-C--:B-1----:R-:W-:Y:S01]  /*9a90*/  FMUL.FTZ R160, R160, R202.reuse ;  /* 0x000000caa0a07220 */ /* 0x082fe20000410000 */
[-C--:B------:R-:W-:Y:S01]  /*9aa0*/  FMUL.FTZ R161, R161, R202.reuse ;  /* 0x000000caa1a17220 */ /* 0x080fe20000410000 */
[----:B------:R-:W-:Y:S01]  /*9ab0*/  FMUL.FTZ R116, R116, R202 ;  /* 0x000000ca74747220 */ /* 0x000fe20000410000 */
[----:B---3--:R-:W-:Y:S01]  /*9ac0*/  F2FP.F16.F32.PACK_AB R10, R194, R195 ;  /* 0x000000c3c20a723e */ /* 0x008fe200000000ff */
[-C--:B--2---:R-:W-:Y:S01]  /*9ad0*/  FMUL.FTZ R162, R162, R206.reuse ;  /* 0x000000cea2a27220 */ /* 0x084fe20000410000 */
[----:B------:R-:W-:Y:S01]  /*9ae0*/  FMUL.FTZ R163, R163, R206 ;  /* 0x000000cea3a37220 */ /* 0x000fe20000410000 */
[----:B------:R-:W-:Y:S01]  /*9af0*/  FMUL.FTZ R117, R117, R202 ;  /* 0x000000ca75757220 */ /* 0x000fe20000410000 */
[----:B------:R-:W-:Y:S01]  /*9b00*/  F2FP.F16.F32.PACK_AB R8, R196, R197 ;  /* 0x000000c5c408723e */ /* 0x000fe200000000ff */
[-C--:B------:R-:W-:Y:S01]  /*9b10*/  FMUL.FTZ R156, R156, R205.reuse ;  /* 0x000000cd9c9c7220 */ /* 0x080fe20000410000 */
[-C--:B------:R-:W-:Y:S01]  /*9b20*/  FMUL.FTZ R157, R157, R205.reuse ;  /* 0x000000cd9d9d7220 */ /* 0x080fe20000410000 */
[-C--:B------:R-:W-:Y:S01]  /*9b30*/  FMUL.FTZ R120, R120, R205.reuse ;  /* 0x000000cd78787220 */ /* 0x080fe20000410000 */
[-C--:B----4-:R-:W-:Y:S01]  /*9b40*/  FMUL.FTZ R158, R158, R204.reuse ;  /* 0x000000cc9e9e7220 */ /* 0x090fe20000410000 */
[-C--:B------:R-:W-:Y:S01]  /*9b50*/  FMUL.FTZ R159, R159, R204.reuse ;  /* 0x000000cc9f9f7220 */ /* 0x080fe20000410000 */
[----:B------:R-:W-:Y:S01]  /*9b60*/  FMUL.FTZ R121, R121, R205 ;  /* 0x000000cd79797220 */ /* 0x000fe20000410000 */
[-C--:B------:R-:W-:Y:S01]  /*9b70*/  HMMA.16816.F32 R160, R8, R184.reuse, R160 ;  /* 0x000000b808a0723c */ /* 0x080fe200000018a0 */
[-C--:B------:R-:W-:Y:S01]  /*9b80*/  FMUL.FTZ R122, R122, R204.reuse ;  /* 0x000000cc7a7a7220 */ /* 0x080fe20000410000 */
[----:B------:R-:W-:Y:S01]  /*9b90*/  FMUL.FTZ R123, R123, R204 ;  /* 0x000000cc7b7b7220 */ /* 0x000fe20000410000 */
[-C--:B------:R-:W-:Y:S01]  /*9ba0*/  FMUL.FTZ R118, R118, R206.reuse ;  /* 0x000000ce76767220 */ /* 0x080fe20000410000 */
[----:B------:R-:W-:Y:S01]  /*9bb0*/  FMUL.FTZ R119, R119, R206 ;  /* 0x000000ce77777220 */ /* 0x000fe20000410000 */
[-C--:B------:R-:W-:Y:S01]  /*9bc0*/  FMUL.FTZ R148, R148, R202.reuse ;  /* 0x000000ca94947220 */ /* 0x080fe20000410000 */
[----:B------:R-:W-:Y:S01]  /*9bd0*/  FMUL.FTZ R149, R149, R202 ;  /* 0x000000ca95957220 */ /* 0x000fe20000410000 */
[----:B------:R-:W-:Y:S01]  /*9be0*/  FMUL.FTZ R150, R150, R206 ;  /* 0x000000ce96967220 */ /* 0x000fe20000410000 */
[C---:B------:R-:W-:Y:S01]  /*9bf0*/  HMMA.16816.F32 R156, R176.reuse, R184, R156 ;  /* 0x000000b8b09c723c */ /* 0x040fe2000000189c */
[----:B------:R-:W-:Y:S01]  /*9c00*/  MOV R185, R34 ;  /* 0x0000002200b97202 */ /* 0x000fe20000000f00 */
[----:B------:R-:W-:Y:S01]  /*9c10*/  FMUL.FTZ R151, R151, R206 ;  /* 0x000000ce97977220 */ /* 0x000fe20000410000 */
[----:B------:R-:W-:Y:S01]  /*9c20*/  MOV R184, R175 ;  /* 0x000000af00b87202 */ /* 0x000fe20000000f00 */
[----:B------:R-:W-:Y:S01]  /*9c30*/  LDSM.16.MT88.4 R32, [R215+0xb000] ;  /* 0x00b00000d720783b */ /* 0x000fe20000004200 */
[-C--:B------:R-:W-:Y:S01]  /*9c40*/  FMUL.FTZ R144, R144, R202.reuse ;  /* 0x000000ca90907220 */ /* 0x080fe20000410000 */
[----:B------:R-:W-:Y:S01]  /*9c50*/  FMUL.FTZ R145, R145, R202 ;  /* 0x000000ca91917220 */ /* 0x000fe20000410000 */
[-C--:B------:R-:W-:Y:S01]  /*9c60*/  FMUL.FTZ R146, R146, R206.reuse ;  /* 0x000000ce92927220 */ /* 0x080fe20000410000 */
        /* <DEDUP_REMOVED lines=106> */
[-C--:B------:R-:W-:Y:S01]  /*a310*/  HMMA.16816.F32 R120, R176, R12.reuse, R120 ;  /* 0x0000000cb078723c */ /* 0x080fe20000001878 */
        /* <DEDUP_REMOVED lines=30> */
[----:B------:R-:W-:Y:S01]  /*a500*/  FADD.FTZ R197, R201, R197 ;  /* 0x000000c5c9c57221 */ /* 0x000fe20000010000 */
        /* <DEDUP_REMOVED lines=35> */
[----:B------:R-:W-:Y:S02]  /*a740*/  F2FP.F16.F32.PACK_AB R173, R247, R248 ;  /* 0x000000f8f7ad723e */ /* 0x000fe400000000ff */
[----:B------:R-:W-:-:S03]  /*a750*/  MOV R184, R208 ;  /* 0x000000d000b87202 */ /* 0x000fc60000000f00 */
        /* <DEDUP_REMOVED lines=14> */
[C---:B-1----:R-:W-:Y:S01]  /*a840*/  HMMA.16816.F32 R156, R172.reuse, R24, R156 ;  /* 0x00000018ac9c723c */ /* 0x042fe2000000189c */
[--C-:B---3--:R-:W-:Y:S01]  /*a850*/  FFMA.FTZ R207, R210, UR6, -R213.reuse ;  /* 0x00000006d2cf7c23 */ /* 0x108fe200080108d5 */
[----:B------:R-:W-:Y:S01]  /*a860*/  FFMA.FTZ R213, R203, UR6, -R213 ;  /* 0x00000006cbd57c23 */ /* 0x000fe200080108d5 */
[--C-:B------:R-:W-:Y:S01]  /*a870*/  FFMA.FTZ R210, R243, UR6, -R211.reuse ;  /* 0x00000006f3d27c23 */ /* 0x100fe200080108d3 */
[----:B------:R1:W-:Y:S04]  /*a880*/  MUFU.EX2 R203, R209 ;  /* 0x000000d100cb7308 */ /* 0x0003e80000000800 */
[C---:B------:R-:W-:Y:S01]  /*a890*/  HMMA.16816.F32 R152, R172.reuse, R26, R152 ;  /* 0x0000001aac98723c */ /* 0x040fe20000001898 */
[----:B------:R-:W3:Y:S04]  /*a8a0*/  MUFU.EX2 R207, R207 ;  /* 0x000000cf00cf7308 */ /* 0x000ee80000000800 */
[----:B------:R-:W-:Y:S03]  /*a8b0*/  MUFU.EX2 R210, R210 ;  /* 0x000000d200d27308 */ /* 0x000fe60000000800 */
[----:B------:R-:W-:Y:S01]  /*a8c0*/  HMMA.16816.F32 R140, R172, R20, R140 ;  /* 0x00000014ac8c723c */ /* 0x000fe2000000188c */
[----:B-1----:R-:W-:-:S02]  /*a8d0*/  FFMA.FTZ R209, R200, UR6, -R211 ;  /* 0x00000006c8d17c23 */ /* 0x002fc400080108d3 */
[----:B------:R1:W4:Y:S05]  /*a8e0*/  MUFU.EX2 R200, R213 ;  /* 0x000000d500c87308 */ /* 0x00032a0000000800 */
[----:B------:R-:W-:Y:S01]  /*a8f0*/  HMMA.16816.F32 R136, R172, R22, R136 ;  /* 0x00000016ac88723c */ /* 0x000fe20000001888 */
[----:B---3--:R-:W-:Y:S01]  /*a900*/  FADD.FTZ R197, R207, R197 ;  /* 0x000000c5cfc57221 */ /* 0x008fe20000010000 */
[----:B------:R-:W3:Y:S03]  /*a910*/  MUFU.EX2 R209, R209 ;  /* 0x000000d100d17308 */ /* 0x000ee60000000800 */
[----:B------:R-:W-:-:S03]  /*a920*/  FADD.FTZ R197, R203, R197 ;  /* 0x000000c5cbc57221 */ /* 0x000fc60000010000 */
[C---:B--2---:R-:W-:Y:S01]  /*a930*/  HMMA.16816.F32 R40, R172.reuse, R32, R40 ;  /* 0x00000020ac28723c */ /* 0x044fe20000001828 */
[----:B-1----:R-:W-:Y:S01]  /*a940*/  FFMA.FTZ R213, R242, UR6, -R211 ;  /* 0x00000006f2d57c23 */ /* 0x002fe200080108d3 */
[----:B----4-:R-:W-:Y:S01]  /*a950*/  FADD.FTZ R239, R200, R197 ;  /* 0x000000c5c8ef7221 */ /* 0x010fe20000010000 */
[----:B------:R-:W1:Y:S05]  /*a960*/  MUFU.EX2 R211, R244 ;  /* 0x000000f400d37308 */ /* 0x000e6a0000000800 */
[C---:B------:R-:W-:Y:S01]  /*a970*/  HMMA.16816.F32 R44, R172.reuse, R34, R44 ;  /* 0x00000022ac2c723c */ /* 0x040fe2000000182c */
[----:B---3--:R-:W-:Y:S01]  /*a980*/  FADD.FTZ R193, R209, R193 ;  /* 0x000000c1d1c17221 */ /* 0x008fe20000010000 */
[----:B------:R-:W2:Y:S06]  /*a990*/  MUFU.EX2 R213, R213 ;  /* 0x000000d500d57308 */ /* 0x000eac0000000800 */
[----:B------:R-:W-:Y:S01]  /*a9a0*/  HMMA.16816.F32 R56, R172, R16, R56 ;  /* 0x00000010ac38723c */ /* 0x000fe20000001838 */
[----:B-1----:R-:W-:-:S07]  /*a9b0*/  FADD.FTZ R193, R211, R193 ;  /* 0x000000c1d3c17221 */ /* 0x002fce0000010000 */
[----:B------:R-:W-:Y:S01]  /*a9c0*/  HMMA.16816.F32 R60, R172, R18, R60 ;  /* 0x00000012ac3c723c */ /* 0x000fe2000000183c */
[----:B------:R-:W-:-:S04]  /*a9d0*/  FADD.FTZ R193, R210, R193 ;  /* 0x000000c1d2c17221 */ /* 0x000fc80000010000 */
[----:B--2---:R-:W-:-:S03]  /*a9e0*/  FADD.FTZ R238, R213, R193 ;  /* 0x000000c1d5ee7221 */ /* 0x004fc60000010000 */
[C---:B------:R-:W-:Y:S08]  /*a9f0*/  HMMA.16816.F32 R72, R172.reuse, R12, R72 ;  /* 0x0000000cac48723c */ /* 0x040ff00000001848 */
[C---:B------:R-:W-:Y:S08]  /*aa00*/  HMMA.16816.F32 R76, R172.reuse, R14, R76 ;  /* 0x0000000eac4c723c */ /* 0x040ff0000000184c */
[C---:B------:R-:W-:Y:S08]  /*aa10*/  HMMA.16816.F32 R88, R172.reuse, R28, R88 ;  /* 0x0000001cac58723c */ /* 0x040ff00000001858 */
[C---:B------:R-:W-:Y:S08]  /*aa20*/  HMMA.16816.F32 R92, R172.reuse, R30, R92 ;  /* 0x0000001eac5c723c */ /* 0x040ff0000000185c */
[C---:B------:R-:W-:Y:S08]  /*aa30*/  HMMA.16816.F32 R104, R172.reuse, R176, R104 ;  /* 0x000000b0ac68723c */ /* 0x040ff00000001868 */
[C---:B------:R-:W-:Y:S08]  /*aa40*/  HMMA.16816.F32 R108, R172.reuse, R178, R108 ;  /* 0x000000b2ac6c723c */ /* 0x040ff0000000186c */
[C---:B-----5:R-:W-:Y:S08]  /*aa50*/  HMMA.16816.F32 R120, R172.reuse, R128, R120 ;  /* 0x00000080ac78723c */ /* 0x060ff00000001878 */
        /* <DEDUP_REMOVED lines=103> */
[----:B------:R-:W-:Y:S08]  /*b0d0*/  HMMA.16816.F32 R12, R204, R202, R12 ;  /* 0x000000cacc0c723c */ /* 0x000ff0000000180c */
[C---:B------:R-:W-:Y:S08]  /*b0e0*/  HMMA.16816.F32 R192, R208.reuse, R200, R192 ;  /* 0x000000c8d0c0723c */ /* 0x040ff000000018c0 */
[----:B------:R-:W-:Y:S01]  /*b0f0*/  HMMA.16816.F32 R188, R208, R202, R188 ;  /* 0x000000cad0bc723c */ /* 0x000fe200000018bc */
[----:B------:R-:W-:Y:S07]  /*b100*/  LDSM.16.M88.4 R200, [R183+0x4000] ;  /* 0x00400000b7c8783b */ /* 0x000fee0000000200 */
[C---:B-----5:R-:W-:Y:S08]  /*b110*/  HMMA.16816.F32 R8, R204.reuse, R196, R8 ;  /* 0x000000c4cc08723c */ /* 0x060ff00000001808 */
[----:B------:R-:W-:Y:S08]  /*b120*/  HMMA.16816.F32 R176, R204, R198, R176 ;  /* 0x000000c6ccb0723c */ /* 0x000ff000000018b0 */
[C---:B------:R-:W-:Y:S01]  /*b130*/  HMMA.16816.F32 R204, R208.reuse, R196, R184 ;  /* 0x000000c4d0cc723c */ /* 0x040fe200000018b8 */
[----:B------:R-:W-:Y:S07]  /*b140*/  LDSM.16.M88.4 R184, [R181+0x9000] ;  /* 0x00900000b5b8783b */ /* 0x000fee0000000200 */
[----:B------:R-:W-:Y:S01]  /*b150*/  HMMA.16816.F32 R172, R208, R198, R172 ;  /* 0x000000c6d0ac723c */ /* 0x000fe200000018ac */
[----:B------:R-:W2:Y:S07]  /*b160*/  LDSM.16.M88.4 R208, [R183+0x6000] ;  /* 0x00600000b7d0783b */ /* 0x000eae0000000200 */
[C---:B-1----:R-:W-:Y:S08]  /*b170*/  HMMA.16816.F32 R16, R28.reuse, R24, R16 ;  /* 0x000000181c10723c */ /* 0x042ff00000001810 */
[----:B------:R-:W-:Y:S08]  /*b180*/  HMMA.16816.F32 R12, R28, R26, R12 ;  /* 0x0000001a1c0c723c */ /* 0x000ff0000000180c */
[C---:B------:R-:W-:Y:S01]  /*b190*/  HMMA.16816.F32 R196, R32.reuse, R24, R192 ;  /* 0x0000001820c4723c */ /* 0x040fe200000018c0 */
[----:B------:R-:W-:Y:S07]  /*b1a0*/  LDSM.16.M88.4 R192, [R182+0x4000] ;  /* 0x00400000b6c0783b */ /* 0x000fee0000000200 */
[----:B------:R-:W-:Y:S01]  /*b1b0*/  HMMA.16816.F32 R188, R32, R26, R188 ;  /* 0x0000001a20bc723c */ /* 0x000fe200000018bc */
[----:B------:R-:W1:Y:S07]  /*b1c0*/  LDSM.16.M88.4 R24, [R181+0x9800] ;  /* 0x00980000b518783b */ /* 0x000e6e0000000200 */
[C---:B---3--:R-:W-:Y:S08]  /*b1d0*/  HMMA.16816.F32 R8, R28.reuse, R20, R8 ;  /* 0x000000141c08723c */ /* 0x048ff00000001808 */
[----:B------:R-:W-:Y:S01]  /*b1e0*/  HMMA.16816.F32 R176, R28, R22, R176 ;  /* 0x000000161cb0723c */ /* 0x000fe200000018b0 */
[----:B------:R-:W-:Y:S07]  /*b1f0*/  LDSM.16.M88.4 R28, [R0+0x9000] ;  /* 0x00900000001c783b */ /* 0x000fee0000000200 */
[C---:B------:R-:W-:Y:S08]  /*b200*/  HMMA.16816.F32 R204, R32.reuse, R20, R204 ;  /* 0x0000001420cc723c */ /* 0x040ff000000018cc */
[----:B------:R-:W-:Y:S01]  /*b210*/  HMMA.16816.F32 R172, R32, R22, R172 ;  /* 0x0000001620ac723c */ /* 0x000fe200000018ac */
[----:B------:R-:W3:Y:S04]  /*b220*/  LDSM.16.M88.4 R20, [R182+0x6000] ;  /* 0x00600000b614783b */ /* 0x000ee80000000200 */
[----:B------:R-:W4:Y:S01]  /*b230*/  LDSM.16.M88.4 R32, [R0+0x9800] ;  /* 0x009800000020783b */ /* 0x000f220000000200 */
[----:B------:R-:W-:-:S04]  /*b240*/  DEPBAR.LE SB0, 0x0 ;  /* 0x000080000000791a */ /* 0x000fc80000000000 */
[C---:B--2---:R-:W-:Y:S08]  /*b250*/  HMMA.16816.F32 R12, R208.reuse, R186, R12 ;  /* 0x000000bad00c723c */ /* 0x044ff0000000180c */
[C---:B------:R-:W-:Y:S08]  /*b260*/  HMMA.16816.F32 R16, R208.reuse, R184, R16 ;  /* 0x000000b8d010723c */ /* 0x040ff00000001810 */
[----:B-1----:R-:W-:Y:S08]  /*b270*/  HMMA.16816.F32 R8, R208, R24, R8 ;  /* 0x00000018d008723c */ /* 0x002ff00000001808 */
[----:B------:R-:W-:Y:S08]  /*b280*/  HMMA.16816.F32 R196, R200, R184, R196 ;  /* 0x000000b8c8c4723c */ /* 0x000ff000000018c4 */
[----:B------:R-:W-:Y:S08]  /*b290*/  HMMA.16816.F32 R176, R208, R26, R176 ;  /* 0x0000001ad0b0723c */ /* 0x000ff000000018b0 */
[C---:B------:R-:W-:Y:S08]  /*b2a0*/  HMMA.16816.F32 R188, R200.reuse, R186, R188 ;  /* 0x000000bac8bc723c */ /* 0x040ff000000018bc */
[----:B------:R-:W-:Y:S08]  /*b2b0*/  HMMA.16816.F32 R204, R200, R24, R204 ;  /* 0x00000018c8cc723c */ /* 0x000ff000000018cc */
[----:B---3--:R-:W-:Y:S08]  /*b2c0*/  HMMA.16816.F32 R12, R20, R30, R12 ;  /* 0x0000001e140c723c */ /* 0x008ff0000000180c */
[----:B------:R-:W-:Y:S01]  /*b2d0*/  HMMA.16816.F32 R172, R200, R26, R172 ;  /* 0x0000001ac8ac723c */ /* 0x000fe200000018ac */
[----:B------:R-:W-:-:S02]  /*b2e0*/  VIADD R26, R212, 0xffffff90 ;  /* 0xffffff90d41a7836 */ /* 0x000fc40000000000 */
[----:B------:R-:W-:-:S05]  /*b2f0*/  VIADD R27, R234, 0x8 ;  /* 0x00000008ea1b7836 */ /* 0x000fca0000000000 */
[----:B------:R-:W-:Y:S03]  /*b300*/  HMMA.16816.F32 R16, R20, R28, R16 ;  /* 0x0000001c1410723c */ /* 0x000fe60000001810 */
[----:B------:R-:W-:Y:S01]  /*b310*/  FMUL.FTZ R12, R12, UR4 ;  /* 0x000000040c0c7c20 */ /* 0x000fe20008410000 */
[----:B------:R-:W-:Y:S01]  /*b320*/  FMUL.FTZ R13, R13, UR4 ;  /* 0x000000040d0d7c20 */ /* 0x000fe20008410000 */
[----:B------:R-:W-:-:S03]  /*b330*/  FMUL.FTZ R14, R14, UR4 ;  /* 0x000000040e0e7c20 */ /* 0x000fc60008410000 */
[----:B----4-:R-:W-:Y:S01]  /*b340*/  HMMA.16816.F32 R8, R20, R32, R8 ;  /* 0x000000201408723c */ /* 0x010fe20000001808 */
[----:B------:R-:W-:Y:S07]  /*b350*/  MUFU.TANH R12, R12 ;  /* 0x0000000c000c7308 */ /* 0x000fee0000002400 */
[----:B------:R-:W-:Y:S01]  /*b360*/  HMMA.16816.F32 R196, R192, R28, R196 ;  /* 0x0000001cc0c4723c */ /* 0x000fe200000018c4 */
[----:B------:R-:W-:Y:S02]  /*b370*/  MUFU.TANH R13, R13 ;  /* 0x0000000d000d7308 */ /* 0x000fe40000002400 */
[----:B------:R-:W-:Y:S01]  /*b380*/  FMUL.FTZ R16, R16, UR4 ;  /* 0x0000000410107c20 */ /* 0x000fe20008410000 */
[----:B------:R-:W-:-:S04]  /*b390*/  FMUL.FTZ R17, R17, UR4 ;  /* 0x0000000411117c20 */ /* 0x000fc80008410000 */
[----:B------:R-:W-:Y:S01]  /*b3a0*/  HMMA.16816.F32 R176, R20, R34, R176 ;  /* 0x0000002214b0723c */ /* 0x000fe200000018b0 */
[----:B------:R-:W-:Y:S01]  /*b3b0*/  MUFU.TANH R16, R16 ;  /* 0x0000001000107308 */ /* 0x000fe20000002400 */
[----:B------:R-:W-:Y:S02]  /*b3c0*/  VIADD R21, R212, 0xffffff91 ;  /* 0xffffff91d4157836 */ /* 0x000fe40000000000 */
[----:B------:R-:W-:Y:S01]  /*b3d0*/  FMUL.FTZ R8, R8, UR4 ;  /* 0x0000000408087c20 */ /* 0x000fe20008410000 */
[----:B------:R-:W-:Y:S01]  /*b3e0*/  FMUL.FTZ R9, R9, UR4 ;  /* 0x0000000409097c20 */ /* 0x000fe20008410000 */
[----:B------:R-:W-:Y:S02]  /*b3f0*/  VIADD R20, R212, 0xffffff98 ;  /* 0xffffff98d4147836 */ /* 0x000fe40000000000 */
[----:B------:R-:W-:Y:S01]  /*b400*/  FMUL.FTZ R10, R10, UR4 ;  /* 0x000000040a0a7c20 */ /* 0x000fe20008410000 */
[----:B------:R-:W-:Y:S01]  /*b410*/  FMUL.FTZ R248, R11, UR4 ;  /* 0x000000040bf87c20 */ /* 0x000fe20008410000 */
[----:B------:R-:W-:Y:S01]  /*b420*/  HMMA.16816.F32 R188, R192, R30, R188 ;  /* 0x0000001ec0bc723c */ /* 0x000fe200000018bc */
[----:B------:R-:W1:Y:S01]  /*b430*/  MUFU.TANH R17, R17 ;  /* 0x0000001100117308 */ /* 0x000e620000002400 */
[----:B------:R-:W-:-:S02]  /*b440*/  VIADD R31, R234, 0x40 ;  /* 0x00000040ea1f7836 */ /* 0x000fc40000000000 */
[----:B------:R-:W-:Y:S01]  /*b450*/  FMUL.FTZ R29, R198, UR4 ;  /* 0x00000004c61d7c20 */ /* 0x000fe20008410000 */
[----:B------:R-:W-:Y:S01]  /*b460*/  FMUL.FTZ R169, R199, UR4 ;  /* 0x00000004c7a97c20 */ /* 0x000fe20008410000 */
[----:B------:R-:W-:Y:S01]  /*b470*/  FMUL.FTZ R164, R196, UR4 ;  /* 0x00000004c4a47c20 */ /* 0x000fe20008410000 */
[----:B------:R-:W-:Y:S01]  /*b480*/  FMUL.FTZ R28, R197, UR4 ;  /* 0x00000004c51c7c20 */ /* 0x000fe20008410000 */
[----:B------:R-:W-:Y:S01]  /*b490*/  ISETP.GT.AND P4, PT, R31, R26, PT ;  /* 0x0000001a1f00720c */ /* 0x000fe20003f84270 */
[----:B------:R-:W-:Y:S01]  /*b4a0*/  HMMA.16816.F32 R204, R192, R32, R204 ;  /* 0x00000020c0cc723c */ /* 0x000fe200000018cc */
[----:B------:R2:W3:Y:S01]  /*b4b0*/  MUFU.TANH R30, R8 ;  /* 0x00000008001e7308 */ /* 0x0004e20000002400 */
[----:B------:R-:W-:Y:S02]  /*b4c0*/  VIADD R32, R212, 0xffffff81 ;  /* 0xffffff81d4207836 */ /* 0x000fe40000000000 */
[----:B------:R-:W-:Y:S01]  /*b4d0*/  FMUL.FTZ R176, R176, UR4 ;  /* 0x00000004b0b07c20 */ /* 0x000fe20008410000 */
[----:B------:R-:W-:Y:S01]  /*b4e0*/  FMUL.FTZ R177, R177, UR4 ;  /* 0x00000004b1b17c20 */ /* 0x000fe20008410000 */
[----:B------:R-:W-:-:S02]  /*b4f0*/  ISETP.GT.AND P3, PT, R31, R21, PT ;  /* 0x000000151f00720c */ /* 0x000fc40003f64270 */
[----:B------:R-:W-:Y:S01]  /*b500*/  ISETP.GT.AND P6, PT, R31, R32, PT ;  /* 0x000000201f00720c */ /* 0x000fe20003fc4270 */
[----:B------:R-:W-:Y:S01]  /*b510*/  HMMA.16816.F32 R172, R192, R34, R172 ;  /* 0x00000022c0ac723c */ /* 0x000fe200000018ac */
[----:B------:R-:W4:Y:S01]  /*b520*/  MUFU.TANH R29, R29 ;  /* 0x0000001d001d7308 */ /* 0x000f220000002400 */
[----:B------:R-:W-:Y:S02]  /*b530*/  VIADD R35, R212, 0xffffff80 ;  /* 0xffffff80d4237836 */ /* 0x000fe40000000000 */
[----:B------:R-:W-:Y:S01]  /*b540*/  FMUL.FTZ R24, R190, UR4 ;  /* 0x00000004be187c20 */ /* 0x000fe20008410000 */
[----:B------:R-:W-:Y:S01]  /*b550*/  FMUL.FTZ R25, R191, UR4 ;  /* 0x00000004bf197c20 */ /* 0x000fe20008410000 */
[----:B-1----:R-:W-:Y:S02]  /*b560*/  FSEL R34, R17, -INF , !P6 ;  /* 0xff80000011227808 */ /* 0x002fe40007000000 */
[----:B------:R-:W-:Y:S01]  /*b570*/  ISETP.GT.AND P5, PT, R31, R35, PT ;  /* 0x000000231f00720c */ /* 0x000fe20003fa4270 */
[----:B------:R-:W-:Y:S01]  /*b580*/  MUFU.TANH R169, R169 ;  /* 0x000000a900a97308 */ /* 0x000fe20000002400 */
[----:B--2---:R-:W-:-:S02]  /*b590*/  VIADD R8, R212, 0xffffff88 ;  /* 0xffffff88d4087836 */ /* 0x004fc40000000000 */
[----:B------:R-:W-:Y:S01]  /*b5a0*/  FMUL.FTZ R22, R206, UR4 ;  /* 0x00000004ce167c20 */ /* 0x000fe20008410000 */
[----:B------:R-:W-:Y:S01]  /*b5b0*/  FMUL.FTZ R207, R207, UR4 ;  /* 0x00000004cfcf7c20 */ /* 0x000fe20008410000 */
[----:B------:R-:W-:Y:S01]  /*b5c0*/  FSEL R16, R16, -INF , !P5 ;  /* 0xff80000010107808 */ /* 0x000fe20006800000 */
[----:B------:R-:W-:Y:S01]  /*b5d0*/  FMUL.FTZ R205, R205, UR4 ;  /* 0x00000004cdcd7c20 */ /* 0x000fe20008410000 */
[C---:B------:R-:W-:Y:S01]  /*b5e0*/  ISETP.GT.AND P1, PT, R31.reuse, R8, PT ;  /* 0x000000081f00720c */ /* 0x040fe20003f24270 */
[----:B------:R1:W2:Y:S01]  /*b5f0*/  MUFU.TANH R23, R9 ;  /* 0x0000000900177308 */ /* 0x0002a20000002400 */
[----:B------:R-:W-:Y:S01]  /*b600*/  ISETP.GT.AND P5, PT, R31, R20, PT ;  /* 0x000000141f00720c */ /* 0x000fe20003fa4270 */
[----:B------:R-:W-:Y:S01]  /*b610*/  FMUL.FTZ R174, R174, UR4 ;  /* 0x00000004aeae7c20 */ /* 0x000fe20008410000 */
[----:B------:R-:W-:Y:S01]  /*b620*/  FMUL.FTZ R175, R175, UR4 ;  /* 0x00000004afaf7c20 */ /* 0x000fe20008410000 */
[----:B------:R-:W-:Y:S01]  /*b630*/  FSEL R33, R12, -INF , !P1 ;  /* 0xff8000000c217808 */ /* 0x000fe20004800000 */
[----:B------:R-:W-:Y:S01]  /*b640*/  FMUL.FTZ R12, R18, UR4 ;  /* 0x00000004120c7c20 */ /* 0x000fe20008410000 */
[----:B------:R-:W-:Y:S01]  /*b650*/  ISETP.GT.AND P1, PT, R27, R35, PT ;  /* 0x000000231b00720c */ /* 0x000fe20003f24270 */
[----:B------:R-:W-:Y:S01]  /*b660*/  FMUL.FTZ R172, R172, UR4 ;  /* 0x00000004acac7c20 */ /* 0x000fe20008410000 */
[----:B------:R-:W5:Y:S01]  /*b670*/  MUFU.TANH R252, R176 ;  /* 0x000000b000fc7308 */ /* 0x000f620000002400 */
[----:B---3--:R-:W-:Y:S01]  /*b680*/  FSEL R30, R30, -INF , !P4 ;  /* 0xff8000001e1e7808 */ /* 0x008fe20006000000 */
[----:B------:R-:W-:Y:S01]  /*b690*/  FMUL.FTZ R11, R173, UR4 ;  /* 0x00000004ad0b7c20 */ /* 0x000fe20008410000 */
[----:B----4-:R-:W-:-:S02]  /*b6a0*/  FSEL R17, R29, -INF , !P1 ;  /* 0xff8000001d117808 */ /* 0x010fc40004800000 */
[C---:B------:R-:W-:Y:S02]  /*b6b0*/  ISETP.GT.AND P4, PT, R27.reuse, R8, PT ;  /* 0x000000081b00720c */ /* 0x040fe40003f84270 */
[----:B------:R-:W-:Y:S01]  /*b6c0*/  ISETP.GT.AND P1, PT, R27, R20, PT ;  /* 0x000000141b00720c */ /* 0x000fe20003f24270 */
[----:B------:R-:W3:Y:S01]  /*b6d0*/  MUFU.TANH R251, R177 ;  /* 0x000000b100fb7308 */ /* 0x000ee20000002400 */
[C---:B-1----:R-:W-:Y:S01]  /*b6e0*/  VIADD R9, R212.reuse, 0xffffff89 ;  /* 0xffffff89d4097836 */ /* 0x042fe20000000000 */
[----:B--2---:R-:W-:Y:S01]  /*b6f0*/  FSEL R23, R23, -INF , !P3 ;  /* 0xff80000017177808 */ /* 0x004fe20005800000 */
[----:B------:R-:W-:-:S03]  /*b700*/  VIADD R212, R212, 0xffffff99 ;  /* 0xffffff99d4d47836 */ /* 0x000fc60000000000 */
[C---:B------:R-:W-:Y:S02]  /*b710*/  ISETP.GT.AND P2, PT, R31.reuse, R9, PT ;  /* 0x000000091f00720c */ /* 0x040fe40003f44270 */
[----:B------:R-:W1:Y:S01]  /*b720*/  MUFU.TANH R209, R207 ;  /* 0x000000cf00d17308 */ /* 0x000e620000002400 */
[----:B------:R-:W-:Y:S02]  /*b730*/  ISETP.GT.AND P6, PT, R31, R212, PT ;  /* 0x000000d41f00720c */ /* 0x000fe40003fc4270 */
[----:B------:R-:W-:Y:S01]  /*b740*/  FSEL R31, R13, -INF , !P2 ;  /* 0xff8000000d1f7808 */ /* 0x000fe20005000000 */
[----:B------:R-:W-:Y:S01]  /*b750*/  FMUL.FTZ R13, R19, UR4 ;  /* 0x00000004130d7c20 */ /* 0x000fe20008410000 */
[----:B------:R-:W-:Y:S02]  /*b760*/  ISETP.GT.AND P2, PT, R27, R32, PT ;  /* 0x000000201b00720c */ /* 0x000fe40003f44270 */
[----:B-----5:R-:W-:Y:S01]  /*b770*/  FSEL R252, R252, -INF , !P5 ;  /* 0xff800000fcfc7808 */ /* 0x020fe20006800000 */
[----:B------:R-:W2:Y:S01]  /*b780*/  MUFU.TANH R24, R24 ;  /* 0x0000001800187308 */ /* 0x000ea20000002400 */
[----:B------:R-:W-:-:S02]  /*b790*/  FSEL R169, R169, -INF , !P2 ;  /* 0xff800000a9a97808 */ /* 0x000fc40005000000 */
[----:B---3--:R-:W-:Y:S02]  /*b7a0*/  FSEL R251, R251, -INF , !P6 ;  /* 0xff800000fbfb7808 */ /* 0x008fe40007000000 */
[C---:B------:R-:W-:Y:S02]  /*b7b0*/  ISETP.GT.AND P3, PT, R27.reuse, R9, PT ;  /* 0x000000091b00720c */ /* 0x040fe40003f64270 */
[C---:B------:R-:W-:Y:S01]  /*b7c0*/  ISETP.GT.AND P5, PT, R27.reuse, R26, PT ;  /* 0x0000001a1b00720c */ /* 0x040fe20003fa4270 */
[----:B------:R-:W3:Y:S01]  /*b7d0*/  MUFU.TANH R25, R25 ;  /* 0x0000001900197308 */ /* 0x000ee20000002400 */
[C---:B------:R-:W-:Y:S02]  /*b7e0*/  ISETP.GT.AND P6, PT, R27.reuse, R21, PT ;  /* 0x000000151b00720c */ /* 0x040fe40003fc4270 */
[----:B------:R-:W-:Y:S01]  /*b7f0*/  ISETP.GT.AND P2, PT, R27, R212, PT ;  /* 0x000000d41b00720c */ /* 0x000fe20003f44270 */
[----:B------:R-:W-:Y:S01]  /*b800*/  VIADD R27, R234, 0x48 ;  /* 0x00000048ea1b7836 */ /* 0x000fe20000000000 */
[----:B-1----:R-:W-:-:S02]  /*b810*/  FSEL R209, R209, -INF , !P6 ;  /* 0xff800000d1d17808 */ /* 0x002fc40007000000 */
[----:B------:R-:W-:Y:S01]  /*b820*/  ISETP.GE.AND P6, PT, R35, R231, PT ;  /* 0x000000e72300720c */ /* 0x000fe20003fc6270 */
[----:B------:R-:W1:Y:S01]  /*b830*/  MUFU.TANH R22, R22 ;  /* 0x0000001600167308 */ /* 0x000e620000002400 */
[----:B--2---:R-:W-:Y:S02]  /*b840*/  FSEL R19, R24, -INF , !P4 ;  /* 0xff80000018137808 */ /* 0x004fe40006000000 */
[----:B------:R-:W-:Y:S02]  /*b850*/  ISETP.GT.AND P4, PT, R234, R35, PT ;  /* 0x00000023ea00720c */ /* 0x000fe40003f84270 */
[----:B------:R-:W-:-:S03]  /*b860*/  FSEL R16, R16, -INF , !P6 ;  /* 0xff80000010107808 */ /* 0x000fc60007000000 */
[----:B------:R-:W2:Y:S01]  /*b870*/  MUFU.TANH R208, R174 ;  /* 0x000000ae00d07308 */ /* 0x000ea20000002400 */
[----:B------:R-:W-:Y:S02]  /*b880*/  ISETP.GE.AND P6, PT, R32, R231, PT ;  /* 0x000000e72000720c */ /* 0x000fe40003fc6270 */
[----:B---3--:R-:W-:Y:S01]  /*b890*/  FSEL R18, R25, -INF , !P3 ;  /* 0xff80000019127808 */ /* 0x008fe20005800000 */
[----:B------:R-:W-:Y:S01]  /*b8a0*/  FMUL.FTZ R25, R189, UR4 ;  /* 0x00000004bd197c20 */ /* 0x000fe20008410000 */
[----:B------:R-:W-:-:S03]  /*b8b0*/  ISETP.GE.AND P3, PT, R35, R233, PT ;  /* 0x000000e92300720c */ /* 0x000fc60003f66270 */
[----:B------:R-:W3:Y:S01]  /*b8c0*/  MUFU.TANH R207, R175 ;  /* 0x000000af00cf7308 */ /* 0x000ee20000002400 */
[----:B-1----:R-:W-:Y:S02]  /*b8d0*/  FSEL R196, R22, -INF , !P5 ;  /* 0xff80000016c47808 */ /* 0x002fe40006800000 */
[----:B------:R-:W-:-:S05]  /*b8e0*/  ISETP.GE.AND P5, PT, R35, R232, PT ;  /* 0x000000e82300720c */ /* 0x000fca0003fa6270 */
[----:B------:R-:W1:Y:S01]  /*b8f0*/  MUFU.TANH R164, R164 ;  /* 0x000000a400a47308 */ /* 0x000e620000002400 */
[----:B------:R-:W-:Y:S02]  /*b900*/  FSEL R17, R17, -INF , !P5 ;  /* 0xff80000011117808 */ /* 0x000fe40006800000 */
[----:B--2---:R-:W-:Y:S02]  /*b910*/  FSEL R208, R208, -INF , !P1 ;  /* 0xff800000d0d07808 */ /* 0x004fe40004800000 */
[----:B------:R-:W-:Y:S02]  /*b920*/  ISETP.GT.AND P1, PT, R27, R35, PT ;  /* 0x000000231b00720c */ /* 0x000fe40003f24270 */
[----:B------:R-:W-:Y:S01]  /*b930*/  ISETP.GE.AND P5, PT, R32, R232, PT ;  /* 0x000000e82000720c */ /* 0x000fe20003fa6270 */
[----:B------:R-:W2:Y:S01]  /*b940*/  MUFU.TANH R12, R12 ;  /* 0x0000000c000c7308 */ /* 0x000ea20000002400 */
[----:B---3--:R-:W-:Y:S02]  /*b950*/  FSEL R207, R207, -INF , !P2 ;  /* 0xff800000cfcf7808 */ /* 0x008fe40005000000 */
[----:B------:R-:W-:Y:S01]  /*b960*/  ISETP.GE.AND P2, PT, R35, R230, PT ;  /* 0x000000e62300720c */ /* 0x000fe20003f46270 */
[----:B------:R-:W-:Y:S01]  /*b970*/  FMUL.FTZ R35, R188, UR4 ;  /* 0x00000004bc237c20 */ /* 0x000fe20008410000 */
[----:B------:R-:W-:-:S03]  /*b980*/  FSEL R22, R169, -INF , !P5 ;  /* 0xff800000a9167808 */ /* 0x000fc60006800000 */
[----:B------:R-:W3:Y:S01]  /*b990*/  MUFU.TANH R28, R28 ;  /* 0x0000001c001c7308 */ /* 0x000ee20000002400 */
[----:B------:R-:W-:Y:S02]  /*b9a0*/  ISETP.GE.AND P5, PT, R8, R232, PT ;  /* 0x000000e80800720c */ /* 0x000fe40003fa6270 */
[----:B-1----:R-:W-:Y:S02]  /*b9b0*/  FSEL R24, R164, -INF , !P4 ;  /* 0xff800000a4187808 */ /* 0x002fe40006000000 */
[----:B------:R-:W-:Y:S02]  /*b9c0*/  ISETP.GT.AND P4, PT, R234, R32, PT ;  /* 0x00000020ea00720c */ /* 0x000fe40003f84270 */
[----:B------:R-:W-:Y:S01]  /*b9d0*/  FSEL R24, R24, -INF , !P3 ;  /* 0xff80000018187808 */ /* 0x000fe20005800000 */
[----:B------:R-:W1:Y:S01]  /*b9e0*/  MUFU.TANH R13, R13 ;  /* 0x0000000d000d7308 */ /* 0x000e620000002400 */
[----:B------:R-:W-:Y:S02]  /*b9f0*/  ISETP.GE.AND P3, PT, R32, R233, PT ;  /* 0x000000e92000720c */ /* 0x000fe40003f66270 */
[----:B--2---:R-:W-:-:S02]  /*ba00*/  FSEL R12, R12, -INF , !P1 ;  /* 0xff8000000c0c7808 */ /* 0x004fc40004800000 */
[----:B------:R-:W-:Y:S02]  /*ba10*/  ISETP.GT.AND P1, PT, R27, R32, PT ;  /* 0x000000201b00720c */ /* 0x000fe40003f24270 */
[----:B------:R-:W-:Y:S01]  /*ba20*/  FSEL R12, R12, -INF , !P2 ;  /* 0xff8000000c0c7808 */ /* 0x000fe20005000000 */
[----:B------:R-:W2:Y:S01]  /*ba30*/  MUFU.TANH R35, R35 ;  /* 0x0000002300237308 */ /* 0x000ea20000002400 */
[----:B------:R-:W-:Y:S01]  /*ba40*/  ISETP.GE.AND P2, PT, R32, R230, PT ;  /* 0x000000e62000720c */ /* 0x000fe20003f46270 */
[----:B------:R-:W-:Y:S01]  /*ba50*/  FMUL.FTZ R32, R15, UR4 ;  /* 0x000000040f207c20 */ /* 0x000fe20008410000 */
[----:B------:R-:W-:Y:S01]  /*ba60*/  FSEL R15, R34, -INF , !P6 ;  /* 0xff800000220f7808 */ /* 0x000fe20007000000 */
[----:B------:R-:W-:Y:S01]  /*ba70*/  FMUL.FTZ R34, R204, UR4 ;  /* 0x00000004cc227c20 */ /* 0x000fe20008410000 */
[----:B---3--:R-:W-:Y:S02]  /*ba80*/  FSEL R28, R28, -INF , !P4 ;  /* 0xff8000001c1c7808 */ /* 0x008fe40006000000 */
[----:B------:R-:W-:Y:S01]  /*ba90*/  ISETP.GT.AND P4, PT, R234, R8, PT ;  /* 0x00000008ea00720c */ /* 0x000fe20003f84270 */
[----:B------:R3:W4:Y:S01]  /*baa0*/  MUFU.TANH R164, R14 ;  /* 0x0000000e00a47308 */ /* 0x0007220000002400 */
[----:B------:R-:W-:-:S02]  /*bab0*/  ISETP.GE.AND P6, PT, R8, R231, PT ;  /* 0x000000e70800720c */ /* 0x000fc40003fc6270 */
[----:B------:R-:W-:Y:S02]  /*bac0*/  FSEL R29, R28, -INF , !P3 ;  /* 0xff8000001c1d7808 */ /* 0x000fe40005800000 */
[----:B-1----:R-:W-:Y:S02]  /*bad0*/  FSEL R13, R13, -INF , !P1 ;  /* 0xff8000000d0d7808 */ /* 0x002fe40004800000 */
[----:B------:R-:W-:Y:S01]  /*bae0*/  ISETP.GT.AND P1, PT, R27, R8, PT ;  /* 0x000000081b00720c */ /* 0x000fe20003f24270 */
[----:B------:R-:W1:Y:S01]  /*baf0*/  MUFU.TANH R25, R25 ;  /* 0x0000001900197308 */ /* 0x000e620000002400 */
[----:B------:R-:W-:Y:S02]  /*bb00*/  FSEL R13, R13, -INF , !P2 ;  /* 0xff8000000d0d7808 */ /* 0x000fe40005000000 */
[----:B--2---:R-:W-:Y:S02]  /*bb10*/  FSEL R28, R35, -INF , !P4 ;  /* 0xff800000231c7808 */ /* 0x004fe40006000000 */
[----:B------:R-:W-:-:S02]  /*bb20*/  ISETP.GE.AND P3, PT, R8, R233, PT ;  /* 0x000000e90800720c */ /* 0x000fc40003f66270 */
[----:B------:R-:W-:Y:S01]  /*bb30*/  ISETP.GE.AND P2, PT, R8, R230, PT ;  /* 0x000000e60800720c */ /* 0x000fe20003f46270 */
[----:B------:R-:W2:Y:S01]  /*bb40*/  MUFU.TANH R32, R32 ;  /* 0x0000002000207308 */ /* 0x000ea20000002400 */
[----:B------:R-:W-:Y:S02]  /*bb50*/  ISETP.GT.AND P4, PT, R234, R9, PT ;  /* 0x00000009ea00720c */ /* 0x000fe40003f84270 */
[----:B---3--:R-:W-:Y:S02]  /*bb60*/  FSEL R14, R33, -INF , !P6 ;  /* 0xff800000210e7808 */ /* 0x008fe40007000000 */
[----:B------:R-:W-:Y:S02]  /*bb70*/  ISETP.GE.AND P6, PT, R9, R231, PT ;  /* 0x000000e70900720c */ /* 0x000fe40003fc6270 */
[----:B----4-:R-:W-:Y:S01]  /*bb80*/  FSEL R8, R164, -INF , !P1 ;  /* 0xff800000a4087808 */ /* 0x010fe20004800000 */
[----:B------:R-:W3:Y:S01]  /*bb90*/  MUFU.TANH R34, R34 ;  /* 0x0000002200227308 */ /* 0x000ee20000002400 */
[----:B------:R-:W-:-:S02]  /*bba0*/  ISETP.GT.AND P1, PT, R27, R9, PT ;  /* 0x000000091b00720c */ /* 0x000fc40003f24270 */
[----:B------:R-:W-:Y:S02]  /*bbb0*/  FSEL R28, R28, -INF , !P3 ;  /* 0xff8000001c1c7808 */ /* 0x000fe40005800000 */
[----:B------:R-:W-:Y:S02]  /*bbc0*/  FSEL R19, R19, -INF , !P5 ;  /* 0xff80000013137808 */ /* 0x000fe40006800000 */
[----:B-1----:R-:W-:Y:S01]  /*bbd0*/  FSEL R25, R25, -INF , !P4 ;  /* 0xff80000019197808 */ /* 0x002fe20006000000 */
[----:B------:R1:W4:Y:S01]  /*bbe0*/  MUFU.TANH R35, R10 ;  /* 0x0000000a00237308 */ /* 0x0003220000002400 */
[C---:B------:R-:W-:Y:S02]  /*bbf0*/  ISETP.GE.AND P3, PT, R9.reuse, R233, PT ;  /* 0x000000e90900720c */ /* 0x040fe40003f66270 */
[C---:B------:R-:W-:Y:S02]  /*bc00*/  ISETP.GE.AND P5, PT, R9.reuse, R232, PT ;  /* 0x000000e80900720c */ /* 0x040fe40003fa6270 */
[----:B------:R-:W-:-:S02]  /*bc10*/  ISETP.GE.AND P4, PT, R9, R230, PT ;  /* 0x000000e60900720c */ /* 0x000fc40003f86270 */
[----:B--2---:R-:W-:Y:S01]  /*bc20*/  FSEL R9, R32, -INF , !P1 ;  /* 0xff80000020097808 */ /* 0x004fe20004800000 */
[----:B------:R-:W-:Y:S01]  /*bc30*/  MUFU.TANH R33, R205 ;  /* 0x000000cd00217308 */ /* 0x000fe20000002400 */
[----:B------:R-:W-:Y:S02]  /*bc40*/  FSEL R8, R8, -INF , !P2 ;  /* 0xff80000008087808 */ /* 0x000fe40005000000 */
[----:B------:R-:W-:Y:S02]  /*bc50*/  ISETP.GT.AND P2, PT, R234, R26, PT ;  /* 0x0000001aea00720c */ /* 0x000fe40003f44270 */
[----:B------:R-:W-:Y:S02]  /*bc60*/  FSEL R25, R25, -INF , !P3 ;  /* 0xff80000019197808 */ /* 0x000fe40005800000 */
[----:B------:R-:W-:Y:S01]  /*bc70*/  FSEL R18, R18, -INF , !P5 ;  /* 0xff80000012127808 */ /* 0x000fe20006800000 */
[----:B------:R-:W-:Y:S01]  /*bc80*/  MUFU.TANH R11, R11 ;  /* 0x0000000b000b7308 */ /* 0x000fe20000002400 */
[----:B------:R-:W-:-:S02]  /*bc90*/  FSEL R9, R9, -INF , !P4 ;  /* 0xff80000009097808 */ /* 0x000fc40006000000 */
[----:B-1----:R-:W-:Y:S02]  /*bca0*/  FSEL R10, R31, -INF , !P6 ;  /* 0xff8000001f0a7808 */ /* 0x002fe40007000000 */
[C---:B------:R-:W-:Y:S02]  /*bcb0*/  ISETP.GE.AND P3, PT, R26.reuse, R233, PT ;  /* 0x000000e91a00720c */ /* 0x040fe40003f66270 */
[C---:B------:R-:W-:Y:S01]  /*bcc0*/  ISETP.GE.AND P5, PT, R26.reuse, R232, PT ;  /* 0x000000e81a00720c */ /* 0x040fe20003fa6270 */
[----:B------:R-:W1:Y:S01]  /*bcd0*/  MUFU.TANH R31, R172 ;  /* 0x000000ac001f7308 */ /* 0x000e620000002400 */
[----:B------:R-:W-:Y:S01]  /*bce0*/  BAR.SYNC.DEFER_BLOCKING 0x0 ;  /* 0x0000000000007b1d */ /* 0x000fe20000010000 */
[C---:B------:R-:W-:Y:S02]  /*bcf0*/  ISETP.GE.AND P6, PT, R26.reuse, R231, PT ;  /* 0x000000e71a00720c */ /* 0x040fe40003fc6270 */
[----:B------:R-:W-:Y:S02]  /*bd00*/  ISETP.GT.AND P1, PT, R27, R26, PT ;  /* 0x0000001a1b00720c */ /* 0x000fe40003f24270 */
[----:B------:R-:W-:Y:S01]  /*bd10*/  ISETP.GE.AND P4, PT, R26, R230, PT ;  /* 0x000000e61a00720c */ /* 0x000fe20003f86270 */
[----:B------:R-:W-:Y:S01]  /*bd20*/  FMUL.FTZ R26, R178, UR4 ;  /* 0x00000004b21a7c20 */ /* 0x000fe20008410000 */
[----:B---3--:R-:W-:Y:S01]  /*bd30*/  FSEL R34, R34, -INF , !P2 ;  /* 0xff80000022227808 */ /* 0x008fe20005000000 */
[----:B------:R-:W2:Y:S01]  /*bd40*/  MUFU.TANH R248, R248 ;  /* 0x000000f800f87308 */ /* 0x000ea20000002400 */
[----:B------:R-:W-:-:S02]  /*bd50*/  ISETP.GT.U32.AND P2, PT, R243, R224, PT ;  /* 0x000000e0f300720c */ /* 0x000fc40003f44070 */
[----:B----4-:R-:W-:Y:S02]  /*bd60*/  FSEL R35, R35, -INF , !P1 ;  /* 0xff80000023237808 */ /* 0x010fe40004800000 */
[----:B------:R-:W-:Y:S02]  /*bd70*/  ISETP.GT.AND P1, PT, R234, R20, PT ;  /* 0x00000014ea00720c */ /* 0x000fe40003f24270 */
[----:B------:R-:W-:Y:S01]  /*bd80*/  FSEL R197, R34, -INF , !P3 ;  /* 0xff80000022c57808 */ /* 0x000fe20005800000 */
[----:B------:R-:W3:Y:S01]  /*bd90*/  MUFU.TANH R26, R26 ;  /* 0x0000001a001a7308 */ /* 0x000ee20000002400 */
[----:B------:R-:W-:Y:S02]  /*bda0*/  ISETP.GT.AND P3, PT, R234, R21, PT ;  /* 0x00000015ea00720c */ /* 0x000fe40003f64270 */
[----:B-1----:R-:W-:Y:S02]  /*bdb0*/  FSEL R31, R31, -INF , !P1 ;  /* 0xff8000001f1f7808 */ /* 0x002fe40004800000 */
[----:B------:R-:W-:-:S02]  /*bdc0*/  FSEL R196, R196, -INF , !P5 ;  /* 0xff800000c4c47808 */ /* 0x000fc40006800000 */
[----:B------:R-:W-:Y:S02]  /*bdd0*/  ISETP.GT.AND P1, PT, R234, R212, PT ;  /* 0x000000d4ea00720c */ /* 0x000fe40003f24270 */
[-C--:B------:R-:W-:Y:S02]  /*bde0*/  ISETP.GE.AND P5, PT, R21, R233.reuse, PT ;  /* 0x000000e91500720c */ /* 0x080fe40003fa6270 */
[----:B------:R-:W-:Y:S02]  /*bdf0*/  FSEL R33, R33, -INF , !P3 ;  /* 0xff80000021217808 */ /* 0x000fe40005800000 */
[----:B------:R-:W-:Y:S02]  /*be00*/  FMNMX3.FTZ R32, R168, R24, R29, !PT ;  /* 0x00000018a8207276 */ /* 0x000fe4000781001d */
[----:B------:R-:W-:Y:S02]  /*be10*/  ISETP.GE.AND P3, PT, R20, R233, PT ;  /* 0x000000e91400720c */ /* 0x000fe40003f66270 */
[----:B------:R-:W-:-:S02]  /*be20*/  FSEL R11, R11, -INF , !P1 ;  /* 0xff8000000b0b7808 */ /* 0x000fc40004800000 */
[----:B------:R-:W-:Y:S02]  /*be30*/  FSEL R201, R33, -INF , !P5 ;  /* 0xff80000021c97808 */ /* 0x000fe40006800000 */
[----:B------:R-:W-:Y:S02]  /*be40*/  ISETP.GE.AND P1, PT, R212, R233, PT ;  /* 0x000000e9d400720c */ /* 0x000fe40003f26270 */
[----:B------:R-:W-:Y:S02]  /*be50*/  FMNMX3.FTZ R32, R32, R28, R25, !PT ;  /* 0x0000001c20207276 */ /* 0x000fe40007810019 */
[----:B------:R-:W-:Y:S02]  /*be60*/  FSEL R164, R30, -INF , !P6 ;  /* 0xff8000001ea47808 */ /* 0x000fe40007000000 */
[----:B------:R-:W-:Y:S02]  /*be70*/  FSEL R200, R31, -INF , !P3 ;  /* 0xff8000001fc87808 */ /* 0x000fe40005800000 */
[----:B------:R-:W-:-:S02]  /*be80*/  ISETP.GE.AND P6, PT, R21, R232, PT ;  /* 0x000000e81500720c */ /* 0x000fc40003fc6270 */
[----:B------:R-:W-:Y:S02]  /*be90*/  ISETP.GE.AND P5, PT, R21, R231, PT ;  /* 0x000000e71500720c */ /* 0x000fe40003fa6270 */
[----:B------:R-:W-:Y:S02]  /*bea0*/  ISETP.GT.AND P3, PT, R27, R21, PT ;  /* 0x000000151b00720c */ /* 0x000fe40003f64270 */
[----:B------:R-:W-:Y:S02]  /*beb0*/  FSEL R199, R11, -INF , !P1 ;  /* 0xff8000000bc77808 */ /* 0x000fe40004800000 */
[----:B------:R-:W-:Y:S01]  /*bec0*/  FMNMX3.FTZ R32, R32, R197, R201, !PT ;  /* 0x000000c520207276 */ /* 0x000fe200078100c9 */
[----:B--23--:R-:W-:Y:S08]  /*bed0*/  @!P2 BRA `(.L_x_2359) ;  /* 0x00000000004ca947 */ /* 0x00cff00003800000 */
        /* <DEDUP_REMOVED lines=19> */
.L_x_2359:
[----:B------:R-:W-:Y:S01]  /*c010*/  FMNMX3.FTZ R11, R32, R200, R199, !PT ;  /* 0x000000c8200b7276 */ /* 0x000fe200078100c7 */
[----:B------:R-:W-:Y:S01]  /*c020*/  FMUL.FTZ R30, R179, UR4 ;  /* 0x00000004b31e7c20 */ /* 0x000fe20008410000 */
[----:B------:R-:W-:Y:S01]  /*c030*/  ISETP.GE.AND P1, PT, R21, R230, PT ;  /* 0x000000e61500720c */ /* 0x000fe20003f26270 */
[----:B-1----:R-:W-:Y:S01]  /*c040*/  LDSM.16.MT88.4 R172, [R216+0xa000] ;  /* 0x00a00000d8ac783b */ /* 0x002fe20000004200 */
[----:B------:R-:W-:Y:S02]  /*c050*/  FSEL R209, R209, -INF , !P6 ;  /* 0xff800000d1d17808 */ /* 0x000fe40007000000 */
[----:B------:R-:W-:Y:S01]  /*c060*/  ISETP.GE.AND P6, PT, R20, R232, PT ;  /* 0x000000e81400720c */ /* 0x000fe20003fc6270 */
[----:B------:R-:W1:Y:S01]  /*c070*/  SHFL.BFLY PT, R21, R11, 0x2, 0x1f ;  /* 0x0c401f000b157f89 */ /* 0x000e6200000e0000 */
[----:B------:R-:W2:Y:S01]  /*c080*/  MUFU.TANH R30, R30 ;  /* 0x0000001e001e7308 */ /* 0x000ea20000002400 */
[----:B------:R-:W-:Y:S02]  /*c090*/  FSEL R248, R248, -INF , !P3 ;  /* 0xff800000f8f87808 */ /* 0x000fe40005800000 */
[----:B------:R-:W-:-:S02]  /*c0a0*/  FSEL R208, R208, -INF , !P6 ;  /* 0xff800000d0d07808 */ /* 0x000fc40007000000 */
[----:B------:R-:W-:Y:S02]  /*c0b0*/  ISETP.GE.AND P6, PT, R20, R231, PT ;  /* 0x000000e71400720c */ /* 0x000fe40003fc6270 */
[----:B------:R-:W-:Y:S02]  /*c0c0*/  ISETP.GE.AND P3, PT, R212, R232, PT ;  /* 0x000000e8d400720c */ /* 0x000fe40003f66270 */
[----:B------:R-:W-:Y:S02]  /*c0d0*/  FSEL R252, R252, -INF , !P6 ;  /* 0xff800000fcfc7808 */ /* 0x000fe40007000000 */
[----:B------:R-:W-:Y:S02]  /*c0e0*/  FSEL R33, R23, -INF , !P5 ;  /* 0xff80000017217808 */ /* 0x000fe40006800000 */
[C---:B------:R-:W-:Y:S02]  /*c0f0*/  ISETP.GT.AND P6, PT, R27.reuse, R212, PT ;  /* 0x000000d41b00720c */ /* 0x040fe40003fc4270 */
[----:B------:R-:W-:-:S02]  /*c100*/  ISETP.GT.AND P5, PT, R27, R20, PT ;  /* 0x000000141b00720c */ /* 0x000fc40003fa4270 */
[----:B------:R-:W-:Y:S02]  /*c110*/  FMNMX3.FTZ R31, R167, R17, R22, !PT ;  /* 0x00000011a71f7276 */ /* 0x000fe40007810016 */
[----:B------:R-:W-:Y:S02]  /*c120*/  FMNMX3.FTZ R27, R166, R16, R15, !PT ;  /* 0x00000010a61b7276 */ /* 0x000fe4000781000f */
[----:B------:R-:W-:Y:S02]  /*c130*/  FSEL R207, R207, -INF , !P3 ;  /* 0xff800000cfcf7808 */ /* 0x000fe40005800000 */
[----:B-1----:R-:W-:Y:S02]  /*c140*/  FMNMX.FTZ R21, R11, R21, !PT ;  /* 0x000000150b157209 */ /* 0x002fe40007810000 */
[----:B------:R-:W-:Y:S02]  /*c150*/  FMNMX3.FTZ R11, R165, R12, R13, !PT ;  /* 0x0000000ca50b7276 */ /* 0x000fe4000781000d */
[----:B--2---:R-:W-:Y:S01]  /*c160*/  FSEL R30, R30, -INF , !P6 ;  /* 0xff8000001e1e7808 */ /* 0x004fe20007000000 */
[----:B------:R-:W1:Y:S01]  /*c170*/  SHFL.BFLY PT, R242, R21, 0x1, 0x1f ;  /* 0x0c201f0015f27f89 */ /* 0x000e6200000e0000 */
[----:B------:R-:W-:-:S02]  /*c180*/  ISETP.GE.AND P3, PT, R20, R230, PT ;  /* 0x000000e61400720c */ /* 0x000fc40003f66270 */
[----:B------:R-:W-:Y:S02]  /*c190*/  FSEL R26, R26, -INF , !P5 ;  /* 0xff8000001a1a7808 */ /* 0x000fe40006800000 */
[----:B------:R-:W-:Y:S02]  /*c1a0*/  ISETP.GE.AND P6, PT, R212, R230, PT ;  /* 0x000000e6d400720c */ /* 0x000fe40003fc6270 */
[----:B------:R-:W-:Y:S02]  /*c1b0*/  FSEL R250, R35, -INF , !P4 ;  /* 0xff80000023fa7808 */ /* 0x000fe40006000000 */
[----:B------:R-:W-:Y:S02]  /*c1c0*/  FSEL R248, R248, -INF , !P1 ;  /* 0xff800000f8f87808 */ /* 0x000fe40004800000 */
[----:B------:R-:W-:Y:S02]  /*c1d0*/  FMNMX3.FTZ R11, R11, R8, R9, !PT ;  /* 0x000000080b0b7276 */ /* 0x000fe40007810009 */
[----:B------:R-:W-:-:S02]  /*c1e0*/  FMNMX3.FTZ R31, R31, R19, R18, !PT ;  /* 0x000000131f1f7276 */ /* 0x000fc40007810012 */
[----:B------:R-:W-:Y:S02]  /*c1f0*/  ISETP.GE.AND P5, PT, R212, R231, PT ;  /* 0x000000e7d400720c */ /* 0x000fe40003fa6270 */
[----:B------:R-:W-:Y:S02]  /*c200*/  FMNMX3.FTZ R27, R27, R14, R10, !PT ;  /* 0x0000000e1b1b7276 */ /* 0x000fe4000781000a */
[----:B------:R-:W-:Y:S02]  /*c210*/  FSEL R247, R26, -INF , !P3 ;  /* 0xff8000001af77808 */ /* 0x000fe40005800000 */
[----:B------:R-:W-:Y:S02]  /*c220*/  FSEL R246, R30, -INF , !P6 ;  /* 0xff8000001ef67808 */ /* 0x000fe40007000000 */
[----:B------:R-:W-:Y:S02]  /*c230*/  FMNMX3.FTZ R11, R11, R250, R248, !PT ;  /* 0x000000fa0b0b7276 */ /* 0x000fe400078100f8 */
[----:B------:R-:W-:-:S02]  /*c240*/  FMNMX3.FTZ R31, R31, R196, R209, !PT ;  /* 0x000000c41f1f7276 */ /* 0x000fc400078100d1 */
[----:B------:R-:W-:Y:S02]  /*c250*/  FSEL R251, R251, -INF , !P5 ;  /* 0xff800000fbfb7808 */ /* 0x000fe40006800000 */
[----:B------:R-:W-:Y:S02]  /*c260*/  FMNMX3.FTZ R27, R27, R164, R33, !PT ;  /* 0x000000a41b1b7276 */ /* 0x000fe40007810021 */
[----:B------:R-:W-:Y:S02]  /*c270*/  FMNMX3.FTZ R11, R11, R247, R246, !PT ;  /* 0x000000f70b0b7276 */ /* 0x000fe400078100f6 */
[----:B------:R-:W-:Y:S02]  /*c280*/  FMNMX3.FTZ R20, R31, R208, R207, !PT ;  /* 0x000000d01f147276 */ /* 0x000fe400078100cf */
[----:B------:R-:W-:Y:S01]  /*c290*/  FMNMX3.FTZ R27, R27, R252, R251, !PT ;  /* 0x000000fc1b1b7276 */ /* 0x000fe200078100fb */
[----:B------:R-:W2:Y:S01]  /*c2a0*/  SHFL.BFLY PT, R26, R11, 0x2, 0x1f ;  /* 0x0c401f000b1a7f89 */ /* 0x000ea200000e0000 */
[----:B-1----:R-:W-:-:S02]  /*c2b0*/  FMNMX.FTZ R242, R21, R242, !PT ;  /* 0x000000f215f27209 */ /* 0x002fc40007810000 */
[----:B------:R-:W-:Y:S01]  /*c2c0*/  IADD3 R210, PT, PT, R216, 0xa040, RZ ;  /* 0x0000a040d8d27810 */ /* 0x000fe20007ffe0ff */
[----:B------:R-:W1:Y:S01]  /*c2d0*/  SHFL.BFLY PT, R23, R20, 0x2, 0x1f ;  /* 0x0c401f0014177f89 */ /* 0x000e6200000e0000 */
[C---:B------:R-:W-:Y:S01]  /*c2e0*/  FSETP.NEU.FTZ.AND P5, PT, R242.reuse, -INF , PT ;  /* 0xff800000f200780b */ /* 0x040fe20003fbd000 */
[----:B------:R-:W-:Y:S01]  /*c2f0*/  FMUL.FTZ R203, R242, UR6 ;  /* 0x00000006f2cb7c20 */ /* 0x000fe20008410000 */
[----:B------:R-:W-:Y:S01]  /*c300*/  @P0 IADD3 R210, PT, PT, R235, -0x40, RZ ;  /* 0xffffffc0ebd20810 */ /* 0x000fe20007ffe0ff */
        /* <DEDUP_REMOVED lines=9> */
[----:B--2---:R-:W-:-:S03]  /*c3a0*/  FMNMX.FTZ R11, R11, R26, !PT ;  /* 0x0000001a0b0b7209 */ /* 0x004fc60007810000 */
[----:B------:R-:W-:Y:S01]  /*c3b0*/  MUFU.EX2 R192, R192 ;  /* 0x000000c000c07308 */ /* 0x000fe20000000800 */
[----:B-1----:R-:W-:Y:S01]  /*c3c0*/  FMNMX.FTZ R23, R20, R23, !PT ;  /* 0x0000001714177209 */ /* 0x002fe20007810000 */
[----:B------:R-:W1:Y:S02]  /*c3d0*/  SHFL.BFLY PT, R244, R11, 0x1, 0x1f ;  /* 0x0c201f000bf47f89 */ /* 0x000e6400000e0000 */
[----:B------:R-:W-:Y:S01]  /*c3e0*/  MUFU.EX2 R191, R191 ;  /* 0x000000bf00bf7308 */ /* 0x000fe20000000800 */
[----:B---3--:R-:W-:Y:S01]  /*c3f0*/  FMNMX.FTZ R20, R27, R30, !PT ;  /* 0x0000001e1b147209 */ /* 0x008fe20007810000 */
[----:B------:R-:W2:Y:S02]  /*c400*/  SHFL.BFLY PT, R212, R23, 0x1, 0x1f ;  /* 0x0c201f0017d47f89 */ /* 0x000ea400000e0000 */
[----:B------:R-:W-:Y:S02]  /*c410*/  MUFU.EX2 R190, R190 ;  /* 0x000000be00be7308 */ /* 0x000fe40000000800 */
[----:B------:R-:W3:Y:S02]  /*c420*/  SHFL.BFLY PT, R245, R20, 0x1, 0x1f ;  /* 0x0c201f0014f57f89 */ /* 0x000ee400000e0000 */
[----:B------:R-:W-:Y:S02]  /*c430*/  MUFU.EX2 R197, R197 ;  /* 0x000000c500c57308 */ /* 0x000fe40000000800 */
[----:B------:R-:W-:Y:S04]  /*c440*/  LDSM.16.MT88.4 R24, [R214] ;  /* 0x00000000d618783b */ /* 0x000fe80000004200 */
[----:B------:R-:W-:Y:S01]  /*c450*/  LDSM.16.MT88.4 R28, [R210+0x1000] ;  /* 0x00100000d21c783b */ /* 0x000fe20000004200 */
[----:B-1----:R-:W-:-:S02]  /*c460*/  FMNMX.FTZ R244, R11, R244, !PT ;  /* 0x000000f40bf47209 */ /* 0x002fc40007810000 */
[----:B------:R-:W-:Y:S02]  /*c470*/  FSEL R11, R242, RZ, P5 ;  /* 0x000000fff20b7208 */ /* 0x000fe40002800000 */
[C---:B------:R-:W-:Y:S01]  /*c480*/  FSETP.NEU.FTZ.AND P1, PT, R244.reuse, -INF , PT ;  /* 0xff800000f400780b */ /* 0x040fe20003f3d000 */
[----:B------:R-:W-:Y:S01]  /*c490*/  FMUL.FTZ R211, R244, UR6 ;  /* 0x00000006f4d37c20 */ /* 0x000fe20008410000 */
[----:B--2---:R-:W-:Y:S01]  /*c4a0*/  FMNMX.FTZ R212, R23, R212, !PT ;  /* 0x000000d417d47209 */ /* 0x004fe20007810000 */
[----:B------:R-:W-:Y:S01]  /*c4b0*/  FADD.FTZ R11, R168, -R11 ;  /* 0x8000000ba80b7221 */ /* 0x000fe20000010000 */
[----:B---3--:R-:W-:Y:S02]  /*c4c0*/  FMNMX.FTZ R245, R20, R245, !PT ;  /* 0x000000f514f57209 */ /* 0x008fe40007810000 */
        /* <DEDUP_REMOVED lines=16> */
[--C-:B------:R-:W-:Y:S01]  /*c5d0*/  FFMA.FTZ R185, R16, UR6, -R249.reuse ;  /* 0x0000000610b97c23 */ /* 0x100fe200080108f9 */
[--C-:B------:R-:W-:Y:S01]  /*c5e0*/  FFMA.FTZ R189, R17, UR6, -R202.reuse ;  /* 0x0000000611bd7c23 */ /* 0x100fe200080108ca */
[----:B------:R-:W-:Y:S01]  /*c5f0*/  FFMA.FTZ R188, R22, UR6, -R202 ;  /* 0x0000000616bc7c23 */ /* 0x000fe200080108ca */
[----:B------:R-:W-:Y:S01]  /*c600*/  FADD.FTZ R10, R167, -R10 ;  /* 0x8000000aa70a7221 */ /* 0x000fe20000010000 */
[--C-:B------:R-:W-:Y:S01]  /*c610*/  FFMA.FTZ R187, R19, UR6, -R202.reuse ;  /* 0x0000000613bb7c23 */ /* 0x100fe200080108ca */
[--C-:B------:R-:W-:Y:S01]  /*c620*/  FFMA.FTZ R186, R18, UR6, -R202.reuse ;  /* 0x0000000612ba7c23 */ /* 0x100fe200080108ca */
[--C-:B------:R-:W-:Y:S01]  /*c630*/  FFMA.FTZ R184, R15, UR6, -R249.reuse ;  /* 0x000000060fb87c23 */ /* 0x100fe200080108f9 */
[----:B------:R-:W-:Y:S01]  /*c640*/  FFMA.FTZ R179, R14, UR6, -R249 ;  /* 0x000000060eb37c23 */ /* 0x000fe200080108f9 */
[--C-:B------:R-:W-:Y:S01]  /*c650*/  FFMA.FTZ R176, R13, UR6, -R211.reuse ;  /* 0x000000060db07c23 */ /* 0x100fe200080108d3 */
[----:B------:R-:W-:Y:S01]  /*c660*/  FMUL.FTZ R204, R9, UR6 ;  /* 0x0000000609cc7c20 */ /* 0x000fe20008410000 */
[----:B------:R-:W-:Y:S01]  /*c670*/  FMUL.FTZ R11, R11, UR6 ;  /* 0x000000060b0b7c20 */ /* 0x000fe20008410000 */
[----:B------:R-:W-:Y:S01]  /*c680*/  FMUL.FTZ R10, R10, UR6 ;  /* 0x000000060a0a7c20 */ /* 0x000fe20008410000 */
[----:B------:R-:W-:Y:S01]  /*c690*/  FMUL.FTZ R8, R8, UR6 ;  /* 0x0000000608087c20 */ /* 0x000fe20008410000 */
[----:B------:R-:W-:Y:S01]  /*c6a0*/  MUFU.EX2 R189, R189 ;  /* 0x000000bd00bd7308 */ /* 0x000fe20000000800 */
[----:B------:R-:W1:Y:S01]  /*c6b0*/  LDSM.16.MT88.4 R12, [R214+0x1000] ;  /* 0x00100000d60c783b */ /* 0x000e620000004200 */
[----:B------:R-:W-:Y:S01]  /*c6c0*/  FFMA.FTZ R250, R250, UR6, -R211 ;  /* 0x00000006fafa7c23 */ /* 0x000fe200080108d3 */
[--C-:B------:R-:W-:Y:S01]  /*c6d0*/  FFMA.FTZ R207, R207, UR6, -R202.reuse ;  /* 0x00000006cfcf7c23 */ /* 0x100fe200080108ca */
[----:B------:R-:W2:Y:S01]  /*c6e0*/  MUFU.EX2 R188, R188 ;  /* 0x000000bc00bc7308 */ /* 0x000ea20000000800 */
[----:B------:R-:W3:Y:S01]  /*c6f0*/  LDSM.16.MT88.4 R20, [R215+0xa000] ;  /* 0x00a00000d714783b */ /* 0x000ee20000004200 */
[----:B------:R-:W-:-:S02]  /*c700*/  FFMA.FTZ R208, R208, UR6, -R202 ;  /* 0x00000006d0d07c23 */ /* 0x000fc400080108ca */
[----:B------:R-:W-:Y:S01]  /*c710*/  MUFU.EX2 R187, R187 ;  /* 0x000000bb00bb7308 */ /* 0x000fe20000000800 */
[----:B------:R-:W4:Y:S03]  /*c720*/  LDSM.16.MT88.4 R16, [R210] ;  /* 0x00000000d210783b */ /* 0x000f260000004200 */
[----:B------:R-:W-:Y:S04]  /*c730*/  MUFU.EX2 R186, R186 ;  /* 0x000000ba00ba7308 */ /* 0x000fe80000000800 */
[----:B------:R-:W-:Y:S01]  /*c740*/  MUFU.EX2 R185, R185 ;  /* 0x000000b900b97308 */ /* 0x000fe20000000800 */
[----:B--2---:R-:W-:-:S03]  /*c750*/  F2FP.F16.F32.PACK_AB R9, R188, R189 ;  /* 0x000000bdbc09723e */ /* 0x004fc600000000ff */
[----:B------:R-:W2:Y:S04]  /*c760*/  MUFU.EX2 R184, R184 ;  /* 0x000000b800b87308 */ /* 0x000ea80000000800 */
[----:B------:R-:W-:Y:S04]  /*c770*/  MUFU.EX2 R179, R179 ;  /* 0x000000b300b37308 */ /* 0x000fe80000000800 */
[----:B------:R-:W5:Y:S04]  /*c780*/  MUFU.EX2 R178, R178 ;  /* 0x000000b200b27308 */ /* 0x000f680000000800 */
[----:B------:R-:W-:Y:S01]  /*c790*/  MUFU.EX2 R177, R177 ;  /* 0x000000b100b17308 */ /* 0x000fe20000000800 */
[----:B--2---:R-:W-:-:S03]  /*c7a0*/  F2FP.F16.F32.PACK_AB R168, R184, R185 ;  /* 0x000000b9b8a8723e */ /* 0x004fc600000000ff */
[----:B------:R-:W2:Y:S04]  /*c7b0*/  MUFU.EX2 R176, R176 ;  /* 0x000000b000b07308 */ /* 0x000ea80000000800 */
[----:B------:R-:W-:Y:S01]  /*c7c0*/  MUFU.EX2 R194, R194 ;  /* 0x000000c200c27308 */ /* 0x000fe20000000800 */
[----:B-----5:R-:W-:-:S03]  /*c7d0*/  F2FP.F16.F32.PACK_AB R170, R178, R179 ;  /* 0x000000b3b2aa723e */ /* 0x020fc600000000ff */
[----:B------:R-:W5:Y:S04]  /*c7e0*/  MUFU.EX2 R195, R195 ;  /* 0x000000c300c37308 */ /* 0x000f680000000800 */
[----:B------:R1:W3:Y:S01]  /*c7f0*/  MUFU.EX2 R198, R11 ;  /* 0x0000000b00c67308 */ /* 0x0002e20000000800 */
[----:B--2---:R-:W-:-:S03]  /*c800*/  F2FP.F16.F32.PACK_AB R169, R176, R177 ;  /* 0x000000b1b0a9723e */ /* 0x004fc600000000ff */
[----:B------:R2:W4:Y:S04]  /*c810*/  MUFU.EX2 R206, R10 ;  /* 0x0000000a00ce7308 */ /* 0x0005280000000800 */
[----:B------:R4:W4:Y:S01]  /*c820*/  MUFU.EX2 R205, R8 ;  /* 0x0000000800cd7308 */ /* 0x0009220000000800 */
[----:B-----5:R-:W-:-:S03]  /*c830*/  F2FP.F16.F32.PACK_AB R171, R195, R194 ;  /* 0x000000c2c3ab723e */ /* 0x020fc600000000ff */
[----:B------:R-:W5:Y:S01]  /*c840*/  MUFU.EX2 R204, R204 ;  /* 0x000000cc00cc7308 */ /* 0x000f620000000800 */
[----:B-1----:R-:W-:Y:S01]  /*c850*/  F2FP.F16.F32.PACK_AB R11, R186, R187 ;  /* 0x000000bbba0b723e */ /* 0x002fe200000000ff */
[-C--:B---3--:R-:W-:Y:S01]  /*c860*/  FMUL.FTZ R160, R160, R198.reuse ;  /* 0x000000c6a0a07220 */ /* 0x088fe20000410000 */
[-C--:B------:R-:W-:Y:S01]  /*c870*/  FMUL.FTZ R161, R161, R198.reuse ;  /* 0x000000c6a1a17220 */ /* 0x080fe20000410000 */
[----:B------:R-:W-:Y:S01]  /*c880*/  FMUL.FTZ R116, R116, R198 ;  /* 0x000000c674747220 */ /* 0x000fe20000410000 */
[----:B--2---:R-:W-:Y:S01]  /*c890*/  F2FP.F16.F32.PACK_AB R10, R190, R191 ;  /* 0x000000bfbe0a723e */ /* 0x004fe200000000ff */
[-C--:B----4-:R-:W-:Y:S01]  /*c8a0*/  FMUL.FTZ R162, R162, R206.reuse ;  /* 0x000000cea2a27220 */ /* 0x090fe20000410000 */
[----:B------:R-:W-:Y:S01]  /*c8b0*/  FMUL.FTZ R163, R163, R206 ;  /* 0x000000cea3a37220 */ /* 0x000fe20000410000 */
[----:B------:R-:W-:Y:S01]  /*c8c0*/  FMUL.FTZ R117, R117, R198 ;  /* 0x000000c675757220 */ /* 0x000fe20000410000 */
[----:B------:R-:W-:Y:S01]  /*c8d0*/  F2FP.F16.F32.PACK_AB R8, R192, R193 ;  /* 0x000000c1c008723e */ /* 0x000fe200000000ff */
[-C--:B------:R-:W-:Y:S01]  /*c8e0*/  FMUL.FTZ R156, R156, R205.reuse ;  /* 0x000000cd9c9c7220 */ /* 0x080fe20000410000 */
[-C--:B------:R-:W-:Y:S01]  /*c8f0*/  FMUL.FTZ R157, R157, R205.reuse ;  /* 0x000000cd9d9d7220 */ /* 0x080fe20000410000 */
[-C--:B------:R-:W-:Y:S01]  /*c900*/  FMUL.FTZ R120, R120, R205.reuse ;  /* 0x000000cd78787220 */ /* 0x080fe20000410000 */
[-C--:B-----5:R-:W-:Y:S01]  /*c910*/  FMUL.FTZ R158, R158, R204.reuse ;  /* 0x000000cc9e9e7220 */ /* 0x0a0fe20000410000 */
        /* <DEDUP_REMOVED lines=9> */
[-C--:B------:R-:W-:Y:S01]  /*c9b0*/  FMUL.FTZ R150, R150, R206.reuse ;  /* 0x000000ce96967220 */ /* 0x080fe20000410000 */
        /* <DEDUP_REMOVED lines=147> */
[----:B------:R-:W-:Y:S01]  /*d2f0*/  MUFU.EX2 R207, R207 ;  /* 0x000000cf00cf7308 */ /* 0x000fe20000000800 */
[----:B--2---:R-:W-:Y:S01]  /*d300*/  FADD.FTZ R185, R172, R185 ;  /* 0x000000b9acb97221 */ /* 0x004fe20000010000 */
[----:B------:R-:W-:-:S03]  /*d310*/  MOV R184, R243 ;  /* 0x000000f300b87202 */ /* 0x000fc60000000f00 */
[----:B---3--:R-:W-:Y:S01]  /*d320*/  FADD.FTZ R185, R173, R185 ;  /* 0x000000b9adb97221 */ /* 0x008fe20000010000 */
[----:B----4-:R-:W-:Y:S01]  /*d330*/  FADD.FTZ R177, R248, R177 ;  /* 0x000000b1f8b17221 */ /* 0x010fe20000010000 */
[----:B------:R-:W-:Y:S03]  /*d340*/  HMMA.16816.F32 R36, R8, R16, R36 ;  /* 0x000000100824723c */ /* 0x000fe60000001824 */
[----:B------:R-:W-:-:S04]  /*d350*/  FADD.FTZ R177, R247, R177 ;  /* 0x000000b1f7b17221 */ /* 0x000fc80000010000 */
[----:B------:R-:W-:Y:S01]  /*d360*/  FADD.FTZ R177, R246, R177 ;  /* 0x000000b1f6b17221 */ /* 0x000fe20000010000 */
[----:B------:R-:W-:Y:S03]  /*d370*/  HMMA.16816.F32 R48, R8, R18, R48 ;  /* 0x000000120830723c */ /* 0x000fe60000001830 */
[----:B-----5:R-:W-:-:S05]  /*d380*/  FADD.FTZ R236, R211, R177 ;  /* 0x000000b1d3ec7221 */ /* 0x020fca0000010000 */
        /* <DEDUP_REMOVED lines=44> */
[----:B------:R1:W3:Y:S05]  /*d650*/  MUFU.EX2 R200, R201 ;  /* 0x000000c900c87308 */ /* 0x0002ea0000000800 */
[C---:B------:R-:W-:Y:S01]  /*d660*/  HMMA.16816.F32 R152, R164.reuse, R26, R152 ;  /* 0x0000001aa498723c */ /* 0x040fe20000001898 */
[----:B------:R-:W2:Y:S07]  /*d670*/  MUFU.EX2 R199, R210 ;  /* 0x000000d200c77308 */ /* 0x000eae0000000800 */
[C---:B------:R-:W-:Y:S01]  /*d680*/  HMMA.16816.F32 R140, R164.reuse, R20, R140 ;  /* 0x00000014a48c723c */ /* 0x040fe2000000188c */
[--C-:B-1----:R-:W-:Y:S01]  /*d690*/  FFMA.FTZ R201, R196, UR6, -R202.reuse ;  /* 0x00000006c4c97c23 */ /* 0x102fe200080108ca */
[----:B---3--:R-:W-:Y:S01]  /*d6a0*/  FADD.FTZ R193, R200, R193 ;  /* 0x000000c1c8c17221 */ /* 0x008fe20000010000 */
[----:B------:R1:W3:Y:S05]  /*d6b0*/  MUFU.EX2 R196, R203 ;  /* 0x000000cb00c47308 */ /* 0x0002ea0000000800 */
[C---:B------:R-:W-:Y:S01]  /*d6c0*/  HMMA.16816.F32 R136, R164.reuse, R22, R136 ;  /* 0x00000016a488723c */ /* 0x040fe20000001888 */
[----:B--2---:R-:W-:Y:S01]  /*d6d0*/  FADD.FTZ R193, R199, R193 ;  /* 0x000000c1c7c17221 */ /* 0x004fe20000010000 */
[----:B------:R-:W2:Y:S06]  /*d6e0*/  MUFU.EX2 R201, R201 ;  /* 0x000000c900c97308 */ /* 0x000eac0000000800 */
[C---:B------:R-:W-:Y:S01]  /*d6f0*/  HMMA.16816.F32 R40, R164.reuse, R32, R40 ;  /* 0x00000020a428723c */ /* 0x040fe20000001828 */
[----:B-1----:R-:W-:Y:S01]  /*d700*/  FFMA.FTZ R203, R209, UR6, -R202 ;  /* 0x00000006d1cb7c23 */ /* 0x002fe200080108ca */
[----:B---3--:R-:W-:Y:S01]  /*d710*/  FADD.FTZ R239, R196, R193 ;  /* 0x000000c1c4ef7221 */ /* 0x008fe20000010000 */
[----:B------:R-:W-:Y:S05]  /*d720*/  MUFU.EX2 R202, R208 ;  /* 0x000000d000ca7308 */ /* 0x000fea0000000800 */
[C---:B------:R-:W-:Y:S01]  /*d730*/  HMMA.16816.F32 R44, R164.reuse, R34, R44 ;  /* 0x00000022a42c723c */ /* 0x040fe2000000182c */
[----:B--2---:R-:W-:Y:S01]  /*d740*/  FADD.FTZ R189, R201, R189 ;  /* 0x000000bdc9bd7221 */ /* 0x004fe20000010000 */
[----:B------:R-:W1:Y:S06]  /*d750*/  MUFU.EX2 R203, R203 ;  /* 0x000000cb00cb7308 */ /* 0x000e6c0000000800 */
[C---:B------:R-:W-:Y:S08]  /*d760*/  HMMA.16816.F32 R56, R164.reuse, R16, R56 ;  /* 0x00000010a438723c */ /* 0x040ff00000001838 */
[----:B------:R-:W-:Y:S01]  /*d770*/  HMMA.16816.F32 R60, R164, R18, R60 ;  /* 0x00000012a43c723c */ /* 0x000fe2000000183c */
[----:B-1----:R-:W-:-:S04]  /*d780*/  FADD.FTZ R189, R203, R189 ;  /* 0x000000bdcbbd7221 */ /* 0x002fc80000010000 */
[----:B------:R-:W-:-:S03]  /*d790*/  FADD.FTZ R189, R202, R189 ;  /* 0x000000bdcabd7221 */ /* 0x000fc60000010000 */
[----:B----4-:R-:W-:Y:S01]  /*d7a0*/  HMMA.16816.F32 R72, R164, R12, R72 ;  /* 0x0000000ca448723c */ /* 0x010fe20000001848 */
[----:B------:R-:W-:-:S07]  /*d7b0*/  FADD.FTZ R238, R207, R189 ;  /* 0x000000bdcfee7221 */ /* 0x000fce0000010000 */
        /* <DEDUP_REMOVED lines=34> */
[----:B------:R-:W-:Y:S01]  /*d9e0*/  IMAD.WIDE.U32 R12, R243, R2, RZ ;  /* 0x00000002f30c7225 */ /* 0x000fe200078e00ff */
[----:B------:R-:W-:-:S03]  /*d9f0*/  LOP3.LUT R241, R240, 0x6, RZ, 0xc0, !PT ;  /* 0x00000006f0f17812 */ /* 0x000fc600078ec0ff */
[----:B------:R-:W-:Y:S01]  /*da00*/  IMAD R8, R243, R3, R13 ;  /* 0x00000003f3087224 */ /* 0x000fe200078e020d */
[----:B------:R-:W-:Y:S01]  /*da10*/  BAR.SYNC.DEFER_BLOCKING 0x0 ;  /* 0x0000000000007b1d */ /* 0x000fe20000010000 */
[C---:B------:R-:W-:Y:S01]  /*da20*/  IMAD.SHL.U32 R10, R12.reuse, 0x20, RZ ;  /* 0x000000200c0a7824 */ /* 0x040fe200078e00ff */
[----:B------:R-:W-:Y:S01]  /*da30*/  LEA R14, P2, R12, R221, 0x6 ;  /* 0x000000dd0c0e7211 */ /* 0x000fe200078430ff */
[----:B------:R-:W-:Y:S01]  /*da40*/  IMAD.IADD R208, R218, 0x1, R4 ;  /* 0x00000001dad07824 */ /* 0x000fe200078e0204 */
[--C-:B------:R-:W-:Y:S02]  /*da50*/  SHF.L.U64.HI R9, R12, 0x5, R8.reuse ;  /* 0x000000050c097819 */ /* 0x100fe40000010208 */
[----:B------:R-:W-:Y:S02]  /*da60*/  LEA R10, P1, R2, R10, 0x4 ;  /* 0x0000000a020a7211 */ /* 0x000fe400078220ff */
        /* <DEDUP_REMOVED lines=12> */
[----:B------:R-:W2:Y:S04]  /*db30*/  LDSM.16.M88.4 R24, [R218+0x2000] ;  /* 0x00200000da18783b */ /* 0x000ea80000000200 */
[----:B------:R-:W3:Y:S04]  /*db40*/  LDSM.16.M88.4 R20, [R218] ;  /* 0x00000000da14783b */ /* 0x000ee80000000200 */
[----:B------:R-:W-:Y:S04]  /*db50*/  LDSM.16.M88.4 R188, [R213+0x8000] ;  /* 0x00800000d5bc783b */ /* 0x000fe80000000200 */
[----:B------:R-:W-:Y:S04]  /*db60*/  LDSM.16.M88.4 R200, [R208+0x2000] ;  /* 0x00200000d0c8783b */ /* 0x000fe80000000200 */
[----:B------:R-:W-:Y:S04]  /*db70*/  LDSM.16.M88.4 R184, [R213+0x8800] ;  /* 0x00880000d5b8783b */ /* 0x000fe80000000200 */
[----:B-1----:R-:W1:Y:S04]  /*db80*/  LDSM.16.M88.4 R8, [R217+UR5+0x8800] ;  /* 0x00880005d908783b */ /* 0x002e680008000200 */
[----:B------:R-:W4:Y:S04]  /*db90*/  LDSM.16.M88.4 R176, [R208] ;  /* 0x00000000d0b0783b */ /* 0x000f280000000200 */
[----:B------:R-:W-:Y:S04]  /*dba0*/  LDSM.16.M88.4 R172, [R183+0x2000] ;  /* 0x00200000b7ac783b */ /* 0x000fe80000000200 */
[----:B------:R-:W5:Y:S04]  /*dbb0*/  LDSM.16.M88.4 R16, [R181+0x8000] ;  /* 0x00800000b510783b */ /* 0x000f680000000200 */
[----:B------:R-:W5:Y:S01]  /*dbc0*/  LDSM.16.M88.4 R12, [R181+0x8800] ;  /* 0x00880000b50c783b */ /* 0x000f620000000200 */
[C---:B--2---:R-:W-:Y:S03]  /*dbd0*/  HMMA.16816.F32 R192, R24.reuse, R164, RZ ;  /* 0x000000a418c0723c */ /* 0x044fe600000018ff */
[----:B------:R-:W-:Y:S04]  /*dbe0*/  LDSM.16.M88.4 R204, [R213+0x9000] ;  /* 0x00900000d5cc783b */ /* 0x000fe80000000200 */
[----:B------:R-:W0:Y:S01]  /*dbf0*/  LDGDEPBAR ;  /* 0x00000000000079af */ /* 0x000e220000000000 */
[----:B------:R-:W-:Y:S08]  /*dc00*/  HMMA.16816.F32 R168, R24, R166, RZ ;  /* 0x000000a618a8723c */ /* 0x000ff000000018ff */
[----:B---3--:R-:W-:Y:S08]  /*dc10*/  HMMA.16816.F32 R196, R20, R164, RZ ;  /* 0x000000a414c4723c */ /* 0x008ff000000018ff */
[C---:B-1----:R-:W-:Y:S08]  /*dc20*/  HMMA.16816.F32 R28, R24.reuse, R8, RZ ;  /* 0x00000008181c723c */ /* 0x042ff000000018ff */
[----:B------:R-:W-:Y:S08]  /*dc30*/  HMMA.16816.F32 R24, R24, R10, RZ ;  /* 0x0000000a1818723c */ /* 0x000ff000000018ff */
        /* <DEDUP_REMOVED lines=8> */
[----:B------:R-:W-:Y:S07]  /*dcc0*/  LDSM.16.M88.4 R200, [R182+0x2000] ;  /* 0x00200000b6c8783b */ /* 0x000fee0000000200 */
[C---:B----4-:R-:W-:Y:S08]  /*dcd0*/  HMMA.16816.F32 R196, R176.reuse, R188, R196 ;  /* 0x000000bcb0c4723c */ /* 0x050ff000000018c4 */
[C---:B------:R-:W-:Y:S08]  /*dce0*/  HMMA.16816.F32 R32, R176.reuse, R184, R32 ;  /* 0x000000b8b020723c */ /* 0x040ff00000001820 */
[C---:B------:R-:W-:Y:S01]  /*dcf0*/  HMMA.16816.F32 R164, R176.reuse, R190, R164 ;  /* 0x000000beb0a4723c */ /* 0x040fe200000018a4 */
[----:B------:R-:W-:Y:S07]  /*dd00*/  LDSM.16.M88.4 R188, [R217+UR5+0x9800] ;  /* 0x00980005d9bc783b */ /* 0x000fee0008000200 */
[----:B------:R-:W-:Y:S01]  /*dd10*/  HMMA.16816.F32 R20, R176, R186, R20 ;  /* 0x000000bab014723c */ /* 0x000fe20000001814 */
[----:B------:R-:W-:Y:S04]  /*dd20*/  LDSM.16.M88.4 R184, [R0+0x8000] ;  /* 0x0080000000b8783b */ /* 0x000fe80000000200 */
[----:B------:R-:W2:Y:S03]  /*dd30*/  LDSM.16.M88.4 R176, [R0+0x8800] ;  /* 0x0088000000b0783b */ /* 0x000ea60000000200 */
[C---:B-----5:R-:W-:Y:S08]  /*dd40*/  HMMA.16816.F32 R192, R172.reuse, R16, R192 ;  /* 0x00000010acc0723c */ /* 0x060ff000000018c0 */
[C---:B------:R-:W-:Y:S08]  /*dd50*/  HMMA.16816.F32 R28, R172.reuse, R12, R28 ;  /* 0x0000000cac1c723c */ /* 0x040ff0000000181c */
[C---:B------:R-:W-:Y:S08]  /*dd60*/  HMMA.16816.F32 R168, R172.reuse, R18, R168 ;  /* 0x00000012aca8723c */ /* 0x040ff000000018a8 */
[----:B------:R-:W-:Y:S01]  /*dd70*/  HMMA.16816.F32 R24, R172, R14, R24 ;  /* 0x0000000eac18723c */ /* 0x000fe20000001818 */
[----:B------:R-:W3:Y:S07]  /*dd80*/  LDSM.16.M88.4 R172, [R182] ;  /* 0x00000000b6ac783b */ /* 0x000eee0000000200 */
[C---:B-1----:R-:W-:Y:S08]  /*dd90*/  HMMA.16816.F32 R196, R8.reuse, R16, R196 ;  /* 0x0000001008c4723c */ /* 0x042ff000000018c4 */
[C---:B------:R-:W-:Y:S01]  /*dda0*/  HMMA.16816.F32 R164, R8.reuse, R18, R164 ;  /* 0x0000001208a4723c */ /* 0x040fe200000018a4 */
[----:B------:R-:W1:Y:S07]  /*ddb0*/  LDSM.16.M88.4 R16, [R218+0x6000] ;  /* 0x00600000da10783b */ /* 0x000e6e0000000200 */
[C---:B------:R-:W-:Y:S08]  /*ddc0*/  HMMA.16816.F32 R32, R8.reuse, R12, R32 ;  /* 0x0000000c0820723c */ /* 0x040ff00000001820 */
[----:B------:R-:W-:Y:S01]  /*ddd0*/  HMMA.16816.F32 R20, R8, R14, R20 ;  /* 0x0000000e0814723c */ /* 0x000fe20000001814 */
[----:B------:R-:W4:Y:S04]  /*dde0*/  LDSM.16.M88.4 R12, [R217+UR5+0x9000] ;  /* 0x00900005d90c783b */ /* 0x000f280008000200 */
[----:B------:R-:W5:Y:S03]  /*ddf0*/  LDSM.16.M88.4 R8, [R218+0x4000] ;  /* 0x00400000da08783b */ /* 0x000f660000000200 */
[C---:B--2---:R-:W-:Y:S08]  /*de00*/  HMMA.16816.F32 R28, R200.reuse, R176, R28 ;  /* 0x000000b0c81c723c */ /* 0x044ff0000000181c */
[----:B------:R-:W-:Y:S08]  /*de10*/  HMMA.16816.F32 R24, R200, R178, R24 ;  /* 0x000000b2c818723c */ /* 0x000ff00000001818 */
[C---:B---3--:R-:W-:Y:S08]  /*de20*/  HMMA.16816.F32 R196, R172.reuse, R184, R196 ;  /* 0x000000b8acc4723c */ /* 0x048ff000000018c4 */
[C---:B------:R-:W-:Y:S08]  /*de30*/  HMMA.16816.F32 R164, R172.reuse, R186, R164 ;  /* 0x000000baaca4723c */ /* 0x040ff000000018a4 */
[C---:B------:R-:W-:Y:S08]  /*de40*/  HMMA.16816.F32 R32, R172.reuse, R176, R32 ;  /* 0x000000b0ac20723c */ /* 0x040ff00000001820 */
[----:B------:R-:W-:Y:S01]  /*de50*/  HMMA.16816.F32 R20, R172, R178, R20 ;  /* 0x000000b2ac14723c */ /* 0x000fe20000001814 */
[----:B------:R-:W2:Y:S04]  /*de60*/  LDSM.16.M88.4 R176, [R208+0x6000] ;  /* 0x00600000d0b0783b */ /* 0x000ea80000000200 */
[----:B------:R-:W3:Y:S03]  /*de70*/  LDSM.16.M88.4 R172, [R213+0x9800] ;  /* 0x00980000d5ac783b */ /* 0x000ee60000000200 */
[C---:B------:R-:W-:Y:S08]  /*de80*/  HMMA.16816.F32 R192, R200.reuse, R184, R192 ;  /* 0x000000b8c8c0723c */ /* 0x040ff000000018c0 */
[----:B------:R-:W-:Y:S01]  /*de90*/  HMMA.16816.F32 R168, R200, R186, R168 ;  /* 0x000000bac8a8723c */ /* 0x000fe200000018a8 */
[----:B------:R-:W3:Y:S04]  /*dea0*/  LDSM.16.M88.4 R184, [R208+0x4000] ;  /* 0x00400000d0b8783b */ /* 0x000ee80000000200 */
[----:B------:R-:W-:Y:S03]  /*deb0*/  LDSM.16.M88.4 R200, [R183+0x6000] ;  /* 0x00600000b7c8783b */ /* 0x000fe60000000200 */
[C---:B-1----:R-:W-:Y:S01]  /*dec0*/  HMMA.16816.F32 R28, R16.reuse, R188, R28 ;  /* 0x000000bc101c723c */ /* 0x042fe2000000181c */
[----:B------:R-:W-:Y:S07]  /*ded0*/  LDSM.16.M88.4 R208, [R181+0x9800] ;  /* 0x00980000b5d0783b */ /* 0x000fee0000000200 */
[C---:B----4-:R-:W-:Y:S08]  /*dee0*/  HMMA.16816.F32 R192, R16.reuse, R12, R192 ;  /* 0x0000000c10c0723c */ /* 0x050ff000000018c0 */
[C---:B------:R-:W-:Y:S08]  /*def0*/  HMMA.16816.F32 R168, R16.reuse, R14, R168 ;  /* 0x0000000e10a8723c */ /* 0x040ff000000018a8 */
[----:B------:R-:W-:Y:S01]  /*df00*/  HMMA.16816.F32 R24, R16, R190, R24 ;  /* 0x000000be1018723c */ /* 0x000fe20000001818 */
[----:B------:R-:W-:Y:S07]  /*df10*/  LDSM.16.M88.4 R16, [R183+0x4000] ;  /* 0x00400000b710783b */ /* 0x000fee0000000200 */
[C---:B-----5:R-:W-:Y:S08]  /*df20*/  HMMA.16816.F32 R196, R8.reuse, R12, R196 ;  /* 0x0000000c08c4723c */ /* 0x060ff000000018c4 */
[C---:B------:R-:W-:Y:S01]  /*df30*/  HMMA.16816.F32 R164, R8.reuse, R14, R164 ;  /* 0x0000000e08a4723c */ /* 0x040fe200000018a4 */
[----:B------:R-:W1:Y:S07]  /*df40*/  LDSM.16.M88.4 R12, [R181+0x9000] ;  /* 0x00900000b50c783b */ /* 0x000e6e0000000200 */
[C---:B------:R-:W-:Y:S08]  /*df50*/  HMMA.16816.F32 R32, R8.reuse, R188, R32 ;  /* 0x000000bc0820723c */ /* 0x040ff00000001820 */
[----:B------:R-:W-:Y:S01]  /*df60*/  HMMA.16816.F32 R20, R8, R190, R20 ;  /* 0x000000be0814723c */ /* 0x000fe20000001814 */
[----:B------:R-:W-:Y:S04]  /*df70*/  LDSM.16.M88.4 R188, [R0+0x9000] ;  /* 0x0090000000bc783b */ /* 0x000fe80000000200 */
[----:B------:R-:W-:Y:S03]  /*df80*/  LDSM.16.M88.4 R8, [R182+0x4000] ;  /* 0x00400000b608783b */ /* 0x000fe60000000200 */
[C---:B--2---:R-:W-:Y:S08]  /*df90*/  HMMA.16816.F32 R192, R176.reuse, R204, R192 ;  /* 0x000000ccb0c0723c */ /* 0x044ff000000018c0 */
[C---:B------:R-:W-:Y:S08]  /*dfa0*/  HMMA.16816.F32 R168, R176.reuse, R206, R168 ;  /* 0x000000ceb0a8723c */ /* 0x040ff000000018a8 */
[C---:B---3--:R-:W-:Y:S08]  /*dfb0*/  HMMA.16816.F32 R28, R176.reuse, R172, R28 ;  /* 0x000000acb01c723c */ /* 0x048ff0000000181c */
[----:B------:R-:W-:Y:S01]  /*dfc0*/  HMMA.16816.F32 R24, R176, R174, R24 ;  /* 0x000000aeb018723c */ /* 0x000fe20000001818 */
[----:B------:R-:W2:Y:S07]  /*dfd0*/  LDSM.16.M88.4 R176, [R182+0x6000] ;  /* 0x00600000b6b0783b */ /* 0x000eae0000000200 */
[C---:B------:R-:W-:Y:S08]  /*dfe0*/  HMMA.16816.F32 R32, R184.reuse, R172, R32 ;  /* 0x000000acb820723c */ /* 0x040ff00000001820 */
[----:B------:R-:W-:Y:S01]  /*dff0*/  HMMA.16816.F32 R20, R184, R174, R20 ;  /* 0x000000aeb814723c */ /* 0x000fe20000001814 */
[----:B------:R-:W3:Y:S01]  /*e000*/  LDSM.16.M88.4 R172, [R0+0x9800] ;  /* 0x0098000000ac783b */ /* 0x000ee20000000200 */
[----:B------:R-:W-:-:S06]  /*e010*/  DEPBAR.LE SB0, 0x0 ;  /* 0x000080000000791a */ /* 0x000fcc0000000000 */
[C---:B-1----:R-:W-:Y:S08]  /*e020*/  HMMA.16816.F32 R192, R200.reuse, R12, R192 ;  /* 0x0000000cc8c0723c */ /* 0x042ff000000018c0 */
[C---:B------:R-:W-:Y:S08]  /*e030*/  HMMA.16816.F32 R168, R200.reuse, R14, R168 ;  /* 0x0000000ec8a8723c */ /* 0x040ff000000018a8 */
[----:B------:R-:W-:Y:S08]  /*e040*/  HMMA.16816.F32 R28, R200, R208, R28 ;  /* 0x000000d0c81c723c */ /* 0x000ff0000000181c */
[C---:B------:R-:W-:Y:S08]  /*e050*/  HMMA.16816.F32 R196, R184.reuse, R204, R196 ;  /* 0x000000ccb8c4723c */ /* 0x040ff000000018c4 */
[----:B------:R-:W-:Y:S01]  /*e060*/  HMMA.16816.F32 R164, R184, R206, R164 ;  /* 0x000000ceb8a4723c */ /* 0x000fe200000018a4 */
[----:B------:R-:W-:-:S07]  /*e070*/  VIADD R185, R234, 0x40 ;  /* 0x00000040eab97836 */ /* 0x000fce0000000000 */
[----:B--2---:R-:W-:Y:S08]  /*e080*/  HMMA.16816.F32 R192, R176, R188, R192 ;  /* 0x000000bcb0c0723c */ /* 0x004ff000000018c0 */
[----:B------:R-:W-:Y:S08]  /*e090*/  HMMA.16816.F32 R24, R200, R210, R24 ;  /* 0x000000d2c818723c */ /* 0x000ff00000001818 */
[----:B------:R-:W-:Y:S03]  /*e0a0*/  HMMA.16816.F32 R168, R176, R190, R168 ;  /* 0x000000beb0a8723c */ /* 0x000fe600000018a8 */
[----:B------:R-:W-:Y:S01]  /*e0b0*/  FMUL.FTZ R183, R193, UR4 ;  /* 0x00000004c1b77c20 */ /* 0x000fe20008410000 */
[----:B------:R-:W-:-:S04]  /*e0c0*/  FMUL.FTZ R184, R194, UR4 ;  /* 0x00000004c2b87c20 */ /* 0x000fc80008410000 */
[----:B---3--:R-:W-:Y:S01]  /*e0d0*/  HMMA.16816.F32 R28, R176, R172, R28 ;  /* 0x000000acb01c723c */ /* 0x008fe2000000181c */
[----:B------:R-:W-:Y:S07]  /*e0e0*/  MUFU.TANH R183, R183 ;  /* 0x000000b700b77308 */ /* 0x000fee0000002400 */
[----:B------:R-:W-:Y:S01]  /*e0f0*/  HMMA.16816.F32 R196, R16, R12, R196 ;  /* 0x0000000c10c4723c */ /* 0x000fe200000018c4 */
[----:B------:R-:W-:Y:S01]  /*e100*/  IMAD R13, R180, 0x20, R241 ;  /* 0x00000020b40d7824 */ /* 0x000fe200078e02f1 */
[----:B------:R-:W-:Y:S01]  /*e110*/  MUFU.TANH R184, R184 ;  /* 0x000000b800b87308 */ /* 0x000fe20000002400 */
[----:B------:R-:W-:Y:S01]  /*e120*/  FMUL.FTZ R168, R168, UR4 ;  /* 0x00000004a8a87c20 */ /* 0x000fe20008410000 */
[----:B------:R-:W-:Y:S01]  /*e130*/  FMUL.FTZ R170, R170, UR4 ;  /* 0x00000004aaaa7c20 */ /* 0x000fe20008410000 */
[----:B------:R-:W-:-:S03]  /*e140*/  FMUL.FTZ R169, R169, UR4 ;  /* 0x00000004a9a97c20 */ /* 0x000fc60008410000 */
[----:B------:R-:W-:Y:S01]  /*e150*/  HMMA.16816.F32 R164, R16, R14, R164 ;  /* 0x0000000e10a4723c */ /* 0x000fe200000018a4 */
[----:B------:R-:W-:Y:S01]  /*e160*/  FMUL.FTZ R15, R192, UR4 ;  /* 0x00000004c00f7c20 */ /* 0x000fe20008410000 */
[----:B------:R-:W-:Y:S01]  /*e170*/  MUFU.TANH R168, R168 ;  /* 0x000000a800a87308 */ /* 0x000fe20000002400 */
[----:B------:R-:W-:Y:S01]  /*e180*/  FMUL.FTZ R29, R29, UR4 ;  /* 0x000000041d1d7c20 */ /* 0x000fe20008410000 */
[----:B------:R-:W-:Y:S01]  /*e190*/  FMUL.FTZ R30, R30, UR4 ;  /* 0x000000041e1e7c20 */ /* 0x000fe20008410000 */
[----:B------:R-:W-:Y:S02]  /*e1a0*/  VIADD R14, R13, 0xffffff78 ;  /* 0xffffff780d0e7836 */ /* 0x000fe40000000000 */
[----:B------:R-:W-:Y:S01]  /*e1b0*/  FMUL.FTZ R31, R31, UR4 ;  /* 0x000000041f1f7c20 */ /* 0x000fe20008410000 */
[----:B------:R-:W-:Y:S01]  /*e1c0*/  HMMA.16816.F32 R24, R176, R174, R24 ;  /* 0x000000aeb018723c */ /* 0x000fe20000001818 */
[----:B------:R-:W-:Y:S01]  /*e1d0*/  FMUL.FTZ R179, R28, UR4 ;  /* 0x000000041cb37c20 */ /* 0x000fe20008410000 */
[----:B------:R-:W1:Y:S01]  /*e1e0*/  MUFU.TANH R15, R15 ;  /* 0x0000000f000f7308 */ /* 0x000e620000002400 */
[----:B------:R-:W-:-:S02]  /*e1f0*/  VIADD R28, R13, 0xffffff68 ;  /* 0xffffff680d1c7836 */ /* 0x000fc40000000000 */
[----:B------:R-:W-:-:S03]  /*e200*/  VIADD R177, R234, 0x48 ;  /* 0x00000048eab17836 */ /* 0x000fc60000000000 */
[----:B------:R-:W-:Y:S01]  /*e210*/  HMMA.16816.F32 R32, R16, R208, R32 ;  /* 0x000000d01020723c */ /* 0x000fe20000001820 */
[----:B------:R-:W-:Y:S01]  /*e220*/  ISETP.GT.AND P2, PT, R185, R28, PT ;  /* 0x0000001cb900720c */ /* 0x000fe20003f44270 */
[----:B------:R2:W-:Y:S06]  /*e230*/  MUFU.TANH R178, R170 ;  /* 0x000000aa00b27308 */ /* 0x0005ec0000002400 */
[----:B------:R-:W-:Y:S02]  /*e240*/  HMMA.16816.F32 R196, R8, R188, R196 ;  /* 0x000000bc08c4723c */ /* 0x000fe400000018c4 */
[----:B------:R-:W3:Y:S01]  /*e250*/  MUFU.TANH R29, R29 ;  /* 0x0000001d001d7308 */ /* 0x000ee20000002400 */
[----:B------:R-:W-:Y:S01]  /*e260*/  FMUL.FTZ R25, R25, UR4 ;  /* 0x0000000419197c20 */ /* 0x000fe20008410000 */
[----:B------:R-:W-:Y:S01]  /*e270*/  FMUL.FTZ R186, R24, UR4 ;  /* 0x0000000418ba7c20 */ /* 0x000fe20008410000 */
[----:B------:R-:W-:-:S03]  /*e280*/  FMUL.FTZ R26, R26, UR4 ;  /* 0x000000041a1a7c20 */ /* 0x000fc60008410000 */
[----:B------:R-:W-:Y:S01]  /*e290*/  HMMA.16816.F32 R20, R16, R210, R20 ;  /* 0x000000d21014723c */ /* 0x000fe20000001814 */
[----:B------:R-:W-:Y:S01]  /*e2a0*/  FMUL.FTZ R19, R195, UR4 ;  /* 0x00000004c3137c20 */ /* 0x000fe20008410000 */
[----:B------:R4:W5:Y:S01]  /*e2b0*/  MUFU.TANH R176, R169 ;  /* 0x000000a900b07308 */ /* 0x0009620000002400 */
[C---:B------:R-:W-:Y:S02]  /*e2c0*/  VIADD R16, R13.reuse, 0xffffff71 ;  /* 0xffffff710d107836 */ /* 0x040fe40000000000 */
[C---:B--2---:R-:W-:Y:S02]  /*e2d0*/  VIADD R170, R13.reuse, 0xffffff60 ;  /* 0xffffff600daa7836 */ /* 0x044fe40000000000 */
[----:B------:R-:W-:Y:S01]  /*e2e0*/  VIADD R18, R13, 0xffffff69 ;  /* 0xffffff690d127836 */ /* 0x000fe20000000000 */
[C---:B------:R-:W-:Y:S01]  /*e2f0*/  HMMA.16816.F32 R32, R8.reuse, R172, R32 ;  /* 0x000000ac0820723c */ /* 0x040fe20000001820 */
[----:B------:R-:W-:Y:S01]  /*e300*/  FMUL.FTZ R172, R171, UR4 ;  /* 0x00000004abac7c20 */ /* 0x000fe20008410000 */
[----:B------:R-:W-:Y:S01]  /*e310*/  ISETP.GT.AND P6, PT, R185, R170, PT ;  /* 0x000000aab900720c */ /* 0x000fe20003fc4270 */
[----:B------:R-:W2:Y:S01]  /*e320*/  MUFU.TANH R179, R179 ;  /* 0x000000b300b37308 */ /* 0x000ea20000002400 */
[----:B------:R-:W-:Y:S01]  /*e330*/  ISETP.GE.AND P5, PT, R170, R231, PT ;  /* 0x000000e7aa00720c */ /* 0x000fe20003fa6270 */
[----:B------:R-:W-:Y:S01]  /*e340*/  FMUL.FTZ R181, R198, UR4 ;  /* 0x00000004c6b57c20 */ /* 0x000fe20008410000 */
[----:B-1----:R-:W-:Y:S01]  /*e350*/  FSEL R24, R15, -INF , !P6 ;  /* 0xff8000000f187808 */ /* 0x002fe20007000000 */
[C---:B------:R-:W-:Y:S01]  /*e360*/  VIADD R17, R13.reuse, 0xffffff70 ;  /* 0xffffff700d117836 */ /* 0x040fe20000000000 */
[----:B------:R-:W-:Y:S01]  /*e370*/  FSEL R171, R168, -INF , !P2 ;  /* 0xff800000a8ab7808 */ /* 0x000fe20005000000 */
[----:B------:R-:W-:Y:S01]  /*e380*/  FMUL.FTZ R12, R196, UR4 ;  /* 0x00000004c40c7c20 */ /* 0x000fe20008410000 */
[----:B------:R-:W-:Y:S01]  /*e390*/  FSEL R24, R24, -INF , !P5 ;  /* 0xff80000018187808 */ /* 0x000fe20006800000 */
[----:B------:R-:W-:Y:S01]  /*e3a0*/  MUFU.TANH R19, R19 ;  /* 0x0000001300137308 */ /* 0x000fe20000002400 */
[----:B----4-:R-:W-:Y:S01]  /*e3b0*/  VIADD R169, R13, 0xffffff61 ;  /* 0xffffff610da97836 */ /* 0x010fe20000000000 */
[----:B------:R-:W-:Y:S01]  /*e3c0*/  ISETP.GT.AND P5, PT, R185, R16, PT ;  /* 0x00000010b900720c */ /* 0x000fe20003fa4270 */
[----:B------:R-:W-:Y:S01]  /*e3d0*/  VIADD R13, R13, 0xffffff79 ;  /* 0xffffff790d0d7836 */ /* 0x000fe20000000000 */
[----:B------:R-:W-:Y:S01]  /*e3e0*/  ISETP.GT.AND P1, PT, R177, R170, PT ;  /* 0x000000aab100720c */ /* 0x000fe20003f24270 */
[----:B------:R-:W-:Y:S01]  /*e3f0*/  FMUL.FTZ R182, R199, UR4 ;  /* 0x00000004c7b67c20 */ /* 0x000fe20008410000 */
[----:B------:R-:W-:Y:S01]  /*e400*/  ISETP.GT.AND P4, PT, R185, R169, PT ;  /* 0x000000a9b900720c */ /* 0x000fe20003f84270 */
[----:B------:R-:W-:Y:S01]  /*e410*/  FMUL.FTZ R197, R197, UR4 ;  /* 0x00000004c5c57c20 */ /* 0x000fe20008410000 */
[----:B------:R-:W1:Y:S01]  /*e420*/  MUFU.TANH R25, R25 ;  /* 0x0000001900197308 */ /* 0x000e620000002400 */
[----:B------:R-:W-:Y:S01]  /*e430*/  ISETP.GE.AND P2, PT, R169, R231, PT ;  /* 0x000000e7a900720c */ /* 0x000fe20003f46270 */
[----:B------:R-:W-:Y:S01]  /*e440*/  HMMA.16816.F32 R164, R8, R190, R164 ;  /* 0x000000be08a4723c */ /* 0x000fe200000018a4 */
[----:B------:R-:W-:-:S02]  /*e450*/  FSEL R183, R183, -INF , !P4 ;  /* 0xff800000b7b77808 */ /* 0x000fc40006000000 */
[----:B------:R-:W-:Y:S02]  /*e460*/  ISETP.GT.AND P6, PT, R185, R18, PT ;  /* 0x00000012b900720c */ /* 0x000fe40003fc4270 */
[----:B---3--:R-:W-:Y:S01]  /*e470*/  FSEL R198, R29, -INF , !P5 ;  /* 0xff8000001dc67808 */ /* 0x008fe20006800000 */
[----:B------:R-:W3:Y:S01]  /*e480*/  MUFU.TANH R186, R186 ;  /* 0x000000ba00ba7308 */ /* 0x000ee20000002400 */
[----:B------:R-:W-:Y:S01]  /*e490*/  ISETP.GE.AND P5, PT, R28, R231, PT ;  /* 0x000000e71c00720c */ /* 0x000fe20003fa6270 */
[----:B------:R-:W-:Y:S01]  /*e4a0*/  HMMA.16816.F32 R20, R8, R174, R20 ;  /* 0x000000ae0814723c */ /* 0x000fe20000001814 */
[----:B------:R-:W-:Y:S01]  /*e4b0*/  FSEL R15, R184, -INF , !P1 ;  /* 0xff800000b80f7808 */ /* 0x000fe20004800000 */
[----:B------:R-:W-:Y:S01]  /*e4c0*/  FMUL.FTZ R10, R27, UR4 ;  /* 0x000000041b0a7c20 */ /* 0x000fe20008410000 */
[----:B-----5:R-:W-:Y:S02]  /*e4d0*/  FSEL R176, R176, -INF , !P6 ;  /* 0xff800000b0b07808 */ /* 0x020fe40007000000 */
[----:B------:R-:W-:Y:S01]  /*e4e0*/  ISETP.GT.AND P1, PT, R185, R17, PT ;  /* 0x00000011b900720c */ /* 0x000fe20003f24270 */
[----:B------:R-:W4:Y:S01]  /*e4f0*/  MUFU.TANH R172, R172 ;  /* 0x000000ac00ac7308 */ /* 0x000f220000002400 */
[----:B------:R-:W-:-:S02]  /*e500*/  FSEL R29, R171, -INF , !P5 ;  /* 0xff800000ab1d7808 */ /* 0x000fc40006800000 */
[----:B------:R-:W-:Y:S02]  /*e510*/  ISETP.GE.AND P3, PT, R170, R230, PT ;  /* 0x000000e6aa00720c */ /* 0x000fe40003f66270 */
[----:B--2---:R-:W-:Y:S02]  /*e520*/  FSEL R179, R179, -INF , !P1 ;  /* 0xff800000b3b37808 */ /* 0x004fe40004800000 */
[----:B------:R-:W-:Y:S01]  /*e530*/  ISETP.GT.AND P4, PT, R185, R13, PT ;  /* 0x0000000db900720c */ /* 0x000fe20003f84270 */
[----:B------:R2:W2:Y:S01]  /*e540*/  MUFU.TANH R168, R30 ;  /* 0x0000001e00a87308 */ /* 0x0004a20000002400 */
[----:B------:R-:W-:Y:S02]  /*e550*/  ISETP.GT.AND P1, PT, R177, R169, PT ;  /* 0x000000a9b100720c */ /* 0x000fe40003f24270 */
[----:B------:R-:W-:Y:S02]  /*e560*/  FSEL R15, R15, -INF , !P3 ;  /* 0xff8000000f0f7808 */ /* 0x000fe40005800000 */
[----:B------:R-:W-:-:S02]  /*e570*/  ISETP.GT.AND P3, PT, R185, R14, PT ;  /* 0x0000000eb900720c */ /* 0x000fc40003f64270 */
[----:B------:R-:W-:Y:S01]  /*e580*/  ISETP.GE.AND P6, PT, R169, R230, PT ;  /* 0x000000e6a900720c */ /* 0x000fe20003fc6270 */
[----:B------:R5:W4:Y:S01]  /*e590*/  MUFU.TANH R171, R26 ;  /* 0x0000001a00ab7308 */ /* 0x000b220000002400 */
[----:B-1----:R-:W-:Y:S02]  /*e5a0*/  FSEL R199, R25, -INF , !P4 ;  /* 0xff80000019c77808 */ /* 0x002fe40006000000 */
[----:B------:R-:W-:Y:S02]  /*e5b0*/  FSEL R19, R19, -INF , !P1 ;  /* 0xff80000013137808 */ /* 0x000fe40004800000 */
[C---:B------:R-:W-:Y:S02]  /*e5c0*/  ISETP.GT.AND P4, PT, R177.reuse, R28, PT ;  /* 0x0000001cb100720c */ /* 0x040fe40003f84270 */
[----:B------:R-:W-:Y:S01]  /*e5d0*/  ISETP.GT.AND P1, PT, R177, R18, PT ;  /* 0x00000012b100720c */ /* 0x000fe20003f24270 */
[----:B------:R-:W1:Y:S01]  /*e5e0*/  MUFU.TANH R12, R12 ;  /* 0x0000000c000c7308 */ /* 0x000e620000002400 */
[----:B---3--:R-:W-:-:S02]  /*e5f0*/  FSEL R186, R186, -INF , !P3 ;  /* 0xff800000baba7808 */ /* 0x008fc40005800000 */
[----:B--2---:R-:W-:Y:S02]  /*e600*/  FSEL R30, R183, -INF , !P2 ;  /* 0xff800000b71e7808 */ /* 0x004fe40005000000 */
[----:B------:R-:W-:Y:S02]  /*e610*/  ISETP.GE.AND P2, PT, R18, R231, PT ;  /* 0x000000e71200720c */ /* 0x000fe40003f46270 */
[----:B------:R-:W-:Y:S01]  /*e620*/  FSEL R25, R19, -INF , !P6 ;  /* 0xff80000013197808 */ /* 0x000fe20007000000 */
[----:B------:R2:W3:Y:S01]  /*e630*/  MUFU.TANH R0, R197 ;  /* 0x000000c500007308 */ /* 0x0004e20000002400 */
[----:B------:R-:W-:Y:S02]  /*e640*/  ISETP.GE.AND P3, PT, R28, R230, PT ;  /* 0x000000e61c00720c */ /* 0x000fe40003f66270 */
[----:B-----5:R-:W-:Y:S02]  /*e650*/  FSEL R26, R176, -INF , !P2 ;  /* 0xff800000b01a7808 */ /* 0x020fe40005000000 */
[----:B------:R-:W-:-:S02]  /*e660*/  ISETP.GT.U32.AND P2, PT, R243, R224, PT ;  /* 0x000000e0f300720c */ /* 0x000fc40003f44070 */
[----:B------:R-:W-:Y:S01]  /*e670*/  FSEL R19, R178, -INF , !P4 ;  /* 0xff800000b2137808 */ /* 0x000fe20006000000 */
[----:B------:R-:W1:Y:S01]  /*e680*/  MUFU.TANH R181, R181 ;  /* 0x000000b500b57308 */ /* 0x000e620000002400 */
[----:B----4-:R-:W-:Y:S01]  /*e690*/  FSEL R172, R172, -INF , !P1 ;  /* 0xff800000acac7808 */ /* 0x010fe20004800000 */
[----:B------:R-:W-:Y:S01]  /*e6a0*/  BAR.SYNC.DEFER_BLOCKING 0x0 ;  /* 0x0000000000007b1d */ /* 0x000fe20000010000 */
[----:B------:R-:W-:Y:S02]  /*e6b0*/  ISETP.GE.AND P1, PT, R17, R231, PT ;  /* 0x000000e71100720c */ /* 0x000fe40003f26270 */
[----:B------:R-:W-:Y:S02]  /*e6c0*/  FSEL R19, R19, -INF , !P3 ;  /* 0xff80000013137808 */ /* 0x000fe40005800000 */
[C---:B------:R-:W-:Y:S01]  /*e6d0*/  ISETP.GT.AND P6, PT, R177.reuse, R17, PT ;  /* 0x00000011b100720c */ /* 0x040fe20003fc4270 */
[----:B------:R-:W4:Y:S01]  /*e6e0*/  MUFU.TANH R182, R182 ;  /* 0x000000b600b67308 */ /* 0x000f220000002400 */
[----:B------:R-:W-:-:S02]  /*e6f0*/  ISETP.GT.AND P5, PT, R177, R16, PT ;  /* 0x00000010b100720c */ /* 0x000fc40003fa4270 */
[C---:B------:R-:W-:Y:S02]  /*e700*/  ISETP.GT.AND P4, PT, R177.reuse, R14, PT ;  /* 0x0000000eb100720c */ /* 0x040fe40003f84270 */
[----:B------:R-:W-:Y:S02]  /*e710*/  ISETP.GT.AND P3, PT, R177, R13, PT ;  /* 0x0000000db100720c */ /* 0x000fe40003f64270 */
[----:B------:R-:W-:Y:S01]  /*e720*/  P2R R11, PR, RZ, 0x2 ;  /* 0x00000002ff0b7803 */ /* 0x000fe20000000000 */
[----:B------:R-:W1:Y:S01]  /*e730*/  MUFU.TANH R31, R31 ;  /* 0x0000001f001f7308 */ /* 0x000e620000002400 */
[----:B--23--:R-:W-:Y:S09]  /*e740*/  @!P2 BRA `(.L_x_2360) ;  /* 0x00000000004ca947 */ /* 0x00cff20003800000 */
[----:B------:R-:W-:-:S04]  /*e750*/  VIADD R8, R180, 0xfffffffa ;  /* 0xfffffffab4087836 */ /* 0x000fc80000000000 */
[----:B------:R-:W-:-:S04]  /*e760*/  IMAD.WIDE.U32 R174, R8, R6, RZ ;  /* 0x0000000608ae7225 */ /* 0x000fc800078e00ff */
[----:B------:R-:W-:Y:S01]  /*e770*/  IMAD R8, R8, R7, R175 ;  /* 0x0000000708087224 */ /* 0x000fe200078e02af */
[C---:B------:R-:W-:Y:S01]  /*e780*/  LEA R176, P1, R174.reuse, R223, 0x6 ;  /* 0x000000dfaeb07211 */ /* 0x040fe200078230ff */
[----:B------:R-:W-:-:S03]  /*e790*/  IMAD.SHL.U32 R9, R174, 0x20, RZ ;  /* 0x00000020ae097824 */ /* 0x000fc600078e00ff */
[C-C-:B------:R-:W-:Y:S02]  /*e7a0*/  LEA.HI.X R177, R174.reuse, R222, R8.reuse, 0x6, P1 ;  /* 0x000000deaeb17211 */ /* 0x140fe400008f3408 */
[----:B------:R-:W-:Y:S02]  /*e7b0*/  SHF.L.U64.HI R8, R174, 0x5, R8 ;  /* 0x00000005ae087819 */ /* 0x000fe40000010208 */
[C---:B------:R-:W-:Y:S01]  /*e7c0*/  LEA R9, P1, R6.reuse, R9, 0x4 ;  /* 0x0000000906097211 */ /* 0x040fe200078220ff */
[----:B------:R-:W-:Y:S01]  /*e7d0*/  @!PT LDS RZ, [RZ] ;  /* 0x00000000fffff984 */ /* 0x000fe20000000800 */
[----:B------:R-:W-:Y:S01]  /*e7e0*/  @!PT LDS RZ, [RZ] ;  /* 0x00000000fffff984 */ /* 0x000fe20000000800 */
[----:B------:R-:W-:Y:S01]  /*e7f0*/  @!PT LDS RZ, [RZ] ;  /* 0x00000000fffff984 */ /* 0x000fe20000000800 */
[----:B------:R2:W-:Y:S03]  /*e800*/  LDGSTS.E.BYPASS.LTC128B.128 [R229+0x8000], desc[UR16][R176.64] ;  /* 0x08000000b0e57fae */ /* 0x0005e6000b981a10 */
[----:B------:R-:W-:Y:S01]  /*e810*/  LEA.HI.X R8, R6, R8, R7, 0x4, P1 ;  /* 0x0000000806087211 */ /* 0x000fe200008f2407 */
[----:B------:R2:W-:Y:S01]  /*e820*/  LDGSTS.E.BYPASS.LTC128B.128 [R229+0x9000], desc[UR16][R176.64+0x80] ;  /* 0x09000080b0e57fae */ /* 0x0005e2000b981a10 */
[----:B------:R-:W-:-:S04]  /*e830*/  LEA R6, P1, R9, R223, 0x1 ;  /* 0x000000df09067211 */ /* 0x000fc800078208ff */
[----:B------:R-:W-:-:S05]  /*e840*/  LEA.HI.X R7, R9, R222, R8, 0x1, P1 ;  /* 0x000000de09077211 */ /* 0x000fca00008f0c08 */
[----:B------:R2:W-:Y:S04]  /*e850*/  LDGSTS.E.BYPASS.LTC128B.128 [R229+0x8800], desc[UR16][R6.64] ;  /* 0x0880000006e57fae */ /* 0x0005e8000b981a10 */
[----:B------:R2:W-:Y:S04]  /*e860*/  LDGSTS.E.BYPASS.LTC128B.128 [R229+0x9800], desc[UR16][R6.64+0x80] ;  /* 0x0980008006e57fae */ /* 0x0005e8000b981a10 */
[----:B------:R-:W0:Y:S02]  /*e870*/  LDGDEPBAR ;  /* 0x00000000000079af */ /* 0x000e240000000000 */
.L_x_2360:
[----:B------:R-:W-:Y:S01]  /*e880*/  ISETP.NE.AND P1, PT, R11, RZ, PT ;  /* 0x000000ff0b00720c */ /* 0x000fe20003f25270 */
[----:B------:R-:W3:Y:S01]  /*e890*/  MUFU.TANH R10, R10 ;  /* 0x0000000a000a7308 */ /* 0x000ee20000002400 */
[----:B------:R-:W-:Y:S01]  /*e8a0*/  FSEL R168, R168, -INF , !P6 ;  /* 0xff800000a8a87808 */ /* 0x000fe20007000000 */
[----:B--2---:R-:W-:Y:S01]  /*e8b0*/  FMUL.FTZ R7, R166, UR4 ;  /* 0x00000004a6077c20 */ /* 0x004fe20008410000 */
[----:B------:R-:W-:Y:S01]  /*e8c0*/  FSEL R201, R179, -INF , !P1 ;  /* 0xff800000b3c97808 */ /* 0x000fe20004800000 */
[----:B------:R-:W-:Y:S01]  /*e8d0*/  FMUL.FTZ R209, R165, UR4 ;  /* 0x00000004a5d17c20 */ /* 0x000fe20008410000 */
[-C--:B------:R-:W-:Y:S01]  /*e8e0*/  ISETP.GE.AND P1, PT, R16, R231.reuse, PT ;  /* 0x000000e71000720c */ /* 0x080fe20003f26270 */
[----:B------:R-:W-:Y:S01]  /*e8f0*/  FMUL.FTZ R35, R35, UR4 ;  /* 0x0000000423237c20 */ /* 0x000fe20008410000 */
[-C--:B------:R-:W-:Y:S01]  /*e900*/  ISETP.GE.AND P6, PT, R14, R231.reuse, PT ;  /* 0x000000e70e00720c */ /* 0x080fe20003fc6270 */
[----:B------:R-:W-:Y:S01]  /*e910*/  FMUL.FTZ R9, R167, UR4 ;  /* 0x00000004a7097c20 */ /* 0x000fe20008410000 */
[----:B------:R-:W-:Y:S01]  /*e920*/  FSEL R198, R198, -INF , !P1 ;  /* 0xff800000c6c67808 */ /* 0x000fe20004800000 */
[----:B------:R-:W-:Y:S01]  /*e930*/  MUFU.TANH R187, R35 ;  /* 0x0000002300bb7308 */ /* 0x000fe20000002400 */
[----:B------:R-:W-:Y:S01]  /*e940*/  FSEL R200, R186, -INF , !P6 ;  /* 0xff800000bac87808 */ /* 0x000fe20007000000 */
[----:B------:R-:W-:Y:S01]  /*e950*/  FMUL.FTZ R22, R22, UR4 ;  /* 0x0000000416167c20 */ /* 0x000fe20008410000 */
[----:B------:R-:W-:Y:S01]  /*e960*/  ISETP.GE.AND P1, PT, R13, R231, PT ;  /* 0x000000e70d00720c */ /* 0x000fe20003f26270 */
[----:B------:R-:W-:Y:S01]  /*e970*/  FMUL.FTZ R34, R34, UR4 ;  /* 0x0000000422227c20 */ /* 0x000fe20008410000 */
[-C--:B------:R-:W-:Y:S01]  /*e980*/  ISETP.GE.AND P6, PT, R18, R230.reuse, PT ;  /* 0x000000e61200720c */ /* 0x080fe20003fc6270 */
[----:B------:R-:W-:Y:S01]  /*e990*/  FMUL.FTZ R23, R23, UR4 ;  /* 0x0000000417177c20 */ /* 0x000fe20008410000 */
[----:B------:R-:W-:Y:S01]  /*e9a0*/  FSEL R199, R199, -INF , !P1 ;  /* 0xff800000c7c77808 */ /* 0x000fe20004800000 */
[----:B------:R-:W-:Y:S01]  /*e9b0*/  MUFU.TANH R9, R9 ;  /* 0x0000000900097308 */ /* 0x000fe20000002400 */
[----:B------:R-:W-:Y:S01]  /*e9c0*/  FSEL R8, R172, -INF , !P6 ;  /* 0xff800000ac087808 */ /* 0x000fe20007000000 */
[----:B------:R-:W-:Y:S01]  /*e9d0*/  FMUL.FTZ R33, R33, UR4 ;  /* 0x0000000421217c20 */ /* 0x000fe20008410000 */
[-C--:B------:R-:W-:Y:S01]  /*e9e0*/  ISETP.GE.AND P6, PT, R17, R230.reuse, PT ;  /* 0x000000e61100720c */ /* 0x080fe20003fc6270 */
[----:B------:R-:W-:Y:S01]  /*e9f0*/  LDSM.16.MT88.4 R176, [R216+0xa000] ;  /* 0x00a00000d8b0783b */ /* 0x000fe20000004200 */
[----:B------:R-:W-:-:S02]  /*ea00*/  ISETP.GE.AND P1, PT, R16, R230, PT ;  /* 0x000000e61000720c */ /* 0x000fc40003f26270 */
[----:B-1----:R-:W-:Y:S01]  /*ea10*/  FSEL R31, R31, -INF , !P5 ;  /* 0xff8000001f1f7808 */ /* 0x002fe20006800000 */
[----:B------:R-:W-:Y:S01]  /*ea20*/  MUFU.TANH R190, R22 ;  /* 0x0000001600be7308 */ /* 0x000fe20000002400 */
[----:B------:R-:W-:Y:S02]  /*ea30*/  FMNMX3.FTZ R11, R244, R15, R25, !PT ;  /* 0x0000000ff40b7276 */ /* 0x000fe40007810019 */
[----:B------:R-:W-:Y:S02]  /*ea40*/  FMNMX3.FTZ R6, R245, R24, R30, !PT ;  /* 0x00000018f5067276 */ /* 0x000fe4000781001e */
[----:B------:R-:W-:Y:S02]  /*ea50*/  FSEL R171, R171, -INF , !P4 ;  /* 0xff800000abab7808 */ /* 0x000fe40006000000 */
[----:B---3--:R-:W-:Y:S01]  /*ea60*/  FSEL R191, R10, -INF , !P3 ;  /* 0xff8000000abf7808 */ /* 0x008fe20005800000 */
[----:B------:R-:W-:Y:S01]  /*ea70*/  MUFU.TANH R184, R34 ;  /* 0x0000002200b87308 */ /* 0x000fe20000002400 */
[----:B------:R-:W-:-:S02]  /*ea80*/  ISETP.GE.AND P5, PT, R14, R230, PT ;  /* 0x000000e60e00720c */ /* 0x000fc40003fa6270 */
[----:B------:R-:W-:Y:S02]  /*ea90*/  ISETP.GE.AND P4, PT, R13, R230, PT ;  /* 0x000000e60d00720c */ /* 0x000fe40003f86270 */
[----:B------:R-:W-:Y:S02]  /*eaa0*/  FSEL R197, R168, -INF , !P6 ;  /* 0xff800000a8c57808 */ /* 0x000fe40007000000 */
[----:B------:R-:W-:Y:S01]  /*eab0*/  FSEL R196, R31, -INF , !P1 ;  /* 0xff8000001fc47808 */ /* 0x000fe20004800000 */
[----:B------:R-:W-:Y:S01]  /*eac0*/  MUFU.TANH R194, R23 ;  /* 0x0000001700c27308 */ /* 0x000fe20000002400 */
[----:B------:R-:W-:Y:S02]  /*ead0*/  FMNMX3.FTZ R10, R11, R19, R8, !PT ;  /* 0x000000130b0a7276 */ /* 0x000fe40007810008 */
[----:B------:R-:W-:Y:S02]  /*eae0*/  FMNMX3.FTZ R166, R6, R29, R26, !PT ;  /* 0x0000001d06a67276 */ /* 0x000fe4000781001a */
[----:B------:R-:W-:-:S02]  /*eaf0*/  FSEL R192, R171, -INF , !P5 ;  /* 0xff800000abc07808 */ /* 0x000fc40006800000 */
[----:B------:R-:W-:Y:S01]  /*eb00*/  FSEL R191, R191, -INF , !P4 ;  /* 0xff800000bfbf7808 */ /* 0x000fe20006000000 */
[----:B------:R1:W2:Y:S01]  /*eb10*/  MUFU.TANH R6, R7 ;  /* 0x0000000700067308 */ /* 0x0002a20000002400 */
[----:B------:R-:W-:Y:S02]  /*eb20*/  FMNMX3.FTZ R10, R10, R197, R196, !PT ;  /* 0x000000c50a0a7276 */ /* 0x000fe400078100c4 */
[----:B------:R-:W-:Y:S02]  /*eb30*/  FMNMX3.FTZ R166, R166, R201, R198, !PT ;  /* 0x000000c9a6a67276 */ /* 0x000fe400078100c6 */
[----:B------:R-:W-:Y:S02]  /*eb40*/  FMNMX3.FTZ R27, R10, R192, R191, !PT ;  /* 0x000000c00a1b7276 */ /* 0x000fe400078100bf */
[----:B------:R-:W-:Y:S01]  /*eb50*/  FMNMX3.FTZ R166, R166, R200, R199, !PT ;  /* 0x000000c8a6a67276 */ /* 0x000fe200078100c7 */
[----:B------:R-:W-:Y:S01]  /*eb60*/  MUFU.TANH R209, R209 ;  /* 0x000000d100d17308 */ /* 0x000fe20000002400 */
[C---:B------:R-:W-:Y:S01]  /*eb70*/  IADD3 R10, PT, PT, R234.reuse, 0x8, RZ ;  /* 0x00000008ea0a7810 */ /* 0x040fe20007ffe0ff */
[----:B------:R-:W3:Y:S01]  /*eb80*/  SHFL.BFLY PT, R11, R27, 0x2, 0x1f ;  /* 0x0c401f001b0b7f89 */ /* 0x000ee200000e0000 */
[----:B------:R-:W-:-:S02]  /*eb90*/  ISETP.GT.AND P1, PT, R234, R170, PT ;  /* 0x000000aaea00720c */ /* 0x000fc40003f24270 */
[----:B------:R-:W-:Y:S02]  /*eba0*/  ISETP.GT.AND P5, PT, R10, R170, PT ;  /* 0x000000aa0a00720c */ /* 0x000fe40003fa4270 */
[----:B------:R-:W-:Y:S02]  /*ebb0*/  FSEL R12, R12, -INF , !P1 ;  /* 0xff8000000c0c7808 */ /* 0x000fe40004800000 */
[C---:B------:R-:W-:Y:S01]  /*ebc0*/  ISETP.GE.AND P6, PT, R170.reuse, R233, PT ;  /* 0x000000e9aa00720c */ /* 0x040fe20003fc6270 */
[----:B-1----:R-:W1:Y:S01]  /*ebd0*/  SHFL.BFLY PT, R7, R166, 0x2, 0x1f ;  /* 0x0c401f00a6077f89 */ /* 0x002e6200000e0000 */
[----:B------:R-:W-:Y:S02]  /*ebe0*/  ISETP.GE.AND P3, PT, R170, R232, PT ;  /* 0x000000e8aa00720c */ /* 0x000fe40003f66270 */
[C---:B------:R-:W-:Y:S02]  /*ebf0*/  ISETP.GT.AND P4, PT, R10.reuse, R169, PT ;  /* 0x000000a90a00720c */ /* 0x040fe40003f84270 */
[----:B------:R-:W-:-:S02]  /*ec00*/  ISETP.GT.AND P1, PT, R10, R28, PT ;  /* 0x0000001c0a00720c */ /* 0x000fc40003f24270 */
[----:B------:R-:W-:Y:S02]  /*ec10*/  FSEL R181, R181, -INF , !P5 ;  /* 0xff800000b5b57808 */ /* 0x000fe40006800000 */
[----:B------:R-:W-:Y:S01]  /*ec20*/  FSEL R203, R12, -INF , !P6 ;  /* 0xff8000000ccb7808 */ /* 0x000fe20007000000 */
[----:B------:R-:W-:Y:S01]  /*ec30*/  FMUL.FTZ R12, R164, UR4 ;  /* 0x00000004a40c7c20 */ /* 0x000fe20008410000 */
[----:B------:R-:W-:Y:S02]  /*ec40*/  FSEL R207, R181, -INF , !P3 ;  /* 0xff800000b5cf7808 */ /* 0x000fe40005800000 */
[----:B----4-:R-:W-:Y:S02]  /*ec50*/  FSEL R182, R182, -INF , !P4 ;  /* 0xff800000b6b67808 */ /* 0x010fe40006000000 */
[----:B--2---:R-:W-:Y:S01]  /*ec60*/  FSEL R6, R6, -INF , !P1 ;  /* 0xff80000006067808 */ /* 0x004fe20004800000 */
[----:B------:R-:W2:Y:S01]  /*ec70*/  MUFU.TANH R12, R12 ;  /* 0x0000000c000c7308 */ /* 0x000ea20000002400 */
[----:B---3--:R-:W-:Y:S01]  /*ec80*/  FMNMX.FTZ R165, R27, R11, !PT ;  /* 0x0000000b1ba57209 */ /* 0x008fe20007810000 */
[----:B------:R-:W-:Y:S01]  /*ec90*/  FMUL.FTZ R11, R32, UR4 ;  /* 0x00000004200b7c20 */ /* 0x000fe20008410000 */
[----:B------:R-:W-:-:S02]  /*eca0*/  ISETP.GT.AND P5, PT, R10, R18, PT ;  /* 0x000000120a00720c */ /* 0x000fc40003fa4270 */
[C---:B------:R-:W-:Y:S02]  /*ecb0*/  ISETP.GT.AND P6, PT, R10.reuse, R17, PT ;  /* 0x000000110a00720c */ /* 0x040fe40003fc4270 */
[----:B------:R-:W-:Y:S01]  /*ecc0*/  ISETP.GT.AND P3, PT, R10, R16, PT ;  /* 0x000000100a00720c */ /* 0x000fe20003f64270 */
[----:B------:R-:W3:Y:S01]  /*ecd0*/  MUFU.TANH R11, R11 ;  /* 0x0000000b000b7308 */ /* 0x000ee20000002400 */
[----:B-1----:R-:W-:Y:S02]  /*ece0*/  FMNMX.FTZ R166, R166, R7, !PT ;  /* 0x00000007a6a67209 */ /* 0x002fe40007810000 */
[C---:B------:R-:W-:Y:S02]  /*ecf0*/  ISETP.GT.AND P4, PT, R10.reuse, R14, PT ;  /* 0x0000000e0a00720c */ /* 0x040fe40003f84270 */
[----:B------:R-:W-:Y:S01]  /*ed00*/  ISETP.GT.AND P1, PT, R10, R13, PT ;  /* 0x0000000d0a00720c */ /* 0x000fe20003f24270 */
[----:B------:R-:W1:Y:S01]  /*ed10*/  SHFL.BFLY PT, R7, R166, 0x1, 0x1f ;  /* 0x0c201f00a6077f89 */ /* 0x000e6200000e0000 */
[----:B------:R-:W-:-:S02]  /*ed20*/  FSEL R187, R187, -INF , !P3 ;  /* 0xff800000bbbb7808 */ /* 0x000fc40005800000 */
[----:B------:R-:W-:Y:S01]  /*ed30*/  ISETP.GE.AND P3, PT, R169, R232, PT ;  /* 0x000000e8a900720c */ /* 0x000fe20003f66270 */
[----:B------:R-:W4:Y:S01]  /*ed40*/  SHFL.BFLY PT, R10, R165, 0x1, 0x1f ;  /* 0x0c201f00a50a7f89 */ /* 0x000f2200000e0000 */
        /* <DEDUP_REMOVED lines=8> */
[-C--:B------:R-:W-:Y:S02]  /*edd0*/  ISETP.GE.AND P6, PT, R169, R233.reuse, PT ;  /* 0x000000e9a900720c */ /* 0x080fe40003fc6270 */
[----:B------:R-:W-:Y:S02]  /*ede0*/  ISETP.GE.AND P1, PT, R28, R233, PT ;  /* 0x000000e91c00720c */ /* 0x000fe40003f26270 */
[----:B-1----:R-:W-:-:S02]  /*edf0*/  FMNMX.FTZ R166, R166, R7, !PT ;  /* 0x00000007a6a67209 */ /* 0x002fc40007810000 */
[----:B------:R-:W-:Y:S02]  /*ee00*/  FSEL R0, R0, -INF , !P5 ;  /* 0xff80000000007808 */ /* 0x000fe40006800000 */
[----:B----4-:R-:W-:Y:S01]  /*ee10*/  FMNMX.FTZ R165, R165, R10, !PT ;  /* 0x0000000aa5a57209 */ /* 0x010fe20007810000 */
[----:B------:R-:W-:Y:S01]  /*ee20*/  FMUL.FTZ R202, R166, UR6 ;  /* 0x00000006a6ca7c20 */ /* 0x000fe20008410000 */
[----:B--2---:R-:W-:Y:S01]  /*ee30*/  FSEL R12, R12, -INF , !P4 ;  /* 0xff8000000c0c7808 */ /* 0x004fe20006000000 */
[----:B------:R1:W2:Y:S01]  /*ee40*/  MUFU.TANH R10, R33 ;  /* 0x00000021000a7308 */ /* 0x0002a20000002400 */
[----:B------:R-:W-:Y:S01]  /*ee50*/  FSEL R209, R209, -INF , !P3 ;  /* 0xff800000d1d17808 */ /* 0x000fe20005800000 */
[C---:B------:R-:W-:Y:S01]  /*ee60*/  FMUL.FTZ R195, R165.reuse, UR6 ;  /* 0x00000006a5c37c20 */ /* 0x040fe20008410000 */
[----:B------:R-:W-:Y:S02]  /*ee70*/  FSETP.NEU.FTZ.AND P3, PT, R165, -INF , PT ;  /* 0xff800000a500780b */ /* 0x000fe40003f7d000 */
[----:B------:R-:W-:-:S02]  /*ee80*/  FSETP.NEU.FTZ.AND P4, PT, R166, -INF , PT ;  /* 0xff800000a600780b */ /* 0x000fc40003f9d000 */
[----:B------:R-:W-:Y:S02]  /*ee90*/  FSEL R205, R0, -INF , !P6 ;  /* 0xff80000000cd7808 */ /* 0x000fe40007000000 */
[----:B------:R-:W-:Y:S02]  /*eea0*/  FSEL R204, R12, -INF , !P1 ;  /* 0xff8000000ccc7808 */ /* 0x000fe40004800000 */
[C---:B------:R-:W-:Y:S02]  /*eeb0*/  ISETP.GE.AND P6, PT, R18.reuse, R233, PT ;  /* 0x000000e91200720c */ /* 0x040fe40003fc6270 */
[-C--:B------:R-:W-:Y:S02]  /*eec0*/  ISETP.GE.AND P1, PT, R18, R232.reuse, PT ;  /* 0x000000e81200720c */ /* 0x080fe40003f26270 */
[----:B------:R-:W-:Y:S02]  /*eed0*/  FSEL R195, R195, RZ, P3 ;  /* 0x000000ffc3c37208 */ /* 0x000fe40001800000 */
[----:B------:R-:W-:Y:S01]  /*eee0*/  FSEL R18, R166, RZ, P4 ;  /* 0x000000ffa6127208 */ /* 0x000fe20002000000 */
[----:B-1----:R-:W-:Y:S01]  /*eef0*/  LDSM.16.MT88.4 R32, [R215+0xa000] ;  /* 0x00a00000d720783b */ /* 0x002fe20000004200 */
[----:B------:R-:W-:Y:S01]  /*ef00*/  ISETP.GE.AND P5, PT, R28, R232, PT ;  /* 0x000000e81c00720c */ /* 0x000fe20003fa6270 */
[--C-:B------:R-:W-:Y:S01]  /*ef10*/  FFMA.FTZ R0, R15, UR6, -R195.reuse ;  /* 0x000000060f007c23 */ /* 0x100fe200080108c3 */
[--C-:B------:R-:W-:Y:S01]  /*ef20*/  FFMA.FTZ R170, R8, UR6, -R195.reuse ;  /* 0x0000000608aa7c23 */ /* 0x100fe200080108c3 */
[----:B------:R-:W-:Y:S01]  /*ef30*/  FADD.FTZ R15, R245, -R18 ;  /* 0x80000012f50f7221 */ /* 0x000fe20000010000 */
[----:B------:R-:W-:Y:S01]  /*ef40*/  FSEL R245, R9, -INF , !P1 ;  /* 0xff80000009f57808 */ /* 0x000fe20004800000 */
[----:B------:R-:W-:Y:S01]  /*ef50*/  FMUL.FTZ R9, R20, UR4 ;  /* 0x0000000414097c20 */ /* 0x000fe20008410000 */
[----:B------:R-:W-:Y:S01]  /*ef60*/  FMUL.FTZ R8, R21, UR4 ;  /* 0x0000000415087c20 */ /* 0x000fe20008410000 */
[----:B------:R-:W-:Y:S01]  /*ef70*/  FSEL R206, R6, -INF , !P5 ;  /* 0xff80000006ce7808 */ /* 0x000fe20006800000 */
[----:B------:R-:W-:Y:S01]  /*ef80*/  FMUL.FTZ R15, R15, UR6 ;  /* 0x000000060f0f7c20 */ /* 0x000fe20008410000 */
[----:B------:R-:W-:Y:S01]  /*ef90*/  FSEL R209, R209, -INF , !P6 ;  /* 0xff800000d1d17808 */ /* 0x000fe20007000000 */
[--C-:B------:R-:W-:Y:S01]  /*efa0*/  FFMA.FTZ R171, R19, UR6, -R195.reuse ;  /* 0x0000000613ab7c23 */ /* 0x100fe200080108c3 */
[----:B------:R-:W1:Y:S01]  /*efb0*/  MUFU.TANH R9, R9 ;  /* 0x0000000900097308 */ /* 0x000e620000002400 */
[C---:B------:R-:W-:Y:S01]  /*efc0*/  ISETP.GT.AND P5, PT, R234.reuse, R17, PT ;  /* 0x00000011ea00720c */ /* 0x040fe20003fa4270 */
[----:B------:R-:W-:Y:S01]  /*efd0*/  FFMA.FTZ R181, R25, UR6, -R195 ;  /* 0x0000000619b57c23 */ /* 0x000fe200080108c3 */
[----:B------:R-:W-:-:S02]  /*efe0*/  ISETP.GT.AND P6, PT, R234, R16, PT ;  /* 0x00000010ea00720c */ /* 0x000fc40003fc4270 */
[----:B------:R-:W-:Y:S02]  /*eff0*/  FSEL R202, R202, RZ, P4 ;  /* 0x000000ffcaca7208 */ /* 0x000fe40002000000 */
[-C--:B------:R-:W-:Y:S01]  /*f000*/  ISETP.GE.AND P4, PT, R17, R233.reuse, PT ;  /* 0x000000e91100720c */ /* 0x080fe20003f86270 */
[----:B------:R-:W4:Y:S01]  /*f010*/  MUFU.TANH R8, R8 ;  /* 0x0000000800087308 */ /* 0x000f220000002400 */
[----:B------:R-:W-:Y:S01]  /*f020*/  ISETP.GE.AND P1, PT, R16, R233, PT ;  /* 0x000000e91000720c */ /* 0x000fe20003f26270 */
[--C-:B------:R-:W-:Y:S01]  /*f030*/  FFMA.FTZ R164, R30, UR6, -R202.reuse ;  /* 0x000000061ea47c23 */ /* 0x100fe200080108ca */
[----:B---3--:R-:W-:Y:S01]  /*f040*/  FSEL R11, R11, -INF , !P5 ;  /* 0xff8000000b0b7808 */ /* 0x008fe20006800000 */
[--C-:B------:R-:W-:Y:S01]  /*f050*/  FFMA.FTZ R7, R29, UR6, -R202.reuse ;  /* 0x000000061d077c23 */ /* 0x100fe200080108ca */
[----:B--2---:R-:W-:Y:S01]  /*f060*/  FSEL R10, R10, -INF , !P6 ;  /* 0xff8000000a0a7808 */ /* 0x004fe20007000000 */
[----:B------:R-:W-:Y:S01]  /*f070*/  LDSM.16.MT88.4 R28, [R215+0xb000] ;  /* 0x00b00000d71c783b */ /* 0x000fe20000004200 */
[----:B------:R-:W-:Y:S01]  /*f080*/  FSEL R12, R165, RZ, P3 ;  /* 0x000000ffa50c7208 */ /* 0x000fe20001800000 */
[----:B------:R-:W2:Y:S01]  /*f090*/  MUFU.EX2 R182, R15 ;  /* 0x0000000f00b67308 */ /* 0x000ea20000000800 */
[-C--:B------:R-:W-:Y:S01]  /*f0a0*/  ISETP.GE.AND P3, PT, R17, R232.reuse, PT ;  /* 0x000000e81100720c */ /* 0x080fe20003f66270 */
[----:B------:R-:W-:Y:S01]  /*f0b0*/  FFMA.FTZ R169, R24, UR6, -R202 ;  /* 0x0000000618a97c23 */ /* 0x000fe200080108ca */
[----:B------:R-:W-:Y:S01]  /*f0c0*/  ISETP.GE.AND P5, PT, R16, R232, PT ;  /* 0x000000e81000720c */ /* 0x000fe20003fa6270 */
[----:B------:R-:W-:Y:S01]  /*f0d0*/  FADD.FTZ R12, R244, -R12 ;  /* 0x8000000cf40c7221 */ /* 0x000fe20000010000 */
[----:B------:R-:W-:Y:S01]  /*f0e0*/  FSEL R186, R11, -INF , !P4 ;  /* 0xff8000000bba7808 */ /* 0x000fe20006000000 */
[----:B------:R-:W-:Y:S01]  /*f0f0*/  LDSM.16.MT88.4 R16, [R214] ;  /* 0x00000000d610783b */ /* 0x000fe20000004200 */
[----:B------:R-:W-:Y:S01]  /*f100*/  FSEL R185, R10, -INF , !P1 ;  /* 0xff8000000ab97808 */ /* 0x000fe20004800000 */
[----:B------:R-:W-:Y:S01]  /*f110*/  FMUL.FTZ R12, R12, UR6 ;  /* 0x000000060c0c7c20 */ /* 0x000fe20008410000 */
[----:B------:R-:W-:Y:S01]  /*f120*/  ISETP.GT.AND P4, PT, R234, R14, PT ;  /* 0x0000000eea00720c */ /* 0x000fe20003f84270 */
[----:B------:R-:W-:Y:S01]  /*f130*/  FFMA.FTZ R6, R26, UR6, -R202 ;  /* 0x000000061a067c23 */ /* 0x000fe200080108ca */
[----:B------:R-:W-:Y:S01]  /*f140*/  ISETP.GT.AND P1, PT, R234, R13, PT ;  /* 0x0000000dea00720c */ /* 0x000fe20003f24270 */
[----:B------:R-:W3:Y:S01]  /*f150*/  MUFU.EX2 R183, R12 ;  /* 0x0000000c00b77308 */ /* 0x000ee20000000800 */
[----:B------:R-:W-:Y:S01]  /*f160*/  FMNMX3.FTZ R168, R242, R203, R205, !PT ;  /* 0x000000cbf2a87276 */ /* 0x000fe200078100cd */
[-C--:B--2---:R-:W-:Y:S01]  /*f170*/  FMUL.FTZ R156, R156, R182.reuse ;  /* 0x000000b69c9c7220 */ /* 0x084fe20000410000 */
[----:B------:R-:W-:Y:S01]  /*f180*/  FSEL R184, R184, -INF , !P3 ;  /* 0xff800000b8b87808 */ /* 0x000fe20005800000 */
[----:B------:R-:W-:Y:S01]  /*f190*/  MUFU.EX2 R169, R169 ;  /* 0x000000a900a97308 */ /* 0x000fe20000000800 */
[----:B------:R-:W-:Y:S01]  /*f1a0*/  FSEL R187, R187, -INF , !P5 ;  /* 0xff800000bbbb7808 */ /* 0x000fe20006800000 */
[-C--:B------:R-:W-:Y:S01]  /*f1b0*/  FMUL.FTZ R157, R157, R182.reuse ;  /* 0x000000b69d9d7220 */ /* 0x080fe20000410000 */
[-C--:B------:R-:W-:Y:S01]  /*f1c0*/  ISETP.GE.AND P3, PT, R14, R233.reuse, PT ;  /* 0x000000e90e00720c */ /* 0x080fe20003f66270 */
[----:B------:R-:W2:Y:S01]  /*f1d0*/  MUFU.EX2 R164, R164 ;  /* 0x000000a400a47308 */ /* 0x000ea20000000800 */
[----:B------:R-:W-:Y:S01]  /*f1e0*/  ISETP.GE.AND P5, PT, R13, R233, PT ;  /* 0x000000e90d00720c */ /* 0x000fe20003fa6270 */
[----:B------:R-:W-:Y:S01]  /*f1f0*/  FMUL.FTZ R152, R152, R182 ;  /* 0x000000b698987220 */ /* 0x000fe20000410000 */
[----:B-1----:R-:W-:Y:S01]  /*f200*/  FSEL R9, R9, -INF , !P4 ;  /* 0xff80000009097808 */ /* 0x002fe20006000000 */
[----:B------:R-:W-:Y:S01]  /*f210*/  MUFU.EX2 R7, R7 ;  /* 0x0000000700077308 */ /* 0x000fe20000000800 */
[----:B----4-:R-:W-:Y:S01]  /*f220*/  FSEL R8, R8, -INF , !P1 ;  /* 0xff80000008087808 */ /* 0x010fe20004800000 */
[-C--:B---3--:R-:W-:Y:S01]  /*f230*/  FMUL.FTZ R158, R158, R183.reuse ;  /* 0x000000b79e9e7220 */ /* 0x088fe20000410000 */
[----:B------:R-:W-:Y:S01]  /*f240*/  FMNMX3.FTZ R168, R168, R204, R209, !PT ;  /* 0x000000cca8a87276 */ /* 0x000fe200078100d1 */
[----:B------:R-:W-:Y:S01]  /*f250*/  MUFU.EX2 R6, R6 ;  /* 0x0000000600067308 */ /* 0x000fe20000000800 */
[----:B------:R-:W-:Y:S01]  /*f260*/  FSEL R189, R9, -INF , !P3 ;  /* 0xff80000009bd7808 */ /* 0x000fe20005800000 */
[----:B------:R-:W-:Y:S01]  /*f270*/  FMUL.FTZ R159, R159, R183 ;  /* 0x000000b79f9f7220 */ /* 0x000fe20000410000 */
[----:B------:R-:W-:Y:S01]  /*f280*/  FSEL R193, R8, -INF , !P5 ;  /* 0xff80000008c17808 */ /* 0x000fe20006800000 */
[----:B------:R-:W-:Y:S01]  /*f290*/  MUFU.EX2 R0, R0 ;  /* 0x0000000000007308 */ /* 0x000fe20000000800 */
[----:B------:R-:W-:Y:S01]  /*f2a0*/  FMNMX3.FTZ R168, R168, R186, R185, !PT ;  /* 0x000000baa8a87276 */ /* 0x000fe200078100b9 */
[----:B------:R-:W-:Y:S01]  /*f2b0*/  LDSM.16.MT88.4 R8, [R214+0x1000] ;  /* 0x00100000d608783b */ /* 0x000fe20000004200 */
[----:B------:R-:W-:Y:S01]  /*f2c0*/  FMNMX3.FTZ R167, R212, R207, R208, !PT ;  /* 0x000000cfd4a77276 */ /* 0x000fe200078100d0 */
[----:B------:R-:W1:Y:S01]  /*f2d0*/  MUFU.EX2 R181, R181 ;  /* 0x000000b500b57308 */ /* 0x000e620000000800 */
[----:B------:R-:W-:Y:S01]  /*f2e0*/  FMNMX3.FTZ R168, R168, R189, R193, !PT ;  /* 0x000000bda8a87276 */ /* 0x000fe200078100c1 */
[----:B------:R-:W-:Y:S01]  /*f2f0*/  FMUL.FTZ R153, R153, R182 ;  /* 0x000000b699997220 */ /* 0x000fe20000410000 */
[-C--:B------:R-:W-:Y:S01]  /*f300*/  ISETP.GE.AND P6, PT, R14, R232.reuse, PT ;  /* 0x000000e80e00720c */ /* 0x080fe20003fc6270 */
[----:B------:R-:W-:Y:S01]  /*f310*/  MUFU.EX2 R171, R171 ;  /* 0x000000ab00ab7308 */ /* 0x000fe20000000800 */
[----:B------:R-:W-:Y:S01]  /*f320*/  ISETP.GE.AND P4, PT, R13, R232, PT ;  /* 0x000000e80d00720c */ /* 0x000fe20003f86270 */
[----:B------:R-:W3:Y:S01]  /*f330*/  SHFL.BFLY PT, R211, R168, 0x2, 0x1f ;  /* 0x0c401f00a8d37f89 */ /* 0x000ee200000e0000 */
[----:B------:R-:W-:Y:S01]  /*f340*/  FMNMX3.FTZ R167, R167, R206, R245, !PT ;  /* 0x000000cea7a77276 */ /* 0x000fe200078100f5 */
[----:B------:R-:W4:Y:S01]  /*f350*/  MUFU.EX2 R170, R170 ;  /* 0x000000aa00aa7308 */ /* 0x000f220000000800 */
[----:B------:R-:W-:Y:S01]  /*f360*/  FSEL R190, R190, -INF , !P6 ;  /* 0xff800000bebe7808 */ /* 0x000fe20007000000 */
[----:B------:R-:W-:Y:S01]  /*f370*/  LDSM.16.MT88.4 R12, [R216+0xb000] ;  /* 0x00b00000d80c783b */ /* 0x000fe20000004200 */
[----:B------:R-:W-:Y:S01]  /*f380*/  FSEL R194, R194, -INF , !P4 ;  /* 0xff800000c2c27808 */ /* 0x000fe20006000000 */
[-C--:B------:R-:W-:Y:S01]  /*f390*/  FMUL.FTZ R154, R154, R183.reuse ;  /* 0x000000b79a9a7220 */ /* 0x080fe20000410000 */
[----:B------:R-:W-:Y:S01]  /*f3a0*/  FMNMX3.FTZ R167, R167, R184, R187, !PT ;  /* 0x000000b8a7a77276 */ /* 0x000fe200078100bb */
[-C--:B------:R-:W-:Y:S01]  /*f3b0*/  FMUL.FTZ R155, R155, R183.reuse ;  /* 0x000000b79b9b7220 */ /* 0x080fe20000410000 */
[----:B------:R-:W-:Y:S01]  /*f3c0*/  IADD3 R188, PT, PT, R216, 0xa040, RZ ;  /* 0x0000a040d8bc7810 */ /* 0x000fe20007ffe0ff */
[----:B------:R-:W-:Y:S01]  /*f3d0*/  FMUL.FTZ R140, R140, R182 ;  /* 0x000000b68c8c7220 */ /* 0x000fe20000410000 */
[----:B------:R-:W-:Y:S01]  /*f3e0*/  FMNMX3.FTZ R167, R167, R190, R194, !PT ;  /* 0x000000bea7a77276 */ /* 0x000fe200078100c2 */
[----:B------:R-:W-:Y:S01]  /*f3f0*/  FMUL.FTZ R141, R141, R182 ;  /* 0x000000b68d8d7220 */ /* 0x000fe20000410000 */
[----:B------:R-:W-:Y:S01]  /*f400*/  @P0 IADD3 R188, PT, PT, R235, -0x40, RZ ;  /* 0xffffffc0ebbc0810 */ /* 0x000fe20007ffe0ff */
[----:B------:R-:W-:Y:S01]  /*f410*/  FMUL.FTZ R142, R142, R183 ;  /* 0x000000b78e8e7220 */ /* 0x000fe20000410000 */
[----:B--2---:R-:W-:Y:S01]  /*f420*/  F2FP.F16.F32.PACK_AB R24, R164, R169 ;  /* 0x000000a9a418723e */ /* 0x004fe200000000ff */
[----:B------:R-:W2:Y:S01]  /*f430*/  SHFL.BFLY PT, R210, R167, 0x2, 0x1f ;  /* 0x0c401f00a7d27f89 */ /* 0x000ea200000e0000 */
[----:B-1----:R-:W-:Y:S01]  /*f440*/  F2FP.F16.F32.PACK_AB R25, R181, R0 ;  /* 0x00000000b519723e */ /* 0x002fe200000000ff */
[----:B------:R-:W-:Y:S01]  /*f450*/  FMUL.FTZ R143, R143, R183 ;  /* 0x000000b78f8f7220 */ /* 0x000fe20000410000 */
[----:B------:R-:W-:Y:S01]  /*f460*/  F2FP.F16.F32.PACK_AB R26, R6, R7 ;  /* 0x00000007061a723e */ /* 0x000fe200000000ff */
[----:B------:R-:W-:Y:S01]  /*f470*/  LDSM.16.MT88.4 R20, [R188] ;  /* 0x00000000bc14783b */ /* 0x000fe20000004200 */
[----:B----4-:R-:W-:Y:S01]  /*f480*/  F2FP.F16.F32.PACK_AB R27, R170, R171 ;  /* 0x000000abaa1b723e */ /* 0x010fe200000000ff */
[-C--:B------:R-:W-:Y:S01]  /*f490*/  FMUL.FTZ R136, R136, R182.reuse ;  /* 0x000000b688887220 */ /* 0x080fe20000410000 */
[-C--:B------:R-:W-:Y:S01]  /*f4a0*/  FMUL.FTZ R137, R137, R182.reuse ;  /* 0x000000b689897220 */ /* 0x080fe20000410000 */
[----:B---3--:R-:W-:Y:S01]  /*f4b0*/  FMNMX.FTZ R168, R168, R211, !PT ;  /* 0x000000d3a8a87209 */ /* 0x008fe20007810000 */
[----:B------:R-:W-:Y:S01]  /*f4c0*/  LDSM.16.MT88.4 R172, [R188+0x1000] ;  /* 0x00100000bcac783b */ /* 0x000fe20000004200 */
[-C--:B------:R-:W-:Y:S01]  /*f4d0*/  FMUL.FTZ R138, R138, R183.reuse ;  /* 0x000000b78a8a7220 */ /* 0x080fe20000410000 */
[-C--:B------:R-:W-:Y:S01]  /*f4e0*/  FMUL.FTZ R139, R139, R183.reuse ;  /* 0x000000b78b8b7220 */ /* 0x080fe20000410000 */
[-C--:B------:R-:W-:Y:S01]  /*f4f0*/  FMUL.FTZ R40, R40, R182.reuse ;  /* 0x000000b628287220 */ /* 0x080fe20000410000 */
[----:B------:R-:W1:Y:S01]  /*f500*/  SHFL.BFLY PT, R211, R168, 0x1, 0x1f ;  /* 0x0c201f00a8d37f89 */ /* 0x000e6200000e0000 */
        /* <DEDUP_REMOVED lines=10> */
[----:B--2---:R-:W-:Y:S01]  /*f5b0*/  FMNMX.FTZ R167, R167, R210, !PT ;  /* 0x000000d2a7a77209 */ /* 0x004fe20007810000 */
[-C--:B------:R-:W-:Y:S01]  /*f5c0*/  FMUL.FTZ R59, R59, R183.reuse ;  /* 0x000000b73b3b7220 */ /* 0x080fe20000410000 */
        /* <DEDUP_REMOVED lines=10> */
[-C--:B------:R-:W-:Y:S01]  /*f670*/  FMUL.FTZ R77, R77, R182.reuse ;  /* 0x000000b64d4d7220 */ /* 0x080fe20000410000 */
[----:B-1----:R-:W-:Y:S01]  /*f680*/  FMNMX.FTZ R168, R168, R211, !PT ;  /* 0x000000d3a8a87209 */ /* 0x002fe20007810000 */
[-C--:B------:R-:W-:Y:S01]  /*f690*/  FMUL.FTZ R88, R88, R182.reuse ;  /* 0x000000b658587220 */ /* 0x080fe20000410000 */
[-C--:B------:R-:W-:Y:S01]  /*f6a0*/  FMUL.FTZ R89, R89, R182.reuse ;  /* 0x000000b659597220 */ /* 0x080fe20000410000 */
[-C--:B------:R-:W-:Y:S01]  /*f6b0*/  FMUL.FTZ R92, R92, R182.reuse ;  /* 0x000000b65c5c7220 */ /* 0x080fe20000410000 */
[C---:B------:R-:W-:Y:S01]  /*f6c0*/  FSETP.NEU.FTZ.AND P1, PT, R168.reuse, -INF , PT ;  /* 0xff800000a800780b */ /* 0x040fe20003f3d000 */
[----:B------:R-:W-:Y:S01]  /*f6d0*/  FMUL.FTZ R244, R168, UR6 ;  /* 0x00000006a8f47c20 */ /* 0x000fe20008410000 */
        /* <DEDUP_REMOVED lines=23> */
[----:B------:R-:W-:Y:S01]  /*f850*/  FSEL R244, R244, RZ, P1 ;  /* 0x000000fff4f47208 */ /* 0x000fe20000800000 */
[C---:B------:R-:W-:Y:S01]  /*f860*/  HMMA.16816.F32 R156, R24.reuse, R176, R156 ;  /* 0x000000b0189c723c */ /* 0x040fe2000000189c */
[----:B--2---:R-:W-:Y:S01]  /*f870*/  FMNMX.FTZ R167, R167, R210, !PT ;  /* 0x000000d2a7a77209 */ /* 0x004fe20007810000 */
[----:B------:R-:W-:Y:S01]  /*f880*/  FFMA.FTZ R201, R201, UR6, -R202 ;  /* 0x00000006c9c97c23 */ /* 0x000fe200080108ca */
[----:B------:R-:W-:Y:S01]  /*f890*/  FFMA.FTZ R169, R237, R182, R169 ;  /* 0x000000b6eda97223 */ /* 0x000fe200000100a9 */
[--C-:B------:R-:W-:Y:S01]  /*f8a0*/  FFMA.FTZ R203, R203, UR6, -R244.reuse ;  /* 0x00000006cbcb7c23 */ /* 0x100fe200080108f4 */
[--C-:B------:R-:W-:Y:S01]  /*f8b0*/  FFMA.FTZ R210, R209, UR6, -R244.reuse ;  /* 0x00000006d1d27c23 */ /* 0x100fe200080108f4 */
[----:B------:R-:W-:Y:S01]  /*f8c0*/  FMUL.FTZ R213, R167, UR6 ;  /* 0x00000006a7d57c20 */ /* 0x000fe20008410000 */
[--C-:B------:R-:W-:Y:S01]  /*f8d0*/  FFMA.FTZ R186, R186, UR6, -R244.reuse ;  /* 0x00000006baba7c23 */ /* 0x100fe200080108f4 */
[----:B------:R-:W-:Y:S01]  /*f8e0*/  HMMA.16816.F32 R152, R24, R178, R152 ;  /* 0x000000b21898723c */ /* 0x000fe20000001898 */
[----:B------:R-:W-:Y:S01]  /*f8f0*/  FFMA.FTZ R193, R193, UR6, -R244 ;  /* 0x00000006c1c17c23 */ /* 0x000fe200080108f4 */
[----:B------:R-:W-:Y:S01]  /*f900*/  FFMA.FTZ R0, R236, R183, R0 ;  /* 0x000000b7ec007223 */ /* 0x000fe20000010000 */
[----:B------:R-:W-:Y:S01]  /*f910*/  MUFU.EX2 R210, R210 ;  /* 0x000000d200d27308 */ /* 0x000fe20000000800 */
[----:B------:R-:W-:-:S02]  /*f920*/  FADD.FTZ R169, R164, R169 ;  /* 0x000000a9a4a97221 */ /* 0x000fc40000010000 */
[----:B------:R-:W-:Y:S02]  /*f930*/  FADD.FTZ R0, R181, R0 ;  /* 0x00000000b5007221 */ /* 0x000fe40000010000 */
[----:B------:R-:W-:Y:S01]  /*f940*/  HMMA.16816.F32 R140, R24, R32, R140 ;  /* 0x00000020188c723c */ /* 0x000fe2000000188c */
[----:B------:R-:W-:Y:S01]  /*f950*/  FADD.FTZ R169, R7, R169 ;  /* 0x000000a907a97221 */ /* 0x000fe20000010000 */
[----:B------:R-:W-:-:S03]  /*f960*/  FADD.FTZ R0, R171, R0 ;  /* 0x00000000ab007221 */ /* 0x000fc60000010000 */
[----:B------:R-:W-:Y:S01]  /*f970*/  FADD.FTZ R169, R6, R169 ;  /* 0x000000a906a97221 */ /* 0x000fe20000010000 */
        /* <DEDUP_REMOVED lines=15> */
[----:B------:R-:W-:Y:S01]  /*fa70*/  FFMA.FTZ R25, R205, UR6, -R244 ;  /* 0x00000006cd197c23 */ /* 0x000fe200080108f4 */
[----:B------:R-:W-:Y:S01]  /*fa80*/  FSETP.NEU.FTZ.AND P1, PT, R167, -INF , PT ;  /* 0xff800000a700780b */ /* 0x000fe20003f3d000 */
[----:B------:R1:W-:Y:S02]  /*fa90*/  MUFU.EX2 R205, R203 ;  /* 0x000000cb00cd7308 */ /* 0x0003e40000000800 */
[----:B------:R-:W-:Y:S01]  /*faa0*/  FADD.FTZ R24, R242, -R24 ;  /* 0x80000018f2187221 */ /* 0x000fe20000010000 */
[----:B------:R-:W-:-:S02]  /*fab0*/  FSEL R213, R213, RZ, P1 ;  /* 0x000000ffd5d57208 */ /* 0x000fc40000800000 */
[----:B------:R-:W-:Y:S01]  /*fac0*/  @P2 IADD3 R242, PT, PT, R180, -0x6, RZ ;  /* 0xfffffffab4f22810 */ /* 0x000fe20007ffe0ff */
[----:B------:R-:W-:Y:S02]  /*fad0*/  FMUL.FTZ R24, R24, UR6 ;  /* 0x0000000618187c20 */ /* 0x000fe40008410000 */
[--C-:B------:R-:W-:Y:S01]  /*fae0*/  FFMA.FTZ R209, R207, UR6, -R213.reuse ;  /* 0x00000006cfd17c23 */ /* 0x100fe200080108d5 */
[--C-:B------:R-:W-:Y:S01]  /*faf0*/  FFMA.FTZ R207, R206, UR6, -R213.reuse ;  /* 0x00000006cecf7c23 */ /* 0x100fe200080108d5 */
[--C-:B------:R-:W-:Y:S01]  /*fb00*/  FFMA.FTZ R208, R208, UR6, -R213.reuse ;  /* 0x00000006d0d07c23 */ /* 0x100fe200080108d5 */
[----:B------:R-:W-:Y:S01]  /*fb10*/  FFMA.FTZ R206, R245, UR6, -R213 ;  /* 0x00000006f5ce7c23 */ /* 0x000fe200080108d5 */
[----:B-1----:R-:W-:Y:S02]  /*fb20*/  FFMA.FTZ R203, R204, UR6, -R244 ;  /* 0x00000006cccb7c23 */ /* 0x002fe400080108f4 */
[----:B------:R-:W-:Y:S04]  /*fb30*/  MUFU.EX2 R209, R209 ;  /* 0x000000d100d17308 */ /* 0x000fe80000000800 */
[----:B------:R1:W-:Y:S04]  /*fb40*/  MUFU.EX2 R204, R25 ;  /* 0x0000001900cc7308 */ /* 0x0003e80000000800 */
[----:B------:R-:W2:Y:S04]  /*fb50*/  MUFU.EX2 R203, R203 ;  /* 0x000000cb00cb7308 */ /* 0x000ea80000000800 */
[----:B------:R-:W-:Y:S04]  /*fb60*/  MUFU.EX2 R208, R208 ;  /* 0x000000d000d07308 */ /* 0x000fe80000000800 */
[----:B------:R-:W-:Y:S01]  /*fb70*/  MUFU.EX2 R207, R207 ;  /* 0x000000cf00cf7308 */ /* 0x000fe20000000800 */
[----:B-1----:R-:W-:-:S03]  /*fb80*/  FSEL R25, R167, RZ, P1 ;  /* 0x000000ffa7197208 */ /* 0x002fc60000800000 */
[----:B------:R-:W1:Y:S01]  /*fb90*/  MUFU.EX2 R206, R206 ;  /* 0x000000ce00ce7308 */ /* 0x000e620000000800 */
[----:B--2---:R-:W-:Y:S01]  /*fba0*/  F2FP.F16.F32.PACK_AB R26, R210, R203 ;  /* 0x000000cbd21a723e */ /* 0x004fe200000000ff */
[----:B------:R-:W-:Y:S02]  /*fbb0*/  FADD.FTZ R25, R212, -R25 ;  /* 0x80000019d4197221 */ /* 0x000fe40000010000 */
[----:B------:R2:W3:Y:S02]  /*fbc0*/  MUFU.EX2 R212, R24 ;  /* 0x0000001800d47308 */ /* 0x0004e40000000800 */
[----:B------:R-:W-:-:S04]  /*fbd0*/  FMUL.FTZ R25, R25, UR6 ;  /* 0x0000000619197c20 */ /* 0x000fc80008410000 */
[----:B------:R4:W5:Y:S01]  /*fbe0*/  MUFU.EX2 R211, R25 ;  /* 0x0000001900d37308 */ /* 0x0009620000000800 */
[----:B-1----:R-:W-:Y:S02]  /*fbf0*/  F2FP.F16.F32.PACK_AB R27, R206, R207 ;  /* 0x000000cfce1b723e */ /* 0x002fe400000000ff */
[----:B--2---:R-:W-:Y:S01]  /*fc00*/  F2FP.F16.F32.PACK_AB R24, R204, R205 ;  /* 0x000000cdcc18723e */ /* 0x004fe200000000ff */
[-C--:B---3--:R-:W-:Y:S01]  /*fc10*/  FMUL.FTZ R68, R68, R212.reuse ;  /* 0x000000d444447220 */ /* 0x088fe20000410000 */
[-C--:B------:R-:W-:Y:S01]  /*fc20*/  FMUL.FTZ R69, R69, R212.reuse ;  /* 0x000000d445457220 */ /* 0x080fe20000410000 */
[-C--:B------:R-:W-:Y:S01]  /*fc30*/  FMUL.FTZ R84, R84, R212.reuse ;  /* 0x000000d454547220 */ /* 0x080fe20000410000 */
[-C--:B------:R-:W-:Y:S01]  /*fc40*/  FMUL.FTZ R85, R85, R212.reuse ;  /* 0x000000d455557220 */ /* 0x080fe20000410000 */
[-C--:B------:R-:W-:Y:S01]  /*fc50*/  FMUL.FTZ R160, R160, R212.reuse ;  /* 0x000000d4a0a07220 */ /* 0x080fe20000410000 */
[----:B----4-:R-:W-:Y:S01]  /*fc60*/  F2FP.F16.F32.PACK_AB R25, R208, R209 ;  /* 0x000000d1d019723e */ /* 0x010fe200000000ff */
[-C--:B-----5:R-:W-:Y:S01]  /*fc70*/  FMUL.FTZ R70, R70, R211.reuse ;  /* 0x000000d346467220 */ /* 0x0a0fe20000410000 */
        /* <DEDUP_REMOVED lines=8> */
[--C-:B------:R-:W-:Y:S01]  /*fd00*/  FFMA.FTZ R12, R200, UR6, -R202.reuse ;  /* 0x00000006c80c7c23 */ /* 0x100fe200080108ca */
[--C-:B------:R-:W-:Y:S01]  /*fd10*/  FFMA.FTZ R13, R198, UR6, -R202.reuse ;  /* 0x00000006c60d7c23 */ /* 0x100fe200080108ca */
        /* <DEDUP_REMOVED lines=53> */
[----:B------:R1:W-:Y:S01]  /*10070*/  MUFU.EX2 R199, R12 ;  /* 0x0000000c00c77308 */ /* 0x0003e20000000800 */
[--C-:B------:R-:W-:Y:S01]  /*10080*/  FFMA.FTZ R28, R196, UR6, -R195.reuse ;  /* 0x00000006c41c7c23 */ /* 0x100fe200080108c3 */
[----:B------:R-:W-:Y:S01]  /*10090*/  FFMA.FTZ R29, R192, UR6, -R195 ;  /* 0x00000006c01d7c23 */ /* 0x000fe200080108c3 */
[----:B------:R-:W-:Y:S01]  /*100a0*/  FFMA.FTZ R205, R239, R212, R205 ;  /* 0x000000d4efcd7223 */ /* 0x000fe200000100cd */
[----:B------:R-:W-:Y:S01]  /*100b0*/  MUFU.EX2 R200, R13 ;  /* 0x0000000d00c87308 */ /* 0x000fe20000000800 */
[----:B------:R-:W-:-:S02]  /*100c0*/  FFMA.FTZ R209, R238, R211, R209 ;  /* 0x000000d3eed17223 */ /* 0x000fc400000100d1 */
[C---:B------:R-:W-:Y:S01]  /*100d0*/  HMMA.16816.F32 R160, R24.reuse, R176, R160 ;  /* 0x000000b018a0723c */ /* 0x040fe200000018a0 */
[----:B------:R-:W-:Y:S01]  /*100e0*/  MUFU.EX2 R192, R28 ;  /* 0x0000001c00c07308 */ /* 0x000fe20000000800 */
[----:B------:R-:W-:Y:S01]  /*100f0*/  FADD.FTZ R205, R204, R205 ;  /* 0x000000cdcccd7221 */ /* 0x000fe20000010000 */
[----:B------:R-:W-:Y:S02]  /*10100*/  FADD.FTZ R209, R208, R209 ;  /* 0x000000d1d0d17221 */ /* 0x000fe40000010000 */
[----:B------:R2:W3:Y:S01]  /*10110*/  MUFU.EX2 R198, R201 ;  /* 0x000000c900c67308 */ /* 0x0004e20000000800 */
[----:B------:R-:W-:Y:S01]  /*10120*/  FADD.FTZ R205, R203, R205 ;  /* 0x000000cdcbcd7221 */ /* 0x000fe20000010000 */
[--C-:B-1----:R-:W-:Y:S01]  /*10130*/  FFMA.FTZ R12, R197, UR6, -R195.reuse ;  /* 0x00000006c50c7c23 */ /* 0x102fe200080108c3 */
[----:B------:R-:W-:Y:S01]  /*10140*/  FFMA.FTZ R195, R191, UR6, -R195 ;  /* 0x00000006bfc37c23 */ /* 0x000fe200080108c3 */
[----:B------:R-:W-:Y:S01]  /*10150*/  HMMA.16816.F32 R148, R24, R178, R148 ;  /* 0x000000b21894723c */ /* 0x000fe20000001894 */
[----:B------:R-:W-:Y:S01]  /*10160*/  MUFU.EX2 R191, R29 ;  /* 0x0000001d00bf7308 */ /* 0x000fe20000000800 */
[----:B------:R-:W-:Y:S01]  /*10170*/  FADD.FTZ R209, R207, R209 ;  /* 0x000000d1cfd17221 */ /* 0x000fe20000010000 */
[----:B------:R-:W-:-:S02]  /*10180*/  FADD.FTZ R205, R210, R205 ;  /* 0x000000cdd2cd7221 */ /* 0x000fc40000010000 */
[----:B------:R-:W1:Y:S01]  /*10190*/  MUFU.EX2 R196, R12 ;  /* 0x0000000c00c47308 */ /* 0x000e620000000800 */
[----:B------:R-:W-:Y:S02]  /*101a0*/  FADD.FTZ R209, R206, R209 ;  /* 0x000000d1ced17221 */ /* 0x000fe40000010000 */
[C---:B------:R-:W-:Y:S01]  /*101b0*/  HMMA.16816.F32 R144, R24.reuse, R32, R144 ;  /* 0x000000201890723c */ /* 0x040fe20000001890 */
[----:B------:R-:W4:Y:S01]  /*101c0*/  MUFU.EX2 R197, R202 ;  /* 0x000000ca00c57308 */ /* 0x000f220000000800 */
[----:B--2---:R-:W-:Y:S01]  /*101d0*/  FFMA.FTZ R201, R187, UR6, -R213 ;  /* 0x00000006bbc97c23 */ /* 0x004fe200080108d5 */
[----:B---3--:R-:W-:Y:S01]  /*101e0*/  F2FP.F16.F32.PACK_AB R176, R200, R198 ;  /* 0x000000c6c8b0723e */ /* 0x008fe200000000ff */
[----:B------:R-:W-:Y:S01]  /*101f0*/  FADD.FTZ R169, R198, R169 ;  /* 0x000000a9c6a97221 */ /* 0x000fe20000010000 */
[----:B------:R-:W2:Y:S03]  /*10200*/  MUFU.EX2 R195, R195 ;  /* 0x000000c300c37308 */ /* 0x000ea60000000800 */
[----:B------:R-:W-:Y:S01]  /*10210*/  HMMA.16816.F32 R132, R24, R34, R132 ;  /* 0x000000221884723c */ /* 0x000fe20000001884 */
[----:B------:R-:W3:Y:S01]  /*10220*/  LDSM.16.MT88.4 R32, [R215+0xa800] ;  /* 0x00a80000d720783b */ /* 0x000ee20000004200 */
[----:B------:R-:W-:Y:S01]  /*10230*/  FADD.FTZ R169, R200, R169 ;  /* 0x000000a9c8a97221 */ /* 0x000fe20000010000 */
[----:B-1----:R-:W-:Y:S01]  /*10240*/  F2FP.F16.F32.PACK_AB R177, R192, R196 ;  /* 0x000000c4c0b1723e */ /* 0x002fe200000000ff */
[----:B------:R-:W-:-:S02]  /*10250*/  FADD.FTZ R0, R196, R0 ;  /* 0x00000000c4007221 */ /* 0x000fc40000010000 */
[----:B------:R-:W-:Y:S01]  /*10260*/  FADD.FTZ R169, R199, R169 ;  /* 0x000000a9c7a97221 */ /* 0x000fe20000010000 */
[C---:B----4-:R-:W-:Y:S01]  /*10270*/  F2FP.F16.F32.PACK_AB R178, R197.reuse, R199 ;  /* 0x000000c7c5b2723e */ /* 0x050fe200000000ff */
[----:B------:R-:W-:Y:S01]  /*10280*/  HMMA.16816.F32 R36, R24, R20, R36 ;  /* 0x000000141824723c */ /* 0x000fe20000001824 */
[----:B------:R-:W-:Y:S01]  /*10290*/  FADD.FTZ R0, R192, R0 ;  /* 0x00000000c0007221 */ /* 0x000fe20000010000 */
[----:B------:R-:W-:Y:S01]  /*102a0*/  FADD.FTZ R237, R197, R169 ;  /* 0x000000a9c5ed7221 */ /* 0x000fe20000010000 */
[----:B--2---:R-:W-:Y:S02]  /*102b0*/  F2FP.F16.F32.PACK_AB R179, R195, R191 ;  /* 0x000000bfc3b3723e */ /* 0x004fe400000000ff */
[----:B------:R-:W-:-:S03]  /*102c0*/  FADD.FTZ R0, R191, R0 ;  /* 0x00000000bf007221 */ /* 0x000fc60000010000 */
[----:B------:R-:W-:Y:S01]  /*102d0*/  HMMA.16816.F32 R48, R24, R22, R48 ;  /* 0x000000161830723c */ /* 0x000fe20000001830 */
[----:B------:R-:W-:Y:S01]  /*102e0*/  LDSM.16.MT88.4 R20, [R188+0x800] ;  /* 0x00080000bc14783b */ /* 0x000fe20000004200 */
[----:B------:R-:W-:-:S06]  /*102f0*/  FADD.FTZ R236, R195, R0 ;  /* 0x00000000c3ec7221 */ /* 0x000fcc0000010000 */
[C---:B------:R-:W-:Y:S08]  /*10300*/  HMMA.16816.F32 R52, R24.reuse, R16, R52 ;  /* 0x000000101834723c */ /* 0x040ff00000001834 */
[C---:B------:R-:W-:Y:S01]  /*10310*/  HMMA.16816.F32 R64, R24.reuse, R18, R64 ;  /* 0x000000121840723c */ /* 0x040fe20000001840 */
[----:B------:R-:W-:Y:S07]  /*10320*/  LDSM.16.MT88.4 R16, [R214+0x800] ;  /* 0x00080000d610783b */ /* 0x000fee0000004200 */
[C---:B------:R-:W-:Y:S01]  /*10330*/  HMMA.16816.F32 R80, R24.reuse, R14, R80 ;  /* 0x0000000e1850723c */ /* 0x040fe20000001850 */
[----:B------:R-:W-:Y:S07]  /*10340*/  LDSM.16.MT88.4 R12, [R216+0xb800] ;  /* 0x00b80000d80c783b */ /* 0x000fee0000004200 */
[C---:B------:R-:W-:Y:S01]  /*10350*/  HMMA.16816.F32 R96, R24.reuse, R30, R96 ;  /* 0x0000001e1860723c */ /* 0x040fe20000001860 */
[----:B------:R1:W-:Y:S07]  /*10360*/  LDSM.16.MT88.4 R28, [R188+0x1800] ;  /* 0x00180000bc1c783b */ /* 0x0003ee0000004200 */
[C---:B------:R-:W-:Y:S08]  /*10370*/  HMMA.16816.F32 R100, R24.reuse, R172, R100 ;  /* 0x000000ac1864723c */ /* 0x040ff00000001864 */
[C---:B------:R-:W-:Y:S01]  /*10380*/  HMMA.16816.F32 R112, R24.reuse, R174, R112 ;  /* 0x000000ae1870723c */ /* 0x040fe20000001870 */
[----:B------:R-:W2:Y:S07]  /*10390*/  LDSM.16.MT88.4 R172, [R216+0xa800] ;  /* 0x00a80000d8ac783b */ /* 0x000eae0000004200 */
[----:B------:R-:W-:Y:S01]  /*103a0*/  HMMA.16816.F32 R116, R24, R8, R116 ;  /* 0x000000081874723c */ /* 0x000fe20000001874 */
[----:B-1----:R-:W-:-:S02]  /*103b0*/  FFMA.FTZ R188, R185, UR6, -R244 ;  /* 0x00000006b9bc7c23 */ /* 0x002fc400080108f4 */
[----:B------:R1:W4:Y:S04]  /*103c0*/  MUFU.EX2 R185, R186 ;  /* 0x000000ba00b97308 */ /* 0x0003280000000800 */
[----:B------:R-:W5:Y:S01]  /*103d0*/  MUFU.EX2 R188, R188 ;  /* 0x000000bc00bc7308 */ /* 0x000f620000000800 */
[----:B------:R-:W-:Y:S01]  /*103e0*/  HMMA.16816.F32 R128, R24, R10, R128 ;  /* 0x0000000a1880723c */ /* 0x000fe20000001880 */
[----:B------:R-:W2:Y:S04]  /*103f0*/  LDSM.16.MT88.4 R8, [R215+0xb800] ;  /* 0x00b80000d708783b */ /* 0x000ea80000004200 */
[----:B------:R-:W2:Y:S03]  /*10400*/  LDSM.16.MT88.4 R24, [R214+0x1800] ;  /* 0x00180000d618783b */ /* 0x000ea60000004200 */
[C---:B---3--:R-:W-:Y:S01]  /*10410*/  HMMA.16816.F32 R140, R176.reuse, R32, R140 ;  /* 0x00000020b08c723c */ /* 0x048fe2000000188c */
[----:B-1----:R-:W-:Y:S01]  /*10420*/  FFMA.FTZ R186, R189, UR6, -R244 ;  /* 0x00000006bdba7c23 */ /* 0x002fe200080108f4 */
[----:B------:R-:W-:Y:S01]  /*10430*/  FFMA.FTZ R189, R184, UR6, -R213 ;  /* 0x00000006b8bd7c23 */ /* 0x000fe200080108d5 */
[----:B----4-:R-:W-:Y:S01]  /*10440*/  FADD.FTZ R205, R185, R205 ;  /* 0x000000cdb9cd7221 */ /* 0x010fe20000010000 */
[----:B------:R1:W-:Y:S03]  /*10450*/  MUFU.EX2 R184, R193 ;  /* 0x000000c100b87308 */ /* 0x0003e60000000800 */
[----:B-----5:R-:W-:Y:S01]  /*10460*/  FADD.FTZ R205, R188, R205 ;  /* 0x000000cdbccd7221 */ /* 0x020fe20000010000 */
[----:B------:R3:W4:Y:S01]  /*10470*/  MUFU.EX2 R187, R189 ;  /* 0x000000bd00bb7308 */ /* 0x0007220000000800 */
[C---:B------:R-:W-:Y:S03]  /*10480*/  HMMA.16816.F32 R136, R176.reuse, R34, R136 ;  /* 0x00000022b088723c */ /* 0x040fe60000001888 */
[----:B------:R-:W5:Y:S05]  /*10490*/  MUFU.EX2 R186, R186 ;  /* 0x000000ba00ba7308 */ /* 0x000f6a0000000800 */
[C---:B--2---:R-:W-:Y:S01]  /*104a0*/  HMMA.16816.F32 R156, R176.reuse, R172, R156 ;  /* 0x000000acb09c723c */ /* 0x044fe2000000189c */
[--C-:B-1----:R-:W-:Y:S01]  /*104b0*/  FFMA.FTZ R193, R194, UR6, -R213.reuse ;  /* 0x00000006c2c17c23 */ /* 0x102fe200080108d5 */
[----:B---3--:R-:W-:Y:S01]  /*104c0*/  FFMA.FTZ R189, R190, UR6, -R213 ;  /* 0x00000006bebd7c23 */ /* 0x008fe200080108d5 */
[----:B----4-:R-:W-:Y:S01]  /*104d0*/  FADD.FTZ R209, R187, R209 ;  /* 0x000000d1bbd17221 */ /* 0x010fe20000010000 */
[----:B------:R-:W1:Y:S04]  /*104e0*/  MUFU.EX2 R190, R201 ;  /* 0x000000c900be7308 */ /* 0x000e680000000800 */
[C---:B------:R-:W-:Y:S01]  /*104f0*/  HMMA.16816.F32 R152, R176.reuse, R174, R152 ;  /* 0x000000aeb098723c */ /* 0x040fe20000001898 */
[----:B-----5:R-:W-:Y:S01]  /*10500*/  FADD.FTZ R205, R186, R205 ;  /* 0x000000cdbacd7221 */ /* 0x020fe20000010000 */
[----:B------:R-:W2:Y:S03]  /*10510*/  MUFU.EX2 R189, R189 ;  /* 0x000000bd00bd7308 */ /* 0x000ea60000000800 */
[----:B------:R-:W-:Y:S01]  /*10520*/  FADD.FTZ R239, R184, R205 ;  /* 0x000000cdb8ef7221 */ /* 0x000fe20000010000 */
[----:B------:R-:W3:Y:S02]  /*10530*/  MUFU.EX2 R193, R193 ;  /* 0x000000c100c17308 */ /* 0x000ee40000000800 */
[----:B------:R-:W-:Y:S01]  /*10540*/  HMMA.16816.F32 R40, R176, R20, R40 ;  /* 0x00000014b028723c */ /* 0x000fe20000001828 */
[----:B-1----:R-:W-:-:S07]  /*10550*/  FADD.FTZ R209, R190, R209 ;  /* 0x000000d1bed17221 */ /* 0x002fce0000010000 */
[----:B------:R-:W-:Y:S01]  /*10560*/  HMMA.16816.F32 R44, R176, R22, R44 ;  /* 0x00000016b02c723c */ /* 0x000fe2000000182c */
[----:B--2---:R-:W-:-:S04]  /*10570*/  FADD.FTZ R209, R189, R209 ;  /* 0x000000d1bdd17221 */ /* 0x004fc80000010000 */
[----:B---3--:R-:W-:-:S03]  /*10580*/  FADD.FTZ R238, R193, R209 ;  /* 0x000000d1c1ee7221 */ /* 0x008fc60000010000 */
        /* <DEDUP_REMOVED lines=13> */
[----:B------:R-:W-:Y:S02]  /*10660*/  F2FP.F16.F32.PACK_AB R179, R193, R189 ;  /* 0x000000bdc1b3723e */ /* 0x000fe400000000ff */
        /* <DEDUP_REMOVED lines=18> */
[----:B------:R-:W-:-:S15]  /*10790*/  @P2 BRA `(.L_x_2361) ;  /* 0x0000000000042947 */ /* 0x000fde0003800000 */
.L_x_2356:
[----:B------:R-:W-:-:S07]  /*107a0*/  IADD3 R242, PT, PT, R184, -0x1, RZ ;  /* 0xffffffffb8f27810 */ /* 0x000fce0007ffe0ff */
.L_x_2361:
[----:B------:R-:W-:-:S13]  /*107b0*/  ISETP.GE.AND P1, PT, R242, R224, PT ;  /* 0x000000e0f200720c */ /* 0x000fda0003f26270 */
[----:B------:R-:W-:Y:S05]  /*107c0*/  @!P1 BRA `(.L_x_2362) ;  /* 0x0000003000849947 */ /* 0x000fea0003800000 */
[----:B------:R-:W1:Y:S01]  /*107d0*/  S2R R226, SR_TID.X ;  /* 0x0000000000e27919 */ /* 0x000e620000002100 */
[----:B------:R-:W-:Y:S01]  /*107e0*/  IMAD.MOV.U32 R211, RZ, RZ, 0x40 ;  /* 0x00000040ffd37424 */ /* 0x000fe200078e00ff */
[C---:B------:R-:W-:Y:S01]  /*107f0*/  SHF.L.U64.HI R243, R2.reuse, 0x4, R3 ;  /* 0x0000000402f37819 */ /* 0x040fe20000010203 */
[----:B------:R-:W-:Y:S01]  /*10800*/  IMAD.SHL.U32 R246, R2, 0x10, RZ ;  /* 0x0000001002f67824 */ /* 0x000fe200078e00ff */
[----:B------:R-:W-:Y:S01]  /*10810*/  MOV R0, R165 ;  /* 0x000000a500007202 */ /* 0x000fe20000000f00 */
[----:B------:R-:W-:Y:S01]  /*10820*/  IMAD.MOV.U32 R164, RZ, RZ, R166 ;  /* 0x000000ffffa47224 */ /* 0x000fe200078e00a6 */
[----:B------:R-:W-:Y:S01]  /*10830*/  SEL R211, R211, 0xffffffc0, !P0 ;  /* 0xffffffc0d3d37807 */ /* 0x000fe20004000000 */
[C---:B------:R-:W-:Y:S01]  /*10840*/  IMAD.IADD R209, R5.reuse, 0x1, R4 ;  /* 0x0000000105d17824 */ /* 0x040fe200078e0204 */
[----:B------:R-:W-:Y:S01]  /*10850*/  MOV R3, R167 ;  /* 0x000000a700037202 */ /* 0x000fe20000000f00 */
[----:B------:R-:W-:Y:S01]  /*10860*/  VIADD R245, R234, 0x8 ;  /* 0x00000008eaf57836 */ /* 0x000fe20000000000 */
[----:B------:R-:W-:Y:S01]  /*10870*/  MOV R2, R168 ;  /* 0x000000a800027202 */ /* 0x000fe20000000f00 */
[----:B------:R-:W-:Y:S01]  /*10880*/  IMAD.IADD R213, R5, 0x1, R211 ;  /* 0x0000000105d57824 */ /* 0x000fe200078e02d3 */
[----:B------:R-:W-:Y:S01]  /*10890*/  IADD3 R211, PT, PT, R218, R211, RZ ;  /* 0x000000d3dad37210 */ /* 0x000fe20007ffe0ff */
[----:B------:R-:W-:Y:S01]  /*108a0*/  VIADD R247, R234, 0x48 ;  /* 0x00000048eaf77836 */ /* 0x000fe20000000000 */
[----:B------:R-:W-:Y:S01]  /*108b0*/  IADD3 R208, PT, PT, R218, R4, RZ ;  /* 0x00000004dad07210 */ /* 0x000fe20007ffe0ff */
[----:B------:R-:W2:Y:S01]  /*108c0*/  LDCU UR8, c[0x0][0x50c] ;  /* 0x0000a180ff0877ac */ /* 0x000ea20008000800 */
[----:B------:R-:W-:Y:S01]  /*108d0*/  IADD3 R244, PT, PT, R234, 0x40, RZ ;  /* 0x00000040eaf47810 */ /* 0x000fe20007ffe0ff */
[C---:B------:R-:W-:Y:S01]  /*108e0*/  IMAD.IADD R210, R4.reuse, 0x1, R211 ;  /* 0x0000000104d27824 */ /* 0x040fe200078e02d3 */
[----:B------:R-:W-:Y:S01]  /*108f0*/  IADD3 R212, PT, PT, R4, R213, RZ ;  /* 0x000000d504d47210 */ /* 0x000fe20007ffe0ff */
[----:B------:R-:W3:Y:S01]  /*10900*/  LDCU UR4, c[0x0][0x45c] ;  /* 0x00008b80ff0477ac */ /* 0x000ee20008000800 */
[----:B------:R-:W4:Y:S01]  /*10910*/  LDCU.64 UR6, c[0x0][0x3c0] ;  /* 0x00007800ff0677ac */ /* 0x000f220008000a00 */
[----:B------:R-:W-:Y:S05]  /*10920*/  BRA `(.L_x_2363) ;  /* 0x0000000000547947 */ /* 0x000fea0003800000 */
.L_x_2365:
[----:B------:R-:W1:Y:S01]  /*10930*/  LDC.64 R4, c[0x0][0x3b8] ;  /* 0x0000ee00ff047b82 */ /* 0x000e620000000a00 */
[----:B------:R-:W-:Y:S04]  /*10940*/  VIADD R24, R242, 0xffffffff ;  /* 0xfffffffff2187836 */ /* 0x000fe80000000000 */
[C---:B-1----:R-:W-:Y:S04]  /*10950*/  IMAD.WIDE.U32 R30, R24.reuse, R4, RZ ;  /* 0x00000004181e7225 */ /* 0x042fe800078e00ff */
[----:B------:R-:W-:Y:S01]  /*10960*/  IMAD R24, R24, R5, R31 ;  /* 0x0000000518187224 */ /* 0x000fe200078e021f */
[C---:B------:R-:W-:Y:S01]  /*10970*/  LEA R32, P0, R30.reuse, R223, 0x6 ;  /* 0x000000df1e207211 */ /* 0x040fe200078030ff */
[C---:B------:R-:W-:Y:S03]  /*10980*/  IMAD.SHL.U32 R28, R30.reuse, 0x20, RZ ;  /* 0x000000201e1c7824 */ /* 0x040fe600078e00ff */
[--C-:B------:R-:W-:Y:S02]  /*10990*/  LEA.HI.X R33, R30, R222, R24.reuse, 0x6, P0 ;  /* 0x000000de1e217211 */ /* 0x100fe400000f3418 */
[----:B------:R-:W-:Y:S02]  /*109a0*/  LEA R28, P0, R4, R28, 0x4 ;  /* 0x0000001c041c7211 */ /* 0x000fe400078020ff */
[----:B------:R-:W-:Y:S01]  /*109b0*/  SHF.L.U64.HI R27, R30, 0x5, R24 ;  /* 0x000000051e1b7819 */ /* 0x000fe20000010218 */
[----:B------:R-:W-:Y:S01]  /*109c0*/  @!PT LDS RZ, [RZ] ;  /* 0x00000000fffff984 */ /* 0x000fe20000000800 */
[----:B------:R-:W-:Y:S01]  /*109d0*/  @!PT LDS RZ, [RZ] ;  /* 0x00000000fffff984 */ /* 0x000fe20000000800 */
[----:B------:R-:W-:Y:S01]  /*109e0*/  @!PT LDS RZ, [RZ] ;  /* 0x00000000fffff984 */ /* 0x000fe20000000800 */
[----:B------:R1:W-:Y:S03]  /*109f0*/  LDGSTS.E.BYPASS.LTC128B.128 [R229+0x8000], desc[UR16][R32.64] ;  /* 0x0800000020e57fae */ /* 0x0003e6000b981a10 */
[----:B------:R-:W-:Y:S01]  /*10a00*/  LEA.HI.X R27, R4, R27, R5, 0x4, P0 ;  /* 0x0000001b041b7211 */ /* 0x000fe200000f2405 */
[----:B------:R1:W-:Y:S01]  /*10a10*/  LDGSTS.E.BYPASS.LTC128B.128 [R229+0x9000], desc[UR16][R32.64+0x80] ;  /* 0x0900008020e57fae */ /* 0x0003e2000b981a10 */
[C---:B------:R-:W-:Y:S04]  /*10a20*/  LEA R4, P0, R28.reuse, R223, 0x1 ;  /* 0x000000df1c047211 */ /* 0x040fe800078008ff */
[----:B------:R-:W-:Y:S05]  /*10a30*/  LEA.HI.X R5, R28, R222, R27, 0x1, P0 ;  /* 0x000000de1c057211 */ /* 0x000fea00000f0c1b */
[----:B------:R1:W-:Y:S04]  /*10a40*/  LDGSTS.E.BYPASS.LTC128B.128 [R229+0x8800], desc[UR16][R4.64] ;  /* 0x0880000004e57fae */ /* 0x0003e8000b981a10 */
[----:B------:R1:W-:Y:S04]  /*10a50*/  LDGSTS.E.BYPASS.LTC128B.128 [R229+0x9800], desc[UR16][R4.64+0x80] ;  /* 0x0980008004e57fae */ /* 0x0003e8000b981a10 */
[----:B------:R-:W0:Y:S01]  /*10a60*/  LDGDEPBAR ;  /* 0x00000000000079af */ /* 0x000e220000000000 */
[----:B------:R-:W-:Y:S05]  /*10a70*/  BRA `(.L_x_2364) ;  /* 0x0000001000dc7947 */ /* 0x000fea0003800000 */
.L_x_2363:
[----:B------:R-:W-:Y:S04]  /*10a80*/  DEPBAR.LE SB0, 0x0 ;  /* 0x000080000000791a */ /* 0x000fe80000000000 */
[----:B------:R-:W-:Y:S01]  /*10a90*/  BAR.SYNC.DEFER_BLOCKING 0x0 ;  /* 0x0000000000007b1d */ /* 0x000fe20000010000 */
[C---:B----4-:R-:W-:Y:S04]  /*10aa0*/  IMAD.WIDE.U32 R8, R242.reuse, UR6, RZ ;  /* 0x00000006f2087c25 */ /* 0x050fe8000f8e00ff */
[----:B------:R-:W-:Y:S01]  /*10ab0*/  IMAD R4, R242, UR7, R9 ;  /* 0x00000007f2047c24 */ /* 0x000fe2000f8e0209 */
[----:B------:R-:W-:Y:S01]  /*10ac0*/  LEA R12, P1, R8, R221, 0x6 ;  /* 0x000000dd080c7211 */ /* 0x000fe200078230ff */
[----:B-1----:R-:W-:Y:S01]  /*10ad0*/  IMAD.SHL.U32 R240, R226, 0x2, RZ ;  /* 0x00000002e2f07824 */ /* 0x002fe200078e00ff */
[C---:B------:R-:W-:Y:S02]  /*10ae0*/  LEA R6, P0, R8.reuse, R246, 0x5 ;  /* 0x000000f608067211 */ /* 0x040fe400078028ff */
[CCC-:B------:R-:W-:Y:S02]  /*10af0*/  LEA.HI.X R13, R8.reuse, R220.reuse, R4.reuse, 0x6, P1 ;  /* 0x000000dc080d7211 */ /* 0x1c0fe400008f3404 */
[----:B------:R-:W-:Y:S02]  /*10b00*/  LEA.HI.X R5, R8, R243, R4, 0x5, P0 ;  /* 0x000000f308057211 */ /* 0x000fe400000f2c04 */
[----:B------:R-:W-:Y:S02]  /*10b10*/  LEA R10, P0, R6, R221, 0x1 ;  /* 0x000000dd060a7211 */ /* 0x000fe400078008ff */
[----:B------:R-:W-:Y:S02]  /*10b20*/  LOP3.LUT R241, R240, 0x6, RZ, 0xc0, !PT ;  /* 0x00000006f0f17812 */ /* 0x000fe400078ec0ff */
[----:B------:R-:W-:Y:S03]  /*10b30*/  LEA.HI.X R11, R6, R220, R5, 0x1, P0 ;  /* 0x000000dc060b7211 */ /* 0x000fe600000f0c05 */
[----:B------:R-:W-:Y:S01]  /*10b40*/  IMAD R165, R242, 0x20, R241 ;  /* 0x00000020f2a57824 */ /* 0x000fe200078e02f1 */
[----:B------:R-:W-:Y:S01]  /*10b50*/  @!PT LDS RZ, [RZ] ;  /* 0x00000000fffff984 */ /* 0x000fe20000000800 */
[----:B------:R-:W-:Y:S01]  /*10b60*/  @!PT LDS RZ, [RZ] ;  /* 0x00000000fffff984 */ /* 0x000fe20000000800 */
[----:B------:R-:W-:Y:S01]  /*10b70*/  @!PT LDS RZ, [RZ] ;  /* 0x00000000fffff984 */ /* 0x000fe20000000800 */
[----:B------:R-:W-:Y:S04]  /*10b80*/  LDGSTS.E.BYPASS.LTC128B.128 [R229+0xa000], desc[UR16][R12.64] ;  /* 0x0a0000000ce57fae */ /* 0x000fe8000b981a10 */
[-C--:B------:R-:W-:Y:S02]  /*10b90*/  ISETP.GT.AND P4, PT, R234, R165.reuse, PT ;  /* 0x000000a5ea00720c */ /* 0x080fe40003f84270 */
[----:B------:R-:W-:Y:S02]  /*10ba0*/  ISETP.GT.AND P1, PT, R245, R165, PT ;  /* 0x000000a5f500720c */ /* 0x000fe40003f24270 */
[----:B------:R-:W-:Y:S08]  /*10bb0*/  LDGSTS.E.BYPASS.LTC128B.128 [R229+0xb000], desc[UR16][R12.64+0x80] ;  /* 0x0b0000800ce57fae */ /* 0x000ff0000b981a10 */
[----:B------:R-:W-:Y:S08]  /*10bc0*/  LDGSTS.E.BYPASS.LTC128B.128 [R229+0xa800], desc[UR16][R10.64] ;  /* 0x0a8000000ae57fae */ /* 0x000ff0000b981a10 */
[----:B------:R1:W-:Y:S08]  /*10bd0*/  LDGSTS.E.BYPASS.LTC128B.128 [R229+0xb800], desc[UR16][R10.64+0x80] ;  /* 0x0b8000800ae57fae */ /* 0x0003f0000b981a10 */
[----:B------:R-:W-:Y:S08]  /*10be0*/  LDSM.16.M88.4 R32, [R218] ;  /* 0x00000000da20783b */ /* 0x000ff00000000200 */
[----:B------:R-:W4:Y:S08]  /*10bf0*/  LDSM.16.M88.4 R16, [R217+UR5+0x8000] ;  /* 0x00800005d910783b */ /* 0x000f300008000200 */
[----:B------:R-:W1:Y:S08]  /*10c00*/  LDSM.16.M88.4 R28, [R218+0x2000] ;  /* 0x00200000da1c783b */ /* 0x000e700000000200 */
[----:B------:R-:W5:Y:S08]  /*10c10*/  LDSM.16.M88.4 R168, [R217+UR5+0x8800] ;  /* 0x00880005d9a8783b */ /* 0x000f700008000200 */
[----:B------:R-:W0:Y:S08]  /*10c20*/  LDGDEPBAR ;  /* 0x00000000000079af */ /* 0x000e300000000000 */
[----:B------:R-:W-:Y:S08]  /*10c30*/  LDSM.16.M88.4 R172, [R208] ;  /* 0x00000000d0ac783b */ /* 0x000ff00000000200 */
[----:B------:R-:W2:Y:S01]  /*10c40*/  LDSM.16.M88.4 R176, [R209+0x8000] ;  /* 0x00800000d1b0783b */ /* 0x000ea20000000200 */
[-C--:B----4-:R-:W-:Y:S07]  /*10c50*/  HMMA.16816.F32 R4, R32, R16.reuse, RZ ;  /* 0x000000102004723c */ /* 0x090fee00000018ff */
[----:B------:R-:W4:Y:S01]  /*10c60*/  LDSM.16.M88.4 R180, [R208+0x2000] ;  /* 0x00200000d0b4783b */ /* 0x000f220000000200 */
[C---:B-1----:R-:W-:Y:S07]  /*10c70*/  HMMA.16816.F32 R8, R28.reuse, R16, RZ ;  /* 0x000000101c08723c */ /* 0x042fee00000018ff */
[----:B------:R-:W1:Y:S01]  /*10c80*/  LDSM.16.M88.4 R184, [R209+0x8800] ;  /* 0x00880000d1b8783b */ /* 0x000e620000000200 */
[-C--:B------:R-:W-:Y:S07]  /*10c90*/  HMMA.16816.F32 R12, R28, R18.reuse, RZ ;  /* 0x000000121c0c723c */ /* 0x080fee00000018ff */
[----:B------:R-:W-:Y:S01]  /*10ca0*/  LDSM.16.M88.4 R188, [R211] ;  /* 0x00000000d3bc783b */ /* 0x000fe20000000200 */
[C---:B------:R-:W-:Y:S07]  /*10cb0*/  HMMA.16816.F32 R16, R32.reuse, R18, RZ ;  /* 0x000000122010723c */ /* 0x040fee00000018ff */
[----:B------:R-:W3:Y:S01]  /*10cc0*/  LDSM.16.M88.4 R192, [R213+0x8000] ;  /* 0x00800000d5c0783b */ /* 0x000ee20000000200 */
        /* <DEDUP_REMOVED lines=8> */
[-C--:B--2---:R-:W-:Y:S08]  /*10d50*/  HMMA.16816.F32 R4, R172, R176.reuse, R4 ;  /* 0x000000b0ac04723c */ /* 0x084ff00000001804 */
[C---:B----4-:R-:W-:Y:S08]  /*10d60*/  HMMA.16816.F32 R8, R180.reuse, R176, R8 ;  /* 0x000000b0b408723c */ /* 0x050ff00000001808 */
        /* <DEDUP_REMOVED lines=9> */
[-C--:B---3--:R-:W-:Y:S01]  /*10e00*/  HMMA.16816.F32 R4, R188, R192.reuse, R4 ;  /* 0x000000c0bc04723c */ /* 0x088fe20000001804 */
[----:B------:R-:W3:Y:S07]  /*10e10*/  LDSM.16.M88.4 R184, [R217+UR5+0x9000] ;  /* 0x00900005d9b8783b */ /* 0x000eee0008000200 */
        /* <DEDUP_REMOVED lines=23> */
[----:B------:R-:W3:Y:S07]  /*10f90*/  LDSM.16.M88.4 R172, [R209+0x9800] ;  /* 0x00980000d1ac783b */ /* 0x000eee0000000200 */
        /* <DEDUP_REMOVED lines=10> */
[-C--:B--2---:R-:W-:Y:S01]  /*11040*/  HMMA.16816.F32 R4, R176, R196.reuse, R4 ;  /* 0x000000c4b004723c */ /* 0x084fe20000001804 */
[----:B------:R-:W2:Y:S07]  /*11050*/  LDSM.16.M88.4 R188, [R210+0x4000] ;  /* 0x00400000d2bc783b */ /* 0x000eae0000000200 */
[C---:B-1----:R-:W-:Y:S08]  /*11060*/  HMMA.16816.F32 R8, R168.reuse, R196, R8 ;  /* 0x000000c4a808723c */ /* 0x042ff00000001808 */
[-C--:B------:R-:W-:Y:S08]  /*11070*/  HMMA.16816.F32 R12, R168, R198.reuse, R12 ;  /* 0x000000c6a80c723c */ /* 0x080ff0000000180c */
[C---:B------:R-:W-:Y:S08]  /*11080*/  HMMA.16816.F32 R16, R176.reuse, R198, R16 ;  /* 0x000000c6b010723c */ /* 0x040ff00000001810 */
[-C--:B---3--:R-:W-:Y:S08]  /*11090*/  HMMA.16816.F32 R20, R176, R172.reuse, R20 ;  /* 0x000000acb014723c */ /* 0x088ff00000001814 */
[C---:B------:R-:W-:Y:S08]  /*110a0*/  HMMA.16816.F32 R24, R168.reuse, R172, R24 ;  /* 0x000000aca818723c */ /* 0x040ff00000001818 */
[-C--:B------:R-:W-:Y:S01]  /*110b0*/  HMMA.16816.F32 R28, R168, R174.reuse, R28 ;  /* 0x000000aea81c723c */ /* 0x080fe2000000181c */
[----:B------:R-:W1:Y:S07]  /*110c0*/  LDSM.16.M88.4 R168, [R210+0x6000] ;  /* 0x00600000d2a8783b */ /* 0x000e6e0000000200 */
[----:B------:R-:W-:Y:S04]  /*110d0*/  HMMA.16816.F32 R32, R176, R174, R32 ;  /* 0x000000aeb020723c */ /* 0x000fe80000001820 */
[----:B------:R-:W-:Y:S04]  /*110e0*/  VIADD R175, R165, 0x1 ;  /* 0x00000001a5af7836 */ /* 0x000fe80000000000 */
[-C--:B------:R-:W-:Y:S05]  /*110f0*/  HMMA.16816.F32 R4, R200, R204.reuse, R4 ;  /* 0x000000ccc804723c */ /* 0x080fea0000001804 */
[-C--:B------:R-:W-:Y:S02]  /*11100*/  ISETP.GT.AND P5, PT, R245, R175.reuse, PT ;  /* 0x000000aff500720c */ /* 0x080fe40003fa4270 */
[-C--:B------:R-:W-:Y:S01]  /*11110*/  ISETP.GT.AND P3, PT, R244, R175.reuse, PT ;  /* 0x000000aff400720c */ /* 0x080fe20003f64270 */
[C---:B----4-:R-:W-:Y:S04]  /*11120*/  HMMA.16816.F32 R8, R180.reuse, R204, R8 ;  /* 0x000000ccb408723c */ /* 0x050fe80000001808 */
[-C--:B------:R-:W-:Y:S02]  /*11130*/  ISETP.GT.AND P2, PT, R247, R175.reuse, PT ;  /* 0x000000aff700720c */ /* 0x080fe40003f44270 */
[----:B------:R-:W-:Y:S02]  /*11140*/  ISETP.GT.AND P0, PT, R234, R175, PT ;  /* 0x000000afea00720c */ /* 0x000fe40003f04270 */
[-C--:B------:R-:W-:Y:S03]  /*11150*/  HMMA.16816.F32 R12, R180, R206.reuse, R12 ;  /* 0x000000ceb40c723c */ /* 0x080fe6000000180c */
[----:B------:R-:W-:Y:S05]  /*11160*/  ISETP.GE.AND P6, PT, R175, R233, PT ;  /* 0x000000e9af00720c */ /* 0x000fea0003fc6270 */
        /* <DEDUP_REMOVED lines=17> */
[----:B------:R-:W2:Y:S01]  /*11280*/  MUFU.TANH R167, R5 ;  /* 0x0000000500a77308 */ /* 0x000ea20000002400 */
[----:B------:R-:W-:Y:S01]  /*11290*/  FMUL.FTZ R10, R10, UR8 ;  /* 0x000000080a0a7c20 */ /* 0x000fe20008410000 */
[----:B------:R-:W-:Y:S01]  /*112a0*/  FMUL.FTZ R12, R12, UR8 ;  /* 0x000000080c0c7c20 */ /* 0x000fe20008410000 */
[----:B------:R-:W-:Y:S01]  /*112b0*/  FMUL.FTZ R15, R15, UR8 ;  /* 0x000000080f0f7c20 */ /* 0x000fe20008410000 */
[----:B------:R-:W-:Y:S01]  /*112c0*/  FMUL.FTZ R13, R13, UR8 ;  /* 0x000000080d0d7c20 */ /* 0x000fe20008410000 */
[----:B------:R-:W-:Y:S05]  /*112d0*/  FMUL.FTZ R14, R14, UR8 ;  /* 0x000000080e0e7c20 */ /* 0x000fea0008410000 */
[----:B------:R-:W3:Y:S01]  /*112e0*/  MUFU.TANH R172, R6 ;  /* 0x0000000600ac7308 */ /* 0x000ee20000002400 */
[----:B-1----:R-:W-:Y:S02]  /*112f0*/  FSEL R174, R166, -INF , !P4 ;  /* 0xff800000a6ae7808 */ /* 0x002fe40006000000 */
[----:B------:R-:W-:Y:S01]  /*11300*/  ISETP.GE.AND P4, PT, R175, R232, PT ;  /* 0x000000e8af00720c */ /* 0x000fe20003f86270 */
[----:B------:R-:W-:Y:S01]  /*11310*/  FMUL.FTZ R17, R17, UR8 ;  /* 0x0000000811117c20 */ /* 0x000fe20008410000 */
[----:B------:R-:W-:Y:S01]  /*11320*/  FMUL.FTZ R16, R16, UR8 ;  /* 0x0000000810107c20 */ /* 0x000fe20008410000 */
[----:B------:R-:W-:Y:S04]  /*11330*/  FMUL.FTZ R19, R19, UR8 ;  /* 0x0000000813137c20 */ /* 0x000fe80008410000 */
[----:B------:R-:W1:Y:S01]  /*11340*/  MUFU.TANH R173, R7 ;  /* 0x0000000700ad7308 */ /* 0x000e620000002400 */
[----:B--2---:R-:W-:Y:S02]  /*11350*/  FSEL R167, R167, -INF , !P0 ;  /* 0xff800000a7a77808 */ /* 0x004fe40004000000 */
[C---:B------:R-:W-:Y:S07]  /*11360*/  ISETP.GE.AND P0, PT, R175.reuse, R231, PT ;  /* 0x000000e7af00720c */ /* 0x040fee0003f06270 */
[----:B------:R2:W-:Y:S01]  /*11370*/  MUFU.TANH R166, R17 ;  /* 0x0000001100a67308 */ /* 0x0005e20000002400 */
[----:B---3--:R-:W-:Y:S02]  /*11380*/  FSEL R172, R172, -INF , !P1 ;  /* 0xff800000acac7808 */ /* 0x008fe40004800000 */
[----:B------:R-:W-:Y:S07]  /*11390*/  ISETP.GE.AND P1, PT, R175, R230, PT ;  /* 0x000000e6af00720c */ /* 0x000fee0003f26270 */
[----:B------:R-:W-:Y:S01]  /*113a0*/  MUFU.TANH R9, R9 ;  /* 0x0000000900097308 */ /* 0x000fe20000002400 */
[----:B-1----:R-:W-:Y:S01]  /*113b0*/  FSEL R173, R173, -INF , !P5 ;  /* 0xff800000adad7808 */ /* 0x002fe20006800000 */
[----:B------:R-:W1:Y:S01]  /*113c0*/  LDSM.16.M88.4 R4, [R212+0x9800] ;  /* 0x00980000d404783b */ /* 0x000e620000000200 */
[-C--:B------:R-:W-:Y:S01]  /*113d0*/  ISETP.GT.AND P5, PT, R244, R165.reuse, PT ;  /* 0x000000a5f400720c */ /* 0x080fe20003fa4270 */
[----:B------:R-:W-:Y:S06]  /*113e0*/  DEPBAR.LE SB0, 0x0 ;  /* 0x000080000000791a */ /* 0x000fec0000000000 */
[----:B------:R-:W3:Y:S01]  /*113f0*/  MUFU.TANH R8, R8 ;  /* 0x0000000800087308 */ /* 0x000ee20000002400 */
[----:B--2---:R-:W-:Y:S01]  /*11400*/  FMUL.FTZ R17, R18, UR8 ;  /* 0x0000000812117c20 */ /* 0x004fe20008410000 */
[----:B------:R-:W-:Y:S01]  /*11410*/  BAR.SYNC.DEFER_BLOCKING 0x0 ;  /* 0x0000000000007b1d */ /* 0x000fe20000010000 */
[----:B---3--:R-:W-:Y:S02]  /*11420*/  FSEL R18, R8, -INF , !P5 ;  /* 0xff80000008127808 */ /* 0x008fe40006800000 */
[----:B------:R-:W-:Y:S02]  /*11430*/  ISETP.GT.AND P5, PT, R247, R165, PT ;  /* 0x000000a5f700720c */ /* 0x000fe40003fa4270 */
[----:B------:R-:W-:Y:S01]  /*11440*/  FSEL R8, R173, -INF , !P4 ;  /* 0xff800000ad087808 */ /* 0x000fe20006000000 */
[-C--:B-1----:R-:W-:Y:S02]  /*11450*/  HMMA.16816.F32 R20, R188, R4.reuse, R20 ;  /* 0x00000004bc14723c */ /* 0x082fe40000001814 */
[----:B------:R-:W1:Y:S06]  /*11460*/  MUFU.TANH R11, R11 ;  /* 0x0000000b000b7308 */ /* 0x000e6c0000002400 */
[C---:B------:R-:W-:Y:S04]  /*11470*/  HMMA.16816.F32 R24, R168.reuse, R4, R24 ;  /* 0x00000004a818723c */ /* 0x040fe80000001818 */
[----:B------:R2:W-:Y:S04]  /*11480*/  MUFU.TANH R5, R17 ;  /* 0x0000001100057308 */ /* 0x0005e80000002400 */
[-C--:B------:R-:W-:Y:S06]  /*11490*/  HMMA.16816.F32 R28, R168, R6.reuse, R28 ;  /* 0x00000006a81c723c */ /* 0x080fec000000181c */
[----:B------:R-:W3:Y:S01]  /*114a0*/  MUFU.TANH R10, R10 ;  /* 0x0000000a000a7308 */ /* 0x000ee20000002400 */
[----:B------:R-:W-:Y:S01]  /*114b0*/  FMUL.FTZ R176, R22, UR8 ;  /* 0x0000000816b07c20 */ /* 0x000fe20008410000 */
[----:B-1----:R-:W-:Y:S01]  /*114c0*/  FSEL R22, R11, -INF , !P2 ;  /* 0xff8000000b167808 */ /* 0x002fe20005000000 */
[----:B------:R-:W-:Y:S01]  /*114d0*/  FMUL.FTZ R21, R21, UR8 ;  /* 0x0000000815157c20 */ /* 0x000fe20008410000 */
[C---:B------:R-:W-:Y:S01]  /*114e0*/  ISETP.GE.AND P2, PT, R165.reuse, R231, PT ;  /* 0x000000e7a500720c */ /* 0x040fe20003f46270 */
[----:B------:R-:W-:Y:S01]  /*114f0*/  FMUL.FTZ R4, R20, UR8 ;  /* 0x0000000814047c20 */ /* 0x000fe20008410000 */
[----:B------:R-:W-:Y:S04]  /*11500*/  VIADD R20, R165, 0x9 ;  /* 0x00000009a5147836 */ /* 0x000fe80000000000 */
[----:B------:R-:W1:Y:S01]  /*11510*/  MUFU.TANH R12, R12 ;  /* 0x0000000c000c7308 */ /* 0x000e620000002400 */
[----:B------:R-:W-:Y:S01]  /*11520*/  FSEL R18, R18, -INF , !P2 ;  /* 0xff80000012127808 */ /* 0x000fe20005000000 */
[----:B------:R-:W-:Y:S01]  /*11530*/  FMUL.FTZ R23, R23, UR8 ;  /* 0x0000000817177c20 */ /* 0x000fe20008410000 */
[----:B--2---:R-:W-:Y:S01]  /*11540*/  FSEL R17, R9, -INF , !P3 ;  /* 0xff80000009117808 */ /* 0x004fe20005800000 */
[----:B------:R-:W-:Y:S01]  /*11550*/  FMUL.FTZ R169, R27, UR8 ;  /* 0x000000081ba97c20 */ /* 0x000fe20008410000 */
[----:B------:R-:W-:Y:S01]  /*11560*/  ISETP.GE.AND P3, PT, R165, R233, PT ;  /* 0x000000e9a500720c */ /* 0x000fe20003f66270 */
[----:B------:R-:W-:Y:S01]  /*11570*/  FMUL.FTZ R25, R25, UR8 ;  /* 0x0000000819197c20 */ /* 0x000fe20008410000 */
[----:B------:R-:W-:Y:S03]  /*11580*/  FSEL R17, R17, -INF , !P0 ;  /* 0xff80000011117808 */ /* 0x000fe60004000000 */
[----:B------:R-:W2:Y:S01]  /*11590*/  MUFU.TANH R15, R15 ;  /* 0x0000000f000f7308 */ /* 0x000ea20000002400 */
[----:B------:R-:W-:Y:S01]  /*115a0*/  FSEL R11, R174, -INF , !P3 ;  /* 0xff800000ae0b7808 */ /* 0x000fe20005800000 */
[C---:B------:R-:W-:Y:S01]  /*115b0*/  VIADD R174, R165.reuse, 0x8 ;  /* 0x00000008a5ae7836 */ /* 0x040fe20000000000 */
[----:B---3--:R-:W-:Y:S01]  /*115c0*/  FSEL R175, R10, -INF , !P5 ;  /* 0xff8000000aaf7808 */ /* 0x008fe20006800000 */
[----:B------:R-:W-:Y:S01]  /*115d0*/  VIADD R168, R165, 0x10 ;  /* 0x00000010a5a87836 */ /* 0x000fe20000000000 */
[----:B------:R-:W-:Y:S01]  /*115e0*/  FSEL R10, R167, -INF , !P6 ;  /* 0xff800000a70a7808 */ /* 0x000fe20007000000 */
[----:B------:R-:W-:Y:S04]  /*115f0*/  HMMA.16816.F32 R32, R188, R6, R32 ;  /* 0x00000006bc20723c */ /* 0x000fe80000001820 */
[----:B------:R-:W3:Y:S01]  /*11600*/  MUFU.TANH R13, R13 ;  /* 0x0000000d000d7308 */ /* 0x000ee20000002400 */
[----:B------:R-:W-:Y:S01]  /*11610*/  ISETP.GT.AND P6, PT, R244, R174, PT ;  /* 0x000000aef400720c */ /* 0x000fe20003fc4270 */
[----:B------:R-:W-:Y:S01]  /*11620*/  FMUL.FTZ R7, R30, UR8 ;  /* 0x000000081e077c20 */ /* 0x000fe20008410000 */
[----:B------:R-:W-:Y:S01]  /*11630*/  ISETP.GE.AND P5, PT, R165, R232, PT ;  /* 0x000000e8a500720c */ /* 0x000fe20003fa6270 */
[----:B------:R-:W-:Y:S01]  /*11640*/  FMUL.FTZ R29, R29, UR8 ;  /* 0x000000081d1d7c20 */ /* 0x000fe20008410000 */
[----:B-1----:R-:W-:Y:S01]  /*11650*/  FSEL R173, R12, -INF , !P6 ;  /* 0xff8000000cad7808 */ /* 0x002fe20007000000 */
[----:B------:R-:W-:Y:S01]  /*11660*/  FMUL.FTZ R28, R28, UR8 ;  /* 0x000000081c1c7c20 */ /* 0x000fe20008410000 */
[----:B------:R-:W-:Y:S03]  /*11670*/  FSEL R9, R172, -INF , !P5 ;  /* 0xff800000ac097808 */ /* 0x000fe60006800000 */
[----:B------:R-:W1:Y:S01]  /*11680*/  MUFU.TANH R14, R14 ;  /* 0x0000000e000e7308 */ /* 0x000e620000002400 */
[----:B------:R-:W-:Y:S01]  /*11690*/  ISETP.GT.AND P6, PT, R247, R20, PT ;  /* 0x00000014f700720c */ /* 0x000fe20003fc4270 */
[----:B------:R-:W-:Y:S01]  /*116a0*/  FMUL.FTZ R31, R31, UR8 ;  /* 0x000000081f1f7c20 */ /* 0x000fe20008410000 */
[----:B------:R-:W-:Y:S02]  /*116b0*/  ISETP.GE.AND P3, PT, R165, R230, PT ;  /* 0x000000e6a500720c */ /* 0x000fe40003f66270 */
[----:B------:R-:W-:Y:S02]  /*116c0*/  ISETP.GT.AND P5, PT, R244, R20, PT ;  /* 0x00000014f400720c */ /* 0x000fe40003fa4270 */
[-C--:B------:R-:W-:Y:S03]  /*116d0*/  ISETP.GT.AND P4, PT, R247, R174.reuse, PT ;  /* 0x000000aef700720c */ /* 0x080fe60003f84270 */
[----:B------:R1:W-:Y:S01]  /*116e0*/  MUFU.TANH R12, R21 ;  /* 0x00000015000c7308 */ /* 0x0003e20000002400 */
[----:B--2---:R-:W-:Y:S01]  /*116f0*/  FSEL R167, R15, -INF , !P6 ;  /* 0xff8000000fa77808 */ /* 0x004fe20007000000 */
[----:B------:R-:W-:Y:S01]  /*11700*/  FMUL.FTZ R35, R35, UR8 ;  /* 0x0000000823237c20 */ /* 0x000fe20008410000 */
[----:B---3--:R-:W-:Y:S02]  /*11710*/  FSEL R172, R13, -INF , !P5 ;  /* 0xff8000000dac7808 */ /* 0x008fe40006800000 */
[----:B------:R-:W-:Y:S02]  /*11720*/  FSEL R15, R175, -INF , !P3 ;  /* 0xff800000af0f7808 */ /* 0x000fe40005800000 */
[----:B------:R-:W-:Y:S03]  /*11730*/  ISETP.GT.AND P5, PT, R234, R174, PT ;  /* 0x000000aeea00720c */ /* 0x000fe60003fa4270 */
[----:B------:R-:W2:Y:S01]  /*11740*/  MUFU.TANH R16, R16 ;  /* 0x0000001000107308 */ /* 0x000ea20000002400 */
[C---:B------:R-:W-:Y:S02]  /*11750*/  ISETP.GE.AND P6, PT, R174.reuse, R231, PT ;  /* 0x000000e7ae00720c */ /* 0x040fe40003fc6270 */
[C---:B------:R-:W-:Y:S02]  /*11760*/  ISETP.GE.AND P2, PT, R174.reuse, R230, PT ;  /* 0x000000e6ae00720c */ /* 0x040fe40003f46270 */
[C---:B------:R-:W-:Y:S02]  /*11770*/  ISETP.GE.AND P0, PT, R174.reuse, R233, PT ;  /* 0x000000e9ae00720c */ /* 0x040fe40003f06270 */
[----:B------:R-:W-:Y:S03]  /*11780*/  ISETP.GE.AND P3, PT, R174, R232, PT ;  /* 0x000000e8ae00720c */ /* 0x000fe60003f66270 */
[----:B------:R-:W3:Y:S01]  /*11790*/  MUFU.TANH R19, R19 ;  /* 0x0000001300137308 */ /* 0x000ee20000002400 */
[----:B-1----:R-:W-:Y:S02]  /*117a0*/  FSEL R21, R14, -INF , !P4 ;  /* 0xff8000000e157808 */ /* 0x002fe40006000000 */
[C---:B------:R-:W-:Y:S02]  /*117b0*/  ISETP.GT.AND P4, PT, R245.reuse, R174, PT ;  /* 0x000000aef500720c */ /* 0x040fe40003f84270 */
[----:B------:R-:W-:Y:S01]  /*117c0*/  FSEL R14, R22, -INF , !P1 ;  /* 0xff800000160e7808 */ /* 0x000fe20004800000 */
[----:B------:R-:W-:Y:S01]  /*117d0*/  FMUL.FTZ R22, R24, UR8 ;  /* 0x0000000818167c20 */ /* 0x000fe20008410000 */
[-C--:B------:R-:W-:Y:S03]  /*117e0*/  ISETP.GT.AND P1, PT, R234, R20.reuse, PT ;  /* 0x00000014ea00720c */ /* 0x080fe60003f24270 */
[----:B------:R3:W-:Y:S01]  /*117f0*/  MUFU.TANH R174, R23 ;  /* 0x0000001700ae7308 */ /* 0x0007e20000002400 */
[----:B--2---:R-:W-:Y:S02]  /*11800*/  FSEL R16, R16, -INF , !P5 ;  /* 0xff80000010107808 */ /* 0x004fe40006800000 */
[----:B------:R-:W-:Y:S02]  /*11810*/  ISETP.GT.AND P5, PT, R245, R20, PT ;  /* 0x00000014f500720c */ /* 0x000fe40003fa4270 */
[----:B------:R-:W-:Y:S02]  /*11820*/  FSEL R166, R166, -INF , !P1 ;  /* 0xff800000a6a67808 */ /* 0x000fe40004800000 */
[----:B------:R-:W-:Y:S03]  /*11830*/  FSEL R24, R5, -INF , !P4 ;  /* 0xff80000005187808 */ /* 0x000fe60006000000 */
[----:B------:R-:W1:Y:S01]  /*11840*/  MUFU.TANH R4, R4 ;  /* 0x0000000400047308 */ /* 0x000e620000002400 */
[C---:B------:R-:W-:Y:S02]  /*11850*/  ISETP.GE.AND P1, PT, R20.reuse, R231, PT ;  /* 0x000000e71400720c */ /* 0x040fe40003f26270 */
[----:B------:R-:W-:Y:S02]  /*11860*/  ISETP.GE.AND P4, PT, R20, R230, PT ;  /* 0x000000e61400720c */ /* 0x000fe40003f86270 */
[----:B------:R-:W-:Y:S02]  /*11870*/  FSEL R21, R21, -INF , !P2 ;  /* 0xff80000015157808 */ /* 0x000fe40005000000 */
[----:B------:R-:W-:Y:S03]  /*11880*/  FSEL R16, R16, -INF , !P0 ;  /* 0xff80000010107808 */ /* 0x000fe60004000000 */
[----:B------:R2:W4:Y:S01]  /*11890*/  MUFU.TANH R5, R22 ;  /* 0x0000001600057308 */ /* 0x0005220000002400 */
[-C--:B------:R-:W-:Y:S02]  /*118a0*/  ISETP.GE.AND P0, PT, R168, R232.reuse, PT ;  /* 0x000000e8a800720c */ /* 0x080fe40003f06270 */
[----:B---3--:R-:W-:Y:S02]  /*118b0*/  FSEL R23, R19, -INF , !P5 ;  /* 0xff80000013177808 */ /* 0x008fe40006800000 */
[----:B------:R-:W-:Y:S02]  /*118c0*/  FSEL R19, R173, -INF , !P6 ;  /* 0xff800000ad137808 */ /* 0x000fe40007000000 */
[CC--:B------:R-:W-:Y:S03]  /*118d0*/  ISETP.GE.AND P5, PT, R20.reuse, R233.reuse, PT ;  /* 0x000000e91400720c */ /* 0x0c0fe60003fa6270 */
[----:B------:R-:W3:Y:S01]  /*118e0*/  MUFU.TANH R13, R176 ;  /* 0x000000b0000d7308 */ /* 0x000ee20000002400 */
[----:B------:R-:W-:Y:S01]  /*118f0*/  ISETP.GE.AND P6, PT, R20, R232, PT ;  /* 0x000000e81400720c */ /* 0x000fe20003fc6270 */
[----:B------:R-:W-:Y:S01]  /*11900*/  FMUL.FTZ R20, R26, UR8 ;  /* 0x000000081a147c20 */ /* 0x000fe20008410000 */
[----:B------:R-:W-:Y:S02]  /*11910*/  VIADD R26, R165, 0x11 ;  /* 0x00000011a51a7836 */ /* 0x000fe40000000000 */
[----:B------:R-:W-:Y:S01]  /*11920*/  FSEL R6, R23, -INF , !P6 ;  /* 0xff80000017067808 */ /* 0x000fe20007000000 */
[C---:B------:R-:W-:Y:S02]  /*11930*/  VIADD R23, R165.reuse, 0x18 ;  /* 0x00000018a5177836 */ /* 0x040fe40000000000 */
[----:B------:R-:W-:Y:S02]  /*11940*/  ISETP.GT.AND P2, PT, R234, R26, PT ;  /* 0x0000001aea00720c */ /* 0x000fe40003f44270 */
[----:B------:R5:W3:Y:S01]  /*11950*/  MUFU.TANH R27, R20 ;  /* 0x00000014001b7308 */ /* 0x000ae20000002400 */
[----:B--2---:R-:W-:Y:S01]  /*11960*/  FSEL R22, R172, -INF , !P1 ;  /* 0xff800000ac167808 */ /* 0x004fe20004800000 */
[----:B------:R-:W-:Y:S01]  /*11970*/  VIADD R165, R165, 0x19 ;  /* 0x00000019a5a57836 */ /* 0x000fe20000000000 */
[-C--:B------:R-:W-:Y:S02]  /*11980*/  ISETP.GT.AND P1, PT, R234, R168.reuse, PT ;  /* 0x000000a8ea00720c */ /* 0x080fe40003f24270 */
[----:B------:R-:W-:Y:S02]  /*11990*/  FSEL R193, R12, -INF , !P2 ;  /* 0xff8000000cc17808 */ /* 0x000fe40005000000 */
[----:B-1----:R-:W-:Y:S03]  /*119a0*/  FSEL R194, R4, -INF , !P1 ;  /* 0xff80000004c27808 */ /* 0x002fe60004800000 */
[----:B------:R-:W1:Y:S01]  /*119b0*/  MUFU.TANH R25, R25 ;  /* 0x0000001900197308 */ /* 0x000e620000002400 */
[----:B------:R-:W-:Y:S02]  /*119c0*/  ISETP.GT.AND P2, PT, R244, R168, PT ;  /* 0x000000a8f400720c */ /* 0x000fe40003f44270 */
[-C--:B------:R-:W-:Y:S02]  /*119d0*/  ISETP.GT.AND P1, PT, R245, R26.reuse, PT ;  /* 0x0000001af500720c */ /* 0x080fe40003f24270 */
[----:B----4-:R-:W-:Y:S02]  /*119e0*/  FSEL R5, R5, -INF , !P2 ;  /* 0xff80000005057808 */ /* 0x010fe40005000000 */
[----:B------:R-:W-:Y:S03]  /*119f0*/  FSEL R174, R174, -INF , !P1 ;  /* 0xff800000aeae7808 */ /* 0x000fe60004800000 */
[----:B------:R-:W-:Y:S01]  /*11a00*/  MUFU.TANH R7, R7 ;  /* 0x0000000700077308 */ /* 0x000fe20000002400 */
[----:B------:R-:W-:Y:S02]  /*11a10*/  ISETP.GT.AND P2, PT, R247, R26, PT ;  /* 0x0000001af700720c */ /* 0x000fe40003f44270 */
[----:B-----5:R-:W-:Y:S02]  /*11a20*/  FSEL R20, R167, -INF , !P4 ;  /* 0xff800000a7147808 */ /* 0x020fe40006000000 */
[----:B------:R-:W-:Y:S02]  /*11a30*/  ISETP.GT.AND P4, PT, R245, R168, PT ;  /* 0x000000a8f500720c */ /* 0x000fe40003f84270 */
[----:B------:R-:W-:Y:S03]  /*11a40*/  ISETP.GT.AND P6, PT, R244, R26, PT ;  /* 0x0000001af400720c */ /* 0x000fe60003fc4270 */
[----:B------:R-:W2:Y:S01]  /*11a50*/  MUFU.TANH R167, R169 ;  /* 0x000000a900a77308 */ /* 0x000ea20000002400 */
[----:B---3--:R-:W-:Y:S02]  /*11a60*/  FSEL R4, R13, -INF , !P4 ;  /* 0xff8000000d047808 */ /* 0x008fe40006000000 */
[----:B------:R-:W-:Y:S02]  /*11a70*/  ISETP.GT.AND P4, PT, R247, R168, PT ;  /* 0x000000a8f700720c */ /* 0x000fe40003f84270 */
[----:B------:R-:W-:Y:S02]  /*11a80*/  ISETP.GE.AND P1, PT, R168, R233, PT ;  /* 0x000000e9a800720c */ /* 0x000fe40003f26270 */
[----:B------:R-:W-:Y:S03]  /*11a90*/  FSEL R27, R27, -INF , !P4 ;  /* 0xff8000001b1b7808 */ /* 0x000fe60006000000 */
[----:B------:R-:W3:Y:S01]  /*11aa0*/  MUFU.TANH R29, R29 ;  /* 0x0000001d001d7308 */ /* 0x000ee20000002400 */
[----:B------:R-:W-:Y:S02]  /*11ab0*/  ISETP.GE.AND P4, PT, R26, R232, PT ;  /* 0x000000e81a00720c */ /* 0x000fe40003f86270 */
[----:B-1----:R-:W-:Y:S02]  /*11ac0*/  FSEL R25, R25, -INF , !P6 ;  /* 0xff80000019197808 */ /* 0x002fe40007000000 */
[----:B------:R-:W-:Y:S02]  /*11ad0*/  FSEL R187, R174, -INF , !P4 ;  /* 0xff800000aebb7808 */ /* 0x000fe40006000000 */
[----:B------:R-:W-:Y:S03]  /*11ae0*/  ISETP.GT.AND P4, PT, R247, R23, PT ;  /* 0x00000017f700720c */ /* 0x000fe60003f84270 */
[----:B------:R-:W1:Y:S01]  /*11af0*/  MUFU.TANH R28, R28 ;  /* 0x0000001c001c7308 */ /* 0x000e620000002400 */
[C---:B------:R-:W-:Y:S02]  /*11b00*/  ISETP.GE.AND P6, PT, R26.reuse, R233, PT ;  /* 0x000000e91a00720c */ /* 0x040fe40003fc6270 */
[----:B--2---:R-:W-:Y:S02]  /*11b10*/  FSEL R167, R167, -INF , !P2 ;  /* 0xff800000a7a77808 */ /* 0x004fe40005000000 */
[----:B------:R-:W-:Y:S02]  /*11b20*/  ISETP.GE.AND P2, PT, R26, R231, PT ;  /* 0x000000e71a00720c */ /* 0x000fe40003f46270 */
[----:B------:R-:W-:Y:S03]  /*11b30*/  FSEL R194, R194, -INF , !P1 ;  /* 0xff800000c2c27808 */ /* 0x000fe60004800000 */
[----:B------:R-:W2:Y:S01]  /*11b40*/  MUFU.TANH R169, R31 ;  /* 0x0000001f00a97308 */ /* 0x000ea20000002400 */
[----:B------:R-:W-:Y:S01]  /*11b50*/  ISETP.GE.AND P1, PT, R26, R230, PT ;  /* 0x000000e61a00720c */ /* 0x000fe20003f26270 */
[----:B------:R-:W-:Y:S01]  /*11b60*/  FMUL.FTZ R26, R34, UR8 ;  /* 0x00000008221a7c20 */ /* 0x000fe20008410000 */
[----:B------:R-:W-:Y:S01]  /*11b70*/  FSEL R170, R7, -INF , !P4 ;  /* 0xff80000007aa7808 */ /* 0x000fe20006000000 */
[----:B------:R-:W-:Y:S01]  /*11b80*/  FMUL.FTZ R7, R32, UR8 ;  /* 0x0000000820077c20 */ /* 0x000fe20008410000 */
[----:B------:R-:W-:Y:S01]  /*11b90*/  FSEL R197, R25, -INF , !P2 ;  /* 0xff80000019c57808 */ /* 0x000fe20005000000 */
[----:B------:R-:W-:Y:S01]  /*11ba0*/  FMUL.FTZ R25, R33, UR8 ;  /* 0x0000000821197c20 */ /* 0x000fe20008410000 */
[----:B------:R-:W-:Y:S03]  /*11bb0*/  FSEL R190, R4, -INF , !P0 ;  /* 0xff80000004be7808 */ /* 0x000fe60004000000 */
[----:B------:R-:W4:Y:S01]  /*11bc0*/  MUFU.TANH R26, R26 ;  /* 0x0000001a001a7308 */ /* 0x000f220000002400 */
[----:B------:R-:W-:Y:S02]  /*11bd0*/  FSEL R193, R193, -INF , !P6 ;  /* 0xff800000c1c17808 */ /* 0x000fe40007000000 */
[C---:B------:R-:W-:Y:S02]  /*11be0*/  ISETP.GT.AND P0, PT, R244.reuse, R165, PT ;  /* 0x000000a5f400720c */ /* 0x040fe40003f04270 */
[----:B------:R-:W-:Y:S02]  /*11bf0*/  ISETP.GT.AND P6, PT, R244, R23, PT ;  /* 0x00000017f400720c */ /* 0x000fe40003fc4270 */
[----:B---3--:R-:W-:Y:S03]  /*11c00*/  FSEL R29, R29, -INF , !P0 ;  /* 0xff8000001d1d7808 */ /* 0x008fe60004000000 */
[----:B------:R-:W3:Y:S01]  /*11c10*/  MUFU.TANH R7, R7 ;  /* 0x0000000700077308 */ /* 0x000ee20000002400 */
[----:B-1----:R-:W-:Y:S02]  /*11c20*/  FSEL R28, R28, -INF , !P6 ;  /* 0xff8000001c1c7808 */ /* 0x002fe40007000000 */
[-C--:B------:R-:W-:Y:S02]  /*11c30*/  ISETP.GE.AND P0, PT, R23, R231.reuse, PT ;  /* 0x000000e71700720c */ /* 0x080fe40003f06270 */
[----:B------:R-:W-:Y:S02]  /*11c40*/  FSEL R13, R166, -INF , !P5 ;  /* 0xff800000a60d7808 */ /* 0x000fe40006800000 */
[----:B------:R-:W-:Y:S03]  /*11c50*/  FSEL R199, R28, -INF , !P0 ;  /* 0xff8000001cc77808 */ /* 0x000fe60004000000 */
[----:B------:R-:W1:Y:S01]  /*11c60*/  MUFU.TANH R25, R25 ;  /* 0x0000001900197308 */ /* 0x000e620000002400 */
[----:B------:R-:W-:Y:S02]  /*11c70*/  ISETP.GT.AND P0, PT, R242, R224, PT ;  /* 0x000000e0f200720c */ /* 0x000fe40003f04270 */
[----:B------:R-:W-:Y:S02]  /*11c80*/  ISETP.GE.AND P5, PT, R168, R231, PT ;  /* 0x000000e7a800720c */ /* 0x000fe40003fa6270 */
[----:B------:R-:W-:Y:S02]  /*11c90*/  FMNMX3.FTZ R4, R164, R18, R17, !PT ;  /* 0x00000012a4047276 */ /* 0x000fe40007810011 */
[----:B------:R-:W-:Y:S02]  /*11ca0*/  FSEL R12, R24, -INF , !P3 ;  /* 0xff800000180c7808 */ /* 0x000fe40005800000 */
[-C--:B------:R-:W-:Y:S02]  /*11cb0*/  ISETP.GE.AND P3, PT, R168, R230.reuse, PT ;  /* 0x000000e6a800720c */ /* 0x080fe40003f66270 */
[----:B------:R-:W-:Y:S02]  /*11cc0*/  ISETP.GT.AND P6, PT, R247, R165, PT ;  /* 0x000000a5f700720c */ /* 0x000fe40003fc4270 */
[----:B------:R-:W-:Y:S02]  /*11cd0*/  FSEL R195, R167, -INF , !P1 ;  /* 0xff800000a7c37808 */ /* 0x000fe40004800000 */
[----:B------:R-:W-:Y:S02]  /*11ce0*/  ISETP.GE.AND P4, PT, R23, R230, PT ;  /* 0x000000e61700720c */ /* 0x000fe40003f86270 */
[----:B------:R-:W-:Y:S02]  /*11cf0*/  ISETP.GE.AND P1, PT, R165, R231, PT ;  /* 0x000000e7a500720c */ /* 0x000fe40003f26270 */
[----:B------:R-:W-:Y:S02]  /*11d00*/  FSEL R202, R5, -INF , !P5 ;  /* 0xff80000005ca7808 */ /* 0x000fe40006800000 */
[----:B------:R-:W-:Y:S02]  /*11d10*/  FMNMX3.FTZ R4, R4, R19, R22, !PT ;  /* 0x0000001304047276 */ /* 0x000fe40007810016 */
[----:B--2---:R-:W-:Y:S02]  /*11d20*/  FSEL R169, R169, -INF , !P6 ;  /* 0xff800000a9a97808 */ /* 0x004fe40007000000 */
[----:B------:R-:W-:Y:S02]  /*11d30*/  FSEL R196, R27, -INF , !P3 ;  /* 0xff8000001bc47808 */ /* 0x000fe40005800000 */
[-C--:B------:R-:W-:Y:S02]  /*11d40*/  ISETP.GT.AND P5, PT, R234, R23.reuse, PT ;  /* 0x00000017ea00720c */ /* 0x080fe40003fa4270 */
[----:B------:R-:W-:Y:S02]  /*11d50*/  ISETP.GT.AND P2, PT, R245, R23, PT ;  /* 0x00000017f500720c */ /* 0x000fe40003f44270 */
[C---:B------:R-:W-:Y:S02]  /*11d60*/  ISETP.GE.AND P6, PT, R23.reuse, R233, PT ;  /* 0x000000e91700720c */ /* 0x040fe40003fc6270 */
[----:B------:R-:W-:Y:S02]  /*11d70*/  ISETP.GE.AND P3, PT, R23, R232, PT ;  /* 0x000000e81700720c */ /* 0x000fe40003f66270 */
[----:B------:R-:W-:Y:S02]  /*11d80*/  FSEL R198, R29, -INF , !P1 ;  /* 0xff8000001dc67808 */ /* 0x000fe40004800000 */
[----:B------:R-:W-:Y:S02]  /*11d90*/  FSEL R170, R170, -INF , !P4 ;  /* 0xff800000aaaa7808 */ /* 0x000fe40006000000 */
[----:B------:R-:W-:Y:S02]  /*11da0*/  ISETP.GE.AND P1, PT, R165, R230, PT ;  /* 0x000000e6a500720c */ /* 0x000fe40003f26270 */
[----:B------:R-:W-:Y:S02]  /*11db0*/  ISETP.GT.AND P4, PT, R234, R165, PT ;  /* 0x000000a5ea00720c */ /* 0x000fe40003f84270 */
[----:B------:R-:W-:Y:S02]  /*11dc0*/  FMNMX3.FTZ R23, R0, R15, R14, !PT ;  /* 0x0000000f00177276 */ /* 0x000fe4000781000e */
[----:B------:R-:W-:Y:S01]  /*11dd0*/  FMNMX3.FTZ R29, R4, R202, R197, !PT ;  /* 0x000000ca041d7276 */ /* 0x000fe200078100c5 */
[----:B-1-34-:R-:W-:Y:S08]  /*11de0*/  @P0 BRA `(.L_x_2365) ;  /* 0xffffffe800d00947 */ /* 0x01aff0000383ffff */
.L_x_2364:
[----:B------:R-:W-:Y:S01]  /*11df0*/  FMNMX3.FTZ R24, R29, R199, R198, !PT ;  /* 0x000000c71d187276 */ /* 0x000fe200078100c6 */
[----:B------:R-:W2:Y:S01]  /*11e00*/  MUFU.TANH R35, R35 ;  /* 0x0000002300237308 */ /* 0x000ea20000002400 */
[----:B-1----:R-:W-:Y:S01]  /*11e10*/  FMNMX3.FTZ R5, R23, R21, R20, !PT ;  /* 0x0000001517057276 */ /* 0x002fe20007810014 */
[----:B------:R-:W-:Y:S01]  /*11e20*/  LDSM.16.MT88.4 R180, [R215+0xa000] ;  /* 0x00a00000d7b4783b */ /* 0x000fe20000004200 */
[----:B------:R-:W-:Y:S02]  /*11e30*/  FMNMX3.FTZ R4, R3, R9, R8, !PT ;  /* 0x0000000903047276 */ /* 0x000fe40007810008 */
[----:B------:R-:W-:Y:S02]  /*11e40*/  FSEL R169, R169, -INF , !P1 ;  /* 0xff800000a9a97808 */ /* 0x000fe40004800000 */
[----:B------:R-:W-:Y:S02]  /*11e50*/  FMNMX3.FTZ R5, R5, R196, R195, !PT ;  /* 0x000000c405057276 */ /* 0x000fe400078100c3 */
[----:B------:R-:W-:Y:S01]  /*11e60*/  FMNMX3.FTZ R4, R4, R12, R6, !PT ;  /* 0x0000000c04047276 */ /* 0x000fe20007810006 */
[----:B------:R-:W1:Y:S01]  /*11e70*/  SHFL.BFLY PT, R23, R24, 0x2, 0x1f ;  /* 0x0c401f0018177f89 */ /* 0x000e6200000e0000 */
[----:B------:R-:W-:Y:S02]  /*11e80*/  FMNMX3.FTZ R5, R5, R170, R169, !PT ;  /* 0x000000aa05057276 */ /* 0x000fe400078100a9 */
[----:B------:R-:W-:Y:S02]  /*11e90*/  FSEL R189, R7, -INF , !P5 ;  /* 0xff80000007bd7808 */ /* 0x000fe40006800000 */
[----:B------:R-:W-:Y:S02]  /*11ea0*/  FMNMX3.FTZ R7, R4, R190, R187, !PT ;  /* 0x000000be04077276 */ /* 0x000fe400078100bb */
[----:B------:R-:W-:Y:S01]  /*11eb0*/  ISETP.GT.AND P0, PT, R245, R165, PT ;  /* 0x000000a5f500720c */ /* 0x000fe20003f04270 */
[----:B------:R-:W3:Y:S01]  /*11ec0*/  SHFL.BFLY PT, R4, R5, 0x2, 0x1f ;  /* 0x0c401f0005047f89 */ /* 0x000ee200000e0000 */
[----:B------:R-:W-:Y:S02]  /*11ed0*/  FMNMX3.FTZ R27, R2, R11, R10, !PT ;  /* 0x0000000b021b7276 */ /* 0x000fe4000781000a */
[C---:B------:R-:W-:Y:S02]  /*11ee0*/  ISETP.GE.AND P1, PT, R165.reuse, R233, PT ;  /* 0x000000e9a500720c */ /* 0x040fe40003f26270 */
[----:B------:R-:W-:Y:S02]  /*11ef0*/  ISETP.GE.AND P5, PT, R165, R232, PT ;  /* 0x000000e8a500720c */ /* 0x000fe40003fa6270 */
[----:B------:R-:W-:Y:S02]  /*11f00*/  FSEL R25, R25, -INF , !P4 ;  /* 0xff80000019197808 */ /* 0x000fe40006000000 */
[----:B------:R-:W-:Y:S02]  /*11f10*/  FSEL R26, R26, -INF , !P2 ;  /* 0xff8000001a1a7808 */ /* 0x000fe40005000000 */
[----:B------:R-:W-:Y:S02]  /*11f20*/  FMNMX3.FTZ R27, R27, R16, R13, !PT ;  /* 0x000000101b1b7276 */ /* 0x000fe4000781000d */
[----:B------:R-:W-:Y:S02]  /*11f30*/  FSEL R188, R25, -INF , !P1 ;  /* 0xff80000019bc7808 */ /* 0x000fe40004800000 */
[----:B------:R-:W-:Y:S02]  /*11f40*/  FMNMX3.FTZ R27, R27, R194, R193, !PT ;  /* 0x000000c21b1b7276 */ /* 0x000fe400078100c1 */
[----:B------:R-:W-:Y:S02]  /*11f50*/  FSEL R189, R189, -INF , !P6 ;  /* 0xff800000bdbd7808 */ /* 0x000fe40007000000 */
[----:B------:R-:W-:Y:S02]  /*11f60*/  FSEL R185, R26, -INF , !P3 ;  /* 0xff8000001ab97808 */ /* 0x000fe40005800000 */
[----:B------:R-:W-:Y:S02]  /*11f70*/  FMNMX3.FTZ R26, R27, R189, R188, !PT ;  /* 0x000000bd1b1a7276 */ /* 0x000fe400078100bc */
[----:B------:R-:W-:Y:S02]  /*11f80*/  IADD3 R200, PT, PT, R216, 0xa040, RZ ;  /* 0x0000a040d8c87810 */ /* 0x000fe40007ffe0ff */
[----:B--2---:R-:W-:Y:S02]  /*11f90*/  FSEL R35, R35, -INF , !P0 ;  /* 0xff80000023237808 */ /* 0x004fe40004000000 */
[----:B-1----:R-:W-:Y:S02]  /*11fa0*/  FMNMX.FTZ R23, R24, R23, !PT ;  /* 0x0000001718177209 */ /* 0x002fe40007810000 */
[----:B------:R-:W-:Y:S02]  /*11fb0*/  FSEL R184, R35, -INF , !P5 ;  /* 0xff80000023b87808 */ /* 0x000fe40006800000 */
[----:B---3--:R-:W-:Y:S01]  /*11fc0*/  FMNMX.FTZ R4, R5, R4, !PT ;  /* 0x0000000405047209 */ /* 0x008fe20007810000 */
[----:B------:R-:W1:Y:S01]  /*11fd0*/  SHFL.BFLY PT, R166, R23, 0x1, 0x1f ;  /* 0x0c201f0017a67f89 */ /* 0x000e6200000e0000 */
[----:B------:R-:W-:Y:S07]  /*11fe0*/  FMNMX3.FTZ R25, R7, R185, R184, !PT ;  /* 0x000000b907197276 */ /* 0x000fee00078100b8 */
        /* <DEDUP_REMOVED lines=8> */
[----:B------:R-:W1:Y:S01]  /*12070*/  SHFL.BFLY PT, R168, R7, 0x1, 0x1f ;  /* 0x0c201f0007a87f89 */ /* 0x000e6200000e0000 */
[----:B------:R-:W-:Y:S02]  /*12080*/  FSEL R201, R201, RZ, P1 ;  /* 0x000000ffc9c97208 */ /* 0x000fe40000800000 */
[----:B----4-:R-:W-:Y:S05]  /*12090*/  FMNMX.FTZ R165, R4, R165, !PT ;  /* 0x000000a504a57209 */ /* 0x010fea0007810000 */
[----:B------:R-:W2:Y:S01]  /*120a0*/  SHFL.BFLY PT, R167, R5, 0x1, 0x1f ;  /* 0x0c201f0005a77f89 */ /* 0x000ea200000e0000 */
[--C-:B------:R-:W-:Y:S01]  /*120b0*/  FFMA.FTZ R251, R22, UR4, -R201.reuse ;  /* 0x0000000416fb7c23 */ /* 0x100fe200080108c9 */
[C---:B------:R-:W-:Y:S01]  /*120c0*/  FSETP.NEU.FTZ.AND P0, PT, R165.reuse, -INF , PT ;  /* 0xff800000a500780b */ /* 0x040fe20003f1d000 */
[----:B------:R-:W-:Y:S01]  /*120d0*/  FMUL.FTZ R192, R165, UR4 ;  /* 0x00000004a5c07c20 */ /* 0x000fe20008410000 */
[--C-:B------:R-:W-:Y:S01]  /*120e0*/  FFMA.FTZ R252, R19, UR4, -R201.reuse ;  /* 0x0000000413fc7c23 */ /* 0x100fe200080108c9 */
[--C-:B------:R-:W-:Y:S01]  /*120f0*/  FFMA.FTZ R18, R18, UR4, -R201.reuse ;  /* 0x0000000412127c23 */ /* 0x100fe200080108c9 */
[--C-:B------:R-:W-:Y:S01]  /*12100*/  FFMA.FTZ R17, R17, UR4, -R201.reuse ;  /* 0x0000000411117c23 */ /* 0x100fe200080108c9 */
[----:B------:R-:W-:Y:S01]  /*12110*/  MUFU.EX2 R251, R251 ;  /* 0x000000fb00fb7308 */ /* 0x000fe20000000800 */
[----:B------:R-:W-:Y:S01]  /*12120*/  FSEL R192, R192, RZ, P0 ;  /* 0x000000ffc0c07208 */ /* 0x000fe20000000000 */
[--C-:B------:R-:W-:Y:S01]  /*12130*/  FFMA.FTZ R197, R197, UR4, -R201.reuse ;  /* 0x00000004c5c57c23 */ /* 0x100fe200080108c9 */
[--C-:B------:R-:W-:Y:S07]  /*12140*/  FFMA.FTZ R202, R202, UR4, -R201.reuse ;  /* 0x00000004caca7c23 */ /* 0x100fee00080108c9 */
[----:B------:R-:W-:Y:S01]  /*12150*/  MUFU.EX2 R32, R18 ;  /* 0x0000001200207308 */ /* 0x000fe20000000800 */
[--C-:B------:R-:W-:Y:S01]  /*12160*/  FFMA.FTZ R199, R199, UR4, -R201.reuse ;  /* 0x00000004c7c77c23 */ /* 0x100fe200080108c9 */
[--C-:B------:R-:W-:Y:S01]  /*12170*/  FFMA.FTZ R248, R21, UR4, -R192.reuse ;  /* 0x0000000415f87c23 */ /* 0x100fe200080108c0 */
[--C-:B------:R-:W-:Y:S01]  /*12180*/  FFMA.FTZ R171, R20, UR4, -R192.reuse ;  /* 0x0000000414ab7c23 */ /* 0x100fe200080108c0 */
[--C-:B------:R-:W-:Y:S01]  /*12190*/  FFMA.FTZ R250, R15, UR4, -R192.reuse ;  /* 0x000000040ffa7c23 */ /* 0x100fe200080108c0 */
[----:B------:R-:W3:Y:S01]  /*121a0*/  LDSM.16.MT88.4 R20, [R216+0xa000] ;  /* 0x00a00000d814783b */ /* 0x000ee20000004200 */
[--C-:B------:R-:W-:Y:S04]  /*121b0*/  FFMA.FTZ R249, R14, UR4, -R192.reuse ;  /* 0x000000040ef97c23 */ /* 0x100fe800080108c0 */
[----:B------:R-:W4:Y:S01]  /*121c0*/  MUFU.EX2 R30, R17 ;  /* 0x00000011001e7308 */ /* 0x000f220000000800 */
[----:B-1----:R-:W-:Y:S01]  /*121d0*/  FMNMX.FTZ R168, R7, R168, !PT ;  /* 0x000000a807a87209 */ /* 0x002fe20007810000 */
[--C-:B------:R-:W-:Y:S01]  /*121e0*/  FFMA.FTZ R196, R196, UR4, -R192.reuse ;  /* 0x00000004c4c47c23 */ /* 0x100fe200080108c0 */
[----:B------:R-:W-:Y:S07]  /*121f0*/  FFMA.FTZ R169, R169, UR4, -R192 ;  /* 0x00000004a9a97c23 */ /* 0x000fee00080108c0 */
[----:B------:R-:W1:Y:S01]  /*12200*/  MUFU.EX2 R252, R252 ;  /* 0x000000fc00fc7308 */ /* 0x000e620000000800 */
[----:B--2---:R-:W-:Y:S01]  /*12210*/  FMNMX.FTZ R167, R5, R167, !PT ;  /* 0x000000a705a77209 */ /* 0x004fe20007810000 */
[C---:B------:R-:W-:Y:S01]  /*12220*/  FMUL.FTZ R191, R168.reuse, UR4 ;  /* 0x00000004a8bf7c20 */ /* 0x040fe20008410000 */
[C---:B------:R-:W-:Y:S07]  /*12230*/  FSETP.NEU.FTZ.AND P3, PT, R168.reuse, -INF , PT ;  /* 0xff800000a800780b */ /* 0x040fee0003f7d000 */
[----:B------:R-:W-:Y:S01]  /*12240*/  MUFU.EX2 R250, R250 ;  /* 0x000000fa00fa7308 */ /* 0x000fe20000000800 */
[C---:B------:R-:W-:Y:S01]  /*12250*/  FSETP.NEU.FTZ.AND P2, PT, R167.reuse, -INF , PT ;  /* 0xff800000a700780b */ /* 0x040fe20003f5d000 */
[C---:B------:R-:W-:Y:S01]  /*12260*/  FMUL.FTZ R186, R167.reuse, UR4 ;  /* 0x00000004a7ba7c20 */ /* 0x040fe20008410000 */
[----:B------:R-:W-:Y:S07]  /*12270*/  FSEL R5, R168, RZ, P3 ;  /* 0x000000ffa8057208 */ /* 0x000fee0001800000 */
[----:B------:R-:W2:Y:S01]  /*12280*/  MUFU.EX2 R249, R249 ;  /* 0x000000f900f97308 */ /* 0x000ea20000000800 */
[----:B------:R-:W-:Y:S01]  /*12290*/  FSEL R4, R167, RZ, P2 ;  /* 0x000000ffa7047208 */ /* 0x000fe20001000000 */
[----:B------:R-:W-:Y:S01]  /*122a0*/  FFMA.FTZ R201, R198, UR4, -R201 ;  /* 0x00000004c6c97c23 */ /* 0x000fe200080108c9 */
[----:B------:R-:W-:Y:S01]  /*122b0*/  FSEL R186, R186, RZ, P2 ;  /* 0x000000ffbaba7208 */ /* 0x000fe20001000000 */
[----:B------:R-:W-:Y:S01]  /*122c0*/  FADD.FTZ R5, -R5, R2 ;  /* 0x0000000205057221 */ /* 0x000fe20000010100 */
[----:B------:R-:W-:Y:S01]  /*122d0*/  FSEL R191, R191, RZ, P3 ;  /* 0x000000ffbfbf7208 */ /* 0x000fe20001800000 */
[----:B------:R-:W-:Y:S01]  /*122e0*/  FADD.FTZ R4, -R4, R3 ;  /* 0x0000000304047221 */ /* 0x000fe20000010100 */
[----:B------:R-:W-:Y:S01]  /*122f0*/  FSEL R3, R165, RZ, P0 ;  /* 0x000000ffa5037208 */ /* 0x000fe20000000000 */
        /* <DEDUP_REMOVED lines=9> */
[----:B------:R-:W-:Y:S01]  /*12390*/  FMUL.FTZ R5, R5, UR4 ;  /* 0x0000000405057c20 */ /* 0x000fe20008410000 */
[----:B------:R-:W-:Y:S01]  /*123a0*/  FMUL.FTZ R4, R4, UR4 ;  /* 0x0000000404047c20 */ /* 0x000fe20008410000 */
[----:B------:R-:W-:Y:S01]  /*123b0*/  FADD.FTZ R2, -R2, R164 ;  /* 0x000000a402027221 */ /* 0x000fe20000010100 */
[----:B------:R-:W-:Y:S01]  /*123c0*/  FADD.FTZ R0, -R3, R0 ;  /* 0x0000000003007221 */ /* 0x000fe20000010100 */
[----:B------:R-:W-:Y:S01]  /*123d0*/  MUFU.EX2 R203, R10 ;  /* 0x0000000a00cb7308 */ /* 0x000fe20000000800 */
[----:B----4-:R-:W-:Y:S01]  /*123e0*/  F2FP.F16.F32.PACK_AB R176, R30, R32 ;  /* 0x000000201eb0723e */ /* 0x010fe200000000ff */
[----:B------:R-:W-:Y:S01]  /*123f0*/  FMUL.FTZ R2, R2, UR4 ;  /* 0x0000000402027c20 */ /* 0x000fe20008410000 */
[----:B------:R-:W-:Y:S07]  /*12400*/  FMUL.FTZ R0, R0, UR4 ;  /* 0x0000000400007c20 */ /* 0x000fee0008410000 */
[----:B------:R-:W-:Y:S01]  /*12410*/  MUFU.EX2 R204, R8 ;  /* 0x0000000800cc7308 */ /* 0x000fe20000000800 */
[----:B-1----:R-:W-:Y:S01]  /*12420*/  F2FP.F16.F32.PACK_AB R178, R251, R252 ;  /* 0x000000fcfbb2723e */ /* 0x002fe200000000ff */
[--C-:B------:R-:W-:Y:S01]  /*12430*/  FFMA.FTZ R194, R194, UR4, -R191.reuse ;  /* 0x00000004c2c27c23 */ /* 0x100fe200080108bf */
[----:B--2---:R-:W-:Y:S07]  /*12440*/  F2FP.F16.F32.PACK_AB R177, R249, R250 ;  /* 0x000000faf9b1723e */ /* 0x004fee00000000ff */
[----:B------:R-:W-:Y:S01]  /*12450*/  MUFU.EX2 R205, R16 ;  /* 0x0000001000cd7308 */ /* 0x000fe20000000800 */
[----:B------:R-:W-:Y:S01]  /*12460*/  LOP3.LUT P0, RZ, R226, 0x4, RZ, 0xc0, !PT ;  /* 0x00000004e2ff7812 */ /* 0x000fe2000780c0ff */
[--C-:B------:R-:W-:Y:S01]  /*12470*/  FFMA.FTZ R193, R193, UR4, -R191.reuse ;  /* 0x00000004c1c17c23 */ /* 0x100fe200080108bf */
[--C-:B------:R-:W-:Y:S07]  /*12480*/  FFMA.FTZ R189, R189, UR4, -R191.reuse ;  /* 0x00000004bdbd7c23 */ /* 0x100fee00080108bf */
[----:B------:R-:W1:Y:S01]  /*12490*/  MUFU.EX2 R207, R13 ;  /* 0x0000000d00cf7308 */ /* 0x000e620000000800 */
[--C-:B------:R-:W-:Y:S01]  /*124a0*/  FFMA.FTZ R190, R190, UR4, -R186.reuse ;  /* 0x00000004bebe7c23 */ /* 0x100fe200080108ba */
[--C-:B------:R-:W-:Y:S01]  /*124b0*/  FFMA.FTZ R187, R187, UR4, -R186.reuse ;  /* 0x00000004bbbb7c23 */ /* 0x100fe200080108ba */
[----:B------:R-:W-:Y:S07]  /*124c0*/  FFMA.FTZ R191, R188, UR4, -R191 ;  /* 0x00000004bcbf7c23 */ /* 0x000fee00080108bf */
[----:B------:R-:W-:Y:S01]  /*124d0*/  MUFU.EX2 R206, R12 ;  /* 0x0000000c00ce7308 */ /* 0x000fe20000000800 */
[----:B------:R-:W-:Y:S01]  /*124e0*/  FFMA.FTZ R185, R185, UR4, -R186 ;  /* 0x00000004b9b97c23 */ /* 0x000fe200080108ba */
[----:B------:R-:W-:Y:S01]  /*124f0*/  FFMA.FTZ R195, R195, UR4, -R192 ;  /* 0x00000004c3c37c23 */ /* 0x000fe200080108c0 */
[C---:B------:R-:W-:Y:S07]  /*12500*/  ISETP.GT.AND P1, PT, R242.reuse, R224, PT ;  /* 0x000000e0f200720c */ /* 0x040fee0003f24270 */
[----:B------:R-:W2:Y:S01]  /*12510*/  MUFU.EX2 R33, R11 ;  /* 0x0000000b00217308 */ /* 0x000ea20000000800 */
[----:B------:R-:W-:Y:S02]  /*12520*/  IADD3 R242, PT, PT, R242, -0x1, RZ ;  /* 0xfffffffff2f27810 */ /* 0x000fe40007ffe0ff */
[----:B------:R-:W-:Y:S07]  /*12530*/  @P0 IADD3 R200, PT, PT, R235, -0x40, RZ ;  /* 0xffffffc0ebc80810 */ /* 0x000fee0007ffe0ff */
[----:B------:R-:W4:Y:S01]  /*12540*/  MUFU.EX2 R31, R9 ;  /* 0x00000009001f7308 */ /* 0x000f220000000800 */
[----:B-1----:R-:W-:Y:S09]  /*12550*/  F2FP.F16.F32.PACK_AB R174, R207, R205 ;  /* 0x000000cdcfae723e */ /* 0x002ff200000000ff */
[----:B------:R-:W1:Y:S10]  /*12560*/  MUFU.EX2 R28, R6 ;  /* 0x00000006001c7308 */ /* 0x000e740000000800 */
[----:B------:R-:W5:Y:S01]  /*12570*/  MUFU.EX2 R164, R5 ;  /* 0x0000000500a47308 */ /* 0x000f620000000800 */
[----:B--2---:R-:W-:Y:S09]  /*12580*/  F2FP.F16.F32.PACK_AB R172, R203, R33 ;  /* 0x00000021cbac723e */ /* 0x004ff200000000ff */
[----:B------:R2:W3:Y:S01]  /*12590*/  MUFU.EX2 R3, R4 ;  /* 0x0000000400037308 */ /* 0x0004e20000000800 */
[----:B----4-:R-:W-:Y:S09]  /*125a0*/  F2FP.F16.F32.PACK_AB R173, R204, R31 ;  /* 0x0000001fccad723e */ /* 0x010ff200000000ff */
[----:B------:R-:W4:Y:S01]  /*125b0*/  MUFU.EX2 R2, R2 ;  /* 0x0000000200027308 */ /* 0x000f220000000800 */
[----:B-1----:R-:W-:Y:S09]  /*125c0*/  F2FP.F16.F32.PACK_AB R175, R28, R206 ;  /* 0x000000ce1caf723e */ /* 0x002ff200000000ff */
[----:B------:R-:W-:Y:S01]  /*125d0*/  MUFU.EX2 R0, R0 ;  /* 0x0000000000007308 */ /* 0x000fe20000000800 */
[C---:B-----5:R-:W-:Y:S01]  /*125e0*/  FMUL.FTZ R5, R164.reuse, R161 ;  /* 0x000000a1a4057220 */ /* 0x060fe20000410000 */
[C---:B------:R-:W-:Y:S08]  /*125f0*/  FMUL.FTZ R16, R164.reuse, R148 ;  /* 0x00000094a4107220 */ /* 0x040ff00000410000 */
[----:B------:R-:W-:Y:S01]  /*12600*/  MUFU.EX2 R248, R248 ;  /* 0x000000f800f87308 */ /* 0x000fe20000000800 */
[C---:B------:R-:W-:Y:S01]  /*12610*/  FMUL.FTZ R17, R164.reuse, R149 ;  /* 0x00000095a4117220 */ /* 0x040fe20000410000 */
[----:B--2---:R-:W-:Y:S01]  /*12620*/  FMUL.FTZ R4, R164, R160 ;  /* 0x000000a0a4047220 */ /* 0x004fe20000410000 */
[C---:B---3--:R-:W-:Y:S07]  /*12630*/  FMUL.FTZ R6, R3.reuse, R162 ;  /* 0x000000a203067220 */ /* 0x048fee0000410000 */
[----:B------:R-:W1:Y:S01]  /*12640*/  MUFU.EX2 R171, R171 ;  /* 0x000000ab00ab7308 */ /* 0x000e620000000800 */
[C---:B------:R-:W-:Y:S01]  /*12650*/  FMUL.FTZ R7, R3.reuse, R163 ;  /* 0x000000a303077220 */ /* 0x040fe20000410000 */
[C---:B------:R-:W-:Y:S01]  /*12660*/  FMUL.FTZ R18, R3.reuse, R150 ;  /* 0x0000009603127220 */ /* 0x040fe20000410000 */
[C---:B------:R-:W-:Y:S01]  /*12670*/  FMUL.FTZ R19, R3.reuse, R151 ;  /* 0x0000009703137220 */ /* 0x040fe20000410000 */
[C---:B----4-:R-:W-:Y:S01]  /*12680*/  FMUL.FTZ R29, R2.reuse, R137 ;  /* 0x00000089021d7220 */ /* 0x050fe20000410000 */
[----:B------:R-:W-:Y:S01]  /*12690*/  LDSM.16.MT88.4 R148, [R216+0xa800] ;  /* 0x00a80000d894783b */ /* 0x000fe20000004200 */
[C---:B------:R-:W-:Y:S01]  /*126a0*/  FMUL.FTZ R34, R3.reuse, R134 ;  /* 0x0000008603227220 */ /* 0x040fe20000410000 */
[----:B------:R-:W-:Y:S01]  /*126b0*/  FMUL.FTZ R35, R3, R135 ;  /* 0x0000008703237220 */ /* 0x000fe20000410000 */
[-C--:B------:R-:W-:Y:S02]  /*126c0*/  HMMA.16816.F32 R4, R172, R20.reuse, R4 ;  /* 0x00000014ac04723c */ /* 0x080fe40000001804 */
[----:B------:R-:W-:Y:S03]  /*126d0*/  MUFU.EX2 R169, R169 ;  /* 0x000000a900a97308 */ /* 0x000fe60000000800 */
[----:B------:R-:W-:Y:S01]  /*126e0*/  FMUL.FTZ R9, R2, R157 ;  /* 0x0000009d02097220 */ /* 0x000fe20000410000 */
[----:B-1----:R-:W-:Y:S01]  /*126f0*/  F2FP.F16.F32.PACK_AB R179, R171, R248 ;  /* 0x000000f8abb3723e */ /* 0x002fe200000000ff */
[C---:B------:R-:W-:Y:S01]  /*12700*/  FMUL.FTZ R10, R0.reuse, R158 ;  /* 0x0000009e000a7220 */ /* 0x040fe20000410000 */
[----:B------:R-:W-:Y:S01]  /*12710*/  FMUL.FTZ R11, R0, R159 ;  /* 0x0000009f000b7220 */ /* 0x000fe20000410000 */
[C---:B------:R-:W-:Y:S03]  /*12720*/  FMUL.FTZ R8, R2.reuse, R156 ;  /* 0x0000009c02087220 */ /* 0x040fe60000410000 */
[----:B------:R-:W1:Y:S01]  /*12730*/  MUFU.EX2 R157, R197 ;  /* 0x000000c5009d7308 */ /* 0x000e620000000800 */
[----:B------:R-:W-:Y:S01]  /*12740*/  FMUL.FTZ R13, R2, R153 ;  /* 0x00000099020d7220 */ /* 0x000fe20000410000 */
[C---:B------:R-:W-:Y:S01]  /*12750*/  FMUL.FTZ R14, R0.reuse, R154 ;  /* 0x0000009a000e7220 */ /* 0x040fe20000410000 */
[----:B------:R-:W-:Y:S07]  /*12760*/  FMUL.FTZ R15, R0, R155 ;  /* 0x0000009b000f7220 */ /* 0x000fee0000410000 */
[----:B------:R-:W-:Y:S01]  /*12770*/  MUFU.EX2 R153, R193 ;  /* 0x000000c100997308 */ /* 0x000fe20000000800 */
[C---:B------:R-:W-:Y:S01]  /*12780*/  FMUL.FTZ R24, R2.reuse, R140 ;  /* 0x0000008c02187220 */ /* 0x040fe20000410000 */
[C---:B------:R-:W-:Y:S08]  /*12790*/  HMMA.16816.F32 R8, R176.reuse, R20, R8 ;  /* 0x00000014b008723c */ /* 0x040ff00000001808 */
[----:B------:R-:W-:Y:S01]  /*127a0*/  MUFU.EX2 R154, R187 ;  /* 0x000000bb009a7308 */ /* 0x000fe20000000800 */
[----:B------:R-:W-:Y:S01]  /*127b0*/  FMUL.FTZ R12, R2, R152 ;  /* 0x00000098020c7220 */ /* 0x000fe20000410000 */
[C---:B------:R-:W-:Y:S01]  /*127c0*/  FMUL.FTZ R20, R164.reuse, R144 ;  /* 0x00000090a4147220 */ /* 0x040fe20000410000 */
[----:B------:R-:W-:Y:S07]  /*127d0*/  FMUL.FTZ R21, R164, R145 ;  /* 0x00000091a4157220 */ /* 0x000fee0000410000 */
[----:B------:R-:W-:Y:S01]  /*127e0*/  MUFU.EX2 R159, R191 ;  /* 0x000000bf009f7308 */ /* 0x000fe20000000800 */
[----:B------:R-:W-:Y:S01]  /*127f0*/  FMUL.FTZ R25, R2, R141 ;  /* 0x0000008d02197220 */ /* 0x000fe20000410000 */
[C---:B------:R-:W-:Y:S01]  /*12800*/  FMUL.FTZ R26, R0.reuse, R142 ;  /* 0x0000008e001a7220 */ /* 0x040fe20000410000 */
[----:B------:R-:W-:Y:S01]  /*12810*/  MOV R142, R205 ;  /* 0x000000cd008e7202 */ /* 0x000fe20000000f00 */
[-C--:B------:R-:W-:Y:S06]  /*12820*/  HMMA.16816.F32 R12, R176, R22.reuse, R12 ;  /* 0x00000016b00c723c */ /* 0x080fec000000180c */
[----:B------:R-:W-:Y:S01]  /*12830*/  MUFU.EX2 R140, R202 ;  /* 0x000000ca008c7308 */ /* 0x000fe20000000800 */
[C---:B------:R-:W-:Y:S01]  /*12840*/  FMUL.FTZ R27, R0.reuse, R143 ;  /* 0x0000008f001b7220 */ /* 0x040fe20000410000 */
[----:B------:R-:W-:Y:S08]  /*12850*/  MOV R143, R206 ;  /* 0x000000ce008f7202 */ /* 0x000ff00000000f00 */
[----:B------:R-:W-:Y:S01]  /*12860*/  MUFU.EX2 R141, R196 ;  /* 0x000000c4008d7308 */ /* 0x000fe20000000800 */
[----:B------:R-:W-:Y:S01]  /*12870*/  MOV R162, R31 ;  /* 0x0000001f00a27202 */ /* 0x000fe20000000f00 */
[C---:B------:R-:W-:Y:S01]  /*12880*/  FMUL.FTZ R31, R0.reuse, R139 ;  /* 0x0000008b001f7220 */ /* 0x040fe20000410000 */
[C---:B------:R-:W-:Y:S07]  /*12890*/  HMMA.16816.F32 R16, R172.reuse, R22, R16 ;  /* 0x00000016ac10723c */ /* 0x040fee0000001810 */
[----:B------:R2:W-:Y:S01]  /*128a0*/  MUFU.EX2 R155, R199 ;  /* 0x000000c7009b7308 */ /* 0x0005e20000000800 */
[C---:B------:R-:W-:Y:S01]  /*128b0*/  FMUL.FTZ R22, R3.reuse, R146 ;  /* 0x0000009203167220 */ /* 0x040fe20000410000 */
[C---:B------:R-:W-:Y:S08]  /*128c0*/  FMUL.FTZ R23, R3.reuse, R147 ;  /* 0x0000009303177220 */ /* 0x040ff00000410000 */
[----:B------:R-:W3:Y:S01]  /*128d0*/  MUFU.EX2 R158, R201 ;  /* 0x000000c9009e7308 */ /* 0x000ee20000000800 */
[----:B------:R-:W4:Y:S01]  /*128e0*/  LDSM.16.MT88.4 R144, [R200] ;  /* 0x00000000c890783b */ /* 0x000f220000004200 */
[----:B------:R-:W-:Y:S01]  /*128f0*/  MOV R161, R30 ;  /* 0x0000001e00a17202 */ /* 0x000fe20000000f00 */
[----:B------:R-:W-:Y:S01]  /*12900*/  FMUL.FTZ R30, R0, R138 ;  /* 0x0000008a001e7220 */ /* 0x000fe20000410000 */
[----:B------:R-:W-:Y:S01]  /*12910*/  MOV R160, R28 ;  /* 0x0000001c00a07202 */ /* 0x000fe20000000f00 */
[----:B------:R-:W-:Y:S01]  /*12920*/  FMUL.FTZ R28, R2, R136 ;  /* 0x00000088021c7220 */ /* 0x000fe20000410000 */
[-C--:B------:R-:W-:Y:S03]  /*12930*/  HMMA.16816.F32 R20, R172, R180.reuse, R20 ;  /* 0x000000b4ac14723c */ /* 0x080fe60000001814 */
[----:B------:R-:W-:Y:S01]  /*12940*/  LDSM.16.MT88.4 R136, [R216+0xb000] ;  /* 0x00b00000d888783b */ /* 0x000fe20000004200 */
[----:B------:R-:W-:Y:S01]  /*12950*/  MOV R156, R33 ;  /* 0x00000021009c7202 */ /* 0x000fe20000000f00 */
[C---:B------:R-:W-:Y:S01]  /*12960*/  FMUL.FTZ R33, R164.reuse, R133 ;  /* 0x00000085a4217220 */ /* 0x040fe20000410000 */
[----:B------:R-:W-:Y:S01]  /*12970*/  MOV R163, R32 ;  /* 0x0000002000a37202 */ /* 0x000fe20000000f00 */
[C---:B------:R-:W-:Y:S01]  /*12980*/  FMUL.FTZ R32, R164.reuse, R132 ;  /* 0x00000084a4207220 */ /* 0x040fe20000410000 */
[C---:B------:R-:W-:Y:S03]  /*12990*/  HMMA.16816.F32 R24, R176.reuse, R180, R24 ;  /* 0x000000b4b018723c */ /* 0x040fe60000001818 */
[----:B------:R-:W5:Y:S01]  /*129a0*/  LDSM.16.MT88.4 R132, [R214] ;  /* 0x00000000d684783b */ /* 0x000f620000004200 */
[C---:B------:R-:W-:Y:S01]  /*129b0*/  FMUL.FTZ R52, R164.reuse, R52 ;  /* 0x00000034a4347220 */ /* 0x040fe20000410000 */
[----:B------:R-:W-:Y:S01]  /*129c0*/  FMUL.FTZ R53, R164, R53 ;  /* 0x00000035a4357220 */ /* 0x000fe20000410000 */
[C---:B------:R-:W-:Y:S01]  /*129d0*/  FMUL.FTZ R54, R3.reuse, R54 ;  /* 0x0000003603367220 */ /* 0x040fe20000410000 */
[C---:B------:R-:W-:Y:S01]  /*129e0*/  FMUL.FTZ R55, R3.reuse, R55 ;  /* 0x0000003703377220 */ /* 0x040fe20000410000 */
[-C--:B------:R-:W-:Y:S03]  /*129f0*/  HMMA.16816.F32 R28, R176, R182.reuse, R28 ;  /* 0x000000b6b01c723c */ /* 0x080fe6000000181c */
[----:B--2---:R-:W-:Y:S01]  /*12a00*/  LDSM.16.MT88.4 R196, [R215+0xb800] ;  /* 0x00b80000d7c4783b */ /* 0x004fe20000004200 */
[C---:B------:R-:W-:Y:S01]  /*12a10*/  FMUL.FTZ R56, R2.reuse, R56 ;  /* 0x0000003802387220 */ /* 0x040fe20000410000 */
[----:B------:R-:W-:Y:S01]  /*12a20*/  FMUL.FTZ R57, R2, R57 ;  /* 0x0000003902397220 */ /* 0x000fe20000410000 */
[C---:B------:R-:W-:Y:S01]  /*12a30*/  FMUL.FTZ R58, R0.reuse, R58 ;  /* 0x0000003a003a7220 */ /* 0x040fe20000410000 */
[----:B------:R-:W-:Y:S01]  /*12a40*/  FMUL.FTZ R59, R0, R59 ;  /* 0x0000003b003b7220 */ /* 0x000fe20000410000 */
[C---:B------:R-:W-:Y:S03]  /*12a50*/  HMMA.16816.F32 R32, R172.reuse, R182, R32 ;  /* 0x000000b6ac20723c */ /* 0x040fe60000001820 */
[----:B------:R-:W-:Y:S01]  /*12a60*/  LDSM.16.MT88.4 R180, [R215+0xa800] ;  /* 0x00a80000d7b4783b */ /* 0x000fe20000004200 */
        /* <DEDUP_REMOVED lines=10> */
[-C--:B----4-:R-:W-:Y:S03]  /*12b10*/  HMMA.16816.F32 R36, R172, R144.reuse, R36 ;  /* 0x00000090ac24723c */ /* 0x090fe60000001824 */
        /* <DEDUP_REMOVED lines=38> */
[-C--:B-----5:R-:W-:Y:S03]  /*12d80*/  HMMA.16816.F32 R52, R172, R132.reuse, R52 ;  /* 0x00000084ac34723c */ /* 0x0a0fe60000001834 */
        /* <DEDUP_REMOVED lines=14> */
[----:B------:R-:W-:Y:S01]  /*12e70*/  MOV R152, R156 ;  /* 0x0000009c00987202 */ /* 0x000fe20000000f00 */
[C---:B------:R-:W-:Y:S01]  /*12e80*/  FMUL.FTZ R100, R164.reuse, R100 ;  /* 0x00000064a4647220 */ /* 0x040fe20000410000 */
[C---:B------:R-:W-:Y:S01]  /*12e90*/  HMMA.16816.F32 R64, R172.reuse, R134, R64 ;  /* 0x00000086ac40723c */ /* 0x040fe20000001840 */
[----:B------:R-:W2:Y:S01]  /*12ea0*/  LDSM.16.MT88.4 R132, [R215+0xb000] ;  /* 0x00b00000d784783b */ /* 0x000ea20000004200 */
[----:B------:R-:W-:Y:S02]  /*12eb0*/  MUFU.EX2 R156, R189 ;  /* 0x000000bd009c7308 */ /* 0x000fe40000000800 */
        /* <DEDUP_REMOVED lines=21> */
[C---:B------:R-:W-:Y:S01]  /*13010*/  HMMA.16816.F32 R80, R172.reuse, R138, R80 ;  /* 0x0000008aac50723c */ /* 0x040fe20000001850 */
[----:B------:R-:W4:Y:S03]  /*13020*/  LDSM.16.MT88.4 R136, [R200+0x1000] ;  /* 0x00100000c888783b */ /* 0x000f260000004200 */
        /* <DEDUP_REMOVED lines=15> */
[----:B------:R-:W-:Y:S01]  /*13120*/  MOV R145, R152 ;  /* 0x0000009800917202 */ /* 0x000fe20000000f00 */
[-C--:B------:R-:W-:Y:S03]  /*13130*/  HMMA.16816.F32 R92, R176, R134.reuse, R92 ;  /* 0x00000086b05c723c */ /* 0x080fe6000000185c */
[----:B------:R-:W-:Y:S01]  /*13140*/  FFMA.FTZ R250, R0, R236, R250 ;  /* 0x000000ec00fa7223 */ /* 0x000fe200000100fa */
[----:B------:R-:W-:Y:S02]  /*13150*/  MOV R152, R163 ;  /* 0x000000a300987202 */ /* 0x000fe40000000f00 */
[----:B------:R-:W-:Y:S01]  /*13160*/  MOV R147, R162 ;  /* 0x000000a200937202 */ /* 0x000fe20000000f00 */
[----:B------:R-:W-:Y:S01]  /*13170*/  FADD.FTZ R250, R249, R250 ;  /* 0x000000faf9fa7221 */ /* 0x000fe20000010000 */
[C---:B------:R-:W-:Y:S01]  /*13180*/  HMMA.16816.F32 R96, R172.reuse, R134, R96 ;  /* 0x00000086ac60723c */ /* 0x040fe20000001860 */
[----:B------:R-:W2:Y:S03]  /*13190*/  LDSM.16.MT88.4 R132, [R214+0x1000] ;  /* 0x00100000d684783b */ /* 0x000ea60000004200 */
[----:B------:R-:W-:Y:S01]  /*131a0*/  MOV R146, R161 ;  /* 0x000000a100927202 */ /* 0x000fe20000000f00 */
[----:B------:R-:W-:Y:S01]  /*131b0*/  FADD.FTZ R250, R248, R250 ;  /* 0x000000faf8fa7221 */ /* 0x000fe20000010000 */
[----:B------:R-:W-:Y:S02]  /*131c0*/  MOV R0, R165 ;  /* 0x000000a500007202 */ /* 0x000fe40000000f00 */
[-C--:B----4-:R-:W-:Y:S03]  /*131d0*/  HMMA.16816.F32 R100, R172, R136.reuse, R100 ;  /* 0x00000088ac64723c */ /* 0x090fe60000001864 */
[----:B------:R-:W-:Y:S05]  /*131e0*/  FADD.FTZ R250, R171, R250 ;  /* 0x000000faabfa7221 */ /* 0x000fea0000010000 */
[C---:B------:R-:W-:Y:S01]  /*131f0*/  HMMA.16816.F32 R104, R176.reuse, R136, R104 ;  /* 0x00000088b068723c */ /* 0x040fe20000001868 */
[----:B------:R4:W-:Y:S03]  /*13200*/  MUFU.EX2 R136, R190 ;  /* 0x000000be00887308 */ /* 0x0009e60000000800 */
[----:B-1----:R-:W-:Y:S07]  /*13210*/  MOV R137, R157 ;  /* 0x0000009d00897202 */ /* 0x002fee0000000f00 */
[----:B------:R1:W-:Y:S01]  /*13220*/  MUFU.EX2 R157, R185 ;  /* 0x000000b9009d7308 */ /* 0x0003e20000000800 */
[-C--:B------:R-:W-:Y:S01]  /*13230*/  HMMA.16816.F32 R108, R176, R138.reuse, R108 ;  /* 0x0000008ab06c723c */ /* 0x080fe2000000186c */
[----:B----4-:R-:W-:Y:S07]  /*13240*/  LDSM.16.MT88.4 R188, [R214+0x800] ;  /* 0x00080000d6bc783b */ /* 0x010fee0000004200 */
[C---:B------:R-:W-:Y:S01]  /*13250*/  HMMA.16816.F32 R112, R172.reuse, R138, R112 ;  /* 0x0000008aac70723c */ /* 0x040fe20000001870 */
[----:B------:R4:W5:Y:S07]  /*13260*/  MUFU.EX2 R138, R194 ;  /* 0x000000c2008a7308 */ /* 0x00096e0000000800 */
[-C--:B--2---:R-:W-:Y:S08]  /*13270*/  HMMA.16816.F32 R116, R172, R132.reuse, R116 ;  /* 0x00000084ac74723c */ /* 0x084ff00000001874 */
[C---:B------:R-:W-:Y:S04]  /*13280*/  HMMA.16816.F32 R120, R176.reuse, R132, R120 ;  /* 0x00000084b078723c */ /* 0x040fe80000001878 */
[----:B------:R-:W-:Y:S01]  /*13290*/  FFMA.FTZ R133, R184, UR4, -R186 ;  /* 0x00000004b8857c23 */ /* 0x000fe200080108ba */
[----:B------:R-:W-:Y:S01]  /*132a0*/  FFMA.FTZ R132, R170, UR4, -R192 ;  /* 0x00000004aa847c23 */ /* 0x000fe200080108c0 */
[----:B-1----:R-:W1:Y:S02]  /*132b0*/  LDSM.16.MT88.4 R184, [R200+0x800] ;  /* 0x00080000c8b8783b */ /* 0x002e640000004200 */
[-C--:B------:R-:W-:Y:S01]  /*132c0*/  HMMA.16816.F32 R124, R176, R134.reuse, R124 ;  /* 0x00000086b07c723c */ /* 0x080fe2000000187c */
[----:B------:R-:W2:Y:S02]  /*132d0*/  MUFU.EX2 R170, R133 ;  /* 0x0000008500aa7308 */ /* 0x000ea40000000800 */
[----:B---3--:R-:W-:Y:S08]  /*132e0*/  F2FP.F16.F32.PACK_AB R178, R158, R155 ;  /* 0x0000009b9eb2723e */ /* 0x008ff000000000ff */
[----:B------:R3:W3:Y:S01]  /*132f0*/  MUFU.EX2 R139, R132 ;  /* 0x00000084008b7308 */ /* 0x0006e20000000800 */
[----:B----4-:R-:W4:Y:S01]  /*13300*/  LDSM.16.MT88.4 R192, [R216+0xb800] ;  /* 0x00b80000d8c0783b */ /* 0x010f220000004200 */
[----:B------:R-:W-:Y:S04]  /*13310*/  HMMA.16816.F32 R128, R172, R134, R128 ;  /* 0x00000086ac80723c */ /* 0x000fe80000001880 */
[----:B-----5:R-:W-:Y:S02]  /*13320*/  F2FP.F16.F32.PACK_AB R172, R153, R138 ;  /* 0x0000008a99ac723e */ /* 0x020fe400000000ff */
[----:B------:R-:W-:Y:S02]  /*13330*/  F2FP.F16.F32.PACK_AB R173, R154, R136 ;  /* 0x000000889aad723e */ /* 0x000fe400000000ff */
[----:B------:R-:W-:Y:S02]  /*13340*/  F2FP.F16.F32.PACK_AB R174, R159, R156 ;  /* 0x0000009c9fae723e */ /* 0x000fe400000000ff */
[----:B--2---:R-:W-:Y:S02]  /*13350*/  F2FP.F16.F32.PACK_AB R175, R170, R157 ;  /* 0x0000009daaaf723e */ /* 0x004fe400000000ff */
[----:B------:R-:W-:Y:S02]  /*13360*/  MOV R133, R141 ;  /* 0x0000008d00857202 */ /* 0x000fe40000000f00 */
[----:B---3--:R-:W-:Y:S02]  /*13370*/  MOV R132, R140 ;  /* 0x0000008c00847202 */ /* 0x008fe40000000f00 */
[----:B------:R-:W-:Y:S02]  /*13380*/  MOV R135, R160 ;  /* 0x000000a000877202 */ /* 0x000fe40000000f00 */
[-C--:B------:R-:W-:Y:S03]  /*13390*/  HMMA.16816.F32 R160, R172, R148.reuse, R4 ;  /* 0x00000094aca0723c */ /* 0x080fe60000001804 */
[----:B------:R-:W-:Y:S02]  /*133a0*/  F2FP.F16.F32.PACK_AB R176, R137, R132 ;  /* 0x0000008489b0723e */ /* 0x000fe400000000ff */
[----:B------:R-:W-:Y:S02]  /*133b0*/  F2FP.F16.F32.PACK_AB R177, R144, R133 ;  /* 0x0000008590b1723e */ /* 0x000fe400000000ff */
[----:B------:R-:W-:Y:S02]  /*133c0*/  F2FP.F16.F32.PACK_AB R179, R169, R139 ;  /* 0x0000008ba9b3723e */ /* 0x000fe400000000ff */
[----:B------:R-:W-:Y:S02]  /*133d0*/  MOV R7, R159 ;  /* 0x0000009f00077202 */ /* 0x000fe40000000f00 */
[----:B------:R-:W-:Y:S02]  /*133e0*/  MOV R6, R158 ;  /* 0x0000009e00067202 */ /* 0x000fe40000000f00 */
        /* <DEDUP_REMOVED lines=10> */
[----:B------:R-:W2:Y:S01]  /*13490*/  LDSM.16.MT88.4 R200, [R200+0x1800] ;  /* 0x00180000c8c8783b */ /* 0x000ea20000004200 */
        /* <DEDUP_REMOVED lines=14> */
[----:B------:R-:W-:Y:S01]  /*13580*/  MOV R24, R11 ;  /* 0x0000000b00187202 */ /* 0x000fe20000000f00 */
[----:B------:R-:W-:Y:S01]  /*13590*/  FFMA.FTZ R3, R3, R238, R26 ;  /* 0x000000ee03037223 */ /* 0x000fe2000001001a */
[----:B------:R-:W-:Y:S01]  /*135a0*/  MOV R12, R138 ;  /* 0x0000008a000c7202 */ /* 0x000fe20000000f00 */
[----:B------:R-:W-:Y:S01]  /*135b0*/  FFMA.FTZ R164, R164, R239, R25 ;  /* 0x000000efa4a47223 */ /* 0x000fe20000010019 */
[----:B------:R-:W-:Y:S01]  /*135c0*/  MOV R11, R139 ;  /* 0x0000008b000b7202 */ /* 0x000fe20000000f00 */
[----:B------:R-:W-:Y:S01]  /*135d0*/  FFMA.FTZ R2, R2, R237, R24 ;  /* 0x000000ed02027223 */ /* 0x000fe20000010018 */
        /* <DEDUP_REMOVED lines=8> */
[----:B------:R-:W3:Y:S01]  /*13660*/  LDSM.16.MT88.4 R204, [R214+0x1800] ;  /* 0x00180000d6cc783b */ /* 0x000ee20000004200 */
[----:B------:R-:W-:Y:S01]  /*13670*/  MOV R16, R134 ;  /* 0x0000008600107202 */ /* 0x000fe20000000f00 */
[----:B------:R-:W-:Y:S01]  /*13680*/  FADD.FTZ R2, R252, R2 ;  /* 0x00000002fc027221 */ /* 0x000fe20000010000 */
[----:B------:R-:W-:Y:S01]  /*13690*/  MOV R18, R132 ;  /* 0x0000008400127202 */ /* 0x000fe20000000f00 */
        /* <DEDUP_REMOVED lines=27> */
[----:B------:R-:W-:Y:S02]  /*13850*/  MOV R164, R166 ;  /* 0x000000a600a47202 */ /* 0x000fe40000000f00 */
[----:B------:R-:W-:Y:S01]  /*13860*/  MOV R3, R167 ;  /* 0x000000a700037202 */ /* 0x000fe20000000f00 */
[-C--:B------:R-:W-:Y:S03]  /*13870*/  HMMA.16816.F32 R52, R172, R188.reuse, R52 ;  /* 0x000000bcac34723c */ /* 0x080fe60000001834 */
[----:B------:R-:W-:Y:S05]  /*13880*/  MOV R2, R168 ;  /* 0x000000a800027202 */ /* 0x000fea0000000f00 */
        /* <DEDUP_REMOVED lines=18> */
[----:B------:R-:W-:Y:S01]  /*139b0*/  HMMA.16816.F32 R128, R172, R206, R128 ;  /* 0x000000ceac80723c */ /* 0x000fe20000001880 */
[----:B------:R-:W-:Y:S08]  /*139c0*/  @!UPT UIADD3 URZ, UPT, UPT, URZ, URZ, URZ ;  /* 0x000000fffffff290 */ /* 0x000ff0000fffe0ff */
[----:B------:R-:W-:Y:S11]  /*139d0*/  @P1 BRA `(.L_x_2363) ;  /* 0xffffffd000281947 */ /* 0x000ff6000383ffff */
.L_x_2362:
[----:B------:R-:W1:Y:S01]  /*139e0*/  SHFL.BFLY PT, R0, R239, 0x2, 0x1f ;  /* 0x0c401f00ef007f89 */ /* 0x000e6200000e0000 */
[----:B------:R-:W2:Y:S01]  /*139f0*/  S2UR UR4, SR_CgaCtaId ;  /* 0x00000000000479c3 */ /* 0x000ea20000008800 */
[C---:B------:R-:W-:Y:S01]  /*13a00*/  SHF.L.U32 R8, R226.reuse, 0x5, RZ ;  /* 0x00000005e2087819 */ /* 0x040fe200000006ff */
[----:B------:R-:W-:Y:S01]  /*13a10*/  UMOV UR5, 0x400 ;  /* 0x0000040000057882 */ /* 0x000fe20000000000 */
[----:B------:R-:W3:Y:S01]  /*13a20*/  SHFL.BFLY PT, R2, R238, 0x2, 0x1f ;  /* 0x0c401f00ee027f89 */ /* 0x000ee200000e0000 */
[----:B------:R-:W-:Y:S02]  /*13a30*/  SHF.L.U32 R9, R226, 0x4, RZ ;  /* 0x00000004e2097819 */ /* 0x000fe400000006ff */
[----:B------:R-:W-:Y:S01]  /*13a40*/  LOP3.LUT R241, R241, 0x7c00, R8, 0xf8, !PT ;  /* 0x00007c00f1f17812 */ /* 0x000fe200078ef808 */
[----:B------:R-:W4:Y:S01]  /*13a50*/  SHFL.BFLY PT, R4, R237, 0x2, 0x1f ;  /* 0x0c401f00ed047f89 */ /* 0x000f2200000e0000 */
[----:B------:R-:W5:Y:S01]  /*13a60*/  LDC.U8 R14, c[0x0][0x549] ;  /* 0x00015240ff0e7b82 */ /* 0x000f620000000000 */
[----:B------:R-:W-:-:S02]  /*13a70*/  LOP3.LUT R9, R9, 0x1c0, RZ, 0xc0, !PT ;  /* 0x000001c009097812 */ /* 0x000fc400078ec0ff */
[----:B------:R-:W-:Y:S02]  /*13a80*/  LOP3.LUT P1, RZ, R226, 0x10, RZ, 0xc0, !PT ;  /* 0x00000010e2ff7812 */ /* 0x000fe4000782c0ff */
[----:B------:R-:W-:Y:S02]  /*13a90*/  LOP3.LUT R240, R9, 0x38, R240, 0xf8, !PT ;  /* 0x0000003809f07812 */ /* 0x000fe400078ef8f0 */
[----:B------:R-:W-:Y:S01]  /*13aa0*/  MOV R19, 0x7f800000 ;  /* 0x7f80000000137802 */ /* 0x000fe20000000f00 */
[----:B------:R-:W5:Y:S01]  /*13ab0*/  LDC R20, c[0x0][0x434] ;  /* 0x00010d00ff147b82 */ /* 0x000f620000000800 */
[----:B------:R-:W-:Y:S02]  /*13ac0*/  LOP3.LUT R240, R241, R240, RZ, 0xfc, !PT ;  /* 0x000000f0f1f07212 */ /* 0x000fe400078efcff */
[----:B------:R-:W-:Y:S01]  /*13ad0*/  MOV R21, 0x7f800000 ;  /* 0x7f80000000157802 */ /* 0x000fe20000000f00 */
[----:B-1----:R-:W-:Y:S01]  /*13ae0*/  FADD.FTZ R239, R0, R239 ;  /* 0x000000ef00ef7221 */ /* 0x002fe20000010000 */
[----:B--2---:R-:W-:Y:S01]  /*13af0*/  ULEA UR4, UR4, UR5, 0x18 ;  /* 0x0000000504047291 */ /* 0x004fe2000f8ec0ff */
[----:B------:R-:W1:Y:S02]  /*13b00*/  SHFL.BFLY PT, R0, R236, 0x2, 0x1f ;  /* 0x0c401f00ec007f89 */ /* 0x000e6400000e0000 */
[----:B------:R-:W2:Y:S01]  /*13b10*/  S2UR UR5, SR_CTAID.Z ;  /* 0x00000000000579c3 */ /* 0x000ea20000002700 */
[----:B---3--:R-:W-:Y:S01]  /*13b20*/  FADD.FTZ R238, R2, R238 ;  /* 0x000000ee02ee7221 */ /* 0x008fe20000010000 */
[----:B------:R-:W3:Y:S01]  /*13b30*/  SHFL.BFLY PT, R3, R239, 0x1, 0x1f ;  /* 0x0c201f00ef037f89 */ /* 0x000ee200000e0000 */
[----:B------:R-:W-:Y:S01]  /*13b40*/  LEA R240, R240, UR4, 0x1 ;  /* 0x00000004f0f07c11 */ /* 0x000fe2000f8e08ff */
[----:B----4-:R-:W-:-:S02]  /*13b50*/  FADD.FTZ R237, R4, R237 ;  /* 0x000000ed04ed7221 */ /* 0x010fc40000010000 */
[----:B------:R-:W4:Y:S04]  /*13b60*/  SHFL.BFLY PT, R2, R238, 0x1, 0x1f ;  /* 0x0c201f00ee027f89 */ /* 0x000f2800000e0000 */
[----:B------:R-:W2:Y:S01]  /*13b70*/  SHFL.BFLY PT, R7, R237, 0x1, 0x1f ;  /* 0x0c201f00ed077f89 */ /* 0x000ea200000e0000 */
[----:B-1----:R-:W-:Y:S01]  /*13b80*/  FADD.FTZ R236, R0, R236 ;  /* 0x000000ec00ec7221 */ /* 0x002fe20000010000 */
[----:B------:R-:W-:Y:S01]  /*13b90*/  SHF.R.U32.HI R0, RZ, 0x3, R226 ;  /* 0x00000003ff007819 */ /* 0x000fe200000116e2 */
[----:B---3--:R-:W-:-:S03]  /*13ba0*/  FADD.FTZ R3, R239, R3 ;  /* 0x00000003ef037221 */ /* 0x008fc60000010000 */
[----:B------:R-:W1:Y:S01]  /*13bb0*/  SHFL.BFLY PT, R6, R236, 0x1, 0x1f ;  /* 0x0c201f00ec067f89 */ /* 0x000e6200000e0000 */
[----:B------:R-:W-:Y:S01]  /*13bc0*/  IADD3 R8, PT, PT, R0, 0x10, RZ ;  /* 0x0000001000087810 */ /* 0x000fe20007ffe0ff */
[----:B------:R-:W3:Y:S01]  /*13bd0*/  MUFU.RCP R5, R3 ;  /* 0x0000000300057308 */ /* 0x000ee20000001000 */
[----:B------:R-:W-:Y:S01]  /*13be0*/  FSETP.NE.FTZ.AND P6, PT, R3, RZ, PT ;  /* 0x000000ff0300720b */ /* 0x000fe20003fd5000 */
[----:B----4-:R-:W-:Y:S01]  /*13bf0*/  FADD.FTZ R2, R238, R2 ;  /* 0x00000002ee027221 */ /* 0x010fe20000010000 */
[----:B------:R-:W-:Y:S01]  /*13c00*/  IADD3 R10, PT, PT, R0, 0x20, RZ ;  /* 0x00000020000a7810 */ /* 0x000fe20007ffe0ff */
[----:B--2---:R-:W-:Y:S01]  /*13c10*/  FADD.FTZ R7, R237, R7 ;  /* 0x00000007ed077221 */ /* 0x004fe20000010000 */
[-C--:B------:R-:W-:Y:S02]  /*13c20*/  ISETP.GE.AND P4, PT, R8, R219.reuse, PT ;  /* 0x000000db0800720c */ /* 0x080fe40003f86270 */
[----:B------:R-:W-:Y:S01]  /*13c30*/  ISETP.GE.AND P3, PT, R10, R219, PT ;  /* 0x000000db0a00720c */ /* 0x000fe20003f66270 */
[----:B------:R-:W-:Y:S01]  /*13c40*/  MUFU.RCP R4, R2 ;  /* 0x0000000200047308 */ /* 0x000fe20000001000 */
[----:B------:R-:W-:-:S02]  /*13c50*/  IADD3 R9, PT, PT, R0, 0x30, RZ ;  /* 0x0000003000097810 */ /* 0x000fc40007ffe0ff */
[----:B------:R-:W-:Y:S02]  /*13c60*/  MOV R10, 0x10 ;  /* 0x00000010000a7802 */ /* 0x000fe40000000f00 */
[----:B------:R-:W-:Y:S01]  /*13c70*/  ISETP.GE.AND P2, PT, R9, R219, PT ;  /* 0x000000db0900720c */ /* 0x000fe20003f46270 */
[----:B------:R-:W2:Y:S01]  /*13c80*/  @P6 LDC R15, c[0x0][0x458] ;  /* 0x00011600ff0f6b82 */ /* 0x000ea20000000800 */
[----:B------:R-:W-:Y:S01]  /*13c90*/  SEL R10, R10, 0xfffffff0, !P0 ;  /* 0xfffffff00a0a7807 */ /* 0x000fe20004000000 */
[----:B------:R-:W4:Y:S01]  /*13ca0*/  @P6 MUFU.LG2 R16, R3 ;  /* 0x0000000300106308 */ /* 0x000f220000000c00 */
[----:B------:R-:W-:Y:S02]  /*13cb0*/  LOP3.LUT P0, RZ, R226, 0x8, RZ, 0xc0, !PT ;  /* 0x00000008e2ff7812 */ /* 0x000fe4000780c0ff */
[----:B------:R-:W-:Y:S01]  /*13cc0*/  MOV R9, 0x20 ;  /* 0x0000002000097802 */ /* 0x000fe20000000f00 */
[----:B-1----:R-:W-:Y:S01]  /*13cd0*/  FADD.FTZ R6, R236, R6 ;  /* 0x00000006ec067221 */ /* 0x002fe20000010000 */
[----:B---3--:R-:W-:-:S03]  /*13ce0*/  FSEL R5, R5, 1, P6 ;  /* 0x3f80000005057808 */ /* 0x008fc60003000000 */
[----:B------:R-:W1:Y:S01]  /*13cf0*/  MUFU.RCP R8, R7 ;  /* 0x0000000700087308 */ /* 0x000e620000001000 */
[----:B------:R-:W-:Y:S02]  /*13d00*/  SEL R12, R9, 0xffffffe0, !P0 ;  /* 0xffffffe0090c7807 */ /* 0x000fe40004000000 */
[----:B------:R-:W-:Y:S01]  /*13d10*/  FSETP.NE.FTZ.AND P5, PT, R2, RZ, PT ;  /* 0x000000ff0200720b */ /* 0x000fe20003fb5000 */
[C---:B------:R-:W-:Y:S01]  /*13d20*/  FMUL.FTZ R160, R5.reuse, R160 ;  /* 0x000000a005a07220 */ /* 0x040fe20000410000 */
[C---:B------:R-:W-:Y:S01]  /*13d30*/  IADD3 R9, PT, PT, R240.reuse, 0x40, RZ ;  /* 0x00000040f0097810 */ /* 0x040fe20007ffe0ff */
[----:B------:R-:W-:Y:S01]  /*13d40*/  FMUL.FTZ R161, R5, R161 ;  /* 0x000000a105a17220 */ /* 0x000fe20000410000 */
[----:B------:R-:W-:Y:S01]  /*13d50*/  @P1 IADD3 R9, PT, PT, R240, -0x40, RZ ;  /* 0xffffffc0f0091810 */ /* 0x000fe20007ffe0ff */
[----:B------:R-:W3:Y:S01]  /*13d60*/  MUFU.RCP R11, R6 ;  /* 0x00000006000b7308 */ /* 0x000ee20000001000 */
[----:B------:R-:W-:Y:S01]  /*13d70*/  FSETP.NE.FTZ.AND P0, PT, R7, RZ, PT ;  /* 0x000000ff0700720b */ /* 0x000fe20003f15000 */
[----:B----4-:R-:W-:Y:S01]  /*13d80*/  @P6 FMUL.FTZ R16, R16, 0.69314718246459960938 ;  /* 0x3f31721810106820 */ /* 0x010fe20000410000 */
[----:B------:R-:W-:Y:S01]  /*13d90*/  FSETP.NE.FTZ.AND P1, PT, R6, RZ, PT ;  /* 0x000000ff0600720b */ /* 0x000fe20003f35000 */
[C---:B------:R-:W-:Y:S01]  /*13da0*/  FMUL.FTZ R148, R5.reuse, R148 ;  /* 0x0000009405947220 */ /* 0x040fe20000410000 */
[----:B------:R-:W-:Y:S01]  /*13db0*/  FSEL R4, R4, 1, P5 ;  /* 0x3f80000004047808 */ /* 0x000fe20002800000 */
[----:B--2---:R-:W-:Y:S01]  /*13dc0*/  @P6 FFMA.FTZ R19, R168, R15, R16 ;  /* 0x0000000fa8136223 */ /* 0x004fe20000010010 */
[----:B-----5:R-:W-:Y:S01]  /*13dd0*/  ISETP.NE.AND P6, PT, R14, RZ, PT ;  /* 0x000000ff0e00720c */ /* 0x020fe20003fc5270 */
[----:B------:R-:W-:Y:S01]  /*13de0*/  FMUL.FTZ R149, R5, R149 ;  /* 0x0000009505957220 */ /* 0x000fe20000410000 */
[----:B------:R-:W2:Y:S01]  /*13df0*/  LDC R15, c[0x0][0x434] ;  /* 0x00010d00ff0f7b82 */ /* 0x000ea20000000800 */
        /* <DEDUP_REMOVED lines=9> */
[----:B------:R-:W-:Y:S01]  /*13e90*/  FMUL.FTZ R153, R8, R153 ;  /* 0x0000009908997220 */ /* 0x000fe20000410000 */
[----:B------:R-:W2:Y:S01]  /*13ea0*/  @P6 LDC R14, c[0x0][0x430] ;  /* 0x00010c00ff0e6b82 */ /* 0x000ea20000000800 */
        /* <DEDUP_REMOVED lines=16> */
[C---:B------:R-:W-:Y:S01]  /*13fb0*/  FMUL.FTZ R142, R11.reuse, R142 ;  /* 0x0000008e0b8e7220 */ /* 0x040fe20000410000 */
[----:B------:R-:W-:Y:S01]  /*13fc0*/  FMUL.FTZ R143, R11, R143 ;  /* 0x0000008f0b8f7220 */ /* 0x000fe20000410000 */
        /* <DEDUP_REMOVED lines=9> */
[----:B------:R-:W-:Y:S01]  /*14060*/  FMUL.FTZ R36, R5, R36 ;  /* 0x0000002405247220 */ /* 0x000fe20000410000 */
[----:B------:R-:W-:Y:S01]  /*14070*/  F2FP.F16.F32.PACK_AB R158, R159, R158 ;  /* 0x0000009e9f9e723e */ /* 0x000fe200000000ff */
[----:B------:R-:W-:Y:S01]  /*14080*/  FMUL.FTZ R37, R5, R37 ;  /* 0x0000002505257220 */ /* 0x000fe20000410000 */
[C---:B------:R-:W-:Y:S01]  /*14090*/  FMUL.FTZ R38, R4.reuse, R38 ;  /* 0x0000002604267220 */ /* 0x040fe20000410000 */
        /* <DEDUP_REMOVED lines=14> */
[----:B------:R1:W-:Y:S01]  /*14180*/  STS [R240], R160 ;  /* 0x000000a0f0007388 */ /* 0x0003e20000000800 */
[----:B------:R-:W-:Y:S01]  /*14190*/  F2FP.F16.F32.PACK_AB R134, R135, R134 ;  /* 0x000000868786723e */ /* 0x000fe200000000ff */
[----:B------:R-:W-:Y:S01]  /*141a0*/  FMUL.FTZ R44, R8, R44 ;  /* 0x0000002c082c7220 */ /* 0x000fe20000410000 */
[----:B------:R-:W-:Y:S01]  /*141b0*/  IADD3 R17, PT, PT, R10, R3, RZ ;  /* 0x000000030a117210 */ /* 0x000fe20007ffe0ff */
[----:B------:R1:W-:Y:S01]  /*141c0*/  STS [R240+0x400], R162 ;  /* 0x000400a2f0007388 */ /* 0x0003e20000000800 */
[----:B------:R-:W-:Y:S01]  /*141d0*/  FMUL.FTZ R45, R8, R45 ;  /* 0x0000002d082d7220 */ /* 0x000fe20000410000 */
[C---:B------:R-:W-:Y:S01]  /*141e0*/  FMUL.FTZ R46, R11.reuse, R46 ;  /* 0x0000002e0b2e7220 */ /* 0x040fe20000410000 */
[----:B------:R-:W-:Y:S01]  /*141f0*/  FMUL.FTZ R47, R11, R47 ;  /* 0x0000002f0b2f7220 */ /* 0x000fe20000410000 */
[----:B------:R-:W-:Y:S01]  /*14200*/  F2FP.F16.F32.PACK_AB R140, R141, R140 ;  /* 0x0000008c8d8c723e */ /* 0x000fe200000000ff */
[----:B------:R1:W-:Y:S01]  /*14210*/  STS [R13], R148 ;  /* 0x000000940d007388 */ /* 0x0003e20000000800 */
[----:B------:R-:W-:Y:S01]  /*14220*/  F2FP.F16.F32.PACK_AB R142, R143, R142 ;  /* 0x0000008e8f8e723e */ /* 0x000fe200000000ff */
[C---:B------:R-:W-:Y:S01]  /*14230*/  FMUL.FTZ R52, R5.reuse, R52 ;  /* 0x0000003405347220 */ /* 0x040fe20000410000 */
[----:B------:R-:W-:Y:S01]  /*14240*/  FMUL.FTZ R53, R5, R53 ;  /* 0x0000003505357220 */ /* 0x000fe20000410000 */
[----:B------:R1:W-:Y:S01]  /*14250*/  STS [R13+0x400], R150 ;  /* 0x000400960d007388 */ /* 0x0003e20000000800 */
[C---:B------:R-:W-:Y:S01]  /*14260*/  FMUL.FTZ R54, R4.reuse, R54 ;  /* 0x0000003604367220 */ /* 0x040fe20000410000 */
[C---:B------:R-:W-:Y:S01]  /*14270*/  FMUL.FTZ R55, R4.reuse, R55 ;  /* 0x0000003704377220 */ /* 0x040fe20000410000 */
[----:B------:R-:W-:Y:S01]  /*14280*/  F2FP.F16.F32.PACK_AB R136, R137, R136 ;  /* 0x000000888988723e */ /* 0x000fe200000000ff */
[----:B------:R1:W-:Y:S01]  /*14290*/  STS [R240+0x2000], R156 ;  /* 0x0020009cf0007388 */ /* 0x0003e20000000800 */
[----:B------:R-:W-:Y:S01]  /*142a0*/  F2FP.F16.F32.PACK_AB R138, R139, R138 ;  /* 0x0000008a8b8a723e */ /* 0x000fe200000000ff */
[C---:B------:R-:W-:Y:S01]  /*142b0*/  FMUL.FTZ R64, R5.reuse, R64 ;  /* 0x0000004005407220 */ /* 0x040fe20000410000 */
[----:B------:R-:W-:Y:S01]  /*142c0*/  FMUL.FTZ R65, R5, R65 ;  /* 0x0000004105417220 */ /* 0x000fe20000410000 */
[----:B------:R1:W-:Y:S01]  /*142d0*/  STS [R240+0x2400], R158 ;  /* 0x0024009ef0007388 */ /* 0x0003e20000000800 */
[C---:B------:R-:W-:Y:S01]  /*142e0*/  FMUL.FTZ R66, R4.reuse, R66 ;  /* 0x0000004204427220 */ /* 0x040fe20000410000 */
[----:B------:R-:W-:Y:S01]  /*142f0*/  FMUL.FTZ R67, R4, R67 ;  /* 0x0000004304437220 */ /* 0x000fe20000410000 */
[----:B------:R-:W-:Y:S01]  /*14300*/  F2FP.F16.F32.PACK_AB R36, R37, R36 ;  /* 0x000000242524723e */ /* 0x000fe200000000ff */
[----:B------:R1:W-:Y:S01]  /*14310*/  STS [R13+0x2000], R152 ;  /* 0x002000980d007388 */ /* 0x0003e20000000800 */
[----:B------:R-:W-:Y:S01]  /*14320*/  F2FP.F16.F32.PACK_AB R38, R39, R38 ;  /* 0x000000262726723e */ /* 0x000fe200000000ff */
[C---:B------:R-:W-:Y:S01]  /*14330*/  FMUL.FTZ R56, R8.reuse, R56 ;  /* 0x0000003808387220 */ /* 0x040fe20000410000 */
[C---:B------:R-:W-:Y:S01]  /*14340*/  FMUL.FTZ R57, R8.reuse, R57 ;  /* 0x0000003908397220 */ /* 0x040fe20000410000 */
[----:B------:R1:W-:Y:S01]  /*14350*/  STS [R13+0x2400], R154 ;  /* 0x0024009a0d007388 */ /* 0x0003e20000000800 */
[C---:B------:R-:W-:Y:S01]  /*14360*/  FMUL.FTZ R58, R11.reuse, R58 ;  /* 0x0000003a0b3a7220 */ /* 0x040fe20000410000 */
[----:B------:R-:W-:Y:S01]  /*14370*/  FMUL.FTZ R59, R11, R59 ;  /* 0x0000003b0b3b7220 */ /* 0x000fe20000410000 */
[----:B------:R-:W-:Y:S01]  /*14380*/  F2FP.F16.F32.PACK_AB R48, R49, R48 ;  /* 0x000000303130723e */ /* 0x000fe200000000ff */
[----:B------:R1:W-:Y:S01]  /*14390*/  STS [R3], R144 ;  /* 0x0000009003007388 */ /* 0x0003e20000000800 */
[----:B------:R-:W-:Y:S01]  /*143a0*/  F2FP.F16.F32.PACK_AB R50, R51, R50 ;  /* 0x000000323332723e */ /* 0x000fe200000000ff */
[----:B------:R-:W-:Y:S01]  /*143b0*/  FMUL.FTZ R60, R8, R60 ;  /* 0x0000003c083c7220 */ /* 0x000fe20000410000 */
[-C--:B------:R-:W-:Y:S01]  /*143c0*/  IADD3 R18, PT, PT, R10, R9.reuse, RZ ;  /* 0x000000090a127210 */ /* 0x080fe20007ffe0ff */
[----:B------:R1:W-:Y:S01]  /*143d0*/  STS [R3+0x400], R146 ;  /* 0x0004009203007388 */ /* 0x0003e20000000800 */
[----:B------:R-:W-:Y:S01]  /*143e0*/  IADD3 R12, PT, PT, R12, R9, RZ ;  /* 0x000000090c0c7210 */ /* 0x000fe20007ffe0ff */
        /* <DEDUP_REMOVED lines=22> */
[----:B------:R-:W3:Y:S01]  /*14550*/  @P5 LDC R16, c[0x0][0x458] ;  /* 0x00011600ff105b82 */ /* 0x000ee20000000800 */
[----:B------:R-:W-:Y:S01]  /*14560*/  F2FP.F16.F32.PACK_AB R64, R65, R64 ;  /* 0x000000404140723e */ /* 0x000fe200000000ff */
[----:B------:R1:W-:Y:S01]  /*14570*/  STS [R17+0x2400], R138 ;  /* 0x0024008a11007388 */ /* 0x0003e20000000800 */
[----:B------:R-:W-:Y:S01]  /*14580*/  F2FP.F16.F32.PACK_AB R66, R67, R66 ;  /* 0x000000424342723e */ /* 0x000fe200000000ff */
[----:B------:R-:W4:Y:S01]  /*14590*/  @P5 MUFU.LG2 R2, R2 ;  /* 0x0000000200025308 */ /* 0x000f220000000c00 */
[----:B------:R-:W-:Y:S01]  /*145a0*/  IADD3 R10, PT, PT, R10, R12, RZ ;  /* 0x0000000c0a0a7210 */ /* 0x000fe20007ffe0ff */
[----:B------:R1:W-:Y:S01]  /*145b0*/  STS [R9], R36 ;  /* 0x0000002409007388 */ /* 0x0003e20000000800 */
[----:B------:R-:W-:Y:S01]  /*145c0*/  F2FP.F16.F32.PACK_AB R56, R57, R56 ;  /* 0x000000383938723e */ /* 0x000fe200000000ff */
[----:B--2---:R-:W-:Y:S01]  /*145d0*/  @P6 IMAD R20, R14, R15, RZ ;  /* 0x0000000f0e146224 */ /* 0x004fe200078e02ff */
[----:B------:R-:W-:Y:S01]  /*145e0*/  F2FP.F16.F32.PACK_AB R58, R59, R58 ;  /* 0x0000003a3b3a723e */ /* 0x000fe200000000ff */
[----:B------:R1:W-:Y:S01]  /*145f0*/  STS [R9+0x400], R38 ;  /* 0x0004002609007388 */ /* 0x0003e20000000800 */
[----:B------:R-:W-:Y:S01]  /*14600*/  F2FP.F16.F32.PACK_AB R60, R61, R60 ;  /* 0x0000003c3d3c723e */ /* 0x000fe200000000ff */
[----:B------:R-:W2:Y:S01]  /*14610*/  LDC.U8 R14, c[0x0][0x548] ;  /* 0x00015200ff0e7b82 */ /* 0x000ea20000000000 */
[----:B------:R-:W-:Y:S01]  /*14620*/  F2FP.F16.F32.PACK_AB R62, R63, R62 ;  /* 0x0000003e3f3e723e */ /* 0x000fe200000000ff */
[----:B------:R1:W-:Y:S01]  /*14630*/  STS [R18], R48 ;  /* 0x0000003012007388 */ /* 0x0003e20000000800 */
[----:B------:R-:W-:Y:S01]  /*14640*/  F2FP.F16.F32.PACK_AB R68, R69, R68 ;  /* 0x000000444544723e */ /* 0x000fe200000000ff */
[----:B------:R-:W-:Y:S01]  /*14650*/  FMUL.FTZ R84, R5, R84 ;  /* 0x0000005405547220 */ /* 0x000fe20000410000 */
[----:B------:R-:W-:Y:S01]  /*14660*/  F2FP.F16.F32.PACK_AB R70, R71, R70 ;  /* 0x000000464746723e */ /* 0x000fe200000000ff */
[----:B------:R1:W-:Y:S01]  /*14670*/  STS [R18+0x400], R50 ;  /* 0x0004003212007388 */ /* 0x0003e20000000800 */
[----:B------:R-:W-:Y:S01]  /*14680*/  F2FP.F16.F32.PACK_AB R80, R81, R80 ;  /* 0x000000505150723e */ /* 0x000fe200000000ff */
[----:B------:R-:W1:Y:S01]  /*14690*/  @P6 LDC R23, c[0x0][0x430] ;  /* 0x00010c00ff176b82 */ /* 0x000e620000000800 */
[----:B------:R-:W-:Y:S01]  /*146a0*/  F2FP.F16.F32.PACK_AB R82, R83, R82 ;  /* 0x000000525352723e */ /* 0x000fe200000000ff */
[----:B------:R1:W-:Y:S01]  /*146b0*/  STS [R9+0x2000], R40 ;  /* 0x0020002809007388 */ /* 0x0003e20000000800 */
[C---:B------:R-:W-:Y:S01]  /*146c0*/  FMUL.FTZ R85, R5.reuse, R85 ;  /* 0x0000005505557220 */ /* 0x040fe20000410000 */
[C---:B------:R-:W-:Y:S01]  /*146d0*/  FMUL.FTZ R96, R5.reuse, R96 ;  /* 0x0000006005607220 */ /* 0x040fe20000410000 */
[C---:B------:R-:W-:Y:S01]  /*146e0*/  FMUL.FTZ R97, R5.reuse, R97 ;  /* 0x0000006105617220 */ /* 0x040fe20000410000 */
        /* <DEDUP_REMOVED lines=9> */
[----:B------:R-:W-:Y:S01]  /*14780*/  FMUL.FTZ R128, R5, R128 ;  /* 0x0000008005807220 */ /* 0x000fe20000410000 */
[C---:B------:R-:W-:Y:S01]  /*14790*/  FMUL.FTZ R86, R4.reuse, R86 ;  /* 0x0000005604567220 */ /* 0x040fe20000410000 */
[C---:B------:R-:W-:Y:S01]  /*147a0*/  FMUL.FTZ R87, R4.reuse, R87 ;  /* 0x0000005704577220 */ /* 0x040fe20000410000 */
[----:B------:R1:W-:Y:S01]  /*147b0*/  STS [R12], R52 ;  /* 0x000000340c007388 */ /* 0x0003e20000000800 */
[C---:B------:R-:W-:Y:S01]  /*147c0*/  FMUL.FTZ R98, R4.reuse, R98 ;  /* 0x0000006204627220 */ /* 0x040fe20000410000 */
[C---:B------:R-:W-:Y:S01]  /*147d0*/  FMUL.FTZ R99, R4.reuse, R99 ;  /* 0x0000006304637220 */ /* 0x040fe20000410000 */
[C---:B------:R-:W-:Y:S01]  /*147e0*/  FMUL.FTZ R102, R4.reuse, R102 ;  /* 0x0000006604667220 */ /* 0x040fe20000410000 */
[----:B------:R1:W-:Y:S01]  /*147f0*/  STS [R12+0x400], R54 ;  /* 0x000400360c007388 */ /* 0x0003e20000000800 */
[C---:B------:R-:W-:Y:S01]  /*14800*/  FMUL.FTZ R103, R4.reuse, R103 ;  /* 0x0000006704677220 */ /* 0x040fe20000410000 */
[C---:B------:R-:W-:Y:S01]  /*14810*/  FMUL.FTZ R114, R4.reuse, R114 ;  /* 0x0000007204727220 */ /* 0x040fe20000410000 */
[C---:B------:R-:W-:Y:S01]  /*14820*/  FMUL.FTZ R115, R4.reuse, R115 ;  /* 0x0000007304737220 */ /* 0x040fe20000410000 */
[----:B------:R1:W-:Y:S01]  /*14830*/  STS [R10], R64 ;  /* 0x000000400a007388 */ /* 0x0003e20000000800 */
[C---:B------:R-:W-:Y:S01]  /*14840*/  FMUL.FTZ R118, R4.reuse, R118 ;  /* 0x0000007604767220 */ /* 0x040fe20000410000 */
[C---:B------:R-:W-:Y:S01]  /*14850*/  FMUL.FTZ R119, R4.reuse, R119 ;  /* 0x0000007704777220 */ /* 0x040fe20000410000 */
[----:B------:R-:W-:Y:S01]  /*14860*/  FMUL.FTZ R130, R4, R130 ;  /* 0x0000008204827220 */ /* 0x000fe20000410000 */
        /* <DEDUP_REMOVED lines=38> */
[----:B------:R-:W-:Y:S01]  /*14ad0*/  FMUL.FTZ R126, R11, R126 ;  /* 0x0000007e0b7e7220 */ /* 0x000fe20000410000 */
[----:B------:R-:W-:Y:S01]  /*14ae0*/  FMUL.FTZ R5, R5, R129 ;  /* 0x0000008105057220 */ /* 0x000fe20000410000 */
[----:B------:R-:W-:Y:S01]  /*14af0*/  FMUL.FTZ R4, R4, R131 ;  /* 0x0000008304047220 */ /* 0x000fe20000410000 */
[----:B------:R-:W-:Y:S01]  /*14b00*/  FMUL.FTZ R8, R8, R125 ;  /* 0x0000007d08087220 */ /* 0x000fe20000410000 */
[----:B------:R-:W-:Y:S01]  /*14b10*/  FMUL.FTZ R11, R11, R127 ;  /* 0x0000007f0b0b7220 */ /* 0x000fe20000410000 */
[----:B----4-:R-:W-:Y:S01]  /*14b20*/  @P5 FMUL.FTZ R2, R2, 0.69314718246459960938 ;  /* 0x3f31721802025820 */ /* 0x010fe20000410000 */
[----:B------:R-:W-:-:S02]  /*14b30*/  F2FP.F16.F32.PACK_AB R72, R73, R72 ;  /* 0x000000484948723e */ /* 0x000fc400000000ff */
[----:B------:R-:W-:Y:S01]  /*14b40*/  F2FP.F16.F32.PACK_AB R74, R75, R74 ;  /* 0x0000004a4b4a723e */ /* 0x000fe200000000ff */
[----:B---3--:R-:W-:Y:S01]  /*14b50*/  @P5 FFMA.FTZ R21, R167, R16, R2 ;  /* 0x00000010a7155223 */ /* 0x008fe20000010002 */
[----:B------:R-:W-:Y:S02]  /*14b60*/  F2FP.F16.F32.PACK_AB R76, R77, R76 ;  /* 0x0000004c4d4c723e */ /* 0x000fe400000000ff */
[----:B------:R-:W-:Y:S02]  /*14b70*/  F2FP.F16.F32.PACK_AB R78, R79, R78 ;  /* 0x0000004e4f4e723e */ /* 0x000fe400000000ff */
[----:B------:R-:W-:Y:S02]  /*14b80*/  F2FP.F16.F32.PACK_AB R84, R85, R84 ;  /* 0x000000545554723e */ /* 0x000fe400000000ff */
[----:B------:R-:W-:Y:S02]  /*14b90*/  F2FP.F16.F32.PACK_AB R86, R87, R86 ;  /* 0x000000565756723e */ /* 0x000fe400000000ff */
[----:B------:R-:W-:-:S02]  /*14ba0*/  F2FP.F16.F32.PACK_AB R88, R89, R88 ;  /* 0x000000585958723e */ /* 0x000fc400000000ff */
[----:B------:R-:W-:Y:S02]  /*14bb0*/  F2FP.F16.F32.PACK_AB R90, R91, R90 ;  /* 0x0000005a5b5a723e */ /* 0x000fe400000000ff */
        /* <DEDUP_REMOVED lines=20> */
[----:B------:R-:W-:Y:S01]  /*14d00*/  @P6 MOV R22, 0x1 ;  /* 0x0000000100166802 */ /* 0x000fe20000000f00 */
[----:B-12---:R-:W-:Y:S06]  /*14d10*/  @P6 BRA `(.L_x_2366) ;  /* 0x0000000000206947 */ /* 0x006fec0003800000 */
[----:B------:R-:W-:Y:S01]  /*14d20*/  ISETP.NE.AND P5, PT, R14, RZ, PT ;  /* 0x000000ff0e00720c */ /* 0x000fe20003fa5270 */
[----:B------:R-:W1:-:S12]  /*14d30*/  LDC R2, c[0x0][0x3e0] ;  /* 0x0000f800ff027b82 */ /* 0x000e580000000800 */
[----:B------:R-:W1:Y:S01]  /*14d40*/  @P5 LDC R22, c[0x0][0x454] ;  /* 0x00011500ff165b82 */ /* 0x000e620000000800 */
[----:B------:R-:W-:Y:S02]  /*14d50*/  @P5 MOV R23, 0x1 ;  /* 0x0000000100175802 */ /* 0x000fe40000000f00 */
[----:B------:R-:W-:-:S05]  /*14d60*/  @!P5 MOV R23, 0x1 ;  /* 0x000000010017d802 */ /* 0x000fca0000000f00 */
[----:B------:R-:W2:Y:S01]  /*14d70*/  @P5 LDC R20, c[0x0][0x454] ;  /* 0x00011500ff145b82 */ /* 0x000ea20000000800 */
[-C--:B-1----:R-:W-:Y:S02]  /*14d80*/  @P5 IMAD R22, R22, R2.reuse, RZ ;  /* 0x0000000216165224 */ /* 0x082fe400078e02ff */
[----:B------:R-:W-:-:S07]  /*14d90*/  @!P5 IMAD R22, R15, R2, RZ ;  /* 0x000000020f16d224 */ /* 0x000fce00078e02ff */
.L_x_2366:
[----:B------:R-:W-:Y:S01]  /*14da0*/  STS [R240+0x6000], R72 ;  /* 0x00600048f0007388 */ /* 0x000fe20000000800 */
[----:B------:R-:W-:Y:S01]  /*14db0*/  ISETP.NE.AND P5, PT, R227, -0x1, PT ;  /* 0xffffffffe300780c */ /* 0x000fe20003fa5270 */
[----:B------:R-:W1:Y:S01]  /*14dc0*/  @P0 MUFU.LG2 R7, R7 ;  /* 0x0000000700070308 */ /* 0x000e620000000c00 */
[----:B------:R-:W3:Y:S01]  /*14dd0*/  S2UR UR4, SR_CTAID.X ;  /* 0x00000000000479c3 */ /* 0x000ee20000002500 */
[----:B------:R-:W-:Y:S01]  /*14de0*/  STS [R240+0x6400], R74 ;  /* 0x0064004af0007388 */ /* 0x000fe20000000800 */
[----:B------:R-:W-:Y:S01]  /*14df0*/  IMAD.MOV.U32 R24, RZ, RZ, 0x7f800000 ;  /* 0x7f800000ff187424 */ /* 0x000fe200078e00ff */
[----:B------:R-:W-:Y:S01]  /*14e00*/  ISETP.NE.AND P6, PT, R14, RZ, !P6 ;  /* 0x000000ff0e00720c */ /* 0x000fe200077c5270 */
[----:B--2---:R-:W-:Y:S01]  /*14e10*/  IMAD R20, R20, UR5, RZ ;  /* 0x0000000514147c24 */ /* 0x004fe2000f8e02ff */
[----:B------:R-:W-:Y:S01]  /*14e20*/  STS [R13+0x6000], R76 ;  /* 0x0060004c0d007388 */ /* 0x000fe20000000800 */
[----:B------:R-:W-:Y:S03]  /*14e30*/  BSSY.RECONVERGENT B0, `(.L_x_2367) ;  /* 0x0000071000007945 */ /* 0x000fe60003800200 */
[----:B------:R2:W-:Y:S04]  /*14e40*/  STS [R13+0x6400], R78 ;  /* 0x0064004e0d007388 */ /* 0x0005e80000000800 */
[----:B------:R-:W-:Y:S03]  /*14e50*/  STS [R3+0x4000], R84 ;  /* 0x0040005403007388 */ /* 0x000fe60000000800 */
[----:B------:R-:W-:Y:S01]  /*14e60*/  @!P6 IMAD R20, R228, R22, R20 ;  /* 0x00000016e414e224 */ /* 0x000fe200078e0214 */
[----:B------:R-:W-:Y:S01]  /*14e70*/  STS [R3+0x4400], R86 ;  /* 0x0044005603007388 */ /* 0x000fe20000000800 */
[----:B-1----:R-:W-:-:S03]  /*14e80*/  @P0 FMUL.FTZ R7, R7, 0.69314718246459960938 ;  /* 0x3f31721807070820 */ /* 0x002fc60000410000 */
[----:B------:R-:W-:Y:S04]  /*14e90*/  STS [R17+0x4000], R96 ;  /* 0x0040006011007388 */ /* 0x000fe80000000800 */
[----:B------:R-:W-:Y:S04]  /*14ea0*/  STS [R17+0x4400], R98 ;  /* 0x0044006211007388 */ /* 0x000fe80000000800 */
        /* <DEDUP_REMOVED lines=9> */
[----:B-1----:R-:W1:Y:S01]  /*14f40*/  @!P5 LDC.64 R2, c[0x0][0x400] ;  /* 0x00010000ff02db82 */ /* 0x002e620000000a00 */
[----:B--2---:R-:W-:Y:S01]  /*14f50*/  @P0 FFMA.FTZ R24, R166, R13, R7 ;  /* 0x0000000da6180223 */ /* 0x004fe20000010007 */
[----:B------:R-:W-:Y:S01]  /*14f60*/  ISETP.NE.AND P0, PT, R227, -0x1, PT ;  /* 0xffffffffe300780c */ /* 0x000fe20003f05270 */
[----:B------:R-:W-:Y:S04]  /*14f70*/  STS [R9+0x6000], R104 ;  /* 0x0060006809007388 */ /* 0x000fe80000000800 */
[----:B------:R2:W-:Y:S01]  /*14f80*/  STS [R9+0x6400], R106 ;  /* 0x0064006a09007388 */ /* 0x0005e20000000800 */
[----:B----4-:R-:W4:Y:S03]  /*14f90*/  @P5 LDC.64 R16, c[0x0][0x408] ;  /* 0x00010200ff105b82 */ /* 0x010f260000000a00 */
[----:B------:R-:W-:Y:S04]  /*14fa0*/  STS [R18+0x6000], R108 ;  /* 0x0060006c12007388 */ /* 0x000fe80000000800 */
[----:B------:R5:W-:Y:S04]  /*14fb0*/  STS [R18+0x6400], R110 ;  /* 0x0064006e12007388 */ /* 0x000be80000000800 */
[----:B------:R-:W-:Y:S04]  /*14fc0*/  STS [R12+0x4000], R116 ;  /* 0x004000740c007388 */ /* 0x000fe80000000800 */
[----:B------:R-:W-:Y:S01]  /*14fd0*/  STS [R12+0x4400], R118 ;  /* 0x004400760c007388 */ /* 0x000fe20000000800 */
[----:B-1----:R-:W-:-:S03]  /*14fe0*/  @!P5 IMAD.WIDE.U32 R26, R228, R2, RZ ;  /* 0x00000002e41ad225 */ /* 0x002fc600078e00ff */
[----:B------:R-:W-:Y:S04]  /*14ff0*/  STS [R10+0x4000], R5 ;  /* 0x004000050a007388 */ /* 0x000fe80000000800 */
[----:B------:R-:W-:Y:S01]  /*15000*/  STS [R10+0x4400], R4 ;  /* 0x004400040a007388 */ /* 0x000fe20000000800 */
[----:B--2---:R-:W1:Y:S03]  /*15010*/  @P1 LDC R9, c[0x0][0x458] ;  /* 0x00011600ff091b82 */ /* 0x004e660000000800 */
[----:B------:R-:W-:Y:S04]  /*15020*/  STS [R12+0x6000], R120 ;  /* 0x006000780c007388 */ /* 0x000fe80000000800 */
[----:B------:R3:W-:Y:S01]  /*15030*/  STS [R12+0x6400], R122 ;  /* 0x0064007a0c007388 */ /* 0x0007e20000000800 */
[----:B-----5:R-:W2:Y:S03]  /*15040*/  @P1 MUFU.LG2 R18, R6 ;  /* 0x0000000600121308 */ /* 0x020ea60000000c00 */
[----:B------:R5:W-:Y:S04]  /*15050*/  STS [R10+0x6000], R8 ;  /* 0x006000080a007388 */ /* 0x000be80000000800 */
[----:B------:R1:W-:Y:S01]  /*15060*/  STS [R10+0x6400], R11 ;  /* 0x0064000b0a007388 */ /* 0x0003e20000000800 */
[----:B------:R-:W-:Y:S01]  /*15070*/  BAR.SYNC.DEFER_BLOCKING 0x0 ;  /* 0x0000000000007b1d */ /* 0x000fe20000010000 */
[----:B--2---:R-:W-:Y:S01]  /*15080*/  @P1 FMUL.FTZ R18, R18, 0.69314718246459960938 ;  /* 0x3f31721812121820 */ /* 0x004fe20000410000 */
[----:B---3--:R-:W-:-:S02]  /*15090*/  IMAD R12, R23, UR4, RZ ;  /* 0x00000004170c7c24 */ /* 0x008fc4000f8e02ff */
[----:B-----5:R-:W-:Y:S02]  /*150a0*/  @!P5 IMAD R8, R228, R3, R27 ;  /* 0x00000003e408d224 */ /* 0x020fe400078e021b */
[----:B----4-:R-:W-:-:S04]  /*150b0*/  @P5 IMAD.WIDE.U32 R2, R227, R16, RZ ;  /* 0x00000010e3025225 */ /* 0x010fc800078e00ff */
[----:B------:R-:W-:Y:S01]  /*150c0*/  @P5 IMAD R8, R227, R17, R3 ;  /* 0x00000011e3085224 */ /* 0x000fe200078e0203 */
[----:B------:R2:W3:Y:S01]  /*150d0*/  LDS.128 R4, [R229+0x3800] ;  /* 0x00380000e5047984 */ /* 0x0004e20000000c00 */
[----:B------:R-:W-:Y:S01]  /*150e0*/  @!P0 IMAD R227, R228, R15, RZ ;  /* 0x0000000fe4e38224 */ /* 0x000fe200078e02ff */
[----:B------:R-:W-:Y:S01]  /*150f0*/  @P5 MOV R26, R2 ;  /* 0x00000002001a5202 */ /* 0x000fe20000000f00 */
[----:B------:R-:W-:Y:S01]  /*15100*/  IMAD.SHL.U32 R12, R12, 0x80, RZ ;  /* 0x000000800c0c7824 */ /* 0x000fe200078e00ff */
[----:B------:R-:W4:Y:S01]  /*15110*/  LDC.64 R2, c[0x0][0x410] ;  /* 0x00010400ff027b82 */ /* 0x000f220000000a00 */
[----:B-1----:R-:W-:Y:S01]  /*15120*/  IMAD.SHL.U32 R11, R226, 0x8, RZ ;  /* 0x00000008e20b7824 */ /* 0x002fe200078e00ff */
[----:B------:R-:W-:Y:S01]  /*15130*/  SHF.R.S32.HI R15, RZ, 0x1f, R227 ;  /* 0x0000001fff0f7819 */ /* 0x000fe200000114e3 */
[----:B------:R-:W-:Y:S01]  /*15140*/  IMAD.MOV.U32 R10, RZ, RZ, 0x7f800000 ;  /* 0x7f800000ff0a7424 */ /* 0x000fe200078e00ff */
[----:B------:R-:W-:Y:S01]  /*15150*/  SEL R16, R227, RZ, P6 ;  /* 0x000000ffe3107207 */ /* 0x000fe20003000000 */
[----:B------:R-:W-:Y:S01]  /*15160*/  @P1 FFMA.FTZ R10, R165, R9, R18 ;  /* 0x00000009a50a1223 */ /* 0x000fe20000010012 */
[----:B------:R-:W-:-:S02]  /*15170*/  SEL R15, R15, RZ, P6 ;  /* 0x000000ff0f0f7207 */ /* 0x000fc40003000000 */
[----:B------:R-:W-:Y:S02]  /*15180*/  LOP3.LUT P6, RZ, R226, 0x3, RZ, 0xc0, !PT ;  /* 0x00000003e2ff7812 */ /* 0x000fe400078cc0ff */
[--C-:B------:R-:W-:Y:S02]  /*15190*/  IADD3 R16, P5, P0, R12, R16, R20.reuse ;  /* 0x000000100c107210 */ /* 0x100fe400078be014 */
[----:B------:R-:W-:Y:S02]  /*151a0*/  IADD3 R9, PT, PT, R0, 0x40, RZ ;  /* 0x0000004000097810 */ /* 0x000fe40007ffe0ff */
[----:B------:R-:W-:Y:S02]  /*151b0*/  SHF.R.S32.HI R20, RZ, 0x1f, R20 ;  /* 0x0000001fff147819 */ /* 0x000fe40000011414 */
[----:B------:R-:W-:Y:S02]  /*151c0*/  SHF.R.S32.HI R12, RZ, 0x1f, R12 ;  /* 0x0000001fff0c7819 */ /* 0x000fe4000001140c */
[----:B------:R-:W-:-:S02]  /*151d0*/  LOP3.LUT R11, R11, 0x38, RZ, 0xc0, !PT ;  /* 0x000000380b0b7812 */ /* 0x000fc400078ec0ff */
[----:B------:R-:W-:Y:S02]  /*151e0*/  ISETP.GE.AND P1, PT, R9, R219, PT ;  /* 0x000000db0900720c */ /* 0x000fe40003f26270 */
[----:B------:R-:W-:Y:S02]  /*151f0*/  IADD3.X R15, PT, PT, R12, R15, R20, P5, P0 ;  /* 0x0000000f0c0f7210 */ /* 0x000fe40002fe0414 */
[C---:B------:R-:W-:Y:S02]  /*15200*/  IADD3 R9, PT, PT, R0.reuse, 0x50, RZ ;  /* 0x0000005000097810 */ /* 0x040fe40007ffe0ff */
[----:B------:R-:W-:Y:S01]  /*15210*/  IADD3 R26, P5, PT, R11, R26, RZ ;  /* 0x0000001a0b1a7210 */ /* 0x000fe20007fbe0ff */
[----:B------:R-:W-:Y:S01]  /*15220*/  VIADD R11, R0, 0x60 ;  /* 0x00000060000b7836 */ /* 0x000fe20000000000 */
[----:B------:R-:W-:Y:S02]  /*15230*/  ISETP.GE.AND P0, PT, R9, R219, PT ;  /* 0x000000db0900720c */ /* 0x000fe40003f06270 */
[----:B------:R-:W-:Y:S01]  /*15240*/  IADD3.X R27, PT, PT, RZ, R8, RZ, P5, !PT ;  /* 0x00000008ff1b7210 */ /* 0x000fe20002ffe4ff */
[----:B--2---:R-:W-:Y:S10]  /*15250*/  @P6 BRA `(.L_x_2368) ;  /* 0x0000000000b86947 */ /* 0x004ff40003800000 */
        /* <DEDUP_REMOVED lines=14> */
[CC--:B------:R-:W-:Y:S01]  /*15340*/  @!P1 IADD3 R30, P5, PT, R29.reuse, R16.reuse, RZ ;  /* 0x000000101d1e9210 */ /* 0x0c0fe20007fbe0ff */
[----:B------:R-:W-:Y:S01]  /*15350*/  @!P0 IMAD R22, R22, R23, RZ ;  /* 0x0000001716168224 */ /* 0x000fe200078e02ff */
[----:B------:R-:W-:Y:S01]  /*15360*/  ISETP.GE.AND P6, PT, R8, R219, PT ;  /* 0x000000db0800720c */ /* 0x000fe20003fc6270 */
[----:B------:R-:W-:Y:S01]  /*15370*/  @!P2 IMAD R18, R14, R23, RZ ;  /* 0x000000170e12a224 */ /* 0x000fe200078e02ff */
[----:B------:R-:W-:Y:S02]  /*15380*/  @!P1 LEA.HI.X.SX32 R29, R29, R15, 0x1, P5 ;  /* 0x0000000f1d1d9211 */ /* 0x000fe400028f0eff */
[----:B------:R-:W-:-:S04]  /*15390*/  @!P0 IADD3 R25, P5, PT, R22, R16, RZ ;  /* 0x0000001016198210 */ /* 0x000fc80007fbe0ff */
[----:B------:R-:W-:Y:S02]  /*153a0*/  @!P0 LEA.HI.X.SX32 R22, R22, R15, 0x1, P5 ;  /* 0x0000000f16168211 */ /* 0x000fe400028f0eff */
[----:B------:R-:W-:-:S03]  /*153b0*/  @!P2 IADD3 R20, P5, PT, R18, R16, RZ ;  /* 0x000000101214a210 */ /* 0x000fc60007fbe0ff */
[----:B------:R-:W-:Y:S01]  /*153c0*/  @!P6 IMAD R23, R8, R23, RZ ;  /* 0x000000170817e224 */ /* 0x000fe200078e02ff */
[----:B------:R-:W-:Y:S01]  /*153d0*/  @!P2 LEA.HI.X.SX32 R18, R18, R15, 0x1, P5 ;  /* 0x0000000f1212a211 */ /* 0x000fe200028f0eff */
[----:B------:R-:W1:Y:S03]  /*153e0*/  @!P1 LDC.64 R8, c[0x0][0x420] ;  /* 0x00010800ff089b82 */ /* 0x000e660000000a00 */
        /* <DEDUP_REMOVED lines=21> */
.L_x_2368:
[----:B------:R-:W-:Y:S05]  /*15540*/  BSYNC.RECONVERGENT B0 ;  /* 0x0000000000007941 */ /* 0x000fea0003800200 */
.L_x_2367:
[-C--:B------:R-:W-:Y:S01]  /*15550*/  ISETP.GE.AND P6, PT, R11, R219.reuse, PT ;  /* 0x000000db0b00720c */ /* 0x080fe20003fc6270 */
[----:B------:R1:W1:Y:S01]  /*15560*/  LDS.128 R12, [R229] ;  /* 0x00000000e50c7984 */ /* 0x0002620000000c00 */
[----:B------:R-:W-:Y:S01]  /*15570*/  ISETP.GE.AND P5, PT, R0, R219, PT ;  /* 0x000000db0000720c */ /* 0x000fe20003fa6270 */
[----:B--2-4-:R-:W-:Y:S01]  /*15580*/  IMAD.WIDE.U32 R18, R2, UR5, R26 ;  /* 0x0000000502127c25 */ /* 0x014fe2000f8e001a */
[----:B------:R-:W-:Y:S01]  /*15590*/  BSSY.RECONVERGENT B0, `(.L_x_2369) ;  /* 0x0000010000007945 */ /* 0x000fe20003800200 */
[----:B------:R2:W4:Y:S01]  /*155a0*/  LDS.128 R8, [R229+0x4000] ;  /* 0x00400000e5087984 */ /* 0x0005220000000c00 */
[----:B------:R-:W-:Y:S01]  /*155b0*/  IADD3 R0, PT, PT, R0, 0x70, RZ ;  /* 0x0000007000007810 */ /* 0x000fe20007ffe0ff */
[----:B------:R-:W-:-:S08]  /*155c0*/  IMAD R21, R3, UR5, R19 ;  /* 0x0000000503157c24 */ /* 0x000fd0000f8e0213 */
[----:B------:R-:W-:Y:S05]  /*155d0*/  @P5 BRA `(.L_x_2370) ;  /* 0x00000000002c5947 */ /* 0x000fea0003800000 */
        /* <DEDUP_REMOVED lines=11> */
.L_x_2370:
[----:B------:R-:W-:Y:S05]  /*15690*/  BSYNC.RECONVERGENT B0 ;  /* 0x0000000000007941 */ /* 0x000fea0003800200 */
.L_x_2369:
        /* <DEDUP_REMOVED lines=19> */
.L_x_2372:
[----:B------:R-:W-:Y:S05]  /*157d0*/  BSYNC.RECONVERGENT B0 ;  /* 0x0000000000007941 */ /* 0x000fea0003800200 */
.L_x_2371:
        /* <DEDUP_REMOVED lines=18> */
.L_x_2374:
[----:B------:R-:W-:Y:S05]  /*15900*/  BSYNC.RECONVERGENT B0 ;  /* 0x0000000000007941 */ /* 0x000fea0003800200 */
.L_x_2373:
        /* <DEDUP_REMOVED lines=18> */
.L_x_2376:
[----:B------:R-:W-:Y:S05]  /*15a30*/  BSYNC.RECONVERGENT B0 ;  /* 0x0000000000007941 */ /* 0x000fea0003800200 */
.L_x_2375:
        /* <DEDUP_REMOVED lines=18> */
.L_x_2378:
[----:B------:R-:W-:Y:S05]  /*15b60*/  BSYNC.RECONVERGENT B0 ;  /* 0x0000000000007941 */ /* 0x000fea0003800200 */
.L_x_2377:
        /* <DEDUP_REMOVED lines=18> */
.L_x_2380:
[----:B------:R-:W-:Y:S05]  /*15c90*/  BSYNC.RECONVERGENT B0 ;  /* 0x0000000000007941 */ /* 0x000fea0003800200 */
.L_x_2379:
        /* <DEDUP_REMOVED lines=18> */
.L_x_2382:
[----:B------:R-:W-:Y:S05]  /*15dc0*/  BSYNC.RECONVERGENT B0 ;  /* 0x0000000000007941 */ /* 0x000fea0003800200 */
.L_x_2381:
        /* <DEDUP_REMOVED lines=17> */
.L_x_2383:
        /* <DEDUP_REMOVED lines=10> */
.L_x_2872:


//--------------------- .text._ZN5flash16flash_fwd_kernelI23Flash_fwd_kernel_traitsILi128ELi128ELi32ELi4ELb0ELb0EN7cutlass6half_tE19Flash_kernel_traitsILi128ELi128ELi32ELi4ES3_EELb1ELb0ELb1ELb1ELb0ELb0ELb0ELb0EEEvNS_16Flash_fwd_paramsE --------------------------
	.section	.text._ZN5flash16flash_fwd_kernelI23Flash_fwd_kernel_traitsILi128ELi128ELi32ELi4ELb0ELb0EN7cutlass6half_tE19Flash_kernel_traitsILi128ELi128ELi32ELi4ES3_EELb1ELb0ELb1ELb1ELb0ELb0ELb0ELb0EEEvNS_16Flash_fwd_paramsE,"ax",@progbits
	.align	128
        .global         _ZN5flash16flash_fwd_kernelI23Flash_fwd_kernel_traitsILi128ELi128ELi32ELi4ELb0ELb0EN7cutlass6half_tE19Flash_kernel_traitsILi128ELi128ELi32ELi4ES3_EELb1ELb0ELb1ELb1ELb0ELb0ELb0ELb0EEEvNS_16Flash_fwd_paramsE
        .type           _ZN5flash16flash_fwd_kernelI23Flash_fwd_kernel_traitsILi128ELi128ELi32ELi4ELb0ELb0EN7cutlass6half_tE19Flash_kernel_traitsILi128ELi128ELi32ELi4ES3_EELb1ELb0ELb1ELb1ELb0ELb0ELb0ELb0EEEvNS_16Flash_fwd_paramsE,@function
        .size           _ZN5flash16flash_fwd_kernelI23Flash_fwd_kernel_traitsILi128ELi128ELi32ELi4ELb0ELb0EN7cutlass6half_tE19Flash_kernel_traitsILi128ELi128ELi32ELi4ES3_EELb1ELb0ELb1ELb1ELb0ELb0ELb0ELb0EEEvNS_16Flash_fwd_paramsE,(.L_x_2873 - _ZN5flash16flash_fwd_kernelI23Flash_fwd_kernel_traitsILi128ELi128ELi32ELi4ELb0ELb0EN7cutlass6half_tE19Flash_kernel_traitsILi128ELi128ELi32ELi4ES3_EELb1ELb0ELb1ELb1ELb0ELb0ELb0ELb0EEEvNS_16Flash_fwd_paramsE)
        .other          _ZN5flash16flash_fwd_kernelI23Flash_fwd_kernel_traitsILi128ELi128ELi32ELi4ELb0ELb0EN7cutlass6half_tE19Flash_kernel_traitsILi128ELi128ELi32ELi4ES3_EELb1ELb0ELb1ELb1ELb0ELb0ELb0ELb0EEEvNS_16Flash_fwd_paramsE,@"STO_CUDA_ENTRY STV_DEFAULT"
_ZN5flash16flash_fwd_kernelI23Flash_fwd_kernel_traitsILi128ELi128ELi32ELi4ELb0ELb0EN7cutlass6half_tE19Flash_kernel_traitsILi128ELi128ELi32ELi4ES3_EELb1ELb0ELb1ELb1ELb0ELb0ELb0ELb0EEEvNS_16Flash_fwd_paramsE:
.text._ZN5flash16flash_fwd_kernelI23Flash_fwd_kernel_traitsILi128ELi128ELi32ELi4ELb0ELb0EN7cutlass6half_tE19Flash_kernel_traitsILi128ELi128ELi32ELi4ES3_EELb1ELb0ELb1ELb1ELb0ELb0ELb0ELb0EEEvNS_16Flash_fwd_paramsE:
[----:B------:R-:W1:Y:S01]  /*0000*/  LDC R1, c[0x0][0x37c] ;  /* 0x0000df00ff017b82 */ /* 0x000e620000000800 */
[----:B------:R-:W2:Y:S07]  /*0010*/  LDCU.U8 UR4, c[0x0][0x524] ;  /* 0x0000a480ff0477ac */ /* 0x000eae0008000000 */
[----:B------:R-:W3:Y:S01]  /*0020*/  LDC R12, c[0x0][0x518] ;  /* 0x00014600ff0c7b82 */ /* 0x000ee20000000800 */
[----:B-1----:R-:W-:Y:S01]  /*0030*/  VIADD R1, R1, 0xffffff90 ;  /* 0xffffff9001017836 */ /* 0x002fe20000000000 */
[----:B------:R-:W1:Y:S06]  /*0040*/  LDCU.64 UR28, c[0x0][0x358] ;  /* 0x00006b00ff1c77ac */ /* 0x000e6c0008000a00 */
[----:B------:R-:W4:Y:S01]  /*0050*/  LDC R13, c[0x0][0x51c] ;  /* 0x00014700ff0d7b82 */ /* 0x000f220000000800 */
[----:B------:R-:W1:Y:S01]  /*0060*/  S2R R214, SR_TID.X ;  /* 0x0000000000d67919 */ /* 0x000e620000002100 */
[----:B------:R-:W1:Y:S01]  /*0070*/  LDCU.64 UR10, c[0x0][0x460] ;  /* 0x00008c00ff0a77ac */ /* 0x000e620008000a00 */
[----:B------:R-:W1:Y:S01]  /*0080*/  LDCU.64 UR8, c[0x0][0x470] ;  /* 0x00008e00ff0877ac */ /* 0x000e620008000a00 */
[----:B--2---:R-:W-:Y:S01]  /*0090*/  ISETP.NE.AND P1, PT, RZ, UR4, PT ;  /* 0x00000004ff007c0c */ /* 0x004fe2000bf25270 */
[----:B------:R-:W2:Y:S03]  /*00a0*/  LDCU.64 UR4, c[0x0][0x510] ;  /* 0x0000a200ff0477ac */ /* 0x000ea60008000a00 */
[----:B------:R-:W-:Y:S01]  /*00b0*/  S2UR UR32, SR_CTAID.X ;  /* 0x00000000002079c3 */ /* 0x000fe20000002500 */
[----:B------:R-:W2:Y:S07]  /*00c0*/  LDCU.64 UR14, c[0x0][0x460] ;  /* 0x00008c00ff0e77ac */ /* 0x000eae0008000a00 */
[----:B------:R-:W-:Y:S08]  /*00d0*/  S2UR UR25, SR_CTAID.Y ;  /* 0x00000000001979c3 */ /* 0x000ff00000002600 */
[----:B------:R-:W2:Y:S01]  /*00e0*/  S2UR UR26, SR_CTAID.Z ;  /* 0x00000000001a79c3 */ /* 0x000ea20000002700 */
[----:B---3--:R-:W-:Y:S01]  /*00f0*/  @P1 IMAD.MOV.U32 R2, RZ, RZ, R12 ;  /* 0x000000ffff021224 */ /* 0x008fe200078e000c */
[----:B------:R-:W3:Y:S01]  /*0100*/  LDCU.U8 UR12, c[0x0][0x532] ;  /* 0x0000a640ff0c77ac */ /* 0x000ee20008000000 */
[----:B----4-:R-:W-:Y:S01]  /*0110*/  @P1 IMAD.MOV.U32 R3, RZ, RZ, R13 ;  /* 0x000000ffff031224 */ /* 0x010fe200078e000d */
[----:B------:R-:W4:Y:S04]  /*0120*/  LDCU.64 UR6, c[0x0][0x468] ;  /* 0x00008d00ff0677ac */ /* 0x000f280008000a00 */
[----:B------:R-:W4:Y:S01]  /*0130*/  @P1 LDC R0, c[0x0][0x520] ;  /* 0x00014800ff001b82 */ /* 0x000f220000000800 */
[----:B-1----:R-:W4:Y:S01]  /*0140*/  @P1 LDG.E.64 R2, desc[UR28][R2.64] ;  /* 0x0000001c02021981 */ /* 0x002f22000c1e1b00 */
[----:B--2---:R-:W-:-:S02]  /*0150*/  IMAD.U32 R220, RZ, RZ, UR4 ;  /* 0x00000004ffdc7e24 */ /* 0x004fc4000f8e00ff */
[----:B------:R-:W-:-:S06]  /*0160*/  IMAD.U32 R221, RZ, RZ, UR5 ;  /* 0x00000005ffdd7e24 */ /* 0x000fcc000f8e00ff */
[----:B------:R-:W2:Y:S01]  /*0170*/  @P1 LDG.E.64 R220, desc[UR28][R220.64] ;  /* 0x0000001cdcdc1981 */ /* 0x000ea2000c1e1b00 */
[----:B------:R-:W-:Y:S01]  /*0180*/  UISETP.NE.U32.AND UP4, UPT, UR10, URZ, UPT ;  /* 0x000000ff0a00728c */ /* 0x000fe2000bf85070 */
[----:B------:R-:W-:Y:S01]  /*0190*/  ISETP.NE.U32.AND P4, PT, RZ, UR10, PT ;  /* 0x0000000aff007c0c */ /* 0x000fe2000bf85070 */
[----:B------:R-:W-:Y:S02]  /*01a0*/  UISETP.NE.U32.AND UP3, UPT, UR8, URZ, UPT ;  /* 0x000000ff0800728c */ /* 0x000fe4000bf65070 */
[----:B------:R-:W-:Y:S01]  /*01b0*/  UISETP.NE.AND.EX UP4, UPT, UR11, URZ, UPT, UP4 ;  /* 0x000000ff0b00728c */ /* 0x000fe2000bf85340 */
[----:B------:R-:W-:Y:S01]  /*01c0*/  ISETP.NE.AND.EX P4, PT, RZ, UR11, PT, P4 ;  /* 0x0000000bff007c0c */ /* 0x000fe2000bf85340 */
[----:B------:R-:W-:Y:S02]  /*01d0*/  ULOP3.LUT UR4, UR26, UR32, UR25, 0xfe, !UPT ;  /* 0x000000201a047292 */ /* 0x000fe4000f8efe19 */
[----:B------:R-:W-:Y:S02]  /*01e0*/  UISETP.NE.AND.EX UP3, UPT, UR9, URZ, UPT, UP3 ;  /* 0x000000ff0900728c */ /* 0x000fe4000bf65330 */
[----:B------:R-:W-:Y:S01]  /*01f0*/  PLOP3.LUT P2, PT, PT, PT, UP4, 0x80, 0x8 ;  /* 0x000000000008781c */ /* 0x000fe20003f4f048 */
[----:B------:R-:W-:Y:S01]  /*0200*/  USHF.L.U32 UR11, UR25, 0x2, URZ ;  /* 0x00000002190b7899 */ /* 0x000fe200080006ff */
[----:B------:R-:W-:Y:S01]  /*0210*/  LOP3.LUT P3, RZ, R214, UR4, RZ, 0xfc, !PT ;  /* 0x00000004d6ff7c12 */ /* 0x000fe2000f86fcff */
[----:B------:R-:W-:-:S02]  /*0220*/  UIMAD.WIDE.U32 UR14, UR25, 0x4, UR14 ;  /* 0x00000004190e78a5 */ /* 0x000fc4000f8e000e */
[----:B---3--:R-:W-:Y:S02]  /*0230*/  UISETP.NE.AND UP5, UPT, UR12, URZ, UPT ;  /* 0x000000ff0c00728c */ /* 0x008fe4000bfa5270 */
[----:B------:R-:W1:Y:S01]  /*0240*/  LDCU.64 UR4, c[0x0][0x478] ;  /* 0x00008f00ff0477ac */ /* 0x000e620008000a00 */
[----:B----4-:R-:W-:Y:S02]  /*0250*/  UISETP.EQ.U32.AND UP2, UPT, UR6, URZ, UPT ;  /* 0x000000ff0600728c */ /* 0x010fe4000bf42070 */
[----:B------:R-:W-:-:S05]  /*0260*/  USHF.R.U32.HI UR10, URZ, 0x1e, UR25 ;  /* 0x0000001eff0a7899 */ /* 0x000fca0008011619 */
[----:B------:R-:W2:Y:S01]  /*0270*/  @!P3 LDC.64 R6, c[0x0][0x528] ;  /* 0x00014a00ff06bb82 */ /* 0x000ea20000000a00 */
[----:B------:R-:W-:Y:S02]  /*0280*/  @UP3 UIADD3 UR12, UP1, UPT, UR11, UR8, URZ ;  /* 0x000000080b0c3290 */ /* 0x000fe4000ff3e0ff */
[----:B------:R-:W-:Y:S02]  /*0290*/  UISETP.EQ.OR.EX UP2, UPT, UR7, URZ, !UP5, UP2 ;  /* 0x000000ff0700728c */ /* 0x000fe4000ef42720 */
[----:B------:R-:W-:Y:S02]  /*02a0*/  @UP3 UIADD3.X UR13, UPT, UPT, UR10, UR9, URZ, UP1, !UPT ;  /* 0x000000090a0d3290 */ /* 0x000fe40008ffe4ff */
[----:B------:R-:W-:Y:S02]  /*02b0*/  UIADD3 UR8, UP1, UPT, UR11, UR6, URZ ;  /* 0x000000060b087290 */ /* 0x000fe4000ff3e0ff */
[----:B-1----:R-:W-:Y:S02]  /*02c0*/  UISETP.NE.U32.AND UP0, UPT, UR4, URZ, UPT ;  /* 0x000000ff0400728c */ /* 0x002fe4000bf05070 */
[----:B------:R-:W-:-:S02]  /*02d0*/  UIADD3.X UR9, UPT, UPT, UR10, UR7, URZ, UP1, !UPT ;  /* 0x000000070a097290 */ /* 0x000fc40008ffe4ff */
[----:B------:R-:W-:-:S11]  /*02e0*/  UISETP.NE.AND.EX UP0, UPT, UR5, URZ, UPT, UP0 ;  /* 0x000000ff0500728c */ /* 0x000fd6000bf05300 */
[----:B------:R-:W-:-:S04]  /*02f0*/  @UP0 UIADD3 UR4, UP1, UPT, UR11, UR4, URZ ;  /* 0x000000040b040290 */ /* 0x000fc8000ff3e0ff */
[----:B------:R-:W-:Y:S01]  /*0300*/  @UP0 UIADD3.X UR5, UPT, UPT, UR10, UR5, URZ, UP1, !UPT ;  /* 0x000000050a050290 */ /* 0x000fe20008ffe4ff */
[----:B------:R-:W-:Y:S01]  /*0310*/  @P1 IADD3 R12, P0, PT, R2, R0, RZ ;  /* 0x00000000020c1210 */ /* 0x000fe20007f1e0ff */
[----:B------:R-:W-:-:S03]  /*0320*/  IMAD.U32 R2, RZ, RZ, UR14 ;  /* 0x0000000eff027e24 */ /* 0x000fc6000f8e00ff */
[----:B------:R-:W-:Y:S01]  /*0330*/  @!P3 MOV R4, R12 ;  /* 0x0000000c0004b202 */ /* 0x000fe20000000f00 */
[----:B------:R-:W-:Y:S01]  /*0340*/  @P1 IMAD.X R13, RZ, RZ, R3, P0 ;  /* 0x000000ffff0d1224 */ /* 0x000fe200000e0603 */
[----:B------:R-:W-:Y:S01]  /*0350*/  PLOP3.LUT P1, PT, PT, PT, UP3, 0x80, 0x8 ;  /* 0x000000000008781c */ /* 0x000fe20003f2f038 */
[----:B------:R-:W-:Y:S02]  /*0360*/  IMAD.U32 R3, RZ, RZ, UR15 ;  /* 0x0000000fff037e24 */ /* 0x000fe4000f8e00ff */
[----:B------:R-:W-:Y:S01]  /*0370*/  @!P3 IMAD.MOV.U32 R5, RZ, RZ, R13 ;  /* 0x000000ffff05b224 */ /* 0x000fe200078e000d */
[----:B--2---:R-:W-:Y:S04]  /*0380*/  @!P3 STG.E.64 desc[UR28][R6.64], R220 ;  /* 0x000000dc0600b986 */ /* 0x004fe8000c101b1c */
        /* <DEDUP_REMOVED lines=14> */
[----:B-1----:R-:W-:Y:S01]  /*0470*/  IMAD.U32 R2, RZ, RZ, UR8 ;  /* 0x00000008ff027e24 */ /* 0x002fe2000f8e00ff */
[----:B------:R-:W-:-:S05]  /*0480*/  MOV R3, UR9 ;  /* 0x0000000900037c02 */ /* 0x000fca0008000f00 */
        /* <DEDUP_REMOVED lines=23> */
.L_x_2384:
        /* <DEDUP_REMOVED lines=55> */
.L_x_2386:
        /* <DEDUP_REMOVED lines=56> */
.L_x_2388:
[----:B------:R-:W-:Y:S05]  /*0cf0*/  BSYNC.RECONVERGENT B0 ;  /* 0x0000000000007941 */ /* 0x000fea0003800200 */
.L_x_2387:
        /* <DEDUP_REMOVED lines=21> */
.L_x_2390:
[----:B------:R-:W-:Y:S05]  /*0e50*/  BSYNC.RECONVERGENT B0 ;  /* 0x0000000000007941 */ /* 0x000fea0003800200 */
.L_x_2389:
        /* <DEDUP_REMOVED lines=21> */
.L_x_2392:
[----:B------:R-:W-:Y:S05]  /*0fb0*/  BSYNC.RECONVERGENT B0 ;  /* 0x0000000000007941 */ /* 0x000fea0003800200 */
.L_x_2391:
        /* <DEDUP_REMOVED lines=20> */
.L_x_2394:
[----:B------:R-:W-:Y:S05]  /*1100*/  BSYNC.RECONVERGENT B0 ;  /* 0x0000000000007941 */ /* 0x000fea0003800200 */
.L_x_2393:
        /* <DEDUP_REMOVED lines=20> */
.L_x_2396:
[----:B------:R-:W-:Y:S05]  /*1250*/  BSYNC.RECONVERGENT B0 ;  /* 0x0000000000007941 */ /* 0x000fea0003800200 */
.L_x_2395:
        /* <DEDUP_REMOVED lines=20> */
.L_x_2398:
[----:B------:R-:W-:Y:S05]  /*13a0*/  BSYNC.RECONVERGENT B0 ;  /* 0x0000000000007941 */ /* 0x000fea0003800200 */
.L_x_2397:
        /* <DEDUP_REMOVED lines=20> */
.L_x_2400:
[----:B------:R-:W-:Y:S05]  /*14f0*/  BSYNC.RECONVERGENT B0 ;  /* 0x0000000000007941 */ /* 0x000fea0003800200 */
.L_x_2399:
        /* <DEDUP_REMOVED lines=20> */
.L_x_2402:
[----:B------:R-:W-:Y:S05]  /*1640*/  BSYNC.RECONVERGENT B0 ;  /* 0x0000000000007941 */ /* 0x000fea0003800200 */
.L_x_2401:
        /* <DEDUP_REMOVED lines=10> */
.L_x_2404:
[----:B------:R-:W-:Y:S05]  /*16f0*/  BSYNC.RECONVERGENT B0 ;  /* 0x0000000000007941 */ /* 0x000fea0003800200 */
.L_x_2403:
        /* <DEDUP_REMOVED lines=15> */
.L_x_2406:
[----:B------:R-:W-:Y:S05]  /*17f0*/  BSYNC.RECONVERGENT B0 ;  /* 0x0000000000007941 */ /* 0x000fea0003800200 */
.L_x_2405:
        /* <DEDUP_REMOVED lines=10> */
.L_x_2408:
[----:B------:R-:W-:Y:S05]  /*18a0*/  BSYNC.RECONVERGENT B0 ;  /* 0x0000000000007941 */ /* 0x000fea0003800200 */
.L_x_2407:
        /* <DEDUP_REMOVED lines=10> */
.L_x_2410:
[----:B------:R-:W-:Y:S05]  /*1950*/  BSYNC.RECONVERGENT B0 ;  /* 0x0000000000007941 */ /* 0x000fea0003800200 */
.L_x_2409:
        /* <DEDUP_REMOVED lines=10> */
.L_x_2412:
[----:B------:R-:W-:Y:S05]  /*1a00*/  BSYNC.RECONVERGENT B0 ;  /* 0x0000000000007941 */ /* 0x000fea0003800200 */
.L_x_2411:
        /* <DEDUP_REMOVED lines=10> */
.L_x_2414:
[----:B------:R-:W-:Y:S05]  /*1ab0*/  BSYNC.RECONVERGENT B0 ;  /* 0x0000000000007941 */ /* 0x000fea0003800200 */
.L_x_2413:
        /* <DEDUP_REMOVED lines=10> */
.L_x_2416:
[----:B------:R-:W-:Y:S05]  /*1b60*/  BSYNC.RECONVERGENT B0 ;  /* 0x0000000000007941 */ /* 0x000fea0003800200 */
.L_x_2415:
        /* <DEDUP_REMOVED lines=10> */
.L_x_2385:
        /* <DEDUP_REMOVED lines=21> */
.L_x_2417:
[----:B------:R-:W1:Y:S01]  /*1d60*/  LDCU.64 UR10, c[0x0][0x3b8] ;  /* 0x00007700ff0a77ac */ /* 0x000e620008000a00 */
[----:B------:R-:W-:-:S04]  /*1d70*/  UIADD3 UR15, UPT, UPT, UR12, UR13, URZ ;  /* 0x0000000d0c0f7290 */ /* 0x000fc8000fffe0ff */
[----:B-1----:R-:W-:Y:S02]  /*1d80*/  UIMAD.WIDE.U32 UR16, UR15, UR10, URZ ;  /* 0x0000000a0f1072a5 */ /* 0x002fe4000f8e00ff */
[----:B------:R-:W-:-:S04]  /*1d90*/  UIMAD UR15, UR15, UR11, URZ ;  /* 0x0000000b0f0f72a4 */ /* 0x000fc8000f8e02ff */
[----:B------:R-:W-:Y:S02]  /*1da0*/  UIADD3 UR15, UPT, UPT, UR17, UR15, URZ ;  /* 0x0000000f110f7290 */ /* 0x000fe4000fffe0ff */
.L_x_2418:
        /* <DEDUP_REMOVED lines=39> */
.L_x_2419:
[----:B------:R-:W1:Y:S01]  /*2020*/  LDCU.64 UR8, c[0x0][0x3c0] ;  /* 0x00007800ff0877ac */ /* 0x000e620008000a00 */
[----:B------:R-:W-:-:S04]  /*2030*/  UIADD3 UR12, UPT, UPT, UR12, UR13, URZ ;  /* 0x0000000d0c0c7290 */ /* 0x000fc8000fffe0ff */
[----:B-1----:R-:W-:Y:S02]  /*2040*/  UIMAD.WIDE.U32 UR36, UR12, UR8, URZ ;  /* 0x000000080c2472a5 */ /* 0x002fe4000f8e00ff */
[----:B------:R-:W-:-:S04]  /*2050*/  UIMAD UR12, UR12, UR9, URZ ;  /* 0x000000090c0c72a4 */ /* 0x000fc8000f8e02ff */
[----:B------:R-:W-:-:S12]  /*2060*/  UIADD3 UR33, UPT, UPT, UR37, UR12, URZ ;  /* 0x0000000c25217290 */ /* 0x000fd8000fffe0ff */
.L_x_2420:
        /* <DEDUP_REMOVED lines=11> */
[----:B------:R3:W-:Y:S01]  /*2120*/  STL [R1+0xc], R4 ;  /* 0x00000c0401007387 */ /* 0x0007e20000100800 */
[----:B------:R-:W-:Y:S01]  /*2130*/  LOP3.LUT R2, R4, 0x1e00, RZ, 0xc0, !PT ;  /* 0x00001e0004027812 */ /* 0x000fe200078ec0ff */
[----:B------:R-:W4:Y:S01]  /*2140*/  S2UR UR34, SR_CgaCtaId ;  /* 0x00000000002279c3 */ /* 0x000f220000008800 */
[----:B------:R-:W-:Y:S01]  /*2150*/  LOP3.LUT R0, R0, 0x38, R214, 0x78, !PT ;  /* 0x0000003800007812 */ /* 0x000fe200078e78d6 */
[----:B------:R-:W-:Y:S01]  /*2160*/  VIADD R15, R14, 0x10 ;  /* 0x000000100e0f7836 */ /* 0x000fe20000000000 */
[----:B------:R-:W-:Y:S01]  /*2170*/  ISETP.GE.AND P3, PT, R3, UR18, PT ;  /* 0x0000001203007c0c */ /* 0x000fe2000bf66270 */
[----:B------:R-:W-:Y:S01]  /*2180*/  BSSY.RECONVERGENT B0, `(.L_x_2421) ;  /* 0x0000049000007945 */ /* 0x000fe20003800200 */
[----:B------:R-:W-:-:S02]  /*2190*/  LOP3.LUT R218, R0, R2, RZ, 0xfc, !PT ;  /* 0x0000000200da7212 */ /* 0x000fc400078efcff */
[----:B------:R-:W-:Y:S02]  /*21a0*/  IADD3 R3, PT, PT, R14, 0x40, RZ ;  /* 0x000000400e037810 */ /* 0x000fe40007ffe0ff */
[C---:B------:R-:W-:Y:S01]  /*21b0*/  IADD3 R2, P5, PT, R208.reuse, UR16, RZ ;  /* 0x00000010d0027c10 */ /* 0x040fe2000ffbe0ff */
[----:B------:R-:W5:Y:S01]  /*21c0*/  LDCU.64 UR16, c[0x0][0x388] ;  /* 0x00007100ff1077ac */ /* 0x000f620008000a00 */
[----:B------:R-:W-:Y:S02]  /*21d0*/  ISETP.GE.AND P2, PT, R3, UR18, PT ;  /* 0x0000001203007c0c */ /* 0x000fe4000bf46270 */
[C---:B------:R-:W-:Y:S01]  /*21e0*/  IADD3 R10, P1, PT, R208.reuse, UR14, RZ ;  /* 0x0000000ed00a7c10 */ /* 0x040fe2000ff3e0ff */
[----:B------:R-:W-:Y:S01]  /*21f0*/  IMAD.X R3, RZ, RZ, UR15, P5 ;  /* 0x0000000fff037e24 */ /* 0x000fe2000a8e06ff */
[----:B------:R-:W4:Y:S01]  /*2200*/  LDCU.64 UR14, c[0x0][0x390] ;  /* 0x00007200ff0e77ac */ /* 0x000f220008000a00 */
[----:B-1----:R-:W-:Y:S02]  /*2210*/  MOV R0, UR12 ;  /* 0x0000000c00007c02 */ /* 0x002fe40008000f00 */
[----:B------:R-:W-:Y:S01]  /*2220*/  IMAD.X R11, RZ, RZ, UR31, P1 ;  /* 0x0000001fff0b7e24 */ /* 0x000fe200088e06ff */
[----:B------:R-:W-:Y:S01]  /*2230*/  LOP3.LUT R99, R208, 0x40, RZ, 0xfc, !PT ;  /* 0x00000040d0637812 */ /* 0x000fe200078efcff */
[----:B------:R-:W-:Y:S01]  /*2240*/  IMAD.WIDE.U32 R2, R14, UR10, R2 ;  /* 0x0000000a0e027c25 */ /* 0x000fe2000f8e0002 */
[----:B---3--:R-:W-:-:S03]  /*2250*/  IADD3 R4, P4, PT, R208, UR36, RZ ;  /* 0x00000024d0047c10 */ /* 0x008fc6000ff9e0ff */
[----:B------:R-:W-:-:S04]  /*2260*/  IMAD.WIDE.U32 R10, R0, UR26, R10 ;  /* 0x0000001a000a7c25 */ /* 0x000fc8000f8e000a */
[----:B------:R-:W-:Y:S01]  /*2270*/  IMAD.X R5, RZ, RZ, UR33, P4 ;  /* 0x00000021ff057e24 */ /* 0x000fe2000a0e06ff */
[----:B------:R-:W-:Y:S01]  /*2280*/  UIMAD.WIDE.U32 UR32, UR32, 0x80, URZ ;  /* 0x00000080202078a5 */ /* 0x000fe2000f8e00ff */
[----:B--2---:R-:W-:Y:S02]  /*2290*/  IMAD R0, R7, UR4, RZ ;  /* 0x0000000407007c24 */ /* 0x004fe4000f8e02ff */
[----:B------:R-:W-:-:S04]  /*22a0*/  IMAD.WIDE.U32 R8, R14, UR8, R4 ;  /* 0x000000080e087c25 */ /* 0x000fc8000f8e0004 */
[C---:B------:R-:W-:Y:S02]  /*22b0*/  IMAD R5, R14.reuse, UR11, R3 ;  /* 0x0000000b0e057c24 */ /* 0x040fe4000f8e0203 */
[----:B------:R-:W-:Y:S02]  /*22c0*/  IMAD.MOV.U32 R4, RZ, RZ, R2 ;  /* 0x000000ffff047224 */ /* 0x000fe400078e0002 */
[C---:B------:R-:W-:Y:S02]  /*22d0*/  IMAD R3, R14.reuse, UR9, R9 ;  /* 0x000000090e037c24 */ /* 0x040fe4000f8e0209 */
[----:B------:R-:W-:Y:S02]  /*22e0*/  IMAD R7, R7, UR6, RZ ;  /* 0x0000000607077c24 */ /* 0x000fe4000f8e02ff */
[----:B------:R-:W-:Y:S01]  /*22f0*/  IMAD.MOV.U32 R2, RZ, RZ, R8 ;  /* 0x000000ffff027224 */ /* 0x000fe200078e0008 */
[----:B------:R-:W-:Y:S01]  /*2300*/  LOP3.LUT R8, R14, UR32, RZ, 0xfc, !PT ;  /* 0x000000200e087c12 */ /* 0x000fe2000f8efcff */
[----:B------:R-:W-:-:S02]  /*2310*/  IMAD R7, R6, UR7, R7 ;  /* 0x0000000706077c24 */ /* 0x000fc4000f8e0207 */
[----:B------:R-:W-:-:S04]  /*2320*/  IMAD.WIDE.U32 R2, R6, UR6, R2 ;  /* 0x0000000606027c25 */ /* 0x000fc8000f8e0002 */
[----:B------:R-:W-:Y:S01]  /*2330*/  IMAD.WIDE.U32 R4, R6, UR4, R4 ;  /* 0x0000000406047c25 */ /* 0x000fe2000f8e0004 */
[----:B----4-:R-:W-:Y:S01]  /*2340*/  LEA R17, P1, R2, UR14, 0x1 ;  /* 0x0000000e02117c11 */ /* 0x010fe2000f8208ff */
[----:B------:R-:W-:Y:S02]  /*2350*/  USHF.L.U64.HI UR4, UR10, 0x5, UR11 ;  /* 0x000000050a047899 */ /* 0x000fe4000801020b */
[----:B------:R-:W-:Y:S01]  /*2360*/  IMAD.IADD R3, R3, 0x1, R7 ;  /* 0x0000000103037824 */ /* 0x000fe200078e0207 */
[----:B-----5:R-:W-:Y:S01]  /*2370*/  LEA R98, P4, R4, UR16, 0x1 ;  /* 0x0000001004627c11 */ /* 0x020fe2000f8808ff */
[----:B------:R-:W-:Y:S01]  /*2380*/  IMAD R0, R6, UR5, R0 ;  /* 0x0000000506007c24 */ /* 0x000fe2000f8e0200 */
[----:B------:R-:W-:Y:S01]  /*2390*/  UMOV UR5, 0x400 ;  /* 0x0000040000057882 */ /* 0x000fe20000000000 */
[----:B------:R-:W-:Y:S01]  /*23a0*/  USHF.L.U32 UR14, UR10, 0x5, URZ ;  /* 0x000000050a0e7899 */ /* 0x000fe200080006ff */
[----:B------:R-:W-:Y:S01]  /*23b0*/  LEA.HI.X R16, R2, UR15, R3, 0x1, P1 ;  /* 0x0000000f02107c11 */ /* 0x000fe200088f0c03 */
[----:B------:R1:W-:Y:S01]  /*23c0*/  STL [R1+0x8], R98 ;  /* 0x0000086201007387 */ /* 0x0003e20000100800 */
[C---:B------:R-:W-:Y:S01]  /*23d0*/  ISETP.GE.AND P1, PT, R14.reuse, UR18, PT ;  /* 0x000000120e007c0c */ /* 0x040fe2000bf26270 */
[----:B------:R-:W-:Y:S01]  /*23e0*/  ULEA UR5, UR34, UR5, 0x18 ;  /* 0x0000000522057291 */ /* 0x000fe2000f8ec0ff */
[----:B------:R-:W-:Y:S01]  /*23f0*/  IADD3 R0, PT, PT, R5, R0, RZ ;  /* 0x0000000005007210 */ /* 0x000fe20007ffe0ff */
[----:B------:R1:W-:Y:S01]  /*2400*/  STL [R1+0x18], R17 ;  /* 0x0000181101007387 */ /* 0x0003e20000100800 */
[----:B------:R-:W-:-:S02]  /*2410*/  VIADD R9, R14, 0x50 ;  /* 0x000000500e097836 */ /* 0x000fc40000000000 */
[----:B------:R-:W-:Y:S01]  /*2420*/  LEA.HI.X R252, R4, UR17, R0, 0x1, P4 ;  /* 0x0000001104fc7c11 */ /* 0x000fe2000a0f0c00 */
[----:B------:R1:W-:Y:S01]  /*2430*/  STL [R1+0x14], R16 ;  /* 0x0000141001007387 */ /* 0x0003e20000100800 */
[----:B------:R-:W-:Y:S02]  /*2440*/  MOV R0, UR13 ;  /* 0x0000000d00007c02 */ /* 0x000fe40008000f00 */
[----:B------:R-:W-:Y:S01]  /*2450*/  ISETP.GE.AND P4, PT, R15, UR18, PT ;  /* 0x000000120f007c0c */ /* 0x000fe2000bf86270 */
[----:B------:R1:W-:Y:S01]  /*2460*/  STL [R1+0x2c], R99 ;  /* 0x00002c6301007387 */ /* 0x0003e20000100800 */
[----:B------:R-:W-:Y:S01]  /*2470*/  LEA R218, R218, UR5, 0x1 ;  /* 0x00000005dada7c11 */ /* 0x000fe2000f8e08ff */
[----:B------:R-:W-:Y:S01]  /*2480*/  IMAD R7, R0, UR26, R11 ;  /* 0x0000001a00077c24 */ /* 0x000fe2000f8e020b */
[----:B------:R-:W-:Y:S09]  /*2490*/  @P1 BRA `(.L_x_2422) ;  /* 0x00000000005c1947 */ /* 0x000ff20003800000 */
        /* <DEDUP_REMOVED lines=23> */
.L_x_2422:
[----:B------:R-:W-:Y:S05]  /*2610*/  BSYNC.RECONVERGENT B0 ;  /* 0x0000000000007941 */ /* 0x000fea0003800200 */
.L_x_2421:
        /* <DEDUP_REMOVED lines=30> */
.L_x_2424:
[----:B------:R-:W-:Y:S05]  /*2800*/  BSYNC.RECONVERGENT B0 ;  /* 0x0000000000007941 */ /* 0x000fea0003800200 */
.L_x_2423:
        /* <DEDUP_REMOVED lines=30> */
.L_x_2426:
[----:B------:R-:W-:Y:S05]  /*29f0*/  BSYNC.RECONVERGENT B0 ;  /* 0x0000000000007941 */ /* 0x000fea0003800200 */
.L_x_2425:
        /* <DEDUP_REMOVED lines=29> */
.L_x_2428:
[----:B------:R-:W-:Y:S05]  /*2bd0*/  BSYNC.RECONVERGENT B0 ;  /* 0x0000000000007941 */ /* 0x000fea0003800200 */
.L_x_2427:
        /* <DEDUP_REMOVED lines=29> */
.L_x_2430:
[----:B------:R-:W-:Y:S05]  /*2db0*/  BSYNC.RECONVERGENT B0 ;  /* 0x0000000000007941 */ /* 0x000fea0003800200 */
.L_x_2429:
        /* <DEDUP_REMOVED lines=29> */
.L_x_2432:
[----:B------:R-:W-:Y:S05]  /*2f90*/  BSYNC.RECONVERGENT B0 ;  /* 0x0000000000007941 */ /* 0x000fea0003800200 */
.L_x_2431:
        /* <DEDUP_REMOVED lines=27> */
.L_x_2434:
[----:B------:R-:W-:Y:S05]  /*3150*/  BSYNC.RECONVERGENT B0 ;  /* 0x0000000000007941 */ /* 0x000fea0003800200 */
.L_x_2433:
        /* <DEDUP_REMOVED lines=27> */
.L_x_2436:
[----:B------:R-:W-:Y:S05]  /*3310*/  BSYNC.RECONVERGENT B0 ;  /* 0x0000000000007941 */ /* 0x000fea0003800200 */
.L_x_2435:
        /* <DEDUP_REMOVED lines=22> */
.L_x_2438:
[----:B------:R-:W-:Y:S05]  /*3480*/  BSYNC.RECONVERGENT B0 ;  /* 0x0000000000007941 */ /* 0x000fea0003800200 */
.L_x_2437:
        /* <DEDUP_REMOVED lines=21> */
.L_x_2440:
[----:B------:R-:W-:Y:S05]  /*35e0*/  BSYNC.RECONVERGENT B0 ;  /* 0x0000000000007941 */ /* 0x000fea0003800200 */
.L_x_2439:
[----:B------:R-:W5:Y:S01]  /*35f0*/  LDCU.64 UR12, c[0x0][0x538] ;  /* 0x0000a700ff0c77ac */ /* 0x000f620008000a00 */
[----:B------:R-:W0:Y:S01]  /*3600*/  LDGDEPBAR ;  /* 0x00000000000079af */ /* 0x000e220000000000 */
[----:B-----5:R-:W-:-:S04]  /*3610*/  UISETP.NE.U32.AND UP1, UPT, UR12, URZ, UPT ;  /* 0x000000ff0c00728c */ /* 0x020fc8000bf25070 */
[----:B------:R-:W-:Y:S01]  /*3620*/  UISETP.NE.AND.EX UP1, UPT, UR13, URZ, UPT, UP1 ;  /* 0x000000ff0d00728c */ /* 0x000fe2000bf25310 */
[C---:B------:R-:W-:Y:S01]  /*3630*/  IMAD.SHL.U32 R100, R214.reuse, 0x2, RZ ;  /* 0x00000002d6647824 */ /* 0x040fe200078e00ff */
[C---:B------:R-:W-:Y:S01]  /*3640*/  LOP3.LUT P4, RZ, R214.reuse, 0x2, RZ, 0xc0, !PT ;  /* 0x00000002d6ff7812 */ /* 0x040fe2000788c0ff */
[----:B------:R-:W-:Y:S01]  /*3650*/  IMAD.SHL.U32 R211, R214, 0x20, RZ ;  /* 0x00000020d6d37824 */ /* 0x000fe200078e00ff */
[----:B------:R-:W-:Y:S01]  /*3660*/  SHF.R.U32.HI R210, RZ, 0x1, R214 ;  /* 0x00000001ffd27819 */ /* 0x000fe200000116d6 */
[----:B------:R-:W-:Y:S01]  /*3670*/  IMAD.MOV.U32 R80, RZ, RZ, 0x10 ;  /* 0x00000010ff507424 */ /* 0x000fe200078e00ff */
[----:B------:R-:W-:Y:S01]  /*3680*/  PLOP3.LUT P2, PT, PT, PT, UP1, 0x80, 0x8 ;  /* 0x000000000008781c */ /* 0x000fe20003f4f018 */
[----:B------:R-:W-:Y:S01]  /*3690*/  IMAD.MOV.U32 R32, RZ, RZ, 0x20 ;  /* 0x00000020ff207424 */ /* 0x000fe200078e00ff */
[----:B------:R-:W-:-:S04]  /*36a0*/  DEPBAR.LE SB0, 0x0 ;  /* 0x000080000000791a */ /* 0x000fc80000000000 */
[----:B------:R-:W5:Y:S01]  /*36b0*/  @UP1 LDCU.64 UR6, c[0x0][0x540] ;  /* 0x0000a800ff0617ac */ /* 0x000f620008000a00 */
[----:B------:R-:W-:Y:S01]  /*36c0*/  @UP1 UMOV UR32, UR26 ;  /* 0x0000001a00201c82 */ /* 0x000fe20008000000 */
[----:B------:R-:W-:Y:S02]  /*36d0*/  @UP1 UMOV UR33, URZ ;  /* 0x000000ff00211c82 */ /* 0x000fe40008000000 */
[----:B-----5:R-:W-:Y:S01]  /*36e0*/  @UP1 UIMAD.WIDE.U32 UR32, UR25, UR6, UR32 ;  /* 0x00000006192012a5 */ /* 0x020fe2000f8e0020 */
[----:B------:R-:W5:Y:S03]  /*36f0*/  LDCU UR6, c[0x0][0x3e0] ;  /* 0x00007c00ff0677ac */ /* 0x000f660008000800 */
[----:B------:R-:W-:Y:S02]  /*3700*/  @UP1 UIMAD UR7, UR25, UR7, UR33 ;  /* 0x00000007190712a4 */ /* 0x000fe4000f8e0221 */
[----:B------:R-:W-:-:S04]  /*3710*/  @UP1 ULEA UR12, UP0, UR32, UR12, 0x2 ;  /* 0x0000000c200c1291 */ /* 0x000fc8000f8010ff */
[----:B------:R-:W-:Y:S02]  /*3720*/  @UP1 ULEA.HI.X UR13, UR32, UR13, UR7, 0x2, UP0 ;  /* 0x0000000d200d1291 */ /* 0x000fe400080f1407 */
[----:B--234-:R-:W-:-:S03]  /*3730*/  IMAD.U32 R2, RZ, RZ, UR12 ;  /* 0x0000000cff027e24 */ /* 0x01cfc6000f8e00ff */
[----:B------:R-:W2:Y:S01]  /*3740*/  @UP1 LDCU UR7, c[0x0][0x458] ;  /* 0x00008b00ff0717ac */ /* 0x000ea20008000800 */
[----:B------:R-:W-:-:S05]  /*3750*/  IMAD.U32 R3, RZ, RZ, UR13 ;  /* 0x0000000dff037e24 */ /* 0x000fca000f8e00ff */
[----:B------:R-:W3:Y:S01]  /*3760*/  @P2 LDG.E R2, desc[UR28][R2.64] ;  /* 0x0000001c02022981 */ /* 0x000ee2000c1e1900 */
[----:B-----5:R-:W-:Y:S01]  /*3770*/  UIMAD UR6, UR25, UR6, UR26 ;  /* 0x00000006190672a4 */ /* 0x020fe2000f8e021a */
[C---:B------:R-:W-:Y:S01]  /*3780*/  IMAD.SHL.U32 R97, R214.reuse, 0x40, RZ ;  /* 0x00000040d6617824 */ /* 0x040fe200078e00ff */
[----:B------:R-:W-:Y:S01]  /*3790*/  USHF.L.U32 UR32, UR8, 0x5, URZ ;  /* 0x0000000508207899 */ /* 0x000fe200080006ff */
[----:B------:R4:W-:Y:S01]  /*37a0*/  STL [R1+0x44], R100 ;  /* 0x0000446401007387 */ /* 0x0009e20000100800 */
[----:B------:R-:W-:Y:S01]  /*37b0*/  USHF.L.U32 UR12, UR6, 0x5, URZ ;  /* 0x00000005060c7899 */ /* 0x000fe200080006ff */
[----:B------:R-:W-:Y:S01]  /*37c0*/  BSSY.RECONVERGENT B0, `(.L_x_2441) ;  /* 0x000002f000007945 */ /* 0x000fe20003800200 */
[----:B------:R-:W-:Y:S01]  /*37d0*/  UIMAD.WIDE.U32 UR32, UR32, UR15, URZ ;  /* 0x0000000f202072a5 */ /* 0x000fe2000f8e00ff */
[----:B------:R-:W-:Y:S01]  /*37e0*/  LOP3.LUT R7, R214, 0x8, RZ, 0xc0, !PT ;  /* 0x00000008d6077812 */ /* 0x000fe200078ec0ff */
[----:B------:R-:W-:Y:S01]  /*37f0*/  UMOV UR6, URZ ;  /* 0x000000ff00067c82 */ /* 0x000fe20008000000 */
[----:B------:R-:W-:Y:S01]  /*3800*/  LOP3.LUT R211, R211, 0x7c00, RZ, 0xc0, !PT ;  /* 0x00007c00d3d37812 */ /* 0x000fe200078ec0ff */
[----:B--2---:R-:W3:Y:S01]  /*3810*/  @P2 MUFU.RCP R0, UR7 ;  /* 0x0000000700002d08 */ /* 0x004ee20008001000 */
[----:B------:R-:W-:Y:S01]  /*3820*/  USHF.L.U64.HI UR7, UR8, 0x5, UR9 ;  /* 0x0000000508077899 */ /* 0x000fe20008010209 */
[----:B------:R-:W-:-:S02]  /*3830*/  SEL R80, R80, 0xfffffff0, !P4 ;  /* 0xfffffff050507807 */ /* 0x000fc40006000000 */
[----:B------:R-:W-:Y:S01]  /*3840*/  LOP3.LUT R6, R97, 0x200, RZ, 0xc0, !PT ;  /* 0x0000020061067812 */ /* 0x000fe200078ec0ff */
[----:B------:R-:W-:Y:S01]  /*3850*/  UIMAD UR7, UR7, UR15, URZ ;  /* 0x0000000f070772a4 */ /* 0x000fe2000f8e02ff */
[----:B------:R-:W-:Y:S02]  /*3860*/  LOP3.LUT R92, R210, 0x1f0, RZ, 0xc0, !PT ;  /* 0x000001f0d25c7812 */ /* 0x000fe400078ec0ff */
[----:B------:R-:W-:Y:S01]  /*3870*/  LOP3.LUT R250, R208, 0x1c0, R97, 0xf8, !PT ;  /* 0x000001c0d0fa7812 */ /* 0x000fe200078ef861 */
[----:B------:R-:W-:Y:S01]  /*3880*/  UIADD3 UR7, UPT, UPT, UR33, UR7, URZ ;  /* 0x0000000721077290 */ /* 0x000fe2000fffe0ff */
[----:B------:R-:W-:Y:S01]  /*3890*/  BAR.SYNC.DEFER_BLOCKING 0x0 ;  /* 0x0000000000007b1d */ /* 0x000fe20000010000 */
[----:B---3--:R-:W-:Y:S01]  /*38a0*/  @P2 FMUL.FTZ R0, R2, R0 ;  /* 0x0000000002002220 */ /* 0x008fe20000410000 */
[----:B------:R-:W-:-:S04]  /*38b0*/  LOP3.LUT R2, R214, 0x1f, RZ, 0xc0, !PT ;  /* 0x0000001fd6027812 */ /* 0x000fc800078ec0ff */
[----:B------:R-:W-:Y:S02]  /*38c0*/  @P2 R2UR UR13, R0 ;  /* 0x00000000000d22ca */ /* 0x000fe400000e0000 */
[----:B------:R-:W-:Y:S01]  /*38d0*/  IADD3 R94, P3, P1, R12, UR12, R2 ;  /* 0x0000000c0c5e7c10 */ /* 0x000fe2000f97e002 */
[----:B------:R-:W-:Y:S01]  /*38e0*/  USHF.R.S32.HI UR12, URZ, 0x1f, UR12 ;  /* 0x0000001fff0c7899 */ /* 0x000fe2000801140c */
[----:B------:R-:W-:Y:S02]  /*38f0*/  LOP3.LUT P2, RZ, R214, 0x4, RZ, 0xc0, !PT ;  /* 0x00000004d6ff7812 */ /* 0x000fe4000784c0ff */
[----:B------:R-:W-:Y:S02]  /*3900*/  SHF.R.U32.HI R0, RZ, 0x2, R214 ;  /* 0x00000002ff007819 */ /* 0x000fe400000116d6 */
[----:B------:R-:W-:Y:S02]  /*3910*/  SEL R32, R32, 0xffffffe0, !P2 ;  /* 0xffffffe020207807 */ /* 0x000fe40005000000 */
[----:B------:R-:W-:-:S02]  /*3920*/  IADD3.X R95, PT, PT, R13, UR12, RZ, P3, P1 ;  /* 0x0000000c0d5f7c10 */ /* 0x000fc40009fe24ff */
[----:B------:R-:W-:Y:S01]  /*3930*/  LOP3.LUT R96, R0, 0x7, RZ, 0xc0, !PT ;  /* 0x0000000700607812 */ /* 0x000fe200078ec0ff */
        /* <DEDUP_REMOVED lines=21> */
.L_x_2442:
[----:B------:R3:W-:Y:S04]  /*3a90*/  STS.128 [R218+0xa000], RZ ;  /* 0x00a000ffda007388 */ /* 0x0007e80000000c00 */
[----:B------:R3:W-:Y:S02]  /*3aa0*/  STS.128 [R218+0xb000], RZ ;  /* 0x00b000ffda007388 */ /* 0x0007e40000000c00 */
.L_x_2443:
[----:B------:R-:W-:Y:S05]  /*3ab0*/  BSYNC.RECONVERGENT B0 ;  /* 0x0000000000007941 */ /* 0x000fea0003800200 */
.L_x_2441:
[----:B------:R-:W-:Y:S01]  /*3ac0*/  ISETP.GE.AND P0, PT, R15, UR17, PT ;  /* 0x000000110f007c0c */ /* 0x000fe2000bf06270 */
[----:B------:R-:W-:Y:S01]  /*3ad0*/  BSSY.RECONVERGENT B0, `(.L_x_2444) ;  /* 0x000001d000007945 */ /* 0x000fe20003800200 */
[C---:B------:R-:W-:Y:S02]  /*3ae0*/  LOP3.LUT R93, R250.reuse, 0x8, R210, 0x78, !PT ;  /* 0x00000008fa5d7812 */ /* 0x040fe400078e78d2 */
[----:B------:R-:W-:Y:S02]  /*3af0*/  LOP3.LUT R0, R250, R7, RZ, 0x3c, !PT ;  /* 0x00000007fa007212 */ /* 0x000fe400078e3cff */
[----:B--2---:R-:W-:Y:S02]  /*3b00*/  LOP3.LUT R3, R97, 0x400, RZ, 0xc0, !PT ;  /* 0x0000040061037812 */ /* 0x004fe400078ec0ff */
[----:B------:R-:W-:-:S03]  /*3b10*/  IADD3 R2, PT, PT, R93, R6, R211 ;  /* 0x000000065d027210 */ /* 0x000fc60007ffe0d3 */
[----:B------:R-:W-:Y:S01]  /*3b20*/  IMAD R248, R0, 0x2, R3 ;  /* 0x0000000200f87824 */ /* 0x000fe200078e0203 */
[----:B------:R-:W-:Y:S01]  /*3b30*/  LEA R0, R2, UR5, 0x1 ;  /* 0x0000000502007c11 */ /* 0x000fe2000f8e08ff */
[----:B------:R2:W-:Y:S04]  /*3b40*/  @P0 STS.128 [R218+0xa800], RZ ;  /* 0x00a800ffda000388 */ /* 0x0005e80000000c00 */
[----:B------:R2:W-:Y:S01]  /*3b50*/  @P0 STS.128 [R218+0xb800], RZ ;  /* 0x00b800ffda000388 */ /* 0x0005e20000000c00 */
[----:B------:R-:W-:Y:S05]  /*3b60*/  @P0 BRA `(.L_x_2445) ;  /* 0x00000000004c0947 */ /* 0x000fea0003800000 */
        /* <DEDUP_REMOVED lines=19> */
.L_x_2445:
[----:B------:R-:W-:Y:S05]  /*3ca0*/  BSYNC.RECONVERGENT B0 ;  /* 0x0000000000007941 */ /* 0x000fea0003800200 */
.L_x_2444:
[----:B------:R-:W-:Y:S01]  /*3cb0*/  LDSM.16.M88.4 R8, [R0] ;  /* 0x000000000008783b */ /* 0x000fe20000000200 */
[----:B------:R-:W-:Y:S01]  /*3cc0*/  VIADD R138, R248, UR5 ;  /* 0x00000005f88a7c36 */ /* 0x000fe20008000000 */
[----:B------:R-:W-:Y:S01]  /*3cd0*/  LEA R88, R80, R0, 0x1 ;  /* 0x0000000050587211 */ /* 0x000fe200078e08ff */
[----:B------:R-:W-:Y:S01]  /*3ce0*/  IMAD R91, R32, 0x2, R0 ;  /* 0x00000002205b7824 */ /* 0x000fe200078e0200 */
[----:B------:R-:W5:Y:S01]  /*3cf0*/  LDSM.16.M88.4 R24, [R248+UR5+0x8000] ;  /* 0x00800005f818783b */ /* 0x000f620008000200 */
[--C-:B----4-:R-:W-:Y:S01]  /*3d00*/  IMAD R3, R80, 0x2, R138.reuse ;  /* 0x0000000250037824 */ /* 0x110fe200078e028a */
[----:B------:R-:W-:Y:S01]  /*3d10*/  LOP3.LUT R100, R100, 0x6, RZ, 0xc0, !PT ;  /* 0x0000000664647812 */ /* 0x000fe200078ec0ff */
[----:B------:R-:W-:Y:S01]  /*3d20*/  IMAD R90, R32, 0x2, R138 ;  /* 0x00000002205a7824 */ /* 0x000fe200078e028a */
[----:B------:R-:W4:Y:S01]  /*3d30*/  LDSM.16.M88.4 R4, [R0+0x2000] ;  /* 0x002000000004783b */ /* 0x000f220000000200 */
[C---:B------:R-:W-:Y:S01]  /*3d40*/  LEA R89, R80.reuse, R91, 0x1 ;  /* 0x0000005b50597211 */ /* 0x040fe200078e08ff */
[----:B------:R-:W-:Y:S01]  /*3d50*/  UISETP.GT.U32.AND UP0, UPT, UR15, UR19, UPT ;  /* 0x000000130f00728c */ /* 0x000fe2000bf04070 */
[----:B------:R-:W-:Y:S01]  /*3d60*/  IMAD R2, R80, 0x2, R90 ;  /* 0x0000000250027824 */ /* 0x000fe200078e025a */
[----:B-1----:R-:W1:Y:S01]  /*3d70*/  LDSM.16.M88.4 R16, [R248+UR5+0x8800] ;  /* 0x00880005f810783b */ /* 0x002e620008000200 */
[----:B------:R-:W-:-:S03]  /*3d80*/  UIADD3 UR24, UPT, UPT, UR30, UR24, -UR21 ;  /* 0x000000181e187290 */ /* 0x000fc6000fffe815 */
[----:B------:R-:W-:Y:S04]  /*3d90*/  LDSM.16.M88.4 R28, [R3+0x8000] ;  /* 0x00800000031c783b */ /* 0x000fe80000000200 */
[----:B------:R-:W3:Y:S04]  /*3da0*/  LDSM.16.M88.4 R20, [R88] ;  /* 0x000000005814783b */ /* 0x000ee80000000200 */
[----:B------:R-:W2:Y:S04]  /*3db0*/  LDSM.16.M88.4 R12, [R88+0x2000] ;  /* 0x00200000580c783b */ /* 0x000ea80000000200 */
[----:B------:R-:W2:Y:S04]  /*3dc0*/  LDSM.16.M88.4 R40, [R3+0x8800] ;  /* 0x008800000328783b */ /* 0x000ea80000000200 */
[----:B------:R-:W-:Y:S04]  /*3dd0*/  LDSM.16.M88.4 R32, [R90+0x8000] ;  /* 0x008000005a20783b */ /* 0x000fe80000000200 */
[----:B------:R-:W0:Y:S04]  /*3de0*/  LDGDEPBAR ;  /* 0x00000000000079af */ /* 0x000e280000000000 */
[----:B------:R-:W-:Y:S01]  /*3df0*/  STL [R1+0x40], R100 ;  /* 0x0000406401007387 */ /* 0x000fe20000100800 */
[-C--:B-----5:R-:W-:Y:S08]  /*3e00*/  HMMA.16816.F32 R64, R8, R24.reuse, RZ ;  /* 0x000000180840723c */ /* 0x0a0ff000000018ff */
[C---:B----4-:R-:W-:Y:S08]  /*3e10*/  HMMA.16816.F32 R36, R4.reuse, R24, RZ ;  /* 0x000000180424723c */ /* 0x050ff000000018ff */
[C---:B-1----:R-:W-:Y:S08]  /*3e20*/  HMMA.16816.F32 R48, R4.reuse, R16, RZ ;  /* 0x000000100430723c */ /* 0x042ff000000018ff */
[-C--:B------:R-:W-:Y:S08]  /*3e30*/  HMMA.16816.F32 R56, R4, R26.reuse, RZ ;  /* 0x0000001a0438723c */ /* 0x080ff000000018ff */
[----:B------:R-:W-:Y:S01]  /*3e40*/  HMMA.16816.F32 R68, R8, R26, RZ ;  /* 0x0000001a0844723c */ /* 0x000fe200000018ff */
[----:B------:R-:W-:Y:S07]  /*3e50*/  LDSM.16.M88.4 R24, [R90+0x8800] ;  /* 0x008800005a18783b */ /* 0x000fee0000000200 */
[----:B------:R-:W-:Y:S01]  /*3e60*/  HMMA.16816.F32 R44, R4, R18, RZ ;  /* 0x00000012042c723c */ /* 0x000fe200000018ff */
[----:B------:R-:W1:Y:S07]  /*3e70*/  LDSM.16.M88.4 R4, [R91+0x2000] ;  /* 0x002000005b04783b */ /* 0x000e6e0000000200 */
[C---:B------:R-:W-:Y:S08]  /*3e80*/  HMMA.16816.F32 R52, R8.reuse, R16, RZ ;  /* 0x000000100834723c */ /* 0x040ff000000018ff */
[----:B------:R-:W-:Y:S01]  /*3e90*/  HMMA.16816.F32 R60, R8, R18, RZ ;  /* 0x00000012083c723c */ /* 0x000fe200000018ff */
[----:B------:R-:W4:Y:S04]  /*3ea0*/  LDSM.16.M88.4 R8, [R91] ;  /* 0x000000005b08783b */ /* 0x000f280000000200 */
[----:B------:R-:W-:Y:S03]  /*3eb0*/  LDSM.16.M88.4 R16, [R89+0x2000] ;  /* 0x002000005910783b */ /* 0x000fe60000000200 */
[-C--:B---3--:R-:W-:Y:S08]  /*3ec0*/  HMMA.16816.F32 R76, R20, R28.reuse, R64 ;  /* 0x0000001c144c723c */ /* 0x088ff00000001840 */
[C---:B--2---:R-:W-:Y:S01]  /*3ed0*/  HMMA.16816.F32 R72, R12.reuse, R28, R36 ;  /* 0x0000001c0c48723c */ /* 0x044fe20000001824 */
[----:B------:R-:W2:Y:S07]  /*3ee0*/  LDSM.16.M88.4 R36, [R2+0x8000] ;  /* 0x008000000224783b */ /* 0x000eae0000000200 */
[C---:B------:R-:W-:Y:S08]  /*3ef0*/  HMMA.16816.F32 R48, R12.reuse, R40, R48 ;  /* 0x000000280c30723c */ /* 0x040ff00000001830 */
[-C--:B------:R-:W-:Y:S08]  /*3f00*/  HMMA.16816.F32 R56, R12, R30.reuse, R56 ;  /* 0x0000001e0c38723c */ /* 0x080ff00000001838 */
[----:B------:R-:W-:Y:S08]  /*3f10*/  HMMA.16816.F32 R64, R20, R30, R68 ;  /* 0x0000001e1440723c */ /* 0x000ff00000001844 */
[----:B------:R-:W-:Y:S01]  /*3f20*/  HMMA.16816.F32 R44, R12, R42, R44 ;  /* 0x0000002a0c2c723c */ /* 0x000fe2000000182c */
[----:B------:R-:W-:Y:S07]  /*3f30*/  LDSM.16.M88.4 R12, [R89] ;  /* 0x00000000590c783b */ /* 0x000fee0000000200 */
[C---:B------:R-:W-:Y:S01]  /*3f40*/  HMMA.16816.F32 R84, R20.reuse, R40, R52 ;  /* 0x000000281454723c */ /* 0x040fe20000001834 */
[----:B------:R-:W-:Y:S07]  /*3f50*/  LDSM.16.M88.4 R52, [R248+UR5+0x9800] ;  /* 0x00980005f834783b */ /* 0x000fee0008000200 */
[----:B------:R-:W-:Y:S01]  /*3f60*/  HMMA.16816.F32 R28, R20, R42, R60 ;  /* 0x0000002a141c723c */ /* 0x000fe2000000183c */
[----:B------:R-:W3:Y:S07]  /*3f70*/  LDSM.16.M88.4 R20, [R2+0x8800] ;  /* 0x008800000214783b */ /* 0x000eee0000000200 */
[C---:B-1----:R-:W-:Y:S08]  /*3f80*/  HMMA.16816.F32 R80, R4.reuse, R24, R48 ;  /* 0x000000180450723c */ /* 0x042ff00000001830 */
[C---:B------:R-:W-:Y:S08]  /*3f90*/  HMMA.16816.F32 R40, R4.reuse, R32, R72 ;  /* 0x000000200428723c */ /* 0x040ff00000001848 */
[C---:B------:R-:W-:Y:S01]  /*3fa0*/  HMMA.16816.F32 R48, R4.reuse, R34, R56 ;  /* 0x000000220430723c */ /* 0x040fe20000001838 */
[----:B------:R-:W-:Y:S07]  /*3fb0*/  LDSM.16.M88.4 R56, [R248+UR5+0x9000] ;  /* 0x00900005f838783b */ /* 0x000fee0008000200 */
[----:B------:R-:W-:Y:S01]  /*3fc0*/  HMMA.16816.F32 R60, R4, R26, R44 ;  /* 0x0000001a043c723c */ /* 0x000fe2000000182c */
[----:B------:R-:W1:Y:S07]  /*3fd0*/  LDSM.16.M88.4 R4, [R0+0x6000] ;  /* 0x006000000004783b */ /* 0x000e6e0000000200 */
[C---:B----4-:R-:W-:Y:S08]  /*3fe0*/  HMMA.16816.F32 R72, R8.reuse, R32, R76 ;  /* 0x000000200848723c */ /* 0x050ff0000000184c */
[C---:B------:R-:W-:Y:S01]  /*3ff0*/  HMMA.16816.F32 R68, R8.reuse, R34, R64 ;  /* 0x000000220844723c */ /* 0x040fe20000001840 */
[----:B------:R-:W-:Y:S07]  /*4000*/  LDSM.16.M88.4 R64, [R3+0x9000] ;  /* 0x009000000340783b */ /* 0x000fee0000000200 */
[C---:B------:R-:W-:Y:S08]  /*4010*/  HMMA.16816.F32 R32, R8.reuse, R24, R84 ;  /* 0x000000180820723c */ /* 0x040ff00000001854 */
[----:B------:R-:W-:Y:S01]  /*4020*/  HMMA.16816.F32 R28, R8, R26, R28 ;  /* 0x0000001a081c723c */ /* 0x000fe2000000181c */
[----:B------:R4:W5:Y:S04]  /*4030*/  LDSM.16.M88.4 R8, [R0+0x4000] ;  /* 0x004000000008783b */ /* 0x0009680000000200 */
[----:B------:R-:W5:Y:S03]  /*4040*/  LDSM.16.M88.4 R24, [R88+0x6000] ;  /* 0x006000005818783b */ /* 0x000f660000000200 */
[C---:B--2---:R-:W-:Y:S08]  /*4050*/  HMMA.16816.F32 R44, R16.reuse, R38, R48 ;  /* 0x00000026102c723c */ /* 0x044ff00000001830 */
[C---:B------:R-:W-:Y:S08]  /*4060*/  HMMA.16816.F32 R40, R16.reuse, R36, R40 ;  /* 0x000000241028723c */ /* 0x040ff00000001828 */
[----:B---3--:R-:W-:Y:S01]  /*4070*/  HMMA.16816.F32 R48, R16, R20, R80 ;  /* 0x000000141030723c */ /* 0x008fe20000001850 */
[----:B------:R-:W2:Y:S01]  /*4080*/  LDSM.16.M88.4 R80, [R3+0x9800] ;  /* 0x009800000350783b */ /* 0x000ea20000000200 */
[----:B----4-:R-:W-:-:S06]  /*4090*/  IMAD.U32 R0, RZ, RZ, UR15 ;  /* 0x0000000fff007e24 */ /* 0x010fcc000f8e00ff */
[----:B------:R-:W-:Y:S08]  /*40a0*/  HMMA.16816.F32 R16, R16, R22, R60 ;  /* 0x000000161010723c */ /* 0x000ff0000000183c */
[C---:B------:R-:W-:Y:S08]  /*40b0*/  HMMA.16816.F32 R60, R12.reuse, R36, R72 ;  /* 0x000000240c3c723c */ /* 0x040ff00000001848 */
[C---:B------:R-:W-:Y:S08]  /*40c0*/  HMMA.16816.F32 R72, R12.reuse, R38, R68 ;  /* 0x000000260c48723c */ /* 0x040ff00000001844 */
[C---:B------:R-:W-:Y:S08]  /*40d0*/  HMMA.16816.F32 R68, R12.reuse, R20, R32 ;  /* 0x000000140c44723c */ /* 0x040ff00000001820 */
[----:B------:R-:W-:Y:S01]  /*40e0*/  HMMA.16816.F32 R32, R12, R22, R28 ;  /* 0x000000160c20723c */ /* 0x000fe2000000181c */
[----:B------:R-:W-:Y:S07]  /*40f0*/  LDSM.16.M88.4 R20, [R88+0x4000] ;  /* 0x004000005814783b */ /* 0x000fee0000000200 */
[C---:B-1----:R-:W-:Y:S08]  /*4100*/  HMMA.16816.F32 R36, R4.reuse, R52, R48 ;  /* 0x000000340424723c */ /* 0x042ff00000001830 */
[C---:B------:R-:W-:Y:S01]  /*4110*/  HMMA.16816.F32 R28, R4.reuse, R56, R40 ;  /* 0x00000038041c723c */ /* 0x040fe20000001828 */
[----:B------:R-:W-:Y:S07]  /*4120*/  LDSM.16.M88.4 R40, [R90+0x9000] ;  /* 0x009000005a28783b */ /* 0x000fee0000000200 */
[C---:B------:R-:W-:Y:S01]  /*4130*/  HMMA.16816.F32 R48, R4.reuse, R54, R16 ;  /* 0x000000360430723c */ /* 0x040fe20000001810 */
[----:B------:R-:W1:Y:S07]  /*4140*/  LDSM.16.M88.4 R16, [R91+0x6000] ;  /* 0x006000005b10783b */ /* 0x000e6e0000000200 */
[----:B------:R-:W-:Y:S01]  /*4150*/  HMMA.16816.F32 R12, R4, R58, R44 ;  /* 0x0000003a040c723c */ /* 0x000fe2000000182c */
[----:B------:R-:W-:Y:S07]  /*4160*/  LDSM.16.M88.4 R4, [R89+0x6000] ;  /* 0x006000005904783b */ /* 0x000fee0000000200 */
[C---:B-----5:R-:W-:Y:S01]  /*4170*/  HMMA.16816.F32 R76, R8.reuse, R56, R60 ;  /* 0x00000038084c723c */ /* 0x060fe2000000183c */
[----:B------:R-:W3:Y:S07]  /*4180*/  LDSM.16.M88.4 R60, [R90+0x9800] ;  /* 0x009800005a3c783b */ /* 0x000eee0000000200 */
[C---:B------:R-:W-:Y:S08]  /*4190*/  HMMA.16816.F32 R56, R8.reuse, R58, R72 ;  /* 0x0000003a0838723c */ /* 0x040ff00000001848 */
[C---:B------:R-:W-:Y:S08]  /*41a0*/  HMMA.16816.F32 R72, R8.reuse, R52, R68 ;  /* 0x000000340848723c */ /* 0x040ff00000001844 */
[----:B------:R-:W-:Y:S01]  /*41b0*/  HMMA.16816.F32 R52, R8, R54, R32 ;  /* 0x000000360834723c */ /* 0x000fe20000001820 */
[----:B------:R-:W-:Y:S07]  /*41c0*/  LDSM.16.M88.4 R32, [R2+0x9800] ;  /* 0x009800000220783b */ /* 0x000fee0000000200 */
[C---:B------:R-:W-:Y:S01]  /*41d0*/  HMMA.16816.F32 R8, R24.reuse, R66, R12 ;  /* 0x000000421808723c */ /* 0x040fe2000000180c */
[----:B------:R-:W4:Y:S07]  /*41e0*/  LDSM.16.M88.4 R12, [R91+0x4000] ;  /* 0x004000005b0c783b */ /* 0x000f2e0000000200 */
[C---:B------:R-:W-:Y:S01]  /*41f0*/  HMMA.16816.F32 R44, R24.reuse, R64, R28 ;  /* 0x00000040182c723c */ /* 0x040fe2000000181c */
[----:B------:R-:W5:Y:S07]  /*4200*/  LDSM.16.M88.4 R28, [R2+0x9000] ;  /* 0x00900000021c783b */ /* 0x000f6e0000000200 */
[C---:B--2---:R-:W-:Y:S08]  /*4210*/  HMMA.16816.F32 R68, R24.reuse, R80, R36 ;  /* 0x000000501844723c */ /* 0x044ff00000001824 */
[----:B------:R-:W-:Y:S08]  /*4220*/  HMMA.16816.F32 R24, R24, R82, R48 ;  /* 0x000000521818723c */ /* 0x000ff00000001830 */
[----:B-1----:R-:W-:Y:S01]  /*4230*/  HMMA.16816.F32 R48, R16, R42, R8 ;  /* 0x0000002a1030723c */ /* 0x002fe20000001808 */
[----:B------:R-:W1:Y:S01]  /*4240*/  LDSM.16.M88.4 R8, [R89+0x4000] ;  /* 0x004000005908783b */ /* 0x000e620000000200 */
[----:B------:R-:W-:-:S06]  /*4250*/  DEPBAR.LE SB0, 0x0 ;  /* 0x000080000000791a */ /* 0x000fcc0000000000 */
[----:B------:R-:W-:Y:S01]  /*4260*/  HMMA.16816.F32 R36, R20, R64, R76 ;  /* 0x000000401424723c */ /* 0x000fe2000000184c */
[----:B------:R-:W-:-:S07]  /*4270*/  SHF.R.U32.HI R76, RZ, 0x5, R214 ;  /* 0x00000005ff4c7819 */ /* 0x000fce00000116d6 */
[C---:B------:R-:W-:Y:S08]  /*4280*/  HMMA.16816.F32 R64, R20.reuse, R66, R56 ;  /* 0x000000421440723c */ /* 0x040ff00000001838 */
[C---:B------:R-:W-:Y:S08]  /*4290*/  HMMA.16816.F32 R72, R20.reuse, R80, R72 ;  /* 0x000000501448723c */ /* 0x040ff00000001848 */
[----:B------:R-:W-:Y:S08]  /*42a0*/  HMMA.16816.F32 R56, R20, R82, R52 ;  /* 0x000000521438723c */ /* 0x000ff00000001834 */
[C---:B------:R-:W-:Y:S08]  /*42b0*/  HMMA.16816.F32 R52, R16.reuse, R40, R44 ;  /* 0x000000281034723c */ /* 0x040ff0000000182c */
[----:B---3--:R-:W-:Y:S08]  /*42c0*/  HMMA.16816.F32 R44, R16, R60, R68 ;  /* 0x0000003c102c723c */ /* 0x008ff00000001844 */
[----:B----4-:R-:W-:Y:S08]  /*42d0*/  HMMA.16816.F32 R20, R12, R40, R36 ;  /* 0x000000280c14723c */ /* 0x010ff00000001824 */
[----:B------:R-:W-:Y:S08]  /*42e0*/  HMMA.16816.F32 R16, R16, R62, R24 ;  /* 0x0000003e1010723c */ /* 0x000ff00000001818 */
[C---:B------:R-:W-:Y:S08]  /*42f0*/  HMMA.16816.F32 R24, R12.reuse, R42, R64 ;  /* 0x0000002a0c18723c */ /* 0x040ff00000001840 */
[C---:B------:R-:W-:Y:S08]  /*4300*/  HMMA.16816.F32 R40, R12.reuse, R60, R72 ;  /* 0x0000003c0c28723c */ /* 0x040ff00000001848 */
[----:B------:R-:W-:Y:S01]  /*4310*/  HMMA.16816.F32 R36, R12, R62, R56 ;  /* 0x0000003e0c24723c */ /* 0x000fe20000001838 */
[----:B------:R-:W2:Y:S01]  /*4320*/  S2R R14, SR_CTAID.X ;  /* 0x00000000000e7919 */ /* 0x000ea20000002500 */
[----:B------:R-:W-:-:S02]  /*4330*/  LEA R12, R0, R100, 0x5 ;  /* 0x00000064000c7211 */ /* 0x000fc400078e28ff */
[----:B------:R-:W-:-:S04]  /*4340*/  IADD3 R13, PT, PT, R96, UR27, R92 ;  /* 0x0000001b600d7c10 */ /* 0x000fc8000fffe05c */
[----:B------:R-:W-:Y:S01]  /*4350*/  HMMA.16816.F32 R60, R4, R32, R44 ;  /* 0x00000020043c723c */ /* 0x000fe2000000182c */
[----:B------:R-:W-:Y:S01]  /*4360*/  VIADD R44, R12, 0x18 ;  /* 0x000000180c2c7836 */ /* 0x000fe20000000000 */
[----:B------:R-:W-:-:S03]  /*4370*/  IADD3 R219, PT, PT, R13, UR30, RZ ;  /* 0x0000001e0ddb7c10 */ /* 0x000fc6000fffe0ff */
[----:B------:R-:W-:-:S03]  /*4380*/  VIADD R15, R44, UR21 ;  /* 0x000000152c0f7c36 */ /* 0x000fc60008000000 */
[C---:B-----5:R-:W-:Y:S08]  /*4390*/  HMMA.16816.F32 R56, R4.reuse, R30, R48 ;  /* 0x0000001e0438723c */ /* 0x060ff00000001830 */
[-C--:B------:R-:W-:Y:S08]  /*43a0*/  HMMA.16816.F32 R52, R4, R28.reuse, R52 ;  /* 0x0000001c0434723c */ /* 0x080ff00000001834 */
[----:B-1----:R-:W-:Y:S01]  /*43b0*/  HMMA.16816.F32 R48, R8, R28, R20 ;  /* 0x0000001c0830723c */ /* 0x002fe20000001814 */
[C---:B------:R-:W-:Y:S01]  /*43c0*/  VIADD R28, R12.reuse, UR21 ;  /* 0x000000150c1c7c36 */ /* 0x040fe20008000000 */
[C---:B------:R-:W-:Y:S01]  /*43d0*/  IADD3 R22, PT, PT, R12.reuse, 0x1, RZ ;  /* 0x000000010c167810 */ /* 0x040fe20007ffe0ff */
[C---:B------:R-:W-:Y:S01]  /*43e0*/  VIADD R29, R15.reuse, 0xffffffe9 ;  /* 0xffffffe90f1d7836 */ /* 0x040fe20000000000 */
[----:B------:R-:W-:Y:S01]  /*43f0*/  IADD3 R23, PT, PT, R12, 0x11, RZ ;  /* 0x000000110c177810 */ /* 0x000fe20007ffe0ff */
[----:B------:R-:W-:Y:S01]  /*4400*/  VIADD R20, R15, 0xfffffff0 ;  /* 0xfffffff00f147836 */ /* 0x000fe20000000000 */
[C---:B------:R-:W-:Y:S01]  /*4410*/  IADD3 R0, PT, PT, R219.reuse, -R28, RZ ;  /* 0x8000001cdb007210 */ /* 0x040fe20007ffe0ff */
[C---:B------:R-:W-:Y:S01]  /*4420*/  IMAD.IADD R3, R219.reuse, 0x1, -R29 ;  /* 0x00000001db037824 */ /* 0x040fe200078e0a1d */
[----:B------:R-:W-:Y:S01]  /*4430*/  HMMA.16816.F32 R64, R4, R34, R16 ;  /* 0x000000220440723c */ /* 0x000fe20000001810 */
[C---:B------:R-:W-:Y:S01]  /*4440*/  IADD3 R18, PT, PT, R219.reuse, 0x40, RZ ;  /* 0x00000040db127810 */ /* 0x040fe20007ffe0ff */
[----:B--2---:R-:W-:Y:S01]  /*4450*/  IMAD R76, R14, 0x8, R76 ;  /* 0x000000080e4c7824 */ /* 0x004fe200078e024c */
[----:B------:R-:W-:Y:S01]  /*4460*/  IABS R2, R0 ;  /* 0x0000000000027213 */ /* 0x000fe20000000000 */
[C---:B------:R-:W-:Y:S01]  /*4470*/  VIADD R7, R219.reuse, -UR23 ;  /* 0x80000017db077c36 */ /* 0x040fe20008000000 */
[----:B------:R-:W-:Y:S01]  /*4480*/  IABS R0, R3 ;  /* 0x0000000300007213 */ /* 0x000fe20000000000 */
[C-C-:B------:R-:W-:Y:S01]  /*4490*/  IMAD.IADD R3, R219.reuse, 0x1, -R20.reuse ;  /* 0x00000001db037824 */ /* 0x140fe200078e0a14 */
[----:B------:R-:W-:Y:S01]  /*44a0*/  I2FP.F32.S32 R2, R2 ;  /* 0x0000000200027245 */ /* 0x000fe20000201400 */
[----:B------:R-:W-:Y:S01]  /*44b0*/  HMMA.16816.F32 R68, R8, R30, R24 ;  /* 0x0000001e0844723c */ /* 0x000fe20000001818 */
[----:B------:R-:W-:Y:S01]  /*44c0*/  I2FP.F32.S32 R0, R0 ;  /* 0x0000000000007245 */ /* 0x000fe20000201400 */
[----:B------:R-:W-:Y:S01]  /*44d0*/  IMAD.IADD R5, R18, 0x1, -R20 ;  /* 0x0000000112057824 */ /* 0x000fe200078e0a14 */
[----:B------:R-:W-:Y:S01]  /*44e0*/  IADD3 R16, PT, PT, R219, 0x48, RZ ;  /* 0x00000048db107810 */ /* 0x000fe20007ffe0ff */
[----:B------:R-:W-:Y:S01]  /*44f0*/  FFMA.FTZ R17, R2, -UR6, R48 ;  /* 0x8000000602117c23 */ /* 0x000fe20008010030 */
[----:B------:R-:W-:-:S02]  /*4500*/  IMAD.IADD R2, R18, 0x1, -R28 ;  /* 0x0000000112027824 */ /* 0x000fc400078e0a1c */
[----:B------:R-:W-:Y:S01]  /*4510*/  FFMA.FTZ R14, R0, -UR6, R49 ;  /* 0x80000006000e7c23 */ /* 0x000fe20008010031 */
[----:B------:R-:W-:Y:S01]  /*4520*/  IADD3 R0, PT, PT, -R29, R18, RZ ;  /* 0x000000121d007210 */ /* 0x000fe20007ffe1ff */
[C---:B------:R-:W-:Y:S01]  /*4530*/  HMMA.16816.F32 R88, R8.reuse, R32, R40 ;  /* 0x000000200858723c */ /* 0x040fe20000001828 */
[----:B------:R-:W-:Y:S01]  /*4540*/  IMAD.U32 R33, RZ, RZ, UR30 ;  /* 0x0000001eff217e24 */ /* 0x000fe2000f8e00ff */
[----:B------:R-:W-:Y:S01]  /*4550*/  IABS R4, R2 ;  /* 0x0000000200047213 */ /* 0x000fe20000000000 */
[C---:B------:R-:W-:Y:S01]  /*4560*/  VIADD R19, R12.reuse, 0x8 ;  /* 0x000000080c137836 */ /* 0x040fe20000000000 */
[----:B------:R-:W-:Y:S01]  /*4570*/  IABS R0, R0 ;  /* 0x0000000000007213 */ /* 0x000fe20000000000 */
[C---:B------:R-:W-:Y:S01]  /*4580*/  VIADD R24, R12.reuse, 0x10 ;  /* 0x000000100c187836 */ /* 0x040fe20000000000 */
[----:B------:R-:W-:Y:S01]  /*4590*/  IABS R2, R3 ;  /* 0x0000000300027213 */ /* 0x000fe20000000000 */
[----:B------:R-:W-:Y:S01]  /*45a0*/  VIADD R26, R12, 0x19 ;  /* 0x000000190c1a7836 */ /* 0x000fe20000000000 */
[----:B------:R-:W-:Y:S01]  /*45b0*/  IABS R3, R5 ;  /* 0x0000000500037213 */ /* 0x000fe20000000000 */
[----:B------:R-:W-:Y:S01]  /*45c0*/  HMMA.16816.F32 R72, R8, R34, R36 ;  /* 0x000000220848723c */ /* 0x000fe20000001824 */
[----:B------:R-:W-:Y:S01]  /*45d0*/  MOV R5, R4 ;  /* 0x0000000400057202 */ /* 0x000fe20000000f00 */
[----:B------:R-:W-:Y:S01]  /*45e0*/  IMAD.MOV.U32 R4, RZ, RZ, R0 ;  /* 0x000000ffff047224 */ /* 0x000fe200078e0000 */
[----:B------:R-:W-:-:S02]  /*45f0*/  MOV R0, R3 ;  /* 0x0000000300007202 */ /* 0x000fc40000000f00 */
[----:B------:R-:W-:Y:S02]  /*4600*/  I2FP.F32.S32 R5, R5 ;  /* 0x0000000500057245 */ /* 0x000fe40000201400 */
[----:B------:R-:W-:Y:S02]  /*4610*/  I2FP.F32.S32 R0, R0 ;  /* 0x0000000000007245 */ /* 0x000fe40000201400 */
[----:B------:R-:W-:Y:S01]  /*4620*/  I2FP.F32.S32 R3, R4 ;  /* 0x0000000400037245 */ /* 0x000fe20000201400 */
[----:B------:R-:W-:Y:S01]  /*4630*/  FFMA.FTZ R9, R5, -UR6, R52 ;  /* 0x8000000605097c23 */ /* 0x000fe20008010034 */
[----:B------:R-:W-:Y:S01]  /*4640*/  I2FP.F32.S32 R2, R2 ;  /* 0x0000000200027245 */ /* 0x000fe20000201400 */
[----:B------:R-:W-:Y:S01]  /*4650*/  FFMA.FTZ R11, R0, -UR6, R56 ;  /* 0x80000006000b7c23 */ /* 0x000fe20008010038 */
[----:B------:R-:W-:Y:S01]  /*4660*/  IADD3 R25, PT, PT, R12, 0x9, RZ ;  /* 0x000000090c197810 */ /* 0x000fe20007ffe0ff */
[----:B------:R-:W-:Y:S01]  /*4670*/  FFMA.FTZ R10, R3, -UR6, R53 ;  /* 0x80000006030a7c23 */ /* 0x000fe20008010035 */
[----:B------:R-:W-:Y:S01]  /*4680*/  BAR.SYNC.DEFER_BLOCKING 0x0 ;  /* 0x0000000000007b1d */ /* 0x000fe20000010000 */
[----:B------:R-:W-:Y:S01]  /*4690*/  FFMA.FTZ R8, R2, -UR6, R68 ;  /* 0x8000000602087c23 */ /* 0x000fe20008010044 */
[C---:B------:R-:W-:Y:S01]  /*46a0*/  ISETP.GT.AND P6, PT, R7.reuse, R12, PT ;  /* 0x0000000c0700720c */ /* 0x040fe20003fc4270 */
[----:B------:R-:W-:Y:S01]  /*46b0*/  VIADD R0, R18, -UR23 ;  /* 0x8000001712007c36 */ /* 0x000fe20008000000 */
[----:B------:R-:W-:-:S02]  /*46c0*/  ISETP.GT.AND P5, PT, R7, R22, PT ;  /* 0x000000160700720c */ /* 0x000fc40003fa4270 */
[----:B------:R-:W-:Y:S02]  /*46d0*/  IADD3 R6, PT, PT, -R28, R16, RZ ;  /* 0x000000101c067210 */ /* 0x000fe40007ffe1ff */
[----:B------:R-:W-:Y:S01]  /*46e0*/  IADD3 R32, PT, PT, R13, UR24, RZ ;  /* 0x000000180d207c10 */ /* 0x000fe2000fffe0ff */
[----:B------:R-:W-:Y:S08]  /*46f0*/  BRA.U !UP0, `(.L_x_2446) ;  /* 0x00000001089c7547 */ /* 0x000ff0000b800000 */
[----:B------:R-:W1:Y:S01]  /*4700*/  LDCU UR7, c[0x0][0x440] ;  /* 0x00008800ff0777ac */ /* 0x000e620008000800 */
[----:B------:R-:W-:-:S04]  /*4710*/  UIADD3 UR12, UPT, UPT, UR22, -0x2, URZ ;  /* 0xfffffffe160c7890 */ /* 0x000fc8000fffe0ff */
[----:B------:R-:W-:Y:S02]  /*4720*/  UIMAD.WIDE.U32 UR24, UR14, UR12, URZ ;  /* 0x0000000c0e1872a5 */ /* 0x000fe4000f8e00ff */
[----:B------:R-:W-:Y:S02]  /*4730*/  UIMAD UR4, UR4, UR12, URZ ;  /* 0x0000000c040472a4 */ /* 0x000fe4000f8e02ff */
[----:B------:R-:W-:Y:S02]  /*4740*/  UIADD3 UR31, UP0, UPT, UR31, UR24, URZ ;  /* 0x000000181f1f7290 */ /* 0x000fe4000ff1e0ff */
[----:B------:R-:W-:Y:S01]  /*4750*/  UIADD3 UR4, UPT, UPT, UR25, UR4, URZ ;  /* 0x0000000419047290 */ /* 0x000fe2000fffe0ff */
[----:B------:R-:W-:Y:S02]  /*4760*/  IMAD.U32 R2, RZ, RZ, UR24 ;  /* 0x00000018ff027e24 */ /* 0x000fe4000f8e00ff */
[----:B------:R-:W-:Y:S01]  /*4770*/  IMAD.U32 R3, RZ, RZ, UR25 ;  /* 0x00000019ff037e24 */ /* 0x000fe2000f8e00ff */
[----:B-1----:R-:W-:Y:S01]  /*4780*/  ISETP.GE.AND P1, PT, R208, UR7, PT ;  /* 0x00000007d0007c0c */ /* 0x002fe2000bf26270 */
[----:B------:R-:W-:Y:S01]  /*4790*/  IMAD.U32 R13, RZ, RZ, UR31 ;  /* 0x0000001fff0d7e24 */ /* 0x000fe2000f8e00ff */
[----:B------:R-:W-:Y:S01]  /*47a0*/  LEA R4, P0, R2, R98, 0x1 ;  /* 0x0000006202047211 */ /* 0x000fe200078008ff */
[----:B------:R-:W-:Y:S01]  /*47b0*/  IMAD.U32 R3, RZ, RZ, UR4 ;  /* 0x00000004ff037e24 */ /* 0x000fe2000f8e00ff */
[----:B------:R-:W-:-:S04]  /*47c0*/  UIADD3.X UR4, UPT, UPT, UR16, UR4, URZ, UP0, !UPT ;  /* 0x0000000410047290 */ /* 0x000fc800087fe4ff */
[----:B------:R-:W-:Y:S02]  /*47d0*/  LEA.HI.X R5, R2, R252, R3, 0x1, P0 ;  /* 0x000000fc02057211 */ /* 0x000fe400000f0c03 */
[----:B------:R-:W-:Y:S01]  /*47e0*/  ISETP.GE.AND P0, PT, R99, UR7, PT ;  /* 0x0000000763007c0c */ /* 0x000fe2000bf06270 */
[----:B------:R-:W-:Y:S01]  /*47f0*/  IMAD.U32 R3, RZ, RZ, UR4 ;  /* 0x00000004ff037e24 */ /* 0x000fe2000f8e00ff */
[C---:B------:R-:W-:Y:S01]  /*4800*/  LEA R2, P3, R13.reuse, R98, 0x1 ;  /* 0x000000620d027211 */ /* 0x040fe200078608ff */
[----:B------:R-:W-:Y:S01]  /*4810*/  @!PT LDS RZ, [RZ] ;  /* 0x00000000fffff984 */ /* 0x000fe20000000800 */
[----:B------:R-:W-:Y:S01]  /*4820*/  @!PT LDS RZ, [RZ] ;  /* 0x00000000fffff984 */ /* 0x000fe20000000800 */
[----:B------:R-:W-:Y:S01]  /*4830*/  @!PT LDS RZ, [RZ] ;  /* 0x00000000fffff984 */ /* 0x000fe20000000800 */
[----:B------:R1:W-:Y:S03]  /*4840*/  @!P1 LDGSTS.E.BYPASS.LTC128B.128 [R218+0x8000], desc[UR28][R4.64] ;  /* 0x0800000004da9fae */ /* 0x0003e6000b981a1c */
[----:B------:R-:W-:Y:S01]  /*4850*/  LEA.HI.X R3, R13, R252, R3, 0x1, P3 ;  /* 0x000000fc0d037211 */ /* 0x000fe200018f0c03 */
[----:B------:R1:W-:Y:S06]  /*4860*/  @P1 STS.128 [R218+0x8000], RZ ;  /* 0x008000ffda001388 */ /* 0x0003ec0000000c00 */
        /* <DEDUP_REMOVED lines=16> */
.L_x_2446:
[C---:B-1----:R-:W-:Y:S01]  /*4970*/  IMAD.IADD R2, R16.reuse, 0x1, -R29 ;  /* 0x0000000110027824 */ /* 0x042fe200078e0a1d */
[----:B------:R-:W-:Y:S01]  /*4980*/  FSEL R77, R17, -INF , !P6 ;  /* 0xff800000114d7808 */ /* 0x000fe20007000000 */
[----:B------:R-:W-:Y:S01]  /*4990*/  IMAD.IADD R4, R16, 0x1, -R20 ;  /* 0x0000000110047824 */ /* 0x000fe200078e0a14 */
[-C--:B------:R-:W-:Y:S01]  /*49a0*/  ISETP.GT.AND P3, PT, R7, R19.reuse, PT ;  /* 0x000000130700720c */ /* 0x080fe20003f64270 */
[C---:B------:R-:W-:Y:S01]  /*49b0*/  VIADD R46, R15.reuse, 0xfffffff1 ;  /* 0xfffffff10f2e7836 */ /* 0x040fe20000000000 */
[----:B------:R-:W-:Y:S01]  /*49c0*/  IABS R3, R2 ;  /* 0x0000000200037213 */ /* 0x000fe20000000000 */
[C---:B------:R-:W-:Y:S01]  /*49d0*/  VIADD R48, R15.reuse, 0xfffffff8 ;  /* 0xfffffff80f307836 */ /* 0x040fe20000000000 */
[----:B------:R-:W-:Y:S01]  /*49e0*/  IABS R2, R4 ;  /* 0x0000000400027213 */ /* 0x000fe20000000000 */
[----:B------:R-:W-:Y:S01]  /*49f0*/  VIADD R56, R15, 0xfffffff9 ;  /* 0xfffffff90f387836 */ /* 0x000fe20000000000 */
[----:B------:R-:W-:Y:S01]  /*4a00*/  IABS R5, R6 ;  /* 0x0000000600057213 */ /* 0x000fe20000000000 */
[----:B------:R-:W-:Y:S01]  /*4a10*/  IMAD.WIDE.U32 R102, R94, -0x2daee0ad, RZ ;  /* 0xd2511f535e667825 */ /* 0x000fe200078e00ff */
[C---:B------:R-:W-:Y:S01]  /*4a20*/  ISETP.GT.AND P1, PT, R0.reuse, R12, PT ;  /* 0x0000000c0000720c */ /* 0x040fe20003f24270 */
[----:B------:R-:W1:Y:S01]  /*4a30*/  LDCU UR4, c[0x0][0x45c] ;  /* 0x00008b80ff0477ac */ /* 0x000e620008000800 */
[C---:B------:R-:W-:Y:S01]  /*4a40*/  ISETP.GT.AND P0, PT, R0.reuse, R22, PT ;  /* 0x000000160000720c */ /* 0x040fe20003f04270 */
[----:B------:R-:W-:Y:S01]  /*4a50*/  IMAD.MOV.U32 R4, RZ, RZ, R5 ;  /* 0x000000ffff047224 */ /* 0x000fe200078e0005 */
[----:B------:R-:W-:Y:S01]  /*4a60*/  ISETP.GT.AND P6, PT, R0, R19, PT ;  /* 0x000000130000720c */ /* 0x000fe20003fc4270 */
[----:B------:R-:W-:Y:S01]  /*4a70*/  VIADD R244, R219, 0x8 ;  /* 0x00000008dbf47836 */ /* 0x000fe20000000000 */
[----:B------:R-:W-:Y:S01]  /*4a80*/  I2FP.F32.S32 R3, R3 ;  /* 0x0000000300037245 */ /* 0x000fe20000201400 */
[C---:B------:R-:W-:Y:S01]  /*4a90*/  VIADD R251, R220.reuse, 0x3c6ef372 ;  /* 0x3c6ef372dcfb7836 */ /* 0x040fe20000000000 */
[----:B------:R-:W-:Y:S01]  /*4aa0*/  I2FP.F32.S32 R2, R2 ;  /* 0x0000000200027245 */ /* 0x000fe20000201400 */
[----:B------:R-:W-:Y:S01]  /*4ab0*/  VIADD R247, R220, 0x9e3779b9 ;  /* 0x9e3779b9dcf77836 */ /* 0x000fe20000000000 */
[----:B------:R-:W-:Y:S01]  /*4ac0*/  FSEL R79, R14, -INF , !P5 ;  /* 0xff8000000e4f7808 */ /* 0x000fe20006800000 */
[C---:B------:R-:W-:Y:S01]  /*4ad0*/  VIADD R101, R221.reuse, 0x76cf5d0a ;  /* 0x76cf5d0add657836 */ /* 0x040fe20000000000 */
[----:B------:R-:W-:Y:S01]  /*4ae0*/  FSEL R78, R8, -INF , !P3 ;  /* 0xff800000084e7808 */ /* 0x000fe20005800000 */
[----:B------:R-:W-:Y:S01]  /*4af0*/  VIADD R100, R221, 0x32370b8f ;  /* 0x32370b8fdd647836 */ /* 0x000fe20000000000 */
[----:B------:R-:W-:Y:S01]  /*4b00*/  FSEL R30, R9, -INF , !P1 ;  /* 0xff800000091e7808 */ /* 0x000fe20004800000 */
[----:B------:R-:W-:Y:S01]  /*4b10*/  FFMA.FTZ R9, R3, -UR6, R55 ;  /* 0x8000000603097c23 */ /* 0x000fe20008010037 */
[----:B------:R-:W-:Y:S01]  /*4b20*/  FSEL R27, R10, -INF , !P0 ;  /* 0xff8000000a1b7808 */ /* 0x000fe20004000000 */
[----:B------:R-:W-:Y:S01]  /*4b30*/  IMAD.IADD R3, R18, 0x1, -R46 ;  /* 0x0000000112037824 */ /* 0x000fe200078e0a2e */
[----:B------:R-:W-:Y:S01]  /*4b40*/  FSEL R21, R11, -INF , !P6 ;  /* 0xff8000000b157808 */ /* 0x000fe20007000000 */
[----:B------:R-:W-:Y:S01]  /*4b50*/  FFMA.FTZ R11, R2, -UR6, R58 ;  /* 0x80000006020b7c23 */ /* 0x000fe2000801003a */
[C---:B------:R-:W-:Y:S01]  /*4b60*/  ISETP.GT.AND P5, PT, R0.reuse, R25, PT ;  /* 0x000000190000720c */ /* 0x040fe20003fa4270 */
[----:B------:R-:W-:Y:S01]  /*4b70*/  VIADD R58, R15, 0x1 ;  /* 0x000000010f3a7836 */ /* 0x000fe20000000000 */
[----:B------:R-:W-:Y:S01]  /*4b80*/  ISETP.GT.AND P3, PT, R0, R24, PT ;  /* 0x000000180000720c */ /* 0x000fe20003f64270 */
[----:B------:R-:W-:Y:S01]  /*4b90*/  IMAD.IADD R2, R18, 0x1, -R48 ;  /* 0x0000000112027824 */ /* 0x000fe200078e0a30 */
[----:B------:R-:W-:Y:S01]  /*4ba0*/  ISETP.GT.AND P1, PT, R0, R23, PT ;  /* 0x000000170000720c */ /* 0x000fe20003f24270 */
[----:B------:R-:W-:Y:S01]  /*4bb0*/  IMAD.IADD R5, R18, 0x1, -R58 ;  /* 0x0000000112057824 */ /* 0x000fe200078e0a3a */
[----:B------:R-:W-:Y:S01]  /*4bc0*/  ISETP.GT.AND P0, PT, R0, R44, PT ;  /* 0x0000002c0000720c */ /* 0x000fe20003f04270 */
[----:B------:R-:W-:Y:S01]  /*4bd0*/  VIADD R246, R220, 0xdaa66d2b ;  /* 0xdaa66d2bdcf67836 */ /* 0x000fe20000000000 */
[----:B------:R-:W-:Y:S01]  /*4be0*/  ISETP.GT.AND P6, PT, R0, R26, PT ;  /* 0x0000001a0000720c */ /* 0x000fe20003fc4270 */
[----:B------:R-:W-:Y:S01]  /*4bf0*/  IMAD.IADD R0, R18, 0x1, -R15 ;  /* 0x0000000112007824 */ /* 0x000fe200078e0a0f */
[----:B------:R-:W-:Y:S01]  /*4c00*/  I2FP.F32.S32 R4, R4 ;  /* 0x0000000400047245 */ /* 0x000fe20000201400 */
[----:B------:R-:W-:Y:S01]  /*4c10*/  VIADD R245, R220, 0x78dde6e4 ;  /* 0x78dde6e4dcf57836 */ /* 0x000fe20000000000 */
[----:B------:R-:W-:Y:S01]  /*4c20*/  IABS R3, R3 ;  /* 0x0000000300037213 */ /* 0x000fe20000000000 */
[----:B------:R-:W-:Y:S01]  /*4c30*/  VIADD R242, R221, 0xa9066899 ;  /* 0xa9066899ddf27836 */ /* 0x000fe20000000000 */
[----:B------:R-:W-:Y:S01]  /*4c40*/  IABS R8, R0 ;  /* 0x0000000000087213 */ /* 0x000fe20000000000 */
[----:B------:R-:W-:-:S02]  /*4c50*/  IMAD.IADD R0, R18, 0x1, -R56 ;  /* 0x0000000112007824 */ /* 0x000fc400078e0a38 */
[----:B------:R-:W-:Y:S01]  /*4c60*/  FFMA.FTZ R10, R4, -UR6, R54 ;  /* 0x80000006040a7c23 */ /* 0x000fe20008010036 */
[----:B------:R-:W-:Y:S01]  /*4c70*/  IABS R4, R2 ;  /* 0x0000000200047213 */ /* 0x000fe20000000000 */
[----:B------:R-:W-:Y:S01]  /*4c80*/  IMAD.MOV.U32 R2, RZ, RZ, R3 ;  /* 0x000000ffff027224 */ /* 0x000fe200078e0003 */
[----:B------:R-:W-:Y:S01]  /*4c90*/  IABS R3, R5 ;  /* 0x0000000500037213 */ /* 0x000fe20000000000 */
[----:B------:R-:W-:Y:S01]  /*4ca0*/  VIADD R241, R221, 0xed9eba14 ;  /* 0xed9eba14ddf17836 */ /* 0x000fe20000000000 */
[----:B------:R-:W-:Y:S01]  /*4cb0*/  IABS R0, R0 ;  /* 0x0000000000007213 */ /* 0x000fe20000000000 */
[----:B------:R-:W-:Y:S01]  /*4cc0*/  IMAD.MOV.U32 R5, RZ, RZ, R4 ;  /* 0x000000ffff057224 */ /* 0x000fe200078e0004 */
[----:B------:R-:W-:Y:S01]  /*4cd0*/  I2FP.F32.S32 R6, R2 ;  /* 0x0000000200067245 */ /* 0x000fe20000201400 */
[----:B------:R-:W-:Y:S01]  /*4ce0*/  IMAD.MOV.U32 R2, RZ, RZ, R8 ;  /* 0x000000ffff027224 */ /* 0x000fe200078e0008 */
[----:B------:R-:W-:Y:S01]  /*4cf0*/  VIADDMNMX R227, R32, 0x49, R33, PT ;  /* 0x0000004920e37846 */ /* 0x000fe20003800121 */
[----:B------:R-:W-:Y:S01]  /*4d00*/  IMAD.MOV.U32 R4, RZ, RZ, R0 ;  /* 0x000000ffff047224 */ /* 0x000fe200078e0000 */
[----:B------:R-:W-:Y:S01]  /*4d10*/  I2FP.F32.S32 R5, R5 ;  /* 0x0000000500057245 */ /* 0x000fe20000201400 */
[----:B------:R-:W-:-:S02]  /*4d20*/  IMAD.MOV.U32 R0, RZ, RZ, R3 ;  /* 0x000000ffff007224 */ /* 0x000fc400078e0003 */
[----:B------:R-:W-:Y:S01]  /*4d30*/  FFMA.FTZ R6, R6, -UR6, R57 ;  /* 0x8000000606067c23 */ /* 0x000fe20008010039 */
[----:B------:R-:W-:Y:S01]  /*4d40*/  I2FP.F32.S32 R2, R2 ;  /* 0x0000000200027245 */ /* 0x000fe20000201400 */
[----:B------:R-:W-:Y:S01]  /*4d50*/  VIADD R243, R220, 0xb54cda56 ;  /* 0xb54cda56dcf37836 */ /* 0x000fe20000000000 */
[----:B------:R-:W-:Y:S01]  /*4d60*/  I2FP.F32.S32 R3, R4 ;  /* 0x0000000400037245 */ /* 0x000fe20000201400 */
[----:B------:R-:W-:Y:S01]  /*4d70*/  VIADD R4, R16, -UR23 ;  /* 0x8000001710047c36 */ /* 0x000fe20008000000 */
[----:B------:R-:W-:Y:S01]  /*4d80*/  I2FP.F32.S32 R0, R0 ;  /* 0x0000000000007245 */ /* 0x000fe20000201400 */
[----:B------:R-:W-:Y:S01]  /*4d90*/  FFMA.FTZ R5, R5, -UR6, R60 ;  /* 0x8000000605057c23 */ /* 0x000fe2000801003c */
[----:B------:R-:W-:Y:S01]  /*4da0*/  FSEL R6, R6, -INF , !P5 ;  /* 0xff80000006067808 */ /* 0x000fe20006800000 */
[----:B------:R-:W-:Y:S01]  /*4db0*/  FFMA.FTZ R2, R2, -UR6, R64 ;  /* 0x8000000602027c23 */ /* 0x000fe20008010040 */
[----:B------:R-:W-:Y:S01]  /*4dc0*/  ISETP.GT.AND P5, PT, R4, R12, PT ;  /* 0x0000000c0400720c */ /* 0x000fe20003fa4270 */
[----:B------:R-:W-:Y:S01]  /*4dd0*/  FFMA.FTZ R0, R0, -UR6, R65 ;  /* 0x8000000600007c23 */ /* 0x000fe20008010041 */
[----:B------:R-:W-:Y:S01]  /*4de0*/  VIADDMNMX R228, R32, 0x41, R33, PT ;  /* 0x0000004120e47846 */ /* 0x000fe20003800121 */
[----:B------:R-:W-:Y:S01]  /*4df0*/  FFMA.FTZ R3, R3, -UR6, R61 ;  /* 0x8000000603037c23 */ /* 0x000fe2000801003d */
[----:B------:R-:W-:Y:S01]  /*4e00*/  FSEL R8, R5, -INF , !P3 ;  /* 0xff80000005087808 */ /* 0x000fe20005800000 */
[----:B------:R-:W-:Y:S01]  /*4e10*/  IMAD.MOV.U32 R212, RZ, RZ, 0x20 ;  /* 0x00000020ffd47424 */ /* 0x000fe200078e00ff */
[----:B------:R-:W-:Y:S01]  /*4e20*/  FSEL R13, R0, -INF , !P6 ;  /* 0xff800000000d7808 */ /* 0x000fe20007000000 */
[----:B------:R-:W-:Y:S01]  /*4e30*/  VIADD R240, R220, 0x1715609d ;  /* 0x1715609ddcf07836 */ /* 0x000fe20000000000 */
[----:B------:R-:W-:Y:S01]  /*4e40*/  ISETP.GE.AND P6, PT, R12, R227, PT ;  /* 0x000000e30c00720c */ /* 0x000fe20003fc6270 */
[----:B------:R-:W-:Y:S01]  /*4e50*/  VIADD R249, R221, 0x646e171e ;  /* 0x646e171eddf97836 */ /* 0x000fe20000000000 */
[----:B------:R-:W-:Y:S01]  /*4e60*/  FSEL R0, R10, -INF , !P5 ;  /* 0xff8000000a007808 */ /* 0x000fe20006800000 */
[----:B------:R-:W-:Y:S01]  /*4e70*/  STL.64 [R1+0x68], R102 ;  /* 0x0000686601007387 */ /* 0x000fe20000100a00 */
[----:B------:R-:W-:Y:S01]  /*4e80*/  ISETP.GT.AND P3, PT, R4, R22, PT ;  /* 0x000000160400720c */ /* 0x000fe20003f64270 */
[----:B------:R-:W-:Y:S01]  /*4e90*/  UISETP.GT.U32.AND UP0, UPT, UR15, UR19, UPT ;  /* 0x000000130f00728c */ /* 0x000fe2000bf04070 */
[----:B------:R-:W-:Y:S01]  /*4ea0*/  ISETP.GE.AND P5, PT, R22, R228, PT ;  /* 0x000000e41600720c */ /* 0x000fe20003fa6270 */
[----:B------:R-:W-:Y:S01]  /*4eb0*/  UMOV UR7, UR15 ;  /* 0x0000000f00077c82 */ /* 0x000fe20008000000 */
[----:B------:R-:W-:Y:S01]  /*4ec0*/  FSEL R14, R2, -INF , !P0 ;  /* 0xff800000020e7808 */ /* 0x000fe20004000000 */
[----:B------:R-:W-:Y:S01]  /*4ed0*/  IMAD.IADD R2, R16, 0x1, -R46 ;  /* 0x0000000110027824 */ /* 0x000fe200078e0a2e */
[----:B------:R-:W-:-:S02]  /*4ee0*/  FSEL R45, R0, -INF , !P6 ;  /* 0xff800000002d7808 */ /* 0x000fc40007000000 */
[----:B------:R-:W-:Y:S02]  /*4ef0*/  ISETP.GE.AND P6, PT, R22, R227, PT ;  /* 0x000000e31600720c */ /* 0x000fe40003fc6270 */
[----:B------:R-:W-:Y:S02]  /*4f00*/  FSEL R0, R9, -INF , !P3 ;  /* 0xff80000009007808 */ /* 0x000fe40005800000 */
[----:B------:R-:W-:Y:S02]  /*4f10*/  FSEL R42, R27, -INF , !P5 ;  /* 0xff8000001b2a7808 */ /* 0x000fe40006800000 */
[----:B------:R-:W-:Y:S02]  /*4f20*/  FSEL R17, R3, -INF , !P1 ;  /* 0xff80000003117808 */ /* 0x000fe40004800000 */
[----:B------:R-:W-:Y:S02]  /*4f30*/  ISETP.GE.AND P5, PT, R19, R228, PT ;  /* 0x000000e41300720c */ /* 0x000fe40003fa6270 */
[----:B------:R-:W-:-:S02]  /*4f40*/  ISETP.GT.AND P1, PT, R4, R19, PT ;  /* 0x000000130400720c */ /* 0x000fc40003f24270 */
[----:B------:R-:W-:Y:S01]  /*4f50*/  FSEL R43, R0, -INF , !P6 ;  /* 0xff800000002b7808 */ /* 0x000fe20007000000 */
[----:B------:R-:W-:Y:S01]  /*4f60*/  IMAD.IADD R0, R16, 0x1, -R48 ;  /* 0x0000000110007824 */ /* 0x000fe200078e0a30 */
[----:B------:R-:W-:Y:S02]  /*4f70*/  IABS R2, R2 ;  /* 0x0000000200027213 */ /* 0x000fe40000000000 */
[----:B------:R-:W-:Y:S02]  /*4f80*/  FSEL R38, R21, -INF , !P5 ;  /* 0xff80000015267808 */ /* 0x000fe40006800000 */
[----:B------:R-:W-:Y:S02]  /*4f90*/  ISETP.GE.AND P5, PT, R19, R227, PT ;  /* 0x000000e31300720c */ /* 0x000fe40003fa6270 */
[----:B------:R-:W-:Y:S02]  /*4fa0*/  FSEL R3, R11, -INF , !P1 ;  /* 0xff8000000b037808 */ /* 0x000fe40004800000 */
[----:B------:R-:W-:-:S02]  /*4fb0*/  ISETP.GE.AND P0, PT, R12, R228, PT ;  /* 0x000000e40c00720c */ /* 0x000fc40003f06270 */
[----:B------:R-:W-:Y:S02]  /*4fc0*/  ISETP.GE.AND P1, PT, R25, R228, PT ;  /* 0x000000e41900720c */ /* 0x000fe40003f26270 */
[----:B------:R-:W-:Y:S02]  /*4fd0*/  I2FP.F32.S32 R2, R2 ;  /* 0x0000000200027245 */ /* 0x000fe40000201400 */
[----:B------:R-:W-:Y:S02]  /*4fe0*/  IABS R0, R0 ;  /* 0x0000000000007213 */ /* 0x000fe40000000000 */
[----:B------:R-:W-:Y:S01]  /*4ff0*/  FSEL R39, R3, -INF , !P5 ;  /* 0xff80000003277808 */ /* 0x000fe20006800000 */
[----:B------:R-:W-:Y:S01]  /*5000*/  IMAD.IADD R3, R16, 0x1, -R56 ;  /* 0x0000000110037824 */ /* 0x000fe200078e0a38 */
[----:B------:R-:W-:Y:S01]  /*5010*/  FSEL R40, R30, -INF , !P0 ;  /* 0xff8000001e287808 */ /* 0x000fe20004000000 */
[----:B------:R-:W-:Y:S01]  /*5020*/  FFMA.FTZ R5, R2, -UR6, R59 ;  /* 0x8000000602057c23 */ /* 0x000fe2000801003b */
[----:B------:R-:W-:Y:S01]  /*5030*/  FSEL R37, R6, -INF , !P1 ;  /* 0xff80000006257808 */ /* 0x000fe20004800000 */
[----:B------:R-:W-:Y:S01]  /*5040*/  IMAD.IADD R2, R16, 0x1, -R15 ;  /* 0x0000000110027824 */ /* 0x000fe200078e0a0f */
[----:B------:R-:W-:-:S02]  /*5050*/  ISETP.GT.AND P0, PT, R4, R25, PT ;  /* 0x000000190400720c */ /* 0x000fc40003f04270 */
[C---:B------:R-:W-:Y:S02]  /*5060*/  ISETP.GT.AND P3, PT, R4.reuse, R24, PT ;  /* 0x000000180400720c */ /* 0x040fe40003f64270 */
[C---:B------:R-:W-:Y:S02]  /*5070*/  ISETP.GT.AND P6, PT, R4.reuse, R23, PT ;  /* 0x000000170400720c */ /* 0x040fe40003fc4270 */
[C---:B------:R-:W-:Y:S02]  /*5080*/  ISETP.GT.AND P5, PT, R4.reuse, R44, PT ;  /* 0x0000002c0400720c */ /* 0x040fe40003fa4270 */
[----:B------:R-:W-:Y:S02]  /*5090*/  ISETP.GT.AND P1, PT, R4, R26, PT ;  /* 0x0000001a0400720c */ /* 0x000fe40003f24270 */
[----:B------:R-:W-:Y:S02]  /*50a0*/  I2FP.F32.S32 R4, R0 ;  /* 0x0000000000047245 */ /* 0x000fe40000201400 */
[----:B------:R-:W-:Y:S01]  /*50b0*/  IABS R0, R3 ;  /* 0x0000000300007213 */ /* 0x000fe20000000000 */
[----:B------:R-:W-:Y:S01]  /*50c0*/  IMAD.IADD R3, R16, 0x1, -R58 ;  /* 0x0000000110037824 */ /* 0x000fe200078e0a3a */
[----:B------:R-:W-:Y:S01]  /*50d0*/  FSEL R5, R5, -INF , !P0 ;  /* 0xff80000005057808 */ /* 0x000fe20004000000 */
[----:B------:R-:W-:Y:S01]  /*50e0*/  FFMA.FTZ R6, R4, -UR6, R62 ;  /* 0x8000000604067c23 */ /* 0x000fe2000801003e */
[----:B------:R-:W-:Y:S01]  /*50f0*/  IABS R4, R2 ;  /* 0x0000000200047213 */ /* 0x000fe20000000000 */
[----:B------:R-:W-:Y:S01]  /*5100*/  IMAD.MOV.U32 R2, RZ, RZ, R0 ;  /* 0x000000ffff027224 */ /* 0x000fe200078e0000 */
[----:B------:R-:W-:-:S02]  /*5110*/  ISETP.GE.AND P0, PT, R25, R227, PT ;  /* 0x000000e31900720c */ /* 0x000fc40003f06270 */
[----:B------:R-:W-:Y:S02]  /*5120*/  IABS R0, R3 ;  /* 0x0000000300007213 */ /* 0x000fe40000000000 */
[----:B------:R-:W-:Y:S01]  /*5130*/  I2FP.F32.S32 R3, R2 ;  /* 0x0000000200037245 */ /* 0x000fe20000201400 */
[----:B------:R-:W-:Y:S01]  /*5140*/  IMAD.MOV.U32 R2, RZ, RZ, R4 ;  /* 0x000000ffff027224 */ /* 0x000fe200078e0004 */
[----:B------:R-:W-:Y:S02]  /*5150*/  FSEL R36, R5, -INF , !P0 ;  /* 0xff80000005247808 */ /* 0x000fe40004000000 */
[----:B------:R-:W-:Y:S01]  /*5160*/  ISETP.GE.AND P0, PT, R24, R228, PT ;  /* 0x000000e41800720c */ /* 0x000fe20003f06270 */
[----:B------:R-:W-:Y:S01]  /*5170*/  FFMA.FTZ R5, R3, -UR6, R63 ;  /* 0x8000000603057c23 */ /* 0x000fe2000801003f */
[----:B------:R-:W-:Y:S02]  /*5180*/  I2FP.F32.S32 R2, R2 ;  /* 0x0000000200027245 */ /* 0x000fe40000201400 */
[----:B------:R-:W-:-:S02]  /*5190*/  I2FP.F32.S32 R0, R0 ;  /* 0x0000000000007245 */ /* 0x000fc40000201400 */
[----:B------:R-:W-:Y:S01]  /*51a0*/  FSEL R62, R8, -INF , !P0 ;  /* 0xff800000083e7808 */ /* 0x000fe20004000000 */
[----:B------:R-:W-:Y:S01]  /*51b0*/  FFMA.FTZ R3, R2, -UR6, R66 ;  /* 0x8000000602037c23 */ /* 0x000fe20008010042 */
[-C--:B------:R-:W-:Y:S01]  /*51c0*/  ISETP.GE.AND P0, PT, R24, R227.reuse, PT ;  /* 0x000000e31800720c */ /* 0x080fe20003f06270 */
[----:B------:R-:W-:Y:S01]  /*51d0*/  FFMA.FTZ R2, R0, -UR6, R67 ;  /* 0x8000000600027c23 */ /* 0x000fe20008010043 */
[----:B------:R-:W-:Y:S01]  /*51e0*/  FSEL R4, R6, -INF , !P3 ;  /* 0xff80000006047808 */ /* 0x000fe20005800000 */
[----:B------:R-:W-:Y:S01]  /*51f0*/  VIADD R67, R221, 0xbb67ae85 ;  /* 0xbb67ae85dd437836 */ /* 0x000fe20000000000 */
        /* <DEDUP_REMOVED lines=8> */
[----:B------:R-:W-:-:S02]  /*5280*/  FSEL R63, R0, -INF , !P0 ;  /* 0xff800000003f7808 */ /* 0x000fc40004000000 */
[----:B------:R-:W-:Y:S02]  /*5290*/  ISETP.GE.AND P0, PT, R26, R227, PT ;  /* 0x000000e31a00720c */ /* 0x000fe40003f06270 */
[----:B------:R-:W-:Y:S02]  /*52a0*/  FSEL R0, R2, -INF , !P1 ;  /* 0xff80000002007808 */ /* 0x000fe40004800000 */
[----:B------:R-:W-:Y:S02]  /*52b0*/  ISETP.GE.AND P3, PT, R44, R228, PT ;  /* 0x000000e42c00720c */ /* 0x000fe40003f66270 */
[----:B------:R-:W-:Y:S01]  /*52c0*/  FSEL R61, R0, -INF , !P0 ;  /* 0xff800000003d7808 */ /* 0x000fe20004000000 */
[----:B------:R-:W-:Y:S01]  /*52d0*/  VIADD R0, R76, 0x4 ;  /* 0x000000044c007836 */ /* 0x000fe20000000000 */
[----:B------:R-:W-:Y:S02]  /*52e0*/  FMNMX3.FTZ R2, R40, R42, R38, !PT ;  /* 0x0000002a28027276 */ /* 0x000fe40007810026 */
[----:B------:R-:W-:Y:S01]  /*52f0*/  FSEL R55, R14, -INF , !P3 ;  /* 0xff8000000e377808 */ /* 0x000fe20005800000 */
[----:B------:R-:W-:Y:S01]  /*5300*/  IMAD.WIDE.U32 R52, R0, -0x326172a9, RZ ;  /* 0xcd9e8d5700347825 */ /* 0x000fe200078e00ff */
[----:B------:R-:W-:-:S02]  /*5310*/  FMNMX3.FTZ R0, R45, R43, R39, !PT ;  /* 0x0000002b2d007276 */ /* 0x000fc40007810027 */
[----:B------:R-:W-:Y:S02]  /*5320*/  ISETP.GE.AND P3, PT, R26, R228, PT ;  /* 0x000000e41a00720c */ /* 0x000fe40003f66270 */
[----:B------:R-:W-:Y:S02]  /*5330*/  FMNMX3.FTZ R2, R2, R37, R62, !PT ;  /* 0x0000002502027276 */ /* 0x000fe4000781003e */
[----:B------:R-:W-:Y:S02]  /*5340*/  FMNMX3.FTZ R0, R0, R36, R65, !PT ;  /* 0x0000002400007276 */ /* 0x000fe40007810041 */
[----:B------:R-:W-:Y:S02]  /*5350*/  LOP3.LUT R3, R220, R95, R53, 0x96, !PT ;  /* 0x0000005fdc037212 */ /* 0x000fe400078e9635 */
[----:B------:R-:W-:Y:S02]  /*5360*/  FSEL R54, R13, -INF , !P3 ;  /* 0xff8000000d367808 */ /* 0x000fe40005800000 */
[----:B------:R-:W-:Y:S01]  /*5370*/  FMNMX3.FTZ R2, R2, R60, R55, !PT ;  /* 0x0000003c02027276 */ /* 0x000fe20007810037 */
[----:B------:R-:W-:Y:S01]  /*5380*/  IMAD.WIDE.U32 R238, R3, -0x2daee0ad, RZ ;  /* 0xd2511f5303ee7825 */ /* 0x000fe200078e00ff */
[----:B------:R-:W-:-:S02]  /*5390*/  FMNMX3.FTZ R0, R0, R64, R63, !PT ;  /* 0x0000004000007276 */ /* 0x000fc4000781003f */
[----:B------:R-:W-:Y:S01]  /*53a0*/  LOP3.LUT R6, R221, UR15, R103, 0x96, !PT ;  /* 0x0000000fdd067c12 */ /* 0x000fe2000f8e9667 */
[----:B------:R-:W-:Y:S01]  /*53b0*/  IMAD.IADD R3, R244, 0x1, -R20 ;  /* 0x00000001f4037824 */ /* 0x000fe200078e0a14 */
[----:B------:R-:W-:Y:S01]  /*53c0*/  FMNMX.FTZ R5, R54, R2, !PT ;  /* 0x0000000236057209 */ /* 0x000fe20007810000 */
[----:B------:R-:W-:Y:S01]  /*53d0*/  IMAD.IADD R2, R244, 0x1, -R28 ;  /* 0x00000001f4027824 */ /* 0x000fe200078e0a1c */
[----:B------:R-:W-:Y:S01]  /*53e0*/  FMNMX.FTZ R4, R61, R0, !PT ;  /* 0x000000003d047209 */ /* 0x000fe20007810000 */
[----:B------:R-:W-:Y:S01]  /*53f0*/  IMAD.WIDE.U32 R34, R6, -0x326172a9, RZ ;  /* 0xcd9e8d5706227825 */ /* 0x000fe200078e00ff */
[----:B------:R-:W-:Y:S01]  /*5400*/  LOP3.LUT R0, R67, R102, R239, 0x96, !PT ;  /* 0x0000006643007212 */ /* 0x000fe200078e96ef */
[----:B------:R-:W2:Y:S01]  /*5410*/  SHFL.BFLY PT, R8, R5, 0x2, 0x1f ;  /* 0x0c401f0005087f89 */ /* 0x000ea200000e0000 */
[C---:B------:R-:W-:Y:S01]  /*5420*/  ISETP.GT.AND P6, PT, R7.reuse, R25, PT ;  /* 0x000000190700720c */ /* 0x040fe20003fc4270 */
[----:B------:R-:W-:Y:S01]  /*5430*/  IMAD.IADD R6, R244, 0x1, -R29 ;  /* 0x00000001f4067824 */ /* 0x000fe200078e0a1d */
[C---:B------:R-:W-:Y:S01]  /*5440*/  ISETP.GT.AND P5, PT, R7.reuse, R24, PT ;  /* 0x000000180700720c */ /* 0x040fe20003fa4270 */
[----:B------:R-:W-:Y:S01]  /*5450*/  IMAD.WIDE.U32 R80, R0, -0x326172a9, RZ ;  /* 0xcd9e8d5700507825 */ /* 0x000fe200078e00ff */
[C---:B------:R-:W-:Y:S01]  /*5460*/  ISETP.GT.AND P3, PT, R7.reuse, R23, PT ;  /* 0x000000170700720c */ /* 0x040fe20003f64270 */
[----:B------:R-:W-:Y:S01]  /*5470*/  STL.64 [R1+0x60], R238 ;  /* 0x000060ee01007387 */ /* 0x000fe20000100a00 */
[----:B------:R-:W-:-:S02]  /*5480*/  ISETP.GT.AND P1, PT, R7, R44, PT ;  /* 0x0000002c0700720c */ /* 0x000fc40003f24270 */
[----:B------:R-:W-:Y:S01]  /*5490*/  ISETP.GT.AND P0, PT, R7, R26, PT ;  /* 0x0000001a0700720c */ /* 0x000fe20003f04270 */
[----:B------:R-:W-:Y:S01]  /*54a0*/  STL.64 [R1+0x50], R80 ;  /* 0x0000505001007387 */ /* 0x000fe20000100a00 */
[----:B------:R-:W-:Y:S02]  /*54b0*/  IABS R9, R2 ;  /* 0x0000000200097213 */ /* 0x000fe40000000000 */
[----:B------:R-:W-:Y:S01]  /*54c0*/  IABS R10, R6 ;  /* 0x00000006000a7213 */ /* 0x000fe20000000000 */
[----:B------:R-:W3:Y:S01]  /*54d0*/  SHFL.BFLY PT, R7, R4, 0x2, 0x1f ;  /* 0x0c401f0004077f89 */ /* 0x000ee200000e0000 */
[----:B------:R-:W-:Y:S01]  /*54e0*/  LOP3.LUT R0, R251, R34, R81, 0x96, !PT ;  /* 0x00000022fb007212 */ /* 0x000fe200078e9651 */
[----:B------:R-:W-:Y:S01]  /*54f0*/  IMAD.MOV.U32 R11, RZ, RZ, R9 ;  /* 0x000000ffff0b7224 */ /* 0x000fe200078e0009 */
[----:B------:R-:W-:Y:S01]  /*5500*/  LOP3.LUT R2, R247, R52, R35, 0x96, !PT ;  /* 0x00000034f7027212 */ /* 0x000fe200078e9623 */
[----:B------:R-:W-:Y:S01]  /*5510*/  IMAD.MOV.U32 R9, RZ, RZ, R10 ;  /* 0x000000ffff097224 */ /* 0x000fe200078e000a */
[----:B------:R-:W-:Y:S01]  /*5520*/  IABS R6, R3 ;  /* 0x0000000300067213 */ /* 0x000fe20000000000 */
[----:B------:R-:W-:Y:S01]  /*5530*/  IMAD.WIDE.U32 R20, R0, -0x2daee0ad, RZ ;  /* 0xd2511f5300147825 */ /* 0x000fe200078e00ff */
[----:B------:R-:W-:-:S02]  /*5540*/  VIADDMNMX R222, R32, 0x1, R33, PT ;  /* 0x0000000120de7846 */ /* 0x000fc40003800121 */
[----:B------:R-:W-:Y:S01]  /*5550*/  I2FP.F32.S32 R0, R9 ;  /* 0x0000000900007245 */ /* 0x000fe20000201400 */
[----:B------:R-:W-:Y:S01]  /*5560*/  IMAD.WIDE.U32 R2, R2, -0x2daee0ad, RZ ;  /* 0xd2511f5302027825 */ /* 0x000fe200078e00ff */
[----:B--2---:R-:W-:Y:S02]  /*5570*/  FMNMX.FTZ R9, R5, R8, !PT ;  /* 0x0000000805097209 */ /* 0x004fe40007810000 */
[----:B------:R-:W-:Y:S01]  /*5580*/  VIADDMNMX R223, R32, 0x9, R33, PT ;  /* 0x0000000920df7846 */ /* 0x000fe20003800121 */
[----:B------:R-:W-:Y:S02]  /*5590*/  IMAD.MOV.U32 R10, RZ, RZ, R6 ;  /* 0x000000ffff0a7224 */ /* 0x000fe400078e0006 */
[----:B------:R-:W-:Y:S01]  /*55a0*/  FFMA.FTZ R14, R0, -UR6, R51 ;  /* 0x80000006000e7c23 */ /* 0x000fe20008010033 */
[----:B------:R-:W-:Y:S01]  /*55b0*/  LOP3.LUT R27, R101, R238, R3, 0x96, !PT ;  /* 0x000000ee651b7212 */ /* 0x000fe200078e9603 */
[----:B------:R-:W-:Y:S01]  /*55c0*/  IMAD.IADD R0, R219, 0x1, -R15 ;  /* 0x00000001db007824 */ /* 0x000fe200078e0a0f */
[----:B------:R-:W-:-:S02]  /*55d0*/  I2FP.F32.S32 R6, R11 ;  /* 0x0000000b00067245 */ /* 0x000fc40000201400 */
[----:B------:R-:W-:Y:S02]  /*55e0*/  I2FP.F32.S32 R3, R10 ;  /* 0x0000000a00037245 */ /* 0x000fe40000201400 */
[----:B------:R-:W2:Y:S01]  /*55f0*/  SHFL.BFLY PT, R10, R9, 0x1, 0x1f ;  /* 0x0c201f00090a7f89 */ /* 0x000ea200000e0000 */
[----:B------:R-:W-:Y:S01]  /*5600*/  LOP3.LUT R21, R100, R2, R21, 0x96, !PT ;  /* 0x0000000264157212 */ /* 0x000fe200078e9615 */
[----:B------:R-:W-:Y:S01]  /*5610*/  IMAD.IADD R2, R219, 0x1, -R56 ;  /* 0x00000001db027824 */ /* 0x000fe200078e0a38 */
[----:B---3--:R-:W-:Y:S01]  /*5620*/  FMNMX.FTZ R8, R4, R7, !PT ;  /* 0x0000000704087209 */ /* 0x008fe20007810000 */
[----:B------:R-:W-:Y:S01]  /*5630*/  FFMA.FTZ R13, R3, -UR6, R70 ;  /* 0x80000006030d7c23 */ /* 0x000fe20008010046 */
[----:B------:R-:W-:Y:S01]  /*5640*/  IABS R4, R0 ;  /* 0x0000000000047213 */ /* 0x000fe20000000000 */
[C---:B------:R-:W-:Y:S02]  /*5650*/  IMAD.IADD R0, R219.reuse, 0x1, -R46 ;  /* 0x00000001db007824 */ /* 0x040fe400078e0a2e */
[----:B------:R-:W-:Y:S01]  /*5660*/  FFMA.FTZ R17, R6, -UR6, R50 ;  /* 0x8000000606117c23 */ /* 0x000fe20008010032 */
[C---:B------:R-:W-:Y:S01]  /*5670*/  IMAD.IADD R3, R219.reuse, 0x1, -R48 ;  /* 0x00000001db037824 */ /* 0x040fe200078e0a30 */
[----:B------:R-:W3:Y:S01]  /*5680*/  SHFL.BFLY PT, R11, R8, 0x1, 0x1f ;  /* 0x0c201f00080b7f89 */ /* 0x000ee200000e0000 */
[----:B------:R-:W-:Y:S01]  /*5690*/  IMAD.MOV.U32 R7, RZ, RZ, R4 ;  /* 0x000000ffff077224 */ /* 0x000fe200078e0004 */
[----:B------:R-:W-:Y:S01]  /*56a0*/  IABS R0, R0 ;  /* 0x0000000000007213 */ /* 0x000fe20000000000 */
[----:B------:R-:W-:Y:S01]  /*56b0*/  IMAD.IADD R6, R219, 0x1, -R58 ;  /* 0x00000001db067824 */ /* 0x000fe200078e0a3a */
[----:B------:R-:W-:Y:S01]  /*56c0*/  IABS R5, R3 ;  /* 0x0000000300057213 */ /* 0x000fe20000000000 */
[----:B------:R-:W-:Y:S01]  /*56d0*/  IMAD.WIDE.U32 R30, R21, -0x326172a9, RZ ;  /* 0xcd9e8d57151e7825 */ /* 0x000fe200078e00ff */
[----:B------:R-:W-:-:S03]  /*56e0*/  IABS R2, R2 ;  /* 0x0000000200027213 */ /* 0x000fc60000000000 */
[----:B------:R-:W-:Y:S01]  /*56f0*/  IMAD.MOV.U32 R3, RZ, RZ, R0 ;  /* 0x000000ffff037224 */ /* 0x000fe200078e0000 */
[----:B------:R-:W-:Y:S01]  /*5700*/  IABS R0, R6 ;  /* 0x0000000600007213 */ /* 0x000fe20000000000 */
[----:B------:R-:W-:-:S03]  /*5710*/  IMAD.MOV.U32 R4, RZ, RZ, R5 ;  /* 0x000000ffff047224 */ /* 0x000fc600078e0005 */
        /* <DEDUP_REMOVED lines=8> */
[----:B------:R-:W-:-:S02]  /*57a0*/  VIADD R3, R244, -UR23 ;  /* 0x80000017f4037c36 */ /* 0x000fc40008000000 */
[----:B------:R-:W-:Y:S01]  /*57b0*/  FFMA.FTZ R2, R2, -UR6, R72 ;  /* 0x8000000602027c23 */ /* 0x000fe20008010048 */
[----:B--2---:R-:W-:Y:S01]  /*57c0*/  FMNMX.FTZ R136, R9, R10, !PT ;  /* 0x0000000a09887209 */ /* 0x004fe20007810000 */
[----:B------:R-:W-:Y:S01]  /*57d0*/  FFMA.FTZ R0, R0, -UR6, R73 ;  /* 0x8000000600007c23 */ /* 0x000fe20008010049 */
[----:B---3--:R-:W-:Y:S02]  /*57e0*/  FMNMX.FTZ R137, R8, R11, !PT ;  /* 0x0000000b08897209 */ /* 0x008fe40007810000 */
[----:B------:R-:W-:Y:S02]  /*57f0*/  FSEL R52, R5, -INF , !P5 ;  /* 0xff80000005347808 */ /* 0x000fe40006800000 */
[----:B------:R-:W-:Y:S01]  /*5800*/  FSEL R66, R4, -INF , !P3 ;  /* 0xff80000004427808 */ /* 0x000fe20005800000 */
[----:B------:R-:W-:Y:S01]  /*5810*/  IMAD.WIDE.U32 R4, R27, -0x326172a9, RZ ;  /* 0xcd9e8d571b047825 */ /* 0x000fe200078e00ff */
[C---:B------:R-:W-:Y:S02]  /*5820*/  ISETP.GT.AND P5, PT, R3.reuse, R22, PT ;  /* 0x000000160300720c */ /* 0x040fe40003fa4270 */
[----:B------:R-:W-:-:S02]  /*5830*/  ISETP.GT.AND P3, PT, R3, R19, PT ;  /* 0x000000130300720c */ /* 0x000fc40003f64270 */
[----:B------:R-:W-:Y:S01]  /*5840*/  FSEL R53, R2, -INF , !P1 ;  /* 0xff80000002357808 */ /* 0x000fe20004800000 */
[----:B-1----:R-:W-:Y:S01]  /*5850*/  FMUL.FTZ R2, R136, UR4 ;  /* 0x0000000488027c20 */ /* 0x002fe20008410000 */
[----:B------:R-:W-:Y:S01]  /*5860*/  FSEL R70, R0, -INF , !P0 ;  /* 0xff80000000467808 */ /* 0x000fe20004000000 */
[----:B------:R-:W-:Y:S01]  /*5870*/  FMUL.FTZ R0, R137, UR4 ;  /* 0x0000000489007c20 */ /* 0x000fe20008410000 */
[----:B------:R-:W-:Y:S01]  /*5880*/  FSEL R51, R6, -INF , !P6 ;  /* 0xff80000006337808 */ /* 0x000fe20007000000 */
[----:B------:R-:W-:Y:S01]  /*5890*/  IMAD.IADD R6, R244, 0x1, -R46 ;  /* 0x00000001f4067824 */ /* 0x000fe200078e0a2e */
[----:B------:R-:W-:Y:S02]  /*58a0*/  FSEL R50, R14, -INF , !P5 ;  /* 0xff8000000e327808 */ /* 0x000fe40006800000 */
[----:B------:R-:W-:Y:S02]  /*58b0*/  FSEL R49, R13, -INF , !P3 ;  /* 0xff8000000d317808 */ /* 0x000fe40005800000 */
[----:B------:R-:W-:-:S02]  /*58c0*/  ISETP.GT.AND P6, PT, R3, R12, PT ;  /* 0x0000000c0300720c */ /* 0x000fc40003fc4270 */
[----:B------:R-:W-:Y:S02]  /*58d0*/  FSETP.NEU.FTZ.AND P5, PT, R136, -INF , PT ;  /* 0xff8000008800780b */ /* 0x000fe40003fbd000 */
[----:B------:R-:W-:Y:S02]  /*58e0*/  FSETP.NEU.FTZ.AND P3, PT, R137, -INF , PT ;  /* 0xff8000008900780b */ /* 0x000fe40003f7d000 */
[----:B------:R-:W-:Y:S02]  /*58f0*/  FSEL R47, R17, -INF , !P6 ;  /* 0xff800000112f7808 */ /* 0x000fe40007000000 */
[----:B------:R-:W-:Y:S02]  /*5900*/  FSEL R2, R2, RZ, P5 ;  /* 0x000000ff02027208 */ /* 0x000fe40002800000 */
[----:B------:R-:W-:Y:S02]  /*5910*/  FSEL R0, R0, RZ, P3 ;  /* 0x000000ff00007208 */ /* 0x000fe40001800000 */
[----:B------:R-:W-:-:S02]  /*5920*/  ISETP.GT.AND P1, PT, R3, R25, PT ;  /* 0x000000190300720c */ /* 0x000fc40003f24270 */
[C---:B------:R-:W-:Y:S02]  /*5930*/  ISETP.GT.AND P0, PT, R3.reuse, R24, PT ;  /* 0x000000180300720c */ /* 0x040fe40003f04270 */
[C---:B------:R-:W-:Y:S02]  /*5940*/  ISETP.GT.AND P6, PT, R3.reuse, R23, PT ;  /* 0x000000170300720c */ /* 0x040fe40003fc4270 */
[C---:B------:R-:W-:Y:S02]  /*5950*/  ISETP.GT.AND P5, PT, R3.reuse, R44, PT ;  /* 0x0000002c0300720c */ /* 0x040fe40003fa4270 */
[----:B------:R-:W-:Y:S02]  /*5960*/  ISETP.GT.AND P3, PT, R3, R26, PT ;  /* 0x0000001a0300720c */ /* 0x000fe40003f64270 */
[----:B------:R-:W-:Y:S01]  /*5970*/  LOP3.LUT R3, R93, 0x200, R97, 0xf8, !PT ;  /* 0x000002005d037812 */ /* 0x000fe200078ef861 */
[----:B------:R-:W-:Y:S01]  /*5980*/  IMAD.WIDE.U32 R92, R76, -0x326172a9, RZ ;  /* 0xcd9e8d574c5c7825 */ /* 0x000fe200078e00ff */
[----:B------:R-:W-:-:S02]  /*5990*/  LOP3.LUT R5, R246, R80, R5, 0x96, !PT ;  /* 0x00000050f6057212 */ /* 0x000fc400078e9605 */
[----:B------:R-:W-:Y:S02]  /*59a0*/  LEA R41, R3, UR5, 0x1 ;  /* 0x0000000503297c11 */ /* 0x000fe4000f8e08ff */
[----:B------:R-:W-:Y:S01]  /*59b0*/  LOP3.LUT R3, R245, R4, R31, 0x96, !PT ;  /* 0x00000004f5037212 */ /* 0x000fe200078e961f */
[----:B------:R-:W-:Y:S01]  /*59c0*/  IMAD.WIDE.U32 R4, R5, -0x2daee0ad, RZ ;  /* 0xd2511f5305047825 */ /* 0x000fe200078e00ff */
[----:B------:R-:W-:Y:S01]  /*59d0*/  IABS R6, R6 ;  /* 0x0000000600067213 */ /* 0x000fe20000000000 */
[----:B------:R-:W1:Y:S02]  /*59e0*/  LDSM.16.MT88.4 R156, [R41+0xa000] ;  /* 0x00a00000299c783b */ /* 0x000e640000004200 */
[----:B------:R-:W-:Y:S02]  /*59f0*/  IMAD.WIDE.U32 R28, R3, -0x2daee0ad, RZ ;  /* 0xd2511f53031c7825 */ /* 0x000fe400078e00ff */
[----:B------:R-:W-:Y:S02]  /*5a00*/  LDSM.16.MT88.4 R84, [R41+0xb000] ;  /* 0x00b000002954783b */ /* 0x000fe40000004200 */
[----:B------:R-:W-:Y:S01]  /*5a10*/  IMAD.MOV.U32 R3, RZ, RZ, R6 ;  /* 0x000000ffff037224 */ /* 0x000fe200078e0006 */
[----:B------:R-:W-:Y:S01]  /*5a20*/  LOP3.LUT R6, R242, R4, R29, 0x96, !PT ;  /* 0x00000004f2067212 */ /* 0x000fe200078e961d */
[----:B------:R-:W-:Y:S01]  /*5a30*/  VIADD R7, R41, 0xa000 ;  /* 0x0000a00029077836 */ /* 0x000fe20000000000 */
[----:B------:R-:W-:Y:S01]  /*5a40*/  LOP3.LUT R4, R241, R20, R5, 0x96, !PT ;  /* 0x00000014f1047212 */ /* 0x000fe200078e9605 */
[----:B------:R-:W-:Y:S01]  /*5a50*/  VIADD R14, R41, 0xa040 ;  /* 0x0000a040290e7836 */ /* 0x000fe20000000000 */
[----:B------:R-:W2:Y:S01]  /*5a60*/  LDC R20, c[0x0][0x4f8] ;  /* 0x00013e00ff147b82 */ /* 0x000ea20000000800 */
[----:B------:R-:W-:Y:S01]  /*5a70*/  @P2 VIADD R14, R7, 0xffffffc0 ;  /* 0xffffffc0070e2836 */ /* 0x000fe20000000000 */
[----:B------:R-:W-:Y:S01]  /*5a80*/  I2FP.F32.S32 R3, R3 ;  /* 0x0000000300037245 */ /* 0x000fe20000201400 */
[----:B------:R-:W-:Y:S01]  /*5a90*/  IMAD.WIDE.U32 R6, R6, -0x326172a9, RZ ;  /* 0xcd9e8d5706067825 */ /* 0x000fe200078e00ff */
[----:B------:R-:W-:Y:S03]  /*5aa0*/  LDSM.16.MT88.4 R184, [R41+0xa800] ;  /* 0x00a8000029b8783b */ /* 0x000fe60000004200 */
[----:B------:R-:W-:Y:S01]  /*5ab0*/  IMAD.WIDE.U32 R68, R4, -0x326172a9, RZ ;  /* 0xcd9e8d5704447825 */ /* 0x000fe200078e00ff */
[----:B------:R-:W-:-:S03]  /*5ac0*/  PRMT R5, R6, 0x7773, RZ ;  /* 0x0000777306057816 */ /* 0x000fc600000000ff */
[----:B------:R-:W-:Y:S01]  /*5ad0*/  FFMA.FTZ R17, R3, -UR6, R71 ;  /* 0x8000000603117c23 */ /* 0x000fe20008010047 */
[----:B------:R-:W-:Y:S01]  /*5ae0*/  PRMT R4, R6, 0x7772, RZ ;  /* 0x0000777206047816 */ /* 0x000fe200000000ff */
[----:B------:R-:W-:Y:S01]  /*5af0*/  IMAD.MOV.U32 R8, RZ, RZ, R6 ;  /* 0x000000ffff087224 */ /* 0x000fe200078e0006 */
[----:B------:R-:W-:Y:S01]  /*5b00*/  LOP3.LUT R3, R243, R68, R7, 0x96, !PT ;  /* 0x00000044f3037212 */ /* 0x000fe200078e9607 */
[----:B------:R-:W-:Y:S01]  /*5b10*/  LDSM.16.MT88.4 R80, [R14] ;  /* 0x000000000e50783b */ /* 0x000fe20000004200 */
[----:B------:R-:W-:Y:S01]  /*5b20*/  PRMT R11, R4, 0x5410, R5 ;  /* 0x00005410040b7816 */ /* 0x000fe20000000005 */
[--C-:B------:R-:W-:Y:S01]  /*5b30*/  FFMA.FTZ R5, R40, UR4, -R2.reuse ;  /* 0x0000000428057c23 */ /* 0x100fe20008010802 */
[----:B------:R-:W-:Y:S01]  /*5b40*/  PRMT R13, R6, 0x7771, RZ ;  /* 0x00007771060d7816 */ /* 0x000fe200000000ff */
[--C-:B------:R-:W-:Y:S01]  /*5b50*/  FFMA.FTZ R4, R38, UR4, -R2.reuse ;  /* 0x0000000426047c23 */ /* 0x100fe20008010802 */
[----:B------:R-:W-:Y:S01]  /*5b60*/  LOP3.LUT R10, R8, 0xff, RZ, 0xc0, !PT ;  /* 0x000000ff080a7812 */ /* 0x000fe200078ec0ff */
[----:B------:R3:W-:Y:S01]  /*5b70*/  MUFU.EX2 R236, R5 ;  /* 0x0000000500ec7308 */ /* 0x0007e20000000800 */
[C---:B------:R-:W-:Y:S01]  /*5b80*/  LOP3.LUT R6, R3.reuse, 0xffff, RZ, 0xc0, !PT ;  /* 0x0000ffff03067812 */ /* 0x040fe200078ec0ff */
[----:B------:R-:W-:Y:S01]  /*5b90*/  LDSM.16.MT88.4 R112, [R14+0x1000] ;  /* 0x001000000e70783b */ /* 0x000fe20000004200 */
[C---:B------:R-:W-:Y:S01]  /*5ba0*/  LOP3.LUT R9, R3.reuse, 0xff, RZ, 0xc0, !PT ;  /* 0x000000ff03097812 */ /* 0x040fe200078ec0ff */
[----:B------:R4:W-:Y:S01]  /*5bb0*/  MUFU.EX2 R231, R4 ;  /* 0x0000000400e77308 */ /* 0x0009e20000000800 */
[----:B------:R-:W-:Y:S01]  /*5bc0*/  PRMT R7, R3, 0x7632, R7 ;  /* 0x0000763203077816 */ /* 0x000fe20000000007 */
[----:B------:R-:W-:Y:S01]  /*5bd0*/  LDSM.16.MT88.4 R180, [R14+0x800] ;  /* 0x000800000eb4783b */ /* 0x000fe20000004200 */
[----:B------:R-:W-:Y:S01]  /*5be0*/  SHF.R.U32.HI R8, RZ, 0x18, R3 ;  /* 0x00000018ff087819 */ /* 0x000fe20000011603 */
[----:B------:R-:W-:Y:S01]  /*5bf0*/  FFMA.FTZ R3, R37, UR4, -R2 ;  /* 0x0000000425037c23 */ /* 0x000fe20008010802 */
[----:B------:R-:W-:Y:S01]  /*5c00*/  PRMT R10, R10, 0x5410, R13 ;  /* 0x000054100a0a7816 */ /* 0x000fe2000000000d */
[----:B------:R-:W-:Y:S01]  /*5c10*/  LDSM.16.MT88.4 R204, [R41+0xb800] ;  /* 0x00b8000029cc783b */ /* 0x000fe20000004200 */
[----:B------:R-:W-:Y:S01]  /*5c20*/  SEL R13, R212, 0xffffffe0, !P4 ;  /* 0xffffffe0d40d7807 */ /* 0x000fe20006000000 */
[----:B------:R5:W1:Y:S01]  /*5c30*/  MUFU.EX2 R237, R3 ;  /* 0x0000000300ed7308 */ /* 0x000a620000000800 */
[----:B---3--:R-:W-:Y:S01]  /*5c40*/  SHF.R.U32.HI R5, RZ, 0x8, R6 ;  /* 0x00000008ff057819 */ /* 0x008fe20000011606 */
[----:B------:R-:W-:Y:S01]  /*5c50*/  LDSM.16.MT88.4 R192, [R14+0x1800] ;  /* 0x001800000ec0783b */ /* 0x000fe20000004200 */
[----:B------:R-:W-:Y:S01]  /*5c60*/  LOP3.LUT R6, R7, 0xff, RZ, 0xc0, !PT ;  /* 0x000000ff07067812 */ /* 0x000fe200078ec0ff */
[----:B------:R-:W-:-:S02]  /*5c70*/  IMAD.IADD R21, R41, 0x1, R13 ;  /* 0x0000000129157824 */ /* 0x000fc400078e020d */
[--C-:B----4-:R-:W-:Y:S01]  /*5c80*/  FFMA.FTZ R4, R39, UR4, -R0.reuse ;  /* 0x0000000427047c23 */ /* 0x110fe20008010800 */
[----:B------:R-:W-:Y:S01]  /*5c90*/  PRMT R7, R9, 0x5410, R5 ;  /* 0x0000541009077816 */ /* 0x000fe20000000005 */
[----:B------:R-:W-:Y:S01]  /*5ca0*/  FFMA.FTZ R5, R43, UR4, -R0 ;  /* 0x000000042b057c23 */ /* 0x000fe20008010800 */
[----:B--2---:R-:W-:Y:S01]  /*5cb0*/  LOP3.LUT R9, R20, 0xff, RZ, 0xc0, !PT ;  /* 0x000000ff14097812 */ /* 0x004fe200078ec0ff */
[----:B------:R2:W-:Y:S01]  /*5cc0*/  MUFU.EX2 R229, R4 ;  /* 0x0000000400e57308 */ /* 0x0005e20000000800 */
[----:B------:R-:W-:Y:S01]  /*5cd0*/  PRMT R8, R6, 0x5410, R8 ;  /* 0x0000541006087816 */ /* 0x000fe20000000008 */
[----:B------:R-:W-:Y:S01]  /*5ce0*/  IMAD.IADD R27, R13, 0x1, R14 ;  /* 0x000000010d1b7824 */ /* 0x000fe200078e020e */
[----:B------:R-:W3:Y:S01]  /*5cf0*/  LDSM.16.MT88.4 R172, [R21+0xa000] ;  /* 0x00a0000015ac783b */ /* 0x000ee20000004200 */
[----:B-----5:R-:W-:Y:S01]  /*5d00*/  FFMA.FTZ R3, R36, UR4, -R0 ;  /* 0x0000000424037c23 */ /* 0x020fe20008010800 */
[----:B------:R-:W-:Y:S01]  /*5d10*/  IMAD R9, R9, 0x10000, R9 ;  /* 0x0001000009097824 */ /* 0x000fe200078e0209 */
[----:B-1----:R-:W-:Y:S01]  /*5d20*/  F2FP.F16.F32.PACK_AB R6, R237, R231 ;  /* 0x000000e7ed06723e */ /* 0x002fe200000000ff */
[----:B------:R-:W-:Y:S01]  /*5d30*/  MUFU.EX2 R224, R5 ;  /* 0x0000000500e07308 */ /* 0x000fe20000000800 */
[----:B------:R-:W1:Y:S03]  /*5d40*/  LDSM.16.MT88.4 R96, [R27] ;  /* 0x000000001b60783b */ /* 0x000e660000004200 */
[----:B------:R4:W-:Y:S01]  /*5d50*/  MUFU.EX2 R230, R3 ;  /* 0x0000000300e67308 */ /* 0x0009e20000000800 */
[----:B------:R-:W5:Y:S01]  /*5d60*/  LDSM.16.MT88.4 R232, [R21+0xb000] ;  /* 0x00b0000015e8783b */ /* 0x000f620000004200 */
[----:B--2---:R-:W-:-:S03]  /*5d70*/  FFMA.FTZ R4, R42, UR4, -R2 ;  /* 0x000000042a047c23 */ /* 0x004fc60008010802 */
[----:B------:R-:W2:Y:S01]  /*5d80*/  LDSM.16.MT88.4 R140, [R27+0x1000] ;  /* 0x001000001b8c783b */ /* 0x000ea20000004200 */
[----:B------:R4:W4:Y:S03]  /*5d90*/  MUFU.EX2 R226, R4 ;  /* 0x0000000400e27308 */ /* 0x0009260000000800 */
[----:B------:R-:W2:Y:S04]  /*5da0*/  LDSM.16.MT88.4 R176, [R21+0xa800] ;  /* 0x00a8000015b0783b */ /* 0x000ea80000004200 */
[----:B------:R-:W-:Y:S01]  /*5db0*/  LDSM.16.MT88.4 R196, [R21+0xb800] ;  /* 0x00b8000015c4783b */ /* 0x000fe20000004200 */
[----:B----4-:R-:W-:Y:S01]  /*5dc0*/  HSET2.LE.AND R3, R10, R9, PT ;  /* 0x000000090a037233 */ /* 0x010fe20003803000 */
[----:B------:R-:W-:-:S02]  /*5dd0*/  IMAD.IADD R10, R244, 0x1, -R48 ;  /* 0x00000001f40a7824 */ /* 0x000fc400078e0a30 */
[----:B------:R-:W-:Y:S02]  /*5de0*/  LDSM.16.MT88.4 R200, [R27+0x800] ;  /* 0x000800001bc8783b */ /* 0x000fe40000004200 */
[----:B------:R-:W-:Y:S01]  /*5df0*/  LOP3.LUT R6, R6, R3, RZ, 0xc0, !PT ;  /* 0x0000000306067212 */ /* 0x000fe200078ec0ff */
[----:B------:R-:W-:Y:S01]  /*5e00*/  FFMA.FTZ R4, R45, UR4, -R0 ;  /* 0x000000042d047c23 */ /* 0x000fe20008010800 */
[----:B------:R-:W-:Y:S01]  /*5e10*/  F2FP.F16.F32.PACK_AB R5, R226, R236 ;  /* 0x000000ece205723e */ /* 0x000fe200000000ff */
[----:B------:R-:W-:Y:S01]  /*5e20*/  LDSM.16.MT88.4 R188, [R27+0x1800] ;  /* 0x001800001bbc783b */ /* 0x000fe20000004200 */
[----:B------:R-:W-:Y:S01]  /*5e30*/  IABS R10, R10 ;  /* 0x0000000a000a7213 */ /* 0x000fe20000000000 */
[----:B------:R4:W3:Y:S02]  /*5e40*/  MUFU.EX2 R225, R4 ;  /* 0x0000000400e17308 */ /* 0x0008e40000000800 */
[----:B----4-:R-:W-:Y:S01]  /*5e50*/  LOP3.LUT R4, R11, 0xff00ff, RZ, 0xc0, !PT ;  /* 0x00ff00ff0b047812 */ /* 0x010fe200078ec0ff */
[----:B------:R-:W-:-:S04]  /*5e60*/  IMAD.IADD R11, R244, 0x1, -R56 ;  /* 0x00000001f40b7824 */ /* 0x000fc800078e0a38 */
[--C-:B------:R-:W-:Y:S02]  /*5e70*/  HSET2.LE.AND R3, R4, R9.reuse, PT ;  /* 0x0000000904037233 */ /* 0x100fe40003803000 */
[--C-:B------:R-:W-:Y:S02]  /*5e80*/  HSET2.LE.AND R4, R7, R9.reuse, PT ;  /* 0x0000000907047233 */ /* 0x100fe40003803000 */
[----:B------:R-:W-:Y:S02]  /*5e90*/  F2FP.F16.F32.PACK_AB R7, R230, R229 ;  /* 0x000000e5e607723e */ /* 0x000fe400000000ff */
[----:B------:R-:W-:Y:S02]  /*5ea0*/  IABS R11, R11 ;  /* 0x0000000b000b7213 */ /* 0x000fe40000000000 */
[----:B------:R-:W-:Y:S02]  /*5eb0*/  LOP3.LUT R7, R7, R3, RZ, 0xc0, !PT ;  /* 0x0000000307077212 */ /* 0x000fe400078ec0ff */
[----:B------:R-:W-:Y:S01]  /*5ec0*/  HSET2.LE.AND R3, R8, R9, PT ;  /* 0x0000000908037233 */ /* 0x000fe20003803000 */
[----:B------:R-:W-:Y:S01]  /*5ed0*/  IMAD.IADD R8, R244, 0x1, -R15 ;  /* 0x00000001f4087824 */ /* 0x000fe200078e0a0f */
[----:B------:R-:W-:-:S02]  /*5ee0*/  LOP3.LUT R4, R5, R4, RZ, 0xc0, !PT ;  /* 0x0000000405047212 */ /* 0x000fc400078ec0ff */
[----:B---3--:R-:W-:Y:S02]  /*5ef0*/  F2FP.F16.F32.PACK_AB R5, R224, R225 ;  /* 0x000000e1e005723e */ /* 0x008fe400000000ff */
[----:B------:R-:W-:Y:S01]  /*5f00*/  IABS R13, R8 ;  /* 0x00000008000d7213 */ /* 0x000fe20000000000 */
[----:B------:R-:W-:Y:S01]  /*5f10*/  IMAD.IADD R8, R244, 0x1, -R58 ;  /* 0x00000001f4087824 */ /* 0x000fe200078e0a3a */
[----:B------:R-:W-:Y:S02]  /*5f20*/  LOP3.LUT R5, R5, R3, RZ, 0xc0, !PT ;  /* 0x0000000305057212 */ /* 0x000fe400078ec0ff */
[----:B------:R-:W-:Y:S01]  /*5f30*/  I2FP.F32.S32 R3, R10 ;  /* 0x0000000a00037245 */ /* 0x000fe20000201400 */
[----:B------:R-:W-:Y:S01]  /*5f40*/  IMAD.MOV.U32 R10, RZ, RZ, R11 ;  /* 0x000000ffff0a7224 */ /* 0x000fe200078e000b */
[----:B------:R-:W-:Y:S01]  /*5f50*/  IABS R8, R8 ;  /* 0x0000000800087213 */ /* 0x000fe20000000000 */
[----:B------:R-:W-:Y:S02]  /*5f60*/  IMAD.MOV.U32 R11, RZ, RZ, R13 ;  /* 0x000000ffff0b7224 */ /* 0x000fe400078e000d */
[----:B------:R-:W-:Y:S01]  /*5f70*/  FFMA.FTZ R3, R3, -UR6, R90 ;  /* 0x8000000603037c23 */ /* 0x000fe2000801005a */
[----:B------:R-:W-:Y:S01]  /*5f80*/  I2FP.F32.S32 R10, R10 ;  /* 0x0000000a000a7245 */ /* 0x000fe20000201400 */
[----:B------:R-:W-:Y:S01]  /*5f90*/  IMAD.MOV.U32 R13, RZ, RZ, R8 ;  /* 0x000000ffff0d7224 */ /* 0x000fe200078e0008 */
[----:B------:R-:W-:Y:S01]  /*5fa0*/  I2FP.F32.S32 R11, R11 ;  /* 0x0000000b000b7245 */ /* 0x000fe20000201400 */
[----:B------:R-:W-:Y:S01]  /*5fb0*/  HMMA.16816.F32 R148, R4, R156, RZ ;  /* 0x0000009c0494723c */ /* 0x000fe200000018ff */
[----:B------:R-:W-:Y:S01]  /*5fc0*/  FSEL R31, R3, -INF , !P0 ;  /* 0xff800000031f7808 */ /* 0x000fe20004000000 */
[----:B------:R-:W-:Y:S01]  /*5fd0*/  FFMA.FTZ R10, R10, -UR6, R91 ;  /* 0x800000060a0a7c23 */ /* 0x000fe2000801005b */
[----:B------:R-:W-:Y:S01]  /*5fe0*/  I2FP.F32.S32 R13, R13 ;  /* 0x0000000d000d7245 */ /* 0x000fe20000201400 */
[----:B------:R-:W-:Y:S01]  /*5ff0*/  FFMA.FTZ R8, R11, -UR6, R74 ;  /* 0x800000060b087c23 */ /* 0x000fe2000801004a */
[----:B------:R-:W-:-:S02]  /*6000*/  FSEL R11, R17, -INF , !P1 ;  /* 0xff800000110b7808 */ /* 0x000fc40004800000 */
[----:B------:R-:W-:Y:S01]  /*6010*/  FSEL R29, R10, -INF , !P6 ;  /* 0xff8000000a1d7808 */ /* 0x000fe20007000000 */
[----:B------:R-:W-:Y:S01]  /*6020*/  FFMA.FTZ R3, R13, -UR6, R75 ;  /* 0x800000060d037c23 */ /* 0x000fe2000801004b */
[----:B------:R-:W-:Y:S01]  /*6030*/  ISETP.GE.AND P6, PT, R22, R222, PT ;  /* 0x000000de1600720c */ /* 0x000fe20003fc6270 */
[C---:B------:R-:W-:Y:S01]  /*6040*/  HMMA.16816.F32 R164, R4.reuse, R172, RZ ;  /* 0x000000ac04a4723c */ /* 0x040fe200000018ff */
[----:B------:R-:W-:Y:S02]  /*6050*/  FSEL R32, R8, -INF , !P5 ;  /* 0xff80000008207808 */ /* 0x000fe40006800000 */
[-C--:B------:R-:W-:Y:S02]  /*6060*/  ISETP.GE.AND P5, PT, R22, R223.reuse, PT ;  /* 0x000000df1600720c */ /* 0x080fe40003fa6270 */
[----:B------:R-:W-:Y:S02]  /*6070*/  FSEL R22, R3, -INF , !P3 ;  /* 0xff80000003167808 */ /* 0x000fe40005800000 */
[----:B------:R-:W-:Y:S01]  /*6080*/  FSEL R71, R79, -INF , !P6 ;  /* 0xff8000004f477808 */ /* 0x000fe20007000000 */
[----:B------:R-:W-:Y:S01]  /*6090*/  HMMA.16816.F32 R36, R4, R80, RZ ;  /* 0x000000500424723c */ /* 0x000fe200000018ff */
[----:B------:R-:W-:-:S02]  /*60a0*/  ISETP.GE.AND P6, PT, R25, R223, PT ;  /* 0x000000df1900720c */ /* 0x000fc40003fc6270 */
[----:B------:R-:W-:Y:S02]  /*60b0*/  LOP3.LUT R3, R240, R30, R69, 0x96, !PT ;  /* 0x0000001ef0037212 */ /* 0x000fe400078e9645 */
[----:B------:R-:W-:Y:S02]  /*60c0*/  FSEL R30, R11, -INF , !P6 ;  /* 0xff8000000b1e7808 */ /* 0x000fe40007000000 */
[-C--:B------:R-:W-:Y:S01]  /*60d0*/  ISETP.GE.AND P1, PT, R12, R222.reuse, PT ;  /* 0x000000de0c00720c */ /* 0x080fe20003f26270 */
[----:B------:R-:W-:Y:S01]  /*60e0*/  IMAD.WIDE.U32 R10, R3, -0x2daee0ad, RZ ;  /* 0xd2511f53030a7825 */ /* 0x000fe200078e00ff */
[----:B------:R-:W-:Y:S01]  /*60f0*/  ISETP.GE.AND P3, PT, R19, R222, PT ;  /* 0x000000de1300720c */ /* 0x000fe20003f66270 */
[----:B-1----:R-:W-:Y:S01]  /*6100*/  HMMA.16816.F32 R56, R4, R96, RZ ;  /* 0x000000600438723c */ /* 0x002fe200000018ff */
[----:B------:R-:W-:Y:S01]  /*6110*/  FSEL R68, R77, -INF , !P1 ;  /* 0xff8000004d447808 */ /* 0x000fe20004800000 */
[----:B------:R-:W-:Y:S01]  /*6120*/  IMAD.MOV.U32 R8, RZ, RZ, R10 ;  /* 0x000000ffff087224 */ /* 0x000fe200078e000a */
[----:B------:R-:W-:Y:S01]  /*6130*/  LOP3.LUT R3, R249, R28, R11, 0x96, !PT ;  /* 0x0000001cf9037212 */ /* 0x000fe200078e960b */
[----:B------:R-:W-:Y:S01]  /*6140*/  FFMA.FTZ R11, R55, UR4, -R2 ;  /* 0x00000004370b7c23 */ /* 0x000fe20008010802 */
[----:B------:R-:W-:-:S02]  /*6150*/  ISETP.GE.AND P1, PT, R19, R223, PT ;  /* 0x000000df1300720c */ /* 0x000fc40003f26270 */
[----:B------:R-:W-:Y:S01]  /*6160*/  ISETP.GE.AND P0, PT, R12, R223, PT ;  /* 0x000000df0c00720c */ /* 0x000fe20003f06270 */
[--C-:B------:R-:W-:Y:S01]  /*6170*/  FFMA.FTZ R12, R60, UR4, -R2.reuse ;  /* 0x000000043c0c7c23 */ /* 0x100fe20008010802 */
[C---:B------:R-:W-:Y:S01]  /*6180*/  PRMT R20, R10.reuse, 0x7771, RZ ;  /* 0x000077710a147816 */ /* 0x040fe200000000ff */
[----:B------:R1:W-:Y:S01]  /*6190*/  MUFU.EX2 R216, R11 ;  /* 0x0000000b00d87308 */ /* 0x0003e20000000800 */
[C---:B------:R-:W-:Y:S01]  /*61a0*/  PRMT R19, R10.reuse, 0x7773, RZ ;  /* 0x000077730a137816 */ /* 0x040fe200000000ff */
[----:B------:R-:W-:Y:S01]  /*61b0*/  HMMA.16816.F32 R72, R4, R84, RZ ;  /* 0x000000540448723c */ /* 0x000fe200000018ff */
[----:B------:R-:W-:Y:S01]  /*61c0*/  PRMT R17, R10, 0x7772, RZ ;  /* 0x000077720a117816 */ /* 0x000fe200000000ff */
[----:B------:R-:W-:Y:S01]  /*61d0*/  FFMA.FTZ R10, R62, UR4, -R2 ;  /* 0x000000043e0a7c23 */ /* 0x000fe20008010802 */
[----:B------:R-:W-:Y:S01]  /*61e0*/  LOP3.LUT R15, R8, 0xff, RZ, 0xc0, !PT ;  /* 0x000000ff080f7812 */ /* 0x000fe200078ec0ff */
[----:B------:R3:W-:Y:S01]  /*61f0*/  MUFU.EX2 R217, R12 ;  /* 0x0000000c00d97308 */ /* 0x0007e20000000800 */
[----:B------:R-:W-:-:S02]  /*6200*/  LOP3.LUT R8, R3, 0xffff, RZ, 0xc0, !PT ;  /* 0x0000ffff03087812 */ /* 0x000fc400078ec0ff */
[----:B------:R-:W-:Y:S01]  /*6210*/  LOP3.LUT R13, R3, 0xff, RZ, 0xc0, !PT ;  /* 0x000000ff030d7812 */ /* 0x000fe200078ec0ff */
[----:B------:R4:W2:Y:S01]  /*6220*/  MUFU.EX2 R213, R10 ;  /* 0x0000000a00d57308 */ /* 0x0008a20000000800 */
[----:B------:R-:W-:Y:S01]  /*6230*/  SHF.R.U32.HI R8, RZ, 0x8, R8 ;  /* 0x00000008ff087819 */ /* 0x000fe20000011608 */
[C---:B-----5:R-:W-:Y:S01]  /*6240*/  HMMA.16816.F32 R88, R4.reuse, R232, RZ ;  /* 0x000000e80458723c */ /* 0x060fe200000018ff */
[----:B------:R-:W-:Y:S02]  /*6250*/  PRMT R17, R17, 0x5410, R19 ;  /* 0x0000541011117816 */ /* 0x000fe40000000013 */
[----:B-1----:R-:W-:Y:S01]  /*6260*/  PRMT R11, R13, 0x5410, R8 ;  /* 0x000054100d0b7816 */ /* 0x002fe20000000008 */
[--C-:B------:R-:W-:Y:S01]  /*6270*/  FFMA.FTZ R8, R64, UR4, -R0.reuse ;  /* 0x0000000440087c23 */ /* 0x100fe20008010800 */
[----:B------:R-:W-:Y:S02]  /*6280*/  FSEL R48, R47, -INF , !P0 ;  /* 0xff8000002f307808 */ /* 0x000fe40004000000 */
[-C--:B------:R-:W-:Y:S01]  /*6290*/  ISETP.GE.AND P0, PT, R25, R222.reuse, PT ;  /* 0x000000de1900720c */ /* 0x080fe20003f06270 */
[----:B---3--:R-:W-:Y:S01]  /*62a0*/  FFMA.FTZ R12, R61, UR4, -R0 ;  /* 0x000000043d0c7c23 */ /* 0x008fe20008010800 */
[----:B------:R1:W-:Y:S01]  /*62b0*/  MUFU.EX2 R133, R8 ;  /* 0x0000000800857308 */ /* 0x0003e20000000800 */
[----:B------:R-:W-:Y:S01]  /*62c0*/  FSEL R50, R50, -INF , !P5 ;  /* 0xff80000032327808 */ /* 0x000fe20006800000 */
[----:B------:R-:W-:Y:S01]  /*62d0*/  HMMA.16816.F32 R104, R4, R112, RZ ;  /* 0x000000700468723c */ /* 0x000fe200000018ff */
[----:B----4-:R-:W-:Y:S01]  /*62e0*/  FFMA.FTZ R10, R54, UR4, -R2 ;  /* 0x00000004360a7c23 */ /* 0x010fe20008010802 */
[----:B------:R-:W-:Y:S01]  /*62f0*/  FFMA.FTZ R2, R65, UR4, -R0 ;  /* 0x0000000441027c23 */ /* 0x000fe20008010800 */
[----:B------:R-:W-:Y:S01]  /*6300*/  MUFU.EX2 R209, R12 ;  /* 0x0000000c00d17308 */ /* 0x000fe20000000800 */
[----:B------:R-:W-:-:S02]  /*6310*/  ISETP.GE.AND P5, PT, R24, R222, PT ;  /* 0x000000de1800720c */ /* 0x000fc40003fa6270 */
[----:B------:R-:W-:Y:S01]  /*6320*/  FSEL R25, R78, -INF , !P3 ;  /* 0xff8000004e197808 */ /* 0x000fe20005800000 */
[----:B------:R3:W-:Y:S01]  /*6330*/  MUFU.EX2 R215, R10 ;  /* 0x0000000a00d77308 */ /* 0x0007e20000000800 */
[----:B------:R-:W-:Y:S01]  /*6340*/  FSEL R49, R49, -INF , !P1 ;  /* 0xff80000031317808 */ /* 0x000fe20004800000 */
[C---:B--2---:R-:W-:Y:S01]  /*6350*/  HMMA.16816.F32 R120, R4.reuse, R140, RZ ;  /* 0x0000008c0478723c */ /* 0x044fe200000018ff */
[-C--:B------:R-:W-:Y:S01]  /*6360*/  ISETP.GE.AND P1, PT, R23, R222.reuse, PT ;  /* 0x000000de1700720c */ /* 0x080fe20003f26270 */
[----:B------:R2:W4:Y:S01]  /*6370*/  MUFU.EX2 R132, R2 ;  /* 0x0000000200847308 */ /* 0x0005220000000800 */
[----:B-1----:R-:W-:Y:S02]  /*6380*/  SHF.R.U32.HI R8, RZ, 0x18, R3 ;  /* 0x00000018ff087819 */ /* 0x002fe40000011603 */
[----:B------:R-:W-:Y:S02]  /*6390*/  FSEL R33, R51, -INF , !P0 ;  /* 0xff80000033217808 */ /* 0x000fe40004000000 */
[----:B------:R-:W-:Y:S01]  /*63a0*/  ISETP.GE.AND P6, PT, R44, R222, PT ;  /* 0x000000de2c00720c */ /* 0x000fe20003fc6270 */
[----:B------:R-:W-:Y:S01]  /*63b0*/  HMMA.16816.F32 R152, R4, R158, RZ ;  /* 0x0000009e0498723c */ /* 0x000fe200000018ff */
[----:B------:R-:W-:-:S02]  /*63c0*/  FSEL R52, R52, -INF , !P5 ;  /* 0xff80000034347808 */ /* 0x000fc40006800000 */
[----:B------:R-:W-:Y:S01]  /*63d0*/  PRMT R15, R15, 0x5410, R20 ;  /* 0x000054100f0f7816 */ /* 0x000fe20000000014 */
[--C-:B---3--:R-:W-:Y:S01]  /*63e0*/  FFMA.FTZ R10, R63, UR4, -R0.reuse ;  /* 0x000000043f0a7c23 */ /* 0x108fe20008010800 */
[----:B------:R-:W-:Y:S02]  /*63f0*/  PRMT R0, R3, 0x7632, R0 ;  /* 0x0000763203007816 */ /* 0x000fe40000000000 */
[----:B------:R-:W-:Y:S01]  /*6400*/  FSEL R51, R66, -INF , !P1 ;  /* 0xff80000042337808 */ /* 0x000fe20004800000 */
[----:B------:R1:W3:Y:S01]  /*6410*/  MUFU.EX2 R139, R10 ;  /* 0x0000000a008b7308 */ /* 0x0002e20000000800 */
[----:B------:R-:W-:Y:S01]  /*6420*/  LOP3.LUT R3, R0, 0xff, RZ, 0xc0, !PT ;  /* 0x000000ff00037812 */ /* 0x000fe200078ec0ff */
[----:B------:R-:W-:Y:S01]  /*6430*/  HMMA.16816.F32 R168, R4, R174, RZ ;  /* 0x000000ae04a8723c */ /* 0x000fe200000018ff */
[----:B------:R-:W-:Y:S02]  /*6440*/  HSET2.LE.AND R0, R11, R9, PT ;  /* 0x000000090b007233 */ /* 0x000fe40003803000 */
[----:B--2---:R-:W-:-:S02]  /*6450*/  F2FP.F16.F32.PACK_AB R2, R217, R213 ;  /* 0x000000d5d902723e */ /* 0x004fc400000000ff */
[----:B------:R-:W-:Y:S02]  /*6460*/  PRMT R8, R3, 0x5410, R8 ;  /* 0x0000541003087816 */ /* 0x000fe40000000008 */
[----:B------:R-:W-:Y:S01]  /*6470*/  LOP3.LUT R124, R2, R0, RZ, 0xc0, !PT ;  /* 0x00000000027c7212 */ /* 0x000fe200078ec0ff */
[C---:B------:R-:W-:Y:S01]  /*6480*/  HMMA.16816.F32 R60, R4.reuse, R98, RZ ;  /* 0x00000062043c723c */ /* 0x040fe200000018ff */
[----:B------:R-:W-:Y:S02]  /*6490*/  LOP3.LUT R0, R17, 0xff00ff, RZ, 0xc0, !PT ;  /* 0x00ff00ff11007812 */ /* 0x000fe400078ec0ff */
[----:B----4-:R-:W-:Y:S02]  /*64a0*/  F2FP.F16.F32.PACK_AB R2, R133, R132 ;  /* 0x000000848502723e */ /* 0x010fe400000000ff */
[----:B------:R-:W-:Y:S02]  /*64b0*/  ISETP.GE.AND P1, PT, R26, R222, PT ;  /* 0x000000de1a00720c */ /* 0x000fe40003f26270 */
[--C-:B-1----:R-:W-:Y:S01]  /*64c0*/  HSET2.LE.AND R10, R0, R9.reuse, PT ;  /* 0x00000009000a7233 */ /* 0x102fe20003803000 */
[----:B------:R-:W-:Y:S01]  /*64d0*/  HMMA.16816.F32 R76, R4, R86, RZ ;  /* 0x00000056044c723c */ /* 0x000fe200000018ff */
[----:B------:R-:W-:-:S02]  /*64e0*/  HSET2.LE.AND R0, R8, R9, PT ;  /* 0x0000000908007233 */ /* 0x000fc40003803000 */
[----:B------:R-:W-:Y:S02]  /*64f0*/  FSEL R53, R53, -INF , !P6 ;  /* 0xff80000035357808 */ /* 0x000fe40007000000 */
[----:B------:R-:W-:Y:S02]  /*6500*/  LOP3.LUT R13, R220, R95, R93, 0x96, !PT ;  /* 0x0000005fdc0d7212 */ /* 0x000fe400078e965d */
[----:B------:R-:W-:Y:S01]  /*6510*/  LOP3.LUT R125, R2, R0, RZ, 0xc0, !PT ;  /* 0x00000000027d7212 */ /* 0x000fe200078ec0ff */
[----:B------:R-:W-:Y:S01]  /*6520*/  HMMA.16816.F32 R108, R4, R114, RZ ;  /* 0x00000072046c723c */ /* 0x000fe200000018ff */
[----:B------:R-:W-:Y:S01]  /*6530*/  FMNMX3.FTZ R0, R68, R71, R25, !PT ;  /* 0x0000004744007276 */ /* 0x000fe20007810019 */
[----:B------:R-:W-:Y:S01]  /*6540*/  IMAD.WIDE.U32 R42, R13, -0x2daee0ad, RZ ;  /* 0xd2511f530d2a7825 */ /* 0x000fe200078e00ff */
[----:B------:R-:W-:Y:S02]  /*6550*/  LOP3.LUT R12, R247, R92, R35, 0x96, !PT ;  /* 0x0000005cf70c7212 */ /* 0x000fe400078e9623 */
[----:B------:R-:W-:-:S02]  /*6560*/  FMNMX3.FTZ R0, R0, R33, R52, !PT ;  /* 0x0000002100007276 */ /* 0x000fc40007810034 */
[----:B---3--:R-:W-:Y:S01]  /*6570*/  F2FP.F16.F32.PACK_AB R11, R209, R139 ;  /* 0x0000008bd10b723e */ /* 0x008fe200000000ff */
[----:B------:R-:W-:Y:S01]  /*6580*/  HMMA.16816.F32 R92, R4, R234, RZ ;  /* 0x000000ea045c723c */ /* 0x000fe200000018ff */
[----:B------:R-:W-:Y:S01]  /*6590*/  HSET2.LE.AND R3, R15, R9, PT ;  /* 0x000000090f037233 */ /* 0x000fe20003803000 */
[----:B------:R1:W-:Y:S01]  /*65a0*/  STL.64 [R1+0x58], R42 ;  /* 0x0000582a01007387 */ /* 0x0003e20000100a00 */
[----:B------:R-:W-:Y:S02]  /*65b0*/  F2FP.F16.F32.PACK_AB R8, R215, R216 ;  /* 0x000000d8d708723e */ /* 0x000fe400000000ff */
[----:B------:R-:W-:Y:S02]  /*65c0*/  FSEL R15, R70, -INF , !P1 ;  /* 0xff800000460f7808 */ /* 0x000fe40004800000 */
[----:B------:R-:W-:Y:S02]  /*65d0*/  FMNMX3.FTZ R0, R0, R51, R53, !PT ;  /* 0x0000003300007276 */ /* 0x000fe40007810035 */
[----:B------:R-:W-:Y:S01]  /*65e0*/  LOP3.LUT R127, R11, R10, RZ, 0xc0, !PT ;  /* 0x0000000a0b7f7212 */ /* 0x000fe200078ec0ff */
[----:B------:R-:W-:Y:S01]  /*65f0*/  IMAD.WIDE.U32 R10, R12, -0x2daee0ad, RZ ;  /* 0xd2511f530c0a7825 */ /* 0x000fe200078e00ff */
[----:B------:R-:W-:-:S02]  /*6600*/  ISETP.GE.AND P3, PT, R24, R223, PT ;  /* 0x000000df1800720c */ /* 0x000fc40003f66270 */
[----:B------:R-:W-:Y:S02]  /*6610*/  LOP3.LUT R126, R8, R3, RZ, 0xc0, !PT ;  /* 0x00000003087e7212 */ /* 0x000fe400078ec0ff */
[----:B------:R-:W-:Y:S02]  /*6620*/  FMNMX.FTZ R8, R15, R0, !PT ;  /* 0x000000000f087209 */ /* 0x000fe40007810000 */
[-C--:B------:R-:W-:Y:S02]  /*6630*/  ISETP.GE.AND P0, PT, R23, R223.reuse, PT ;  /* 0x000000df1700720c */ /* 0x080fe40003f06270 */
[----:B------:R-:W-:Y:S01]  /*6640*/  LOP3.LUT R2, R67, R102, R43, 0x96, !PT ;  /* 0x0000006643027212 */ /* 0x000fe200078e962b */
[----:B------:R-:W-:Y:S01]  /*6650*/  HMMA.16816.F32 R148, R124, R184, R148 ;  /* 0x000000b87c94723c */ /* 0x000fe20000001894 */
[-C--:B------:R-:W-:Y:S02]  /*6660*/  ISETP.GE.AND P5, PT, R44, R223.reuse, PT ;  /* 0x000000df2c00720c */ /* 0x080fe40003fa6270 */
[----:B------:R-:W-:Y:S01]  /*6670*/  LOP3.LUT R3, R101, R42, R11, 0x96, !PT ;  /* 0x0000002a65037212 */ /* 0x000fe200078e960b */
[----:B------:R-:W-:Y:S01]  /*6680*/  IMAD.WIDE.U32 R12, R2, -0x326172a9, RZ ;  /* 0xcd9e8d57020c7825 */ /* 0x000fe200078e00ff */
[----:B------:R-:W-:Y:S01]  /*6690*/  FSEL R23, R31, -INF , !P3 ;  /* 0xff8000001f177808 */ /* 0x000fe20005800000 */
[----:B------:R-:W2:Y:S01]  /*66a0*/  SHFL.BFLY PT, R11, R8, 0x2, 0x1f ;  /* 0x0c401f00080b7f89 */ /* 0x000ea200000e0000 */
[----:B------:R-:W-:Y:S01]  /*66b0*/  FMNMX3.FTZ R0, R48, R50, R49, !PT ;  /* 0x0000003230007276 */ /* 0x000fe20007810031 */
[----:B------:R-:W-:Y:S01]  /*66c0*/  HMMA.16816.F32 R44, R4, R82, RZ ;  /* 0x00000052042c723c */ /* 0x000fe200000018ff */
[----:B------:R-:W-:Y:S01]  /*66d0*/  ISETP.GE.AND P6, PT, R26, R223, PT ;  /* 0x000000df1a00720c */ /* 0x000fe20003fc6270 */
[----:B------:R-:W-:Y:S01]  /*66e0*/  STL.64 [R1+0x48], R12 ;  /* 0x0000480c01007387 */ /* 0x000fe20000100a00 */
[----:B------:R-:W-:-:S02]  /*66f0*/  FSEL R19, R29, -INF , !P0 ;  /* 0xff8000001d137808 */ /* 0x000fc40004000000 */
[----:B------:R-:W-:Y:S02]  /*6700*/  FSEL R24, R32, -INF , !P5 ;  /* 0xff80000020187808 */ /* 0x000fe40006800000 */
[----:B------:R-:W-:Y:S01]  /*6710*/  FMNMX3.FTZ R0, R0, R30, R23, !PT ;  /* 0x0000001e00007276 */ /* 0x000fe20007810017 */
[----:B------:R-:W-:Y:S01]  /*6720*/  HMMA.16816.F32 R64, R4, R142, RZ ;  /* 0x0000008e0440723c */ /* 0x000fe200000018ff */
[----:B------:R-:W-:Y:S01]  /*6730*/  IMAD.WIDE.U32 R4, R3, -0x326172a9, RZ ;  /* 0xcd9e8d5703047825 */ /* 0x000fe200078e00ff */
[----:B------:R-:W-:Y:S02]  /*6740*/  FSEL R17, R22, -INF , !P6 ;  /* 0xff80000016117808 */ /* 0x000fe40007000000 */
[----:B------:R-:W-:Y:S02]  /*6750*/  FMNMX3.FTZ R0, R0, R19, R24, !PT ;  /* 0x0000001300007276 */ /* 0x000fe40007810018 */
[----:B------:R-:W-:Y:S02]  /*6760*/  LOP3.LUT R2, R251, R34, R13, 0x96, !PT ;  /* 0x00000022fb027212 */ /* 0x000fe400078e960d */
[----:B------:R-:W-:Y:S01]  /*6770*/  LOP3.LUT R6, R246, R12, R5, 0x96, !PT ;  /* 0x0000000cf6067212 */ /* 0x000fe200078e9605 */
[----:B-1----:R-:W-:Y:S01]  /*6780*/  HMMA.16816.F32 R40, R124, R180, R36 ;  /* 0x000000b47c28723c */ /* 0x002fe20000001824 */
[----:B------:R-:W-:Y:S01]  /*6790*/  FMNMX.FTZ R5, R17, R0, !PT ;  /* 0x0000000011057209 */ /* 0x000fe20007810000 */
[----:B------:R-:W-:-:S04]  /*67a0*/  IMAD.WIDE.U32 R2, R2, -0x2daee0ad, RZ ;  /* 0xd2511f5302027825 */ /* 0x000fc800078e00ff */
[----:B------:R-:W-:Y:S01]  /*67b0*/  IMAD.WIDE.U32 R6, R6, -0x2daee0ad, RZ ;  /* 0xd2511f5306067825 */ /* 0x000fe200078e00ff */
[----:B------:R-:W1:Y:S01]  /*67c0*/  SHFL.BFLY PT, R12, R5, 0x2, 0x1f ;  /* 0x0c401f00050c7f89 */ /* 0x000e6200000e0000 */
[----:B------:R-:W-:Y:S01]  /*67d0*/  LOP3.LUT R3, R100, R10, R3, 0x96, !PT ;  /* 0x0000000a64037212 */ /* 0x000fe200078e9603 */
[----:B------:R-:W-:Y:S02]  /*67e0*/  HMMA.16816.F32 R164, R124, R176, R164 ;  /* 0x000000b07ca4723c */ /* 0x000fe400000018a4 */
[----:B------:R-:W-:Y:S02]  /*67f0*/  LOP3.LUT R0, R241, R2, R7, 0x96, !PT ;  /* 0x00000002f1007212 */ /* 0x000fe400078e9607 */
[----:B------:R-:W-:-:S04]  /*6800*/  IMAD.WIDE.U32 R2, R3, -0x326172a9, RZ ;  /* 0xcd9e8d5703027825 */ /* 0x000fc800078e00ff */
[----:B------:R-:W-:Y:S01]  /*6810*/  IMAD.WIDE.U32 R20, R0, -0x326172a9, RZ ;  /* 0xcd9e8d5700147825 */ /* 0x000fe200078e00ff */
[----:B--2---:R-:W-:Y:S01]  /*6820*/  FMNMX.FTZ R0, R8, R11, !PT ;  /* 0x0000000b08007209 */ /* 0x004fe20007810000 */
[C---:B------:R-:W-:Y:S01]  /*6830*/  HMMA.16816.F32 R56, R124.reuse, R200, R56 ;  /* 0x000000c87c38723c */ /* 0x040fe20000001838 */
[----:B------:R-:W-:Y:S02]  /*6840*/  LOP3.LUT R3, R245, R4, R3, 0x96, !PT ;  /* 0x00000004f5037212 */ /* 0x000fe400078e9603 */
[----:B------:R-:W-:Y:S01]  /*6850*/  LOP3.LUT R4, R240, R2, R21, 0x96, !PT ;  /* 0x00000002f0047212 */ /* 0x000fe200078e9615 */
[----:B------:R-:W2:Y:S02]  /*6860*/  SHFL.BFLY PT, R7, R0, 0x1, 0x1f ;  /* 0x0c201f0000077f89 */ /* 0x000ea400000e0000 */
[----:B------:R-:W-:Y:S02]  /*6870*/  IMAD.WIDE.U32 R2, R3, -0x2daee0ad, RZ ;  /* 0xd2511f5303027825 */ /* 0x000fe400078e00ff */
[----:B------:R-:W-:Y:S02]  /*6880*/  HMMA.16816.F32 R72, R124, R204, R72 ;  /* 0x000000cc7c48723c */ /* 0x000fe40000001848 */
[----:B------:R-:W-:Y:S01]  /*6890*/  IMAD.WIDE.U32 R10, R4, -0x2daee0ad, RZ ;  /* 0xd2511f53040a7825 */ /* 0x000fe200078e00ff */
[----:B------:R-:W-:-:S03]  /*68a0*/  LOP3.LUT R6, R242, R6, R3, 0x96, !PT ;  /* 0x00000006f2067212 */ /* 0x000fc600078e9603 */
[----:B------:R-:W-:Y:S01]  /*68b0*/  IMAD.MOV.U32 R35, RZ, RZ, R10 ;  /* 0x000000ffff237224 */ /* 0x000fe200078e000a */
[----:B------:R-:W-:Y:S01]  /*68c0*/  LOP3.LUT R3, R249, R2, R11, 0x96, !PT ;  /* 0x00000002f9037212 */ /* 0x000fe200078e960b */
[C---:B------:R-:W-:Y:S01]  /*68d0*/  HMMA.16816.F32 R88, R124.reuse, R196, R88 ;  /* 0x000000c47c58723c */ /* 0x040fe20000001858 */
[----:B-1----:R-:W-:Y:S01]  /*68e0*/  FMNMX.FTZ R2, R5, R12, !PT ;  /* 0x0000000c05027209 */ /* 0x002fe20007810000 */
[----:B------:R-:W-:Y:S01]  /*68f0*/  IMAD.WIDE.U32 R12, R6, -0x326172a9, RZ ;  /* 0xcd9e8d57060c7825 */ /* 0x000fe200078e00ff */
[C---:B------:R-:W-:Y:S02]  /*6900*/  PRMT R8, R10.reuse, 0x7773, RZ ;  /* 0x000077730a087816 */ /* 0x040fe400000000ff */
[----:B------:R-:W-:Y:S01]  /*6910*/  PRMT R4, R10, 0x7772, RZ ;  /* 0x000077720a047816 */ /* 0x000fe200000000ff */
[----:B------:R-:W1:Y:S01]  /*6920*/  SHFL.BFLY PT, R5, R2, 0x1, 0x1f ;  /* 0x0c201f0002057f89 */ /* 0x000e6200000e0000 */
[----:B------:R-:W-:Y:S01]  /*6930*/  PRMT R6, R12, 0x7772, RZ ;  /* 0x000077720c067816 */ /* 0x000fe200000000ff */
[----:B------:R-:W-:Y:S01]  /*6940*/  HMMA.16816.F32 R104, R124, R192, R104 ;  /* 0x000000c07c68723c */ /* 0x000fe20000001868 */
[----:B------:R-:W-:-:S02]  /*6950*/  PRMT R34, R4, 0x5410, R8 ;  /* 0x0000541004227816 */ /* 0x000fc40000000008 */
[----:B------:R-:W-:Y:S02]  /*6960*/  LOP3.LUT R4, R243, R20, R13, 0x96, !PT ;  /* 0x00000014f3047212 */ /* 0x000fe400078e960d */
[----:B------:R-:W-:Y:S02]  /*6970*/  PRMT R8, R12, 0x7773, RZ ;  /* 0x000077730c087816 */ /* 0x000fe400000000ff */
[----:B--2---:R-:W-:Y:S01]  /*6980*/  FMNMX.FTZ R135, R0, R7, !PT ;  /* 0x0000000700877209 */ /* 0x004fe20007810000 */
[C---:B------:R-:W-:Y:S01]  /*6990*/  HMMA.16816.F32 R120, R124.reuse, R188, R120 ;  /* 0x000000bc7c78723c */ /* 0x040fe20000001878 */
[----:B------:R-:W-:Y:S02]  /*69a0*/  LOP3.LUT R0, R4, 0xffff, RZ, 0xc0, !PT ;  /* 0x0000ffff04007812 */ /* 0x000fe400078ec0ff */
[----:B------:R-:W-:Y:S02]  /*69b0*/  PRMT R13, R6, 0x5410, R8 ;  /* 0x00005410060d7816 */ /* 0x000fe40000000008 */
[----:B------:R-:W-:Y:S01]  /*69c0*/  SHF.R.U32.HI R6, RZ, 0x8, R0 ;  /* 0x00000008ff067819 */ /* 0x000fe20000011600 */
[C---:B------:R-:W-:Y:S01]  /*69d0*/  FMUL.FTZ R0, R135.reuse, UR4 ;  /* 0x0000000487007c20 */ /* 0x040fe20008410000 */
[----:B------:R-:W-:Y:S01]  /*69e0*/  FSETP.NEU.FTZ.AND P0, PT, R135, -INF , PT ;  /* 0xff8000008700780b */ /* 0x000fe20003f1d000 */
[----:B------:R-:W-:Y:S01]  /*69f0*/  HMMA.16816.F32 R152, R124, R186, R152 ;  /* 0x000000ba7c98723c */ /* 0x000fe20000001898 */
[----:B------:R-:W-:Y:S01]  /*6a00*/  PRMT R36, R10, 0x7771, RZ ;  /* 0x000077710a247816 */ /* 0x000fe200000000ff */
[----:B------:R-:W-:Y:S01]  /*6a10*/  IMAD.MOV.U32 R10, RZ, RZ, R12 ;  /* 0x000000ffff0a7224 */ /* 0x000fe200078e000c */
[----:B------:R-:W-:-:S02]  /*6a20*/  FSEL R0, R0, RZ, P0 ;  /* 0x000000ff00007208 */ /* 0x000fc40000000000 */
[----:B------:R-:W-:Y:S02]  /*6a30*/  LOP3.LUT R7, R4, 0xff, RZ, 0xc0, !PT ;  /* 0x000000ff04077812 */ /* 0x000fe400078ec0ff */
[----:B-1----:R-:W-:Y:S01]  /*6a40*/  FMNMX.FTZ R134, R2, R5, !PT ;  /* 0x0000000502867209 */ /* 0x002fe20007810000 */
[--C-:B------:R-:W-:Y:S01]  /*6a50*/  FFMA.FTZ R5, R68, UR4, -R0.reuse ;  /* 0x0000000444057c23 */ /* 0x100fe20008010800 */
[--C-:B------:R-:W-:Y:S01]  /*6a60*/  FFMA.FTZ R2, R71, UR4, -R0.reuse ;  /* 0x0000000447027c23 */ /* 0x100fe20008010800 */
[----:B------:R-:W-:Y:S01]  /*6a70*/  PRMT R11, R12, 0x7771, RZ ;  /* 0x000077710c0b7816 */ /* 0x000fe200000000ff */
[----:B------:R-:W-:Y:S01]  /*6a80*/  FFMA.FTZ R15, R15, UR4, -R0 ;  /* 0x000000040f0f7c23 */ /* 0x000fe20008010800 */
[----:B------:R1:W-:Y:S01]  /*6a90*/  MUFU.EX2 R31, R5 ;  /* 0x00000005001f7308 */ /* 0x0003e20000000800 */
[----:B------:R-:W-:Y:S01]  /*6aa0*/  FSETP.NEU.FTZ.AND P0, PT, R134, -INF , PT ;  /* 0xff8000008600780b */ /* 0x000fe20003f1d000 */
[C---:B------:R-:W-:Y:S01]  /*6ab0*/  HMMA.16816.F32 R168, R124.reuse, R178, R168 ;  /* 0x000000b27ca8723c */ /* 0x040fe200000018a8 */
[----:B------:R-:W-:Y:S01]  /*6ac0*/  LOP3.LUT R8, R10, 0xff, RZ, 0xc0, !PT ;  /* 0x000000ff0a087812 */ /* 0x000fe200078ec0ff */
[----:B------:R2:W-:Y:S01]  /*6ad0*/  MUFU.EX2 R28, R2 ;  /* 0x00000002001c7308 */ /* 0x0005e20000000800 */
[----:B------:R-:W-:Y:S01]  /*6ae0*/  PRMT R12, R7, 0x5410, R6 ;  /* 0x00005410070c7816 */ /* 0x000fe20000000006 */
[--C-:B------:R-:W-:Y:S01]  /*6af0*/  FFMA.FTZ R6, R25, UR4, -R0.reuse ;  /* 0x0000000419067c23 */ /* 0x100fe20008010800 */
[----:B------:R-:W-:Y:S01]  /*6b00*/  PRMT R10, R8, 0x5410, R11 ;  /* 0x00005410080a7816 */ /* 0x000fe2000000000b */
[----:B------:R-:W-:Y:S01]  /*6b10*/  FFMA.FTZ R11, R53, UR4, -R0 ;  /* 0x00000004350b7c23 */ /* 0x000fe20008010800 */
[----:B------:R-:W-:Y:S01]  /*6b20*/  PRMT R7, R4, 0x7632, R7 ;  /* 0x0000763204077816 */ /* 0x000fe20000000007 */
[----:B------:R-:W-:Y:S01]  /*6b30*/  MUFU.EX2 R22, R15 ;  /* 0x0000000f00167308 */ /* 0x000fe20000000800 */
[----:B------:R-:W-:Y:S01]  /*6b40*/  SHF.R.U32.HI R8, RZ, 0x18, R4 ;  /* 0x00000018ff087819 */ /* 0x000fe20000011604 */
[----:B------:R-:W-:Y:S01]  /*6b50*/  HMMA.16816.F32 R44, R124, R182, R44 ;  /* 0x000000b67c2c723c */ /* 0x000fe2000000182c */
[----:B------:R-:W-:Y:S01]  /*6b60*/  LOP3.LUT R7, R7, 0xff, RZ, 0xc0, !PT ;  /* 0x000000ff07077812 */ /* 0x000fe200078ec0ff */
[----:B-1----:R-:W-:Y:S01]  /*6b70*/  FMUL.FTZ R5, R134, UR4 ;  /* 0x0000000486057c20 */ /* 0x002fe20008410000 */
[----:B------:R1:W-:Y:S02]  /*6b80*/  MUFU.EX2 R26, R11 ;  /* 0x0000000b001a7308 */ /* 0x0003e40000000800 */
[----:B------:R-:W-:-:S02]  /*6b90*/  PRMT R7, R7, 0x5410, R8 ;  /* 0x0000541007077816 */ /* 0x000fc40000000008 */
[----:B--2---:R-:W-:Y:S01]  /*6ba0*/  FSEL R2, R5, RZ, P0 ;  /* 0x000000ff05027208 */ /* 0x004fe20000000000 */
[----:B------:R-:W-:Y:S01]  /*6bb0*/  FFMA.FTZ R5, R33, UR4, -R0 ;  /* 0x0000000421057c23 */ /* 0x000fe20008010800 */
[----:B------:R-:W-:Y:S01]  /*6bc0*/  LOP3.LUT R8, R13, 0xff00ff, RZ, 0xc0, !PT ;  /* 0x00ff00ff0d087812 */ /* 0x000fe200078ec0ff */
[----:B------:R2:W-:Y:S01]  /*6bd0*/  MUFU.EX2 R33, R6 ;  /* 0x0000000600217308 */ /* 0x0005e20000000800 */
[----:B------:R-:W-:Y:S01]  /*6be0*/  LOP3.LUT R13, R35, 0xff, RZ, 0xc0, !PT ;  /* 0x000000ff230d7812 */ /* 0x000fe200078ec0ff */
[--C-:B------:R-:W-:Y:S01]  /*6bf0*/  FFMA.FTZ R4, R49, UR4, -R2.reuse ;  /* 0x0000000431047c23 */ /* 0x100fe20008010802 */
[----:B------:R-:W-:Y:S01]  /*6c00*/  HMMA.16816.F32 R60, R124, R202, R60 ;  /* 0x000000ca7c3c723c */ /* 0x000fe2000000183c */
[----:B------:R3:W4:Y:S01]  /*6c10*/  MUFU.EX2 R32, R5 ;  /* 0x0000000500207308 */ /* 0x0007220000000800 */
[----:B-1----:R-:W-:-:S03]  /*6c20*/  FFMA.FTZ R11, R19, UR4, -R2 ;  /* 0x00000004130b7c23 */ /* 0x002fc60008010802 */
[----:B------:R1:W-:Y:S03]  /*6c30*/  MUFU.EX2 R25, R4 ;  /* 0x0000000400197308 */ /* 0x0003e60000000800 */
[----:B------:R-:W-:Y:S01]  /*6c40*/  HMMA.16816.F32 R76, R124, R206, R76 ;  /* 0x000000ce7c4c723c */ /* 0x000fe2000000184c */
[----:B------:R-:W-:Y:S01]  /*6c50*/  MUFU.EX2 R11, R11 ;  /* 0x0000000b000b7308 */ /* 0x000fe20000000800 */
[--C-:B--2---:R-:W-:Y:S01]  /*6c60*/  FFMA.FTZ R6, R48, UR4, -R2.reuse ;  /* 0x0000000430067c23 */ /* 0x104fe20008010802 */
[----:B---3--:R-:W-:-:S03]  /*6c70*/  FFMA.FTZ R5, R30, UR4, -R2 ;  /* 0x000000041e057c23 */ /* 0x008fc60008010802 */
[----:B------:R2:W-:Y:S02]  /*6c80*/  MUFU.EX2 R21, R6 ;  /* 0x0000000600157308 */ /* 0x0005e40000000800 */
[C---:B------:R-:W-:Y:S01]  /*6c90*/  HMMA.16816.F32 R92, R124.reuse, R198, R92 ;  /* 0x000000c67c5c723c */ /* 0x040fe2000000185c */
[----:B-1----:R-:W-:Y:S01]  /*6ca0*/  FFMA.FTZ R4, R50, UR4, -R2 ;  /* 0x0000000432047c23 */ /* 0x002fe20008010802 */
[----:B------:R1:W3:Y:S04]  /*6cb0*/  MUFU.EX2 R29, R5 ;  /* 0x00000005001d7308 */ /* 0x0002e80000000800 */
[----:B------:R4:W5:Y:S02]  /*6cc0*/  MUFU.EX2 R14, R4 ;  /* 0x00000004000e7308 */ /* 0x0009640000000800 */
[----:B------:R-:W-:Y:S01]  /*6cd0*/  HMMA.16816.F32 R108, R124, R194, R108 ;  /* 0x000000c27c6c723c */ /* 0x000fe2000000186c */
[----:B--2---:R-:W-:Y:S01]  /*6ce0*/  HSET2.LE.AND R6, R10, R9, PT ;  /* 0x000000090a067233 */ /* 0x004fe20003803000 */
[----:B------:R-:W-:-:S06]  /*6cf0*/  FFMA.FTZ R10, R51, UR4, -R0 ;  /* 0x00000004330a7c23 */ /* 0x000fcc0008010800 */
[----:B------:R-:W-:Y:S01]  /*6d00*/  HMMA.16816.F32 R124, R124, R190, R64 ;  /* 0x000000be7c7c723c */ /* 0x000fe20000001840 */
[----:B-1----:R-:W-:Y:S01]  /*6d10*/  FFMA.FTZ R5, R52, UR4, -R0 ;  /* 0x0000000434057c23 */ /* 0x002fe20008010800 */
[--C-:B------:R-:W-:Y:S01]  /*6d20*/  HSET2.LE.AND R0, R8, R9.reuse, PT ;  /* 0x0000000908007233 */ /* 0x100fe20003803000 */
[----:B------:R5:W-:Y:S01]  /*6d30*/  MUFU.EX2 R27, R10 ;  /* 0x0000000a001b7308 */ /* 0x000be20000000800 */
[----:B------:R-:W-:Y:S02]  /*6d40*/  HSET2.LE.AND R8, R7, R9, PT ;  /* 0x0000000907087233 */ /* 0x000fe40003803000 */
[----:B----4-:R-:W-:Y:S01]  /*6d50*/  F2FP.F16.F32.PACK_AB R4, R32, R33 ;  /* 0x000000212004723e */ /* 0x010fe200000000ff */
[----:B------:R1:W-:Y:S01]  /*6d60*/  MUFU.EX2 R20, R5 ;  /* 0x0000000500147308 */ /* 0x0003e20000000800 */
[----:B---3--:R-:W-:Y:S02]  /*6d70*/  F2FP.F16.F32.PACK_AB R7, R29, R25 ;  /* 0x000000191d07723e */ /* 0x008fe400000000ff */
[----:B------:R-:W-:-:S02]  /*6d80*/  LOP3.LUT R6, R4, R6, RZ, 0xc0, !PT ;  /* 0x0000000604067212 */ /* 0x000fc400078ec0ff */
[----:B------:R-:W-:Y:S02]  /*6d90*/  HSET2.LE.AND R4, R12, R9, PT ;  /* 0x000000090c047233 */ /* 0x000fe40003803000 */
[----:B------:R-:W-:Y:S01]  /*6da0*/  LOP3.LUT R7, R7, R0, RZ, 0xc0, !PT ;  /* 0x0000000007077212 */ /* 0x000fe200078ec0ff */
[----:B------:R-:W-:Y:S01]  /*6db0*/  FFMA.FTZ R0, R23, UR4, -R2 ;  /* 0x0000000417007c23 */ /* 0x000fe20008010802 */
[----:B-----5:R-:W-:-:S03]  /*6dc0*/  F2FP.F16.F32.PACK_AB R10, R14, R21 ;  /* 0x000000150e0a723e */ /* 0x020fc600000000ff */
[----:B------:R2:W-:Y:S01]  /*6dd0*/  MUFU.EX2 R12, R0 ;  /* 0x00000000000c7308 */ /* 0x0005e20000000800 */
[----:B-1----:R-:W-:-:S04]  /*6de0*/  F2FP.F16.F32.PACK_AB R5, R28, R31 ;  /* 0x0000001f1c05723e */ /* 0x002fc800000000ff */
[----:B------:R-:W-:Y:S02]  /*6df0*/  LOP3.LUT R4, R5, R4, RZ, 0xc0, !PT ;  /* 0x0000000405047212 */ /* 0x000fe400078ec0ff */
[----:B------:R-:W-:Y:S01]  /*6e00*/  LOP3.LUT R5, R10, R8, RZ, 0xc0, !PT ;  /* 0x000000080a057212 */ /* 0x000fe200078ec0ff */
[--C-:B------:R-:W-:Y:S01]  /*6e10*/  FFMA.FTZ R8, R24, UR4, -R2.reuse ;  /* 0x0000000418087c23 */ /* 0x100fe20008010802 */
[----:B------:R-:W-:Y:S01]  /*6e20*/  FFMA.FTZ R2, R17, UR4, -R2 ;  /* 0x0000000411027c23 */ /* 0x000fe20008010802 */
[C---:B------:R-:W-:Y:S02]  /*6e30*/  LOP3.LUT R10, R3.reuse, 0xff, RZ, 0xc0, !PT ;  /* 0x000000ff030a7812 */ /* 0x040fe400078ec0ff */
[----:B------:R1:W-:Y:S01]  /*6e40*/  MUFU.EX2 R15, R8 ;  /* 0x00000008000f7308 */ /* 0x0003e20000000800 */
[C---:B--2---:R-:W-:Y:S01]  /*6e50*/  LOP3.LUT R0, R3.reuse, 0xffff, RZ, 0xc0, !PT ;  /* 0x0000ffff03007812 */ /* 0x044fe200078ec0ff */
[C---:B------:R-:W-:Y:S02]  /*6e60*/  HMMA.16816.F32 R48, R4.reuse, R82, RZ ;  /* 0x000000520430723c */ /* 0x040fe400000018ff */
[----:B------:R2:W3:Y:S06]  /*6e70*/  MUFU.EX2 R17, R2 ;  /* 0x0000000200117308 */ /* 0x0004ec0000000800 */
[----:B------:R-:W-:Y:S01]  /*6e80*/  HMMA.16816.F32 R144, R4, R156, RZ ;  /* 0x0000009c0490723c */ /* 0x000fe200000018ff */
[----:B-1----:R-:W-:-:S02]  /*6e90*/  PRMT R8, R3, 0x7632, R8 ;  /* 0x0000763203087816 */ /* 0x002fc40000000008 */
[----:B------:R-:W-:Y:S02]  /*6ea0*/  SHF.R.U32.HI R3, RZ, 0x18, R3 ;  /* 0x00000018ff037819 */ /* 0x000fe40000011603 */
[----:B--2---:R-:W-:-:S03]  /*6eb0*/  SHF.R.U32.HI R2, RZ, 0x8, R0 ;  /* 0x00000008ff027819 */ /* 0x004fc60000011600 */
[C---:B------:R-:W-:Y:S01]  /*6ec0*/  HMMA.16816.F32 R160, R4.reuse, R172, RZ ;  /* 0x000000ac04a0723c */ /* 0x040fe200000018ff */
[----:B------:R-:W-:Y:S02]  /*6ed0*/  LOP3.LUT R0, R8, 0xff, RZ, 0xc0, !PT ;  /* 0x000000ff08007812 */ /* 0x000fe400078ec0ff */
[----:B------:R-:W-:Y:S02]  /*6ee0*/  PRMT R8, R13, 0x5410, R36 ;  /* 0x000054100d087816 */ /* 0x000fe40000000024 */
[----:B------:R-:W-:Y:S02]  /*6ef0*/  PRMT R3, R0, 0x5410, R3 ;  /* 0x0000541000037816 */ /* 0x000fe40000000003 */
[----:B------:R-:W-:Y:S01]  /*6f00*/  PRMT R10, R10, 0x5410, R2 ;  /* 0x000054100a0a7816 */ /* 0x000fe20000000002 */
[----:B------:R-:W-:Y:S01]  /*6f10*/  HMMA.16816.F32 R36, R4, R80, RZ ;  /* 0x000000500424723c */ /* 0x000fe200000018ff */
[----:B------:R-:W-:Y:S02]  /*6f20*/  LOP3.LUT R13, R34, 0xff00ff, RZ, 0xc0, !PT ;  /* 0x00ff00ff220d7812 */ /* 0x000fe400078ec0ff */
[----:B------:R-:W-:-:S02]  /*6f30*/  HSET2.LE.AND R0, R8, R9, PT ;  /* 0x0000000908007233 */ /* 0x000fc40003803000 */
[----:B------:R-:W-:Y:S02]  /*6f40*/  F2FP.F16.F32.PACK_AB R2, R22, R26 ;  /* 0x0000001a1602723e */ /* 0x000fe400000000ff */
[--C-:B------:R-:W-:Y:S01]  /*6f50*/  HSET2.LE.AND R8, R13, R9.reuse, PT ;  /* 0x000000090d087233 */ /* 0x100fe20003803000 */
[C---:B------:R-:W-:Y:S01]  /*6f60*/  HMMA.16816.F32 R52, R4.reuse, R96, RZ ;  /* 0x000000600434723c */ /* 0x040fe200000018ff */
[----:B------:R-:W-:Y:S02]  /*6f70*/  LOP3.LUT R130, R2, R0, RZ, 0xc0, !PT ;  /* 0x0000000002827212 */ /* 0x000fe400078ec0ff */
[----:B---3--:R-:W-:Y:S02]  /*6f80*/  F2FP.F16.F32.PACK_AB R0, R17, R15 ;  /* 0x0000000f1100723e */ /* 0x008fe400000000ff */
[--C-:B------:R-:W-:Y:S02]  /*6f90*/  HSET2.LE.AND R10, R10, R9.reuse, PT ;  /* 0x000000090a0a7233 */ /* 0x100fe40003803000 */
[----:B------:R-:W-:Y:S01]  /*6fa0*/  HSET2.LE.AND R9, R3, R9, PT ;  /* 0x0000000903097233 */ /* 0x000fe20003803000 */
[----:B------:R-:W-:Y:S01]  /*6fb0*/  HMMA.16816.F32 R64, R4, R98, RZ ;  /* 0x000000620440723c */ /* 0x000fe200000018ff */
[----:B------:R-:W-:-:S02]  /*6fc0*/  F2FP.F16.F32.PACK_AB R2, R27, R20 ;  /* 0x000000141b02723e */ /* 0x000fc400000000ff */
[----:B------:R-:W-:Y:S02]  /*6fd0*/  F2FP.F16.F32.PACK_AB R3, R11, R12 ;  /* 0x0000000c0b03723e */ /* 0x000fe400000000ff */
[----:B------:R-:W-:Y:S01]  /*6fe0*/  LOP3.LUT R131, R0, R8, RZ, 0xc0, !PT ;  /* 0x0000000800837212 */ /* 0x000fe200078ec0ff */
[----:B------:R-:W-:Y:S01]  /*6ff0*/  FADD.FTZ R0, R31, R28 ;  /* 0x0000001c1f007221 */ /* 0x000fe20000010000 */
[----:B------:R-:W-:Y:S01]  /*7000*/  LOP3.LUT R128, R2, R10, RZ, 0xc0, !PT ;  /* 0x0000000a02807212 */ /* 0x000fe200078ec0ff */
[C---:B------:R-:W-:Y:S01]  /*7010*/  HMMA.16816.F32 R68, R4.reuse, R84, RZ ;  /* 0x000000540444723c */ /* 0x040fe200000018ff */
[----:B------:R-:W-:Y:S01]  /*7020*/  LOP3.LUT R129, R3, R9, RZ, 0xc0, !PT ;  /* 0x0000000903817212 */ /* 0x000fe200078ec0ff */
[----:B------:R-:W-:Y:S01]  /*7030*/  FADD.FTZ R3, R236, R226 ;  /* 0x000000e2ec037221 */ /* 0x000fe20000010000 */
[----:B------:R-:W-:Y:S01]  /*7040*/  FADD.FTZ R2, R225, R224 ;  /* 0x000000e0e1027221 */ /* 0x000fe20000010000 */
[----:B------:R-:W-:Y:S02]  /*7050*/  FADD.FTZ R0, R33, R0 ;  /* 0x0000000021007221 */ /* 0x000fe40000010000 */
[----:B------:R-:W-:Y:S01]  /*7060*/  FADD.FTZ R3, R231, R3 ;  /* 0x00000003e7037221 */ /* 0x000fe20000010000 */
[----:B------:R-:W-:Y:S01]  /*7070*/  FADD.FTZ R2, R229, R2 ;  /* 0x00000002e5027221 */ /* 0x000fe20000010000 */
[----:B------:R-:W-:Y:S02]  /*7080*/  HMMA.16816.F32 R80, R4, R86, RZ ;  /* 0x000000560450723c */ /* 0x000fe400000018ff */
[----:B------:R-:W-:-:S06]  /*7090*/  FADD.FTZ R3, R237, R3 ;  /* 0x00000003ed037221 */ /* 0x000fcc0000010000 */
        /* <DEDUP_REMOVED lines=8> */
[----:B------:R-:W-:Y:S01]  /*7120*/  FADD.FTZ R4, R21, R14 ;  /* 0x0000000e15047221 */ /* 0x000fe20000010000 */
        /* <DEDUP_REMOVED lines=22> */
[C---:B------:R-:W-:Y:S02]  /*7290*/  HMMA.16816.F32 R36, R128.reuse, R180, R36 ;  /* 0x000000b48024723c */ /* 0x040fe40000001824 */
[----:B------:R1:W-:Y:S04]  /*72a0*/  STL [R1+0x38], R3 ;  /* 0x0000380301007387 */ /* 0x0003e80000100800 */
        /* <DEDUP_REMOVED lines=24> */
[----:B------:R-:W5:Y:S04]  /*7430*/  LDL.64 R34, [R1+0x50] ;  /* 0x0000500001227983 */ /* 0x000f680000100a00 */
[----:B------:R-:W5:Y:S04]  /*7440*/  LDL.64 R184, [R1+0x68] ;  /* 0x0000680001b87983 */ /* 0x000f680000100a00 */
[----:B------:R-:W5:Y:S04]  /*7450*/  LDL.64 R176, [R1+0x48] ;  /* 0x0000480001b07983 */ /* 0x000f680000100a00 */
[----:B------:R-:W5:Y:S01]  /*7460*/  LDL.64 R180, [R1+0x58] ;  /* 0x0000580001b47983 */ /* 0x000f620000100a00 */
[----:B------:R-:W-:Y:S01]  /*7470*/  UIADD3 UR4, UPT, UPT, UR22, -0x2, URZ ;  /* 0xfffffffe16047890 */ /* 0x000fe2000fffe0ff */
[----:B-1----:R-:W-:-:S03]  /*7480*/  ISETP.GE.AND P3, PT, R208, UR7, PT ;  /* 0x00000007d0007c0c */ /* 0x002fc6000bf66270 */
[----:B------:R-:W-:Y:S01]  /*7490*/  UIMAD.WIDE.U32 UR12, UR4, UR8, URZ ;  /* 0x00000008040c72a5 */ /* 0x000fe2000f8e00ff */
[----:B------:R-:W-:Y:S01]  /*74a0*/  IMAD.SHL.U32 R211, R214, 0x20, RZ ;  /* 0x00000020d6d37824 */ /* 0x000fe200078e00ff */
[----:B------:R-:W-:-:S04]  /*74b0*/  SHF.R.U32.HI R210, RZ, 0x1, R214 ;  /* 0x00000001ffd27819 */ /* 0x000fc800000116d6 */
[----:B------:R-:W-:Y:S02]  /*74c0*/  LOP3.LUT R211, R211, 0x7c00, RZ, 0xc0, !PT ;  /* 0x00007c00d3d37812 */ /* 0x000fe400078ec0ff */
[----:B------:R-:W-:Y:S01]  /*74d0*/  LOP3.LUT R8, R210, 0x8, RZ, 0xc0, !PT ;  /* 0x00000008d2087812 */ /* 0x000fe200078ec0ff */
[----:B------:R-:W-:Y:S01]  /*74e0*/  BAR.SYNC.DEFER_BLOCKING 0x0 ;  /* 0x0000000000007b1d */ /* 0x000fe20000010000 */
[----:B--2---:R-:W-:Y:S01]  /*74f0*/  ISETP.GE.AND P1, PT, R24, UR7, PT ;  /* 0x0000000718007c0c */ /* 0x004fe2000bf26270 */
[----:B------:R-:W-:Y:S02]  /*7500*/  UIMAD UR7, UR4, UR9, UR13 ;  /* 0x00000009040772a4 */ /* 0x000fe4000f8e020d */
[----:B------:R-:W-:Y:S02]  /*7510*/  USHF.L.U32 UR4, UR12, 0x5, URZ ;  /* 0x000000050c047899 */ /* 0x000fe400080006ff */
[----:B------:R-:W-:Y:S01]  /*7520*/  USHF.L.U64.HI UR7, UR12, 0x5, UR7 ;  /* 0x000000050c077899 */ /* 0x000fe20008010207 */
[----:B------:R-:W-:Y:S01]  /*7530*/  IMAD.SHL.U32 R24, R214, 0x40, RZ ;  /* 0x00000040d6187824 */ /* 0x000fe200078e00ff */
[----:B------:R-:W-:-:S02]  /*7540*/  ULEA UR12, UP0, UR8, UR4, 0x4 ;  /* 0x00000004080c7291 */ /* 0x000fc4000f8020ff */
[----:B------:R-:W-:Y:S02]  /*7550*/  IMAD.U32 R4, RZ, RZ, UR4 ;  /* 0x00000004ff047e24 */ /* 0x000fe4000f8e00ff */
[----:B------:R-:W-:Y:S02]  /*7560*/  IMAD.U32 R6, RZ, RZ, UR4 ;  /* 0x00000004ff067e24 */ /* 0x000fe4000f8e00ff */
[----:B------:R-:W-:Y:S02]  /*7570*/  IMAD.U32 R9, RZ, RZ, UR4 ;  /* 0x00000004ff097e24 */ /* 0x000fe4000f8e00ff */
[----:B------:R-:W-:Y:S01]  /*7580*/  IMAD.U32 R7, RZ, RZ, UR4 ;  /* 0x00000004ff077e24 */ /* 0x000fe2000f8e00ff */
[----:B------:R-:W-:Y:S01]  /*7590*/  ULEA.HI.X UR4, UR8, UR7, UR9, 0x4, UP0 ;  /* 0x0000000708047291 */ /* 0x000fe200080f2409 */
[----:B------:R-:W-:Y:S01]  /*75a0*/  LOP3.LUT R5, R211, 0x200, R24, 0xf8, !PT ;  /* 0x00000200d3057812 */ /* 0x000fe200078ef818 */
[----:B------:R-:W-:Y:S01]  /*75b0*/  IMAD.U32 R2, RZ, RZ, UR12 ;  /* 0x0000000cff027e24 */ /* 0x000fe2000f8e00ff */
[-C--:B---3--:R-:W-:Y:S01]  /*75c0*/  @!P3 LEA R4, P6, R4, R19.reuse, 0x1 ;  /* 0x000000130404b211 */ /* 0x088fe200078c08ff */
[----:B------:R-:W-:Y:S01]  /*75d0*/  IMAD.U32 R3, RZ, RZ, UR7 ;  /* 0x00000007ff037e24 */ /* 0x000fe2000f8e00ff */
[-C--:B------:R-:W-:Y:S01]  /*75e0*/  @!P1 LEA R6, P0, R6, R19.reuse, 0x1 ;  /* 0x0000001306069211 */ /* 0x080fe200078008ff */
[----:B------:R-:W-:Y:S01]  /*75f0*/  IMAD.U32 R0, RZ, RZ, UR7 ;  /* 0x00000007ff007e24 */ /* 0x000fe2000f8e00ff */
[----:B------:R-:W-:Y:S01]  /*7600*/  LOP3.LUT R8, R5, R250, R8, 0xf6, !PT ;  /* 0x000000fa05087212 */ /* 0x000fe200078ef608 */
[----:B------:R-:W-:Y:S01]  /*7610*/  IMAD.U32 R11, RZ, RZ, UR12 ;  /* 0x0000000cff0b7e24 */ /* 0x000fe2000f8e00ff */
[----:B------:R-:W-:Y:S01]  /*7620*/  LEA R2, P5, R2, R19, 0x1 ;  /* 0x0000001302027211 */ /* 0x000fe200078a08ff */
[----:B------:R-:W-:Y:S01]  /*7630*/  IMAD.U32 R10, RZ, RZ, UR4 ;  /* 0x00000004ff0a7e24 */ /* 0x000fe2000f8e00ff */
[----:B----4-:R-:W-:-:S02]  /*7640*/  @!P3 LEA.HI.X R5, R9, R23, R3, 0x1, P6 ;  /* 0x000000170905b211 */ /* 0x010fc400030f0c03 */
[-C--:B------:R-:W-:Y:S02]  /*7650*/  @!P1 LEA.HI.X R7, R7, R23.reuse, R0, 0x1, P0 ;  /* 0x0000001707079211 */ /* 0x080fe400000f0c00 */
[----:B------:R-:W-:Y:S01]  /*7660*/  LEA.HI.X R3, R11, R23, R10, 0x1, P5 ;  /* 0x000000170b037211 */ /* 0x000fe200028f0c0a */
[----:B------:R-:W-:Y:S01]  /*7670*/  @!PT LDS RZ, [RZ] ;  /* 0x00000000fffff984 */ /* 0x000fe20000000800 */
[----:B------:R-:W-:Y:S01]  /*7680*/  @!PT LDS RZ, [RZ] ;  /* 0x00000000fffff984 */ /* 0x000fe20000000800 */
[----:B------:R-:W-:Y:S01]  /*7690*/  @!PT LDS RZ, [RZ] ;  /* 0x00000000fffff984 */ /* 0x000fe20000000800 */
[----:B------:R-:W-:Y:S01]  /*76a0*/  @!P3 LDGSTS.E.BYPASS.LTC128B.128 [R218+0xa000], desc[UR28][R4.64] ;  /* 0x0a00000004dabfae */ /* 0x000fe2000b981a1c */
[----:B------:R-:W-:-:S03]  /*76b0*/  LEA R0, R8, UR5, 0x1 ;  /* 0x0000000508007c11 */ /* 0x000fc6000f8e08ff */
[----:B------:R-:W-:Y:S04]  /*76c0*/  @P3 STS.128 [R218+0xa000], RZ ;  /* 0x00a000ffda003388 */ /* 0x000fe80000000c00 */
[----:B------:R-:W-:Y:S01]  /*76d0*/  @!PT LDS RZ, [RZ] ;  /* 0x00000000fffff984 */ /* 0x000fe20000000800 */
[----:B------:R-:W-:Y:S01]  /*76e0*/  @!PT LDS RZ, [RZ] ;  /* 0x00000000fffff984 */ /* 0x000fe20000000800 */
[----:B------:R-:W-:Y:S01]  /*76f0*/  @!PT LDS RZ, [RZ] ;  /* 0x00000000fffff984 */ /* 0x000fe20000000800 */
[----:B------:R1:W-:Y:S04]  /*7700*/  @!P1 LDGSTS.E.BYPASS.LTC128B.128 [R218+0xb000], desc[UR28][R6.64+0x80] ;  /* 0x0b00008006da9fae */ /* 0x0003e8000b981a1c */
[----:B------:R-:W-:Y:S01]  /*7710*/  @P1 STS.128 [R218+0xb000], RZ ;  /* 0x00b000ffda001388 */ /* 0x000fe20000000c00 */
[----:B-----5:R-:W-:-:S03]  /*7720*/  IMAD.MOV.U32 R233, RZ, RZ, R30 ;  /* 0x000000ffffe97224 */ /* 0x020fc600078e001e */
        /* <DEDUP_REMOVED lines=12> */
[----:B------:R-:W3:Y:S01]  /*77f0*/  LDSM.16.M88.4 R24, [R138+0x8800] ;  /* 0x008800008a18783b */ /* 0x000ee20000000200 */
[----:B------:R-:W-:Y:S01]  /*7800*/  SEL R19, R212, 0xffffffe0, !P4 ;  /* 0xffffffe0d4137807 */ /* 0x000fe20006000000 */
[----:B------:R-:W-:-:S02]  /*7810*/  IMAD.MOV.U32 R234, RZ, RZ, R34 ;  /* 0x000000ffffea7224 */ /* 0x000fc400078e0022 */
[----:B------:R-:W-:Y:S01]  /*7820*/  IMAD.MOV.U32 R235, RZ, RZ, R35 ;  /* 0x000000ffffeb7224 */ /* 0x000fe200078e0023 */
[----:B------:R-:W-:Y:S01]  /*7830*/  LDSM.16.M88.4 R12, [R0] ;  /* 0x00000000000c783b */ /* 0x000fe20000000200 */
[----:B------:R-:W-:Y:S02]  /*7840*/  IMAD.IADD R132, R138, 0x1, R19 ;  /* 0x000000018a847824 */ /* 0x000fe400078e0213 */
[----:B------:R-:W-:Y:S02]  /*7850*/  IMAD.IADD R17, R19, 0x1, R0 ;  /* 0x0000000113117824 */ /* 0x000fe400078e0200 */
[----:B------:R-:W-:Y:S01]  /*7860*/  IMAD.MOV.U32 R192, RZ, RZ, R184 ;  /* 0x000000ffffc07224 */ /* 0x000fe200078e00b8 */
[----:B------:R-:W-:Y:S04]  /*7870*/  LDSM.16.M88.4 R20, [R132+0x8000] ;  /* 0x008000008414783b */ /* 0x000fe80000000200 */
[----:B------:R-:W4:Y:S04]  /*7880*/  LDSM.16.M88.4 R8, [R17+0x2000] ;  /* 0x002000001108783b */ /* 0x000f280000000200 */
[----:B------:R-:W5:Y:S01]  /*7890*/  LDSM.16.M88.4 R32, [R132+0x8800] ;  /* 0x008800008420783b */ /* 0x000f620000000200 */
[----:B------:R-:W-:-:S02]  /*78a0*/  IMAD.MOV.U32 R193, RZ, RZ, R185 ;  /* 0x000000ffffc17224 */ /* 0x000fc400078e00b9 */
[----:B------:R-:W-:Y:S02]  /*78b0*/  IMAD.MOV.U32 R196, RZ, RZ, R180 ;  /* 0x000000ffffc47224 */ /* 0x000fe400078e00b4 */
[----:B------:R-:W-:Y:S02]  /*78c0*/  IMAD.MOV.U32 R197, RZ, RZ, R181 ;  /* 0x000000ffffc57224 */ /* 0x000fe400078e00b5 */
[----:B------:R-:W-:Y:S02]  /*78d0*/  IMAD.MOV.U32 R200, RZ, RZ, R176 ;  /* 0x000000ffffc87224 */ /* 0x000fe400078e00b0 */
[----:B------:R-:W-:Y:S01]  /*78e0*/  IMAD.MOV.U32 R201, RZ, RZ, R177 ;  /* 0x000000ffffc97224 */ /* 0x000fe200078e00b1 */
[----:B------:R-:W-:Y:S01]  /*78f0*/  UIADD3 UR4, UPT, UPT, UR22, -0x2, URZ ;  /* 0xfffffffe16047890 */ /* 0x000fe2000fffe0ff */
[----:B--2---:R-:W-:Y:S01]  /*7900*/  IMAD.MOV.U32 R2, RZ, RZ, 0x40 ;  /* 0x00000040ff027424 */ /* 0x004fe200078e00ff */
[----:B------:R-:W0:Y:S01]  /*7910*/  LDGDEPBAR ;  /* 0x00000000000079af */ /* 0x000e220000000000 */
[C---:B-1----:R-:W-:Y:S08]  /*7920*/  HMMA.16816.F32 R184, R4.reuse, R28, RZ ;  /* 0x0000001c04b8723c */ /* 0x042ff000000018ff */
[C---:B---3--:R-:W-:Y:S08]  /*7930*/  HMMA.16816.F32 R140, R4.reuse, R26, RZ ;  /* 0x0000001a048c723c */ /* 0x048ff000000018ff */
[C---:B------:R-:W-:Y:S08]  /*7940*/  HMMA.16816.F32 R176, R4.reuse, R24, RZ ;  /* 0x0000001804b0723c */ /* 0x040ff000000018ff */
[----:B------:R-:W-:Y:S01]  /*7950*/  HMMA.16816.F32 R180, R4, R30, RZ ;  /* 0x0000001e04b4723c */ /* 0x000fe200000018ff */
[----:B------:R-:W1:Y:S07]  /*7960*/  LDSM.16.M88.4 R4, [R17] ;  /* 0x000000001104783b */ /* 0x000e6e0000000200 */
[C---:B----4-:R-:W-:Y:S08]  /*7970*/  HMMA.16816.F32 R188, R8.reuse, R20, R184 ;  /* 0x0000001408bc723c */ /* 0x050ff000000018b8 */
[C---:B-----5:R-:W-:Y:S08]  /*7980*/  HMMA.16816.F32 R184, R8.reuse, R34, R140 ;  /* 0x0000002208b8723c */ /* 0x060ff0000000188c */
[C---:B------:R-:W-:Y:S08]  /*7990*/  HMMA.16816.F32 R176, R8.reuse, R32, R176 ;  /* 0x0000002008b0723c */ /* 0x040ff000000018b0 */
[----:B------:R-:W-:Y:S08]  /*79a0*/  HMMA.16816.F32 R180, R8, R22, R180 ;  /* 0x0000001608b4723c */ /* 0x000ff000000018b4 */
[C---:B------:R-:W-:Y:S08]  /*79b0*/  HMMA.16816.F32 R140, R12.reuse, R28, RZ ;  /* 0x0000001c0c8c723c */ /* 0x040ff000000018ff */
[C---:B------:R-:W-:Y:S08]  /*79c0*/  HMMA.16816.F32 R8, R12.reuse, R24, RZ ;  /* 0x000000180c08723c */ /* 0x040ff000000018ff */
[C---:B------:R-:W-:Y:S08]  /*79d0*/  HMMA.16816.F32 R28, R12.reuse, R30, RZ ;  /* 0x0000001e0c1c723c */ /* 0x040ff000000018ff */
[----:B------:R-:W-:Y:S01]  /*79e0*/  HMMA.16816.F32 R12, R12, R26, RZ ;  /* 0x0000001a0c0c723c */ /* 0x000fe200000018ff */
[----:B------:R-:W-:-:S05]  /*79f0*/  SEL R133, R2, 0xffffffc0, !P2 ;  /* 0xffffffc002857807 */ /* 0x000fca0005000000 */
[----:B------:R2:W-:Y:S01]  /*7a00*/  STL [R1+0x10], R133 ;  /* 0x0000108501007387 */ /* 0x0005e20000100800 */
[----:B------:R-:W-:Y:S01]  /*7a10*/  IMAD.IADD R2, R133, 0x1, R0 ;  /* 0x0000000185027824 */ /* 0x000fe200078e0200 */
[C---:B-1----:R-:W-:Y:S04]  /*7a20*/  HMMA.16816.F32 R24, R4.reuse, R32, R8 ;  /* 0x000000200418723c */ /* 0x042fe80000001808 */
[----:B------:R-:W-:Y:S04]  /*7a30*/  LDSM.16.M88.4 R8, [R2] ;  /* 0x000000000208783b */ /* 0x000fe80000000200 */
[C---:B------:R-:W-:Y:S08]  /*7a40*/  HMMA.16816.F32 R140, R4.reuse, R20, R140 ;  /* 0x00000014048c723c */ /* 0x040ff0000000188c */
[----:B------:R-:W-:Y:S01]  /*7a50*/  HMMA.16816.F32 R28, R4, R22, R28 ;  /* 0x00000016041c723c */ /* 0x000fe2000000181c */
[----:B--2---:R-:W-:-:S07]  /*7a60*/  IMAD.IADD R133, R138, 0x1, R133 ;  /* 0x000000018a857824 */ /* 0x004fce00078e0285 */
[----:B------:R-:W-:Y:S01]  /*7a70*/  HMMA.16816.F32 R32, R4, R34, R12 ;  /* 0x000000220420723c */ /* 0x000fe2000000180c */
[----:B------:R-:W-:Y:S04]  /*7a80*/  LDSM.16.M88.4 R4, [R2+0x2000] ;  /* 0x002000000204783b */ /* 0x000fe80000000200 */
[----:B------:R-:W1:Y:S04]  /*7a90*/  LDSM.16.M88.4 R20, [R133+0x8000] ;  /* 0x008000008514783b */ /* 0x000e680000000200 */
[----:B------:R-:W2:Y:S01]  /*7aa0*/  LDSM.16.M88.4 R12, [R133+0x8800] ;  /* 0x00880000850c783b */ /* 0x000ea20000000200 */
[----:B------:R-:W-:-:S02]  /*7ab0*/  IMAD.IADD R3, R19, 0x1, R2 ;  /* 0x0000000113037824 */ /* 0x000fc400078e0202 */
[----:B------:R-:W-:Y:S02]  /*7ac0*/  IMAD.IADD R19, R19, 0x1, R133 ;  /* 0x0000000113137824 */ /* 0x000fe400078e0285 */
[----:B------:R-:W-:Y:S02]  /*7ad0*/  IMAD.MOV.U32 R224, RZ, RZ, R234 ;  /* 0x000000ffffe07224 */ /* 0x000fe400078e00ea */
[----:B------:R-:W-:Y:S02]  /*7ae0*/  IMAD.MOV.U32 R225, RZ, RZ, R235 ;  /* 0x000000ffffe17224 */ /* 0x000fe400078e00eb */
[----:B------:R-:W-:Y:S01]  /*7af0*/  IMAD.MOV.U32 R226, RZ, RZ, R233 ;  /* 0x000000ffffe27224 */ /* 0x000fe200078e00e9 */
[C---:B-1----:R-:W-:Y:S08]  /*7b00*/  HMMA.16816.F32 R204, R4.reuse, R22, R180 ;  /* 0x0000001604cc723c */ /* 0x042ff000000018b4 */
[C---:B--2---:R-:W-:Y:S08]  /*7b10*/  HMMA.16816.F32 R232, R4.reuse, R12, R176 ;  /* 0x0000000c04e8723c */ /* 0x044ff000000018b0 */
[-C--:B------:R-:W-:Y:S08]  /*7b20*/  HMMA.16816.F32 R188, R4, R20.reuse, R188 ;  /* 0x0000001404bc723c */ /* 0x080ff000000018bc */
[C---:B------:R-:W-:Y:S08]  /*7b30*/  HMMA.16816.F32 R180, R8.reuse, R20, R140 ;  /* 0x0000001408b4723c */ /* 0x040ff0000000188c */
[----:B------:R-:W-:Y:S08]  /*7b40*/  HMMA.16816.F32 R176, R8, R22, R28 ;  /* 0x0000001608b0723c */ /* 0x000ff0000000181c */
[----:B------:R-:W-:Y:S01]  /*7b50*/  HMMA.16816.F32 R184, R4, R14, R184 ;  /* 0x0000000e04b8723c */ /* 0x000fe200000018b8 */
[----:B------:R-:W-:Y:S07]  /*7b60*/  LDSM.16.M88.4 R4, [R3+0x2000] ;  /* 0x002000000304783b */ /* 0x000fee0000000200 */
[C---:B------:R-:W-:Y:S01]  /*7b70*/  HMMA.16816.F32 R20, R8.reuse, R12, R24 ;  /* 0x0000000c0814723c */ /* 0x040fe20000001818 */
[----:B------:R-:W1:Y:S07]  /*7b80*/  LDSM.16.M88.4 R24, [R19+0x8800] ;  /* 0x008800001318783b */ /* 0x000e6e0000000200 */
[----:B------:R-:W-:Y:S01]  /*7b90*/  HMMA.16816.F32 R140, R8, R14, R32 ;  /* 0x0000000e088c723c */ /* 0x000fe20000001820 */
[----:B------:R-:W2:Y:S04]  /*7ba0*/  LDSM.16.M88.4 R12, [R19+0x8000] ;  /* 0x00800000130c783b */ /* 0x000ea80000000200 */
[----:B------:R-:W3:Y:S01]  /*7bb0*/  LDSM.16.M88.4 R8, [R3] ;  /* 0x000000000308783b */ /* 0x000ee20000000200 */
[----:B------:R-:W-:-:S02]  /*7bc0*/  IMAD.MOV.U32 R34, RZ, RZ, R192 ;  /* 0x000000ffff227224 */ /* 0x000fc400078e00c0 */
[----:B------:R-:W-:Y:S01]  /*7bd0*/  IMAD.MOV.U32 R35, RZ, RZ, R193 ;  /* 0x000000ffff237224 */ /* 0x000fe200078e00c1 */
[C---:B-1----:R-:W-:Y:S08]  /*7be0*/  HMMA.16816.F32 R232, R4.reuse, R24, R232 ;  /* 0x0000001804e8723c */ /* 0x042ff000000018e8 */
[----:B--2---:R-:W-:Y:S01]  /*7bf0*/  HMMA.16816.F32 R28, R4, R12, R188 ;  /* 0x0000000c041c723c */ /* 0x004fe200000018bc */
[----:B------:R-:W-:-:S02]  /*7c00*/  IMAD.MOV.U32 R190, RZ, RZ, R200 ;  /* 0x000000ffffbe7224 */ /* 0x000fc400078e00c8 */
[----:B------:R-:W-:-:S05]  /*7c10*/  IMAD.MOV.U32 R191, RZ, RZ, R201 ;  /* 0x000000ffffbf7224 */ /* 0x000fca00078e00c9 */
[----:B------:R-:W-:Y:S01]  /*7c20*/  HMMA.16816.F32 R200, R4, R26, R184 ;  /* 0x0000001a04c8723c */ /* 0x000fe200000018b8 */
[----:B------:R-:W-:Y:S02]  /*7c30*/  IMAD.MOV.U32 R186, RZ, RZ, R238 ;  /* 0x000000ffffba7224 */ /* 0x000fe400078e00ee */
[----:B------:R-:W-:Y:S02]  /*7c40*/  IMAD.MOV.U32 R187, RZ, RZ, R239 ;  /* 0x000000ffffbb7224 */ /* 0x000fe400078e00ef */
[----:B------:R-:W-:-:S03]  /*7c50*/  IMAD.MOV.U32 R184, RZ, RZ, R196 ;  /* 0x000000ffffb87224 */ /* 0x000fc600078e00c4 */
[----:B---3--:R-:W-:Y:S01]  /*7c60*/  HMMA.16816.F32 R236, R8, R24, R20 ;  /* 0x0000001808ec723c */ /* 0x008fe20000001814 */
[----:B------:R-:W-:Y:S01]  /*7c70*/  IMAD.MOV.U32 R24, RZ, RZ, R34 ;  /* 0x000000ffff187224 */ /* 0x000fe200078e0022 */
[----:B------:R-:W-:Y:S01]  /*7c80*/  LDSM.16.M88.4 R20, [R0+0x4000] ;  /* 0x004000000014783b */ /* 0x000fe20000000200 */
[----:B------:R-:W-:Y:S02]  /*7c90*/  IMAD.MOV.U32 R25, RZ, RZ, R35 ;  /* 0x000000ffff197224 */ /* 0x000fe400078e0023 */
[----:B------:R-:W-:Y:S01]  /*7ca0*/  IMAD.MOV.U32 R185, RZ, RZ, R197 ;  /* 0x000000ffffb97224 */ /* 0x000fe200078e00c5 */
[----:B------:R-:W-:Y:S02]  /*7cb0*/  LDSM.16.M88.4 R32, [R138+0x9800] ;  /* 0x009800008a20783b */ /* 0x000fe40000000200 */
[----:B------:R-:W-:Y:S02]  /*7cc0*/  HMMA.16816.F32 R204, R4, R14, R204 ;  /* 0x0000000e04cc723c */ /* 0x000fe400000018cc */
[----:B------:R-:W1:Y:S06]  /*7cd0*/  LDSM.16.M88.4 R4, [R0+0x6000] ;  /* 0x006000000004783b */ /* 0x000e6c0000000200 */
[C---:B------:R-:W-:Y:S08]  /*7ce0*/  HMMA.16816.F32 R196, R8.reuse, R12, R180 ;  /* 0x0000000c08c4723c */ /* 0x040ff000000018b4 */
[----:B------:R-:W-:Y:S01]  /*7cf0*/  HMMA.16816.F32 R192, R8, R14, R176 ;  /* 0x0000000e08c0723c */ /* 0x000fe200000018b0 */
[----:B------:R2:W3:Y:S01]  /*7d00*/  LDSM.16.M88.4 R12, [R138+0x9000] ;  /* 0x009000008a0c783b */ /* 0x0004e20000000200 */
[----:B------:R-:W-:-:S02]  /*7d10*/  IMAD.MOV.U32 R139, RZ, RZ, R191 ;  /* 0x000000ffff8b7224 */ /* 0x000fc400078e00bf */
[----:B--2---:R-:W-:-:S04]  /*7d20*/  IMAD.MOV.U32 R138, RZ, RZ, R190 ;  /* 0x000000ffff8a7224 */ /* 0x004fc800078e00be */
[----:B------:R-:W-:Y:S01]  /*7d30*/  HMMA.16816.F32 R188, R8, R26, R140 ;  /* 0x0000001a08bc723c */ /* 0x000fe2000000188c */
        /* <DEDUP_REMOVED lines=8> */
[----:B------:R-:W-:Y:S01]  /*7dc0*/  IMAD.MOV.U32 R233, RZ, RZ, R141 ;  /* 0x000000ffffe97224 */ /* 0x000fe200078e008d */
[C---:B---3--:R-:W-:Y:S01]  /*7dd0*/  HMMA.16816.F32 R184, R4.reuse, R12, R28 ;  /* 0x0000000c04b8723c */ /* 0x048fe2000000181c */
[----:B------:R-:W-:Y:S07]  /*7de0*/  LDSM.16.M88.4 R28, [R132+0x9000] ;  /* 0x00900000841c783b */ /* 0x000fee0000000200 */
[C---:B------:R-:W-:Y:S08]  /*7df0*/  HMMA.16816.F32 R180, R4.reuse, R14, R204 ;  /* 0x0000000e04b4723c */ /* 0x040ff000000018cc */
[----:B------:R-:W-:Y:S01]  /*7e00*/  HMMA.16816.F32 R24, R4, R34, R200 ;  /* 0x000000220418723c */ /* 0x000fe200000018c8 */
[----:B------:R-:W1:Y:S07]  /*7e10*/  LDSM.16.M88.4 R4, [R17+0x6000] ;  /* 0x006000001104783b */ /* 0x000e6e0000000200 */
[----:B------:R-:W-:Y:S01]  /*7e20*/  HMMA.16816.F32 R8, R20, R12, R196 ;  /* 0x0000000c1408723c */ /* 0x000fe200000018c4 */
[----:B------:R-:W-:-:S02]  /*7e30*/  IMAD.MOV.U32 R198, RZ, RZ, R142 ;  /* 0x000000ffffc67224 */ /* 0x000fc400078e008e */
[----:B------:R-:W-:Y:S02]  /*7e40*/  IMAD.MOV.U32 R199, RZ, RZ, R143 ;  /* 0x000000ffffc77224 */ /* 0x000fe400078e008f */
[----:B------:R-:W2:Y:S03]  /*7e50*/  LDSM.16.M88.4 R140, [R132+0x9800] ;  /* 0x00980000848c783b */ /* 0x000ea60000000200 */
[C---:B------:R-:W-:Y:S01]  /*7e60*/  HMMA.16816.F32 R204, R20.reuse, R14, R192 ;  /* 0x0000000e14cc723c */ /* 0x040fe200000018c0 */
[----:B------:R-:W3:Y:S07]  /*7e70*/  LDSM.16.M88.4 R12, [R17+0x4000] ;  /* 0x00400000110c783b */ /* 0x000eee0000000200 */
[----:B------:R-:W-:Y:S01]  /*7e80*/  HMMA.16816.F32 R200, R20, R32, R236 ;  /* 0x0000002014c8723c */ /* 0x000fe200000018ec */
[----:B------:R-:W-:-:S02]  /*7e90*/  IMAD.MOV.U32 R238, RZ, RZ, R198 ;  /* 0x000000ffffee7224 */ /* 0x000fc400078e00c6 */
[----:B------:R-:W-:-:S05]  /*7ea0*/  IMAD.MOV.U32 R239, RZ, RZ, R199 ;  /* 0x000000ffffef7224 */ /* 0x000fca00078e00c7 */
[----:B------:R-:W-:Y:S01]  /*7eb0*/  HMMA.16816.F32 R196, R20, R34, R188 ;  /* 0x0000002214c4723c */ /* 0x000fe200000018bc */
[----:B------:R-:W-:Y:S07]  /*7ec0*/  LDSM.16.M88.4 R20, [R133+0x9800] ;  /* 0x009800008514783b */ /* 0x000fee0000000200 */
[C---:B-1----:R-:W-:Y:S08]  /*7ed0*/  HMMA.16816.F32 R192, R4.reuse, R28, R184 ;  /* 0x0000001c04c0723c */ /* 0x042ff000000018b8 */
[C---:B------:R-:W-:Y:S08]  /*7ee0*/  HMMA.16816.F32 R188, R4.reuse, R30, R180 ;  /* 0x0000001e04bc723c */ /* 0x040ff000000018b4 */
[C---:B--2---:R-:W-:Y:S08]  /*7ef0*/  HMMA.16816.F32 R184, R4.reuse, R140, R176 ;  /* 0x0000008c04b8723c */ /* 0x044ff000000018b0 */
[----:B------:R-:W-:Y:S01]  /*7f00*/  HMMA.16816.F32 R180, R4, R142, R24 ;  /* 0x0000008e04b4723c */ /* 0x000fe20000001818 */
[----:B------:R-:W-:Y:S04]  /*7f10*/  LDSM.16.M88.4 R24, [R133+0x9000] ;  /* 0x009000008518783b */ /* 0x000fe80000000200 */
[----:B------:R-:W1:Y:S03]  /*7f20*/  LDSM.16.M88.4 R4, [R2+0x4000] ;  /* 0x004000000204783b */ /* 0x000e660000000200 */
[C---:B---3--:R-:W-:Y:S01]  /*7f30*/  HMMA.16816.F32 R176, R12.reuse, R28, R8 ;  /* 0x0000001c0cb0723c */ /* 0x048fe20000001808 */
[----:B------:R-:W2:Y:S07]  /*7f40*/  LDSM.16.M88.4 R8, [R2+0x6000] ;  /* 0x006000000208783b */ /* 0x000eae0000000200 */
[C---:B------:R-:W-:Y:S08]  /*7f50*/  HMMA.16816.F32 R32, R12.reuse, R30, R204 ;  /* 0x0000001e0c20723c */ /* 0x040ff000000018cc */
[C---:B------:R-:W-:Y:S08]  /*7f60*/  HMMA.16816.F32 R28, R12.reuse, R140, R200 ;  /* 0x0000008c0c1c723c */ /* 0x040ff000000018c8 */
[----:B------:R-:W-:Y:S01]  /*7f70*/  HMMA.16816.F32 R12, R12, R142, R196 ;  /* 0x0000008e0c0c723c */ /* 0x000fe200000018c4 */
[----:B------:R-:W-:Y:S01]  /*7f80*/  IMAD.MOV.U32 R132, RZ, RZ, R234 ;  /* 0x000000ffff847224 */ /* 0x000fe200078e00ea */
[----:B------:R-:W3:Y:S05]  /*7f90*/  S2R R140, SR_CTAID.X ;  /* 0x00000000008c7919 */ /* 0x000eea0000002500 */
[----:B------:R-:W4:Y:S01]  /*7fa0*/  S2R R132, SR_CTAID.X ;  /* 0x0000000000847919 */ /* 0x000f220000002500 */
[-C--:B-1----:R-:W-:Y:S08]  /*7fb0*/  HMMA.16816.F32 R176, R4, R24.reuse, R176 ;  /* 0x0000001804b0723c */ /* 0x082ff000000018b0 */
[C---:B--2---:R-:W-:Y:S08]  /*7fc0*/  HMMA.16816.F32 R192, R8.reuse, R24, R192 ;  /* 0x0000001808c0723c */ /* 0x044ff000000018c0 */
[-C--:B------:R-:W-:Y:S08]  /*7fd0*/  HMMA.16816.F32 R188, R8, R26.reuse, R188 ;  /* 0x0000001a08bc723c */ /* 0x080ff000000018bc */
[----:B------:R-:W-:Y:S08]  /*7fe0*/  HMMA.16816.F32 R32, R4, R26, R32 ;  /* 0x0000001a0420723c */ /* 0x000ff00000001820 */
[C---:B------:R-:W-:Y:S08]  /*7ff0*/  HMMA.16816.F32 R184, R8.reuse, R20, R184 ;  /* 0x0000001408b8723c */ /* 0x040ff000000018b8 */
[----:B------:R-:W-:Y:S01]  /*8000*/  HMMA.16816.F32 R180, R8, R22, R180 ;  /* 0x0000001608b4723c */ /* 0x000fe200000018b4 */
[----:B------:R-:W-:Y:S07]  /*8010*/  LDSM.16.M88.4 R8, [R3+0x4000] ;  /* 0x004000000308783b */ /* 0x000fee0000000200 */
[C---:B------:R-:W-:Y:S08]  /*8020*/  HMMA.16816.F32 R28, R4.reuse, R20, R28 ;  /* 0x00000014041c723c */ /* 0x040ff0000000181c */
[----:B------:R-:W-:Y:S01]  /*8030*/  HMMA.16816.F32 R24, R4, R22, R12 ;  /* 0x000000160418723c */ /* 0x000fe2000000180c */
[----:B------:R1:W-:Y:S04]  /*8040*/  LDSM.16.M88.4 R4, [R3+0x6000] ;  /* 0x006000000304783b */ /* 0x0003e80000000200 */
[----:B------:R-:W2:Y:S04]  /*8050*/  LDSM.16.M88.4 R12, [R19+0x9000] ;  /* 0x00900000130c783b */ /* 0x000ea80000000200 */
[----:B------:R-:W5:Y:S01]  /*8060*/  LDSM.16.M88.4 R20, [R19+0x9800] ;  /* 0x009800001314783b */ /* 0x000f620000000200 */
[----:B------:R-:W-:Y:S01]  /*8070*/  IMAD.MOV.U32 R133, RZ, RZ, R235 ;  /* 0x000000ffff857224 */ /* 0x000fe200078e00eb */
[----:B------:R-:W-:-:S02]  /*8080*/  SHF.R.U32.HI R17, RZ, 0x5, R214 ;  /* 0x00000005ff117819 */ /* 0x000fc400000116d6 */
[----:B------:R-:W-:Y:S01]  /*8090*/  SHF.R.U32.HI R0, RZ, 0x5, R214 ;  /* 0x00000005ff007819 */ /* 0x000fe200000116d6 */
[----:B------:R-:W-:Y:S01]  /*80a0*/  IMAD.MOV.U32 R236, RZ, RZ, R232 ;  /* 0x000000ffffec7224 */ /* 0x000fe200078e00e8 */
[----:B------:R-:W-:Y:S01]  /*80b0*/  LOP3.LUT R2, R221, UR4, R133, 0x96, !PT ;  /* 0x00000004dd027c12 */ /* 0x000fe2000f8e9685 */
[----:B----4-:R-:W-:Y:S01]  /*80c0*/  IMAD R132, R132, 0x8, R17 ;  /* 0x0000000884847824 */ /* 0x010fe200078e0211 */
[----:B------:R-:W-:-:S04]  /*80d0*/  DEPBAR.LE SB0, 0x0 ;  /* 0x000080000000791a */ /* 0x000fc80000000000 */
[----:B---3--:R-:W-:Y:S02]  /*80e0*/  IMAD R140, R140, 0x8, R0 ;  /* 0x000000088c8c7824 */ /* 0x008fe400078e0200 */
[----:B------:R-:W-:Y:S02]  /*80f0*/  VIADD R132, R132, 0x4 ;  /* 0x0000000484847836 */ /* 0x000fe40000000000 */
[----:B------:R-:W-:-:S04]  /*8100*/  IMAD.WIDE.U32 R140, R140, -0x326172a9, RZ ;  /* 0xcd9e8d578c8c7825 */ /* 0x000fc800078e00ff */
[----:B-1----:R-:W-:-:S04]  /*8110*/  IMAD.WIDE.U32 R2, R2, -0x326172a9, RZ ;  /* 0xcd9e8d5702027825 */ /* 0x002fc800078e00ff */
[----:B------:R-:W-:Y:S01]  /*8120*/  IMAD.MOV.U32 R237, RZ, RZ, R233 ;  /* 0x000000ffffed7224 */ /* 0x000fe200078e00e9 */
[----:B------:R-:W-:Y:S01]  /*8130*/  LOP3.LUT R0, R247, R140, R3, 0x96, !PT ;  /* 0x0000008cf7007212 */ /* 0x000fe200078e9603 */
[----:B------:R-:W-:-:S04]  /*8140*/  IMAD.WIDE.U32 R132, R132, -0x326172a9, RZ ;  /* 0xcd9e8d5784847825 */ /* 0x000fc800078e00ff */
[----:B------:R-:W-:Y:S01]  /*8150*/  IMAD.MOV.U32 R230, RZ, RZ, R226 ;  /* 0x000000ffffe67224 */ /* 0x000fe200078e00e2 */
[----:B--2---:R-:W-:Y:S01]  /*8160*/  HMMA.16816.F32 R196, R4, R12, R192 ;  /* 0x0000000c04c4723c */ /* 0x004fe200000018c0 */
[----:B------:R-:W-:-:S07]  /*8170*/  VIADD R229, R221, 0x76cf5d0a ;  /* 0x76cf5d0adde57836 */ /* 0x000fce0000000000 */
[----:B------:R-:W-:Y:S01]  /*8180*/  HMMA.16816.F32 R200, R4, R14, R188 ;  /* 0x0000000e04c8723c */ /* 0x000fe200000018bc */
[----:B------:R-:W-:-:S07]  /*8190*/  VIADD R226, R221, 0x32370b8f ;  /* 0x32370b8fdde27836 */ /* 0x000fce0000000000 */
[C---:B-----5:R-:W-:Y:S08]  /*81a0*/  HMMA.16816.F32 R204, R4.reuse, R20, R184 ;  /* 0x0000001404cc723c */ /* 0x060ff000000018b8 */
[----:B------:R-:W-:Y:S01]  /*81b0*/  HMMA.16816.F32 R232, R4, R22, R180 ;  /* 0x0000001604e8723c */ /* 0x000fe200000018b4 */
[----:B------:R-:W-:Y:S02]  /*81c0*/  LOP3.LUT R4, R251, R2, R139, 0x96, !PT ;  /* 0x00000002fb047212 */ /* 0x000fe400078e968b */
[----:B------:R-:W-:-:S02]  /*81d0*/  LOP3.LUT R6, R247, R132, R3, 0x96, !PT ;  /* 0x00000084f7067212 */ /* 0x000fc400078e9603 */
[----:B------:R-:W-:Y:S01]  /*81e0*/  LOP3.LUT R5, R251, R2, R225, 0x96, !PT ;  /* 0x00000002fb057212 */ /* 0x000fe200078e96e1 */
[----:B------:R-:W-:-:S04]  /*81f0*/  IMAD.WIDE.U32 R2, R0, -0x2daee0ad, RZ ;  /* 0xd2511f5300027825 */ /* 0x000fc800078e00ff */
[----:B------:R-:W-:Y:S01]  /*8200*/  IMAD.WIDE.U32 R192, R4, -0x2daee0ad, RZ ;  /* 0xd2511f5304c07825 */ /* 0x000fe200078e00ff */
[----:B------:R-:W-:Y:S01]  /*8210*/  HMMA.16816.F32 R176, R8, R12, R176 ;  /* 0x0000000c08b0723c */ /* 0x000fe200000018b0 */
[----:B------:R-:W-:Y:S02]  /*8220*/  LOP3.LUT R4, R229, R236, R3, 0x96, !PT ;  /* 0x000000ece5047212 */ /* 0x000fe400078e9603 */
[----:B------:R-:W-:Y:S01]  /*8230*/  IMAD.U32 R0, RZ, RZ, UR22 ;  /* 0x00000016ff007e24 */ /* 0x000fe2000f8e00ff */
[----:B------:R-:W-:Y:S01]  /*8240*/  LOP3.LUT R12, R226, R2, R193, 0x96, !PT ;  /* 0x00000002e20c7212 */ /* 0x000fe200078e96c1 */
[----:B------:R-:W-:-:S04]  /*8250*/  IMAD.WIDE.U32 R2, R6, -0x2daee0ad, RZ ;  /* 0xd2511f5306027825 */ /* 0x000fc800078e00ff */
[----:B------:R-:W-:Y:S01]  /*8260*/  IMAD.WIDE.U32 R184, R5, -0x2daee0ad, RZ ;  /* 0xd2511f5305b87825 */ /* 0x000fe200078e00ff */
[----:B------:R-:W-:-:S03]  /*8270*/  LOP3.LUT R3, R229, R238, R3, 0x96, !PT ;  /* 0x000000eee5037212 */ /* 0x000fc600078e9603 */
[----:B------:R-:W-:Y:S01]  /*8280*/  IMAD R6, R0, 0x20, R230 ;  /* 0x0000002000067824 */ /* 0x000fe200078e02e6 */
[----:B------:R-:W-:Y:S01]  /*8290*/  LOP3.LUT R7, R226, R2, R185, 0x96, !PT ;  /* 0x00000002e2077212 */ /* 0x000fe200078e96b9 */
[----:B------:R-:W-:-:S04]  /*82a0*/  IMAD.WIDE.U32 R2, R3, -0x326172a9, RZ ;  /* 0xcd9e8d5703027825 */ /* 0x000fc800078e00ff */
[----:B------:R-:W-:Y:S01]  /*82b0*/  VIADD R0, R6, UR21 ;  /* 0x0000001506007c36 */ /* 0x000fe20008000000 */
[----:B------:R-:W-:Y:S01]  /*82c0*/  HMMA.16816.F32 R188, R8, R20, R28 ;  /* 0x0000001408bc723c */ /* 0x000fe2000000181c */
[----:B------:R-:W-:Y:S01]  /*82d0*/  IMAD.WIDE.U32 R4, R4, -0x326172a9, RZ ;  /* 0xcd9e8d5704047825 */ /* 0x000fe200078e00ff */
[----:B------:R-:W-:-:S03]  /*82e0*/  LOP3.LUT R195, R246, R224, R3, 0x96, !PT ;  /* 0x000000e0f6c37212 */ /* 0x000fc600078e9603 */
[----:B------:R-:W-:-:S03]  /*82f0*/  IMAD.WIDE.U32 R182, R12, -0x326172a9, RZ ;  /* 0xcd9e8d570cb67825 */ /* 0x000fc600078e00ff */
[----:B------:R-:W-:Y:S01]  /*8300*/  HMMA.16816.F32 R28, R8, R22, R24 ;  /* 0x00000016081c723c */ /* 0x000fe20000001818 */
[----:B------:R-:W-:Y:S01]  /*8310*/  VIADD R186, R0, 0xffffffd8 ;  /* 0xffffffd800ba7836 */ /* 0x000fe20000000000 */
[----:B------:R-:W-:Y:S01]  /*8320*/  LOP3.LUT R213, R245, R4, R183, 0x96, !PT ;  /* 0x00000004f5d57212 */ /* 0x000fe200078e96b7 */
[----:B------:R-:W-:-:S04]  /*8330*/  IMAD.WIDE.U32 R180, R7, -0x326172a9, RZ ;  /* 0xcd9e8d5707b47825 */ /* 0x000fc800078e00ff */
[--C-:B------:R-:W-:Y:S02]  /*8340*/  IMAD.IADD R3, R244, 0x1, -R186.reuse ;  /* 0x00000001f4037824 */ /* 0x100fe400078e0aba */
[----:B------:R-:W-:Y:S01]  /*8350*/  IMAD.IADD R4, R219, 0x1, -R186 ;  /* 0x00000001db047824 */ /* 0x000fe200078e0aba */
[----:B------:R-:W-:Y:S02]  /*8360*/  LOP3.LUT R209, R245, R2, R181, 0x96, !PT ;  /* 0x00000002f5d17212 */ /* 0x000fe400078e96b5 */
[----:B------:R-:W-:Y:S02]  /*8370*/  IABS R3, R3 ;  /* 0x0000000300037213 */ /* 0x000fe40000000000 */
[----:B------:R-:W-:-:S03]  /*8380*/  IABS R2, R4 ;  /* 0x0000000400027213 */ /* 0x000fc60000000000 */
[----:B------:R-:W-:Y:S01]  /*8390*/  IMAD.MOV.U32 R4, RZ, RZ, R3 ;  /* 0x000000ffff047224 */ /* 0x000fe200078e0003 */
[----:B------:R-:W-:Y:S01]  /*83a0*/  I2FP.F32.S32 R3, R2 ;  /* 0x0000000200037245 */ /* 0x000fe20000201400 */
[----:B------:R-:W-:Y:S01]  /*83b0*/  VIADD R2, R0, 0xffffffc0 ;  /* 0xffffffc000027836 */ /* 0x000fe20000000000 */
[----:B------:R-:W-:Y:S03]  /*83c0*/  HMMA.16816.F32 R140, R8, R14, R32 ;  /* 0x0000000e088c723c */ /* 0x000fe60000001820 */
[----:B------:R-:W-:Y:S01]  /*83d0*/  FFMA.FTZ R34, R3, -UR6, R28 ;  /* 0x8000000603227c23 */ /* 0x000fe2000801001c */
[--C-:B------:R-:W-:Y:S02]  /*83e0*/  IMAD.IADD R3, R219, 0x1, -R2.reuse ;  /* 0x00000001db037824 */ /* 0x100fe400078e0a02 */
[----:B------:R-:W-:Y:S01]  /*83f0*/  IMAD.IADD R7, R244, 0x1, -R2 ;  /* 0x00000001f4077824 */ /* 0x000fe200078e0a02 */
[----:B------:R-:W-:-:S02]  /*8400*/  I2FP.F32.S32 R4, R4 ;  /* 0x0000000400047245 */ /* 0x000fc40000201400 */
[----:B------:R-:W-:Y:S01]  /*8410*/  LOP3.LUT R194, R246, R138, R5, 0x96, !PT ;  /* 0x0000008af6c27212 */ /* 0x000fe200078e9605 */
[----:B------:R-:W-:Y:S01]  /*8420*/  IMAD.IADD R5, R18, 0x1, -R2 ;  /* 0x0000000112057824 */ /* 0x000fe200078e0a02 */
[----:B------:R-:W-:Y:S02]  /*8430*/  IABS R3, R3 ;  /* 0x0000000300037213 */ /* 0x000fe40000000000 */
[----:B------:R-:W-:Y:S01]  /*8440*/  IABS R7, R7 ;  /* 0x0000000700077213 */ /* 0x000fe20000000000 */
[----:B------:R-:W-:Y:S02]  /*8450*/  FFMA.FTZ R187, R4, -UR6, R30 ;  /* 0x8000000604bb7c23 */ /* 0x000fe4000801001e */
[----:B------:R-:W-:Y:S01]  /*8460*/  IMAD.MOV.U32 R4, RZ, RZ, R3 ;  /* 0x000000ffff047224 */ /* 0x000fe200078e0003 */
[----:B------:R-:W-:Y:S01]  /*8470*/  IABS R3, R5 ;  /* 0x0000000500037213 */ /* 0x000fe20000000000 */
[----:B------:R-:W-:-:S03]  /*8480*/  IMAD.MOV.U32 R5, RZ, RZ, R7 ;  /* 0x000000ffff057224 */ /* 0x000fc600078e0007 */
[----:B------:R-:W-:Y:S02]  /*8490*/  I2FP.F32.S32 R3, R3 ;  /* 0x0000000300037245 */ /* 0x000fe40000201400 */
[----:B------:R-:W-:Y:S01]  /*84a0*/  I2FP.F32.S32 R5, R5 ;  /* 0x0000000500057245 */ /* 0x000fe20000201400 */
[----:B------:R-:W-:Y:S01]  /*84b0*/  VIADD R9, R0, 0xffffffc1 ;  /* 0xffffffc100097836 */ /* 0x000fe20000000000 */
[----:B------:R-:W-:Y:S01]  /*84c0*/  I2FP.F32.S32 R4, R4 ;  /* 0x0000000400047245 */ /* 0x000fe20000201400 */
[----:B------:R-:W-:Y:S02]  /*84d0*/  IMAD.IADD R2, R16, 0x1, -R2 ;  /* 0x0000000110027824 */ /* 0x000fe400078e0a02 */
[----:B------:R-:W-:Y:S01]  /*84e0*/  FFMA.FTZ R33, R5, -UR6, R178 ;  /* 0x8000000605217c23 */ /* 0x000fe200080100b2 */
[----:B------:R-:W-:Y:S01]  /*84f0*/  FFMA.FTZ R178, R3, -UR6, R196 ;  /* 0x8000000603b27c23 */ /* 0x000fe200080100c4 */
[--C-:B------:R-:W-:Y:S02]  /*8500*/  IMAD.IADD R3, R219, 0x1, -R9.reuse ;  /* 0x00000001db037824 */ /* 0x100fe400078e0a09 */
[----:B------:R-:W-:Y:S01]  /*8510*/  FFMA.FTZ R32, R4, -UR6, R176 ;  /* 0x8000000604207c23 */ /* 0x000fe200080100b0 */
[----:B------:R-:W-:Y:S01]  /*8520*/  IABS R5, R2 ;  /* 0x0000000200057213 */ /* 0x000fe20000000000 */
[----:B------:R-:W-:Y:S01]  /*8530*/  IMAD.IADD R4, R244, 0x1, -R9 ;  /* 0x00000001f4047824 */ /* 0x000fe200078e0a09 */
[----:B------:R-:W-:-:S04]  /*8540*/  IABS R2, R3 ;  /* 0x0000000300027213 */ /* 0x000fc80000000000 */
[----:B------:R-:W-:Y:S02]  /*8550*/  IABS R3, R4 ;  /* 0x0000000400037213 */ /* 0x000fe40000000000 */
[----:B------:R-:W-:Y:S02]  /*8560*/  I2FP.F32.S32 R2, R2 ;  /* 0x0000000200027245 */ /* 0x000fe40000201400 */
[----:B------:R-:W-:Y:S01]  /*8570*/  I2FP.F32.S32 R3, R3 ;  /* 0x0000000300037245 */ /* 0x000fe20000201400 */
[----:B------:R-:W-:Y:S02]  /*8580*/  VIADD R17, R0, 0xffffffc8 ;  /* 0xffffffc800117836 */ /* 0x000fe40000000000 */
[----:B------:R-:W-:Y:S01]  /*8590*/  FFMA.FTZ R28, R2, -UR6, R177 ;  /* 0x80000006021c7c23 */ /* 0x000fe200080100b1 */
[----:B------:R-:W-:Y:S02]  /*85a0*/  IMAD.IADD R2, R18, 0x1, -R9 ;  /* 0x0000000112027824 */ /* 0x000fe400078e0a09 */
[----:B------:R-:W-:Y:S01]  /*85b0*/  FFMA.FTZ R30, R3, -UR6, R179 ;  /* 0x80000006031e7c23 */ /* 0x000fe200080100b3 */
[----:B------:R-:W-:-:S02]  /*85c0*/  IMAD.IADD R3, R219, 0x1, -R17 ;  /* 0x00000001db037824 */ /* 0x000fc400078e0a11 */
[----:B------:R-:W-:-:S03]  /*85d0*/  IABS R2, R2 ;  /* 0x0000000200027213 */ /* 0x000fc60000000000 */
[----:B------:R-:W-:Y:S02]  /*85e0*/  IABS R3, R3 ;  /* 0x0000000300037213 */ /* 0x000fe40000000000 */
[----:B------:R-:W-:Y:S01]  /*85f0*/  I2FP.F32.S32 R2, R2 ;  /* 0x0000000200027245 */ /* 0x000fe20000201400 */
[----:B------:R-:W-:Y:S01]  /*8600*/  VIADD R15, R0, 0xffffffc9 ;  /* 0xffffffc9000f7836 */ /* 0x000fe20000000000 */
[----:B------:R-:W-:-:S03]  /*8610*/  I2FP.F32.S32 R3, R3 ;  /* 0x0000000300037245 */ /* 0x000fc60000201400 */
[----:B------:R-:W-:Y:S01]  /*8620*/  FFMA.FTZ R176, R2, -UR6, R197 ;  /* 0x8000000602b07c23 */ /* 0x000fe200080100c5 */
[----:B------:R-:W-:Y:S02]  /*8630*/  IMAD.IADD R2, R219, 0x1, -R15 ;  /* 0x00000001db027824 */ /* 0x000fe400078e0a0f */
[----:B------:R-:W-:Y:S01]  /*8640*/  FFMA.FTZ R25, R3, -UR6, R140 ;  /* 0x8000000603197c23 */ /* 0x000fe2000801008c */
[----:B------:R-:W-:Y:S01]  /*8650*/  I2FP.F32.S32 R4, R5 ;  /* 0x0000000500047245 */ /* 0x000fe20000201400 */
[C---:B------:R-:W-:Y:S02]  /*8660*/  IMAD.IADD R3, R244.reuse, 0x1, -R17 ;  /* 0x00000001f4037824 */ /* 0x040fe400078e0a11 */
[----:B------:R-:W-:Y:S01]  /*8670*/  IMAD.IADD R5, R244, 0x1, -R15 ;  /* 0x00000001f4057824 */ /* 0x000fe200078e0a0f */
[----:B------:R-:W-:Y:S02]  /*8680*/  IABS R2, R2 ;  /* 0x0000000200027213 */ /* 0x000fe40000000000 */
[----:B------:R-:W-:-:S02]  /*8690*/  IABS R3, R3 ;  /* 0x0000000300037213 */ /* 0x000fc40000000000 */
[----:B------:R-:W-:Y:S01]  /*86a0*/  I2FP.F32.S32 R2, R2 ;  /* 0x0000000200027245 */ /* 0x000fe20000201400 */
[----:B------:R-:W-:Y:S01]  /*86b0*/  VIADD R14, R0, 0xffffffd0 ;  /* 0xffffffd0000e7836 */ /* 0x000fe20000000000 */
[----:B------:R-:W-:Y:S01]  /*86c0*/  IABS R5, R5 ;  /* 0x0000000500057213 */ /* 0x000fe20000000000 */
[----:B------:R-:W-:Y:S01]  /*86d0*/  FFMA.FTZ R138, R4, -UR6, R198 ;  /* 0x80000006048a7c23 */ /* 0x000fe200080100c6 */
[----:B------:R-:W-:Y:S01]  /*86e0*/  I2FP.F32.S32 R4, R3 ;  /* 0x0000000300047245 */ /* 0x000fe20000201400 */
[----:B------:R-:W-:Y:S01]  /*86f0*/  FFMA.FTZ R12, R2, -UR6, R141 ;  /* 0x80000006020c7c23 */ /* 0x000fe2000801008d */
[----:B------:R-:W-:Y:S01]  /*8700*/  I2FP.F32.S32 R3, R5 ;  /* 0x0000000500037245 */ /* 0x000fe20000201400 */
[----:B------:R-:W-:Y:S02]  /*8710*/  IMAD.IADD R2, R219, 0x1, -R14 ;  /* 0x00000001db027824 */ /* 0x000fe400078e0a0e */
[C---:B------:R-:W-:Y:S02]  /*8720*/  VIADD R22, R0.reuse, 0xffffffd9 ;  /* 0xffffffd900167836 */ /* 0x040fe40000000000 */
[----:B------:R-:W-:-:S02]  /*8730*/  VIADD R21, R0, 0xffffffd1 ;  /* 0xffffffd100157836 */ /* 0x000fc40000000000 */
[----:B------:R-:W-:Y:S01]  /*8740*/  FFMA.FTZ R27, R4, -UR6, R142 ;  /* 0x80000006041b7c23 */ /* 0x000fe2000801008e */
[----:B------:R-:W-:Y:S01]  /*8750*/  FFMA.FTZ R26, R3, -UR6, R143 ;  /* 0x80000006031a7c23 */ /* 0x000fe2000801008f */
[----:B------:R-:W-:Y:S01]  /*8760*/  IMAD.IADD R5, R244, 0x1, -R14 ;  /* 0x00000001f4057824 */ /* 0x000fe200078e0a0e */
[----:B------:R-:W-:Y:S01]  /*8770*/  IABS R3, R2 ;  /* 0x0000000200037213 */ /* 0x000fe20000000000 */
[C---:B------:R-:W-:Y:S02]  /*8780*/  IMAD.IADD R0, R219.reuse, 0x1, -R22 ;  /* 0x00000001db007824 */ /* 0x040fe400078e0a16 */
[C---:B------:R-:W-:Y:S01]  /*8790*/  IMAD.IADD R4, R219.reuse, 0x1, -R21 ;  /* 0x00000001db047824 */ /* 0x040fe200078e0a15 */
[----:B------:R-:W-:Y:S01]  /*87a0*/  IABS R5, R5 ;  /* 0x0000000500057213 */ /* 0x000fe20000000000 */
[----:B------:R-:W-:Y:S01]  /*87b0*/  VIADD R8, R219, -UR23 ;  /* 0x80000017db087c36 */ /* 0x000fe20008000000 */
[----:B------:R-:W-:Y:S01]  /*87c0*/  I2FP.F32.S32 R3, R3 ;  /* 0x0000000300037245 */ /* 0x000fe20000201400 */
[----:B------:R-:W-:Y:S01]  /*87d0*/  VIADD R13, R6, 0xffffffc0 ;  /* 0xffffffc0060d7836 */ /* 0x000fe20000000000 */
[----:B------:R-:W-:-:S02]  /*87e0*/  IABS R0, R0 ;  /* 0x0000000000007213 */ /* 0x000fc40000000000 */
[----:B------:R-:W-:Y:S01]  /*87f0*/  IABS R2, R4 ;  /* 0x0000000400027213 */ /* 0x000fe20000000000 */
[----:B------:R-:W-:Y:S01]  /*8800*/  IMAD.MOV.U32 R4, RZ, RZ, R5 ;  /* 0x000000ffff047224 */ /* 0x000fe200078e0005 */
[----:B------:R-:W-:Y:S01]  /*8810*/  I2FP.F32.S32 R0, R0 ;  /* 0x0000000000007245 */ /* 0x000fe20000201400 */
[----:B------:R-:W-:Y:S01]  /*8820*/  FFMA.FTZ R7, R3, -UR6, R188 ;  /* 0x8000000603077c23 */ /* 0x000fe200080100bc */
[----:B------:R-:W-:Y:S01]  /*8830*/  I2FP.F32.S32 R2, R2 ;  /* 0x0000000200027245 */ /* 0x000fe20000201400 */
[----:B------:R-:W-:Y:S01]  /*8840*/  IMAD.IADD R3, R244, 0x1, -R21 ;  /* 0x00000001f4037824 */ /* 0x000fe200078e0a15 */
[----:B------:R-:W-:Y:S01]  /*8850*/  ISETP.GT.AND P5, PT, R8, R13, PT ;  /* 0x0000000d0800720c */ /* 0x000fe20003fa4270 */
[----:B------:R-:W-:Y:S02]  /*8860*/  VIADD R11, R6, 0xffffffc1 ;  /* 0xffffffc1060b7836 */ /* 0x000fe40000000000 */
[----:B------:R-:W-:Y:S01]  /*8870*/  FFMA.FTZ R10, R0, -UR6, R29 ;  /* 0x80000006000a7c23 */ /* 0x000fe2000801001d */
[----:B------:R-:W-:Y:S01]  /*8880*/  I2FP.F32.S32 R4, R4 ;  /* 0x0000000400047245 */ /* 0x000fe20000201400 */
[----:B------:R-:W-:Y:S01]  /*8890*/  FFMA.FTZ R19, R2, -UR6, R189 ;  /* 0x8000000602137c23 */ /* 0x000fe200080100bd */
[----:B------:R-:W-:Y:S01]  /*88a0*/  ISETP.GE.AND P6, PT, R13, R222, PT ;  /* 0x000000de0d00720c */ /* 0x000fe20003fc6270 */
[----:B------:R-:W-:Y:S01]  /*88b0*/  IMAD.IADD R2, R244, 0x1, -R22 ;  /* 0x00000001f4027824 */ /* 0x000fe200078e0a16 */
[----:B------:R-:W-:Y:S01]  /*88c0*/  FSEL R0, R32, -INF , !P5 ;  /* 0xff80000020007808 */ /* 0x000fe20006800000 */
[----:B------:R-:W-:Y:S01]  /*88d0*/  VIADD R5, R6, 0xffffffc8 ;  /* 0xffffffc806057836 */ /* 0x000fe20000000000 */
[----:B------:R-:W-:Y:S01]  /*88e0*/  IABS R3, R3 ;  /* 0x0000000300037213 */ /* 0x000fe20000000000 */
[----:B------:R-:W-:Y:S01]  /*88f0*/  BAR.SYNC.DEFER_BLOCKING 0x0 ;  /* 0x0000000000007b1d */ /* 0x000fe20000010000 */
[----:B------:R-:W-:Y:S01]  /*8900*/  ISETP.GT.AND P0, PT, R8, R11, PT ;  /* 0x0000000b0800720c */ /* 0x000fe20003f04270 */
[----:B------:R-:W-:Y:S01]  /*8910*/  FFMA.FTZ R24, R4, -UR6, R190 ;  /* 0x8000000604187c23 */ /* 0x000fe200080100be */
[----:B------:R-:W-:Y:S01]  /*8920*/  FSEL R140, R0, -INF , !P6 ;  /* 0xff800000008c7808 */ /* 0x000fe20007000000 */
[----:B------:R-:W-:Y:S01]  /*8930*/  VIADD R4, R6, 0xffffffc9 ;  /* 0xffffffc906047836 */ /* 0x000fe20000000000 */
[----:B------:R-:W-:-:S02]  /*8940*/  I2FP.F32.S32 R3, R3 ;  /* 0x0000000300037245 */ /* 0x000fc40000201400 */
[----:B------:R-:W-:Y:S02]  /*8950*/  ISETP.GE.AND P5, PT, R11, R222, PT ;  /* 0x000000de0b00720c */ /* 0x000fe40003fa6270 */
[----:B------:R-:W-:Y:S02]  /*8960*/  FSEL R0, R28, -INF , !P0 ;  /* 0xff8000001c007808 */ /* 0x000fe40004000000 */
[----:B------:R-:W-:Y:S02]  /*8970*/  IABS R2, R2 ;  /* 0x0000000200027213 */ /* 0x000fe40000000000 */
[----:B------:R-:W-:Y:S01]  /*8980*/  ISETP.GT.AND P6, PT, R8, R5, PT ;  /* 0x000000050800720c */ /* 0x000fe20003fc4270 */
[----:B------:R-:W-:Y:S01]  /*8990*/  FFMA.FTZ R20, R3, -UR6, R191 ;  /* 0x8000000603147c23 */ /* 0x000fe200080100bf */
[----:B------:R-:W-:Y:S01]  /*89a0*/  FSEL R139, R0, -INF , !P5 ;  /* 0xff800000008b7808 */ /* 0x000fe20006800000 */
[----:B------:R-:W-:Y:S01]  /*89b0*/  VIADD R3, R6, 0xffffffd0 ;  /* 0xffffffd006037836 */ /* 0x000fe20000000000 */
[----:B------:R-:W-:-:S02]  /*89c0*/  I2FP.F32.S32 R2, R2 ;  /* 0x0000000200027245 */ /* 0x000fc40000201400 */
[----:B------:R-:W-:Y:S02]  /*89d0*/  ISETP.GE.AND P0, PT, R5, R222, PT ;  /* 0x000000de0500720c */ /* 0x000fe40003f06270 */
[----:B------:R-:W-:Y:S02]  /*89e0*/  FSEL R0, R25, -INF , !P6 ;  /* 0xff80000019007808 */ /* 0x000fe40007000000 */
[----:B------:R-:W-:Y:S01]  /*89f0*/  ISETP.GT.AND P5, PT, R8, R4, PT ;  /* 0x000000040800720c */ /* 0x000fe20003fa4270 */
[----:B------:R-:W-:Y:S01]  /*8a00*/  FFMA.FTZ R23, R2, -UR6, R31 ;  /* 0x8000000602177c23 */ /* 0x000fe2000801001f */
[----:B------:R-:W-:Y:S01]  /*8a10*/  FSEL R133, R0, -INF , !P0 ;  /* 0xff80000000857808 */ /* 0x000fe20004000000 */
[----:B------:R-:W-:Y:S01]  /*8a20*/  VIADD R2, R6, 0xffffffd1 ;  /* 0xffffffd106027836 */ /* 0x000fe20000000000 */
[----:B------:R-:W-:Y:S02]  /*8a30*/  ISETP.GE.AND P6, PT, R4, R222, PT ;  /* 0x000000de0400720c */ /* 0x000fe40003fc6270 */
[----:B------:R-:W-:-:S02]  /*8a40*/  FSEL R0, R12, -INF , !P5 ;  /* 0xff8000000c007808 */ /* 0x000fc40006800000 */
[----:B------:R-:W-:Y:S02]  /*8a50*/  ISETP.GT.AND P0, PT, R8, R3, PT ;  /* 0x000000030800720c */ /* 0x000fe40003f04270 */
[----:B------:R-:W-:Y:S02]  /*8a60*/  FSEL R132, R0, -INF , !P6 ;  /* 0xff80000000847808 */ /* 0x000fe40007000000 */
[----:B------:R-:W-:Y:S02]  /*8a70*/  ISETP.GE.AND P5, PT, R3, R222, PT ;  /* 0x000000de0300720c */ /* 0x000fe40003fa6270 */
[----:B------:R-:W-:Y:S02]  /*8a80*/  FSEL R0, R7, -INF , !P0 ;  /* 0xff80000007007808 */ /* 0x000fe40004000000 */
[----:B------:R-:W-:Y:S01]  /*8a90*/  ISETP.GT.AND P6, PT, R8, R2, PT ;  /* 0x000000020800720c */ /* 0x000fe20003fc4270 */
[----:B------:R-:W-:Y:S01]  /*8aa0*/  VIADD R12, R6, 0xffffffd8 ;  /* 0xffffffd8060c7836 */ /* 0x000fe20000000000 */
[----:B------:R-:W-:Y:S01]  /*8ab0*/  FSEL R230, R0, -INF , !P5 ;  /* 0xff80000000e67808 */ /* 0x000fe20006800000 */
[----:B------:R-:W-:Y:S01]  /*8ac0*/  VIADD R0, R6, 0xffffffd9 ;  /* 0xffffffd906007836 */ /* 0x000fe20000000000 */
[----:B------:R-:W-:-:S02]  /*8ad0*/  ISETP.GE.AND P0, PT, R2, R222, PT ;  /* 0x000000de0200720c */ /* 0x000fc40003f06270 */
[----:B------:R-:W-:Y:S02]  /*8ae0*/  FSEL R7, R19, -INF , !P6 ;  /* 0xff80000013077808 */ /* 0x000fe40007000000 */
[C---:B------:R-:W-:Y:S02]  /*8af0*/  ISETP.GT.AND P5, PT, R8.reuse, R12, PT ;  /* 0x0000000c0800720c */ /* 0x040fe40003fa4270 */
[----:B------:R-:W-:Y:S02]  /*8b00*/  FSEL R229, R7, -INF , !P0 ;  /* 0xff80000007e57808 */ /* 0x000fe40004000000 */
[----:B------:R-:W-:Y:S01]  /*8b10*/  ISETP.GT.AND P0, PT, R8, R0, PT ;  /* 0x000000000800720c */ /* 0x000fe20003f04270 */
[----:B------:R-:W-:Y:S01]  /*8b20*/  VIADD R7, R244, -UR23 ;  /* 0x80000017f4077c36 */ /* 0x000fe20008000000 */
[----:B------:R-:W-:Y:S02]  /*8b30*/  FSEL R19, R34, -INF , !P5 ;  /* 0xff80000022137808 */ /* 0x000fe40006800000 */
[----:B------:R-:W-:-:S02]  /*8b40*/  ISETP.GE.AND P5, PT, R0, R222, PT ;  /* 0x000000de0000720c */ /* 0x000fc40003fa6270 */
[----:B------:R-:W-:Y:S02]  /*8b50*/  FSEL R10, R10, -INF , !P0 ;  /* 0xff8000000a0a7808 */ /* 0x000fe40004000000 */
[----:B------:R-:W-:Y:S02]  /*8b60*/  ISETP.GE.AND P6, PT, R12, R222, PT ;  /* 0x000000de0c00720c */ /* 0x000fe40003fc6270 */
[C---:B------:R-:W-:Y:S02]  /*8b70*/  ISETP.GT.AND P0, PT, R7.reuse, R13, PT ;  /* 0x0000000d0700720c */ /* 0x040fe40003f04270 */
        /* <DEDUP_REMOVED lines=21> */
[-C--:B------:R-:W-:Y:S02]  /*8cd0*/  ISETP.GE.AND P0, PT, R2, R223.reuse, PT ;  /* 0x000000df0200720c */ /* 0x080fe40003f06270 */
[----:B------:R-:W-:Y:S02]  /*8ce0*/  FSEL R10, R20, -INF , !P5 ;  /* 0xff800000140a7808 */ /* 0x000fe40006800000 */
[----:B------:R-:W-:Y:S02]  /*8cf0*/  ISETP.GT.AND P5, PT, R7, R12, PT ;  /* 0x0000000c0700720c */ /* 0x000fe40003fa4270 */
[----:B------:R-:W-:Y:S02]  /*8d00*/  FSEL R224, R19, -INF , !P6 ;  /* 0xff80000013e07808 */ /* 0x000fe40007000000 */
[----:B------:R-:W-:Y:S01]  /*8d10*/  FSEL R217, R10, -INF , !P0 ;  /* 0xff8000000ad97808 */ /* 0x000fe20004000000 */
[----:B------:R-:W-:Y:S01]  /*8d20*/  IMAD.IADD R10, R16, 0x1, -R9 ;  /* 0x00000001100a7824 */ /* 0x000fe200078e0a09 */
[----:B------:R-:W-:Y:S01]  /*8d30*/  ISETP.GE.AND P6, PT, R12, R223, PT ;  /* 0x000000df0c00720c */ /* 0x000fe20003fc6270 */
[----:B------:R-:W-:Y:S01]  /*8d40*/  VIADD R9, R18, -UR23 ;  /* 0x8000001712097c36 */ /* 0x000fe20008000000 */
[----:B------:R-:W-:-:S02]  /*8d50*/  FSEL R20, R187, -INF , !P5 ;  /* 0xff800000bb147808 */ /* 0x000fc40006800000 */
[----:B------:R-:W-:Y:S02]  /*8d60*/  ISETP.GT.AND P0, PT, R7, R0, PT ;  /* 0x000000000700720c */ /* 0x000fe40003f04270 */
[----:B------:R-:W-:Y:S02]  /*8d70*/  FSEL R198, R20, -INF , !P6 ;  /* 0xff80000014c67808 */ /* 0x000fe40007000000 */
[----:B------:R-:W-:Y:S02]  /*8d80*/  ISETP.GE.AND P5, PT, R0, R223, PT ;  /* 0x000000df0000720c */ /* 0x000fe40003fa6270 */
[----:B------:R-:W-:Y:S02]  /*8d90*/  FSEL R19, R23, -INF , !P0 ;  /* 0xff80000017137808 */ /* 0x000fe40004000000 */
[----:B------:R-:W-:Y:S01]  /*8da0*/  IABS R20, R10 ;  /* 0x0000000a00147213 */ /* 0x000fe20000000000 */
[----:B------:R-:W-:Y:S01]  /*8db0*/  VIADD R10, R16, -UR23 ;  /* 0x80000017100a7c36 */ /* 0x000fe20008000000 */
[----:B------:R-:W-:-:S02]  /*8dc0*/  ISETP.GT.AND P0, PT, R9, R13, PT ;  /* 0x0000000d0900720c */ /* 0x000fc40003f04270 */
[----:B------:R-:W-:Y:S02]  /*8dd0*/  FSEL R197, R19, -INF , !P5 ;  /* 0xff80000013c57808 */ /* 0x000fe40006800000 */
[----:B------:R-:W-:Y:S02]  /*8de0*/  FSEL R19, R178, -INF , !P0 ;  /* 0xff800000b2137808 */ /* 0x000fe40004000000 */
[C---:B------:R-:W-:Y:S02]  /*8df0*/  ISETP.GE.AND P6, PT, R13.reuse, R228, PT ;  /* 0x000000e40d00720c */ /* 0x040fe40003fc6270 */
[----:B------:R-:W-:Y:S02]  /*8e00*/  ISETP.GE.AND P5, PT, R13, R227, PT ;  /* 0x000000e30d00720c */ /* 0x000fe40003fa6270 */
[----:B------:R-:W-:Y:S01]  /*8e10*/  ISETP.GT.AND P0, PT, R10, R13, PT ;  /* 0x0000000d0a00720c */ /* 0x000fe20003f04270 */
[----:B------:R-:W-:Y:S01]  /*8e20*/  IMAD.IADD R13, R18, 0x1, -R17 ;  /* 0x00000001120d7824 */ /* 0x000fe200078e0a11 */
[----:B------:R-:W-:-:S02]  /*8e30*/  I2FP.F32.S32 R20, R20 ;  /* 0x0000001400147245 */ /* 0x000fc40000201400 */
[----:B------:R-:W-:Y:S02]  /*8e40*/  FSEL R23, R138, -INF , !P0 ;  /* 0xff8000008a177808 */ /* 0x000fe40004000000 */
[----:B------:R-:W-:Y:S02]  /*8e50*/  IABS R13, R13 ;  /* 0x0000000d000d7213 */ /* 0x000fe40000000000 */
[----:B------:R-:W-:Y:S01]  /*8e60*/  ISETP.GT.AND P0, PT, R9, R11, PT ;  /* 0x0000000b0900720c */ /* 0x000fe20003f04270 */
[----:B------:R-:W-:Y:S01]  /*8e70*/  FFMA.FTZ R20, R20, -UR6, R199 ;  /* 0x8000000614147c23 */ /* 0x000fe200080100c7 */
[----:B------:R-:W-:Y:S02]  /*8e80*/  I2FP.F32.S32 R13, R13 ;  /* 0x0000000d000d7245 */ /* 0x000fe40000201400 */
[----:B------:R-:W-:Y:S02]  /*8e90*/  FSEL R138, R23, -INF , !P5 ;  /* 0xff800000178a7808 */ /* 0x000fe40006800000 */
[----:B------:R-:W-:-:S02]  /*8ea0*/  FSEL R27, R19, -INF , !P6 ;  /* 0xff800000131b7808 */ /* 0x000fc40007000000 */
[----:B------:R-:W-:Y:S02]  /*8eb0*/  ISETP.GT.AND P5, PT, R10, R11, PT ;  /* 0x0000000b0a00720c */ /* 0x000fe40003fa4270 */
[----:B------:R-:W-:Y:S02]  /*8ec0*/  FSEL R19, R176, -INF , !P0 ;  /* 0xff800000b0137808 */ /* 0x000fe40004000000 */
[C---:B------:R-:W-:Y:S02]  /*8ed0*/  ISETP.GE.AND P6, PT, R11.reuse, R228, PT ;  /* 0x000000e40b00720c */ /* 0x040fe40003fc6270 */
[----:B------:R-:W-:Y:S01]  /*8ee0*/  ISETP.GE.AND P0, PT, R11, R227, PT ;  /* 0x000000e30b00720c */ /* 0x000fe20003f06270 */
[----:B------:R-:W-:Y:S02]  /*8ef0*/  IMAD.IADD R11, R16, 0x1, -R17 ;  /* 0x00000001100b7824 */ /* 0x000fe400078e0a11 */
[----:B------:R-:W-:Y:S01]  /*8f00*/  FFMA.FTZ R13, R13, -UR6, R200 ;  /* 0x800000060d0d7c23 */ /* 0x000fe200080100c8 */
[----:B------:R-:W-:-:S02]  /*8f10*/  FSEL R17, R20, -INF , !P5 ;  /* 0xff80000014117808 */ /* 0x000fc40006800000 */
[----:B------:R-:W-:Y:S02]  /*8f20*/  ISETP.GT.AND P5, PT, R9, R5, PT ;  /* 0x000000050900720c */ /* 0x000fe40003fa4270 */
[----:B------:R-:W-:Y:S02]  /*8f30*/  FSEL R25, R19, -INF , !P6 ;  /* 0xff80000013197808 */ /* 0x000fe40007000000 */
[----:B------:R-:W-:Y:S02]  /*8f40*/  IABS R11, R11 ;  /* 0x0000000b000b7213 */ /* 0x000fe40000000000 */
[----:B------:R-:W-:Y:S02]  /*8f50*/  FSEL R33, R17, -INF , !P0 ;  /* 0xff80000011217808 */ /* 0x000fe40004000000 */
[----:B------:R-:W-:Y:S02]  /*8f60*/  FSEL R19, R13, -INF , !P5 ;  /* 0xff8000000d137808 */ /* 0x000fe40006800000 */
[----:B------:R-:W-:-:S02]  /*8f70*/  ISETP.GE.AND P6, PT, R5, R228, PT ;  /* 0x000000e40500720c */ /* 0x000fc40003fc6270 */
[----:B------:R-:W-:Y:S02]  /*8f80*/  ISETP.GT.AND P0, PT, R10, R5, PT ;  /* 0x000000050a00720c */ /* 0x000fe40003f04270 */
[----:B------:R-:W-:Y:S01]  /*8f90*/  ISETP.GE.AND P5, PT, R5, R227, PT ;  /* 0x000000e30500720c */ /* 0x000fe20003fa6270 */
[----:B------:R-:W-:Y:S01]  /*8fa0*/  IMAD.IADD R5, R18, 0x1, -R15 ;  /* 0x0000000112057824 */ /* 0x000fe200078e0a0f */
[----:B------:R-:W-:-:S04]  /*8fb0*/  I2FP.F32.S32 R11, R11 ;  /* 0x0000000b000b7245 */ /* 0x000fc80000201400 */
[----:B------:R-:W-:Y:S01]  /*8fc0*/  IABS R5, R5 ;  /* 0x0000000500057213 */ /* 0x000fe20000000000 */
[----:B------:R-:W-:Y:S01]  /*8fd0*/  FFMA.FTZ R17, R11, -UR6, R202 ;  /* 0x800000060b117c23 */ /* 0x000fe200080100ca */
[----:B------:R-:W-:Y:S02]  /*8fe0*/  IMAD.IADD R11, R16, 0x1, -R15 ;  /* 0x00000001100b7824 */ /* 0x000fe400078e0a0f */
[----:B------:R-:W-:-:S03]  /*8ff0*/  I2FP.F32.S32 R5, R5 ;  /* 0x0000000500057245 */ /* 0x000fc60000201400 */
[----:B------:R-:W-:Y:S02]  /*9000*/  IABS R13, R11 ;  /* 0x0000000b000d7213 */ /* 0x000fe40000000000 */
[----:B------:R-:W-:Y:S01]  /*9010*/  FFMA.FTZ R11, R5, -UR6, R201 ;  /* 0x80000006050b7c23 */ /* 0x000fe200080100c9 */
[----:B------:R-:W-:Y:S01]  /*9020*/  IMAD.IADD R5, R18, 0x1, -R14 ;  /* 0x0000000112057824 */ /* 0x000fe200078e0a0e */
[----:B------:R-:W-:Y:S02]  /*9030*/  I2FP.F32.S32 R13, R13 ;  /* 0x0000000d000d7245 */ /* 0x000fe40000201400 */
[----:B------:R-:W-:Y:S02]  /*9040*/  FSEL R15, R17, -INF , !P0 ;  /* 0xff800000110f7808 */ /* 0x000fe40004000000 */
[----:B------:R-:W-:Y:S01]  /*9050*/  IABS R5, R5 ;  /* 0x0000000500057213 */ /* 0x000fe20000000000 */
[----:B------:R-:W-:Y:S01]  /*9060*/  FFMA.FTZ R13, R13, -UR6, R203 ;  /* 0x800000060d0d7c23 */ /* 0x000fe200080100cb */
[----:B------:R-:W-:-:S02]  /*9070*/  ISETP.GT.AND P0, PT, R9, R4, PT ;  /* 0x000000040900720c */ /* 0x000fc40003f04270 */
[----:B------:R-:W-:Y:S02]  /*9080*/  I2FP.F32.S32 R5, R5 ;  /* 0x0000000500057245 */ /* 0x000fe40000201400 */
[----:B------:R-:W-:Y:S02]  /*9090*/  FSEL R31, R15, -INF , !P5 ;  /* 0xff8000000f1f7808 */ /* 0x000fe40006800000 */
[----:B------:R-:W-:Y:S02]  /*90a0*/  ISETP.GT.AND P5, PT, R10, R4, PT ;  /* 0x000000040a00720c */ /* 0x000fe40003fa4270 */
[----:B------:R-:W-:Y:S02]  /*90b0*/  FSEL R28, R19, -INF , !P6 ;  /* 0xff800000131c7808 */ /* 0x000fe40007000000 */
[----:B------:R-:W-:Y:S01]  /*90c0*/  FSEL R11, R11, -INF , !P0 ;  /* 0xff8000000b0b7808 */ /* 0x000fe20004000000 */
[----:B------:R-:W-:Y:S01]  /*90d0*/  FFMA.FTZ R5, R5, -UR6, R204 ;  /* 0x8000000605057c23 */ /* 0x000fe200080100cc */
[----:B------:R-:W-:-:S02]  /*90e0*/  ISETP.GE.AND P6, PT, R4, R228, PT ;  /* 0x000000e40400720c */ /* 0x000fc40003fc6270 */
[----:B------:R-:W-:Y:S01]  /*90f0*/  ISETP.GE.AND P0, PT, R4, R227, PT ;  /* 0x000000e30400720c */ /* 0x000fe20003f06270 */
[----:B------:R-:W-:Y:S01]  /*9100*/  IMAD.IADD R4, R16, 0x1, -R14 ;  /* 0x0000000110047824 */ /* 0x000fe200078e0a0e */
[----:B------:R-:W-:Y:S02]  /*9110*/  FSEL R13, R13, -INF , !P5 ;  /* 0xff8000000d0d7808 */ /* 0x000fe40006800000 */
[----:B------:R-:W-:Y:S02]  /*9120*/  ISETP.GT.AND P5, PT, R9, R3, PT ;  /* 0x000000030900720c */ /* 0x000fe40003fa4270 */
[----:B------:R-:W-:Y:S02]  /*9130*/  FSEL R29, R13, -INF , !P0 ;  /* 0xff8000000d1d7808 */ /* 0x000fe40004000000 */
[----:B------:R-:W-:Y:S02]  /*9140*/  FSEL R26, R11, -INF , !P6 ;  /* 0xff8000000b1a7808 */ /* 0x000fe40007000000 */
[----:B------:R-:W-:-:S02]  /*9150*/  IABS R4, R4 ;  /* 0x0000000400047213 */ /* 0x000fc40000000000 */
[----:B------:R-:W-:Y:S02]  /*9160*/  FSEL R13, R5, -INF , !P5 ;  /* 0xff800000050d7808 */ /* 0x000fe40006800000 */
[C---:B------:R-:W-:Y:S02]  /*9170*/  ISETP.GE.AND P6, PT, R3.reuse, R228, PT ;  /* 0x000000e40300720c */ /* 0x040fe40003fc6270 */
        /* <DEDUP_REMOVED lines=20> */
[----:B------:R-:W-:Y:S02]  /*92c0*/  FSEL R4, R4, -INF , !P0 ;  /* 0xff80000004047808 */ /* 0x000fe40004000000 */
[----:B------:R-:W-:-:S02]  /*92d0*/  ISETP.GE.AND P6, PT, R2, R228, PT ;  /* 0x000000e40200720c */ /* 0x000fc40003fc6270 */
[----:B------:R-:W-:Y:S01]  /*92e0*/  ISETP.GE.AND P0, PT, R2, R227, PT ;  /* 0x000000e30200720c */ /* 0x000fe20003f06270 */
[----:B------:R-:W-:Y:S01]  /*92f0*/  FFMA.FTZ R2, R3, -UR6, R232 ;  /* 0x8000000603027c23 */ /* 0x000fe200080100e8 */
[----:B------:R-:W-:Y:S02]  /*9300*/  FSEL R5, R5, -INF , !P5 ;  /* 0xff80000005057808 */ /* 0x000fe40006800000 */
[----:B------:R-:W-:-:S04]  /*9310*/  ISETP.GT.AND P5, PT, R9, R12, PT ;  /* 0x0000000c0900720c */ /* 0x000fc80003fa4270 */
[----:B------:R-:W-:Y:S01]  /*9320*/  FSEL R3, R2, -INF , !P5 ;  /* 0xff80000002037808 */ /* 0x000fe20006800000 */
[----:B------:R-:W-:Y:S02]  /*9330*/  IMAD.IADD R2, R16, 0x1, -R186 ;  /* 0x0000000110027824 */ /* 0x000fe400078e0aba */
[----:B------:R-:W-:-:S03]  /*9340*/  IMAD.IADD R18, R18, 0x1, -R22 ;  /* 0x0000000112127824 */ /* 0x000fc600078e0a16 */
[----:B------:R-:W-:Y:S01]  /*9350*/  IABS R2, R2 ;  /* 0x0000000200027213 */ /* 0x000fe20000000000 */
[----:B------:R-:W-:Y:S01]  /*9360*/  UISETP.GT.U32.AND UP0, UPT, UR4, UR19, UPT ;  /* 0x000000130400728c */ /* 0x000fe2000bf04070 */
[----:B------:R-:W-:Y:S02]  /*9370*/  IABS R15, R18 ;  /* 0x00000012000f7213 */ /* 0x000fe40000000000 */
[----:B------:R-:W-:Y:S02]  /*9380*/  I2FP.F32.S32 R2, R2 ;  /* 0x0000000200027245 */ /* 0x000fe40000201400 */
[----:B------:R-:W-:Y:S02]  /*9390*/  FSEL R189, R4, -INF , !P6 ;  /* 0xff80000004bd7808 */ /* 0x000fe40007000000 */
[----:B------:R-:W-:Y:S01]  /*93a0*/  ISETP.GE.AND P6, PT, R12, R228, PT ;  /* 0x000000e40c00720c */ /* 0x000fe20003fc6270 */
[----:B------:R-:W-:Y:S01]  /*93b0*/  FFMA.FTZ R2, R2, -UR6, R234 ;  /* 0x8000000602027c23 */ /* 0x000fe200080100ea */
[----:B------:R-:W-:-:S02]  /*93c0*/  FSEL R191, R5, -INF , !P0 ;  /* 0xff80000005bf7808 */ /* 0x000fc40004000000 */
[----:B------:R-:W-:Y:S02]  /*93d0*/  I2FP.F32.S32 R15, R15 ;  /* 0x0000000f000f7245 */ /* 0x000fe40000201400 */
[----:B------:R-:W-:Y:S01]  /*93e0*/  ISETP.GT.AND P0, PT, R10, R12, PT ;  /* 0x0000000c0a00720c */ /* 0x000fe20003f04270 */
[----:B------:R-:W-:Y:S01]  /*93f0*/  IMAD.IADD R16, R16, 0x1, -R22 ;  /* 0x0000000110107824 */ /* 0x000fe200078e0a16 */
[----:B------:R-:W-:Y:S01]  /*9400*/  FSEL R188, R3, -INF , !P6 ;  /* 0xff80000003bc7808 */ /* 0x000fe20007000000 */
[----:B------:R-:W-:Y:S01]  /*9410*/  FFMA.FTZ R15, R15, -UR6, R233 ;  /* 0x800000060f0f7c23 */ /* 0x000fe200080100e9 */
[----:B------:R-:W-:Y:S02]  /*9420*/  ISETP.GE.AND P5, PT, R12, R227, PT ;  /* 0x000000e30c00720c */ /* 0x000fe40003fa6270 */
[----:B------:R-:W-:Y:S02]  /*9430*/  ISETP.GT.AND P6, PT, R9, R0, PT ;  /* 0x000000000900720c */ /* 0x000fe40003fc4270 */
[----:B------:R-:W-:Y:S01]  /*9440*/  FSEL R14, R2, -INF , !P0 ;  /* 0xff800000020e7808 */ /* 0x000fe20004000000 */
[----:B------:R-:W-:Y:S10]  /*9450*/  BRA.U !UP0, `(.L_x_2448) ;  /* 0x0000000108f07547 */ /* 0x000ff4000b800000 */
[----:B------:R-:W2:Y:S01]  /*9460*/  LDL R239, [R1+0x8] ;  /* 0x0000080001ef7983 */ /* 0x000ea20000100800 */
[----:B------:R-:W-:Y:S02]  /*9470*/  IMAD.U32 R4, RZ, RZ, UR22 ;  /* 0x00000016ff047e24 */ /* 0x000fe4000f8e00ff */
[----:B------:R-:W-:Y:S02]  /*9480*/  IMAD.U32 R11, RZ, RZ, UR22 ;  /* 0x00000016ff0b7e24 */ /* 0x000fe4000f8e00ff */
[----:B------:R-:W-:-:S03]  /*9490*/  @!P3 VIADD R4, R4, 0xfffffffd ;  /* 0xfffffffd0404b836 */ /* 0x000fc60000000000 */
[----:B------:R-:W-:Y:S01]  /*94a0*/  @!P3 IADD3 R11, PT, PT, R11, -0x3, RZ ;  /* 0xfffffffd0b0bb810 */ /* 0x000fe20007ffe0ff */
[----:B------:R-:W-:-:S04]  /*94b0*/  @!P3 IMAD.WIDE.U32 R2, R4, UR10, RZ ;  /* 0x0000000a0402bc25 */ /* 0x000fc8000f8e00ff */
[----:B------:R-:W-:Y:S01]  /*94c0*/  @!P3 IMAD R4, R4, UR11, R3 ;  /* 0x0000000b0404bc24 */ /* 0x000fe2000f8e0203 */
[----:B--2---:R-:W-:-:S04]  /*94d0*/  @!P3 LEA R12, P0, R2, R239, 0x6 ;  /* 0x000000ef020cb211 */ /* 0x004fc800078030ff */
[----:B------:R-:W-:Y:S02]  /*94e0*/  @!P3 LEA.HI.X R13, R2, R252, R4, 0x6, P0 ;  /* 0x000000fc020db211 */ /* 0x000fe400000f3404 */
[----:B------:R-:W-:-:S03]  /*94f0*/  MOV R4, UR22 ;  /* 0x0000001600047c02 */ /* 0x000fc60008000f00 */
[----:B------:R-:W-:Y:S01]  /*9500*/  @!PT LDS RZ, [RZ] ;  /* 0x00000000fffff984 */ /* 0x000fe20000000800 */
[----:B------:R-:W-:Y:S01]  /*9510*/  @!PT LDS RZ, [RZ] ;  /* 0x00000000fffff984 */ /* 0x000fe20000000800 */
[----:B------:R-:W-:Y:S01]  /*9520*/  @!PT LDS RZ, [RZ] ;  /* 0x00000000fffff984 */ /* 0x000fe20000000800 */
[----:B------:R1:W-:Y:S02]  /*9530*/  @!P3 LDGSTS.E.BYPASS.LTC128B.128 [R218+0x8000], desc[UR28][R12.64] ;  /* 0x080000000cdabfae */ /* 0x0003e4000b981a1c */
[----:B------:R-:W-:Y:S02]  /*9540*/  @!P1 VIADD R4, R4, 0xfffffffd ;  /* 0xfffffffd04049836 */ /* 0x000fe40000000000 */
[----:B------:R2:W-:Y:S02]  /*9550*/  @P3 STS.128 [R218+0x8000], RZ ;  /* 0x008000ffda003388 */ /* 0x0005e40000000c00 */
[----:B------:R-:W-:-:S04]  /*9560*/  @!P1 IMAD.WIDE.U32 R2, R4, UR10, RZ ;  /* 0x0000000a04029c25 */ /* 0x000fc8000f8e00ff */
[----:B------:R-:W-:Y:S01]  /*9570*/  @!P1 IMAD R3, R4, UR11, R3 ;  /* 0x0000000b04039c24 */ /* 0x000fe2000f8e0203 */
[----:B------:R-:W-:-:S04]  /*9580*/  @!P1 LEA R4, P0, R2, R239, 0x6 ;  /* 0x000000ef02049211 */ /* 0x000fc800078030ff */
[----:B------:R-:W-:Y:S01]  /*9590*/  @!P1 LEA.HI.X R5, R2, R252, R3, 0x6, P0 ;  /* 0x000000fc02059211 */ /* 0x000fe200000f3403 */
[----:B------:R-:W-:-:S04]  /*95a0*/  @!P3 IMAD.WIDE.U32 R2, R11, UR10, RZ ;  /* 0x0000000a0b02bc25 */ /* 0x000fc8000f8e00ff */
[----:B------:R-:W-:Y:S01]  /*95b0*/  @!P3 IMAD R11, R11, UR11, R3 ;  /* 0x0000000b0b0bbc24 */ /* 0x000fe2000f8e0203 */
[----:B------:R-:W-:Y:S01]  /*95c0*/  @!PT LDS RZ, [RZ] ;  /* 0x00000000fffff984 */ /* 0x000fe20000000800 */
[----:B------:R-:W-:Y:S01]  /*95d0*/  @!PT LDS RZ, [RZ] ;  /* 0x00000000fffff984 */ /* 0x000fe20000000800 */
[----:B------:R-:W-:Y:S01]  /*95e0*/  @!PT LDS RZ, [RZ] ;  /* 0x00000000fffff984 */ /* 0x000fe20000000800 */
[----:B------:R3:W-:Y:S04]  /*95f0*/  @!P1 LDGSTS.E.BYPASS.LTC128B.128 [R218+0x9000], desc[UR28][R4.64+0x80] ;  /* 0x0900008004da9fae */ /* 0x0007e8000b981a1c */
[----:B------:R2:W-:Y:S01]  /*9600*/  @P1 STS.128 [R218+0x9000], RZ ;  /* 0x009000ffda001388 */ /* 0x0005e20000000c00 */
[C---:B-1----:R-:W-:Y:S01]  /*9610*/  @!P3 SHF.L.U64.HI R12, R2.reuse, 0x5, R11 ;  /* 0x00000005020cb819 */ /* 0x042fe2000001020b */
[----:B------:R-:W-:Y:S02]  /*9620*/  @!P3 IMAD.SHL.U32 R2, R2, 0x20, RZ ;  /* 0x000000200202b824 */ /* 0x000fe400078e00ff */
[----:B---3--:R-:W-:Y:S02]  /*9630*/  IMAD.U32 R4, RZ, RZ, UR22 ;  /* 0x00000016ff047e24 */ /* 0x008fe4000f8e00ff */
[----:B------:R-:W-:-:S03]  /*9640*/  IMAD.U32 R5, RZ, RZ, UR10 ;  /* 0x0000000aff057e24 */ /* 0x000fc6000f8e00ff */
[----:B------:R-:W-:Y:S02]  /*9650*/  @!P1 IADD3 R4, PT, PT, R4, -0x3, RZ ;  /* 0xfffffffd04049810 */ /* 0x000fe40007ffe0ff */
[----:B------:R-:W-:-:S03]  /*9660*/  @!P3 LEA R5, P0, R5, R2, 0x4 ;  /* 0x000000020505b211 */ /* 0x000fc600078020ff */
[----:B------:R-:W-:-:S04]  /*9670*/  @!P1 IMAD.WIDE.U32 R2, R4, UR10, RZ ;  /* 0x0000000a04029c25 */ /* 0x000fc8000f8e00ff */
[----:B------:R-:W-:Y:S01]  /*9680*/  @!P1 IMAD R11, R4, UR11, R3 ;  /* 0x0000000b040b9c24 */ /* 0x000fe2000f8e0203 */
[----:B------:R-:W-:Y:S01]  /*9690*/  MOV R3, UR11 ;  /* 0x0000000b00037c02 */ /* 0x000fe20008000f00 */
[----:B------:R-:W-:-:S05]  /*96a0*/  IMAD.U32 R4, RZ, RZ, UR10 ;  /* 0x0000000aff047e24 */ /* 0x000fca000f8e00ff */
[----:B------:R-:W-:Y:S02]  /*96b0*/  @!P3 LEA.HI.X R3, R4, R12, R3, 0x4, P0 ;  /* 0x0000000c0403b211 */ /* 0x000fe400000f2403 */
[C---:B------:R-:W-:Y:S02]  /*96c0*/  @!P3 LEA R4, P0, R5.reuse, R239, 0x1 ;  /* 0x000000ef0504b211 */ /* 0x040fe400078008ff */
[C---:B------:R-:W-:Y:S01]  /*96d0*/  @!P1 SHF.L.U64.HI R12, R2.reuse, 0x5, R11 ;  /* 0x00000005020c9819 */ /* 0x040fe2000001020b */
[----:B------:R-:W-:Y:S01]  /*96e0*/  @!P1 IMAD.SHL.U32 R2, R2, 0x20, RZ ;  /* 0x0000002002029824 */ /* 0x000fe200078e00ff */
[----:B------:R-:W-:Y:S01]  /*96f0*/  @!P3 LEA.HI.X R5, R5, R252, R3, 0x1, P0 ;  /* 0x000000fc0505b211 */ /* 0x000fe200000f0c03 */
[----:B------:R-:W-:Y:S01]  /*9700*/  IMAD.U32 R11, RZ, RZ, UR10 ;  /* 0x0000000aff0b7e24 */ /* 0x000fe2000f8e00ff */
[----:B------:R-:W-:-:S03]  /*9710*/  MOV R3, UR10 ;  /* 0x0000000a00037c02 */ /* 0x000fc60008000f00 */
[----:B------:R-:W-:Y:S01]  /*9720*/  @!PT LDS RZ, [RZ] ;  /* 0x00000000fffff984 */ /* 0x000fe20000000800 */
[----:B------:R-:W-:Y:S01]  /*9730*/  @!PT LDS RZ, [RZ] ;  /* 0x00000000fffff984 */ /* 0x000fe20000000800 */
[----:B------:R-:W-:Y:S01]  /*9740*/  @!PT LDS RZ, [RZ] ;  /* 0x00000000fffff984 */ /* 0x000fe20000000800 */
[----:B------:R2:W-:Y:S01]  /*9750*/  @!P3 LDGSTS.E.BYPASS.LTC128B.128 [R218+0x8800], desc[UR28][R4.64] ;  /* 0x0880000004dabfae */ /* 0x0005e2000b981a1c */
[----:B------:R-:W-:Y:S02]  /*9760*/  @!P1 LEA R3, P0, R3, R2, 0x4 ;  /* 0x0000000203039211 */ /* 0x000fe400078020ff */
[----:B------:R-:W-:Y:S01]  /*9770*/  MOV R2, UR11 ;  /* 0x0000000b00027c02 */ /* 0x000fe20008000f00 */
[----:B------:R2:W-:Y:S03]  /*9780*/  @P3 STS.128 [R218+0x8800], RZ ;  /* 0x008800ffda003388 */ /* 0x0005e60000000c00 */
[----:B------:R-:W-:Y:S02]  /*9790*/  @!P1 LEA.HI.X R11, R11, R12, R2, 0x4, P0 ;  /* 0x0000000c0b0b9211 */ /* 0x000fe400000f2402 */
        /* <DEDUP_REMOVED lines=8> */
.L_x_2448:
[----:B------:R-:W3:Y:S01]  /*9820*/  LDL.LU R176, [R1+0x38] ;  /* 0x0000380001b07983 */ /* 0x000ee20000300800 */
[----:B--2---:R-:W-:Y:S01]  /*9830*/  IMAD.WIDE.U32 R2, R195, -0x2daee0ad, RZ ;  /* 0xd2511f53c3027825 */ /* 0x004fe200078e00ff */
[----:B------:R-:W-:Y:S01]  /*9840*/  FSEL R181, R14, -INF , !P5 ;  /* 0xff8000000eb57808 */ /* 0x000fe20006800000 */
[----:B------:R-:W1:Y:S01]  /*9850*/  LDCU UR7, c[0x0][0x45c] ;  /* 0x00008b80ff0777ac */ /* 0x000e620008000800 */
[----:B------:R-:W-:Y:S01]  /*9860*/  FSEL R12, R15, -INF , !P6 ;  /* 0xff8000000f0c7808 */ /* 0x000fe20007000000 */
[----:B------:R-:W-:Y:S01]  /*9870*/  IMAD.WIDE.U32 R4, R194, -0x2daee0ad, RZ ;  /* 0xd2511f53c2047825 */ /* 0x000fe200078e00ff */
[----:B------:R-:W-:Y:S01]  /*9880*/  ISETP.GE.AND P0, PT, R0, R228, PT ;  /* 0x000000e40000720c */ /* 0x000fe20003f06270 */
[----:B------:R-:W2:Y:S01]  /*9890*/  S2UR UR5, SR_CgaCtaId ;  /* 0x00000000000579c3 */ /* 0x000ea20000008800 */
[----:B------:R-:W-:Y:S01]  /*98a0*/  ISETP.GT.AND P5, PT, R10, R0, PT ;  /* 0x000000000a00720c */ /* 0x000fe20003fa4270 */
[----:B------:R-:W-:Y:S01]  /*98b0*/  IMAD.WIDE.U32 R186, R209, -0x2daee0ad, RZ ;  /* 0xd2511f53d1ba7825 */ /* 0x000fe200078e00ff */
[----:B------:R-:W-:Y:S01]  /*98c0*/  ISETP.GE.AND P6, PT, R0, R227, PT ;  /* 0x000000e30000720c */ /* 0x000fe20003fc6270 */
[----:B------:R-:W-:Y:S01]  /*98d0*/  UMOV UR12, 0x400 ;  /* 0x00000400000c7882 */ /* 0x000fe20000000000 */
[----:B------:R-:W-:Y:S01]  /*98e0*/  LOP3.LUT R0, R241, R184, R3, 0x96, !PT ;  /* 0x000000b8f1007212 */ /* 0x000fe200078e9603 */
[----:B------:R-:W-:Y:S01]  /*98f0*/  IMAD.WIDE.U32 R184, R213, -0x2daee0ad, RZ ;  /* 0xd2511f53d5b87825 */ /* 0x000fe200078e00ff */
[----:B------:R-:W-:-:S02]  /*9900*/  IABS R11, R16 ;  /* 0x00000010000b7213 */ /* 0x000fc40000000000 */
[----:B------:R-:W-:Y:S01]  /*9910*/  LOP3.LUT R5, R241, R192, R5, 0x96, !PT ;  /* 0x000000c0f1057212 */ /* 0x000fe200078e9605 */
[----:B------:R-:W-:Y:S01]  /*9920*/  IMAD.WIDE.U32 R14, R0, -0x326172a9, RZ ;  /* 0xcd9e8d57000e7825 */ /* 0x000fe200078e00ff */
[C---:B------:R-:W-:Y:S02]  /*9930*/  LOP3.LUT R4, R242.reuse, R4, R185, 0x96, !PT ;  /* 0x00000004f2047212 */ /* 0x040fe400078e96b9 */
[----:B------:R-:W-:Y:S01]  /*9940*/  I2FP.F32.S32 R3, R11 ;  /* 0x0000000b00037245 */ /* 0x000fe20000201400 */
[----:B------:R-:W-:Y:S01]  /*9950*/  IMAD.WIDE.U32 R20, R5, -0x326172a9, RZ ;  /* 0xcd9e8d5705147825 */ /* 0x000fe200078e00ff */
[----:B------:R-:W-:Y:S02]  /*9960*/  FMNMX3.FTZ R0, R135, R140, R139, !PT ;  /* 0x0000008c87007276 */ /* 0x000fe4000781008b */
[----:B------:R-:W-:Y:S01]  /*9970*/  LOP3.LUT R11, R242, R2, R187, 0x96, !PT ;  /* 0x00000002f20b7212 */ /* 0x000fe200078e96bb */
[----:B------:R-:W-:-:S04]  /*9980*/  IMAD.WIDE.U32 R18, R4, -0x326172a9, RZ ;  /* 0xcd9e8d5704127825 */ /* 0x000fc800078e00ff */
[----:B------:R-:W-:Y:S01]  /*9990*/  FFMA.FTZ R2, R3, -UR6, R235 ;  /* 0x8000000603027c23 */ /* 0x000fe200080100eb */
[----:B------:R-:W-:Y:S02]  /*99a0*/  FMNMX3.FTZ R4, R134, R34, R35, !PT ;  /* 0x0000002286047276 */ /* 0x000fe40007810023 */
[----:B------:R-:W-:Y:S01]  /*99b0*/  FMNMX3.FTZ R3, R0, R133, R132, !PT ;  /* 0x0000008500037276 */ /* 0x000fe20007810084 */
[----:B------:R-:W-:Y:S01]  /*99c0*/  IMAD.WIDE.U32 R16, R11, -0x326172a9, RZ ;  /* 0xcd9e8d570b107825 */ /* 0x000fe200078e00ff */
[----:B------:R-:W-:Y:S01]  /*99d0*/  FMNMX3.FTZ R4, R4, R30, R32, !PT ;  /* 0x0000001e04047276 */ /* 0x000fe20007810020 */
[----:B--2---:R-:W-:Y:S01]  /*99e0*/  ULEA UR5, UR5, UR12, 0x18 ;  /* 0x0000000c05057291 */ /* 0x004fe2000f8ec0ff */
[----:B------:R-:W-:Y:S02]  /*99f0*/  FSEL R13, R2, -INF , !P5 ;  /* 0xff800000020d7808 */ /* 0x000fe40006800000 */
[----:B------:R-:W-:Y:S02]  /*9a00*/  FMNMX3.FTZ R5, R3, R230, R229, !PT ;  /* 0x000000e603057276 */ /* 0x000fe400078100e5 */
[----:B------:R-:W-:-:S02]  /*9a10*/  FMNMX3.FTZ R2, R136, R27, R25, !PT ;  /* 0x0000001b88027276 */ /* 0x000fc40007810019 */
[----:B------:R-:W-:Y:S02]  /*9a20*/  FMNMX3.FTZ R0, R137, R138, R33, !PT ;  /* 0x0000008a89007276 */ /* 0x000fe40007810021 */
[----:B------:R-:W-:Y:S02]  /*9a30*/  FMNMX3.FTZ R3, R4, R224, R217, !PT ;  /* 0x000000e004037276 */ /* 0x000fe400078100d9 */
[----:B------:R-:W-:Y:S02]  /*9a40*/  FMNMX3.FTZ R4, R5, R226, R225, !PT ;  /* 0x000000e205047276 */ /* 0x000fe400078100e1 */
[----:B------:R-:W-:Y:S02]  /*9a50*/  FMNMX3.FTZ R2, R2, R28, R26, !PT ;  /* 0x0000001c02027276 */ /* 0x000fe4000781001a */
[----:B------:R-:W-:Y:S02]  /*9a60*/  FMNMX3.FTZ R0, R0, R31, R29, !PT ;  /* 0x0000001f00007276 */ /* 0x000fe4000781001d */
[----:B------:R-:W-:-:S02]  /*9a70*/  FSEL R185, R12, -INF , !P0 ;  /* 0xff8000000cb97808 */ /* 0x000fc40004000000 */
[----:B------:R-:W-:Y:S01]  /*9a80*/  FMNMX3.FTZ R2, R2, R190, R189, !PT ;  /* 0x000000be02027276 */ /* 0x000fe200078100bd */
[----:B------:R-:W2:Y:S01]  /*9a90*/  SHFL.BFLY PT, R12, R4, 0x2, 0x1f ;  /* 0x0c401f00040c7f89 */ /* 0x000ea200000e0000 */
[----:B------:R-:W-:Y:S02]  /*9aa0*/  FSEL R183, R13, -INF , !P6 ;  /* 0xff8000000db77808 */ /* 0x000fe40007000000 */
[----:B------:R-:W-:Y:S02]  /*9ab0*/  FMNMX3.FTZ R0, R0, R196, R191, !PT ;  /* 0x000000c400007276 */ /* 0x000fe400078100bf */
[----:B------:R-:W-:Y:S02]  /*9ac0*/  FMNMX3.FTZ R3, R3, R198, R197, !PT ;  /* 0x000000c603037276 */ /* 0x000fe400078100c5 */
[----:B------:R-:W-:Y:S02]  /*9ad0*/  FMNMX3.FTZ R11, R2, R188, R185, !PT ;  /* 0x000000bc020b7276 */ /* 0x000fe400078100b9 */
[----:B------:R-:W-:Y:S01]  /*9ae0*/  FMNMX3.FTZ R13, R0, R181, R183, !PT ;  /* 0x000000b5000d7276 */ /* 0x000fe200078100b7 */
[----:B------:R-:W4:Y:S01]  /*9af0*/  SHFL.BFLY PT, R5, R3, 0x2, 0x1f ;  /* 0x0c401f0003057f89 */ /* 0x000f2200000e0000 */
[----:B------:R-:W-:-:S02]  /*9b00*/  LOP3.LUT R0, R243, R14, R17, 0x96, !PT ;  /* 0x0000000ef3007212 */ /* 0x000fc400078e9611 */
[C---:B------:R-:W-:Y:S01]  /*9b10*/  LOP3.LUT R180, R240.reuse, R180, R15, 0x96, !PT ;  /* 0x000000b4f0b47212 */ /* 0x040fe200078e960f */
[----:B------:R-:W5:Y:S01]  /*9b20*/  SHFL.BFLY PT, R14, R11, 0x2, 0x1f ;  /* 0x0c401f000b0e7f89 */ /* 0x000f6200000e0000 */
[----:B------:R-:W-:Y:S02]  /*9b30*/  LOP3.LUT R2, R243, R20, R19, 0x96, !PT ;  /* 0x00000014f3027212 */ /* 0x000fe400078e9613 */
[----:B------:R-:W-:Y:S01]  /*9b40*/  MOV R19, R16 ;  /* 0x0000001000137202 */ /* 0x000fe20000000f00 */
[----:B------:R-:W1:Y:S01]  /*9b50*/  SHFL.BFLY PT, R15, R13, 0x2, 0x1f ;  /* 0x0c401f000d0f7f89 */ /* 0x000e6200000e0000 */
[----:B------:R-:W-:Y:S02]  /*9b60*/  LOP3.LUT R182, R240, R182, R21, 0x96, !PT ;  /* 0x000000b6f0b67212 */ /* 0x000fe400078e9615 */
[----:B------:R-:W-:Y:S02]  /*9b70*/  MOV R21, R18 ;  /* 0x0000001200157202 */ /* 0x000fe40000000f00 */
[----:B------:R-:W-:-:S02]  /*9b80*/  PRMT R24, R18, 0x7771, RZ ;  /* 0x0000777112187816 */ /* 0x000fc400000000ff */
[C---:B------:R-:W-:Y:S02]  /*9b90*/  PRMT R20, R18.reuse, 0x7773, RZ ;  /* 0x0000777312147816 */ /* 0x040fe400000000ff */
[----:B------:R-:W-:Y:S02]  /*9ba0*/  PRMT R17, R18, 0x7772, RZ ;  /* 0x0000777212117816 */ /* 0x000fe400000000ff */
[C---:B------:R-:W-:Y:S02]  /*9bb0*/  PRMT R23, R16.reuse, 0x7771, RZ ;  /* 0x0000777110177816 */ /* 0x040fe400000000ff */
[C---:B------:R-:W-:Y:S02]  /*9bc0*/  PRMT R22, R16.reuse, 0x7773, RZ ;  /* 0x0000777310167816 */ /* 0x040fe400000000ff */
[----:B------:R-:W-:Y:S02]  /*9bd0*/  PRMT R18, R16, 0x7772, RZ ;  /* 0x0000777210127816 */ /* 0x000fe400000000ff */
[----:B------:R-:W-:-:S02]  /*9be0*/  LOP3.LUT R16, R19, 0xff, RZ, 0xc0, !PT ;  /* 0x000000ff13107812 */ /* 0x000fc400078ec0ff */
[----:B--2---:R-:W-:Y:S02]  /*9bf0*/  FMNMX.FTZ R12, R4, R12, !PT ;  /* 0x0000000c040c7209 */ /* 0x004fe40007810000 */
[----:B------:R-:W-:Y:S02]  /*9c00*/  PRMT R142, R16, 0x5410, R23 ;  /* 0x00005410108e7816 */ /* 0x000fe40000000017 */
[----:B----4-:R-:W-:Y:S01]  /*9c10*/  FMNMX.FTZ R5, R3, R5, !PT ;  /* 0x0000000503057209 */ /* 0x010fe20007810000 */
[----:B------:R-:W2:Y:S01]  /*9c20*/  SHFL.BFLY PT, R16, R12, 0x1, 0x1f ;  /* 0x0c201f000c107f89 */ /* 0x000ea200000e0000 */
[----:B-----5:R-:W-:Y:S02]  /*9c30*/  FMNMX.FTZ R4, R11, R14, !PT ;  /* 0x0000000e0b047209 */ /* 0x020fe40007810000 */
[----:B-1----:R-:W-:Y:S02]  /*9c40*/  FMNMX.FTZ R3, R13, R15, !PT ;  /* 0x0000000f0d037209 */ /* 0x002fe40007810000 */
[----:B------:R-:W1:Y:S01]  /*9c50*/  SHFL.BFLY PT, R13, R5, 0x1, 0x1f ;  /* 0x0c201f00050d7f89 */ /* 0x000e6200000e0000 */
[----:B------:R-:W-:-:S02]  /*9c60*/  PRMT R141, R17, 0x5410, R20 ;  /* 0x00005410118d7816 */ /* 0x000fc40000000014 */
[C---:B------:R-:W-:Y:S01]  /*9c70*/  LOP3.LUT R17, R2.reuse, 0xffff, RZ, 0xc0, !PT ;  /* 0x0000ffff02117812 */ /* 0x040fe200078ec0ff */
[----:B------:R-:W4:Y:S01]  /*9c80*/  SHFL.BFLY PT, R11, R4, 0x1, 0x1f ;  /* 0x0c201f00040b7f89 */ /* 0x000f2200000e0000 */
[----:B------:R-:W-:Y:S02]  /*9c90*/  LOP3.LUT R15, R2, 0xff, RZ, 0xc0, !PT ;  /* 0x000000ff020f7812 */ /* 0x000fe400078ec0ff */
[--C-:B------:R-:W-:Y:S02]  /*9ca0*/  SHF.R.U32.HI R14, RZ, 0x8, R17.reuse ;  /* 0x00000008ff0e7819 */ /* 0x100fe40000011611 */
[----:B------:R-:W-:Y:S02]  /*9cb0*/  MOV R206, R215 ;  /* 0x000000d700ce7202 */ /* 0x000fe40000000f00 */
[----:B------:R-:W-:Y:S02]  /*9cc0*/  PRMT R143, R18, 0x5410, R22 ;  /* 0x00005410128f7816 */ /* 0x000fe40000000016 */
[----:B------:R-:W-:-:S02]  /*9cd0*/  PRMT R17, R0, 0x7632, R17 ;  /* 0x0000763200117816 */ /* 0x000fc40000000011 */
[----:B------:R-:W-:Y:S02]  /*9ce0*/  PRMT R22, R15, 0x5410, R14 ;  /* 0x000054100f167816 */ /* 0x000fe4000000000e */
[----:B------:R-:W5:Y:S01]  /*9cf0*/  SHFL.BFLY PT, R14, R3, 0x1, 0x1f ;  /* 0x0c201f00030e7f89 */ /* 0x000f6200000e0000 */
[----:B------:R-:W-:Y:S02]  /*9d00*/  PRMT R15, R2, 0x7632, R15 ;  /* 0x00007632020f7816 */ /* 0x000fe4000000000f */
[----:B--2---:R-:W-:Y:S02]  /*9d10*/  FMNMX.FTZ R215, R12, R16, !PT ;  /* 0x000000100cd77209 */ /* 0x004fe40007810000 */
[----:B------:R-:W-:Y:S02]  /*9d20*/  SHF.R.U32.HI R18, RZ, 0x18, R2 ;  /* 0x00000018ff127819 */ /* 0x000fe40000011602 */
[----:B------:R-:W-:Y:S02]  /*9d30*/  LOP3.LUT R21, R21, 0xff, RZ, 0xc0, !PT ;  /* 0x000000ff15157812 */ /* 0x000fe400078ec0ff */
[----:B------:R-:W-:-:S02]  /*9d40*/  LOP3.LUT R2, R0, 0xffff, RZ, 0xc0, !PT ;  /* 0x0000ffff00027812 */ /* 0x000fc400078ec0ff */
[----:B------:R-:W-:Y:S02]  /*9d50*/  LOP3.LUT R20, R0, 0xff, RZ, 0xc0, !PT ;  /* 0x000000ff00147812 */ /* 0x000fe400078ec0ff */
[----:B------:R-:W-:Y:S02]  /*9d60*/  SHF.R.U32.HI R19, RZ, 0x18, R0 ;  /* 0x00000018ff137819 */ /* 0x000fe40000011600 */
[----:B------:R-:W-:Y:S02]  /*9d70*/  LOP3.LUT R0, R17, 0xff, RZ, 0xc0, !PT ;  /* 0x000000ff11007812 */ /* 0x000fe400078ec0ff */
[----:B------:R-:W-:Y:S02]  /*9d80*/  FSETP.NEU.FTZ.AND P0, PT, R215, -INF , PT ;  /* 0xff800000d700780b */ /* 0x000fe40003f1d000 */
[----:B------:R-:W-:Y:S02]  /*9d90*/  PRMT R21, R21, 0x5410, R24 ;  /* 0x0000541015157816 */ /* 0x000fe40000000018 */
[----:B-1----:R-:W-:Y:S01]  /*9da0*/  FMNMX.FTZ R209, R5, R13, !PT ;  /* 0x0000000d05d17209 */ /* 0x002fe20007810000 */
[----:B------:R-:W-:Y:S01]  /*9db0*/  FMUL.FTZ R5, R215, UR7 ;  /* 0x00000007d7057c20 */ /* 0x000fe20008410000 */
[----:B------:R-:W-:-:S02]  /*9dc0*/  PRMT R24, R0, 0x5410, R19 ;  /* 0x0000541000187816 */ /* 0x000fc40000000013 */
[----:B------:R-:W-:Y:S02]  /*9dd0*/  FSEL R0, R215, RZ, P0 ;  /* 0x000000ffd7007208 */ /* 0x000fe40000000000 */
[----:B----4-:R-:W-:Y:S02]  /*9de0*/  FMNMX.FTZ R213, R4, R11, !PT ;  /* 0x0000000b04d57209 */ /* 0x010fe40007810000 */
[----:B------:R-:W1:Y:S01]  /*9df0*/  LDC R4, c[0x0][0x4f8] ;  /* 0x00013e00ff047b82 */ /* 0x000e620000000800 */
[----:B------:R-:W-:Y:S01]  /*9e00*/  FSETP.NEU.FTZ.AND P6, PT, R209, -INF , PT ;  /* 0xff800000d100780b */ /* 0x000fe20003fdd000 */
[----:B------:R-:W-:Y:S01]  /*9e10*/  FADD.FTZ R13, R135, -R0 ;  /* 0x80000000870d7221 */ /* 0x000fe20000010000 */
[----:B------:R-:W-:Y:S02]  /*9e20*/  FSETP.NEU.FTZ.AND P5, PT, R213, -INF , PT ;  /* 0xff800000d500780b */ /* 0x000fe40003fbd000 */
[----:B------:R-:W-:Y:S01]  /*9e30*/  FSEL R0, R209, RZ, P6 ;  /* 0x000000ffd1007208 */ /* 0x000fe20003000000 */
[----:B------:R-:W-:Y:S01]  /*9e40*/  FMUL.FTZ R13, R13, UR7 ;  /* 0x000000070d0d7c20 */ /* 0x000fe20008410000 */
[----:B------:R-:W-:-:S02]  /*9e50*/  SHF.R.U32.HI R2, RZ, 0x8, R2 ;  /* 0x00000008ff027819 */ /* 0x000fc40000011602 */
[----:B------:R-:W-:Y:S01]  /*9e60*/  FSEL R5, R5, RZ, P0 ;  /* 0x000000ff05057208 */ /* 0x000fe20000000000 */
[----:B------:R-:W-:Y:S01]  /*9e70*/  FADD.FTZ R11, R134, -R0 ;  /* 0x80000000860b7221 */ /* 0x000fe20000010000 */
[----:B------:R-:W-:Y:S02]  /*9e80*/  FSEL R0, R213, RZ, P5 ;  /* 0x000000ffd5007208 */ /* 0x000fe40002800000 */
[----:B------:R-:W-:Y:S02]  /*9e90*/  MOV R205, R216 ;  /* 0x000000d800cd7202 */ /* 0x000fe40000000f00 */
[----:B------:R-:W-:Y:S01]  /*9ea0*/  PRMT R12, R20, 0x5410, R2 ;  /* 0x00005410140c7816 */ /* 0x000fe20000000002 */
[----:B------:R-:W-:Y:S01]  /*9eb0*/  FADD.FTZ R23, R136, -R0 ;  /* 0x8000000088177221 */ /* 0x000fe20000010000 */
[----:B-----5:R-:W-:Y:S01]  /*9ec0*/  FMNMX.FTZ R216, R3, R14, !PT ;  /* 0x0000000e03d87209 */ /* 0x020fe20007810000 */
[--C-:B------:R-:W-:Y:S01]  /*9ed0*/  FFMA.FTZ R2, R133, UR7, -R5.reuse ;  /* 0x0000000785027c23 */ /* 0x100fe20008010805 */
[--C-:B------:R-:W-:Y:S01]  /*9ee0*/  FFMA.FTZ R0, R132, UR7, -R5.reuse ;  /* 0x0000000784007c23 */ /* 0x100fe20008010805 */
[----:B------:R-:W-:Y:S01]  /*9ef0*/  FMUL.FTZ R20, R209, UR7 ;  /* 0x00000007d1147c20 */ /* 0x000fe20008410000 */
[----:B------:R-:W-:Y:S01]  /*9f00*/  FSETP.NEU.FTZ.AND P0, PT, R216, -INF , PT ;  /* 0xff800000d800780b */ /* 0x000fe20003f1d000 */
[----:B------:R2:W-:Y:S01]  /*9f10*/  MUFU.EX2 R201, R2 ;  /* 0x0000000200c97308 */ /* 0x0005e20000000800 */
[----:B------:R-:W-:Y:S01]  /*9f20*/  LOP3.LUT R15, R15, 0xff, RZ, 0xc0, !PT ;  /* 0x000000ff0f0f7812 */ /* 0x000fe200078ec0ff */
[----:B------:R-:W-:Y:S01]  /*9f30*/  FMUL.FTZ R23, R23, UR7 ;  /* 0x0000000717177c20 */ /* 0x000fe20008410000 */
[----:B-1----:R-:W-:Y:S01]  /*9f40*/  LOP3.LUT R3, R4, 0xff, RZ, 0xc0, !PT ;  /* 0x000000ff04037812 */ /* 0x002fe200078ec0ff */
[----:B------:R1:W4:Y:S01]  /*9f50*/  MUFU.EX2 R179, R0 ;  /* 0x0000000000b37308 */ /* 0x0003220000000800 */
[----:B------:R-:W-:Y:S01]  /*9f60*/  FSEL R20, R20, RZ, P6 ;  /* 0x000000ff14147208 */ /* 0x000fe20003000000 */
[----:B------:R-:W-:Y:S01]  /*9f70*/  FFMA.FTZ R4, R140, UR7, -R5 ;  /* 0x000000078c047c23 */ /* 0x000fe20008010805 */
[----:B------:R-:W-:-:S02]  /*9f80*/  LEA R3, R3, R3, 0x10 ;  /* 0x0000000303037211 */ /* 0x000fc400078e80ff */
[----:B------:R-:W-:Y:S01]  /*9f90*/  PRMT R15, R15, 0x5410, R18 ;  /* 0x000054100f0f7816 */ /* 0x000fe20000000012 */
[----:B------:R5:W-:Y:S01]  /*9fa0*/  MUFU.EX2 R134, R4 ;  /* 0x0000000400867308 */ /* 0x000be20000000800 */
[----:B------:R-:W-:Y:S02]  /*9fb0*/  LOP3.LUT R19, R141, 0xff00ff, RZ, 0xc0, !PT ;  /* 0x00ff00ff8d137812 */ /* 0x000fe400078ec0ff */
[--C-:B------:R-:W-:Y:S01]  /*9fc0*/  HSET2.LE.AND R18, R21, R3.reuse, PT ;  /* 0x0000000315127233 */ /* 0x100fe20003803000 */
[----:B--2---:R-:W-:Y:S01]  /*9fd0*/  FFMA.FTZ R2, R32, UR7, -R20 ;  /* 0x0000000720027c23 */ /* 0x004fe20008010814 */
[----:B------:R-:W-:Y:S01]  /*9fe0*/  FMUL.FTZ R21, R213, UR7 ;  /* 0x00000007d5157c20 */ /* 0x000fe20008410000 */
[----:B------:R-:W-:Y:S02]  /*9ff0*/  HSET2.LE.AND R19, R19, R3, PT ;  /* 0x0000000313137233 */ /* 0x000fe40003803000 */
[----:B-1----:R-:W-:Y:S01]  /*a000*/  FSEL R0, R216, RZ, P0 ;  /* 0x000000ffd8007208 */ /* 0x002fe20000000000 */
[----:B------:R1:W-:Y:S01]  /*a010*/  MUFU.EX2 R178, R2 ;  /* 0x0000000200b27308 */ /* 0x0003e20000000800 */
[----:B------:R-:W-:-:S02]  /*a020*/  FSEL R21, R21, RZ, P5 ;  /* 0x000000ff15157208 */ /* 0x000fc40002800000 */
[--C-:B------:R-:W-:Y:S01]  /*a030*/  HSET2.LE.AND R16, R22, R3.reuse, PT ;  /* 0x0000000316107233 */ /* 0x100fe20003803000 */
[----:B------:R-:W-:Y:S01]  /*a040*/  FADD.FTZ R14, R137, -R0 ;  /* 0x80000000890e7221 */ /* 0x000fe20000010000 */
[--C-:B------:R-:W-:Y:S01]  /*a050*/  FFMA.FTZ R0, R30, UR7, -R20.reuse ;  /* 0x000000071e007c23 */ /* 0x100fe20008010814 */
[----:B-----5:R-:W-:Y:S01]  /*a060*/  FFMA.FTZ R4, R27, UR7, -R21 ;  /* 0x000000071b047c23 */ /* 0x020fe20008010815 */
[--C-:B------:R-:W-:Y:S01]  /*a070*/  HSET2.LE.AND R17, R15, R3.reuse, PT ;  /* 0x000000030f117233 */ /* 0x100fe20003803000 */
[----:B------:R-:W-:Y:S01]  /*a080*/  FMUL.FTZ R22, R216, UR7 ;  /* 0x00000007d8167c20 */ /* 0x000fe20008410000 */
[----:B------:R4:W-:Y:S01]  /*a090*/  MUFU.EX2 R200, R0 ;  /* 0x0000000000c87308 */ /* 0x0009e20000000800 */
[----:B------:R-:W-:Y:S01]  /*a0a0*/  HSET2.LE.AND R12, R12, R3, PT ;  /* 0x000000030c0c7233 */ /* 0x000fe20003803000 */
[----:B------:R-:W-:Y:S01]  /*a0b0*/  FMUL.FTZ R15, R14, UR7 ;  /* 0x000000070e0f7c20 */ /* 0x000fe20008410000 */
[----:B------:R-:W-:Y:S01]  /*a0c0*/  SHF.L.U32 R207, R214, 0x6, RZ ;  /* 0x00000006d6cf7819 */ /* 0x000fe200000006ff */
[----:B------:R2:W-:Y:S01]  /*a0d0*/  MUFU.EX2 R137, R4 ;  /* 0x0000000400897308 */ /* 0x0005e20000000800 */
[----:B-1----:R-:W-:Y:S01]  /*a0e0*/  FFMA.FTZ R2, R34, UR7, -R20 ;  /* 0x0000000722027c23 */ /* 0x002fe20008010814 */
[----:B------:R-:W-:-:S02]  /*a0f0*/  FSEL R22, R22, RZ, P0 ;  /* 0x000000ff16167208 */ /* 0x000fc40000000000 */
[----:B------:R-:W-:Y:S01]  /*a100*/  MOV R135, R206 ;  /* 0x000000ce00877202 */ /* 0x000fe20000000f00 */
[----:B------:R1:W-:Y:S01]  /*a110*/  MUFU.EX2 R232, R2 ;  /* 0x0000000200e87308 */ /* 0x0003e20000000800 */
[----:B----4-:R-:W-:-:S04]  /*a120*/  F2FP.F16.F32.PACK_AB R0, R179, R201 ;  /* 0x000000c9b300723e */ /* 0x010fc800000000ff */
[----:B------:R-:W-:Y:S01]  /*a130*/  LOP3.LUT R18, R0, R18, RZ, 0xc0, !PT ;  /* 0x0000001200127212 */ /* 0x000fe200078ec0ff */
[----:B------:R-:W-:Y:S01]  /*a140*/  FFMA.FTZ R0, R139, UR7, -R5 ;  /* 0x000000078b007c23 */ /* 0x000fe20008010805 */
[----:B--2---:R-:W-:Y:S01]  /*a150*/  FFMA.FTZ R4, R29, UR7, -R22 ;  /* 0x000000071d047c23 */ /* 0x004fe20008010816 */
[----:B------:R-:W-:Y:S02]  /*a160*/  MOV R139, R205 ;  /* 0x000000cd008b7202 */ /* 0x000fe40000000f00 */
[----:B------:R2:W-:Y:S01]  /*a170*/  MUFU.EX2 R204, R0 ;  /* 0x0000000000cc7308 */ /* 0x0005e20000000800 */
[----:B-1----:R-:W-:Y:S01]  /*a180*/  FFMA.FTZ R2, R25, UR7, -R21 ;  /* 0x0000000719027c23 */ /* 0x002fe20008010815 */
[----:B------:R-:W-:Y:S02]  /*a190*/  FMUL.FTZ R25, R11, UR7 ;  /* 0x000000070b197c20 */ /* 0x000fe40008410000 */
[----:B------:R1:W-:Y:S04]  /*a1a0*/  MUFU.EX2 R27, R4 ;  /* 0x00000004001b7308 */ /* 0x0003e80000000800 */
[----:B------:R4:W-:Y:S04]  /*a1b0*/  MUFU.EX2 R202, R2 ;  /* 0x0000000200ca7308 */ /* 0x0009e80000000800 */
[----:B------:R-:W5:Y:S01]  /*a1c0*/  MUFU.EX2 R11, R13 ;  /* 0x0000000d000b7308 */ /* 0x000f620000000800 */
[----:B--2---:R-:W-:-:S03]  /*a1d0*/  FFMA.FTZ R0, R35, UR7, -R20 ;  /* 0x0000000723007c23 */ /* 0x004fc60008010814 */
[----:B------:R-:W2:Y:S01]  /*a1e0*/  MUFU.EX2 R25, R25 ;  /* 0x0000001900197308 */ /* 0x000ea20000000800 */
[----:B-1----:R-:W-:-:S03]  /*a1f0*/  LOP3.LUT R4, R143, 0xff00ff, RZ, 0xc0, !PT ;  /* 0x00ff00ff8f047812 */ /* 0x002fc600078ec0ff */
[----:B------:R1:W1:Y:S01]  /*a200*/  MUFU.EX2 R203, R0 ;  /* 0x0000000000cb7308 */ /* 0x0002620000000800 */
[----:B----4-:R-:W-:-:S04]  /*a210*/  FFMA.FTZ R2, R28, UR7, -R21 ;  /* 0x000000071c027c23 */ /* 0x010fc80008010815 */
[----:B------:R4:W-:Y:S01]  /*a220*/  MUFU.EX2 R199, R2 ;  /* 0x0000000200c77308 */ /* 0x0009e20000000800 */
[-C--:B-----5:R-:W-:Y:S01]  /*a230*/  FMUL.FTZ R144, R144, R11.reuse ;  /* 0x0000000b90907220 */ /* 0x0a0fe20000410000 */
[-C--:B------:R-:W-:Y:S01]  /*a240*/  FMUL.FTZ R145, R145, R11.reuse ;  /* 0x0000000b91917220 */ /* 0x080fe20000410000 */
[----:B------:R-:W-:Y:S01]  /*a250*/  FMUL.FTZ R156, R156, R11 ;  /* 0x0000000b9c9c7220 */ /* 0x000fe20000410000 */
[-C--:B--2---:R-:W-:Y:S01]  /*a260*/  FMUL.FTZ R146, R146, R25.reuse ;  /* 0x0000001992927220 */ /* 0x084fe20000410000 */
[----:B------:R-:W-:Y:S01]  /*a270*/  FMUL.FTZ R147, R147, R25 ;  /* 0x0000001993937220 */ /* 0x000fe20000410000 */
[----:B------:R-:W-:Y:S01]  /*a280*/  FMUL.FTZ R157, R157, R11 ;  /* 0x0000000b9d9d7220 */ /* 0x000fe20000410000 */
[-C--:B------:R-:W-:Y:S01]  /*a290*/  FMUL.FTZ R158, R158, R25.reuse ;  /* 0x000000199e9e7220 */ /* 0x080fe20000410000 */
[----:B-1----:R-:W-:Y:S01]  /*a2a0*/  F2FP.F16.F32.PACK_AB R0, R178, R200 ;  /* 0x000000c8b200723e */ /* 0x002fe200000000ff */
[----:B------:R-:W-:Y:S01]  /*a2b0*/  FMUL.FTZ R159, R159, R25 ;  /* 0x000000199f9f7220 */ /* 0x000fe20000410000 */
[-C--:B------:R-:W-:Y:S01]  /*a2c0*/  FMUL.FTZ R172, R172, R11.reuse ;  /* 0x0000000bacac7220 */ /* 0x080fe20000410000 */
[----:B------:R-:W-:Y:S01]  /*a2d0*/  FMUL.FTZ R173, R173, R11 ;  /* 0x0000000badad7220 */ /* 0x000fe20000410000 */
[----:B------:R-:W-:Y:S01]  /*a2e0*/  LOP3.LUT R19, R0, R19, RZ, 0xc0, !PT ;  /* 0x0000001300137212 */ /* 0x000fe200078ec0ff */
[-C--:B------:R-:W-:Y:S01]  /*a2f0*/  FMUL.FTZ R174, R174, R25.reuse ;  /* 0x00000019aeae7220 */ /* 0x080fe20000410000 */
[----:B------:R-:W-:Y:S01]  /*a300*/  F2FP.F16.F32.PACK_AB R0, R204, R134 ;  /* 0x00000086cc00723e */ /* 0x000fe200000000ff */
[----:B----4-:R-:W-:Y:S01]  /*a310*/  FFMA.FTZ R2, R138, UR7, -R22 ;  /* 0x000000078a027c23 */ /* 0x010fe20008010816 */
[----:B------:R-:W-:Y:S01]  /*a320*/  FMUL.FTZ R175, R175, R25 ;  /* 0x00000019afaf7220 */ /* 0x000fe20000410000 */
[-C--:B------:R-:W-:Y:S01]  /*a330*/  FMUL.FTZ R160, R160, R11.reuse ;  /* 0x0000000ba0a07220 */ /* 0x080fe20000410000 */
[----:B------:R-:W-:Y:S01]  /*a340*/  LOP3.LUT R16, R0, R16, RZ, 0xc0, !PT ;  /* 0x0000001000107212 */ /* 0x000fe200078ec0ff */
[----:B------:R-:W-:Y:S01]  /*a350*/  FMUL.FTZ R161, R161, R11 ;  /* 0x0000000ba1a17220 */ /* 0x000fe20000410000 */
[----:B------:R-:W-:Y:S01]  /*a360*/  F2FP.F16.F32.PACK_AB R0, R203, R232 ;  /* 0x000000e8cb00723e */ /* 0x000fe200000000ff */
[-C--:B------:R-:W-:Y:S01]  /*a370*/  FMUL.FTZ R162, R162, R25.reuse ;  /* 0x00000019a2a27220 */ /* 0x080fe20000410000 */
[----:B------:R-:W-:Y:S01]  /*a380*/  FMUL.FTZ R163, R163, R25 ;  /* 0x00000019a3a37220 */ /* 0x000fe20000410000 */
[----:B------:R-:W-:Y:S01]  /*a390*/  FMUL.FTZ R36, R36, R11 ;  /* 0x0000000b24247220 */ /* 0x000fe20000410000 */
[----:B------:R-:W-:Y:S01]  /*a3a0*/  LOP3.LUT R17, R0, R17, RZ, 0xc0, !PT ;  /* 0x0000001100117212 */ /* 0x000fe200078ec0ff */
[----:B------:R-:W-:Y:S01]  /*a3b0*/  FMUL.FTZ R37, R37, R11 ;  /* 0x0000000b25257220 */ /* 0x000fe20000410000 */
[----:B------:R-:W-:Y:S01]  /*a3c0*/  F2FP.F16.F32.PACK_AB R0, R202, R137 ;  /* 0x00000089ca00723e */ /* 0x000fe200000000ff */
[-C--:B------:R-:W-:Y:S01]  /*a3d0*/  FMUL.FTZ R38, R38, R25.reuse ;  /* 0x0000001926267220 */ /* 0x080fe20000410000 */
[----:B------:R-:W-:Y:S01]  /*a3e0*/  FMUL.FTZ R39, R39, R25 ;  /* 0x0000001927277220 */ /* 0x000fe20000410000 */
[-C--:B------:R-:W-:Y:S01]  /*a3f0*/  FMUL.FTZ R48, R48, R11.reuse ;  /* 0x0000000b30307220 */ /* 0x080fe20000410000 */
[----:B------:R-:W-:Y:S01]  /*a400*/  LOP3.LUT R12, R0, R12, RZ, 0xc0, !PT ;  /* 0x0000000c000c7212 */ /* 0x000fe200078ec0ff */
[----:B------:R-:W-:Y:S01]  /*a410*/  FFMA.FTZ R0, R26, UR7, -R21 ;  /* 0x000000071a007c23 */ /* 0x000fe20008010815 */
[----:B------:R-:W-:Y:S01]  /*a420*/  LOP3.LUT R26, R250, 0x8, R210, 0x78, !PT ;  /* 0x00000008fa1a7812 */ /* 0x000fe200078e78d2 */
[----:B------:R-:W-:Y:S01]  /*a430*/  FMUL.FTZ R49, R49, R11 ;  /* 0x0000000b31317220 */ /* 0x000fe20000410000 */
[-C--:B------:R-:W-:Y:S01]  /*a440*/  FMUL.FTZ R50, R50, R25.reuse ;  /* 0x0000001932327220 */ /* 0x080fe20000410000 */
[----:B------:R1:W-:Y:S01]  /*a450*/  MUFU.EX2 R177, R0 ;  /* 0x0000000000b17308 */ /* 0x0003e20000000800 */
[----:B------:R-:W-:Y:S01]  /*a460*/  LOP3.LUT R26, R26, 0x200, R207, 0xf8, !PT ;  /* 0x000002001a1a7812 */ /* 0x000fe200078ef8cf */
[----:B------:R-:W-:Y:S01]  /*a470*/  FMUL.FTZ R51, R51, R25 ;  /* 0x0000001933337220 */ /* 0x000fe20000410000 */
[----:B------:R-:W-:Y:S01]  /*a480*/  MOV R138, R204 ;  /* 0x000000cc008a7202 */ /* 0x000fe20000000f00 */
[-C--:B------:R-:W-:Y:S01]  /*a490*/  FMUL.FTZ R52, R52, R11.reuse ;  /* 0x0000000b34347220 */ /* 0x080fe20000410000 */
[----:B------:R-:W-:Y:S01]  /*a4a0*/  LEA R26, R26, UR5, 0x1 ;  /* 0x000000051a1a7c11 */ /* 0x000fe2000f8e08ff */
[----:B------:R-:W-:Y:S01]  /*a4b0*/  FMUL.FTZ R53, R53, R11 ;  /* 0x0000000b35357220 */ /* 0x000fe20000410000 */
[-C--:B------:R-:W-:Y:S01]  /*a4c0*/  FMUL.FTZ R54, R54, R25.reuse ;  /* 0x0000001936367220 */ /* 0x080fe20000410000 */
[----:B------:R-:W-:Y:S01]  /*a4d0*/  FMUL.FTZ R55, R55, R25 ;  /* 0x0000001937377220 */ /* 0x000fe20000410000 */
[----:B------:R-:W-:Y:S01]  /*a4e0*/  IADD3 R132, PT, PT, R26, 0xa040, RZ ;  /* 0x0000a0401a847810 */ /* 0x000fe20007ffe0ff */
[-C--:B------:R-:W-:Y:S01]  /*a4f0*/  FMUL.FTZ R64, R64, R11.reuse ;  /* 0x0000000b40407220 */ /* 0x080fe20000410000 */
[----:B------:R-:W-:Y:S01]  /*a500*/  FMUL.FTZ R65, R65, R11 ;  /* 0x0000000b41417220 */ /* 0x000fe20000410000 */
[-C--:B------:R-:W-:Y:S01]  /*a510*/  FMUL.FTZ R66, R66, R25.reuse ;  /* 0x0000001942427220 */ /* 0x080fe20000410000 */
[----:B------:R-:W-:Y:S01]  /*a520*/  FMUL.FTZ R67, R67, R25 ;  /* 0x0000001943437220 */ /* 0x000fe20000410000 */
[--C-:B-1----:R-:W-:Y:S01]  /*a530*/  FFMA.FTZ R0, R33, UR7, -R22.reuse ;  /* 0x0000000721007c23 */ /* 0x102fe20008010816 */
[-C--:B------:R-:W-:Y:S01]  /*a540*/  FMUL.FTZ R68, R68, R11.reuse ;  /* 0x0000000b44447220 */ /* 0x080fe20000410000 */
[----:B------:R-:W1:Y:S01]  /*a550*/  LDSM.16.MT88.4 R32, [R26+0xa000] ;  /* 0x00a000001a20783b */ /* 0x000e620000004200 */
[----:B------:R-:W-:Y:S01]  /*a560*/  FMUL.FTZ R69, R69, R11 ;  /* 0x0000000b45457220 */ /* 0x000fe20000410000 */
[----:B------:R2:W-:Y:S01]  /*a570*/  MUFU.EX2 R251, R0 ;  /* 0x0000000000fb7308 */ /* 0x0005e20000000800 */
[-C--:B------:R-:W-:Y:S01]  /*a580*/  FMUL.FTZ R70, R70, R25.reuse ;  /* 0x0000001946467220 */ /* 0x080fe20000410000 */
[----:B------:R-:W-:Y:S01]  /*a590*/  FMUL.FTZ R71, R71, R25 ;  /* 0x0000001947477220 */ /* 0x000fe20000410000 */
[----:B---3--:R-:W-:Y:S01]  /*a5a0*/  MOV R207, R176 ;  /* 0x000000b000cf7202 */ /* 0x008fe20000000f00 */
[----:B------:R-:W-:Y:S01]  /*a5b0*/  FMUL.FTZ R80, R80, R11 ;  /* 0x0000000b50507220 */ /* 0x000fe20000410000 */
[----:B------:R-:W-:Y:S01]  /*a5c0*/  MOV R176, R231 ;  /* 0x000000e700b07202 */ /* 0x000fe20000000f00 */
[----:B------:R-:W-:Y:S01]  /*a5d0*/  FMUL.FTZ R81, R81, R11 ;  /* 0x0000000b51517220 */ /* 0x000fe20000410000 */
[----:B------:R3:W-:Y:S01]  /*a5e0*/  MUFU.EX2 R231, R2 ;  /* 0x0000000200e77308 */ /* 0x0007e20000000800 */
[----:B------:R-:W-:Y:S01]  /*a5f0*/  MOV R136, R207 ;  /* 0x000000cf00887202 */ /* 0x000fe20000000f00 */
[-C--:B------:R-:W-:Y:S01]  /*a600*/  FMUL.FTZ R82, R82, R25.reuse ;  /* 0x0000001952527220 */ /* 0x080fe20000410000 */
[----:B------:R-:W-:Y:S01]  /*a610*/  FMUL.FTZ R83, R83, R25 ;  /* 0x0000001953537220 */ /* 0x000fe20000410000 */
[-C--:B------:R-:W-:Y:S01]  /*a620*/  FMUL.FTZ R84, R84, R11.reuse ;  /* 0x0000000b54547220 */ /* 0x080fe20000410000 */
[----:B------:R-:W-:Y:S01]  /*a630*/  FMUL.FTZ R85, R85, R11 ;  /* 0x0000000b55557220 */ /* 0x000fe20000410000 */
[-C--:B------:R-:W-:Y:S01]  /*a640*/  FMUL.FTZ R86, R86, R25.reuse ;  /* 0x0000001956567220 */ /* 0x080fe20000410000 */
[--C-:B--2---:R-:W-:Y:S01]  /*a650*/  HSET2.LE.AND R0, R24, R3.reuse, PT ;  /* 0x0000000318007233 */ /* 0x104fe20003803000 */
[----:B------:R-:W-:Y:S01]  /*a660*/  FMUL.FTZ R87, R87, R25 ;  /* 0x0000001957577220 */ /* 0x000fe20000410000 */
[----:B------:R-:W2:Y:S01]  /*a670*/  MUFU.EX2 R24, R23 ;  /* 0x0000001700187308 */ /* 0x000ea20000000800 */
[-C--:B------:R-:W-:Y:S01]  /*a680*/  FMUL.FTZ R96, R96, R11.reuse ;  /* 0x0000000b60607220 */ /* 0x080fe20000410000 */
[----:B------:R-:W-:Y:S01]  /*a690*/  FMUL.FTZ R97, R97, R11 ;  /* 0x0000000b61617220 */ /* 0x000fe20000410000 */
[-C--:B------:R-:W-:Y:S01]  /*a6a0*/  FMUL.FTZ R98, R98, R25.reuse ;  /* 0x0000001962627220 */ /* 0x080fe20000410000 */
[----:B------:R-:W4:Y:S01]  /*a6b0*/  MUFU.EX2 R23, R15 ;  /* 0x0000000f00177308 */ /* 0x000f220000000800 */
[----:B---3--:R-:W-:Y:S01]  /*a6c0*/  FFMA.FTZ R2, R31, UR7, -R22 ;  /* 0x000000071f027c23 */ /* 0x008fe20008010816 */
[----:B------:R-:W-:Y:S01]  /*a6d0*/  FMUL.FTZ R99, R99, R25 ;  /* 0x0000001963637220 */ /* 0x000fe20000410000 */
[-C--:B------:R-:W-:Y:S01]  /*a6e0*/  FMUL.FTZ R112, R112, R11.reuse ;  /* 0x0000000b70707220 */ /* 0x080fe20000410000 */
[----:B------:R-:W-:Y:S01]  /*a6f0*/  FMUL.FTZ R113, R113, R11 ;  /* 0x0000000b71717220 */ /* 0x000fe20000410000 */
[----:B------:R3:W5:Y:S01]  /*a700*/  MUFU.EX2 R140, R2 ;  /* 0x00000002008c7308 */ /* 0x0007620000000800 */
[-C--:B------:R-:W-:Y:S01]  /*a710*/  FMUL.FTZ R114, R114, R25.reuse ;  /* 0x0000001972727220 */ /* 0x080fe20000410000 */
[----:B------:R-:W-:Y:S01]  /*a720*/  FMUL.FTZ R115, R115, R25 ;  /* 0x0000001973737220 */ /* 0x000fe20000410000 */
[-C--:B------:R-:W-:Y:S01]  /*a730*/  FMUL.FTZ R100, R100, R11.reuse ;  /* 0x0000000b64647220 */ /* 0x080fe20000410000 */
[----:B------:R-:W-:Y:S01]  /*a740*/  FMUL.FTZ R101, R101, R11 ;  /* 0x0000000b65657220 */ /* 0x000fe20000410000 */
[-C--:B--2---:R-:W-:Y:S01]  /*a750*/  FMUL.FTZ R148, R148, R24.reuse ;  /* 0x0000001894947220 */ /* 0x084fe20000410000 */
[-C--:B------:R-:W-:Y:S01]  /*a760*/  FMUL.FTZ R149, R149, R24.reuse ;  /* 0x0000001895957220 */ /* 0x080fe20000410000 */
[-C--:B------:R-:W-:Y:S01]  /*a770*/  FMUL.FTZ R152, R152, R24.reuse ;  /* 0x0000001898987220 */ /* 0x080fe20000410000 */
[-C--:B------:R-:W-:Y:S01]  /*a780*/  FMUL.FTZ R153, R153, R24.reuse ;  /* 0x0000001899997220 */ /* 0x080fe20000410000 */
[-C--:B----4-:R-:W-:Y:S01]  /*a790*/  FMUL.FTZ R150, R150, R23.reuse ;  /* 0x0000001796967220 */ /* 0x090fe20000410000 */
[-C--:B------:R-:W-:Y:S01]  /*a7a0*/  FMUL.FTZ R151, R151, R23.reuse ;  /* 0x0000001797977220 */ /* 0x080fe20000410000 */
[-C--:B------:R-:W-:Y:S01]  /*a7b0*/  FMUL.FTZ R154, R154, R23.reuse ;  /* 0x000000179a9a7220 */ /* 0x080fe20000410000 */
[----:B------:R-:W-:Y:S01]  /*a7c0*/  FMUL.FTZ R155, R155, R23 ;  /* 0x000000179b9b7220 */ /* 0x000fe20000410000 */
[C---:B-1----:R-:W-:Y:S01]  /*a7d0*/  HMMA.16816.F32 R144, R16.reuse, R32, R144 ;  /* 0x000000201090723c */ /* 0x042fe20000001890 */
[----:B---3--:R-:W-:Y:S01]  /*a7e0*/  F2FP.F16.F32.PACK_AB R2, R251, R231 ;  /* 0x000000e7fb02723e */ /* 0x008fe200000000ff */
[-C--:B------:R-:W-:Y:S01]  /*a7f0*/  FMUL.FTZ R40, R40, R24.reuse ;  /* 0x0000001828287220 */ /* 0x080fe20000410000 */
[----:B------:R-:W-:Y:S01]  /*a800*/  FMUL.FTZ R41, R41, R24 ;  /* 0x0000001829297220 */ /* 0x000fe20000410000 */
[-C--:B------:R-:W-:Y:S01]  /*a810*/  FMUL.FTZ R42, R42, R23.reuse ;  /* 0x000000172a2a7220 */ /* 0x080fe20000410000 */
[----:B------:R-:W-:Y:S01]  /*a820*/  LOP3.LUT R13, R2, R0, RZ, 0xc0, !PT ;  /* 0x00000000020d7212 */ /* 0x000fe200078ec0ff */
[----:B------:R-:W-:Y:S01]  /*a830*/  FMUL.FTZ R43, R43, R23 ;  /* 0x000000172b2b7220 */ /* 0x000fe20000410000 */
[--C-:B------:R-:W-:Y:S01]  /*a840*/  HSET2.LE.AND R0, R142, R3.reuse, PT ;  /* 0x000000038e007233 */ /* 0x100fe20003803000 */
[----:B------:R-:W-:Y:S01]  /*a850*/  HMMA.16816.F32 R240, R16, R34, R156 ;  /* 0x0000002210f0723c */ /* 0x000fe2000000189c */
[----:B------:R-:W-:Y:S01]  /*a860*/  F2FP.F16.F32.PACK_AB R2, R177, R199 ;  /* 0x000000c7b102723e */ /* 0x000fe200000000ff */
[-C--:B------:R-:W-:Y:S01]  /*a870*/  FMUL.FTZ R164, R164, R24.reuse ;  /* 0x00000018a4a47220 */ /* 0x080fe20000410000 */
[----:B------:R-:W-:Y:S01]  /*a880*/  FMUL.FTZ R165, R165, R24 ;  /* 0x00000018a5a57220 */ /* 0x000fe20000410000 */
[-C--:B------:R-:W-:Y:S01]  /*a890*/  FMUL.FTZ R166, R166, R23.reuse ;  /* 0x00000017a6a67220 */ /* 0x080fe20000410000 */
[----:B------:R-:W-:Y:S01]  /*a8a0*/  LOP3.LUT R14, R2, R0, RZ, 0xc0, !PT ;  /* 0x00000000020e7212 */ /* 0x000fe200078ec0ff */
[-C--:B------:R-:W-:Y:S01]  /*a8b0*/  FMUL.FTZ R167, R167, R23.reuse ;  /* 0x00000017a7a77220 */ /* 0x080fe20000410000 */
[----:B------:R-:W-:Y:S01]  /*a8c0*/  HSET2.LE.AND R2, R4, R3, PT ;  /* 0x0000000304027233 */ /* 0x000fe20003803000 */
[----:B------:R-:W-:Y:S01]  /*a8d0*/  FMUL.FTZ R168, R168, R24 ;  /* 0x00000018a8a87220 */ /* 0x000fe20000410000 */
[----:B-----5:R-:W-:Y:S01]  /*a8e0*/  F2FP.F16.F32.PACK_AB R0, R27, R140 ;  /* 0x0000008c1b00723e */ /* 0x020fe200000000ff */
[----:B------:R-:W-:Y:S01]  /*a8f0*/  FMUL.FTZ R169, R169, R24 ;  /* 0x00000018a9a97220 */ /* 0x000fe20000410000 */
[-C--:B------:R-:W-:Y:S01]  /*a900*/  FMUL.FTZ R170, R170, R23.reuse ;  /* 0x00000017aaaa7220 */ /* 0x080fe20000410000 */
[-C--:B------:R-:W-:Y:S01]  /*a910*/  FMUL.FTZ R171, R171, R23.reuse ;  /* 0x00000017abab7220 */ /* 0x080fe20000410000 */
[----:B------:R-:W-:Y:S01]  /*a920*/  LOP3.LUT R15, R0, R2, RZ, 0xc0, !PT ;  /* 0x00000002000f7212 */ /* 0x000fe200078ec0ff */
[-C--:B------:R-:W-:Y:S01]  /*a930*/  FMUL.FTZ R44, R44, R24.reuse ;  /* 0x000000182c2c7220 */ /* 0x080fe20000410000 */
[----:B------:R-:W-:Y:S01]  /*a940*/  IADD3 R0, PT, PT, R26, 0xa000, RZ ;  /* 0x0000a0001a007810 */ /* 0x000fe20007ffe0ff */
[----:B------:R-:W-:Y:S01]  /*a950*/  FMUL.FTZ R45, R45, R24 ;  /* 0x000000182d2d7220 */ /* 0x000fe20000410000 */
[----:B------:R-:W-:Y:S01]  /*a960*/  SEL R2, R212, 0xffffffe0, !P4 ;  /* 0xffffffe0d4027807 */ /* 0x000fe20006000000 */
[-C--:B------:R-:W-:Y:S01]  /*a970*/  FMUL.FTZ R46, R46, R23.reuse ;  /* 0x000000172e2e7220 */ /* 0x080fe20000410000 */
[----:B------:R-:W-:Y:S01]  /*a980*/  @P2 IADD3 R132, PT, PT, R0, -0x40, RZ ;  /* 0xffffffc000842810 */ /* 0x000fe20007ffe0ff */
[----:B------:R-:W-:Y:S01]  /*a990*/  HMMA.16816.F32 R148, R12, R32, R148 ;  /* 0x000000200c94723c */ /* 0x000fe20000001894 */
[----:B------:R-:W-:Y:S01]  /*a9a0*/  FMUL.FTZ R47, R47, R23 ;  /* 0x000000172f2f7220 */ /* 0x000fe20000410000 */
[----:B------:R-:W-:-:S02]  /*a9b0*/  IMAD.IADD R133, R26, 0x1, R2 ;  /* 0x000000011a857824 */ /* 0x000fc400078e0202 */
[-C--:B------:R-:W-:Y:S01]  /*a9c0*/  FMUL.FTZ R56, R56, R24.reuse ;  /* 0x0000001838387220 */ /* 0x080fe20000410000 */
[-C--:B------:R-:W-:Y:S01]  /*a9d0*/  FMUL.FTZ R57, R57, R24.reuse ;  /* 0x0000001839397220 */ /* 0x080fe20000410000 */
[-C--:B------:R-:W-:Y:S01]  /*a9e0*/  FMUL.FTZ R58, R58, R23.reuse ;  /* 0x000000173a3a7220 */ /* 0x080fe20000410000 */
[-C--:B------:R-:W-:Y:S01]  /*a9f0*/  FMUL.FTZ R59, R59, R23.reuse ;  /* 0x000000173b3b7220 */ /* 0x080fe20000410000 */
[----:B------:R-:W1:Y:S01]  /*aa00*/  LDSM.16.MT88.4 R28, [R133+0xa000] ;  /* 0x00a00000851c783b */ /* 0x000e620000004200 */
[----:B------:R-:W-:Y:S01]  /*aa10*/  HMMA.16816.F32 R152, R12, R34, R152 ;  /* 0x000000220c98723c */ /* 0x000fe20000001898 */
[-C--:B------:R-:W-:Y:S01]  /*aa20*/  FMUL.FTZ R60, R60, R24.reuse ;  /* 0x000000183c3c7220 */ /* 0x080fe20000410000 */
[-C--:B------:R-:W-:Y:S01]  /*aa30*/  FMUL.FTZ R61, R61, R24.reuse ;  /* 0x000000183d3d7220 */ /* 0x080fe20000410000 */
        /* <DEDUP_REMOVED lines=35> */
[----:B------:R-:W-:Y:S01]  /*ac70*/  FMUL.FTZ R102, R102, R25 ;  /* 0x0000001966667220 */ /* 0x000fe20000410000 */
[----:B-1----:R-:W-:Y:S01]  /*ac80*/  HMMA.16816.F32 R244, R16, R30, R172 ;  /* 0x0000001e10f4723c */ /* 0x002fe200000018ac */
[----:B------:R-:W-:Y:S01]  /*ac90*/  IMAD.MOV.U32 R175, RZ, RZ, R232 ;  /* 0x000000ffffaf7224 */ /* 0x000fe200078e00e8 */
[----:B------:R-:W-:Y:S01]  /*aca0*/  MOV R174, R203 ;  /* 0x000000cb00ae7202 */ /* 0x000fe20000000f00 */
[----:B------:R-:W-:Y:S01]  /*acb0*/  FMUL.FTZ R103, R103, R25 ;  /* 0x0000001967677220 */ /* 0x000fe20000410000 */
[----:B------:R-:W-:Y:S01]  /*acc0*/  MOV R173, R202 ;  /* 0x000000ca00ad7202 */ /* 0x000fe20000000f00 */
[----:B------:R-:W-:Y:S01]  /*acd0*/  FMUL.FTZ R116, R116, R11 ;  /* 0x0000000b74747220 */ /* 0x000fe20000410000 */
[----:B------:R-:W-:Y:S01]  /*ace0*/  MOV R172, R201 ;  /* 0x000000c900ac7202 */ /* 0x000fe20000000f00 */
[----:B------:R-:W-:Y:S01]  /*acf0*/  FMUL.FTZ R117, R117, R11 ;  /* 0x0000000b75757220 */ /* 0x000fe20000410000 */
[----:B--2---:R-:W-:Y:S01]  /*ad00*/  HMMA.16816.F32 R204, R12, R32, R40 ;  /* 0x000000200ccc723c */ /* 0x004fe20000001828 */
[----:B------:R-:W-:Y:S01]  /*ad10*/  IADD3 R40, PT, PT, R2, R132, RZ ;  /* 0x0000008402287210 */ /* 0x000fe20007ffe0ff */
[----:B------:R-:W-:Y:S01]  /*ad20*/  IMAD.MOV.U32 R43, RZ, RZ, R200 ;  /* 0x000000ffff2b7224 */ /* 0x000fe200078e00c8 */
[----:B------:R-:W-:Y:S01]  /*ad30*/  MOV R41, R140 ;  /* 0x0000008c00297202 */ /* 0x000fe20000000f00 */
[----:B------:R-:W-:Y:S01]  /*ad40*/  FMUL.FTZ R118, R118, R25 ;  /* 0x0000001976767220 */ /* 0x000fe20000410000 */
[----:B------:R-:W-:Y:S01]  /*ad50*/  MOV R42, R199 ;  /* 0x000000c7002a7202 */ /* 0x000fe20000000f00 */
[----:B------:R-:W-:Y:S01]  /*ad60*/  FMUL.FTZ R119, R119, R25 ;  /* 0x0000001977777220 */ /* 0x000fe20000410000 */
[-C--:B------:R-:W-:Y:S01]  /*ad70*/  FMUL.FTZ R128, R128, R11.reuse ;  /* 0x0000000b80807220 */ /* 0x080fe20000410000 */
[----:B------:R-:W-:Y:S01]  /*ad80*/  HMMA.16816.F32 R192, R16, R28, R160 ;  /* 0x0000001c10c0723c */ /* 0x000fe200000018a0 */
[----:B------:R-:W-:Y:S01]  /*ad90*/  FMUL.FTZ R129, R129, R11 ;  /* 0x0000000b81817220 */ /* 0x000fe20000410000 */
[-C--:B------:R-:W-:Y:S01]  /*ada0*/  FMUL.FTZ R130, R130, R25.reuse ;  /* 0x0000001982827220 */ /* 0x080fe20000410000 */
[----:B------:R-:W-:-:S05]  /*adb0*/  FMUL.FTZ R131, R131, R25 ;  /* 0x0000001983837220 */ /* 0x000fca0000410000 */
[C---:B------:R-:W-:Y:S08]  /*adc0*/  HMMA.16816.F32 R164, R12.reuse, R28, R164 ;  /* 0x0000001c0ca4723c */ /* 0x040ff000000018a4 */
[----:B------:R-:W-:Y:S01]  /*add0*/  HMMA.16816.F32 R168, R12, R30, R168 ;  /* 0x0000001e0ca8723c */ /* 0x000fe200000018a8 */
[----:B------:R-:W1:Y:S02]  /*ade0*/  LDSM.16.MT88.4 R28, [R40] ;  /* 0x00000000281c783b */ /* 0x000e640000004200 */
[----:B------:R-:W-:-:S02]  /*adf0*/  MOV R159, R192 ;  /* 0x000000c0009f7202 */ /* 0x000fc40000000f00 */
[----:B------:R-:W-:Y:S02]  /*ae00*/  MOV R158, R193 ;  /* 0x000000c1009e7202 */ /* 0x000fe40000000f00 */
[----:B------:R-:W-:Y:S01]  /*ae10*/  MOV R157, R194 ;  /* 0x000000c2009d7202 */ /* 0x000fe20000000f00 */
[----:B------:R-:W-:Y:S01]  /*ae20*/  HMMA.16816.F32 R236, R16, R32, R36 ;  /* 0x0000002010ec723c */ /* 0x000fe20000001824 */
[----:B------:R-:W-:Y:S01]  /*ae30*/  MOV R156, R195 ;  /* 0x000000c3009c7202 */ /* 0x000fe20000000f00 */
[----:B------:R-:W-:Y:S06]  /*ae40*/  LDSM.16.MT88.4 R36, [R40+0x1000] ;  /* 0x001000002824783b */ /* 0x000fec0000004200 */
[-C--:B------:R-:W-:Y:S08]  /*ae50*/  HMMA.16816.F32 R44, R12, R34.reuse, R44 ;  /* 0x000000220c2c723c */ /* 0x080ff0000000182c */
[----:B------:R-:W-:Y:S01]  /*ae60*/  HMMA.16816.F32 R232, R16, R34, R48 ;  /* 0x0000002210e8723c */ /* 0x000fe20000001830 */
[----:B------:R-:W2:Y:S01]  /*ae70*/  LDSM.16.MT88.4 R32, [R26+0xb000] ;  /* 0x00b000001a20783b */ /* 0x000ea20000004200 */
        /* <DEDUP_REMOVED lines=9> */
[----:B------:R-:W-:-:S06]  /*af10*/  IMAD.MOV.U32 R67, RZ, RZ, R176 ;  /* 0x000000ffff437224 */ /* 0x000fcc00078e00b0 */
[-C--:B--2---:R-:W-:Y:S08]  /*af20*/  HMMA.16816.F32 R68, R16, R32.reuse, R68 ;  /* 0x000000201044723c */ /* 0x084ff00000001844 */
[C---:B------:R-:W-:Y:S08]  /*af30*/  HMMA.16816.F32 R72, R12.reuse, R32, R72 ;  /* 0x000000200c48723c */ /* 0x040ff00000001848 */
[-C--:B------:R-:W-:Y:S08]  /*af40*/  HMMA.16816.F32 R76, R12, R34.reuse, R76 ;  /* 0x000000220c4c723c */ /* 0x080ff0000000184c */
[----:B------:R-:W-:Y:S01]  /*af50*/  HMMA.16816.F32 R160, R16, R34, R80 ;  /* 0x0000002210a0723c */ /* 0x000fe20000001850 */
[----:B------:R-:W2:Y:S04]  /*af60*/  LDSM.16.MT88.4 R32, [R132+0x1000] ;  /* 0x001000008420783b */ /* 0x000ea80000004200 */
[----:B------:R-:W3:Y:S03]  /*af70*/  LDSM.16.MT88.4 R80, [R26+0xb800] ;  /* 0x00b800001a50783b */ /* 0x000ee60000004200 */
[C---:B------:R-:W-:Y:S08]  /*af80*/  HMMA.16816.F32 R120, R12.reuse, R36, R120 ;  /* 0x000000240c78723c */ /* 0x040ff00000001878 */
[C---:B-1----:R-:W-:Y:S08]  /*af90*/  HMMA.16816.F32 R88, R12.reuse, R28, R88 ;  /* 0x0000001c0c58723c */ /* 0x042ff00000001858 */
[C---:B------:R-:W-:Y:S08]  /*afa0*/  HMMA.16816.F32 R92, R12.reuse, R30, R92 ;  /* 0x0000001e0c5c723c */ /* 0x040ff0000000185c */
[----:B------:R-:W-:Y:S08]  /*afb0*/  HMMA.16816.F32 R140, R12, R38, R124 ;  /* 0x000000260c8c723c */ /* 0x000ff0000000187c */
[----:B------:R-:W-:Y:S08]  /*afc0*/  HMMA.16816.F32 R84, R16, R28, R84 ;  /* 0x0000001c1054723c */ /* 0x000ff00000001854 */
[C---:B--2---:R-:W-:Y:S08]  /*afd0*/  HMMA.16816.F32 R104, R12.reuse, R32, R104 ;  /* 0x000000200c68723c */ /* 0x044ff00000001868 */
[----:B------:R-:W-:Y:S01]  /*afe0*/  HMMA.16816.F32 R108, R12, R34, R108 ;  /* 0x000000220c6c723c */ /* 0x000fe2000000186c */
[----:B------:R-:W-:-:S04]  /*aff0*/  IMAD.WIDE.U32 R14, R182, -0x2daee0ad, RZ ;  /* 0xd2511f53b60e7825 */ /* 0x000fc800078e00ff */
[----:B------:R-:W-:Y:S01]  /*b000*/  IMAD.WIDE.U32 R12, R180, -0x2daee0ad, RZ ;  /* 0xd2511f53b40c7825 */ /* 0x000fe200078e00ff */
[----:B------:R-:W-:Y:S02]  /*b010*/  MOV R29, R14 ;  /* 0x0000000e001d7202 */ /* 0x000fe40000000f00 */
[C---:B------:R-:W-:Y:S01]  /*b020*/  HMMA.16816.F32 R176, R16.reuse, R30, R96 ;  /* 0x0000001e10b0723c */ /* 0x040fe20000001860 */
[C---:B------:R-:W-:Y:S01]  /*b030*/  PRMT R30, R14.reuse, 0x7771, RZ ;  /* 0x000077710e1e7816 */ /* 0x040fe200000000ff */
[----:B------:R-:W-:Y:S01]  /*b040*/  LDSM.16.MT88.4 R96, [R133+0xb800] ;  /* 0x00b800008560783b */ /* 0x000fe20000004200 */
[C---:B------:R-:W-:Y:S02]  /*b050*/  PRMT R28, R14.reuse, 0x7773, RZ ;  /* 0x000077730e1c7816 */ /* 0x040fe400000000ff */
[----:B------:R-:W-:Y:S02]  /*b060*/  PRMT R4, R14, 0x7772, RZ ;  /* 0x000077720e047816 */ /* 0x000fe400000000ff */
[----:B------:R-:W-:Y:S01]  /*b070*/  MOV R14, R12 ;  /* 0x0000000c000e7202 */ /* 0x000fe20000000f00 */
[----:B------:R-:W-:Y:S01]  /*b080*/  HMMA.16816.F32 R52, R16, R34, R112 ;  /* 0x000000221034723c */ /* 0x000fe20000001870 */
[----:B------:R-:W-:Y:S01]  /*b090*/  PRMT R34, R4, 0x5410, R28 ;  /* 0x0000541004227816 */ /* 0x000fe2000000001c */
[----:B------:R-:W-:Y:S01]  /*b0a0*/  FFMA.FTZ R35, R67, R11, R134 ;  /* 0x0000000b43237223 */ /* 0x000fe20000010086 */
[----:B------:R-:W-:Y:S01]  /*b0b0*/  PRMT R27, R12, 0x7771, RZ ;  /* 0x000077710c1b7816 */ /* 0x000fe200000000ff */
[----:B------:R-:W-:Y:S01]  /*b0c0*/  LDSM.16.MT88.4 R64, [R40+0x800] ;  /* 0x000800002840783b */ /* 0x000fe20000004200 */
[----:B------:R-:W-:-:S02]  /*b0d0*/  LOP3.LUT R4, R14, 0xff, RZ, 0xc0, !PT ;  /* 0x000000ff0e047812 */ /* 0x000fc400078ec0ff */
[C---:B------:R-:W-:Y:S01]  /*b0e0*/  LOP3.LUT R2, R249.reuse, R184, R15, 0x96, !PT ;  /* 0x000000b8f9027212 */ /* 0x040fe200078e960f */
[C---:B------:R-:W-:Y:S01]  /*b0f0*/  HMMA.16816.F32 R100, R16.reuse, R32, R100 ;  /* 0x000000201064723c */ /* 0x040fe20000001864 */
[----:B------:R-:W-:Y:S01]  /*b100*/  LOP3.LUT R0, R249, R186, R13, 0x96, !PT ;  /* 0x000000baf9007212 */ /* 0x000fe200078e960d */
[----:B------:R-:W-:Y:S01]  /*b110*/  LDSM.16.MT88.4 R112, [R132+0x1800] ;  /* 0x001800008470783b */ /* 0x000fe20000004200 */
[C---:B------:R-:W-:Y:S02]  /*b120*/  PRMT R15, R12.reuse, 0x7773, RZ ;  /* 0x000077730c0f7816 */ /* 0x040fe400000000ff */
[----:B------:R-:W-:Y:S02]  /*b130*/  PRMT R13, R12, 0x7772, RZ ;  /* 0x000077720c0d7816 */ /* 0x000fe400000000ff */
[----:B------:R-:W-:Y:S01]  /*b140*/  LOP3.LUT R12, R29, 0xff, RZ, 0xc0, !PT ;  /* 0x000000ff1d0c7812 */ /* 0x000fe200078ec0ff */
[----:B------:R-:W-:Y:S01]  /*b150*/  HMMA.16816.F32 R116, R16, R36, R116 ;  /* 0x000000241074723c */ /* 0x000fe20000001874 */
[----:B------:R-:W-:-:S02]  /*b160*/  PRMT R31, R4, 0x5410, R27 ;  /* 0x00005410041f7816 */ /* 0x000fc4000000001b */
[----:B------:R-:W-:Y:S02]  /*b170*/  LOP3.LUT R4, R2, 0xffff, RZ, 0xc0, !PT ;  /* 0x0000ffff02047812 */ /* 0x000fe400078ec0ff */
[----:B------:R-:W-:Y:S02]  /*b180*/  PRMT R32, R12, 0x5410, R30 ;  /* 0x000054100c207816 */ /* 0x000fe4000000001e */
[----:B------:R-:W-:Y:S02]  /*b190*/  SHF.R.U32.HI R4, RZ, 0x8, R4 ;  /* 0x00000008ff047819 */ /* 0x000fe40000011604 */
[----:B------:R-:W-:Y:S02]  /*b1a0*/  LOP3.LUT R12, R2, 0xff, RZ, 0xc0, !PT ;  /* 0x000000ff020c7812 */ /* 0x000fe400078ec0ff */
[----:B------:R-:W-:Y:S02]  /*b1b0*/  PRMT R33, R13, 0x5410, R15 ;  /* 0x000054100d217816 */ /* 0x000fe4000000000f */
[----:B------:R-:W-:-:S02]  /*b1c0*/  PRMT R13, R0, 0x7632, R13 ;  /* 0x00007632000d7816 */ /* 0x000fc4000000000d */
[--C-:B------:R-:W-:Y:S02]  /*b1d0*/  PRMT R30, R12, 0x5410, R4.reuse ;  /* 0x000054100c1e7816 */ /* 0x100fe40000000004 */
[----:B------:R-:W-:Y:S02]  /*b1e0*/  PRMT R4, R2, 0x7632, R4 ;  /* 0x0000763202047816 */ /* 0x000fe40000000004 */
[----:B------:R-:W-:Y:S02]  /*b1f0*/  SHF.R.U32.HI R15, RZ, 0x18, R2 ;  /* 0x00000018ff0f7819 */ /* 0x000fe40000011602 */
[C---:B------:R-:W-:Y:S02]  /*b200*/  LOP3.LUT R2, R0.reuse, 0xffff, RZ, 0xc0, !PT ;  /* 0x0000ffff00027812 */ /* 0x040fe400078ec0ff */
[----:B------:R-:W-:Y:S02]  /*b210*/  LOP3.LUT R14, R0, 0xff, RZ, 0xc0, !PT ;  /* 0x000000ff000e7812 */ /* 0x000fe400078ec0ff */
[----:B------:R-:W-:-:S02]  /*b220*/  SHF.R.U32.HI R12, RZ, 0x18, R0 ;  /* 0x00000018ff0c7819 */ /* 0x000fc40000011600 */
[----:B------:R-:W-:Y:S01]  /*b230*/  LOP3.LUT R0, R13, 0xff, RZ, 0xc0, !PT ;  /* 0x000000ff0d007812 */ /* 0x000fe200078ec0ff */
[----:B------:R-:W-:Y:S01]  /*b240*/  FFMA.FTZ R13, R188, UR7, -R21 ;  /* 0x00000007bc0d7c23 */ /* 0x000fe20008010815 */
[----:B------:R-:W-:Y:S02]  /*b250*/  SHF.R.U32.HI R2, RZ, 0x8, R2 ;  /* 0x00000008ff027819 */ /* 0x000fe40000011602 */
[----:B------:R-:W-:Y:S01]  /*b260*/  PRMT R27, R0, 0x5410, R12 ;  /* 0x00005410001b7816 */ /* 0x000fe2000000000c */
[--C-:B------:R-:W-:Y:S01]  /*b270*/  FFMA.FTZ R0, R230, UR7, -R5.reuse ;  /* 0x00000007e6007c23 */ /* 0x100fe20008010805 */
[----:B------:R-:W-:Y:S01]  /*b280*/  LOP3.LUT R4, R4, 0xff, RZ, 0xc0, !PT ;  /* 0x000000ff04047812 */ /* 0x000fe200078ec0ff */
[----:B------:R-:W-:Y:S01]  /*b290*/  FFMA.FTZ R12, R197, UR7, -R20 ;  /* 0x00000007c50c7c23 */ /* 0x000fe20008010814 */
[----:B------:R-:W-:Y:S01]  /*b2a0*/  PRMT R28, R14, 0x5410, R2 ;  /* 0x000054100e1c7816 */ /* 0x000fe20000000002 */
[----:B------:R1:W-:Y:S01]  /*b2b0*/  MUFU.EX2 R187, R0 ;  /* 0x0000000000bb7308 */ /* 0x0003e20000000800 */
[----:B------:R-:W-:Y:S01]  /*b2c0*/  FFMA.FTZ R2, R229, UR7, -R5 ;  /* 0x00000007e5027c23 */ /* 0x000fe20008010805 */
[----:B------:R-:W-:Y:S01]  /*b2d0*/  PRMT R29, R4, 0x5410, R15 ;  /* 0x00005410041d7816 */ /* 0x000fe2000000000f */
[----:B------:R-:W-:Y:S01]  /*b2e0*/  FFMA.FTZ R4, R224, UR7, -R20 ;  /* 0x00000007e0047c23 */ /* 0x000fe20008010814 */
[----:B------:R-:W-:Y:S01]  /*b2f0*/  FFMA.FTZ R15, R185, UR7, -R21 ;  /* 0x00000007b90f7c23 */ /* 0x000fe20008010815 */
[----:B------:R2:W-:Y:S01]  /*b300*/  MUFU.EX2 R186, R2 ;  /* 0x0000000200ba7308 */ /* 0x0005e20000000800 */
[----:B------:R-:W-:-:S02]  /*b310*/  MOV R188, R138 ;  /* 0x0000008a00bc7202 */ /* 0x000fc40000000f00 */
[--C-:B------:R-:W-:Y:S01]  /*b320*/  HSET2.LE.AND R14, R31, R3.reuse, PT ;  /* 0x000000031f0e7233 */ /* 0x100fe20003803000 */
[----:B------:R4:W-:Y:S01]  /*b330*/  MUFU.EX2 R185, R12 ;  /* 0x0000000c00b97308 */ /* 0x0009e20000000800 */
[----:B------:R-:W-:Y:S02]  /*b340*/  HSET2.LE.AND R11, R29, R3, PT ;  /* 0x000000031d0b7233 */ /* 0x000fe40003803000 */
[----:B------:R-:W-:Y:S01]  /*b350*/  MOV R249, R48 ;  /* 0x0000003000f97202 */ /* 0x000fe20000000f00 */
[----:B------:R5:W-:Y:S01]  /*b360*/  MUFU.EX2 R182, R4 ;  /* 0x0000000400b67308 */ /* 0x000be20000000800 */
[--C-:B-1----:R-:W-:Y:S01]  /*b370*/  FFMA.FTZ R0, R226, UR7, -R5.reuse ;  /* 0x00000007e2007c23 */ /* 0x102fe20008010805 */
[----:B------:R-:W-:Y:S01]  /*b380*/  FFMA.FTZ R5, R225, UR7, -R5 ;  /* 0x00000007e1057c23 */ /* 0x000fe20008010805 */
[----:B------:R-:W-:Y:S02]  /*b390*/  MOV R230, R49 ;  /* 0x0000003100e67202 */ /* 0x000fe40000000f00 */
[----:B------:R1:W-:Y:S01]  /*b3a0*/  MUFU.EX2 R199, R0 ;  /* 0x0000000000c77308 */ /* 0x0003e20000000800 */
[----:B--2---:R-:W-:Y:S01]  /*b3b0*/  FFMA.FTZ R2, R217, UR7, -R20 ;  /* 0x00000007d9027c23 */ /* 0x004fe20008010814 */
[----:B------:R-:W-:Y:S01]  /*b3c0*/  MOV R229, R50 ;  /* 0x0000003200e57202 */ /* 0x000fe20000000f00 */
[----:B------:R-:W-:Y:S01]  /*b3d0*/  IMAD.MOV.U32 R217, RZ, RZ, R43 ;  /* 0x000000ffffd97224 */ /* 0x000fe200078e002b */
[----:B------:R2:W3:Y:S01]  /*b3e0*/  MUFU.EX2 R197, R5 ;  /* 0x0000000500c57308 */ /* 0x0004e20000000800 */
[----:B----4-:R-:W-:Y:S01]  /*b3f0*/  FFMA.FTZ R12, R196, UR7, -R22 ;  /* 0x00000007c40c7c23 */ /* 0x010fe20008010816 */
[----:B------:R-:W-:-:S02]  /*b400*/  MOV R196, R139 ;  /* 0x0000008b00c47202 */ /* 0x000fc40000000f00 */
[----:B------:R-:W-:Y:S01]  /*b410*/  MUFU.EX2 R180, R2 ;  /* 0x0000000200b47308 */ /* 0x000fe20000000800 */
[--C-:B-----5:R-:W-:Y:S01]  /*b420*/  FFMA.FTZ R4, R189, UR7, -R21.reuse ;  /* 0x00000007bd047c23 */ /* 0x120fe20008010815 */
[----:B------:R-:W-:Y:S02]  /*b430*/  MOV R189, R174 ;  /* 0x000000ae00bd7202 */ /* 0x000fe40000000f00 */
[----:B------:R-:W-:Y:S01]  /*b440*/  MOV R226, R51 ;  /* 0x0000003300e27202 */ /* 0x000fe20000000f00 */
[----:B------:R4:W-:Y:S01]  /*b450*/  MUFU.EX2 R134, R4 ;  /* 0x0000000400867308 */ /* 0x0009e20000000800 */
[----:B-1----:R-:W-:Y:S01]  /*b460*/  FFMA.FTZ R0, R198, UR7, -R20 ;  /* 0x00000007c6007c23 */ /* 0x002fe20008010814 */
[--C-:B------:R-:W-:Y:S01]  /*b470*/  FFMA.FTZ R20, R191, UR7, -R22.reuse ;  /* 0x00000007bf147c23 */ /* 0x100fe20008010816 */
[----:B------:R-:W-:Y:S01]  /*b480*/  MOV R191, R135 ;  /* 0x0000008700bf7202 */ /* 0x000fe20000000f00 */
[----:B------:R-:W-:Y:S01]  /*b490*/  LDSM.16.MT88.4 R48, [R132+0x800] ;  /* 0x000800008430783b */ /* 0x000fe20000004200 */
[----:B------:R1:W5:Y:S01]  /*b4a0*/  MUFU.EX2 R184, R0 ;  /* 0x0000000000b87308 */ /* 0x0003620000000800 */
[----:B--2---:R-:W-:Y:S01]  /*b4b0*/  FFMA.FTZ R5, R190, UR7, -R21 ;  /* 0x00000007be057c23 */ /* 0x004fe20008010815 */
[--C-:B------:R-:W-:Y:S01]  /*b4c0*/  FFMA.FTZ R21, R181, UR7, -R22.reuse ;  /* 0x00000007b5157c23 */ /* 0x100fe20008010816 */
[----:B------:R-:W-:Y:S01]  /*b4d0*/  FFMA.FTZ R22, R183, UR7, -R22 ;  /* 0x00000007b7167c23 */ /* 0x000fe20008010816 */
[----:B------:R-:W-:Y:S01]  /*b4e0*/  MOV R181, R137 ;  /* 0x0000008900b57202 */ /* 0x000fe20000000f00 */
[----:B------:R2:W5:Y:S01]  /*b4f0*/  MUFU.EX2 R135, R5 ;  /* 0x0000000500877308 */ /* 0x0005620000000800 */
[----:B------:R-:W-:Y:S01]  /*b500*/  MOV R183, R136 ;  /* 0x0000008800b77202 */ /* 0x000fe20000000f00 */
[----:B------:R-:W-:Y:S01]  /*b510*/  UMOV UR7, UR4 ;  /* 0x0000000400077c82 */ /* 0x000fe20008000000 */
[----:B------:R-:W-:Y:S01]  /*b520*/  HMMA.16816.F32 R136, R16, R38, R128 ;  /* 0x000000261088723c */ /* 0x000fe20000001880 */
[----:B----4-:R-:W-:Y:S01]  /*b530*/  LOP3.LUT R4, R33, 0xff00ff, RZ, 0xc0, !PT ;  /* 0x00ff00ff21047812 */ /* 0x010fe200078ec0ff */
[----:B------:R4:W-:Y:S01]  /*b540*/  MUFU.EX2 R16, R15 ;  /* 0x0000000f00107308 */ /* 0x0009e20000000800 */
[----:B------:R-:W-:Y:S01]  /*b550*/  HSET2.LE.AND R2, R32, R3, PT ;  /* 0x0000000320027233 */ /* 0x000fe20003803000 */
[----:B------:R-:W-:Y:S01]  /*b560*/  IMAD.MOV.U32 R18, RZ, RZ, R175 ;  /* 0x000000ffff127224 */ /* 0x000fe200078e00af */
[----:B------:R-:W-:Y:S01]  /*b570*/  MOV R198, R172 ;  /* 0x000000ac00c67202 */ /* 0x000fe20000000f00 */
[----:B------:R5:W-:Y:S01]  /*b580*/  MUFU.EX2 R33, R13 ;  /* 0x0000000d00217308 */ /* 0x000be20000000800 */
[----:B-1----:R-:W-:-:S02]  /*b590*/  LOP3.LUT R0, R34, 0xff00ff, RZ, 0xc0, !PT ;  /* 0x00ff00ff22007812 */ /* 0x002fc400078ec0ff */
[----:B------:R-:W-:Y:S01]  /*b5a0*/  MOV R190, R173 ;  /* 0x000000ad00be7202 */ /* 0x000fe20000000f00 */
[----:B------:R1:W-:Y:S01]  /*b5b0*/  MUFU.EX2 R19, R12 ;  /* 0x0000000c00137308 */ /* 0x0003e20000000800 */
[--C-:B--2---:R-:W-:Y:S01]  /*b5c0*/  HSET2.LE.AND R5, R30, R3.reuse, PT ;  /* 0x000000031e057233 */ /* 0x104fe20003803000 */
[----:B------:R-:W2:Y:S01]  /*b5d0*/  LDSM.16.MT88.4 R172, [R133+0xa800] ;  /* 0x00a8000085ac783b */ /* 0x000ea20000004200 */
[--C-:B------:R-:W-:Y:S01]  /*b5e0*/  HSET2.LE.AND R0, R0, R3.reuse, PT ;  /* 0x0000000300007233 */ /* 0x100fe20003803000 */
[----:B------:R-:W1:Y:S01]  /*b5f0*/  MUFU.EX2 R20, R20 ;  /* 0x0000001400147308 */ /* 0x000e620000000800 */
[----:B------:R-:W-:Y:S02]  /*b600*/  MOV R36, R159 ;  /* 0x0000009f00247202 */ /* 0x000fe40000000f00 */
[----:B----4-:R-:W-:Y:S02]  /*b610*/  HSET2.LE.AND R15, R4, R3, PT ;  /* 0x00000003040f7233 */ /* 0x010fe40003803000 */
[----:B---3--:R-:W-:-:S02]  /*b620*/  F2FP.F16.F32.PACK_AB R4, R197, R199 ;  /* 0x000000c7c504723e */ /* 0x008fc400000000ff */
[--C-:B-----5:R-:W-:Y:S02]  /*b630*/  HSET2.LE.AND R13, R27, R3.reuse, PT ;  /* 0x000000031b0d7233 */ /* 0x120fe40003803000 */
[----:B------:R-:W-:Y:S02]  /*b640*/  LOP3.LUT R130, R4, R2, RZ, 0xc0, !PT ;  /* 0x0000000204827212 */ /* 0x000fe400078ec0ff */
[----:B-1----:R-:W-:Y:S01]  /*b650*/  HSET2.LE.AND R12, R28, R3, PT ;  /* 0x000000031c0c7233 */ /* 0x002fe20003803000 */
[----:B------:R-:W-:Y:S01]  /*b660*/  MUFU.EX2 R4, R21 ;  /* 0x0000001500047308 */ /* 0x000fe20000000800 */
[----:B------:R-:W-:Y:S02]  /*b670*/  F2FP.F16.F32.PACK_AB R3, R185, R184 ;  /* 0x000000b8b903723e */ /* 0x000fe400000000ff */
[----:B------:R-:W-:Y:S02]  /*b680*/  F2FP.F16.F32.PACK_AB R2, R180, R182 ;  /* 0x000000b6b402723e */ /* 0x000fe400000000ff */
[----:B------:R-:W-:-:S02]  /*b690*/  LOP3.LUT R131, R3, R0, RZ, 0xc0, !PT ;  /* 0x0000000003837212 */ /* 0x000fc400078ec0ff */
[----:B------:R-:W-:Y:S01]  /*b6a0*/  F2FP.F16.F32.PACK_AB R0, R186, R187 ;  /* 0x000000bbba00723e */ /* 0x000fe200000000ff */
[----:B------:R-:W1:Y:S01]  /*b6b0*/  MUFU.EX2 R3, R22 ;  /* 0x0000001600037308 */ /* 0x000e620000000800 */
[----:B------:R-:W-:Y:S01]  /*b6c0*/  LOP3.LUT R129, R2, R11, RZ, 0xc0, !PT ;  /* 0x0000000b02817212 */ /* 0x000fe200078ec0ff */
[----:B------:R-:W-:Y:S01]  /*b6d0*/  FADD.FTZ R11, R188, R35 ;  /* 0x00000023bc0b7221 */ /* 0x000fe20000010000 */
[----:B------:R-:W-:Y:S01]  /*b6e0*/  LOP3.LUT R128, R0, R5, RZ, 0xc0, !PT ;  /* 0x0000000500807212 */ /* 0x000fe200078ec0ff */
[----:B------:R-:W-:Y:S01]  /*b6f0*/  FFMA.FTZ R5, R183, R25, R18 ;  /* 0x00000019b7057223 */ /* 0x000fe20000010012 */
[----:B------:R-:W-:Y:S02]  /*b700*/  F2FP.F16.F32.PACK_AB R0, R134, R135 ;  /* 0x000000878600723e */ /* 0x000fe400000000ff */
[----:B------:R-:W-:Y:S01]  /*b710*/  F2FP.F16.F32.PACK_AB R2, R20, R19 ;  /* 0x000000131402723e */ /* 0x000fe200000000ff */
[----:B------:R-:W-:Y:S01]  /*b720*/  FADD.FTZ R18, R189, R5 ;  /* 0x00000005bd127221 */ /* 0x000fe20000010000 */
[----:B------:R-:W-:Y:S01]  /*b730*/  LOP3.LUT R124, R0, R12, RZ, 0xc0, !PT ;  /* 0x0000000c007c7212 */ /* 0x000fe200078ec0ff */
[----:B------:R-:W-:Y:S01]  /*b740*/  HMMA.16816.F32 R68, R128, R80, R68 ;  /* 0x000000508044723c */ /* 0x000fe20000001844 */
[----:B------:R-:W-:-:S02]  /*b750*/  F2FP.F16.F32.PACK_AB R0, R16, R33 ;  /* 0x000000211000723e */ /* 0x000fc400000000ff */
[----:B------:R-:W-:Y:S01]  /*b760*/  LOP3.LUT R125, R2, R13, RZ, 0xc0, !PT ;  /* 0x0000000d027d7212 */ /* 0x000fe200078ec0ff */
[----:B------:R-:W-:Y:S01]  /*b770*/  FFMA.FTZ R2, R191, R24, R181 ;  /* 0x00000018bf027223 */ /* 0x000fe200000100b5 */
[----:B------:R-:W-:Y:S02]  /*b780*/  LOP3.LUT R126, R0, R14, RZ, 0xc0, !PT ;  /* 0x0000000e007e7212 */ /* 0x000fe400078ec0ff */
[----:B-1----:R-:W-:Y:S01]  /*b790*/  F2FP.F16.F32.PACK_AB R0, R3, R4 ;  /* 0x000000040300723e */ /* 0x002fe200000000ff */
[----:B------:R-:W-:Y:S01]  /*b7a0*/  FADD.FTZ R5, R190, R2 ;  /* 0x00000002be057221 */ /* 0x000fe20000010000 */
[----:B------:R-:W-:Y:S01]  /*b7b0*/  MOV R37, R158 ;  /* 0x0000009e00257202 */ /* 0x000fe20000000f00 */
[----:B------:R-:W-:Y:S01]  /*b7c0*/  FADD.FTZ R2, R198, R11 ;  /* 0x0000000bc6027221 */ /* 0x000fe20000010000 */
[----:B------:R-:W-:Y:S01]  /*b7d0*/  LOP3.LUT R127, R0, R15, RZ, 0xc0, !PT ;  /* 0x0000000f007f7212 */ /* 0x000fe200078ec0ff */
[----:B------:R-:W-:Y:S01]  /*b7e0*/  FFMA.FTZ R0, R196, R23, R231 ;  /* 0x00000017c4007223 */ /* 0x000fe200000100e7 */
[----:B------:R-:W1:Y:S01]  /*b7f0*/  LDSM.16.MT88.4 R12, [R40+0x1800] ;  /* 0x00180000280c783b */ /* 0x000e620000004200 */
[----:B------:R-:W-:Y:S01]  /*b800*/  MOV R38, R157 ;  /* 0x0000009d00267202 */ /* 0x000fe20000000f00 */
[----:B------:R-:W-:Y:S01]  /*b810*/  FADD.FTZ R2, R226, R2 ;  /* 0x00000002e2027221 */ /* 0x000fe20000010000 */
[----:B------:R-:W-:Y:S01]  /*b820*/  MOV R39, R156 ;  /* 0x0000009c00277202 */ /* 0x000fe20000000f00 */
[----:B------:R-:W-:Y:S01]  /*b830*/  FADD.FTZ R17, R251, R0 ;  /* 0x00000000fb117221 */ /* 0x000fe20000010000 */
[----:B------:R-:W3:Y:S01]  /*b840*/  LDSM.16.MT88.4 R156, [R26+0xa800] ;  /* 0x00a800001a9c783b */ /* 0x000ee20000004200 */
[----:B------:R-:W-:Y:S01]  /*b850*/  MOV R225, R41 ;  /* 0x0000002900e17202 */ /* 0x000fe20000000f00 */
[----:B------:R-:W-:Y:S01]  /*b860*/  FADD.FTZ R0, R217, R18 ;  /* 0x00000012d9007221 */ /* 0x000fe20000010000 */
[----:B------:R-:W-:Y:S01]  /*b870*/  MOV R224, R42 ;  /* 0x0000002a00e07202 */ /* 0x000fe20000000f00 */
        /* <DEDUP_REMOVED lines=9> */
[----:B------:R-:W-:Y:S03]  /*b910*/  HMMA.16816.F32 R76, R124, R82, R76 ;  /* 0x000000527c4c723c */ /* 0x000fe6000000184c */
[----:B------:R-:W-:Y:S01]  /*b920*/  FADD.FTZ R11, R135, R5 ;  /* 0x00000005870b7221 */ /* 0x000fe20000010000 */
[----:B------:R-:W-:Y:S01]  /*b930*/  FADD.FTZ R5, R180, R0 ;  /* 0x00000000b4057221 */ /* 0x000fe20000010000 */
[----:B------:R-:W-:-:S03]  /*b940*/  MOV R135, R215 ;  /* 0x000000d700877202 */ /* 0x000fc60000000f00 */
[----:B------:R-:W-:Y:S01]  /*b950*/  HMMA.16816.F32 R80, R128, R82, R160 ;  /* 0x000000528050723c */ /* 0x000fe200000018a0 */
[----:B------:R-:W-:-:S07]  /*b960*/  FADD.FTZ R5, R184, R5 ;  /* 0x00000005b8057221 */ /* 0x000fce0000010000 */
[----:B--2---:R-:W-:Y:S08]  /*b970*/  HMMA.16816.F32 R160, R128, R172, R36 ;  /* 0x000000ac80a0723c */ /* 0x004ff00000001824 */
[-C--:B-1----:R-:W-:Y:S08]  /*b980*/  HMMA.16816.F32 R120, R124, R12.reuse, R120 ;  /* 0x0000000c7c78723c */ /* 0x082ff00000001878 */
[----:B------:R-:W-:Y:S01]  /*b990*/  HMMA.16816.F32 R116, R128, R12, R116 ;  /* 0x0000000c8074723c */ /* 0x000fe20000001874 */
[----:B------:R-:W-:Y:S01]  /*b9a0*/  FADD.FTZ R13, R19, R17 ;  /* 0x00000011130d7221 */ /* 0x000fe20000010000 */
[----:B------:R-:W-:Y:S01]  /*b9b0*/  FADD.FTZ R12, R134, R11 ;  /* 0x0000000b860c7221 */ /* 0x000fe20000010000 */
[----:B------:R-:W-:Y:S01]  /*b9c0*/  FADD.FTZ R11, R199, R2 ;  /* 0x00000002c70b7221 */ /* 0x000fe20000010000 */
[----:B------:R-:W-:Y:S01]  /*b9d0*/  MOV R134, R209 ;  /* 0x000000d100867202 */ /* 0x000fe20000000f00 */
[----:B------:R-:W-:Y:S01]  /*b9e0*/  FADD.FTZ R0, R20, R13 ;  /* 0x0000000d14007221 */ /* 0x000fe20000010000 */
[----:B------:R-:W-:-:S02]  /*b9f0*/  FADD.FTZ R2, R33, R12 ;  /* 0x0000000c21027221 */ /* 0x000fc40000010000 */
[----:B------:R-:W-:Y:S01]  /*ba00*/  HMMA.16816.F32 R36, R128, R48, R236 ;  /* 0x000000308024723c */ /* 0x000fe200000018ec */
[----:B------:R-:W-:Y:S01]  /*ba10*/  FADD.FTZ R4, R4, R0 ;  /* 0x0000000004047221 */ /* 0x000fe20000010000 */
[----:B------:R-:W-:Y:S01]  /*ba20*/  FADD.FTZ R238, R197, R11 ;  /* 0x0000000bc5ee7221 */ /* 0x000fe20000010000 */
[----:B------:R-:W-:Y:S01]  /*ba30*/  FADD.FTZ R237, R185, R5 ;  /* 0x00000005b9ed7221 */ /* 0x000fe20000010000 */
[----:B------:R-:W-:Y:S01]  /*ba40*/  FADD.FTZ R236, R16, R2 ;  /* 0x0000000210ec7221 */ /* 0x000fe20000010000 */
[----:B------:R-:W-:Y:S02]  /*ba50*/  FADD.FTZ R239, R3, R4 ;  /* 0x0000000403ef7221 */ /* 0x000fe40000010000 */
[----:B------:R1:W-:Y:S01]  /*ba60*/  STL [R1+0x34], R238 ;  /* 0x000034ee01007387 */ /* 0x0003e20000100800 */
[C---:B---3--:R-:W-:Y:S03]  /*ba70*/  HMMA.16816.F32 R148, R124.reuse, R156, R148 ;  /* 0x0000009c7c94723c */ /* 0x048fe60000001894 */
        /* <DEDUP_REMOVED lines=30> */
[----:B------:R-:W2:Y:S04]  /*bc60*/  LDL R229, [R1+0x18] ;  /* 0x0000180001e57983 */ /* 0x000ea80000100800 */
[----:B------:R-:W3:Y:S04]  /*bc70*/  LDL R230, [R1+0x14] ;  /* 0x0000140001e67983 */ /* 0x000ee80000100800 */
[----:B------:R-:W4:Y:S01]  /*bc80*/  LDL R249, [R1+0x10] ;  /* 0x0000100001f97983 */ /* 0x000f220000100800 */
[----:B------:R-:W-:Y:S01]  /*bc90*/  UIADD3 UR7, UPT, UPT, UR22, -0x3, URZ ;  /* 0xfffffffd16077890 */ /* 0x000fe2000fffe0ff */
[----:B------:R-:W-:-:S04]  /*bca0*/  DEPBAR.LE SB0, 0x0 ;  /* 0x000080000000791a */ /* 0x000fc80000000000 */
[----:B------:R-:W-:Y:S01]  /*bcb0*/  UIMAD.WIDE.U32 UR14, UR7, UR8, URZ ;  /* 0x00000008070e72a5 */ /* 0x000fe2000f8e00ff */
[C---:B------:R-:W-:Y:S01]  /*bcc0*/  IMAD.SHL.U32 R211, R214.reuse, 0x20, RZ ;  /* 0x00000020d6d37824 */ /* 0x040fe200078e00ff */
[----:B------:R-:W5:Y:S02]  /*bcd0*/  LDL.64 R224, [R1+0x68] ;  /* 0x0000680001e07983 */ /* 0x000f640000100a00 */
[----:B------:R-:W-:Y:S02]  /*bce0*/  USHF.L.U32 UR4, UR14, 0x5, URZ ;  /* 0x000000050e047899 */ /* 0x000fe400080006ff */
[----:B------:R-:W-:Y:S02]  /*bcf0*/  UIMAD UR7, UR7, UR9, UR15 ;  /* 0x00000009070772a4 */ /* 0x000fe4000f8e020f */
[----:B------:R-:W-:Y:S02]  /*bd00*/  ULEA UR12, UP0, UR8, UR4, 0x4 ;  /* 0x00000004080c7291 */ /* 0x000fe4000f8020ff */
[----:B------:R-:W-:Y:S01]  /*bd10*/  USHF.L.U64.HI UR7, UR14, 0x5, UR7 ;  /* 0x000000050e077899 */ /* 0x000fe20008010207 */
[----:B------:R-:W-:Y:S01]  /*bd20*/  IMAD.U32 R0, RZ, RZ, UR4 ;  /* 0x00000004ff007e24 */ /* 0x000fe2000f8e00ff */
[----:B------:R-:W-:Y:S01]  /*bd30*/  SHF.R.U32.HI R5, RZ, 0x1, R214 ;  /* 0x00000001ff057819 */ /* 0x000fe200000116d6 */
[----:B------:R-:W-:Y:S01]  /*bd40*/  IMAD.SHL.U32 R226, R214, 0x40, RZ ;  /* 0x00000040d6e27824 */ /* 0x000fe200078e00ff */
[----:B------:R-:W-:Y:S01]  /*bd50*/  LOP3.LUT R211, R211, 0x7c00, RZ, 0xc0, !PT ;  /* 0x00007c00d3d37812 */ /* 0x000fe200078ec0ff */
[----:B------:R-:W-:Y:S01]  /*bd60*/  ULEA.HI.X UR4, UR8, UR7, UR9, 0x4, UP0 ;  /* 0x0000000708047291 */ /* 0x000fe200080f2409 */
[----:B------:R-:W-:-:S02]  /*bd70*/  IMAD.U32 R14, RZ, RZ, UR12 ;  /* 0x0000000cff0e7e24 */ /* 0x000fc4000f8e00ff */
[----:B------:R-:W-:Y:S01]  /*bd80*/  IMAD.U32 R3, RZ, RZ, UR7 ;  /* 0x00000007ff037e24 */ /* 0x000fe2000f8e00ff */
[----:B------:R-:W-:Y:S02]  /*bd90*/  LOP3.LUT R5, R250, 0x8, R5, 0x78, !PT ;  /* 0x00000008fa057812 */ /* 0x000fe400078e7805 */
[----:B------:R-:W-:Y:S01]  /*bda0*/  LOP3.LUT R11, R211, 0x200, R226, 0xf8, !PT ;  /* 0x00000200d30b7812 */ /* 0x000fe200078ef8e2 */
[----:B------:R-:W-:-:S03]  /*bdb0*/  IMAD.U32 R15, RZ, RZ, UR4 ;  /* 0x00000004ff0f7e24 */ /* 0x000fc6000f8e00ff */
[----:B------:R-:W-:-:S04]  /*bdc0*/  LOP3.LUT R11, R11, R5, RZ, 0xfc, !PT ;  /* 0x000000050b0b7212 */ /* 0x000fc800078efcff */
[----:B------:R-:W-:Y:S01]  /*bdd0*/  LEA R28, R11, UR5, 0x1 ;  /* 0x000000050b1c7c11 */ /* 0x000fe2000f8e08ff */
[----:B------:R-:W-:Y:S01]  /*bde0*/  BAR.SYNC.DEFER_BLOCKING 0x0 ;  /* 0x0000000000007b1d */ /* 0x000fe20000010000 */
[CC--:B--2---:R-:W-:Y:S02]  /*bdf0*/  @!P3 LEA R12, P6, R0.reuse, R229.reuse, 0x1 ;  /* 0x000000e5000cb211 */ /* 0x0c4fe400078c08ff */
[-C--:B------:R-:W-:Y:S02]  /*be00*/  @!P1 LEA R4, P0, R0, R229.reuse, 0x1 ;  /* 0x000000e500049211 */ /* 0x080fe400078008ff */
[----:B------:R-:W-:Y:S02]  /*be10*/  LEA R2, P5, R14, R229, 0x1 ;  /* 0x000000e50e027211 */ /* 0x000fe400078a08ff */
[CCC-:B---3--:R-:W-:Y:S02]  /*be20*/  @!P3 LEA.HI.X R13, R0.reuse, R230.reuse, R3.reuse, 0x1, P6 ;  /* 0x000000e6000db211 */ /* 0x1c8fe400030f0c03 */
[----:B------:R-:W-:-:S02]  /*be30*/  @!P1 LEA.HI.X R5, R0, R230, R3, 0x1, P0 ;  /* 0x000000e600059211 */ /* 0x000fc400000f0c03 */
[----:B------:R-:W-:Y:S01]  /*be40*/  LEA.HI.X R3, R14, R230, R15, 0x1, P5 ;  /* 0x000000e60e037211 */ /* 0x000fe200028f0c0f */
        /* <DEDUP_REMOVED lines=21> */
[----:B------:R-:W4:Y:S04]  /*bfa0*/  LDSM.16.M88.4 R16, [R248+UR5+0x8000] ;  /* 0x00800005f810783b */ /* 0x000f280008000200 */
[----:B-1----:R-:W1:Y:S04]  /*bfb0*/  LDSM.16.M88.4 R12, [R28+0x2000] ;  /* 0x002000001c0c783b */ /* 0x002e680000000200 */
[----:B------:R-:W5:Y:S01]  /*bfc0*/  LDSM.16.M88.4 R32, [R248+UR5+0x8800] ;  /* 0x00880005f820783b */ /* 0x000f620008000200 */
[----:B--2---:R-:W-:-:S02]  /*bfd0*/  IMAD.MOV.U32 R4, RZ, RZ, 0x20 ;  /* 0x00000020ff047424 */ /* 0x004fc400078e00ff */
[----:B------:R-:W-:Y:S01]  /*bfe0*/  VIADD R0, R248, UR5 ;  /* 0x00000005f8007c36 */ /* 0x000fe20008000000 */
[----:B------:R-:W0:Y:S02]  /*bff0*/  LDGDEPBAR ;  /* 0x00000000000079af */ /* 0x000e240000000000 */
[----:B------:R-:W-:-:S05]  /*c000*/  SEL R4, R4, 0xffffffe0, !P4 ;  /* 0xffffffe004047807 */ /* 0x000fca0006000000 */
[----:B---3--:R-:W-:Y:S02]  /*c010*/  IMAD.IADD R2, R0, 0x1, R4 ;  /* 0x0000000100027824 */ /* 0x008fe400078e0204 */
[----:B------:R-:W-:-:S03]  /*c020*/  IMAD.IADD R11, R4, 0x1, R28 ;  /* 0x00000001040b7824 */ /* 0x000fc600078e021c */
[----:B------:R-:W-:Y:S04]  /*c030*/  LDSM.16.M88.4 R136, [R2+0x8000] ;  /* 0x008000000288783b */ /* 0x000fe80000000200 */
[----:B------:R-:W2:Y:S04]  /*c040*/  LDSM.16.M88.4 R24, [R11+0x2000] ;  /* 0x002000000b18783b */ /* 0x000ea80000000200 */
[----:B------:R-:W3:Y:S01]  /*c050*/  LDSM.16.M88.4 R132, [R2+0x8800] ;  /* 0x008800000284783b */ /* 0x000ee20000000200 */
[-C--:B----4-:R-:W-:Y:S08]  /*c060*/  HMMA.16816.F32 R204, R20, R16.reuse, RZ ;  /* 0x0000001014cc723c */ /* 0x090ff000000018ff */
[C---:B-1----:R-:W-:Y:S08]  /*c070*/  HMMA.16816.F32 R180, R12.reuse, R16, RZ ;  /* 0x000000100cb4723c */ /* 0x042ff000000018ff */
[-C--:B------:R-:W-:Y:S08]  /*c080*/  HMMA.16816.F32 R192, R12, R18.reuse, RZ ;  /* 0x000000120cc0723c */ /* 0x080ff000000018ff */
[----:B------:R-:W-:Y:S01]  /*c090*/  HMMA.16816.F32 R200, R20, R18, RZ ;  /* 0x0000001214c8723c */ /* 0x000fe200000018ff */
[----:B------:R-:W1:Y:S01]  /*c0a0*/  LDSM.16.M88.4 R16, [R11] ;  /* 0x000000000b10783b */ /* 0x000e620000000200 */
[----:B------:R-:W-:-:S02]  /*c0b0*/  IMAD.IADD R5, R249, 0x1, R28 ;  /* 0x00000001f9057824 */ /* 0x000fc400078e021c */
[----:B------:R-:W-:-:S04]  /*c0c0*/  IMAD.IADD R0, R0, 0x1, R249 ;  /* 0x0000000100007824 */ /* 0x000fc800078e02f9 */
[C---:B-----5:R-:W-:Y:S01]  /*c0d0*/  HMMA.16816.F32 R176, R12.reuse, R32, RZ ;  /* 0x000000200cb0723c */ /* 0x060fe200000018ff */
[----:B------:R-:W-:Y:S07]  /*c0e0*/  LDSM.16.M88.4 R140, [R0+0x8000] ;  /* 0x00800000008c783b */ /* 0x000fee0000000200 */
[----:B------:R-:W-:Y:S01]  /*c0f0*/  HMMA.16816.F32 R184, R12, R34, RZ ;  /* 0x000000220cb8723c */ /* 0x000fe200000018ff */
[----:B------:R-:W4:Y:S07]  /*c100*/  LDSM.16.M88.4 R12, [R5+0x2000] ;  /* 0x00200000050c783b */ /* 0x000f2e0000000200 */
[C---:B------:R-:W-:Y:S08]  /*c110*/  HMMA.16816.F32 R188, R20.reuse, R32, RZ ;  /* 0x0000002014bc723c */ /* 0x040ff000000018ff */
[----:B------:R-:W-:Y:S01]  /*c120*/  HMMA.16816.F32 R20, R20, R34, RZ ;  /* 0x000000221414723c */ /* 0x000fe200000018ff */
[----:B------:R-:W5:Y:S07]  /*c130*/  LDSM.16.M88.4 R32, [R0+0x8800] ;  /* 0x008800000020783b */ /* 0x000f6e0000000200 */
[C---:B--2---:R-:W-:Y:S08]  /*c140*/  HMMA.16816.F32 R196, R24.reuse, R136, R180 ;  /* 0x0000008818c4723c */ /* 0x044ff000000018b4 */
[C---:B---3--:R-:W-:Y:S08]  /*c150*/  HMMA.16816.F32 R176, R24.reuse, R132, R176 ;  /* 0x0000008418b0723c */ /* 0x048ff000000018b0 */
[C---:B------:R-:W-:Y:S08]  /*c160*/  HMMA.16816.F32 R180, R24.reuse, R138, R192 ;  /* 0x0000008a18b4723c */ /* 0x040ff000000018c0 */
[----:B------:R-:W-:Y:S08]  /*c170*/  HMMA.16816.F32 R24, R24, R134, R184 ;  /* 0x000000861818723c */ /* 0x000ff000000018b8 */
[C---:B-1----:R-:W-:Y:S08]  /*c180*/  HMMA.16816.F32 R204, R16.reuse, R136, R204 ;  /* 0x0000008810cc723c */ /* 0x042ff000000018cc */
[C---:B------:R-:W-:Y:S08]  /*c190*/  HMMA.16816.F32 R232, R16.reuse, R132, R188 ;  /* 0x0000008410e8723c */ /* 0x040ff000000018bc */
[C---:B------:R-:W-:Y:S08]  /*c1a0*/  HMMA.16816.F32 R192, R16.reuse, R138, R200 ;  /* 0x0000008a10c0723c */ /* 0x040ff000000018c8 */
[----:B------:R-:W-:Y:S01]  /*c1b0*/  HMMA.16816.F32 R184, R16, R134, R20 ;  /* 0x0000008610b8723c */ /* 0x000fe20000001814 */
[----:B------:R-:W1:Y:S01]  /*c1c0*/  LDSM.16.M88.4 R16, [R5] ;  /* 0x000000000510783b */ /* 0x000e620000000200 */
[----:B------:R-:W-:-:S02]  /*c1d0*/  IMAD.IADD R3, R4, 0x1, R5 ;  /* 0x0000000104037824 */ /* 0x000fc400078e0205 */
[----:B------:R-:W-:-:S04]  /*c1e0*/  IMAD.IADD R4, R4, 0x1, R0 ;  /* 0x0000000104047824 */ /* 0x000fc800078e0200 */
[C---:B----4-:R-:W-:Y:S01]  /*c1f0*/  HMMA.16816.F32 R188, R12.reuse, R140, R196 ;  /* 0x0000008c0cbc723c */ /* 0x050fe200000018c4 */
[----:B------:R-:W-:Y:S07]  /*c200*/  LDSM.16.M88.4 R20, [R4+0x8000] ;  /* 0x008000000414783b */ /* 0x000fee0000000200 */
[C---:B-----5:R-:W-:Y:S08]  /*c210*/  HMMA.16816.F32 R196, R12.reuse, R32, R176 ;  /* 0x000000200cc4723c */ /* 0x060ff000000018b0 */
[C---:B------:R-:W-:Y:S08]  /*c220*/  HMMA.16816.F32 R136, R12.reuse, R142, R180 ;  /* 0x0000008e0c88723c */ /* 0x040ff000000018b4 */
[----:B------:R-:W-:Y:S01]  /*c230*/  HMMA.16816.F32 R132, R12, R34, R24 ;  /* 0x000000220c84723c */ /* 0x000fe20000001818 */
[----:B------:R-:W2:Y:S04]  /*c240*/  LDSM.16.M88.4 R12, [R3+0x2000] ;  /* 0x00200000030c783b */ /* 0x000ea80000000200 */
[----:B------:R-:W3:Y:S03]  /*c250*/  LDSM.16.M88.4 R24, [R4+0x8800] ;  /* 0x008800000418783b */ /* 0x000ee60000000200 */
[C---:B-1----:R-:W-:Y:S08]  /*c260*/  HMMA.16816.F32 R200, R16.reuse, R142, R192 ;  /* 0x0000008e10c8723c */ /* 0x042ff000000018c0 */
[C---:B------:R-:W-:Y:S08]  /*c270*/  HMMA.16816.F32 R204, R16.reuse, R140, R204 ;  /* 0x0000008c10cc723c */ /* 0x040ff000000018cc */
[C---:B------:R-:W-:Y:S08]  /*c280*/  HMMA.16816.F32 R192, R16.reuse, R32, R232 ;  /* 0x0000002010c0723c */ /* 0x040ff000000018e8 */
[----:B------:R-:W-:Y:S01]  /*c290*/  HMMA.16816.F32 R184, R16, R34, R184 ;  /* 0x0000002210b8723c */ /* 0x000fe200000018b8 */
[----:B------:R-:W1:Y:S07]  /*c2a0*/  LDSM.16.M88.4 R16, [R3] ;  /* 0x000000000310783b */ /* 0x000e6e0000000200 */
[C---:B--2---:R-:W-:Y:S08]  /*c2b0*/  HMMA.16816.F32 R180, R12.reuse, R20, R188 ;  /* 0x000000140cb4723c */ /* 0x044ff000000018bc */
[C---:B------:R-:W-:Y:S01]  /*c2c0*/  HMMA.16816.F32 R176, R12.reuse, R22, R136 ;  /* 0x000000160cb0723c */ /* 0x040fe20000001888 */
[----:B------:R-:W-:Y:S07]  /*c2d0*/  LDSM.16.M88.4 R136, [R248+UR5+0x9800] ;  /* 0x00980005f888783b */ /* 0x000fee0008000200 */
[C---:B---3--:R-:W-:Y:S08]  /*c2e0*/  HMMA.16816.F32 R140, R12.reuse, R24, R196 ;  /* 0x000000180c8c723c */ /* 0x048ff000000018c4 */
[----:B------:R-:W-:Y:S01]  /*c2f0*/  HMMA.16816.F32 R32, R12, R26, R132 ;  /* 0x0000001a0c20723c */ /* 0x000fe20000001884 */
[----:B------:R-:W2:Y:S04]  /*c300*/  LDSM.16.M88.4 R12, [R28+0x6000] ;  /* 0x006000001c0c783b */ /* 0x000ea80000000200 */
[----:B------:R-:W3:Y:S03]  /*c310*/  LDSM.16.M88.4 R132, [R248+UR5+0x9000] ;  /* 0x00900005f884783b */ /* 0x000ee60008000200 */
[C---:B-1----:R-:W-:Y:S08]  /*c320*/  HMMA.16816.F32 R232, R16.reuse, R20, R204 ;  /* 0x0000001410e8723c */ /* 0x042ff000000018cc */
[C---:B------:R-:W-:Y:S01]  /*c330*/  HMMA.16816.F32 R200, R16.reuse, R22, R200 ;  /* 0x0000001610c8723c */ /* 0x040fe200000018c8 */
[----:B------:R-:W1:Y:S04]  /*c340*/  LDSM.16.M88.4 R20, [R28+0x4000] ;  /* 0x004000001c14783b */ /* 0x000e680000000200 */
[----:B------:R-:W-:Y:S03]  /*c350*/  LDSM.16.M88.4 R28, [R2+0x9800] ;  /* 0x00980000021c783b */ /* 0x000fe60000000200 */
[C---:B------:R-:W-:Y:S08]  /*c360*/  HMMA.16816.F32 R204, R16.reuse, R24, R192 ;  /* 0x0000001810cc723c */ /* 0x040ff000000018c0 */
[----:B------:R-:W-:Y:S01]  /*c370*/  HMMA.16816.F32 R196, R16, R26, R184 ;  /* 0x0000001a10c4723c */ /* 0x000fe200000018b8 */
[----:B------:R-:W-:Y:S07]  /*c380*/  LDSM.16.M88.4 R16, [R11+0x4000] ;  /* 0x004000000b10783b */ /* 0x000fee0000000200 */
[C---:B--2---:R-:W-:Y:S01]  /*c390*/  HMMA.16816.F32 R24, R12.reuse, R138, R32 ;  /* 0x0000008a0c18723c */ /* 0x044fe20000001820 */
[----:B------:R-:W-:Y:S07]  /*c3a0*/  LDSM.16.M88.4 R32, [R2+0x9000] ;  /* 0x009000000220783b */ /* 0x000fee0000000200 */
[C---:B---3--:R-:W-:Y:S08]  /*c3b0*/  HMMA.16816.F32 R188, R12.reuse, R134, R176 ;  /* 0x000000860cbc723c */ /* 0x048ff000000018b0 */
[C---:B------:R-:W-:Y:S08]  /*c3c0*/  HMMA.16816.F32 R192, R12.reuse, R132, R180 ;  /* 0x000000840cc0723c */ /* 0x040ff000000018b4 */
[----:B------:R-:W-:Y:S01]  /*c3d0*/  HMMA.16816.F32 R176, R12, R136, R140 ;  /* 0x000000880cb0723c */ /* 0x000fe2000000188c */
[----:B------:R-:W2:Y:S07]  /*c3e0*/  LDSM.16.M88.4 R12, [R11+0x6000] ;  /* 0x006000000b0c783b */ /* 0x000eae0000000200 */
[C---:B-1----:R-:W-:Y:S08]  /*c3f0*/  HMMA.16816.F32 R180, R20.reuse, R132, R232 ;  /* 0x0000008414b4723c */ /* 0x042ff000000018e8 */
[C---:B------:R-:W-:Y:S08]  /*c400*/  HMMA.16816.F32 R184, R20.reuse, R134, R200 ;  /* 0x0000008614b8723c */ /* 0x040ff000000018c8 */
[C---:B------:R-:W-:Y:S08]  /*c410*/  HMMA.16816.F32 R132, R20.reuse, R136, R204 ;  /* 0x000000881484723c */ /* 0x040ff000000018cc */
[----:B------:R-:W-:Y:S01]  /*c420*/  HMMA.16816.F32 R140, R20, R138, R196 ;  /* 0x0000008a148c723c */ /* 0x000fe200000018c4 */
[----:B------:R-:W-:Y:S04]  /*c430*/  LDSM.16.M88.4 R136, [R0+0x9000] ;  /* 0x009000000088783b */ /* 0x000fe80000000200 */
[----:B------:R-:W1:Y:S03]  /*c440*/  LDSM.16.M88.4 R20, [R5+0x4000] ;  /* 0x004000000514783b */ /* 0x000e660000000200 */
[C---:B--2---:R-:W-:Y:S08]  /*c450*/  HMMA.16816.F32 R200, R12.reuse, R34, R188 ;  /* 0x000000220cc8723c */ /* 0x044ff000000018bc */
[----:B------:R-:W-:Y:S01]  /*c460*/  HMMA.16816.F32 R204, R12, R30, R24 ;  /* 0x0000001e0ccc723c */ /* 0x000fe20000001818 */
[----:B------:R-:W2:Y:S07]  /*c470*/  LDSM.16.M88.4 R24, [R5+0x6000] ;  /* 0x006000000518783b */ /* 0x000eae0000000200 */
[----:B------:R-:W-:Y:S01]  /*c480*/  HMMA.16816.F32 R188, R16, R28, R132 ;  /* 0x0000001c10bc723c */ /* 0x000fe20000001884 */
[----:B------:R-:W3:Y:S07]  /*c490*/  LDSM.16.M88.4 R132, [R0+0x9800] ;  /* 0x009800000084783b */ /* 0x000eee0000000200 */
[C---:B------:R-:W-:Y:S08]  /*c4a0*/  HMMA.16816.F32 R196, R12.reuse, R32, R192 ;  /* 0x000000200cc4723c */ /* 0x040ff000000018c0 */
[----:B------:R-:W-:Y:S01]  /*c4b0*/  HMMA.16816.F32 R232, R12, R28, R176 ;  /* 0x0000001c0ce8723c */ /* 0x000fe200000018b0 */
[----:B------:R-:W-:Y:S07]  /*c4c0*/  LDSM.16.M88.4 R12, [R3+0x6000] ;  /* 0x00600000030c783b */ /* 0x000fee0000000200 */
[C---:B------:R-:W-:Y:S08]  /*c4d0*/  HMMA.16816.F32 R176, R16.reuse, R32, R180 ;  /* 0x0000002010b0723c */ /* 0x040ff000000018b4 */
[C---:B------:R-:W-:Y:S01]  /*c4e0*/  HMMA.16816.F32 R192, R16.reuse, R34, R184 ;  /* 0x0000002210c0723c */ /* 0x040fe200000018b8 */
[----:B------:R-:W-:Y:S07]  /*c4f0*/  LDSM.16.M88.4 R32, [R4+0x9000] ;  /* 0x009000000420783b */ /* 0x000fee0000000200 */
[----:B------:R-:W-:Y:S01]  /*c500*/  HMMA.16816.F32 R140, R16, R30, R140 ;  /* 0x0000001e108c723c */ /* 0x000fe2000000188c */
[----:B------:R4:W5:Y:S04]  /*c510*/  LDSM.16.M88.4 R16, [R3+0x4000] ;  /* 0x004000000310783b */ /* 0x0009680000000200 */
[----:B------:R5:W5:Y:S01]  /*c520*/  LDSM.16.M88.4 R28, [R4+0x9800] ;  /* 0x00980000041c783b */ /* 0x000b620000000200 */
[----:B------:R-:W-:Y:S01]  /*c530*/  IMAD.MOV.U32 R243, RZ, RZ, R225 ;  /* 0x000000fffff37224 */ /* 0x000fe200078e00e1 */
[----:B------:R-:W-:-:S04]  /*c540*/  DEPBAR.LE SB0, 0x0 ;  /* 0x000080000000791a */ /* 0x000fc80000000000 */
[-C--:B-1----:R-:W-:Y:S08]  /*c550*/  HMMA.16816.F32 R176, R20, R136.reuse, R176 ;  /* 0x0000008814b0723c */ /* 0x082ff000000018b0 */
[----:B--2---:R-:W-:Y:S01]  /*c560*/  HMMA.16816.F32 R184, R24, R136, R196 ;  /* 0x0000008818b8723c */ /* 0x004fe200000018c4 */
[----:B----4-:R-:W-:-:S07]  /*c570*/  VIADD R3, R6, UR21 ;  /* 0x0000001506037c36 */ /* 0x010fce0008000000 */
[----:B------:R-:W-:Y:S01]  /*c580*/  HMMA.16816.F32 R180, R24, R138, R200 ;  /* 0x0000008a18b4723c */ /* 0x000fe200000018c8 */
[----:B------:R-:W-:-:S07]  /*c590*/  VIADD R5, R3, 0xffffffa0 ;  /* 0xffffffa003057836 */ /* 0x000fce0000000000 */
[----:B------:R-:W-:Y:S01]  /*c5a0*/  HMMA.16816.F32 R136, R20, R138, R192 ;  /* 0x0000008a1488723c */ /* 0x000fe200000018c0 */
[----:B------:R-:W-:-:S07]  /*c5b0*/  IMAD.IADD R0, R219, 0x1, -R5 ;  /* 0x00000001db007824 */ /* 0x000fce00078e0a05 */
[C---:B---3--:R-:W-:Y:S08]  /*c5c0*/  HMMA.16816.F32 R188, R20.reuse, R132, R188 ;  /* 0x0000008414bc723c */ /* 0x048ff000000018bc */
[-C--:B------:R-:W-:Y:S08]  /*c5d0*/  HMMA.16816.F32 R140, R20, R134.reuse, R140 ;  /* 0x00000086148c723c */ /* 0x080ff0000000188c */
[----:B------:R-:W-:Y:S01]  /*c5e0*/  HMMA.16816.F32 R20, R24, R134, R204 ;  /* 0x000000861814723c */ /* 0x000fe200000018cc */
[----:B------:R-:W-:-:S07]  /*c5f0*/  VIADD R135, R219, 0x40 ;  /* 0x00000040db877836 */ /* 0x000fce0000000000 */
[----:B-----5:R-:W-:Y:S01]  /*c600*/  HMMA.16816.F32 R176, R16, R32, R176 ;  /* 0x0000002010b0723c */ /* 0x020fe200000018b0 */
[--C-:B------:R-:W-:Y:S02]  /*c610*/  IMAD.IADD R4, R135, 0x1, -R5.reuse ;  /* 0x0000000187047824 */ /* 0x100fe400078e0a05 */
[----:B------:R-:W-:Y:S01]  /*c620*/  VIADD R134, R219, 0x8 ;  /* 0x00000008db867836 */ /* 0x000fe20000000000 */
[----:B------:R-:W-:Y:S02]  /*c630*/  IABS R0, R0 ;  /* 0x0000000000007213 */ /* 0x000fe40000000000 */
[----:B------:R-:W-:Y:S01]  /*c640*/  IABS R4, R4 ;  /* 0x0000000400047213 */ /* 0x000fe20000000000 */
[----:B------:R-:W-:Y:S01]  /*c650*/  IMAD.IADD R2, R134, 0x1, -R5 ;  /* 0x0000000186027824 */ /* 0x000fe200078e0a05 */
[----:B------:R-:W-:-:S03]  /*c660*/  I2FP.F32.S32 R0, R0 ;  /* 0x0000000000007245 */ /* 0x000fc60000201400 */
[----:B------:R-:W-:Y:S02]  /*c670*/  IMAD.MOV.U32 R11, RZ, RZ, R4 ;  /* 0x000000ffff0b7224 */ /* 0x000fe400078e0004 */
[----:B------:R-:W-:Y:S01]  /*c680*/  VIADD R4, R6, 0xffffffa0 ;  /* 0xffffffa006047836 */ /* 0x000fe20000000000 */
[----:B------:R-:W-:Y:S01]  /*c690*/  IABS R2, R2 ;  /* 0x0000000200027213 */ /* 0x000fe20000000000 */
[C---:B------:R-:W-:Y:S03]  /*c6a0*/  HMMA.16816.F32 R184, R12.reuse, R32, R184 ;  /* 0x000000200cb8723c */ /* 0x040fe600000018b8 */
[----:B------:R-:W-:Y:S01]  /*c6b0*/  ISETP.GT.AND P0, PT, R8, R4, PT ;  /* 0x000000040800720c */ /* 0x000fe20003f04270 */
[----:B------:R-:W-:Y:S01]  /*c6c0*/  FFMA.FTZ R0, R0, -UR6, R176 ;  /* 0x8000000600007c23 */ /* 0x000fe200080100b0 */
[----:B------:R-:W-:Y:S02]  /*c6d0*/  I2FP.F32.S32 R2, R2 ;  /* 0x0000000200027245 */ /* 0x000fe40000201400 */
[----:B------:R-:W-:Y:S01]  /*c6e0*/  ISETP.GE.AND P5, PT, R4, R222, PT ;  /* 0x000000de0400720c */ /* 0x000fe20003fa6270 */
[----:B------:R-:W-:Y:S01]  /*c6f0*/  HMMA.16816.F32 R192, R12, R30, R20 ;  /* 0x0000001e0cc0723c */ /* 0x000fe20000001814 */
[----:B------:R-:W-:-:S02]  /*c700*/  FSEL R0, R0, -INF , !P0 ;  /* 0xff80000000007808 */ /* 0x000fc40004000000 */
[----:B------:R-:W-:Y:S01]  /*c710*/  I2FP.F32.S32 R20, R11 ;  /* 0x0000000b00147245 */ /* 0x000fe20000201400 */
[----:B------:R-:W-:Y:S01]  /*c720*/  FFMA.FTZ R11, R2, -UR6, R178 ;  /* 0x80000006020b7c23 */ /* 0x000fe200080100b2 */
[----:B------:R-:W-:Y:S02]  /*c730*/  ISETP.GT.AND P6, PT, R7, R4, PT ;  /* 0x000000040700720c */ /* 0x000fe40003fc4270 */
[----:B------:R-:W-:Y:S01]  /*c740*/  FSEL R198, R0, -INF , !P5 ;  /* 0xff80000000c67808 */ /* 0x000fe20006800000 */
[----:B------:R-:W-:Y:S01]  /*c750*/  VIADD R0, R3, 0xffffffb8 ;  /* 0xffffffb803007836 */ /* 0x000fe20000000000 */
[----:B------:R-:W-:Y:S01]  /*c760*/  HMMA.16816.F32 R140, R16, R30, R140 ;  /* 0x0000001e108c723c */ /* 0x000fe2000000188c */
[----:B------:R-:W-:Y:S01]  /*c770*/  VIADD R2, R219, 0x48 ;  /* 0x00000048db027836 */ /* 0x000fe20000000000 */
[----:B------:R-:W-:Y:S02]  /*c780*/  ISETP.GE.AND P0, PT, R4, R223, PT ;  /* 0x000000df0400720c */ /* 0x000fe40003f06270 */
[----:B------:R-:W-:Y:S01]  /*c790*/  FSEL R11, R11, -INF , !P6 ;  /* 0xff8000000b0b7808 */ /* 0x000fe20007000000 */
[----:B------:R-:W-:-:S02]  /*c7a0*/  IMAD.IADD R21, R134, 0x1, -R0 ;  /* 0x0000000186157824 */ /* 0x000fc400078e0a00 */
[----:B------:R-:W-:Y:S01]  /*c7b0*/  IMAD.IADD R5, R2, 0x1, -R5 ;  /* 0x0000000102057824 */ /* 0x000fe200078e0a05 */
[----:B------:R-:W-:Y:S01]  /*c7c0*/  FSEL R199, R11, -INF , !P0 ;  /* 0xff8000000bc77808 */ /* 0x000fe20004000000 */
[----:B------:R-:W-:Y:S01]  /*c7d0*/  IMAD.IADD R11, R219, 0x1, -R0 ;  /* 0x00000001db0b7824 */ /* 0x000fe200078e0a00 */
[----:B------:R-:W-:Y:S01]  /*c7e0*/  IABS R21, R21 ;  /* 0x0000001500157213 */ /* 0x000fe20000000000 */
[----:B------:R-:W-:Y:S01]  /*c7f0*/  FFMA.FTZ R20, R20, -UR6, R184 ;  /* 0x8000000614147c23 */ /* 0x000fe200080100b8 */
[----:B------:R-:W-:Y:S02]  /*c800*/  ISETP.GT.AND P5, PT, R9, R4, PT ;  /* 0x000000040900720c */ /* 0x000fe40003fa4270 */
[----:B------:R-:W-:Y:S02]  /*c810*/  IABS R23, R5 ;  /* 0x0000000500177213 */ /* 0x000fe40000000000 */
[----:B------:R-:W-:Y:S01]  /*c820*/  IABS R5, R11 ;  /* 0x0000000b00057213 */ /* 0x000fe20000000000 */
[----:B------:R-:W-:Y:S01]  /*c830*/  IMAD.MOV.U32 R11, RZ, RZ, R21 ;  /* 0x000000ffff0b7224 */ /* 0x000fe200078e0015 */
[----:B------:R-:W-:-:S02]  /*c840*/  I2FP.F32.S32 R23, R23 ;  /* 0x0000001700177245 */ /* 0x000fc40000201400 */
[----:B------:R-:W-:Y:S02]  /*c850*/  FSEL R20, R20, -INF , !P5 ;  /* 0xff80000014147808 */ /* 0x000fe40006800000 */
[----:B------:R-:W-:Y:S02]  /*c860*/  ISETP.GE.AND P6, PT, R4, R228, PT ;  /* 0x000000e40400720c */ /* 0x000fe40003fc6270 */
[----:B------:R-:W-:Y:S02]  /*c870*/  ISETP.GT.AND P0, PT, R10, R4, PT ;  /* 0x000000040a00720c */ /* 0x000fe40003f04270 */
[----:B------:R-:W-:Y:S01]  /*c880*/  ISETP.GE.AND P5, PT, R4, R227, PT ;  /* 0x000000e30400720c */ /* 0x000fe20003fa6270 */
[----:B------:R-:W-:Y:S01]  /*c890*/  VIADD R4, R6, 0xffffffb8 ;  /* 0xffffffb806047836 */ /* 0x000fe20000000000 */
[----:B------:R-:W-:Y:S02]  /*c8a0*/  I2FP.F32.S32 R5, R5 ;  /* 0x0000000500057245 */ /* 0x000fe40000201400 */
[----:B------:R-:W-:Y:S01]  /*c8b0*/  I2FP.F32.S32 R21, R11 ;  /* 0x0000000b00157245 */ /* 0x000fe20000201400 */
[----:B------:R-:W-:Y:S01]  /*c8c0*/  FFMA.FTZ R11, R23, -UR6, R186 ;  /* 0x80000006170b7c23 */ /* 0x000fe200080100ba */
[----:B------:R-:W-:Y:S01]  /*c8d0*/  FSEL R186, R20, -INF , !P6 ;  /* 0xff80000014ba7808 */ /* 0x000fe20007000000 */
[----:B------:R-:W-:Y:S01]  /*c8e0*/  FFMA.FTZ R5, R5, -UR6, R140 ;  /* 0x8000000605057c23 */ /* 0x000fe2000801008c */
[----:B------:R-:W-:-:S02]  /*c8f0*/  ISETP.GT.AND P6, PT, R8, R4, PT ;  /* 0x000000040800720c */ /* 0x000fc40003fc4270 */
[----:B------:R-:W-:Y:S01]  /*c900*/  FSEL R11, R11, -INF , !P0 ;  /* 0xff8000000b0b7808 */ /* 0x000fe20004000000 */
[----:B------:R-:W-:Y:S01]  /*c910*/  IMAD.IADD R22, R135, 0x1, -R0 ;  /* 0x0000000187167824 */ /* 0x000fe200078e0a00 */
[----:B------:R-:W-:Y:S02]  /*c920*/  ISETP.GE.AND P0, PT, R4, R222, PT ;  /* 0x000000de0400720c */ /* 0x000fe40003f06270 */
[----:B------:R-:W-:Y:S01]  /*c930*/  FSEL R5, R5, -INF , !P6 ;  /* 0xff80000005057808 */ /* 0x000fe20007000000 */
[----:B------:R-:W-:Y:S01]  /*c940*/  FFMA.FTZ R21, R21, -UR6, R142 ;  /* 0x8000000615157c23 */ /* 0x000fe2000801008e */
[----:B------:R-:W-:Y:S02]  /*c950*/  ISETP.GT.AND P6, PT, R7, R4, PT ;  /* 0x000000040700720c */ /* 0x000fe40003fc4270 */
[----:B------:R-:W-:Y:S01]  /*c960*/  FSEL R203, R5, -INF , !P0 ;  /* 0xff80000005cb7808 */ /* 0x000fe20004000000 */
[----:B------:R-:W-:Y:S01]  /*c970*/  VIADD R5, R3, 0xffffffa1 ;  /* 0xffffffa103057836 */ /* 0x000fe20000000000 */
[----:B------:R-:W-:-:S02]  /*c980*/  IABS R22, R22 ;  /* 0x0000001600167213 */ /* 0x000fc40000000000 */
[----:B------:R-:W-:Y:S01]  /*c990*/  FSEL R200, R11, -INF , !P5 ;  /* 0xff8000000bc87808 */ /* 0x000fe20006800000 */
[----:B------:R-:W-:Y:S01]  /*c9a0*/  IMAD.IADD R11, R2, 0x1, -R0 ;  /* 0x00000001020b7824 */ /* 0x000fe200078e0a00 */
[----:B------:R-:W-:Y:S01]  /*c9b0*/  ISETP.GE.AND P5, PT, R4, R223, PT ;  /* 0x000000df0400720c */ /* 0x000fe20003fa6270 */
[--C-:B------:R-:W-:Y:S01]  /*c9c0*/  IMAD.IADD R0, R219, 0x1, -R5.reuse ;  /* 0x00000001db007824 */ /* 0x100fe200078e0a05 */
[----:B------:R-:W-:Y:S01]  /*c9d0*/  FSEL R20, R21, -INF , !P6 ;  /* 0xff80000015147808 */ /* 0x000fe20007000000 */
[--C-:B------:R-:W-:Y:S01]  /*c9e0*/  IMAD.IADD R21, R135, 0x1, -R5.reuse ;  /* 0x0000000187157824 */ /* 0x100fe200078e0a05 */
[----:B------:R-:W-:Y:S02]  /*c9f0*/  I2FP.F32.S32 R22, R22 ;  /* 0x0000001600167245 */ /* 0x000fe40000201400 */
[----:B------:R-:W-:Y:S01]  /*ca00*/  FSEL R202, R20, -INF , !P5 ;  /* 0xff80000014ca7808 */ /* 0x000fe20006800000 */
[----:B------:R-:W-:Y:S01]  /*ca10*/  IMAD.IADD R20, R134, 0x1, -R5 ;  /* 0x0000000186147824 */ /* 0x000fe200078e0a05 */
[----:B------:R-:W-:Y:S01]  /*ca20*/  IABS R0, R0 ;  /* 0x0000000000007213 */ /* 0x000fe20000000000 */
[----:B------:R-:W-:Y:S01]  /*ca30*/  FFMA.FTZ R22, R22, -UR6, R192 ;  /* 0x8000000616167c23 */ /* 0x000fe200080100c0 */
[----:B------:R-:W-:-:S02]  /*ca40*/  ISETP.GT.AND P0, PT, R9, R4, PT ;  /* 0x000000040900720c */ /* 0x000fc40003f04270 */
[----:B------:R-:W-:Y:S02]  /*ca50*/  IABS R21, R21 ;  /* 0x0000001500157213 */ /* 0x000fe40000000000 */
[----:B------:R-:W-:Y:S02]  /*ca60*/  IABS R23, R11 ;  /* 0x0000000b00177213 */ /* 0x000fe40000000000 */
[----:B------:R-:W-:Y:S02]  /*ca70*/  IABS R11, R20 ;  /* 0x00000014000b7213 */ /* 0x000fe40000000000 */
[----:B------:R-:W-:Y:S02]  /*ca80*/  I2FP.F32.S32 R0, R0 ;  /* 0x0000000000007245 */ /* 0x000fe40000201400 */
[----:B------:R-:W-:Y:S01]  /*ca90*/  FSEL R20, R22, -INF , !P0 ;  /* 0xff80000016147808 */ /* 0x000fe20004000000 */
[----:B------:R-:W-:Y:S01]  /*caa0*/  IMAD.MOV.U32 R22, RZ, RZ, R21 ;  /* 0x000000ffff167224 */ /* 0x000fe200078e0015 */
[----:B------:R-:W-:-:S02]  /*cab0*/  I2FP.F32.S32 R23, R23 ;  /* 0x0000001700177245 */ /* 0x000fc40000201400 */
[----:B------:R-:W-:Y:S01]  /*cac0*/  I2FP.F32.S32 R21, R11 ;  /* 0x0000000b00157245 */ /* 0x000fe20000201400 */
[----:B------:R-:W-:Y:S01]  /*cad0*/  FFMA.FTZ R11, R0, -UR6, R177 ;  /* 0x80000006000b7c23 */ /* 0x000fe200080100b1 */
[----:B------:R-:W-:Y:S01]  /*cae0*/  ISETP.GE.AND P6, PT, R4, R228, PT ;  /* 0x000000e40400720c */ /* 0x000fe20003fc6270 */
[----:B------:R-:W-:Y:S01]  /*caf0*/  VIADD R0, R6, 0xffffffa1 ;  /* 0xffffffa106007836 */ /* 0x000fe20000000000 */
[----:B------:R-:W-:Y:S02]  /*cb00*/  ISETP.GT.AND P5, PT, R10, R4, PT ;  /* 0x000000040a00720c */ /* 0x000fe40003fa4270 */
[----:B------:R-:W-:Y:S01]  /*cb10*/  ISETP.GE.AND P0, PT, R4, R227, PT ;  /* 0x000000e30400720c */ /* 0x000fe20003f06270 */
[----:B------:R-:W-:Y:S01]  /*cb20*/  FFMA.FTZ R4, R23, -UR6, R194 ;  /* 0x8000000617047c23 */ /* 0x000fe200080100c2 */
[----:B------:R-:W-:Y:S02]  /*cb30*/  FSEL R250, R20, -INF , !P6 ;  /* 0xff80000014fa7808 */ /* 0x000fe40007000000 */
[----:B------:R-:W-:-:S02]  /*cb40*/  ISETP.GT.AND P6, PT, R8, R0, PT ;  /* 0x000000000800720c */ /* 0x000fc40003fc4270 */
[----:B------:R-:W-:Y:S02]  /*cb50*/  FSEL R20, R4, -INF , !P5 ;  /* 0xff80000004147808 */ /* 0x000fe40006800000 */
[----:B------:R-:W-:Y:S02]  /*cb60*/  ISETP.GE.AND P5, PT, R0, R222, PT ;  /* 0x000000de0000720c */ /* 0x000fe40003fa6270 */
[----:B------:R-:W-:Y:S01]  /*cb70*/  FSEL R4, R11, -INF , !P6 ;  /* 0xff8000000b047808 */ /* 0x000fe20007000000 */
[----:B------:R-:W-:Y:S01]  /*cb80*/  FFMA.FTZ R21, R21, -UR6, R179 ;  /* 0x8000000615157c23 */ /* 0x000fe200080100b3 */
[----:B------:R-:W-:Y:S02]  /*cb90*/  ISETP.GT.AND P6, PT, R7, R0, PT ;  /* 0x000000000700720c */ /* 0x000fe40003fc4270 */
[----:B------:R-:W-:Y:S01]  /*cba0*/  FSEL R179, R4, -INF , !P5 ;  /* 0xff80000004b37808 */ /* 0x000fe20006800000 */
[----:B------:R-:W-:Y:S01]  /*cbb0*/  VIADD R4, R3, 0xffffffa8 ;  /* 0xffffffa803047836 */ /* 0x000fe20000000000 */
[----:B------:R-:W-:Y:S01]  /*cbc0*/  I2FP.F32.S32 R22, R22 ;  /* 0x0000001600167245 */ /* 0x000fe20000201400 */
[----:B------:R-:W-:Y:S01]  /*cbd0*/  IMAD.IADD R5, R2, 0x1, -R5 ;  /* 0x0000000102057824 */ /* 0x000fe200078e0a05 */
[----:B------:R-:W-:Y:S01]  /*cbe0*/  FSEL R251, R20, -INF , !P0 ;  /* 0xff80000014fb7808 */ /* 0x000fe20004000000 */
[--C-:B------:R-:W-:Y:S01]  /*cbf0*/  IMAD.IADD R20, R219, 0x1, -R4.reuse ;  /* 0x00000001db147824 */ /* 0x100fe200078e0a04 */
[----:B------:R-:W-:Y:S01]  /*cc00*/  FSEL R11, R21, -INF , !P6 ;  /* 0xff800000150b7808 */ /* 0x000fe20007000000 */
[----:B------:R-:W-:Y:S01]  /*cc10*/  IMAD.IADD R21, R134, 0x1, -R4 ;  /* 0x0000000186157824 */ /* 0x000fe200078e0a04 */
[----:B------:R-:W-:Y:S01]  /*cc20*/  ISETP.GE.AND P0, PT, R0, R223, PT ;  /* 0x000000df0000720c */ /* 0x000fe20003f06270 */
[----:B------:R-:W-:Y:S01]  /*cc30*/  HMMA.16816.F32 R136, R16, R34, R136 ;  /* 0x000000221088723c */ /* 0x000fe20000001888 */
[----:B------:R-:W-:Y:S01]  /*cc40*/  IABS R23, R5 ;  /* 0x0000000500177213 */ /* 0x000fe20000000000 */
[----:B------:R-:W-:Y:S01]  /*cc50*/  FFMA.FTZ R22, R22, -UR6, R185 ;  /* 0x8000000616167c23 */ /* 0x000fe200080100b9 */
[----:B------:R-:W-:-:S02]  /*cc60*/  ISETP.GT.AND P5, PT, R9, R0, PT ;  /* 0x000000000900720c */ /* 0x000fc40003fa4270 */
[----:B------:R-:W-:Y:S02]  /*cc70*/  FSEL R184, R11, -INF , !P0 ;  /* 0xff8000000bb87808 */ /* 0x000fe40004000000 */
[----:B------:R-:W-:Y:S02]  /*cc80*/  IABS R5, R20 ;  /* 0x0000001400057213 */ /* 0x000fe40000000000 */
[----:B------:R-:W-:Y:S01]  /*cc90*/  IABS R11, R21 ;  /* 0x00000015000b7213 */ /* 0x000fe20000000000 */
[----:B------:R-:W-:Y:S01]  /*cca0*/  IMAD.MOV.U32 R21, RZ, RZ, R23 ;  /* 0x000000ffff157224 */ /* 0x000fe200078e0017 */
[----:B------:R-:W-:Y:S02]  /*ccb0*/  FSEL R20, R22, -INF , !P5 ;  /* 0xff80000016147808 */ /* 0x000fe40006800000 */
[----:B------:R-:W-:Y:S02]  /*ccc0*/  ISETP.GE.AND P6, PT, R0, R228, PT ;  /* 0x000000e40000720c */ /* 0x000fe40003fc6270 */
[----:B------:R-:W-:Y:S01]  /*ccd0*/  ISETP.GT.AND P0, PT, R10, R0, PT ;  /* 0x000000000a00720c */ /* 0x000fe20003f04270 */
[----:B------:R-:W-:Y:S01]  /*cce0*/  BAR.SYNC.DEFER_BLOCKING 0x0 ;  /* 0x0000000000007b1d */ /* 0x000fe20000010000 */
[----:B------:R-:W-:Y:S01]  /*ccf0*/  ISETP.GE.AND P5, PT, R0, R227, PT ;  /* 0x000000e30000720c */ /* 0x000fe20003fa6270 */
[----:B------:R-:W-:Y:S01]  /*cd00*/  IMAD.MOV.U32 R0, RZ, RZ, R5 ;  /* 0x000000ffff007224 */ /* 0x000fe200078e0005 */
[----:B------:R-:W-:Y:S01]  /*cd10*/  HMMA.16816.F32 R180, R12, R34, R180 ;  /* 0x000000220cb4723c */ /* 0x000fe200000018b4 */
[----:B------:R-:W-:Y:S01]  /*cd20*/  IMAD.MOV.U32 R5, RZ, RZ, R11 ;  /* 0x000000ffff057224 */ /* 0x000fe200078e000b */
[----:B------:R-:W-:Y:S01]  /*cd30*/  I2FP.F32.S32 R22, R21 ;  /* 0x0000001500167245 */ /* 0x000fe20000201400 */
[----:B------:R-:W-:Y:S01]  /*cd40*/  IMAD.IADD R11, R135, 0x1, -R4 ;  /* 0x00000001870b7824 */ /* 0x000fe200078e0a04 */
[----:B------:R-:W-:-:S02]  /*cd50*/  I2FP.F32.S32 R0, R0 ;  /* 0x0000000000007245 */ /* 0x000fc40000201400 */
[----:B------:R-:W-:Y:S01]  /*cd60*/  I2FP.F32.S32 R21, R5 ;  /* 0x0000000500157245 */ /* 0x000fe20000201400 */
[----:B------:R-:W-:Y:S01]  /*cd70*/  FFMA.FTZ R5, R22, -UR6, R187 ;  /* 0x8000000616057c23 */ /* 0x000fe200080100bb */
[----:B------:R-:W-:Y:S01]  /*cd80*/  IABS R22, R11 ;  /* 0x0000000b00167213 */ /* 0x000fe20000000000 */
[----:B------:R-:W-:Y:S01]  /*cd90*/  FFMA.FTZ R11, R0, -UR6, R136 ;  /* 0x80000006000b7c23 */ /* 0x000fe20008010088 */
[----:B------:R-:W-:Y:S02]  /*cda0*/  VIADD R0, R6, 0xffffffa8 ;  /* 0xffffffa806007836 */ /* 0x000fe40000000000 */
[----:B------:R-:W-:Y:S01]  /*cdb0*/  FSEL R23, R5, -INF , !P0 ;  /* 0xff80000005177808 */ /* 0x000fe20004000000 */
[----:B------:R-:W-:Y:S01]  /*cdc0*/  FFMA.FTZ R21, R21, -UR6, R138 ;  /* 0x8000000615157c23 */ /* 0x000fe2000801008a */
[----:B------:R-:W-:Y:S02]  /*cdd0*/  I2FP.F32.S32 R5, R22 ;  /* 0x0000001600057245 */ /* 0x000fe40000201400 */
[----:B------:R-:W-:-:S02]  /*cde0*/  FSEL R178, R23, -INF , !P5 ;  /* 0xff80000017b27808 */ /* 0x000fc40006800000 */
[-C--:B------:R-:W-:Y:S02]  /*cdf0*/  ISETP.GT.AND P0, PT, R8, R0.reuse, PT ;  /* 0x000000000800720c */ /* 0x080fe40003f04270 */
[----:B------:R-:W-:Y:S02]  /*ce00*/  ISETP.GT.AND P5, PT, R7, R0, PT ;  /* 0x000000000700720c */ /* 0x000fe40003fa4270 */
[----:B------:R-:W-:Y:S01]  /*ce10*/  FSEL R142, R20, -INF , !P6 ;  /* 0xff800000148e7808 */ /* 0x000fe20007000000 */
[----:B------:R-:W-:Y:S01]  /*ce20*/  FFMA.FTZ R20, R5, -UR6, R180 ;  /* 0x8000000605147c23 */ /* 0x000fe200080100b4 */
[----:B------:R-:W-:Y:S02]  /*ce30*/  FSEL R11, R11, -INF , !P0 ;  /* 0xff8000000b0b7808 */ /* 0x000fe40004000000 */
[----:B------:R-:W-:Y:S02]  /*ce40*/  FSEL R5, R21, -INF , !P5 ;  /* 0xff80000015057808 */ /* 0x000fe40006800000 */
[----:B------:R-:W-:-:S02]  /*ce50*/  ISETP.GE.AND P6, PT, R0, R222, PT ;  /* 0x000000de0000720c */ /* 0x000fc40003fc6270 */
[----:B------:R-:W-:Y:S02]  /*ce60*/  ISETP.GE.AND P0, PT, R0, R223, PT ;  /* 0x000000df0000720c */ /* 0x000fe40003f06270 */
[----:B------:R-:W-:Y:S01]  /*ce70*/  ISETP.GT.AND P5, PT, R9, R0, PT ;  /* 0x000000000900720c */ /* 0x000fe20003fa4270 */
[----:B------:R-:W-:Y:S01]  /*ce80*/  HMMA.16816.F32 R24, R24, R132, R232 ;  /* 0x000000841818723c */ /* 0x000fe200000018e8 */
[----:B------:R-:W-:Y:S02]  /*ce90*/  FSEL R132, R11, -INF , !P6 ;  /* 0xff8000000b847808 */ /* 0x000fe40007000000 */
[----:B------:R-:W-:Y:S01]  /*cea0*/  FSEL R138, R5, -INF , !P0 ;  /* 0xff800000058a7808 */ /* 0x000fe20004000000 */
[----:B------:R-:W-:Y:S01]  /*ceb0*/  VIADD R5, R3, 0xffffffa9 ;  /* 0xffffffa903057836 */ /* 0x000fe20000000000 */
[----:B------:R-:W-:Y:S02]  /*cec0*/  FSEL R20, R20, -INF , !P5 ;  /* 0xff80000014147808 */ /* 0x000fe40006800000 */
[----:B------:R-:W-:-:S02]  /*ced0*/  ISETP.GE.AND P6, PT, R0, R228, PT ;  /* 0x000000e40000720c */ /* 0x000fc40003fc6270 */
[----:B------:R-:W-:Y:S02]  /*cee0*/  ISETP.GT.AND P0, PT, R10, R0, PT ;  /* 0x000000000a00720c */ /* 0x000fe40003f04270 */
[----:B------:R-:W-:Y:S01]  /*cef0*/  ISETP.GE.AND P5, PT, R0, R227, PT ;  /* 0x000000e30000720c */ /* 0x000fe20003fa6270 */
[----:B------:R-:W-:Y:S01]  /*cf00*/  IMAD.IADD R0, R2, 0x1, -R4 ;  /* 0x0000000102007824 */ /* 0x000fe200078e0a04 */
[----:B------:R-:W-:Y:S01]  /*cf10*/  HMMA.16816.F32 R32, R16, R28, R188 ;  /* 0x0000001c1020723c */ /* 0x000fe200000018bc */
[--C-:B------:R-:W-:Y:S02]  /*cf20*/  IMAD.IADD R4, R219, 0x1, -R5.reuse ;  /* 0x00000001db047824 */ /* 0x100fe400078e0a05 */
[--C-:B------:R-:W-:Y:S01]  /*cf30*/  IMAD.IADD R16, R134, 0x1, -R5.reuse ;  /* 0x0000000186107824 */ /* 0x100fe200078e0a05 */
[----:B------:R-:W-:Y:S01]  /*cf40*/  IABS R17, R0 ;  /* 0x0000000000117213 */ /* 0x000fe20000000000 */
[----:B------:R-:W-:Y:S01]  /*cf50*/  IMAD.IADD R11, R135, 0x1, -R5 ;  /* 0x00000001870b7824 */ /* 0x000fe200078e0a05 */
[----:B------:R-:W-:-:S02]  /*cf60*/  IABS R0, R4 ;  /* 0x0000000400007213 */ /* 0x000fc40000000000 */
[----:B------:R-:W-:Y:S01]  /*cf70*/  IABS R4, R16 ;  /* 0x0000001000047213 */ /* 0x000fe20000000000 */
[----:B------:R-:W-:Y:S01]  /*cf80*/  IMAD.MOV.U32 R16, RZ, RZ, R17 ;  /* 0x000000ffff107224 */ /* 0x000fe200078e0011 */
[----:B------:R-:W-:Y:S02]  /*cf90*/  IABS R11, R11 ;  /* 0x0000000b000b7213 */ /* 0x000fe40000000000 */
[----:B------:R-:W-:Y:S02]  /*cfa0*/  I2FP.F32.S32 R0, R0 ;  /* 0x0000000000007245 */ /* 0x000fe40000201400 */
[----:B------:R-:W-:Y:S01]  /*cfb0*/  I2FP.F32.S32 R16, R16 ;  /* 0x0000001000107245 */ /* 0x000fe20000201400 */
[----:B------:R-:W-:Y:S01]  /*cfc0*/  HMMA.16816.F32 R24, R12, R28, R24 ;  /* 0x0000001c0c18723c */ /* 0x000fe20000001818 */
[----:B------:R-:W-:Y:S01]  /*cfd0*/  IMAD.MOV.U32 R13, RZ, RZ, R11 ;  /* 0x000000ffff0d7224 */ /* 0x000fe200078e000b */
[----:B------:R-:W-:Y:S01]  /*cfe0*/  I2FP.F32.S32 R12, R4 ;  /* 0x00000004000c7245 */ /* 0x000fe20000201400 */
[----:B------:R-:W-:Y:S01]  /*cff0*/  FFMA.FTZ R11, R0, -UR6, R137 ;  /* 0x80000006000b7c23 */ /* 0x000fe20008010089 */
[----:B------:R-:W-:Y:S01]  /*d000*/  FFMA.FTZ R4, R16, -UR6, R182 ;  /* 0x8000000610047c23 */ /* 0x000fe200080100b6 */
[----:B------:R-:W-:Y:S01]  /*d010*/  VIADD R0, R6, 0xffffffa9 ;  /* 0xffffffa906007836 */ /* 0x000fe20000000000 */
[----:B------:R-:W-:-:S03]  /*d020*/  FSEL R133, R20, -INF , !P6 ;  /* 0xff80000014857808 */ /* 0x000fc60007000000 */
[----:B------:R-:W-:Y:S02]  /*d030*/  FSEL R4, R4, -INF , !P0 ;  /* 0xff80000004047808 */ /* 0x000fe40004000000 */
[----:B------:R-:W-:Y:S01]  /*d040*/  ISETP.GT.AND P6, PT, R8, R0, PT ;  /* 0x000000000800720c */ /* 0x000fe20003fc4270 */
[----:B------:R-:W-:Y:S01]  /*d050*/  FFMA.FTZ R12, R12, -UR6, R139 ;  /* 0x800000060c0c7c23 */ /* 0x000fe2000801008b */
[----:B------:R-:W-:Y:S02]  /*d060*/  ISETP.GE.AND P0, PT, R0, R222, PT ;  /* 0x000000de0000720c */ /* 0x000fe40003f06270 */
[----:B------:R-:W-:Y:S02]  /*d070*/  FSEL R11, R11, -INF , !P6 ;  /* 0xff8000000b0b7808 */ /* 0x000fe40007000000 */
[----:B------:R-:W-:Y:S01]  /*d080*/  FSEL R139, R4, -INF , !P5 ;  /* 0xff800000048b7808 */ /* 0x000fe20006800000 */
[----:B------:R-:W-:Y:S02]  /*d090*/  VIADD R4, R3, 0xffffffb0 ;  /* 0xffffffb003047836 */ /* 0x000fe40000000000 */
[----:B------:R-:W-:Y:S01]  /*d0a0*/  IMAD.IADD R5, R2, 0x1, -R5 ;  /* 0x0000000102057824 */ /* 0x000fe200078e0a05 */
[----:B------:R-:W-:Y:S01]  /*d0b0*/  FSEL R30, R11, -INF , !P0 ;  /* 0xff8000000b1e7808 */ /* 0x000fe20004000000 */
[--C-:B------:R-:W-:Y:S01]  /*d0c0*/  IMAD.IADD R11, R219, 0x1, -R4.reuse ;  /* 0x00000001db0b7824 */ /* 0x100fe200078e0a04 */
[----:B------:R-:W-:Y:S01]  /*d0d0*/  I2FP.F32.S32 R13, R13 ;  /* 0x0000000d000d7245 */ /* 0x000fe20000201400 */
[----:B------:R-:W-:Y:S01]  /*d0e0*/  IMAD.IADD R14, R134, 0x1, -R4 ;  /* 0x00000001860e7824 */ /* 0x000fe200078e0a04 */
[----:B------:R-:W-:-:S02]  /*d0f0*/  ISETP.GT.AND P6, PT, R7, R0, PT ;  /* 0x000000000700720c */ /* 0x000fc40003fc4270 */
[----:B------:R-:W-:Y:S01]  /*d100*/  IABS R15, R5 ;  /* 0x00000005000f7213 */ /* 0x000fe20000000000 */
[----:B------:R-:W-:Y:S01]  /*d110*/  FFMA.FTZ R13, R13, -UR6, R181 ;  /* 0x800000060d0d7c23 */ /* 0x000fe200080100b5 */
[----:B------:R-:W-:Y:S02]  /*d120*/  ISETP.GE.AND P5, PT, R0, R223, PT ;  /* 0x000000df0000720c */ /* 0x000fe40003fa6270 */
[----:B------:R-:W-:Y:S02]  /*d130*/  FSEL R12, R12, -INF , !P6 ;  /* 0xff8000000c0c7808 */ /* 0x000fe40007000000 */
[----:B------:R-:W-:Y:S02]  /*d140*/  IABS R5, R11 ;  /* 0x0000000b00057213 */ /* 0x000fe40000000000 */
[----:B------:R-:W-:Y:S02]  /*d150*/  ISETP.GT.AND P0, PT, R9, R0, PT ;  /* 0x000000000900720c */ /* 0x000fe40003f04270 */
[----:B------:R-:W-:-:S02]  /*d160*/  IABS R11, R14 ;  /* 0x0000000e000b7213 */ /* 0x000fc40000000000 */
[----:B------:R-:W-:Y:S01]  /*d170*/  I2FP.F32.S32 R15, R15 ;  /* 0x0000000f000f7245 */ /* 0x000fe20000201400 */
[----:B------:R-:W-:Y:S01]  /*d180*/  IMAD.IADD R14, R135, 0x1, -R4 ;  /* 0x00000001870e7824 */ /* 0x000fe200078e0a04 */
[----:B------:R-:W-:Y:S02]  /*d190*/  FSEL R31, R12, -INF , !P5 ;  /* 0xff8000000c1f7808 */ /* 0x000fe40006800000 */
[----:B------:R-:W-:Y:S01]  /*d1a0*/  I2FP.F32.S32 R12, R11 ;  /* 0x0000000b000c7245 */ /* 0x000fe20000201400 */
[----:B------:R-:W-:Y:S01]  /*d1b0*/  FFMA.FTZ R11, R15, -UR6, R183 ;  /* 0x800000060f0b7c23 */ /* 0x000fe200080100b7 */
[----:B------:R-:W-:Y:S02]  /*d1c0*/  FSEL R13, R13, -INF , !P0 ;  /* 0xff8000000d0d7808 */ /* 0x000fe40004000000 */
[----:B------:R-:W-:Y:S02]  /*d1d0*/  ISETP.GE.AND P6, PT, R0, R228, PT ;  /* 0x000000e40000720c */ /* 0x000fe40003fc6270 */
[----:B------:R-:W-:-:S02]  /*d1e0*/  ISETP.GT.AND P5, PT, R10, R0, PT ;  /* 0x000000000a00720c */ /* 0x000fc40003fa4270 */
[----:B------:R-:W-:Y:S02]  /*d1f0*/  I2FP.F32.S32 R5, R5 ;  /* 0x0000000500057245 */ /* 0x000fe40000201400 */
[----:B------:R-:W-:Y:S01]  /*d200*/  ISETP.GE.AND P0, PT, R0, R227, PT ;  /* 0x000000e30000720c */ /* 0x000fe20003f06270 */
[----:B------:R-:W-:Y:S01]  /*d210*/  VIADD R0, R6, 0xffffffb0 ;  /* 0xffffffb006007836 */ /* 0x000fe20000000000 */
[----:B------:R-:W-:Y:S01]  /*d220*/  IABS R14, R14 ;  /* 0x0000000e000e7213 */ /* 0x000fe20000000000 */
[----:B------:R-:W-:Y:S01]  /*d230*/  FFMA.FTZ R5, R5, -UR6, R32 ;  /* 0x8000000605057c23 */ /* 0x000fe20008010020 */
[----:B------:R-:W-:Y:S02]  /*d240*/  FSEL R15, R11, -INF , !P5 ;  /* 0xff8000000b0f7808 */ /* 0x000fe40006800000 */
[----:B------:R-:W-:Y:S01]  /*d250*/  ISETP.GT.AND P5, PT, R8, R0, PT ;  /* 0x000000000800720c */ /* 0x000fe20003fa4270 */
[----:B------:R-:W-:Y:S01]  /*d260*/  FFMA.FTZ R12, R12, -UR6, R34 ;  /* 0x800000060c0c7c23 */ /* 0x000fe20008010022 */
[----:B------:R-:W-:-:S02]  /*d270*/  I2FP.F32.S32 R11, R14 ;  /* 0x0000000e000b7245 */ /* 0x000fc40000201400 */
[----:B------:R-:W-:Y:S02]  /*d280*/  FSEL R32, R13, -INF , !P6 ;  /* 0xff8000000d207808 */ /* 0x000fe40007000000 */
[----:B------:R-:W-:Y:S02]  /*d290*/  FSEL R34, R15, -INF , !P0 ;  /* 0xff8000000f227808 */ /* 0x000fe40004000000 */
[C---:B------:R-:W-:Y:S02]  /*d2a0*/  ISETP.GE.AND P6, PT, R0.reuse, R222, PT ;  /* 0x000000de0000720c */ /* 0x040fe40003fc6270 */
[----:B------:R-:W-:Y:S02]  /*d2b0*/  ISETP.GT.AND P0, PT, R7, R0, PT ;  /* 0x000000000700720c */ /* 0x000fe40003f04270 */
[----:B------:R-:W-:Y:S01]  /*d2c0*/  FSEL R5, R5, -INF , !P5 ;  /* 0xff80000005057808 */ /* 0x000fe20006800000 */
[----:B------:R-:W-:Y:S01]  /*d2d0*/  FFMA.FTZ R13, R11, -UR6, R24 ;  /* 0x800000060b0d7c23 */ /* 0x000fe20008010018 */
[----:B------:R-:W-:Y:S01]  /*d2e0*/  ISETP.GE.AND P5, PT, R0, R223, PT ;  /* 0x000000df0000720c */ /* 0x000fe20003fa6270 */
[----:B------:R-:W-:Y:S01]  /*d2f0*/  IMAD.IADD R4, R2, 0x1, -R4 ;  /* 0x0000000102047824 */ /* 0x000fe200078e0a04 */
[----:B------:R-:W-:-:S02]  /*d300*/  FSEL R11, R12, -INF , !P0 ;  /* 0xff8000000c0b7808 */ /* 0x000fc40004000000 */
[----:B------:R-:W-:Y:S01]  /*d310*/  FSEL R231, R5, -INF , !P6 ;  /* 0xff80000005e77808 */ /* 0x000fe20007000000 */
[----:B------:R-:W-:Y:S01]  /*d320*/  VIADD R5, R3, 0xffffffb1 ;  /* 0xffffffb103057836 */ /* 0x000fe20000000000 */
[----:B------:R-:W-:Y:S02]  /*d330*/  FSEL R249, R11, -INF , !P5 ;  /* 0xff8000000bf97808 */ /* 0x000fe40006800000 */
[----:B------:R-:W-:Y:S01]  /*d340*/  IABS R12, R4 ;  /* 0x00000004000c7213 */ /* 0x000fe20000000000 */
[----:B------:R-:W-:-:S05]  /*d350*/  IMAD.IADD R11, R219, 0x1, -R5 ;  /* 0x00000001db0b7824 */ /* 0x000fca00078e0a05 */
[----:B------:R-:W-:Y:S01]  /*d360*/  IABS R4, R11 ;  /* 0x0000000b00047213 */ /* 0x000fe20000000000 */
[----:B------:R-:W-:Y:S02]  /*d370*/  IMAD.MOV.U32 R11, RZ, RZ, R12 ;  /* 0x000000ffff0b7224 */ /* 0x000fe400078e000c */
[----:B------:R-:W-:-:S03]  /*d380*/  IMAD.IADD R15, R134, 0x1, -R5 ;  /* 0x00000001860f7824 */ /* 0x000fc600078e0a05 */
[----:B------:R-:W-:Y:S02]  /*d390*/  I2FP.F32.S32 R11, R11 ;  /* 0x0000000b000b7245 */ /* 0x000fe40000201400 */
[-C--:B------:R-:W-:Y:S01]  /*d3a0*/  ISETP.GT.AND P0, PT, R9, R0.reuse, PT ;  /* 0x000000000900720c */ /* 0x080fe20003f04270 */
[----:B------:R-:W-:Y:S01]  /*d3b0*/  IMAD.IADD R14, R135, 0x1, -R5 ;  /* 0x00000001870e7824 */ /* 0x000fe200078e0a05 */
[----:B------:R-:W-:Y:S01]  /*d3c0*/  IABS R15, R15 ;  /* 0x0000000f000f7213 */ /* 0x000fe20000000000 */
[----:B------:R-:W-:Y:S01]  /*d3d0*/  FFMA.FTZ R11, R11, -UR6, R26 ;  /* 0x800000060b0b7c23 */ /* 0x000fe2000801001a */
[----:B------:R-:W-:Y:S02]  /*d3e0*/  ISETP.GT.AND P5, PT, R10, R0, PT ;  /* 0x000000000a00720c */ /* 0x000fe40003fa4270 */
[----:B------:R-:W-:Y:S02]  /*d3f0*/  FSEL R12, R13, -INF , !P0 ;  /* 0xff8000000d0c7808 */ /* 0x000fe40004000000 */
[----:B------:R-:W-:-:S02]  /*d400*/  ISETP.GE.AND P6, PT, R0, R228, PT ;  /* 0x000000e40000720c */ /* 0x000fc40003fc6270 */
[----:B------:R-:W-:Y:S02]  /*d410*/  I2FP.F32.S32 R4, R4 ;  /* 0x0000000400047245 */ /* 0x000fe40000201400 */
[----:B------:R-:W-:Y:S01]  /*d420*/  ISETP.GE.AND P0, PT, R0, R227, PT ;  /* 0x000000e30000720c */ /* 0x000fe20003f06270 */
[----:B------:R-:W-:Y:S01]  /*d430*/  VIADD R0, R6, 0xffffffb1 ;  /* 0xffffffb106007836 */ /* 0x000fe20000000000 */
[----:B------:R-:W-:Y:S02]  /*d440*/  I2FP.F32.S32 R15, R15 ;  /* 0x0000000f000f7245 */ /* 0x000fe40000201400 */
[----:B------:R-:W-:Y:S02]  /*d450*/  IABS R14, R14 ;  /* 0x0000000e000e7213 */ /* 0x000fe40000000000 */
[----:B------:R-:W-:Y:S01]  /*d460*/  FSEL R11, R11, -INF , !P5 ;  /* 0xff8000000b0b7808 */ /* 0x000fe20006800000 */
[----:B------:R-:W-:Y:S01]  /*d470*/  FFMA.FTZ R4, R4, -UR6, R33 ;  /* 0x8000000604047c23 */ /* 0x000fe20008010021 */
[----:B------:R-:W-:Y:S01]  /*d480*/  I2FP.F32.S32 R14, R14 ;  /* 0x0000000e000e7245 */ /* 0x000fe20000201400 */
[----:B------:R-:W-:Y:S01]  /*d490*/  FFMA.FTZ R13, R15, -UR6, R35 ;  /* 0x800000060f0d7c23 */ /* 0x000fe20008010023 */
[----:B------:R-:W-:-:S02]  /*d4a0*/  ISETP.GT.AND P5, PT, R8, R0, PT ;  /* 0x000000000800720c */ /* 0x000fc40003fa4270 */
[----:B------:R-:W-:Y:S02]  /*d4b0*/  FSEL R230, R11, -INF , !P0 ;  /* 0xff8000000be67808 */ /* 0x000fe40004000000 */
[----:B------:R-:W-:Y:S01]  /*d4c0*/  ISETP.GT.AND P0, PT, R7, R0, PT ;  /* 0x000000000700720c */ /* 0x000fe20003f04270 */
[----:B------:R-:W-:Y:S01]  /*d4d0*/  FFMA.FTZ R14, R14, -UR6, R25 ;  /* 0x800000060e0e7c23 */ /* 0x000fe20008010019 */
[----:B------:R-:W-:Y:S02]  /*d4e0*/  FSEL R11, R4, -INF , !P5 ;  /* 0xff800000040b7808 */ /* 0x000fe40006800000 */
[----:B------:R-:W-:Y:S02]  /*d4f0*/  FSEL R229, R12, -INF , !P6 ;  /* 0xff8000000ce57808 */ /* 0x000fe40007000000 */
[----:B------:R-:W-:Y:S02]  /*d500*/  FSEL R4, R13, -INF , !P0 ;  /* 0xff8000000d047808 */ /* 0x000fe40004000000 */
[----:B------:R-:W-:-:S02]  /*d510*/  ISETP.GE.AND P6, PT, R0, R222, PT ;  /* 0x000000de0000720c */ /* 0x000fc40003fc6270 */
[----:B------:R-:W-:Y:S02]  /*d520*/  ISETP.GE.AND P5, PT, R0, R223, PT ;  /* 0x000000df0000720c */ /* 0x000fe40003fa6270 */
[----:B------:R-:W-:Y:S01]  /*d530*/  ISETP.GT.AND P0, PT, R9, R0, PT ;  /* 0x000000000900720c */ /* 0x000fe20003f04270 */
[----:B------:R-:W-:Y:S01]  /*d540*/  VIADD R3, R3, 0xffffffb9 ;  /* 0xffffffb903037836 */ /* 0x000fe20000000000 */
[----:B------:R-:W-:Y:S02]  /*d550*/  FSEL R225, R11, -INF , !P6 ;  /* 0xff8000000be17808 */ /* 0x000fe40007000000 */
[----:B------:R-:W-:Y:S02]  /*d560*/  FSEL R226, R4, -INF , !P5 ;  /* 0xff80000004e27808 */ /* 0x000fe40006800000 */
[----:B------:R-:W-:Y:S02]  /*d570*/  FSEL R14, R14, -INF , !P0 ;  /* 0xff8000000e0e7808 */ /* 0x000fe40004000000 */
[----:B------:R-:W-:-:S02]  /*d580*/  ISETP.GE.AND P6, PT, R0, R228, PT ;  /* 0x000000e40000720c */ /* 0x000fc40003fc6270 */
[----:B------:R-:W-:Y:S02]  /*d590*/  ISETP.GT.AND P5, PT, R10, R0, PT ;  /* 0x000000000a00720c */ /* 0x000fe40003fa4270 */
[----:B------:R-:W-:Y:S01]  /*d5a0*/  ISETP.GE.AND P0, PT, R0, R227, PT ;  /* 0x000000e30000720c */ /* 0x000fe20003f06270 */
[--C-:B------:R-:W-:Y:S02]  /*d5b0*/  IMAD.IADD R0, R135, 0x1, -R3.reuse ;  /* 0x0000000187007824 */ /* 0x100fe400078e0a03 */
[----:B------:R-:W-:Y:S02]  /*d5c0*/  IMAD.IADD R11, R219, 0x1, -R3 ;  /* 0x00000001db0b7824 */ /* 0x000fe400078e0a03 */
[----:B------:R-:W-:Y:S01]  /*d5d0*/  IMAD.IADD R5, R2, 0x1, -R5 ;  /* 0x0000000102057824 */ /* 0x000fe200078e0a05 */
[----:B------:R-:W-:Y:S01]  /*d5e0*/  IABS R25, R0 ;  /* 0x0000000000197213 */ /* 0x000fe20000000000 */
[----:B------:R-:W-:Y:S01]  /*d5f0*/  IMAD.IADD R4, R134, 0x1, -R3 ;  /* 0x0000000186047824 */ /* 0x000fe200078e0a03 */
[----:B------:R-:W-:-:S02]  /*d600*/  IABS R0, R11 ;  /* 0x0000000b00007213 */ /* 0x000fc40000000000 */
[----:B------:R-:W-:Y:S02]  /*d610*/  IABS R5, R5 ;  /* 0x0000000500057213 */ /* 0x000fe40000000000 */
[----:B------:R-:W-:Y:S02]  /*d620*/  IABS R4, R4 ;  /* 0x0000000400047213 */ /* 0x000fe40000000000 */
[----:B------:R-:W-:Y:S02]  /*d630*/  I2FP.F32.S32 R0, R0 ;  /* 0x0000000000007245 */ /* 0x000fe40000201400 */
[----:B------:R-:W-:Y:S01]  /*d640*/  I2FP.F32.S32 R5, R5 ;  /* 0x0000000500057245 */ /* 0x000fe20000201400 */
[----:B------:R-:W-:Y:S01]  /*d650*/  IMAD.MOV.U32 R11, RZ, RZ, R4 ;  /* 0x000000ffff0b7224 */ /* 0x000fe200078e0004 */
[----:B------:R-:W-:Y:S01]  /*d660*/  UIADD3 UR7, UPT, UPT, UR22, -0x3, URZ ;  /* 0xfffffffd16077890 */ /* 0x000fe2000fffe0ff */
[----:B------:R-:W-:Y:S01]  /*d670*/  FFMA.FTZ R4, R0, -UR6, R141 ;  /* 0x8000000600047c23 */ /* 0x000fe2000801008d */
[----:B------:R-:W-:-:S02]  /*d680*/  VIADD R0, R6, 0xffffffb9 ;  /* 0xffffffb906007836 */ /* 0x000fc40000000000 */
[----:B------:R-:W-:Y:S01]  /*d690*/  FFMA.FTZ R5, R5, -UR6, R27 ;  /* 0x8000000605057c23 */ /* 0x000fe2000801001b */
[----:B------:R-:W-:Y:S01]  /*d6a0*/  UISETP.GT.U32.AND UP0, UPT, UR7, UR19, UPT ;  /* 0x000000130700728c */ /* 0x000fe2000bf04070 */
[----:B------:R-:W-:Y:S02]  /*d6b0*/  I2FP.F32.S32 R11, R11 ;  /* 0x0000000b000b7245 */ /* 0x000fe40000201400 */
[----:B------:R-:W-:Y:S02]  /*d6c0*/  FSEL R217, R14, -INF , !P6 ;  /* 0xff8000000ed97808 */ /* 0x000fe40007000000 */
[----:B------:R-:W-:Y:S02]  /*d6d0*/  ISETP.GT.AND P6, PT, R8, R0, PT ;  /* 0x000000000800720c */ /* 0x000fe40003fc4270 */
[----:B------:R-:W-:Y:S01]  /*d6e0*/  FSEL R5, R5, -INF , !P5 ;  /* 0xff80000005057808 */ /* 0x000fe20006800000 */
[----:B------:R-:W-:Y:S01]  /*d6f0*/  IMAD.MOV.U32 R242, RZ, RZ, R224 ;  /* 0x000000fffff27224 */ /* 0x000fe200078e00e0 */
[----:B------:R-:W-:Y:S01]  /*d700*/  I2FP.F32.S32 R25, R25 ;  /* 0x0000001900197245 */ /* 0x000fe20000201400 */
[----:B------:R-:W-:Y:S01]  /*d710*/  FFMA.FTZ R11, R11, -UR6, R143 ;  /* 0x800000060b0b7c23 */ /* 0x000fe2000801008f */
[----:B------:R-:W-:-:S02]  /*d720*/  ISETP.GE.AND P5, PT, R0, R222, PT ;  /* 0x000000de0000720c */ /* 0x000fc40003fa6270 */
[----:B------:R-:W-:Y:S02]  /*d730*/  FSEL R4, R4, -INF , !P6 ;  /* 0xff80000004047808 */ /* 0x000fe40007000000 */
[----:B------:R-:W-:Y:S02]  /*d740*/  FSEL R224, R5, -INF , !P0 ;  /* 0xff80000005e07808 */ /* 0x000fe40004000000 */
[-C--:B------:R-:W-:Y:S01]  /*d750*/  ISETP.GT.AND P0, PT, R7, R0.reuse, PT ;  /* 0x000000000700720c */ /* 0x080fe20003f04270 */
[----:B------:R-:W-:Y:S01]  /*d760*/  FFMA.FTZ R25, R25, -UR6, R193 ;  /* 0x8000000619197c23 */ /* 0x000fe200080100c1 */
[----:B------:R-:W-:Y:S01]  /*d770*/  FSEL R194, R4, -INF , !P5 ;  /* 0xff80000004c27808 */ /* 0x000fe20006800000 */
[----:B------:R-:W-:Y:S01]  /*d780*/  VIADD R20, R220, 0x9e3779b9 ;  /* 0x9e3779b9dc147836 */ /* 0x000fe20000000000 */
[----:B------:R-:W-:Y:S01]  /*d790*/  ISETP.GE.AND P6, PT, R0, R223, PT ;  /* 0x000000df0000720c */ /* 0x000fe20003fc6270 */
[----:B------:R-:W-:Y:S01]  /*d7a0*/  VIADD R19, R220, 0x3c6ef372 ;  /* 0x3c6ef372dc137836 */ /* 0x000fe20000000000 */
[----:B------:R-:W-:-:S02]  /*d7b0*/  ISETP.GT.AND P5, PT, R9, R0, PT ;  /* 0x000000000900720c */ /* 0x000fc40003fa4270 */
[----:B------:R-:W-:Y:S02]  /*d7c0*/  LOP3.LUT R23, R221, UR7, R243, 0x96, !PT ;  /* 0x00000007dd177c12 */ /* 0x000fe4000f8e96f3 */
[----:B------:R-:W-:Y:S01]  /*d7d0*/  FSEL R24, R11, -INF , !P0 ;  /* 0xff8000000b187808 */ /* 0x000fe20004000000 */
[----:B------:R-:W-:Y:S08]  /*d7e0*/  BRA.U !UP0, `(.L_x_2449) ;  /* 0x0000000108f07547 */ /* 0x000ff0000b800000 */
[----:B------:R-:W2:Y:S01]  /*d7f0*/  LDL R243, [R1+0x8] ;  /* 0x0000080001f37983 */ /* 0x000ea20000100800 */
[----:B------:R-:W-:Y:S01]  /*d800*/  IMAD.U32 R11, RZ, RZ, UR22 ;  /* 0x00000016ff0b7e24 */ /* 0x000fe2000f8e00ff */
[----:B------:R-:W-:Y:S01]  /*d810*/  MOV R18, UR10 ;  /* 0x0000000a00127c02 */ /* 0x000fe20008000f00 */
[----:B------:R-:W-:Y:S02]  /*d820*/  IMAD.U32 R13, RZ, RZ, UR10 ;  /* 0x0000000aff0d7e24 */ /* 0x000fe4000f8e00ff */
[----:B------:R-:W-:Y:S02]  /*d830*/  @!P3 VIADD R11, R11, 0xfffffffc ;  /* 0xfffffffc0b0bb836 */ /* 0x000fe40000000000 */
[----:B------:R-:W-:Y:S02]  /*d840*/  IMAD.U32 R14, RZ, RZ, UR22 ;  /* 0x00000016ff0e7e24 */ /* 0x000fe4000f8e00ff */
[----:B------:R-:W-:-:S04]  /*d850*/  @!P3 IMAD.WIDE.U32 R4, R11, UR10, RZ ;  /* 0x0000000a0b04bc25 */ /* 0x000fc8000f8e00ff */
[----:B------:R-:W-:Y:S02]  /*d860*/  @!P3 IMAD R5, R11, UR11, R5 ;  /* 0x0000000b0b05bc24 */ /* 0x000fe4000f8e0205 */
[----:B------:R-:W-:Y:S02]  /*d870*/  IMAD.U32 R11, RZ, RZ, UR22 ;  /* 0x00000016ff0b7e24 */ /* 0x000fe4000f8e00ff */
[C---:B------:R-:W-:Y:S01]  /*d880*/  @!P3 IMAD.SHL.U32 R12, R4.reuse, 0x20, RZ ;  /* 0x00000020040cb824 */ /* 0x040fe200078e00ff */
[----:B------:R-:W-:Y:S01]  /*d890*/  @!P3 SHF.L.U64.HI R15, R4, 0x5, R5 ;  /* 0x00000005040fb819 */ /* 0x000fe20000010205 */
[----:B------:R-:W-:Y:S01]  /*d8a0*/  @!P1 VIADD R14, R14, 0xfffffffc ;  /* 0xfffffffc0e0e9836 */ /* 0x000fe20000000000 */
[----:B------:R-:W-:Y:S02]  /*d8b0*/  @!P3 IADD3 R11, PT, PT, R11, -0x4, RZ ;  /* 0xfffffffc0b0bb810 */ /* 0x000fe40007ffe0ff */
[----:B------:R-:W-:Y:S02]  /*d8c0*/  @!P3 LEA R18, P0, R18, R12, 0x4 ;  /* 0x0000000c1212b211 */ /* 0x000fe400078020ff */
[----:B------:R-:W-:Y:S01]  /*d8d0*/  MOV R12, UR11 ;  /* 0x0000000b000c7c02 */ /* 0x000fe20008000f00 */
[----:B------:R-:W-:-:S03]  /*d8e0*/  @!P3 IMAD.WIDE.U32 R4, R11, UR10, RZ ;  /* 0x0000000a0b04bc25 */ /* 0x000fc6000f8e00ff */
[----:B------:R-:W-:Y:S01]  /*d8f0*/  @!P3 LEA.HI.X R22, R13, R15, R12, 0x4, P0 ;  /* 0x0000000f0d16b211 */ /* 0x000fe200000f240c */
[----:B------:R-:W-:Y:S02]  /*d900*/  IMAD.U32 R15, RZ, RZ, UR22 ;  /* 0x00000016ff0f7e24 */ /* 0x000fe4000f8e00ff */
[----:B------:R-:W-:Y:S02]  /*d910*/  @!P3 IMAD R5, R11, UR11, R5 ;  /* 0x0000000b0b05bc24 */ /* 0x000fe4000f8e0205 */
[----:B------:R-:W-:Y:S01]  /*d920*/  @!P1 IMAD.WIDE.U32 R12, R14, UR10, RZ ;  /* 0x0000000a0e0c9c25 */ /* 0x000fe2000f8e00ff */
[----:B------:R-:W-:-:S03]  /*d930*/  @!P1 IADD3 R11, PT, PT, R15, -0x4, RZ ;  /* 0xfffffffc0f0b9810 */ /* 0x000fc60007ffe0ff */
[----:B------:R-:W-:Y:S01]  /*d940*/  @!P1 IMAD R13, R14, UR11, R13 ;  /* 0x0000000b0e0d9c24 */ /* 0x000fe2000f8e020d */
[----:B--2---:R-:W-:-:S04]  /*d950*/  @!P3 LEA R16, P0, R4, R243, 0x6 ;  /* 0x000000f30410b211 */ /* 0x004fc800078030ff */
[----:B------:R-:W-:Y:S01]  /*d960*/  @!P3 LEA.HI.X R17, R4, R252, R5, 0x6, P0 ;  /* 0x000000fc0411b211 */ /* 0x000fe200000f3405 */
[----:B------:R-:W-:Y:S01]  /*d970*/  @!P1 IMAD.WIDE.U32 R4, R11, UR10, RZ ;  /* 0x0000000a0b049c25 */ /* 0x000fe2000f8e00ff */
[----:B------:R-:W-:-:S03]  /*d980*/  @!P1 LEA R14, P0, R12, R243, 0x6 ;  /* 0x000000f30c0e9211 */ /* 0x000fc600078030ff */
[----:B------:R-:W-:Y:S01]  /*d990*/  @!PT LDS RZ, [RZ] ;  /* 0x00000000fffff984 */ /* 0x000fe20000000800 */
[----:B------:R-:W-:Y:S01]  /*d9a0*/  @!PT LDS RZ, [RZ] ;  /* 0x00000000fffff984 */ /* 0x000fe20000000800 */
[----:B------:R-:W-:Y:S01]  /*d9b0*/  @!PT LDS RZ, [RZ] ;  /* 0x00000000fffff984 */ /* 0x000fe20000000800 */
[----:B------:R1:W-:Y:S01]  /*d9c0*/  @!P3 LDGSTS.E.BYPASS.LTC128B.128 [R218+0x8000], desc[UR28][R16.64] ;  /* 0x0800000010dabfae */ /* 0x0003e2000b981a1c */
[-C--:B------:R-:W-:Y:S01]  /*d9d0*/  @!P1 LEA.HI.X R15, R12, R252.reuse, R13, 0x6, P0 ;  /* 0x000000fc0c0f9211 */ /* 0x080fe200000f340d */
[----:B------:R-:W-:Y:S01]  /*d9e0*/  @!P1 IMAD R13, R11, UR11, R5 ;  /* 0x0000000b0b0d9c24 */ /* 0x000fe2000f8e0205 */
[----:B------:R-:W-:Y:S01]  /*d9f0*/  @!P3 LEA R12, P0, R18, R243, 0x1 ;  /* 0x000000f3120cb211 */ /* 0x000fe200078008ff */
[----:B------:R-:W-:Y:S01]  /*da00*/  IMAD.U32 R5, RZ, RZ, UR10 ;  /* 0x0000000aff057e24 */ /* 0x000fe2000f8e00ff */
[C---:B------:R-:W-:Y:S01]  /*da10*/  @!P1 SHF.L.U32 R11, R4.reuse, 0x5, RZ ;  /* 0x00000005040b9819 */ /* 0x040fe200000006ff */
[----:B------:R1:W-:Y:S01]  /*da20*/  @P3 STS.128 [R218+0x8000], RZ ;  /* 0x008000ffda003388 */ /* 0x0003e20000000c00 */
[----:B------:R-:W-:Y:S02]  /*da30*/  @!P1 SHF.L.U64.HI R21, R4, 0x5, R13 ;  /* 0x0000000504159819 */ /* 0x000fe4000001020d */
[----:B------:R-:W-:Y:S01]  /*da40*/  @!P3 LEA.HI.X R13, R18, R252, R22, 0x1, P0 ;  /* 0x000000fc120db211 */ /* 0x000fe200000f0c16 */
[----:B------:R-:W-:Y:S01]  /*da50*/  @!PT LDS RZ, [RZ] ;  /* 0x00000000fffff984 */ /* 0x000fe20000000800 */
[----:B------:R-:W-:Y:S01]  /*da60*/  @!PT LDS RZ, [RZ] ;  /* 0x00000000fffff984 */ /* 0x000fe20000000800 */
[----:B------:R-:W-:Y:S01]  /*da70*/  @!PT LDS RZ, [RZ] ;  /* 0x00000000fffff984 */ /* 0x000fe20000000800 */
[----:B------:R1:W-:Y:S01]  /*da80*/  @!P1 LDGSTS.E.BYPASS.LTC128B.128 [R218+0x9000], desc[UR28][R14.64+0x80] ;  /* 0x090000800eda9fae */ /* 0x0003e2000b981a1c */
[----:B------:R-:W-:Y:S01]  /*da90*/  @!P1 LEA R5, P0, R5, R11, 0x4 ;  /* 0x0000000b05059211 */ /* 0x000fe200078020ff */
[----:B------:R-:W-:Y:S01]  /*daa0*/  IMAD.U32 R11, RZ, RZ, UR10 ;  /* 0x0000000aff0b7e24 */ /* 0x000fe2000f8e00ff */
[----:B------:R-:W-:Y:S01]  /*dab0*/  MOV R4, UR11 ;  /* 0x0000000b00047c02 */ /* 0x000fe20008000f00 */
[----:B------:R1:W-:Y:S03]  /*dac0*/  @P1 STS.128 [R218+0x9000], RZ ;  /* 0x009000ffda001388 */ /* 0x0003e60000000c00 */
[----:B------:R-:W-:Y:S01]  /*dad0*/  @!P1 LEA.HI.X R11, R11, R21, R4, 0x4, P0 ;  /* 0x000000150b0b9211 */ /* 0x000fe200000f2404 */
[----:B------:R-:W-:Y:S01]  /*dae0*/  @!PT LDS RZ, [RZ] ;  /* 0x00000000fffff984 */ /* 0x000fe20000000800 */
[----:B------:R-:W-:Y:S01]  /*daf0*/  @!PT LDS RZ, [RZ] ;  /* 0x00000000fffff984 */ /* 0x000fe20000000800 */
[----:B------:R-:W-:Y:S01]  /*db00*/  @!PT LDS RZ, [RZ] ;  /* 0x00000000fffff984 */ /* 0x000fe20000000800 */
[----:B------:R1:W-:Y:S01]  /*db10*/  @!P3 LDGSTS.E.BYPASS.LTC128B.128 [R218+0x8800], desc[UR28][R12.64] ;  /* 0x088000000cdabfae */ /* 0x0003e2000b981a1c */
[----:B------:R-:W-:-:S03]  /*db20*/  @!P1 LEA R4, P0, R5, R243, 0x1 ;  /* 0x000000f305049211 */ /* 0x000fc600078008ff */
[----:B------:R1:W-:Y:S01]  /*db30*/  @P3 STS.128 [R218+0x8800], RZ ;  /* 0x008800ffda003388 */ /* 0x0003e20000000c00 */
[----:B------:R-:W-:-:S05]  /*db40*/  @!P1 LEA.HI.X R5, R5, R252, R11, 0x1, P0 ;  /* 0x000000fc05059211 */ /* 0x000fca00000f0c0b */
[----:B------:R-:W-:Y:S01]  /*db50*/  @!PT LDS RZ, [RZ] ;  /* 0x00000000fffff984 */ /* 0x000fe20000000800 */
[----:B------:R-:W-:Y:S01]  /*db60*/  @!PT LDS RZ, [RZ] ;  /* 0x00000000fffff984 */ /* 0x000fe20000000800 */
[----:B------:R-:W-:Y:S01]  /*db70*/  @!PT LDS RZ, [RZ] ;  /* 0x00000000fffff984 */ /* 0x000fe20000000800 */
[----:B------:R1:W-:Y:S04]  /*db80*/  @!P1 LDGSTS.E.BYPASS.LTC128B.128 [R218+0x9800], desc[UR28][R4.64+0x80] ;  /* 0x0980008004da9fae */ /* 0x0003e8000b981a1c */
[----:B------:R1:W-:Y:S04]  /*db90*/  @P1 STS.128 [R218+0x9800], RZ ;  /* 0x009800ffda001388 */ /* 0x0003e80000000c00 */
[----:B------:R-:W0:Y:S02]  /*dba0*/  LDGDEPBAR ;  /* 0x00000000000079af */ /* 0x000e240000000000 */
.L_x_2449:
[----:B------:R-:W2:Y:S04]  /*dbb0*/  LDL.64 R26, [R1+0x48] ;  /* 0x00004800011a7983 */ /* 0x000ea80000100a00 */
[----:B-1----:R-:W3:Y:S04]  /*dbc0*/  LDL.64 R16, [R1+0x50] ;  /* 0x0000500001107983 */ /* 0x002ee80000100a00 */
[----:B------:R-:W4:Y:S04]  /*dbd0*/  LDL.64 R134, [R1+0x58] ;  /* 0x0000580001867983 */ /* 0x000f280000100a00 */
[----:B------:R-:W5:Y:S01]  /*dbe0*/  LDL.64 R28, [R1+0x60] ;  /* 0x00006000011c7983 */ /* 0x000f620000100a00 */
[----:B------:R-:W1:Y:S01]  /*dbf0*/  S2R R136, SR_CTAID.X ;  /* 0x0000000000887919 */ /* 0x000e620000002500 */
[----:B------:R-:W1:Y:S01]  /*dc00*/  S2R R12, SR_CTAID.X ;  /* 0x00000000000c7919 */ /* 0x000e620000002500 */
[--C-:B------:R-:W-:Y:S01]  /*dc10*/  SHF.R.U32.HI R11, RZ, 0x5, R214.reuse ;  /* 0x00000005ff0b7819 */ /* 0x100fe200000116d6 */
[----:B------:R-:W-:Y:S01]  /*dc20*/  IMAD.WIDE.U32 R4, R23, -0x326172a9, RZ ;  /* 0xcd9e8d5717047825 */ /* 0x000fe200078e00ff */
[----:B------:R-:W-:Y:S01]  /*dc30*/  SHF.R.U32.HI R14, RZ, 0x5, R214 ;  /* 0x00000005ff0e7819 */ /* 0x000fe200000116d6 */
[----:B------:R-:W5:Y:S01]  /*dc40*/  LDCU UR4, c[0x0][0x45c] ;  /* 0x00008b80ff0477ac */ /* 0x000f620008000800 */
[----:B------:R-:W-:-:S02]  /*dc50*/  FSEL R143, R24, -INF , !P6 ;  /* 0xff800000188f7808 */ /* 0x000fc40007000000 */
[----:B------:R-:W-:Y:S02]  /*dc60*/  FSEL R15, R25, -INF , !P5 ;  /* 0xff800000190f7808 */ /* 0x000fe40006800000 */
[----:B------:R-:W-:Y:S02]  /*dc70*/  ISETP.GE.AND P0, PT, R0, R228, PT ;  /* 0x000000e40000720c */ /* 0x000fe40003f06270 */
[----:B------:R-:W-:Y:S02]  /*dc80*/  ISETP.GT.AND P6, PT, R10, R0, PT ;  /* 0x000000000a00720c */ /* 0x000fe40003fc4270 */
[----:B-1----:R-:W-:Y:S02]  /*dc90*/  LEA R136, R136, R11, 0x3 ;  /* 0x0000000b88887211 */ /* 0x002fe400078e18ff */
[----:B------:R-:W-:Y:S02]  /*dca0*/  LEA R12, R12, R14, 0x3 ;  /* 0x0000000e0c0c7211 */ /* 0x000fe400078e18ff */
[----:B------:R-:W-:-:S03]  /*dcb0*/  IADD3 R136, PT, PT, R136, 0x4, RZ ;  /* 0x0000000488887810 */ /* 0x000fc60007ffe0ff */
[----:B------:R-:W-:-:S04]  /*dcc0*/  IMAD.WIDE.U32 R12, R12, -0x326172a9, RZ ;  /* 0xcd9e8d570c0c7825 */ /* 0x000fc800078e00ff */
[----:B------:R-:W-:Y:S01]  /*dcd0*/  IMAD.WIDE.U32 R136, R136, -0x326172a9, RZ ;  /* 0xcd9e8d5788887825 */ /* 0x000fe200078e00ff */
[C-C-:B------:R-:W-:Y:S02]  /*dce0*/  LOP3.LUT R12, R20.reuse, R12, R5.reuse, 0x96, !PT ;  /* 0x0000000c140c7212 */ /* 0x140fe400078e9605 */
[----:B------:R-:W-:-:S03]  /*dcf0*/  LOP3.LUT R20, R20, R136, R5, 0x96, !PT ;  /* 0x0000008814147212 */ /* 0x000fc600078e9605 */
[----:B------:R-:W-:Y:S01]  /*dd00*/  IMAD.WIDE.U32 R12, R12, -0x2daee0ad, RZ ;  /* 0xd2511f530c0c7825 */ /* 0x000fe200078e00ff */
[----:B------:R-:W-:-:S03]  /*dd10*/  ISETP.GE.AND P5, PT, R0, R227, PT ;  /* 0x000000e30000720c */ /* 0x000fc60003fa6270 */
[----:B------:R-:W-:Y:S02]  /*dd20*/  VIADD R0, R221, 0x32370b8f ;  /* 0x32370b8fdd007836 */ /* 0x000fe40000000000 */
[----:B------:R-:W-:Y:S01]  /*dd30*/  IMAD.WIDE.U32 R20, R20, -0x2daee0ad, RZ ;  /* 0xd2511f5314147825 */ /* 0x000fe200078e00ff */
[----:B------:R-:W-:-:S04]  /*dd40*/  IADD3 R14, PT, PT, R2, -R3, RZ ;  /* 0x80000003020e7210 */ /* 0x000fc80007ffe0ff */
[----:B------:R-:W-:Y:S01]  /*dd50*/  IABS R14, R14 ;  /* 0x0000000e000e7213 */ /* 0x000fe20000000000 */
[----:B------:R-:W1:Y:S01]  /*dd60*/  S2UR UR5, SR_CgaCtaId ;  /* 0x00000000000579c3 */ /* 0x000e620000008800 */
[C---:B------:R-:W-:Y:S01]  /*dd70*/  SHF.L.U32 R35, R214.reuse, 0x3, RZ ;  /* 0x00000003d6237819 */ /* 0x040fe200000006ff */
[----:B------:R-:W-:Y:S01]  /*dd80*/  IMAD.SHL.U32 R33, R214, 0x40, RZ ;  /* 0x00000040d6217824 */ /* 0x000fe200078e00ff */
[----:B------:R-:W-:Y:S02]  /*dd90*/  SHF.R.U32.HI R210, RZ, 0x1, R214 ;  /* 0x00000001ffd27819 */ /* 0x000fe400000116d6 */
[----:B------:R-:W-:Y:S01]  /*dda0*/  LOP3.LUT R208, R35, 0x38, RZ, 0xc0, !PT ;  /* 0x0000003823d07812 */ /* 0x000fe200078ec0ff */
[----:B------:R-:W-:Y:S02]  /*ddb0*/  UMOV UR12, 0x400 ;  /* 0x00000400000c7882 */ /* 0x000fe40000000000 */
[----:B-1----:R-:W-:Y:S01]  /*ddc0*/  ULEA UR5, UR5, UR12, 0x18 ;  /* 0x0000000c05057291 */ /* 0x002fe2000f8ec0ff */
[----:B--2---:R-:W-:-:S02]  /*ddd0*/  LOP3.LUT R11, R19, R4, R27, 0x96, !PT ;  /* 0x00000004130b7212 */ /* 0x004fc400078e961b */
[----:B---3--:R-:W-:-:S03]  /*dde0*/  LOP3.LUT R5, R19, R4, R17, 0x96, !PT ;  /* 0x0000000413057212 */ /* 0x008fc600078e9611 */
[----:B------:R-:W-:Y:S01]  /*ddf0*/  IMAD.WIDE.U32 R22, R11, -0x2daee0ad, RZ ;  /* 0xd2511f530b167825 */ /* 0x000fe200078e00ff */
[----:B------:R-:W-:-:S03]  /*de00*/  IADD3 R4, PT, PT, R221, 0x76cf5d0a, RZ ;  /* 0x76cf5d0add047810 */ /* 0x000fc60007ffe0ff */
[----:B------:R-:W-:Y:S01]  /*de10*/  IMAD.WIDE.U32 R18, R5, -0x2daee0ad, RZ ;  /* 0xd2511f5305127825 */ /* 0x000fe200078e00ff */
[----:B------:R-:W-:Y:S02]  /*de20*/  LOP3.LUT R3, R0, R12, R23, 0x96, !PT ;  /* 0x0000000c00037212 */ /* 0x000fe400078e9617 */
[C---:B----4-:R-:W-:Y:S02]  /*de30*/  LOP3.LUT R5, R4.reuse, R134, R13, 0x96, !PT ;  /* 0x0000008604057212 */ /* 0x050fe400078e960d */
[----:B-----5:R-:W-:Y:S02]  /*de40*/  LOP3.LUT R2, R4, R28, R21, 0x96, !PT ;  /* 0x0000001c04027212 */ /* 0x020fe400078e9615 */
[----:B------:R-:W-:Y:S01]  /*de50*/  LOP3.LUT R12, R0, R20, R19, 0x96, !PT ;  /* 0x00000014000c7212 */ /* 0x000fe200078e9613 */
[----:B------:R-:W-:Y:S01]  /*de60*/  IMAD.WIDE.U32 R196, R3, -0x326172a9, RZ ;  /* 0xcd9e8d5703c47825 */ /* 0x000fe200078e00ff */
[----:B------:R-:W-:-:S03]  /*de70*/  IADD3 R11, PT, PT, R220, -0x255992d5, RZ ;  /* 0xdaa66d2bdc0b7810 */ /* 0x000fc60007ffe0ff */
[----:B------:R-:W-:Y:S01]  /*de80*/  IMAD.WIDE.U32 R4, R5, -0x326172a9, RZ ;  /* 0xcd9e8d5705047825 */ /* 0x000fe200078e00ff */
[----:B------:R-:W-:-:S03]  /*de90*/  IADD3 R0, PT, PT, R220, 0x78dde6e4, RZ ;  /* 0x78dde6e4dc007810 */ /* 0x000fc60007ffe0ff */
[----:B------:R-:W-:-:S04]  /*dea0*/  IMAD.WIDE.U32 R2, R2, -0x326172a9, RZ ;  /* 0xcd9e8d5702027825 */ /* 0x000fc800078e00ff */
[----:B------:R-:W-:Y:S01]  /*deb0*/  IMAD.WIDE.U32 R192, R12, -0x326172a9, RZ ;  /* 0xcd9e8d570cc07825 */ /* 0x000fe200078e00ff */
[C---:B------:R-:W-:Y:S02]  /*dec0*/  LOP3.LUT R5, R11.reuse, R26, R5, 0x96, !PT ;  /* 0x0000001a0b057212 */ /* 0x040fe400078e9605 */
[----:B------:R-:W-:Y:S02]  /*ded0*/  LOP3.LUT R3, R11, R16, R3, 0x96, !PT ;  /* 0x000000100b037212 */ /* 0x000fe400078e9603 */
[C---:B------:R-:W-:Y:S01]  /*dee0*/  LOP3.LUT R12, R0.reuse, R2, R193, 0x96, !PT ;  /* 0x00000002000c7212 */ /* 0x040fe200078e96c1 */
[----:B------:R-:W-:Y:S01]  /*def0*/  VIADD R11, R221, 0xed9eba14 ;  /* 0xed9eba14dd0b7836 */ /* 0x000fe20000000000 */
[----:B------:R-:W-:Y:S01]  /*df00*/  LOP3.LUT R13, R0, R4, R197, 0x96, !PT ;  /* 0x00000004000d7212 */ /* 0x000fe200078e96c5 */
[----:B------:R-:W-:Y:S01]  /*df10*/  IMAD.WIDE.U32 R4, R5, -0x2daee0ad, RZ ;  /* 0xd2511f5305047825 */ /* 0x000fe200078e00ff */
[----:B------:R-:W-:-:S03]  /*df20*/  IADD3 R0, PT, PT, R221, -0x56f99767, RZ ;  /* 0xa9066899dd007810 */ /* 0x000fc60007ffe0ff */
[----:B------:R-:W-:Y:S01]  /*df30*/  IMAD.WIDE.U32 R2, R3, -0x2daee0ad, RZ ;  /* 0xd2511f5303027825 */ /* 0x000fe200078e00ff */
[----:B------:R-:W-:-:S03]  /*df40*/  MOV R16, R14 ;  /* 0x0000000e00107202 */ /* 0x000fc60000000f00 */
[----:B------:R-:W-:Y:S01]  /*df50*/  IMAD.WIDE.U32 R188, R12, -0x2daee0ad, RZ ;  /* 0xd2511f530cbc7825 */ /* 0x000fe200078e00ff */
[----:B------:R-:W-:-:S03]  /*df60*/  LOP3.LUT R14, R11, R18, R3, 0x96, !PT ;  /* 0x000000120b0e7212 */ /* 0x000fc600078e9603 */
[----:B------:R-:W-:Y:S01]  /*df70*/  IMAD.WIDE.U32 R190, R13, -0x2daee0ad, RZ ;  /* 0xd2511f530dbe7825 */ /* 0x000fe200078e00ff */
[----:B------:R-:W-:Y:S02]  /*df80*/  LOP3.LUT R13, R11, R22, R5, 0x96, !PT ;  /* 0x000000160b0d7212 */ /* 0x000fe400078e9605 */
[C---:B------:R-:W-:Y:S02]  /*df90*/  LOP3.LUT R11, R0.reuse, R2, R189, 0x96, !PT ;  /* 0x00000002000b7212 */ /* 0x040fe400078e96bd */
[----:B------:R-:W-:Y:S02]  /*dfa0*/  FMNMX3.FTZ R2, R215, R198, R179, !PT ;  /* 0x000000c6d7027276 */ /* 0x000fe400078100b3 */
[----:B------:R-:W-:Y:S02]  /*dfb0*/  I2FP.F32.S32 R16, R16 ;  /* 0x0000001000107245 */ /* 0x000fe40000201400 */
[----:B------:R-:W-:Y:S02]  /*dfc0*/  LOP3.LUT R12, R0, R4, R191, 0x96, !PT ;  /* 0x00000004000c7212 */ /* 0x000fe400078e96bf */
[----:B------:R-:W-:Y:S01]  /*dfd0*/  FMNMX3.FTZ R4, R2, R132, R30, !PT ;  /* 0x0000008402047276 */ /* 0x000fe2000781001e */
[----:B------:R-:W-:Y:S01]  /*dfe0*/  FFMA.FTZ R3, R16, -UR6, R195 ;  /* 0x8000000610037c23 */ /* 0x000fe200080100c3 */
[----:B------:R-:W-:-:S02]  /*dff0*/  FMNMX3.FTZ R5, R209, R199, R184, !PT ;  /* 0x000000c7d1057276 */ /* 0x000fc400078100b8 */
[----:B------:R-:W-:Y:S02]  /*e000*/  FMNMX3.FTZ R4, R4, R231, R225, !PT ;  /* 0x000000e704047276 */ /* 0x000fe400078100e1 */
[----:B------:R-:W-:Y:S02]  /*e010*/  FMNMX3.FTZ R5, R5, R138, R31, !PT ;  /* 0x0000008a05057276 */ /* 0x000fe4000781001f */
[----:B------:R-:W-:Y:S02]  /*e020*/  FSEL R16, R3, -INF , !P6 ;  /* 0xff80000003107808 */ /* 0x000fe40007000000 */
[----:B------:R-:W-:Y:S02]  /*e030*/  FMNMX3.FTZ R3, R213, R186, R142, !PT ;  /* 0x000000bad5037276 */ /* 0x000fe4000781008e */
[----:B------:R-:W-:Y:S02]  /*e040*/  FMNMX3.FTZ R135, R4, R203, R194, !PT ;  /* 0x000000cb04877276 */ /* 0x000fe400078100c2 */
[----:B------:R-:W-:-:S02]  /*e050*/  FMNMX3.FTZ R134, R5, R249, R226, !PT ;  /* 0x000000f905867276 */ /* 0x000fc400078100e2 */
[----:B------:R-:W-:Y:S01]  /*e060*/  FMNMX3.FTZ R3, R3, R133, R32, !PT ;  /* 0x0000008503037276 */ /* 0x000fe20007810020 */
[----:B------:R-:W1:Y:S01]  /*e070*/  SHFL.BFLY PT, R20, R135, 0x2, 0x1f ;  /* 0x0c401f0087147f89 */ /* 0x000e6200000e0000 */
[----:B------:R-:W-:Y:S02]  /*e080*/  FMNMX3.FTZ R134, R134, R202, R143, !PT ;  /* 0x000000ca86867276 */ /* 0x000fe4000781008f */
[----:B------:R-:W-:Y:S02]  /*e090*/  FSEL R191, R15, -INF , !P0 ;  /* 0xff8000000fbf7808 */ /* 0x000fe40004000000 */
[----:B------:R-:W-:Y:S01]  /*e0a0*/  FMNMX3.FTZ R3, R3, R229, R217, !PT ;  /* 0x000000e503037276 */ /* 0x000fe200078100d9 */
[----:B------:R-:W2:Y:S01]  /*e0b0*/  SHFL.BFLY PT, R17, R134, 0x2, 0x1f ;  /* 0x0c401f0086117f89 */ /* 0x000ea200000e0000 */
[----:B------:R-:W-:Y:S02]  /*e0c0*/  FMNMX3.FTZ R2, R216, R200, R178, !PT ;  /* 0x000000c8d8027276 */ /* 0x000fe400078100b2 */
[----:B------:R-:W-:-:S02]  /*e0d0*/  FMNMX3.FTZ R136, R3, R250, R191, !PT ;  /* 0x000000fa03887276 */ /* 0x000fc400078100bf */
[----:B------:R-:W-:-:S03]  /*e0e0*/  FMNMX3.FTZ R2, R2, R139, R34, !PT ;  /* 0x0000008b02027276 */ /* 0x000fc60007810022 */
[----:B------:R-:W3:Y:S01]  /*e0f0*/  SHFL.BFLY PT, R18, R136, 0x2, 0x1f ;  /* 0x0c401f0088127f89 */ /* 0x000ee200000e0000 */
[----:B------:R-:W-:Y:S01]  /*e100*/  FSEL R189, R16, -INF , !P5 ;  /* 0xff80000010bd7808 */ /* 0x000fe20006800000 */
[----:B------:R-:W-:Y:S01]  /*e110*/  IMAD.WIDE.U32 R4, R12, -0x326172a9, RZ ;  /* 0xcd9e8d570c047825 */ /* 0x000fe200078e00ff */
[----:B------:R-:W-:Y:S02]  /*e120*/  FMNMX3.FTZ R2, R2, R230, R224, !PT ;  /* 0x000000e602027276 */ /* 0x000fe400078100e0 */
[----:B------:R-:W-:Y:S01]  /*e130*/  IADD3 R0, PT, PT, R220, -0x4ab325aa, RZ ;  /* 0xb54cda56dc007810 */ /* 0x000fe20007ffe0ff */
[----:B------:R-:W-:Y:S01]  /*e140*/  IMAD.WIDE.U32 R176, R13, -0x326172a9, RZ ;  /* 0xcd9e8d570db07825 */ /* 0x000fe200078e00ff */
[----:B------:R-:W-:-:S03]  /*e150*/  FMNMX3.FTZ R137, R2, R251, R189, !PT ;  /* 0x000000fb02897276 */ /* 0x000fc600078100bd */
[----:B------:R-:W-:Y:S01]  /*e160*/  IMAD.MOV.U32 R15, RZ, RZ, R4 ;  /* 0x000000ffff0f7224 */ /* 0x000fe200078e0004 */
[----:B------:R-:W-:Y:S01]  /*e170*/  PRMT R16, R4, 0x7771, RZ ;  /* 0x0000777104107816 */ /* 0x000fe200000000ff */
[----:B------:R-:W-:Y:S01]  /*e180*/  IMAD.WIDE.U32 R140, R14, -0x326172a9, RZ ;  /* 0xcd9e8d570e8c7825 */ /* 0x000fe200078e00ff */
[C---:B------:R-:W-:Y:S02]  /*e190*/  PRMT R14, R4.reuse, 0x7773, RZ ;  /* 0x00007773040e7816 */ /* 0x040fe400000000ff */
[----:B------:R-:W-:Y:S01]  /*e1a0*/  PRMT R13, R4, 0x7772, RZ ;  /* 0x00007772040d7816 */ /* 0x000fe200000000ff */
[----:B------:R-:W4:Y:S01]  /*e1b0*/  SHFL.BFLY PT, R19, R137, 0x2, 0x1f ;  /* 0x0c401f0089137f89 */ /* 0x000f2200000e0000 */
[----:B------:R-:W-:Y:S02]  /*e1c0*/  LOP3.LUT R4, R0, R176, R5, 0x96, !PT ;  /* 0x000000b000047212 */ /* 0x000fe400078e9605 */
[----:B------:R-:W-:Y:S02]  /*e1d0*/  LOP3.LUT R5, R15, 0xff, RZ, 0xc0, !PT ;  /* 0x000000ff0f057812 */ /* 0x000fe400078ec0ff */
[----:B-1----:R-:W-:-:S02]  /*e1e0*/  FMNMX.FTZ R135, R135, R20, !PT ;  /* 0x0000001487877209 */ /* 0x002fc40007810000 */
[----:B------:R-:W-:Y:S01]  /*e1f0*/  PRMT R20, R5, 0x5410, R16 ;  /* 0x0000541005147816 */ /* 0x000fe20000000010 */
[----:B------:R-:W-:Y:S01]  /*e200*/  IMAD.WIDE.U32 R2, R11, -0x326172a9, RZ ;  /* 0xcd9e8d570b027825 */ /* 0x000fe200078e00ff */
[----:B--2---:R-:W-:Y:S01]  /*e210*/  FMNMX.FTZ R134, R134, R17, !PT ;  /* 0x0000001186867209 */ /* 0x004fe20007810000 */
[----:B------:R-:W1:Y:S01]  /*e220*/  SHFL.BFLY PT, R16, R135, 0x1, 0x1f ;  /* 0x0c201f0087107f89 */ /* 0x000e6200000e0000 */
[----:B------:R-:W-:Y:S02]  /*e230*/  PRMT R22, R13, 0x5410, R14 ;  /* 0x000054100d167816 */ /* 0x000fe4000000000e */
[----:B------:R-:W-:Y:S01]  /*e240*/  LOP3.LUT R0, R0, R140, R3, 0x96, !PT ;  /* 0x0000008c00007212 */ /* 0x000fe200078e9603 */
[----:B------:R-:W2:Y:S01]  /*e250*/  SHFL.BFLY PT, R13, R134, 0x1, 0x1f ;  /* 0x0c201f00860d7f89 */ /* 0x000ea200000e0000 */
[----:B---3--:R-:W-:Y:S02]  /*e260*/  FMNMX.FTZ R136, R136, R18, !PT ;  /* 0x0000001288887209 */ /* 0x008fe40007810000 */
[----:B------:R-:W-:-:S02]  /*e270*/  MOV R3, R2 ;  /* 0x0000000200037202 */ /* 0x000fc40000000f00 */
[C---:B------:R-:W-:Y:S02]  /*e280*/  PRMT R12, R2.reuse, 0x7771, RZ ;  /* 0x00007771020c7816 */ /* 0x040fe400000000ff */
[C---:B------:R-:W-:Y:S02]  /*e290*/  PRMT R11, R2.reuse, 0x7773, RZ ;  /* 0x00007773020b7816 */ /* 0x040fe400000000ff */
[----:B------:R-:W-:Y:S01]  /*e2a0*/  PRMT R2, R2, 0x7772, RZ ;  /* 0x0000777202027816 */ /* 0x000fe200000000ff */
[----:B------:R-:W3:Y:S01]  /*e2b0*/  SHFL.BFLY PT, R15, R136, 0x1, 0x1f ;  /* 0x0c201f00880f7f89 */ /* 0x000ee200000e0000 */
[----:B------:R-:W-:Y:S02]  /*e2c0*/  LOP3.LUT R3, R3, 0xff, RZ, 0xc0, !PT ;  /* 0x000000ff03037812 */ /* 0x000fe400078ec0ff */
[----:B------:R-:W-:Y:S02]  /*e2d0*/  PRMT R29, R2, 0x5410, R11 ;  /* 0x00005410021d7816 */ /* 0x000fe4000000000b */
[----:B------:R-:W-:-:S02]  /*e2e0*/  LOP3.LUT R2, R4, 0xffff, RZ, 0xc0, !PT ;  /* 0x0000ffff04027812 */ /* 0x000fc400078ec0ff */
[----:B------:R-:W-:Y:S02]  /*e2f0*/  PRMT R28, R3, 0x5410, R12 ;  /* 0x00005410031c7816 */ /* 0x000fe4000000000c */
[----:B------:R-:W-:Y:S02]  /*e300*/  LOP3.LUT R3, R4, 0xff, RZ, 0xc0, !PT ;  /* 0x000000ff04037812 */ /* 0x000fe400078ec0ff */
[----:B------:R-:W-:Y:S02]  /*e310*/  SHF.R.U32.HI R2, RZ, 0x8, R2 ;  /* 0x00000008ff027819 */ /* 0x000fe40000011602 */
[----:B----4-:R-:W-:Y:S02]  /*e320*/  FMNMX.FTZ R137, R137, R19, !PT ;  /* 0x0000001389897209 */ /* 0x010fe40007810000 */
[----:B------:R-:W-:Y:S02]  /*e330*/  PRMT R17, R3, 0x5410, R2 ;  /* 0x0000541003117816 */ /* 0x000fe40000000002 */
[----:B------:R-:W-:Y:S01]  /*e340*/  PRMT R3, R0, 0x7632, R3 ;  /* 0x0000763200037816 */ /* 0x000fe20000000003 */
[----:B------:R-:W4:Y:S01]  /*e350*/  SHFL.BFLY PT, R14, R137, 0x1, 0x1f ;  /* 0x0c201f00890e7f89 */ /* 0x000f2200000e0000 */
[----:B------:R-:W-:-:S02]  /*e360*/  PRMT R5, R4, 0x7632, R5 ;  /* 0x0000763204057816 */ /* 0x000fc40000000005 */
[----:B-1----:R-:W-:Y:S02]  /*e370*/  FMNMX.FTZ R135, R135, R16, !PT ;  /* 0x0000001087877209 */ /* 0x002fe40007810000 */
[----:B------:R-:W-:Y:S02]  /*e380*/  SHF.R.U32.HI R12, RZ, 0x18, R4 ;  /* 0x00000018ff0c7819 */ /* 0x000fe40000011604 */
[C---:B------:R-:W-:Y:S02]  /*e390*/  LOP3.LUT R2, R0.reuse, 0xffff, RZ, 0xc0, !PT ;  /* 0x0000ffff00027812 */ /* 0x040fe400078ec0ff */
[----:B------:R-:W-:Y:S02]  /*e3a0*/  LOP3.LUT R11, R0, 0xff, RZ, 0xc0, !PT ;  /* 0x000000ff000b7812 */ /* 0x000fe400078ec0ff */
[----:B------:R-:W-:Y:S02]  /*e3b0*/  SHF.R.U32.HI R4, RZ, 0x18, R0 ;  /* 0x00000018ff047819 */ /* 0x000fe40000011600 */
[----:B------:R-:W-:-:S02]  /*e3c0*/  LOP3.LUT R0, R3, 0xff, RZ, 0xc0, !PT ;  /* 0x000000ff03007812 */ /* 0x000fc400078ec0ff */
[----:B------:R-:W-:Y:S02]  /*e3d0*/  LOP3.LUT R5, R5, 0xff, RZ, 0xc0, !PT ;  /* 0x000000ff05057812 */ /* 0x000fe400078ec0ff */
[----:B------:R-:W-:Y:S02]  /*e3e0*/  FSETP.NEU.FTZ.AND P0, PT, R135, -INF , PT ;  /* 0xff8000008700780b */ /* 0x000fe40003f1d000 */
[----:B------:R-:W-:Y:S02]  /*e3f0*/  SHF.R.U32.HI R2, RZ, 0x8, R2 ;  /* 0x00000008ff027819 */ /* 0x000fe40000011602 */
[----:B--2---:R-:W-:Y:S02]  /*e400*/  FMNMX.FTZ R134, R134, R13, !PT ;  /* 0x0000000d86867209 */ /* 0x004fe40007810000 */
[----:B------:R-:W-:Y:S02]  /*e410*/  PRMT R21, R0, 0x5410, R4 ;  /* 0x0000541000157816 */ /* 0x000fe40000000004 */
[----:B------:R-:W-:-:S02]  /*e420*/  PRMT R5, R5, 0x5410, R12 ;  /* 0x0000541005057816 */ /* 0x000fc4000000000c */
[----:B------:R-:W-:Y:S02]  /*e430*/  FSEL R0, R135, RZ, P0 ;  /* 0x000000ff87007208 */ /* 0x000fe40000000000 */
[----:B------:R-:W-:Y:S02]  /*e440*/  PRMT R12, R11, 0x5410, R2 ;  /* 0x000054100b0c7816 */ /* 0x000fe40000000002 */
[----:B------:R-:W1:Y:S01]  /*e450*/  LDC R11, c[0x0][0x4f8] ;  /* 0x00013e00ff0b7b82 */ /* 0x000e620000000800 */
[----:B------:R-:W-:Y:S02]  /*e460*/  FSETP.NEU.FTZ.AND P6, PT, R134, -INF , PT ;  /* 0xff8000008600780b */ /* 0x000fe40003fdd000 */
[----:B---3--:R-:W-:Y:S01]  /*e470*/  FMNMX.FTZ R136, R136, R15, !PT ;  /* 0x0000000f88887209 */ /* 0x008fe20007810000 */
[----:B------:R-:W-:Y:S01]  /*e480*/  FADD.FTZ R15, R215, -R0 ;  /* 0x80000000d70f7221 */ /* 0x000fe20000010000 */
[----:B------:R-:W-:Y:S01]  /*e490*/  FSEL R0, R134, RZ, P6 ;  /* 0x000000ff86007208 */ /* 0x000fe20003000000 */
[----:B------:R-:W-:Y:S01]  /*e4a0*/  FMUL.FTZ R24, R135, UR4 ;  /* 0x0000000487187c20 */ /* 0x000fe20008410000 */
[----:B------:R-:W-:-:S03]  /*e4b0*/  FSETP.NEU.FTZ.AND P5, PT, R136, -INF , PT ;  /* 0xff8000008800780b */ /* 0x000fc60003fbd000 */
[----:B------:R-:W-:Y:S01]  /*e4c0*/  FADD.FTZ R13, R209, -R0 ;  /* 0x80000000d10d7221 */ /* 0x000fe20000010000 */
[----:B------:R-:W-:Y:S02]  /*e4d0*/  FSEL R0, R136, RZ, P5 ;  /* 0x000000ff88007208 */ /* 0x000fe40002800000 */
[----:B------:R-:W-:Y:S02]  /*e4e0*/  FSEL R24, R24, RZ, P0 ;  /* 0x000000ff18187208 */ /* 0x000fe40000000000 */
[----:B----4-:R-:W-:Y:S01]  /*e4f0*/  FMNMX.FTZ R137, R137, R14, !PT ;  /* 0x0000000e89897209 */ /* 0x010fe20007810000 */
[----:B------:R-:W-:Y:S02]  /*e500*/  FADD.FTZ R14, R213, -R0 ;  /* 0x80000000d50e7221 */ /* 0x000fe40000010000 */
[--C-:B------:R-:W-:Y:S01]  /*e510*/  FFMA.FTZ R2, R132, UR4, -R24.reuse ;  /* 0x0000000484027c23 */ /* 0x100fe20008010818 */
[----:B------:R-:W-:Y:S01]  /*e520*/  FFMA.FTZ R0, R30, UR4, -R24 ;  /* 0x000000041e007c23 */ /* 0x000fe20008010818 */
[----:B------:R-:W-:Y:S01]  /*e530*/  FMUL.FTZ R25, R134, UR4 ;  /* 0x0000000486197c20 */ /* 0x000fe20008410000 */
[----:B------:R-:W-:Y:S01]  /*e540*/  FSETP.NEU.FTZ.AND P0, PT, R137, -INF , PT ;  /* 0xff8000008900780b */ /* 0x000fe20003f1d000 */
[----:B------:R-:W-:Y:S04]  /*e550*/  MUFU.EX2 R183, R2 ;  /* 0x0000000200b77308 */ /* 0x000fe80000000800 */
[----:B------:R2:W3:Y:S01]  /*e560*/  MUFU.EX2 R181, R0 ;  /* 0x0000000000b57308 */ /* 0x0004e20000000800 */
[----:B-1----:R-:W-:-:S02]  /*e570*/  LOP3.LUT R11, R11, 0xff, RZ, 0xc0, !PT ;  /* 0x000000ff0b0b7812 */ /* 0x002fc400078ec0ff */
[----:B------:R-:W-:Y:S02]  /*e580*/  FSEL R25, R25, RZ, P6 ;  /* 0x000000ff19197208 */ /* 0x000fe40003000000 */
[----:B------:R-:W-:Y:S02]  /*e590*/  LEA R11, R11, R11, 0x10 ;  /* 0x0000000b0b0b7211 */ /* 0x000fe400078e80ff */
[----:B--2---:R-:W-:-:S05]  /*e5a0*/  FSEL R0, R137, RZ, P0 ;  /* 0x000000ff89007208 */ /* 0x004fca0000000000 */
[----:B------:R-:W-:Y:S01]  /*e5b0*/  FADD.FTZ R4, R216, -R0 ;  /* 0x80000000d8047221 */ /* 0x000fe20000010000 */
[--C-:B------:R-:W-:Y:S01]  /*e5c0*/  FFMA.FTZ R0, R138, UR4, -R25.reuse ;  /* 0x000000048a007c23 */ /* 0x100fe20008010819 */
[----:B------:R-:W-:Y:S01]  /*e5d0*/  HSET2.LE.AND R18, R20, R11, PT ;  /* 0x0000000b14127233 */ /* 0x000fe20003803000 */
[----:B------:R-:W-:Y:S02]  /*e5e0*/  FFMA.FTZ R2, R31, UR4, -R25 ;  /* 0x000000041f027c23 */ /* 0x000fe40008010819 */
[----:B------:R3:W-:Y:S01]  /*e5f0*/  MUFU.EX2 R182, R0 ;  /* 0x0000000000b67308 */ /* 0x0007e20000000800 */
[----:B------:R-:W-:Y:S01]  /*e600*/  FFMA.FTZ R3, R198, UR4, -R24 ;  /* 0x00000004c6037c23 */ /* 0x000fe20008010818 */
[----:B------:R-:W-:Y:S02]  /*e610*/  FMUL.FTZ R26, R136, UR4 ;  /* 0x00000004881a7c20 */ /* 0x000fe40008410000 */
[----:B------:R1:W2:Y:S01]  /*e620*/  MUFU.EX2 R180, R2 ;  /* 0x0000000200b47308 */ /* 0x0002a20000000800 */
[----:B---3--:R-:W-:-:S04]  /*e630*/  F2FP.F16.F32.PACK_AB R0, R181, R183 ;  /* 0x000000b7b500723e */ /* 0x008fc800000000ff */
[----:B------:R-:W-:Y:S01]  /*e640*/  LOP3.LUT R18, R0, R18, RZ, 0xc0, !PT ;  /* 0x0000001200127212 */ /* 0x000fe200078ec0ff */
[----:B------:R-:W-:Y:S01]  /*e650*/  FFMA.FTZ R0, R179, UR4, -R24 ;  /* 0x00000004b3007c23 */ /* 0x000fe20008010818 */
[----:B------:R-:W-:Y:S01]  /*e660*/  MUFU.EX2 R201, R3 ;  /* 0x0000000300c97308 */ /* 0x000fe20000000800 */
[----:B-1----:R-:W-:Y:S01]  /*e670*/  FFMA.FTZ R2, R199, UR4, -R25 ;  /* 0x00000004c7027c23 */ /* 0x002fe20008010819 */
[----:B------:R-:W-:Y:S02]  /*e680*/  FSEL R26, R26, RZ, P5 ;  /* 0x000000ff1a1a7208 */ /* 0x000fe40002800000 */
[----:B------:R1:W3:Y:S01]  /*e690*/  MUFU.EX2 R185, R0 ;  /* 0x0000000000b97308 */ /* 0x0002e20000000800 */
[----:B------:R-:W-:-:S03]  /*e6a0*/  LOP3.LUT R19, R22, 0xff00ff, RZ, 0xc0, !PT ;  /* 0x00ff00ff16137812 */ /* 0x000fc600078ec0ff */
[----:B------:R4:W-:Y:S02]  /*e6b0*/  MUFU.EX2 R215, R2 ;  /* 0x0000000200d77308 */ /* 0x0009e40000000800 */
[----:B------:R-:W-:Y:S01]  /*e6c0*/  HSET2.LE.AND R19, R19, R11, PT ;  /* 0x0000000b13137233 */ /* 0x000fe20003803000 */
[----:B-1----:R-:W-:Y:S01]  /*e6d0*/  FFMA.FTZ R0, R184, UR4, -R25 ;  /* 0x00000004b8007c23 */ /* 0x002fe20008010819 */
[----:B------:R-:W-:-:S03]  /*e6e0*/  FFMA.FTZ R3, R142, UR4, -R26 ;  /* 0x000000048e037c23 */ /* 0x000fc6000801081a */
[----:B------:R2:W1:Y:S01]  /*e6f0*/  MUFU.EX2 R216, R0 ;  /* 0x0000000000d87308 */ /* 0x0004620000000800 */
[----:B----4-:R-:W-:-:S03]  /*e700*/  FFMA.FTZ R2, R186, UR4, -R26 ;  /* 0x00000004ba027c23 */ /* 0x010fc6000801081a */
[----:B------:R-:W-:Y:S01]  /*e710*/  MUFU.EX2 R209, R3 ;  /* 0x0000000300d17308 */ /* 0x000fe20000000800 */
[----:B------:R-:W-:-:S03]  /*e720*/  HSET2.LE.AND R16, R17, R11, PT ;  /* 0x0000000b11107233 */ /* 0x000fc60003803000 */
[----:B------:R-:W4:Y:S01]  /*e730*/  MUFU.EX2 R213, R2 ;  /* 0x0000000200d57308 */ /* 0x000f220000000800 */
[----:B--2---:R-:W-:-:S04]  /*e740*/  F2FP.F16.F32.PACK_AB R0, R180, R182 ;  /* 0x000000b6b400723e */ /* 0x004fc800000000ff */
[----:B------:R-:W-:Y:S02]  /*e750*/  LOP3.LUT R19, R0, R19, RZ, 0xc0, !PT ;  /* 0x0000001300137212 */ /* 0x000fe400078ec0ff */
[----:B---3--:R-:W-:Y:S02]  /*e760*/  F2FP.F16.F32.PACK_AB R0, R185, R201 ;  /* 0x000000c9b900723e */ /* 0x008fe400000000ff */
[--C-:B------:R-:W-:Y:S02]  /*e770*/  HSET2.LE.AND R17, R5, R11.reuse, PT ;  /* 0x0000000b05117233 */ /* 0x100fe40003803000 */
[----:B------:R-:W-:Y:S02]  /*e780*/  LOP3.LUT R16, R0, R16, RZ, 0xc0, !PT ;  /* 0x0000001000107212 */ /* 0x000fe400078ec0ff */
[----:B-1----:R-:W-:Y:S01]  /*e790*/  F2FP.F16.F32.PACK_AB R0, R216, R215 ;  /* 0x000000d7d800723e */ /* 0x002fe200000000ff */
[----:B------:R-:W-:Y:S01]  /*e7a0*/  FMUL.FTZ R27, R137, UR4 ;  /* 0x00000004891b7c20 */ /* 0x000fe20008410000 */
[----:B------:R-:W-:-:S02]  /*e7b0*/  HSET2.LE.AND R12, R12, R11, PT ;  /* 0x0000000b0c0c7233 */ /* 0x000fc40003803000 */
[----:B------:R-:W-:Y:S02]  /*e7c0*/  LOP3.LUT R17, R0, R17, RZ, 0xc0, !PT ;  /* 0x0000001100117212 */ /* 0x000fe400078ec0ff */
[----:B------:R-:W-:Y:S02]  /*e7d0*/  LOP3.LUT R132, R210, 0x8, RZ, 0xc0, !PT ;  /* 0x00000008d2847812 */ /* 0x000fe400078ec0ff */
[----:B------:R-:W-:Y:S02]  /*e7e0*/  LOP3.LUT R140, R208, 0x1c0, R33, 0xf8, !PT ;  /* 0x000001c0d08c7812 */ /* 0x000fe400078ef821 */
[----:B----4-:R-:W-:Y:S02]  /*e7f0*/  F2FP.F16.F32.PACK_AB R0, R209, R213 ;  /* 0x000000d5d100723e */ /* 0x010fe400000000ff */
[----:B------:R-:W-:Y:S02]  /*e800*/  LOP3.LUT R132, R140, R132, RZ, 0x3c, !PT ;  /* 0x000000848c847212 */ /* 0x000fe400078e3cff */
[----:B------:R-:W-:Y:S01]  /*e810*/  LOP3.LUT R12, R0, R12, RZ, 0xc0, !PT ;  /* 0x0000000c000c7212 */ /* 0x000fe200078ec0ff */
[----:B------:R-:W-:Y:S01]  /*e820*/  FFMA.FTZ R0, R133, UR4, -R26 ;  /* 0x0000000485007c23 */ /* 0x000fe2000801081a */
[----:B------:R-:W-:-:S02]  /*e830*/  FSEL R27, R27, RZ, P0 ;  /* 0x000000ff1b1b7208 */ /* 0x000fc40000000000 */
[----:B------:R-:W-:Y:S01]  /*e840*/  LOP3.LUT R132, R132, 0x200, R33, 0xf8, !PT ;  /* 0x0000020084847812 */ /* 0x000fe200078ef821 */
[----:B------:R1:W-:Y:S03]  /*e850*/  MUFU.EX2 R198, R0 ;  /* 0x0000000000c67308 */ /* 0x0003e60000000800 */
[----:B------:R-:W-:Y:S01]  /*e860*/  LEA R132, R132, UR5, 0x1 ;  /* 0x0000000584847c11 */ /* 0x000fe2000f8e08ff */
[--C-:B------:R-:W-:Y:S01]  /*e870*/  FFMA.FTZ R3, R178, UR4, -R27.reuse ;  /* 0x00000004b2037c23 */ /* 0x100fe2000801081b */
[----:B------:R-:W-:Y:S01]  /*e880*/  FFMA.FTZ R2, R32, UR4, -R26 ;  /* 0x0000000420027c23 */ /* 0x000fe2000801081a */
[----:B-1----:R-:W-:Y:S02]  /*e890*/  FFMA.FTZ R0, R200, UR4, -R27 ;  /* 0x00000004c8007c23 */ /* 0x002fe4000801081b */
[----:B------:R-:W-:Y:S04]  /*e8a0*/  MUFU.EX2 R193, R3 ;  /* 0x0000000300c17308 */ /* 0x000fe80000000800 */
[----:B------:R1:W2:Y:S04]  /*e8b0*/  MUFU.EX2 R179, R0 ;  /* 0x0000000000b37308 */ /* 0x0002a80000000800 */
[----:B------:R3:W4:Y:S01]  /*e8c0*/  MUFU.EX2 R199, R2 ;  /* 0x0000000200c77308 */ /* 0x0007220000000800 */
[----:B-1----:R-:W-:-:S02]  /*e8d0*/  HSET2.LE.AND R0, R21, R11, PT ;  /* 0x0000000b15007233 */ /* 0x002fc40003803000 */
[----:B------:R-:W1:Y:S01]  /*e8e0*/  LDSM.16.MT88.4 R20, [R132+0xa000] ;  /* 0x00a000008414783b */ /* 0x000e620000004200 */
[--C-:B------:R-:W-:Y:S01]  /*e8f0*/  FFMA.FTZ R3, R34, UR4, -R27.reuse ;  /* 0x0000000422037c23 */ /* 0x100fe2000801081b */
[----:B---3--:R-:W-:Y:S01]  /*e900*/  FFMA.FTZ R2, R139, UR4, -R27 ;  /* 0x000000048b027c23 */ /* 0x008fe2000801081b */
[----:B------:R-:W-:Y:S02]  /*e910*/  FMUL.FTZ R34, R13, UR4 ;  /* 0x000000040d227c20 */ /* 0x000fe40008410000 */
[----:B------:R-:W-:Y:S01]  /*e920*/  MUFU.EX2 R197, R3 ;  /* 0x0000000300c57308 */ /* 0x000fe20000000800 */
[----:B------:R-:W-:Y:S01]  /*e930*/  FMUL.FTZ R15, R15, UR4 ;  /* 0x000000040f0f7c20 */ /* 0x000fe20008410000 */
[----:B------:R-:W-:Y:S02]  /*e940*/  FMUL.FTZ R14, R14, UR4 ;  /* 0x000000040e0e7c20 */ /* 0x000fe40008410000 */
[----:B------:R2:W3:Y:S01]  /*e950*/  MUFU.EX2 R195, R2 ;  /* 0x0000000200c37308 */ /* 0x0004e20000000800 */
[----:B------:R-:W-:Y:S01]  /*e960*/  FMUL.FTZ R4, R4, UR4 ;  /* 0x0000000404047c20 */ /* 0x000fe20008410000 */
[----:B------:R5:W-:Y:S02]  /*e970*/  STL [R1+0xc], R35 ;  /* 0x00000c2301007387 */ /* 0x000be40000100800 */
[----:B------:R-:W3:Y:S04]  /*e980*/  MUFU.EX2 R34, R34 ;  /* 0x0000002200227308 */ /* 0x000ee80000000800 */
[----:B------:R3:W3:Y:S01]  /*e990*/  MUFU.EX2 R33, R14 ;  /* 0x0000000e00217308 */ /* 0x0006e20000000800 */
[----:B--2---:R-:W-:-:S03]  /*e9a0*/  F2FP.F16.F32.PACK_AB R2, R193, R179 ;  /* 0x000000b3c102723e */ /* 0x004fc600000000ff */
[----:B------:R-:W2:Y:S01]  /*e9b0*/  MUFU.EX2 R32, R4 ;  /* 0x0000000400207308 */ /* 0x000ea20000000800 */
[----:B------:R-:W-:Y:S02]  /*e9c0*/  LOP3.LUT R3, R29, 0xff00ff, RZ, 0xc0, !PT ;  /* 0x00ff00ff1d037812 */ /* 0x000fe400078ec0ff */
[----:B------:R-:W-:Y:S02]  /*e9d0*/  LOP3.LUT R13, R2, R0, RZ, 0xc0, !PT ;  /* 0x00000000020d7212 */ /* 0x000fe400078ec0ff */
[----:B------:R-:W-:Y:S02]  /*e9e0*/  HSET2.LE.AND R0, R28, R11, PT ;  /* 0x0000000b1c007233 */ /* 0x000fe40003803000 */
[----:B----4-:R-:W-:Y:S01]  /*e9f0*/  F2FP.F16.F32.PACK_AB R2, R199, R198 ;  /* 0x000000c6c702723e */ /* 0x010fe200000000ff */
[----:B-----5:R4:W5:Y:S03]  /*ea00*/  MUFU.EX2 R35, R15 ;  /* 0x0000000f00237308 */ /* 0x0209660000000800 */
[----:B---3--:R-:W-:-:S02]  /*ea10*/  LOP3.LUT R14, R2, R0, RZ, 0xc0, !PT ;  /* 0x00000000020e7212 */ /* 0x008fc400078ec0ff */
[----:B------:R-:W-:Y:S02]  /*ea20*/  HSET2.LE.AND R2, R3, R11, PT ;  /* 0x0000000b03027233 */ /* 0x000fe40003803000 */
[----:B------:R-:W-:Y:S01]  /*ea30*/  F2FP.F16.F32.PACK_AB R0, R197, R195 ;  /* 0x000000c3c500723e */ /* 0x000fe200000000ff */
[-C--:B------:R-:W-:Y:S01]  /*ea40*/  FMUL.FTZ R146, R146, R34.reuse ;  /* 0x0000002292927220 */ /* 0x080fe20000410000 */
[----:B------:R-:W-:Y:S01]  /*ea50*/  FMUL.FTZ R147, R147, R34 ;  /* 0x0000002293937220 */ /* 0x000fe20000410000 */
[-C--:B------:R-:W-:Y:S01]  /*ea60*/  FMUL.FTZ R148, R148, R33.reuse ;  /* 0x0000002194947220 */ /* 0x080fe20000410000 */
[-C--:B------:R-:W-:Y:S01]  /*ea70*/  FMUL.FTZ R149, R149, R33.reuse ;  /* 0x0000002195957220 */ /* 0x080fe20000410000 */
[-C--:B--2---:R-:W-:Y:S01]  /*ea80*/  FMUL.FTZ R150, R150, R32.reuse ;  /* 0x0000002096967220 */ /* 0x084fe20000410000 */
[----:B------:R-:W-:Y:S01]  /*ea90*/  FMUL.FTZ R151, R151, R32 ;  /* 0x0000002097977220 */ /* 0x000fe20000410000 */
[----:B------:R-:W-:Y:S01]  /*eaa0*/  FMUL.FTZ R152, R152, R33 ;  /* 0x0000002198987220 */ /* 0x000fe20000410000 */
[----:B----4-:R-:W-:Y:S01]  /*eab0*/  LOP3.LUT R15, R0, R2, RZ, 0xc0, !PT ;  /* 0x00000002000f7212 */ /* 0x010fe200078ec0ff */
[-C--:B-----5:R-:W-:Y:S01]  /*eac0*/  FMUL.FTZ R144, R144, R35.reuse ;  /* 0x0000002390907220 */ /* 0x0a0fe20000410000 */
[----:B------:R-:W-:Y:S01]  /*ead0*/  SEL R2, R212, 0xffffffe0, !P4 ;  /* 0xffffffe0d4027807 */ /* 0x000fe20006000000 */
[----:B------:R-:W-:Y:S01]  /*eae0*/  FMUL.FTZ R145, R145, R35 ;  /* 0x0000002391917220 */ /* 0x000fe20000410000 */
[----:B------:R-:W-:Y:S01]  /*eaf0*/  FMUL.FTZ R153, R153, R33 ;  /* 0x0000002199997220 */ /* 0x000fe20000410000 */
[-C--:B------:R-:W-:Y:S01]  /*eb00*/  FMUL.FTZ R154, R154, R32.reuse ;  /* 0x000000209a9a7220 */ /* 0x080fe20000410000 */
[----:B------:R-:W-:Y:S01]  /*eb10*/  FMUL.FTZ R155, R155, R32 ;  /* 0x000000209b9b7220 */ /* 0x000fe20000410000 */
[-C--:B------:R-:W-:Y:S01]  /*eb20*/  FMUL.FTZ R156, R156, R35.reuse ;  /* 0x000000239c9c7220 */ /* 0x080fe20000410000 */
[-C--:B------:R-:W-:Y:S01]  /*eb30*/  FMUL.FTZ R157, R157, R35.reuse ;  /* 0x000000239d9d7220 */ /* 0x080fe20000410000 */
[-C--:B------:R-:W-:Y:S01]  /*eb40*/  FMUL.FTZ R158, R158, R34.reuse ;  /* 0x000000229e9e7220 */ /* 0x080fe20000410000 */
[----:B------:R-:W-:Y:S01]  /*eb50*/  FMUL.FTZ R159, R159, R34 ;  /* 0x000000229f9f7220 */ /* 0x000fe20000410000 */
[C---:B------:R-:W-:Y:S01]  /*eb60*/  IADD3 R138, PT, PT, R132.reuse, R2, RZ ;  /* 0x00000002848a7210 */ /* 0x040fe20007ffe0ff */
[-C--:B-1----:R-:W-:Y:S08]  /*eb70*/  HMMA.16816.F32 R144, R16, R20.reuse, R144 ;  /* 0x000000141090723c */ /* 0x082ff00000001890 */
[C---:B------:R-:W-:Y:S08]  /*eb80*/  HMMA.16816.F32 R148, R12.reuse, R20, R148 ;  /* 0x000000140c94723c */ /* 0x040ff00000001894 */
[-C--:B------:R-:W-:Y:S08]  /*eb90*/  HMMA.16816.F32 R152, R12, R22.reuse, R152 ;  /* 0x000000160c98723c */ /* 0x080ff00000001898 */
[----:B------:R-:W-:Y:S01]  /*eba0*/  HMMA.16816.F32 R244, R16, R22, R156 ;  /* 0x0000001610f4723c */ /* 0x000fe2000000189c */
[----:B------:R-:W1:Y:S01]  /*ebb0*/  LDSM.16.MT88.4 R20, [R138+0xa000] ;  /* 0x00a000008a14783b */ /* 0x000e620000004200 */
[----:B------:R-:W-:Y:S01]  /*ebc0*/  IADD3 R0, PT, PT, R132, 0xa000, RZ ;  /* 0x0000a00084007810 */ /* 0x000fe20007ffe0ff */
        /* <DEDUP_REMOVED lines=16> */
[----:B------:R-:W-:-:S02]  /*ecd0*/  IADD3 R133, PT, PT, R132, 0xa040, RZ ;  /* 0x0000a04084857810 */ /* 0x000fc40007ffe0ff */
[----:B------:R-:W-:Y:S01]  /*ece0*/  @P2 IADD3 R133, PT, PT, R0, -0x40, RZ ;  /* 0xffffffc000852810 */ /* 0x000fe20007ffe0ff */
        /* <DEDUP_REMOVED lines=22> */
[----:B-1----:R-:W-:Y:S01]  /*ee50*/  HMMA.16816.F32 R240, R16, R20, R36 ;  /* 0x0000001410f0723c */ /* 0x002fe20000001824 */
[----:B------:R-:W-:Y:S01]  /*ee60*/  IADD3 R36, PT, PT, R2, R133, RZ ;  /* 0x0000008502247210 */ /* 0x000fe20007ffe0ff */
[----:B------:R-:W-:Y:S01]  /*ee70*/  IMAD.MOV.U32 R39, RZ, RZ, R238 ;  /* 0x000000ffff277224 */ /* 0x000fe200078e00ee */
[----:B------:R-:W-:-:S02]  /*ee80*/  MOV R38, R237 ;  /* 0x000000ed00267202 */ /* 0x000fc40000000f00 */
[----:B------:R-:W-:-:S03]  /*ee90*/  MOV R37, R236 ;  /* 0x000000ec00257202 */ /* 0x000fc60000000f00 */
        /* <DEDUP_REMOVED lines=22> */
[----:B------:R-:W-:-:S02]  /*f000*/  MOV R157, R206 ;  /* 0x000000ce009d7202 */ /* 0x000fc40000000f00 */
[----:B------:R-:W-:Y:S01]  /*f010*/  MOV R156, R207 ;  /* 0x000000cf009c7202 */ /* 0x000fe20000000f00 */
        /* <DEDUP_REMOVED lines=46> */
[----:B------:R-:W-:-:S02]  /*f300*/  MOV R174, R29 ;  /* 0x0000001d00ae7202 */ /* 0x000fc40000000f00 */
[----:B------:R-:W-:Y:S02]  /*f310*/  MOV R173, R30 ;  /* 0x0000001e00ad7202 */ /* 0x000fe40000000f00 */
[----:B------:R-:W-:Y:S02]  /*f320*/  MOV R172, R31 ;  /* 0x0000001f00ac7202 */ /* 0x000fe40000000f00 */
[----:B------:R-:W-:Y:S01]  /*f330*/  IADD3 R0, PT, PT, R220, 0x1715609d, RZ ;  /* 0x1715609ddc007810 */ /* 0x000fe20007ffe0ff */
        /* <DEDUP_REMOVED lines=13> */
[----:B------:R-:W-:Y:S01]  /*f410*/  FMUL.FTZ R125, R125, R33 ;  /* 0x000000217d7d7220 */ /* 0x000fe20000410000 */
[-C--:B------:R-:W-:Y:S01]  /*f420*/  FMUL.FTZ R122, R122, R32.reuse ;  /* 0x000000207a7a7220 */ /* 0x080fe20000410000 */
[-C--:B------:R-:W-:Y:S01]  /*f430*/  FMUL.FTZ R123, R123, R32.reuse ;  /* 0x000000207b7b7220 */ /* 0x080fe20000410000 */
[-C--:B------:R-:W-:Y:S01]  /*f440*/  FMUL.FTZ R126, R126, R32.reuse ;  /* 0x000000207e7e7220 */ /* 0x080fe20000410000 */
[----:B------:R-:W-:Y:S01]  /*f450*/  FMUL.FTZ R127, R127, R32 ;  /* 0x000000207f7f7220 */ /* 0x000fe20000410000 */
        /* <DEDUP_REMOVED lines=19> */
[----:B------:R-:W1:Y:S01]  /*f590*/  LDSM.16.MT88.4 R20, [R36+0x1000] ;  /* 0x001000002414783b */ /* 0x000e620000004200 */
[----:B------:R-:W-:-:S02]  /*f5a0*/  LOP3.LUT R2, R0, R196, R177, 0x96, !PT ;  /* 0x000000c400027212 */ /* 0x000fc400078e96b1 */
[----:B------:R-:W-:Y:S01]  /*f5b0*/  LOP3.LUT R3, R0, R192, R141, 0x96, !PT ;  /* 0x000000c000037212 */ /* 0x000fe200078e968d */
[----:B------:R-:W-:Y:S01]  /*f5c0*/  IMAD.MOV.U32 R49, RZ, RZ, R183 ;  /* 0x000000ffff317224 */ /* 0x000fe200078e00b7 */
[----:B------:R-:W-:Y:S01]  /*f5d0*/  IADD3 R0, PT, PT, R221, 0x646e171e, RZ ;  /* 0x646e171edd007810 */ /* 0x000fe20007ffe0ff */
[----:B------:R-:W-:Y:S01]  /*f5e0*/  IMAD.WIDE.U32 R4, R2, -0x2daee0ad, RZ ;  /* 0xd2511f5302047825 */ /* 0x000fe200078e00ff */
[----:B------:R-:W-:Y:S01]  /*f5f0*/  MOV R51, R187 ;  /* 0x000000bb00337202 */ /* 0x000fe20000000f00 */
[----:B--2---:R-:W-:Y:S01]  /*f600*/  HMMA.16816.F32 R104, R12, R28, R104 ;  /* 0x0000001c0c68723c */ /* 0x004fe20000001868 */
[----:B------:R-:W-:Y:S01]  /*f610*/  MOV R50, R185 ;  /* 0x000000b900327202 */ /* 0x000fe20000000f00 */
[----:B------:R-:W-:Y:S01]  /*f620*/  IMAD.WIDE.U32 R2, R3, -0x2daee0ad, RZ ;  /* 0xd2511f5303027825 */ /* 0x000fe200078e00ff */
[----:B------:R-:W-:Y:S01]  /*f630*/  LOP3.LUT R5, R0, R190, R5, 0x96, !PT ;  /* 0x000000be00057212 */ /* 0x000fe200078e9605 */
[----:B------:R-:W-:Y:S01]  /*f640*/  LDSM.16.MT88.4 R80, [R132+0xb800] ;  /* 0x00b800008450783b */ /* 0x000fe20000004200 */
[----:B------:R-:W-:-:S02]  /*f650*/  MOV R48, R182 ;  /* 0x000000b600307202 */ /* 0x000fc40000000f00 */
[----:B------:R-:W-:Y:S01]  /*f660*/  MOV R67, R181 ;  /* 0x000000b500437202 */ /* 0x000fe20000000f00 */
[----:B------:R-:W-:Y:S01]  /*f670*/  HMMA.16816.F32 R108, R12, R30, R108 ;  /* 0x0000001e0c6c723c */ /* 0x000fe2000000186c */
[----:B------:R-:W-:Y:S01]  /*f680*/  MOV R66, R180 ;  /* 0x000000b400427202 */ /* 0x000fe20000000f00 */
[----:B------:R-:W-:Y:S01]  /*f690*/  LDSM.16.MT88.4 R96, [R138+0xb800] ;  /* 0x00b800008a60783b */ /* 0x000fe20000004200 */
[----:B------:R-:W-:Y:S02]  /*f6a0*/  LOP3.LUT R0, R0, R188, R3, 0x96, !PT ;  /* 0x000000bc00007212 */ /* 0x000fe400078e9603 */
[----:B------:R-:W-:-:S03]  /*f6b0*/  MOV R3, R4 ;  /* 0x0000000400037202 */ /* 0x000fc60000000f00 */
[----:B------:R-:W-:Y:S01]  /*f6c0*/  HMMA.16816.F32 R100, R16, R28, R100 ;  /* 0x0000001c1064723c */ /* 0x000fe20000001864 */
[----:B------:R-:W-:-:S07]  /*f6d0*/  LOP3.LUT R3, R3, 0xff, RZ, 0xc0, !PT ;  /* 0x000000ff03037812 */ /* 0x000fce00078ec0ff */
[----:B------:R-:W-:Y:S08]  /*f6e0*/  HMMA.16816.F32 R180, R16, R30, R112 ;  /* 0x0000001e10b4723c */ /* 0x000ff00000001870 */
[C---:B-1----:R-:W-:Y:S08]  /*f6f0*/  HMMA.16816.F32 R120, R12.reuse, R20, R120 ;  /* 0x000000140c78723c */ /* 0x042ff00000001878 */
[----:B------:R-:W-:Y:S01]  /*f700*/  HMMA.16816.F32 R52, R12, R22, R124 ;  /* 0x000000160c34723c */ /* 0x000fe2000000187c */
[C---:B------:R-:W-:Y:S01]  /*f710*/  PRMT R14, R4.reuse, 0x7771, RZ ;  /* 0x00007771040e7816 */ /* 0x040fe200000000ff */
[----:B------:R-:W-:Y:S01]  /*f720*/  IMAD.MOV.U32 R15, RZ, RZ, R2 ;  /* 0x000000ffff0f7224 */ /* 0x000fe200078e0002 */
[C---:B------:R-:W-:Y:S01]  /*f730*/  PRMT R13, R4.reuse, 0x7773, RZ ;  /* 0x00007773040d7816 */ /* 0x040fe200000000ff */
[----:B------:R-:W-:Y:S01]  /*f740*/  LDSM.16.MT88.4 R112, [R133+0x1800] ;  /* 0x001800008570783b */ /* 0x000fe20000004200 */
[----:B------:R-:W-:-:S02]  /*f750*/  PRMT R12, R4, 0x7772, RZ ;  /* 0x00007772040c7816 */ /* 0x000fc400000000ff */
[C---:B------:R-:W-:Y:S01]  /*f760*/  PRMT R4, R2.reuse, 0x7773, RZ ;  /* 0x0000777302047816 */ /* 0x040fe200000000ff */
[C---:B------:R-:W-:Y:S08]  /*f770*/  HMMA.16816.F32 R116, R16.reuse, R20, R116 ;  /* 0x000000141074723c */ /* 0x040ff00000001874 */
[----:B------:R-:W-:Y:S01]  /*f780*/  HMMA.16816.F32 R184, R16, R22, R128 ;  /* 0x0000001610b8723c */ /* 0x000fe20000001880 */
[----:B------:R-:W-:-:S02]  /*f790*/  PRMT R16, R2, 0x7771, RZ ;  /* 0x0000777102107816 */ /* 0x000fc400000000ff */
[----:B------:R-:W-:Y:S02]  /*f7a0*/  PRMT R2, R2, 0x7772, RZ ;  /* 0x0000777202027816 */ /* 0x000fe400000000ff */
[----:B------:R-:W-:Y:S02]  /*f7b0*/  PRMT R18, R12, 0x5410, R13 ;  /* 0x000054100c127816 */ /* 0x000fe4000000000d */
[----:B------:R-:W-:Y:S02]  /*f7c0*/  PRMT R30, R2, 0x5410, R4 ;  /* 0x00005410021e7816 */ /* 0x000fe40000000004 */
[C---:B------:R-:W-:Y:S02]  /*f7d0*/  LOP3.LUT R2, R5.reuse, 0xffff, RZ, 0xc0, !PT ;  /* 0x0000ffff05027812 */ /* 0x040fe400078ec0ff */
[----:B------:R-:W-:Y:S02]  /*f7e0*/  PRMT R12, R5, 0x7632, R12 ;  /* 0x00007632050c7816 */ /* 0x000fe4000000000c */
[----:B------:R-:W-:-:S02]  /*f7f0*/  LOP3.LUT R4, R15, 0xff, RZ, 0xc0, !PT ;  /* 0x000000ff0f047812 */ /* 0x000fc400078ec0ff */
[----:B------:R-:W-:Y:S02]  /*f800*/  PRMT R29, R3, 0x5410, R14 ;  /* 0x00005410031d7816 */ /* 0x000fe4000000000e */
[----:B------:R-:W-:Y:S02]  /*f810*/  LOP3.LUT R13, R5, 0xff, RZ, 0xc0, !PT ;  /* 0x000000ff050d7812 */ /* 0x000fe400078ec0ff */
[----:B------:R-:W-:Y:S02]  /*f820*/  SHF.R.U32.HI R3, RZ, 0x8, R2 ;  /* 0x00000008ff037819 */ /* 0x000fe40000011602 */
[----:B------:R-:W-:Y:S02]  /*f830*/  SHF.R.U32.HI R5, RZ, 0x18, R5 ;  /* 0x00000018ff057819 */ /* 0x000fe40000011605 */
[----:B------:R-:W-:Y:S02]  /*f840*/  LOP3.LUT R2, R12, 0xff, RZ, 0xc0, !PT ;  /* 0x000000ff0c027812 */ /* 0x000fe400078ec0ff */
[----:B------:R-:W-:Y:S01]  /*f850*/  PRMT R14, R4, 0x5410, R16 ;  /* 0x00005410040e7816 */ /* 0x000fe20000000010 */
[--C-:B------:R-:W-:Y:S01]  /*f860*/  FFMA.FTZ R4, R231, UR4, -R24.reuse ;  /* 0x00000004e7047c23 */ /* 0x100fe20008010818 */
[----:B------:R-:W-:Y:S01]  /*f870*/  PRMT R28, R13, 0x5410, R3 ;  /* 0x000054100d1c7816 */ /* 0x000fe20000000003 */
[--C-:B------:R-:W-:Y:S01]  /*f880*/  FFMA.FTZ R3, R225, UR4, -R24.reuse ;  /* 0x00000004e1037c23 */ /* 0x100fe20008010818 */
[----:B------:R-:W-:Y:S01]  /*f890*/  PRMT R22, R2, 0x5410, R5 ;  /* 0x0000541002167816 */ /* 0x000fe20000000005 */
[--C-:B------:R-:W-:Y:S01]  /*f8a0*/  FFMA.FTZ R13, R142, UR4, -R24.reuse ;  /* 0x000000048e0d7c23 */ /* 0x100fe20008010818 */
[----:B------:R-:W-:Y:S01]  /*f8b0*/  LOP3.LUT R2, R0, 0xffff, RZ, 0xc0, !PT ;  /* 0x0000ffff00027812 */ /* 0x000fe200078ec0ff */
[----:B------:R1:W-:Y:S01]  /*f8c0*/  MUFU.EX2 R142, R4 ;  /* 0x00000004008e7308 */ /* 0x0003e20000000800 */
[----:B------:R-:W-:-:S02]  /*f8d0*/  FFMA.FTZ R12, R194, UR4, -R24 ;  /* 0x00000004c20c7c23 */ /* 0x000fc40008010818 */
[----:B------:R-:W-:Y:S01]  /*f8e0*/  SHF.R.U32.HI R5, RZ, 0x8, R2 ;  /* 0x00000008ff057819 */ /* 0x000fe20000011602 */
[----:B------:R2:W-:Y:S01]  /*f8f0*/  MUFU.EX2 R176, R3 ;  /* 0x0000000300b07308 */ /* 0x0005e20000000800 */
[C---:B-1----:R-:W-:Y:S02]  /*f900*/  PRMT R4, R0.reuse, 0x7632, R4 ;  /* 0x0000763200047816 */ /* 0x042fe40000000004 */
[----:B--2---:R-:W-:Y:S02]  /*f910*/  LOP3.LUT R3, R0, 0xff, RZ, 0xc0, !PT ;  /* 0x000000ff00037812 */ /* 0x004fe400078ec0ff */
[----:B------:R-:W-:Y:S02]  /*f920*/  SHF.R.U32.HI R0, RZ, 0x18, R0 ;  /* 0x00000018ff007819 */ /* 0x000fe40000011600 */
[----:B------:R-:W-:Y:S01]  /*f930*/  LOP3.LUT R2, R4, 0xff, RZ, 0xc0, !PT ;  /* 0x000000ff04027812 */ /* 0x000fe200078ec0ff */
[----:B------:R-:W-:Y:S01]  /*f940*/  MUFU.EX2 R178, R13 ;  /* 0x0000000d00b27308 */ /* 0x000fe20000000800 */
[----:B------:R-:W-:-:S02]  /*f950*/  FFMA.FTZ R4, R143, UR4, -R25 ;  /* 0x000000048f047c23 */ /* 0x000fc40008010819 */
[----:B------:R-:W-:Y:S01]  /*f960*/  PRMT R17, R2, 0x5410, R0 ;  /* 0x0000541002117816 */ /* 0x000fe20000000000 */
[----:B------:R1:W2:Y:S01]  /*f970*/  MUFU.EX2 R177, R12 ;  /* 0x0000000c00b17308 */ /* 0x0002a20000000800 */
[----:B------:R-:W-:Y:S01]  /*f980*/  FFMA.FTZ R0, R65, UR4, -R25 ;  /* 0x0000000441007c23 */ /* 0x000fe20008010819 */
[----:B------:R-:W-:Y:S01]  /*f990*/  PRMT R19, R3, 0x5410, R5 ;  /* 0x0000541003137816 */ /* 0x000fe20000000005 */
[--C-:B------:R-:W-:Y:S01]  /*f9a0*/  FFMA.FTZ R2, R226, UR4, -R25.reuse ;  /* 0x00000004e2027c23 */ /* 0x100fe20008010819 */
[----:B------:R-:W-:Y:S01]  /*f9b0*/  FFMA.FTZ R5, R229, UR4, -R26 ;  /* 0x00000004e5057c23 */ /* 0x000fe2000801081a */
[----:B------:R-:W-:Y:S01]  /*f9c0*/  MOV R229, R139 ;  /* 0x0000008b00e57202 */ /* 0x000fe20000000f00 */
[----:B------:R-:W-:Y:S01]  /*f9d0*/  MUFU.EX2 R24, R4 ;  /* 0x0000000400187308 */ /* 0x000fe20000000800 */
[----:B------:R-:W-:-:S03]  /*f9e0*/  FFMA.FTZ R3, R249, UR4, -R25 ;  /* 0x00000004f9037c23 */ /* 0x000fc60008010819 */
[----:B------:R-:W3:Y:S04]  /*f9f0*/  MUFU.EX2 R139, R0 ;  /* 0x00000000008b7308 */ /* 0x000ee80000000800 */
[----:B------:R4:W-:Y:S01]  /*fa00*/  MUFU.EX2 R141, R2 ;  /* 0x00000002008d7308 */ /* 0x0009e20000000800 */
[--C-:B-1----:R-:W-:Y:S01]  /*fa10*/  FFMA.FTZ R12, R217, UR4, -R26.reuse ;  /* 0x00000004d90c7c23 */ /* 0x102fe2000801081a */
[----:B------:R-:W-:Y:S02]  /*fa20*/  HSET2.LE.AND R13, R14, R11, PT ;  /* 0x0000000b0e0d7233 */ /* 0x000fe40003803000 */
[----:B------:R1:W5:Y:S01]  /*fa30*/  MUFU.EX2 R31, R3 ;  /* 0x00000003001f7308 */ /* 0x0003620000000800 */
[----:B------:R-:W-:Y:S01]  /*fa40*/  MOV R194, R37 ;  /* 0x0000002500c27202 */ /* 0x000fe20000000f00 */
[----:B------:R-:W-:Y:S01]  /*fa50*/  IMAD.MOV.U32 R143, RZ, RZ, R159 ;  /* 0x000000ffff8f7224 */ /* 0x000fe200078e009f */
[----:B------:R-:W-:Y:S01]  /*fa60*/  MOV R249, R38 ;  /* 0x0000002600f97202 */ /* 0x000fe20000000f00 */
[----:B------:R-:W-:Y:S01]  /*fa70*/  FFMA.FTZ R15, R250, UR4, -R26 ;  /* 0x00000004fa0f7c23 */ /* 0x000fe2000801081a */
[----:B------:R-:W-:-:S02]  /*fa80*/  MOV R226, R39 ;  /* 0x0000002700e27202 */ /* 0x000fc40000000f00 */
[----:B----4-:R-:W-:Y:S01]  /*fa90*/  LOP3.LUT R2, R30, 0xff00ff, RZ, 0xc0, !PT ;  /* 0x00ff00ff1e027812 */ /* 0x010fe200078ec0ff */
[----:B------:R-:W-:Y:S01]  /*faa0*/  FFMA.FTZ R16, R191, UR4, -R26 ;  /* 0x00000004bf107c23 */ /* 0x000fe2000801081a */
[--C-:B------:R-:W-:Y:S01]  /*fab0*/  HSET2.LE.AND R0, R29, R11.reuse, PT ;  /* 0x0000000b1d007233 */ /* 0x100fe20003803000 */
[--C-:B------:R-:W-:Y:S01]  /*fac0*/  FFMA.FTZ R20, R224, UR4, -R27.reuse ;  /* 0x00000004e0147c23 */ /* 0x100fe2000801081b */
[----:B-1----:R-:W-:Y:S01]  /*fad0*/  LOP3.LUT R3, R18, 0xff00ff, RZ, 0xc0, !PT ;  /* 0x00ff00ff12037812 */ /* 0x002fe200078ec0ff */
[----:B------:R-:W-:Y:S01]  /*fae0*/  FFMA.FTZ R18, R230, UR4, -R27 ;  /* 0x00000004e6127c23 */ /* 0x000fe2000801081b */
[----:B------:R-:W-:Y:S01]  /*faf0*/  HSET2.LE.AND R14, R2, R11, PT ;  /* 0x0000000b020e7233 */ /* 0x000fe20003803000 */
[----:B------:R1:W-:Y:S01]  /*fb00*/  MUFU.EX2 R25, R5 ;  /* 0x0000000500197308 */ /* 0x0003e20000000800 */
[----:B------:R-:W-:Y:S02]  /*fb10*/  MOV R37, R158 ;  /* 0x0000009e00257202 */ /* 0x000fe40000000f00 */
[----:B------:R-:W-:Y:S01]  /*fb20*/  MOV R38, R157 ;  /* 0x0000009d00267202 */ /* 0x000fe20000000f00 */
[----:B------:R4:W4:Y:S01]  /*fb30*/  MUFU.EX2 R26, R12 ;  /* 0x0000000c001a7308 */ /* 0x0009220000000800 */
[----:B------:R-:W-:-:S02]  /*fb40*/  MOV R39, R156 ;  /* 0x0000009c00277202 */ /* 0x000fc40000000f00 */
[----:B--2---:R-:W-:Y:S01]  /*fb50*/  F2FP.F16.F32.PACK_AB R2, R177, R178 ;  /* 0x000000b2b102723e */ /* 0x004fe200000000ff */
[----:B------:R-:W2:Y:S01]  /*fb60*/  LDSM.16.MT88.4 R156, [R132+0xa800] ;  /* 0x00a80000849c783b */ /* 0x000ea20000004200 */
[----:B------:R-:W-:Y:S02]  /*fb70*/  HSET2.LE.AND R3, R3, R11, PT ;  /* 0x0000000b03037233 */ /* 0x000fe40003803000 */
[----:B------:R-:W-:Y:S01]  /*fb80*/  LOP3.LUT R130, R2, R0, RZ, 0xc0, !PT ;  /* 0x0000000002827212 */ /* 0x000fe200078ec0ff */
[----:B------:R-:W-:Y:S01]  /*fb90*/  MUFU.EX2 R18, R18 ;  /* 0x0000001200127308 */ /* 0x000fe20000000800 */
[----:B---3--:R-:W-:-:S03]  /*fba0*/  F2FP.F16.F32.PACK_AB R0, R24, R139 ;  /* 0x0000008b1800723e */ /* 0x008fc600000000ff */
[----:B------:R-:W3:Y:S01]  /*fbb0*/  MUFU.EX2 R20, R20 ;  /* 0x0000001400147308 */ /* 0x000ee20000000800 */
[--C-:B-1----:R-:W-:Y:S01]  /*fbc0*/  HSET2.LE.AND R5, R22, R11.reuse, PT ;  /* 0x0000000b16057233 */ /* 0x102fe20003803000 */
[--C-:B------:R-:W-:Y:S01]  /*fbd0*/  FFMA.FTZ R21, R251, UR4, -R27.reuse ;  /* 0x00000004fb157c23 */ /* 0x100fe2000801081b */
[----:B------:R-:W-:Y:S01]  /*fbe0*/  LOP3.LUT R131, R0, R3, RZ, 0xc0, !PT ;  /* 0x0000000300837212 */ /* 0x000fe200078ec0ff */
[----:B------:R-:W-:Y:S01]  /*fbf0*/  MUFU.EX2 R22, R15 ;  /* 0x0000000f00167308 */ /* 0x000fe20000000800 */
[--C-:B------:R-:W-:Y:S02]  /*fc00*/  HSET2.LE.AND R4, R28, R11.reuse, PT ;  /* 0x0000000b1c047233 */ /* 0x100fe40003803000 */
[----:B------:R-:W-:Y:S01]  /*fc10*/  F2FP.F16.F32.PACK_AB R2, R176, R142 ;  /* 0x0000008eb002723e */ /* 0x000fe200000000ff */
[----:B------:R-:W1:Y:S01]  /*fc20*/  MUFU.EX2 R16, R16 ;  /* 0x0000001000107308 */ /* 0x000e620000000800 */
[----:B-----5:R-:W-:Y:S01]  /*fc30*/  F2FP.F16.F32.PACK_AB R0, R141, R31 ;  /* 0x0000001f8d00723e */ /* 0x020fe200000000ff */
[----:B------:R-:W-:Y:S01]  /*fc40*/  FFMA.FTZ R23, R189, UR4, -R27 ;  /* 0x00000004bd177c23 */ /* 0x000fe2000801081b */
[----:B----4-:R-:W-:-:S02]  /*fc50*/  HSET2.LE.AND R12, R19, R11, PT ;  /* 0x0000000b130c7233 */ /* 0x010fc40003803000 */
[----:B------:R-:W-:Y:S01]  /*fc60*/  LOP3.LUT R129, R0, R5, RZ, 0xc0, !PT ;  /* 0x0000000500817212 */ /* 0x000fe200078ec0ff */
[----:B------:R-:W-:Y:S01]  /*fc70*/  MUFU.EX2 R21, R21 ;  /* 0x0000001500157308 */ /* 0x000fe20000000800 */
[----:B------:R-:W-:Y:S02]  /*fc80*/  LOP3.LUT R128, R2, R4, RZ, 0xc0, !PT ;  /* 0x0000000402807212 */ /* 0x000fe400078ec0ff */
[----:B------:R-:W-:Y:S01]  /*fc90*/  F2FP.F16.F32.PACK_AB R0, R26, R25 ;  /* 0x000000191a00723e */ /* 0x000fe200000000ff */
[----:B------:R-:W4:Y:S01]  /*fca0*/  MUFU.EX2 R2, R23 ;  /* 0x0000001700027308 */ /* 0x000f220000000800 */
[----:B------:R-:W-:Y:S02]  /*fcb0*/  HSET2.LE.AND R11, R17, R11, PT ;  /* 0x0000000b110b7233 */ /* 0x000fe40003803000 */
[----:B------:R-:W-:Y:S02]  /*fcc0*/  LOP3.LUT R124, R0, R12, RZ, 0xc0, !PT ;  /* 0x0000000c007c7212 */ /* 0x000fe400078ec0ff */
[----:B---3--:R-:W-:-:S04]  /*fcd0*/  F2FP.F16.F32.PACK_AB R0, R20, R18 ;  /* 0x000000121400723e */ /* 0x008fc800000000ff */
[----:B------:R-:W-:Y:S02]  /*fce0*/  LOP3.LUT R125, R0, R11, RZ, 0xc0, !PT ;  /* 0x0000000b007d7212 */ /* 0x000fe400078ec0ff */
[----:B-1----:R-:W-:-:S04]  /*fcf0*/  F2FP.F16.F32.PACK_AB R0, R16, R22 ;  /* 0x000000161000723e */ /* 0x002fc800000000ff */
[----:B------:R-:W-:Y:S02]  /*fd00*/  LOP3.LUT R126, R0, R13, RZ, 0xc0, !PT ;  /* 0x0000000d007e7212 */ /* 0x000fe400078ec0ff */
[----:B----4-:R-:W-:-:S04]  /*fd10*/  F2FP.F16.F32.PACK_AB R0, R2, R21 ;  /* 0x000000150200723e */ /* 0x010fc800000000ff */
[----:B------:R-:W-:Y:S01]  /*fd20*/  LOP3.LUT R127, R0, R14, RZ, 0xc0, !PT ;  /* 0x0000000e007f7212 */ /* 0x000fe200078ec0ff */
[----:B--2---:R-:W-:Y:S01]  /*fd30*/  HMMA.16816.F32 R144, R128, R156, R144 ;  /* 0x0000009c8090723c */ /* 0x004fe20000001890 */
[----:B------:R-:W-:Y:S01]  /*fd40*/  MOV R196, R66 ;  /* 0x0000004200c47202 */ /* 0x000fe20000000f00 */
[----:B------:R-:W-:Y:S01]  /*fd50*/  IMAD.MOV.U32 R231, RZ, RZ, R50 ;  /* 0x000000ffffe77224 */ /* 0x000fe200078e0032 */
[----:B------:R-:W-:Y:S01]  /*fd60*/  MOV R192, R67 ;  /* 0x0000004300c07202 */ /* 0x000fe20000000f00 */
[----:B------:R-:W-:Y:S01]  /*fd70*/  LDSM.16.MT88.4 R12, [R36+0x1800] ;  /* 0x00180000240c783b */ /* 0x000fe20000004200 */
[----:B------:R-:W-:-:S03]  /*fd80*/  MOV R190, R48 ;  /* 0x0000003000be7202 */ /* 0x000fc60000000f00 */
[----:B------:R-:W-:Y:S01]  /*fd90*/  HMMA.16816.F32 R148, R124, R156, R148 ;  /* 0x0000009c7c94723c */ /* 0x000fe20000001894 */
[----:B------:R-:W-:Y:S01]  /*fda0*/  MOV R188, R49 ;  /* 0x0000003100bc7202 */ /* 0x000fe20000000f00 */
[----:B------:R1:W-:Y:S01]  /*fdb0*/  LDSM.16.MT88.4 R64, [R36+0x800] ;  /* 0x000800002440783b */ /* 0x0003e20000004200 */
[----:B------:R-:W-:-:S03]  /*fdc0*/  MOV R225, R51 ;  /* 0x0000003300e17202 */ /* 0x000fc60000000f00 */
[----:B------:R-:W-:Y:S02]  /*fdd0*/  LDSM.16.MT88.4 R48, [R133+0x800] ;  /* 0x000800008530783b */ /* 0x000fe40000004200 */
[-C--:B------:R-:W-:Y:S08]  /*fde0*/  HMMA.16816.F32 R152, R124, R158.reuse, R152 ;  /* 0x0000009e7c98723c */ /* 0x080ff00000001898 */
[----:B------:R-:W-:Y:S01]  /*fdf0*/  HMMA.16816.F32 R156, R128, R158, R244 ;  /* 0x0000009e809c723c */ /* 0x000fe200000018f4 */
[----:B------:R-:W-:Y:S01]  /*fe00*/  IMAD.MOV.U32 R244, RZ, RZ, R175 ;  /* 0x000000fffff47224 */ /* 0x000fe200078e00af */
[----:B------:R-:W-:-:S02]  /*fe10*/  MOV R245, R174 ;  /* 0x000000ae00f57202 */ /* 0x000fc40000000f00 */
[----:B------:R-:W-:Y:S02]  /*fe20*/  MOV R246, R173 ;  /* 0x000000ad00f67202 */ /* 0x000fe40000000f00 */
[----:B------:R-:W-:Y:S02]  /*fe30*/  MOV R247, R172 ;  /* 0x000000ac00f77202 */ /* 0x000fe40000000f00 */
[----:B------:R-:W2:Y:S01]  /*fe40*/  LDSM.16.MT88.4 R172, [R138+0xa800] ;  /* 0x00a800008aac783b */ /* 0x000ea20000004200 */
[----:B------:R-:W-:Y:S01]  /*fe50*/  FFMA.FTZ R0, R226, R35, R143 ;  /* 0x00000023e2007223 */ /* 0x000fe2000001008f */
[----:B------:R-:W-:Y:S01]  /*fe60*/  FFMA.FTZ R5, R249, R34, R215 ;  /* 0x00000022f9057223 */ /* 0x000fe200000100d7 */
[----:B------:R-:W-:Y:S01]  /*fe70*/  FFMA.FTZ R4, R194, R33, R213 ;  /* 0x00000021c2047223 */ /* 0x000fe200000100d5 */
        /* <DEDUP_REMOVED lines=25> */
[----:B-1----:R-:W-:Y:S01]  /*10010*/  MOV R36, R229 ;  /* 0x000000e500247202 */ /* 0x002fe20000000f00 */
[----:B------:R-:W-:Y:S01]  /*10020*/  FADD.FTZ R213, R177, R11 ;  /* 0x0000000bb1d57221 */ /* 0x000fe20000010000 */
[----:B------:R-:W-:Y:S01]  /*10030*/  FADD.FTZ R209, R24, R4 ;  /* 0x0000000418d17221 */ /* 0x000fe20000010000 */
[----:B------:R-:W-:Y:S01]  /*10040*/  FADD.FTZ R224, R16, R3 ;  /* 0x0000000310e07221 */ /* 0x000fe20000010000 */
[----:B------:R-:W-:Y:S01]  /*10050*/  FADD.FTZ R225, R2, R0 ;  /* 0x0000000002e17221 */ /* 0x000fe20000010000 */
[-C--:B------:R-:W-:Y:S01]  /*10060*/  HMMA.16816.F32 R68, R128, R80.reuse, R68 ;  /* 0x000000508044723c */ /* 0x080fe20000001844 */
[----:B------:R1:W-:Y:S04]  /*10070*/  STL [R1+0x34], R213 ;  /* 0x000034d501007387 */ /* 0x0003e80000100800 */
[----:B------:R1:W-:Y:S03]  /*10080*/  STL [R1+0x38], R209 ;  /* 0x000038d101007387 */ /* 0x0003e60000100800 */
[C---:B------:R-:W-:Y:S01]  /*10090*/  HMMA.16816.F32 R72, R124.reuse, R80, R72 ;  /* 0x000000507c48723c */ /* 0x040fe20000001848 */
[----:B------:R1:W-:Y:S07]  /*100a0*/  STL [R1+0x30], R224 ;  /* 0x000030e001007387 */ /* 0x0003ee0000100800 */
[-C--:B------:R-:W-:Y:S01]  /*100b0*/  HMMA.16816.F32 R76, R124, R82.reuse, R76 ;  /* 0x000000527c4c723c */ /* 0x080fe2000000184c */
[----:B------:R1:W-:Y:S07]  /*100c0*/  STL [R1+0x3c], R225 ;  /* 0x00003ce101007387 */ /* 0x0003ee0000100800 */
        /* <DEDUP_REMOVED lines=27> */
[----:B------:R-:W2:Y:S04]  /*10280*/  LDL R194, [R1+0x18] ;  /* 0x0000180001c27983 */ /* 0x000ea80000100800 */
[----:B------:R-:W3:Y:S04]  /*10290*/  LDL R192, [R1+0x14] ;  /* 0x0000140001c07983 */ /* 0x000ee80000100800 */
[----:B------:R-:W4:Y:S04]  /*102a0*/  LDL.64 R28, [R1+0x58] ;  /* 0x00005800011c7983 */ /* 0x000f280000100a00 */
[----:B------:R-:W5:Y:S04]  /*102b0*/  LDL.64 R250, [R1+0x48] ;  /* 0x0000480001fa7983 */ /* 0x000f680000100a00 */
[----:B------:R-:W5:Y:S04]  /*102c0*/  LDL.64 R188, [R1+0x68] ;  /* 0x0000680001bc7983 */ /* 0x000f680000100a00 */
[----:B------:R-:W5:Y:S04]  /*102d0*/  LDL.64 R190, [R1+0x50] ;  /* 0x0000500001be7983 */ /* 0x000f680000100a00 */
[----:B------:R-:W5:Y:S01]  /*102e0*/  LDL R196, [R1+0x10] ;  /* 0x0000100001c47983 */ /* 0x000f620000100800 */
[----:B------:R-:W-:Y:S01]  /*102f0*/  UIADD3 UR7, UPT, UPT, UR22, -0x4, URZ ;  /* 0xfffffffc16077890 */ /* 0x000fe2000fffe0ff */
[----:B------:R-:W-:-:S04]  /*10300*/  DEPBAR.LE SB0, 0x0 ;  /* 0x000080000000791a */ /* 0x000fc80000000000 */
[----:B------:R-:W-:Y:S01]  /*10310*/  UIMAD.WIDE.U32 UR14, UR7, UR8, URZ ;  /* 0x00000008070e72a5 */ /* 0x000fe2000f8e00ff */
[C---:B------:R-:W-:Y:S01]  /*10320*/  IMAD.SHL.U32 R211, R214.reuse, 0x20, RZ ;  /* 0x00000020d6d37824 */ /* 0x040fe200078e00ff */
[----:B------:R-:W5:Y:S02]  /*10330*/  LDL.64 R230, [R1+0x60] ;  /* 0x0000600001e67983 */ /* 0x000f640000100a00 */
[----:B------:R-:W-:Y:S02]  /*10340*/  USHF.L.U32 UR4, UR14, 0x5, URZ ;  /* 0x000000050e047899 */ /* 0x000fe400080006ff */
[----:B------:R-:W-:Y:S01]  /*10350*/  UIMAD UR7, UR7, UR9, UR15 ;  /* 0x00000009070772a4 */ /* 0x000fe2000f8e020f */
[----:B------:R-:W-:Y:S01]  /*10360*/  IMAD.SHL.U32 R249, R214, 0x40, RZ ;  /* 0x00000040d6f97824 */ /* 0x000fe200078e00ff */
[----:B------:R-:W-:Y:S02]  /*10370*/  ULEA UR12, UP0, UR8, UR4, 0x4 ;  /* 0x00000004080c7291 */ /* 0x000fe4000f8020ff */
[----:B------:R-:W-:Y:S01]  /*10380*/  USHF.L.U64.HI UR7, UR14, 0x5, UR7 ;  /* 0x000000050e077899 */ /* 0x000fe20008010207 */
[----:B------:R-:W-:Y:S01]  /*10390*/  SHF.R.U32.HI R11, RZ, 0x1, R214 ;  /* 0x00000001ff0b7819 */ /* 0x000fe200000116d6 */
[----:B------:R-:W-:Y:S01]  /*103a0*/  IMAD.U32 R0, RZ, RZ, UR4 ;  /* 0x00000004ff007e24 */ /* 0x000fe2000f8e00ff */
[----:B------:R-:W-:Y:S01]  /*103b0*/  LOP3.LUT R211, R211, 0x7c00, RZ, 0xc0, !PT ;  /* 0x00007c00d3d37812 */ /* 0x000fe200078ec0ff */
[----:B------:R-:W-:Y:S01]  /*103c0*/  ULEA.HI.X UR4, UR8, UR7, UR9, 0x4, UP0 ;  /* 0x0000000708047291 */ /* 0x000fe200080f2409 */
[----:B------:R-:W-:Y:S01]  /*103d0*/  LOP3.LUT R11, R140, 0x8, R11, 0x78, !PT ;  /* 0x000000088c0b7812 */ /* 0x000fe200078e780b */
[----:B------:R-:W-:Y:S01]  /*103e0*/  IMAD.U32 R14, RZ, RZ, UR12 ;  /* 0x0000000cff0e7e24 */ /* 0x000fe2000f8e00ff */
[----:B------:R-:W-:Y:S01]  /*103f0*/  LOP3.LUT R5, R211, 0x200, R249, 0xf8, !PT ;  /* 0x00000200d3057812 */ /* 0x000fe200078ef8f9 */
[----:B------:R-:W-:-:S02]  /*10400*/  IMAD.U32 R3, RZ, RZ, UR7 ;  /* 0x00000007ff037e24 */ /* 0x000fc4000f8e00ff */
[----:B------:R-:W-:Y:S01]  /*10410*/  IMAD.U32 R15, RZ, RZ, UR4 ;  /* 0x00000004ff0f7e24 */ /* 0x000fe2000f8e00ff */
[----:B------:R-:W-:Y:S01]  /*10420*/  LOP3.LUT R11, R5, R11, RZ, 0xfc, !PT ;  /* 0x0000000b050b7212 */ /* 0x000fe200078efcff */
[----:B------:R-:W-:-:S05]  /*10430*/  IMAD.MOV.U32 R132, RZ, RZ, 0x20 ;  /* 0x00000020ff847424 */ /* 0x000fca00078e00ff */
[----:B------:R-:W-:Y:S01]  /*10440*/  SEL R132, R132, 0xffffffe0, !P4 ;  /* 0xffffffe084847807 */ /* 0x000fe20006000000 */
        /* <DEDUP_REMOVED lines=30> */
[----:B-1----:R-:W1:Y:S01]  /*10630*/  LDSM.16.M88.4 R12, [R0+0x2000] ;  /* 0x00200000000c783b */ /* 0x002e620000000200 */
[----:B----4-:R-:W-:-:S02]  /*10640*/  IMAD.MOV.U32 R246, RZ, RZ, R28 ;  /* 0x000000fffff67224 */ /* 0x010fc400078e001c */
[----:B------:R-:W-:Y:S02]  /*10650*/  IMAD.MOV.U32 R247, RZ, RZ, R29 ;  /* 0x000000fffff77224 */ /* 0x000fe400078e001d */
[----:B-----5:R-:W-:Y:S01]  /*10660*/  IMAD.MOV.U32 R242, RZ, RZ, R250 ;  /* 0x000000fffff27224 */ /* 0x020fe200078e00fa */
[----:B------:R-:W4:Y:S01]  /*10670*/  LDSM.16.M88.4 R28, [R248+UR5+0x8800] ;  /* 0x00880005f81c783b */ /* 0x000f220008000200 */
[----:B------:R-:W-:Y:S02]  /*10680*/  IMAD.IADD R4, R132, 0x1, R0 ;  /* 0x0000000184047824 */ /* 0x000fe400078e0200 */
[----:B------:R-:W-:Y:S02]  /*10690*/  IMAD.MOV.U32 R243, RZ, RZ, R251 ;  /* 0x000000fffff37224 */ /* 0x000fe400078e00fb */
[----:B------:R-:W-:Y:S01]  /*106a0*/  IMAD.MOV.U32 R244, RZ, RZ, R188 ;  /* 0x000000fffff47224 */ /* 0x000fe200078e00bc */
[----:B------:R-:W-:Y:S01]  /*106b0*/  LDSM.16.M88.4 R24, [R4+0x2000] ;  /* 0x002000000418783b */ /* 0x000fe20000000200 */
[----:B--2---:R-:W-:-:S02]  /*106c0*/  VIADD R3, R248, UR5 ;  /* 0x00000005f8037c36 */ /* 0x004fc40008000000 */
[----:B------:R-:W-:Y:S02]  /*106d0*/  IMAD.MOV.U32 R245, RZ, RZ, R189 ;  /* 0x000000fffff57224 */ /* 0x000fe400078e00bd */
[----:B------:R-:W-:Y:S01]  /*106e0*/  IMAD.MOV.U32 R249, RZ, RZ, R196 ;  /* 0x000000fffff97224 */ /* 0x000fe200078e00c4 */
[----:B------:R-:W-:Y:S01]  /*106f0*/  UIADD3 UR7, UPT, UPT, UR22, -0x4, URZ ;  /* 0xfffffffc16077890 */ /* 0x000fe2000fffe0ff */
[----:B------:R-:W-:Y:S01]  /*10700*/  IMAD.IADD R5, R3, 0x1, R132 ;  /* 0x0000000103057824 */ /* 0x000fe200078e0284 */
[----:B------:R-:W-:Y:S01]  /*10710*/  SHF.R.U32.HI R208, RZ, 0x5, R214 ;  /* 0x00000005ffd07819 */ /* 0x000fe200000116d6 */
[----:B------:R-:W0:Y:S04]  /*10720*/  LDGDEPBAR ;  /* 0x00000000000079af */ /* 0x000e280000000000 */
[----:B------:R-:W2:Y:S01]  /*10730*/  LDSM.16.M88.4 R140, [R5+0x8000] ;  /* 0x00800000058c783b */ /* 0x000ea20000000200 */
[----:B------:R-:W-:-:S02]  /*10740*/  IMAD.MOV.U32 R250, RZ, RZ, R190 ;  /* 0x000000fffffa7224 */ /* 0x000fc400078e00be */
[----:B------:R-:W-:Y:S01]  /*10750*/  IMAD.MOV.U32 R251, RZ, RZ, R191 ;  /* 0x000000fffffb7224 */ /* 0x000fe200078e00bf */
[----:B------:R-:W5:Y:S01]  /*10760*/  LDSM.16.M88.4 R32, [R5+0x8800] ;  /* 0x008800000520783b */ /* 0x000f620000000200 */
[-C--:B---3--:R-:W-:Y:S08]  /*10770*/  HMMA.16816.F32 R236, R20, R16.reuse, RZ ;  /* 0x0000001014ec723c */ /* 0x088ff000000018ff */
[C---:B-1----:R-:W-:Y:S08]  /*10780*/  HMMA.16816.F32 R188, R12.reuse, R16, RZ ;  /* 0x000000100cbc723c */ /* 0x042ff000000018ff */
[-C--:B------:R-:W-:Y:S08]  /*10790*/  HMMA.16816.F32 R204, R12, R18.reuse, RZ ;  /* 0x000000120ccc723c */ /* 0x080ff000000018ff */
[----:B------:R-:W-:Y:S01]  /*107a0*/  HMMA.16816.F32 R232, R20, R18, RZ ;  /* 0x0000001214e8723c */ /* 0x000fe200000018ff */
[----:B------:R-:W1:Y:S01]  /*107b0*/  LDSM.16.M88.4 R16, [R4] ;  /* 0x000000000410783b */ /* 0x000e620000000200 */
[----:B------:R-:W-:-:S02]  /*107c0*/  IMAD.IADD R2, R249, 0x1, R0 ;  /* 0x00000001f9027824 */ /* 0x000fc400078e0200 */
[----:B------:R-:W-:-:S04]  /*107d0*/  IMAD.IADD R3, R3, 0x1, R249 ;  /* 0x0000000103037824 */ /* 0x000fc800078e02f9 */
[C---:B----4-:R-:W-:Y:S01]  /*107e0*/  HMMA.16816.F32 R192, R12.reuse, R28, RZ ;  /* 0x0000001c0cc0723c */ /* 0x050fe200000018ff */
[----:B------:R-:W-:Y:S04]  /*107f0*/  LDSM.16.M88.4 R180, [R3+0x8000] ;  /* 0x0080000003b4783b */ /* 0x000fe80000000200 */
[----:B------:R-:W-:Y:S03]  /*10800*/  LDSM.16.M88.4 R176, [R3+0x8800] ;  /* 0x0088000003b0783b */ /* 0x000fe60000000200 */
[----:B------:R-:W-:Y:S01]  /*10810*/  HMMA.16816.F32 R196, R12, R30, RZ ;  /* 0x0000001e0cc4723c */ /* 0x000fe200000018ff */
[----:B------:R-:W3:Y:S07]  /*10820*/  LDSM.16.M88.4 R12, [R2+0x2000] ;  /* 0x00200000020c783b */ /* 0x000eee0000000200 */
[C---:B------:R-:W-:Y:S08]  /*10830*/  HMMA.16816.F32 R200, R20.reuse, R28, RZ ;  /* 0x0000001c14c8723c */ /* 0x040ff000000018ff */
[----:B------:R-:W-:Y:S01]  /*10840*/  HMMA.16816.F32 R184, R20, R30, RZ ;  /* 0x0000001e14b8723c */ /* 0x000fe200000018ff */
[----:B------:R-:W-:-:S02]  /*10850*/  IMAD.MOV.U32 R216, RZ, RZ, R242 ;  /* 0x000000ffffd87224 */ /* 0x000fc400078e00f2 */
[----:B------:R-:W-:-:S05]  /*10860*/  IMAD.MOV.U32 R217, RZ, RZ, R243 ;  /* 0x000000ffffd97224 */ /* 0x000fca00078e00f3 */
[C---:B--2---:R-:W-:Y:S08]  /*10870*/  HMMA.16816.F32 R28, R24.reuse, R140, R188 ;  /* 0x0000008c181c723c */ /* 0x044ff000000018bc */
[C---:B-----5:R-:W-:Y:S08]  /*10880*/  HMMA.16816.F32 R20, R24.reuse, R32, R192 ;  /* 0x000000201814723c */ /* 0x060ff000000018c0 */
[C---:B------:R-:W-:Y:S08]  /*10890*/  HMMA.16816.F32 R188, R24.reuse, R142, R204 ;  /* 0x0000008e18bc723c */ /* 0x040ff000000018cc */
[----:B------:R-:W-:Y:S08]  /*108a0*/  HMMA.16816.F32 R24, R24, R34, R196 ;  /* 0x000000221818723c */ /* 0x000ff000000018c4 */
[C---:B-1----:R-:W-:Y:S08]  /*108b0*/  HMMA.16816.F32 R236, R16.reuse, R140, R236 ;  /* 0x0000008c10ec723c */ /* 0x042ff000000018ec */
[C---:B------:R-:W-:Y:S08]  /*108c0*/  HMMA.16816.F32 R240, R16.reuse, R32, R200 ;  /* 0x0000002010f0723c */ /* 0x040ff000000018c8 */
[C---:B------:R-:W-:Y:S08]  /*108d0*/  HMMA.16816.F32 R196, R16.reuse, R142, R232 ;  /* 0x0000008e10c4723c */ /* 0x040ff000000018e8 */
[----:B------:R-:W-:Y:S01]  /*108e0*/  HMMA.16816.F32 R184, R16, R34, R184 ;  /* 0x0000002210b8723c */ /* 0x000fe200000018b8 */
[----:B------:R-:W1:Y:S01]  /*108f0*/  LDSM.16.M88.4 R16, [R2] ;  /* 0x000000000210783b */ /* 0x000e620000000200 */
[----:B------:R-:W-:-:S06]  /*10900*/  IMAD.IADD R11, R132, 0x1, R2 ;  /* 0x00000001840b7824 */ /* 0x000fcc00078e0202 */
[----:B---3--:R-:W-:Y:S01]  /*10910*/  HMMA.16816.F32 R192, R12, R180, R28 ;  /* 0x000000b40cc0723c */ /* 0x008fe2000000181c */
[----:B------:R-:W-:-:S07]  /*10920*/  IMAD.IADD R28, R132, 0x1, R3 ;  /* 0x00000001841c7824 */ /* 0x000fce00078e0203 */
[C---:B------:R-:W-:Y:S01]  /*10930*/  HMMA.16816.F32 R200, R12.reuse, R176, R20 ;  /* 0x000000b00cc8723c */ /* 0x040fe20000001814 */
[----:B------:R-:W-:Y:S07]  /*10940*/  LDSM.16.M88.4 R20, [R28+0x8800] ;  /* 0x008800001c14783b */ /* 0x000fee0000000200 */
[C---:B------:R-:W-:Y:S08]  /*10950*/  HMMA.16816.F32 R140, R12.reuse, R182, R188 ;  /* 0x000000b60c8c723c */ /* 0x040ff000000018bc */
[----:B------:R-:W-:Y:S01]  /*10960*/  HMMA.16816.F32 R32, R12, R178, R24 ;  /* 0x000000b20c20723c */ /* 0x000fe20000001818 */
[----:B------:R-:W2:Y:S04]  /*10970*/  LDSM.16.M88.4 R12, [R11+0x2000] ;  /* 0x002000000b0c783b */ /* 0x000ea80000000200 */
[----:B------:R-:W3:Y:S03]  /*10980*/  LDSM.16.M88.4 R24, [R28+0x8000] ;  /* 0x008000001c18783b */ /* 0x000ee60000000200 */
[C---:B-1----:R-:W-:Y:S08]  /*10990*/  HMMA.16816.F32 R204, R16.reuse, R182, R196 ;  /* 0x000000b610cc723c */ /* 0x042ff000000018c4 */
[C---:B------:R-:W-:Y:S01]  /*109a0*/  HMMA.16816.F32 R232, R16.reuse, R180, R236 ;  /* 0x000000b410e8723c */ /* 0x040fe200000018ec */
[----:B------:R-:W-:Y:S07]  /*109b0*/  LDSM.16.M88.4 R180, [R248+UR5+0x9000] ;  /* 0x00900005f8b4783b */ /* 0x000fee0008000200 */
[C---:B------:R-:W-:Y:S08]  /*109c0*/  HMMA.16816.F32 R196, R16.reuse, R176, R240 ;  /* 0x000000b010c4723c */ /* 0x040ff000000018f0 */
[----:B------:R-:W-:Y:S01]  /*109d0*/  HMMA.16816.F32 R188, R16, R178, R184 ;  /* 0x000000b210bc723c */ /* 0x000fe200000018b8 */
[----:B------:R-:W1:Y:S04]  /*109e0*/  LDSM.16.M88.4 R16, [R11] ;  /* 0x000000000b10783b */ /* 0x000e680000000200 */
[----:B------:R-:W-:Y:S03]  /*109f0*/  LDSM.16.M88.4 R176, [R248+UR5+0x9800] ;  /* 0x00980005f8b0783b */ /* 0x000fe60008000200 */
[C---:B--2---:R-:W-:Y:S08]  /*10a00*/  HMMA.16816.F32 R32, R12.reuse, R22, R32 ;  /* 0x000000160c20723c */ /* 0x044ff00000001820 */
        /* <DEDUP_REMOVED lines=8> */
[----:B------:R-:W1:Y:S04]  /*10a90*/  LDSM.16.M88.4 R16, [R0+0x4000] ;  /* 0x004000000010783b */ /* 0x000e680000000200 */
[----:B------:R-:W-:Y:S03]  /*10aa0*/  LDSM.16.M88.4 R20, [R4+0x4000] ;  /* 0x004000000414783b */ /* 0x000fe60000000200 */
[C---:B--2---:R-:W-:Y:S08]  /*10ab0*/  HMMA.16816.F32 R232, R12.reuse, R180, R192 ;  /* 0x000000b40ce8723c */ /* 0x044ff000000018c0 */
[C---:B------:R-:W-:Y:S08]  /*10ac0*/  HMMA.16816.F32 R196, R12.reuse, R182, R184 ;  /* 0x000000b60cc4723c */ /* 0x040ff000000018b8 */
[C---:B------:R-:W-:Y:S01]  /*10ad0*/  HMMA.16816.F32 R192, R12.reuse, R176, R140 ;  /* 0x000000b00cc0723c */ /* 0x040fe2000000188c */
[----:B------:R-:W-:Y:S07]  /*10ae0*/  LDSM.16.M88.4 R140, [R5+0x9800] ;  /* 0x00980000058c783b */ /* 0x000fee0000000200 */
[----:B------:R-:W-:Y:S01]  /*10af0*/  HMMA.16816.F32 R184, R12, R178, R32 ;  /* 0x000000b20cb8723c */ /* 0x000fe20000001820 */
[----:B------:R-:W-:Y:S04]  /*10b00*/  LDSM.16.M88.4 R12, [R4+0x6000] ;  /* 0x00600000040c783b */ /* 0x000fe80000000200 */
[----:B------:R-:W2:Y:S03]  /*10b10*/  LDSM.16.M88.4 R32, [R5+0x9000] ;  /* 0x009000000520783b */ /* 0x000ea60000000200 */
[C---:B-1----:R-:W-:Y:S08]  /*10b20*/  HMMA.16816.F32 R24, R16.reuse, R180, R240 ;  /* 0x000000b41018723c */ /* 0x042ff000000018f0 */
[C---:B------:R-:W-:Y:S01]  /*10b30*/  HMMA.16816.F32 R188, R16.reuse, R182, R236 ;  /* 0x000000b610bc723c */ /* 0x040fe200000018ec */
[----:B------:R-:W-:Y:S07]  /*10b40*/  LDSM.16.M88.4 R180, [R3+0x9000] ;  /* 0x0090000003b4783b */ /* 0x000fee0000000200 */
[C---:B------:R-:W-:Y:S08]  /*10b50*/  HMMA.16816.F32 R204, R16.reuse, R176, R204 ;  /* 0x000000b010cc723c */ /* 0x040ff000000018cc */
[----:B------:R-:W-:Y:S01]  /*10b60*/  HMMA.16816.F32 R200, R16, R178, R200 ;  /* 0x000000b210c8723c */ /* 0x000fe200000018c8 */
[----:B------:R-:W-:Y:S04]  /*10b70*/  LDSM.16.M88.4 R176, [R3+0x9800] ;  /* 0x0098000003b0783b */ /* 0x000fe80000000200 */
[----:B------:R-:W-:Y:S03]  /*10b80*/  LDSM.16.M88.4 R16, [R2+0x6000] ;  /* 0x006000000210783b */ /* 0x000fe60000000200 */
[----:B--2---:R-:W-:Y:S08]  /*10b90*/  HMMA.16816.F32 R240, R12, R34, R196 ;  /* 0x000000220cf0723c */ /* 0x004ff000000018c4 */
[----:B------:R-:W-:Y:S01]  /*10ba0*/  HMMA.16816.F32 R196, R20, R32, R24 ;  /* 0x0000002014c4723c */ /* 0x000fe20000001818 */
[----:B------:R1:W2:Y:S01]  /*10bb0*/  LDSM.16.M88.4 R24, [R2+0x4000] ;  /* 0x004000000218783b */ /* 0x0002a20000000200 */
[----:B------:R-:W-:-:S02]  /*10bc0*/  IMAD.MOV.U32 R138, RZ, RZ, R244 ;  /* 0x000000ffff8a7224 */ /* 0x000fc400078e00f4 */
[----:B------:R-:W-:Y:S02]  /*10bd0*/  IMAD.MOV.U32 R139, RZ, RZ, R245 ;  /* 0x000000ffff8b7224 */ /* 0x000fe400078e00f5 */
[----:B------:R-:W-:Y:S02]  /*10be0*/  IMAD.MOV.U32 R132, RZ, RZ, R246 ;  /* 0x000000ffff847224 */ /* 0x000fe400078e00f6 */
[----:B------:R-:W-:Y:S01]  /*10bf0*/  IMAD.MOV.U32 R133, RZ, RZ, R247 ;  /* 0x000000ffff857224 */ /* 0x000fe200078e00f7 */
[C---:B------:R-:W-:Y:S08]  /*10c00*/  HMMA.16816.F32 R236, R12.reuse, R140, R192 ;  /* 0x0000008c0cec723c */ /* 0x040ff000000018c0 */
[C---:B------:R-:W-:Y:S08]  /*10c10*/  HMMA.16816.F32 R244, R12.reuse, R32, R232 ;  /* 0x000000200cf4723c */ /* 0x040ff000000018e8 */
[----:B------:R-:W-:Y:S01]  /*10c20*/  HMMA.16816.F32 R232, R12, R142, R184 ;  /* 0x0000008e0ce8723c */ /* 0x000fe200000018b8 */
[----:B------:R-:W-:Y:S07]  /*10c30*/  LDSM.16.M88.4 R12, [R11+0x4000] ;  /* 0x004000000b0c783b */ /* 0x000fee0000000200 */
[C---:B------:R-:W-:Y:S01]  /*10c40*/  HMMA.16816.F32 R184, R20.reuse, R34, R188 ;  /* 0x0000002214b8723c */ /* 0x040fe200000018bc */
[----:B------:R-:W-:Y:S04]  /*10c50*/  LDSM.16.M88.4 R32, [R28+0x9000] ;  /* 0x009000001c20783b */ /* 0x000fe80000000200 */
[----:B------:R-:W-:Y:S03]  /*10c60*/  LDSM.16.M88.4 R28, [R28+0x9800] ;  /* 0x009800001c1c783b */ /* 0x000fe60000000200 */
[C---:B------:R-:W-:Y:S08]  /*10c70*/  HMMA.16816.F32 R192, R20.reuse, R140, R204 ;  /* 0x0000008c14c0723c */ /* 0x040ff000000018cc */
[----:B------:R-:W-:Y:S01]  /*10c80*/  HMMA.16816.F32 R140, R20, R142, R200 ;  /* 0x0000008e148c723c */ /* 0x000fe200000018c8 */
[----:B------:R-:W3:Y:S01]  /*10c90*/  LDSM.16.M88.4 R20, [R11+0x6000] ;  /* 0x006000000b14783b */ /* 0x000ee20000000200 */
[----:B-1----:R-:W-:Y:S01]  /*10ca0*/  VIADD R2, R6, UR21 ;  /* 0x0000001506027c36 */ /* 0x002fe20008000000 */
[----:B------:R-:W-:Y:S01]  /*10cb0*/  SHF.R.U32.HI R210, RZ, 0x5, R214 ;  /* 0x00000005ffd27819 */ /* 0x000fe200000116d6 */
[----:B------:R-:W-:-:S04]  /*10cc0*/  DEPBAR.LE SB0, 0x0 ;  /* 0x000080000000791a */ /* 0x000fc80000000000 */
[C---:B--2---:R-:W-:Y:S08]  /*10cd0*/  HMMA.16816.F32 R188, R24.reuse, R182, R184 ;  /* 0x000000b618bc723c */ /* 0x044ff000000018b8 */
[C---:B------:R-:W-:Y:S08]  /*10ce0*/  HMMA.16816.F32 R196, R24.reuse, R180, R196 ;  /* 0x000000b418c4723c */ /* 0x040ff000000018c4 */
[C---:B------:R-:W-:Y:S08]  /*10cf0*/  HMMA.16816.F32 R184, R24.reuse, R176, R192 ;  /* 0x000000b018b8723c */ /* 0x040ff000000018c0 */
[----:B------:R-:W-:Y:S08]  /*10d00*/  HMMA.16816.F32 R140, R24, R178, R140 ;  /* 0x000000b2188c723c */ /* 0x000ff0000000188c */
[----:B------:R-:W-:Y:S01]  /*10d10*/  HMMA.16816.F32 R24, R16, R180, R244 ;  /* 0x000000b41018723c */ /* 0x000fe200000018f4 */
[----:B------:R-:W-:-:S07]  /*10d20*/  VIADD R192, R2, 0xffffff90 ;  /* 0xffffff9002c07836 */ /* 0x000fce0000000000 */
[C---:B------:R-:W-:Y:S08]  /*10d30*/  HMMA.16816.F32 R180, R16.reuse, R182, R240 ;  /* 0x000000b610b4723c */ /* 0x040ff000000018f0 */
[C---:B------:R-:W-:Y:S08]  /*10d40*/  HMMA.16816.F32 R236, R16.reuse, R176, R236 ;  /* 0x000000b010ec723c */ /* 0x040ff000000018ec */
[----:B------:R-:W-:Y:S01]  /*10d50*/  HMMA.16816.F32 R232, R16, R178, R232 ;  /* 0x000000b210e8723c */ /* 0x000fe200000018e8 */
[----:B------:R-:W-:-:S07]  /*10d60*/  VIADD R16, R2, 0xffffff80 ;  /* 0xffffff8002107836 */ /* 0x000fce0000000000 */
[----:B---3--:R-:W-:Y:S01]  /*10d70*/  HMMA.16816.F32 R204, R20, R32, R24 ;  /* 0x0000002014cc723c */ /* 0x008fe20000001818 */
[C---:B------:R-:W-:Y:S02]  /*10d80*/  VIADD R25, R2.reuse, 0xffffff81 ;  /* 0xffffff8102197836 */ /* 0x040fe40000000000 */
[----:B------:R-:W-:Y:S02]  /*10d90*/  VIADD R27, R2, 0xffffff88 ;  /* 0xffffff88021b7836 */ /* 0x000fe40000000000 */
[----:B------:R-:W-:-:S03]  /*10da0*/  IMAD.IADD R3, R219, 0x1, -R16 ;  /* 0x00000001db037824 */ /* 0x000fc600078e0a10 */
[C---:B------:R-:W-:Y:S01]  /*10db0*/  HMMA.16816.F32 R196, R12.reuse, R32, R196 ;  /* 0x000000200cc4723c */ /* 0x040fe200000018c4 */
[----:B------:R-:W-:Y:S02]  /*10dc0*/  VIADD R32, R2, 0xffffff89 ;  /* 0xffffff8902207836 */ /* 0x000fe40000000000 */
[C---:B------:R-:W-:Y:S02]  /*10dd0*/  IMAD.IADD R0, R219.reuse, 0x1, -R25 ;  /* 0x00000001db007824 */ /* 0x040fe400078e0a19 */
[C---:B------:R-:W-:Y:S02]  /*10de0*/  IMAD.IADD R5, R219.reuse, 0x1, -R27 ;  /* 0x00000001db057824 */ /* 0x040fe400078e0a1b */
[----:B------:R-:W-:Y:S01]  /*10df0*/  IMAD.IADD R11, R219, 0x1, -R32 ;  /* 0x00000001db0b7824 */ /* 0x000fe200078e0a20 */
[----:B------:R-:W-:Y:S01]  /*10e00*/  HMMA.16816.F32 R188, R12, R34, R188 ;  /* 0x000000220cbc723c */ /* 0x000fe200000018bc */
[----:B------:R-:W-:-:S07]  /*10e10*/  IABS R4, R0 ;  /* 0x0000000000047213 */ /* 0x000fce0000000000 */
[----:B------:R-:W-:Y:S01]  /*10e20*/  HMMA.16816.F32 R184, R12, R28, R184 ;  /* 0x0000001c0cb8723c */ /* 0x000fe200000018b8 */
[----:B------:R-:W-:-:S07]  /*10e30*/  IABS R0, R11 ;  /* 0x0000000b00007213 */ /* 0x000fce0000000000 */
[----:B------:R-:W-:Y:S01]  /*10e40*/  HMMA.16816.F32 R176, R12, R30, R140 ;  /* 0x0000001e0cb0723c */ /* 0x000fe2000000188c */
[----:B------:R-:W-:Y:S01]  /*10e50*/  IMAD.IADD R13, R219, 0x1, -R192 ;  /* 0x00000001db0d7824 */ /* 0x000fe200078e0ac0 */
[----:B------:R-:W-:Y:S02]  /*10e60*/  IABS R12, R3 ;  /* 0x00000003000c7213 */ /* 0x000fe40000000000 */
[----:B------:R-:W-:Y:S02]  /*10e70*/  IABS R3, R5 ;  /* 0x0000000500037213 */ /* 0x000fe40000000000 */
[----:B------:R-:W-:Y:S01]  /*10e80*/  IABS R5, R13 ;  /* 0x0000000d00057213 */ /* 0x000fe20000000000 */
[----:B------:R-:W-:Y:S02]  /*10e90*/  IMAD.MOV.U32 R11, RZ, RZ, R4 ;  /* 0x000000ffff0b7224 */ /* 0x000fe400078e0004 */
[----:B------:R-:W-:Y:S02]  /*10ea0*/  IMAD.MOV.U32 R4, RZ, RZ, R3 ;  /* 0x000000ffff047224 */ /* 0x000fe400078e0003 */
[----:B------:R-:W-:Y:S01]  /*10eb0*/  IMAD.MOV.U32 R3, RZ, RZ, R0 ;  /* 0x000000ffff037224 */ /* 0x000fe200078e0000 */
[----:B------:R-:W-:Y:S01]  /*10ec0*/  I2FP.F32.S32 R12, R12 ;  /* 0x0000000c000c7245 */ /* 0x000fe20000201400 */
[----:B------:R-:W-:-:S02]  /*10ed0*/  IMAD.MOV.U32 R0, RZ, RZ, R5 ;  /* 0x000000ffff007224 */ /* 0x000fc400078e0005 */
[----:B------:R-:W-:Y:S01]  /*10ee0*/  VIADD R17, R6, 0xffffff80 ;  /* 0xffffff8006117836 */ /* 0x000fe20000000000 */
[----:B------:R-:W-:Y:S01]  /*10ef0*/  I2FP.F32.S32 R4, R4 ;  /* 0x0000000400047245 */ /* 0x000fe20000201400 */
[----:B------:R-:W-:Y:S01]  /*10f00*/  IMAD.MOV.U32 R245, RZ, RZ, R139 ;  /* 0x000000fffff57224 */ /* 0x000fe200078e008b */
[----:B------:R-:W-:Y:S01]  /*10f10*/  I2FP.F32.S32 R5, R11 ;  /* 0x0000000b00057245 */ /* 0x000fe20000201400 */
[----:B------:R-:W-:Y:S01]  /*10f20*/  FFMA.FTZ R13, R12, -UR6, R196 ;  /* 0x800000060c0d7c23 */ /* 0x000fe200080100c4 */
[----:B------:R-:W-:Y:S01]  /*10f30*/  I2FP.F32.S32 R0, R0 ;  /* 0x0000000000007245 */ /* 0x000fe20000201400 */
[C---:B------:R-:W-:Y:S01]  /*10f40*/  VIADD R24, R6.reuse, 0xffffff81 ;  /* 0xffffff8106187836 */ /* 0x040fe20000000000 */
[----:B------:R-:W-:Y:S01]  /*10f50*/  I2FP.F32.S32 R3, R3 ;  /* 0x0000000300037245 */ /* 0x000fe20000201400 */
[----:B------:R-:W-:Y:S01]  /*10f60*/  VIADD R139, R6, 0xffffff89 ;  /* 0xffffff89068b7836 */ /* 0x000fe20000000000 */
[----:B------:R-:W-:Y:S01]  /*10f70*/  ISETP.GT.AND P0, PT, R8, R17, PT ;  /* 0x000000110800720c */ /* 0x000fe20003f04270 */
[----:B------:R-:W-:Y:S01]  /*10f80*/  FFMA.FTZ R11, R4, -UR6, R188 ;  /* 0x80000006040b7c23 */ /* 0x000fe200080100bc */
[----:B------:R-:W-:-:S02]  /*10f90*/  IMAD.MOV.U32 R246, RZ, RZ, R132 ;  /* 0x000000fffff67224 */ /* 0x000fc400078e0084 */
[----:B------:R-:W-:Y:S01]  /*10fa0*/  FFMA.FTZ R12, R5, -UR6, R197 ;  /* 0x80000006050c7c23 */ /* 0x000fe200080100c5 */
[----:B------:R-:W-:Y:S01]  /*10fb0*/  FFMA.FTZ R4, R0, -UR6, R184 ;  /* 0x8000000600047c23 */ /* 0x000fe200080100b8 */
[----:B------:R-:W-:Y:S01]  /*10fc0*/  FFMA.FTZ R5, R3, -UR6, R189 ;  /* 0x8000000603057c23 */ /* 0x000fe200080100bd */
[----:B------:R-:W-:Y:S01]  /*10fd0*/  VIADD R184, R6, 0xffffff90 ;  /* 0xffffff9006b87836 */ /* 0x000fe20000000000 */
[C---:B------:R-:W-:Y:S02]  /*10fe0*/  ISETP.GT.AND P6, PT, R8.reuse, R24, PT ;  /* 0x000000180800720c */ /* 0x040fe40003fc4270 */
[----:B------:R-:W-:Y:S01]  /*10ff0*/  FSEL R132, R13, -INF , !P0 ;  /* 0xff8000000d847808 */ /* 0x000fe20004000000 */
[----:B------:R-:W-:Y:S01]  /*11000*/  VIADD R3, R219, 0x8 ;  /* 0x00000008db037836 */ /* 0x000fe20000000000 */
[----:B------:R-:W-:Y:S01]  /*11010*/  ISETP.GT.AND P0, PT, R8, R139, PT ;  /* 0x0000008b0800720c */ /* 0x000fe20003f04270 */
[----:B------:R-:W-:Y:S01]  /*11020*/  HMMA.16816.F32 R200, R20, R34, R180 ;  /* 0x0000002214c8723c */ /* 0x000fe200000018b4 */
[----:B------:R-:W-:Y:S01]  /*11030*/  FSEL R193, R12, -INF , !P6 ;  /* 0xff8000000cc17808 */ /* 0x000fe20007000000 */
[----:B------:R-:W-:Y:S01]  /*11040*/  VIADD R180, R2, 0xffffff98 ;  /* 0xffffff9802b47836 */ /* 0x000fe20000000000 */
[----:B------:R-:W-:-:S02]  /*11050*/  ISETP.GT.AND P6, PT, R8, R184, PT ;  /* 0x000000b80800720c */ /* 0x000fc40003fc4270 */
[----:B------:R-:W-:Y:S01]  /*11060*/  FSEL R195, R5, -INF , !P0 ;  /* 0xff80000005c37808 */ /* 0x000fe20004000000 */
[----:B------:R-:W-:Y:S01]  /*11070*/  IMAD.IADD R5, R3, 0x1, -R25 ;  /* 0x0000000103057824 */ /* 0x000fe200078e0a19 */
[----:B------:R-:W-:Y:S01]  /*11080*/  FSEL R196, R4, -INF , !P6 ;  /* 0xff80000004c47808 */ /* 0x000fe20007000000 */
[----:B------:R-:W-:Y:S02]  /*11090*/  IMAD.IADD R4, R219, 0x1, -R180 ;  /* 0x00000001db047824 */ /* 0x000fe400078e0ab4 */
[----:B------:R-:W-:Y:S01]  /*110a0*/  IMAD.MOV.U32 R247, RZ, RZ, R133 ;  /* 0x000000fffff77224 */ /* 0x000fe200078e0085 */
[----:B------:R-:W-:Y:S01]  /*110b0*/  IABS R5, R5 ;  /* 0x0000000500057213 */ /* 0x000fe20000000000 */
[----:B------:R-:W-:Y:S01]  /*110c0*/  VIADD R133, R6, 0xffffff88 ;  /* 0xffffff8806857836 */ /* 0x000fe20000000000 */
[----:B------:R-:W-:Y:S01]  /*110d0*/  IABS R4, R4 ;  /* 0x0000000400047213 */ /* 0x000fe20000000000 */
[C---:B------:R-:W-:Y:S01]  /*110e0*/  VIADD R15, R2.reuse, 0xffffff91 ;  /* 0xffffff91020f7836 */ /* 0x040fe20000000000 */
[----:B------:R-:W-:Y:S01]  /*110f0*/  I2FP.F32.S32 R5, R5 ;  /* 0x0000000500057245 */ /* 0x000fe20000201400 */
[----:B------:R-:W-:Y:S01]  /*11100*/  VIADD R19, R2, 0xffffff99 ;  /* 0xffffff9902137836 */ /* 0x000fe20000000000 */
[----:B------:R-:W-:Y:S01]  /*11110*/  ISETP.GT.AND P5, PT, R8, R133, PT ;  /* 0x000000850800720c */ /* 0x000fe20003fa4270 */
[C---:B------:R-:W-:Y:S01]  /*11120*/  VIADD R189, R6.reuse, 0xffffff98 ;  /* 0xffffff9806bd7836 */ /* 0x040fe20000000000 */
[----:B------:R-:W-:Y:S01]  /*11130*/  I2FP.F32.S32 R4, R4 ;  /* 0x0000000400047245 */ /* 0x000fe20000201400 */
[----:B------:R-:W-:-:S02]  /*11140*/  VIADD R188, R6, 0xffffff91 ;  /* 0xffffff9106bc7836 */ /* 0x000fc40000000000 */
[----:B------:R-:W-:Y:S02]  /*11150*/  VIADD R0, R6, 0xffffff99 ;  /* 0xffffff9906007836 */ /* 0x000fe40000000000 */
[----:B------:R-:W-:Y:S01]  /*11160*/  FFMA.FTZ R12, R5, -UR6, R199 ;  /* 0x80000006050c7c23 */ /* 0x000fe200080100c7 */
[----:B------:R-:W-:Y:S02]  /*11170*/  IMAD.IADD R14, R3, 0x1, -R192 ;  /* 0x00000001030e7824 */ /* 0x000fe400078e0ac0 */
[----:B------:R-:W-:Y:S01]  /*11180*/  IMAD.IADD R2, R219, 0x1, -R15 ;  /* 0x00000001db027824 */ /* 0x000fe200078e0a0f */
[----:B------:R-:W-:Y:S01]  /*11190*/  FSEL R194, R11, -INF , !P5 ;  /* 0xff8000000bc27808 */ /* 0x000fe20006800000 */
[----:B------:R-:W-:Y:S02]  /*111a0*/  IMAD.IADD R6, R3, 0x1, -R16 ;  /* 0x0000000103067824 */ /* 0x000fe400078e0a10 */
[----:B------:R-:W-:Y:S01]  /*111b0*/  IMAD.IADD R5, R219, 0x1, -R19 ;  /* 0x00000001db057824 */ /* 0x000fe200078e0a13 */
[----:B------:R-:W-:-:S02]  /*111c0*/  ISETP.GT.AND P5, PT, R8, R189, PT ;  /* 0x000000bd0800720c */ /* 0x000fc40003fa4270 */
[C---:B------:R-:W-:Y:S02]  /*111d0*/  ISETP.GT.AND P0, PT, R8.reuse, R188, PT ;  /* 0x000000bc0800720c */ /* 0x040fe40003f04270 */
[----:B------:R-:W-:Y:S01]  /*111e0*/  ISETP.GT.AND P6, PT, R8, R0, PT ;  /* 0x000000000800720c */ /* 0x000fe20003fc4270 */
[----:B------:R-:W-:Y:S01]  /*111f0*/  FFMA.FTZ R8, R4, -UR6, R176 ;  /* 0x8000000604087c23 */ /* 0x000fe200080100b0 */
[----:B------:R-:W-:Y:S01]  /*11200*/  IABS R14, R14 ;  /* 0x0000000e000e7213 */ /* 0x000fe20000000000 */
[----:B------:R-:W-:Y:S01]  /*11210*/  IMAD.IADD R11, R3, 0x1, -R27 ;  /* 0x00000001030b7824 */ /* 0x000fe200078e0a1b */
[----:B------:R-:W-:Y:S02]  /*11220*/  IABS R4, R2 ;  /* 0x0000000200047213 */ /* 0x000fe40000000000 */
[----:B------:R-:W-:Y:S02]  /*11230*/  IABS R6, R6 ;  /* 0x0000000600067213 */ /* 0x000fe40000000000 */
[----:B------:R-:W-:Y:S01]  /*11240*/  IABS R2, R5 ;  /* 0x0000000500027213 */ /* 0x000fe20000000000 */
[----:B------:R-:W-:Y:S01]  /*11250*/  IMAD.MOV.U32 R5, RZ, RZ, R14 ;  /* 0x000000ffff057224 */ /* 0x000fe200078e000e */
[----:B------:R-:W-:-:S02]  /*11260*/  IABS R11, R11 ;  /* 0x0000000b000b7213 */ /* 0x000fc40000000000 */
[----:B------:R-:W-:Y:S02]  /*11270*/  I2FP.F32.S32 R6, R6 ;  /* 0x0000000600067245 */ /* 0x000fe40000201400 */
[----:B------:R-:W-:Y:S02]  /*11280*/  I2FP.F32.S32 R4, R4 ;  /* 0x0000000400047245 */ /* 0x000fe40000201400 */
[----:B------:R-:W-:Y:S01]  /*11290*/  I2FP.F32.S32 R2, R2 ;  /* 0x0000000200027245 */ /* 0x000fe20000201400 */
[----:B------:R-:W-:Y:S01]  /*112a0*/  FFMA.FTZ R13, R6, -UR6, R198 ;  /* 0x80000006060d7c23 */ /* 0x000fe200080100c6 */
[----:B------:R-:W-:Y:S02]  /*112b0*/  I2FP.F32.S32 R11, R11 ;  /* 0x0000000b000b7245 */ /* 0x000fe40000201400 */
[----:B------:R-:W-:Y:S01]  /*112c0*/  I2FP.F32.S32 R14, R5 ;  /* 0x00000005000e7245 */ /* 0x000fe20000201400 */
[----:B------:R-:W-:Y:S01]  /*112d0*/  FFMA.FTZ R5, R4, -UR6, R185 ;  /* 0x8000000604057c23 */ /* 0x000fe200080100b9 */
[----:B------:R-:W-:Y:S01]  /*112e0*/  FFMA.FTZ R2, R2, -UR6, R177 ;  /* 0x8000000602027c23 */ /* 0x000fe200080100b1 */
[----:B------:R-:W-:-:S02]  /*112f0*/  IMAD.IADD R6, R3, 0x1, -R32 ;  /* 0x0000000103067824 */ /* 0x000fc400078e0a20 */
[----:B------:R-:W-:Y:S01]  /*11300*/  FFMA.FTZ R11, R11, -UR6, R190 ;  /* 0x800000060b0b7c23 */ /* 0x000fe200080100be */
[----:B------:R-:W-:Y:S02]  /*11310*/  FSEL R185, R8, -INF , !P5 ;  /* 0xff80000008b97808 */ /* 0x000fe40006800000 */
[----:B------:R-:W-:Y:S02]  /*11320*/  FSEL R183, R5, -INF , !P0 ;  /* 0xff80000005b77808 */ /* 0x000fe40004000000 */
[----:B------:R-:W-:Y:S01]  /*11330*/  FSEL R190, R2, -INF , !P6 ;  /* 0xff80000002be7808 */ /* 0x000fe20007000000 */
[C---:B------:R-:W-:Y:S01]  /*11340*/  IMAD.IADD R2, R3.reuse, 0x1, -R180 ;  /* 0x0000000103027824 */ /* 0x040fe200078e0ab4 */
[----:B------:R-:W-:Y:S01]  /*11350*/  IABS R6, R6 ;  /* 0x0000000600067213 */ /* 0x000fe20000000000 */
[----:B------:R-:W-:Y:S01]  /*11360*/  IMAD.IADD R8, R3, 0x1, -R15 ;  /* 0x0000000103087824 */ /* 0x000fe200078e0a0f */
[----:B------:R-:W-:Y:S01]  /*11370*/  ISETP.GT.AND P0, PT, R7, R24, PT ;  /* 0x000000180700720c */ /* 0x000fe20003f04270 */
[----:B------:R-:W-:Y:S01]  /*11380*/  FFMA.FTZ R4, R14, -UR6, R186 ;  /* 0x800000060e047c23 */ /* 0x000fe200080100ba */
[----:B------:R-:W-:Y:S01]  /*11390*/  I2FP.F32.S32 R6, R6 ;  /* 0x0000000600067245 */ /* 0x000fe20000201400 */
[----:B------:R-:W-:Y:S01]  /*113a0*/  IMAD.IADD R5, R3, 0x1, -R19 ;  /* 0x0000000103057824 */ /* 0x000fe200078e0a13 */
[----:B------:R-:W-:-:S02]  /*113b0*/  FSEL R33, R12, -INF , !P0 ;  /* 0xff8000000c217808 */ /* 0x000fc40004000000 */
[C---:B------:R-:W-:Y:S02]  /*113c0*/  ISETP.GT.AND P5, PT, R7.reuse, R17, PT ;  /* 0x000000110700720c */ /* 0x040fe40003fa4270 */
[----:B------:R-:W-:Y:S02]  /*113d0*/  ISETP.GT.AND P0, PT, R7, R184, PT ;  /* 0x000000b80700720c */ /* 0x000fe40003f04270 */
[----:B------:R-:W-:Y:S02]  /*113e0*/  IABS R3, R2 ;  /* 0x0000000200037213 */ /* 0x000fe40000000000 */
[----:B------:R-:W-:Y:S01]  /*113f0*/  IABS R2, R8 ;  /* 0x0000000800027213 */ /* 0x000fe20000000000 */
[----:B------:R-:W-:Y:S01]  /*11400*/  FFMA.FTZ R6, R6, -UR6, R191 ;  /* 0x8000000606067c23 */ /* 0x000fe200080100bf */
[----:B------:R-:W-:Y:S02]  /*11410*/  FSEL R26, R13, -INF , !P5 ;  /* 0xff8000000d1a7808 */ /* 0x000fe40006800000 */
[----:B------:R-:W-:-:S02]  /*11420*/  FSEL R182, R4, -INF , !P0 ;  /* 0xff80000004b67808 */ /* 0x000fc40004000000 */
[----:B------:R-:W-:Y:S02]  /*11430*/  ISETP.GT.AND P5, PT, R7, R139, PT ;  /* 0x0000008b0700720c */ /* 0x000fe40003fa4270 */
[----:B------:R-:W-:Y:S01]  /*11440*/  I2FP.F32.S32 R4, R2 ;  /* 0x0000000200047245 */ /* 0x000fe20000201400 */
[----:B------:R-:W-:Y:S01]  /*11450*/  VIADD R2, R219, 0x40 ;  /* 0x00000040db027836 */ /* 0x000fe20000000000 */
[----:B------:R-:W-:Y:S02]  /*11460*/  ISETP.GT.AND P6, PT, R7, R133, PT ;  /* 0x000000850700720c */ /* 0x000fe40003fc4270 */
[----:B------:R-:W-:Y:S01]  /*11470*/  I2FP.F32.S32 R3, R3 ;  /* 0x0000000300037245 */ /* 0x000fe20000201400 */
[----:B------:R-:W-:Y:S01]  /*11480*/  HMMA.16816.F32 R140, R20, R28, R236 ;  /* 0x0000001c148c723c */ /* 0x000fe200000018ec */
[----:B------:R-:W-:Y:S02]  /*11490*/  IABS R5, R5 ;  /* 0x0000000500057213 */ /* 0x000fe40000000000 */
[----:B------:R-:W-:Y:S01]  /*114a0*/  FSEL R181, R6, -INF , !P5 ;  /* 0xff80000006b57808 */ /* 0x000fe20006800000 */
[C---:B------:R-:W-:Y:S01]  /*114b0*/  IMAD.IADD R6, R2.reuse, 0x1, -R25 ;  /* 0x0000000102067824 */ /* 0x040fe200078e0a19 */
[----:B------:R-:W-:Y:S01]  /*114c0*/  FSEL R177, R11, -INF , !P6 ;  /* 0xff8000000bb17808 */ /* 0x000fe20007000000 */
[----:B------:R-:W-:Y:S01]  /*114d0*/  FFMA.FTZ R11, R3, -UR6, R178 ;  /* 0x80000006030b7c23 */ /* 0x000fe200080100b2 */
[----:B------:R-:W-:Y:S01]  /*114e0*/  I2FP.F32.S32 R5, R5 ;  /* 0x0000000500057245 */ /* 0x000fe20000201400 */
[----:B------:R-:W-:Y:S01]  /*114f0*/  IMAD.IADD R3, R2, 0x1, -R16 ;  /* 0x0000000102037824 */ /* 0x000fe200078e0a10 */
[----:B------:R-:W-:-:S02]  /*11500*/  ISETP.GT.AND P6, PT, R7, R188, PT ;  /* 0x000000bc0700720c */ /* 0x000fc40003fc4270 */
[C---:B------:R-:W-:Y:S02]  /*11510*/  ISETP.GT.AND P5, PT, R7.reuse, R189, PT ;  /* 0x000000bd0700720c */ /* 0x040fe40003fa4270 */
[----:B------:R-:W-:Y:S01]  /*11520*/  ISETP.GT.AND P0, PT, R7, R0, PT ;  /* 0x000000000700720c */ /* 0x000fe20003f04270 */
[----:B------:R-:W-:Y:S01]  /*11530*/  IMAD.IADD R7, R2, 0x1, -R192 ;  /* 0x0000000102077824 */ /* 0x000fe200078e0ac0 */
[----:B------:R-:W-:Y:S01]  /*11540*/  IABS R6, R6 ;  /* 0x0000000600067213 */ /* 0x000fe20000000000 */
[----:B------:R-:W-:Y:S01]  /*11550*/  FFMA.FTZ R12, R4, -UR6, R187 ;  /* 0x80000006040c7c23 */ /* 0x000fe200080100bb */
[----:B------:R-:W-:Y:S01]  /*11560*/  FFMA.FTZ R8, R5, -UR6, R179 ;  /* 0x8000000605087c23 */ /* 0x000fe200080100b3 */
[C---:B------:R-:W-:Y:S01]  /*11570*/  IMAD.IADD R5, R2.reuse, 0x1, -R27 ;  /* 0x0000000102057824 */ /* 0x040fe200078e0a1b */
[----:B------:R-:W-:Y:S01]  /*11580*/  IABS R3, R3 ;  /* 0x0000000300037213 */ /* 0x000fe20000000000 */
[----:B------:R-:W-:Y:S01]  /*11590*/  IMAD.IADD R4, R2, 0x1, -R32 ;  /* 0x0000000102047824 */ /* 0x000fe200078e0a20 */
[----:B------:R-:W-:-:S02]  /*115a0*/  I2FP.F32.S32 R6, R6 ;  /* 0x0000000600067245 */ /* 0x000fc40000201400 */
[----:B------:R-:W-:Y:S02]  /*115b0*/  IABS R7, R7 ;  /* 0x0000000700077213 */ /* 0x000fe40000000000 */
[----:B------:R-:W-:Y:S01]  /*115c0*/  I2FP.F32.S32 R3, R3 ;  /* 0x0000000300037245 */ /* 0x000fe20000201400 */
[----:B------:R-:W-:Y:S01]  /*115d0*/  FFMA.FTZ R6, R6, -UR6, R205 ;  /* 0x8000000606067c23 */ /* 0x000fe200080100cd */
[----:B------:R-:W-:Y:S02]  /*115e0*/  IABS R5, R5 ;  /* 0x0000000500057213 */ /* 0x000fe40000000000 */
[----:B------:R-:W-:Y:S02]  /*115f0*/  IABS R4, R4 ;  /* 0x0000000400047213 */ /* 0x000fe40000000000 */
[----:B------:R-:W-:Y:S02]  /*11600*/  I2FP.F32.S32 R13, R7 ;  /* 0x00000007000d7245 */ /* 0x000fe40000201400 */
[----:B------:R-:W-:-:S02]  /*11610*/  FSEL R176, R11, -INF , !P5 ;  /* 0xff8000000bb07808 */ /* 0x000fc40006800000 */
[----:B------:R-:W-:Y:S01]  /*11620*/  ISETP.GT.AND P5, PT, R9, R24, PT ;  /* 0x000000180900720c */ /* 0x000fe20003fa4270 */
[----:B------:R-:W-:Y:S01]  /*11630*/  IMAD.MOV.U32 R244, RZ, RZ, R138 ;  /* 0x000000fffff47224 */ /* 0x000fe200078e008a */
[----:B------:R-:W-:Y:S01]  /*11640*/  I2FP.F32.S32 R5, R5 ;  /* 0x0000000500057245 */ /* 0x000fe20000201400 */
[----:B------:R-:W-:Y:S01]  /*11650*/  FFMA.FTZ R7, R3, -UR6, R204 ;  /* 0x8000000603077c23 */ /* 0x000fe200080100cc */
[----:B------:R-:W-:Y:S01]  /*11660*/  I2FP.F32.S32 R4, R4 ;  /* 0x0000000400047245 */ /* 0x000fe20000201400 */
[----:B------:R-:W-:Y:S01]  /*11670*/  FFMA.FTZ R3, R13, -UR6, R140 ;  /* 0x800000060d037c23 */ /* 0x000fe2000801008c */
[----:B------:R-:W-:Y:S02]  /*11680*/  FSEL R138, R12, -INF , !P6 ;  /* 0xff8000000c8a7808 */ /* 0x000fe40007000000 */
[----:B------:R-:W-:Y:S02]  /*11690*/  ISETP.GT.AND P6, PT, R9, R17, PT ;  /* 0x000000110900720c */ /* 0x000fe40003fc4270 */
[----:B------:R-:W-:-:S02]  /*116a0*/  FSEL R12, R6, -INF , !P5 ;  /* 0xff800000060c7808 */ /* 0x000fc40006800000 */
[----:B------:R-:W-:Y:S01]  /*116b0*/  ISETP.GT.AND P5, PT, R9, R184, PT ;  /* 0x000000b80900720c */ /* 0x000fe20003fa4270 */
[----:B------:R-:W-:Y:S01]  /*116c0*/  FFMA.FTZ R5, R5, -UR6, R200 ;  /* 0x8000000605057c23 */ /* 0x000fe200080100c8 */
[----:B------:R-:W-:Y:S01]  /*116d0*/  FFMA.FTZ R4, R4, -UR6, R201 ;  /* 0x8000000604047c23 */ /* 0x000fe200080100c9 */
[----:B------:R-:W-:Y:S02]  /*116e0*/  FSEL R186, R8, -INF , !P0 ;  /* 0xff80000008ba7808 */ /* 0x000fe40004000000 */
[----:B------:R-:W-:Y:S02]  /*116f0*/  FSEL R11, R7, -INF , !P6 ;  /* 0xff800000070b7808 */ /* 0x000fe40007000000 */
[C---:B------:R-:W-:Y:S02]  /*11700*/  ISETP.GT.AND P0, PT, R9.reuse, R133, PT ;  /* 0x000000850900720c */ /* 0x040fe40003f04270 */
[----:B------:R-:W-:Y:S02]  /*11710*/  ISETP.GT.AND P6, PT, R9, R139, PT ;  /* 0x0000008b0900720c */ /* 0x000fe40003fc4270 */
[----:B------:R-:W-:Y:S01]  /*11720*/  FSEL R18, R3, -INF , !P5 ;  /* 0xff80000003127808 */ /* 0x000fe20006800000 */
[----:B------:R-:W-:Y:S01]  /*11730*/  IMAD.IADD R3, R2, 0x1, -R15 ;  /* 0x0000000102037824 */ /* 0x000fe200078e0a0f */
[----:B------:R-:W-:Y:S01]  /*11740*/  FSEL R13, R5, -INF , !P0 ;  /* 0xff800000050d7808 */ /* 0x000fe20004000000 */
[----:B------:R-:W-:Y:S01]  /*11750*/  HMMA.16816.F32 R28, R20, R30, R232 ;  /* 0x0000001e141c723c */ /* 0x000fe200000018e8 */
[----:B------:R-:W-:Y:S01]  /*11760*/  FSEL R14, R4, -INF , !P6 ;  /* 0xff800000040e7808 */ /* 0x000fe20007000000 */
[----:B------:R-:W-:-:S02]  /*11770*/  IMAD.IADD R4, R2, 0x1, -R180 ;  /* 0x0000000102047824 */ /* 0x000fc400078e0ab4 */
[----:B------:R-:W-:Y:S01]  /*11780*/  IMAD.IADD R5, R2, 0x1, -R19 ;  /* 0x0000000102057824 */ /* 0x000fe200078e0a13 */
[----:B------:R-:W-:Y:S01]  /*11790*/  IABS R2, R3 ;  /* 0x0000000300027213 */ /* 0x000fe20000000000 */
[----:B------:R-:W-:-:S03]  /*117a0*/  VIADD R6, R219, 0x48 ;  /* 0x00000048db067836 */ /* 0x000fc60000000000 */
[----:B------:R-:W-:Y:S01]  /*117b0*/  I2FP.F32.S32 R2, R2 ;  /* 0x0000000200027245 */ /* 0x000fe20000201400 */
[C---:B------:R-:W-:Y:S01]  /*117c0*/  IMAD.IADD R7, R6.reuse, 0x1, -R16 ;  /* 0x0000000106077824 */ /* 0x040fe200078e0a10 */
[C---:B------:R-:W-:Y:S02]  /*117d0*/  ISETP.GT.AND P0, PT, R9.reuse, R188, PT ;  /* 0x000000bc0900720c */ /* 0x040fe40003f04270 */
[C---:B------:R-:W-:Y:S02]  /*117e0*/  ISETP.GT.AND P6, PT, R9.reuse, R189, PT ;  /* 0x000000bd0900720c */ /* 0x040fe40003fc4270 */
[----:B------:R-:W-:Y:S01]  /*117f0*/  ISETP.GT.AND P5, PT, R9, R0, PT ;  /* 0x000000000900720c */ /* 0x000fe20003fa4270 */
[----:B------:R-:W-:Y:S01]  /*11800*/  IMAD.IADD R9, R6, 0x1, -R25 ;  /* 0x0000000106097824 */ /* 0x000fe200078e0a19 */
[----:B------:R-:W-:Y:S01]  /*11810*/  IABS R3, R4 ;  /* 0x0000000400037213 */ /* 0x000fe20000000000 */
[----:B------:R-:W-:Y:S01]  /*11820*/  FFMA.FTZ R4, R2, -UR6, R141 ;  /* 0x8000000602047c23 */ /* 0x000fe2000801008d */
[----:B------:R-:W-:-:S02]  /*11830*/  IABS R5, R5 ;  /* 0x0000000500057213 */ /* 0x000fc40000000000 */
[----:B------:R-:W-:Y:S02]  /*11840*/  IABS R7, R7 ;  /* 0x0000000700077213 */ /* 0x000fe40000000000 */
[----:B------:R-:W-:Y:S02]  /*11850*/  I2FP.F32.S32 R3, R3 ;  /* 0x0000000300037245 */ /* 0x000fe40000201400 */
[----:B------:R-:W-:Y:S02]  /*11860*/  I2FP.F32.S32 R5, R5 ;  /* 0x0000000500057245 */ /* 0x000fe40000201400 */
[----:B------:R-:W-:Y:S02]  /*11870*/  I2FP.F32.S32 R7, R7 ;  /* 0x0000000700077245 */ /* 0x000fe40000201400 */
[----:B------:R-:W-:Y:S02]  /*11880*/  IABS R9, R9 ;  /* 0x0000000900097213 */ /* 0x000fe40000000000 */
[----:B------:R-:W-:-:S02]  /*11890*/  FSEL R8, R4, -INF , !P0 ;  /* 0xff80000004087808 */ /* 0x000fc40004000000 */
[----:B------:R-:W-:Y:S01]  /*118a0*/  ISETP.GE.AND P0, PT, R17, R222, PT ;  /* 0x000000de1100720c */ /* 0x000fe20003f06270 */
[----:B------:R-:W-:Y:S01]  /*118b0*/  FFMA.FTZ R3, R3, -UR6, R28 ;  /* 0x8000000603037c23 */ /* 0x000fe2000801001c */
[----:B------:R-:W-:Y:S01]  /*118c0*/  FFMA.FTZ R2, R5, -UR6, R29 ;  /* 0x8000000605027c23 */ /* 0x000fe2000801001d */
[----:B------:R-:W-:Y:S01]  /*118d0*/  FFMA.FTZ R5, R7, -UR6, R206 ;  /* 0x8000000607057c23 */ /* 0x000fe200080100ce */
[----:B------:R-:W-:Y:S01]  /*118e0*/  IMAD.MOV.U32 R4, RZ, RZ, R9 ;  /* 0x000000ffff047224 */ /* 0x000fe200078e0009 */
[----:B------:R-:W-:Y:S02]  /*118f0*/  FSEL R29, R132, -INF , !P0 ;  /* 0xff800000841d7808 */ /* 0x000fe40004000000 */
[----:B------:R-:W-:Y:S02]  /*11900*/  ISETP.GT.AND P0, PT, R10, R17, PT ;  /* 0x000000110a00720c */ /* 0x000fe40003f04270 */
[----:B------:R-:W-:Y:S02]  /*11910*/  FSEL R7, R3, -INF , !P6 ;  /* 0xff80000003077808 */ /* 0x000fe40007000000 */
[----:B------:R-:W-:-:S02]  /*11920*/  FSEL R179, R2, -INF , !P5 ;  /* 0xff80000002b37808 */ /* 0x000fc40006800000 */
[----:B------:R-:W-:Y:S02]  /*11930*/  ISETP.GE.AND P6, PT, R17, R223, PT ;  /* 0x000000df1100720c */ /* 0x000fe40003fc6270 */
[----:B------:R-:W-:Y:S01]  /*11940*/  I2FP.F32.S32 R2, R4 ;  /* 0x0000000400027245 */ /* 0x000fe20000201400 */
[----:B------:R-:W-:Y:S01]  /*11950*/  IMAD.IADD R4, R6, 0x1, -R27 ;  /* 0x0000000106047824 */ /* 0x000fe200078e0a1b */
[----:B------:R-:W-:Y:S02]  /*11960*/  FSEL R3, R5, -INF , !P0 ;  /* 0xff80000005037808 */ /* 0x000fe40004000000 */
[----:B------:R-:W-:Y:S01]  /*11970*/  ISETP.GE.AND P0, PT, R24, R222, PT ;  /* 0x000000de1800720c */ /* 0x000fe20003f06270 */
[----:B------:R-:W-:Y:S01]  /*11980*/  FFMA.FTZ R2, R2, -UR6, R207 ;  /* 0x8000000602027c23 */ /* 0x000fe200080100cf */
[----:B------:R-:W-:Y:S02]  /*11990*/  FSEL R34, R26, -INF , !P6 ;  /* 0xff8000001a227808 */ /* 0x000fe40007000000 */
[----:B------:R-:W-:-:S02]  /*119a0*/  ISETP.GE.AND P5, PT, R17, R228, PT ;  /* 0x000000e41100720c */ /* 0x000fc40003fa6270 */
[----:B------:R-:W-:Y:S02]  /*119b0*/  ISETP.GE.AND P6, PT, R17, R227, PT ;  /* 0x000000e31100720c */ /* 0x000fe40003fc6270 */
[----:B------:R-:W-:Y:S02]  /*119c0*/  FSEL R26, R193, -INF , !P0 ;  /* 0xff800000c11a7808 */ /* 0x000fe40004000000 */
[----:B------:R-:W-:Y:S02]  /*119d0*/  IABS R4, R4 ;  /* 0x0000000400047213 */ /* 0x000fe40000000000 */
        /* <DEDUP_REMOVED lines=22> */
[----:B------:R-:W1:Y:S01]  /*11b40*/  S2R R244, SR_CTAID.X ;  /* 0x0000000000f47919 */ /* 0x000e620000002500 */
[----:B------:R-:W-:Y:S01]  /*11b50*/  FSEL R32, R177, -INF , !P6 ;  /* 0xff800000b1207808 */ /* 0x000fe20007000000 */
[----:B------:R-:W-:Y:S01]  /*11b60*/  FFMA.FTZ R2, R2, -UR6, R203 ;  /* 0x8000000602027c23 */ /* 0x000fe200080100cb */
[C---:B------:R-:W-:Y:S01]  /*11b70*/  ISETP.GE.AND P5, PT, R133.reuse, R228, PT ;  /* 0x000000e48500720c */ /* 0x040fe20003fa6270 */
[----:B------:R-:W2:Y:S01]  /*11b80*/  S2R R242, SR_CTAID.X ;  /* 0x0000000000f27919 */ /* 0x000ea20000002500 */
[----:B------:R-:W-:-:S02]  /*11b90*/  ISETP.GE.AND P6, PT, R133, R227, PT ;  /* 0x000000e38500720c */ /* 0x000fc40003fc6270 */
[----:B------:R-:W-:Y:S02]  /*11ba0*/  FSEL R25, R195, -INF , !P0 ;  /* 0xff800000c3197808 */ /* 0x000fe40004000000 */
[----:B------:R-:W-:Y:S02]  /*11bb0*/  IABS R4, R4 ;  /* 0x0000000400047213 */ /* 0x000fe40000000000 */
[----:B------:R-:W-:Y:S02]  /*11bc0*/  ISETP.GT.AND P0, PT, R10, R139, PT ;  /* 0x0000008b0a00720c */ /* 0x000fe40003f04270 */
[----:B------:R-:W-:Y:S02]  /*11bd0*/  FSEL R140, R13, -INF , !P5 ;  /* 0xff8000000d8c7808 */ /* 0x000fe40006800000 */
[----:B------:R-:W-:Y:S02]  /*11be0*/  FSEL R177, R3, -INF , !P6 ;  /* 0xff80000003b17808 */ /* 0x000fe40007000000 */
[----:B------:R-:W-:-:S02]  /*11bf0*/  ISETP.GE.AND P5, PT, R139, R223, PT ;  /* 0x000000df8b00720c */ /* 0x000fc40003fa6270 */
[----:B------:R-:W-:Y:S01]  /*11c00*/  I2FP.F32.S32 R3, R4 ;  /* 0x0000000400037245 */ /* 0x000fe20000201400 */
[----:B------:R-:W-:Y:S01]  /*11c10*/  IMAD.IADD R4, R6, 0x1, -R15 ;  /* 0x0000000106047824 */ /* 0x000fe200078e0a0f */
[----:B------:R-:W-:Y:S02]  /*11c20*/  FSEL R2, R2, -INF , !P0 ;  /* 0xff80000002027808 */ /* 0x000fe40004000000 */
[----:B------:R-:W-:Y:S01]  /*11c30*/  ISETP.GE.AND P0, PT, R184, R222, PT ;  /* 0x000000deb800720c */ /* 0x000fe20003f06270 */
[----:B------:R-:W-:Y:S01]  /*11c40*/  FFMA.FTZ R3, R3, -UR6, R142 ;  /* 0x8000000603037c23 */ /* 0x000fe2000801008e */
[----:B------:R-:W-:Y:S02]  /*11c50*/  FSEL R28, R181, -INF , !P5 ;  /* 0xff800000b51c7808 */ /* 0x000fe40006800000 */
[----:B------:R-:W-:Y:S02]  /*11c60*/  ISETP.GE.AND P5, PT, R139, R227, PT ;  /* 0x000000e38b00720c */ /* 0x000fe40003fa6270 */
[----:B------:R-:W-:-:S02]  /*11c70*/  FSEL R193, R196, -INF , !P0 ;  /* 0xff800000c4c17808 */ /* 0x000fc40004000000 */
[----:B------:R-:W-:Y:S02]  /*11c80*/  IABS R4, R4 ;  /* 0x0000000400047213 */ /* 0x000fe40000000000 */
[----:B------:R-:W-:Y:S02]  /*11c90*/  ISETP.GT.AND P0, PT, R10, R184, PT ;  /* 0x000000b80a00720c */ /* 0x000fe40003f04270 */
[-C--:B------:R-:W-:Y:S02]  /*11ca0*/  ISETP.GE.AND P6, PT, R139, R228.reuse, PT ;  /* 0x000000e48b00720c */ /* 0x080fe40003fc6270 */
[----:B------:R-:W-:Y:S02]  /*11cb0*/  FSEL R139, R2, -INF , !P5 ;  /* 0xff800000028b7808 */ /* 0x000fe40006800000 */
[----:B------:R-:W-:Y:S02]  /*11cc0*/  ISETP.GE.AND P5, PT, R184, R228, PT ;  /* 0x000000e4b800720c */ /* 0x000fe40003fa6270 */
[----:B------:R-:W-:-:S02]  /*11cd0*/  I2FP.F32.S32 R2, R4 ;  /* 0x0000000400027245 */ /* 0x000fc40000201400 */
[----:B------:R-:W-:Y:S02]  /*11ce0*/  FSEL R3, R3, -INF , !P0 ;  /* 0xff80000003037808 */ /* 0x000fe40004000000 */
[----:B------:R-:W-:Y:S01]  /*11cf0*/  ISETP.GE.AND P0, PT, R188, R222, PT ;  /* 0x000000debc00720c */ /* 0x000fe20003f06270 */
[----:B------:R-:W-:Y:S01]  /*11d00*/  FFMA.FTZ R2, R2, -UR6, R143 ;  /* 0x8000000602027c23 */ /* 0x000fe2000801008f */
[----:B------:R-:W-:Y:S02]  /*11d10*/  FSEL R204, R18, -INF , !P5 ;  /* 0xff80000012cc7808 */ /* 0x000fe40006800000 */
        /* <DEDUP_REMOVED lines=9> */
[----:B------:R-:W-:Y:S01]  /*11db0*/  FSEL R199, R2, -INF , !P5 ;  /* 0xff80000002c77808 */ /* 0x000fe20006800000 */
[----:B-1----:R-:W-:Y:S01]  /*11dc0*/  IMAD R244, R244, 0x8, R208 ;  /* 0x00000008f4f47824 */ /* 0x002fe200078e02d0 */
[----:B------:R-:W-:Y:S01]  /*11dd0*/  ISETP.GE.AND P6, PT, R184, R227, PT ;  /* 0x000000e3b800720c */ /* 0x000fe20003fc6270 */
[----:B--2---:R-:W-:Y:S01]  /*11de0*/  IMAD R242, R242, 0x8, R210 ;  /* 0x00000008f2f27824 */ /* 0x004fe200078e02d2 */
[----:B------:R-:W-:Y:S02]  /*11df0*/  LOP3.LUT R2, R221, UR7, R245, 0x96, !PT ;  /* 0x00000007dd027c12 */ /* 0x000fe4000f8e96f5 */
[C---:B------:R-:W-:Y:S02]  /*11e00*/  ISETP.GE.AND P0, PT, R189.reuse, R222, PT ;  /* 0x000000debd00720c */ /* 0x040fe40003f06270 */
[----:B------:R-:W-:Y:S01]  /*11e10*/  ISETP.GE.AND P5, PT, R189, R228, PT ;  /* 0x000000e4bd00720c */ /* 0x000fe20003fa6270 */
[----:B------:R-:W-:Y:S01]  /*11e20*/  VIADD R4, R220, 0x9e3779b9 ;  /* 0x9e3779b9dc047836 */ /* 0x000fe20000000000 */
[----:B------:R-:W-:Y:S01]  /*11e30*/  FSEL R205, R3, -INF , !P6 ;  /* 0xff80000003cd7808 */ /* 0x000fe20007000000 */
[----:B------:R-:W-:Y:S01]  /*11e40*/  IMAD.WIDE.U32 R2, R2, -0x326172a9, RZ ;  /* 0xcd9e8d5702027825 */ /* 0x000fe200078e00ff */
[----:B------:R-:W-:-:S03]  /*11e50*/  FSEL R187, R185, -INF , !P0 ;  /* 0xff800000b9bb7808 */ /* 0x000fc60004000000 */
[----:B------:R-:W-:Y:S01]  /*11e60*/  IMAD.WIDE.U32 R242, R242, -0x326172a9, RZ ;  /* 0xcd9e8d57f2f27825 */ /* 0x000fe200078e00ff */
[----:B------:R-:W-:-:S03]  /*11e70*/  FSEL R195, R7, -INF , !P5 ;  /* 0xff80000007c37808 */ /* 0x000fc60006800000 */
[----:B------:R-:W-:Y:S02]  /*11e80*/  VIADD R244, R244, 0x4 ;  /* 0x00000004f4f47836 */ /* 0x000fe40000000000 */
[----:B------:R-:W-:Y:S01]  /*11e90*/  VIADD R5, R220, 0x3c6ef372 ;  /* 0x3c6ef372dc057836 */ /* 0x000fe20000000000 */
[----:B------:R-:W-:Y:S01]  /*11ea0*/  ISETP.GT.AND P0, PT, R10, R189, PT ;  /* 0x000000bd0a00720c */ /* 0x000fe20003f04270 */
[----:B------:R-:W-:Y:S01]  /*11eb0*/  IMAD.IADD R9, R6, 0x1, -R180 ;  /* 0x0000000106097824 */ /* 0x000fe200078e0ab4 */
[----:B------:R-:W-:Y:S01]  /*11ec0*/  ISETP.GT.AND P5, PT, R10, R0, PT ;  /* 0x000000000a00720c */ /* 0x000fe20003fa4270 */
[----:B------:R-:W-:Y:S01]  /*11ed0*/  IMAD.WIDE.U32 R244, R244, -0x326172a9, RZ ;  /* 0xcd9e8d57f4f47825 */ /* 0x000fe200078e00ff */
[----:B------:R-:W-:-:S03]  /*11ee0*/  LOP3.LUT R14, R5, R2, R217, 0x96, !PT ;  /* 0x00000002050e7212 */ /* 0x000fc600078e96d9 */
[----:B------:R-:W-:Y:S01]  /*11ef0*/  IMAD.IADD R10, R6, 0x1, -R19 ;  /* 0x00000001060a7824 */ /* 0x000fe200078e0a13 */
[C-C-:B------:R-:W-:Y:S02]  /*11f00*/  LOP3.LUT R6, R4.reuse, R242, R3.reuse, 0x96, !PT ;  /* 0x000000f204067212 */ /* 0x140fe400078e9603 */
[----:B------:R-:W-:Y:S02]  /*11f10*/  LOP3.LUT R3, R4, R244, R3, 0x96, !PT ;  /* 0x000000f404037212 */ /* 0x000fe400078e9603 */
[----:B------:R-:W-:Y:S01]  /*11f20*/  LOP3.LUT R12, R5, R2, R251, 0x96, !PT ;  /* 0x00000002050c7212 */ /* 0x000fe200078e96fb */
[----:B------:R-:W-:Y:S01]  /*11f30*/  IMAD.WIDE.U32 R4, R6, -0x2daee0ad, RZ ;  /* 0xd2511f5306047825 */ /* 0x000fe200078e00ff */
[----:B------:R-:W-:-:S03]  /*11f40*/  ISETP.GE.AND P6, PT, R188, R228, PT ;  /* 0x000000e4bc00720c */ /* 0x000fc60003fc6270 */
[----:B------:R-:W-:-:S04]  /*11f50*/  IMAD.WIDE.U32 R14, R14, -0x2daee0ad, RZ ;  /* 0xd2511f530e0e7825 */ /* 0x000fc800078e00ff */
[C---:B------:R-:W-:Y:S01]  /*11f60*/  VIADD R6, R221.reuse, 0x32370b8f ;  /* 0x32370b8fdd067836 */ /* 0x040fe20000000000 */
[----:B------:R-:W-:Y:S01]  /*11f70*/  FSEL R197, R8, -INF , !P6 ;  /* 0xff80000008c57808 */ /* 0x000fe20007000000 */
[----:B------:R-:W-:Y:S02]  /*11f80*/  VIADD R7, R221, 0x76cf5d0a ;  /* 0x76cf5d0add077836 */ /* 0x000fe40000000000 */
[----:B------:R-:W-:Y:S01]  /*11f90*/  IMAD.WIDE.U32 R2, R3, -0x2daee0ad, RZ ;  /* 0xd2511f5303027825 */ /* 0x000fe200078e00ff */
[----:B------:R-:W-:Y:S02]  /*11fa0*/  LOP3.LUT R8, R6, R4, R15, 0x96, !PT ;  /* 0x0000000406087212 */ /* 0x000fe400078e960f */
[----:B------:R-:W-:Y:S01]  /*11fb0*/  IABS R4, R9 ;  /* 0x0000000900047213 */ /* 0x000fe20000000000 */
[----:B------:R-:W-:Y:S01]  /*11fc0*/  IMAD.WIDE.U32 R12, R12, -0x2daee0ad, RZ ;  /* 0xd2511f530c0c7825 */ /* 0x000fe200078e00ff */
[C---:B------:R-:W-:Y:S02]  /*11fd0*/  LOP3.LUT R5, R7.reuse, R246, R5, 0x96, !PT ;  /* 0x000000f607057212 */ /* 0x040fe400078e9605 */
[----:B------:R-:W-:Y:S01]  /*11fe0*/  LOP3.LUT R3, R7, R230, R3, 0x96, !PT ;  /* 0x000000e607037212 */ /* 0x000fe200078e9603 */
[----:B------:R-:W-:Y:S01]  /*11ff0*/  IMAD.MOV.U32 R7, RZ, RZ, R4 ;  /* 0x000000ffff077224 */ /* 0x000fe200078e0004 */
[----:B------:R-:W-:Y:S01]  /*12000*/  LOP3.LUT R6, R6, R2, R13, 0x96, !PT ;  /* 0x0000000206067212 */ /* 0x000fe200078e960d */
[----:B------:R-:W-:Y:S01]  /*12010*/  VIADD R249, R220, 0x78dde6e4 ;  /* 0x78dde6e4dcf97836 */ /* 0x000fe20000000000 */
[----:B------:R-:W-:Y:S01]  /*12020*/  UISETP.GT.U32.AND UP0, UPT, UR7, UR19, UPT ;  /* 0x000000130700728c */ /* 0x000fe2000bf04070 */
[----:B------:R-:W-:Y:S01]  /*12030*/  IMAD.WIDE.U32 R2, R3, -0x326172a9, RZ ;  /* 0xcd9e8d5703027825 */ /* 0x000fe200078e00ff */
[----:B------:R-:W-:-:S03]  /*12040*/  I2FP.F32.S32 R7, R7 ;  /* 0x0000000700077245 */ /* 0x000fc60000201400 */
[----:B------:R-:W-:Y:S01]  /*12050*/  IMAD.WIDE.U32 R182, R6, -0x326172a9, RZ ;  /* 0xcd9e8d5706b67825 */ /* 0x000fe200078e00ff */
[----:B------:R-:W-:Y:S02]  /*12060*/  IABS R9, R10 ;  /* 0x0000000a00097213 */ /* 0x000fe40000000000 */
[----:B------:R-:W-:Y:S01]  /*12070*/  ISETP.GE.AND P6, PT, R189, R223, PT ;  /* 0x000000dfbd00720c */ /* 0x000fe20003fc6270 */
[----:B------:R-:W-:Y:S01]  /*12080*/  VIADD R231, R220, 0xdaa66d2b ;  /* 0xdaa66d2bdce77836 */ /* 0x000fe20000000000 */
[----:B------:R-:W-:Y:S01]  /*12090*/  LOP3.LUT R21, R249, R2, R183, 0x96, !PT ;  /* 0x00000002f9157212 */ /* 0x000fe200078e96b7 */
[----:B------:R-:W-:Y:S01]  /*120a0*/  IMAD.WIDE.U32 R4, R5, -0x326172a9, RZ ;  /* 0xcd9e8d5705047825 */ /* 0x000fe200078e00ff */
[----:B------:R-:W-:-:S03]  /*120b0*/  I2FP.F32.S32 R6, R9 ;  /* 0x0000000900067245 */ /* 0x000fc60000201400 */
[----:B------:R-:W-:Y:S01]  /*120c0*/  FFMA.FTZ R2, R7, -UR6, R30 ;  /* 0x8000000607027c23 */ /* 0x000fe2000801001e */
[----:B------:R-:W-:Y:S01]  /*120d0*/  IMAD.WIDE.U32 R184, R8, -0x326172a9, RZ ;  /* 0xcd9e8d5708b87825 */ /* 0x000fe200078e00ff */
[----:B------:R-:W-:-:S03]  /*120e0*/  FSEL R194, R176, -INF , !P6 ;  /* 0xff800000b0c27808 */ /* 0x000fc60007000000 */
[----:B------:R-:W-:Y:S01]  /*120f0*/  FFMA.FTZ R20, R6, -UR6, R31 ;  /* 0x8000000606147c23 */ /* 0x000fe2000801001f */
[----:B------:R-:W-:Y:S01]  /*12100*/  BAR.SYNC.DEFER_BLOCKING 0x0 ;  /* 0x0000000000007b1d */ /* 0x000fe20000010000 */
[----:B------:R-:W-:Y:S01]  /*12110*/  ISETP.GE.AND P6, PT, R189, R227, PT ;  /* 0x000000e3bd00720c */ /* 0x000fe20003fc6270 */
[----:B------:R-:W-:Y:S01]  /*12120*/  VIADD R230, R221, 0xed9eba14 ;  /* 0xed9eba14dde67836 */ /* 0x000fe20000000000 */
[----:B------:R-:W-:Y:S01]  /*12130*/  LOP3.LUT R24, R231, R216, R5, 0x96, !PT ;  /* 0x000000d8e7187212 */ /* 0x000fe200078e9605 */
[----:B------:R-:W-:Y:S01]  /*12140*/  VIADD R16, R221, 0xa9066899 ;  /* 0xa9066899dd107836 */ /* 0x000fe20000000000 */
[----:B------:R-:W-:Y:S02]  /*12150*/  LOP3.LUT R23, R249, R4, R185, 0x96, !PT ;  /* 0x00000004f9177212 */ /* 0x000fe400078e96b9 */
[----:B------:R-:W-:Y:S02]  /*12160*/  LOP3.LUT R22, R231, R250, R3, 0x96, !PT ;  /* 0x000000fae7167212 */ /* 0x000fe400078e9603 */
[----:B------:R-:W-:Y:S01]  /*12170*/  FSEL R19, R2, -INF , !P0 ;  /* 0xff80000002137808 */ /* 0x000fe20004000000 */
[----:B------:R-:W-:Y:S06]  /*12180*/  BRA.U !UP0, `(.L_x_2450) ;  /* 0x0000000108f07547 */ /* 0x000fec000b800000 */
        /* <DEDUP_REMOVED lines=12> */
[----:B------:R-:W-:Y:S01]  /*12250*/  @!P3 IADD3 R4, PT, PT, R4, -0x5, RZ ;  /* 0xfffffffb0404b810 */ /* 0x000fe20007ffe0ff */
[----:B------:R-:W-:Y:S01]  /*12260*/  IMAD.U32 R10, RZ, RZ, UR22 ;  /* 0x00000016ff0a7e24 */ /* 0x000fe2000f8e00ff */
[----:B------:R-:W-:Y:S02]  /*12270*/  @!P3 LEA R11, P0, R11, R5, 0x4 ;  /* 0x000000050b0bb211 */ /* 0x000fe400078020ff */
[----:B------:R-:W-:Y:S01]  /*12280*/  MOV R5, UR11 ;  /* 0x0000000b00057c02 */ /* 0x000fe20008000f00 */
[----:B------:R-:W-:Y:S01]  /*12290*/  @!P3 IMAD.WIDE.U32 R2, R4, UR10, RZ ;  /* 0x0000000a0402bc25 */ /* 0x000fe2000f8e00ff */
[----:B------:R-:W-:-:S02]  /*122a0*/  @!P1 IADD3 R10, PT, PT, R10, -0x5, RZ ;  /* 0xfffffffb0a0a9810 */ /* 0x000fc40007ffe0ff */
[----:B------:R-:W-:Y:S01]  /*122b0*/  @!P3 LEA.HI.X R18, R7, R8, R5, 0x4, P0 ;  /* 0x000000080712b211 */ /* 0x000fe200000f2405 */
[----:B------:R-:W-:Y:S02]  /*122c0*/  @!P3 IMAD R3, R4, UR11, R3 ;  /* 0x0000000b0403bc24 */ /* 0x000fe4000f8e0203 */
[----:B------:R-:W-:-:S04]  /*122d0*/  @!P1 IMAD.WIDE.U32 R4, R6, UR10, RZ ;  /* 0x0000000a06049c25 */ /* 0x000fc8000f8e00ff */
        /* <DEDUP_REMOVED lines=9> */
[----:B------:R-:W-:Y:S01]  /*12370*/  @!P1 LEA.HI.X R7, R4, R252, R5, 0x6, P0 ;  /* 0x000000fc04079211 */ /* 0x000fe200000f3405 */
[----:B------:R-:W-:Y:S01]  /*12380*/  @!P1 IMAD R5, R10, UR11, R3 ;  /* 0x0000000b0a059c24 */ /* 0x000fe2000f8e0203 */
[C---:B------:R-:W-:Y:S01]  /*12390*/  @!P3 LEA R4, P0, R11.reuse, R226, 0x1 ;  /* 0x000000e20b04b211 */ /* 0x040fe200078008ff */
        /* <DEDUP_REMOVED lines=27> */
.L_x_2450:
[----:B-1----:R-:W-:Y:S01]  /*12550*/  IMAD.WIDE.U32 R2, R22, -0x2daee0ad, RZ ;  /* 0xd2511f5316027825 */ /* 0x002fe200078e00ff */
[----:B------:R-:W-:Y:S01]  /*12560*/  ISETP.GE.AND P0, PT, R0, R222, PT ;  /* 0x000000de0000720c */ /* 0x000fe20003f06270 */
[----:B------:R-:W1:Y:S01]  /*12570*/  LDCU UR4, c[0x0][0x45c] ;  /* 0x00008b80ff0477ac */ /* 0x000e620008000800 */
[----:B------:R-:W-:Y:S01]  /*12580*/  FMNMX3.FTZ R6, R134, R34, R33, !PT ;  /* 0x0000002286067276 */ /* 0x000fe20007810021 */
[----:B------:R-:W-:Y:S01]  /*12590*/  IMAD.WIDE.U32 R4, R24, -0x2daee0ad, RZ ;  /* 0xd2511f5318047825 */ /* 0x000fe200078e00ff */
[----:B------:R-:W-:Y:S01]  /*125a0*/  LOP3.LUT R12, R230, R12, R3, 0x96, !PT ;  /* 0x0000000ce60c7212 */ /* 0x000fe200078e9603 */
[----:B------:R-:W2:Y:S01]  /*125b0*/  S2UR UR5, SR_CgaCtaId ;  /* 0x00000000000579c3 */ /* 0x000ea20000008800 */
[----:B------:R-:W-:Y:S01]  /*125c0*/  FMNMX3.FTZ R3, R135, R29, R26, !PT ;  /* 0x0000001d87037276 */ /* 0x000fe2000781001a */
[----:B------:R-:W-:Y:S01]  /*125d0*/  IMAD.WIDE.U32 R180, R23, -0x2daee0ad, RZ ;  /* 0xd2511f5317b47825 */ /* 0x000fe200078e00ff */
[----:B------:R-:W-:Y:S01]  /*125e0*/  FSEL R176, R190, -INF , !P0 ;  /* 0xff800000beb07808 */ /* 0x000fe20004000000 */
[----:B------:R-:W-:Y:S01]  /*125f0*/  UMOV UR12, 0x400 ;  /* 0x00000400000c7882 */ /* 0x000fe20000000000 */
[----:B------:R-:W-:Y:S01]  /*12600*/  FMNMX3.FTZ R3, R3, R27, R25, !PT ;  /* 0x0000001b03037276 */ /* 0x000fe20007810019 */
[----:B------:R-:W-:Y:S01]  /*12610*/  IMAD.WIDE.U32 R142, R21, -0x2daee0ad, RZ ;  /* 0xd2511f53158e7825 */ /* 0x000fe200078e00ff */
[----:B------:R-:W-:-:S02]  /*12620*/  LOP3.LUT R4, R16, R4, R181, 0x96, !PT ;  /* 0x0000000410047212 */ /* 0x000fc400078e96b5 */
[----:B------:R-:W-:Y:S01]  /*12630*/  FSEL R183, R19, -INF , !P6 ;  /* 0xff80000013b77808 */ /* 0x000fe20007000000 */
[----:B------:R-:W-:Y:S01]  /*12640*/  IMAD.WIDE.U32 R206, R12, -0x326172a9, RZ ;  /* 0xcd9e8d570cce7825 */ /* 0x000fe200078e00ff */
[----:B------:R-:W-:Y:S02]  /*12650*/  ISETP.GE.AND P6, PT, R0, R223, PT ;  /* 0x000000df0000720c */ /* 0x000fe40003fc6270 */
[----:B------:R-:W-:Y:S01]  /*12660*/  FMNMX3.FTZ R6, R6, R32, R28, !PT ;  /* 0x0000002006067276 */ /* 0x000fe2000781001c */
[----:B------:R-:W-:Y:S01]  /*12670*/  IMAD.WIDE.U32 R10, R4, -0x326172a9, RZ ;  /* 0xcd9e8d57040a7825 */ /* 0x000fe200078e00ff */
[----:B------:R-:W-:Y:S02]  /*12680*/  FMNMX3.FTZ R4, R3, R193, R192, !PT ;  /* 0x000000c103047276 */ /* 0x000fe400078100c0 */
[----:B------:R-:W-:Y:S02]  /*12690*/  FMNMX3.FTZ R3, R137, R178, R141, !PT ;  /* 0x000000b289037276 */ /* 0x000fe4000781008d */
[----:B------:R-:W-:-:S02]  /*126a0*/  FMNMX3.FTZ R4, R4, R187, R176, !PT ;  /* 0x000000bb04047276 */ /* 0x000fc400078100b0 */
[----:B------:R-:W-:Y:S02]  /*126b0*/  FSEL R7, R20, -INF , !P5 ;  /* 0xff80000014077808 */ /* 0x000fe40006800000 */
[----:B------:R-:W-:Y:S01]  /*126c0*/  ISETP.GE.AND P0, PT, R0, R227, PT ;  /* 0x000000e30000720c */ /* 0x000fe20003f06270 */
[----:B------:R-:W3:Y:S01]  /*126d0*/  SHFL.BFLY PT, R12, R4, 0x2, 0x1f ;  /* 0x0c401f00040c7f89 */ /* 0x000ee200000e0000 */
[----:B------:R-:W-:Y:S01]  /*126e0*/  FMNMX3.FTZ R3, R3, R177, R139, !PT ;  /* 0x000000b103037276 */ /* 0x000fe2000781008b */
[----:B--2---:R-:W-:Y:S01]  /*126f0*/  ULEA UR5, UR5, UR12, 0x18 ;  /* 0x0000000c05057291 */ /* 0x004fe2000f8ec0ff */
[----:B------:R-:W-:Y:S02]  /*12700*/  LOP3.LUT R14, R230, R14, R5, 0x96, !PT ;  /* 0x0000000ee60e7212 */ /* 0x000fe400078e9605 */
[----:B------:R-:W-:Y:S02]  /*12710*/  LOP3.LUT R2, R16, R2, R143, 0x96, !PT ;  /* 0x0000000210027212 */ /* 0x000fe400078e968f */
[----:B------:R-:W-:Y:S01]  /*12720*/  FSEL R143, R186, -INF , !P6 ;  /* 0xff800000ba8f7808 */ /* 0x000fe20007000000 */
[----:B------:R-:W-:Y:S01]  /*12730*/  IMAD.WIDE.U32 R216, R14, -0x326172a9, RZ ;  /* 0xcd9e8d570ed87825 */ /* 0x000fe200078e00ff */
[----:B------:R-:W-:-:S02]  /*12740*/  FMNMX3.FTZ R6, R6, R198, R196, !PT ;  /* 0x000000c606067276 */ /* 0x000fc400078100c4 */
[----:B------:R-:W-:Y:S01]  /*12750*/  FSEL R185, R7, -INF , !P0 ;  /* 0xff80000007b97808 */ /* 0x000fe20004000000 */
[----:B------:R-:W-:Y:S01]  /*12760*/  IMAD.WIDE.U32 R14, R2, -0x326172a9, RZ ;  /* 0xcd9e8d57020e7825 */ /* 0x000fe200078e00ff */
[----:B------:R-:W-:Y:S02]  /*12770*/  FMNMX3.FTZ R8, R3, R205, R199, !PT ;  /* 0x000000cd03087276 */ /* 0x000fe400078100c7 */
[----:B------:R-:W-:Y:S02]  /*12780*/  ISETP.GE.AND P5, PT, R0, R228, PT ;  /* 0x000000e40000720c */ /* 0x000fe40003fa6270 */
[----:B------:R-:W-:Y:S02]  /*12790*/  FMNMX3.FTZ R3, R6, R194, R143, !PT ;  /* 0x000000c206037276 */ /* 0x000fe4000781008f */
[----:B------:R-:W-:Y:S02]  /*127a0*/  IADD3 R0, PT, PT, R220, -0x4ab325aa, RZ ;  /* 0xb54cda56dc007810 */ /* 0x000fe40007ffe0ff */
[----:B------:R-:W-:Y:S01]  /*127b0*/  FMNMX3.FTZ R5, R136, R132, R35, !PT ;  /* 0x0000008488057276 */ /* 0x000fe20007810023 */
[----:B------:R-:W2:Y:S01]  /*127c0*/  SHFL.BFLY PT, R9, R3, 0x2, 0x1f ;  /* 0x0c401f0003097f89 */ /* 0x000ea200000e0000 */
[----:B------:R-:W-:-:S02]  /*127d0*/  FMNMX3.FTZ R8, R8, R183, R185, !PT ;  /* 0x000000b708087276 */ /* 0x000fc400078100b9 */
[----:B------:R-:W-:Y:S02]  /*127e0*/  LOP3.LUT R2, R0, R216, R11, 0x96, !PT ;  /* 0x000000d800027212 */ /* 0x000fe400078e960b */
[----:B------:R-:W-:Y:S01]  /*127f0*/  FMNMX3.FTZ R5, R5, R140, R133, !PT ;  /* 0x0000008c05057276 */ /* 0x000fe20007810085 */
[----:B------:R-:W4:Y:S01]  /*12800*/  SHFL.BFLY PT, R11, R8, 0x2, 0x1f ;  /* 0x0c401f00080b7f89 */ /* 0x000f2200000e0000 */
[----:B------:R-:W-:Y:S02]  /*12810*/  FSEL R179, R179, -INF , !P5 ;  /* 0xff800000b3b37808 */ /* 0x000fe40006800000 */
[----:B------:R-:W-:Y:S02]  /*12820*/  FMNMX3.FTZ R5, R5, R204, R197, !PT ;  /* 0x000000cc05057276 */ /* 0x000fe400078100c5 */
[----:B------:R-:W-:Y:S02]  /*12830*/  PRMT R6, R10, 0x7773, RZ ;  /* 0x000077730a067816 */ /* 0x000fe400000000ff */
[----:B------:R-:W-:-:S02]  /*12840*/  FMNMX3.FTZ R7, R5, R195, R179, !PT ;  /* 0x000000c305077276 */ /* 0x000fc400078100b3 */
[C---:B------:R-:W-:Y:S02]  /*12850*/  PRMT R5, R10.reuse, 0x7772, RZ ;  /* 0x000077720a057816 */ /* 0x040fe400000000ff */
[----:B------:R-:W-:Y:S02]  /*12860*/  MOV R18, R10 ;  /* 0x0000000a00127202 */ /* 0x000fe40000000f00 */
[----:B------:R-:W-:Y:S02]  /*12870*/  PRMT R20, R10, 0x7771, RZ ;  /* 0x000077710a147816 */ /* 0x000fe400000000ff */
[----:B------:R-:W5:Y:S01]  /*12880*/  SHFL.BFLY PT, R10, R7, 0x2, 0x1f ;  /* 0x0c401f00070a7f89 */ /* 0x000f6200000e0000 */
[----:B------:R-:W-:Y:S02]  /*12890*/  PRMT R22, R5, 0x5410, R6 ;  /* 0x0000541005167816 */ /* 0x000fe40000000006 */
[----:B------:R-:W-:Y:S02]  /*128a0*/  LOP3.LUT R0, R0, R206, R15, 0x96, !PT ;  /* 0x000000ce00007212 */ /* 0x000fe400078e960f */
[----:B------:R-:W-:-:S02]  /*128b0*/  PRMT R13, R14, 0x7772, RZ ;  /* 0x000077720e0d7816 */ /* 0x000fc400000000ff */
[----:B------:R-:W-:Y:S02]  /*128c0*/  LOP3.LUT R5, R18, 0xff, RZ, 0xc0, !PT ;  /* 0x000000ff12057812 */ /* 0x000fe400078ec0ff */
[----:B---3--:R-:W-:Y:S02]  /*128d0*/  FMNMX.FTZ R6, R4, R12, !PT ;  /* 0x0000000c04067209 */ /* 0x008fe40007810000 */
[----:B------:R-:W-:Y:S02]  /*128e0*/  PRMT R15, R14, 0x7773, RZ ;  /* 0x000077730e0f7816 */ /* 0x000fe400000000ff */
[----:B------:R-:W-:Y:S02]  /*128f0*/  LOP3.LUT R4, R2, 0xffff, RZ, 0xc0, !PT ;  /* 0x0000ffff02047812 */ /* 0x000fe400078ec0ff */
[----:B------:R-:W-:Y:S02]  /*12900*/  PRMT R20, R5, 0x5410, R20 ;  /* 0x0000541005147816 */ /* 0x000fe40000000014 */
[----:B------:R-:W-:-:S02]  /*12910*/  PRMT R181, R13, 0x5410, R15 ;  /* 0x000054100db57816 */ /* 0x000fc4000000000f */
[----:B------:R-:W-:Y:S01]  /*12920*/  SHF.R.U32.HI R4, RZ, 0x8, R4 ;  /* 0x00000008ff047819 */ /* 0x000fe20000011604 */
[----:B------:R-:W3:Y:S01]  /*12930*/  SHFL.BFLY PT, R13, R6, 0x1, 0x1f ;  /* 0x0c201f00060d7f89 */ /* 0x000ee200000e0000 */
[----:B------:R-:W-:Y:S02]  /*12940*/  LOP3.LUT R5, R2, 0xff, RZ, 0xc0, !PT ;  /* 0x000000ff02057812 */ /* 0x000fe400078ec0ff */
[----:B------:R-:W-:Y:S02]  /*12950*/  MOV R16, R14 ;  /* 0x0000000e00107202 */ /* 0x000fe40000000f00 */
[----:B------:R-:W-:Y:S02]  /*12960*/  PRMT R19, R5, 0x5410, R4 ;  /* 0x0000541005137816 */ /* 0x000fe40000000004 */
[----:B------:R-:W-:Y:S02]  /*12970*/  LOP3.LUT R12, R16, 0xff, RZ, 0xc0, !PT ;  /* 0x000000ff100c7812 */ /* 0x000fe400078ec0ff */
[----:B--2---:R-:W-:-:S02]  /*12980*/  FMNMX.FTZ R5, R3, R9, !PT ;  /* 0x0000000903057209 */ /* 0x004fc40007810000 */
[----:B------:R-:W-:Y:S02]  /*12990*/  PRMT R17, R14, 0x7771, RZ ;  /* 0x000077710e117816 */ /* 0x000fe400000000ff */
[----:B----4-:R-:W-:Y:S02]  /*129a0*/  FMNMX.FTZ R3, R8, R11, !PT ;  /* 0x0000000b08037209 */ /* 0x010fe40007810000 */
[----:B------:R-:W-:Y:S01]  /*129b0*/  PRMT R138, R12, 0x5410, R17 ;  /* 0x000054100c8a7816 */ /* 0x000fe20000000011 */
[----:B------:R-:W2:Y:S01]  /*129c0*/  SHFL.BFLY PT, R11, R5, 0x1, 0x1f ;  /* 0x0c201f00050b7f89 */ /* 0x000ea200000e0000 */
[----:B-----5:R-:W-:Y:S02]  /*129d0*/  FMNMX.FTZ R4, R7, R10, !PT ;  /* 0x0000000a07047209 */ /* 0x020fe40007810000 */
[----:B------:R-:W-:Y:S01]  /*129e0*/  LOP3.LUT R7, R0, 0xffff, RZ, 0xc0, !PT ;  /* 0x0000ffff00077812 */ /* 0x000fe200078ec0ff */
[----:B------:R-:W4:Y:S01]  /*129f0*/  SHFL.BFLY PT, R12, R3, 0x1, 0x1f ;  /* 0x0c201f00030c7f89 */ /* 0x000f2200000e0000 */
[----:B------:R-:W-:-:S02]  /*12a00*/  PRMT R8, R2, 0x7632, R8 ;  /* 0x0000763202087816 */ /* 0x000fc40000000008 */
[----:B------:R-:W-:Y:S01]  /*12a10*/  SHF.R.U32.HI R9, RZ, 0x18, R2 ;  /* 0x00000018ff097819 */ /* 0x000fe20000011602 */
[----:B------:R-:W5:Y:S01]  /*12a20*/  SHFL.BFLY PT, R10, R4, 0x1, 0x1f ;  /* 0x0c201f00040a7f89 */ /* 0x000f6200000e0000 */
[----:B---3--:R-:W-:Y:S02]  /*12a30*/  FMNMX.FTZ R216, R6, R13, !PT ;  /* 0x0000000d06d87209 */ /* 0x008fe40007810000 */
[----:B------:R-:W-:Y:S02]  /*12a40*/  SHF.R.U32.HI R2, RZ, 0x8, R7 ;  /* 0x00000008ff027819 */ /* 0x000fe40000011607 */
[----:B------:R-:W-:Y:S01]  /*12a50*/  LOP3.LUT R7, R0, 0xff, RZ, 0xc0, !PT ;  /* 0x000000ff00077812 */ /* 0x000fe200078ec0ff */
[C---:B-1----:R-:W-:Y:S01]  /*12a60*/  FMUL.FTZ R13, R216.reuse, UR4 ;  /* 0x00000004d80d7c20 */ /* 0x042fe20008410000 */
[----:B------:R-:W-:Y:S02]  /*12a70*/  FSETP.NEU.FTZ.AND P5, PT, R216, -INF , PT ;  /* 0xff800000d800780b */ /* 0x000fe40003fbd000 */
[----:B------:R-:W-:-:S02]  /*12a80*/  PRMT R7, R7, 0x5410, R2 ;  /* 0x0000541007077816 */ /* 0x000fc40000000002 */
[----:B------:R-:W-:Y:S02]  /*12a90*/  MOV R203, R209 ;  /* 0x000000d100cb7202 */ /* 0x000fe40000000f00 */
[----:B------:R-:W-:Y:S02]  /*12aa0*/  PRMT R2, R0, 0x7632, R2 ;  /* 0x0000763200027816 */ /* 0x000fe40000000002 */
[----:B------:R-:W-:Y:S02]  /*12ab0*/  FSEL R13, R13, RZ, P5 ;  /* 0x000000ff0d0d7208 */ /* 0x000fe40002800000 */
[----:B------:R-:W-:Y:S02]  /*12ac0*/  SHF.R.U32.HI R6, RZ, 0x18, R0 ;  /* 0x00000018ff067819 */ /* 0x000fe40000011600 */
[----:B--2---:R-:W-:Y:S02]  /*12ad0*/  FMNMX.FTZ R215, R5, R11, !PT ;  /* 0x0000000b05d77209 */ /* 0x004fe40007810000 */
[----:B----4-:R-:W-:-:S02]  /*12ae0*/  FMNMX.FTZ R209, R3, R12, !PT ;  /* 0x0000000c03d17209 */ /* 0x010fc40007810000 */
[----:B------:R-:W1:Y:S01]  /*12af0*/  LDC R12, c[0x0][0x4f8] ;  /* 0x00013e00ff0c7b82 */ /* 0x000e620000000800 */
[----:B------:R-:W-:Y:S01]  /*12b00*/  LOP3.LUT R0, R2, 0xff, RZ, 0xc0, !PT ;  /* 0x000000ff02007812 */ /* 0x000fe200078ec0ff */
[--C-:B------:R-:W-:Y:S01]  /*12b10*/  FFMA.FTZ R2, R29, UR4, -R13.reuse ;  /* 0x000000041d027c23 */ /* 0x100fe2000801080d */
[C---:B------:R-:W-:Y:S01]  /*12b20*/  FMUL.FTZ R14, R215.reuse, UR4 ;  /* 0x00000004d70e7c20 */ /* 0x040fe20008410000 */
[----:B------:R-:W-:Y:S02]  /*12b30*/  FSETP.NEU.FTZ.AND P0, PT, R215, -INF , PT ;  /* 0xff800000d700780b */ /* 0x000fe40003f1d000 */
[----:B------:R-:W-:Y:S01]  /*12b40*/  PRMT R21, R0, 0x5410, R6 ;  /* 0x0000541000157816 */ /* 0x000fe20000000006 */
[----:B------:R-:W-:Y:S01]  /*12b50*/  FFMA.FTZ R0, R26, UR4, -R13 ;  /* 0x000000041a007c23 */ /* 0x000fe2000801080d */
[----:B------:R-:W-:Y:S01]  /*12b60*/  MOV R30, R213 ;  /* 0x000000d5001e7202 */ /* 0x000fe20000000f00 */
[----:B------:R2:W-:Y:S01]  /*12b70*/  MUFU.EX2 R26, R2 ;  /* 0x00000002001a7308 */ /* 0x0005e20000000800 */
[----:B------:R-:W-:-:S02]  /*12b80*/  FSEL R3, R216, RZ, P5 ;  /* 0x000000ffd8037208 */ /* 0x000fc40002800000 */
[----:B-----5:R-:W-:Y:S01]  /*12b90*/  FMNMX.FTZ R213, R4, R10, !PT ;  /* 0x0000000a04d57209 */ /* 0x020fe20007810000 */
[----:B------:R3:W-:Y:S01]  /*12ba0*/  MUFU.EX2 R232, R0 ;  /* 0x0000000000e87308 */ /* 0x0007e20000000800 */
[----:B------:R-:W-:Y:S01]  /*12bb0*/  FSEL R14, R14, RZ, P0 ;  /* 0x000000ff0e0e7208 */ /* 0x000fe20000000000 */
[----:B------:R-:W-:Y:S01]  /*12bc0*/  FADD.FTZ R18, R135, -R3 ;  /* 0x8000000387127221 */ /* 0x000fe20000010000 */
[----:B------:R-:W-:Y:S01]  /*12bd0*/  LOP3.LUT R8, R8, 0xff, RZ, 0xc0, !PT ;  /* 0x000000ff08087812 */ /* 0x000fe200078ec0ff */
[----:B------:R-:W-:Y:S01]  /*12be0*/  FMUL.FTZ R15, R213, UR4 ;  /* 0x00000004d50f7c20 */ /* 0x000fe20008410000 */
[----:B------:R-:W-:Y:S01]  /*12bf0*/  LOP3.LUT R11, R22, 0xff00ff, RZ, 0xc0, !PT ;  /* 0x00ff00ff160b7812 */ /* 0x000fe200078ec0ff */
[----:B------:R-:W-:Y:S01]  /*12c00*/  FFMA.FTZ R3, R34, UR4, -R14 ;  /* 0x0000000422037c23 */ /* 0x000fe2000801080e */
[----:B------:R-:W-:Y:S01]  /*12c10*/  PRMT R9, R8, 0x5410, R9 ;  /* 0x0000541008097816 */ /* 0x000fe20000000009 */
[----:B------:R-:W-:Y:S01]  /*12c20*/  FMUL.FTZ R18, R18, UR4 ;  /* 0x0000000412127c20 */ /* 0x000fe20008410000 */
[----:B------:R-:W-:Y:S01]  /*12c30*/  SHF.L.U32 R208, R214, 0x3, RZ ;  /* 0x00000003d6d07819 */ /* 0x000fe200000006ff */
[--C-:B--2---:R-:W-:Y:S01]  /*12c40*/  FFMA.FTZ R2, R27, UR4, -R13.reuse ;  /* 0x000000041b027c23 */ /* 0x104fe2000801080d */
[----:B------:R2:W-:Y:S01]  /*12c50*/  MUFU.EX2 R31, R3 ;  /* 0x00000003001f7308 */ /* 0x0005e20000000800 */
[----:B-1----:R-:W-:Y:S01]  /*12c60*/  LOP3.LUT R12, R12, 0xff, RZ, 0xc0, !PT ;  /* 0x000000ff0c0c7812 */ /* 0x002fe200078ec0ff */
[----:B---3--:R-:W-:-:S02]  /*12c70*/  FFMA.FTZ R0, R25, UR4, -R13 ;  /* 0x0000000419007c23 */ /* 0x008fc4000801080d */
[----:B------:R1:W-:Y:S01]  /*12c80*/  MUFU.EX2 R200, R2 ;  /* 0x0000000200c87308 */ /* 0x0003e20000000800 */
[----:B------:R-:W-:Y:S01]  /*12c90*/  LEA R12, R12, R12, 0x10 ;  /* 0x0000000c0c0c7211 */ /* 0x000fe200078e80ff */
[----:B------:R3:W-:Y:S01]  /*12ca0*/  STL [R1+0xc], R208 ;  /* 0x00000cd001007387 */ /* 0x0007e20000100800 */
[----:B------:R-:W-:Y:S01]  /*12cb0*/  SHF.L.U32 R233, R214, 0x6, RZ ;  /* 0x00000006d6e97819 */ /* 0x000fe200000006ff */
[----:B------:R4:W-:Y:S01]  /*12cc0*/  MUFU.EX2 R189, R0 ;  /* 0x0000000000bd7308 */ /* 0x0009e20000000800 */
[----:B------:R-:W-:Y:S02]  /*12cd0*/  SHF.R.U32.HI R210, RZ, 0x1, R214 ;  /* 0x00000001ffd27819 */ /* 0x000fe400000116d6 */
[--C-:B------:R-:W-:Y:S01]  /*12ce0*/  HSET2.LE.AND R10, R20, R12.reuse, PT ;  /* 0x0000000c140a7233 */ /* 0x100fe20003803000 */
[----:B------:R-:W-:Y:S01]  /*12cf0*/  FMUL.FTZ R20, R209, UR4 ;  /* 0x00000004d1147c20 */ /* 0x000fe20008410000 */
[--C-:B------:R-:W-:Y:S01]  /*12d00*/  HSET2.LE.AND R8, R19, R12.reuse, PT ;  /* 0x0000000c13087233 */ /* 0x100fe20003803000 */
[----:B--2---:R-:W-:Y:S01]  /*12d10*/  FFMA.FTZ R3, R28, UR4, -R14 ;  /* 0x000000041c037c23 */ /* 0x004fe2000801080e */
[--C-:B------:R-:W-:Y:S01]  /*12d20*/  HSET2.LE.AND R11, R11, R12.reuse, PT ;  /* 0x0000000c0b0b7233 */ /* 0x100fe20003803000 */
[----:B------:R-:W2:Y:S01]  /*12d30*/  MUFU.EX2 R24, R18 ;  /* 0x0000001200187308 */ /* 0x000ea20000000800 */
[----:B------:R-:W-:-:S02]  /*12d40*/  HSET2.LE.AND R4, R7, R12, PT ;  /* 0x0000000c07047233 */ /* 0x000fc40003803000 */
[----:B-1----:R-:W-:Y:S01]  /*12d50*/  FSEL R2, R215, RZ, P0 ;  /* 0x000000ffd7027208 */ /* 0x002fe20000000000 */
[----:B------:R1:W-:Y:S01]  /*12d60*/  MUFU.EX2 R188, R3 ;  /* 0x0000000300bc7308 */ /* 0x0003e20000000800 */
[C---:B------:R-:W-:Y:S01]  /*12d70*/  FSETP.NEU.FTZ.AND P0, PT, R213.reuse, -INF , PT ;  /* 0xff800000d500780b */ /* 0x040fe20003f1d000 */
[----:B----4-:R-:W-:Y:S01]  /*12d80*/  FFMA.FTZ R0, R32, UR4, -R14 ;  /* 0x0000000420007c23 */ /* 0x010fe2000801080e */
[--C-:B------:R-:W-:Y:S01]  /*12d90*/  HSET2.LE.AND R9, R9, R12.reuse, PT ;  /* 0x0000000c09097233 */ /* 0x100fe20003803000 */
[----:B------:R-:W-:Y:S01]  /*12da0*/  FADD.FTZ R17, R134, -R2 ;  /* 0x8000000286117221 */ /* 0x000fe20000010000 */
[----:B------:R-:W-:Y:S01]  /*12db0*/  FSEL R2, R213, RZ, P0 ;  /* 0x000000ffd5027208 */ /* 0x000fe20000000000 */
[----:B------:R4:W5:Y:S01]  /*12dc0*/  MUFU.EX2 R191, R0 ;  /* 0x0000000000bf7308 */ /* 0x0009620000000800 */
[----:B------:R-:W-:Y:S01]  /*12dd0*/  FSEL R15, R15, RZ, P0 ;  /* 0x000000ff0f0f7208 */ /* 0x000fe20000000000 */
[----:B------:R-:W-:Y:S01]  /*12de0*/  FMUL.FTZ R17, R17, UR4 ;  /* 0x0000000411117c20 */ /* 0x000fe20008410000 */
[----:B------:R-:W-:Y:S01]  /*12df0*/  FSETP.NEU.FTZ.AND P0, PT, R209, -INF , PT ;  /* 0xff800000d100780b */ /* 0x000fe20003f1d000 */
[----:B------:R-:W-:Y:S01]  /*12e00*/  FADD.FTZ R16, R136, -R2 ;  /* 0x8000000288107221 */ /* 0x000fe20000010000 */
[----:B---3--:R-:W-:Y:S01]  /*12e10*/  LOP3.LUT R208, R208, 0x38, RZ, 0xc0, !PT ;  /* 0x00000038d0d07812 */ /* 0x008fe200078ec0ff */
[--C-:B------:R-:W-:Y:S01]  /*12e20*/  FFMA.FTZ R2, R132, UR4, -R15.reuse ;  /* 0x0000000484027c23 */ /* 0x100fe2000801080f */
[----:B------:R-:W-:Y:S01]  /*12e30*/  FSEL R20, R20, RZ, P0 ;  /* 0x000000ff14147208 */ /* 0x000fe20000000000 */
[----:B-1----:R-:W-:Y:S01]  /*12e40*/  FFMA.FTZ R3, R35, UR4, -R15 ;  /* 0x0000000423037c23 */ /* 0x002fe2000801080f */
[----:B------:R-:W-:Y:S01]  /*12e50*/  LOP3.LUT R35, R208, 0x1c0, R233, 0xf8, !PT ;  /* 0x000001c0d0237812 */ /* 0x000fe200078ef8e9 */
[----:B------:R5:W1:Y:S01]  /*12e60*/  MUFU.EX2 R201, R2 ;  /* 0x0000000200c97308 */ /* 0x000a620000000800 */
[----:B------:R-:W-:Y:S01]  /*12e70*/  MOV R27, R203 ;  /* 0x000000cb001b7202 */ /* 0x000fe20000000f00 */
[----:B------:R-:W-:Y:S01]  /*12e80*/  FFMA.FTZ R5, R178, UR4, -R20 ;  /* 0x00000004b2057c23 */ /* 0x000fe20008010814 */
[----:B------:R-:W-:Y:S01]  /*12e90*/  MOV R203, R224 ;  /* 0x000000e000cb7202 */ /* 0x000fe20000000f00 */
[----:B----4-:R-:W-:Y:S01]  /*12ea0*/  FFMA.FTZ R0, R33, UR4, -R14 ;  /* 0x0000000421007c23 */ /* 0x010fe2000801080e */
[----:B------:R3:W-:Y:S01]  /*12eb0*/  MUFU.EX2 R251, R3 ;  /* 0x0000000300fb7308 */ /* 0x0007e20000000800 */
[----:B------:R-:W-:Y:S01]  /*12ec0*/  FMUL.FTZ R16, R16, UR4 ;  /* 0x0000000410107c20 */ /* 0x000fe20008410000 */
[-C--:B--2---:R-:W-:Y:S01]  /*12ed0*/  FMUL.FTZ R160, R160, R24.reuse ;  /* 0x00000018a0a07220 */ /* 0x084fe20000410000 */
[-C--:B------:R-:W-:Y:S01]  /*12ee0*/  FMUL.FTZ R161, R161, R24.reuse ;  /* 0x00000018a1a17220 */ /* 0x080fe20000410000 */
[----:B------:R2:W4:Y:S01]  /*12ef0*/  MUFU.EX2 R202, R0 ;  /* 0x0000000000ca7308 */ /* 0x0005220000000800 */
[-C--:B------:R-:W-:Y:S01]  /*12f00*/  FMUL.FTZ R172, R172, R24.reuse ;  /* 0x00000018acac7220 */ /* 0x080fe20000410000 */
[-C--:B------:R-:W-:Y:S01]  /*12f10*/  FMUL.FTZ R173, R173, R24.reuse ;  /* 0x00000018adad7220 */ /* 0x080fe20000410000 */
[-C--:B------:R-:W-:Y:S01]  /*12f20*/  FMUL.FTZ R156, R156, R24.reuse ;  /* 0x000000189c9c7220 */ /* 0x080fe20000410000 */
[----:B------:R-:W-:Y:S01]  /*12f30*/  MUFU.EX2 R186, R5 ;  /* 0x0000000500ba7308 */ /* 0x000fe20000000800 */
[----:B-----5:R-:W-:Y:S01]  /*12f40*/  F2FP.F16.F32.PACK_AB R2, R188, R191 ;  /* 0x000000bfbc02723e */ /* 0x020fe200000000ff */
[-C--:B------:R-:W-:Y:S01]  /*12f50*/  FMUL.FTZ R157, R157, R24.reuse ;  /* 0x000000189d9d7220 */ /* 0x080fe20000410000 */
[----:B-1----:R-:W-:Y:S01]  /*12f60*/  MOV R178, R201 ;  /* 0x000000c900b27202 */ /* 0x002fe20000000f00 */
[----:B------:R-:W1:Y:S01]  /*12f70*/  MUFU.EX2 R23, R17 ;  /* 0x0000001100177308 */ /* 0x000e620000000800 */
[----:B------:R-:W-:Y:S01]  /*12f80*/  LOP3.LUT R11, R2, R11, RZ, 0xc0, !PT ;  /* 0x0000000b020b7212 */ /* 0x000fe200078ec0ff */
[----:B---3--:R-:W-:Y:S01]  /*12f90*/  FFMA.FTZ R3, R141, UR4, -R20 ;  /* 0x000000048d037c23 */ /* 0x008fe20008010814 */
[-C--:B------:R-:W-:Y:S01]  /*12fa0*/  MOV R141, R31.reuse ;  /* 0x0000001f008d7202 */ /* 0x080fe20000000f00 */
[----:B------:R-:W3:Y:S01]  /*12fb0*/  MUFU.EX2 R22, R16 ;  /* 0x0000001000167308 */ /* 0x000ee20000000800 */
[-C--:B------:R-:W-:Y:S01]  /*12fc0*/  FMUL.FTZ R36, R36, R24.reuse ;  /* 0x0000001824247220 */ /* 0x080fe20000410000 */
[----:B--2---:R-:W-:Y:S01]  /*12fd0*/  FSEL R0, R209, RZ, P0 ;  /* 0x000000ffd1007208 */ /* 0x004fe20000000000 */
[-C--:B------:R-:W-:Y:S01]  /*12fe0*/  FMUL.FTZ R37, R37, R24.reuse ;  /* 0x0000001825257220 */ /* 0x080fe20000410000 */
[----:B----4-:R-:W-:Y:S01]  /*12ff0*/  F2FP.F16.F32.PACK_AB R2, R202, R31 ;  /* 0x0000001fca02723e */ /* 0x010fe200000000ff */
[----:B------:R2:W4:Y:S01]  /*13000*/  MUFU.EX2 R206, R3 ;  /* 0x0000000300ce7308 */ /* 0x0005220000000800 */
[----:B------:R-:W-:Y:S01]  /*13010*/  FMUL.FTZ R48, R48, R24 ;  /* 0x0000001830307220 */ /* 0x000fe20000410000 */
[----:B------:R-:W-:Y:S01]  /*13020*/  FADD.FTZ R6, R137, -R0 ;  /* 0x8000000089067221 */ /* 0x000fe20000010000 */
[----:B------:R-:W-:Y:S01]  /*13030*/  F2FP.F16.F32.PACK_AB R0, R189, R200 ;  /* 0x000000c8bd00723e */ /* 0x000fe200000000ff */
[----:B------:R-:W-:Y:S01]  /*13040*/  FMUL.FTZ R49, R49, R24 ;  /* 0x0000001831317220 */ /* 0x000fe20000410000 */
[----:B------:R-:W-:Y:S01]  /*13050*/  LOP3.LUT R9, R2, R9, RZ, 0xc0, !PT ;  /* 0x0000000902097212 */ /* 0x000fe200078ec0ff */
[--C-:B------:R-:W-:Y:S01]  /*13060*/  FFMA.FTZ R2, R133, UR4, -R15.reuse ;  /* 0x0000000485027c23 */ /* 0x100fe2000801080f */
[----:B------:R-:W-:Y:S01]  /*13070*/  LOP3.LUT R10, R0, R10, RZ, 0xc0, !PT ;  /* 0x0000000a000a7212 */ /* 0x000fe200078ec0ff */
[-C--:B-1----:R-:W-:Y:S01]  /*13080*/  FMUL.FTZ R162, R162, R23.reuse ;  /* 0x00000017a2a27220 */ /* 0x082fe20000410000 */
[----:B------:R-:W-:Y:S01]  /*13090*/  F2FP.F16.F32.PACK_AB R0, R232, R26 ;  /* 0x0000001ae800723e */ /* 0x000fe200000000ff */
[----:B------:R1:W-:Y:S01]  /*130a0*/  MUFU.EX2 R229, R2 ;  /* 0x0000000200e57308 */ /* 0x0003e20000000800 */
[----:B------:R-:W-:Y:S01]  /*130b0*/  FMUL.FTZ R163, R163, R23 ;  /* 0x00000017a3a37220 */ /* 0x000fe20000410000 */
[----:B---3--:R-:W-:Y:S01]  /*130c0*/  FMUL.FTZ R164, R164, R22 ;  /* 0x00000016a4a47220 */ /* 0x008fe20000410000 */
[----:B------:R-:W-:Y:S01]  /*130d0*/  LOP3.LUT R8, R0, R8, RZ, 0xc0, !PT ;  /* 0x0000000800087212 */ /* 0x000fe200078ec0ff */
[--C-:B--2---:R-:W-:Y:S01]  /*130e0*/  FFMA.FTZ R3, R139, UR4, -R20.reuse ;  /* 0x000000048b037c23 */ /* 0x104fe20008010814 */
[----:B------:R-:W-:Y:S01]  /*130f0*/  F2FP.F16.F32.PACK_AB R0, R251, R201 ;  /* 0x000000c9fb00723e */ /* 0x000fe200000000ff */
[-C--:B------:R-:W-:Y:S01]  /*13100*/  FMUL.FTZ R165, R165, R22.reuse ;  /* 0x00000016a5a57220 */ /* 0x080fe20000410000 */
[----:B------:R-:W-:Y:S01]  /*13110*/  MOV R201, R225 ;  /* 0x000000e100c97202 */ /* 0x000fe20000000f00 */
[----:B------:R-:W-:Y:S01]  /*13120*/  FMUL.FTZ R168, R168, R22 ;  /* 0x00000016a8a87220 */ /* 0x000fe20000410000 */
[----:B------:R-:W-:Y:S01]  /*13130*/  LOP3.LUT R4, R0, R4, RZ, 0xc0, !PT ;  /* 0x0000000400047212 */ /* 0x000fe200078ec0ff */
[----:B------:R-:W-:Y:S01]  /*13140*/  FFMA.FTZ R0, R140, UR4, -R15 ;  /* 0x000000048c007c23 */ /* 0x000fe2000801080f */
[----:B------:R2:W-:Y:S01]  /*13150*/  MUFU.EX2 R225, R3 ;  /* 0x0000000300e17308 */ /* 0x0005e20000000800 */
[----:B------:R-:W-:Y:S01]  /*13160*/  FMUL.FTZ R169, R169, R22 ;  /* 0x00000016a9a97220 */ /* 0x000fe20000410000 */
[-C--:B------:R-:W-:Y:S01]  /*13170*/  FMUL.FTZ R174, R174, R23.reuse ;  /* 0x00000017aeae7220 */ /* 0x080fe20000410000 */
[----:B-1----:R-:W-:Y:S01]  /*13180*/  FFMA.FTZ R2, R177, UR4, -R20 ;  /* 0x00000004b1027c23 */ /* 0x002fe20008010814 */
[----:B------:R1:W3:Y:S01]  /*13190*/  MUFU.EX2 R226, R0 ;  /* 0x0000000000e27308 */ /* 0x0002e20000000800 */
[-C--:B------:R-:W-:Y:S01]  /*131a0*/  FMUL.FTZ R175, R175, R23.reuse ;  /* 0x00000017afaf7220 */ /* 0x080fe20000410000 */
[----:B------:R-:W-:Y:S01]  /*131b0*/  MOV R140, R30 ;  /* 0x0000001e008c7202 */ /* 0x000fe20000000f00 */
[-C--:B------:R-:W-:Y:S01]  /*131c0*/  FMUL.FTZ R158, R158, R23.reuse ;  /* 0x000000179e9e7220 */ /* 0x080fe20000410000 */
[----:B------:R4:W5:Y:S01]  /*131d0*/  MUFU.EX2 R224, R2 ;  /* 0x0000000200e07308 */ /* 0x0009620000000800 */
[-C--:B------:R-:W-:Y:S01]  /*131e0*/  FMUL.FTZ R159, R159, R23.reuse ;  /* 0x000000179f9f7220 */ /* 0x080fe20000410000 */
[-C--:B------:R-:W-:Y:S01]  /*131f0*/  FMUL.FTZ R38, R38, R23.reuse ;  /* 0x0000001726267220 */ /* 0x080fe20000410000 */
[-C--:B------:R-:W-:Y:S01]  /*13200*/  FMUL.FTZ R39, R39, R23.reuse ;  /* 0x0000001727277220 */ /* 0x080fe20000410000 */
[-C--:B------:R-:W-:Y:S01]  /*13210*/  FMUL.FTZ R40, R40, R22.reuse ;  /* 0x0000001628287220 */ /* 0x080fe20000410000 */
[-C--:B------:R-:W-:Y:S01]  /*13220*/  FMUL.FTZ R41, R41, R22.reuse ;  /* 0x0000001629297220 */ /* 0x080fe20000410000 */
[----:B--2---:R-:W-:Y:S01]  /*13230*/  LOP3.LUT R3, R181, 0xff00ff, RZ, 0xc0, !PT ;  /* 0x00ff00ffb5037812 */ /* 0x004fe200078ec0ff */
[-C--:B------:R-:W-:Y:S01]  /*13240*/  FMUL.FTZ R44, R44, R22.reuse ;  /* 0x000000162c2c7220 */ /* 0x080fe20000410000 */
[----:B------:R-:W-:Y:S01]  /*13250*/  FMUL.FTZ R45, R45, R22 ;  /* 0x000000162d2d7220 */ /* 0x000fe20000410000 */
[-C--:B------:R-:W-:Y:S01]  /*13260*/  FMUL.FTZ R50, R50, R23.reuse ;  /* 0x0000001732327220 */ /* 0x080fe20000410000 */
[----:B-1----:R-:W-:Y:S01]  /*13270*/  LOP3.LUT R0, R210, 0x8, RZ, 0xc0, !PT ;  /* 0x00000008d2007812 */ /* 0x002fe200078ec0ff */
[-C--:B------:R-:W-:Y:S01]  /*13280*/  FMUL.FTZ R51, R51, R23.reuse ;  /* 0x0000001733337220 */ /* 0x080fe20000410000 */
[-C--:B------:R-:W-:Y:S01]  /*13290*/  FMUL.FTZ R52, R52, R24.reuse ;  /* 0x0000001834347220 */ /* 0x080fe20000410000 */
[----:B------:R-:W-:Y:S01]  /*132a0*/  FMUL.FTZ R53, R53, R24 ;  /* 0x0000001835357220 */ /* 0x000fe20000410000 */
[----:B------:R-:W-:Y:S01]  /*132b0*/  LOP3.LUT R0, R35, R0, RZ, 0x3c, !PT ;  /* 0x0000000023007212 */ /* 0x000fe200078e3cff */
[-C--:B------:R-:W-:Y:S01]  /*132c0*/  FMUL.FTZ R54, R54, R23.reuse ;  /* 0x0000001736367220 */ /* 0x080fe20000410000 */
[----:B----4-:R-:W-:Y:S01]  /*132d0*/  F2FP.F16.F32.PACK_AB R2, R206, R186 ;  /* 0x000000bace02723e */ /* 0x010fe200000000ff */
[-C--:B------:R-:W-:Y:S01]  /*132e0*/  FMUL.FTZ R55, R55, R23.reuse ;  /* 0x0000001737377220 */ /* 0x080fe20000410000 */
[----:B------:R-:W-:Y:S01]  /*132f0*/  LOP3.LUT R250, R0, 0x200, R233, 0xf8, !PT ;  /* 0x0000020000fa7812 */ /* 0x000fe200078ef8e9 */
[-C--:B------:R-:W-:Y:S01]  /*13300*/  FMUL.FTZ R56, R56, R22.reuse ;  /* 0x0000001638387220 */ /* 0x080fe20000410000 */
[--C-:B------:R-:W-:Y:S01]  /*13310*/  HSET2.LE.AND R0, R21, R12.reuse, PT ;  /* 0x0000000c15007233 */ /* 0x100fe20003803000 */
[----:B------:R-:W-:Y:S01]  /*13320*/  FMUL.FTZ R21, R6, UR4 ;  /* 0x0000000406157c20 */ /* 0x000fe20008410000 */
[----:B------:R-:W-:Y:S01]  /*13330*/  LEA R34, R250, UR5, 0x1 ;  /* 0x00000005fa227c11 */ /* 0x000fe2000f8e08ff */
[-C--:B------:R-:W-:Y:S01]  /*13340*/  FMUL.FTZ R57, R57, R22.reuse ;  /* 0x0000001639397220 */ /* 0x080fe20000410000 */
[----:B------:R-:W-:Y:S01]  /*13350*/  FMUL.FTZ R60, R60, R22 ;  /* 0x000000163c3c7220 */ /* 0x000fe20000410000 */
[----:B------:R-:W-:Y:S01]  /*13360*/  LOP3.LUT R5, R2, R0, RZ, 0xc0, !PT ;  /* 0x0000000002057212 */ /* 0x000fe200078ec0ff */
[----:B------:R-:W-:Y:S01]  /*13370*/  FMUL.FTZ R61, R61, R22 ;  /* 0x000000163d3d7220 */ /* 0x000fe20000410000 */
[--C-:B------:R-:W-:Y:S01]  /*13380*/  HSET2.LE.AND R0, R138, R12.reuse, PT ;  /* 0x0000000c8a007233 */ /* 0x100fe20003803000 */
[----:B------:R-:W1:Y:S01]  /*13390*/  MUFU.EX2 R21, R21 ;  /* 0x0000001500157308 */ /* 0x000e620000000800 */
[----:B---3--:R-:W-:Y:S01]  /*133a0*/  F2FP.F16.F32.PACK_AB R2, R229, R226 ;  /* 0x000000e2e502723e */ /* 0x008fe200000000ff */
[----:B------:R-:W2:Y:S01]  /*133b0*/  LDSM.16.MT88.4 R28, [R34+0xa000] ;  /* 0x00a00000221c783b */ /* 0x000ea20000004200 */
[----:B------:R-:W-:Y:S01]  /*133c0*/  IADD3 R25, PT, PT, R34, 0xa040, RZ ;  /* 0x0000a04022197810 */ /* 0x000fe20007ffe0ff */
[----:B------:R-:W-:Y:S01]  /*133d0*/  FMUL.FTZ R64, R64, R24 ;  /* 0x0000001840407220 */ /* 0x000fe20000410000 */
[----:B------:R-:W-:Y:S01]  /*133e0*/  LOP3.LUT R6, R2, R0, RZ, 0xc0, !PT ;  /* 0x0000000002067212 */ /* 0x000fe200078ec0ff */
[----:B------:R-:W-:Y:S01]  /*133f0*/  FMUL.FTZ R65, R65, R24 ;  /* 0x0000001841417220 */ /* 0x000fe20000410000 */
[----:B------:R-:W-:Y:S01]  /*13400*/  HSET2.LE.AND R2, R3, R12, PT ;  /* 0x0000000c03027233 */ /* 0x000fe20003803000 */
[-C--:B------:R-:W-:Y:S01]  /*13410*/  FMUL.FTZ R66, R66, R23.reuse ;  /* 0x0000001742427220 */ /* 0x080fe20000410000 */
[----:B-----5:R-:W-:Y:S01]  /*13420*/  F2FP.F16.F32.PACK_AB R0, R225, R224 ;  /* 0x000000e0e100723e */ /* 0x020fe200000000ff */
[----:B------:R-:W-:Y:S01]  /*13430*/  FMUL.FTZ R67, R67, R23 ;  /* 0x0000001743437220 */ /* 0x000fe20000410000 */
[----:B------:R-:W-:Y:S01]  /*13440*/  MOV R177, R203 ;  /* 0x000000cb00b17202 */ /* 0x000fe20000000f00 */
[----:B------:R-:W-:Y:S01]  /*13450*/  FMUL.FTZ R68, R68, R24 ;  /* 0x0000001844447220 */ /* 0x000fe20000410000 */
[----:B------:R-:W-:Y:S01]  /*13460*/  LOP3.LUT R7, R0, R2, RZ, 0xc0, !PT ;  /* 0x0000000200077212 */ /* 0x000fe200078ec0ff */
[-C--:B-1----:R-:W-:Y:S01]  /*13470*/  FMUL.FTZ R166, R166, R21.reuse ;  /* 0x00000015a6a67220 */ /* 0x082fe20000410000 */
[----:B------:R-:W-:Y:S01]  /*13480*/  SEL R2, R212, 0xffffffe0, !P4 ;  /* 0xffffffe0d4027807 */ /* 0x000fe20006000000 */
[-C--:B------:R-:W-:Y:S01]  /*13490*/  FMUL.FTZ R167, R167, R21.reuse ;  /* 0x00000015a7a77220 */ /* 0x080fe20000410000 */
[----:B------:R-:W-:Y:S01]  /*134a0*/  IADD3 R0, PT, PT, R34, 0xa000, RZ ;  /* 0x0000a00022007810 */ /* 0x000fe20007ffe0ff */
[-C--:B------:R-:W-:Y:S01]  /*134b0*/  FMUL.FTZ R170, R170, R21.reuse ;  /* 0x00000015aaaa7220 */ /* 0x080fe20000410000 */
[----:B------:R-:W-:Y:S01]  /*134c0*/  IADD3 R33, PT, PT, R34, R2, RZ ;  /* 0x0000000222217210 */ /* 0x000fe20007ffe0ff */
[-C--:B------:R-:W-:Y:S01]  /*134d0*/  FMUL.FTZ R171, R171, R21.reuse ;  /* 0x00000015abab7220 */ /* 0x080fe20000410000 */
[----:B------:R-:W-:Y:S01]  /*134e0*/  @P2 IADD3 R25, PT, PT, R0, -0x40, RZ ;  /* 0xffffffc000192810 */ /* 0x000fe20007ffe0ff */
[-C--:B------:R-:W-:Y:S01]  /*134f0*/  FMUL.FTZ R42, R42, R21.reuse ;  /* 0x000000152a2a7220 */ /* 0x080fe20000410000 */
[-C--:B------:R-:W-:Y:S01]  /*13500*/  FMUL.FTZ R43, R43, R21.reuse ;  /* 0x000000152b2b7220 */ /* 0x080fe20000410000 */
[----:B------:R-:W1:Y:S01]  /*13510*/  LDSM.16.MT88.4 R16, [R33+0xa000] ;  /* 0x00a000002110783b */ /* 0x000e620000004200 */
[-C--:B------:R-:W-:Y:S01]  /*13520*/  FMUL.FTZ R46, R46, R21.reuse ;  /* 0x000000152e2e7220 */ /* 0x080fe20000410000 */
[----:B------:R-:W-:Y:S01]  /*13530*/  FMUL.FTZ R47, R47, R21 ;  /* 0x000000152f2f7220 */ /* 0x000fe20000410000 */
[----:B------:R-:W-:-:S02]  /*13540*/  IMAD.IADD R32, R2, 0x1, R25 ;  /* 0x0000000102207824 */ /* 0x000fc400078e0219 */
[-C--:B------:R-:W-:Y:S01]  /*13550*/  FMUL.FTZ R58, R58, R21.reuse ;  /* 0x000000153a3a7220 */ /* 0x080fe20000410000 */
[-C--:B------:R-:W-:Y:S01]  /*13560*/  FMUL.FTZ R59, R59, R21.reuse ;  /* 0x000000153b3b7220 */ /* 0x080fe20000410000 */
[-C--:B------:R-:W-:Y:S01]  /*13570*/  FMUL.FTZ R62, R62, R21.reuse ;  /* 0x000000153e3e7220 */ /* 0x080fe20000410000 */
[----:B------:R-:W-:Y:S01]  /*13580*/  FMUL.FTZ R63, R63, R21 ;  /* 0x000000153f3f7220 */ /* 0x000fe20000410000 */
[----:B------:R-:W-:Y:S01]  /*13590*/  MOV R3, R189 ;  /* 0x000000bd00037202 */ /* 0x000fe20000000f00 */
        /* <DEDUP_REMOVED lines=9> */
[C---:B--2---:R-:W-:Y:S01]  /*13630*/  HMMA.16816.F32 R240, R8.reuse, R30, R156 ;  /* 0x0000001e08f0723c */ /* 0x044fe2000000189c */
[----:B------:R-:W-:Y:S01]  /*13640*/  IMAD.MOV.U32 R158, RZ, RZ, R232 ;  /* 0x000000ffff9e7224 */ /* 0x000fe200078e00e8 */
[----:B------:R-:W-:Y:S01]  /*13650*/  MOV R157, R202 ;  /* 0x000000ca009d7202 */ /* 0x000fe20000000f00 */
[----:B------:R-:W-:Y:S01]  /*13660*/  FMUL.FTZ R78, R78, R21 ;  /* 0x000000154e4e7220 */ /* 0x000fe20000410000 */
[----:B------:R-:W-:Y:S01]  /*13670*/  MOV R159, R201 ;  /* 0x000000c9009f7202 */ /* 0x000fe20000000f00 */
        /* <DEDUP_REMOVED lines=17> */
[-C--:B-1----:R-:W-:Y:S01]  /*13790*/  HMMA.16816.F32 R160, R8, R16.reuse, R160 ;  /* 0x0000001008a0723c */ /* 0x082fe200000018a0 */
[----:B------:R-:W-:Y:S01]  /*137a0*/  FMUL.FTZ R155, R155, R21 ;  /* 0x000000159b9b7220 */ /* 0x000fe20000410000 */
[-C--:B------:R-:W-:Y:S01]  /*137b0*/  FMUL.FTZ R84, R84, R24.reuse ;  /* 0x0000001854547220 */ /* 0x080fe20000410000 */
[----:B------:R-:W-:Y:S01]  /*137c0*/  FMUL.FTZ R85, R85, R24 ;  /* 0x0000001855557220 */ /* 0x000fe20000410000 */
        /* <DEDUP_REMOVED lines=8> */
[----:B------:R-:W-:Y:S01]  /*13850*/  FMUL.FTZ R93, R93, R22 ;  /* 0x000000165d5d7220 */ /* 0x000fe20000410000 */
[-C--:B------:R-:W-:Y:S01]  /*13860*/  FMUL.FTZ R94, R94, R21.reuse ;  /* 0x000000155e5e7220 */ /* 0x080fe20000410000 */
[----:B------:R-:W-:Y:S01]  /*13870*/  FMUL.FTZ R95, R95, R21 ;  /* 0x000000155f5f7220 */ /* 0x000fe20000410000 */
[-C--:B------:R-:W-:Y:S01]  /*13880*/  FMUL.FTZ R96, R96, R24.reuse ;  /* 0x0000001860607220 */ /* 0x080fe20000410000 */
[-C--:B------:R-:W-:Y:S01]  /*13890*/  HMMA.16816.F32 R168, R4, R18.reuse, R168 ;  /* 0x0000001204a8723c */ /* 0x080fe200000018a8 */
[----:B------:R-:W-:Y:S01]  /*138a0*/  FMUL.FTZ R97, R97, R24 ;  /* 0x0000001861617220 */ /* 0x000fe20000410000 */
[-C--:B------:R-:W-:Y:S01]  /*138b0*/  FMUL.FTZ R98, R98, R23.reuse ;  /* 0x0000001762627220 */ /* 0x080fe20000410000 */
[----:B------:R-:W-:Y:S01]  /*138c0*/  FMUL.FTZ R99, R99, R23 ;  /* 0x0000001763637220 */ /* 0x000fe20000410000 */
[----:B------:R-:W-:Y:S01]  /*138d0*/  IADD3 R0, PT, PT, R220, 0x1715609d, RZ ;  /* 0x1715609ddc007810 */ /* 0x000fe20007ffe0ff */
[-C--:B------:R-:W-:Y:S01]  /*138e0*/  FMUL.FTZ R104, R104, R22.reuse ;  /* 0x0000001668687220 */ /* 0x080fe20000410000 */
[----:B------:R-:W-:Y:S01]  /*138f0*/  FMUL.FTZ R105, R105, R22 ;  /* 0x0000001669697220 */ /* 0x000fe20000410000 */
[----:B------:R-:W-:Y:S01]  /*13900*/  FMUL.FTZ R106, R106, R21 ;  /* 0x000000156a6a7220 */ /* 0x000fe20000410000 */
[C---:B------:R-:W-:Y:S01]  /*13910*/  HMMA.16816.F32 R244, R8.reuse, R18, R172 ;  /* 0x0000001208f4723c */ /* 0x040fe200000018ac */
[----:B------:R-:W1:Y:S01]  /*13920*/  LDSM.16.MT88.4 R16, [R25] ;  /* 0x000000001910783b */ /* 0x000e620000004200 */
[----:B------:R-:W-:Y:S01]  /*13930*/  MOV R175, R191 ;  /* 0x000000bf00af7202 */ /* 0x000fe20000000f00 */
[-C--:B------:R-:W-:Y:S01]  /*13940*/  FMUL.FTZ R107, R107, R21.reuse ;  /* 0x000000156b6b7220 */ /* 0x080fe20000410000 */
[----:B------:R-:W-:Y:S01]  /*13950*/  MOV R174, R188 ;  /* 0x000000bc00ae7202 */ /* 0x000fe20000000f00 */
        /* <DEDUP_REMOVED lines=10> */
[----:B------:R-:W-:Y:S01]  /*13a00*/  FMUL.FTZ R125, R125, R22 ;  /* 0x000000167d7d7220 */ /* 0x000fe20000410000 */
[C---:B------:R-:W-:Y:S01]  /*13a10*/  HMMA.16816.F32 R148, R4.reuse, R28, R148 ;  /* 0x0000001c0494723c */ /* 0x040fe20000001894 */
[-C--:B------:R-:W-:Y:S01]  /*13a20*/  FMUL.FTZ R126, R126, R21.reuse ;  /* 0x000000157e7e7220 */ /* 0x080fe20000410000 */
[----:B------:R-:W-:Y:S01]  /*13a30*/  FMUL.FTZ R127, R127, R21 ;  /* 0x000000157f7f7220 */ /* 0x000fe20000410000 */
[----:B------:R-:W-:Y:S01]  /*13a40*/  LOP3.LUT R2, R0, R184, R217, 0x96, !PT ;  /* 0x000000b800027212 */ /* 0x000fe200078e96d9 */
[-C--:B------:R-:W-:Y:S01]  /*13a50*/  FMUL.FTZ R116, R116, R24.reuse ;  /* 0x0000001874747220 */ /* 0x080fe20000410000 */
[----:B------:R-:W-:Y:S01]  /*13a60*/  MOV R184, R3 ;  /* 0x0000000300b87202 */ /* 0x000fe20000000f00 */
[----:B------:R-:W-:Y:S01]  /*13a70*/  FMUL.FTZ R117, R117, R24 ;  /* 0x0000001875757220 */ /* 0x000fe20000410000 */
[----:B------:R-:W-:Y:S01]  /*13a80*/  LOP3.LUT R3, R0, R182, R207, 0x96, !PT ;  /* 0x000000b600037212 */ /* 0x000fe200078e96cf */
        /* <DEDUP_REMOVED lines=16> */
[----:B------:R-:W-:Y:S01]  /*13b90*/  IADD3 R0, PT, PT, R221, 0x646e171e, RZ ;  /* 0x646e171edd007810 */ /* 0x000fe20007ffe0ff */
[----:B-1----:R-:W-:Y:S01]  /*13ba0*/  HMMA.16816.F32 R236, R8, R16, R36 ;  /* 0x0000001008ec723c */ /* 0x002fe20000001824 */
[----:B------:R-:W-:-:S02]  /*13bb0*/  MOV R217, R174 ;  /* 0x000000ae00d97202 */ /* 0x000fc40000000f00 */
[----:B------:R-:W-:Y:S02]  /*13bc0*/  MOV R207, R175 ;  /* 0x000000af00cf7202 */ /* 0x000fe40000000f00 */
[----:B------:R-:W-:Y:S01]  /*13bd0*/  MOV R182, R156 ;  /* 0x0000009c00b67202 */ /* 0x000fe20000000f00 */
[----:B------:R-:W-:Y:S01]  /*13be0*/  LDSM.16.MT88.4 R172, [R33+0xa800] ;  /* 0x00a8000021ac783b */ /* 0x000fe20000004200 */
[----:B------:R-:W-:Y:S01]  /*13bf0*/  MOV R181, R157 ;  /* 0x0000009d00b57202 */ /* 0x000fe20000000f00 */
[C---:B------:R-:W-:Y:S08]  /*13c00*/  HMMA.16816.F32 R40, R4.reuse, R16, R40 ;  /* 0x000000100428723c */ /* 0x040ff00000001828 */
[-C--:B------:R-:W-:Y:S08]  /*13c10*/  HMMA.16816.F32 R44, R4, R18.reuse, R44 ;  /* 0x00000012042c723c */ /* 0x080ff0000000182c */
[----:B------:R-:W-:Y:S01]  /*13c20*/  HMMA.16816.F32 R232, R8, R18, R48 ;  /* 0x0000001208e8723c */ /* 0x000fe20000001830 */
[----:B------:R-:W1:Y:S04]  /*13c30*/  LDSM.16.MT88.4 R16, [R32] ;  /* 0x000000002010783b */ /* 0x000e680000004200 */
[----:B------:R-:W-:Y:S03]  /*13c40*/  LDSM.16.MT88.4 R48, [R25+0x800] ;  /* 0x000800001930783b */ /* 0x000fe60000004200 */
[C---:B--2---:R-:W-:Y:S08]  /*13c50*/  HMMA.16816.F32 R120, R4.reuse, R28, R120 ;  /* 0x0000001c0478723c */ /* 0x044ff00000001878 */
[----:B------:R-:W-:Y:S08]  /*13c60*/  HMMA.16816.F32 R36, R4, R30, R124 ;  /* 0x0000001e0424723c */ /* 0x000ff0000000187c */
[C---:B------:R-:W-:Y:S08]  /*13c70*/  HMMA.16816.F32 R116, R8.reuse, R28, R116 ;  /* 0x0000001c0874723c */ /* 0x040ff00000001874 */
[C---:B------:R-:W-:Y:S08]  /*13c80*/  HMMA.16816.F32 R28, R8.reuse, R30, R128 ;  /* 0x0000001e081c723c */ /* 0x040ff00000001880 */
[-C--:B-1----:R-:W-:Y:S08]  /*13c90*/  HMMA.16816.F32 R200, R8, R16.reuse, R52 ;  /* 0x0000001008c8723c */ /* 0x082ff00000001834 */
[C---:B------:R-:W-:Y:S08]  /*13ca0*/  HMMA.16816.F32 R56, R4.reuse, R16, R56 ;  /* 0x000000100438723c */ /* 0x040ff00000001838 */
[-C--:B------:R-:W-:Y:S08]  /*13cb0*/  HMMA.16816.F32 R60, R4, R18.reuse, R60 ;  /* 0x00000012043c723c */ /* 0x080ff0000000183c */
[C---:B------:R-:W-:Y:S01]  /*13cc0*/  HMMA.16816.F32 R188, R8.reuse, R18, R64 ;  /* 0x0000001208bc723c */ /* 0x040fe20000001840 */
[----:B------:R-:W1:Y:S04]  /*13cd0*/  LDSM.16.MT88.4 R16, [R34+0xb000] ;  /* 0x00b000002210783b */ /* 0x000e680000004200 */
[----:B------:R-:W-:Y:S03]  /*13ce0*/  LDSM.16.MT88.4 R64, [R32+0x800] ;  /* 0x000800002040783b */ /* 0x000fe60000004200 */
        /* <DEDUP_REMOVED lines=9> */
[----:B------:R-:W-:Y:S01]  /*13d80*/  HMMA.16816.F32 R132, R8, R18, R96 ;  /* 0x000000120884723c */ /* 0x000fe20000001860 */
[----:B------:R-:W1:Y:S04]  /*13d90*/  LDSM.16.MT88.4 R16, [R25+0x1000] ;  /* 0x001000001910783b */ /* 0x000e680000004200 */
[----:B------:R-:W-:Y:S03]  /*13da0*/  LDSM.16.MT88.4 R96, [R33+0xb800] ;  /* 0x00b800002160783b */ /* 0x000fe60000004200 */
[C---:B-1----:R-:W-:Y:S08]  /*13db0*/  HMMA.16816.F32 R104, R4.reuse, R16, R104 ;  /* 0x000000100468723c */ /* 0x042ff00000001868 */
[----:B------:R-:W-:Y:S01]  /*13dc0*/  HMMA.16816.F32 R108, R4, R18, R108 ;  /* 0x00000012046c723c */ /* 0x000fe2000000186c */
[----:B------:R-:W-:-:S04]  /*13dd0*/  IMAD.WIDE.U32 R4, R2, -0x2daee0ad, RZ ;  /* 0xd2511f5302047825 */ /* 0x000fc800078e00ff */
[----:B------:R-:W-:Y:S01]  /*13de0*/  IMAD.WIDE.U32 R2, R3, -0x2daee0ad, RZ ;  /* 0xd2511f5303027825 */ /* 0x000fe200078e00ff */
[----:B------:R-:W-:Y:S02]  /*13df0*/  LOP3.LUT R5, R0, R180, R5, 0x96, !PT ;  /* 0x000000b400057212 */ /* 0x000fe400078e9605 */
[C---:B------:R-:W-:Y:S01]  /*13e00*/  HMMA.16816.F32 R100, R8.reuse, R16, R100 ;  /* 0x000000100864723c */ /* 0x040fe20000001864 */
[----:B------:R-:W-:Y:S01]  /*13e10*/  PRMT R7, R4, 0x7773, RZ ;  /* 0x0000777304077816 */ /* 0x000fe200000000ff */
[----:B------:R-:W-:Y:S01]  /*13e20*/  FFMA.FTZ R16, R185, UR4, -R20 ;  /* 0x00000004b9107c23 */ /* 0x000fe20008010814 */
[----:B------:R-:W-:Y:S02]  /*13e30*/  LOP3.LUT R0, R0, R142, R3, 0x96, !PT ;  /* 0x0000008e00007212 */ /* 0x000fe400078e9603 */
[----:B------:R-:W-:Y:S02]  /*13e40*/  PRMT R3, R4, 0x7772, RZ ;  /* 0x0000777204037816 */ /* 0x000fe400000000ff */
[----:B------:R-:W-:Y:S01]  /*13e50*/  PRMT R6, R2, 0x7773, RZ ;  /* 0x0000777302067816 */ /* 0x000fe200000000ff */
[----:B------:R-:W-:Y:S01]  /*13e60*/  HMMA.16816.F32 R52, R8, R18, R112 ;  /* 0x000000120834723c */ /* 0x000fe20000001870 */
[----:B------:R-:W-:Y:S01]  /*13e70*/  MOV R8, R4 ;  /* 0x0000000400087202 */ /* 0x000fe20000000f00 */
[----:B------:R-:W1:Y:S01]  /*13e80*/  LDSM.16.MT88.4 R112, [R25+0x1800] ;  /* 0x001800001970783b */ /* 0x000e620000004200 */
[----:B------:R-:W-:-:S02]  /*13e90*/  PRMT R10, R4, 0x7771, RZ ;  /* 0x00007771040a7816 */ /* 0x000fc400000000ff */
[----:B------:R-:W-:Y:S02]  /*13ea0*/  MOV R4, R2 ;  /* 0x0000000200047202 */ /* 0x000fe40000000f00 */
[C---:B------:R-:W-:Y:S02]  /*13eb0*/  PRMT R9, R2.reuse, 0x7771, RZ ;  /* 0x0000777102097816 */ /* 0x040fe400000000ff */
[----:B------:R-:W-:Y:S02]  /*13ec0*/  PRMT R2, R2, 0x7772, RZ ;  /* 0x0000777202027816 */ /* 0x000fe400000000ff */
[----:B------:R-:W-:Y:S02]  /*13ed0*/  PRMT R11, R3, 0x5410, R7 ;  /* 0x00005410030b7816 */ /* 0x000fe40000000007 */
[----:B------:R-:W-:Y:S01]  /*13ee0*/  LOP3.LUT R3, R8, 0xff, RZ, 0xc0, !PT ;  /* 0x000000ff08037812 */ /* 0x000fe200078ec0ff */
[----:B------:R-:W-:Y:S01]  /*13ef0*/  FFMA.FTZ R8, R179, UR4, -R15 ;  /* 0x00000004b3087c23 */ /* 0x000fe2000801080f */
[----:B------:R-:W-:-:S02]  /*13f00*/  PRMT R19, R2, 0x5410, R6 ;  /* 0x0000541002137816 */ /* 0x000fc40000000006 */
[----:B------:R-:W-:Y:S02]  /*13f10*/  PRMT R10, R3, 0x5410, R10 ;  /* 0x00005410030a7816 */ /* 0x000fe4000000000a */
[C---:B------:R-:W-:Y:S02]  /*13f20*/  LOP3.LUT R2, R5.reuse, 0xffff, RZ, 0xc0, !PT ;  /* 0x0000ffff05027812 */ /* 0x040fe400078ec0ff */
[----:B------:R-:W-:Y:S02]  /*13f30*/  PRMT R3, R5, 0x7632, R3 ;  /* 0x0000763205037816 */ /* 0x000fe40000000003 */
[----:B------:R-:W-:Y:S02]  /*13f40*/  SHF.R.U32.HI R6, RZ, 0x8, R2 ;  /* 0x00000008ff067819 */ /* 0x000fe40000011602 */
[----:B------:R-:W-:Y:S02]  /*13f50*/  SHF.R.U32.HI R2, RZ, 0x18, R5 ;  /* 0x00000018ff027819 */ /* 0x000fe40000011605 */
[----:B------:R-:W-:-:S02]  /*13f60*/  LOP3.LUT R3, R3, 0xff, RZ, 0xc0, !PT ;  /* 0x000000ff03037812 */ /* 0x000fc400078ec0ff */
[----:B------:R-:W-:Y:S02]  /*13f70*/  LOP3.LUT R4, R4, 0xff, RZ, 0xc0, !PT ;  /* 0x000000ff04047812 */ /* 0x000fe400078ec0ff */
[----:B------:R-:W-:Y:S01]  /*13f80*/  LOP3.LUT R7, R5, 0xff, RZ, 0xc0, !PT ;  /* 0x000000ff05077812 */ /* 0x000fe200078ec0ff */
[--C-:B------:R-:W-:Y:S01]  /*13f90*/  FFMA.FTZ R5, R192, UR4, -R13.reuse ;  /* 0x00000004c0057c23 */ /* 0x100fe2000801080d */
[----:B------:R-:W-:Y:S01]  /*13fa0*/  PRMT R17, R3, 0x5410, R2 ;  /* 0x0000541003117816 */ /* 0x000fe20000000002 */
[----:B------:R-:W-:Y:S01]  /*13fb0*/  FFMA.FTZ R3, R187, UR4, -R13 ;  /* 0x00000004bb037c23 */ /* 0x000fe2000801080d */
[----:B------:R-:W-:Y:S01]  /*13fc0*/  PRMT R9, R4, 0x5410, R9 ;  /* 0x0000541004097816 */ /* 0x000fe20000000009 */
[--C-:B------:R-:W-:Y:S01]  /*13fd0*/  FFMA.FTZ R4, R193, UR4, -R13.reuse ;  /* 0x00000004c1047c23 */ /* 0x100fe2000801080d */
[----:B------:R-:W-:Y:S01]  /*13fe0*/  PRMT R18, R7, 0x5410, R6 ;  /* 0x0000541007127816 */ /* 0x000fe20000000006 */
[----:B------:R-:W-:Y:S01]  /*13ff0*/  FFMA.FTZ R6, R176, UR4, -R13 ;  /* 0x00000004b0067c23 */ /* 0x000fe2000801080d */
[C---:B------:R-:W-:Y:S01]  /*14000*/  LOP3.LUT R2, R0.reuse, 0xffff, RZ, 0xc0, !PT ;  /* 0x0000ffff00027812 */ /* 0x040fe200078ec0ff */
[----:B------:R2:W-:Y:S01]  /*14010*/  MUFU.EX2 R176, R5 ;  /* 0x0000000500b07308 */ /* 0x0005e20000000800 */
[----:B------:R-:W-:Y:S01]  /*14020*/  MOV R187, R178 ;  /* 0x000000b200bb7202 */ /* 0x000fe20000000f00 */
[----:B------:R-:W-:Y:S01]  /*14030*/  IMAD.MOV.U32 R193, RZ, RZ, R159 ;  /* 0x000000ffffc17224 */ /* 0x000fe200078e009f */
[----:B------:R-:W-:Y:S01]  /*14040*/  MOV R192, R177 ;  /* 0x000000b100c07202 */ /* 0x000fe20000000f00 */
[----:B------:R3:W-:Y:S01]  /*14050*/  MUFU.EX2 R178, R3 ;  /* 0x0000000300b27308 */ /* 0x0007e20000000800 */
[----:B------:R-:W-:-:S02]  /*14060*/  LOP3.LUT R7, R0, 0xff, RZ, 0xc0, !PT ;  /* 0x000000ff00077812 */ /* 0x000fc400078ec0ff */
[----:B------:R-:W-:Y:S01]  /*14070*/  SHF.R.U32.HI R2, RZ, 0x8, R2 ;  /* 0x00000008ff027819 */ /* 0x000fe20000011602 */
[----:B------:R4:W-:Y:S01]  /*14080*/  MUFU.EX2 R177, R4 ;  /* 0x0000000400b17308 */ /* 0x0009e20000000800 */
[----:B------:R-:W-:Y:S02]  /*14090*/  MOV R180, R158 ;  /* 0x0000009e00b47202 */ /* 0x000fe40000000f00 */
[----:B------:R-:W-:Y:S01]  /*140a0*/  PRMT R7, R7, 0x5410, R2 ;  /* 0x0000541007077816 */ /* 0x000fe20000000002 */
[--C-:B------:R-:W-:Y:S01]  /*140b0*/  FFMA.FTZ R2, R143, UR4, -R14.reuse ;  /* 0x000000048f027c23 */ /* 0x100fe2000801080e */
[----:B------:R-:W5:Y:S01]  /*140c0*/  LDSM.16.MT88.4 R156, [R34+0xa800] ;  /* 0x00a80000229c783b */ /* 0x000f620000004200 */
[----:B--2---:R-:W-:Y:S02]  /*140d0*/  PRMT R5, R0, 0x7632, R5 ;  /* 0x0000763200057816 */ /* 0x004fe40000000005 */
[----:B------:R-:W-:Y:S01]  /*140e0*/  HSET2.LE.AND R7, R7, R12, PT ;  /* 0x0000000c07077233 */ /* 0x000fe20003803000 */
[----:B---3--:R-:W-:Y:S01]  /*140f0*/  FFMA.FTZ R3, R198, UR4, -R14 ;  /* 0x00000004c6037c23 */ /* 0x008fe2000801080e */
[----:B------:R-:W-:-:S02]  /*14100*/  MOV R198, R27 ;  /* 0x0000001b00c67202 */ /* 0x000fc40000000f00 */
[----:B------:R2:W3:Y:S01]  /*14110*/  MUFU.EX2 R27, R6 ;  /* 0x00000006001b7308 */ /* 0x0004e20000000800 */
[----:B----4-:R-:W-:Y:S02]  /*14120*/  SHF.R.U32.HI R4, RZ, 0x18, R0 ;  /* 0x00000018ff047819 */ /* 0x010fe40000011600 */
[----:B------:R-:W-:Y:S01]  /*14130*/  LOP3.LUT R0, R5, 0xff, RZ, 0xc0, !PT ;  /* 0x000000ff05007812 */ /* 0x000fe200078ec0ff */
[----:B------:R4:W-:Y:S01]  /*14140*/  MUFU.EX2 R142, R3 ;  /* 0x00000003008e7308 */ /* 0x0009e20000000800 */
[----:B------:R-:W-:Y:S01]  /*14150*/  FFMA.FTZ R5, R196, UR4, -R14 ;  /* 0x00000004c4057c23 */ /* 0x000fe2000801080e */
[----:B------:R-:W-:Y:S02]  /*14160*/  MOV R196, R141 ;  /* 0x0000008d00c47202 */ /* 0x000fe40000000f00 */
[----:B------:R-:W-:Y:S01]  /*14170*/  PRMT R13, R0, 0x5410, R4 ;  /* 0x00005410000d7816 */ /* 0x000fe20000000004 */
[--C-:B------:R-:W-:Y:S01]  /*14180*/  FFMA.FTZ R0, R204, UR4, -R15.reuse ;  /* 0x00000004cc007c23 */ /* 0x100fe2000801080f */
[----:B------:R-:W-:Y:S01]  /*14190*/  MOV R204, R26 ;  /* 0x0000001a00cc7202 */ /* 0x000fe20000000f00 */
[----:B------:R1:W-:Y:S01]  /*141a0*/  MUFU.EX2 R141, R5 ;  /* 0x00000005008d7308 */ /* 0x0003e20000000800 */
[----:B------:R-:W-:Y:S01]  /*141b0*/  LOP3.LUT R4, R11, 0xff00ff, RZ, 0xc0, !PT ;  /* 0x00ff00ff0b047812 */ /* 0x000fe200078ec0ff */
[----:B------:R-:W-:Y:S01]  /*141c0*/  FFMA.FTZ R11, R205, UR4, -R20 ;  /* 0x00000004cd0b7c23 */ /* 0x000fe20008010814 */
[--C-:B--2---:R-:W-:Y:S01]  /*141d0*/  FFMA.FTZ R6, R197, UR4, -R15.reuse ;  /* 0x00000004c5067c23 */ /* 0x104fe2000801080f */
[----:B------:R2:W-:Y:S01]  /*141e0*/  MUFU.EX2 R26, R2 ;  /* 0x00000002001a7308 */ /* 0x0005e20000000800 */
[--C-:B------:R-:W-:Y:S01]  /*141f0*/  HSET2.LE.AND R9, R9, R12.reuse, PT ;  /* 0x0000000c09097233 */ /* 0x100fe20003803000 */
[----:B----4-:R-:W-:Y:S01]  /*14200*/  FFMA.FTZ R3, R194, UR4, -R14 ;  /* 0x00000004c2037c23 */ /* 0x010fe2000801080e */
[----:B------:R-:W-:Y:S01]  /*14210*/  MOV R194, R140 ;  /* 0x0000008c00c27202 */ /* 0x000fe20000000f00 */
[--C-:B------:R-:W-:Y:S01]  /*14220*/  FFMA.FTZ R14, R199, UR4, -R20.reuse ;  /* 0x00000004c70e7c23 */ /* 0x100fe20008010814 */
[----:B------:R4:W-:Y:S04]  /*14230*/  MUFU.EX2 R140, R0 ;  /* 0x00000000008c7308 */ /* 0x0009e80000000800 */
[----:B------:R5:W5:Y:S01]  /*14240*/  MUFU.EX2 R143, R3 ;  /* 0x00000003008f7308 */ /* 0x000b620000000800 */
[----:B-1----:R-:W-:Y:S01]  /*14250*/  FFMA.FTZ R5, R195, UR4, -R15 ;  /* 0x00000004c3057c23 */ /* 0x002fe2000801080f */
[----:B------:R-:W-:Y:S01]  /*14260*/  FFMA.FTZ R15, R183, UR4, -R20 ;  /* 0x00000004b70f7c23 */ /* 0x000fe20008010814 */
[----:B--2---:R-:W-:-:S02]  /*14270*/  HSET2.LE.AND R2, R10, R12, PT ;  /* 0x0000000c0a027233 */ /* 0x004fc40003803000 */
[----:B------:R1:W-:Y:S04]  /*14280*/  MUFU.EX2 R20, R5 ;  /* 0x0000000500147308 */ /* 0x0003e80000000800 */
[----:B------:R-:W-:Y:S01]  /*14290*/  MUFU.EX2 R14, R14 ;  /* 0x0000000e000e7308 */ /* 0x000fe20000000800 */
[----:B----4-:R-:W-:Y:S02]  /*142a0*/  HSET2.LE.AND R0, R4, R12, PT ;  /* 0x0000000c04007233 */ /* 0x010fe40003803000 */
[----:B---3--:R-:W-:Y:S02]  /*142b0*/  F2FP.F16.F32.PACK_AB R4, R27, R178 ;  /* 0x000000b21b04723e */ /* 0x008fe400000000ff */
[----:B-----5:R-:W-:Y:S02]  /*142c0*/  LOP3.LUT R3, R19, 0xff00ff, RZ, 0xc0, !PT ;  /* 0x00ff00ff13037812 */ /* 0x020fe400078ec0ff */
[----:B------:R2:W3:Y:S01]  /*142d0*/  MUFU.EX2 R19, R6 ;  /* 0x0000000600137308 */ /* 0x0004e20000000800 */
[----:B------:R-:W-:-:S02]  /*142e0*/  LOP3.LUT R130, R4, R2, RZ, 0xc0, !PT ;  /* 0x0000000204827212 */ /* 0x000fc400078ec0ff */
[--C-:B------:R-:W-:Y:S01]  /*142f0*/  HSET2.LE.AND R10, R3, R12.reuse, PT ;  /* 0x0000000c030a7233 */ /* 0x100fe20003803000 */
[----:B------:R-:W-:Y:S01]  /*14300*/  MUFU.EX2 R2, R16 ;  /* 0x0000001000027308 */ /* 0x000fe20000000800 */
[----:B------:R-:W-:Y:S02]  /*14310*/  F2FP.F16.F32.PACK_AB R3, R26, R143 ;  /* 0x0000008f1a03723e */ /* 0x000fe400000000ff */
[--C-:B-1----:R-:W-:Y:S02]  /*14320*/  HSET2.LE.AND R5, R18, R12.reuse, PT ;  /* 0x0000000c12057233 */ /* 0x102fe40003803000 */
[----:B------:R-:W-:Y:S02]  /*14330*/  LOP3.LUT R131, R3, R0, RZ, 0xc0, !PT ;  /* 0x0000000003837212 */ /* 0x000fe400078ec0ff */
[----:B------:R-:W-:Y:S01]  /*14340*/  F2FP.F16.F32.PACK_AB R0, R176, R177 ;  /* 0x000000b1b000723e */ /* 0x000fe200000000ff */
[----:B------:R-:W-:Y:S01]  /*14350*/  MUFU.EX2 R3, R15 ;  /* 0x0000000f00037308 */ /* 0x000fe20000000800 */
[----:B--2---:R-:W-:-:S02]  /*14360*/  HSET2.LE.AND R6, R17, R12, PT ;  /* 0x0000000c11067233 */ /* 0x004fc40003803000 */
[----:B------:R-:W-:Y:S01]  /*14370*/  LOP3.LUT R128, R0, R5, RZ, 0xc0, !PT ;  /* 0x0000000500807212 */ /* 0x000fe200078ec0ff */
[----:B------:R1:W-:Y:S01]  /*14380*/  MUFU.EX2 R17, R8 ;  /* 0x0000000800117308 */ /* 0x0003e20000000800 */
[----:B------:R-:W-:-:S04]  /*14390*/  F2FP.F16.F32.PACK_AB R0, R141, R142 ;  /* 0x0000008e8d00723e */ /* 0x000fc800000000ff */
[----:B------:R-:W-:Y:S02]  /*143a0*/  LOP3.LUT R129, R0, R6, RZ, 0xc0, !PT ;  /* 0x0000000600817212 */ /* 0x000fe400078ec0ff */
[----:B---3--:R-:W-:-:S04]  /*143b0*/  F2FP.F16.F32.PACK_AB R0, R19, R140 ;  /* 0x0000008c1300723e */ /* 0x008fc800000000ff */
[----:B------:R-:W-:Y:S01]  /*143c0*/  LOP3.LUT R124, R0, R7, RZ, 0xc0, !PT ;  /* 0x00000007007c7212 */ /* 0x000fe200078ec0ff */
[C---:B------:R-:W-:Y:S01]  /*143d0*/  HMMA.16816.F32 R100, R128.reuse, R112, R100 ;  /* 0x000000708064723c */ /* 0x040fe20000001864 */
[----:B------:R-:W2:Y:S01]  /*143e0*/  LDSM.16.MT88.4 R4, [R32+0x1800] ;  /* 0x001800002004783b */ /* 0x000ea20000004200 */
[----:B-1----:R-:W-:Y:S02]  /*143f0*/  HSET2.LE.AND R8, R13, R12, PT ;  /* 0x0000000c0d087233 */ /* 0x002fe40003803000 */
[----:B------:R-:W1:Y:S04]  /*14400*/  MUFU.EX2 R13, R11 ;  /* 0x0000000b000d7308 */ /* 0x000e680000000800 */
[C---:B------:R-:W-:Y:S08]  /*14410*/  HMMA.16816.F32 R144, R128.reuse, R156, R144 ;  /* 0x0000009c8090723c */ /* 0x040ff00000001890 */
[----:B------:R-:W-:Y:S01]  /*14420*/  HMMA.16816.F32 R68, R128, R80, R68 ;  /* 0x000000508044723c */ /* 0x000fe20000001844 */
[----:B-1----:R-:W-:-:S04]  /*14430*/  F2FP.F16.F32.PACK_AB R0, R14, R13 ;  /* 0x0000000d0e00723e */ /* 0x002fc800000000ff */
[----:B------:R-:W-:Y:S01]  /*14440*/  LOP3.LUT R125, R0, R8, RZ, 0xc0, !PT ;  /* 0x00000008007d7212 */ /* 0x000fe200078ec0ff */
[----:B------:R-:W-:Y:S01]  /*14450*/  FFMA.FTZ R8, R192, R22, R187 ;  /* 0x00000016c0087223 */ /* 0x000fe200000100bb */
[----:B------:R-:W-:Y:S01]  /*14460*/  F2FP.F16.F32.PACK_AB R0, R17, R20 ;  /* 0x000000141100723e */ /* 0x000fe200000000ff */
[----:B------:R-:W-:Y:S03]  /*14470*/  HMMA.16816.F32 R160, R128, R172, R160 ;  /* 0x000000ac80a0723c */ /* 0x000fe600000018a0 */
[----:B------:R-:W-:Y:S01]  /*14480*/  LOP3.LUT R126, R0, R9, RZ, 0xc0, !PT ;  /* 0x00000009007e7212 */ /* 0x000fe200078ec0ff */
[----:B------:R-:W-:Y:S01]  /*14490*/  FFMA.FTZ R9, R198, R23, R196 ;  /* 0x00000017c6097223 */ /* 0x000fe200000100c4 */
[----:B------:R-:W-:-:S03]  /*144a0*/  F2FP.F16.F32.PACK_AB R0, R2, R3 ;  /* 0x000000030200723e */ /* 0x000fc600000000ff */
[----:B------:R-:W-:Y:S01]  /*144b0*/  FADD.FTZ R12, R181, R9 ;  /* 0x00000009b50c7221 */ /* 0x000fe20000010000 */
[----:B------:R-:W-:Y:S01]  /*144c0*/  LOP3.LUT R127, R0, R10, RZ, 0xc0, !PT ;  /* 0x0000000a007f7212 */ /* 0x000fe200078ec0ff */
        /* <DEDUP_REMOVED lines=12> */
[----:B------:R-:W-:Y:S01]  /*14590*/  FADD.FTZ R0, R184, R0 ;  /* 0x00000000b8007221 */ /* 0x000fe20000010000 */
[----:B------:R-:W-:-:S03]  /*145a0*/  FADD.FTZ R10, R225, R10 ;  /* 0x0000000ae10a7221 */ /* 0x000fc60000010000 */
[----:B------:R-:W-:-:S03]  /*145b0*/  FADD.FTZ R0, R177, R0 ;  /* 0x00000000b1007221 */ /* 0x000fc60000010000 */
        /* <DEDUP_REMOVED lines=9> */
[----:B------:R-:W-:Y:S02]  /*14650*/  FADD.FTZ R5, R143, R5 ;  /* 0x000000058f057221 */ /* 0x000fe40000010000 */
        /* <DEDUP_REMOVED lines=19> */
[----:B------:R-:W-:-:S06]  /*14790*/  FADD.FTZ R239, R2, R3 ;  /* 0x0000000302ef7221 */ /* 0x000fcc0000010000 */
[C---:B------:R-:W-:Y:S08]  /*147a0*/  HMMA.16816.F32 R52, R128.reuse, R64, R200 ;  /* 0x000000408034723c */ /* 0x040ff000000018c8 */
[C---:B------:R-:W-:Y:S08]  /*147b0*/  HMMA.16816.F32 R156, R128.reuse, R158, R240 ;  /* 0x0000009e809c723c */ /* 0x040ff000000018f0 */
[----:B------:R-:W-:Y:S01]  /*147c0*/  HMMA.16816.F32 R80, R128, R82, R136 ;  /* 0x000000528050723c */ /* 0x000fe20000001888 */
[----:B------:R-:W-:-:S02]  /*147d0*/  MOV R137, R209 ;  /* 0x000000d100897202 */ /* 0x000fc40000000f00 */
[----:B------:R-:W-:-:S05]  /*147e0*/  MOV R136, R213 ;  /* 0x000000d500887202 */ /* 0x000fca0000000f00 */
[C---:B------:R-:W-:Y:S08]  /*147f0*/  HMMA.16816.F32 R172, R128.reuse, R174, R244 ;  /* 0x000000ae80ac723c */ /* 0x040ff000000018f4 */
[----:B------:R-:W-:Y:S01]  /*14800*/  HMMA.16816.F32 R96, R128, R98, R132 ;  /* 0x000000628060723c */ /* 0x000fe20000001884 */
[----:B------:R-:W-:Y:S02]  /*14810*/  MOV R134, R215 ;  /* 0x000000d700867202 */ /* 0x000fe40000000f00 */
[----:B------:R-:W-:-:S05]  /*14820*/  MOV R135, R216 ;  /* 0x000000d800877202 */ /* 0x000fca0000000f00 */
[C---:B------:R-:W-:Y:S08]  /*14830*/  HMMA.16816.F32 R48, R128.reuse, R50, R232 ;  /* 0x000000328030723c */ /* 0x040ff000000018e8 */
[C---:B------:R-:W-:Y:S08]  /*14840*/  HMMA.16816.F32 R64, R128.reuse, R66, R188 ;  /* 0x000000428040723c */ /* 0x040ff000000018bc */
[----:B------:R-:W-:Y:S01]  /*14850*/  HMMA.16816.F32 R128, R128, R6, R28 ;  /* 0x000000068080723c */ /* 0x000fe2000000181c */
[----:B------:R-:W-:Y:S01]  /*14860*/  FADD.FTZ R6, R178, R4 ;  /* 0x00000004b2067221 */ /* 0x000fe20000010000 */
[----:B------:R-:W-:-:S03]  /*14870*/  FADD.FTZ R4, R20, R8 ;  /* 0x0000000814047221 */ /* 0x000fc60000010000 */
[----:B------:R-:W-:Y:S01]  /*14880*/  FADD.FTZ R236, R27, R6 ;  /* 0x000000061bec7221 */ /* 0x000fe20000010000 */
[----:B------:R-:W-:-:S04]  /*14890*/  FADD.FTZ R238, R17, R4 ;  /* 0x0000000411ee7221 */ /* 0x000fc80000010000 */
[----:B------:R1:W-:Y:S04]  /*148a0*/  STL [R1+0x34], R236 ;  /* 0x000034ec01007387 */ /* 0x0003e80000100800 */
[----:B------:R1:W-:Y:S04]  /*148b0*/  STL [R1+0x38], R237 ;  /* 0x000038ed01007387 */ /* 0x0003e80000100800 */
[----:B------:R1:W-:Y:S04]  /*148c0*/  STL [R1+0x30], R238 ;  /* 0x000030ee01007387 */ /* 0x0003e80000100800 */
[----:B------:R1:W-:Y:S01]  /*148d0*/  STL [R1+0x3c], R239 ;  /* 0x00003cef01007387 */ /* 0x0003e20000100800 */
[----:B------:R-:W-:Y:S05]  /*148e0*/  BRA.U !UP0, `(.L_x_2447) ;  /* 0x0000004508dc7547 */ /* 0x000fea000b800000 */
[----:B------:R-:W2:Y:S04]  /*148f0*/  LDL R207, [R1+0x18] ;  /* 0x0000180001cf7983 */ /* 0x000ea80000100800 */
[----:B------:R-:W3:Y:S04]  /*14900*/  LDL R184, [R1+0x14] ;  /* 0x0000140001b87983 */ /* 0x000ee80000100800 */
[----:B------:R-:W4:Y:S04]  /*14910*/  LDL.64 R180, [R1+0x68] ;  /* 0x0000680001b47983 */ /* 0x000f280000100a00 */
[----:B------:R-:W5:Y:S04]  /*14920*/  LDL.64 R196, [R1+0x48] ;  /* 0x0000480001c47983 */ /* 0x000f680000100a00 */
[----:B------:R-:W5:Y:S01]  /*14930*/  LDL.64 R192, [R1+0x50] ;  /* 0x0000500001c07983 */ /* 0x000f620000100a00 */
[----:B------:R-:W-:Y:S01]  /*14940*/  UIADD3 UR7, UPT, UPT, UR22, -0x5, URZ ;  /* 0xfffffffb16077890 */ /* 0x000fe2000fffe0ff */
[----:B------:R-:W-:-:S04]  /*14950*/  DEPBAR.LE SB0, 0x0 ;  /* 0x000080000000791a */ /* 0x000fc80000000000 */
[----:B------:R-:W5:Y:S01]  /*14960*/  LDL.LU R217, [R1+0x10] ;  /* 0x0000100001d97983 */ /* 0x000f620000300800 */
[----:B------:R-:W-:Y:S01]  /*14970*/  UIMAD.WIDE.U32 UR12, UR7, UR8, URZ ;  /* 0x00000008070c72a5 */ /* 0x000fe2000f8e00ff */
[C---:B------:R-:W-:Y:S01]  /*14980*/  IMAD.SHL.U32 R211, R214.reuse, 0x20, RZ ;  /* 0x00000020d6d37824 */ /* 0x040fe200078e00ff */
[----:B------:R-:W-:Y:S01]  /*14990*/  SHF.R.U32.HI R210, RZ, 0x1, R214 ;  /* 0x00000001ffd27819 */ /* 0x000fe200000116d6 */
[----:B------:R-:W-:Y:S01]  /*149a0*/  IMAD.SHL.U32 R182, R214, 0x40, RZ ;  /* 0x00000040d6b67824 */ /* 0x000fe200078e00ff */
[----:B------:R-:W-:Y:S01]  /*149b0*/  UIMAD UR7, UR7, UR9, UR13 ;  /* 0x00000009070772a4 */ /* 0x000fe2000f8e020d */
[----:B------:R-:W-:Y:S01]  /*149c0*/  IMAD.MOV.U32 R23, RZ, RZ, 0x20 ;  /* 0x00000020ff177424 */ /* 0x000fe200078e00ff */
[----:B------:R-:W-:Y:S01]  /*149d0*/  USHF.L.U32 UR4, UR12, 0x5, URZ ;  /* 0x000000050c047899 */ /* 0x000fe200080006ff */
[----:B------:R-:W-:Y:S01]  /*149e0*/  LOP3.LUT R211, R211, 0x7c00, RZ, 0xc0, !PT ;  /* 0x00007c00d3d37812 */ /* 0x000fe200078ec0ff */
[----:B------:R-:W-:Y:S01]  /*149f0*/  USHF.L.U64.HI UR7, UR12, 0x5, UR7 ;  /* 0x000000050c077899 */ /* 0x000fe20008010207 */
[----:B------:R-:W-:Y:S01]  /*14a00*/  LOP3.LUT R8, R210, 0x8, RZ, 0xc0, !PT ;  /* 0x00000008d2087812 */ /* 0x000fe200078ec0ff */
[----:B------:R-:W-:Y:S01]  /*14a10*/  ULEA UR12, UP0, UR8, UR4, 0x4 ;  /* 0x00000004080c7291 */ /* 0x000fe2000f8020ff */
[----:B------:R-:W-:Y:S01]  /*14a20*/  LOP3.LUT R5, R211, 0x200, R182, 0xf8, !PT ;  /* 0x00000200d3057812 */ /* 0x000fe200078ef8b6 */
[----:B------:R-:W-:Y:S01]  /*14a30*/  IMAD.U32 R0, RZ, RZ, UR4 ;  /* 0x00000004ff007e24 */ /* 0x000fe2000f8e00ff */
[----:B------:R-:W-:Y:S01]  /*14a40*/  SEL R23, R23, 0xffffffe0, !P4 ;  /* 0xffffffe017177807 */ /* 0x000fe20006000000 */
[----:B------:R-:W-:Y:S01]  /*14a50*/  ULEA.HI.X UR8, UR8, UR7, UR9, 0x4, UP0 ;  /* 0x0000000708087291 */ /* 0x000fe200080f2409 */
[----:B------:R-:W-:Y:S01]  /*14a60*/  MOV R3, UR7 ;  /* 0x0000000700037c02 */ /* 0x000fe20008000f00 */
[----:B------:R-:W-:Y:S01]  /*14a70*/  IMAD.U32 R9, RZ, RZ, UR12 ;  /* 0x0000000cff097e24 */ /* 0x000fe2000f8e00ff */
[----:B------:R-:W-:Y:S01]  /*14a80*/  LOP3.LUT R8, R5, R35, R8, 0xf6, !PT ;  /* 0x0000002305087212 */ /* 0x000fe200078ef608 */
[----:B------:R-:W-:-:S02]  /*14a90*/  UIADD3 UR7, UPT, UPT, UR22, -0x5, URZ ;  /* 0xfffffffb16077890 */ /* 0x000fc4000fffe0ff */
[----:B------:R-:W-:Y:S01]  /*14aa0*/  IMAD.U32 R10, RZ, RZ, UR8 ;  /* 0x00000008ff0a7e24 */ /* 0x000fe2000f8e00ff */
[----:B------:R-:W1:Y:S01]  /*14ab0*/  LDCU UR4, c[0x0][0x504] ;  /* 0x0000a080ff0477ac */ /* 0x000e620008000800 */
[----:B------:R-:W-:Y:S02]  /*14ac0*/  UISETP.GT.U32.AND UP0, UPT, UR7, UR19, UPT ;  /* 0x000000130700728c */ /* 0x000fe4000bf04070 */
[----:B-1----:R-:W-:Y:S01]  /*14ad0*/  UIADD3 UR4, UPT, UPT, UR21, UR4, URZ ;  /* 0x0000000415047290 */ /* 0x002fe2000fffe0ff */
[----:B------:R-:W-:Y:S01]  /*14ae0*/  BAR.SYNC.DEFER_BLOCKING 0x0 ;  /* 0x0000000000007b1d */ /* 0x000fe20000010000 */
[CC--:B--2---:R-:W-:Y:S02]  /*14af0*/  @!P3 LEA R4, P6, R0.reuse, R207.reuse, 0x1 ;  /* 0x000000cf0004b211 */ /* 0x0c4fe400078c08ff */
[-C--:B------:R-:W-:Y:S02]  /*14b00*/  @!P1 LEA R6, P0, R0, R207.reuse, 0x1 ;  /* 0x000000cf00069211 */ /* 0x080fe400078008ff */
[----:B------:R-:W-:-:S02]  /*14b10*/  LEA R2, P5, R9, R207, 0x1 ;  /* 0x000000cf09027211 */ /* 0x000fc400078a08ff */
[CCC-:B---3--:R-:W-:Y:S02]  /*14b20*/  @!P3 LEA.HI.X R5, R0.reuse, R184.reuse, R3.reuse, 0x1, P6 ;  /* 0x000000b80005b211 */ /* 0x1c8fe400030f0c03 */
[-C--:B------:R-:W-:Y:S01]  /*14b30*/  @!P1 LEA.HI.X R7, R0, R184.reuse, R3, 0x1, P0 ;  /* 0x000000b800079211 */ /* 0x080fe200000f0c03 */
[----:B----4-:R-:W-:Y:S01]  /*14b40*/  IMAD.MOV.U32 R247, RZ, RZ, R181 ;  /* 0x000000fffff77224 */ /* 0x010fe200078e00b5 */
[----:B------:R-:W-:Y:S01]  /*14b50*/  LEA.HI.X R3, R9, R184, R10, 0x1, P5 ;  /* 0x000000b809037211 */ /* 0x000fe200028f0c0a */
[----:B------:R-:W-:Y:S01]  /*14b60*/  @!PT LDS RZ, [RZ] ;  /* 0x00000000fffff984 */ /* 0x000fe20000000800 */
[----:B------:R-:W-:Y:S01]  /*14b70*/  @!PT LDS RZ, [RZ] ;  /* 0x00000000fffff984 */ /* 0x000fe20000000800 */
[----:B------:R-:W-:Y:S01]  /*14b80*/  @!PT LDS RZ, [RZ] ;  /* 0x00000000fffff984 */ /* 0x000fe20000000800 */
[----:B------:R-:W-:Y:S01]  /*14b90*/  @!P3 LDGSTS.E.BYPASS.LTC128B.128 [R218+0xa000], desc[UR28][R4.64] ;  /* 0x0a00000004dabfae */ /* 0x000fe2000b981a1c */
[----:B------:R-:W-:Y:S01]  /*14ba0*/  LEA R0, R8, UR5, 0x1 ;  /* 0x0000000508007c11 */ /* 0x000fe2000f8e08ff */
[----:B-----5:R-:W-:Y:S01]  /*14bb0*/  IMAD.MOV.U32 R204, RZ, RZ, R196 ;  /* 0x000000ffffcc7224 */ /* 0x020fe200078e00c4 */
[----:B------:R-:W-:Y:S01]  /*14bc0*/  MOV R205, R197 ;  /* 0x000000c500cd7202 */ /* 0x000fe20000000f00 */
[----:B------:R-:W-:Y:S01]  /*14bd0*/  @P3 STS.128 [R218+0xa000], RZ ;  /* 0x00a000ffda003388 */ /* 0x000fe20000000c00 */
[----:B------:R-:W-:Y:S01]  /*14be0*/  IMAD.MOV.U32 R182, RZ, RZ, R192 ;  /* 0x000000ffffb67224 */ /* 0x000fe200078e00c0 */
[----:B------:R-:W-:Y:S01]  /*14bf0*/  MOV R246, R180 ;  /* 0x000000b400f67202 */ /* 0x000fe20000000f00 */
[----:B------:R-:W-:Y:S01]  /*14c00*/  IMAD.IADD R20, R23, 0x1, R0 ;  /* 0x0000000117147824 */ /* 0x000fe200078e0200 */
[----:B------:R-:W-:Y:S01]  /*14c10*/  @!PT LDS RZ, [RZ] ;  /* 0x00000000fffff984 */ /* 0x000fe20000000800 */
[----:B------:R-:W-:Y:S01]  /*14c20*/  @!PT LDS RZ, [RZ] ;  /* 0x00000000fffff984 */ /* 0x000fe20000000800 */
[----:B------:R-:W-:Y:S01]  /*14c30*/  @!PT LDS RZ, [RZ] ;  /* 0x00000000fffff984 */ /* 0x000fe20000000800 */
[----:B------:R1:W-:Y:S01]  /*14c40*/  @!P1 LDGSTS.E.BYPASS.LTC128B.128 [R218+0xb000], desc[UR28][R6.64+0x80] ;  /* 0x0b00008006da9fae */ /* 0x0003e2000b981a1c */
[----:B------:R-:W-:-:S02]  /*14c50*/  IMAD.MOV.U32 R183, RZ, RZ, R193 ;  /* 0x000000ffffb77224 */ /* 0x000fc400078e00c1 */
[----:B------:R-:W-:Y:S01]  /*14c60*/  IMAD.MOV.U32 R242, RZ, RZ, R182 ;  /* 0x000000fffff27224 */ /* 0x000fe200078e00b6 */
[----:B------:R-:W-:Y:S01]  /*14c70*/  @P1 STS.128 [R218+0xb000], RZ ;  /* 0x00b000ffda001388 */ /* 0x000fe20000000c00 */
[----:B------:R-:W-:Y:S01]  /*14c80*/  IMAD.MOV.U32 R240, RZ, RZ, R204 ;  /* 0x000000fffff07224 */ /* 0x000fe200078e00cc */
[----:B------:R-:W-:Y:S01]  /*14c90*/  MOV R243, R183 ;  /* 0x000000b700f37202 */ /* 0x000fe20000000f00 */
[----:B------:R-:W-:Y:S01]  /*14ca0*/  IMAD.MOV.U32 R241, RZ, RZ, R205 ;  /* 0x000000fffff17224 */ /* 0x000fe200078e00cd */
        /* <DEDUP_REMOVED lines=13> */
[----:B-1----:R-:W-:Y:S04]  /*14d80*/  LDSM.16.M88.4 R4, [R20+0x2000] ;  /* 0x002000001404783b */ /* 0x002fe80000000200 */
[----:B------:R-:W-:Y:S01]  /*14d90*/  LDSM.16.M88.4 R12, [R0] ;  /* 0x00000000000c783b */ /* 0x000fe20000000200 */
[----:B--2---:R-:W-:Y:S01]  /*14da0*/  IADD3 R3, PT, PT, R248, UR5, RZ ;  /* 0x00000005f8037c10 */ /* 0x004fe2000fffe0ff */
[----:B------:R-:W1:Y:S01]  /*14db0*/  S2R R246, SR_CTAID.X ;  /* 0x0000000000f67919 */ /* 0x000e620000002500 */
[----:B------:R-:W-:-:S03]  /*14dc0*/  IADD3 R2, PT, PT, R217, R0, RZ ;  /* 0x00000000d9027210 */ /* 0x000fc60007ffe0ff */
[C---:B------:R-:W-:Y:S01]  /*14dd0*/  IMAD.IADD R21, R3.reuse, 0x1, R23 ;  /* 0x0000000103157824 */ /* 0x040fe200078e0217 */
[----:B------:R-:W0:Y:S01]  /*14de0*/  LDGDEPBAR ;  /* 0x00000000000079af */ /* 0x000e220000000000 */
[----:B------:R-:W-:Y:S02]  /*14df0*/  IMAD.IADD R3, R3, 0x1, R217 ;  /* 0x0000000103037824 */ /* 0x000fe400078e02d9 */
[C---:B------:R-:W-:Y:S01]  /*14e00*/  IMAD.IADD R22, R23.reuse, 0x1, R2 ;  /* 0x0000000117167824 */ /* 0x040fe200078e0202 */
[----:B------:R-:W-:Y:S01]  /*14e10*/  LDSM.16.M88.4 R32, [R21+0x8800] ;  /* 0x008800001520783b */ /* 0x000fe20000000200 */
[----:B------:R-:W-:Y:S01]  /*14e20*/  IMAD.SHL.U32 R217, R214, 0x2, RZ ;  /* 0x00000002d6d97824 */ /* 0x000fe200078e00ff */
[----:B------:R-:W-:Y:S02]  /*14e30*/  IADD3 R23, PT, PT, R23, R3, RZ ;  /* 0x0000000317177210 */ /* 0x000fe40007ffe0ff */
[----:B------:R-:W2:Y:S04]  /*14e40*/  LDSM.16.M88.4 R24, [R21+0x8000] ;  /* 0x008000001518783b */ /* 0x000ea80000000200 */
[----:B------:R-:W-:Y:S01]  /*14e50*/  STL [R1+0x44], R217 ;  /* 0x000044d901007387 */ /* 0x000fe20000100800 */
[C---:B---3--:R-:W-:Y:S08]  /*14e60*/  HMMA.16816.F32 R140, R8.reuse, R16, RZ ;  /* 0x00000010088c723c */ /* 0x048ff000000018ff */
[C---:B----4-:R-:W-:Y:S08]  /*14e70*/  HMMA.16816.F32 R132, R8.reuse, R28, RZ ;  /* 0x0000001c0884723c */ /* 0x050ff000000018ff */
[C---:B------:R-:W-:Y:S08]  /*14e80*/  HMMA.16816.F32 R136, R8.reuse, R18, RZ ;  /* 0x000000120888723c */ /* 0x040ff000000018ff */
[----:B------:R-:W-:Y:S08]  /*14e90*/  HMMA.16816.F32 R8, R8, R30, RZ ;  /* 0x0000001e0808723c */ /* 0x000ff000000018ff */
[C---:B--2---:R-:W-:Y:S08]  /*14ea0*/  HMMA.16816.F32 R188, R4.reuse, R24, R140 ;  /* 0x0000001804bc723c */ /* 0x044ff0000000188c */
[C---:B------:R-:W-:Y:S01]  /*14eb0*/  HMMA.16816.F32 R184, R4.reuse, R32, R132 ;  /* 0x0000002004b8723c */ /* 0x040fe20000001884 */
[----:B------:R-:W-:Y:S07]  /*14ec0*/  LDSM.16.M88.4 R132, [R3+0x8000] ;  /* 0x008000000384783b */ /* 0x000fee0000000200 */
[C---:B------:R-:W-:Y:S01]  /*14ed0*/  HMMA.16816.F32 R192, R4.reuse, R34, R8 ;  /* 0x0000002204c0723c */ /* 0x040fe20000001808 */
[----:B------:R-:W2:Y:S07]  /*14ee0*/  LDSM.16.M88.4 R8, [R20] ;  /* 0x000000001408783b */ /* 0x000eae0000000200 */
[----:B------:R-:W-:Y:S01]  /*14ef0*/  HMMA.16816.F32 R196, R4, R26, R136 ;  /* 0x0000001a04c4723c */ /* 0x000fe20000001888 */
[----:B------:R-:W-:Y:S04]  /*14f00*/  LDSM.16.M88.4 R4, [R2+0x2000] ;  /* 0x002000000204783b */ /* 0x000fe80000000200 */
[----:B------:R-:W3:Y:S03]  /*14f10*/  LDSM.16.M88.4 R136, [R3+0x8800] ;  /* 0x008800000388783b */ /* 0x000ee60000000200 */
[C---:B------:R-:W-:Y:S08]  /*14f20*/  HMMA.16816.F32 R176, R12.reuse, R16, RZ ;  /* 0x000000100cb0723c */ /* 0x040ff000000018ff */
[C---:B------:R-:W-:Y:S08]  /*14f30*/  HMMA.16816.F32 R140, R12.reuse, R28, RZ ;  /* 0x0000001c0c8c723c */ /* 0x040ff000000018ff */
[C---:B------:R-:W-:Y:S08]  /*14f40*/  HMMA.16816.F32 R16, R12.reuse, R18, RZ ;  /* 0x000000120c10723c */ /* 0x040ff000000018ff */
[----:B------:R-:W-:Y:S01]  /*14f50*/  HMMA.16816.F32 R12, R12, R30, RZ ;  /* 0x0000001e0c0c723c */ /* 0x000fe200000018ff */
[----:B------:R-:W-:Y:S07]  /*14f60*/  LDSM.16.M88.4 R28, [R23+0x8800] ;  /* 0x00880000171c783b */ /* 0x000fee0000000200 */
[C---:B--2---:R-:W-:Y:S08]  /*14f70*/  HMMA.16816.F32 R200, R8.reuse, R32, R140 ;  /* 0x0000002008c8723c */ /* 0x044ff0000000188c */
[C---:B------:R-:W-:Y:S08]  /*14f80*/  HMMA.16816.F32 R180, R8.reuse, R24, R176 ;  /* 0x0000001808b4723c */ /* 0x040ff000000018b0 */
[C---:B------:R-:W-:Y:S01]  /*14f90*/  HMMA.16816.F32 R140, R8.reuse, R26, R16 ;  /* 0x0000001a088c723c */ /* 0x040fe20000001810 */
[----:B------:R-:W2:Y:S04]  /*14fa0*/  LDSM.16.M88.4 R16, [R2] ;  /* 0x000000000210783b */ /* 0x000ea80000000200 */
[----:B------:R-:W-:Y:S03]  /*14fb0*/  LDSM.16.M88.4 R24, [R23+0x8000] ;  /* 0x008000001718783b */ /* 0x000fe60000000200 */
[----:B------:R-:W-:Y:S01]  /*14fc0*/  HMMA.16816.F32 R32, R8, R34, R12 ;  /* 0x000000220820723c */ /* 0x000fe2000000180c */
[----:B------:R-:W4:Y:S07]  /*14fd0*/  LDSM.16.M88.4 R12, [R22] ;  /* 0x00000000160c783b */ /* 0x000f2e0000000200 */
[C---:B---3--:R-:W-:Y:S08]  /*14fe0*/  HMMA.16816.F32 R176, R4.reuse, R136, R184 ;  /* 0x0000008804b0723c */ /* 0x048ff000000018b8 */
[C---:B------:R-:W-:Y:S08]  /*14ff0*/  HMMA.16816.F32 R188, R4.reuse, R132, R188 ;  /* 0x0000008404bc723c */ /* 0x040ff000000018bc */
[C---:B------:R-:W-:Y:S08]  /*15000*/  HMMA.16816.F32 R184, R4.reuse, R134, R196 ;  /* 0x0000008604b8723c */ /* 0x040ff000000018c4 */
[----:B------:R-:W-:Y:S01]  /*15010*/  HMMA.16816.F32 R8, R4, R138, R192 ;  /* 0x0000008a0408723c */ /* 0x000fe200000018c0 */
[----:B------:R-:W3:Y:S07]  /*15020*/  LDSM.16.M88.4 R4, [R22+0x2000] ;  /* 0x002000001604783b */ /* 0x000eee0000000200 */
[C---:B--2---:R-:W-:Y:S08]  /*15030*/  HMMA.16816.F32 R192, R16.reuse, R132, R180 ;  /* 0x0000008410c0723c */ /* 0x044ff000000018b4 */
[C---:B------:R-:W-:Y:S01]  /*15040*/  HMMA.16816.F32 R180, R16.reuse, R134, R140 ;  /* 0x0000008610b4723c */ /* 0x040fe2000000188c */
[----:B------:R-:W-:Y:S07]  /*15050*/  LDSM.16.M88.4 R132, [R248+UR5+0x9000] ;  /* 0x00900005f884783b */ /* 0x000fee0008000200 */
[C---:B------:R-:W-:Y:S08]  /*15060*/  HMMA.16816.F32 R140, R16.reuse, R136, R200 ;  /* 0x00000088108c723c */ /* 0x040ff000000018c8 */
[----:B------:R-:W-:Y:S01]  /*15070*/  HMMA.16816.F32 R136, R16, R138, R32 ;  /* 0x0000008a1088723c */ /* 0x000fe20000001820 */
[----:B------:R-:W-:Y:S04]  /*15080*/  LDSM.16.M88.4 R32, [R248+UR5+0x9800] ;  /* 0x00980005f820783b */ /* 0x000fe80008000200 */
[----:B------:R-:W-:Y:S03]  /*15090*/  LDSM.16.M88.4 R16, [R0+0x4000] ;  /* 0x004000000010783b */ /* 0x000fe60000000200 */
[-C--:B----4-:R-:W-:Y:S08]  /*150a0*/  HMMA.16816.F32 R192, R12, R24.reuse, R192 ;  /* 0x000000180cc0723c */ /* 0x090ff000000018c0 */
[C---:B---3--:R-:W-:Y:S08]  /*150b0*/  HMMA.16816.F32 R232, R4.reuse, R24, R188 ;  /* 0x0000001804e8723c */ /* 0x048ff000000018bc */
[C---:B------:R-:W-:Y:S01]  /*150c0*/  HMMA.16816.F32 R188, R4.reuse, R30, R8 ;  /* 0x0000001e04bc723c */ /* 0x040fe20000001808 */
[----:B------:R2:W3:Y:S07]  /*150d0*/  LDSM.16.M88.4 R8, [R0+0x6000] ;  /* 0x006000000008783b */ /* 0x0004ee0000000200 */
[C---:B------:R-:W-:Y:S08]  /*150e0*/  HMMA.16816.F32 R204, R4.reuse, R26, R184 ;  /* 0x0000001a04cc723c */ /* 0x040ff000000018b8 */
[-C--:B------:R-:W-:Y:S01]  /*150f0*/  HMMA.16816.F32 R200, R4, R28.reuse, R176 ;  /* 0x0000001c04c8723c */ /* 0x080fe200000018b0 */
[----:B------:R-:W-:Y:S07]  /*15100*/  LDSM.16.M88.4 R4, [R20+0x6000] ;  /* 0x006000001404783b */ /* 0x000fee0000000200 */
[----:B------:R-:W-:Y:S01]  /*15110*/  HMMA.16816.F32 R184, R12, R28, R140 ;  /* 0x0000001c0cb8723c */ /* 0x000fe2000000188c */
[----:B--2---:R-:W-:-:S07]  /*15120*/  LOP3.LUT R0, R221, UR7, R247, 0x96, !PT ;  /* 0x00000007dd007c12 */ /* 0x004fce000f8e96f7 */
[C---:B------:R-:W-:Y:S01]  /*15130*/  HMMA.16816.F32 R196, R12.reuse, R26, R180 ;  /* 0x0000001a0cc4723c */ /* 0x040fe200000018b4 */
[----:B------:R-:W2:Y:S07]  /*15140*/  LDSM.16.M88.4 R24, [R21+0x9800] ;  /* 0x009800001518783b */ /* 0x000eae0000000200 */
[----:B------:R-:W-:Y:S01]  /*15150*/  HMMA.16816.F32 R28, R12, R30, R136 ;  /* 0x0000001e0c1c723c */ /* 0x000fe20000001888 */
[----:B------:R-:W4:Y:S04]  /*15160*/  LDSM.16.M88.4 R12, [R20+0x4000] ;  /* 0x00400000140c783b */ /* 0x000f280000000200 */
[----:B------:R-:W5:Y:S03]  /*15170*/  LDSM.16.M88.4 R136, [R21+0x9000] ;  /* 0x009000001588783b */ /* 0x000f660000000200 */
[C---:B---3--:R-:W-:Y:S08]  /*15180*/  HMMA.16816.F32 R180, R8.reuse, R132, R232 ;  /* 0x0000008408b4723c */ /* 0x048ff000000018e8 */
[C---:B------:R-:W-:Y:S08]  /*15190*/  HMMA.16816.F32 R176, R8.reuse, R134, R204 ;  /* 0x0000008608b0723c */ /* 0x040ff000000018cc */
[C---:B------:R-:W-:Y:S08]  /*151a0*/  HMMA.16816.F32 R140, R8.reuse, R32, R200 ;  /* 0x00000020088c723c */ /* 0x040ff000000018c8 */
[----:B------:R-:W-:Y:S08]  /*151b0*/  HMMA.16816.F32 R8, R8, R34, R188 ;  /* 0x000000220808723c */ /* 0x000ff000000018bc */
[C---:B------:R-:W-:Y:S08]  /*151c0*/  HMMA.16816.F32 R192, R16.reuse, R132, R192 ;  /* 0x0000008410c0723c */ /* 0x040ff000000018c0 */
[C---:B------:R-:W-:Y:S08]  /*151d0*/  HMMA.16816.F32 R196, R16.reuse, R134, R196 ;  /* 0x0000008610c4723c */ /* 0x040ff000000018c4 */
[C---:B------:R-:W-:Y:S08]  /*151e0*/  HMMA.16816.F32 R184, R16.reuse, R32, R184 ;  /* 0x0000002010b8723c */ /* 0x040ff000000018b8 */
[----:B------:R-:W-:Y:S01]  /*151f0*/  HMMA.16816.F32 R132, R16, R34, R28 ;  /* 0x000000221084723c */ /* 0x000fe2000000181c */
[----:B------:R-:W-:Y:S04]  /*15200*/  LDSM.16.M88.4 R16, [R2+0x6000] ;  /* 0x006000000210783b */ /* 0x000fe80000000200 */
[----:B------:R-:W3:Y:S03]  /*15210*/  LDSM.16.M88.4 R32, [R3+0x9000] ;  /* 0x009000000320783b */ /* 0x000ee60000000200 */
[----:B--2---:R-:W-:Y:S01]  /*15220*/  HMMA.16816.F32 R200, R4, R26, R8 ;  /* 0x0000001a04c8723c */ /* 0x004fe20000001808 */
[----:B------:R2:W3:Y:S04]  /*15230*/  LDSM.16.M88.4 R28, [R3+0x9800] ;  /* 0x00980000031c783b */ /* 0x0004e80000000200 */
[----:B------:R1:W3:Y:S03]  /*15240*/  LDSM.16.M88.4 R8, [R2+0x4000] ;  /* 0x004000000208783b */ /* 0x0002e60000000200 */
[----:B----4-:R-:W-:Y:S08]  /*15250*/  HMMA.16816.F32 R188, R12, R24, R184 ;  /* 0x000000180cbc723c */ /* 0x010ff000000018b8 */
[C---:B-----5:R-:W-:Y:S08]  /*15260*/  HMMA.16816.F32 R180, R4.reuse, R136, R180 ;  /* 0x0000008804b4723c */ /* 0x060ff000000018b4 */
[----:B------:R-:W-:Y:S01]  /*15270*/  HMMA.16816.F32 R176, R4, R138, R176 ;  /* 0x0000008a04b0723c */ /* 0x000fe200000018b0 */
[----:B--2---:R-:W-:Y:S01]  /*15280*/  IMAD.U32 R3, RZ, RZ, UR22 ;  /* 0x00000016ff037e24 */ /* 0x004fe2000f8e00ff */
[----:B-1----:R-:W-:-:S02]  /*15290*/  LOP3.LUT R2, R217, 0x6, RZ, 0xc0, !PT ;  /* 0x00000006d9027812 */ /* 0x002fc400078ec0ff */
[----:B------:R-:W-:-:S04]  /*152a0*/  SHF.R.U32.HI R217, RZ, 0x5, R214 ;  /* 0x00000005ffd97819 */ /* 0x000fc800000116d6 */
[----:B------:R-:W-:Y:S01]  /*152b0*/  HMMA.16816.F32 R140, R4, R24, R140 ;  /* 0x00000018048c723c */ /* 0x000fe2000000188c */
[----:B------:R-:W-:Y:S01]  /*152c0*/  LDSM.16.M88.4 R4, [R22+0x6000] ;  /* 0x006000001604783b */ /* 0x000fe20000000200 */
[----:B------:R-:W-:Y:S01]  /*152d0*/  LEA R3, R3, R2, 0x5 ;  /* 0x0000000203037211 */ /* 0x000fe200078e28ff */
[----:B------:R-:W-:Y:S02]  /*152e0*/  IMAD R246, R246, 0x8, R217 ;  /* 0x00000008f6f67824 */ /* 0x000fe400078e02d9 */
[----:B------:R1:W-:Y:S02]  /*152f0*/  STL [R1+0x40], R2 ;  /* 0x0000400201007387 */ /* 0x0003e40000100800 */
[----:B------:R-:W-:Y:S01]  /*15300*/  IMAD.WIDE.U32 R246, R246, -0x326172a9, RZ ;  /* 0xcd9e8d57f6f67825 */ /* 0x000fe200078e00ff */
[C---:B------:R-:W-:Y:S08]  /*15310*/  HMMA.16816.F32 R192, R12.reuse, R136, R192 ;  /* 0x000000880cc0723c */ /* 0x040ff000000018c0 */
[C---:B------:R-:W-:Y:S08]  /*15320*/  HMMA.16816.F32 R196, R12.reuse, R138, R196 ;  /* 0x0000008a0cc4723c */ /* 0x040ff000000018c4 */
[----:B------:R-:W-:Y:S01]  /*15330*/  HMMA.16816.F32 R184, R12, R26, R132 ;  /* 0x0000001a0cb8723c */ /* 0x000fe20000001884 */
[----:B------:R-:W2:Y:S04]  /*15340*/  LDSM.16.M88.4 R12, [R23+0x9000] ;  /* 0x00900000170c783b */ /* 0x000ea80000000200 */
[----:B------:R-:W4:Y:S01]  /*15350*/  LDSM.16.M88.4 R24, [R23+0x9800] ;  /* 0x009800001718783b */ /* 0x000f220000000200 */
[----:B-1----:R-:W-:-:S02]  /*15360*/  VIADD R2, R219, 0x8 ;  /* 0x00000008db027836 */ /* 0x002fc40000000000 */
[----:B---3--:R-:W-:Y:S01]  /*15370*/  HMMA.16816.F32 R180, R16, R32, R180 ;  /* 0x0000002010b4723c */ /* 0x008fe200000018b4 */
[----:B------:R-:W1:Y:S01]  /*15380*/  LDSM.16.M88.4 R20, [R22+0x4000] ;  /* 0x004000001614783b */ /* 0x000e620000000200 */
[----:B------:R-:W-:-:S06]  /*15390*/  DEPBAR.LE SB0, 0x0 ;  /* 0x000080000000791a */ /* 0x000fcc0000000000 */
[C---:B------:R-:W-:Y:S08]  /*153a0*/  HMMA.16816.F32 R176, R16.reuse, R34, R176 ;  /* 0x0000002210b0723c */ /* 0x040ff000000018b0 */
[C---:B------:R-:W-:Y:S08]  /*153b0*/  HMMA.16816.F32 R140, R16.reuse, R28, R140 ;  /* 0x0000001c108c723c */ /* 0x040ff0000000188c */
[----:B------:R-:W-:Y:S08]  /*153c0*/  HMMA.16816.F32 R136, R16, R30, R200 ;  /* 0x0000001e1088723c */ /* 0x000ff000000018c8 */
[C---:B------:R-:W-:Y:S08]  /*153d0*/  HMMA.16816.F32 R132, R8.reuse, R32, R192 ;  /* 0x000000200884723c */ /* 0x040ff000000018c0 */
[----:B------:R-:W-:Y:S08]  /*153e0*/  HMMA.16816.F32 R16, R8, R28, R188 ;  /* 0x0000001c0810723c */ /* 0x000ff000000018bc */
[C---:B--2---:R-:W-:Y:S08]  /*153f0*/  HMMA.16816.F32 R180, R4.reuse, R12, R180 ;  /* 0x0000000c04b4723c */ /* 0x044ff000000018b4 */
[C---:B------:R-:W-:Y:S08]  /*15400*/  HMMA.16816.F32 R176, R4.reuse, R14, R176 ;  /* 0x0000000e04b0723c */ /* 0x040ff000000018b0 */
[C---:B----4-:R-:W-:Y:S08]  /*15410*/  HMMA.16816.F32 R188, R4.reuse, R24, R140 ;  /* 0x0000001804bc723c */ /* 0x050ff0000000188c */
[----:B------:R-:W-:Y:S01]  /*15420*/  HMMA.16816.F32 R192, R4, R26, R136 ;  /* 0x0000001a04c0723c */ /* 0x000fe20000001888 */
[----:B------:R-:W-:Y:S01]  /*15430*/  IMAD.WIDE.U32 R4, R0, -0x326172a9, RZ ;  /* 0xcd9e8d5700047825 */ /* 0x000fe200078e00ff */
[----:B------:R-:W-:-:S03]  /*15440*/  IADD3 R6, PT, PT, R220, -0x61c88647, RZ ;  /* 0x9e3779b9dc067810 */ /* 0x000fc60007ffe0ff */
[----:B------:R-:W-:-:S03]  /*15450*/  VIADD R0, R220, 0x3c6ef372 ;  /* 0x3c6ef372dc007836 */ /* 0x000fc60000000000 */
[C---:B------:R-:W-:Y:S01]  /*15460*/  HMMA.16816.F32 R32, R8.reuse, R34, R196 ;  /* 0x000000220820723c */ /* 0x040fe200000018c4 */
[----:B------:R-:W-:Y:S02]  /*15470*/  LOP3.LUT R198, R6, R246, R5, 0x96, !PT ;  /* 0x000000f606c67212 */ /* 0x000fe400078e9605 */
[----:B------:R-:W2:Y:S01]  /*15480*/  S2R R246, SR_CTAID.X ;  /* 0x0000000000f67919 */ /* 0x000ea20000002500 */
[CC--:B------:R-:W-:Y:S02]  /*15490*/  LOP3.LUT R203, R0.reuse, R4.reuse, R241, 0x96, !PT ;  /* 0x0000000400cb7212 */ /* 0x0c0fe400078e96f1 */
[----:B------:R-:W-:Y:S02]  /*154a0*/  LOP3.LUT R197, R0, R4, R243, 0x96, !PT ;  /* 0x0000000400c57212 */ /* 0x000fe400078e96f3 */
[----:B------:R-:W-:Y:S01]  /*154b0*/  HMMA.16816.F32 R184, R8, R30, R184 ;  /* 0x0000001e08b8723c */ /* 0x000fe200000018b8 */
[C---:B------:R-:W-:Y:S01]  /*154c0*/  VIADD R8, R3.reuse, UR21 ;  /* 0x0000001503087c36 */ /* 0x040fe20008000000 */
[C---:B------:R-:W-:Y:S01]  /*154d0*/  IADD3 R10, PT, PT, R3.reuse, -0x90, RZ ;  /* 0xffffff70030a7810 */ /* 0x040fe20007ffe0ff */
[----:B------:R-:W-:-:S05]  /*154e0*/  VIADD R11, R3, 0xffffff69 ;  /* 0xffffff69030b7836 */ /* 0x000fca0000000000 */
[----:B-1----:R-:W-:Y:S01]  /*154f0*/  HMMA.16816.F32 R140, R20, R24, R16 ;  /* 0x00000018148c723c */ /* 0x002fe20000001810 */
[----:B------:R-:W-:-:S05]  /*15500*/  IADD3 R16, PT, PT, R8, -0xa0, RZ ;  /* 0xffffff6008107810 */ /* 0x000fca0007ffe0ff */
[----:B------:R-:W-:Y:S02]  /*15510*/  IMAD.IADD R7, R2, 0x1, -R16 ;  /* 0x0000000102077824 */ /* 0x000fe400078e0a10 */
[----:B------:R-:W-:Y:S01]  /*15520*/  HMMA.16816.F32 R32, R20, R14, R32 ;  /* 0x0000000e1420723c */ /* 0x000fe20000001820 */
[C---:B------:R-:W-:Y:S02]  /*15530*/  VIADD R14, R8.reuse, 0xffffff68 ;  /* 0xffffff68080e7836 */ /* 0x040fe40000000000 */
[----:B------:R-:W-:Y:S01]  /*15540*/  VIADD R15, R8, 0xffffff61 ;  /* 0xffffff61080f7836 */ /* 0x000fe20000000000 */
[----:B------:R-:W-:-:S04]  /*15550*/  IABS R7, R7 ;  /* 0x0000000700077213 */ /* 0x000fc80000000000 */
[C---:B------:R-:W-:Y:S01]  /*15560*/  HMMA.16816.F32 R132, R20.reuse, R12, R132 ;  /* 0x0000000c1484723c */ /* 0x040fe20000001884 */
[----:B------:R-:W-:Y:S01]  /*15570*/  IADD3 R9, PT, PT, R2, -R15, RZ ;  /* 0x8000000f02097210 */ /* 0x000fe20007ffe0ff */
[----:B------:R-:W-:Y:S02]  /*15580*/  VIADD R12, R3, 0xffffff78 ;  /* 0xffffff78030c7836 */ /* 0x000fe40000000000 */
[----:B--2---:R-:W-:Y:S02]  /*15590*/  IMAD R246, R246, 0x8, R217 ;  /* 0x00000008f6f67824 */ /* 0x004fe400078e02d9 */
[----:B------:R-:W-:Y:S02]  /*155a0*/  VIADD R13, R8, 0xffffff78 ;  /* 0xffffff78080d7836 */ /* 0x000fe40000000000 */
[----:B------:R-:W-:Y:S01]  /*155b0*/  HMMA.16816.F32 R184, R20, R26, R184 ;  /* 0x0000001a14b8723c */ /* 0x000fe200000018b8 */
[----:B------:R-:W-:-:S05]  /*155c0*/  IADD3 R246, PT, PT, R246, 0x4, RZ ;  /* 0x00000004f6f67810 */ /* 0x000fca0007ffe0ff */
[----:B------:R-:W-:-:S03]  /*155d0*/  IMAD.WIDE.U32 R246, R246, -0x326172a9, RZ ;  /* 0xcd9e8d57f6f67825 */ /* 0x000fc600078e00ff */
[----:B------:R-:W-:Y:S01]  /*155e0*/  LOP3.LUT R199, R6, R246, R5, 0x96, !PT ;  /* 0x000000f606c77212 */ /* 0x000fe200078e9605 */
[----:B------:R-:W-:Y:S01]  /*155f0*/  IMAD.IADD R5, R2, 0x1, -R14 ;  /* 0x0000000102057824 */ /* 0x000fe200078e0a0e */
[----:B------:R-:W-:Y:S01]  /*15600*/  IABS R6, R9 ;  /* 0x0000000900067213 */ /* 0x000fe20000000000 */
[----:B------:R-:W-:-:S03]  /*15610*/  VIADD R9, R3, 0xffffff71 ;  /* 0xffffff7103097836 */ /* 0x000fc60000000000 */
[----:B------:R-:W-:Y:S02]  /*15620*/  IABS R5, R5 ;  /* 0x0000000500057213 */ /* 0x000fe40000000000 */
[----:B------:R-:W-:Y:S01]  /*15630*/  I2FP.F32.S32 R4, R6 ;  /* 0x0000000600047245 */ /* 0x000fe20000201400 */
[C---:B------:R-:W-:Y:S02]  /*15640*/  VIADD R6, R3.reuse, 0xffffff60 ;  /* 0xffffff6003067836 */ /* 0x040fe40000000000 */
[----:B------:R-:W-:Y:S01]  /*15650*/  IMAD.MOV.U32 R0, RZ, RZ, R5 ;  /* 0x000000ffff007224 */ /* 0x000fe200078e0005 */
[----:B------:R-:W-:Y:S01]  /*15660*/  I2FP.F32.S32 R5, R7 ;  /* 0x0000000700057245 */ /* 0x000fe20000201400 */
[----:B------:R-:W-:Y:S02]  /*15670*/  VIADD R7, R2, -UR4 ;  /* 0x8000000402077c36 */ /* 0x000fe40008000000 */
[----:B------:R-:W-:Y:S01]  /*15680*/  FFMA.FTZ R28, R4, -UR6, R135 ;  /* 0x80000006041c7c23 */ /* 0x000fe20008010087 */
[----:B------:R-:W-:Y:S01]  /*15690*/  VIADD R4, R3, 0xffffff68 ;  /* 0xffffff6803047836 */ /* 0x000fe20000000000 */
[----:B------:R-:W-:Y:S01]  /*156a0*/  I2FP.F32.S32 R0, R0 ;  /* 0x0000000000007245 */ /* 0x000fe20000201400 */
[----:B------:R-:W-:Y:S01]  /*156b0*/  FFMA.FTZ R27, R5, -UR6, R134 ;  /* 0x80000006051b7c23 */ /* 0x000fe20008010086 */
[----:B------:R-:W-:Y:S01]  /*156c0*/  IADD3 R5, PT, PT, R3, -0x9f, RZ ;  /* 0xffffff6103057810 */ /* 0x000fe20007ffe0ff */
[----:B------:R-:W-:Y:S01]  /*156d0*/  BAR.SYNC.DEFER_BLOCKING 0x0 ;  /* 0x0000000000007b1d */ /* 0x000fe20000010000 */
[----:B------:R-:W-:Y:S01]  /*156e0*/  ISETP.GT.AND P6, PT, R7, R6, PT ;  /* 0x000000060700720c */ /* 0x000fe20003fc4270 */
[----:B------:R-:W-:Y:S01]  /*156f0*/  FFMA.FTZ R29, R0, -UR6, R34 ;  /* 0x80000006001d7c23 */ /* 0x000fe20008010022 */
[----:B------:R-:W-:-:S02]  /*15700*/  IADD3 R0, PT, PT, R219, 0x40, RZ ;  /* 0x00000040db007810 */ /* 0x000fc40007ffe0ff */
[----:B------:R-:W-:Y:S02]  /*15710*/  ISETP.GT.AND P5, PT, R7, R5, PT ;  /* 0x000000050700720c */ /* 0x000fe40003fa4270 */
[----:B------:R-:W-:Y:S01]  /*15720*/  IADD3 R3, PT, PT, R3, -0x87, RZ ;  /* 0xffffff7903037810 */ /* 0x000fe20007ffe0ff */
[----:B------:R-:W-:Y:S10]  /*15730*/  BRA.U !UP0, `(.L_x_2451) ;  /* 0x0000000108f07547 */ /* 0x000ff4000b800000 */
[----:B------:R-:W2:Y:S01]  /*15740*/  LDL R217, [R1+0x8] ;  /* 0x0000080001d97983 */ /* 0x000ea20000100800 */
[----:B------:R-:W-:Y:S01]  /*15750*/  IMAD.U32 R17, RZ, RZ, UR22 ;  /* 0x00000016ff117e24 */ /* 0x000fe2000f8e00ff */
[----:B------:R-:W-:Y:S01]  /*15760*/  MOV R22, UR22 ;  /* 0x0000001600167c02 */ /* 0x000fe20008000f00 */
[----:B------:R-:W-:Y:S02]  /*15770*/  IMAD.U32 R20, RZ, RZ, UR22 ;  /* 0x00000016ff147e24 */ /* 0x000fe4000f8e00ff */
[----:B------:R-:W-:Y:S02]  /*15780*/  @!P3 VIADD R17, R17, 0xfffffffa ;  /* 0xfffffffa1111b836 */ /* 0x000fe40000000000 */
[----:B------:R-:W-:Y:S02]  /*15790*/  @!P1 VIADD R22, R22, 0xfffffffa ;  /* 0xfffffffa16169836 */ /* 0x000fe40000000000 */
[----:B------:R-:W-:-:S04]  /*157a0*/  @!P3 IMAD.WIDE.U32 R18, R17, UR10, RZ ;  /* 0x0000000a1112bc25 */ /* 0x000fc8000f8e00ff */
[----:B------:R-:W-:Y:S01]  /*157b0*/  @!P3 IMAD R19, R17, UR11, R19 ;  /* 0x0000000b1113bc24 */ /* 0x000fe2000f8e0213 */
[----:B------:R-:W-:Y:S01]  /*157c0*/  MOV R17, UR10 ;  /* 0x0000000a00117c02 */ /* 0x000fe20008000f00 */
[----:B------:R-:W-:-:S03]  /*157d0*/  @!P3 IMAD.SHL.U32 R21, R18, 0x20, RZ ;  /* 0x000000201215b824 */ /* 0x000fc600078e00ff */
[----:B------:R-:W-:Y:S01]  /*157e0*/  @!P3 SHF.L.U64.HI R23, R18, 0x5, R19 ;  /* 0x000000051217b819 */ /* 0x000fe20000010213 */
[----:B------:R-:W-:Y:S01]  /*157f0*/  IMAD.U32 R18, RZ, RZ, UR11 ;  /* 0x0000000bff127e24 */ /* 0x000fe2000f8e00ff */
[----:B------:R-:W-:Y:S01]  /*15800*/  @!P3 LEA R24, P0, R17, R21, 0x4 ;  /* 0x000000151118b211 */ /* 0x000fe200078020ff */
[----:B------:R-:W-:Y:S01]  /*15810*/  @!P3 VIADD R17, R20, 0xfffffffa ;  /* 0xfffffffa1411b836 */ /* 0x000fe20000000000 */
[----:B------:R-:W-:-:S04]  /*15820*/  MOV R19, UR10 ;  /* 0x0000000a00137c02 */ /* 0x000fc80008000f00 */
[----:B------:R-:W-:Y:S01]  /*15830*/  @!P3 LEA.HI.X R26, R19, R23, R18, 0x4, P0 ;  /* 0x00000017131ab211 */ /* 0x000fe200000f2412 */
[----:B------:R-:W-:-:S04]  /*15840*/  @!P3 IMAD.WIDE.U32 R18, R17, UR10, RZ ;  /* 0x0000000a1112bc25 */ /* 0x000fc8000f8e00ff */
[----:B------:R-:W-:Y:S01]  /*15850*/  @!P3 IMAD R17, R17, UR11, R19 ;  /* 0x0000000b1111bc24 */ /* 0x000fe2000f8e0213 */
[----:B--2---:R-:W-:-:S04]  /*15860*/  @!P3 LEA R20, P0, R18, R217, 0x6 ;  /* 0x000000d91214b211 */ /* 0x004fc800078030ff */
[----:B------:R-:W-:Y:S01]  /*15870*/  @!P3 LEA.HI.X R21, R18, R252, R17, 0x6, P0 ;  /* 0x000000fc1215b211 */ /* 0x000fe200000f3411 */
[----:B------:R-:W-:-:S04]  /*15880*/  @!P1 IMAD.WIDE.U32 R18, R22, UR10, RZ ;  /* 0x0000000a16129c25 */ /* 0x000fc8000f8e00ff */
[----:B------:R-:W-:Y:S01]  /*15890*/  @!P1 IMAD R17, R22, UR11, R19 ;  /* 0x0000000b16119c24 */ /* 0x000fe2000f8e0213 */
[C---:B------:R-:W-:Y:S01]  /*158a0*/  @!P1 LEA R22, P0, R18.reuse, R217, 0x6 ;  /* 0x000000d912169211 */ /* 0x040fe200078030ff */
[----:B------:R-:W-:Y:S01]  /*158b0*/  @!PT LDS RZ, [RZ] ;  /* 0x00000000fffff984 */ /* 0x000fe20000000800 */
[----:B------:R-:W-:Y:S01]  /*158c0*/  @!PT LDS RZ, [RZ] ;  /* 0x00000000fffff984 */ /* 0x000fe20000000800 */
[----:B------:R-:W-:Y:S01]  /*158d0*/  @!PT LDS RZ, [RZ] ;  /* 0x00000000fffff984 */ /* 0x000fe20000000800 */
[----:B------:R1:W-:Y:S03]  /*158e0*/  @!P3 LDGSTS.E.BYPASS.LTC128B.128 [R218+0x8000], desc[UR28][R20.64] ;  /* 0x0800000014dabfae */ /* 0x0003e6000b981a1c */
[----:B------:R-:W-:Y:S01]  /*158f0*/  @!P1 LEA.HI.X R23, R18, R252, R17, 0x6, P0 ;  /* 0x000000fc12179211 */ /* 0x000fe200000f3411 */
[----:B------:R-:W-:Y:S01]  /*15900*/  IMAD.U32 R17, RZ, RZ, UR22 ;  /* 0x00000016ff117e24 */ /* 0x000fe2000f8e00ff */
[----:B------:R2:W-:Y:S04]  /*15910*/  @P3 STS.128 [R218+0x8000], RZ ;  /* 0x008000ffda003388 */ /* 0x0005e80000000c00 */
[----:B------:R-:W-:Y:S01]  /*15920*/  @!P1 IADD3 R17, PT, PT, R17, -0x6, RZ ;  /* 0xfffffffa11119810 */ /* 0x000fe20007ffe0ff */
[----:B------:R-:W-:Y:S01]  /*15930*/  @!PT LDS RZ, [RZ] ;  /* 0x00000000fffff984 */ /* 0x000fe20000000800 */
[----:B------:R-:W-:Y:S01]  /*15940*/  @!PT LDS RZ, [RZ] ;  /* 0x00000000fffff984 */ /* 0x000fe20000000800 */
[----:B------:R-:W-:Y:S01]  /*15950*/  @!PT LDS RZ, [RZ] ;  /* 0x00000000fffff984 */ /* 0x000fe20000000800 */
[----:B------:R2:W-:Y:S04]  /*15960*/  @!P1 LDGSTS.E.BYPASS.LTC128B.128 [R218+0x9000], desc[UR28][R22.64+0x80] ;  /* 0x0900008016da9fae */ /* 0x0005e8000b981a1c */
[C---:B------:R-:W-:Y:S01]  /*15970*/  @!P1 IMAD.WIDE.U32 R18, R17.reuse, UR10, RZ ;  /* 0x0000000a11129c25 */ /* 0x040fe2000f8e00ff */
[----:B------:R2:W-:Y:S03]  /*15980*/  @P1 STS.128 [R218+0x9000], RZ ;  /* 0x009000ffda001388 */ /* 0x0005e60000000c00 */
[----:B------:R-:W-:-:S02]  /*15990*/  @!P1 IMAD R17, R17, UR11, R19 ;  /* 0x0000000b11119c24 */ /* 0x000fc4000f8e0213 */
[----:B------:R-:W-:-:S03]  /*159a0*/  IMAD.U32 R19, RZ, RZ, UR10 ;  /* 0x0000000aff137e24 */ /* 0x000fc6000f8e00ff */
[C---:B------:R-:W-:Y:S01]  /*159b0*/  @!P1 SHF.L.U64.HI R25, R18.reuse, 0x5, R17 ;  /* 0x0000000512199819 */ /* 0x040fe20000010211 */
[----:B------:R-:W-:Y:S01]  /*159c0*/  @!P1 IMAD.SHL.U32 R18, R18, 0x20, RZ ;  /* 0x0000002012129824 */ /* 0x000fe200078e00ff */
[----:B------:R-:W-:Y:S02]  /*159d0*/  MOV R17, UR10 ;  /* 0x0000000a00117c02 */ /* 0x000fe40008000f00 */
[----:B-1----:R-:W-:-:S04]  /*159e0*/  @!P3 LEA R20, P0, R24, R217, 0x1 ;  /* 0x000000d91814b211 */ /* 0x002fc800078008ff */
[----:B------:R-:W-:Y:S02]  /*159f0*/  @!P3 LEA.HI.X R21, R24, R252, R26, 0x1, P0 ;  /* 0x000000fc1815b211 */ /* 0x000fe400000f0c1a */
[----:B------:R-:W-:Y:S02]  /*15a00*/  @!P1 LEA R17, P0, R17, R18, 0x4 ;  /* 0x0000001211119211 */ /* 0x000fe400078020ff */
[----:B------:R-:W-:Y:S01]  /*15a10*/  MOV R18, UR11 ;  /* 0x0000000b00127c02 */ /* 0x000fe20008000f00 */
[----:B------:R-:W-:Y:S01]  /*15a20*/  @!PT LDS RZ, [RZ] ;  /* 0x00000000fffff984 */ /* 0x000fe20000000800 */
[----:B------:R-:W-:Y:S01]  /*15a30*/  @!PT LDS RZ, [RZ] ;  /* 0x00000000fffff984 */ /* 0x000fe20000000800 */
[----:B------:R-:W-:Y:S01]  /*15a40*/  @!PT LDS RZ, [RZ] ;  /* 0x00000000fffff984 */ /* 0x000fe20000000800 */
[----:B------:R2:W-:Y:S03]  /*15a50*/  @!P3 LDGSTS.E.BYPASS.LTC128B.128 [R218+0x8800], desc[UR28][R20.64] ;  /* 0x0880000014dabfae */ /* 0x0005e6000b981a1c */
[----:B------:R-:W-:Y:S01]  /*15a60*/  @!P1 LEA.HI.X R19, R19, R25, R18, 0x4, P0 ;  /* 0x0000001913139211 */ /* 0x000fe200000f2412 */
        /* <DEDUP_REMOVED lines=9> */
.L_x_2451:
[----:B------:R-:W3:Y:S04]  /*15b00*/  LDL.64 R204, [R1+0x60] ;  /* 0x0000600001cc7983 */ /* 0x000ee80000100a00 */
[----:B------:R-:W4:Y:S01]  /*15b10*/  LDL.64 R206, [R1+0x58] ;  /* 0x0000580001ce7983 */ /* 0x000f220000100a00 */
[----:B--2---:R-:W-:Y:S01]  /*15b20*/  IMAD.IADD R18, R2, 0x1, -R13 ;  /* 0x0000000102127824 */ /* 0x004fe200078e0a0d */
[----:B------:R-:W-:Y:S01]  /*15b30*/  ISETP.GT.AND P3, PT, R7, R4, PT ;  /* 0x000000040700720c */ /* 0x000fe20003f64270 */
[C---:B------:R-:W-:Y:S01]  /*15b40*/  IMAD.IADD R17, R0.reuse, 0x1, -R16 ;  /* 0x0000000100117824 */ /* 0x040fe200078e0a10 */
[----:B------:R-:W-:Y:S01]  /*15b50*/  FSEL R31, R27, -INF , !P6 ;  /* 0xff8000001b1f7808 */ /* 0x000fe20007000000 */
[----:B------:R-:W-:Y:S01]  /*15b60*/  IMAD.IADD R20, R0, 0x1, -R15 ;  /* 0x0000000100147824 */ /* 0x000fe200078e0a0f */
[----:B------:R-:W-:Y:S01]  /*15b70*/  IABS R19, R18 ;  /* 0x0000001200137213 */ /* 0x000fe20000000000 */
[C---:B------:R-:W-:Y:S01]  /*15b80*/  VIADD R25, R8.reuse, 0xffffff70 ;  /* 0xffffff7008197836 */ /* 0x040fe20000000000 */
[----:B------:R-:W-:Y:S01]  /*15b90*/  IABS R18, R17 ;  /* 0x0000001100127213 */ /* 0x000fe20000000000 */
[C---:B------:R-:W-:Y:S01]  /*15ba0*/  VIADD R24, R8.reuse, 0xffffff69 ;  /* 0xffffff6908187836 */ /* 0x040fe20000000000 */
[----:B------:R-:W-:Y:S01]  /*15bb0*/  IABS R17, R20 ;  /* 0x0000001400117213 */ /* 0x000fe20000000000 */
[C---:B------:R-:W-:Y:S01]  /*15bc0*/  VIADD R34, R8.reuse, 0xffffff79 ;  /* 0xffffff7908227836 */ /* 0x040fe20000000000 */
[----:B------:R-:W-:Y:S01]  /*15bd0*/  I2FP.F32.S32 R18, R18 ;  /* 0x0000001200127245 */ /* 0x000fe20000201400 */
[----:B------:R-:W-:Y:S01]  /*15be0*/  VIADD R26, R8, 0xffffff71 ;  /* 0xffffff71081a7836 */ /* 0x000fe20000000000 */
[----:B------:R-:W-:Y:S01]  /*15bf0*/  I2FP.F32.S32 R19, R19 ;  /* 0x0000001300137245 */ /* 0x000fe20000201400 */
[----:B------:R-:W-:Y:S01]  /*15c00*/  IMAD.IADD R8, R2, 0x1, -R34 ;  /* 0x0000000102087824 */ /* 0x000fe200078e0a22 */
[----:B------:R-:W-:Y:S01]  /*15c10*/  FSEL R134, R28, -INF , !P5 ;  /* 0xff8000001c867808 */ /* 0x000fe20006800000 */
[----:B------:R-:W-:Y:S01]  /*15c20*/  FFMA.FTZ R22, R18, -UR6, R180 ;  /* 0x8000000612167c23 */ /* 0x000fe200080100b4 */
[----:B------:R-:W-:Y:S01]  /*15c30*/  I2FP.F32.S32 R17, R17 ;  /* 0x0000001100117245 */ /* 0x000fe20000201400 */
[----:B------:R-:W-:Y:S01]  /*15c40*/  FFMA.FTZ R21, R19, -UR6, R186 ;  /* 0x8000000613157c23 */ /* 0x000fe200080100ba */
[----:B------:R-:W-:Y:S01]  /*15c50*/  FSEL R136, R29, -INF , !P3 ;  /* 0xff8000001d887808 */ /* 0x000fe20005800000 */
[C---:B------:R-:W-:Y:S01]  /*15c60*/  IMAD.IADD R19, R2.reuse, 0x1, -R24 ;  /* 0x0000000102137824 */ /* 0x040fe200078e0a18 */
[----:B------:R-:W-:Y:S01]  /*15c70*/  ISETP.GT.AND P1, PT, R7, R11, PT ;  /* 0x0000000b0700720c */ /* 0x000fe20003f24270 */
[----:B------:R-:W-:Y:S01]  /*15c80*/  FFMA.FTZ R23, R17, -UR6, R181 ;  /* 0x8000000611177c23 */ /* 0x000fe200080100b5 */
[C---:B------:R-:W-:Y:S01]  /*15c90*/  ISETP.GT.AND P0, PT, R7.reuse, R10, PT ;  /* 0x0000000a0700720c */ /* 0x040fe20003f04270 */
[----:B------:R-:W-:Y:S01]  /*15ca0*/  IMAD.IADD R17, R2, 0x1, -R26 ;  /* 0x0000000102117824 */ /* 0x000fe200078e0a1a */
[C---:B------:R-:W-:Y:S01]  /*15cb0*/  ISETP.GT.AND P6, PT, R7.reuse, R12, PT ;  /* 0x0000000c0700720c */ /* 0x040fe20003fc4270 */
[----:B------:R-:W-:Y:S01]  /*15cc0*/  @UP0 UIADD3 UR22, UPT, UPT, UR22, -0x6, URZ ;  /* 0xfffffffa16160890 */ /* 0x000fe2000fffe0ff */
[----:B------:R-:W-:-:S02]  /*15cd0*/  ISETP.GT.AND P5, PT, R7, R9, PT ;  /* 0x000000090700720c */ /* 0x000fc40003fa4270 */
[----:B------:R-:W-:Y:S01]  /*15ce0*/  ISETP.GT.AND P3, PT, R7, R3, PT ;  /* 0x000000030700720c */ /* 0x000fe20003f64270 */
[----:B------:R-:W-:Y:S01]  /*15cf0*/  IMAD.IADD R7, R0, 0x1, -R14 ;  /* 0x0000000100077824 */ /* 0x000fe200078e0a0e */
[----:B------:R-:W-:Y:S02]  /*15d00*/  IADD3 R18, PT, PT, R2, -R25, RZ ;  /* 0x8000001902127210 */ /* 0x000fe40007ffe0ff */
[----:B------:R-:W-:Y:S02]  /*15d10*/  IABS R17, R17 ;  /* 0x0000001100117213 */ /* 0x000fe40000000000 */
[----:B------:R-:W-:Y:S02]  /*15d20*/  IABS R18, R18 ;  /* 0x0000001200127213 */ /* 0x000fe40000000000 */
[----:B------:R-:W-:Y:S02]  /*15d30*/  IABS R2, R7 ;  /* 0x0000000700027213 */ /* 0x000fe40000000000 */
[----:B------:R-:W-:-:S02]  /*15d40*/  IABS R7, R19 ;  /* 0x0000001300077213 */ /* 0x000fc40000000000 */
        /* <DEDUP_REMOVED lines=9> */
[----:B------:R-:W-:-:S02]  /*15de0*/  VIADD R2, R0, -UR4 ;  /* 0x8000000400027c36 */ /* 0x000fc40008000000 */
[----:B------:R-:W-:Y:S01]  /*15df0*/  FFMA.FTZ R8, R8, -UR6, R142 ;  /* 0x8000000608087c23 */ /* 0x000fe2000801008e */
[----:B------:R-:W-:Y:S01]  /*15e00*/  FSEL R138, R17, -INF , !P1 ;  /* 0xff800000118a7808 */ /* 0x000fe20004800000 */
[----:B------:R-:W-:Y:S01]  /*15e10*/  FFMA.FTZ R7, R18, -UR6, R143 ;  /* 0x8000000612077c23 */ /* 0x000fe2000801008f */
[C---:B------:R-:W-:Y:S01]  /*15e20*/  IMAD.IADD R18, R219.reuse, 0x1, -R15 ;  /* 0x00000001db127824 */ /* 0x040fe200078e0a0f */
[----:B------:R-:W-:Y:S02]  /*15e30*/  I2FP.F32.S32 R19, R19 ;  /* 0x0000001300137245 */ /* 0x000fe40000201400 */
[----:B------:R-:W-:Y:S01]  /*15e40*/  FSEL R142, R8, -INF , !P0 ;  /* 0xff800000088e7808 */ /* 0x000fe20004000000 */
[----:B------:R-:W-:Y:S01]  /*15e50*/  IMAD.IADD R8, R219, 0x1, -R16 ;  /* 0x00000001db087824 */ /* 0x000fe200078e0a10 */
[----:B------:R-:W-:Y:S01]  /*15e60*/  FSEL R143, R7, -INF , !P5 ;  /* 0xff800000078f7808 */ /* 0x000fe20006800000 */
[----:B------:R-:W-:Y:S01]  /*15e70*/  IMAD.IADD R7, R0, 0x1, -R13 ;  /* 0x0000000100077824 */ /* 0x000fe200078e0a0d */
[----:B------:R-:W-:Y:S01]  /*15e80*/  ISETP.GT.AND P1, PT, R2, R6, PT ;  /* 0x000000060200720c */ /* 0x000fe20003f24270 */
[----:B------:R-:W-:Y:S01]  /*15e90*/  FFMA.FTZ R19, R19, -UR6, R187 ;  /* 0x8000000613137c23 */ /* 0x000fe200080100bb */
[----:B------:R-:W-:-:S02]  /*15ea0*/  IABS R17, R8 ;  /* 0x0000000800117213 */ /* 0x000fc40000000000 */
[----:B------:R-:W-:Y:S02]  /*15eb0*/  IABS R8, R18 ;  /* 0x0000001200087213 */ /* 0x000fe40000000000 */
[----:B------:R-:W-:Y:S01]  /*15ec0*/  IABS R7, R7 ;  /* 0x0000000700077213 */ /* 0x000fe20000000000 */
[----:B------:R-:W-:Y:S01]  /*15ed0*/  IMAD.MOV.U32 R18, RZ, RZ, R17 ;  /* 0x000000ffff127224 */ /* 0x000fe200078e0011 */
[----:B------:R-:W-:Y:S02]  /*15ee0*/  FSEL R137, R21, -INF , !P6 ;  /* 0xff80000015897808 */ /* 0x000fe40007000000 */
[----:B------:R-:W-:Y:S01]  /*15ef0*/  MOV R17, R7 ;  /* 0x0000000700117202 */ /* 0x000fe20000000f00 */
[----:B------:R-:W-:Y:S01]  /*15f00*/  IMAD.MOV.U32 R7, RZ, RZ, R8 ;  /* 0x000000ffff077224 */ /* 0x000fe200078e0008 */
[----:B------:R-:W-:Y:S02]  /*15f10*/  I2FP.F32.S32 R18, R18 ;  /* 0x0000001200127245 */ /* 0x000fe40000201400 */
[----:B------:R-:W-:-:S02]  /*15f20*/  ISETP.GT.AND P0, PT, R2, R5, PT ;  /* 0x000000050200720c */ /* 0x000fc40003f04270 */
[----:B------:R-:W-:Y:S02]  /*15f30*/  ISETP.GT.AND P6, PT, R2, R4, PT ;  /* 0x000000040200720c */ /* 0x000fe40003fc4270 */
[----:B------:R-:W-:Y:S01]  /*15f40*/  FSEL R29, R22, -INF , !P1 ;  /* 0xff800000161d7808 */ /* 0x000fe20004800000 */
[----:B------:R-:W-:Y:S01]  /*15f50*/  FFMA.FTZ R22, R18, -UR6, R132 ;  /* 0x8000000612167c23 */ /* 0x000fe20008010084 */
[----:B------:R-:W-:Y:S01]  /*15f60*/  I2FP.F32.S32 R8, R17 ;  /* 0x0000001100087245 */ /* 0x000fe20000201400 */
[C---:B------:R-:W-:Y:S01]  /*15f70*/  IMAD.IADD R18, R0.reuse, 0x1, -R24 ;  /* 0x0000000100127824 */ /* 0x040fe200078e0a18 */
[----:B------:R-:W-:Y:S01]  /*15f80*/  I2FP.F32.S32 R7, R7 ;  /* 0x0000000700077245 */ /* 0x000fe20000201400 */
[----:B------:R-:W-:Y:S01]  /*15f90*/  IMAD.IADD R17, R0, 0x1, -R25 ;  /* 0x0000000100117824 */ /* 0x000fe200078e0a19 */
[----:B------:R-:W-:Y:S02]  /*15fa0*/  FSEL R176, R19, -INF , !P3 ;  /* 0xff80000013b07808 */ /* 0x000fe40005800000 */
[----:B------:R-:W-:Y:S01]  /*15fb0*/  FSEL R28, R23, -INF , !P0 ;  /* 0xff800000171c7808 */ /* 0x000fe20004000000 */
[----:B------:R-:W-:Y:S01]  /*15fc0*/  FFMA.FTZ R21, R7, -UR6, R133 ;  /* 0x8000000607157c23 */ /* 0x000fe20008010085 */
[----:B------:R-:W-:Y:S01]  /*15fd0*/  FSEL R30, R20, -INF , !P6 ;  /* 0xff800000141e7808 */ /* 0x000fe20007000000 */
[----:B------:R-:W-:Y:S01]  /*15fe0*/  FFMA.FTZ R20, R8, -UR6, R192 ;  /* 0x8000000608147c23 */ /* 0x000fe200080100c0 */
[----:B------:R-:W-:Y:S01]  /*15ff0*/  ISETP.GT.AND P5, PT, R2, R11, PT ;  /* 0x0000000b0200720c */ /* 0x000fe20003fa4270 */
[----:B------:R-:W-:Y:S01]  /*16000*/  IMAD.IADD R8, R0, 0x1, -R26 ;  /* 0x0000000100087824 */ /* 0x000fe200078e0a1a */
[C---:B------:R-:W-:Y:S01]  /*16010*/  ISETP.GT.AND P3, PT, R2.reuse, R10, PT ;  /* 0x0000000a0200720c */ /* 0x040fe20003f64270 */
[----:B------:R-:W-:Y:S01]  /*16020*/  IMAD.IADD R7, R219, 0x1, -R14 ;  /* 0x00000001db077824 */ /* 0x000fe200078e0a0e */
[----:B------:R-:W-:-:S02]  /*16030*/  ISETP.GT.AND P1, PT, R2, R9, PT ;  /* 0x000000090200720c */ /* 0x000fc40003f24270 */
[C---:B------:R-:W-:Y:S02]  /*16040*/  ISETP.GT.AND P0, PT, R2.reuse, R12, PT ;  /* 0x0000000c0200720c */ /* 0x040fe40003f04270 */
[----:B------:R-:W-:Y:S01]  /*16050*/  ISETP.GT.AND P6, PT, R2, R3, PT ;  /* 0x000000030200720c */ /* 0x000fe20003fc4270 */
[----:B------:R-:W-:Y:S01]  /*16060*/  IMAD.IADD R2, R0, 0x1, -R34 ;  /* 0x0000000100027824 */ /* 0x000fe200078e0a22 */
[----:B------:R-:W-:Y:S02]  /*16070*/  IABS R18, R18 ;  /* 0x0000001200127213 */ /* 0x000fe40000000000 */
[----:B------:R-:W-:Y:S02]  /*16080*/  IABS R8, R8 ;  /* 0x0000000800087213 */ /* 0x000fe40000000000 */
[----:B------:R-:W-:Y:S01]  /*16090*/  IABS R19, R2 ;  /* 0x0000000200137213 */ /* 0x000fe20000000000 */
[----:B------:R-:W-:Y:S01]  /*160a0*/  IMAD.MOV.U32 R2, RZ, RZ, R18 ;  /* 0x000000ffff027224 */ /* 0x000fe200078e0012 */
        /* <DEDUP_REMOVED lines=10> */
[----:B------:R-:W-:Y:S01]  /*16150*/  IMAD.IADD R8, R219, 0x1, -R13 ;  /* 0x00000001db087824 */ /* 0x000fe200078e0a0d */
[----:B------:R-:W-:Y:S01]  /*16160*/  I2FP.F32.S32 R18, R18 ;  /* 0x0000001200127245 */ /* 0x000fe20000201400 */
[----:B------:R-:W-:Y:S01]  /*16170*/  FFMA.FTZ R17, R17, -UR6, R189 ;  /* 0x8000000611117c23 */ /* 0x000fe200080100bd */
[----:B------:R-:W-:Y:S01]  /*16180*/  FFMA.FTZ R19, R0, -UR6, R32 ;  /* 0x8000000600137c23 */ /* 0x000fe20008010020 */
[----:B------:R-:W-:-:S02]  /*16190*/  FSEL R133, R2, -INF , !P3 ;  /* 0xff80000002857808 */ /* 0x000fc40005800000 */
[----:B------:R-:W-:Y:S01]  /*161a0*/  IABS R2, R8 ;  /* 0x0000000800027213 */ /* 0x000fe20000000000 */
[----:B------:R-:W-:Y:S01]  /*161b0*/  FFMA.FTZ R18, R18, -UR6, R193 ;  /* 0x8000000612127c23 */ /* 0x000fe200080100c1 */
[----:B------:R-:W-:Y:S02]  /*161c0*/  IADD3 R0, PT, PT, R219, -UR4, RZ ;  /* 0x80000004db007c10 */ /* 0x000fe4000fffe0ff */
[----:B------:R-:W-:Y:S01]  /*161d0*/  FSEL R132, R7, -INF , !P5 ;  /* 0xff80000007847808 */ /* 0x000fe20006800000 */
[----:B------:R-:W-:Y:S01]  /*161e0*/  IMAD.IADD R7, R219, 0x1, -R26 ;  /* 0x00000001db077824 */ /* 0x000fe200078e0a1a */
[----:B------:R-:W-:Y:S01]  /*161f0*/  FSEL R135, R17, -INF , !P1 ;  /* 0xff80000011877808 */ /* 0x000fe20004800000 */
[----:B------:R-:W-:Y:S01]  /*16200*/  IMAD.IADD R17, R219, 0x1, -R34 ;  /* 0x00000001db117824 */ /* 0x000fe200078e0a22 */
[----:B------:R-:W-:Y:S02]  /*16210*/  I2FP.F32.S32 R2, R2 ;  /* 0x0000000200027245 */ /* 0x000fe40000201400 */
[----:B------:R-:W-:-:S02]  /*16220*/  ISETP.GT.AND P5, PT, R0, R6, PT ;  /* 0x000000060000720c */ /* 0x000fc40003fa4270 */
[C---:B------:R-:W-:Y:S02]  /*16230*/  ISETP.GT.AND P3, PT, R0.reuse, R5, PT ;  /* 0x000000050000720c */ /* 0x040fe40003f64270 */
[----:B------:R-:W-:Y:S02]  /*16240*/  ISETP.GT.AND P1, PT, R0, R4, PT ;  /* 0x000000040000720c */ /* 0x000fe40003f24270 */
[----:B------:R-:W-:Y:S01]  /*16250*/  FSEL R139, R18, -INF , !P6 ;  /* 0xff800000128b7808 */ /* 0x000fe20007000000 */
[----:B------:R-:W-:Y:S01]  /*16260*/  FFMA.FTZ R18, R2, -UR6, R184 ;  /* 0x8000000602127c23 */ /* 0x000fe200080100b8 */
[----:B------:R-:W-:Y:S01]  /*16270*/  FSEL R35, R20, -INF , !P0 ;  /* 0xff80000014237808 */ /* 0x000fe20004000000 */
[----:B------:R-:W-:Y:S01]  /*16280*/  IMAD.IADD R2, R219, 0x1, -R24 ;  /* 0x00000001db027824 */ /* 0x000fe200078e0a18 */
[----:B------:R-:W-:Y:S02]  /*16290*/  FSEL R22, R22, -INF , !P5 ;  /* 0xff80000016167808 */ /* 0x000fe40006800000 */
        /* <DEDUP_REMOVED lines=9> */
[----:B------:R-:W-:Y:S02]  /*16330*/  IADD3 R27, PT, PT, R219, 0x48, RZ ;  /* 0x00000048db1b7810 */ /* 0x000fe40007ffe0ff */
[----:B------:R-:W-:Y:S02]  /*16340*/  IABS R2, R0 ;  /* 0x0000000000027213 */ /* 0x000fe40000000000 */
[----:B------:R-:W-:Y:S01]  /*16350*/  IABS R0, R7 ;  /* 0x0000000700007213 */ /* 0x000fe20000000000 */
[C---:B------:R-:W-:Y:S01]  /*16360*/  IMAD.IADD R15, R27.reuse, 0x1, -R15 ;  /* 0x000000011b0f7824 */ /* 0x040fe200078e0a0f */
[----:B------:R-:W-:Y:S01]  /*16370*/  IABS R7, R17 ;  /* 0x0000001100077213 */ /* 0x000fe20000000000 */
[----:B------:R-:W-:Y:S01]  /*16380*/  IMAD.MOV.U32 R17, RZ, RZ, R8 ;  /* 0x000000ffff117224 */ /* 0x000fe200078e0008 */
[----:B------:R-:W-:Y:S01]  /*16390*/  FSEL R18, R18, -INF , !P3 ;  /* 0xff80000012127808 */ /* 0x000fe20005800000 */
[----:B------:R-:W-:Y:S01]  /*163a0*/  IMAD.MOV.U32 R8, RZ, RZ, R2 ;  /* 0x000000ffff087224 */ /* 0x000fe200078e0002 */
[----:B------:R-:W-:Y:S01]  /*163b0*/  ISETP.GE.AND P3, PT, R6, R227, PT ;  /* 0x000000e30600720c */ /* 0x000fe20003f66270 */
        /* <DEDUP_REMOVED lines=11> */
[----:B------:R-:W-:Y:S01]  /*16470*/  FSEL R17, R17, -INF , !P0 ;  /* 0xff80000011117808 */ /* 0x000fe20004000000 */
[----:B------:R-:W-:Y:S01]  /*16480*/  FFMA.FTZ R2, R2, -UR6, R185 ;  /* 0x8000000602027c23 */ /* 0x000fe200080100b9 */
[----:B------:R-:W-:Y:S01]  /*16490*/  IABS R16, R0 ;  /* 0x0000000000107213 */ /* 0x000fe20000000000 */
[C---:B------:R-:W-:Y:S01]  /*164a0*/  VIADD R0, R27.reuse, -UR4 ;  /* 0x800000041b007c36 */ /* 0x040fe20008000000 */
[----:B------:R-:W-:Y:S01]  /*164b0*/  FSEL R8, R8, -INF , !P6 ;  /* 0xff80000008087808 */ /* 0x000fe20007000000 */
[C---:B------:R-:W-:Y:S01]  /*164c0*/  IMAD.IADD R24, R27.reuse, 0x1, -R24 ;  /* 0x000000011b187824 */ /* 0x040fe200078e0a18 */
[----:B------:R-:W-:Y:S01]  /*164d0*/  I2FP.F32.S32 R16, R16 ;  /* 0x0000001000107245 */ /* 0x000fe20000201400 */
[----:B------:R-:W-:Y:S01]  /*164e0*/  IMAD.IADD R25, R27, 0x1, -R25 ;  /* 0x000000011b197824 */ /* 0x000fe200078e0a19 */
[----:B------:R-:W-:Y:S01]  /*164f0*/  FSEL R7, R7, -INF , !P5 ;  /* 0xff80000007077808 */ /* 0x000fe20006800000 */
[C---:B------:R-:W-:Y:S01]  /*16500*/  IMAD.IADD R26, R27.reuse, 0x1, -R26 ;  /* 0x000000011b1a7824 */ /* 0x040fe200078e0a1a */
[----:B------:R-:W-:Y:S01]  /*16510*/  FSEL R20, R2, -INF , !P1 ;  /* 0xff80000002147808 */ /* 0x000fe20004800000 */
[----:B------:R-:W-:Y:S01]  /*16520*/  FFMA.FTZ R2, R16, -UR6, R182 ;  /* 0x8000000610027c23 */ /* 0x000fe200080100b6 */
[C---:B------:R-:W-:Y:S01]  /*16530*/  ISETP.GE.AND P0, PT, R6.reuse, R222, PT ;  /* 0x000000de0600720c */ /* 0x040fe20003f06270 */
[C---:B------:R-:W-:Y:S01]  /*16540*/  IMAD.IADD R13, R27.reuse, 0x1, -R13 ;  /* 0x000000011b0d7824 */ /* 0x040fe200078e0a0d */
[C---:B------:R-:W-:Y:S01]  /*16550*/  ISETP.GE.AND P6, PT, R6.reuse, R223, PT ;  /* 0x000000df0600720c */ /* 0x040fe20003fc6270 */
[----:B------:R-:W-:Y:S01]  /*16560*/  IMAD.IADD R27, R27, 0x1, -R34 ;  /* 0x000000011b1b7824 */ /* 0x000fe200078e0a22 */
[----:B------:R-:W-:Y:S01]  /*16570*/  ISETP.GE.AND P5, PT, R6, R228, PT ;  /* 0x000000e40600720c */ /* 0x000fe20003fa6270 */
[----:B------:R-:W1:Y:S01]  /*16580*/  LDCU UR4, c[0x0][0x45c] ;  /* 0x00008b80ff0477ac */ /* 0x000e620008000800 */
[----:B------:R-:W-:-:S02]  /*16590*/  ISETP.GT.AND P1, PT, R0, R6, PT ;  /* 0x000000060000720c */ /* 0x000fc40003f24270 */
[----:B------:R-:W-:Y:S02]  /*165a0*/  IABS R6, R15 ;  /* 0x0000000f00067213 */ /* 0x000fe40000000000 */
[----:B------:R-:W-:Y:S02]  /*165b0*/  FSEL R2, R2, -INF , !P1 ;  /* 0xff80000002027808 */ /* 0x000fe40004800000 */
[----:B------:R-:W-:Y:S02]  /*165c0*/  I2FP.F32.S32 R6, R6 ;  /* 0x0000000600067245 */ /* 0x000fe40000201400 */
[----:B------:R-:W-:Y:S02]  /*165d0*/  FSEL R141, R31, -INF , !P6 ;  /* 0xff8000001f8d7808 */ /* 0x000fe40007000000 */
[----:B------:R-:W-:Y:S02]  /*165e0*/  FSEL R19, R22, -INF , !P0 ;  /* 0xff80000016137808 */ /* 0x000fe40004000000 */
[----:B------:R-:W-:-:S02]  /*165f0*/  FSEL R29, R29, -INF , !P5 ;  /* 0xff8000001d1d7808 */ /* 0x000fc40006800000 */
[----:B------:R-:W-:Y:S01]  /*16600*/  FSEL R31, R2, -INF , !P3 ;  /* 0xff800000021f7808 */ /* 0x000fe20005800000 */
[----:B------:R-:W-:Y:S01]  /*16610*/  FFMA.FTZ R2, R6, -UR6, R183 ;  /* 0x8000000606027c23 */ /* 0x000fe200080100b7 */
[C---:B------:R-:W-:Y:S02]  /*16620*/  ISETP.GE.AND P0, PT, R5.reuse, R222, PT ;  /* 0x000000de0500720c */ /* 0x040fe40003f06270 */
[C---:B------:R-:W-:Y:S02]  /*16630*/  ISETP.GE.AND P6, PT, R5.reuse, R223, PT ;  /* 0x000000df0500720c */ /* 0x040fe40003fc6270 */
[C---:B------:R-:W-:Y:S02]  /*16640*/  ISETP.GE.AND P5, PT, R5.reuse, R228, PT ;  /* 0x000000e40500720c */ /* 0x040fe40003fa6270 */
[----:B------:R-:W-:Y:S02]  /*16650*/  ISETP.GE.AND P1, PT, R5, R227, PT ;  /* 0x000000e30500720c */ /* 0x000fe40003f26270 */
        /* <DEDUP_REMOVED lines=18> */
[----:B------:R-:W-:Y:S01]  /*16780*/  ISETP.GT.AND P3, PT, R0, R11, PT ;  /* 0x0000000b0000720c */ /* 0x000fe20003f64270 */
[----:B------:R-:W-:Y:S01]  /*16790*/  FFMA.FTZ R2, R4, -UR6, R179 ;  /* 0x8000000604027c23 */ /* 0x000fe200080100b3 */
[----:B------:R-:W-:-:S02]  /*167a0*/  IABS R4, R25 ;  /* 0x0000001900047213 */ /* 0x000fc40000000000 */
[----:B------:R-:W-:Y:S02]  /*167b0*/  ISETP.GE.AND P1, PT, R11, R227, PT ;  /* 0x000000e30b00720c */ /* 0x000fe40003f26270 */
[----:B------:R-:W-:Y:S02]  /*167c0*/  FSEL R2, R2, -INF , !P3 ;  /* 0xff80000002027808 */ /* 0x000fe40005800000 */
[----:B------:R-:W-:Y:S02]  /*167d0*/  I2FP.F32.S32 R4, R4 ;  /* 0x0000000400047245 */ /* 0x000fe40000201400 */
[----:B------:R-:W-:Y:S02]  /*167e0*/  FSEL R24, R2, -INF , !P1 ;  /* 0xff80000002187808 */ /* 0x000fe40004800000 */
[----:B------:R-:W-:Y:S01]  /*167f0*/  FSEL R15, R23, -INF , !P0 ;  /* 0xff800000170f7808 */ /* 0x000fe20004000000 */
[----:B------:R-:W-:Y:S01]  /*16800*/  FFMA.FTZ R2, R4, -UR6, R190 ;  /* 0x8000000604027c23 */ /* 0x000fe200080100be */
[----:B------:R-:W-:-:S02]  /*16810*/  ISETP.GE.AND P0, PT, R11, R222, PT ;  /* 0x000000de0b00720c */ /* 0x000fc40003f06270 */
[----:B------:R-:W-:Y:S02]  /*16820*/  ISETP.GT.AND P1, PT, R0, R10, PT ;  /* 0x0000000a0000720c */ /* 0x000fe40003f24270 */
[----:B------:R-:W-:Y:S02]  /*16830*/  IABS R4, R26 ;  /* 0x0000001a00047213 */ /* 0x000fe40000000000 */
[----:B------:R-:W-:Y:S02]  /*16840*/  FSEL R21, R136, -INF , !P6 ;  /* 0xff80000088157808 */ /* 0x000fe40007000000 */
[----:B------:R-:W-:Y:S02]  /*16850*/  ISETP.GE.AND P6, PT, R11, R223, PT ;  /* 0x000000df0b00720c */ /* 0x000fe40003fc6270 */
[----:B------:R-:W-:Y:S02]  /*16860*/  FSEL R14, R17, -INF , !P0 ;  /* 0xff800000110e7808 */ /* 0x000fe40004000000 */
[----:B------:R-:W-:-:S02]  /*16870*/  ISETP.GE.AND P3, PT, R10, R227, PT ;  /* 0x000000e30a00720c */ /* 0x000fc40003f66270 */
[----:B------:R-:W-:Y:S02]  /*16880*/  FSEL R2, R2, -INF , !P1 ;  /* 0xff80000002027808 */ /* 0x000fe40004800000 */
[----:B------:R-:W-:Y:S02]  /*16890*/  I2FP.F32.S32 R4, R4 ;  /* 0x0000000400047245 */ /* 0x000fe40000201400 */
[----:B------:R-:W-:Y:S02]  /*168a0*/  ISETP.GE.AND P0, PT, R10, R222, PT ;  /* 0x000000de0a00720c */ /* 0x000fe40003f06270 */
[----:B------:R-:W-:Y:S02]  /*168b0*/  FSEL R22, R30, -INF , !P5 ;  /* 0xff8000001e167808 */ /* 0x000fe40006800000 */
[----:B------:R-:W-:Y:S02]  /*168c0*/  FSEL R138, R138, -INF , !P6 ;  /* 0xff8000008a8a7808 */ /* 0x000fe40007000000 */
[----:B------:R-:W-:Y:S01]  /*168d0*/  FSEL R200, R2, -INF , !P3 ;  /* 0xff80000002c87808 */ /* 0x000fe20005800000 */
[----:B------:R-:W-:Y:S01]  /*168e0*/  FFMA.FTZ R2, R4, -UR6, R191 ;  /* 0x8000000604027c23 */ /* 0x000fe200080100bf */
[----:B------:R-:W-:-:S02]  /*168f0*/  ISETP.GE.AND P5, PT, R11, R228, PT ;  /* 0x000000e40b00720c */ /* 0x000fc40003fa6270 */
[----:B------:R-:W-:Y:S02]  /*16900*/  ISETP.GE.AND P6, PT, R10, R223, PT ;  /* 0x000000df0a00720c */ /* 0x000fe40003fc6270 */
[----:B------:R-:W-:Y:S02]  /*16910*/  FSEL R229, R8, -INF , !P0 ;  /* 0xff80000008e57808 */ /* 0x000fe40004000000 */
[----:B------:R-:W-:Y:S02]  /*16920*/  ISETP.GE.AND P0, PT, R9, R222, PT ;  /* 0x000000de0900720c */ /* 0x000fe40003f06270 */
[----:B------:R-:W-:Y:S02]  /*16930*/  ISETP.GT.AND P3, PT, R0, R9, PT ;  /* 0x000000090000720c */ /* 0x000fe40003f64270 */
[----:B------:R-:W-:Y:S02]  /*16940*/  IABS R4, R13 ;  /* 0x0000000d00047213 */ /* 0x000fe40000000000 */
[----:B------:R-:W-:-:S02]  /*16950*/  FSEL R30, R132, -INF , !P5 ;  /* 0xff800000841e7808 */ /* 0x000fc40006800000 */
[----:B------:R-:W-:Y:S02]  /*16960*/  FSEL R233, R142, -INF , !P6 ;  /* 0xff8000008ee97808 */ /* 0x000fe40007000000 */
[----:B------:R-:W-:Y:S01]  /*16970*/  ISETP.GE.AND P5, PT, R10, R228, PT ;  /* 0x000000e40a00720c */ /* 0x000fe20003fa6270 */
[----:B------:R-:W-:Y:S01]  /*16980*/  IMAD.WIDE.U32 R10, R199, -0x2daee0ad, RZ ;  /* 0xd2511f53c70a7825 */ /* 0x000fe200078e00ff */
[C---:B------:R-:W-:Y:S02]  /*16990*/  ISETP.GE.AND P6, PT, R9.reuse, R223, PT ;  /* 0x000000df0900720c */ /* 0x040fe40003fc6270 */
[----:B------:R-:W-:Y:S02]  /*169a0*/  ISETP.GE.AND P1, PT, R9, R227, PT ;  /* 0x000000e30900720c */ /* 0x000fe40003f26270 */
[----:B------:R-:W-:Y:S01]  /*169b0*/  FSEL R226, R7, -INF , !P0 ;  /* 0xff80000007e27808 */ /* 0x000fe20004000000 */
[----:B------:R-:W-:Y:S01]  /*169c0*/  IMAD.WIDE.U32 R6, R197, -0x2daee0ad, RZ ;  /* 0xd2511f53c5067825 */ /* 0x000fe200078e00ff */
[----:B------:R-:W-:-:S02]  /*169d0*/  FSEL R2, R2, -INF , !P3 ;  /* 0xff80000002027808 */ /* 0x000fc40005800000 */
[----:B------:R-:W-:Y:S02]  /*169e0*/  I2FP.F32.S32 R4, R4 ;  /* 0x0000000400047245 */ /* 0x000fe40000201400 */
[----:B------:R-:W-:Y:S02]  /*169f0*/  ISETP.GE.AND P0, PT, R12, R222, PT ;  /* 0x000000de0c00720c */ /* 0x000fe40003f06270 */
[----:B------:R-:W-:Y:S02]  /*16a00*/  FSEL R202, R133, -INF , !P5 ;  /* 0xff80000085ca7808 */ /* 0x000fe40006800000 */
[----:B------:R-:W-:Y:S02]  /*16a10*/  FSEL R232, R143, -INF , !P6 ;  /* 0xff8000008fe87808 */ /* 0x000fe40007000000 */
[----:B------:R-:W-:Y:S01]  /*16a20*/  FSEL R196, R2, -INF , !P1 ;  /* 0xff80000002c47808 */ /* 0x000fe20004800000 */
[----:B------:R-:W-:Y:S01]  /*16a30*/  FFMA.FTZ R2, R4, -UR6, R194 ;  /* 0x8000000604027c23 */ /* 0x000fe200080100c2 */
[----:B------:R-:W-:Y:S01]  /*16a40*/  ISETP.GE.AND P5, PT, R9, R228, PT ;  /* 0x000000e40900720c */ /* 0x000fe20003fa6270 */
[----:B------:R-:W-:Y:S01]  /*16a50*/  IMAD.WIDE.U32 R4, R198, -0x2daee0ad, RZ ;  /* 0xd2511f53c6047825 */ /* 0x000fe200078e00ff */
[----:B------:R-:W-:-:S02]  /*16a60*/  ISETP.GE.AND P6, PT, R12, R223, PT ;  /* 0x000000df0c00720c */ /* 0x000fc40003fc6270 */
[----:B------:R-:W-:Y:S01]  /*16a70*/  FSEL R224, R18, -INF , !P0 ;  /* 0xff80000012e07808 */ /* 0x000fe20004000000 */
[----:B------:R-:W-:Y:S01]  /*16a80*/  IMAD.WIDE.U32 R8, R203, -0x2daee0ad, RZ ;  /* 0xd2511f53cb087825 */ /* 0x000fe200078e00ff */
[C---:B------:R-:W-:Y:S02]  /*16a90*/  ISETP.GT.AND P1, PT, R0.reuse, R12, PT ;  /* 0x0000000c0000720c */ /* 0x040fe40003f24270 */
[----:B------:R-:W-:Y:S02]  /*16aa0*/  ISETP.GT.AND P0, PT, R0, R3, PT ;  /* 0x000000030000720c */ /* 0x000fe40003f04270 */
[----:B------:R-:W-:Y:S02]  /*16ab0*/  IADD3 R0, PT, PT, R221, 0x76cf5d0a, RZ ;  /* 0x76cf5d0add007810 */ /* 0x000fe40007ffe0ff */
[----:B------:R-:W-:Y:S02]  /*16ac0*/  FSEL R201, R135, -INF , !P5 ;  /* 0xff80000087c97808 */ /* 0x000fe40006800000 */
[----:B------:R-:W-:-:S02]  /*16ad0*/  FSEL R225, R137, -INF , !P6 ;  /* 0xff80000089e17808 */ /* 0x000fc40007000000 */
[C---:B------:R-:W-:Y:S02]  /*16ae0*/  ISETP.GE.AND P5, PT, R12.reuse, R228, PT ;  /* 0x000000e40c00720c */ /* 0x040fe40003fa6270 */
[----:B------:R-:W-:Y:S01]  /*16af0*/  ISETP.GE.AND P3, PT, R12, R227, PT ;  /* 0x000000e30c00720c */ /* 0x000fe20003f66270 */
[----:B------:R-:W-:Y:S01]  /*16b00*/  VIADD R12, R221, 0x32370b8f ;  /* 0x32370b8fdd0c7836 */ /* 0x000fe20000000000 */
[----:B------:R-:W-:Y:S02]  /*16b10*/  ISETP.GE.AND P6, PT, R3, R222, PT ;  /* 0x000000de0300720c */ /* 0x000fe40003fc6270 */
[----:B------:R-:W-:Y:S02]  /*16b20*/  FSEL R17, R2, -INF , !P1 ;  /* 0xff80000002117808 */ /* 0x000fe40004800000 */
[----:B---3--:R-:W-:Y:S02]  /*16b30*/  LOP3.LUT R2, R0, R204, R11, 0x96, !PT ;  /* 0x000000cc00027212 */ /* 0x008fe400078e960b */
[----:B------:R-:W-:-:S02]  /*16b40*/  FSEL R190, R35, -INF , !P5 ;  /* 0xff80000023be7808 */ /* 0x000fc40006800000 */
[----:B------:R-:W-:Y:S02]  /*16b50*/  FSEL R217, R20, -INF , !P6 ;  /* 0xff80000014d97808 */ /* 0x000fe40007000000 */
[C---:B------:R-:W-:Y:S02]  /*16b60*/  ISETP.GE.AND P5, PT, R3.reuse, R223, PT ;  /* 0x000000df0300720c */ /* 0x040fe40003fa6270 */
[C---:B------:R-:W-:Y:S02]  /*16b70*/  ISETP.GE.AND P1, PT, R3.reuse, R228, PT ;  /* 0x000000e40300720c */ /* 0x040fe40003f26270 */
[----:B------:R-:W-:Y:S01]  /*16b80*/  ISETP.GE.AND P6, PT, R3, R227, PT ;  /* 0x000000e30300720c */ /* 0x000fe20003fc6270 */
[----:B------:R-:W-:Y:S01]  /*16b90*/  IMAD.WIDE.U32 R2, R2, -0x326172a9, RZ ;  /* 0xcd9e8d5702027825 */ /* 0x000fe200078e00ff */
[----:B------:R-:W-:Y:S02]  /*16ba0*/  LOP3.LUT R10, R12, R10, R7, 0x96, !PT ;  /* 0x0000000a0c0a7212 */ /* 0x000fe400078e9607 */
[----:B------:R-:W-:-:S02]  /*16bb0*/  IABS R7, R27 ;  /* 0x0000001b00077213 */ /* 0x000fc40000000000 */
[----:B----4-:R-:W-:Y:S01]  /*16bc0*/  LOP3.LUT R5, R0, R206, R5, 0x96, !PT ;  /* 0x000000ce00057212 */ /* 0x010fe200078e9605 */
[----:B------:R-:W-:Y:S01]  /*16bd0*/  IMAD.WIDE.U32 R10, R10, -0x326172a9, RZ ;  /* 0xcd9e8d570a0a7825 */ /* 0x000fe200078e00ff */
[----:B------:R-:W-:Y:S02]  /*16be0*/  LOP3.LUT R0, R231, R242, R3, 0x96, !PT ;  /* 0x000000f2e7007212 */ /* 0x000fe400078e9603 */
[----:B------:R-:W-:Y:S01]  /*16bf0*/  FMNMX3.FTZ R135, R216, R19, R16, !PT ;  /* 0x00000013d8877276 */ /* 0x000fe20007810010 */
[----:B------:R-:W-:Y:S01]  /*16c00*/  IMAD.MOV.U32 R3, RZ, RZ, R7 ;  /* 0x000000ffff037224 */ /* 0x000fe200078e0007 */
[----:B------:R-:W-:Y:S01]  /*16c10*/  LOP3.LUT R13, R12, R4, R9, 0x96, !PT ;  /* 0x000000040c0d7212 */ /* 0x000fe200078e9609 */
[----:B------:R-:W-:Y:S01]  /*16c20*/  IMAD.WIDE.U32 R4, R5, -0x326172a9, RZ ;  /* 0xcd9e8d5705047825 */ /* 0x000fe200078e00ff */
[----:B------:R-:W-:Y:S02]  /*16c30*/  FMNMX3.FTZ R135, R135, R15, R14, !PT ;  /* 0x0000000f87877276 */ /* 0x000fe4000781000e */
[----:B------:R-:W-:Y:S01]  /*16c40*/  FSEL R185, R139, -INF , !P1 ;  /* 0xff8000008bb97808 */ /* 0x000fe20004800000 */
[----:B------:R-:W-:Y:S01]  /*16c50*/  IMAD.WIDE.U32 R34, R0, -0x2daee0ad, RZ ;  /* 0xd2511f5300227825 */ /* 0x000fe200078e00ff */
[----:B------:R-:W-:-:S02]  /*16c60*/  I2FP.F32.S32 R0, R3 ;  /* 0x0000000300007245 */ /* 0x000fc40000201400 */
[----:B------:R-:W-:Y:S01]  /*16c70*/  LOP3.LUT R3, R249, R2, R11, 0x96, !PT ;  /* 0x00000002f9037212 */ /* 0x000fe200078e960b */
[----:B------:R-:W-:Y:S01]  /*16c80*/  IMAD.WIDE.U32 R12, R13, -0x326172a9, RZ ;  /* 0xcd9e8d570d0c7825 */ /* 0x000fe200078e00ff */
[----:B------:R-:W-:-:S03]  /*16c90*/  LOP3.LUT R5, R231, R240, R5, 0x96, !PT ;  /* 0x000000f0e7057212 */ /* 0x000fc600078e9605 */
[----:B------:R-:W-:Y:S01]  /*16ca0*/  FFMA.FTZ R2, R0, -UR6, R195 ;  /* 0x8000000600027c23 */ /* 0x000fe200080100c3 */
[----:B------:R-:W-:Y:S01]  /*16cb0*/  FMNMX3.FTZ R135, R135, R229, R226, !PT ;  /* 0x000000e587877276 */ /* 0x000fe200078100e2 */
[----:B------:R-:W-:Y:S01]  /*16cc0*/  IMAD.WIDE.U32 R178, R3, -0x2daee0ad, RZ ;  /* 0xd2511f5303b27825 */ /* 0x000fe200078e00ff */
[----:B------:R-:W-:Y:S02]  /*16cd0*/  FMNMX3.FTZ R3, R215, R141, R140, !PT ;  /* 0x0000008dd7037276 */ /* 0x000fe4000781008c */
[----:B------:R-:W-:Y:S01]  /*16ce0*/  FMNMX3.FTZ R135, R135, R224, R217, !PT ;  /* 0x000000e087877276 */ /* 0x000fe200078100d9 */
[----:B------:R-:W-:Y:S01]  /*16cf0*/  IMAD.WIDE.U32 R26, R5, -0x2daee0ad, RZ ;  /* 0xd2511f53051a7825 */ /* 0x000fe200078e00ff */
[----:B------:R-:W-:Y:S02]  /*16d00*/  FMNMX3.FTZ R134, R3, R21, R138, !PT ;  /* 0x0000001503867276 */ /* 0x000fe4000781008a */
[----:B------:R-:W-:Y:S01]  /*16d10*/  LOP3.LUT R4, R249, R4, R13, 0x96, !PT ;  /* 0x00000004f9047212 */ /* 0x000fe200078e960d */
[----:B------:R-:W2:Y:S01]  /*16d20*/  SHFL.BFLY PT, R7, R135, 0x2, 0x1f ;  /* 0x0c401f0087077f89 */ /* 0x000ea200000e0000 */
[C---:B------:R-:W-:Y:S01]  /*16d30*/  LOP3.LUT R8, R230.reuse, R8, R27, 0x96, !PT ;  /* 0x00000008e6087212 */ /* 0x040fe200078e961b */
[----:B------:R-:W-:Y:S01]  /*16d40*/  VIADD R0, R221, 0xa9066899 ;  /* 0xa9066899dd007836 */ /* 0x000fe20000000000 */
[----:B------:R-:W-:Y:S01]  /*16d50*/  LOP3.LUT R6, R230, R6, R35, 0x96, !PT ;  /* 0x00000006e6067212 */ /* 0x000fe200078e9623 */
[----:B------:R-:W-:Y:S01]  /*16d60*/  IMAD.WIDE.U32 R234, R4, -0x2daee0ad, RZ ;  /* 0xd2511f5304ea7825 */ /* 0x000fe200078e00ff */
[----:B------:R-:W-:-:S02]  /*16d70*/  FSEL R230, R176, -INF , !P5 ;  /* 0xff800000b0e67808 */ /* 0x000fc40006800000 */
[----:B------:R-:W-:Y:S02]  /*16d80*/  FMNMX3.FTZ R134, R134, R233, R232, !PT ;  /* 0x000000e986867276 */ /* 0x000fe400078100e8 */
[----:B------:R-:W-:Y:S02]  /*16d90*/  FSEL R5, R2, -INF , !P0 ;  /* 0xff80000002057808 */ /* 0x000fe40004000000 */
[----:B------:R-:W-:Y:S02]  /*16da0*/  FMNMX3.FTZ R2, R213, R29, R28, !PT ;  /* 0x0000001dd5027276 */ /* 0x000fe4000781001c */
[----:B------:R-:W-:Y:S02]  /*16db0*/  FMNMX3.FTZ R4, R209, R31, R33, !PT ;  /* 0x0000001fd1047276 */ /* 0x000fe40007810021 */
[----:B------:R-:W-:Y:S02]  /*16dc0*/  FMNMX3.FTZ R134, R134, R225, R230, !PT ;  /* 0x000000e186867276 */ /* 0x000fe400078100e6 */
[----:B------:R-:W-:-:S02]  /*16dd0*/  FMNMX3.FTZ R3, R2, R22, R30, !PT ;  /* 0x0000001602037276 */ /* 0x000fc4000781001e */
[----:B------:R-:W-:Y:S01]  /*16de0*/  FMNMX3.FTZ R2, R4, R32, R24, !PT ;  /* 0x0000002004027276 */ /* 0x000fe20007810018 */
[----:B------:R-:W3:Y:S01]  /*16df0*/  SHFL.BFLY PT, R11, R134, 0x2, 0x1f ;  /* 0x0c401f00860b7f89 */ /* 0x000ee200000e0000 */
[----:B------:R-:W-:Y:S02]  /*16e00*/  FMNMX3.FTZ R3, R3, R202, R201, !PT ;  /* 0x000000ca03037276 */ /* 0x000fe400078100c9 */
[----:B------:R-:W-:Y:S02]  /*16e10*/  FSEL R183, R17, -INF , !P3 ;  /* 0xff80000011b77808 */ /* 0x000fe40005800000 */
[----:B------:R-:W-:Y:S02]  /*16e20*/  FSEL R139, R5, -INF , !P6 ;  /* 0xff800000058b7808 */ /* 0x000fe40007000000 */
[----:B------:R-:W-:Y:S02]  /*16e30*/  FMNMX3.FTZ R2, R2, R200, R196, !PT ;  /* 0x000000c802027276 */ /* 0x000fe400078100c4 */
[----:B------:R-:W-:-:S02]  /*16e40*/  FMNMX3.FTZ R136, R3, R190, R185, !PT ;  /* 0x000000be03887276 */ /* 0x000fc400078100b9 */
[----:B------:R-:W-:Y:S02]  /*16e50*/  FMNMX3.FTZ R137, R2, R183, R139, !PT ;  /* 0x000000b702897276 */ /* 0x000fe4000781008b */
[C---:B------:R-:W-:Y:S01]  /*16e60*/  LOP3.LUT R4, R0.reuse, R26, R235, 0x96, !PT ;  /* 0x0000001a00047212 */ /* 0x040fe200078e96eb */
[----:B------:R-:W4:Y:S01]  /*16e70*/  SHFL.BFLY PT, R17, R136, 0x2, 0x1f ;  /* 0x0c401f0088117f89 */ /* 0x000f2200000e0000 */
[----:B------:R-:W-:Y:S01]  /*16e80*/  LOP3.LUT R2, R0, R34, R179, 0x96, !PT ;  /* 0x0000002200027212 */ /* 0x000fe200078e96b3 */
[----:B------:R-:W-:Y:S01]  /*16e90*/  IMAD.WIDE.U32 R26, R8, -0x326172a9, RZ ;  /* 0xcd9e8d57081a7825 */ /* 0x000fe200078e00ff */
[----:B--2---:R-:W-:Y:S01]  /*16ea0*/  FMNMX.FTZ R135, R135, R7, !PT ;  /* 0x0000000787877209 */ /* 0x004fe20007810000 */
[----:B------:R-:W2:Y:S02]  /*16eb0*/  SHFL.BFLY PT, R18, R137, 0x2, 0x1f ;  /* 0x0c401f0089127f89 */ /* 0x000ea400000e0000 */
[----:B------:R-:W-:Y:S02]  /*16ec0*/  VIADD R0, R220, 0x1715609d ;  /* 0x1715609ddc007836 */ /* 0x000fe40000000000 */
[----:B------:R-:W-:Y:S01]  /*16ed0*/  IMAD.WIDE.U32 R8, R6, -0x326172a9, RZ ;  /* 0xcd9e8d5706087825 */ /* 0x000fe200078e00ff */
[----:B------:R-:W5:Y:S01]  /*16ee0*/  SHFL.BFLY PT, R13, R135, 0x1, 0x1f ;  /* 0x0c201f00870d7f89 */ /* 0x000f6200000e0000 */
[----:B---3--:R-:W-:-:S02]  /*16ef0*/  FMNMX.FTZ R134, R134, R11, !PT ;  /* 0x0000000b86867209 */ /* 0x008fc40007810000 */
[----:B------:R-:W-:Y:S01]  /*16f00*/  VIADD R6, R220, 0xb54cda56 ;  /* 0xb54cda56dc067836 */ /* 0x000fe20000000000 */
[----:B------:R-:W-:Y:S01]  /*16f10*/  LOP3.LUT R231, R0, R12, R27, 0x96, !PT ;  /* 0x0000000c00e77212 */ /* 0x000fe200078e961b */
[----:B------:R-:W-:Y:S01]  /*16f20*/  IMAD.WIDE.U32 R4, R4, -0x326172a9, RZ ;  /* 0xcd9e8d5704047825 */ /* 0x000fe200078e00ff */
[----:B------:R-:W-:-:S03]  /*16f30*/  LOP3.LUT R203, R0, R10, R9, 0x96, !PT ;  /* 0x0000000a00cb7212 */ /* 0x000fc600078e9609 */
[----:B------:R-:W-:Y:S01]  /*16f40*/  IMAD.WIDE.U32 R2, R2, -0x326172a9, RZ ;  /* 0xcd9e8d5702027825 */ /* 0x000fe200078e00ff */
[----:B------:R-:W-:Y:S02]  /*16f50*/  LOP3.LUT R5, R6, R26, R5, 0x96, !PT ;  /* 0x0000001a06057212 */ /* 0x000fe400078e9605 */
[----:B------:R-:W-:Y:S01]  /*16f60*/  PRMT R12, R4, 0x7771, RZ ;  /* 0x00007771040c7816 */ /* 0x000fe200000000ff */
[----:B------:R-:W-:Y:S01]  /*16f70*/  IMAD.MOV.U32 R10, RZ, RZ, R4 ;  /* 0x000000ffff0a7224 */ /* 0x000fe200078e0004 */
[----:B------:R-:W-:Y:S01]  /*16f80*/  LOP3.LUT R0, R6, R8, R3, 0x96, !PT ;  /* 0x0000000806007212 */ /* 0x000fe200078e9603 */
[----:B------:R-:W-:Y:S01]  /*16f90*/  IMAD.MOV.U32 R8, RZ, RZ, R2 ;  /* 0x000000ffff087224 */ /* 0x000fe200078e0002 */
[C---:B------:R-:W-:Y:S02]  /*16fa0*/  PRMT R7, R4.reuse, 0x7773, RZ ;  /* 0x0000777304077816 */ /* 0x040fe400000000ff */
[----:B------:R-:W-:Y:S02]  /*16fb0*/  PRMT R6, R4, 0x7772, RZ ;  /* 0x0000777204067816 */ /* 0x000fe400000000ff */
[----:B------:R-:W-:-:S02]  /*16fc0*/  PRMT R4, R2, 0x7773, RZ ;  /* 0x0000777302047816 */ /* 0x000fc400000000ff */
[----:B------:R-:W-:Y:S02]  /*16fd0*/  PRMT R3, R2, 0x7772, RZ ;  /* 0x0000777202037816 */ /* 0x000fe400000000ff */
[----:B----4-:R-:W-:Y:S02]  /*16fe0*/  FMNMX.FTZ R136, R136, R17, !PT ;  /* 0x0000001188887209 */ /* 0x010fe40007810000 */
[----:B------:R-:W-:Y:S02]  /*16ff0*/  PRMT R132, R3, 0x5410, R4 ;  /* 0x0000541003847816 */ /* 0x000fe40000000004 */
[----:B------:R-:W-:Y:S02]  /*17000*/  LOP3.LUT R3, R8, 0xff, RZ, 0xc0, !PT ;  /* 0x000000ff08037812 */ /* 0x000fe400078ec0ff */
[----:B------:R-:W3:Y:S01]  /*17010*/  SHFL.BFLY PT, R8, R134, 0x1, 0x1f ;  /* 0x0c201f0086087f89 */ /* 0x000ee200000e0000 */
[----:B--2---:R-:W-:Y:S02]  /*17020*/  FMNMX.FTZ R137, R137, R18, !PT ;  /* 0x0000001289897209 */ /* 0x004fe40007810000 */
[----:B------:R-:W-:-:S02]  /*17030*/  PRMT R9, R2, 0x7771, RZ ;  /* 0x0000777102097816 */ /* 0x000fc400000000ff */
[----:B------:R-:W-:Y:S01]  /*17040*/  LOP3.LUT R2, R5, 0xffff, RZ, 0xc0, !PT ;  /* 0x0000ffff05027812 */ /* 0x000fe200078ec0ff */
[----:B------:R-:W-:Y:S01]  /*17050*/  SHFL.BFLY PT, R11, R137, 0x1, 0x1f ;  /* 0x0c201f00890b7f89 */ /* 0x000fe200000e0000 */
[----:B------:R-:W-:Y:S02]  /*17060*/  LOP3.LUT R4, R10, 0xff, RZ, 0xc0, !PT ;  /* 0x000000ff0a047812 */ /* 0x000fe400078ec0ff */
[----:B------:R-:W-:Y:S01]  /*17070*/  PRMT R34, R6, 0x5410, R7 ;  /* 0x0000541006227816 */ /* 0x000fe20000000007 */
[----:B------:R-:W2:Y:S01]  /*17080*/  SHFL.BFLY PT, R10, R136, 0x1, 0x1f ;  /* 0x0c201f00880a7f89 */ /* 0x000ea200000e0000 */
[----:B-----5:R-:W-:Y:S02]  /*17090*/  FMNMX.FTZ R135, R135, R13, !PT ;  /* 0x0000000d87877209 */ /* 0x020fe40007810000 */
[----:B------:R-:W-:Y:S02]  /*170a0*/  LOP3.LUT R6, R5, 0xff, RZ, 0xc0, !PT ;  /* 0x000000ff05067812 */ /* 0x000fe400078ec0ff */
[----:B------:R-:W-:Y:S01]  /*170b0*/  SHF.R.U32.HI R2, RZ, 0x8, R2 ;  /* 0x00000008ff027819 */ /* 0x000fe20000011602 */
[----:B-1----:R-:W-:Y:S01]  /*170c0*/  FMUL.FTZ R20, R135, UR4 ;  /* 0x0000000487147c20 */ /* 0x002fe20008410000 */
[----:B------:R-:W-:-:S02]  /*170d0*/  PRMT R35, R3, 0x5410, R9 ;  /* 0x0000541003237816 */ /* 0x000fc40000000009 */
[----:B------:R-:W-:Y:S02]  /*170e0*/  PRMT R23, R6, 0x5410, R2 ;  /* 0x0000541006177816 */ /* 0x000fe40000000002 */
[C---:B------:R-:W-:Y:S02]  /*170f0*/  LOP3.LUT R2, R0.reuse, 0xffff, RZ, 0xc0, !PT ;  /* 0x0000ffff00027812 */ /* 0x040fe400078ec0ff */
[----:B------:R-:W-:Y:S02]  /*17100*/  PRMT R3, R0, 0x7632, R3 ;  /* 0x0000763200037816 */ /* 0x000fe40000000003 */
[----:B------:R-:W-:Y:S02]  /*17110*/  FSETP.NEU.FTZ.AND P0, PT, R135, -INF , PT ;  /* 0xff8000008700780b */ /* 0x000fe40003f1d000 */
[----:B------:R-:W-:Y:S02]  /*17120*/  PRMT R18, R4, 0x5410, R12 ;  /* 0x0000541004127816 */ /* 0x000fe4000000000c */
[----:B------:R-:W-:Y:S01]  /*17130*/  PRMT R4, R5, 0x7632, R4 ;  /* 0x0000763205047816 */ /* 0x000fe20000000004 */
[----:B------:R-:W1:Y:S01]  /*17140*/  LDC R12, c[0x0][0x4f8] ;  /* 0x00013e00ff0c7b82 */ /* 0x000e620000000800 */
[----:B------:R-:W-:-:S02]  /*17150*/  SHF.R.U32.HI R7, RZ, 0x18, R5 ;  /* 0x00000018ff077819 */ /* 0x000fc40000011605 */
[----:B------:R-:W-:Y:S02]  /*17160*/  LOP3.LUT R6, R0, 0xff, RZ, 0xc0, !PT ;  /* 0x000000ff00067812 */ /* 0x000fe400078ec0ff */
[----:B------:R-:W-:Y:S02]  /*17170*/  SHF.R.U32.HI R5, RZ, 0x18, R0 ;  /* 0x00000018ff057819 */ /* 0x000fe40000011600 */
[----:B------:R-:W-:Y:S02]  /*17180*/  SHF.R.U32.HI R2, RZ, 0x8, R2 ;  /* 0x00000008ff027819 */ /* 0x000fe40000011602 */
[----:B------:R-:W-:Y:S02]  /*17190*/  LOP3.LUT R0, R3, 0xff, RZ, 0xc0, !PT ;  /* 0x000000ff03007812 */ /* 0x000fe400078ec0ff */
[----:B------:R-:W-:Y:S02]  /*171a0*/  FSEL R20, R20, RZ, P0 ;  /* 0x000000ff14147208 */ /* 0x000fe40000000000 */
[----:B---3--:R-:W-:-:S02]  /*171b0*/  FMNMX.FTZ R134, R134, R8, !PT ;  /* 0x0000000886867209 */ /* 0x008fc40007810000 */
[----:B------:R-:W-:Y:S01]  /*171c0*/  PRMT R25, R6, 0x5410, R2 ;  /* 0x0000541006197816 */ /* 0x000fe20000000002 */
[--C-:B------:R-:W-:Y:S01]  /*171d0*/  FFMA.FTZ R3, R15, UR4, -R20.reuse ;  /* 0x000000040f037c23 */ /* 0x100fe20008010814 */
[----:B------:R-:W-:Y:S01]  /*171e0*/  PRMT R27, R0, 0x5410, R5 ;  /* 0x00005410001b7816 */ /* 0x000fe20000000005 */
[----:B------:R-:W-:Y:S01]  /*171f0*/  FFMA.FTZ R0, R19, UR4, -R20 ;  /* 0x0000000413007c23 */ /* 0x000fe20008010814 */
[----:B------:R-:W-:Y:S01]  /*17200*/  FSEL R2, R135, RZ, P0 ;  /* 0x000000ff87027208 */ /* 0x000fe20000000000 */
[C---:B------:R-:W-:Y:S01]  /*17210*/  FMUL.FTZ R19, R134.reuse, UR4 ;  /* 0x0000000486137c20 */ /* 0x040fe20008410000 */
[----:B------:R-:W-:Y:S01]  /*17220*/  FSETP.NEU.FTZ.AND P0, PT, R134, -INF , PT ;  /* 0xff8000008600780b */ /* 0x000fe20003f1d000 */
[----:B------:R3:W-:Y:S01]  /*17230*/  MUFU.EX2 R195, R0 ;  /* 0x0000000000c37308 */ /* 0x0007e20000000800 */
[----:B------:R-:W-:Y:S01]  /*17240*/  LOP3.LUT R4, R4, 0xff, RZ, 0xc0, !PT ;  /* 0x000000ff04047812 */ /* 0x000fe200078ec0ff */
[----:B------:R-:W-:Y:S01]  /*17250*/  FADD.FTZ R17, R216, -R2 ;  /* 0x80000002d8117221 */ /* 0x000fe20000010000 */
[--C-:B------:R-:W-:Y:S01]  /*17260*/  FFMA.FTZ R2, R16, UR4, -R20.reuse ;  /* 0x0000000410027c23 */ /* 0x100fe20008010814 */
[----:B------:R-:W-:Y:S01]  /*17270*/  FSEL R19, R19, RZ, P0 ;  /* 0x000000ff13137208 */ /* 0x000fe20000000000 */
[----:B------:R4:W-:Y:S01]  /*17280*/  MUFU.EX2 R198, R3 ;  /* 0x0000000300c67308 */ /* 0x0009e20000000800 */
[----:B--2---:R-:W-:Y:S01]  /*17290*/  FMNMX.FTZ R136, R136, R10, !PT ;  /* 0x0000000a88887209 */ /* 0x004fe20007810000 */
[----:B------:R-:W-:Y:S01]  /*172a0*/  FMUL.FTZ R17, R17, UR4 ;  /* 0x0000000411117c20 */ /* 0x000fe20008410000 */
[----:B------:R-:W-:Y:S01]  /*172b0*/  FMNMX.FTZ R137, R137, R11, !PT ;  /* 0x0000000b89897209 */ /* 0x000fe20007810000 */
[----:B------:R2:W-:Y:S01]  /*172c0*/  MUFU.EX2 R197, R2 ;  /* 0x0000000200c57308 */ /* 0x0005e20000000800 */
[----:B------:R-:W-:Y:S01]  /*172d0*/  PRMT R26, R4, 0x5410, R7 ;  /* 0x00005410041a7816 */ /* 0x000fe20000000007 */
[----:B------:R-:W-:Y:S01]  /*172e0*/  FMUL.FTZ R13, R136, UR4 ;  /* 0x00000004880d7c20 */ /* 0x000fe20008410000 */
[----:B------:R-:W-:Y:S01]  /*172f0*/  FSEL R4, R134, RZ, P0 ;  /* 0x000000ff86047208 */ /* 0x000fe20000000000 */
[----:B---3--:R-:W-:Y:S01]  /*17300*/  FFMA.FTZ R0, R14, UR4, -R20 ;  /* 0x000000040e007c23 */ /* 0x008fe20008010814 */
[C---:B------:R-:W-:Y:S01]  /*17310*/  FSETP.NEU.FTZ.AND P1, PT, R136.reuse, -INF , PT ;  /* 0xff8000008800780b */ /* 0x040fe20003f3d000 */
[C---:B------:R-:W-:Y:S01]  /*17320*/  FMUL.FTZ R14, R137.reuse, UR4 ;  /* 0x00000004890e7c20 */ /* 0x040fe20008410000 */
[----:B------:R-:W-:Y:S01]  /*17330*/  FSETP.NEU.FTZ.AND P0, PT, R137, -INF , PT ;  /* 0xff8000008900780b */ /* 0x000fe20003f1d000 */
[----:B------:R-:W-:Y:S01]  /*17340*/  FADD.FTZ R9, R215, -R4 ;  /* 0x80000004d7097221 */ /* 0x000fe20000010000 */
[----:B------:R3:W-:Y:S01]  /*17350*/  MUFU.EX2 R199, R0 ;  /* 0x0000000000c77308 */ /* 0x0007e20000000800 */
[----:B------:R-:W-:Y:S01]  /*17360*/  FSEL R4, R136, RZ, P1 ;  /* 0x000000ff88047208 */ /* 0x000fe20000800000 */
[--C-:B----4-:R-:W-:Y:S01]  /*17370*/  FFMA.FTZ R3, R21, UR4, -R19.reuse ;  /* 0x0000000415037c23 */ /* 0x110fe20008010813 */
[----:B------:R-:W-:Y:S01]  /*17380*/  FSEL R13, R13, RZ, P1 ;  /* 0x000000ff0d0d7208 */ /* 0x000fe20000800000 */
[----:B--2---:R-:W-:Y:S01]  /*17390*/  FFMA.FTZ R2, R141, UR4, -R19 ;  /* 0x000000048d027c23 */ /* 0x004fe20008010813 */
[----:B------:R-:W-:Y:S01]  /*173a0*/  FSEL R14, R14, RZ, P0 ;  /* 0x000000ff0e0e7208 */ /* 0x000fe20000000000 */
[----:B------:R-:W-:Y:S01]  /*173b0*/  FADD.FTZ R7, R213, -R4 ;  /* 0x80000004d5077221 */ /* 0x000fe20000010000 */
[----:B-1----:R-:W-:Y:S01]  /*173c0*/  LOP3.LUT R12, R12, 0xff, RZ, 0xc0, !PT ;  /* 0x000000ff0c0c7812 */ /* 0x002fe200078ec0ff */
[----:B------:R1:W-:Y:S01]  /*173d0*/  MUFU.EX2 R191, R2 ;  /* 0x0000000200bf7308 */ /* 0x0003e20000000800 */
[----:B------:R-:W-:Y:S01]  /*173e0*/  FFMA.FTZ R4, R28, UR4, -R13 ;  /* 0x000000041c047c23 */ /* 0x000fe2000801080d */
[--C-:B------:R-:W-:Y:S01]  /*173f0*/  FFMA.FTZ R5, R33, UR4, -R14.reuse ;  /* 0x0000000421057c23 */ /* 0x100fe2000801080e */
[----:B------:R-:W-:Y:S01]  /*17400*/  FFMA.FTZ R6, R32, UR4, -R14 ;  /* 0x0000000420067c23 */ /* 0x000fe2000801080e */
[----:B------:R-:W-:Y:S01]  /*17410*/  IMAD R12, R12, 0x10000, R12 ;  /* 0x000100000c0c7824 */ /* 0x000fe200078e020c */
[----:B------:R2:W-:Y:S01]  /*17420*/  MUFU.EX2 R187, R4 ;  /* 0x0000000400bb7308 */ /* 0x0005e20000000800 */
[----:B---3--:R-:W-:Y:S01]  /*17430*/  FFMA.FTZ R0, R140, UR4, -R19 ;  /* 0x000000048c007c23 */ /* 0x008fe20008010813 */
[----:B------:R-:W-:Y:S01]  /*17440*/  FMUL.FTZ R7, R7, UR4 ;  /* 0x0000000407077c20 */ /* 0x000fe20008410000 */
[----:B------:R-:W-:Y:S01]  /*17450*/  MOV R216, R239 ;  /* 0x000000ef00d87202 */ /* 0x000fe20000000f00 */
[----:B------:R3:W-:Y:S01]  /*17460*/  MUFU.EX2 R194, R3 ;  /* 0x0000000300c27308 */ /* 0x0007e20000000800 */
[----:B------:R-:W-:Y:S01]  /*17470*/  HSET2.LE.AND R10, R18, R12, PT ;  /* 0x0000000c120a7233 */ /* 0x000fe20003803000 */
[----:B------:R-:W-:-:S02]  /*17480*/  IMAD.MOV.U32 R215, RZ, RZ, R238 ;  /* 0x000000ffffd77224 */ /* 0x000fc400078e00ee */
[----:B------:R4:W-:Y:S01]  /*17490*/  MUFU.EX2 R193, R0 ;  /* 0x0000000000c17308 */ /* 0x0009e20000000800 */
[----:B-1----:R-:W-:Y:S01]  /*174a0*/  FSEL R2, R137, RZ, P0 ;  /* 0x000000ff89027208 */ /* 0x002fe20000000000 */
[----:B------:R-:W-:Y:S02]  /*174b0*/  IMAD.MOV.U32 R213, RZ, RZ, R237 ;  /* 0x000000ffffd57224 */ /* 0x000fe400078e00ed */
[----:B------:R1:W-:Y:S02]  /*174c0*/  MUFU.EX2 R184, R5 ;  /* 0x0000000500b87308 */ /* 0x0003e40000000800 */
[----:B------:R-:W-:Y:S01]  /*174d0*/  FADD.FTZ R15, R209, -R2 ;  /* 0x80000002d10f7221 */ /* 0x000fe20000010000 */
[--C-:B------:R-:W-:Y:S01]  /*174e0*/  FFMA.FTZ R2, R29, UR4, -R13.reuse ;  /* 0x000000041d027c23 */ /* 0x100fe2000801080d */
[----:B--2---:R-:W-:Y:S01]  /*174f0*/  FFMA.FTZ R4, R31, UR4, -R14 ;  /* 0x000000041f047c23 */ /* 0x004fe2000801080e */
[----:B------:R-:W2:Y:S01]  /*17500*/  MUFU.EX2 R18, R17 ;  /* 0x0000001100127308 */ /* 0x000ea20000000800 */
[----:B---3--:R-:W-:Y:S01]  /*17510*/  FFMA.FTZ R3, R22, UR4, -R13 ;  /* 0x0000000416037c23 */ /* 0x008fe2000801080d */
[----:B------:R-:W-:Y:S01]  /*17520*/  FMUL.FTZ R15, R15, UR4 ;  /* 0x000000040f0f7c20 */ /* 0x000fe20008410000 */
[----:B------:R-:W-:Y:S01]  /*17530*/  IMAD.MOV.U32 R209, RZ, RZ, R236 ;  /* 0x000000ffffd17224 */ /* 0x000fe200078e00ec */
[----:B------:R3:W-:Y:S01]  /*17540*/  MUFU.EX2 R188, R2 ;  /* 0x0000000200bc7308 */ /* 0x0007e20000000800 */
[----:B----4-:R-:W-:Y:S01]  /*17550*/  FFMA.FTZ R0, R138, UR4, -R19 ;  /* 0x000000048a007c23 */ /* 0x010fe20008010813 */
[----:B------:R-:W-:-:S02]  /*17560*/  LEA R138, R250, UR5, 0x1 ;  /* 0x00000005fa8a7c11 */ /* 0x000fc4000f8e08ff */
[----:B------:R4:W-:Y:S01]  /*17570*/  MUFU.EX2 R186, R3 ;  /* 0x0000000300ba7308 */ /* 0x0009e20000000800 */
[----:B-1----:R-:W-:Y:S01]  /*17580*/  FMUL.FTZ R5, R9, UR4 ;  /* 0x0000000409057c20 */ /* 0x002fe20008410000 */
[----:B------:R-:W-:Y:S02]  /*17590*/  IADD3 R21, PT, PT, R138, 0xa040, RZ ;  /* 0x0000a0408a157810 */ /* 0x000fe40007ffe0ff */
[----:B------:R1:W-:Y:S01]  /*175a0*/  MUFU.EX2 R192, R0 ;  /* 0x0000000000c07308 */ /* 0x0003e20000000800 */
[-C--:B--2---:R-:W-:Y:S01]  /*175b0*/  FMUL.FTZ R144, R144, R18.reuse ;  /* 0x0000001290907220 */ /* 0x084fe20000410000 */
[-C--:B------:R-:W-:Y:S02]  /*175c0*/  FMUL.FTZ R145, R145, R18.reuse ;  /* 0x0000001291917220 */ /* 0x080fe40000410000 */
[----:B------:R2:W-:Y:S01]  /*175d0*/  MUFU.EX2 R182, R4 ;  /* 0x0000000400b67308 */ /* 0x0005e20000000800 */
[-C--:B------:R-:W-:Y:S01]  /*175e0*/  FMUL.FTZ R156, R156, R18.reuse ;  /* 0x000000129c9c7220 */ /* 0x080fe20000410000 */
[----:B---3--:R-:W-:Y:S01]  /*175f0*/  FFMA.FTZ R2, R30, UR4, -R13 ;  /* 0x000000041e027c23 */ /* 0x008fe2000801080d */
[-C--:B------:R-:W-:Y:S01]  /*17600*/  FMUL.FTZ R157, R157, R18.reuse ;  /* 0x000000129d9d7220 */ /* 0x080fe20000410000 */
[----:B------:R-:W3:Y:S01]  /*17610*/  LDSM.16.MT88.4 R28, [R138+0xa000] ;  /* 0x00a000008a1c783b */ /* 0x000ee20000004200 */
[----:B------:R-:W5:Y:S01]  /*17620*/  MUFU.EX2 R17, R5 ;  /* 0x0000000500117308 */ /* 0x000f620000000800 */
[--C-:B----4-:R-:W-:Y:S01]  /*17630*/  HSET2.LE.AND R3, R23, R12.reuse, PT ;  /* 0x0000000c17037233 */ /* 0x110fe20003803000 */
[-C--:B------:R-:W-:Y:S01]  /*17640*/  FMUL.FTZ R160, R160, R18.reuse ;  /* 0x00000012a0a07220 */ /* 0x080fe20000410000 */
[----:B------:R-:W-:Y:S01]  /*17650*/  FMUL.FTZ R161, R161, R18 ;  /* 0x00000012a1a17220 */ /* 0x000fe20000410000 */
[----:B------:R4:W-:Y:S01]  /*17660*/  MUFU.EX2 R189, R2 ;  /* 0x0000000200bd7308 */ /* 0x0009e20000000800 */
[----:B-1----:R-:W-:Y:S01]  /*17670*/  F2FP.F16.F32.PACK_AB R0, R199, R198 ;  /* 0x000000c6c700723e */ /* 0x002fe200000000ff */
[-C--:B------:R-:W-:Y:S01]  /*17680*/  FMUL.FTZ R172, R172, R18.reuse ;  /* 0x00000012acac7220 */ /* 0x080fe20000410000 */
[----:B------:R-:W-:Y:S01]  /*17690*/  FMUL.FTZ R173, R173, R18 ;  /* 0x00000012adad7220 */ /* 0x000fe20000410000 */
[----:B------:R-:W-:Y:S01]  /*176a0*/  MUFU.EX2 R181, R6 ;  /* 0x0000000600b57308 */ /* 0x000fe20000000800 */
[----:B------:R-:W-:Y:S01]  /*176b0*/  LOP3.LUT R10, R0, R10, RZ, 0xc0, !PT ;  /* 0x0000000a000a7212 */ /* 0x000fe200078ec0ff */
[----:B------:R-:W-:Y:S01]  /*176c0*/  FMUL.FTZ R36, R36, R18 ;  /* 0x0000001224247220 */ /* 0x000fe20000410000 */
[----:B------:R-:W-:Y:S01]  /*176d0*/  LOP3.LUT R0, R34, 0xff00ff, RZ, 0xc0, !PT ;  /* 0x00ff00ff22007812 */ /* 0x000fe200078ec0ff */
[----:B------:R-:W1:Y:S01]  /*176e0*/  MUFU.EX2 R16, R7 ;  /* 0x0000000700107308 */ /* 0x000e620000000800 */
[----:B--2---:R-:W-:Y:S01]  /*176f0*/  F2FP.F16.F32.PACK_AB R4, R197, R195 ;  /* 0x000000c3c504723e */ /* 0x004fe200000000ff */
[-C--:B-----5:R-:W-:Y:S01]  /*17700*/  FMUL.FTZ R146, R146, R17.reuse ;  /* 0x0000001192927220 */ /* 0x0a0fe20000410000 */
[-C--:B------:R-:W-:Y:S01]  /*17710*/  FMUL.FTZ R147, R147, R17.reuse ;  /* 0x0000001193937220 */ /* 0x080fe20000410000 */
[--C-:B------:R-:W-:Y:S01]  /*17720*/  HSET2.LE.AND R0, R0, R12.reuse, PT ;  /* 0x0000000c00007233 */ /* 0x100fe20003803000 */
[-C--:B------:R-:W-:Y:S01]  /*17730*/  FMUL.FTZ R158, R158, R17.reuse ;  /* 0x000000119e9e7220 */ /* 0x080fe20000410000 */
[----:B----4-:R-:W-:Y:S01]  /*17740*/  F2FP.F16.F32.PACK_AB R2, R192, R194 ;  /* 0x000000c2c002723e */ /* 0x010fe200000000ff */
[----:B------:R-:W-:Y:S01]  /*17750*/  FMUL.FTZ R159, R159, R17 ;  /* 0x000000119f9f7220 */ /* 0x000fe20000410000 */
[----:B------:R-:W-:Y:S01]  /*17760*/  LOP3.LUT R8, R4, R3, RZ, 0xc0, !PT ;  /* 0x0000000304087212 */ /* 0x000fe200078ec0ff */
[----:B------:R-:W2:Y:S01]  /*17770*/  MUFU.EX2 R15, R15 ;  /* 0x0000000f000f7308 */ /* 0x000ea20000000800 */
[--C-:B------:R-:W-:Y:S01]  /*17780*/  HSET2.LE.AND R3, R25, R12.reuse, PT ;  /* 0x0000000c19037233 */ /* 0x100fe20003803000 */
[-C--:B------:R-:W-:Y:S01]  /*17790*/  FMUL.FTZ R162, R162, R17.reuse ;  /* 0x00000011a2a27220 */ /* 0x080fe20000410000 */
[----:B------:R-:W-:Y:S01]  /*177a0*/  F2FP.F16.F32.PACK_AB R4, R187, R188 ;  /* 0x000000bcbb04723e */ /* 0x000fe200000000ff */
[----:B------:R-:W-:Y:S01]  /*177b0*/  FMUL.FTZ R163, R163, R17 ;  /* 0x00000011a3a37220 */ /* 0x000fe20000410000 */
[----:B------:R-:W-:Y:S01]  /*177c0*/  LOP3.LUT R11, R2, R0, RZ, 0xc0, !PT ;  /* 0x00000000020b7212 */ /* 0x000fe200078ec0ff */
[----:B------:R-:W-:Y:S01]  /*177d0*/  FFMA.FTZ R2, R24, UR4, -R14 ;  /* 0x0000000418027c23 */ /* 0x000fe2000801080e */
[----:B------:R-:W-:Y:S01]  /*177e0*/  LOP3.LUT R4, R4, R3, RZ, 0xc0, !PT ;  /* 0x0000000304047212 */ /* 0x000fe200078ec0ff */
[----:B-1----:R-:W-:Y:S01]  /*177f0*/  FMUL.FTZ R148, R148, R16 ;  /* 0x0000001094947220 */ /* 0x002fe20000410000 */
[--C-:B------:R-:W-:Y:S01]  /*17800*/  HSET2.LE.AND R3, R35, R12.reuse, PT ;  /* 0x0000000c23037233 */ /* 0x100fe20003803000 */
[----:B------:R1:W4:Y:S01]  /*17810*/  MUFU.EX2 R180, R2 ;  /* 0x0000000200b47308 */ /* 0x0003220000000800 */
[----:B------:R-:W-:Y:S01]  /*17820*/  F2FP.F16.F32.PACK_AB R6, R189, R186 ;  /* 0x000000babd06723e */ /* 0x000fe200000000ff */
[-C--:B------:R-:W-:Y:S01]  /*17830*/  FMUL.FTZ R149, R149, R16.reuse ;  /* 0x0000001095957220 */ /* 0x080fe20000410000 */
[----:B------:R-:W-:Y:S01]  /*17840*/  HSET2.LE.AND R0, R26, R12, PT ;  /* 0x0000000c1a007233 */ /* 0x000fe20003803000 */
[----:B--2---:R-:W-:Y:S01]  /*17850*/  FMUL.FTZ R150, R150, R15 ;  /* 0x0000000f96967220 */ /* 0x004fe20000410000 */
[----:B------:R-:W-:Y:S01]  /*17860*/  LOP3.LUT R6, R6, R3, RZ, 0xc0, !PT ;  /* 0x0000000306067212 */ /* 0x000fe200078ec0ff */
[-C--:B------:R-:W-:Y:S01]  /*17870*/  FMUL.FTZ R151, R151, R15.reuse ;  /* 0x0000000f97977220 */ /* 0x080fe20000410000 */
[----:B------:R-:W-:Y:S01]  /*17880*/  SEL R3, R212, 0xffffffe0, !P4 ;  /* 0xffffffe0d4037807 */ /* 0x000fe20006000000 */
[-C--:B------:R-:W-:Y:S01]  /*17890*/  FMUL.FTZ R152, R152, R16.reuse ;  /* 0x0000001098987220 */ /* 0x080fe20000410000 */
[----:B------:R-:W-:Y:S01]  /*178a0*/  LOP3.LUT R7, R132, 0xff00ff, RZ, 0xc0, !PT ;  /* 0x00ff00ff84077812 */ /* 0x000fe200078ec0ff */
[----:B------:R-:W-:Y:S01]  /*178b0*/  FMUL.FTZ R153, R153, R16 ;  /* 0x0000001099997220 */ /* 0x000fe20000410000 */
[----:B------:R-:W-:Y:S01]  /*178c0*/  FMUL.FTZ R154, R154, R15 ;  /* 0x0000000f9a9a7220 */ /* 0x000fe20000410000 */
[----:B------:R-:W-:-:S02]  /*178d0*/  IMAD.IADD R133, R138, 0x1, R3 ;  /* 0x000000018a857824 */ /* 0x000fc400078e0203 */
[----:B------:R-:W-:Y:S01]  /*178e0*/  FMUL.FTZ R155, R155, R15 ;  /* 0x0000000f9b9b7220 */ /* 0x000fe20000410000 */
[----:B-1----:R-:W-:Y:S01]  /*178f0*/  F2FP.F16.F32.PACK_AB R2, R193, R191 ;  /* 0x000000bfc102723e */ /* 0x002fe200000000ff */
[-C--:B------:R-:W-:Y:S01]  /*17900*/  FMUL.FTZ R174, R174, R17.reuse ;  /* 0x00000011aeae7220 */ /* 0x080fe20000410000 */
[-C--:B------:R-:W-:Y:S01]  /*17910*/  FMUL.FTZ R175, R175, R17.reuse ;  /* 0x00000011afaf7220 */ /* 0x080fe20000410000 */
[----:B------:R-:W-:Y:S01]  /*17920*/  FMUL.FTZ R37, R37, R18 ;  /* 0x0000001225257220 */ /* 0x000fe20000410000 */
[----:B------:R-:W-:Y:S01]  /*17930*/  LOP3.LUT R9, R2, R0, RZ, 0xc0, !PT ;  /* 0x0000000002097212 */ /* 0x000fe200078ec0ff */
[-C--:B------:R-:W-:Y:S01]  /*17940*/  FMUL.FTZ R38, R38, R17.reuse ;  /* 0x0000001126267220 */ /* 0x080fe20000410000 */
[--C-:B------:R-:W-:Y:S01]  /*17950*/  HSET2.LE.AND R0, R27, R12.reuse, PT ;  /* 0x0000000c1b007233 */ /* 0x100fe20003803000 */
[----:B------:R-:W-:Y:S01]  /*17960*/  FMUL.FTZ R39, R39, R17 ;  /* 0x0000001127277220 */ /* 0x000fe20000410000 */
[----:B------:R-:W-:Y:S01]  /*17970*/  F2FP.F16.F32.PACK_AB R2, R184, R182 ;  /* 0x000000b6b802723e */ /* 0x000fe200000000ff */
[----:B------:R-:W1:Y:S01]  /*17980*/  LDSM.16.MT88.4 R24, [R133+0xa000] ;  /* 0x00a000008518783b */ /* 0x000e620000004200 */
[----:B------:R-:W-:Y:S01]  /*17990*/  FMUL.FTZ R40, R40, R16 ;  /* 0x0000001028287220 */ /* 0x000fe20000410000 */
[C---:B---3--:R-:W-:Y:S01]  /*179a0*/  HMMA.16816.F32 R140, R8.reuse, R28, R144 ;  /* 0x0000001c088c723c */ /* 0x048fe20000001890 */
[----:B------:R-:W-:Y:S01]  /*179b0*/  LOP3.LUT R5, R2, R0, RZ, 0xc0, !PT ;  /* 0x0000000002057212 */ /* 0x000fe200078ec0ff */
[-C--:B------:R-:W-:Y:S01]  /*179c0*/  FMUL.FTZ R41, R41, R16.reuse ;  /* 0x0000001029297220 */ /* 0x080fe20000410000 */
[----:B------:R-:W-:Y:S01]  /*179d0*/  HSET2.LE.AND R0, R7, R12, PT ;  /* 0x0000000c07007233 */ /* 0x000fe20003803000 */
[----:B------:R-:W-:Y:S01]  /*179e0*/  FMUL.FTZ R42, R42, R15 ;  /* 0x0000000f2a2a7220 */ /* 0x000fe20000410000 */
[----:B----4-:R-:W-:Y:S01]  /*179f0*/  F2FP.F16.F32.PACK_AB R2, R180, R181 ;  /* 0x000000b5b402723e */ /* 0x010fe200000000ff */
[----:B------:R-:W-:Y:S01]  /*17a00*/  FMUL.FTZ R43, R43, R15 ;  /* 0x0000000f2b2b7220 */ /* 0x000fe20000410000 */
[----:B------:R-:W-:Y:S01]  /*17a10*/  FMUL.FTZ R164, R164, R16 ;  /* 0x00000010a4a47220 */ /* 0x000fe20000410000 */
[----:B------:R-:W-:Y:S01]  /*17a20*/  HMMA.16816.F32 R32, R8, R30, R156 ;  /* 0x0000001e0820723c */ /* 0x000fe2000000189c */
[----:B------:R-:W-:Y:S01]  /*17a30*/  LOP3.LUT R7, R2, R0, RZ, 0xc0, !PT ;  /* 0x0000000002077212 */ /* 0x000fe200078ec0ff */
[----:B------:R-:W-:-:S02]  /*17a40*/  VIADD R0, R138, 0xa000 ;  /* 0x0000a0008a007836 */ /* 0x000fc40000000000 */
[-C--:B------:R-:W-:Y:S01]  /*17a50*/  FMUL.FTZ R165, R165, R16.reuse ;  /* 0x00000010a5a57220 */ /* 0x080fe20000410000 */
[-C--:B------:R-:W-:Y:S01]  /*17a60*/  FMUL.FTZ R166, R166, R15.reuse ;  /* 0x0000000fa6a67220 */ /* 0x080fe20000410000 */
[-C--:B------:R-:W-:Y:S01]  /*17a70*/  FMUL.FTZ R167, R167, R15.reuse ;  /* 0x0000000fa7a77220 */ /* 0x080fe20000410000 */
[----:B------:R-:W-:Y:S02]  /*17a80*/  @P2 VIADD R21, R0, 0xffffffc0 ;  /* 0xffffffc000152836 */ /* 0x000fe40000000000 */
[-C--:B------:R-:W-:Y:S01]  /*17a90*/  FMUL.FTZ R168, R168, R16.reuse ;  /* 0x00000010a8a87220 */ /* 0x080fe20000410000 */
[----:B------:R-:W-:Y:S01]  /*17aa0*/  HMMA.16816.F32 R148, R4, R28, R148 ;  /* 0x0000001c0494723c */ /* 0x000fe20000001894 */
[----:B------:R-:W-:Y:S01]  /*17ab0*/  FMUL.FTZ R169, R169, R16 ;  /* 0x00000010a9a97220 */ /* 0x000fe20000410000 */
[-C--:B------:R-:W-:Y:S01]  /*17ac0*/  FMUL.FTZ R170, R170, R15.reuse ;  /* 0x0000000faaaa7220 */ /* 0x080fe20000410000 */
[----:B------:R-:W-:Y:S02]  /*17ad0*/  IMAD.MOV.U32 R176, RZ, RZ, R140 ;  /* 0x000000ffffb07224 */ /* 0x000fe400078e008c */
[----:B------:R-:W-:Y:S01]  /*17ae0*/  FMUL.FTZ R171, R171, R15 ;  /* 0x0000000fabab7220 */ /* 0x000fe20000410000 */
[----:B------:R-:W-:-:S02]  /*17af0*/  IMAD.MOV.U32 R2, RZ, RZ, R141 ;  /* 0x000000ffff027224 */ /* 0x000fc400078e008d */
[-C--:B------:R-:W-:Y:S01]  /*17b00*/  FMUL.FTZ R124, R124, R16.reuse ;  /* 0x000000107c7c7220 */ /* 0x080fe20000410000 */
[----:B------:R-:W-:Y:S01]  /*17b10*/  IMAD.MOV.U32 R23, RZ, RZ, R143 ;  /* 0x000000ffff177224 */ /* 0x000fe200078e008f */
[----:B------:R-:W-:Y:S01]  /*17b20*/  HMMA.16816.F32 R152, R4, R30, R152 ;  /* 0x0000001e0498723c */ /* 0x000fe20000001898 */
[----:B------:R-:W-:Y:S02]  /*17b30*/  IMAD.MOV.U32 R22, RZ, RZ, R142 ;  /* 0x000000ffff167224 */ /* 0x000fe400078e008e */
[----:B------:R-:W-:Y:S01]  /*17b40*/  FMUL.FTZ R125, R125, R16 ;  /* 0x000000107d7d7220 */ /* 0x000fe20000410000 */
[----:B------:R-:W2:Y:S01]  /*17b50*/  LDSM.16.MT88.4 R140, [R21] ;  /* 0x00000000158c783b */ /* 0x000ea20000004200 */
[----:B------:R-:W-:Y:S01]  /*17b60*/  MOV R31, R35 ;  /* 0x00000023001f7202 */ /* 0x000fe20000000f00 */
[----:B------:R-:W-:Y:S02]  /*17b70*/  IMAD.MOV.U32 R30, RZ, RZ, R32 ;  /* 0x000000ffff1e7224 */ /* 0x000fe400078e0020 */
[----:B------:R-:W-:Y:S01]  /*17b80*/  FMUL.FTZ R126, R126, R15 ;  /* 0x0000000f7e7e7220 */ /* 0x000fe20000410000 */
[----:B------:R-:W-:-:S02]  /*17b90*/  IMAD.MOV.U32 R29, RZ, RZ, R34 ;  /* 0x000000ffff1d7224 */ /* 0x000fc400078e0022 */
[-C--:B------:R-:W-:Y:S01]  /*17ba0*/  FMUL.FTZ R127, R127, R15.reuse ;  /* 0x0000000f7f7f7220 */ /* 0x080fe20000410000 */
[----:B------:R-:W-:Y:S02]  /*17bb0*/  IMAD.MOV.U32 R28, RZ, RZ, R33 ;  /* 0x000000ffff1c7224 */ /* 0x000fe400078e0021 */
[-C--:B------:R-:W-:Y:S01]  /*17bc0*/  FMUL.FTZ R44, R44, R16.reuse ;  /* 0x000000102c2c7220 */ /* 0x080fe20000410000 */
[----:B------:R-:W-:Y:S02]  /*17bd0*/  IMAD.IADD R132, R3, 0x1, R21 ;  /* 0x0000000103847824 */ /* 0x000fe400078e0215 */
[-C--:B------:R-:W-:Y:S01]  /*17be0*/  FMUL.FTZ R45, R45, R16.reuse ;  /* 0x000000102d2d7220 */ /* 0x080fe20000410000 */
[-C--:B------:R-:W-:Y:S01]  /*17bf0*/  FMUL.FTZ R56, R56, R16.reuse ;  /* 0x0000001038387220 */ /* 0x080fe20000410000 */
[C---:B-1----:R-:W-:Y:S01]  /*17c00*/  HMMA.16816.F32 R32, R8.reuse, R24, R160 ;  /* 0x000000180820723c */ /* 0x042fe200000018a0 */
        /* <DEDUP_REMOVED lines=8> */
[----:B------:R-:W-:-:S02]  /*17c90*/  IMAD.MOV.U32 R172, RZ, RZ, R31 ;  /* 0x000000ffffac7224 */ /* 0x000fc400078e001f */
[-C--:B------:R-:W-:Y:S01]  /*17ca0*/  FMUL.FTZ R62, R62, R15.reuse ;  /* 0x0000000f3e3e7220 */ /* 0x080fe20000410000 */
[----:B------:R-:W-:Y:S02]  /*17cb0*/  IMAD.MOV.U32 R173, RZ, RZ, R30 ;  /* 0x000000ffffad7224 */ /* 0x000fe400078e001e */
[-C--:B------:R-:W-:Y:S01]  /*17cc0*/  FMUL.FTZ R63, R63, R15.reuse ;  /* 0x0000000f3f3f7220 */ /* 0x080fe20000410000 */
[-C--:B------:R-:W-:Y:S01]  /*17cd0*/  FMUL.FTZ R72, R72, R16.reuse ;  /* 0x0000001048487220 */ /* 0x080fe20000410000 */
[-C--:B------:R-:W-:Y:S01]  /*17ce0*/  FMUL.FTZ R73, R73, R16.reuse ;  /* 0x0000001049497220 */ /* 0x080fe20000410000 */
[-C--:B------:R-:W-:Y:S01]  /*17cf0*/  FMUL.FTZ R74, R74, R15.reuse ;  /* 0x0000000f4a4a7220 */ /* 0x080fe20000410000 */
[----:B------:R-:W-:Y:S01]  /*17d00*/  HMMA.16816.F32 R164, R4, R24, R164 ;  /* 0x0000001804a4723c */ /* 0x000fe200000018a4 */
[----:B------:R-:W-:Y:S01]  /*17d10*/  FMUL.FTZ R75, R75, R15 ;  /* 0x0000000f4b4b7220 */ /* 0x000fe20000410000 */
[----:B------:R-:W-:Y:S01]  /*17d20*/  FMUL.FTZ R76, R76, R16 ;  /* 0x000000104c4c7220 */ /* 0x000fe20000410000 */
[----:B------:R-:W-:-:S02]  /*17d30*/  IMAD.MOV.U32 R159, RZ, RZ, R33 ;  /* 0x000000ffff9f7224 */ /* 0x000fc400078e0021 */
[-C--:B------:R-:W-:Y:S01]  /*17d40*/  FMUL.FTZ R77, R77, R16.reuse ;  /* 0x000000104d4d7220 */ /* 0x080fe20000410000 */
[----:B------:R-:W-:Y:S02]  /*17d50*/  IMAD.MOV.U32 R158, RZ, RZ, R34 ;  /* 0x000000ffff9e7224 */ /* 0x000fe400078e0022 */
[-C--:B------:R-:W-:Y:S01]  /*17d60*/  FMUL.FTZ R88, R88, R16.reuse ;  /* 0x0000001058587220 */ /* 0x080fe20000410000 */
[----:B------:R-:W-:Y:S01]  /*17d70*/  IMAD.MOV.U32 R157, RZ, RZ, R35 ;  /* 0x000000ffff9d7224 */ /* 0x000fe200078e0023 */
[----:B------:R-:W-:Y:S01]  /*17d80*/  HMMA.16816.F32 R168, R4, R26, R168 ;  /* 0x0000001a04a8723c */ /* 0x000fe200000018a8 */
[----:B------:R-:W-:Y:S01]  /*17d90*/  IMAD.MOV.U32 R156, RZ, RZ, R32 ;  /* 0x000000ffff9c7224 */ /* 0x000fe200078e0020 */
[----:B------:R-:W1:Y:S01]  /*17da0*/  LDSM.16.MT88.4 R24, [R133+0xb000] ;  /* 0x00b000008518783b */ /* 0x000e620000004200 */
[-C--:B------:R-:W-:Y:S01]  /*17db0*/  FMUL.FTZ R78, R78, R15.reuse ;  /* 0x0000000f4e4e7220 */ /* 0x080fe20000410000 */
[-C--:B------:R-:W-:Y:S01]  /*17dc0*/  FMUL.FTZ R79, R79, R15.reuse ;  /* 0x0000000f4f4f7220 */ /* 0x080fe20000410000 */
[-C--:B------:R-:W-:Y:S01]  /*17dd0*/  FMUL.FTZ R89, R89, R16.reuse ;  /* 0x0000001059597220 */ /* 0x080fe20000410000 */
[----:B------:R-:W3:Y:S01]  /*17de0*/  LDSM.16.MT88.4 R32, [R132] ;  /* 0x000000008420783b */ /* 0x000ee20000004200 */
[-C--:B------:R-:W-:Y:S01]  /*17df0*/  FMUL.FTZ R92, R92, R16.reuse ;  /* 0x000000105c5c7220 */ /* 0x080fe20000410000 */
[-C--:B--2---:R-:W-:Y:S01]  /*17e00*/  HMMA.16816.F32 R244, R8, R140.reuse, R36 ;  /* 0x0000008c08f4723c */ /* 0x084fe20000001824 */
[-C--:B------:R-:W-:Y:S01]  /*17e10*/  FMUL.FTZ R93, R93, R16.reuse ;  /* 0x000000105d5d7220 */ /* 0x080fe20000410000 */
[----:B------:R-:W-:Y:S01]  /*17e20*/  LDSM.16.MT88.4 R36, [R21+0x1000] ;  /* 0x001000001524783b */ /* 0x000fe20000004200 */
[-C--:B------:R-:W-:Y:S01]  /*17e30*/  FMUL.FTZ R90, R90, R15.reuse ;  /* 0x0000000f5a5a7220 */ /* 0x080fe20000410000 */
[-C--:B------:R-:W-:Y:S01]  /*17e40*/  FMUL.FTZ R91, R91, R15.reuse ;  /* 0x0000000f5b5b7220 */ /* 0x080fe20000410000 */
[-C--:B------:R-:W-:Y:S01]  /*17e50*/  FMUL.FTZ R94, R94, R15.reuse ;  /* 0x0000000f5e5e7220 */ /* 0x080fe20000410000 */
[----:B------:R-:W-:Y:S01]  /*17e60*/  FMUL.FTZ R95, R95, R15 ;  /* 0x0000000f5f5f7220 */ /* 0x000fe20000410000 */
[----:B------:R-:W-:Y:S01]  /*17e70*/  FMUL.FTZ R104, R104, R16 ;  /* 0x0000001068687220 */ /* 0x000fe20000410000 */
[----:B------:R-:W-:Y:S01]  /*17e80*/  HMMA.16816.F32 R204, R4, R140, R40 ;  /* 0x0000008c04cc723c */ /* 0x000fe20000001828 */
[----:B------:R-:W-:Y:S01]  /*17e90*/  IMAD.MOV.U32 R141, RZ, RZ, R29 ;  /* 0x000000ffff8d7224 */ /* 0x000fe200078e001d */
[----:B------:R-:W2:Y:S01]  /*17ea0*/  LDSM.16.MT88.4 R40, [R132+0x1000] ;  /* 0x001000008428783b */ /* 0x000ea20000004200 */
[----:B------:R-:W-:-:S02]  /*17eb0*/  IMAD.MOV.U32 R140, RZ, RZ, R28 ;  /* 0x000000ffff8c7224 */ /* 0x000fc400078e001c */
[-C--:B------:R-:W-:Y:S01]  /*17ec0*/  FMUL.FTZ R105, R105, R16.reuse ;  /* 0x0000001069697220 */ /* 0x080fe20000410000 */
[-C--:B------:R-:W-:Y:S01]  /*17ed0*/  FMUL.FTZ R106, R106, R15.reuse ;  /* 0x0000000f6a6a7220 */ /* 0x080fe20000410000 */
[----:B------:R-:W4:Y:S01]  /*17ee0*/  LDSM.16.MT88.4 R28, [R138+0xb000] ;  /* 0x00b000008a1c783b */ /* 0x000f220000004200 */
        /* <DEDUP_REMOVED lines=18> */
[----:B------:R-:W-:Y:S01]  /*18010*/  IMAD.MOV.U32 R174, RZ, RZ, R159 ;  /* 0x000000ffffae7224 */ /* 0x000fe200078e009f */
[----:B------:R-:W-:Y:S01]  /*18020*/  MOV R175, R158 ;  /* 0x0000009e00af7202 */ /* 0x000fe20000000f00 */
[-C--:B------:R-:W-:Y:S01]  /*18030*/  FMUL.FTZ R52, R52, R18.reuse ;  /* 0x0000001234347220 */ /* 0x080fe20000410000 */
[----:B-1----:R-:W-:Y:S01]  /*18040*/  HMMA.16816.F32 R88, R4, R24, R88 ;  /* 0x000000180458723c */ /* 0x002fe20000001858 */
[----:B------:R-:W-:Y:S01]  /*18050*/  FMUL.FTZ R53, R53, R18 ;  /* 0x0000001235357220 */ /* 0x000fe20000410000 */
[-C--:B------:R-:W-:Y:S01]  /*18060*/  FMUL.FTZ R54, R54, R17.reuse ;  /* 0x0000001136367220 */ /* 0x080fe20000410000 */
[----:B------:R-:W-:Y:S01]  /*18070*/  FMUL.FTZ R55, R55, R17 ;  /* 0x0000001137377220 */ /* 0x000fe20000410000 */
[----:B------:R-:W-:-:S02]  /*18080*/  IMAD.MOV.U32 R158, RZ, RZ, R234 ;  /* 0x000000ffff9e7224 */ /* 0x000fc400078e00ea */
[-C--:B------:R-:W-:Y:S01]  /*18090*/  FMUL.FTZ R96, R96, R18.reuse ;  /* 0x0000001260607220 */ /* 0x080fe20000410000 */
[----:B------:R-:W-:Y:S02]  /*180a0*/  IMAD.MOV.U32 R159, RZ, RZ, R235 ;  /* 0x000000ffff9f7224 */ /* 0x000fe400078e00eb */
[-C--:B------:R-:W-:Y:S01]  /*180b0*/  FMUL.FTZ R97, R97, R18.reuse ;  /* 0x0000001261617220 */ /* 0x080fe20000410000 */
[C---:B---3--:R-:W-:Y:S01]  /*180c0*/  HMMA.16816.F32 R56, R4.reuse, R32, R56 ;  /* 0x000000200438723c */ /* 0x048fe20000001838 */
[-C--:B------:R-:W-:Y:S01]  /*180d0*/  FMUL.FTZ R98, R98, R17.reuse ;  /* 0x0000001162627220 */ /* 0x080fe20000410000 */
[-C--:B------:R-:W-:Y:S01]  /*180e0*/  FMUL.FTZ R99, R99, R17.reuse ;  /* 0x0000001163637220 */ /* 0x080fe20000410000 */
[-C--:B------:R-:W-:Y:S01]  /*180f0*/  FMUL.FTZ R48, R48, R18.reuse ;  /* 0x0000001230307220 */ /* 0x080fe20000410000 */
[-C--:B------:R-:W-:Y:S01]  /*18100*/  FMUL.FTZ R49, R49, R18.reuse ;  /* 0x0000001231317220 */ /* 0x080fe20000410000 */
[-C--:B------:R-:W-:Y:S01]  /*18110*/  FMUL.FTZ R50, R50, R17.reuse ;  /* 0x0000001132327220 */ /* 0x080fe20000410000 */
[----:B------:R-:W-:Y:S01]  /*18120*/  FMUL.FTZ R51, R51, R17 ;  /* 0x0000001133337220 */ /* 0x000fe20000410000 */
[----:B------:R-:W-:Y:S01]  /*18130*/  FMUL.FTZ R68, R68, R18 ;  /* 0x0000001244447220 */ /* 0x000fe20000410000 */
[----:B--2---:R-:W-:Y:S01]  /*18140*/  HMMA.16816.F32 R144, R4, R42, R124 ;  /* 0x0000002a0490723c */ /* 0x004fe2000000187c */
[----:B------:R-:W-:-:S02]  /*18150*/  IMAD.MOV.U32 R125, RZ, RZ, R2 ;  /* 0x000000ffff7d7224 */ /* 0x000fc400078e0002 */
[----:B------:R-:W-:Y:S01]  /*18160*/  FMUL.FTZ R69, R69, R18 ;  /* 0x0000001245457220 */ /* 0x000fe20000410000 */
[----:B------:R-:W-:-:S04]  /*18170*/  IMAD.WIDE.U32 R2, R203, -0x2daee0ad, RZ ;  /* 0xd2511f53cb027825 */ /* 0x000fc800078e00ff */
[-C--:B------:R-:W-:Y:S01]  /*18180*/  FMUL.FTZ R70, R70, R17.reuse ;  /* 0x0000001146467220 */ /* 0x080fe20000410000 */
[-C--:B------:R-:W-:Y:S01]  /*18190*/  FMUL.FTZ R71, R71, R17.reuse ;  /* 0x0000001147477220 */ /* 0x080fe20000410000 */
[-C--:B------:R-:W-:Y:S01]  /*181a0*/  FMUL.FTZ R80, R80, R18.reuse ;  /* 0x0000001250507220 */ /* 0x080fe20000410000 */
[----:B------:R-:W-:Y:S01]  /*181b0*/  IMAD.MOV.U32 R124, RZ, RZ, R232 ;  /* 0x000000ffff7c7224 */ /* 0x000fe200078e00e8 */
[C---:B------:R-:W-:Y:S01]  /*181c0*/  HMMA.16816.F32 R60, R4.reuse, R34, R60 ;  /* 0x00000022043c723c */ /* 0x040fe2000000183c */
[----:B------:R-:W-:Y:S02]  /*181d0*/  IMAD.MOV.U32 R127, RZ, RZ, R233 ;  /* 0x000000ffff7f7224 */ /* 0x000fe400078e00e9 */
[-C--:B------:R-:W-:Y:S01]  /*181e0*/  FMUL.FTZ R81, R81, R18.reuse ;  /* 0x0000001251517220 */ /* 0x080fe20000410000 */
[----:B------:R-:W-:Y:S02]  /*181f0*/  IMAD.MOV.U32 R126, RZ, RZ, R176 ;  /* 0x000000ffff7e7224 */ /* 0x000fe400078e00b0 */
        /* <DEDUP_REMOVED lines=21> */
[----:B------:R-:W-:-:S07]  /*18350*/  IMAD.MOV.U32 R203, RZ, RZ, R172 ;  /* 0x000000ffffcb7224 */ /* 0x000fce00078e00ac */
[C---:B------:R-:W-:Y:S08]  /*18360*/  HMMA.16816.F32 R104, R4.reuse, R36, R104 ;  /* 0x000000240468723c */ /* 0x040ff00000001868 */
[C---:B------:R-:W-:Y:S08]  /*18370*/  HMMA.16816.F32 R108, R4.reuse, R38, R108 ;  /* 0x00000026046c723c */ /* 0x040ff0000000186c */
[----:B------:R-:W-:Y:S01]  /*18380*/  HMMA.16816.F32 R120, R4, R40, R120 ;  /* 0x000000280478723c */ /* 0x000fe20000001878 */
[----:B------:R-:W-:Y:S01]  /*18390*/  IMAD.MOV.U32 R6, RZ, RZ, R178 ;  /* 0x000000ffff067224 */ /* 0x000fe200078e00b2 */
[C---:B------:R-:W-:Y:S01]  /*183a0*/  PRMT R5, R2.reuse, 0x7771, RZ ;  /* 0x0000777102057816 */ /* 0x040fe200000000ff */
[----:B------:R-:W-:Y:S01]  /*183b0*/  IMAD.MOV.U32 R7, RZ, RZ, R179 ;  /* 0x000000ffff077224 */ /* 0x000fe200078e00b3 */
[----:B------:R-:W-:Y:S01]  /*183c0*/  PRMT R4, R2, 0x7773, RZ ;  /* 0x0000777302047816 */ /* 0x000fe200000000ff */
[----:B------:R-:W-:-:S02]  /*183d0*/  IMAD.MOV.U32 R7, RZ, RZ, R124 ;  /* 0x000000ffff077224 */ /* 0x000fc400078e007c */
[----:B------:R-:W-:Y:S01]  /*183e0*/  IMAD.MOV.U32 R124, RZ, RZ, R22 ;  /* 0x000000ffff7c7224 */ /* 0x000fe200078e0016 */
[----:B------:R-:W-:Y:S01]  /*183f0*/  HMMA.16816.F32 R84, R8, R24, R84 ;  /* 0x000000180854723c */ /* 0x000fe20000001854 */
[----:B------:R-:W-:-:S04]  /*18400*/  IADD3 R24, PT, PT, R221, 0x646e171e, RZ ;  /* 0x646e171edd187810 */ /* 0x000fc80007ffe0ff */
[----:B------:R-:W-:Y:S01]  /*18410*/  LOP3.LUT R0, R24, R6, R3, 0x96, !PT ;  /* 0x0000000618007212 */ /* 0x000fe200078e9603 */
[----:B------:R-:W-:Y:S01]  /*18420*/  IMAD.MOV.U32 R3, RZ, RZ, R2 ;  /* 0x000000ffff037224 */ /* 0x000fe200078e0002 */
[----:B------:R-:W-:Y:S01]  /*18430*/  PRMT R2, R2, 0x7772, RZ ;  /* 0x0000777202027816 */ /* 0x000fe200000000ff */
[C---:B------:R-:W-:Y:S01]  /*18440*/  HMMA.16816.F32 R232, R8.reuse, R34, R64 ;  /* 0x0000002208e8723c */ /* 0x040fe20000001840 */
[----:B------:R-:W-:Y:S01]  /*18450*/  IMAD.MOV.U32 R6, RZ, RZ, R23 ;  /* 0x000000ffff067224 */ /* 0x000fe200078e0017 */
[----:B------:R-:W-:Y:S01]  /*18460*/  LDSM.16.MT88.4 R64, [R132+0x800] ;  /* 0x000800008440783b */ /* 0x000fe20000004200 */
[----:B------:R-:W-:Y:S02]  /*18470*/  LOP3.LUT R3, R3, 0xff, RZ, 0xc0, !PT ;  /* 0x000000ff03037812 */ /* 0x000fe400078ec0ff */
[----:B------:R-:W-:Y:S01]  /*18480*/  PRMT R23, R2, 0x5410, R4 ;  /* 0x0000541002177816 */ /* 0x000fe20000000004 */
[----:B------:R-:W-:Y:S01]  /*18490*/  FFMA.FTZ R2, R201, UR4, -R13 ;  /* 0x00000004c9027c23 */ /* 0x000fe2000801080d */
[----:B------:R-:W-:Y:S01]  /*184a0*/  PRMT R22, R3, 0x5410, R5 ;  /* 0x0000541003167816 */ /* 0x000fe20000000005 */
[----:B------:R-:W-:Y:S01]  /*184b0*/  FFMA.FTZ R3, R202, UR4, -R13 ;  /* 0x00000004ca037c23 */ /* 0x000fe2000801080d */
[----:B------:R-:W-:Y:S01]  /*184c0*/  HMMA.16816.F32 R236, R8, R32, R52 ;  /* 0x0000002008ec723c */ /* 0x000fe20000001834 */
[--C-:B------:R-:W-:Y:S01]  /*184d0*/  FFMA.FTZ R5, R200, UR4, -R14.reuse ;  /* 0x00000004c8057c23 */ /* 0x100fe2000801080e */
[----:B------:R-:W-:Y:S01]  /*184e0*/  FFMA.FTZ R4, R196, UR4, -R14 ;  /* 0x00000004c4047c23 */ /* 0x000fe2000801080e */
[----:B------:R1:W-:Y:S01]  /*184f0*/  MUFU.EX2 R34, R3 ;  /* 0x0000000300227308 */ /* 0x0003e20000000800 */
[----:B------:R-:W-:-:S02]  /*18500*/  IMAD.MOV.U32 R196, RZ, RZ, R124 ;  /* 0x000000ffffc47224 */ /* 0x000fc400078e007c */
[----:B------:R-:W-:Y:S01]  /*18510*/  IMAD.MOV.U32 R201, RZ, RZ, R140 ;  /* 0x000000ffffc97224 */ /* 0x000fe200078e008c */
[----:B------:R2:W-:Y:S01]  /*18520*/  MUFU.EX2 R35, R2 ;  /* 0x0000000200237308 */ /* 0x0005e20000000800 */
[----:B------:R-:W-:Y:S01]  /*18530*/  HMMA.16816.F32 R176, R8, R26, R96 ;  /* 0x0000001a08b0723c */ /* 0x000fe20000001860 */
[----:B------:R-:W-:Y:S01]  /*18540*/  IMAD.MOV.U32 R202, RZ, RZ, R141 ;  /* 0x000000ffffca7224 */ /* 0x000fe200078e008d */
[----:B------:R-:W-:Y:S01]  /*18550*/  LDSM.16.MT88.4 R96, [R133+0xb800] ;  /* 0x00b800008560783b */ /* 0x000fe20000004200 */
[----:B------:R3:W-:Y:S01]  /*18560*/  MUFU.EX2 R27, R5 ;  /* 0x00000005001b7308 */ /* 0x0007e20000000800 */
[----:B------:R-:W-:-:S03]  /*18570*/  IMAD.MOV.U32 R200, RZ, RZ, R173 ;  /* 0x000000ffffc87224 */ /* 0x000fc600078e00ad */
[----:B------:R-:W-:Y:S01]  /*18580*/  MUFU.EX2 R26, R4 ;  /* 0x00000004001a7308 */ /* 0x000fe20000000800 */
[C---:B------:R-:W-:Y:S01]  /*18590*/  HMMA.16816.F32 R240, R8.reuse, R142, R48 ;  /* 0x0000008e08f0723c */ /* 0x040fe20000001830 */
[----:B-1----:R-:W-:Y:S01]  /*185a0*/  FFMA.FTZ R3, R190, UR4, -R13 ;  /* 0x00000004be037c23 */ /* 0x002fe2000801080d */
[----:B------:R-:W-:Y:S02]  /*185b0*/  IMAD.MOV.U32 R190, RZ, RZ, R7 ;  /* 0x000000ffffbe7224 */ /* 0x000fe400078e0007 */
[----:B------:R-:W-:Y:S01]  /*185c0*/  FFMA.FTZ R7, R185, UR4, -R13 ;  /* 0x00000004b9077c23 */ /* 0x000fe2000801080d */
[----:B------:R-:W-:Y:S01]  /*185d0*/  IMAD.MOV.U32 R13, RZ, RZ, R6 ;  /* 0x000000ffff0d7224 */ /* 0x000fe200078e0006 */
[----:B------:R1:W-:Y:S01]  /*185e0*/  MUFU.EX2 R33, R3 ;  /* 0x0000000300217308 */ /* 0x0003e20000000800 */
[C---:B--2---:R-:W-:Y:S01]  /*185f0*/  LOP3.LUT R2, R0.reuse, 0xffff, RZ, 0xc0, !PT ;  /* 0x0000ffff00027812 */ /* 0x044fe200078ec0ff */
[----:B------:R-:W2:Y:S01]  /*18600*/  LDSM.16.MT88.4 R48, [R21+0x800] ;  /* 0x000800001530783b */ /* 0x000ea20000004200 */
[----:B------:R-:W-:Y:S01]  /*18610*/  LOP3.LUT R6, R0, 0xff, RZ, 0xc0, !PT ;  /* 0x000000ff00067812 */ /* 0x000fe200078ec0ff */
[----:B------:R4:W5:Y:S01]  /*18620*/  MUFU.EX2 R32, R7 ;  /* 0x0000000700207308 */ /* 0x0009620000000800 */
[----:B---3--:R-:W-:Y:S01]  /*18630*/  SHF.R.U32.HI R5, RZ, 0x18, R0 ;  /* 0x00000018ff057819 */ /* 0x008fe20000011600 */
[----:B------:R-:W-:Y:S01]  /*18640*/  IMAD.MOV.U32 R185, RZ, RZ, R127 ;  /* 0x000000ffffb97224 */ /* 0x000fe200078e007f */
[----:B------:R-:W-:Y:S01]  /*18650*/  SHF.R.U32.HI R2, RZ, 0x8, R2 ;  /* 0x00000008ff027819 */ /* 0x000fe20000011602 */
[----:B------:R-:W-:Y:S03]  /*18660*/  HMMA.16816.F32 R68, R8, R28, R68 ;  /* 0x0000001c0844723c */ /* 0x000fe60000001844 */
[----:B------:R-:W-:-:S02]  /*18670*/  PRMT R2, R6, 0x5410, R2 ;  /* 0x0000541006027816 */ /* 0x000fc40000000002 */
[----:B-1----:R-:W-:Y:S01]  /*18680*/  PRMT R3, R0, 0x7632, R3 ;  /* 0x0000763200037816 */ /* 0x002fe20000000003 */
[--C-:B------:R-:W-:Y:S01]  /*18690*/  FFMA.FTZ R0, R183, UR4, -R14.reuse ;  /* 0x00000004b7007c23 */ /* 0x100fe2000801080e */
[----:B------:R-:W-:Y:S01]  /*186a0*/  IMAD.MOV.U32 R183, RZ, RZ, R125 ;  /* 0x000000ffffb77224 */ /* 0x000fe200078e007d */
[C---:B------:R-:W-:Y:S01]  /*186b0*/  HMMA.16816.F32 R160, R8.reuse, R30, R80 ;  /* 0x0000001e08a0723c */ /* 0x040fe20000001850 */
[----:B------:R-:W-:Y:S01]  /*186c0*/  LOP3.LUT R3, R3, 0xff, RZ, 0xc0, !PT ;  /* 0x000000ff03037812 */ /* 0x000fe200078ec0ff */
[----:B------:R1:W-:Y:S01]  /*186d0*/  MUFU.EX2 R25, R0 ;  /* 0x0000000000197308 */ /* 0x0003e20000000800 */
[----:B----4-:R-:W-:Y:S01]  /*186e0*/  LOP3.LUT R7, R23, 0xff00ff, RZ, 0xc0, !PT ;  /* 0x00ff00ff17077812 */ /* 0x010fe200078ec0ff */
[----:B------:R-:W3:Y:S01]  /*186f0*/  LDSM.16.MT88.4 R80, [R138+0xb800] ;  /* 0x00b800008a50783b */ /* 0x000ee20000004200 */
[----:B------:R-:W-:Y:S01]  /*18700*/  PRMT R4, R3, 0x5410, R5 ;  /* 0x0000541003047816 */ /* 0x000fe20000000005 */
[----:B------:R-:W-:Y:S01]  /*18710*/  FFMA.FTZ R3, R139, UR4, -R14 ;  /* 0x000000048b037c23 */ /* 0x000fe2000801080e */
[----:B------:R-:W-:Y:S01]  /*18720*/  HSET2.LE.AND R5, R22, R12, PT ;  /* 0x0000000c16057233 */ /* 0x000fe20003803000 */
[----:B------:R-:W-:Y:S01]  /*18730*/  HMMA.16816.F32 R100, R8, R36, R100 ;  /* 0x000000240864723c */ /* 0x000fe20000001864 */
[----:B-----5:R-:W-:Y:S01]  /*18740*/  F2FP.F16.F32.PACK_AB R6, R32, R33 ;  /* 0x000000212006723e */ /* 0x020fe200000000ff */
[----:B------:R4:W5:Y:S01]  /*18750*/  MUFU.EX2 R22, R3 ;  /* 0x0000000300167308 */ /* 0x0009620000000800 */
[----:B------:R-:W-:Y:S01]  /*18760*/  MOV R14, R126 ;  /* 0x0000007e000e7202 */ /* 0x000fe20000000f00 */
[----:B------:R-:W-:Y:S01]  /*18770*/  IMAD.MOV.U32 R37, RZ, RZ, R174 ;  /* 0x000000ffff257224 */ /* 0x000fe200078e00ae */
[----:B------:R-:W-:Y:S01]  /*18780*/  LOP3.LUT R126, R6, R5, RZ, 0xc0, !PT ;  /* 0x00000005067e7212 */ /* 0x000fe200078ec0ff */
[----:B------:R-:W-:-:S02]  /*18790*/  IMAD.MOV.U32 R5, RZ, RZ, R159 ;  /* 0x000000ffff057224 */ /* 0x000fc400078e009f */
[----:B------:R-:W-:Y:S01]  /*187a0*/  FFMA.FTZ R6, R190, UR4, -R19 ;  /* 0x00000004be067c23 */ /* 0x000fe20008010813 */
[--C-:B-1----:R-:W-:Y:S01]  /*187b0*/  HSET2.LE.AND R0, R2, R12.reuse, PT ;  /* 0x0000000c02007233 */ /* 0x102fe20003803000 */
[C---:B------:R-:W-:Y:S01]  /*187c0*/  HMMA.16816.F32 R52, R8.reuse, R38, R112 ;  /* 0x000000260834723c */ /* 0x040fe20000001870 */
[----:B------:R-:W-:Y:S01]  /*187d0*/  F2FP.F16.F32.PACK_AB R2, R35, R34 ;  /* 0x000000222302723e */ /* 0x000fe200000000ff */
[----:B------:R-:W-:Y:S01]  /*187e0*/  IMAD.MOV.U32 R38, RZ, RZ, R175 ;  /* 0x000000ffff267224 */ /* 0x000fe200078e00af */
[----:B------:R-:W-:Y:S01]  /*187f0*/  MOV R36, R156 ;  /* 0x0000009c00247202 */ /* 0x000fe20000000f00 */
[----:B------:R-:W-:Y:S01]  /*18800*/  MUFU.EX2 R6, R6 ;  /* 0x0000000600067308 */ /* 0x000fe20000000800 */
[----:B------:R-:W-:Y:S01]  /*18810*/  LOP3.LUT R124, R2, R0, RZ, 0xc0, !PT ;  /* 0x00000000027c7212 */ /* 0x000fe200078ec0ff */
[----:B------:R-:W-:Y:S01]  /*18820*/  IMAD.MOV.U32 R39, RZ, RZ, R157 ;  /* 0x000000ffff277224 */ /* 0x000fe200078e009d */
[--C-:B----4-:R-:W-:Y:S01]  /*18830*/  HSET2.LE.AND R3, R4, R12.reuse, PT ;  /* 0x0000000c04037233 */ /* 0x110fe20003803000 */
[----:B------:R-:W-:Y:S01]  /*18840*/  HMMA.16816.F32 R116, R8, R40, R116 ;  /* 0x000000280874723c */ /* 0x000fe20000001874 */
[----:B------:R-:W-:Y:S01]  /*18850*/  HSET2.LE.AND R0, R7, R12, PT ;  /* 0x0000000c07007233 */ /* 0x000fe20003803000 */
[----:B------:R-:W1:Y:S01]  /*18860*/  LDSM.16.MT88.4 R172, [R133+0xa800] ;  /* 0x00a8000085ac783b */ /* 0x000e620000004200 */
[----:B------:R-:W-:-:S02]  /*18870*/  F2FP.F16.F32.PACK_AB R4, R26, R27 ;  /* 0x0000001b1a04723e */ /* 0x000fc400000000ff */
[----:B-----5:R-:W-:Y:S01]  /*18880*/  F2FP.F16.F32.PACK_AB R2, R22, R25 ;  /* 0x000000191602723e */ /* 0x020fe200000000ff */
[----:B------:R-:W-:Y:S01]  /*18890*/  LDSM.16.MT88.4 R112, [R21+0x1800] ;  /* 0x001800001570783b */ /* 0x000fe20000004200 */
[----:B------:R-:W-:Y:S01]  /*188a0*/  LOP3.LUT R125, R4, R3, RZ, 0xc0, !PT ;  /* 0x00000003047d7212 */ /* 0x000fe200078ec0ff */
[----:B------:R-:W-:Y:S01]  /*188b0*/  IMAD.MOV.U32 R4, RZ, RZ, R158 ;  /* 0x000000ffff047224 */ /* 0x000fe200078e009e */
[----:B------:R-:W-:Y:S01]  /*188c0*/  LOP3.LUT R127, R2, R0, RZ, 0xc0, !PT ;  /* 0x00000000027f7212 */ /* 0x000fe200078ec0ff */
[----:B------:R-:W-:Y:S01]  /*188d0*/  IMAD.WIDE.U32 R2, R231, -0x2daee0ad, RZ ;  /* 0xd2511f53e7027825 */ /* 0x000fe200078e00ff */
[----:B------:R-:W-:Y:S01]  /*188e0*/  HMMA.16816.F32 R140, R8, R42, R128 ;  /* 0x0000002a088c723c */ /* 0x000fe20000001880 */
[----:B------:R-:W4:Y:S03]  /*188f0*/  LDSM.16.MT88.4 R156, [R138+0xa800] ;  /* 0x00a800008a9c783b */ /* 0x000f260000004200 */
[----:B------:R-:W-:Y:S01]  /*18900*/  LOP3.LUT R0, R24, R4, R3, 0x96, !PT ;  /* 0x0000000418007212 */ /* 0x000fe200078e9603 */
[----:B------:R-:W-:Y:S01]  /*18910*/  IMAD.MOV.U32 R3, RZ, RZ, R2 ;  /* 0x000000ffff037224 */ /* 0x000fe200078e0002 */
[C---:B------:R-:W-:Y:S01]  /*18920*/  PRMT R5, R2.reuse, 0x7771, RZ ;  /* 0x0000777102057816 */ /* 0x040fe200000000ff */
[----:B------:R-:W5:Y:S01]  /*18930*/  LDSM.16.MT88.4 R28, [R132+0x1800] ;  /* 0x00180000841c783b */ /* 0x000f620000004200 */
[C---:B------:R-:W-:Y:S01]  /*18940*/  PRMT R4, R2.reuse, 0x7773, RZ ;  /* 0x0000777302047816 */ /* 0x040fe200000000ff */
[C---:B--2---:R-:W-:Y:S01]  /*18950*/  HMMA.16816.F32 R40, R124.reuse, R48, R204 ;  /* 0x000000307c28723c */ /* 0x044fe200000018cc */
[----:B------:R-:W-:Y:S01]  /*18960*/  PRMT R2, R2, 0x7772, RZ ;  /* 0x0000777202027816 */ /* 0x000fe200000000ff */
[----:B------:R-:W-:Y:S01]  /*18970*/  IMAD.MOV.U32 R204, RZ, RZ, R14 ;  /* 0x000000ffffcc7224 */ /* 0x000fe200078e000e */
[----:B------:R-:W-:Y:S01]  /*18980*/  LOP3.LUT R3, R3, 0xff, RZ, 0xc0, !PT ;  /* 0x000000ff03037812 */ /* 0x000fe200078ec0ff */
[----:B------:R-:W-:Y:S01]  /*18990*/  IMAD.MOV.U32 R207, RZ, RZ, R13 ;  /* 0x000000ffffcf7224 */ /* 0x000fe200078e000d */
[----:B------:R-:W-:Y:S01]  /*189a0*/  PRMT R8, R2, 0x5410, R4 ;  /* 0x0000541002087816 */ /* 0x000fe20000000004 */
[----:B------:R-:W-:Y:S01]  /*189b0*/  FFMA.FTZ R4, R226, UR4, -R20 ;  /* 0x00000004e2047c23 */ /* 0x000fe20008010814 */
[C---:B------:R-:W-:Y:S01]  /*189c0*/  LOP3.LUT R2, R0.reuse, 0xffff, RZ, 0xc0, !PT ;  /* 0x0000ffff00027812 */ /* 0x040fe200078ec0ff */
[----:B------:R-:W-:Y:S01]  /*189d0*/  IMAD.MOV.U32 R205, RZ, RZ, R183 ;  /* 0x000000ffffcd7224 */ /* 0x000fe200078e00b7 */
[----:B------:R-:W-:Y:S01]  /*189e0*/  PRMT R7, R3, 0x5410, R5 ;  /* 0x0000541003077816 */ /* 0x000fe20000000005 */
[----:B------:R-:W-:Y:S01]  /*189f0*/  IMAD.MOV.U32 R206, RZ, RZ, R196 ;  /* 0x000000ffffce7224 */ /* 0x000fe200078e00c4 */
[----:B------:R-:W-:Y:S01]  /*18a00*/  SHF.R.U32.HI R2, RZ, 0x8, R2 ;  /* 0x00000008ff027819 */ /* 0x000fe20000011602 */
[----:B---3--:R-:W-:Y:S01]  /*18a10*/  HMMA.16816.F32 R72, R124, R80, R72 ;  /* 0x000000507c48723c */ /* 0x008fe20000001848 */
[----:B------:R-:W-:-:S02]  /*18a20*/  LOP3.LUT R3, R0, 0xff, RZ, 0xc0, !PT ;  /* 0x000000ff00037812 */ /* 0x000fc400078ec0ff */
[----:B------:R-:W-:Y:S02]  /*18a30*/  SHF.R.U32.HI R5, RZ, 0x18, R0 ;  /* 0x00000018ff057819 */ /* 0x000fe40000011600 */
[----:B------:R-:W-:Y:S01]  /*18a40*/  PRMT R14, R3, 0x5410, R2 ;  /* 0x00005410030e7816 */ /* 0x000fe20000000002 */
[----:B------:R-:W-:Y:S01]  /*18a50*/  FFMA.FTZ R3, R229, UR4, -R20 ;  /* 0x00000004e5037c23 */ /* 0x000fe20008010814 */
[----:B------:R-:W-:Y:S01]  /*18a60*/  PRMT R2, R0, 0x7632, R2 ;  /* 0x0000763200027816 */ /* 0x000fe20000000002 */
[----:B------:R-:W-:Y:S02]  /*18a70*/  HMMA.16816.F32 R76, R124, R82, R76 ;  /* 0x000000527c4c723c */ /* 0x000fe4000000184c */
[----:B------:R2:W-:Y:S01]  /*18a80*/  MUFU.EX2 R13, R3 ;  /* 0x00000003000d7308 */ /* 0x0005e20000000800 */
[----:B------:R-:W-:Y:S01]  /*18a90*/  LOP3.LUT R0, R2, 0xff, RZ, 0xc0, !PT ;  /* 0x000000ff02007812 */ /* 0x000fe200078ec0ff */
[----:B------:R-:W-:-:S03]  /*18aa0*/  FFMA.FTZ R2, R217, UR4, -R20 ;  /* 0x00000004d9027c23 */ /* 0x000fc60008010814 */
[----:B------:R-:W-:Y:S01]  /*18ab0*/  PRMT R5, R0, 0x5410, R5 ;  /* 0x0000541000057816 */ /* 0x000fe20000000005 */
[----:B------:R3:W-:Y:S01]  /*18ac0*/  MUFU.EX2 R10, R2 ;  /* 0x00000002000a7308 */ /* 0x0007e20000000800 */
[----:B------:R-:W-:Y:S01]  /*18ad0*/  FFMA.FTZ R0, R225, UR4, -R19 ;  /* 0x00000004e1007c23 */ /* 0x000fe20008010813 */
[----:B-1----:R-:W-:Y:S02]  /*18ae0*/  HMMA.16816.F32 R164, R124, R172, R164 ;  /* 0x000000ac7ca4723c */ /* 0x002fe400000018a4 */
[----:B------:R-:W-:Y:S01]  /*18af0*/  HSET2.LE.AND R5, R5, R12, PT ;  /* 0x0000000c05057233 */ /* 0x000fe20003803000 */
[----:B------:R-:W-:Y:S01]  /*18b00*/  MUFU.EX2 R9, R0 ;  /* 0x0000000000097308 */ /* 0x000fe20000000800 */
[----:B--2---:R-:W-:-:S03]  /*18b10*/  FFMA.FTZ R3, R224, UR4, -R20 ;  /* 0x00000004e0037c23 */ /* 0x004fc60008010814 */
[----:B------:R1:W-:Y:S01]  /*18b20*/  MUFU.EX2 R20, R4 ;  /* 0x0000000400147308 */ /* 0x0003e20000000800 */
[----:B----4-:R-:W-:Y:S03]  /*18b30*/  HMMA.16816.F32 R148, R124, R156, R148 ;  /* 0x0000009c7c94723c */ /* 0x010fe60000001894 */
[----:B------:R2:W4:Y:S01]  /*18b40*/  MUFU.EX2 R11, R3 ;  /* 0x00000003000b7308 */ /* 0x0005220000000800 */
[----:B---3--:R-:W-:-:S04]  /*18b50*/  FFMA.FTZ R2, R230, UR4, -R19 ;  /* 0x00000004e6027c23 */ /* 0x008fc80008010813 */
[----:B------:R-:W-:Y:S01]  /*18b60*/  HMMA.16816.F32 R152, R124, R158, R152 ;  /* 0x0000009e7c98723c */ /* 0x000fe20000001898 */
[----:B-1----:R-:W-:-:S07]  /*18b70*/  FFMA.FTZ R4, R185, UR4, -R19 ;  /* 0x00000004b9047c23 */ /* 0x002fce0008010813 */
[C---:B------:R-:W-:Y:S01]  /*18b80*/  HMMA.16816.F32 R168, R124.reuse, R174, R168 ;  /* 0x000000ae7ca8723c */ /* 0x040fe200000018a8 */
[----:B--2---:R-:W-:Y:S02]  /*18b90*/  LOP3.LUT R3, R8, 0xff00ff, RZ, 0xc0, !PT ;  /* 0x00ff00ff08037812 */ /* 0x004fe400078ec0ff */
[----:B------:R1:W2:Y:S01]  /*18ba0*/  MUFU.EX2 R8, R2 ;  /* 0x0000000200087308 */ /* 0x0002a20000000800 */
[----:B----4-:R-:W-:Y:S02]  /*18bb0*/  F2FP.F16.F32.PACK_AB R0, R10, R11 ;  /* 0x0000000b0a00723e */ /* 0x010fe400000000ff */
[--C-:B------:R-:W-:Y:S02]  /*18bc0*/  HSET2.LE.AND R3, R3, R12.reuse, PT ;  /* 0x0000000c03037233 */ /* 0x100fe40003803000 */
[C---:B------:R-:W-:Y:S08]  /*18bd0*/  HMMA.16816.F32 R44, R124.reuse, R50, R44 ;  /* 0x000000327c2c723c */ /* 0x040ff0000000182c */
[----:B------:R-:W-:Y:S01]  /*18be0*/  HMMA.16816.F32 R56, R124, R64, R56 ;  /* 0x000000407c38723c */ /* 0x000fe20000001838 */
[----:B-1----:R-:W-:-:S02]  /*18bf0*/  HSET2.LE.AND R2, R7, R12, PT ;  /* 0x0000000c07027233 */ /* 0x002fc40003803000 */
[----:B------:R1:W3:Y:S03]  /*18c00*/  MUFU.EX2 R7, R4 ;  /* 0x0000000400077308 */ /* 0x0002e60000000800 */
[----:B------:R-:W-:Y:S01]  /*18c10*/  LOP3.LUT R130, R0, R2, RZ, 0xc0, !PT ;  /* 0x0000000200827212 */ /* 0x000fe200078ec0ff */
[----:B------:R-:W-:Y:S01]  /*18c20*/  FFMA.FTZ R2, R209, R18, R195 ;  /* 0x00000012d1027223 */ /* 0x000fe200000100c3 */
[----:B--2---:R-:W-:Y:S01]  /*18c30*/  F2FP.F16.F32.PACK_AB R0, R8, R9 ;  /* 0x000000090800723e */ /* 0x004fe200000000ff */
[----:B------:R-:W-:Y:S03]  /*18c40*/  HMMA.16816.F32 R60, R124, R66, R60 ;  /* 0x000000427c3c723c */ /* 0x000fe6000000183c */
[----:B------:R-:W-:Y:S01]  /*18c50*/  LOP3.LUT R131, R0, R3, RZ, 0xc0, !PT ;  /* 0x0000000300837212 */ /* 0x000fe200078ec0ff */
[----:B------:R-:W-:Y:S01]  /*18c60*/  FFMA.FTZ R3, R216, R15, R182 ;  /* 0x0000000fd8037223 */ /* 0x000fe200000100b6 */
[----:B------:R-:W-:-:S02]  /*18c70*/  F2FP.F16.F32.PACK_AB R0, R20, R13 ;  /* 0x0000000d1400723e */ /* 0x000fc400000000ff */
[----:B-1----:R-:W-:Y:S01]  /*18c80*/  HSET2.LE.AND R4, R14, R12, PT ;  /* 0x0000000c0e047233 */ /* 0x002fe20003803000 */
[----:B------:R-:W-:Y:S01]  /*18c90*/  FADD.FTZ R12, R197, R2 ;  /* 0x00000002c50c7221 */ /* 0x000fe20000010000 */
[----:B------:R-:W-:Y:S03]  /*18ca0*/  HMMA.16816.F32 R88, R124, R96, R88 ;  /* 0x000000607c58723c */ /* 0x000fe60000001858 */
[----:B------:R-:W-:Y:S01]  /*18cb0*/  LOP3.LUT R128, R0, R4, RZ, 0xc0, !PT ;  /* 0x0000000400807212 */ /* 0x000fe200078ec0ff */
[----:B------:R-:W-:Y:S01]  /*18cc0*/  FFMA.FTZ R4, R215, R16, R188 ;  /* 0x00000010d7047223 */ /* 0x000fe200000100bc */
[----:B---3--:R-:W-:-:S03]  /*18cd0*/  F2FP.F16.F32.PACK_AB R0, R6, R7 ;  /* 0x000000070600723e */ /* 0x008fc600000000ff */
[----:B------:R-:W-:Y:S01]  /*18ce0*/  FADD.FTZ R2, R187, R4 ;  /* 0x00000004bb027221 */ /* 0x000fe20000010000 */
[----:B------:R-:W-:Y:S01]  /*18cf0*/  LOP3.LUT R129, R0, R5, RZ, 0xc0, !PT ;  /* 0x0000000500817212 */ /* 0x000fe200078ec0ff */
[----:B------:R-:W-:Y:S01]  /*18d00*/  FFMA.FTZ R0, R213, R17, R191 ;  /* 0x00000011d5007223 */ /* 0x000fe200000100bf */
[----:B------:R-:W-:Y:S01]  /*18d10*/  HMMA.16816.F32 R92, R124, R98, R92 ;  /* 0x000000627c5c723c */ /* 0x000fe2000000185c */
        /* <DEDUP_REMOVED lines=27> */
[----:B------:R2:W-:Y:S04]  /*18ed0*/  STL [R1+0x34], R4 ;  /* 0x0000340401007387 */ /* 0x0005e80000100800 */
[C---:B------:R-:W-:Y:S01]  /*18ee0*/  HMMA.16816.F32 R104, R124.reuse, R112, R104 ;  /* 0x000000707c68723c */ /* 0x040fe20000001868 */
[----:B------:R2:W-:Y:S04]  /*18ef0*/  STL [R1+0x38], R3 ;  /* 0x0000380301007387 */ /* 0x0005e80000100800 */
[----:B------:R2:W-:Y:S03]  /*18f00*/  STL [R1+0x30], R2 ;  /* 0x0000300201007387 */ /* 0x0005e60000100800 */
[C---:B------:R-:W-:Y:S01]  /*18f10*/  HMMA.16816.F32 R108, R124.reuse, R114, R108 ;  /* 0x000000727c6c723c */ /* 0x040fe2000000186c */
[----:B------:R2:W-:Y:S07]  /*18f20*/  STL [R1+0x3c], R0 ;  /* 0x00003c0001007387 */ /* 0x0005ee0000100800 */
[----:B-----5:R-:W-:Y:S08]  /*18f30*/  HMMA.16816.F32 R120, R124, R28, R120 ;  /* 0x0000001c7c78723c */ /* 0x020ff00000001878 */
        /* <DEDUP_REMOVED lines=18> */
.L_x_2447:
[----:B------:R-:W-:-:S12]  /*19060*/  UIADD3 UR22, UPT, UPT, UR7, -0x1, URZ ;  /* 0xffffffff07167890 */ /* 0x000fd8000fffe0ff */
.L_x_2452:
[----:B------:R-:W-:-:S09]  /*19070*/  UISETP.GE.AND UP0, UPT, UR22, UR19, UPT ;  /* 0x000000131600728c */ /* 0x000fd2000bf06270 */
[----:B------:R-:W-:Y:S05]  /*19080*/  BRA.U !UP0, `(.L_x_2453) ;  /* 0x00000045086c7547 */ /* 0x000fea000b800000 */
[----:B------:R-:W2:Y:S01]  /*19090*/  LDL.LU.64 R12, [R1+0x68] ;  /* 0x00006800010c7983 */ /* 0x000ea20000300a00 */
[----:B------:R-:W3:Y:S03]  /*190a0*/  LDCU UR4, c[0x0][0x440] ;  /* 0x00008800ff0477ac */ /* 0x000ee60008000800 */
[----:B------:R-:W4:Y:S01]  /*190b0*/  LDL.64 R6, [R1+0x48] ;  /* 0x0000480001067983 */ /* 0x000f220000100a00 */
[----:B------:R-:W5:Y:S01]  /*190c0*/  S2R R214, SR_TID.X ;  /* 0x0000000000d67919 */ /* 0x000f620000002100 */
[----:B------:R-:W1:Y:S01]  /*190d0*/  S2R R10, SR_CTAID.X ;  /* 0x00000000000a7919 */ /* 0x000e620000002500 */
[----:B------:R-:W1:Y:S01]  /*190e0*/  S2R R2, SR_CTAID.X ;  /* 0x0000000000027919 */ /* 0x000e620000002500 */
[----:B------:R-:W-:Y:S01]  /*190f0*/  IADD3 R0, PT, PT, R220, -0x61c88647, RZ ;  /* 0x9e3779b9dc007810 */ /* 0x000fe20007ffe0ff */
[----:B------:R-:W5:Y:S01]  /*19100*/  S2UR UR5, SR_CgaCtaId ;  /* 0x00000000000579c3 */ /* 0x000f620000008800 */
[----:B------:R-:W-:Y:S01]  /*19110*/  IMAD.MOV.U32 R132, RZ, RZ, R137 ;  /* 0x000000ffff847224 */ /* 0x000fe200078e0089 */
[----:B------:R-:W4:Y:S01]  /*19120*/  LDL.64 R4, [R1+0x50] ;  /* 0x0000500001047983 */ /* 0x000f220000100a00 */
[----:B------:R-:W-:Y:S01]  /*19130*/  MOV R138, R134 ;  /* 0x00000086008a7202 */ /* 0x000fe20000000f00 */
[----:B------:R-:W-:Y:S01]  /*19140*/  IMAD.MOV.U32 R133, RZ, RZ, R135 ;  /* 0x000000ffff857224 */ /* 0x000fe200078e0087 */
[----:B------:R-:W-:Y:S01]  /*19150*/  MOV R217, 0x40 ;  /* 0x0000004000d97802 */ /* 0x000fe20000000f00 */
[C---:B------:R-:W-:Y:S01]  /*19160*/  VIADD R226, R219.reuse, 0x8 ;  /* 0x00000008dbe27836 */ /* 0x040fe20000000000 */
[C---:B------:R-:W-:Y:S01]  /*19170*/  IADD3 R225, PT, PT, R219.reuse, 0x48, RZ ;  /* 0x00000048dbe17810 */ /* 0x040fe20007ffe0ff */
[----:B------:R-:W-:Y:S01]  /*19180*/  VIADD R224, R219, 0x40 ;  /* 0x00000040dbe07836 */ /* 0x000fe20000000000 */
[----:B------:R-:W-:Y:S01]  /*19190*/  UMOV UR7, 0x400 ;  /* 0x0000040000077882 */ /* 0x000fe20000000000 */
[----:B---3--:R-:W-:Y:S01]  /*191a0*/  ISETP.GE.AND P3, PT, R208, UR4, PT ;  /* 0x00000004d0007c0c */ /* 0x008fe2000bf66270 */
[----:B------:R-:W3:Y:S01]  /*191b0*/  LDCU UR9, c[0x0][0x440] ;  /* 0x00008800ff0977ac */ /* 0x000ee20008000800 */
[----:B------:R-:W1:Y:S01]  /*191c0*/  LDCU UR4, c[0x0][0x45c] ;  /* 0x00008b80ff0477ac */ /* 0x000e620008000800 */
[----:B------:R-:W1:Y:S01]  /*191d0*/  LDCU UR8, c[0x0][0x504] ;  /* 0x0000a080ff0877ac */ /* 0x000e620008000800 */
[--C-:B-----5:R-:W-:Y:S01]  /*191e0*/  SHF.R.U32.HI R9, RZ, 0x5, R214.reuse ;  /* 0x00000005ff097819 */ /* 0x120fe200000116d6 */
[C---:B------:R-:W-:Y:S01]  /*191f0*/  IMAD.SHL.U32 R215, R214.reuse, 0x40, RZ ;  /* 0x00000040d6d77824 */ /* 0x040fe200078e00ff */
[----:B------:R-:W-:Y:S01]  /*19200*/  SHF.R.U32.HI R8, RZ, 0x5, R214 ;  /* 0x00000005ff087819 */ /* 0x000fe200000116d6 */
[----:B------:R-:W-:Y:S01]  /*19210*/  ULEA UR5, UR5, UR7, 0x18 ;  /* 0x0000000705057291 */ /* 0x000fe2000f8ec0ff */
[----:B------:R-:W-:Y:S01]  /*19220*/  LOP3.LUT P0, RZ, R214, 0x2, RZ, 0xc0, !PT ;  /* 0x00000002d6ff7812 */ /* 0x000fe2000780c0ff */
[----:B-1----:R-:W-:Y:S01]  /*19230*/  IMAD R10, R10, 0x8, R9 ;  /* 0x000000080a0a7824 */ /* 0x002fe200078e0209 */
[----:B------:R-:W-:Y:S01]  /*19240*/  LOP3.LUT R216, R215, 0x400, RZ, 0xc0, !PT ;  /* 0x00000400d7d87812 */ /* 0x000fe200078ec0ff */
[----:B------:R-:W-:Y:S01]  /*19250*/  IMAD R2, R2, 0x8, R8 ;  /* 0x0000000802027824 */ /* 0x000fe200078e0208 */
[----:B------:R-:W-:Y:S01]  /*19260*/  SEL R213, R212, 0xffffffe0, !P0 ;  /* 0xffffffe0d4d57807 */ /* 0x000fe20004000000 */
[----:B------:R-:W-:-:S04]  /*19270*/  IMAD.WIDE.U32 R10, R10, -0x326172a9, RZ ;  /* 0xcd9e8d570a0a7825 */ /* 0x000fc800078e00ff */
[----:B------:R-:W-:Y:S01]  /*19280*/  VIADD R2, R2, 0x4 ;  /* 0x0000000402027836 */ /* 0x000fe20000000000 */
[----:B------:R-:W-:-:S03]  /*19290*/  LOP3.LUT R8, R10, R0, RZ, 0x3c, !PT ;  /* 0x000000000a087212 */ /* 0x000fc600078e3cff */
[----:B------:R-:W-:-:S04]  /*192a0*/  IMAD.WIDE.U32 R2, R2, -0x326172a9, RZ ;  /* 0xcd9e8d5702027825 */ /* 0x000fc800078e00ff */
[----:B------:R-:W-:Y:S01]  /*192b0*/  IMAD.MOV.U32 R3, RZ, RZ, R136 ;  /* 0x000000ffff037224 */ /* 0x000fe200078e0088 */
[----:B------:R-:W-:Y:S02]  /*192c0*/  LOP3.LUT R0, R2, R0, RZ, 0x3c, !PT ;  /* 0x0000000002007212 */ /* 0x000fe400078e3cff */
[----:B--2---:R-:W-:-:S05]  /*192d0*/  LOP3.LUT R9, R13, R221, RZ, 0x3c, !PT ;  /* 0x000000dd0d097212 */ /* 0x004fca00078e3cff */
[----:B------:R-:W-:Y:S04]  /*192e0*/  STL [R1+0x28], R9 ;  /* 0x0000280901007387 */ /* 0x000fe80000100800 */
[----:B------:R1:W-:Y:S04]  /*192f0*/  STL [R1+0x24], R8 ;  /* 0x0000240801007387 */ /* 0x0003e80000100800 */
[----:B------:R2:W-:Y:S01]  /*19300*/  STL [R1+0x1c], R0 ;  /* 0x00001c0001007387 */ /* 0x0005e20000100800 */
[----:B-1----:R-:W1:Y:S01]  /*19310*/  LDC.64 R8, c[0x0][0x3c0] ;  /* 0x0000f000ff087b82 */ /* 0x002e620000000a00 */
[----:B--2---:R-:W-:-:S05]  /*19320*/  VIADD R0, R220, 0x3c6ef372 ;  /* 0x3c6ef372dc007836 */ /* 0x004fca0000000000 */
[-C--:B----4-:R-:W-:Y:S02]  /*19330*/  LOP3.LUT R2, R7, R0.reuse, RZ, 0x3c, !PT ;  /* 0x0000000007027212 */ /* 0x090fe400078e3cff */
[----:B------:R-:W-:Y:S01]  /*19340*/  LOP3.LUT R0, R5, R0, RZ, 0x3c, !PT ;  /* 0x0000000005007212 */ /* 0x000fe200078e3cff */
[----:B-1----:R1:W-:Y:S04]  /*19350*/  STL.64 [R1], R8 ;  /* 0x0000000801007387 */ /* 0x0023e80000100a00 */
[----:B------:R1:W-:Y:S04]  /*19360*/  STL [R1+0x20], R2 ;  /* 0x0000200201007387 */ /* 0x0003e80000100800 */
[----:B------:R1:W-:Y:S01]  /*19370*/  STL [R1+0x10], R0 ;  /* 0x0000100001007387 */ /* 0x0003e20000100800 */
[----:B---3--:R-:W-:Y:S05]  /*19380*/  BRA `(.L_x_2454) ;  /* 0x0000000000c07947 */ /* 0x008fea0003800000 */
.L_x_2456:
[----:B------:R-:W2:Y:S01]  /*19390*/  LDL R185, [R1+0x8] ;  /* 0x0000080001b97983 */ /* 0x000ea20000100800 */
[----:B------:R-:W1:Y:S01]  /*193a0*/  LDC.64 R142, c[0x0][0x3b8] ;  /* 0x0000ee00ff8e7b82 */ /* 0x000e620000000a00 */
[----:B------:R-:W-:Y:S01]  /*193b0*/  UIADD3 UR7, UPT, UPT, UR22, -0x1, URZ ;  /* 0xffffffff16077890 */ /* 0x000fe2000fffe0ff */
[----:B------:R-:W-:Y:S02]  /*193c0*/  ISETP.GE.AND P3, PT, R208, UR9, PT ;  /* 0x00000009d0007c0c */ /* 0x000fe4000bf66270 */
[----:B------:R-:W-:Y:S04]  /*193d0*/  LOP3.LUT R178, R229, 0x1f8, RZ, 0xc0, !PT ;  /* 0x000001f8e5b27812 */ /* 0x000fe800078ec0ff */
[----:B------:R-:W-:Y:S04]  /*193e0*/  LOP3.LUT R218, R178, 0x38, R214, 0x78, !PT ;  /* 0x00000038b2da7812 */ /* 0x000fe800078e78d6 */
[----:B------:R-:W-:Y:S04]  /*193f0*/  LOP3.LUT R218, R218, 0x1e00, R229, 0xf8, !PT ;  /* 0x00001e00dada7812 */ /* 0x000fe800078ef8e5 */
[----:B------:R-:W-:Y:S01]  /*19400*/  LEA R218, R218, UR5, 0x1 ;  /* 0x00000005dada7c11 */ /* 0x000fe2000f8e08ff */
[----:B-1----:R-:W-:Y:S04]  /*19410*/  IMAD.WIDE.U32 R176, R142, UR7, RZ ;  /* 0x000000078eb07c25 */ /* 0x002fe8000f8e00ff */
[----:B------:R-:W-:Y:S02]  /*19420*/  IMAD.SHL.U32 R140, R176, 0x20, RZ ;  /* 0x00000020b08c7824 */ /* 0x000fe400078e00ff */
[----:B------:R-:W-:Y:S03]  /*19430*/  IMAD R177, R143, UR7, R177 ;  /* 0x000000078fb17c24 */ /* 0x000fe6000f8e02b1 */
[-C--:B------:R-:W-:Y:S02]  /*19440*/  @!P3 LEA R180, P4, R142, R140.reuse, 0x4 ;  /* 0x0000008c8eb4b211 */ /* 0x080fe400078820ff */
[----:B------:R-:W-:Y:S02]  /*19450*/  SHF.L.U64.HI R176, R176, 0x5, R177 ;  /* 0x00000005b0b07819 */ /* 0x000fe400000102b1 */
[C---:B------:R-:W-:Y:S02]  /*19460*/  @!P1 LEA R177, P0, R142.reuse, R140, 0x4 ;  /* 0x0000008c8eb19211 */ /* 0x040fe400078020ff */
[CCC-:B------:R-:W-:Y:S02]  /*19470*/  @!P3 LEA.HI.X R183, R142.reuse, R176.reuse, R143.reuse, 0x4, P4 ;  /* 0x000000b08eb7b211 */ /* 0x1c0fe400020f248f */
[----:B------:R-:W-:Y:S02]  /*19480*/  @!P1 LEA.HI.X R143, R142, R176, R143, 0x4, P0 ;  /* 0x000000b08e8f9211 */ /* 0x000fe400000f248f */
[CC--:B--2---:R-:W-:Y:S02]  /*19490*/  @!P1 LEA R178, P0, R140.reuse, R185.reuse, 0x1 ;  /* 0x000000b98cb29211 */ /* 0x0c4fe400078008ff */
[CC--:B------:R-:W-:Y:S02]  /*194a0*/  @!P3 LEA R182, P4, R140.reuse, R185.reuse, 0x1 ;  /* 0x000000b98cb6b211 */ /* 0x0c0fe400078808ff */
[CCC-:B------:R-:W-:Y:S02]  /*194b0*/  @!P1 LEA.HI.X R179, R140.reuse, R252.reuse, R176.reuse, 0x1, P0 ;  /* 0x000000fc8cb39211 */ /* 0x1c0fe400000f0cb0 */
[-C--:B------:R-:W-:Y:S02]  /*194c0*/  @!P3 LEA.HI.X R181, R140, R252.reuse, R176, 0x1, P4 ;  /* 0x000000fc8cb5b211 */ /* 0x080fe400020f0cb0 */
[CC--:B------:R-:W-:Y:S02]  /*194d0*/  @!P3 LEA R176, P4, R180.reuse, R185.reuse, 0x1 ;  /* 0x000000b9b4b0b211 */ /* 0x0c0fe400078808ff */
[C---:B------:R-:W-:Y:S02]  /*194e0*/  @!P1 LEA R142, P0, R177.reuse, R185, 0x1 ;  /* 0x000000b9b18e9211 */ /* 0x040fe400078008ff */
[-C--:B------:R-:W-:Y:S01]  /*194f0*/  @!P3 LEA.HI.X R140, R180, R252.reuse, R183, 0x1, P4 ;  /* 0x000000fcb48cb211 */ /* 0x080fe200020f0cb7 */
[----:B------:R-:W-:Y:S01]  /*19500*/  @!P3 IMAD.MOV.U32 R180, RZ, RZ, R182 ;  /* 0x000000ffffb4b224 */ /* 0x000fe200078e00b6 */
[----:B------:R-:W-:Y:S03]  /*19510*/  @!P1 LEA.HI.X R143, R177, R252, R143, 0x1, P0 ;  /* 0x000000fcb18f9211 */ /* 0x000fe600000f0c8f */
[----:B------:R-:W-:Y:S01]  /*19520*/  @!P3 IMAD.MOV.U32 R177, RZ, RZ, R140 ;  /* 0x000000ffffb1b224 */ /* 0x000fe200078e008c */
        /* <DEDUP_REMOVED lines=22> */
.L_x_2454:
[----:B--2---:R-:W2:Y:S01]  /*19690*/  LDL R6, [R1] ;  /* 0x0000000001067983 */ /* 0x004ea20000100800 */
[C---:B------:R-:W-:Y:S01]  /*196a0*/  IMAD.SHL.U32 R229, R214.reuse, 0x8, RZ ;  /* 0x00000008d6e57824 */ /* 0x040fe200078e00ff */
[----:B------:R-:W-:Y:S04]  /*196b0*/  DEPBAR.LE SB0, 0x0 ;  /* 0x000080000000791a */ /* 0x000fe80000000000 */
[----:B------:R-:W3:Y:S01]  /*196c0*/  LDL R7, [R1+0x4] ;  /* 0x0000040001077983 */ /* 0x000ee20000100800 */
[----:B------:R-:W-:Y:S01]  /*196d0*/  LOP3.LUT R208, R229, 0x38, RZ, 0xc0, !PT ;  /* 0x00000038e5d07812 */ /* 0x000fe200078ec0ff */
[----:B------:R-:W-:Y:S01]  /*196e0*/  IMAD.SHL.U32 R11, R214, 0x20, RZ ;  /* 0x00000020d60b7824 */ /* 0x000fe200078e00ff */
[----:B------:R-:W-:Y:S02]  /*196f0*/  SHF.R.U32.HI R210, RZ, 0x1, R214 ;  /* 0x00000001ffd27819 */ /* 0x000fe400000116d6 */
[----:B-1----:R-:W4:Y:S01]  /*19700*/  LDL R8, [R1+0x18] ;  /* 0x0000180001087983 */ /* 0x002f220000100800 */
[----:B------:R-:W-:Y:S01]  /*19710*/  LOP3.LUT R0, R208, 0x40, RZ, 0xfc, !PT ;  /* 0x00000040d0007812 */ /* 0x000fe200078efcff */
[----:B------:R-:W-:Y:S01]  /*19720*/  IMAD.SHL.U32 R236, R214, 0x2, RZ ;  /* 0x00000002d6ec7824 */ /* 0x000fe200078e00ff */
[----:B------:R-:W-:Y:S02]  /*19730*/  LOP3.LUT R211, R11, 0x7c00, RZ, 0xc0, !PT ;  /* 0x00007c000bd37812 */ /* 0x000fe400078ec0ff */
[----:B------:R-:W5:Y:S01]  /*19740*/  LDL R12, [R1+0x14] ;  /* 0x00001400010c7983 */ /* 0x000f620000100800 */
[----:B------:R-:W-:Y:S01]  /*19750*/  BAR.SYNC.DEFER_BLOCKING 0x0 ;  /* 0x0000000000007b1d */ /* 0x000fe20000010000 */
[----:B------:R-:W-:Y:S01]  /*19760*/  ISETP.GE.AND P1, PT, R0, UR9, PT ;  /* 0x0000000900007c0c */ /* 0x000fe2000bf26270 */
[----:B------:R-:W-:Y:S02]  /*19770*/  UIADD3 UR7, UPT, UPT, UR21, UR8, URZ ;  /* 0x0000000815077290 */ /* 0x000fe4000fffe0ff */
[----:B------:R-:W-:Y:S02]  /*19780*/  UISETP.GT.AND UP0, UPT, UR22, UR19, UPT ;  /* 0x000000131600728c */ /* 0x000fe4000bf04270 */
[----:B------:R-:W-:Y:S05]  /*19790*/  STL [R1+0xc], R229 ;  /* 0x00000ce501007387 */ /* 0x000fea0000100800 */
[----:B------:R1:W-:Y:S05]  /*197a0*/  STL [R1+0x2c], R0 ;  /* 0x00002c0001007387 */ /* 0x0003ea0000100800 */
[----:B------:R-:W5:Y:S05]  /*197b0*/  LDL R237, [R1+0x28] ;  /* 0x0000280001ed7983 */ /* 0x000f6a0000100800 */
[----:B------:R-:W5:Y:S05]  /*197c0*/  LDL R235, [R1+0x24] ;  /* 0x0000240001eb7983 */ /* 0x000f6a0000100800 */
[----:B------:R-:W5:Y:S05]  /*197d0*/  LDL R234, [R1+0x20] ;  /* 0x0000200001ea7983 */ /* 0x000f6a0000100800 */
[----:B------:R-:W5:Y:S05]  /*197e0*/  LDL R233, [R1+0x1c] ;  /* 0x00001c0001e97983 */ /* 0x000f6a0000100800 */
[----:B------:R-:W5:Y:S05]  /*197f0*/  LDL R232, [R1+0x10] ;  /* 0x0000100001e87983 */ /* 0x000f6a0000100800 */
[----:B------:R-:W5:Y:S05]  /*19800*/  LDL.64 R230, [R1+0x58] ;  /* 0x0000580001e67983 */ /* 0x000f6a0000100a00 */
[----:B------:R-:W-:Y:S01]  /*19810*/  STL [R1+0x44], R236 ;  /* 0x000044ec01007387 */ /* 0x000fe20000100800 */
[----:B--2---:R-:W-:Y:S04]  /*19820*/  IMAD.WIDE.U32 R4, R6, UR22, RZ ;  /* 0x0000001606047c25 */ /* 0x004fe8000f8e00ff */
[----:B-1----:R-:W-:Y:S02]  /*19830*/  IMAD.SHL.U32 R0, R4, 0x20, RZ ;  /* 0x0000002004007824 */ /* 0x002fe400078e00ff */
[----:B---3--:R-:W-:Y:S03]  /*19840*/  IMAD R5, R7, UR22, R5 ;  /* 0x0000001607057c24 */ /* 0x008fe6000f8e0205 */
[----:B----4-:R-:W-:Y:S02]  /*19850*/  @!P3 LEA R10, P4, R0, R8, 0x1 ;  /* 0x00000008000ab211 */ /* 0x010fe400078808ff */
[----:B------:R-:W-:Y:S02]  /*19860*/  SHF.L.U64.HI R2, R4, 0x5, R5 ;  /* 0x0000000504027819 */ /* 0x000fe40000010205 */
[----:B------:R-:W-:Y:S02]  /*19870*/  LEA R4, P0, R6, R0, 0x4 ;  /* 0x0000000006047211 */ /* 0x000fe400078020ff */
[----:B-----5:R-:W-:Y:S02]  /*19880*/  @!P3 LEA.HI.X R5, R0, R12, R2, 0x1, P4 ;  /* 0x0000000c0005b211 */ /* 0x020fe400020f0c02 */
[----:B------:R-:W-:Y:S02]  /*19890*/  LEA.HI.X R7, R6, R2, R7, 0x4, P0 ;  /* 0x0000000206077211 */ /* 0x000fe400000f2407 */
[-C--:B------:R-:W-:Y:S02]  /*198a0*/  LEA R6, P2, R4, R8.reuse, 0x1 ;  /* 0x0000000804067211 */ /* 0x080fe400078408ff */
[----:B------:R-:W-:Y:S02]  /*198b0*/  @!P1 LEA R8, P0, R0, R8, 0x1 ;  /* 0x0000000800089211 */ /* 0x000fe400078008ff */
[-C--:B------:R-:W-:Y:S01]  /*198c0*/  LEA.HI.X R7, R4, R12.reuse, R7, 0x1, P2 ;  /* 0x0000000c04077211 */ /* 0x080fe200010f0c07 */
[----:B------:R-:W-:Y:S01]  /*198d0*/  @!P3 IMAD.MOV.U32 R4, RZ, RZ, R10 ;  /* 0x000000ffff04b224 */ /* 0x000fe200078e000a */
[----:B------:R-:W-:Y:S02]  /*198e0*/  @!P1 LEA.HI.X R9, R0, R12, R2, 0x1, P0 ;  /* 0x0000000c00099211 */ /* 0x000fe400000f0c02 */
[----:B------:R-:W-:Y:S02]  /*198f0*/  LOP3.LUT R2, R210, 0x8, RZ, 0xc0, !PT ;  /* 0x00000008d2027812 */ /* 0x000fe400078ec0ff */
[----:B------:R-:W-:Y:S01]  /*19900*/  @!PT LDS RZ, [RZ] ;  /* 0x00000000fffff984 */ /* 0x000fe20000000800 */
[----:B------:R-:W-:Y:S01]  /*19910*/  @!PT LDS RZ, [RZ] ;  /* 0x00000000fffff984 */ /* 0x000fe20000000800 */
[----:B------:R-:W-:Y:S01]  /*19920*/  @!PT LDS RZ, [RZ] ;  /* 0x00000000fffff984 */ /* 0x000fe20000000800 */
[----:B------:R1:W-:Y:S01]  /*19930*/  @!P3 LDGSTS.E.BYPASS.LTC128B.128 [R218+0xa000], desc[UR28][R4.64] ;  /* 0x0a00000004dabfae */ /* 0x0003e2000b981a1c */
[----:B------:R-:W-:Y:S02]  /*19940*/  LOP3.LUT R0, R208, 0x1c0, R215, 0xf8, !PT ;  /* 0x000001c0d0007812 */ /* 0x000fe400078ef8d7 */
[----:B------:R-:W-:Y:S02]  /*19950*/  LOP3.LUT P2, RZ, R214, 0x4, RZ, 0xc0, !PT ;  /* 0x00000004d6ff7812 */ /* 0x000fe4000784c0ff */
[----:B------:R-:W-:Y:S01]  /*19960*/  @P3 STS.128 [R218+0xa000], RZ ;  /* 0x00a000ffda003388 */ /* 0x000fe20000000c00 */
[C---:B------:R-:W-:Y:S02]  /*19970*/  LOP3.LUT R209, R0.reuse, R2, RZ, 0x3c, !PT ;  /* 0x0000000200d17212 */ /* 0x040fe400078e3cff */
[----:B------:R-:W-:Y:S02]  /*19980*/  LOP3.LUT R2, R0, 0x8, R214, 0x78, !PT ;  /* 0x0000000800027812 */ /* 0x000fe400078e78d6 */
[----:B------:R-:W-:Y:S01]  /*19990*/  @!PT LDS RZ, [RZ] ;  /* 0x00000000fffff984 */ /* 0x000fe20000000800 */
[----:B------:R-:W-:Y:S01]  /*199a0*/  @!PT LDS RZ, [RZ] ;  /* 0x00000000fffff984 */ /* 0x000fe20000000800 */
[----:B------:R-:W-:Y:S01]  /*199b0*/  @!PT LDS RZ, [RZ] ;  /* 0x00000000fffff984 */ /* 0x000fe20000000800 */
[----:B------:R-:W-:Y:S01]  /*199c0*/  @!P1 LDGSTS.E.BYPASS.LTC128B.128 [R218+0xb000], desc[UR28][R8.64+0x80] ;  /* 0x0b00008008da9fae */ /* 0x000fe2000b981a1c */
[----:B------:R-:W-:Y:S04]  /*199d0*/  SEL R20, R217, 0xffffffc0, !P2 ;  /* 0xffffffc0d9147807 */ /* 0x000fe80005000000 */
[----:B------:R-:W-:Y:S01]  /*199e0*/  @P1 STS.128 [R218+0xb000], RZ ;  /* 0x00b000ffda001388 */ /* 0x000fe20000000c00 */
[----:B------:R-:W-:Y:S04]  /*199f0*/  IMAD R2, R2, 0x2, R216 ;  /* 0x0000000202027824 */ /* 0x000fe800078e02d8 */
[----:B------:R-:W-:Y:S01]  /*19a00*/  @!PT LDS RZ, [RZ] ;  /* 0x00000000fffff984 */ /* 0x000fe20000000800 */
[----:B------:R-:W-:Y:S01]  /*19a10*/  @!PT LDS RZ, [RZ] ;  /* 0x00000000fffff984 */ /* 0x000fe20000000800 */
[----:B------:R-:W-:Y:S01]  /*19a20*/  @!PT LDS RZ, [RZ] ;  /* 0x00000000fffff984 */ /* 0x000fe20000000800 */
[----:B------:R-:W-:Y:S01]  /*19a30*/  @!P3 LDGSTS.E.BYPASS.LTC128B.128 [R218+0xa800], desc[UR28][R6.64] ;  /* 0x0a80000006dabfae */ /* 0x000fe2000b981a1c */
[----:B------:R-:W-:Y:S04]  /*19a40*/  VIADD R21, R2, UR5 ;  /* 0x0000000502157c36 */ /* 0x000fe80008000000 */
[----:B------:R-:W-:Y:S01]  /*19a50*/  @P3 STS.128 [R218+0xa800], RZ ;  /* 0x00a800ffda003388 */ /* 0x000fe20000000c00 */
[C---:B------:R-:W-:Y:S02]  /*19a60*/  IMAD.IADD R136, R21.reuse, 0x1, R213 ;  /* 0x0000000115887824 */ /* 0x040fe400078e02d5 */
[----:B------:R-:W-:Y:S02]  /*19a70*/  IMAD.IADD R134, R21, 0x1, R20 ;  /* 0x0000000115867824 */ /* 0x000fe400078e0214 */
[----:B------:R-:W-:Y:S01]  /*19a80*/  @!PT LDS RZ, [RZ] ;  /* 0x00000000fffff984 */ /* 0x000fe20000000800 */
[----:B------:R-:W-:Y:S01]  /*19a90*/  @!PT LDS RZ, [RZ] ;  /* 0x00000000fffff984 */ /* 0x000fe20000000800 */
[----:B------:R-:W-:Y:S01]  /*19aa0*/  @!PT LDS RZ, [RZ] ;  /* 0x00000000fffff984 */ /* 0x000fe20000000800 */
[----:B------:R2:W-:Y:S01]  /*19ab0*/  @!P1 LDGSTS.E.BYPASS.LTC128B.128 [R218+0xb800], desc[UR28][R6.64+0x80] ;  /* 0x0b80008006da9fae */ /* 0x0005e2000b981a1c */
[----:B-1----:R-:W-:Y:S04]  /*19ac0*/  LOP3.LUT R4, R211, 0x200, R215, 0xf8, !PT ;  /* 0x00000200d3047812 */ /* 0x002fe800078ef8d7 */
[----:B------:R-:W-:Y:S01]  /*19ad0*/  @P1 STS.128 [R218+0xb800], RZ ;  /* 0x00b800ffda001388 */ /* 0x000fe20000000c00 */
[C---:B------:R-:W-:Y:S01]  /*19ae0*/  IMAD.IADD R139, R213.reuse, 0x1, R134 ;  /* 0x00000001d58b7824 */ /* 0x040fe200078e0286 */
[----:B------:R-:W-:Y:S03]  /*19af0*/  LOP3.LUT R0, R4, R209, RZ, 0xfc, !PT ;  /* 0x000000d104007212 */ /* 0x000fe600078efcff */
[----:B------:R-:W-:Y:S01]  /*19b00*/  LDSM.16.M88.4 R16, [R2+UR5+0x8000] ;  /* 0x008000050210783b */ /* 0x000fe20008000200 */
[----:B------:R-:W-:Y:S04]  /*19b10*/  LEA R0, R0, UR5, 0x1 ;  /* 0x0000000500007c11 */ /* 0x000fe8000f8e08ff */
[----:B------:R-:W-:Y:S01]  /*19b20*/  LDSM.16.M88.4 R140, [R2+UR5+0x8800] ;  /* 0x00880005028c783b */ /* 0x000fe20008000200 */
[C-C-:B------:R-:W-:Y:S04]  /*19b30*/  IMAD.IADD R135, R213.reuse, 0x1, R0.reuse ;  /* 0x00000001d5877824 */ /* 0x140fe800078e0200 */
[----:B------:R-:W2:Y:S01]  /*19b40*/  LDSM.16.M88.4 R32, [R0] ;  /* 0x000000000020783b */ /* 0x000ea20000000200 */
[----:B------:R-:W-:Y:S04]  /*19b50*/  IMAD.IADD R204, R20, 0x1, R0 ;  /* 0x0000000114cc7824 */ /* 0x000fe800078e0200 */
[----:B------:R-:W1:Y:S01]  /*19b60*/  LDSM.16.M88.4 R28, [R0+0x2000] ;  /* 0x00200000001c783b */ /* 0x000e620000000200 */
[----:B------:R-:W-:Y:S04]  /*19b70*/  IMAD.IADD R137, R213, 0x1, R204 ;  /* 0x00000001d5897824 */ /* 0x000fe800078e02cc */
[----:B------:R-:W0:Y:S05]  /*19b80*/  LDGDEPBAR ;  /* 0x00000000000079af */ /* 0x000e2a0000000000 */
[----:B------:R-:W-:Y:S05]  /*19b90*/  LDSM.16.M88.4 R176, [R135] ;  /* 0x0000000087b0783b */ /* 0x000fea0000000200 */
[----:B------:R-:W3:Y:S05]  /*19ba0*/  LDSM.16.M88.4 R180, [R136+0x8000] ;  /* 0x0080000088b4783b */ /* 0x000eea0000000200 */
[----:B------:R-:W4:Y:S05]  /*19bb0*/  LDSM.16.M88.4 R184, [R135+0x2000] ;  /* 0x0020000087b8783b */ /* 0x000f2a0000000200 */
[----:B------:R-:W5:Y:S05]  /*19bc0*/  LDSM.16.M88.4 R188, [R136+0x8800] ;  /* 0x0088000088bc783b */ /* 0x000f6a0000000200 */
[----:B------:R-:W-:Y:S05]  /*19bd0*/  LDSM.16.M88.4 R192, [R204] ;  /* 0x00000000ccc0783b */ /* 0x000fea0000000200 */
[----:B------:R-:W5:Y:S01]  /*19be0*/  LDSM.16.M88.4 R196, [R134+0x8000] ;  /* 0x0080000086c4783b */ /* 0x000f620000000200 */
[-C--:B--2---:R-:W-:Y:S04]  /*19bf0*/  HMMA.16816.F32 R4, R32, R16.reuse, RZ ;  /* 0x000000102004723c */ /* 0x084fe800000018ff */
[----:B------:R-:W2:Y:S04]  /*19c00*/  LDSM.16.M88.4 R200, [R204+0x2000] ;  /* 0x00200000ccc8783b */ /* 0x000ea80000000200 */
[C---:B-1----:R-:W-:Y:S08]  /*19c10*/  HMMA.16816.F32 R8, R28.reuse, R16, RZ ;  /* 0x000000101c08723c */ /* 0x042ff000000018ff */
[-C--:B------:R-:W-:Y:S08]  /*19c20*/  HMMA.16816.F32 R12, R28, R18.reuse, RZ ;  /* 0x000000121c0c723c */ /* 0x080ff000000018ff */
[C---:B------:R-:W-:Y:S08]  /*19c30*/  HMMA.16816.F32 R16, R32.reuse, R18, RZ ;  /* 0x000000122010723c */ /* 0x040ff000000018ff */
[-C--:B------:R-:W-:Y:S08]  /*19c40*/  HMMA.16816.F32 R20, R32, R140.reuse, RZ ;  /* 0x0000008c2014723c */ /* 0x080ff000000018ff */
[C---:B------:R-:W-:Y:S08]  /*19c50*/  HMMA.16816.F32 R24, R28.reuse, R140, RZ ;  /* 0x0000008c1c18723c */ /* 0x040ff000000018ff */
[-C--:B------:R-:W-:Y:S08]  /*19c60*/  HMMA.16816.F32 R28, R28, R142.reuse, RZ ;  /* 0x0000008e1c1c723c */ /* 0x080ff000000018ff */
[----:B------:R-:W-:Y:S01]  /*19c70*/  HMMA.16816.F32 R32, R32, R142, RZ ;  /* 0x0000008e2020723c */ /* 0x000fe200000018ff */
[----:B------:R-:W1:Y:S07]  /*19c80*/  LDSM.16.M88.4 R140, [R134+0x8800] ;  /* 0x00880000868c783b */ /* 0x000e6e0000000200 */
        /* <DEDUP_REMOVED lines=10> */
[----:B------:R-:W3:Y:S05]  /*19d30*/  LDSM.16.M88.4 R176, [R137] ;  /* 0x0000000089b0783b */ /* 0x000eea0000000200 */
[----:B------:R-:W4:Y:S02]  /*19d40*/  LDSM.16.M88.4 R188, [R139+0x8800] ;  /* 0x008800008bbc783b */ /* 0x000f240000000200 */
[-C--:B------:R-:W-:Y:S08]  /*19d50*/  HMMA.16816.F32 R4, R192, R196.reuse, R4 ;  /* 0x000000c4c004723c */ /* 0x080ff00000001804 */
[C---:B--2---:R-:W-:Y:S08]  /*19d60*/  HMMA.16816.F32 R8, R200.reuse, R196, R8 ;  /* 0x000000c4c808723c */ /* 0x044ff00000001808 */
[-C--:B------:R-:W-:Y:S08]  /*19d70*/  HMMA.16816.F32 R12, R200, R198.reuse, R12 ;  /* 0x000000c6c80c723c */ /* 0x080ff0000000180c */
[C---:B------:R-:W-:Y:S01]  /*19d80*/  HMMA.16816.F32 R16, R192.reuse, R198, R16 ;  /* 0x000000c6c010723c */ /* 0x040fe20000001810 */
[----:B------:R-:W-:Y:S07]  /*19d90*/  LDSM.16.M88.4 R196, [R0+0x6000] ;  /* 0x0060000000c4783b */ /* 0x000fee0000000200 */
[-C--:B-1----:R-:W-:Y:S08]  /*19da0*/  HMMA.16816.F32 R20, R192, R140.reuse, R20 ;  /* 0x0000008cc014723c */ /* 0x082ff00000001814 */
[C---:B------:R-:W-:Y:S08]  /*19db0*/  HMMA.16816.F32 R24, R200.reuse, R140, R24 ;  /* 0x0000008cc818723c */ /* 0x040ff00000001818 */
[-C--:B------:R-:W-:Y:S01]  /*19dc0*/  HMMA.16816.F32 R28, R200, R142.reuse, R28 ;  /* 0x0000008ec81c723c */ /* 0x080fe2000000181c */
[----:B------:R-:W-:Y:S07]  /*19dd0*/  LDSM.16.M88.4 R200, [R2+UR5+0x9800] ;  /* 0x0098000502c8783b */ /* 0x000fee0008000200 */
[----:B------:R-:W-:Y:S01]  /*19de0*/  HMMA.16816.F32 R32, R192, R142, R32 ;  /* 0x0000008ec020723c */ /* 0x000fe20000001820 */
[----:B------:R1:W-:Y:S05]  /*19df0*/  LDSM.16.M88.4 R140, [R0+0x4000] ;  /* 0x00400000008c783b */ /* 0x0003ea0000000200 */
[----:B------:R2:W5:Y:S02]  /*19e00*/  LDSM.16.M88.4 R192, [R2+UR5+0x9000] ;  /* 0x0090000502c0783b */ /* 0x0005640008000200 */
[-C--:B---3--:R-:W-:Y:S08]  /*19e10*/  HMMA.16816.F32 R4, R176, R180.reuse, R4 ;  /* 0x000000b4b004723c */ /* 0x088ff00000001804 */
[C---:B------:R-:W-:Y:S08]  /*19e20*/  HMMA.16816.F32 R8, R184.reuse, R180, R8 ;  /* 0x000000b4b808723c */ /* 0x040ff00000001808 */
[-C--:B------:R-:W-:Y:S01]  /*19e30*/  HMMA.16816.F32 R12, R184, R182.reuse, R12 ;  /* 0x000000b6b80c723c */ /* 0x080fe2000000180c */
[----:B-1----:R-:W-:Y:S02]  /*19e40*/  IMAD.U32 R0, RZ, RZ, UR22 ;  /* 0x00000016ff007e24 */ /* 0x002fe4000f8e00ff */
[----:B--2---:R-:W-:Y:S05]  /*19e50*/  LOP3.LUT R2, R237, UR22, RZ, 0x3c, !PT ;  /* 0x00000016ed027c12 */ /* 0x004fea000f8e3cff */
[C---:B------:R-:W-:Y:S01]  /*19e60*/  HMMA.16816.F32 R16, R176.reuse, R182, R16 ;  /* 0x000000b6b010723c */ /* 0x040fe20000001810 */
[----:B------:R-:W-:Y:S07]  /*19e70*/  LDSM.16.M88.4 R180, [R136+0x9000] ;  /* 0x0090000088b4783b */ /* 0x000fee0000000200 */
[-C--:B----4-:R-:W-:Y:S08]  /*19e80*/  HMMA.16816.F32 R20, R176, R188.reuse, R20 ;  /* 0x000000bcb014723c */ /* 0x090ff00000001814 */
[C---:B------:R-:W-:Y:S08]  /*19e90*/  HMMA.16816.F32 R24, R184.reuse, R188, R24 ;  /* 0x000000bcb818723c */ /* 0x040ff00000001818 */
[-C--:B------:R-:W-:Y:S01]  /*19ea0*/  HMMA.16816.F32 R28, R184, R190.reuse, R28 ;  /* 0x000000beb81c723c */ /* 0x080fe2000000181c */
[----:B------:R-:W-:Y:S07]  /*19eb0*/  LDSM.16.M88.4 R184, [R135+0x6000] ;  /* 0x0060000087b8783b */ /* 0x000fee0000000200 */
[----:B------:R-:W-:Y:S01]  /*19ec0*/  HMMA.16816.F32 R32, R176, R190, R32 ;  /* 0x000000beb020723c */ /* 0x000fe20000001820 */
[----:B------:R1:W2:Y:S05]  /*19ed0*/  LDSM.16.M88.4 R176, [R135+0x4000] ;  /* 0x0040000087b0783b */ /* 0x0002aa0000000200 */
[----:B------:R-:W3:Y:S02]  /*19ee0*/  LDSM.16.M88.4 R188, [R136+0x9800] ;  /* 0x0098000088bc783b */ /* 0x000ee40000000200 */
[-C--:B-----5:R-:W-:Y:S08]  /*19ef0*/  HMMA.16816.F32 R4, R140, R192.reuse, R4 ;  /* 0x000000c08c04723c */ /* 0x0a0ff00000001804 */
[C---:B------:R-:W-:Y:S08]  /*19f00*/  HMMA.16816.F32 R8, R196.reuse, R192, R8 ;  /* 0x000000c0c408723c */ /* 0x040ff00000001808 */
[-C--:B------:R-:W-:Y:S03]  /*19f10*/  HMMA.16816.F32 R12, R196, R194.reuse, R12 ;  /* 0x000000c2c40c723c */ /* 0x080fe6000000180c */
[----:B-1----:R-:W-:Y:S05]  /*19f20*/  VIADD R135, R221, 0x32370b8f ;  /* 0x32370b8fdd877836 */ /* 0x002fea0000000000 */
[C---:B------:R-:W-:Y:S01]  /*19f30*/  HMMA.16816.F32 R16, R140.reuse, R194, R16 ;  /* 0x000000c28c10723c */ /* 0x040fe20000001810 */
[----:B------:R-:W-:Y:S05]  /*19f40*/  LDSM.16.M88.4 R192, [R204+0x4000] ;  /* 0x00400000ccc0783b */ /* 0x000fea0000000200 */
[----:B------:R-:W-:Y:S02]  /*19f50*/  LDSM.16.M88.4 R204, [R204+0x6000] ;  /* 0x00600000cccc783b */ /* 0x000fe40000000200 */
[-C--:B------:R-:W-:Y:S08]  /*19f60*/  HMMA.16816.F32 R20, R140, R200.reuse, R20 ;  /* 0x000000c88c14723c */ /* 0x080ff00000001814 */
[C---:B------:R-:W-:Y:S08]  /*19f70*/  HMMA.16816.F32 R24, R196.reuse, R200, R24 ;  /* 0x000000c8c418723c */ /* 0x040ff00000001818 */
[-C--:B------:R-:W-:Y:S01]  /*19f80*/  HMMA.16816.F32 R28, R196, R202.reuse, R28 ;  /* 0x000000cac41c723c */ /* 0x080fe2000000181c */
[----:B------:R-:W1:Y:S07]  /*19f90*/  LDSM.16.M88.4 R196, [R134+0x9000] ;  /* 0x0090000086c4783b */ /* 0x000e6e0000000200 */
[----:B------:R-:W-:Y:S01]  /*19fa0*/  HMMA.16816.F32 R32, R140, R202, R32 ;  /* 0x000000ca8c20723c */ /* 0x000fe20000001820 */
[----:B------:R4:W5:Y:S05]  /*19fb0*/  LDSM.16.M88.4 R140, [R134+0x9800] ;  /* 0x00980000868c783b */ /* 0x00096a0000000200 */
[----:B------:R-:W-:Y:S02]  /*19fc0*/  LDSM.16.M88.4 R200, [R137+0x6000] ;  /* 0x0060000089c8783b */ /* 0x000fe40000000200 */
[-C--:B--2---:R-:W-:Y:S08]  /*19fd0*/  HMMA.16816.F32 R4, R176, R180.reuse, R4 ;  /* 0x000000b4b004723c */ /* 0x084ff00000001804 */
[C---:B------:R-:W-:Y:S08]  /*19fe0*/  HMMA.16816.F32 R8, R184.reuse, R180, R8 ;  /* 0x000000b4b808723c */ /* 0x040ff00000001808 */
[-C--:B------:R-:W-:Y:S03]  /*19ff0*/  HMMA.16816.F32 R12, R184, R182.reuse, R12 ;  /* 0x000000b6b80c723c */ /* 0x080fe6000000180c */
[----:B----4-:R-:W-:Y:S05]  /*1a000*/  LOP3.LUT R134, R236, 0x6, RZ, 0xc0, !PT ;  /* 0x00000006ec867812 */ /* 0x010fea00078ec0ff */
[C---:B------:R-:W-:Y:S01]  /*1a010*/  HMMA.16816.F32 R16, R176.reuse, R182, R16 ;  /* 0x000000b6b010723c */ /* 0x040fe20000001810 */
[----:B------:R2:W-:Y:S03]  /*1a020*/  LDSM.16.M88.4 R180, [R137+0x4000] ;  /* 0x0040000089b4783b */ /* 0x0005e60000000200 */
[----:B------:R-:W-:Y:S02]  /*1a030*/  IMAD R0, R0, 0x20, R134 ;  /* 0x0000002000007824 */ /* 0x000fe400078e0286 */
[----:B------:R4:W-:Y:S02]  /*1a040*/  STL [R1+0x40], R134 ;  /* 0x0000408601007387 */ /* 0x0009e40000100800 */
[-C--:B---3--:R-:W-:Y:S08]  /*1a050*/  HMMA.16816.F32 R20, R176, R188.reuse, R20 ;  /* 0x000000bcb014723c */ /* 0x088ff00000001814 */
[C---:B------:R-:W-:Y:S08]  /*1a060*/  HMMA.16816.F32 R24, R184.reuse, R188, R24 ;  /* 0x000000bcb818723c */ /* 0x040ff00000001818 */
[-C--:B------:R-:W-:Y:S01]  /*1a070*/  HMMA.16816.F32 R28, R184, R190.reuse, R28 ;  /* 0x000000beb81c723c */ /* 0x080fe2000000181c */
[----:B------:R-:W3:Y:S02]  /*1a080*/  LDSM.16.M88.4 R184, [R139+0x9000] ;  /* 0x009000008bb8783b */ /* 0x000ee40000000200 */
[----:B--2---:R-:W-:Y:S05]  /*1a090*/  IMAD.WIDE.U32 R136, R2, -0x326172a9, RZ ;  /* 0xcd9e8d5702887825 */ /* 0x004fea00078e00ff */
[----:B------:R-:W-:Y:S01]  /*1a0a0*/  HMMA.16816.F32 R32, R176, R190, R32 ;  /* 0x000000beb020723c */ /* 0x000fe20000001820 */
[----:B------:R2:W3:Y:S01]  /*1a0b0*/  LDSM.16.M88.4 R176, [R139+0x9800] ;  /* 0x009800008bb0783b */ /* 0x0004e20000000200 */
[----:B------:R-:W-:Y:S04]  /*1a0c0*/  DEPBAR.LE SB0, 0x0 ;  /* 0x000080000000791a */ /* 0x000fe80000000000 */
[----:B------:R-:W-:Y:S01]  /*1a0d0*/  BAR.SYNC.DEFER_BLOCKING 0x0 ;  /* 0x0000000000007b1d */ /* 0x000fe20000010000 */
[----:B------:R-:W-:Y:S01]  /*1a0e0*/  LOP3.LUT R2, R137, R235, RZ, 0x3c, !PT ;  /* 0x000000eb89027212 */ /* 0x000fe200078e3cff */
[-C--:B-1----:R-:W-:Y:S05]  /*1a0f0*/  HMMA.16816.F32 R4, R192, R196.reuse, R4 ;  /* 0x000000c4c004723c */ /* 0x082fea0000001804 */
[----:B----4-:R-:W-:Y:S03]  /*1a100*/  LOP3.LUT R134, R136, R234, RZ, 0x3c, !PT ;  /* 0x000000ea88867212 */ /* 0x010fe600078e3cff */
[C---:B------:R-:W-:Y:S04]  /*1a110*/  HMMA.16816.F32 R8, R204.reuse, R196, R8 ;  /* 0x000000c4cc08723c */ /* 0x040fe80000001808 */
[----:B------:R-:W-:Y:S04]  /*1a120*/  IMAD.WIDE.U32 R188, R134, -0x2daee0ad, RZ ;  /* 0xd2511f5386bc7825 */ /* 0x000fe800078e00ff */
[-C--:B------:R-:W-:Y:S03]  /*1a130*/  HMMA.16816.F32 R12, R204, R198.reuse, R12 ;  /* 0x000000c6cc0c723c */ /* 0x080fe6000000180c */
[----:B------:R-:W-:Y:S04]  /*1a140*/  VIADD R134, R0, UR21 ;  /* 0x0000001500867c36 */ /* 0x000fe80008000000 */
[--C-:B--2---:R-:W-:Y:S01]  /*1a150*/  IMAD.IADD R139, R226, 0x1, -R134.reuse ;  /* 0x00000001e28b7824 */ /* 0x104fe200078e0a86 */
[C---:B------:R-:W-:Y:S04]  /*1a160*/  HMMA.16816.F32 R16, R192.reuse, R198, R16 ;  /* 0x000000c6c010723c */ /* 0x040fe80000001810 */
[----:B------:R-:W-:Y:S04]  /*1a170*/  IABS R139, R139 ;  /* 0x0000008b008b7213 */ /* 0x000fe80000000000 */
[-C--:B-----5:R-:W-:Y:S03]  /*1a180*/  HMMA.16816.F32 R20, R192, R140.reuse, R20 ;  /* 0x0000008cc014723c */ /* 0x0a0fe60000001814 */
[----:B------:R-:W-:Y:S05]  /*1a190*/  I2FP.F32.S32 R139, R139 ;  /* 0x0000008b008b7245 */ /* 0x000fea0000201400 */
[C---:B------:R-:W-:Y:S04]  /*1a1a0*/  HMMA.16816.F32 R24, R204.reuse, R140, R24 ;  /* 0x0000008ccc18723c */ /* 0x040fe80000001818 */
[----:B------:R-:W-:Y:S02]  /*1a1b0*/  VIADD R141, R0, 0x18 ;  /* 0x00000018008d7836 */ /* 0x000fe40000000000 */
[----:B------:R-:W-:Y:S02]  /*1a1c0*/  IMAD.IADD R140, R219, 0x1, -R134 ;  /* 0x00000001db8c7824 */ /* 0x000fe400078e0a86 */
[-C--:B------:R-:W-:Y:S03]  /*1a1d0*/  HMMA.16816.F32 R28, R204, R142.reuse, R28 ;  /* 0x0000008ecc1c723c */ /* 0x080fe6000000181c */
[----:B------:R-:W-:Y:S04]  /*1a1e0*/  IABS R140, R140 ;  /* 0x0000008c008c7213 */ /* 0x000fe80000000000 */
[----:B------:R-:W-:Y:S01]  /*1a1f0*/  I2FP.F32.S32 R140, R140 ;  /* 0x0000008c008c7245 */ /* 0x000fe20000201400 */
[----:B------:R-:W-:Y:S01]  /*1a200*/  HMMA.16816.F32 R32, R192, R142, R32 ;  /* 0x0000008ec020723c */ /* 0x000fe20000001820 */
[----:B------:R-:W2:Y:S03]  /*1a210*/  LDL.64 R192, [R1+0x60] ;  /* 0x0000600001c07983 */ /* 0x000ea60000100a00 */
[----:B------:R-:W-:Y:S02]  /*1a220*/  LOP3.LUT R142, R137, R233, RZ, 0x3c, !PT ;  /* 0x000000e9898e7212 */ /* 0x000fe400078e3cff */
[----:B------:R-:W-:Y:S01]  /*1a230*/  LOP3.LUT R143, R136, R232, RZ, 0x3c, !PT ;  /* 0x000000e8888f7212 */ /* 0x000fe200078e3cff */
[----:B------:R-:W-:Y:S01]  /*1a240*/  VIADD R136, R221, 0x76cf5d0a ;  /* 0x76cf5d0add887836 */ /* 0x000fe20000000000 */
[-C--:B---3--:R-:W-:Y:S08]  /*1a250*/  HMMA.16816.F32 R4, R180, R184.reuse, R4 ;  /* 0x000000b8b404723c */ /* 0x088ff00000001804 */
[C---:B------:R-:W-:Y:S08]  /*1a260*/  HMMA.16816.F32 R8, R200.reuse, R184, R8 ;  /* 0x000000b8c808723c */ /* 0x040ff00000001808 */
[-C--:B------:R-:W-:Y:S03]  /*1a270*/  HMMA.16816.F32 R12, R200, R186.reuse, R12 ;  /* 0x000000bac80c723c */ /* 0x080fe6000000180c */
[----:B------:R-:W-:Y:S01]  /*1a280*/  FFMA.FTZ R6, R139, -UR6, R6 ;  /* 0x800000068b067c23 */ /* 0x000fe20008010006 */
[----:B------:R-:W-:Y:S04]  /*1a290*/  FFMA.FTZ R4, R140, -UR6, R4 ;  /* 0x800000068c047c23 */ /* 0x000fe80008010004 */
[C---:B------:R-:W-:Y:S04]  /*1a2a0*/  HMMA.16816.F32 R16, R180.reuse, R186, R16 ;  /* 0x000000bab410723c */ /* 0x040fe80000001810 */
[----:B------:R-:W-:Y:S04]  /*1a2b0*/  IMAD.WIDE.U32 R186, R2, -0x2daee0ad, RZ ;  /* 0xd2511f5302ba7825 */ /* 0x000fe800078e00ff */
[----:B------:R-:W-:Y:S01]  /*1a2c0*/  VIADD R2, R141, UR21 ;  /* 0x000000158d027c36 */ /* 0x000fe20008000000 */
[-C--:B------:R-:W-:Y:S03]  /*1a2d0*/  HMMA.16816.F32 R20, R180, R176.reuse, R20 ;  /* 0x000000b0b414723c */ /* 0x080fe60000001814 */
[----:B------:R-:W-:Y:S01]  /*1a2e0*/  LOP3.LUT R191, R230, R136, R187, 0x96, !PT ;  /* 0x00000088e6bf7212 */ /* 0x000fe200078e96bb */
[----:B------:R-:W-:Y:S01]  /*1a2f0*/  VIADD R184, R2, 0xffffffe9 ;  /* 0xffffffe902b87836 */ /* 0x000fe20000000000 */
[----:B------:R-:W-:Y:S01]  /*1a300*/  LOP3.LUT R194, R135, R186, R189, 0x96, !PT ;  /* 0x000000ba87c27212 */ /* 0x000fe200078e96bd */
[----:B------:R-:W-:Y:S02]  /*1a310*/  IMAD.WIDE.U32 R186, R143, -0x2daee0ad, RZ ;  /* 0xd2511f538fba7825 */ /* 0x000fe400078e00ff */
[C---:B------:R-:W-:Y:S04]  /*1a320*/  HMMA.16816.F32 R24, R200.reuse, R176, R24 ;  /* 0x000000b0c818723c */ /* 0x040fe80000001818 */
[--C-:B------:R-:W-:Y:S02]  /*1a330*/  IMAD.IADD R137, R219, 0x1, -R184.reuse ;  /* 0x00000001db897824 */ /* 0x100fe400078e0ab8 */
[----:B------:R-:W-:Y:S02]  /*1a340*/  IMAD.WIDE.U32 R176, R142, -0x2daee0ad, RZ ;  /* 0xd2511f538eb07825 */ /* 0x000fe400078e00ff */
[-C--:B------:R-:W-:Y:S03]  /*1a350*/  HMMA.16816.F32 R28, R200, R178.reuse, R28 ;  /* 0x000000b2c81c723c */ /* 0x080fe6000000181c */
[----:B------:R-:W-:Y:S02]  /*1a360*/  IABS R137, R137 ;  /* 0x0000008900897213 */ /* 0x000fe40000000000 */
[----:B------:R-:W-:Y:S01]  /*1a370*/  LOP3.LUT R204, R135, R176, R187, 0x96, !PT ;  /* 0x000000b087cc7212 */ /* 0x000fe200078e96bb */
[--C-:B------:R-:W-:Y:S01]  /*1a380*/  IMAD.IADD R135, R224, 0x1, -R184.reuse ;  /* 0x00000001e0877824 */ /* 0x100fe200078e0ab8 */
[----:B------:R-:W-:Y:S01]  /*1a390*/  I2FP.F32.S32 R137, R137 ;  /* 0x0000008900897245 */ /* 0x000fe20000201400 */
[----:B------:R-:W-:Y:S04]  /*1a3a0*/  HMMA.16816.F32 R32, R180, R178, R32 ;  /* 0x000000b2b420723c */ /* 0x000fe80000001820 */
[----:B------:R-:W-:Y:S01]  /*1a3b0*/  FFMA.FTZ R5, R137, -UR6, R5 ;  /* 0x8000000689057c23 */ /* 0x000fe20008010005 */
[----:B------:R-:W-:Y:S01]  /*1a3c0*/  IMAD.IADD R137, R226, 0x1, -R184 ;  /* 0x00000001e2897824 */ /* 0x000fe200078e0ab8 */
[----:B--2---:R-:W-:Y:S01]  /*1a3d0*/  LOP3.LUT R190, R192, R136, R177, 0x96, !PT ;  /* 0x00000088c0be7212 */ /* 0x004fe200078e96b1 */
[--C-:B------:R-:W-:Y:S02]  /*1a3e0*/  IMAD.IADD R136, R224, 0x1, -R134.reuse ;  /* 0x00000001e0887824 */ /* 0x100fe400078e0a86 */
[----:B------:R-:W-:Y:S03]  /*1a3f0*/  IMAD.IADD R134, R225, 0x1, -R134 ;  /* 0x00000001e1867824 */ /* 0x000fe600078e0a86 */
        /* <DEDUP_REMOVED lines=11> */
[----:B------:R-:W-:Y:S02]  /*1a4b0*/  VIADD R139, R0, 0x1 ;  /* 0x00000001008b7836 */ /* 0x000fe40000000000 */
[----:B------:R-:W-:Y:S01]  /*1a4c0*/  FFMA.FTZ R9, R134, -UR6, R9 ;  /* 0x8000000686097c23 */ /* 0x000fe20008010009 */
[----:B------:R-:W-:Y:S01]  /*1a4d0*/  VIADD R134, R219, -UR7 ;  /* 0x80000007db867c36 */ /* 0x000fe20008000000 */
[-C--:B------:R-:W-:Y:S01]  /*1a4e0*/  ISETP.GT.AND P5, PT, R137, R0.reuse, PT ;  /* 0x000000008900720c */ /* 0x080fe20003fa4270 */
[----:B------:R-:W-:Y:S01]  /*1a4f0*/  FFMA.FTZ R7, R135, -UR6, R7 ;  /* 0x8000000687077c23 */ /* 0x000fe20008010007 */
[----:B------:R-:W-:Y:S02]  /*1a500*/  VIADD R135, R225, -UR7 ;  /* 0x80000007e1877c36 */ /* 0x000fe40008000000 */
[----:B------:R-:W-:Y:S01]  /*1a510*/  FFMA.FTZ R8, R136, -UR6, R8 ;  /* 0x8000000688087c23 */ /* 0x000fe20008010008 */
[----:B------:R-:W-:Y:S01]  /*1a520*/  ISETP.GT.AND P6, PT, R134, R0, PT ;  /* 0x000000008600720c */ /* 0x000fe20003fc4270 */
[----:B------:R-:W-:Y:S01]  /*1a530*/  VIADD R136, R224, -UR7 ;  /* 0x80000007e0887c36 */ /* 0x000fe20008000000 */
[----:B------:R-:W-:Y:S11]  /*1a540*/  BRA.U.ANY UP0, `(.L_x_2456) ;  /* 0xffffffed00907547 */ /* 0x000ff6000b93ffff */
.L_x_2455:
[-C--:B------:R-:W-:Y:S01]  /*1a550*/  ISETP.GT.AND P4, PT, R134, R139.reuse, PT ;  /* 0x0000008b8600720c */ /* 0x080fe20003f84270 */
[----:B------:R-:W2:Y:S01]  /*1a560*/  LDL.64 R200, [R1+0x48] ;  /* 0x0000480001c87983 */ /* 0x000ea20000100a00 */
[----:B-1----:R-:W-:Y:S01]  /*1a570*/  FSEL R142, R4, -INF , !P6 ;  /* 0xff800000048e7808 */ /* 0x002fe20007000000 */
[----:B------:R-:W-:Y:S01]  /*1a580*/  IMAD.WIDE.U32 R204, R204, -0x326172a9, RZ ;  /* 0xcd9e8d57cccc7825 */ /* 0x000fe200078e00ff */
[----:B------:R-:W-:Y:S01]  /*1a590*/  FSEL R177, R5, -INF , !P4 ;  /* 0xff80000005b17808 */ /* 0x000fe20006000000 */
[----:B------:R-:W-:Y:S01]  /*1a5a0*/  UISETP.GT.AND UP0, UPT, UR22, UR19, UPT ;  /* 0x000000131600728c */ /* 0x000fe2000bf04270 */
[----:B------:R-:W-:Y:S01]  /*1a5b0*/  FSEL R176, R6, -INF , !P5 ;  /* 0xff80000006b07808 */ /* 0x000fe20006800000 */
[----:B------:R-:W3:Y:S01]  /*1a5c0*/  LDL.64 R198, [R1+0x50] ;  /* 0x0000500001c67983 */ /* 0x000ee20000100a00 */
[-C--:B------:R-:W-:Y:S01]  /*1a5d0*/  ISETP.GT.AND P4, PT, R136, R139.reuse, PT ;  /* 0x0000008b8800720c */ /* 0x080fe20003f84270 */
[----:B------:R-:W-:Y:S01]  /*1a5e0*/  VIADD R5, R2, 0xfffffff0 ;  /* 0xfffffff002057836 */ /* 0x000fe20000000000 */
[-C--:B------:R-:W-:Y:S01]  /*1a5f0*/  ISETP.GT.AND P1, PT, R136, R0.reuse, PT ;  /* 0x000000008800720c */ /* 0x080fe20003f24270 */
[----:B------:R-:W-:Y:S01]  /*1a600*/  IMAD.IADD R184, R225, 0x1, -R184 ;  /* 0x00000001e1b87824 */ /* 0x000fe200078e0ab8 */
[----:B------:R-:W-:Y:S01]  /*1a610*/  FSEL R178, R9, -INF , !P4 ;  /* 0xff80000009b27808 */ /* 0x000fe20006000000 */
[----:B------:R-:W-:Y:S01]  /*1a620*/  IMAD.IADD R4, R224, 0x1, -R5 ;  /* 0x00000001e0047824 */ /* 0x000fe200078e0a05 */
[----:B------:R-:W-:Y:S01]  /*1a630*/  ISETP.GT.AND P0, PT, R135, R0, PT ;  /* 0x000000008700720c */ /* 0x000fe20003f04270 */
[----:B------:R-:W-:Y:S01]  /*1a640*/  IMAD.WIDE.U32 R194, R194, -0x326172a9, RZ ;  /* 0xcd9e8d57c2c27825 */ /* 0x000fe200078e00ff */
[----:B------:R-:W-:Y:S01]  /*1a650*/  IABS R6, R184 ;  /* 0x000000b800067213 */ /* 0x000fe20000000000 */
[----:B------:R-:W-:Y:S01]  /*1a660*/  UIADD3 UR22, UPT, UPT, UR22, -0x1, URZ ;  /* 0xffffffff16167890 */ /* 0x000fe2000fffe0ff */
[----:B------:R-:W-:Y:S01]  /*1a670*/  IABS R4, R4 ;  /* 0x0000000400047213 */ /* 0x000fe20000000000 */
[----:B------:R-:W-:Y:S01]  /*1a680*/  VIADD R9, R2, 0xfffffff1 ;  /* 0xfffffff102097836 */ /* 0x000fe20000000000 */
[----:B------:R-:W-:Y:S02]  /*1a690*/  I2FP.F32.S32 R6, R6 ;  /* 0x0000000600067245 */ /* 0x000fe40000201400 */
[----:B------:R-:W-:Y:S02]  /*1a6a0*/  I2FP.F32.S32 R4, R4 ;  /* 0x0000000400047245 */ /* 0x000fe40000201400 */
[-C--:B------:R-:W-:Y:S01]  /*1a6b0*/  ISETP.GT.AND P6, PT, R137, R139.reuse, PT ;  /* 0x0000008b8900720c */ /* 0x080fe20003fc4270 */
[----:B------:R-:W-:Y:S01]  /*1a6c0*/  FFMA.FTZ R11, R6, -UR6, R11 ;  /* 0x80000006060b7c23 */ /* 0x000fe2000801000b */
[----:B------:R-:W-:Y:S01]  /*1a6d0*/  FSEL R179, R8, -INF , !P1 ;  /* 0xff80000008b37808 */ /* 0x000fe20004800000 */
[----:B------:R-:W-:Y:S01]  /*1a6e0*/  FFMA.FTZ R12, R4, -UR6, R12 ;  /* 0x80000006040c7c23 */ /* 0x000fe2000801000c */
[----:B------:R-:W-:Y:S01]  /*1a6f0*/  FSEL R140, R7, -INF , !P6 ;  /* 0xff800000078c7808 */ /* 0x000fe20007000000 */
[----:B------:R-:W-:Y:S01]  /*1a700*/  IMAD.IADD R4, R224, 0x1, -R9 ;  /* 0x00000001e0047824 */ /* 0x000fe200078e0a09 */
[----:B------:R-:W-:Y:S01]  /*1a710*/  FSEL R143, R10, -INF , !P0 ;  /* 0xff8000000a8f7808 */ /* 0x000fe20004000000 */
[----:B------:R-:W-:Y:S01]  /*1a720*/  IMAD.IADD R6, R225, 0x1, -R5 ;  /* 0x00000001e1067824 */ /* 0x000fe200078e0a05 */
[----:B------:R-:W-:Y:S01]  /*1a730*/  ISETP.GT.AND P5, PT, R135, R139, PT ;  /* 0x0000008b8700720c */ /* 0x000fe20003fa4270 */
[----:B------:R-:W-:Y:S01]  /*1a740*/  IMAD.IADD R8, R225, 0x1, -R9 ;  /* 0x00000001e1087824 */ /* 0x000fe200078e0a09 */
[----:B------:R-:W-:Y:S01]  /*1a750*/  ISETP.GE.AND P6, PT, R139, R222, PT ;  /* 0x000000de8b00720c */ /* 0x000fe20003fc6270 */
[--C-:B------:R-:W-:Y:S01]  /*1a760*/  IMAD.IADD R10, R219, 0x1, -R5.reuse ;  /* 0x00000001db0a7824 */ /* 0x100fe200078e0a05 */
[C---:B------:R-:W-:Y:S01]  /*1a770*/  ISETP.GE.AND P1, PT, R139.reuse, R223, PT ;  /* 0x000000df8b00720c */ /* 0x040fe20003f26270 */
[C---:B------:R-:W-:Y:S01]  /*1a780*/  IMAD.IADD R5, R226.reuse, 0x1, -R5 ;  /* 0x00000001e2057824 */ /* 0x040fe200078e0a05 */
[C---:B------:R-:W-:Y:S02]  /*1a790*/  ISETP.GE.AND P4, PT, R139.reuse, R228, PT ;  /* 0x000000e48b00720c */ /* 0x040fe40003f86270 */
[----:B------:R-:W-:Y:S01]  /*1a7a0*/  ISETP.GE.AND P0, PT, R139, R227, PT ;  /* 0x000000e38b00720c */ /* 0x000fe20003f06270 */
[--C-:B------:R-:W-:Y:S01]  /*1a7b0*/  IMAD.IADD R139, R219, 0x1, -R9.reuse ;  /* 0x00000001db8b7824 */ /* 0x100fe200078e0a09 */
[----:B------:R-:W-:Y:S01]  /*1a7c0*/  IABS R7, R4 ;  /* 0x0000000400077213 */ /* 0x000fe20000000000 */
[----:B------:R-:W-:Y:S01]  /*1a7d0*/  IMAD.IADD R9, R226, 0x1, -R9 ;  /* 0x00000001e2097824 */ /* 0x000fe200078e0a09 */
[----:B------:R-:W-:Y:S02]  /*1a7e0*/  IABS R4, R6 ;  /* 0x0000000600047213 */ /* 0x000fe40000000000 */
[----:B------:R-:W-:Y:S02]  /*1a7f0*/  IABS R6, R10 ;  /* 0x0000000a00067213 */ /* 0x000fe40000000000 */
[----:B------:R-:W-:Y:S02]  /*1a800*/  IABS R10, R139 ;  /* 0x0000008b000a7213 */ /* 0x000fe40000000000 */
[----:B------:R-:W-:Y:S02]  /*1a810*/  I2FP.F32.S32 R139, R7 ;  /* 0x00000007008b7245 */ /* 0x000fe40000201400 */
[----:B------:R-:W-:Y:S01]  /*1a820*/  I2FP.F32.S32 R4, R4 ;  /* 0x0000000400047245 */ /* 0x000fe20000201400 */
[----:B------:R-:W-:Y:S01]  /*1a830*/  IMAD.MOV.U32 R7, RZ, RZ, R10 ;  /* 0x000000ffff077224 */ /* 0x000fe200078e000a */
[----:B------:R-:W-:Y:S01]  /*1a840*/  FSEL R11, R11, -INF , !P5 ;  /* 0xff8000000b0b7808 */ /* 0x000fe20006800000 */
[----:B------:R-:W-:Y:S01]  /*1a850*/  FFMA.FTZ R13, R139, -UR6, R13 ;  /* 0x800000068b0d7c23 */ /* 0x000fe2000801000d */
[----:B------:R-:W-:Y:S01]  /*1a860*/  ISETP.GE.AND P5, PT, R0, R222, PT ;  /* 0x000000de0000720c */ /* 0x000fe20003fa6270 */
[----:B------:R-:W-:Y:S01]  /*1a870*/  FFMA.FTZ R14, R4, -UR6, R14 ;  /* 0x80000006040e7c23 */ /* 0x000fe2000801000e */
[----:B------:R-:W-:Y:S01]  /*1a880*/  I2FP.F32.S32 R4, R7 ;  /* 0x0000000700047245 */ /* 0x000fe20000201400 */
[----:B------:R-:W-:Y:S01]  /*1a890*/  VIADD R7, R0, 0x9 ;  /* 0x0000000900077836 */ /* 0x000fe20000000000 */
[----:B------:R-:W-:Y:S02]  /*1a8a0*/  FSEL R192, R142, -INF , !P5 ;  /* 0xff8000008ec07808 */ /* 0x000fe40006800000 */
[----:B------:R-:W-:Y:S01]  /*1a8b0*/  IABS R8, R8 ;  /* 0x0000000800087213 */ /* 0x000fe20000000000 */
[----:B------:R-:W-:Y:S01]  /*1a8c0*/  FFMA.FTZ R17, R4, -UR6, R17 ;  /* 0x8000000604117c23 */ /* 0x000fe20008010011 */
[C---:B------:R-:W-:Y:S01]  /*1a8d0*/  ISETP.GE.AND P5, PT, R0.reuse, R223, PT ;  /* 0x000000df0000720c */ /* 0x040fe20003fa6270 */
[----:B------:R-:W-:Y:S01]  /*1a8e0*/  VIADD R4, R0, 0x8 ;  /* 0x0000000800047836 */ /* 0x000fe20000000000 */
[----:B------:R-:W-:Y:S02]  /*1a8f0*/  I2FP.F32.S32 R8, R8 ;  /* 0x0000000800087245 */ /* 0x000fe40000201400 */
[----:B------:R-:W-:Y:S02]  /*1a900*/  FSEL R193, R177, -INF , !P6 ;  /* 0xff800000b1c17808 */ /* 0x000fe40007000000 */
[----:B------:R-:W-:Y:S01]  /*1a910*/  FSEL R196, R176, -INF , !P5 ;  /* 0xff800000b0c47808 */ /* 0x000fe20006800000 */
[----:B------:R-:W-:Y:S01]  /*1a920*/  FFMA.FTZ R15, R8, -UR6, R15 ;  /* 0x80000006080f7c23 */ /* 0x000fe2000801000f */
[----:B------:R-:W-:Y:S01]  /*1a930*/  ISETP.GT.AND P6, PT, R136, R4, PT ;  /* 0x000000048800720c */ /* 0x000fe20003fc4270 */
[----:B------:R-:W-:Y:S01]  /*1a940*/  VIADD R8, R2, 0xfffffff8 ;  /* 0xfffffff802087836 */ /* 0x000fe20000000000 */
        /* <DEDUP_REMOVED lines=14> */
[----:B------:R-:W-:Y:S02]  /*1aa30*/  ISETP.GE.AND P1, PT, R0, R227, PT ;  /* 0x000000e30000720c */ /* 0x000fe40003f26270 */
[CC--:B------:R-:W-:Y:S02]  /*1aa40*/  ISETP.GT.AND P5, PT, R134.reuse, R4.reuse, PT ;  /* 0x000000048600720c */ /* 0x0c0fe40003fa4270 */
[----:B------:R-:W-:Y:S02]  /*1aa50*/  ISETP.GT.AND P6, PT, R134, R7, PT ;  /* 0x000000078600720c */ /* 0x000fe40003fc4270 */
[----:B------:R-:W-:Y:S02]  /*1aa60*/  IABS R5, R5 ;  /* 0x0000000500057213 */ /* 0x000fe40000000000 */
[----:B------:R-:W-:Y:S02]  /*1aa70*/  FSEL R178, R178, -INF , !P4 ;  /* 0xff800000b2b27808 */ /* 0x000fe40006000000 */
[----:B------:R-:W-:Y:S02]  /*1aa80*/  FSEL R182, R143, -INF , !P1 ;  /* 0xff8000008fb67808 */ /* 0x000fe40004800000 */
[----:B------:R-:W-:Y:S01]  /*1aa90*/  FSEL R185, R11, -INF , !P0 ;  /* 0xff8000000bb97808 */ /* 0x000fe20004000000 */
[----:B------:R-:W-:Y:S01]  /*1aaa0*/  IMAD.IADD R11, R226, 0x1, -R8 ;  /* 0x00000001e20b7824 */ /* 0x000fe200078e0a08 */
[----:B------:R-:W-:Y:S02]  /*1aab0*/  FSEL R16, R16, -INF , !P5 ;  /* 0xff80000010107808 */ /* 0x000fe40006800000 */
[----:B------:R-:W-:Y:S02]  /*1aac0*/  I2FP.F32.S32 R5, R5 ;  /* 0x0000000500057245 */ /* 0x000fe40000201400 */
[----:B------:R-:W-:Y:S02]  /*1aad0*/  FSEL R17, R17, -INF , !P6 ;  /* 0xff80000011117808 */ /* 0x000fe40007000000 */
[----:B------:R-:W-:Y:S01]  /*1aae0*/  ISETP.GT.AND P4, PT, R137, R4, PT ;  /* 0x000000048900720c */ /* 0x000fe20003f84270 */
[----:B------:R-:W-:Y:S01]  /*1aaf0*/  FFMA.FTZ R18, R5, -UR6, R18 ;  /* 0x8000000605127c23 */ /* 0x000fe20008010012 */
[C---:B------:R-:W-:Y:S01]  /*1ab00*/  ISETP.GE.AND P1, PT, R4.reuse, R228, PT ;  /* 0x000000e40400720c */ /* 0x040fe20003f26270 */
[C---:B------:R-:W-:Y:S01]  /*1ab10*/  IMAD.IADD R5, R219.reuse, 0x1, -R6 ;  /* 0x00000001db057824 */ /* 0x040fe200078e0a06 */
[C---:B------:R-:W-:Y:S02]  /*1ab20*/  ISETP.GE.AND P0, PT, R4.reuse, R227, PT ;  /* 0x000000e30400720c */ /* 0x040fe40003f06270 */
[C---:B------:R-:W-:Y:S02]  /*1ab30*/  ISETP.GE.AND P5, PT, R4.reuse, R222, PT ;  /* 0x000000de0400720c */ /* 0x040fe40003fa6270 */
[----:B------:R-:W-:Y:S01]  /*1ab40*/  ISETP.GE.AND P6, PT, R4, R223, PT ;  /* 0x000000df0400720c */ /* 0x000fe20003fc6270 */
[----:B------:R-:W-:Y:S01]  /*1ab50*/  IMAD.IADD R4, R219, 0x1, -R8 ;  /* 0x00000001db047824 */ /* 0x000fe200078e0a08 */
[----:B------:R-:W-:Y:S02]  /*1ab60*/  IABS R140, R9 ;  /* 0x00000009008c7213 */ /* 0x000fe40000000000 */
[----:B------:R-:W-:Y:S02]  /*1ab70*/  IABS R9, R11 ;  /* 0x0000000b00097213 */ /* 0x000fe40000000000 */
[----:B------:R-:W-:Y:S01]  /*1ab80*/  IABS R4, R4 ;  /* 0x0000000400047213 */ /* 0x000fe20000000000 */
[----:B------:R-:W-:Y:S01]  /*1ab90*/  IMAD.MOV.U32 R11, RZ, RZ, R140 ;  /* 0x000000ffff0b7224 */ /* 0x000fe200078e008c */
[----:B------:R-:W-:Y:S02]  /*1aba0*/  IABS R10, R5 ;  /* 0x00000005000a7213 */ /* 0x000fe40000000000 */
[----:B------:R-:W-:Y:S01]  /*1abb0*/  FSEL R143, R139, -INF , !P1 ;  /* 0xff8000008b8f7808 */ /* 0x000fe20004800000 */
[----:B------:R-:W-:Y:S01]  /*1abc0*/  IMAD.MOV.U32 R5, RZ, RZ, R4 ;  /* 0x000000ffff057224 */ /* 0x000fe200078e0004 */
[----:B------:R-:W-:Y:S02]  /*1abd0*/  IABS R4, R12 ;  /* 0x0000000c00047213 */ /* 0x000fe40000000000 */
[----:B------:R-:W-:Y:S02]  /*1abe0*/  I2FP.F32.S32 R12, R11 ;  /* 0x0000000b000c7245 */ /* 0x000fe40000201400 */
        /* <DEDUP_REMOVED lines=8> */
[----:B------:R-:W-:Y:S01]  /*1ac70*/  ISETP.GE.AND P1, PT, R7, R227, PT ;  /* 0x000000e30700720c */ /* 0x000fe20003f26270 */
[----:B------:R-:W-:Y:S01]  /*1ac80*/  VIADD R4, R0, 0x11 ;  /* 0x0000001100047836 */ /* 0x000fe20000000000 */
[----:B------:R-:W-:Y:S01]  /*1ac90*/  FSEL R184, R18, -INF , !P4 ;  /* 0xff80000012b87808 */ /* 0x000fe20006000000 */
[----:B------:R-:W-:Y:S01]  /*1aca0*/  FFMA.FTZ R22, R5, -UR6, R22 ;  /* 0x8000000605167c23 */ /* 0x000fe20008010016 */
[----:B------:R-:W-:Y:S01]  /*1acb0*/  FSEL R177, R14, -INF , !P0 ;  /* 0xff8000000eb17808 */ /* 0x000fe20004000000 */
[----:B------:R-:W-:Y:S01]  /*1acc0*/  VIADD R5, R0, 0x10 ;  /* 0x0000001000057836 */ /* 0x000fe20000000000 */
[----:B------:R-:W-:Y:S01]  /*1acd0*/  FSEL R183, R15, -INF , !P1 ;  /* 0xff8000000fb77808 */ /* 0x000fe20004800000 */
[----:B------:R-:W-:Y:S01]  /*1ace0*/  FFMA.FTZ R21, R10, -UR6, R21 ;  /* 0x800000060a157c23 */ /* 0x000fe20008010015 */
[----:B------:R-:W-:Y:S01]  /*1acf0*/  ISETP.GT.AND P4, PT, R137, R7, PT ;  /* 0x000000078900720c */ /* 0x000fe20003f84270 */
[--C-:B------:R-:W-:Y:S01]  /*1ad00*/  IMAD.IADD R9, R224, 0x1, -R8.reuse ;  /* 0x00000001e0097824 */ /* 0x100fe200078e0a08 */
[----:B------:R-:W-:Y:S01]  /*1ad10*/  ISETP.GT.AND P0, PT, R134, R4, PT ;  /* 0x000000048600720c */ /* 0x000fe20003f04270 */
[----:B------:R-:W-:Y:S01]  /*1ad20*/  IMAD.IADD R8, R225, 0x1, -R8 ;  /* 0x00000001e1087824 */ /* 0x000fe200078e0a08 */
[----:B------:R-:W-:Y:S02]  /*1ad30*/  ISETP.GT.AND P1, PT, R137, R5, PT ;  /* 0x000000058900720c */ /* 0x000fe40003f24270 */
[----:B------:R-:W-:Y:S02]  /*1ad40*/  FSEL R21, R21, -INF , !P0 ;  /* 0xff80000015157808 */ /* 0x000fe40004000000 */
[----:B------:R-:W-:Y:S02]  /*1ad50*/  FSEL R22, R22, -INF , !P1 ;  /* 0xff80000016167808 */ /* 0x000fe40004800000 */
[----:B------:R-:W-:Y:S02]  /*1ad60*/  FSEL R19, R19, -INF , !P4 ;  /* 0xff80000013137808 */ /* 0x000fe40006000000 */
[C---:B------:R-:W-:Y:S02]  /*1ad70*/  ISETP.GE.AND P0, PT, R7.reuse, R222, PT ;  /* 0x000000de0700720c */ /* 0x040fe40003f06270 */
[C---:B------:R-:W-:Y:S02]  /*1ad80*/  ISETP.GE.AND P4, PT, R7.reuse, R228, PT ;  /* 0x000000e40700720c */ /* 0x040fe40003f86270 */
[----:B------:R-:W-:Y:S01]  /*1ad90*/  ISETP.GE.AND P1, PT, R7, R223, PT ;  /* 0x000000df0700720c */ /* 0x000fe20003f26270 */
[----:B------:R-:W-:Y:S01]  /*1ada0*/  VIADD R7, R0, 0x19 ;  /* 0x0000001900077836 */ /* 0x000fe20000000000 */
[----:B------:R-:W-:Y:S01]  /*1adb0*/  IABS R11, R9 ;  /* 0x00000009000b7213 */ /* 0x000fe20000000000 */
[--C-:B------:R-:W-:Y:S01]  /*1adc0*/  IMAD.IADD R0, R224, 0x1, -R6.reuse ;  /* 0x00000001e0007824 */ /* 0x100fe200078e0a06 */
[----:B------:R-:W-:Y:S01]  /*1add0*/  IABS R9, R8 ;  /* 0x0000000800097213 */ /* 0x000fe20000000000 */
[----:B------:R-:W-:Y:S01]  /*1ade0*/  IMAD.IADD R6, R225, 0x1, -R6 ;  /* 0x00000001e1067824 */ /* 0x000fe200078e0a06 */
[----:B------:R-:W-:Y:S02]  /*1adf0*/  FSEL R176, R13, -INF , !P4 ;  /* 0xff8000000db07808 */ /* 0x000fe40006000000 */
[----:B------:R-:W-:Y:S02]  /*1ae00*/  IABS R0, R0 ;  /* 0x0000000000007213 */ /* 0x000fe40000000000 */
[----:B------:R-:W-:Y:S01]  /*1ae10*/  IABS R10, R6 ;  /* 0x00000006000a7213 */ /* 0x000fe20000000000 */
[----:B------:R-:W-:Y:S01]  /*1ae20*/  IMAD.MOV.U32 R6, RZ, RZ, R11 ;  /* 0x000000ffff067224 */ /* 0x000fe200078e000b */
[-C--:B------:R-:W-:Y:S01]  /*1ae30*/  ISETP.GT.AND P4, PT, R134, R5.reuse, PT ;  /* 0x000000058600720c */ /* 0x080fe20003f84270 */
[----:B------:R-:W-:Y:S01]  /*1ae40*/  IMAD.MOV.U32 R8, RZ, RZ, R0 ;  /* 0x000000ffff087224 */ /* 0x000fe200078e0000 */
[----:B------:R-:W-:Y:S01]  /*1ae50*/  I2FP.F32.S32 R10, R10 ;  /* 0x0000000a000a7245 */ /* 0x000fe20000201400 */
[----:B------:R-:W-:Y:S01]  /*1ae60*/  IMAD.IADD R0, R224, 0x1, -R2 ;  /* 0x00000001e0007824 */ /* 0x000fe200078e0a02 */
[----:B------:R-:W-:Y:S02]  /*1ae70*/  FSEL R20, R20, -INF , !P4 ;  /* 0xff80000014147808 */ /* 0x000fe40006000000 */
[----:B------:R-:W-:Y:S01]  /*1ae80*/  I2FP.F32.S32 R6, R6 ;  /* 0x0000000600067245 */ /* 0x000fe20000201400 */
[----:B------:R-:W-:Y:S01]  /*1ae90*/  FFMA.FTZ R27, R10, -UR6, R27 ;  /* 0x800000060a1b7c23 */ /* 0x000fe2000801001b */
[----:B------:R-:W-:Y:S02]  /*1aea0*/  IABS R0, R0 ;  /* 0x0000000000007213 */ /* 0x000fe40000000000 */
[----:B------:R-:W-:Y:S01]  /*1aeb0*/  ISETP.GT.AND P4, PT, R137, R4, PT ;  /* 0x000000048900720c */ /* 0x000fe20003f84270 */
[----:B------:R-:W-:Y:S01]  /*1aec0*/  FFMA.FTZ R24, R6, -UR6, R24 ;  /* 0x8000000606187c23 */ /* 0x000fe20008010018 */
[----:B------:R-:W-:Y:S01]  /*1aed0*/  I2FP.F32.S32 R0, R0 ;  /* 0x0000000000007245 */ /* 0x000fe20000201400 */
[----:B------:R-:W-:Y:S01]  /*1aee0*/  VIADD R6, R2, 0x1 ;  /* 0x0000000102067836 */ /* 0x000fe20000000000 */
[----:B------:R-:W-:Y:S02]  /*1aef0*/  I2FP.F32.S32 R8, R8 ;  /* 0x0000000800087245 */ /* 0x000fe40000201400 */
[----:B------:R-:W-:Y:S01]  /*1af00*/  FSEL R23, R23, -INF , !P4 ;  /* 0xff80000017177808 */ /* 0x000fe20006000000 */
[----:B------:R-:W-:Y:S01]  /*1af10*/  FFMA.FTZ R28, R0, -UR6, R28 ;  /* 0x80000006001c7c23 */ /* 0x000fe2000801001c */
[C---:B------:R-:W-:Y:S01]  /*1af20*/  IMAD.IADD R0, R225.reuse, 0x1, -R2 ;  /* 0x00000001e1007824 */ /* 0x040fe200078e0a02 */
[----:B------:R-:W-:Y:S01]  /*1af30*/  ISETP.GT.AND P4, PT, R136, R5, PT ;  /* 0x000000058800720c */ /* 0x000fe20003f84270 */
[----:B------:R-:W-:Y:S01]  /*1af40*/  FFMA.FTZ R25, R8, -UR6, R25 ;  /* 0x8000000608197c23 */ /* 0x000fe20008010019 */
[----:B------:R-:W-:Y:S01]  /*1af50*/  I2FP.F32.S32 R9, R9 ;  /* 0x0000000900097245 */ /* 0x000fe20000201400 */
[--C-:B------:R-:W-:Y:S01]  /*1af60*/  IMAD.IADD R8, R224, 0x1, -R6.reuse ;  /* 0x00000001e0087824 */ /* 0x100fe200078e0a06 */
[----:B------:R-:W-:Y:S01]  /*1af70*/  FSEL R24, R24, -INF , !P4 ;  /* 0xff80000018187808 */ /* 0x000fe20006000000 */
[----:B------:R-:W-:Y:S01]  /*1af80*/  IMAD.IADD R10, R225, 0x1, -R6 ;  /* 0x00000001e10a7824 */ /* 0x000fe200078e0a06 */
[----:B------:R-:W-:Y:S01]  /*1af90*/  IABS R0, R0 ;  /* 0x0000000000007213 */ /* 0x000fe20000000000 */
[----:B------:R-:W-:Y:S01]  /*1afa0*/  FFMA.FTZ R26, R9, -UR6, R26 ;  /* 0x80000006091a7c23 */ /* 0x000fe2000801001a */
[----:B------:R-:W-:Y:S02]  /*1afb0*/  ISETP.GT.AND P4, PT, R135, R4, PT ;  /* 0x000000048700720c */ /* 0x000fe40003f84270 */
[----:B------:R-:W-:Y:S01]  /*1afc0*/  IABS R8, R8 ;  /* 0x0000000800087213 */ /* 0x000fe20000000000 */
[----:B------:R-:W-:Y:S01]  /*1afd0*/  IMAD.MOV.U32 R9, RZ, RZ, R0 ;  /* 0x000000ffff097224 */ /* 0x000fe200078e0000 */
[----:B------:R-:W-:Y:S02]  /*1afe0*/  FSEL R27, R27, -INF , !P4 ;  /* 0xff8000001b1b7808 */ /* 0x000fe40006000000 */
[----:B------:R-:W-:Y:S02]  /*1aff0*/  ISETP.GE.AND P4, PT, R5, R222, PT ;  /* 0x000000de0500720c */ /* 0x000fe40003f86270 */
[----:B------:R-:W-:Y:S02]  /*1b000*/  IABS R0, R10 ;  /* 0x0000000a00007213 */ /* 0x000fe40000000000 */
[----:B------:R-:W-:Y:S02]  /*1b010*/  I2FP.F32.S32 R10, R8 ;  /* 0x00000008000a7245 */ /* 0x000fe40000201400 */
[----:B------:R-:W-:Y:S02]  /*1b020*/  FSEL R243, R20, -INF , !P4 ;  /* 0xff80000014f37808 */ /* 0x000fe40006000000 */
[----:B------:R-:W-:Y:S01]  /*1b030*/  FSEL R18, R16, -INF , !P5 ;  /* 0xff80000010127808 */ /* 0x000fe20006800000 */
[----:B------:R-:W-:Y:S01]  /*1b040*/  FFMA.FTZ R29, R10, -UR6, R29 ;  /* 0x800000060a1d7c23 */ /* 0x000fe2000801001d */
[----:B------:R-:W-:Y:S02]  /*1b050*/  I2FP.F32.S32 R8, R9 ;  /* 0x0000000900087245 */ /* 0x000fe40000201400 */
[----:B------:R-:W-:Y:S02]  /*1b060*/  ISETP.GT.AND P5, PT, R136, R4, PT ;  /* 0x000000048800720c */ /* 0x000fe40003fa4270 */
[----:B------:R-:W-:Y:S01]  /*1b070*/  ISETP.GE.AND P4, PT, R4, R222, PT ;  /* 0x000000de0400720c */ /* 0x000fe20003f86270 */
[----:B------:R-:W-:Y:S01]  /*1b080*/  FFMA.FTZ R30, R8, -UR6, R30 ;  /* 0x80000006081e7c23 */ /* 0x000fe2000801001e */
[----:B------:R-:W-:Y:S02]  /*1b090*/  I2FP.F32.S32 R0, R0 ;  /* 0x0000000000007245 */ /* 0x000fe40000201400 */
[----:B------:R-:W-:Y:S02]  /*1b0a0*/  FSEL R242, R21, -INF , !P4 ;  /* 0xff80000015f27808 */ /* 0x000fe40006000000 */
[----:B------:R-:W-:Y:S01]  /*1b0b0*/  FSEL R184, R184, -INF , !P6 ;  /* 0xff800000b8b87808 */ /* 0x000fe20007000000 */
[----:B------:R-:W-:Y:S01]  /*1b0c0*/  FFMA.FTZ R31, R0, -UR6, R31 ;  /* 0x80000006001f7c23 */ /* 0x000fe2000801001f */
[----:B------:R-:W-:Y:S01]  /*1b0d0*/  FSEL R25, R25, -INF , !P5 ;  /* 0xff80000019197808 */ /* 0x000fe20006800000 */
[--C-:B------:R-:W-:Y:S01]  /*1b0e0*/  IMAD.IADD R0, R219, 0x1, -R6.reuse ;  /* 0x00000001db007824 */ /* 0x100fe200078e0a06 */
[----:B------:R-:W-:Y:S01]  /*1b0f0*/  ISETP.GT.AND P5, PT, R135, R141, PT ;  /* 0x0000008d8700720c */ /* 0x000fe20003fa4270 */
[----:B------:R-:W-:Y:S01]  /*1b100*/  IMAD.IADD R6, R226, 0x1, -R6 ;  /* 0x00000001e2067824 */ /* 0x000fe200078e0a06 */
[----:B------:R-:W-:Y:S02]  /*1b110*/  ISETP.GE.AND P4, PT, R5, R223, PT ;  /* 0x000000df0500720c */ /* 0x000fe40003f86270 */
[----:B------:R-:W-:Y:S02]  /*1b120*/  ISETP.GT.AND P6, PT, R136, R7, PT ;  /* 0x000000078800720c */ /* 0x000fe40003fc4270 */
[----:B------:R-:W-:Y:S02]  /*1b130*/  FSEL R245, R22, -INF , !P4 ;  /* 0xff80000016f57808 */ /* 0x000fe40006000000 */
[----:B------:R-:W-:Y:S02]  /*1b140*/  FSEL R142, R17, -INF , !P0 ;  /* 0xff800000118e7808 */ /* 0x000fe40004000000 */
[----:B------:R-:W-:Y:S02]  /*1b150*/  FSEL R29, R29, -INF , !P6 ;  /* 0xff8000001d1d7808 */ /* 0x000fe40007000000 */
[----:B------:R-:W-:Y:S02]  /*1b160*/  FSEL R30, R30, -INF , !P5 ;  /* 0xff8000001e1e7808 */ /* 0x000fe40006800000 */
[----:B------:R-:W-:Y:S02]  /*1b170*/  ISETP.GT.AND P0, PT, R136, R141, PT ;  /* 0x0000008d8800720c */ /* 0x000fe40003f04270 */
[C---:B------:R-:W-:Y:S02]  /*1b180*/  ISETP.GE.AND P4, PT, R4.reuse, R223, PT ;  /* 0x000000df0400720c */ /* 0x040fe40003f86270 */
[C---:B------:R-:W-:Y:S02]  /*1b190*/  ISETP.GE.AND P6, PT, R4.reuse, R228, PT ;  /* 0x000000e40400720c */ /* 0x040fe40003fc6270 */
[-C--:B------:R-:W-:Y:S01]  /*1b1a0*/  ISETP.GE.AND P5, PT, R4, R227.reuse, PT ;  /* 0x000000e30400720c */ /* 0x080fe20003fa6270 */
[--C-:B------:R-:W-:Y:S01]  /*1b1b0*/  IMAD.IADD R4, R219, 0x1, -R2.reuse ;  /* 0x00000001db047824 */ /* 0x100fe200078e0a02 */
[----:B------:R-:W-:Y:S01]  /*1b1c0*/  FSEL R244, R23, -INF , !P4 ;  /* 0xff80000017f47808 */ /* 0x000fe20006000000 */
[----:B------:R-:W-:Y:S01]  /*1b1d0*/  IMAD.IADD R2, R226, 0x1, -R2 ;  /* 0x00000001e2027824 */ /* 0x000fe200078e0a02 */
[----:B------:R-:W-:Y:S02]  /*1b1e0*/  FSEL R19, R19, -INF , !P1 ;  /* 0xff80000013137808 */ /* 0x000fe40004800000 */
[----:B------:R-:W-:Y:S02]  /*1b1f0*/  FSEL R28, R28, -INF , !P0 ;  /* 0xff8000001c1c7808 */ /* 0x000fe40004000000 */
[----:B------:R-:W-:Y:S02]  /*1b200*/  IABS R0, R0 ;  /* 0x0000000000007213 */ /* 0x000fe40000000000 */
[----:B------:R-:W-:Y:S02]  /*1b210*/  ISETP.GE.AND P0, PT, R5, R227, PT ;  /* 0x000000e30500720c */ /* 0x000fe40003f06270 */
[----:B------:R-:W-:Y:S02]  /*1b220*/  ISETP.GT.AND P1, PT, R135, R5, PT ;  /* 0x000000058700720c */ /* 0x000fe40003f24270 */
[----:B------:R-:W-:Y:S02]  /*1b230*/  ISETP.GE.AND P4, PT, R5, R228, PT ;  /* 0x000000e40500720c */ /* 0x000fe40003f86270 */
[----:B------:R-:W-:Y:S02]  /*1b240*/  IABS R5, R4 ;  /* 0x0000000400057213 */ /* 0x000fe40000000000 */
[----:B------:R-:W-:Y:S02]  /*1b250*/  I2FP.F32.S32 R0, R0 ;  /* 0x0000000000007245 */ /* 0x000fe40000201400 */
[----:B------:R-:W-:Y:S02]  /*1b260*/  FSEL R249, R27, -INF , !P5 ;  /* 0xff8000001bf97808 */ /* 0x000fe40006800000 */
[----:B------:R-:W-:Y:S01]  /*1b270*/  ISETP.GE.AND P5, PT, R141, R228, PT ;  /* 0x000000e48d00720c */ /* 0x000fe20003fa6270 */
[----:B------:R-:W-:Y:S01]  /*1b280*/  FFMA.FTZ R33, R0, -UR6, R33 ;  /* 0x8000000600217c23 */ /* 0x000fe20008010021 */
[----:B------:R-:W-:Y:S01]  /*1b290*/  IABS R4, R2 ;  /* 0x0000000200047213 */ /* 0x000fe20000000000 */
[----:B------:R-:W-:Y:S01]  /*1b2a0*/  IMAD.MOV.U32 R2, RZ, RZ, R5 ;  /* 0x000000ffff027224 */ /* 0x000fe200078e0005 */
[----:B------:R-:W-:Y:S02]  /*1b2b0*/  FSEL R231, R28, -INF , !P5 ;  /* 0xff8000001ce77808 */ /* 0x000fe40006800000 */
[----:B------:R-:W-:Y:S01]  /*1b2c0*/  I2FP.F32.S32 R0, R4 ;  /* 0x0000000400007245 */ /* 0x000fe20000201400 */
[----:B------:R-:W-:Y:S01]  /*1b2d0*/  IMAD.WIDE.U32 R4, R191, -0x326172a9, RZ ;  /* 0xcd9e8d57bf047825 */ /* 0x000fe200078e00ff */
[----:B------:R-:W-:Y:S02]  /*1b2e0*/  ISETP.GE.AND P5, PT, R7, R228, PT ;  /* 0x000000e40700720c */ /* 0x000fe40003fa6270 */
[----:B------:R-:W-:Y:S01]  /*1b2f0*/  I2FP.F32.S32 R2, R2 ;  /* 0x0000000200027245 */ /* 0x000fe20000201400 */
[----:B------:R-:W-:Y:S01]  /*1b300*/  FFMA.FTZ R34, R0, -UR6, R34 ;  /* 0x8000000600227c23 */ /* 0x000fe20008010022 */
[----:B------:R-:W-:Y:S01]  /*1b310*/  FSEL R230, R29, -INF , !P5 ;  /* 0xff8000001de67808 */ /* 0x000fe20006800000 */
[----:B------:R-:W-:Y:S01]  /*1b320*/  VIADD R0, R220, 0xdaa66d2b ;  /* 0xdaa66d2bdc007836 */ /* 0x000fe20000000000 */
[----:B------:R-:W-:Y:S01]  /*1b330*/  FSEL R248, R25, -INF , !P6 ;  /* 0xff80000019f87808 */ /* 0x000fe20007000000 */
[----:B------:R-:W-:Y:S01]  /*1b340*/  FFMA.FTZ R32, R2, -UR6, R32 ;  /* 0x8000000602207c23 */ /* 0x000fe20008010020 */
[----:B------:R-:W-:Y:S01]  /*1b350*/  FSEL R246, R24, -INF , !P4 ;  /* 0xff80000018f67808 */ /* 0x000fe20006000000 */
[----:B------:R-:W-:Y:S01]  /*1b360*/  VIADD R2, R220, 0x78dde6e4 ;  /* 0x78dde6e4dc027836 */ /* 0x000fe20000000000 */
[----:B------:R-:W-:Y:S02]  /*1b370*/  ISETP.GT.AND P6, PT, R137, R141, PT ;  /* 0x0000008d8900720c */ /* 0x000fe40003fc4270 */
[----:B------:R-:W-:Y:S02]  /*1b380*/  ISETP.GE.AND P5, PT, R141, R227, PT ;  /* 0x000000e38d00720c */ /* 0x000fe40003fa6270 */
[----:B------:R-:W-:Y:S02]  /*1b390*/  FSEL R26, R26, -INF , !P1 ;  /* 0xff8000001a1a7808 */ /* 0x000fe40004800000 */
[-C--:B------:R-:W-:Y:S02]  /*1b3a0*/  ISETP.GT.AND P4, PT, R134, R7.reuse, PT ;  /* 0x000000078600720c */ /* 0x080fe40003f84270 */
[----:B------:R-:W-:Y:S02]  /*1b3b0*/  FSEL R229, R26, -INF , !P0 ;  /* 0xff8000001ae57808 */ /* 0x000fe40004000000 */
[----:B------:R-:W-:Y:S02]  /*1b3c0*/  FSEL R33, R33, -INF , !P4 ;  /* 0xff80000021217808 */ /* 0x000fe40006000000 */
[----:B------:R-:W-:Y:S02]  /*1b3d0*/  FSEL R34, R34, -INF , !P6 ;  /* 0xff80000022227808 */ /* 0x000fe40007000000 */
[----:B------:R-:W-:Y:S02]  /*1b3e0*/  FSEL R139, R30, -INF , !P5 ;  /* 0xff8000001e8b7808 */ /* 0x000fe40006800000 */
[----:B------:R-:W-:Y:S02]  /*1b3f0*/  ISETP.GT.AND P1, PT, R135, R7, PT ;  /* 0x000000078700720c */ /* 0x000fe40003f24270 */
[----:B------:R-:W-:Y:S02]  /*1b400*/  ISETP.GE.AND P5, PT, R7, R227, PT ;  /* 0x000000e30700720c */ /* 0x000fe40003fa6270 */
[----:B------:R-:W-:Y:S02]  /*1b410*/  ISETP.GT.AND P0, PT, R137, R7, PT ;  /* 0x000000078900720c */ /* 0x000fe40003f04270 */
[C---:B------:R-:W-:Y:S02]  /*1b420*/  ISETP.GE.AND P4, PT, R7.reuse, R222, PT ;  /* 0x000000de0700720c */ /* 0x040fe40003f86270 */
[----:B------:R-:W-:Y:S02]  /*1b430*/  ISETP.GE.AND P6, PT, R7, R223, PT ;  /* 0x000000df0700720c */ /* 0x000fe40003fc6270 */
[----:B------:R-:W-:Y:S02]  /*1b440*/  FMNMX3.FTZ R7, R3, R180, R178, !PT ;  /* 0x000000b403077276 */ /* 0x000fe400078100b2 */
[----:B--2---:R-:W-:Y:S02]  /*1b450*/  LOP3.LUT R8, R200, R0, R5, 0x96, !PT ;  /* 0x00000000c8087212 */ /* 0x004fe400078e9605 */
[----:B------:R-:W-:Y:S01]  /*1b460*/  LOP3.LUT R10, R2, R4, R195, 0x96, !PT ;  /* 0x00000004020a7212 */ /* 0x000fe200078e96c3 */
[----:B------:R-:W-:Y:S01]  /*1b470*/  IMAD.WIDE.U32 R4, R190, -0x326172a9, RZ ;  /* 0xcd9e8d57be047825 */ /* 0x000fe200078e00ff */
[----:B------:R-:W-:Y:S02]  /*1b480*/  FMNMX3.FTZ R7, R7, R143, R176, !PT ;  /* 0x0000008f07077276 */ /* 0x000fe400078100b0 */
[----:B------:R-:W-:Y:S01]  /*1b490*/  FSEL R31, R31, -INF , !P1 ;  /* 0xff8000001f1f7808 */ /* 0x000fe20004800000 */
[----:B------:R-:W-:Y:S01]  /*1b4a0*/  IMAD.WIDE.U32 R14, R8, -0x2daee0ad, RZ ;  /* 0xd2511f53080e7825 */ /* 0x000fe200078e00ff */
[----:B---3--:R-:W-:Y:S02]  /*1b4b0*/  LOP3.LUT R9, R198, R0, R5, 0x96, !PT ;  /* 0x00000000c6097212 */ /* 0x008fe400078e9605 */
[----:B------:R-:W-:Y:S01]  /*1b4c0*/  FMNMX3.FTZ R5, R7, R246, R248, !PT ;  /* 0x000000f607057276 */ /* 0x000fe200078100f8 */
[----:B------:R-:W-:Y:S01]  /*1b4d0*/  IMAD.WIDE.U32 R200, R10, -0x2daee0ad, RZ ;  /* 0xd2511f530ac87825 */ /* 0x000fe200078e00ff */
[----:B------:R-:W-:Y:S02]  /*1b4e0*/  FMNMX3.FTZ R0, R132, R182, R185, !PT ;  /* 0x000000b684007276 */ /* 0x000fe400078100b9 */
[----:B------:R-:W-:Y:S01]  /*1b4f0*/  FMNMX3.FTZ R5, R5, R231, R230, !PT ;  /* 0x000000e705057276 */ /* 0x000fe200078100e6 */
[----:B------:R-:W-:Y:S01]  /*1b500*/  IMAD.WIDE.U32 R12, R9, -0x2daee0ad, RZ ;  /* 0xd2511f53090c7825 */ /* 0x000fe200078e00ff */
[----:B------:R-:W-:Y:S02]  /*1b510*/  FMNMX3.FTZ R0, R0, R177, R183, !PT ;  /* 0x000000b100007276 */ /* 0x000fe400078100b7 */
[----:B------:R-:W-:Y:S01]  /*1b520*/  IABS R11, R6 ;  /* 0x00000006000b7213 */ /* 0x000fe20000000000 */
[----:B------:R-:W1:Y:S01]  /*1b530*/  SHFL.BFLY PT, R136, R5, 0x2, 0x1f ;  /* 0x0c401f0005887f89 */ /* 0x000e6200000e0000 */
[----:B------:R-:W-:Y:S01]  /*1b540*/  LOP3.LUT R8, R2, R4, R205, 0x96, !PT ;  /* 0x0000000402087212 */ /* 0x000fe200078e96cd */
[C---:B------:R-:W-:Y:S01]  /*1b550*/  VIADD R6, R221.reuse, 0xed9eba14 ;  /* 0xed9eba14dd067836 */ /* 0x040fe20000000000 */
[----:B------:R-:W-:Y:S01]  /*1b560*/  FMNMX3.FTZ R2, R138, R196, R197, !PT ;  /* 0x000000c48a027276 */ /* 0x000fe200078100c5 */
[----:B------:R-:W-:Y:S01]  /*1b570*/  VIADD R4, R221, 0xa9066899 ;  /* 0xa9066899dd047836 */ /* 0x000fe20000000000 */
[----:B------:R-:W-:Y:S01]  /*1b580*/  FMNMX3.FTZ R0, R0, R229, R249, !PT ;  /* 0x000000e500007276 */ /* 0x000fe200078100f9 */
[----:B------:R-:W-:Y:S01]  /*1b590*/  IMAD.WIDE.U32 R202, R8, -0x2daee0ad, RZ ;  /* 0xd2511f5308ca7825 */ /* 0x000fe200078e00ff */
[----:B------:R-:W-:Y:S02]  /*1b5a0*/  FSEL R140, R31, -INF , !P5 ;  /* 0xff8000001f8c7808 */ /* 0x000fe40006800000 */
[----:B------:R-:W-:Y:S01]  /*1b5b0*/  I2FP.F32.S32 R7, R11 ;  /* 0x0000000b00077245 */ /* 0x000fe20000201400 */
[----:B------:R-:W-:Y:S01]  /*1b5c0*/  VIADD R8, R220, 0xb54cda56 ;  /* 0xb54cda56dc087836 */ /* 0x000fe20000000000 */
[----:B------:R-:W-:Y:S02]  /*1b5d0*/  FMNMX3.FTZ R2, R2, R184, R19, !PT ;  /* 0x000000b802027276 */ /* 0x000fe40007810013 */
[----:B------:R-:W-:Y:S01]  /*1b5e0*/  FMNMX3.FTZ R0, R0, R139, R140, !PT ;  /* 0x0000008b00007276 */ /* 0x000fe2000781008c */
[----:B------:R-:W-:Y:S01]  /*1b5f0*/  FFMA.FTZ R35, R7, -UR6, R35 ;  /* 0x8000000607237c23 */ /* 0x000fe20008010023 */
[----:B------:R-:W-:Y:S02]  /*1b600*/  ISETP.GT.AND P1, PT, R134, R141, PT ;  /* 0x0000008d8600720c */ /* 0x000fe40003f24270 */
[----:B------:R-:W-:Y:S02]  /*1b610*/  FMNMX3.FTZ R7, R133, R192, R193, !PT ;  /* 0x000000c085077276 */ /* 0x000fe400078100c1 */
[----:B------:R-:W-:Y:S02]  /*1b620*/  FMNMX3.FTZ R134, R2, R245, R244, !PT ;  /* 0x000000f502867276 */ /* 0x000fe400078100f4 */
[----:B------:R-:W2:Y:S01]  /*1b630*/  SHFL.BFLY PT, R2, R0, 0x2, 0x1f ;  /* 0x0c401f0000027f89 */ /* 0x000ea200000e0000 */
[----:B------:R-:W-:Y:S02]  /*1b640*/  ISETP.GE.AND P5, PT, R141, R222, PT ;  /* 0x000000de8d00720c */ /* 0x000fe40003fa6270 */
[----:B------:R-:W-:Y:S02]  /*1b650*/  FSEL R32, R32, -INF , !P1 ;  /* 0xff80000020207808 */ /* 0x000fe40004800000 */
[----:B------:R-:W-:Y:S02]  /*1b660*/  FMNMX3.FTZ R7, R7, R18, R142, !PT ;  /* 0x0000001207077276 */ /* 0x000fe4000781008e */
[----:B------:R-:W-:Y:S02]  /*1b670*/  FSEL R250, R32, -INF , !P5 ;  /* 0xff80000020fa7808 */ /* 0x000fe40006800000 */
[----:B------:R-:W-:Y:S02]  /*1b680*/  FSEL R195, R33, -INF , !P4 ;  /* 0xff80000021c37808 */ /* 0x000fe40006000000 */
[----:B------:R-:W-:Y:S02]  /*1b690*/  FMNMX3.FTZ R135, R7, R243, R242, !PT ;  /* 0x000000f307877276 */ /* 0x000fe400078100f2 */
[----:B-1----:R-:W-:Y:S02]  /*1b6a0*/  FMNMX.FTZ R136, R5, R136, !PT ;  /* 0x0000008805887209 */ /* 0x002fe40007810000 */
[----:B------:R-:W-:Y:S02]  /*1b6b0*/  FMNMX3.FTZ R135, R135, R250, R195, !PT ;  /* 0x000000fa87877276 */ /* 0x000fe400078100c3 */
[C---:B------:R-:W-:Y:S01]  /*1b6c0*/  LOP3.LUT R11, R6.reuse, R188, R15, 0x96, !PT ;  /* 0x000000bc060b7212 */ /* 0x040fe200078e960f */
[----:B------:R-:W-:Y:S01]  /*1b6d0*/  SHFL.BFLY PT, R17, R136, 0x1, 0x1f ;  /* 0x0c201f0088117f89 */ /* 0x000fe200000e0000 */
[----:B------:R-:W-:Y:S02]  /*1b6e0*/  ISETP.GE.AND P1, PT, R141, R223, PT ;  /* 0x000000df8d00720c */ /* 0x000fe40003f26270 */
[----:B------:R-:W-:Y:S05]  /*1b6f0*/  FSEL R35, R35, -INF , !P0 ;  /* 0xff80000023237808 */ /* 0x000fea0004000000 */
[----:B------:R-:W1:Y:S01]  /*1b700*/  SHFL.BFLY PT, R15, R135, 0x2, 0x1f ;  /* 0x0c401f00870f7f89 */ /* 0x000e6200000e0000 */
[----:B------:R-:W-:Y:S01]  /*1b710*/  LOP3.LUT R9, R6, R186, R13, 0x96, !PT ;  /* 0x000000ba06097212 */ /* 0x000fe200078e960d */
[----:B------:R-:W-:Y:S01]  /*1b720*/  IMAD.WIDE.U32 R190, R11, -0x326172a9, RZ ;  /* 0xcd9e8d570bbe7825 */ /* 0x000fe200078e00ff */
[C---:B------:R-:W-:Y:S01]  /*1b730*/  LOP3.LUT R6, R4.reuse, R14, R201, 0x96, !PT ;  /* 0x0000000e04067212 */ /* 0x040fe200078e96c9 */
[----:B------:R-:W3:Y:S01]  /*1b740*/  LDC R141, c[0x0][0x4f8] ;  /* 0x00013e00ff8d7b82 */ /* 0x000ee20000000800 */
[----:B------:R-:W-:Y:S01]  /*1b750*/  LOP3.LUT R7, R4, R12, R203, 0x96, !PT ;  /* 0x0000000c04077212 */ /* 0x000fe200078e96cb */
[----:B------:R-:W-:Y:S01]  /*1b760*/  IMAD.WIDE.U32 R198, R9, -0x326172a9, RZ ;  /* 0xcd9e8d5709c67825 */ /* 0x000fe200078e00ff */
[----:B------:R-:W-:Y:S02]  /*1b770*/  FSEL R251, R34, -INF , !P1 ;  /* 0xff80000022fb7808 */ /* 0x000fe40004800000 */
[----:B------:R-:W-:Y:S01]  /*1b780*/  FSEL R247, R35, -INF , !P6 ;  /* 0xff80000023f77808 */ /* 0x000fe20007000000 */
[----:B------:R-:W-:Y:S01]  /*1b790*/  IMAD.WIDE.U32 R4, R6, -0x326172a9, RZ ;  /* 0xcd9e8d5706047825 */ /* 0x000fe200078e00ff */
[----:B--2---:R-:W-:Y:S02]  /*1b7a0*/  FMNMX.FTZ R0, R0, R2, !PT ;  /* 0x0000000200007209 */ /* 0x004fe40007810000 */
[----:B------:R-:W-:Y:S01]  /*1b7b0*/  FMNMX3.FTZ R134, R134, R251, R247, !PT ;  /* 0x000000fb86867276 */ /* 0x000fe200078100f7 */
[----:B------:R-:W-:Y:S01]  /*1b7c0*/  IMAD.WIDE.U32 R6, R7, -0x326172a9, RZ ;  /* 0xcd9e8d5707067825 */ /* 0x000fe200078e00ff */
[C---:B------:R-:W-:Y:S01]  /*1b7d0*/  PRMT R13, R4.reuse, 0x7773, RZ ;  /* 0x00007773040d7816 */ /* 0x040fe200000000ff */
[----:B------:R-:W2:Y:S01]  /*1b7e0*/  SHFL.BFLY PT, R2, R0, 0x1, 0x1f ;  /* 0x0c201f0000027f89 */ /* 0x000ea200000e0000 */
[C---:B------:R-:W-:Y:S01]  /*1b7f0*/  PRMT R12, R4.reuse, 0x7772, RZ ;  /* 0x00007772040c7816 */ /* 0x040fe200000000ff */
[----:B------:R-:W-:Y:S01]  /*1b800*/  IMAD.MOV.U32 R9, RZ, RZ, R4 ;  /* 0x000000ffff097224 */ /* 0x000fe200078e0004 */
[----:B------:R-:W-:Y:S05]  /*1b810*/  PRMT R14, R4, 0x7771, RZ ;  /* 0x00007771040e7816 */ /* 0x000fea00000000ff */
[----:B------:R-:W4:Y:S01]  /*1b820*/  SHFL.BFLY PT, R16, R134, 0x2, 0x1f ;  /* 0x0c401f0086107f89 */ /* 0x000f2200000e0000 */
[C---:B------:R-:W-:Y:S01]  /*1b830*/  LOP3.LUT R5, R8.reuse, R190, R5, 0x96, !PT ;  /* 0x000000be08057212 */ /* 0x040fe200078e9605 */
[----:B------:R-:W-:Y:S01]  /*1b840*/  IMAD.MOV.U32 R10, RZ, RZ, R6 ;  /* 0x000000ffff0a7224 */ /* 0x000fe200078e0006 */
[----:B------:R-:W-:Y:S02]  /*1b850*/  LOP3.LUT R4, R8, R198, R7, 0x96, !PT ;  /* 0x000000c608047212 */ /* 0x000fe400078e9607 */
[C---:B------:R-:W-:Y:S02]  /*1b860*/  PRMT R8, R6.reuse, 0x7773, RZ ;  /* 0x0000777306087816 */ /* 0x040fe400000000ff */
[C---:B------:R-:W-:Y:S02]  /*1b870*/  PRMT R7, R6.reuse, 0x7772, RZ ;  /* 0x0000777206077816 */ /* 0x040fe400000000ff */
[----:B------:R-:W-:Y:S02]  /*1b880*/  PRMT R11, R6, 0x7771, RZ ;  /* 0x00007771060b7816 */ /* 0x000fe400000000ff */
[----:B------:R-:W-:Y:S02]  /*1b890*/  PRMT R24, R7, 0x5410, R8 ;  /* 0x0000541007187816 */ /* 0x000fe40000000008 */
[----:B------:R-:W-:Y:S02]  /*1b8a0*/  LOP3.LUT R8, R10, 0xff, RZ, 0xc0, !PT ;  /* 0x000000ff0a087812 */ /* 0x000fe400078ec0ff */
[----:B------:R-:W-:Y:S02]  /*1b8b0*/  LOP3.LUT R9, R9, 0xff, RZ, 0xc0, !PT ;  /* 0x000000ff09097812 */ /* 0x000fe400078ec0ff */
[----:B-1----:R-:W-:Y:S02]  /*1b8c0*/  FMNMX.FTZ R135, R135, R15, !PT ;  /* 0x0000000f87877209 */ /* 0x002fe40007810000 */
[----:B------:R-:W-:Y:S02]  /*1b8d0*/  FMNMX.FTZ R136, R136, R17, !PT ;  /* 0x0000001188887209 */ /* 0x000fe40007810000 */
[----:B------:R-:W-:Y:S02]  /*1b8e0*/  LOP3.LUT R6, R4, 0xffff, RZ, 0xc0, !PT ;  /* 0x0000ffff04067812 */ /* 0x000fe400078ec0ff */
[----:B------:R-:W-:Y:S01]  /*1b8f0*/  LOP3.LUT R7, R5, 0xffff, RZ, 0xc0, !PT ;  /* 0x0000ffff05077812 */ /* 0x000fe200078ec0ff */
[----:B------:R-:W-:Y:S01]  /*1b900*/  FMUL.FTZ R186, R136, UR4 ;  /* 0x0000000488ba7c20 */ /* 0x000fe20008410000 */
[----:B------:R-:W-:Y:S02]  /*1b910*/  PRMT R179, R12, 0x5410, R13 ;  /* 0x000054100cb37816 */ /* 0x000fe4000000000d */
[----:B------:R-:W-:Y:S01]  /*1b920*/  PRMT R14, R9, 0x5410, R14 ;  /* 0x00005410090e7816 */ /* 0x000fe2000000000e */
[----:B------:R-:W1:Y:S01]  /*1b930*/  SHFL.BFLY PT, R12, R135, 0x1, 0x1f ;  /* 0x0c201f00870c7f89 */ /* 0x000e6200000e0000 */
[----:B------:R-:W-:Y:S02]  /*1b940*/  PRMT R15, R8, 0x5410, R11 ;  /* 0x00005410080f7816 */ /* 0x000fe4000000000b */
[----:B------:R-:W-:Y:S02]  /*1b950*/  LOP3.LUT R9, R4, 0xff, RZ, 0xc0, !PT ;  /* 0x000000ff04097812 */ /* 0x000fe400078ec0ff */
[----:B------:R-:W-:Y:S02]  /*1b960*/  LOP3.LUT R8, R5, 0xff, RZ, 0xc0, !PT ;  /* 0x000000ff05087812 */ /* 0x000fe400078ec0ff */
[----:B------:R-:W-:Y:S02]  /*1b970*/  SHF.R.U32.HI R7, RZ, 0x8, R7 ;  /* 0x00000008ff077819 */ /* 0x000fe40000011607 */
[----:B------:R-:W-:Y:S02]  /*1b980*/  SHF.R.U32.HI R6, RZ, 0x8, R6 ;  /* 0x00000008ff067819 */ /* 0x000fe40000011606 */
[----:B------:R-:W-:Y:S02]  /*1b990*/  FSETP.NEU.FTZ.AND P1, PT, R136, -INF , PT ;  /* 0xff8000008800780b */ /* 0x000fe40003f3d000 */
[----:B------:R-:W-:Y:S02]  /*1b9a0*/  PRMT R13, R8, 0x5410, R7 ;  /* 0x00005410080d7816 */ /* 0x000fe40000000007 */
[--C-:B------:R-:W-:Y:S02]  /*1b9b0*/  PRMT R9, R9, 0x5410, R6.reuse ;  /* 0x0000541009097816 */ /* 0x100fe40000000006 */
[--C-:B------:R-:W-:Y:S02]  /*1b9c0*/  SHF.R.U32.HI R7, RZ, 0x18, R5.reuse ;  /* 0x00000018ff077819 */ /* 0x100fe40000011605 */
[----:B------:R-:W-:Y:S02]  /*1b9d0*/  PRMT R6, R5, 0x7632, R6 ;  /* 0x0000763205067816 */ /* 0x000fe40000000006 */
[----:B------:R-:W-:Y:S02]  /*1b9e0*/  FSEL R186, R186, RZ, P1 ;  /* 0x000000ffbaba7208 */ /* 0x000fe40000800000 */
[----:B------:R-:W-:Y:S02]  /*1b9f0*/  PRMT R5, R4, 0x7632, R5 ;  /* 0x0000763204057816 */ /* 0x000fe40000000005 */
[----:B--2---:R-:W-:Y:S01]  /*1ba00*/  FMNMX.FTZ R137, R0, R2, !PT ;  /* 0x0000000200897209 */ /* 0x004fe20007810000 */
[----:B------:R-:W-:Y:S01]  /*1ba10*/  FFMA.FTZ R2, R180, UR4, -R186 ;  /* 0x00000004b4027c23 */ /* 0x000fe200080108ba */
[----:B------:R-:W-:Y:S02]  /*1ba20*/  SHF.R.U32.HI R4, RZ, 0x18, R4 ;  /* 0x00000018ff047819 */ /* 0x000fe40000011604 */
[----:B------:R-:W-:Y:S01]  /*1ba30*/  LOP3.LUT R0, R5, 0xff, RZ, 0xc0, !PT ;  /* 0x000000ff05007812 */ /* 0x000fe200078ec0ff */
[----:B------:R2:W-:Y:S01]  /*1ba40*/  MUFU.EX2 R190, R2 ;  /* 0x0000000200be7308 */ /* 0x0005e20000000800 */
[----:B----4-:R-:W-:Y:S01]  /*1ba50*/  FMNMX.FTZ R134, R134, R16, !PT ;  /* 0x0000001086867209 */ /* 0x010fe20007810000 */
[----:B------:R-:W-:Y:S01]  /*1ba60*/  FMUL.FTZ R188, R137, UR4 ;  /* 0x0000000489bc7c20 */ /* 0x000fe20008410000 */
[----:B------:R-:W-:Y:S01]  /*1ba70*/  PRMT R181, R0, 0x5410, R4 ;  /* 0x0000541000b57816 */ /* 0x000fe20000000004 */
[----:B------:R-:W-:Y:S01]  /*1ba80*/  FFMA.FTZ R0, R178, UR4, -R186 ;  /* 0x00000004b2007c23 */ /* 0x000fe200080108ba */
[----:B-1----:R-:W-:Y:S01]  /*1ba90*/  FMNMX.FTZ R135, R135, R12, !PT ;  /* 0x0000000c87877209 */ /* 0x002fe20007810000 */
[----:B------:R-:W1:Y:S01]  /*1baa0*/  SHFL.BFLY PT, R10, R134, 0x1, 0x1f ;  /* 0x0c201f00860a7f89 */ /* 0x000e6200000e0000 */
[----:B------:R-:W-:Y:S03]  /*1bab0*/  FSETP.NEU.FTZ.AND P0, PT, R137, -INF , PT ;  /* 0xff8000008900780b */ /* 0x000fe60003f1d000 */
[----:B------:R4:W-:Y:S01]  /*1bac0*/  MUFU.EX2 R241, R0 ;  /* 0x0000000000f17308 */ /* 0x0009e20000000800 */
[----:B------:R-:W-:Y:S01]  /*1bad0*/  LOP3.LUT R6, R6, 0xff, RZ, 0xc0, !PT ;  /* 0x000000ff06067812 */ /* 0x000fe200078ec0ff */
[C---:B------:R-:W-:Y:S01]  /*1bae0*/  FMUL.FTZ R187, R135.reuse, UR4 ;  /* 0x0000000487bb7c20 */ /* 0x040fe20008410000 */
[----:B------:R-:W-:Y:S02]  /*1baf0*/  FSEL R188, R188, RZ, P0 ;  /* 0x000000ffbcbc7208 */ /* 0x000fe40000000000 */
[----:B------:R-:W-:Y:S02]  /*1bb00*/  PRMT R11, R6, 0x5410, R7 ;  /* 0x00005410060b7816 */ /* 0x000fe40000000007 */
[----:B--2---:R-:W-:Y:S01]  /*1bb10*/  FSEL R2, R136, RZ, P1 ;  /* 0x000000ff88027208 */ /* 0x004fe20000800000 */
[--C-:B------:R-:W-:Y:S01]  /*1bb20*/  FFMA.FTZ R5, R182, UR4, -R188.reuse ;  /* 0x00000004b6057c23 */ /* 0x100fe200080108bc */
[----:B------:R-:W-:Y:S01]  /*1bb30*/  FSETP.NEU.FTZ.AND P1, PT, R135, -INF , PT ;  /* 0xff8000008700780b */ /* 0x000fe20003f3d000 */
[--C-:B------:R-:W-:Y:S01]  /*1bb40*/  FFMA.FTZ R139, R139, UR4, -R188.reuse ;  /* 0x000000048b8b7c23 */ /* 0x100fe200080108bc */
[----:B---3--:R-:W-:Y:S01]  /*1bb50*/  LOP3.LUT R141, R141, 0xff, RZ, 0xc0, !PT ;  /* 0x000000ff8d8d7812 */ /* 0x008fe200078ec0ff */
[----:B------:R-:W-:Y:S01]  /*1bb60*/  FADD.FTZ R4, -R2, R3 ;  /* 0x0000000302047221 */ /* 0x000fe20000010100 */
[----:B------:R-:W-:Y:S01]  /*1bb70*/  FSEL R187, R187, RZ, P1 ;  /* 0x000000ffbbbb7208 */ /* 0x000fe20000800000 */
[----:B------:R-:W-:Y:S01]  /*1bb80*/  FFMA.FTZ R2, R185, UR4, -R188 ;  /* 0x00000004b9027c23 */ /* 0x000fe200080108bc */
[----:B----4-:R-:W-:Y:S01]  /*1bb90*/  FSEL R0, R137, RZ, P0 ;  /* 0x000000ff89007208 */ /* 0x010fe20000000000 */
[----:B------:R2:W-:Y:S01]  /*1bba0*/  MUFU.EX2 R238, R5 ;  /* 0x0000000500ee7308 */ /* 0x0005e20000000800 */
[----:B------:R-:W-:Y:S02]  /*1bbb0*/  IMAD R141, R141, 0x10000, R141 ;  /* 0x000100008d8d7824 */ /* 0x000fe400078e028d */
[--C-:B------:R-:W-:Y:S01]  /*1bbc0*/  FFMA.FTZ R7, R142, UR4, -R187.reuse ;  /* 0x000000048e077c23 */ /* 0x100fe200080108bb */
[----:B------:R-:W-:Y:S01]  /*1bbd0*/  LOP3.LUT R179, R179, 0xff00ff, RZ, 0xc0, !PT ;  /* 0x00ff00ffb3b37812 */ /* 0x000fe200078ec0ff */
[----:B------:R-:W-:Y:S01]  /*1bbe0*/  FADD.FTZ R3, -R0, R132 ;  /* 0x0000008400037221 */ /* 0x000fe20000010100 */
[--C-:B------:R-:W-:Y:S01]  /*1bbf0*/  FFMA.FTZ R0, R143, UR4, -R186.reuse ;  /* 0x000000048f007c23 */ /* 0x100fe200080108ba */
[----:B-1----:R-:W-:Y:S03]  /*1bc00*/  FMNMX.FTZ R134, R134, R10, !PT ;  /* 0x0000000a86867209 */ /* 0x002fe60007810000 */
[----:B------:R1:W-:Y:S01]  /*1bc10*/  MUFU.EX2 R237, R2 ;  /* 0x0000000200ed7308 */ /* 0x0003e20000000800 */
[--C-:B------:R-:W-:Y:S02]  /*1bc20*/  HSET2.LE.AND R180, R9, R141.reuse, PT ;  /* 0x0000008d09b47233 */ /* 0x100fe40003803000 */
[C---:B------:R-:W-:Y:S07]  /*1bc30*/  FSETP.NEU.FTZ.AND P0, PT, R134.reuse, -INF , PT ;  /* 0xff8000008600780b */ /* 0x040fee0003f1d000 */
[----:B------:R3:W-:Y:S01]  /*1bc40*/  MUFU.EX2 R234, R7 ;  /* 0x0000000700ea7308 */ /* 0x0007e20000000800 */
[----:B------:R-:W-:Y:S01]  /*1bc50*/  FMUL.FTZ R189, R134, UR4 ;  /* 0x0000000486bd7c20 */ /* 0x000fe20008410000 */
[--C-:B------:R-:W-:Y:S01]  /*1bc60*/  HSET2.LE.AND R178, R14, R141.reuse, PT ;  /* 0x0000008d0eb27233 */ /* 0x100fe20003803000 */
[----:B--2---:R-:W-:Y:S07]  /*1bc70*/  FFMA.FTZ R5, R18, UR4, -R187 ;  /* 0x0000000412057c23 */ /* 0x004fee00080108bb */
[----:B------:R2:W-:Y:S01]  /*1bc80*/  MUFU.EX2 R239, R0 ;  /* 0x0000000000ef7308 */ /* 0x0005e20000000800 */
[--C-:B------:R-:W-:Y:S02]  /*1bc90*/  HSET2.LE.AND R179, R179, R141.reuse, PT ;  /* 0x0000008db3b37233 */ /* 0x100fe40003803000 */
[----:B------:R-:W-:Y:S07]  /*1bca0*/  FSEL R189, R189, RZ, P0 ;  /* 0x000000ffbdbd7208 */ /* 0x000fee0000000000 */
[----:B------:R4:W-:Y:S01]  /*1bcb0*/  MUFU.EX2 R235, R5 ;  /* 0x0000000500eb7308 */ /* 0x0009e20000000800 */
[----:B------:R-:W-:Y:S01]  /*1bcc0*/  LOP3.LUT R9, R24, 0xff00ff, RZ, 0xc0, !PT ;  /* 0x00ff00ff18097812 */ /* 0x000fe200078ec0ff */
[----:B-1----:R-:W-:Y:S01]  /*1bcd0*/  FFMA.FTZ R2, R176, UR4, -R186 ;  /* 0x00000004b0027c23 */ /* 0x002fe200080108ba */
[--C-:B------:R-:W-:Y:S01]  /*1bce0*/  HSET2.LE.AND R181, R181, R141.reuse, PT ;  /* 0x0000008db5b57233 */ /* 0x100fe20003803000 */
[--C-:B------:R-:W-:Y:S01]  /*1bcf0*/  FFMA.FTZ R6, R184, UR4, -R189.reuse ;  /* 0x00000004b8067c23 */ /* 0x100fe200080108bd */
[--C-:B------:R-:W-:Y:S01]  /*1bd00*/  FFMA.FTZ R8, R197, UR4, -R189.reuse ;  /* 0x00000004c5087c23 */ /* 0x100fe200080108bd */
[----:B---3--:R-:W-:Y:S04]  /*1bd10*/  FFMA.FTZ R7, R19, UR4, -R189 ;  /* 0x0000000413077c23 */ /* 0x008fe800080108bd */
[----:B------:R1:W3:Y:S01]  /*1bd20*/  MUFU.EX2 R240, R2 ;  /* 0x0000000200f07308 */ /* 0x0002e20000000800 */
[--C-:B------:R-:W-:Y:S01]  /*1bd30*/  HSET2.LE.AND R9, R9, R141.reuse, PT ;  /* 0x0000008d09097233 */ /* 0x100fe20003803000 */
[----:B--2---:R-:W-:Y:S08]  /*1bd40*/  FFMA.FTZ R0, R177, UR4, -R188 ;  /* 0x00000004b1007c23 */ /* 0x004ff000080108bc */
[----:B------:R2:W-:Y:S01]  /*1bd50*/  MUFU.EX2 R233, R7 ;  /* 0x0000000700e97308 */ /* 0x0005e20000000800 */
[----:B----4-:R-:W-:Y:S09]  /*1bd60*/  LOP3.LUT R5, R209, 0x200, R215, 0xf8, !PT ;  /* 0x00000200d1057812 */ /* 0x010ff200078ef8d7 */
[----:B------:R4:W-:Y:S01]  /*1bd70*/  MUFU.EX2 R236, R0 ;  /* 0x0000000000ec7308 */ /* 0x0009e20000000800 */
[----:B------:R-:W-:Y:S09]  /*1bd80*/  LEA R185, R5, UR5, 0x1 ;  /* 0x0000000505b97c11 */ /* 0x000ff2000f8e08ff */
[----:B------:R5:W5:Y:S01]  /*1bd90*/  MUFU.EX2 R232, R6 ;  /* 0x0000000600e87308 */ /* 0x000b620000000800 */
[----:B------:R-:W-:Y:S01]  /*1bda0*/  FFMA.FTZ R5, R192, UR4, -R187 ;  /* 0x00000004c0057c23 */ /* 0x000fe200080108bb */
[----:B-1----:R-:W-:Y:S01]  /*1bdb0*/  FSEL R2, R135, RZ, P1 ;  /* 0x000000ff87027208 */ /* 0x002fe20000800000 */
[----:B------:R-:W5:Y:S07]  /*1bdc0*/  LDL.LU R192, [R1+0x30] ;  /* 0x0000300001c07983 */ /* 0x000f6e0000300800 */
[----:B------:R1:W-:Y:S01]  /*1bdd0*/  MUFU.EX2 R203, R8 ;  /* 0x0000000800cb7308 */ /* 0x0003e20000000800 */
[----:B------:R-:W-:Y:S02]  /*1bde0*/  IMAD.IADD R184, R185, 0x1, R213 ;  /* 0x00000001b9b87824 */ /* 0x000fe400078e02d5 */
[----:B--2---:R-:W-:Y:S01]  /*1bdf0*/  FFMA.FTZ R7, R196, UR4, -R189 ;  /* 0x00000004c4077c23 */ /* 0x004fe200080108bd */
[----:B------:R-:W-:Y:S01]  /*1be00*/  FADD.FTZ R2, -R2, R133 ;  /* 0x0000008502027221 */ /* 0x000fe20000010100 */
[----:B------:R-:W2:Y:S05]  /*1be10*/  LDSM.16.MT88.4 R20, [R185+0xa000] ;  /* 0x00a00000b914783b */ /* 0x000eaa0000004200 */
[----:B------:R1:W-:Y:S01]  /*1be20*/  MUFU.EX2 R207, R5 ;  /* 0x0000000500cf7308 */ /* 0x0003e20000000800 */
[----:B----4-:R-:W-:Y:S01]  /*1be30*/  FSEL R0, R134, RZ, P0 ;  /* 0x000000ff86007208 */ /* 0x010fe20000000000 */
[----:B------:R-:W-:Y:S01]  /*1be40*/  FMUL.FTZ R2, R2, UR4 ;  /* 0x0000000402027c20 */ /* 0x000fe20008410000 */
[----:B---3--:R-:W-:Y:S07]  /*1be50*/  F2FP.F16.F32.PACK_AB R182, R240, R239 ;  /* 0x000000eff0b6723e */ /* 0x008fee00000000ff */
[----:B------:R3:W4:Y:S01]  /*1be60*/  MUFU.EX2 R205, R7 ;  /* 0x0000000700cd7308 */ /* 0x0007220000000800 */
[----:B-----5:R-:W-:Y:S01]  /*1be70*/  FFMA.FTZ R6, R193, UR4, -R187 ;  /* 0x00000004c1067c23 */ /* 0x020fe200080108bb */
[----:B------:R-:W-:Y:S08]  /*1be80*/  FADD.FTZ R0, -R0, R138 ;  /* 0x0000008a00007221 */ /* 0x000ff00000010100 */
[----:B------:R5:W2:Y:S01]  /*1be90*/  MUFU.EX2 R133, R2 ;  /* 0x0000000200857308 */ /* 0x000aa20000000800 */
[--C-:B-1----:R-:W-:Y:S01]  /*1bea0*/  HSET2.LE.AND R8, R15, R141.reuse, PT ;  /* 0x0000008d0f087233 */ /* 0x102fe20003803000 */
[----:B------:R-:W-:Y:S08]  /*1beb0*/  FMUL.FTZ R0, R0, UR4 ;  /* 0x0000000400007c20 */ /* 0x000ff00008410000 */
[----:B------:R1:W-:Y:S01]  /*1bec0*/  MUFU.EX2 R209, R6 ;  /* 0x0000000600d17308 */ /* 0x0003e20000000800 */
[----:B------:R-:W-:Y:S09]  /*1bed0*/  F2FP.F16.F32.PACK_AB R5, R241, R190 ;  /* 0x000000bef105723e */ /* 0x000ff200000000ff */
[----:B------:R1:W1:Y:S01]  /*1bee0*/  MUFU.EX2 R132, R0 ;  /* 0x0000000000847308 */ /* 0x0002620000000800 */
[----:B------:R-:W-:Y:S01]  /*1bef0*/  LOP3.LUT R182, R182, R8, RZ, 0xc0, !PT ;  /* 0x00000008b6b67212 */ /* 0x000fe200078ec0ff */
[----:B---3--:R-:W-:Y:S01]  /*1bf00*/  FFMA.FTZ R7, R183, UR4, -R188 ;  /* 0x00000004b7077c23 */ /* 0x008fe200080108bc */
[----:B------:R-:W-:Y:S02]  /*1bf10*/  LOP3.LUT R180, R5, R180, RZ, 0xc0, !PT ;  /* 0x000000b405b47212 */ /* 0x000fe400078ec0ff */
[----:B------:R-:W-:Y:S05]  /*1bf20*/  F2FP.F16.F32.PACK_AB R5, R233, R232 ;  /* 0x000000e8e905723e */ /* 0x000fea00000000ff */
[----:B------:R3:W3:Y:S01]  /*1bf30*/  MUFU.EX2 R206, R7 ;  /* 0x0000000700ce7308 */ /* 0x0006e20000000800 */
[----:B-----5:R-:W-:Y:S01]  /*1bf40*/  FMUL.FTZ R2, R4, UR4 ;  /* 0x0000000404027c20 */ /* 0x020fe20008410000 */
[----:B----4-:R-:W-:Y:S01]  /*1bf50*/  F2FP.F16.F32.PACK_AB R177, R203, R205 ;  /* 0x000000cdcbb1723e */ /* 0x010fe200000000ff */
[C---:B--2---:R-:W-:Y:S01]  /*1bf60*/  FMUL.FTZ R4, R133.reuse, R144 ;  /* 0x0000009085047220 */ /* 0x044fe20000410000 */
[----:B-1----:R-:W-:Y:S01]  /*1bf70*/  F2FP.F16.F32.PACK_AB R6, R234, R235 ;  /* 0x000000ebea06723e */ /* 0x002fe200000000ff */
[----:B------:R-:W-:Y:S01]  /*1bf80*/  FMUL.FTZ R16, R133, R156 ;  /* 0x0000009c85107220 */ /* 0x000fe20000410000 */
[----:B------:R-:W-:Y:S04]  /*1bf90*/  LOP3.LUT R179, R5, R179, RZ, 0xc0, !PT ;  /* 0x000000b305b37212 */ /* 0x000fe800078ec0ff */
[----:B------:R-:W1:Y:S01]  /*1bfa0*/  MUFU.EX2 R2, R2 ;  /* 0x0000000200027308 */ /* 0x000e620000000800 */
[----:B------:R-:W-:Y:S01]  /*1bfb0*/  FMUL.FTZ R0, R3, UR4 ;  /* 0x0000000403007c20 */ /* 0x000fe20008410000 */
[----:B------:R-:W-:Y:S01]  /*1bfc0*/  LOP3.LUT R178, R6, R178, RZ, 0xc0, !PT ;  /* 0x000000b206b27212 */ /* 0x000fe200078ec0ff */
[C---:B------:R-:W-:Y:S01]  /*1bfd0*/  FMUL.FTZ R19, R132.reuse, R159 ;  /* 0x0000009f84137220 */ /* 0x040fe20000410000 */
[--C-:B------:R-:W-:Y:S01]  /*1bfe0*/  HSET2.LE.AND R6, R13, R141.reuse, PT ;  /* 0x0000008d0d067233 */ /* 0x100fe20003803000 */
[----:B------:R-:W-:Y:S01]  /*1bff0*/  FMUL.FTZ R17, R133, R157 ;  /* 0x0000009d85117220 */ /* 0x000fe20000410000 */
[--C-:B------:R-:W-:Y:S04]  /*1c000*/  HSET2.LE.AND R5, R11, R141.reuse, PT ;  /* 0x0000008d0b057233 */ /* 0x100fe80003803000 */
[----:B------:R-:W2:Y:S01]  /*1c010*/  MUFU.EX2 R0, R0 ;  /* 0x0000000000007308 */ /* 0x000ea20000000800 */
[----:B------:R-:W-:Y:S01]  /*1c020*/  F2FP.F16.F32.PACK_AB R176, R209, R207 ;  /* 0x000000cfd1b0723e */ /* 0x000fe200000000ff */
[----:B---3--:R-:W-:Y:S01]  /*1c030*/  FMUL.FTZ R7, R132, R147 ;  /* 0x0000009384077220 */ /* 0x008fe20000410000 */
[----:B------:R-:W-:Y:S01]  /*1c040*/  F2FP.F16.F32.PACK_AB R183, R206, R236 ;  /* 0x000000ecceb7723e */ /* 0x000fe200000000ff */
[----:B------:R-:W-:Y:S01]  /*1c050*/  FMUL.FTZ R18, R132, R158 ;  /* 0x0000009e84127220 */ /* 0x000fe20000410000 */
[----:B------:R-:W-:Y:S01]  /*1c060*/  LOP3.LUT R176, R176, R6, RZ, 0xc0, !PT ;  /* 0x00000006b0b07212 */ /* 0x000fe200078ec0ff */
[----:B------:R-:W-:Y:S01]  /*1c070*/  FMUL.FTZ R6, R132, R146 ;  /* 0x0000009284067220 */ /* 0x000fe20000410000 */
[----:B------:R-:W-:Y:S01]  /*1c080*/  LOP3.LUT R177, R177, R5, RZ, 0xc0, !PT ;  /* 0x00000005b1b17212 */ /* 0x000fe200078ec0ff */
[----:B------:R-:W-:Y:S01]  /*1c090*/  FMUL.FTZ R5, R133, R145 ;  /* 0x0000009185057220 */ /* 0x000fe20000410000 */
[----:B------:R-:W-:Y:S01]  /*1c0a0*/  F2FP.F16.F32.PACK_AB R3, R237, R238 ;  /* 0x000000eeed03723e */ /* 0x000fe200000000ff */
[----:B------:R-:W3:Y:S01]  /*1c0b0*/  LDSM.16.MT88.4 R144, [R184+0xa000] ;  /* 0x00a00000b890783b */ /* 0x000ee20000004200 */
[----:B-1----:R-:W-:Y:S01]  /*1c0c0*/  FMUL.FTZ R8, R2, R148 ;  /* 0x0000009402087220 */ /* 0x002fe20000410000 */
[C---:B------:R-:W-:Y:S01]  /*1c0d0*/  FMUL.FTZ R32, R133.reuse, R172 ;  /* 0x000000ac85207220 */ /* 0x040fe20000410000 */
[----:B------:R-:W-:Y:S01]  /*1c0e0*/  FMUL.FTZ R33, R133, R173 ;  /* 0x000000ad85217220 */ /* 0x000fe20000410000 */
[----:B--2---:R-:W-:Y:S01]  /*1c0f0*/  FMUL.FTZ R10, R0, R150 ;  /* 0x00000096000a7220 */ /* 0x004fe20000410000 */
[-C--:B------:R-:W-:Y:S05]  /*1c100*/  HMMA.16816.F32 R4, R176, R20.reuse, R4 ;  /* 0x00000014b004723c */ /* 0x080fea0000001804 */
[----:B------:R-:W-:Y:S01]  /*1c110*/  LOP3.LUT R183, R183, R9, RZ, 0xc0, !PT ;  /* 0x00000009b7b77212 */ /* 0x000fe200078ec0ff */
[----:B------:R-:W-:Y:S01]  /*1c120*/  FMUL.FTZ R9, R2, R149 ;  /* 0x0000009502097220 */ /* 0x000fe20000410000 */
[----:B------:R-:W-:Y:S01]  /*1c130*/  FMUL.FTZ R11, R0, R151 ;  /* 0x00000097000b7220 */ /* 0x000fe20000410000 */
[----:B------:R-:W-:Y:S01]  /*1c140*/  LOP3.LUT R181, R3, R181, RZ, 0xc0, !PT ;  /* 0x000000b503b57212 */ /* 0x000fe200078ec0ff */
[C---:B------:R-:W-:Y:S01]  /*1c150*/  FMUL.FTZ R34, R132.reuse, R174 ;  /* 0x000000ae84227220 */ /* 0x040fe20000410000 */
[----:B------:R-:W-:Y:S01]  /*1c160*/  FMUL.FTZ R35, R132, R175 ;  /* 0x000000af84237220 */ /* 0x000fe20000410000 */
[C---:B------:R-:W-:Y:S01]  /*1c170*/  FMUL.FTZ R12, R2.reuse, R152 ;  /* 0x00000098020c7220 */ /* 0x040fe20000410000 */
[----:B------:R-:W-:Y:S01]  /*1c180*/  LDSM.16.MT88.4 R172, [R184+0xa800] ;  /* 0x00a80000b8ac783b */ /* 0x000fe20000004200 */
        /* <DEDUP_REMOVED lines=15> */
[C---:B------:R-:W-:Y:S01]  /*1c280*/  VIADD R3, R185.reuse, 0xa000 ;  /* 0x0000a000b9037836 */ /* 0x040fe20000000000 */
[C---:B------:R-:W-:Y:S04]  /*1c290*/  HMMA.16816.F32 R16, R176.reuse, R22, R16 ;  /* 0x00000016b010723c */ /* 0x040fe80000001810 */
[C---:B------:R-:W-:Y:S01]  /*1c2a0*/  FMUL.FTZ R22, R132.reuse, R162 ;  /* 0x000000a284167220 */ /* 0x040fe20000410000 */
[C---:B------:R-:W-:Y:S01]  /*1c2b0*/  FMUL.FTZ R23, R132.reuse, R163 ;  /* 0x000000a384177220 */ /* 0x040fe20000410000 */
[----:B------:R-:W-:Y:S02]  /*1c2c0*/  VIADD R164, R185, 0xa040 ;  /* 0x0000a040b9a47836 */ /* 0x000fe40000000000 */
[----:B------:R-:W-:Y:S01]  /*1c2d0*/  FMUL.FTZ R36, R133, R36 ;  /* 0x0000002485247220 */ /* 0x000fe20000410000 */
[----:B------:R-:W-:Y:S02]  /*1c2e0*/  @P2 VIADD R164, R3, 0xffffffc0 ;  /* 0xffffffc003a42836 */ /* 0x000fe40000000000 */
[----:B------:R-:W-:Y:S01]  /*1c2f0*/  FMUL.FTZ R37, R133, R37 ;  /* 0x0000002585257220 */ /* 0x000fe20000410000 */
[C---:B------:R-:W-:Y:S01]  /*1c300*/  FMUL.FTZ R38, R132.reuse, R38 ;  /* 0x0000002684267220 */ /* 0x040fe20000410000 */
[----:B------:R-:W-:Y:S01]  /*1c310*/  FMUL.FTZ R39, R132, R39 ;  /* 0x0000002784277220 */ /* 0x000fe20000410000 */
[-C--:B---3--:R-:W-:Y:S03]  /*1c320*/  HMMA.16816.F32 R20, R176, R144.reuse, R20 ;  /* 0x00000090b014723c */ /* 0x088fe60000001814 */
[----:B------:R-:W-:Y:S02]  /*1c330*/  IMAD.IADD R168, R213, 0x1, R164 ;  /* 0x00000001d5a87824 */ /* 0x000fe400078e02a4 */
[C---:B------:R-:W-:Y:S01]  /*1c340*/  FMUL.FTZ R40, R2.reuse, R40 ;  /* 0x0000002802287220 */ /* 0x040fe20000410000 */
[----:B------:R-:W-:Y:S01]  /*1c350*/  FMUL.FTZ R41, R2, R41 ;  /* 0x0000002902297220 */ /* 0x000fe20000410000 */
[C---:B------:R-:W-:Y:S01]  /*1c360*/  FMUL.FTZ R42, R0.reuse, R42 ;  /* 0x0000002a002a7220 */ /* 0x040fe20000410000 */
[----:B------:R-:W-:Y:S01]  /*1c370*/  FMUL.FTZ R43, R0, R43 ;  /* 0x0000002b002b7220 */ /* 0x000fe20000410000 */
[C---:B------:R-:W-:Y:S01]  /*1c380*/  HMMA.16816.F32 R24, R180.reuse, R144, R24 ;  /* 0x00000090b418723c */ /* 0x040fe20000001818 */
[----:B------:R-:W-:Y:S03]  /*1c390*/  LDSM.16.MT88.4 R148, [R168] ;  /* 0x00000000a894783b */ /* 0x000fe60000004200 */
        /* <DEDUP_REMOVED lines=9> */
[----:B------:R-:W-:Y:S01]  /*1c430*/  VIADD R3, R220, 0x1715609d ;  /* 0x1715609ddc037836 */ /* 0x000fe20000000000 */
[C---:B------:R-:W-:Y:S01]  /*1c440*/  HMMA.16816.F32 R32, R176.reuse, R146, R32 ;  /* 0x00000092b020723c */ /* 0x040fe20000001820 */
[----:B------:R-:W1:Y:S03]  /*1c450*/  LDSM.16.MT88.4 R144, [R164] ;  /* 0x00000000a490783b */ /* 0x000e660000004200 */
[C---:B------:R-:W-:Y:S01]  /*1c460*/  LOP3.LUT R142, R3.reuse, R204, R199, 0x96, !PT ;  /* 0x000000cc038e7212 */ /* 0x040fe200078e96c7 */
[C---:B------:R-:W-:Y:S01]  /*1c470*/  FMUL.FTZ R60, R2.reuse, R60 ;  /* 0x0000003c023c7220 */ /* 0x040fe20000410000 */
[----:B------:R-:W-:Y:S01]  /*1c480*/  FMUL.FTZ R61, R2, R61 ;  /* 0x0000003d023d7220 */ /* 0x000fe20000410000 */
[C---:B------:R-:W-:Y:S01]  /*1c490*/  FMUL.FTZ R62, R0.reuse, R62 ;  /* 0x0000003e003e7220 */ /* 0x040fe20000410000 */
[----:B------:R-:W-:Y:S01]  /*1c4a0*/  FMUL.FTZ R63, R0, R63 ;  /* 0x0000003f003f7220 */ /* 0x000fe20000410000 */
[----:B------:R-:W-:Y:S01]  /*1c4b0*/  LOP3.LUT R138, R3, R194, R191, 0x96, !PT ;  /* 0x000000c2038a7212 */ /* 0x000fe200078e96bf */
        /* <DEDUP_REMOVED lines=18> */
[C---:B------:R-:W-:Y:S01]  /*1c5e0*/  FMUL.FTZ R81, R133.reuse, R81 ;  /* 0x0000005185517220 */ /* 0x040fe20000410000 */
[----:B------:R-:W-:Y:S01]  /*1c5f0*/  FMUL.FTZ R82, R132, R82 ;  /* 0x0000005284527220 */ /* 0x000fe20000410000 */
[----:B------:R-:W-:Y:S01]  /*1c600*/  PRMT R156, R142, 0x7771, RZ ;  /* 0x000077718e9c7816 */ /* 0x000fe200000000ff */
[----:B------:R-:W-:Y:S01]  /*1c610*/  FMUL.FTZ R83, R132, R83 ;  /* 0x0000005384537220 */ /* 0x000fe20000410000 */
[----:B------:R-:W-:Y:S01]  /*1c620*/  PRMT R152, R142, 0x7773, RZ ;  /* 0x000077738e987816 */ /* 0x000fe200000000ff */
[----:B------:R-:W-:Y:S02]  /*1c630*/  IMAD.MOV.U32 R155, RZ, RZ, R142 ;  /* 0x000000ffff9b7224 */ /* 0x000fe400078e008e */
[C---:B------:R-:W-:Y:S01]  /*1c640*/  FMUL.FTZ R84, R133.reuse, R84 ;  /* 0x0000005485547220 */ /* 0x040fe20000410000 */
[C---:B------:R-:W-:Y:S01]  /*1c650*/  FMUL.FTZ R85, R133.reuse, R85 ;  /* 0x0000005585557220 */ /* 0x040fe20000410000 */
        /* <DEDUP_REMOVED lines=31> */
[----:B------:R-:W-:Y:S01]  /*1c850*/  FMUL.FTZ R109, R2, R109 ;  /* 0x0000006d026d7220 */ /* 0x000fe20000410000 */
[----:B------:R-:W-:Y:S01]  /*1c860*/  FMUL.FTZ R110, R0, R110 ;  /* 0x0000006e006e7220 */ /* 0x000fe20000410000 */
[C---:B------:R-:W-:Y:S04]  /*1c870*/  HMMA.16816.F32 R56, R180.reuse, R148, R56 ;  /* 0x00000094b438723c */ /* 0x040fe80000001838 */
[----:B------:R-:W-:Y:S04]  /*1c880*/  IMAD.WIDE.U32 R148, R138, -0x2daee0ad, RZ ;  /* 0xd2511f538a947825 */ /* 0x000fe800078e00ff */
[----:B------:R-:W-:Y:S01]  /*1c890*/  FMUL.FTZ R111, R0, R111 ;  /* 0x0000006f006f7220 */ /* 0x000fe20000410000 */
[----:B------:R-:W-:Y:S01]  /*1c8a0*/  FMUL.FTZ R112, R133, R112 ;  /* 0x0000007085707220 */ /* 0x000fe20000410000 */
[-C--:B------:R-:W-:Y:S03]  /*1c8b0*/  HMMA.16816.F32 R60, R180, R150.reuse, R60 ;  /* 0x00000096b43c723c */ /* 0x080fe6000000183c */
[----:B------:R-:W-:Y:S01]  /*1c8c0*/  VIADD R138, R221, 0x646e171e ;  /* 0x646e171edd8a7836 */ /* 0x000fe20000000000 */
[C---:B------:R-:W-:Y:S01]  /*1c8d0*/  PRMT R158, R148.reuse, 0x7773, RZ ;  /* 0x00007773949e7816 */ /* 0x040fe200000000ff */
[----:B------:R-:W-:Y:S01]  /*1c8e0*/  IMAD.MOV.U32 R157, RZ, RZ, R148 ;  /* 0x000000ffff9d7224 */ /* 0x000fe200078e0094 */
[----:B------:R-:W-:Y:S01]  /*1c8f0*/  PRMT R154, R148, 0x7772, RZ ;  /* 0x00007772949a7816 */ /* 0x000fe200000000ff */
[C---:B------:R-:W-:Y:S01]  /*1c900*/  FMUL.FTZ R113, R133.reuse, R113 ;  /* 0x0000007185717220 */ /* 0x040fe20000410000 */
[C---:B------:R-:W-:Y:S04]  /*1c910*/  HMMA.16816.F32 R64, R176.reuse, R150, R64 ;  /* 0x00000096b040723c */ /* 0x040fe80000001840 */
[----:B------:R-:W-:Y:S01]  /*1c920*/  LOP3.LUT R3, R138, R200, R149, 0x96, !PT ;  /* 0x000000c88a037212 */ /* 0x000fe200078e9695 */
[----:B------:R-:W-:Y:S01]  /*1c930*/  FMUL.FTZ R114, R132, R114 ;  /* 0x0000007284727220 */ /* 0x000fe20000410000 */
[----:B------:R-:W-:Y:S01]  /*1c940*/  PRMT R153, R148, 0x7771, RZ ;  /* 0x0000777194997816 */ /* 0x000fe200000000ff */
[----:B------:R-:W-:Y:S01]  /*1c950*/  FMUL.FTZ R115, R132, R115 ;  /* 0x0000007384737220 */ /* 0x000fe20000410000 */
[----:B------:R-:W2:Y:S01]  /*1c960*/  LDSM.16.MT88.4 R148, [R184+0xb000] ;  /* 0x00b00000b894783b */ /* 0x000ea20000004200 */
[-C--:B-1----:R-:W-:Y:S03]  /*1c970*/  HMMA.16816.F32 R68, R176, R144.reuse, R68 ;  /* 0x00000090b044723c */ /* 0x082fe60000001844 */
[----:B------:R-:W-:Y:S01]  /*1c980*/  PRMT R161, R154, 0x5410, R158 ;  /* 0x000054109aa17816 */ /* 0x000fe2000000009e */
[C---:B------:R-:W-:Y:S01]  /*1c990*/  FMUL.FTZ R116, R133.reuse, R116 ;  /* 0x0000007485747220 */ /* 0x040fe20000410000 */
[----:B------:R-:W-:Y:S01]  /*1c9a0*/  LOP3.LUT R138, R138, R202, R143, 0x96, !PT ;  /* 0x000000ca8a8a7212 */ /* 0x000fe200078e968f */
[----:B------:R-:W-:Y:S01]  /*1c9b0*/  FMUL.FTZ R117, R133, R117 ;  /* 0x0000007585757220 */ /* 0x000fe20000410000 */
[----:B------:R-:W-:Y:S01]  /*1c9c0*/  PRMT R143, R142, 0x7772, RZ ;  /* 0x000077728e8f7816 */ /* 0x000fe200000000ff */
[C---:B------:R-:W-:Y:S04]  /*1c9d0*/  HMMA.16816.F32 R72, R180.reuse, R144, R72 ;  /* 0x00000090b448723c */ /* 0x040fe80000001848 */
[----:B------:R-:W-:Y:S01]  /*1c9e0*/  LOP3.LUT R142, R157, 0xff, RZ, 0xc0, !PT ;  /* 0x000000ff9d8e7812 */ /* 0x000fe200078ec0ff */
[----:B------:R-:W-:Y:S01]  /*1c9f0*/  FMUL.FTZ R118, R132, R118 ;  /* 0x0000007684767220 */ /* 0x000fe20000410000 */
[----:B------:R-:W-:Y:S01]  /*1ca00*/  PRMT R163, R143, 0x5410, R152 ;  /* 0x000054108fa37816 */ /* 0x000fe20000000098 */
[----:B------:R-:W-:Y:S01]  /*1ca10*/  FFMA.FTZ R152, R249, UR4, -R188 ;  /* 0x00000004f9987c23 */ /* 0x000fe200080108bc */
[-C--:B------:R-:W-:Y:S03]  /*1ca20*/  HMMA.16816.F32 R76, R180, R146.reuse, R76 ;  /* 0x00000092b44c723c */ /* 0x080fe6000000184c */
[----:B------:R-:W-:Y:S01]  /*1ca30*/  PRMT R162, R142, 0x5410, R153 ;  /* 0x000054108ea27816 */ /* 0x000fe20000000099 */
[----:B------:R-:W-:Y:S01]  /*1ca40*/  MUFU.EX2 R199, R152 ;  /* 0x0000009800c77308 */ /* 0x000fe20000000800 */
[----:B------:R-:W-:Y:S01]  /*1ca50*/  LOP3.LUT R143, R155, 0xff, RZ, 0xc0, !PT ;  /* 0x000000ff9b8f7812 */ /* 0x000fe200078ec0ff */
[----:B------:R-:W-:Y:S01]  /*1ca60*/  FMUL.FTZ R119, R132, R119 ;  /* 0x0000007784777220 */ /* 0x000fe20000410000 */
[C---:B------:R-:W-:Y:S01]  /*1ca70*/  FMUL.FTZ R120, R2.reuse, R120 ;  /* 0x0000007802787220 */ /* 0x040fe20000410000 */
[C---:B------:R-:W-:Y:S01]  /*1ca80*/  HMMA.16816.F32 R80, R176.reuse, R146, R80 ;  /* 0x00000092b050723c */ /* 0x040fe20000001850 */
[----:B------:R-:W1:Y:S03]  /*1ca90*/  LDSM.16.MT88.4 R144, [R164+0x1000] ;  /* 0x00100000a490783b */ /* 0x000e660000004200 */
[----:B------:R-:W-:Y:S01]  /*1caa0*/  LOP3.LUT R142, R3, 0xffff, RZ, 0xc0, !PT ;  /* 0x0000ffff038e7812 */ /* 0x000fe200078ec0ff */
[----:B------:R-:W-:Y:S01]  /*1cab0*/  FMUL.FTZ R121, R2, R121 ;  /* 0x0000007902797220 */ /* 0x000fe20000410000 */
[----:B------:R-:W-:Y:S01]  /*1cac0*/  PRMT R160, R143, 0x5410, R156 ;  /* 0x000054108fa07816 */ /* 0x000fe2000000009c */
[C---:B------:R-:W-:Y:S01]  /*1cad0*/  FMUL.FTZ R122, R0.reuse, R122 ;  /* 0x0000007a007a7220 */ /* 0x040fe20000410000 */
[----:B------:R-:W-:Y:S01]  /*1cae0*/  LOP3.LUT R143, R3, 0xff, RZ, 0xc0, !PT ;  /* 0x000000ff038f7812 */ /* 0x000fe200078ec0ff */
[----:B------:R-:W-:Y:S01]  /*1caf0*/  LDSM.16.MT88.4 R156, [R185+0xa800] ;  /* 0x00a80000b99c783b */ /* 0x000fe20000004200 */
[----:B------:R-:W-:Y:S01]  /*1cb00*/  SHF.R.U32.HI R142, RZ, 0x8, R142 ;  /* 0x00000008ff8e7819 */ /* 0x000fe2000001168e */
[----:B------:R-:W-:Y:S01]  /*1cb10*/  FMUL.FTZ R123, R0, R123 ;  /* 0x0000007b007b7220 */ /* 0x000fe20000410000 */
[C---:B------:R-:W-:Y:S01]  /*1cb20*/  FMUL.FTZ R124, R2.reuse, R124 ;  /* 0x0000007c027c7220 */ /* 0x040fe20000410000 */
[----:B------:R-:W-:Y:S01]  /*1cb30*/  FMUL.FTZ R125, R2, R125 ;  /* 0x0000007d027d7220 */ /* 0x000fe20000410000 */
[--C-:B------:R-:W-:Y:S01]  /*1cb40*/  PRMT R155, R143, 0x5410, R142.reuse ;  /* 0x000054108f9b7816 */ /* 0x100fe2000000008e */
[-C--:B--2---:R-:W-:Y:S03]  /*1cb50*/  HMMA.16816.F32 R84, R176, R148.reuse, R84 ;  /* 0x00000094b054723c */ /* 0x084fe60000001854 */
[----:B------:R-:W-:Y:S01]  /*1cb60*/  PRMT R142, R3, 0x7632, R142 ;  /* 0x00007632038e7816 */ /* 0x000fe2000000008e */
[----:B------:R-:W-:Y:S01]  /*1cb70*/  FMUL.FTZ R126, R0, R126 ;  /* 0x0000007e007e7220 */ /* 0x000fe20000410000 */
[----:B------:R-:W-:Y:S01]  /*1cb80*/  LOP3.LUT R143, R138, 0xff, RZ, 0xc0, !PT ;  /* 0x000000ff8a8f7812 */ /* 0x000fe200078ec0ff */
[----:B------:R-:W-:Y:S01]  /*1cb90*/  FMUL.FTZ R127, R0, R127 ;  /* 0x0000007f007f7220 */ /* 0x000fe20000410000 */
[----:B------:R-:W-:Y:S01]  /*1cba0*/  LOP3.LUT R142, R142, 0xff, RZ, 0xc0, !PT ;  /* 0x000000ff8e8e7812 */ /* 0x000fe200078ec0ff */
[C---:B------:R-:W-:Y:S04]  /*1cbb0*/  HMMA.16816.F32 R88, R180.reuse, R148, R88 ;  /* 0x00000094b458723c */ /* 0x040fe80000001858 */
[----:B------:R-:W-:Y:S01]  /*1cbc0*/  SHF.R.U32.HI R148, RZ, 0x18, R3 ;  /* 0x00000018ff947819 */ /* 0x000fe20000011603 */
[C---:B------:R-:W-:Y:S01]  /*1cbd0*/  FMUL.FTZ R128, R133.reuse, R128 ;  /* 0x0000008085807220 */ /* 0x040fe20000410000 */
[----:B------:R-:W-:Y:S01]  /*1cbe0*/  LOP3.LUT R3, R138, 0xffff, RZ, 0xc0, !PT ;  /* 0x0000ffff8a037812 */ /* 0x000fe200078ec0ff */
[----:B------:R-:W-:Y:S01]  /*1cbf0*/  FMUL.FTZ R129, R133, R129 ;  /* 0x0000008185817220 */ /* 0x000fe20000410000 */
[-C--:B------:R-:W-:Y:S03]  /*1cc00*/  HMMA.16816.F32 R92, R180, R150.reuse, R92 ;  /* 0x00000096b45c723c */ /* 0x080fe6000000185c */
[----:B------:R-:W-:Y:S01]  /*1cc10*/  PRMT R154, R142, 0x5410, R148 ;  /* 0x000054108e9a7816 */ /* 0x000fe20000000094 */
[--C-:B------:R-:W-:Y:S01]  /*1cc20*/  FFMA.FTZ R142, R246, UR4, -R186.reuse ;  /* 0x00000004f68e7c23 */ /* 0x100fe200080108ba */
[----:B------:R-:W-:Y:S01]  /*1cc30*/  SHF.R.U32.HI R3, RZ, 0x8, R3 ;  /* 0x00000008ff037819 */ /* 0x000fe20000011603 */
[C---:B------:R-:W-:Y:S01]  /*1cc40*/  FMUL.FTZ R130, R132.reuse, R130 ;  /* 0x0000008284827220 */ /* 0x040fe20000410000 */
[----:B------:R-:W-:Y:S01]  /*1cc50*/  FMUL.FTZ R131, R132, R131 ;  /* 0x0000008384837220 */ /* 0x000fe20000410000 */
[C---:B------:R-:W-:Y:S01]  /*1cc60*/  HMMA.16816.F32 R96, R176.reuse, R150, R96 ;  /* 0x00000096b060723c */ /* 0x040fe20000001860 */
[----:B------:R2:W-:Y:S01]  /*1cc70*/  MUFU.EX2 R200, R142 ;  /* 0x0000008e00c87308 */ /* 0x0005e20000000800 */
[----:B------:R-:W3:Y:S02]  /*1cc80*/  LDSM.16.MT88.4 R148, [R168+0x1000] ;  /* 0x00100000a894783b */ /* 0x000ee40000004200 */
[----:B------:R-:W-:Y:S01]  /*1cc90*/  PRMT R153, R143, 0x5410, R3 ;  /* 0x000054108f997816 */ /* 0x000fe20000000003 */
[--C-:B------:R-:W-:Y:S01]  /*1cca0*/  FFMA.FTZ R3, R248, UR4, -R186.reuse ;  /* 0x00000004f8037c23 */ /* 0x100fe200080108ba */
[--C-:B------:R-:W-:Y:S01]  /*1ccb0*/  FFMA.FTZ R143, R231, UR4, -R186.reuse ;  /* 0x00000004e78f7c23 */ /* 0x100fe200080108ba */
[----:B------:R-:W-:Y:S01]  /*1ccc0*/  FFMA.FTZ R186, R230, UR4, -R186 ;  /* 0x00000004e6ba7c23 */ /* 0x000fe200080108ba */
[C---:B------:R-:W-:Y:S03]  /*1ccd0*/  FMUL.FTZ R100, R133.reuse, R100 ;  /* 0x0000006485647220 */ /* 0x040fe60000410000 */
[----:B------:R4:W-:Y:S01]  /*1cce0*/  MUFU.EX2 R201, R3 ;  /* 0x0000000300c97308 */ /* 0x0009e20000000800 */
[----:B------:R-:W5:Y:S01]  /*1ccf0*/  LDL.LU R230, [R1+0x3c] ;  /* 0x00003c0001e67983 */ /* 0x000f620000300800 */
[----:B------:R-:W-:Y:S01]  /*1cd00*/  FMUL.FTZ R101, R133, R101 ;  /* 0x0000006585657220 */ /* 0x000fe20000410000 */
[C---:B------:R-:W-:Y:S01]  /*1cd10*/  FMUL.FTZ R102, R132.reuse, R102 ;  /* 0x0000006684667220 */ /* 0x040fe20000410000 */
[----:B------:R-:W-:Y:S06]  /*1cd20*/  FMUL.FTZ R103, R132, R103 ;  /* 0x0000006784677220 */ /* 0x000fec0000410000 */
[----:B------:R-:W-:Y:S01]  /*1cd30*/  MUFU.EX2 R196, R186 ;  /* 0x000000ba00c47308 */ /* 0x000fe20000000800 */
[--C-:B--2---:R-:W-:Y:S01]  /*1cd40*/  FFMA.FTZ R142, R229, UR4, -R188.reuse ;  /* 0x00000004e58e7c23 */ /* 0x104fe200080108bc */
[----:B------:R-:W-:Y:S01]  /*1cd50*/  FFMA.FTZ R188, R140, UR4, -R188 ;  /* 0x000000048cbc7c23 */ /* 0x000fe200080108bc */
[----:B------:R-:W2:Y:S01]  /*1cd60*/  LDL.LU R229, [R1+0x34] ;  /* 0x0000340001e57983 */ /* 0x000ea20000300800 */
[----:B------:R-:W-:Y:S01]  /*1cd70*/  FFMA.FTZ R202, R2, R192, R190 ;  /* 0x000000c002ca7223 */ /* 0x000fe200000100be */
[--C-:B------:R-:W-:Y:S01]  /*1cd80*/  HSET2.LE.AND R2, R162, R141.reuse, PT ;  /* 0x0000008da2027233 */ /* 0x100fe20003803000 */
[-C--:B-1----:R-:W-:Y:S01]  /*1cd90*/  HMMA.16816.F32 R100, R176, R144.reuse, R100 ;  /* 0x00000090b064723c */ /* 0x082fe20000001864 */
[----:B------:R-:W2:Y:S03]  /*1cda0*/  LDL.LU R204, [R1+0x38] ;  /* 0x0000380001cc7983 */ /* 0x000ea60000300800 */
[----:B------:R1:W-:Y:S01]  /*1cdb0*/  MUFU.EX2 R198, R142 ;  /* 0x0000008e00c67308 */ /* 0x0003e20000000800 */
[C---:B------:R-:W-:Y:S01]  /*1cdc0*/  FMUL.FTZ R106, R0.reuse, R106 ;  /* 0x0000006a006a7220 */ /* 0x040fe20000410000 */
[----:B------:R-:W-:Y:S01]  /*1cdd0*/  FMUL.FTZ R107, R0, R107 ;  /* 0x0000006b006b7220 */ /* 0x000fe20000410000 */
[----:B----4-:R-:W-:Y:S07]  /*1cde0*/  PRMT R3, R138, 0x7632, R3 ;  /* 0x000076328a037816 */ /* 0x010fee0000000003 */
[----:B------:R-:W-:Y:S01]  /*1cdf0*/  MUFU.EX2 R188, R188 ;  /* 0x000000bc00bc7308 */ /* 0x000fe20000000800 */
[----:B------:R-:W-:Y:S01]  /*1ce00*/  SHF.R.U32.HI R138, RZ, 0x18, R138 ;  /* 0x00000018ff8a7819 */ /* 0x000fe2000001168a */
[--C-:B------:R-:W-:Y:S01]  /*1ce10*/  FFMA.FTZ R140, R243, UR4, -R187.reuse ;  /* 0x00000004f38c7c23 */ /* 0x100fe200080108bb */
[----:B------:R-:W-:Y:S07]  /*1ce20*/  LOP3.LUT R3, R3, 0xff, RZ, 0xc0, !PT ;  /* 0x000000ff03037812 */ /* 0x000fee00078ec0ff */
[----:B------:R-:W-:Y:S01]  /*1ce30*/  MUFU.EX2 R197, R143 ;  /* 0x0000008f00c57308 */ /* 0x000fe20000000800 */
[C---:B------:R-:W-:Y:S09]  /*1ce40*/  HMMA.16816.F32 R104, R180.reuse, R144, R104 ;  /* 0x00000090b468723c */ /* 0x040ff20000001868 */
[----:B------:R-:W-:Y:S01]  /*1ce50*/  MUFU.EX2 R190, R140 ;  /* 0x0000008c00be7308 */ /* 0x000fe20000000800 */
[----:B------:R-:W-:Y:S01]  /*1ce60*/  PRMT R145, R3, 0x5410, R138 ;  /* 0x0000541003917816 */ /* 0x000fe2000000008a */
[--C-:B------:R-:W-:Y:S01]  /*1ce70*/  FFMA.FTZ R3, R250, UR4, -R187.reuse ;  /* 0x00000004fa037c23 */ /* 0x100fe200080108bb */
[--C-:B------:R-:W-:Y:S01]  /*1ce80*/  HSET2.LE.AND R144, R153, R141.reuse, PT ;  /* 0x0000008d99907233 */ /* 0x100fe20003803000 */
[----:B------:R-:W-:Y:S01]  /*1ce90*/  FFMA.FTZ R138, R195, UR4, -R187 ;  /* 0x00000004c38a7c23 */ /* 0x000fe200080108bb */
[-C--:B------:R-:W-:Y:S05]  /*1cea0*/  HMMA.16816.F32 R108, R180, R146.reuse, R108 ;  /* 0x00000092b46c723c */ /* 0x080fea000000186c */
[----:B------:R4:W-:Y:S01]  /*1ceb0*/  MUFU.EX2 R193, R3 ;  /* 0x0000000300c17308 */ /* 0x0009e20000000800 */
[--C-:B------:R-:W-:Y:S01]  /*1cec0*/  HSET2.LE.AND R145, R145, R141.reuse, PT ;  /* 0x0000008d91917233 */ /* 0x100fe20003803000 */
[----:B-1----:R-:W-:Y:S08]  /*1ced0*/  FFMA.FTZ R142, R245, UR4, -R189 ;  /* 0x00000004f58e7c23 */ /* 0x002ff000080108bd */
[----:B------:R1:W-:Y:S01]  /*1cee0*/  MUFU.EX2 R195, R139 ;  /* 0x0000008b00c37308 */ /* 0x0003e20000000800 */
[----:B------:R-:W-:Y:S01]  /*1cef0*/  FFMA.FTZ R187, R242, UR4, -R187 ;  /* 0x00000004f2bb7c23 */ /* 0x000fe200080108bb */
[C---:B------:R-:W-:Y:S08]  /*1cf00*/  HMMA.16816.F32 R112, R176.reuse, R146, R112 ;  /* 0x00000092b070723c */ /* 0x040ff00000001870 */
[----:B------:R1:W-:Y:S01]  /*1cf10*/  MUFU.EX2 R194, R138 ;  /* 0x0000008a00c27308 */ /* 0x0003e20000000800 */
[--C-:B------:R-:W-:Y:S09]  /*1cf20*/  HSET2.LE.AND R146, R160, R141.reuse, PT ;  /* 0x0000008da0927233 */ /* 0x100ff20003803000 */
[----:B------:R-:W1:Y:S01]  /*1cf30*/  MUFU.EX2 R187, R187 ;  /* 0x000000bb00bb7308 */ /* 0x000e620000000800 */
[--C-:B----4-:R-:W-:Y:S01]  /*1cf40*/  FFMA.FTZ R3, R251, UR4, -R189.reuse ;  /* 0x00000004fb037c23 */ /* 0x110fe200080108bd */
[-C--:B---3--:R-:W-:Y:S08]  /*1cf50*/  HMMA.16816.F32 R116, R176, R148.reuse, R116 ;  /* 0x00000094b074723c */ /* 0x088ff00000001874 */
[----:B------:R-:W-:Y:S01]  /*1cf60*/  MUFU.EX2 R186, R142 ;  /* 0x0000008e00ba7308 */ /* 0x000fe20000000800 */
[--C-:B-1----:R-:W-:Y:S01]  /*1cf70*/  FFMA.FTZ R139, R247, UR4, -R189.reuse ;  /* 0x00000004f78b7c23 */ /* 0x102fe200080108bd */
[----:B------:R-:W-:Y:S08]  /*1cf80*/  FFMA.FTZ R189, R244, UR4, -R189 ;  /* 0x00000004f4bd7c23 */ /* 0x000ff000080108bd */
[----:B------:R1:W-:Y:S01]  /*1cf90*/  MUFU.EX2 R192, R3 ;  /* 0x0000000300c07308 */ /* 0x0003e20000000800 */
[--C-:B------:R-:W-:Y:S01]  /*1cfa0*/  HSET2.LE.AND R138, R155, R141.reuse, PT ;  /* 0x0000008d9b8a7233 */ /* 0x100fe20003803000 */
[C---:B------:R-:W-:Y:S08]  /*1cfb0*/  HMMA.16816.F32 R120, R180.reuse, R148, R120 ;  /* 0x00000094b478723c */ /* 0x040ff00000001878 */
[----:B------:R3:W4:Y:S01]  /*1cfc0*/  MUFU.EX2 R191, R139 ;  /* 0x0000008b00bf7308 */ /* 0x0007220000000800 */
[----:B------:R-:W-:Y:S09]  /*1cfd0*/  LOP3.LUT R148, R163, 0xff00ff, RZ, 0xc0, !PT ;  /* 0x00ff00ffa3947812 */ /* 0x000ff200078ec0ff */
[----:B------:R-:W4:Y:S01]  /*1cfe0*/  MUFU.EX2 R189, R189 ;  /* 0x000000bd00bd7308 */ /* 0x000f220000000800 */
[----:B------:R-:W-:Y:S01]  /*1cff0*/  F2FP.F16.F32.PACK_AB R140, R187, R190 ;  /* 0x000000bebb8c723e */ /* 0x000fe200000000ff */
[-C--:B------:R-:W-:Y:S03]  /*1d000*/  HMMA.16816.F32 R124, R180, R150.reuse, R124 ;  /* 0x00000096b47c723c */ /* 0x080fe6000000187c */
[----:B-1----:R-:W-:Y:S02]  /*1d010*/  LOP3.LUT R3, R161, 0xff00ff, RZ, 0xc0, !PT ;  /* 0x00ff00ffa1037812 */ /* 0x002fe400078ec0ff */
[--C-:B------:R-:W-:Y:S02]  /*1d020*/  HSET2.LE.AND R148, R148, R141.reuse, PT ;  /* 0x0000008d94947233 */ /* 0x100fe40003803000 */
[--C-:B---3--:R-:W-:Y:S01]  /*1d030*/  HSET2.LE.AND R139, R154, R141.reuse, PT ;  /* 0x0000008d9a8b7233 */ /* 0x108fe20003803000 */
[----:B------:R-:W-:Y:S04]  /*1d040*/  HMMA.16816.F32 R128, R176, R150, R128 ;  /* 0x00000096b080723c */ /* 0x000fe80000001880 */
[----:B------:R-:W-:Y:S02]  /*1d050*/  HSET2.LE.AND R3, R3, R141, PT ;  /* 0x0000008d03037233 */ /* 0x000fe40003803000 */
[----:B------:R-:W-:Y:S02]  /*1d060*/  F2FP.F16.F32.PACK_AB R142, R194, R193 ;  /* 0x000000c1c28e723e */ /* 0x000fe400000000ff */
[----:B----4-:R-:W-:Y:S02]  /*1d070*/  F2FP.F16.F32.PACK_AB R143, R191, R192 ;  /* 0x000000c0bf8f723e */ /* 0x010fe400000000ff */
[----:B------:R-:W-:Y:S02]  /*1d080*/  F2FP.F16.F32.PACK_AB R141, R189, R186 ;  /* 0x000000babd8d723e */ /* 0x000fe400000000ff */
[----:B------:R-:W-:Y:S02]  /*1d090*/  LOP3.LUT R142, R142, R2, RZ, 0xc0, !PT ;  /* 0x000000028e8e7212 */ /* 0x000fe400078ec0ff */
[----:B------:R-:W-:Y:S02]  /*1d0a0*/  LOP3.LUT R143, R143, R3, RZ, 0xc0, !PT ;  /* 0x000000038f8f7212 */ /* 0x000fe400078ec0ff */
[----:B------:R-:W-:Y:S01]  /*1d0b0*/  LOP3.LUT R140, R140, R138, RZ, 0xc0, !PT ;  /* 0x0000008a8c8c7212 */ /* 0x000fe200078ec0ff */
[----:B------:R-:W-:Y:S01]  /*1d0c0*/  IMAD.MOV.U32 R138, RZ, RZ, R134 ;  /* 0x000000ffff8a7224 */ /* 0x000fe200078e0086 */
[----:B------:R-:W-:Y:S02]  /*1d0d0*/  LOP3.LUT R141, R141, R139, RZ, 0xc0, !PT ;  /* 0x0000008b8d8d7212 */ /* 0x000fe400078ec0ff */
[----:B------:R-:W-:Y:S02]  /*1d0e0*/  F2FP.F16.F32.PACK_AB R176, R201, R200 ;  /* 0x000000c8c9b0723e */ /* 0x000fe400000000ff */
[----:B------:R-:W-:Y:S02]  /*1d0f0*/  F2FP.F16.F32.PACK_AB R177, R199, R198 ;  /* 0x000000c6c7b1723e */ /* 0x000fe400000000ff */
[----:B------:R-:W-:Y:S02]  /*1d100*/  F2FP.F16.F32.PACK_AB R178, R196, R197 ;  /* 0x000000c5c4b2723e */ /* 0x000fe400000000ff */
[----:B------:R-:W-:Y:S02]  /*1d110*/  F2FP.F16.F32.PACK_AB R179, R188, R195 ;  /* 0x000000c3bcb3723e */ /* 0x000fe400000000ff */
[----:B------:R-:W-:Y:S02]  /*1d120*/  LOP3.LUT R176, R176, R144, RZ, 0xc0, !PT ;  /* 0x00000090b0b07212 */ /* 0x000fe400078ec0ff */
[----:B------:R-:W-:Y:S02]  /*1d130*/  LOP3.LUT R177, R177, R145, RZ, 0xc0, !PT ;  /* 0x00000091b1b17212 */ /* 0x000fe400078ec0ff */
[----:B------:R-:W-:Y:S02]  /*1d140*/  LOP3.LUT R178, R178, R146, RZ, 0xc0, !PT ;  /* 0x00000092b2b27212 */ /* 0x000fe400078ec0ff */
[-C--:B------:R-:W-:Y:S01]  /*1d150*/  HMMA.16816.F32 R144, R140, R156.reuse, R4 ;  /* 0x0000009c8c90723c */ /* 0x080fe20000001804 */
[----:B------:R-:W1:Y:S04]  /*1d160*/  LDSM.16.MT88.4 R4, [R164+0x800] ;  /* 0x00080000a404783b */ /* 0x000e680000004200 */
[----:B------:R-:W-:Y:S07]  /*1d170*/  LOP3.LUT R179, R179, R148, RZ, 0xc0, !PT ;  /* 0x00000094b3b37212 */ /* 0x000fee00078ec0ff */
[C---:B------:R-:W-:Y:S01]  /*1d180*/  HMMA.16816.F32 R148, R176.reuse, R156, R8 ;  /* 0x0000009cb094723c */ /* 0x040fe20000001808 */
[----:B------:R-:W3:Y:S07]  /*1d190*/  LDSM.16.MT88.4 R8, [R168+0x800] ;  /* 0x00080000a808783b */ /* 0x000eee0000004200 */
[-C--:B------:R-:W-:Y:S01]  /*1d1a0*/  HMMA.16816.F32 R152, R176, R158.reuse, R12 ;  /* 0x0000009eb098723c */ /* 0x080fe2000000180c */
[----:B------:R-:W4:Y:S07]  /*1d1b0*/  LDSM.16.MT88.4 R12, [R185+0xb800] ;  /* 0x00b80000b90c783b */ /* 0x000f2e0000004200 */
[C---:B------:R-:W-:Y:S01]  /*1d1c0*/  HMMA.16816.F32 R156, R140.reuse, R158, R16 ;  /* 0x0000009e8c9c723c */ /* 0x040fe20000001810 */
[----:B------:R-:W4:Y:S07]  /*1d1d0*/  LDSM.16.MT88.4 R16, [R184+0xb800] ;  /* 0x00b80000b810783b */ /* 0x000f2e0000004200 */
[-C--:B------:R-:W-:Y:S01]  /*1d1e0*/  HMMA.16816.F32 R160, R140, R172.reuse, R20 ;  /* 0x000000ac8ca0723c */ /* 0x080fe20000001814 */
[----:B------:R1:W2:Y:S07]  /*1d1f0*/  LDSM.16.MT88.4 R20, [R164+0x1800] ;  /* 0x00180000a414783b */ /* 0x0002ae0000004200 */
[C---:B-1----:R-:W-:Y:S01]  /*1d200*/  HMMA.16816.F32 R164, R176.reuse, R172, R24 ;  /* 0x000000acb0a4723c */ /* 0x042fe20000001818 */
[----:B------:R1:W2:Y:S07]  /*1d210*/  LDSM.16.MT88.4 R24, [R168+0x1800] ;  /* 0x00180000a818783b */ /* 0x0002ae0000004200 */
[-C--:B-1----:R-:W-:Y:S08]  /*1d220*/  HMMA.16816.F32 R168, R176, R174.reuse, R28 ;  /* 0x000000aeb0a8723c */ /* 0x082ff0000000181c */
[C---:B------:R-:W-:Y:S08]  /*1d230*/  HMMA.16816.F32 R172, R140.reuse, R174, R32 ;  /* 0x000000ae8cac723c */ /* 0x040ff00000001820 */
[-C--:B------:R-:W-:Y:S08]  /*1d240*/  HMMA.16816.F32 R36, R140, R4.reuse, R36 ;  /* 0x000000048c24723c */ /* 0x080ff00000001824 */
[C---:B------:R-:W-:Y:S04]  /*1d250*/  HMMA.16816.F32 R40, R176.reuse, R4, R40 ;  /* 0x00000004b028723c */ /* 0x040fe80000001828 */
[----:B------:R-:W-:Y:S04]  /*1d260*/  FADD.FTZ R4, R241, R202 ;  /* 0x000000caf1047221 */ /* 0x000fe80000010000 */
[-C--:B------:R-:W-:Y:S03]  /*1d270*/  HMMA.16816.F32 R44, R176, R6.reuse, R44 ;  /* 0x00000006b02c723c */ /* 0x080fe6000000182c */
[----:B------:R-:W-:Y:S05]  /*1d280*/  FADD.FTZ R4, R239, R4 ;  /* 0x00000004ef047221 */ /* 0x000fea0000010000 */
        /* <DEDUP_REMOVED lines=9> */
[-C--:B------:R-:W-:Y:S03]  /*1d320*/  HMMA.16816.F32 R84, R140, R16.reuse, R84 ;  /* 0x000000108c54723c */ /* 0x080fe60000001854 */
[----:B-----5:R-:W-:Y:S04]  /*1d330*/  FFMA.FTZ R0, R0, R230, R238 ;  /* 0x000000e600007223 */ /* 0x020fe800000100ee */
[----:B------:R-:W-:Y:S01]  /*1d340*/  FADD.FTZ R0, R237, R0 ;  /* 0x00000000ed007221 */ /* 0x000fe20000010000 */
[C---:B------:R-:W-:Y:S04]  /*1d350*/  HMMA.16816.F32 R88, R176.reuse, R16, R88 ;  /* 0x00000010b058723c */ /* 0x040fe80000001858 */
[----:B--2---:R-:W-:Y:S01]  /*1d360*/  FFMA.FTZ R2, R132, R204, R205 ;  /* 0x000000cc84027223 */ /* 0x004fe200000100cd */
[----:B------:R-:W-:Y:S01]  /*1d370*/  FADD.FTZ R0, R236, R0 ;  /* 0x00000000ec007221 */ /* 0x000fe20000010000 */
[----:B------:R-:W-:Y:S01]  /*1d380*/  FFMA.FTZ R3, R133, R229, R207 ;  /* 0x000000e585037223 */ /* 0x000fe200000100cf */
[----:B------:R-:W-:Y:S01]  /*1d390*/  IMAD.MOV.U32 R132, RZ, RZ, R137 ;  /* 0x000000ffff847224 */ /* 0x000fe200078e0089 */
[-C--:B------:R-:W-:Y:S03]  /*1d3a0*/  HMMA.16816.F32 R92, R176, R18.reuse, R92 ;  /* 0x00000012b05c723c */ /* 0x080fe6000000185c */
[----:B------:R-:W-:Y:S01]  /*1d3b0*/  FADD.FTZ R2, R203, R2 ;  /* 0x00000002cb027221 */ /* 0x000fe20000010000 */
[----:B------:R-:W-:Y:S01]  /*1d3c0*/  FADD.FTZ R0, R206, R0 ;  /* 0x00000000ce007221 */ /* 0x000fe20000010000 */
[----:B------:R-:W-:Y:S01]  /*1d3d0*/  FADD.FTZ R3, R209, R3 ;  /* 0x00000003d1037221 */ /* 0x000fe20000010000 */
[----:B------:R-:W-:Y:S02]  /*1d3e0*/  IMAD.MOV.U32 R133, RZ, RZ, R135 ;  /* 0x000000ffff857224 */ /* 0x000fe400078e0087 */
        /* <DEDUP_REMOVED lines=9> */
[----:B------:R-:W-:Y:S03]  /*1d480*/  FADD.FTZ R3, R234, R3 ;  /* 0x00000003ea037221 */ /* 0x000fe60000010000 */
        /* <DEDUP_REMOVED lines=8> */
[----:B------:R-:W-:Y:S01]  /*1d510*/  FADD.FTZ R6, R187, R6 ;  /* 0x00000006bb067221 */ /* 0x000fe20000010000 */
[----:B------:R-:W-:Y:S01]  /*1d520*/  FADD.FTZ R4, R196, R4 ;  /* 0x00000004c4047221 */ /* 0x000fe20000010000 */
[C---:B------:R-:W-:Y:S04]  /*1d530*/  HMMA.16816.F32 R112, R140.reuse, R22, R112 ;  /* 0x000000168c70723c */ /* 0x040fe80000001870 */
[----:B------:R-:W-:Y:S01]  /*1d540*/  STL [R1+0x30], R4 ;  /* 0x0000300401007387 */ /* 0x000fe20000100800 */
[----:B------:R-:W-:Y:S01]  /*1d550*/  FADD.FTZ R3, R188, R3 ;  /* 0x00000003bc037221 */ /* 0x000fe20000010000 */
[----:B------:R-:W-:Y:S01]  /*1d560*/  FADD.FTZ R2, R193, R6 ;  /* 0x00000006c1027221 */ /* 0x000fe20000010000 */
[----:B------:R-:W-:Y:S01]  /*1d570*/  FADD.FTZ R0, R192, R5 ;  /* 0x00000005c0007221 */ /* 0x000fe20000010000 */
[-C--:B------:R-:W-:Y:S02]  /*1d580*/  HMMA.16816.F32 R116, R140, R24.reuse, R116 ;  /* 0x000000188c74723c */ /* 0x080fe40000001874 */
[----:B------:R1:W-:Y:S01]  /*1d590*/  STL [R1+0x3c], R3 ;  /* 0x00003c0301007387 */ /* 0x0003e20000100800 */
[----:B------:R-:W-:Y:S01]  /*1d5a0*/  FADD.FTZ R2, R194, R2 ;  /* 0x00000002c2027221 */ /* 0x000fe20000010000 */
[----:B------:R-:W-:Y:S04]  /*1d5b0*/  FADD.FTZ R0, R191, R0 ;  /* 0x00000000bf007221 */ /* 0x000fe80000010000 */
        /* <DEDUP_REMOVED lines=8> */
.L_x_2453:
[----:B------:R-:W3:Y:S01]  /*1d640*/  LDL.LU R10, [R1+0x34] ;  /* 0x00003400010a7983 */ /* 0x000ee20000300800 */
[----:B------:R-:W4:Y:S03]  /*1d650*/  LDCU UR4, c[0x0][0x4fc] ;  /* 0x00009f80ff0477ac */ /* 0x000f260008000800 */
[----:B--2---:R-:W2:Y:S01]  /*1d660*/  LDL.LU R2, [R1+0x38] ;  /* 0x0000380001027983 */ /* 0x004ea20000300800 */
[----:B------:R-:W-:Y:S01]  /*1d670*/  UISETP.NE.AND UP3, UPT, UR20, -0x1, UPT ;  /* 0xffffffff1400788c */ /* 0x000fe2000bf65270 */
[----:B------:R-:W5:Y:S01]  /*1d680*/  S2UR UR12, SR_CTAID.Y ;  /* 0x00000000000c79c3 */ /* 0x000f620000002600 */
[----:B------:R-:W1:Y:S01]  /*1d690*/  LDCU UR10, c[0x0][0x434] ;  /* 0x00008680ff0a77ac */ /* 0x000e620008000800 */
[----:B------:R-:W4:Y:S01]  /*1d6a0*/  LDL.LU R9, [R1+0x30] ;  /* 0x0000300001097983 */ /* 0x000f220000300800 */
[----:B------:R-:W4:Y:S03]  /*1d6b0*/  LDCU.U8 UR11, c[0x0][0x548] ;  /* 0x0000a900ff0b77ac */ /* 0x000f260008000000 */
[----:B------:R-:W4:Y:S04]  /*1d6c0*/  LDL.LU R5, [R1+0x3c] ;  /* 0x00003c0001057983 */ /* 0x000f280000300800 */
[----:B------:R-:W4:Y:S01]  /*1d6d0*/  LDL.LU R8, [R1+0x44] ;  /* 0x0000440001087983 */ /* 0x000f220000300800 */
[----:B------:R-:W5:Y:S03]  /*1d6e0*/  @!UP3 LDCU.64 UR8, c[0x0][0x400] ;  /* 0x00008000ff08b7ac */ /* 0x000f660008000a00 */
[----:B------:R-:W4:Y:S01]  /*1d6f0*/  LDL.LU R7, [R1+0x40] ;  /* 0x0000400001077983 */ /* 0x000f220000300800 */
[----:B------:R-:W1:Y:S03]  /*1d700*/  @UP3 LDCU.64 UR6, c[0x0][0x408] ;  /* 0x00008100ff0637ac */ /* 0x000e660008000a00 */
[----:B------:R-:W4:Y:S01]  /*1d710*/  LDL.LU R6, [R1+0xc] ;  /* 0x00000c0001067983 */ /* 0x000f220000300800 */
[----:B------:R-:W-:Y:S01]  /*1d720*/  UISETP.NE.AND UP2, UPT, UR20, -0x1, UPT ;  /* 0xffffffff1400788c */ /* 0x000fe2000bf45270 */
[----:B------:R-:W4:Y:S01]  /*1d730*/  LDCU UR13, c[0x0][0x434] ;  /* 0x00008680ff0d77ac */ /* 0x000f220008000800 */
[----:B-----5:R-:W-:Y:S01]  /*1d740*/  @!UP3 UIMAD.WIDE.U32 UR14, UR12, UR8, URZ ;  /* 0x000000080c0eb2a5 */ /* 0x020fe2000f8e00ff */
[----:B------:R-:W2:Y:S01]  /*1d750*/  S2UR UR8, SR_CTAID.X ;  /* 0x00000000000879c3 */ /* 0x000ea20000002500 */
[----:B-1----:R-:W-:-:S02]  /*1d760*/  @UP3 UIMAD.WIDE.U32 UR16, UR20, UR6, URZ ;  /* 0x00000006141032a5 */ /* 0x002fc4000f8e00ff */
[----:B------:R-:W-:Y:S02]  /*1d770*/  @!UP3 UIMAD UR9, UR12, UR9, UR15 ;  /* 0x000000090c09b2a4 */ /* 0x000fe4000f8e020f */
[----:B------:R-:W-:-:S03]  /*1d780*/  @UP3 UIMAD UR9, UR20, UR7, UR17 ;  /* 0x00000007140932a4 */ /* 0x000fc6000f8e0211 */
[----:B------:R-:W1:Y:S01]  /*1d790*/  S2UR UR6, SR_CTAID.Z ;  /* 0x00000000000679c3 */ /* 0x000e620000002700 */
[----:B------:R-:W-:Y:S01]  /*1d7a0*/  @!UP2 UIMAD UR20, UR12, UR10, URZ ;  /* 0x0000000a0c14a2a4 */ /* 0x000fe2000f8e02ff */
[----:B------:R-:W-:Y:S01]  /*1d7b0*/  @UP3 UMOV UR14, UR16 ;  /* 0x00000010000e3c82 */ /* 0x000fe20008000000 */
[----:B---3--:R-:W3:Y:S04]  /*1d7c0*/  SHFL.BFLY PT, R0, R10, 0x2, 0x1f ;  /* 0x0c401f000a007f89 */ /* 0x008ee800000e0000 */
[----:B--2---:R-:W2:Y:S04]  /*1d7d0*/  SHFL.BFLY PT, R4, R2, 0x2, 0x1f ;  /* 0x0c401f0002047f89 */ /* 0x004ea800000e0000 */
[----:B----4-:R-:W4:Y:S01]  /*1d7e0*/  SHFL.BFLY PT, R3, R9, 0x2, 0x1f ;  /* 0x0c401f0009037f89 */ /* 0x010f2200000e0000 */
[----:B---3--:R-:W-:Y:S01]  /*1d7f0*/  FADD.FTZ R0, R0, R10 ;  /* 0x0000000a00007221 */ /* 0x008fe20000010000 */
[----:B------:R-:W-:Y:S01]  /*1d800*/  MOV R176, R6 ;  /* 0x0000000600b07202 */ /* 0x000fe20000000f00 */
[----:B--2---:R-:W-:-:S03]  /*1d810*/  FADD.FTZ R4, R4, R2 ;  /* 0x0000000204047221 */ /* 0x004fc60000010000 */
        /* <DEDUP_REMOVED lines=14> */
[----:B------:R-:W4:Y:S01]  /*1d900*/  MUFU.RCP R5, R138 ;  /* 0x0000008a00057308 */ /* 0x000f220000001000 */
        /* <DEDUP_REMOVED lines=39> */
[----:B------:R-:W2:Y:S01]  /*1db80*/  MUFU.RCP R2, R132 ;  /* 0x0000008400027308 */ /* 0x000ea20000001000 */
[----:B------:R-:W-:-:S02]  /*1db90*/  FSETP.NE.FTZ.AND P0, PT, R139, RZ, PT ;  /* 0x000000ff8b00720b */ /* 0x000fc40003f15000 */
[----:B----4-:R-:W-:Y:S02]  /*1dba0*/  FSEL R5, R5, 1, P3 ;  /* 0x3f80000005057808 */ /* 0x010fe40001800000 */
[----:B------:R-:W-:Y:S02]  /*1dbb0*/  F2FP.F16.F32.PACK_AB R65, R145, R144 ;  /* 0x000000909141723e */ /* 0x000fe400000000ff */
[----:B------:R-:W-:Y:S01]  /*1dbc0*/  F2FP.F16.F32.PACK_AB R14, R14, R160 ;  /* 0x000000a00e0e723e */ /* 0x000fe200000000ff */
[----:B------:R-:W3:Y:S01]  /*1dbd0*/  MUFU.RCP R0, R139 ;  /* 0x0000008b00007308 */ /* 0x000ee20000001000 */
[----:B------:R-:W-:Y:S01]  /*1dbe0*/  FMUL.FTZ R3, R5, UR4 ;  /* 0x0000000405037c20 */ /* 0x000fe20008410000 */
[----:B------:R-:W-:Y:S02]  /*1dbf0*/  F2FP.F16.F32.PACK_AB R10, R10, R172 ;  /* 0x000000ac0a0a723e */ /* 0x000fe400000000ff */
[----:B------:R-:W-:Y:S01]  /*1dc00*/  F2FP.F16.F32.PACK_AB R19, R19, R16 ;  /* 0x000000101313723e */ /* 0x000fe200000000ff */
[C---:B------:R-:W-:Y:S01]  /*1dc10*/  FMUL.FTZ R30, R3.reuse, R66 ;  /* 0x00000042031e7220 */ /* 0x040fe20000410000 */
[C---:B------:R-:W-:Y:S01]  /*1dc20*/  FMUL.FTZ R67, R3.reuse, R67 ;  /* 0x0000004303437220 */ /* 0x040fe20000410000 */
[C---:B------:R-:W-:Y:S01]  /*1dc30*/  FMUL.FTZ R146, R3.reuse, R146 ;  /* 0x0000009203927220 */ /* 0x040fe20000410000 */
[C---:B------:R-:W-:Y:S01]  /*1dc40*/  FMUL.FTZ R5, R3.reuse, R147 ;  /* 0x0000009303057220 */ /* 0x040fe20000410000 */
[C---:B------:R-:W-:Y:S01]  /*1dc50*/  FMUL.FTZ R158, R3.reuse, R158 ;  /* 0x0000009e039e7220 */ /* 0x040fe20000410000 */
[----:B--2---:R-:W-:Y:S01]  /*1dc60*/  FSEL R2, R2, 1, P1 ;  /* 0x3f80000002027808 */ /* 0x004fe20000800000 */
[C---:B------:R-:W-:Y:S01]  /*1dc70*/  FMUL.FTZ R159, R3.reuse, R159 ;  /* 0x0000009f039f7220 */ /* 0x040fe20000410000 */
[----:B------:R-:W-:Y:S01]  /*1dc80*/  FMUL.FTZ R162, R3, R162 ;  /* 0x000000a203a27220 */ /* 0x000fe20000410000 */
[----:B------:R-:W-:Y:S01]  /*1dc90*/  F2FP.F16.F32.PACK_AB R5, R5, R146 ;  /* 0x000000920505723e */ /* 0x000fe200000000ff */
        /* <DEDUP_REMOVED lines=10> */
[----:B------:R-:W-:Y:S01]  /*1dd40*/  FMUL.FTZ R25, R2, R44 ;  /* 0x0000002c02197220 */ /* 0x000fe20000410000 */
[----:B------:R-:W-:Y:S01]  /*1dd50*/  FMUL.FTZ R38, R3, R38 ;  /* 0x0000002603267220 */ /* 0x000fe20000410000 */
[----:B------:R-:W-:Y:S01]  /*1dd60*/  F2FP.F16.F32.PACK_AB R17, R17, R7 ;  /* 0x000000071111723e */ /* 0x000fe200000000ff */
[C---:B------:R-:W-:Y:S01]  /*1dd70*/  FMUL.FTZ R58, R0.reuse, R58 ;  /* 0x0000003a003a7220 */ /* 0x040fe20000410000 */
[C---:B------:R-:W-:Y:S01]  /*1dd80*/  FMUL.FTZ R60, R0.reuse, R59 ;  /* 0x0000003b003c7220 */ /* 0x040fe20000410000 */
[C---:B------:R-:W-:Y:S01]  /*1dd90*/  FMUL.FTZ R4, R0.reuse, R62 ;  /* 0x0000003e00047220 */ /* 0x040fe20000410000 */
[----:B------:R-:W-:Y:S01]  /*1dda0*/  FMUL.FTZ R56, R0, R63 ;  /* 0x0000003f00387220 */ /* 0x000fe20000410000 */
[----:B------:R-:W-:Y:S01]  /*1ddb0*/  LEA R7, R211, UR5, 0x1 ;  /* 0x00000005d3077c11 */ /* 0x000fe2000f8e08ff */
[C---:B------:R-:W-:Y:S01]  /*1ddc0*/  FMUL.FTZ R18, R3.reuse, R39 ;  /* 0x0000002703127220 */ /* 0x040fe20000410000 */
[----:B------:R-:W-:Y:S01]  /*1ddd0*/  F2FP.F16.F32.PACK_AB R60, R60, R58 ;  /* 0x0000003a3c3c723e */ /* 0x000fe200000000ff */
        /* <DEDUP_REMOVED lines=13> */
[----:B------:R-:W-:Y:S01]  /*1deb0*/  SEL R212, R212, 0xffffffe0, !P2 ;  /* 0xffffffe0d4d47807 */ /* 0x000fe20005000000 */
[C---:B------:R-:W-:Y:S01]  /*1dec0*/  FMUL.FTZ R87, R3.reuse, R87 ;  /* 0x0000005703577220 */ /* 0x040fe20000410000 */
        /* <DEDUP_REMOVED lines=90> */
[----:B------:R-:W-:Y:S01]  /*1e470*/  UISETP.NE.AND UP0, UPT, UR11, URZ, !UP1 ;  /* 0x000000ff0b00728c */ /* 0x000fe2000cf05270 */
[----:B------:R-:W-:Y:S01]  /*1e480*/  F2FP.F16.F32.PACK_AB R18, R18, R38 ;  /* 0x000000261212723e */ /* 0x000fe200000000ff */
[----:B------:R2:W-:Y:S01]  /*1e490*/  STS [R4+0x2400], R8 ;  /* 0x0024000804007388 */ /* 0x0005e20000000800 */
[----:B------:R-:W-:-:S02]  /*1e4a0*/  F2FP.F16.F32.PACK_AB R16, R31, R35 ;  /* 0x000000231f10723e */ /* 0x000fc400000000ff */
[----:B------:R-:W-:Y:S01]  /*1e4b0*/  F2FP.F16.F32.PACK_AB R15, R15, R50 ;  /* 0x000000320f0f723e */ /* 0x000fe200000000ff */
[----:B------:R-:W-:Y:S01]  /*1e4c0*/  STS [R5], R14 ;  /* 0x0000000e05007388 */ /* 0x000fe20000000800 */
[C---:B----4-:R-:W-:Y:S01]  /*1e4d0*/  IADD3 R0, PT, PT, R7.reuse, 0x40, RZ ;  /* 0x0000004007007810 */ /* 0x050fe20007ffe0ff */
[----:B------:R-:W3:Y:S01]  /*1e4e0*/  @UP1 LDCU UR4, c[0x0][0x430] ;  /* 0x00008600ff0417ac */ /* 0x000ee20008000800 */
[----:B------:R-:W-:Y:S01]  /*1e4f0*/  @P2 IADD3 R0, PT, PT, R7, -0x40, RZ ;  /* 0xffffffc007002810 */ /* 0x000fe20007ffe0ff */
[----:B------:R-:W-:Y:S01]  /*1e500*/  STS [R5+0x400], R13 ;  /* 0x0004000d05007388 */ /* 0x000fe20000000800 */
[----:B-----5:R-:W-:Y:S01]  /*1e510*/  IADD3 R2, PT, PT, R67, R5, RZ ;  /* 0x0000000543027210 */ /* 0x020fe20007ffe0ff */
[----:B------:R-:W4:Y:S01]  /*1e520*/  @UP1 LDCU UR15, c[0x0][0x430] ;  /* 0x00008600ff0f17ac */ /* 0x000f220008000800 */
[----:B------:R-:W-:Y:S02]  /*1e530*/  F2FP.F16.F32.PACK_AB R23, R23, R42 ;  /* 0x0000002a1717723e */ /* 0x000fe400000000ff */
[----:B------:R-:W-:Y:S01]  /*1e540*/  F2FP.F16.F32.PACK_AB R22, R22, R25 ;  /* 0x000000191616723e */ /* 0x000fe200000000ff */
[----:B------:R-:W-:Y:S01]  /*1e550*/  STS [R2], R10 ;  /* 0x0000000a02007388 */ /* 0x000fe20000000800 */
[----:B------:R-:W-:Y:S01]  /*1e560*/  F2FP.F16.F32.PACK_AB R64, R64, R46 ;  /* 0x0000002e4040723e */ /* 0x000fe200000000ff */
[----:B------:R-:W-:Y:S01]  /*1e570*/  @UP1 UMOV UR7, 0x1 ;  /* 0x0000000100071882 */ /* 0x000fe20000000000 */
[----:B-1----:R-:W-:Y:S01]  /*1e580*/  IADD3 R6, PT, PT, R67, R0, RZ ;  /* 0x0000000043067210 */ /* 0x002fe20007ffe0ff */
[----:B------:R1:W-:Y:S01]  /*1e590*/  STS [R2+0x400], R9 ;  /* 0x0004000902007388 */ /* 0x0003e20000000800 */
[----:B------:R-:W-:-:S02]  /*1e5a0*/  F2FP.F16.F32.PACK_AB R63, R140, R141 ;  /* 0x0000008d8c3f723e */ /* 0x000fc400000000ff */
[----:B------:R-:W-:Y:S01]  /*1e5b0*/  F2FP.F16.F32.PACK_AB R62, R55, R54 ;  /* 0x00000036373e723e */ /* 0x000fe200000000ff */
[----:B------:R-:W-:Y:S01]  /*1e5c0*/  STS [R5+0x2000], R12 ;  /* 0x0020000c05007388 */ /* 0x000fe20000000800 */
[----:B------:R-:W-:Y:S01]  /*1e5d0*/  F2FP.F16.F32.PACK_AB R59, R142, R143 ;  /* 0x0000008f8e3b723e */ /* 0x000fe200000000ff */
[----:B---3--:R-:W-:Y:S01]  /*1e5e0*/  @UP1 UIMAD UR13, UR4, UR10, URZ ;  /* 0x0000000a040d12a4 */ /* 0x008fe2000f8e02ff */
[----:B--2---:R-:W-:Y:S01]  /*1e5f0*/  IADD3 R8, PT, PT, R212, R0, RZ ;  /* 0x00000000d4087210 */ /* 0x004fe20007ffe0ff */
[----:B------:R-:W-:Y:S01]  /*1e600*/  STS [R5+0x2400], R11 ;  /* 0x0024000b05007388 */ /* 0x000fe20000000800 */
[----:B------:R-:W-:Y:S01]  /*1e610*/  F2FP.F16.F32.PACK_AB R61, R57, R26 ;  /* 0x0000001a393d723e */ /* 0x000fe200000000ff */
[----:B------:R-:W-:Y:S01]  /*1e620*/  USHF.R.S32.HI UR4, URZ, 0x1f, UR20 ;  /* 0x0000001fff047899 */ /* 0x000fe20008011414 */
[----:B------:R-:W-:Y:S01]  /*1e630*/  IADD3 R3, PT, PT, R67, R8, RZ ;  /* 0x0000000843037210 */ /* 0x000fe20007ffe0ff */
        /* <DEDUP_REMOVED lines=11> */
[----:B-1----:R1:W2:Y:S01]  /*1e6f0*/  @P3 MUFU.LG2 R9, R138 ;  /* 0x0000008a00093308 */ /* 0x0022a20000000c00 */
        /* <DEDUP_REMOVED lines=72> */
[----:B------:R-:W-:-:S03]  /*1eb80*/  LOP3.LUT R0, R0, 0x1e00, R176, 0xf8, !PT ;  /* 0x00001e0000007812 */ /* 0x000fc600078ef8b0 */
[----:B------:R-:W-:Y:S01]  /*1eb90*/  STS [R3+0x6000], R25 ;  /* 0x0060001903007388 */ /* 0x000fe20000000800 */
[----:B------:R-:W-:-:S03]  /*1eba0*/  LEA R19, R0, UR5, 0x1 ;  /* 0x0000000500137c11 */ /* 0x000fc6000f8e08ff */
[----:B------:R5:W-:Y:S01]  /*1ebb0*/  STS [R3+0x6400], R24 ;  /* 0x0064001803007388 */ /* 0x000be20000000800 */
[----:B---3--:R-:W3:Y:S01]  /*1ebc0*/  @P4 LDC R8, c[0x0][0x458] ;  /* 0x00011600ff084b82 */ /* 0x008ee20000000800 */
[----:B-----5:R1:W1:Y:S01]  /*1ebd0*/  @P4 MUFU.LG2 R3, R133 ;  /* 0x0000008500034308 */ /* 0x0202620000000c00 */
[----:B--2-4-:R-:W-:Y:S05]  /*1ebe0*/  BRA.U UP1, `(.L_x_2457) ;  /* 0x0000000101207547 */ /* 0x014fea000b800000 */
[----:B------:R-:W-:Y:S01]  /*1ebf0*/  UISETP.NE.AND UP1, UPT, UR11, URZ, UPT ;  /* 0x000000ff0b00728c */ /* 0x000fe2000bf25270 */
[----:B------:R-:W2:Y:S10]  /*1ec00*/  LDCU UR5, c[0x0][0x3e0] ;  /* 0x00007c00ff0577ac */ /* 0x000eb40008000800 */
[----:B------:R-:W2:Y:S01]  /*1ec10*/  @UP1 LDCU UR7, c[0x0][0x454] ;  /* 0x00008a80ff0717ac */ /* 0x000ea20008000800 */
[----:B------:R-:W-:Y:S01]  /*1ec20*/  @UP1 UMOV UR15, 0x1 ;  /* 0x00000001000f1882 */ /* 0x000fe20000000000 */
[----:B------:R-:W4:Y:S01]  /*1ec30*/  @UP1 LDCU UR13, c[0x0][0x454] ;  /* 0x00008a80ff0d17ac */ /* 0x000f220008000800 */
[----:B------:R-:W-:Y:S01]  /*1ec40*/  @!UP1 UMOV UR15, 0x1 ;  /* 0x00000001000f9882 */ /* 0x000fe20000000000 */
[----:B--2---:R-:W-:-:S02]  /*1ec50*/  @UP1 UIMAD UR7, UR7, UR5, URZ ;  /* 0x00000005070712a4 */ /* 0x004fc4000f8e02ff */
[----:B----4-:R-:W-:-:S12]  /*1ec60*/  @!UP1 UIMAD UR7, UR10, UR5, URZ ;  /* 0x000000050a0792a4 */ /* 0x010fd8000f8e02ff */
.L_x_2457:
[----:B------:R-:W-:Y:S01]  /*1ec70*/  BAR.SYNC.DEFER_BLOCKING 0x0 ;  /* 0x0000000000007b1d */ /* 0x000fe20000010000 */
[----:B------:R-:W-:Y:S01]  /*1ec80*/  UIMAD UR13, UR6, UR13, URZ ;  /* 0x0000000d060d72a4 */ /* 0x000fe2000f8e02ff */
[----:B------:R-:W-:Y:S01]  /*1ec90*/  LOP3.LUT P2, RZ, R214, 0x3, RZ, 0xc0, !PT ;  /* 0x00000003d6ff7812 */ /* 0x000fe2000784c0ff */
[----:B------:R-:W-:Y:S01]  /*1eca0*/  UIMAD UR10, UR8, UR15, URZ ;  /* 0x0000000f080a72a4 */ /* 0x000fe2000f8e02ff */
[----:B-1----:R-:W-:Y:S01]  /*1ecb0*/  @P4 FMUL.FTZ R0, R3, 0.69314718246459960938 ;  /* 0x3f31721803004820 */ /* 0x002fe20000410000 */
[----:B------:R-:W-:-:S03]  /*1ecc0*/  USEL UR20, UR20, URZ, UP0 ;  /* 0x000000ff14147287 */ /* 0x000fc60008000000 */
[----:B------:R-:W1:Y:S01]  /*1ecd0*/  @P3 LDC R7, c[0x0][0x458] ;  /* 0x00011600ff073b82 */ /* 0x000e620000000800 */
[----:B------:R-:W2:Y:S01]  /*1ece0*/  @P1 MUFU.LG2 R2, R132 ;  /* 0x0000008400021308 */ /* 0x000ea20000000c00 */
[----:B------:R-:W-:Y:S01]  /*1ecf0*/  @!UP0 UIMAD UR13, UR12, UR7, UR13 ;  /* 0x000000070c0d82a4 */ /* 0x000fe2000f8e020d */
[----:B------:R-:W-:Y:S01]  /*1ed00*/  MOV R17, 0x7f800000 ;  /* 0x7f80000000117802 */ /* 0x000fe20000000f00 */
[----:B------:R-:W-:Y:S01]  /*1ed10*/  USHF.L.U32 UR10, UR10, 0x7, URZ ;  /* 0x000000070a0a7899 */ /* 0x000fe200080006ff */
[----:B---3--:R-:W-:Y:S01]  /*1ed20*/  @P4 FFMA.FTZ R17, R135, R8, R0 ;  /* 0x0000000887114223 */ /* 0x008fe20000010000 */
        /* <DEDUP_REMOVED lines=58> */
.L_x_2459:
[----:B------:R-:W-:Y:S05]  /*1f0d0*/  BSYNC.RECONVERGENT B0 ;  /* 0x0000000000007941 */ /* 0x000fea0003800200 */
.L_x_2458:
        /* <DEDUP_REMOVED lines=42> */
.L_x_2461:
[----:B------:R-:W-:Y:S05]  /*1f380*/  BSYNC.RECONVERGENT B0 ;  /* 0x0000000000007941 */ /* 0x000fea0003800200 */
.L_x_2460:
        /* <DEDUP_REMOVED lines=23> */
.L_x_2463:
[----:B------:R-:W-:Y:S05]  /*1f500*/  BSYNC.RECONVERGENT B0 ;  /* 0x0000000000007941 */ /* 0x000fea0003800200 */
.L_x_2462:
        /* <DEDUP_REMOVED lines=22> */
.L_x_2465:
[----:B------:R-:W-:Y:S05]  /*1f670*/  BSYNC.RECONVERGENT B0 ;  /* 0x0000000000007941 */ /* 0x000fea0003800200 */
.L_x_2464:
        /* <DEDUP_REMOVED lines=21> */
.L_x_2467:
[----:B------:R-:W-:Y:S05]  /*1f7d0*/  BSYNC.RECONVERGENT B0 ;  /* 0x0000000000007941 */ /* 0x000fea0003800200 */
.L_x_2466:
        /* <DEDUP_REMOVED lines=21> */
.L_x_2469:
[----:B------:R-:W-:Y:S05]  /*1f930*/  BSYNC.RECONVERGENT B0 ;  /* 0x0000000000007941 */ /* 0x000fea0003800200 */
.L_x_2468:
        /* <DEDUP_REMOVED lines=21> */
.L_x_2471:
[----:B------:R-:W-:Y:S05]  /*1fa90*/  BSYNC.RECONVERGENT B0 ;  /* 0x0000000000007941 */ /* 0x000fea0003800200 */
.L_x_2470:
        /* <DEDUP_REMOVED lines=21> */
.L_x_2473:
[----:B------:R-:W-:Y:S05]  /*1fbf0*/  BSYNC.RECONVERGENT B0 ;  /* 0x0000000000007941 */ /* 0x000fea0003800200 */
.L_x_2472:
        /* <DEDUP_REMOVED lines=21> */
.L_x_2474:
        /* <DEDUP_REMOVED lines=11> */
.L_x_2873:


//--------------------- .text._ZN5flash16flash_fwd_kernelI23Flash_fwd_kernel_traitsILi128ELi128ELi32ELi4ELb0ELb0EN7cutlass6half_tE19Flash_kernel_traitsILi128ELi128ELi32ELi4ES3_EELb1ELb0ELb1ELb0ELb0ELb0ELb0ELb1EEEvNS_16Flash_fwd_paramsE --------------------------
	.section	.text._ZN5flash16flash_fwd_kernelI23Flash_fwd_kernel_traitsILi128ELi128ELi32ELi4ELb0ELb0EN7cutlass6half_tE19Flash_kernel_traitsILi128ELi128ELi32ELi4ES3_EELb1ELb0ELb1ELb0ELb0ELb0ELb0ELb1EEEvNS_16Flash_fwd_paramsE,"ax",@progbits
	.align	128
        .global         _ZN5flash16flash_fwd_kernelI23Flash_fwd_kernel_traitsILi128ELi128ELi32ELi4ELb0ELb0EN7cutlass6half_tE19Flash_kernel_traitsILi128ELi128ELi32ELi4ES3_EELb1ELb0ELb1ELb0ELb0ELb0ELb0ELb1EEEvNS_16Flash_fwd_paramsE
        .type           _ZN5flash16flash_fwd_kernelI23Flash_fwd_kernel_traitsILi128ELi128ELi32ELi4ELb0ELb0EN7cutlass6half_tE19Flash_kernel_traitsILi128ELi128ELi32ELi4ES3_EELb1ELb0ELb1ELb0ELb0ELb0ELb0ELb1EEEvNS_16Flash_fwd_paramsE,@function
        .size           _ZN5flash16flash_fwd_kernelI23Flash_fwd_kernel_traitsILi128ELi128ELi32ELi4ELb0ELb0EN7cutlass6half_tE19Flash_kernel_traitsILi128ELi128ELi32ELi4ES3_EELb1ELb0ELb1ELb0ELb0ELb0ELb0ELb1EEEvNS_16Flash_fwd_paramsE,(.L_x_2874 - _ZN5flash16flash_fwd_kernelI23Flash_fwd_kernel_traitsILi128ELi128ELi32ELi4ELb0ELb0EN7cutlass6half_tE19Flash_kernel_traitsILi128ELi128ELi32ELi4ES3_EELb1ELb0ELb1ELb0ELb0ELb0ELb0ELb1EEEvNS_16Flash_fwd_paramsE)
        .other          _ZN5flash16flash_fwd_kernelI23Flash_fwd_kernel_traitsILi128ELi128ELi32ELi4ELb0ELb0EN7cutlass6half_tE19Flash_kernel_traitsILi128ELi128ELi32ELi4ES3_EELb1ELb0ELb1ELb0ELb0ELb0ELb0ELb1EEEvNS_16Flash_fwd_paramsE,@"STO_CUDA_ENTRY STV_DEFAULT"
_ZN5flash16flash_fwd_kernelI23Flash_fwd_kernel_traitsILi128ELi128ELi32ELi4ELb0ELb0EN7cutlass6half_tE19Flash_kernel_traitsILi128ELi128ELi32ELi4ES3_EELb1ELb0ELb1ELb0ELb0ELb0ELb0ELb1EEEvNS_16Flash_fwd_paramsE:
.text._ZN5flash16flash_fwd_kernelI23Flash_fwd_kernel_traitsILi128ELi128ELi32ELi4ELb0ELb0EN7cutlass6half_tE19Flash_kernel_traitsILi128ELi128ELi32ELi4ES3_EELb1ELb0ELb1ELb0ELb0ELb0ELb0ELb1EEEvNS_16Flash_fwd_paramsE:
        /* <DEDUP_REMOVED lines=15> */
[----:B------:R-:W2:Y:S08]  /*00f0*/  S2UR UR17, SR_CTAID.Y ;  /* 0x00000000001179c3 */ /* 0x000eb00000002600 */
[----:B------:R-:W1:Y:S01]  /*0100*/  S2UR UR38, SR_CTAID.Z ;  /* 0x00000000002679c3 */ /* 0x000e620000002700 */
[----:B----4-:R-:W4:Y:S01]  /*0110*/  @P1 LDG.E.64 R8, desc[UR28][R8.64] ;  /* 0x0000001c08081981 */ /* 0x010f22000c1e1b00 */
[----:B---3--:R-:W-:Y:S01]  /*0120*/  @P1 IMAD.MOV.U32 R2, RZ, RZ, R85 ;  /* 0x000000ffff021224 */ /* 0x008fe200078e0055 */
[----:B------:R-:W3:Y:S04]  /*0130*/  LDCU.U8 UR12, c[0x0][0x532] ;  /* 0x0000a640ff0c77ac */ /* 0x000ee80008000000 */
[----:B------:R-:W4:Y:S01]  /*0140*/  @P1 LDG.E.64 R6, desc[UR28][R2.64] ;  /* 0x0000001c02061981 */ /* 0x000f22000c1e1b00 */
[----:B------:R-:W4:Y:S01]  /*0150*/  @P1 LDC R0, c[0x0][0x520] ;  /* 0x00014800ff001b82 */ /* 0x000f220000000800 */
[----:B------:R-:W3:Y:S01]  /*0160*/  LDCU.64 UR6, c[0x0][0x468] ;  /* 0x00008d00ff0677ac */ /* 0x000ee20008000a00 */
[----:B------:R-:W-:Y:S01]  /*0170*/  ISETP.NE.U32.AND P4, PT, RZ, UR10, PT ;  /* 0x0000000aff007c0c */ /* 0x000fe2000bf85070 */
[----:B------:R-:W-:-:S03]  /*0180*/  UISETP.NE.U32.AND UP4, UPT, UR10, URZ, UPT ;  /* 0x000000ff0a00728c */ /* 0x000fc6000bf85070 */
[----:B------:R-:W-:Y:S01]  /*0190*/  ISETP.NE.AND.EX P4, PT, RZ, UR11, PT, P4 ;  /* 0x0000000bff007c0c */ /* 0x000fe2000bf85340 */
[----:B------:R-:W-:Y:S02]  /*01a0*/  UISETP.NE.U32.AND UP3, UPT, UR8, URZ, UPT ;  /* 0x000000ff0800728c */ /* 0x000fe4000bf65070 */
[----:B------:R-:W-:Y:S02]  /*01b0*/  UISETP.NE.AND.EX UP4, UPT, UR11, URZ, UPT, UP4 ;  /* 0x000000ff0b00728c */ /* 0x000fe4000bf85340 */
[----:B------:R-:W-:Y:S02]  /*01c0*/  UISETP.NE.AND.EX UP3, UPT, UR9, URZ, UPT, UP3 ;  /* 0x000000ff0900728c */ /* 0x000fe4000bf65330 */
[----:B--2---:R-:W-:Y:S02]  /*01d0*/  UIMAD.WIDE.U32 UR14, UR17, 0x4, UR14 ;  /* 0x00000004110e78a5 */ /* 0x004fe4000f8e000e */
[----:B------:R-:W-:Y:S01]  /*01e0*/  PLOP3.LUT P2, PT, PT, PT, UP4, 0x80, 0x8 ;  /* 0x000000000008781c */ /* 0x000fe20003f4f048 */
[----:B-1----:R-:W-:-:S02]  /*01f0*/  ULOP3.LUT UR4, UR38, UR36, UR17, 0xfe, !UPT ;  /* 0x0000002426047292 */ /* 0x002fc4000f8efe11 */
[----:B------:R-:W-:Y:S02]  /*0200*/  USHF.L.U32 UR11, UR17, 0x2, URZ ;  /* 0x00000002110b7899 */ /* 0x000fe400080006ff */
[----:B---3--:R-:W-:Y:S02]  /*0210*/  UISETP.NE.AND UP5, UPT, UR12, URZ, UPT ;  /* 0x000000ff0c00728c */ /* 0x008fe4000bfa5270 */
[----:B------:R-:W-:Y:S01]  /*0220*/  LOP3.LUT P3, RZ, R208, UR4, RZ, 0xfc, !PT ;  /* 0x00000004d0ff7c12 */ /* 0x000fe2000f86fcff */
[----:B------:R-:W-:Y:S02]  /*0230*/  UISETP.EQ.U32.AND UP2, UPT, UR6, URZ, UPT ;  /* 0x000000ff0600728c */ /* 0x000fe4000bf42070 */
[----:B------:R-:W-:Y:S02]  /*0240*/  USHF.R.U32.HI UR10, URZ, 0x1e, UR17 ;  /* 0x0000001eff0a7899 */ /* 0x000fe40008011611 */
[----:B------:R-:W1:Y:S08]  /*0250*/  LDCU.64 UR4, c[0x0][0x478] ;  /* 0x00008f00ff0477ac */ /* 0x000e700008000a00 */
[----:B------:R-:W2:Y:S01]  /*0260*/  @!P3 LDC.64 R4, c[0x0][0x528] ;  /* 0x00014a00ff04bb82 */ /* 0x000ea20000000a00 */
[----:B------:R-:W-:-:S02]  /*0270*/  @UP3 UIADD3 UR12, UP1, UPT, UR11, UR8, URZ ;  /* 0x000000080b0c3290 */ /* 0x000fc4000ff3e0ff */
[----:B------:R-:W-:Y:S02]  /*0280*/  UISETP.EQ.OR.EX UP2, UPT, UR7, URZ, !UP5, UP2 ;  /* 0x000000ff0700728c */ /* 0x000fe4000ef42720 */
[----:B------:R-:W-:Y:S02]  /*0290*/  @UP3 UIADD3.X UR13, UPT, UPT, UR10, UR9, URZ, UP1, !UPT ;  /* 0x000000090a0d3290 */ /* 0x000fe40008ffe4ff */
[----:B------:R-:W-:Y:S02]  /*02a0*/  UIADD3 UR9, UP1, UPT, UR11, UR6, URZ ;  /* 0x000000060b097290 */ /* 0x000fe4000ff3e0ff */
[----:B-1----:R-:W-:Y:S02]  /*02b0*/  UISETP.NE.U32.AND UP0, UPT, UR4, URZ, UPT ;  /* 0x000000ff0400728c */ /* 0x002fe4000bf05070 */
[----:B------:R-:W-:Y:S02]  /*02c0*/  UIADD3.X UR8, UPT, UPT, UR10, UR7, URZ, UP1, !UPT ;  /* 0x000000070a087290 */ /* 0x000fe40008ffe4ff */
[----:B------:R-:W-:-:S11]  /*02d0*/  UISETP.NE.AND.EX UP0, UPT, UR5, URZ, UPT, UP0 ;  /* 0x000000ff0500728c */ /* 0x000fd6000bf05300 */
[----:B------:R-:W-:-:S04]  /*02e0*/  @UP0 UIADD3 UR4, UP1, UPT, UR11, UR4, URZ ;  /* 0x000000040b040290 */ /* 0x000fc8000ff3e0ff */
[----:B------:R-:W-:Y:S02]  /*02f0*/  @UP0 UIADD3.X UR5, UPT, UPT, UR10, UR5, URZ, UP1, !UPT ;  /* 0x000000050a050290 */ /* 0x000fe40008ffe4ff */
[----:B------:R-:W-:-:S04]  /*0300*/  IMAD.U32 R10, RZ, RZ, UR4 ;  /* 0x00000004ff0a7e24 */ /* 0x000fc8000f8e00ff */
[----:B------:R-:W-:Y:S01]  /*0310*/  IMAD.U32 R11, RZ, RZ, UR5 ;  /* 0x00000005ff0b7e24 */ /* 0x000fe2000f8e00ff */
[----:B----4-:R-:W-:Y:S02]  /*0320*/  @P1 R2UR UR34, R8 ;  /* 0x00000000082212ca */ /* 0x010fe400000e0000 */
[----:B------:R-:W-:Y:S02]  /*0330*/  @P1 R2UR UR35, R9 ;  /* 0x00000000092312ca */ /* 0x000fe400000e0000 */
[----:B------:R-:W-:Y:S01]  /*0340*/  @P1 IADD3 R85, P0, PT, R6, R0, RZ ;  /* 0x0000000006551210 */ /* 0x000fe20007f1e0ff */
[----:B------:R-:W1:Y:S04]  /*0350*/  @!UP4 LDCU UR32, c[0x0][0x434] ;  /* 0x00008680ff20c7ac */ /* 0x000e680008000800 */
[----:B------:R-:W-:Y:S01]  /*0360*/  @P1 IMAD.X R3, RZ, RZ, R7, P0 ;  /* 0x000000ffff031224 */ /* 0x000fe200000e0607 */
[----:B------:R-:W-:-:S03]  /*0370*/  UMOV UR20, 0xffffffff ;  /* 0xffffffff00147882 */ /* 0x000fc60000000000 */
[----:B------:R-:W-:Y:S01]  /*0380*/  IMAD.U32 R8, RZ, RZ, UR34 ;  /* 0x00000022ff087e24 */ /* 0x000fe2000f8e00ff */
[----:B------:R-:W3:Y:S01]  /*0390*/  @!UP0 LDCU.64 UR4, c[0x0][0x488] ;  /* 0x00009100ff0487ac */ /* 0x000ee20008000a00 */
[----:B------:R-:W-:Y:S02]  /*03a0*/  IMAD.U32 R9, RZ, RZ, UR35 ;  /* 0x00000023ff097e24 */ /* 0x000fe4000f8e00ff */
[----:B------:R-:W-:-:S03]  /*03b0*/  @!P3 IMAD.MOV.U32 R2, RZ, RZ, R85 ;  /* 0x000000ffff02b224 */ /* 0x000fc600078e0055 */
[----:B--2---:R2:W-:Y:S01]  /*03c0*/  @!P3 STG.E.64 desc[UR28][R4.64], R8 ;  /* 0x000000080400b986 */ /* 0x0045e2000c101b1c */
[----:B------:R-:W-:-:S03]  /*03d0*/  PLOP3.LUT P1, PT, PT, PT, UP3, 0x80, 0x8 ;  /* 0x000000000008781c */ /* 0x000fc60003f2f038 */
[----:B------:R4:W-:Y:S01]  /*03e0*/  @!P3 STG.E.64 desc[UR28][R4.64+0x8], R2 ;  /* 0x000008020400b986 */ /* 0x0009e2000c101b1c */
[----:B------:R-:W-:Y:S02]  /*03f0*/  PLOP3.LUT P3, PT, PT, PT, UP2, 0x80, 0x8 ;  /* 0x000000000008781c */ /* 0x000fe40003f6f028 */
[----:B------:R-:W-:-:S13]  /*0400*/  PLOP3.LUT P0, PT, PT, PT, UP0, 0x80, 0x8 ;  /* 0x000000000008781c */ /* 0x000fda0003f0f008 */
[----:B------:R-:W5:Y:S01]  /*0410*/  @P0 LDG.E R0, desc[UR28][R10.64] ;  /* 0x0000001c0a000981 */ /* 0x000f62000c1e1900 */
[----:B--2---:R-:W-:Y:S02]  /*0420*/  IMAD.U32 R8, RZ, RZ, UR14 ;  /* 0x0000000eff087e24 */ /* 0x004fe4000f8e00ff */
[----:B------:R-:W-:-:S05]  /*0430*/  IMAD.U32 R9, RZ, RZ, UR15 ;  /* 0x0000000fff097e24 */ /* 0x000fca000f8e00ff */
[----:B------:R-:W2:Y:S04]  /*0440*/  @P4 LDG.E R6, desc[UR28][R8.64] ;  /* 0x0000001c08064981 */ /* 0x000ea8000c1e1900 */
[----:B----4-:R4:W3:Y:S01]  /*0450*/  @P2 LDG.E R2, desc[UR28][R8.64+0x4] ;  /* 0x0000041c08022981 */ /* 0x0108e2000c1e1900 */
[----:B------:R-:W-:Y:S02]  /*0460*/  IMAD.U32 R4, RZ, RZ, UR12 ;  /* 0x0000000cff047e24 */ /* 0x000fe4000f8e00ff */
[----:B------:R-:W-:-:S05]  /*0470*/  IMAD.U32 R5, RZ, RZ, UR13 ;  /* 0x0000000dff057e24 */ /* 0x000fca000f8e00ff */
[----:B------:R-:W3:Y:S01]  /*0480*/  @P1 LDG.E R4, desc[UR28][R4.64] ;  /* 0x0000001c04041981 */ /* 0x000ee2000c1e1900 */
[----:B----4-:R-:W-:Y:S02]  /*0490*/  IMAD.U32 R8, RZ, RZ, UR9 ;  /* 0x00000009ff087e24 */ /* 0x010fe4000f8e00ff */
        /* <DEDUP_REMOVED lines=10> */
[----:B-1----:R-:W-:-:S04]  /*0540*/  @UP4 UIADD3 UR32, UPT, UPT, UR8, -UR20, URZ ;  /* 0x8000001408204290 */ /* 0x002fc8000fffe0ff */
[----:B------:R-:W-:Y:S01]  /*0550*/  UISETP.GT.AND UP2, UPT, UR32, UR30, UPT ;  /* 0x0000001e2000728c */ /* 0x000fe2000bf44270 */
[----:B------:R-:W-:-:S05]  /*0560*/  @P1 R2UR UR12, R4 ;  /* 0x00000000040c12ca */ /* 0x000fca00000e0000 */
[----:B------:R-:W-:Y:S02]  /*0570*/  PLOP3.LUT P1, PT, PT, PT, UP2, 0x80, 0x8 ;  /* 0x000000000008781c */ /* 0x000fe40003f2f028 */
[----:B----4-:R-:W-:Y:S01]  /*0580*/  @!P3 R2UR UR13, R5 ;  /* 0x00000000050db2ca */ /* 0x010fe200000e0000 */
[----:B------:R-:W-:Y:S01]  /*0590*/  @!UP0 UISETP.NE.U32.AND UP2, UPT, UR4, URZ, UPT ;  /* 0x000000ff0400828c */ /* 0x000fe2000bf45070 */
[----:B------:R-:W1:Y:S01]  /*05a0*/  @!UP1 LDCU UR4, c[0x0][0x438] ;  /* 0x00008700ff0497ac */ /* 0x000e620008000800 */
[----:B------:R-:W-:-:S12]  /*05b0*/  BRA.U !UP1, `(.L_x_2475) ;  /* 0x0000000109187547 */ /* 0x000fd8000b800000 */
[----:B------:R-:W-:-:S13]  /*05c0*/  PLOP3.LUT P2, PT, PT, PT, UP5, 0x80, 0x8 ;  /* 0x000000000008781c */ /* 0x000fda0003f4f058 */
[----:B------:R-:W1:Y:S04]  /*05d0*/  @P2 LDG.E R2, desc[UR28][R8.64+0x4] ;  /* 0x0000041c08022981 */ /* 0x000e68000c1e1900 */
[----:B------:R-:W2:Y:S01]  /*05e0*/  @!P2 LDG.E R8, desc[UR28][R8.64] ;  /* 0x0000001c0808a981 */ /* 0x000ea2000c1e1900 */
[----:B-1----:R-:W-:-:S13]  /*05f0*/  @P2 R2UR UR4, R2 ;  /* 0x00000000020422ca */ /* 0x002fda00000e0000 */
[----:B------:R-:W-:-:S07]  /*0600*/  @UP5 UIADD3 UR4, UPT, UPT, UR4, -UR13, URZ ;  /* 0x8000000d04045290 */ /* 0x000fce000fffe0ff */
[----:B--2---:R-:W-:Y:S02]  /*0610*/  @!P2 R2UR UR4, R8 ;  /* 0x000000000804a2ca */ /* 0x004fe400000e0000 */
.L_x_2475:
[----:B-----5:R-:W-:Y:S01]  /*0620*/  @P0 R2UR UR31, R0 ;  /* 0x00000000001f02ca */ /* 0x020fe200000e0000 */
[----:B------:R-:W-:Y:S01]  /*0630*/  @!UP0 UISETP.NE.AND.EX UP2, UPT, UR5, URZ, UPT, UP2 ;  /* 0x000000ff0500828c */ /* 0x000fe2000bf45320 */
[----:B-1----:R-:W-:-:S13]  /*0640*/  @!P1 EXIT ;  /* 0x000000000000994d */ /* 0x002fda0003800000 */
[----:B------:R-:W1:Y:S01]  /*0650*/  LDCU UR24, c[0x0][0x504] ;  /* 0x0000a080ff1877ac */ /* 0x000e620008000800 */
[----:B------:R-:W2:Y:S01]  /*0660*/  LDCU UR25, c[0x0][0x508] ;  /* 0x0000a100ff1977ac */ /* 0x000ea20008000800 */
[----:B------:R-:W-:Y:S02]  /*0670*/  @!UP0 USEL UR6, UR6, URZ, UP2 ;  /* 0x000000ff06068287 */ /* 0x000fe40009000000 */
[----:B------:R-:W-:Y:S02]  /*0680*/  @UP0 UIADD3 UR31, UPT, UPT, UR31, -UR12, URZ ;  /* 0x8000000c1f1f0290 */ /* 0x000fe4000fffe0ff */
[----:B------:R-:W-:Y:S01]  /*0690*/  @!UP0 UIADD3 UR31, UPT, UPT, UR6, UR4, -UR12 ;  /* 0x00000004061f8290 */ /* 0x000fe2000fffe80c */
[----:B------:R-:W3:Y:S03]  /*06a0*/  LDCU UR10, c[0x0][0x3e0] ;  /* 0x00007c00ff0a77ac */ /* 0x000ee60008000800 */
[----:B------:R-:W-:-:S02]  /*06b0*/  UIADD3 UR7, UPT, UPT, UR31, 0x1f, URZ ;  /* 0x0000001f1f077890 */ /* 0x000fc4000fffe0ff */
[----:B-1----:R-:W-:Y:S02]  /*06c0*/  UIADD3 UR24, UPT, UPT, UR32, UR24, URZ ;  /* 0x0000001820187290 */ /* 0x002fe4000fffe0ff */
[----:B------:R-:W-:Y:S02]  /*06d0*/  UIADD3 UR5, UPT, UPT, UR7, UR30, -UR32 ;  /* 0x0000001e07057290 */ /* 0x000fe4000fffe820 */
[----:B------:R-:W-:Y:S02]  /*06e0*/  UIADD3 UR9, UPT, UPT, -UR24, UR30, UR31 ;  /* 0x0000001e18097290 */ /* 0x000fe4000fffe11f */
[----:B--2---:R-:W-:Y:S02]  /*06f0*/  UIADD3 UR5, UPT, UPT, UR5, 0x80, UR25 ;  /* 0x0000008005057890 */ /* 0x004fe4000fffe019 */
[----:B------:R-:W-:Y:S02]  /*0700*/  USHF.R.S32.HI UR6, URZ, 0x1f, UR7 ;  /* 0x0000001fff067899 */ /* 0x000fe40008011407 */
[----:B------:R-:W-:-:S02]  /*0710*/  USHF.R.S32.HI UR8, URZ, 0x1f, UR9 ;  /* 0x0000001fff087899 */ /* 0x000fc40008011409 */
[----:B------:R-:W-:Y:S02]  /*0720*/  USHF.R.S32.HI UR4, URZ, 0x1f, UR5 ;  /* 0x0000001fff047899 */ /* 0x000fe40008011405 */
[----:B------:R-:W-:Y:S02]  /*0730*/  ULEA.HI UR6, UR6, UR7, URZ, 0x5 ;  /* 0x0000000706067291 */ /* 0x000fe4000f8f28ff */
[----:B------:R-:W-:Y:S02]  /*0740*/  ULEA.HI UR8, UR8, UR9, URZ, 0x5 ;  /* 0x0000000908087291 */ /* 0x000fe4000f8f28ff */
[----:B------:R-:W-:Y:S02]  /*0750*/  ULEA.HI UR4, UR4, UR5, URZ, 0x5 ;  /* 0x0000000504047291 */ /* 0x000fe4000f8f28ff */
[----:B------:R-:W-:Y:S02]  /*0760*/  USHF.R.S32.HI UR6, URZ, 0x5, UR6 ;  /* 0x00000005ff067899 */ /* 0x000fe40008011406 */
[----:B------:R-:W-:-:S02]  /*0770*/  USHF.R.S32.HI UR8, URZ, 0x5, UR8 ;  /* 0x00000005ff087899 */ /* 0x000fc40008011408 */
[----:B------:R-:W-:Y:S02]  /*0780*/  USHF.R.S32.HI UR4, URZ, 0x5, UR4 ;  /* 0x00000005ff047899 */ /* 0x000fe40008011404 */
[----:B------:R-:W-:Y:S02]  /*0790*/  UISETP.LT.AND UP1, UPT, URZ, UR8, UPT ;  /* 0x00000008ff00728c */ /* 0x000fe4000bf21270 */
[----:B------:R-:W-:Y:S02]  /*07a0*/  UISETP.LT.AND UP0, UPT, UR6, UR4, UPT ;  /* 0x000000040600728c */ /* 0x000fe4000bf01270 */
[----:B------:R-:W-:Y:S02]  /*07b0*/  USEL UR19, URZ, UR8, !UP1 ;  /* 0x00000008ff137287 */ /* 0x000fe4000c800000 */
[----:B------:R-:W-:Y:S02]  /*07c0*/  USEL UR23, UR6, UR4, UP0 ;  /* 0x0000000406177287 */ /* 0x000fe40008000000 */
[----:B---3--:R-:W-:-:S02]  /*07d0*/  UIMAD UR33, UR17, UR10, UR38 ;  /* 0x0000000a112172a4 */ /* 0x008fc4000f8e0226 */
[----:B------:R-:W-:-:S09]  /*07e0*/  UISETP.GT.AND UP0, UPT, UR23, UR19, UPT ;  /* 0x000000131700728c */ /* 0x000fd2000bf04270 */
        /* <DEDUP_REMOVED lines=26> */
.L_x_2477:
        /* <DEDUP_REMOVED lines=25> */
[----:B------:R-:W-:Y:S01]  /*0b20*/  IMAD.U32 R18, RZ, RZ, UR5 ;  /* 0x00000005ff127e24 */ /* 0x000fe2000f8e00ff */
[----:B------:R-:W-:Y:S01]  /*0b30*/  USHF.R.S32.HI UR4, URZ, 0x1f, UR7 ;  /* 0x0000001fff047899 */ /* 0x000fe20008011407 */
[----:B------:R-:W-:Y:S01]  /*0b40*/  IMAD.WIDE.U32 R2, R2, UR38, R4 ;  /* 0x0000002602027c25 */ /* 0x000fe2000f8e0004 */
[----:B------:R-:W-:Y:S01]  /*0b50*/  USEL UR7, UR7, URZ, UP1 ;  /* 0x000000ff07077287 */ /* 0x000fe20008800000 */
[----:B------:R-:W-:Y:S01]  /*0b60*/  ISETP.GE.AND P1, PT, R11, UR32, PT ;  /* 0x000000200b007c0c */ /* 0x000fe2000bf26270 */
[----:B------:R-:W-:Y:S01]  /*0b70*/  USEL UR4, UR4, URZ, UP1 ;  /* 0x000000ff04047287 */ /* 0x000fe20008800000 */
[----:B------:R-:W-:Y:S01]  /*0b80*/  IMAD R19, R18, UR38, R3 ;  /* 0x0000002612137c24 */ /* 0x000fe2000f8e0203 */
[----:B------:R-:W-:Y:S01]  /*0b90*/  USHF.R.S32.HI UR5, URZ, 0x1f, UR8 ;  /* 0x0000001fff057899 */ /* 0x000fe20008011408 */
[----:B------:R-:W-:Y:S01]  /*0ba0*/  ISETP.GE.AND P4, PT, R10, UR32, PT ;  /* 0x000000200a007c0c */ /* 0x000fe2000bf86270 */
[----:B------:R-:W-:Y:S01]  /*0bb0*/  UIADD3 UR7, UP1, UP0, UR30, UR7, UR8 ;  /* 0x000000071e077290 */ /* 0x000fe2000f83e008 */
[----:B------:R-:W-:Y:S01]  /*0bc0*/  VIADD R9, R208, 0x50 ;  /* 0x00000050d0097836 */ /* 0x000fe20000000000 */
[----:B------:R-:W-:Y:S01]  /*0bd0*/  UIMAD.WIDE.U32 UR36, UR36, 0x80, URZ ;  /* 0x00000080242478a5 */ /* 0x000fe2000f8e00ff */
[----:B------:R-:W-:Y:S01]  /*0be0*/  LOP3.LUT R14, R0, 0x40, RZ, 0xfc, !PT ;  /* 0x00000040000e7812 */ /* 0x000fe200078efcff */
        /* <DEDUP_REMOVED lines=18> */
.L_x_2479:
[----:B------:R-:W-:Y:S05]  /*0d10*/  BSYNC.RECONVERGENT B0 ;  /* 0x0000000000007941 */ /* 0x000fea0003800200 */
.L_x_2478:
        /* <DEDUP_REMOVED lines=21> */
.L_x_2481:
[----:B------:R-:W-:Y:S05]  /*0e70*/  BSYNC.RECONVERGENT B0 ;  /* 0x0000000000007941 */ /* 0x000fea0003800200 */
.L_x_2480:
[----:B------:R-:W-:Y:S01]  /*0e80*/  BSSY.RECONVERGENT B0, `(.L_x_2482) ;  /* 0x0000015000007945 */ /* 0x000fe20003800200 */
[----:B------:R-:W-:Y:S02]  /*0e90*/  ISETP.GE.AND P3, PT, R8, UR32, PT ;  /* 0x0000002008007c0c */ /* 0x000fe4000bf66270 */
[----:B--2---:R-:W-:Y:S01]  /*0ea0*/  IADD3 R7, PT, PT, R208, 0x70, RZ ;  /* 0x00000070d0077810 */ /* 0x004fe20007ffe0ff */
        /* <DEDUP_REMOVED lines=18> */
.L_x_2483:
[----:B------:R-:W-:Y:S05]  /*0fd0*/  BSYNC.RECONVERGENT B0 ;  /* 0x0000000000007941 */ /* 0x000fea0003800200 */
.L_x_2482:
[----:B------:R-:W-:Y:S01]  /*0fe0*/  BSSY.RECONVERGENT B0, `(.L_x_2484) ;  /* 0x0000014000007945 */ /* 0x000fe20003800200 */
[----:B------:R-:W-:-:S03]  /*0ff0*/  ISETP.GE.AND P2, PT, R7, UR32, PT ;  /* 0x0000002007007c0c */ /* 0x000fc6000bf46270 */
[----:B------:R-:W-:Y:S10]  /*1000*/  @P1 BRA `(.L_x_2485) ;  /* 0x0000000000441947 */ /* 0x000ff40003800000 */
[----:B------:R-:W3:Y:S01]  /*1010*/  LDCU.64 UR8, c[0x0][0x408] ;  /* 0x00008100ff0877ac */ /* 0x000ee20008000a00 */
[----:B------:R-:W-:Y:S01]  /*1020*/  IADD3 R6, P1, PT, R5, 0x30, RZ ;  /* 0x0000003005067810 */ /* 0x000fe20007f3e0ff */
[----:B-1----:R-:W-:Y:S01]  /*1030*/  IMAD.MOV.U32 R16, RZ, RZ, R2 ;  /* 0x000000ffff107224 */ /* 0x002fe200078e0002 */
        /* <DEDUP_REMOVED lines=14> */
.L_x_2485:
[----:B------:R-:W-:Y:S05]  /*1120*/  BSYNC.RECONVERGENT B0 ;  /* 0x0000000000007941 */ /* 0x000fea0003800200 */
.L_x_2484:
[----:B------:R-:W-:Y:S01]  /*1130*/  BSSY.RECONVERGENT B0, `(.L_x_2486) ;  /* 0x0000014000007945 */ /* 0x000fe20003800200 */
[----:B------:R-:W-:-:S03]  /*1140*/  ISETP.NE.AND P1, PT, R0, RZ, PT ;  /* 0x000000ff0000720c */ /* 0x000fc60003f25270 */
[----:B------:R-:W-:Y:S10]  /*1150*/  @P4 BRA `(.L_x_2487) ;  /* 0x0000000000444947 */ /* 0x000ff40003800000 */
[----:B------:R-:W4:Y:S01]  /*1160*/  LDCU.64 UR8, c[0x0][0x408] ;  /* 0x00008100ff0877ac */ /* 0x000f220008000a00 */
[----:B------:R-:W-:Y:S01]  /*1170*/  IADD3 R6, P4, PT, R5, 0x40, RZ ;  /* 0x0000004005067810 */ /* 0x000fe20007f9e0ff */
[----:B-1----:R-:W-:Y:S01]  /*1180*/  IMAD.MOV.U32 R16, RZ, RZ, R2 ;  /* 0x000000ffff107224 */ /* 0x002fe200078e0002 */
        /* <DEDUP_REMOVED lines=14> */
.L_x_2487:
[----:B------:R-:W-:Y:S05]  /*1270*/  BSYNC.RECONVERGENT B0 ;  /* 0x0000000000007941 */ /* 0x000fea0003800200 */
.L_x_2486:
[----:B------:R-:W-:Y:S01]  /*1280*/  BSSY.RECONVERGENT B0, `(.L_x_2488) ;  /* 0x0000014000007945 */ /* 0x000fe20003800200 */
[----:B------:R-:W-:-:S03]  /*1290*/  ISETP.GE.OR P5, PT, R208, UR32, P1 ;  /* 0x00000020d0007c0c */ /* 0x000fc60008fa6670 */
[----:B------:R-:W-:Y:S10]  /*12a0*/  @P0 BRA `(.L_x_2489) ;  /* 0x0000000000440947 */ /* 0x000ff40003800000 */
[----:B------:R-:W5:Y:S01]  /*12b0*/  LDCU.64 UR8, c[0x0][0x408] ;  /* 0x00008100ff0877ac */ /* 0x000f620008000a00 */
[----:B------:R-:W-:Y:S01]  /*12c0*/  IADD3 R6, P0, PT, R5, 0x50, RZ ;  /* 0x0000005005067810 */ /* 0x000fe20007f1e0ff */
[----:B-1----:R-:W-:Y:S01]  /*12d0*/  IMAD.MOV.U32 R16, RZ, RZ, R2 ;  /* 0x000000ffff107224 */ /* 0x002fe200078e0002 */
        /* <DEDUP_REMOVED lines=14> */
.L_x_2489:
[----:B------:R-:W-:Y:S05]  /*13c0*/  BSYNC.RECONVERGENT B0 ;  /* 0x0000000000007941 */ /* 0x000fea0003800200 */
.L_x_2488:
        /* <DEDUP_REMOVED lines=20> */
.L_x_2491:
[----:B------:R-:W-:Y:S05]  /*1510*/  BSYNC.RECONVERGENT B0 ;  /* 0x0000000000007941 */ /* 0x000fea0003800200 */
.L_x_2490:
[----:B------:R-:W-:Y:S01]  /*1520*/  BSSY.RECONVERGENT B0, `(.L_x_2492) ;  /* 0x0000013000007945 */ /* 0x000fe20003800200 */
[----:B------:R-:W-:-:S03]  /*1530*/  ISETP.GE.OR P6, PT, R12, UR32, P1 ;  /* 0x000000200c007c0c */ /* 0x000fc60008fc6670 */
[----:B------:R-:W-:Y:S10]  /*1540*/  @P2 BRA `(.L_x_2493) ;  /* 0x0000000000402947 */ /* 0x000ff40003800000 */
[----:B------:R-:W5:Y:S01]  /*1550*/  LDCU.64 UR8, c[0x0][0x408] ;  /* 0x00008100ff0877ac */ /* 0x000f620008000a00 */
[----:B------:R-:W-:Y:S02]  /*1560*/  IADD3 R5, P2, PT, R5, 0x70, RZ ;  /* 0x0000007005057810 */ /* 0x000fe40007f5e0ff */
        /* <DEDUP_REMOVED lines=14> */
.L_x_2493:
[----:B------:R-:W-:Y:S05]  /*1650*/  BSYNC.RECONVERGENT B0 ;  /* 0x0000000000007941 */ /* 0x000fea0003800200 */
.L_x_2492:
[----:B------:R-:W-:Y:S04]  /*1660*/  BSSY.RECONVERGENT B0, `(.L_x_2494) ;  /* 0x000000a000007945 */ /* 0x000fe80003800200 */
[----:B------:R-:W-:Y:S05]  /*1670*/  @P5 BRA `(.L_x_2495) ;  /* 0x0000000000205947 */ /* 0x000fea0003800000 */
[----:B------:R-:W5:Y:S01]  /*1680*/  LDCU.64 UR4, c[0x0][0x420] ;  /* 0x00008400ff0477ac */ /* 0x000f620008000a00 */
[----:B------:R-:W-:-:S05]  /*1690*/  IMAD R0, R208, UR6, RZ ;  /* 0x00000006d0007c24 */ /* 0x000fca000f8e02ff */
[----:B--2---:R-:W-:-:S04]  /*16a0*/  IADD3 R2, P2, PT, R0, UR7, RZ ;  /* 0x0000000700027c10 */ /* 0x004fc8000ff5e0ff */
[----:B------:R-:W-:Y:S02]  /*16b0*/  LEA.HI.X.SX32 R0, R0, UR10, 0x1, P2 ;  /* 0x0000000a00007c11 */ /* 0x000fe400090f0eff */
[----:B-----5:R-:W-:-:S04]  /*16c0*/  LEA R4, P2, R2, UR4, 0x2 ;  /* 0x0000000402047c11 */ /* 0x020fc8000f8410ff */
[----:B------:R-:W-:Y:S01]  /*16d0*/  LEA.HI.X R5, R2, UR5, R0, 0x2, P2 ;  /* 0x0000000502057c11 */ /* 0x000fe200090f1400 */
[----:B------:R-:W-:-:S05]  /*16e0*/  IMAD.MOV.U32 R0, RZ, RZ, 0x7f800000 ;  /* 0x7f800000ff007424 */ /* 0x000fca00078e00ff */
[----:B------:R2:W-:Y:S03]  /*16f0*/  STG.E desc[UR28][R4.64], R0 ;  /* 0x0000000004007986 */ /* 0x0005e6000c10191c */
.L_x_2495:
[----:B------:R-:W-:Y:S05]  /*1700*/  BSYNC.RECONVERGENT B0 ;  /* 0x0000000000007941 */ /* 0x000fea0003800200 */
.L_x_2494:
        /* <DEDUP_REMOVED lines=8> */
[----:B--2---:R-:W-:-:S05]  /*1790*/  IMAD R0, R13, UR6, RZ ;  /* 0x000000060d007c24 */ /* 0x004fca000f8e02ff */
[----:B------:R-:W-:-:S04]  /*17a0*/  IADD3 R2, P0, PT, R0, UR7, RZ ;  /* 0x0000000700027c10 */ /* 0x000fc8000ff1e0ff */
[----:B------:R-:W-:Y:S02]  /*17b0*/  LEA.HI.X.SX32 R0, R0, UR10, 0x1, P0 ;  /* 0x0000000a00007c11 */ /* 0x000fe400080f0eff */
[----:B-----5:R-:W-:-:S04]  /*17c0*/  LEA R4, P0, R2, UR4, 0x2 ;  /* 0x0000000402047c11 */ /* 0x020fc8000f8010ff */
[----:B------:R-:W-:Y:S01]  /*17d0*/  LEA.HI.X R5, R2, UR5, R0, 0x2, P0 ;  /* 0x0000000502057c11 */ /* 0x000fe200080f1400 */
[----:B------:R-:W-:-:S05]  /*17e0*/  IMAD.MOV.U32 R0, RZ, RZ, 0x7f800000 ;  /* 0x7f800000ff007424 */ /* 0x000fca00078e00ff */
[----:B------:R2:W-:Y:S03]  /*17f0*/  STG.E desc[UR28][R4.64], R0 ;  /* 0x0000000004007986 */ /* 0x0005e6000c10191c */
.L_x_2497:
[----:B------:R-:W-:Y:S05]  /*1800*/  BSYNC.RECONVERGENT B0 ;  /* 0x0000000000007941 */ /* 0x000fea0003800200 */
.L_x_2496:
[----:B------:R-:W-:Y:S04]  /*1810*/  BSSY.RECONVERGENT B0, `(.L_x_2498) ;  /* 0x000000a000007945 */ /* 0x000fe80003800200 */
[----:B------:R-:W-:Y:S05]  /*1820*/  @P6 BRA `(.L_x_2499) ;  /* 0x0000000000206947 */ /* 0x000fea0003800000 */
        /* <DEDUP_REMOVED lines=8> */
.L_x_2499:
[----:B------:R-:W-:Y:S05]  /*18b0*/  BSYNC.RECONVERGENT B0 ;  /* 0x0000000000007941 */ /* 0x000fea0003800200 */
.L_x_2498:
        /* <DEDUP_REMOVED lines=10> */
.L_x_2501:
[----:B------:R-:W-:Y:S05]  /*1960*/  BSYNC.RECONVERGENT B0 ;  /* 0x0000000000007941 */ /* 0x000fea0003800200 */
.L_x_2500:
        /* <DEDUP_REMOVED lines=10> */
.L_x_2503:
[----:B------:R-:W-:Y:S05]  /*1a10*/  BSYNC.RECONVERGENT B0 ;  /* 0x0000000000007941 */ /* 0x000fea0003800200 */
.L_x_2502:
        /* <DEDUP_REMOVED lines=10> */
.L_x_2505:
[----:B------:R-:W-:Y:S05]  /*1ac0*/  BSYNC.RECONVERGENT B0 ;  /* 0x0000000000007941 */ /* 0x000fea0003800200 */
.L_x_2504:
        /* <DEDUP_REMOVED lines=10> */
.L_x_2507:
[----:B------:R-:W-:Y:S05]  /*1b70*/  BSYNC.RECONVERGENT B0 ;  /* 0x0000000000007941 */ /* 0x000fea0003800200 */
.L_x_2506:
[----:B------:R-:W-:Y:S05]  /*1b80*/  @P1 EXIT ;  /* 0x000000000000194d */ /* 0x000fea0003800000 */
[----:B------:R-:W5:Y:S01]  /*1b90*/  LDCU.64 UR4, c[0x0][0x420] ;  /* 0x00008400ff0477ac */ /* 0x000f620008000a00 */
[----:B--2---:R-:W-:-:S05]  /*1ba0*/  IMAD R0, R7, UR6, RZ ;  /* 0x0000000607007c24 */ /* 0x004fca000f8e02ff */
[----:B------:R-:W-:-:S04]  /*1bb0*/  IADD3 R2, P0, PT, R0, UR7, RZ ;  /* 0x0000000700027c10 */ /* 0x000fc8000ff1e0ff */
[----:B------:R-:W-:Y:S02]  /*1bc0*/  LEA.HI.X.SX32 R0, R0, UR10, 0x1, P0 ;  /* 0x0000000a00007c11 */ /* 0x000fe400080f0eff */
[----:B-----5:R-:W-:-:S04]  /*1bd0*/  LEA R4, P0, R2, UR4, 0x2 ;  /* 0x0000000402047c11 */ /* 0x020fc8000f8010ff */
[----:B------:R-:W-:Y:S01]  /*1be0*/  LEA.HI.X R5, R2, UR5, R0, 0x2, P0 ;  /* 0x0000000502057c11 */ /* 0x000fe200080f1400 */
[----:B------:R-:W-:-:S05]  /*1bf0*/  IMAD.MOV.U32 R0, RZ, RZ, 0x7f800000 ;  /* 0x7f800000ff007424 */ /* 0x000fca00078e00ff */
[----:B------:R-:W-:Y:S01]  /*1c00*/  STG.E desc[UR28][R4.64], R0 ;  /* 0x0000000004007986 */ /* 0x000fe2000c10191c */
[----:B------:R-:W-:Y:S05]  /*1c10*/  EXIT ;  /* 0x000000000000794d */ /* 0x000fea0003800000 */
.L_x_2476:
[----:B------:R-:W-:Y:S01]  /*1c20*/  UISETP.NE.AND UP0, UPT, UR20, -0x1, UPT ;  /* 0xffffffff1400788c */ /* 0x000fe2000bf05270 */
[----:B------:R-:W1:Y:S01]  /*1c30*/  LDCU UR8, c[0x0][0x444] ;  /* 0x00008880ff0877ac */ /* 0x000e620008000800 */
[----:B------:R-:W2:Y:S01]  /*1c40*/  LDCU UR21, c[0x0][0x448] ;  /* 0x00008900ff1577ac */ /* 0x000ea20008000800 */
[----:B------:R-:W-:-:S08]  /*1c50*/  UISETP.NE.AND UP1, UPT, UR13, -0x1, UPT ;  /* 0xffffffff0d00788c */ /* 0x000fd0000bf25270 */
[----:B------:R-:W3:Y:S01]  /*1c60*/  @!UP0 LDCU.64 UR6, c[0x0][0x398] ;  /* 0x00007300ff0687ac */ /* 0x000ee20008000a00 */
[----:B------:R-:W4:Y:S01]  /*1c70*/  @UP0 LDCU.64 UR4, c[0x0][0x3b0] ;  /* 0x00007600ff0407ac */ /* 0x000f220008000a00 */
[----:B------:R-:W-:Y:S02]  /*1c80*/  UIADD3 UR27, UPT, UPT, UR23, -0x1, URZ ;  /* 0xffffffff171b7890 */ /* 0x000fe4000fffe0ff */
[----:B-1----:R-:W-:Y:S02]  /*1c90*/  UIMAD UR8, UR33, UR8, UR30 ;  /* 0x00000008210872a4 */ /* 0x002fe4000f8e021e */
[----:B------:R-:W-:-:S04]  /*1ca0*/  USHF.L.U32 UR22, UR27, 0x5, URZ ;  /* 0x000000051b167899 */ /* 0x000fc800080006ff */
[----:B--2---:R-:W-:Y:S02]  /*1cb0*/  UIMAD UR21, UR8, UR21, UR22 ;  /* 0x00000015081572a4 */ /* 0x004fe4000f8e0216 */
[----:B---3--:R-:W-:-:S04]  /*1cc0*/  @!UP0 UIMAD.WIDE.U32 UR14, UR17, UR6, URZ ;  /* 0x00000006110e82a5 */ /* 0x008fc8000f8e00ff */
[----:B------:R-:W-:Y:S02]  /*1cd0*/  @!UP0 UIMAD UR16, UR17, UR7, UR15 ;  /* 0x00000007111082a4 */ /* 0x000fe4000f8e020f */
[----:B----4-:R-:W-:-:S04]  /*1ce0*/  @UP0 UIMAD.WIDE.U32 UR6, UR20, UR4, URZ ;  /* 0x00000004140602a5 */ /* 0x010fc8000f8e00ff */
        /* <DEDUP_REMOVED lines=14> */
.L_x_2508:
[----:B------:R-:W1:Y:S01]  /*1dd0*/  LDCU.64 UR10, c[0x0][0x3b8] ;  /* 0x00007700ff0a77ac */ /* 0x000e620008000a00 */
[----:B------:R-:W-:-:S04]  /*1de0*/  UIADD3 UR15, UPT, UPT, UR12, UR13, URZ ;  /* 0x0000000d0c0f7290 */ /* 0x000fc8000fffe0ff */
[----:B-1----:R-:W-:Y:S02]  /*1df0*/  UIMAD.WIDE.U32 UR6, UR15, UR10, URZ ;  /* 0x0000000a0f0672a5 */ /* 0x002fe4000f8e00ff */
[----:B------:R-:W-:-:S04]  /*1e00*/  UIMAD UR15, UR15, UR11, URZ ;  /* 0x0000000b0f0f72a4 */ /* 0x000fc8000f8e02ff */
[----:B------:R-:W-:Y:S02]  /*1e10*/  UIADD3 UR15, UPT, UPT, UR7, UR15, URZ ;  /* 0x0000000f070f7290 */ /* 0x000fe4000fffe0ff */
.L_x_2509:
        /* <DEDUP_REMOVED lines=37> */
.L_x_2510:
[----:B------:R-:W1:Y:S01]  /*2070*/  LDCU.64 UR8, c[0x0][0x3c0] ;  /* 0x00007800ff0877ac */ /* 0x000e620008000a00 */
[----:B------:R-:W-:-:S04]  /*2080*/  UIADD3 UR12, UPT, UPT, UR12, UR13, URZ ;  /* 0x0000000d0c0c7290 */ /* 0x000fc8000fffe0ff */
[----:B-1----:R-:W-:Y:S02]  /*2090*/  UIMAD.WIDE.U32 UR40, UR12, UR8, URZ ;  /* 0x000000080c2872a5 */ /* 0x002fe4000f8e00ff */
[----:B------:R-:W-:-:S04]  /*20a0*/  UIMAD UR12, UR12, UR9, URZ ;  /* 0x000000090c0c72a4 */ /* 0x000fc8000f8e02ff */
[----:B------:R-:W-:-:S12]  /*20b0*/  UIADD3 UR17, UPT, UPT, UR41, UR12, URZ ;  /* 0x0000000c29117290 */ /* 0x000fd8000fffe0ff */
.L_x_2511:
[----:B------:R-:W-:Y:S01]  /*20c0*/  IMAD.SHL.U32 R5, R208, 0x8, RZ ;  /* 0x00000008d0057824 */ /* 0x000fe200078e00ff */
[----:B------:R-:W-:Y:S01]  /*20d0*/  SHF.R.U32.HI R7, RZ, 0x3, R208 ;  /* 0x00000003ff077819 */ /* 0x000fe200000116d0 */
[----:B------:R-:W1:Y:S01]  /*20e0*/  S2UR UR26, SR_CgaCtaId ;  /* 0x00000000001a79c3 */ /* 0x000e620000008800 */
[----:B------:R-:W-:Y:S01]  /*20f0*/  SHF.R.S32.HI R247, RZ, 0x1f, R12 ;  /* 0x0000001ffff77819 */ /* 0x000fe2000001140c */
[----:B------:R-:W2:Y:S01]  /*2100*/  LDCU.64 UR12, c[0x0][0x3c8] ;  /* 0x00007900ff0c77ac */ /* 0x000ea20008000a00 */
[----:B------:R-:W-:Y:S01]  /*2110*/  LOP3.LUT R4, R5, 0x38, RZ, 0xc0, !PT ;  /* 0x0000003805047812 */ /* 0x000fe200078ec0ff */
[----:B------:R-:W3:Y:S01]  /*2120*/  S2R R86, SR_CTAID.X ;  /* 0x0000000000567919 */ /* 0x000ee20000002500 */
[C---:B------:R-:W-:Y:S01]  /*2130*/  VIADD R2, R7.reuse, 0x20 ;  /* 0x0000002007027836 */ /* 0x040fe20000000000 */
[----:B------:R-:W-:Y:S01]  /*2140*/  UIADD3 UR18, UPT, UPT, -UR30, UR32, URZ ;  /* 0x000000201e127290 */ /* 0x000fe2000fffe1ff */
[C---:B------:R-:W-:Y:S01]  /*2150*/  IADD3 R8, P5, PT, R4.reuse, UR6, RZ ;  /* 0x0000000604087c10 */ /* 0x040fe2000ffbe0ff */
[----:B------:R-:W4:Y:S01]  /*2160*/  LDCU.128 UR4, c[0x0][0x3d0] ;  /* 0x00007a00ff0477ac */ /* 0x000f220008000c00 */
[C---:B------:R-:W-:Y:S01]  /*2170*/  IADD3 R14, P4, PT, R4.reuse, UR40, RZ ;  /* 0x00000028040e7c10 */ /* 0x040fe2000ff9e0ff */
[----:B------:R-:W-:Y:S01]  /*2180*/  VIADD R0, R7, 0x30 ;  /* 0x0000003007007836 */ /* 0x000fe20000000000 */
[----:B------:R-:W-:Y:S01]  /*2190*/  IADD3 R16, P1, PT, R4, UR14, RZ ;  /* 0x0000000e04107c10 */ /* 0x000fe2000ff3e0ff */
[----:B------:R-:W-:Y:S01]  /*21a0*/  UIMAD.WIDE.U32 UR36, UR36, 0x80, URZ ;  /* 0x00000080242478a5 */ /* 0x000fe2000f8e00ff */
[----:B------:R-:W-:Y:S01]  /*21b0*/  IADD3.X R9, PT, PT, RZ, UR15, RZ, P5, !PT ;  /* 0x0000000fff097c10 */ /* 0x000fe2000affe4ff */
[----:B------:R-:W-:Y:S01]  /*21c0*/  IMAD.X R15, RZ, RZ, UR17, P4 ;  /* 0x00000011ff0f7e24 */ /* 0x000fe2000a0e06ff */
[----:B------:R-:W5:Y:S01]  /*21d0*/  LDCU.64 UR14, c[0x0][0x388] ;  /* 0x00007100ff0e77ac */ /* 0x000f620008000a00 */
[----:B------:R-:W-:Y:S01]  /*21e0*/  IMAD.X R17, RZ, RZ, UR16, P1 ;  /* 0x00000010ff117e24 */ /* 0x000fe200088e06ff */
[----:B------:R-:W-:Y:S01]  /*21f0*/  LOP3.LUT R251, R5, 0x1f8, RZ, 0xc0, !PT ;  /* 0x000001f805fb7812 */ /* 0x000fe200078ec0ff */
[C---:B------:R-:W-:Y:S01]  /*2200*/  IMAD.WIDE.U32 R8, R7.reuse, UR10, R8 ;  /* 0x0000000a07087c25 */ /* 0x040fe2000f8e0008 */
[----:B------:R-:W3:Y:S01]  /*2210*/  LDCU.64 UR16, c[0x0][0x390] ;  /* 0x00007200ff1077ac */ /* 0x000ee20008000a00 */
[----:B------:R-:W-:Y:S01]  /*2220*/  ISETP.GE.AND P0, PT, R2, UR18, PT ;  /* 0x0000001202007c0c */ /* 0x000fe2000bf06270 */
[----:B------:R-:W-:Y:S01]  /*2230*/  BSSY.RECONVERGENT B0, `(.L_x_2512) ;  /* 0x000003e000007945 */ /* 0x000fe20003800200 */
[----:B------:R-:W-:Y:S01]  /*2240*/  IMAD.WIDE.U32 R14, R7, UR8, R14 ;  /* 0x00000008070e7c25 */ /* 0x000fe2000f8e000e */
[----:B------:R-:W-:-:S02]  /*2250*/  LOP3.LUT R2, R5, 0x1e00, RZ, 0xc0, !PT ;  /* 0x00001e0005027812 */ /* 0x000fc400078ec0ff */
[----:B------:R-:W-:Y:S01]  /*2260*/  LOP3.LUT R251, R251, 0x38, R208, 0x78, !PT ;  /* 0x00000038fbfb7812 */ /* 0x000fe200078e78d0 */
[----:B----4-:R-:W-:Y:S01]  /*2270*/  IMAD R249, R247, UR4, RZ ;  /* 0x00000004f7f97c24 */ /* 0x010fe2000f8e02ff */
[----:B------:R-:W-:Y:S01]  /*2280*/  ISETP.GE.AND P3, PT, R0, UR18, PT ;  /* 0x0000001200007c0c */ /* 0x000fe2000bf66270 */
[----:B------:R-:W-:Y:S01]  /*2290*/  IMAD R9, R7, UR11, R9 ;  /* 0x0000000b07097c24 */ /* 0x000fe2000f8e0209 */
[----:B------:R-:W-:Y:S01]  /*22a0*/  LOP3.LUT R251, R251, R2, RZ, 0xfc, !PT ;  /* 0x00000002fbfb7212 */ /* 0x000fe200078efcff */
[----:B------:R-:W-:Y:S01]  /*22b0*/  IMAD R247, R247, UR6, RZ ;  /* 0x00000006f7f77c24 */ /* 0x000fe2000f8e02ff */
[C---:B------:R-:W-:Y:S01]  /*22c0*/  LOP3.LUT R6, R7.reuse, UR36, RZ, 0xfc, !PT ;  /* 0x0000002407067c12 */ /* 0x040fe2000f8efcff */
[----:B------:R-:W-:Y:S01]  /*22d0*/  IMAD R15, R7, UR9, R15 ;  /* 0x00000009070f7c24 */ /* 0x000fe2000f8e020f */
[----:B------:R-:W-:Y:S01]  /*22e0*/  LOP3.LUT R252, R4, 0x40, RZ, 0xfc, !PT ;  /* 0x0000004004fc7812 */ /* 0x000fe200078efcff */
[C---:B------:R-:W-:Y:S02]  /*22f0*/  IMAD R249, R12.reuse, UR5, R249 ;  /* 0x000000050cf97c24 */ /* 0x040fe4000f8e02f9 */
[----:B------:R-:W-:Y:S01]  /*2300*/  IMAD.WIDE.U32 R8, R12, UR4, R8 ;  /* 0x000000040c087c25 */ /* 0x000fe2000f8e0008 */
[----:B------:R-:W-:-:S02]  /*2310*/  UMOV UR4, 0x400 ;  /* 0x0000040000047882 */ /* 0x000fc40000000000 */
[----:B-1----:R-:W-:Y:S01]  /*2320*/  ULEA UR5, UR26, UR4, 0x18 ;  /* 0x000000041a057291 */ /* 0x002fe2000f8ec0ff */
[C---:B------:R-:W-:Y:S01]  /*2330*/  IMAD R247, R12.reuse, UR7, R247 ;  /* 0x000000070cf77c24 */ /* 0x040fe2000f8e02f7 */
[----:B------:R-:W-:Y:S01]  /*2340*/  IADD3 R249, PT, PT, R9, R249, RZ ;  /* 0x000000f909f97210 */ /* 0x000fe20007ffe0ff */
[----:B------:R-:W-:Y:S01]  /*2350*/  IMAD.WIDE.U32 R12, R12, UR6, R14 ;  /* 0x000000060c0c7c25 */ /* 0x000fe2000f8e000e */
[----:B-----5:R-:W-:Y:S01]  /*2360*/  LEA R250, P4, R8, UR14, 0x1 ;  /* 0x0000000e08fa7c11 */ /* 0x020fe2000f8808ff */
[----:B------:R-:W-:Y:S01]  /*2370*/  USHF.L.U64.HI UR14, UR10, 0x5, UR11 ;  /* 0x000000050a0e7899 */ /* 0x000fe2000801020b */
[----:B--2---:R-:W-:Y:S01]  /*2380*/  MOV R14, UR13 ;  /* 0x0000000d000e7c02 */ /* 0x004fe20008000f00 */
[----:B------:R-:W-:Y:S01]  /*2390*/  IMAD.IADD R247, R13, 0x1, R247 ;  /* 0x000000010df77824 */ /* 0x000fe200078e02f7 */
[----:B---3--:R-:W-:Y:S01]  /*23a0*/  LEA R248, P1, R12, UR16, 0x1 ;  /* 0x000000100cf87c11 */ /* 0x008fe2000f8208ff */
[----:B------:R-:W-:Y:S01]  /*23b0*/  IMAD.U32 R10, RZ, RZ, UR12 ;  /* 0x0000000cff0a7e24 */ /* 0x000fe2000f8e00ff */
[----:B------:R-:W-:Y:S01]  /*23c0*/  LEA.HI.X R249, R8, UR15, R249, 0x1, P4 ;  /* 0x0000000f08f97c11 */ /* 0x000fe2000a0f0cf9 */
[C---:B------:R-:W-:Y:S01]  /*23d0*/  VIADD R0, R7.reuse, 0x40 ;  /* 0x0000004007007836 */ /* 0x040fe20000000000 */
[----:B------:R-:W-:Y:S01]  /*23e0*/  LEA.HI.X R247, R12, UR17, R247, 0x1, P1 ;  /* 0x000000110cf77c11 */ /* 0x000fe200088f0cf7 */
[----:B------:R-:W-:Y:S01]  /*23f0*/  IMAD.WIDE.U32 R10, R10, UR38, R16 ;  /* 0x000000260a0a7c25 */ /* 0x000fe2000f8e0010 */
[C---:B------:R-:W-:Y:S01]  /*2400*/  ISETP.GE.AND P1, PT, R7.reuse, UR18, PT ;  /* 0x0000001207007c0c */ /* 0x040fe2000bf26270 */
[----:B------:R-:W-:Y:S01]  /*2410*/  USHF.L.U32 UR15, UR10, 0x5, URZ ;  /* 0x000000050a0f7899 */ /* 0x000fe200080006ff */
[----:B------:R-:W-:Y:S01]  /*2420*/  ISETP.GE.AND P2, PT, R0, UR18, PT ;  /* 0x0000001200007c0c */ /* 0x000fe2000bf46270 */
[----:B------:R-:W-:Y:S01]  /*2430*/  VIADD R8, R7, 0x10 ;  /* 0x0000001007087836 */ /* 0x000fe20000000000 */
[----:B------:R-:W-:Y:S01]  /*2440*/  UIADD3 UR16, UPT, UPT, -UR22, UR31, URZ ;  /* 0x0000001f16107290 */ /* 0x000fe2000fffe1ff */
[----:B------:R-:W-:Y:S01]  /*2450*/  IMAD R15, R14, UR38, R11 ;  /* 0x000000260e0f7c24 */ /* 0x000fe2000f8e020b */
[----:B------:R-:W-:Y:S01]  /*2460*/  LEA R251, R251, UR5, 0x1 ;  /* 0x00000005fbfb7c11 */ /* 0x000fe2000f8e08ff */
[----:B------:R-:W-:Y:S01]  /*2470*/  VIADD R2, R7, 0x50 ;  /* 0x0000005007027836 */ /* 0x000fe20000000000 */
[----:B------:R-:W-:-:S05]  /*2480*/  ISETP.GE.AND P4, PT, R8, UR18, PT ;  /* 0x0000001208007c0c */ /* 0x000fca000bf86270 */
[----:B------:R-:W-:Y:S08]  /*2490*/  @P1 BRA `(.L_x_2513) ;  /* 0x00000000005c1947 */ /* 0x000ff00003800000 */
        /* <DEDUP_REMOVED lines=23> */
.L_x_2513:
[----:B------:R-:W-:Y:S05]  /*2610*/  BSYNC.RECONVERGENT B0 ;  /* 0x0000000000007941 */ /* 0x000fea0003800200 */
.L_x_2512:
[----:B------:R-:W-:Y:S01]  /*2620*/  USHF.L.U64.HI UR17, UR10, 0x4, UR11 ;  /* 0x000000040a117899 */ /* 0x000fe2000801020b */
[----:B------:R-:W-:Y:S01]  /*2630*/  BSSY.RECONVERGENT B0, `(.L_x_2514) ;  /* 0x000001d000007945 */ /* 0x000fe20003800200 */
[----:B------:R-:W-:Y:S02]  /*2640*/  ISETP.GE.AND P1, PT, R2, UR18, PT ;  /* 0x0000001202007c0c */ /* 0x000fe4000bf26270 */
[----:B------:R-:W-:Y:S01]  /*2650*/  IADD3 R0, PT, PT, R7, 0x60, RZ ;  /* 0x0000006007007810 */ /* 0x000fe20007ffe0ff */
[----:B------:R-:W-:Y:S10]  /*2660*/  @P4 BRA `(.L_x_2515) ;  /* 0x0000000000644947 */ /* 0x000ff40003800000 */
        /* <DEDUP_REMOVED lines=25> */
.L_x_2515:
[----:B------:R-:W-:Y:S05]  /*2800*/  BSYNC.RECONVERGENT B0 ;  /* 0x0000000000007941 */ /* 0x000fea0003800200 */
.L_x_2514:
[----:B------:R-:W-:Y:S01]  /*2810*/  USHF.L.U32 UR38, UR10, 0x4, URZ ;  /* 0x000000040a267899 */ /* 0x000fe200080006ff */
[----:B------:R-:W-:Y:S01]  /*2820*/  BSSY.RECONVERGENT B0, `(.L_x_2516) ;  /* 0x000001c000007945 */ /* 0x000fe20003800200 */
[----:B------:R-:W-:-:S03]  /*2830*/  ISETP.GE.AND P6, PT, R0, UR18, PT ;  /* 0x0000001200007c0c */ /* 0x000fc6000bfc6270 */
        /* <DEDUP_REMOVED lines=26> */
.L_x_2517:
[----:B------:R-:W-:Y:S05]  /*29e0*/  BSYNC.RECONVERGENT B0 ;  /* 0x0000000000007941 */ /* 0x000fea0003800200 */
.L_x_2516:
[----:B------:R-:W-:Y:S01]  /*29f0*/  USHF.L.U64.HI UR39, UR8, 0x5, UR9 ;  /* 0x0000000508277899 */ /* 0x000fe20008010209 */
[----:B------:R-:W-:Y:S01]  /*2a00*/  BSSY.RECONVERGENT B0, `(.L_x_2518) ;  /* 0x000001d000007945 */ /* 0x000fe20003800200 */
[C---:B------:R-:W-:Y:S02]  /*2a10*/  ISETP.GE.AND P0, PT, R7.reuse, UR16, PT ;  /* 0x0000001007007c0c */ /* 0x040fe4000bf06270 */
[----:B------:R-:W-:Y:S01]  /*2a20*/  IADD3 R7, PT, PT, R7, 0x70, RZ ;  /* 0x0000007007077810 */ /* 0x000fe20007ffe0ff */
[----:B------:R-:W-:Y:S05]  /*2a30*/  @P3 BRA `(.L_x_2519) ;  /* 0x0000000000643947 */ /* 0x000fea0003800000 */
        /* <DEDUP_REMOVED lines=25> */
.L_x_2519:
[----:B------:R-:W-:Y:S05]  /*2bd0*/  BSYNC.RECONVERGENT B0 ;  /* 0x0000000000007941 */ /* 0x000fea0003800200 */
.L_x_2518:
        /* <DEDUP_REMOVED lines=29> */
.L_x_2521:
[----:B------:R-:W-:Y:S05]  /*2db0*/  BSYNC.RECONVERGENT B0 ;  /* 0x0000000000007941 */ /* 0x000fea0003800200 */
.L_x_2520:
        /* <DEDUP_REMOVED lines=16> */
[----:B-1-34-:R-:W-:Y:S01]  /*2ec0*/  LEA R16, P3, R12, UR6, 0x1 ;  /* 0x000000060c107c11 */ /* 0x01afe2000f8608ff */
        /* <DEDUP_REMOVED lines=12> */
.L_x_2523:
[----:B------:R-:W-:Y:S05]  /*2f90*/  BSYNC.RECONVERGENT B0 ;  /* 0x0000000000007941 */ /* 0x000fea0003800200 */
.L_x_2522:
[----:B------:R-:W-:Y:S04]  /*2fa0*/  BSSY.RECONVERGENT B0, `(.L_x_2524) ;  /* 0x000001b000007945 */ /* 0x000fe80003800200 */
        /* <DEDUP_REMOVED lines=26> */
.L_x_2525:
[----:B------:R-:W-:Y:S05]  /*3150*/  BSYNC.RECONVERGENT B0 ;  /* 0x0000000000007941 */ /* 0x000fea0003800200 */
.L_x_2524:
[----:B------:R-:W-:Y:S04]  /*3160*/  BSSY.RECONVERGENT B0, `(.L_x_2526) ;  /* 0x000001a000007945 */ /* 0x000fe80003800200 */
[----:B------:R-:W-:Y:S05]  /*3170*/  @P5 BRA `(.L_x_2527) ;  /* 0x0000000000605947 */ /* 0x000fea0003800000 */
        /* <DEDUP_REMOVED lines=24> */
.L_x_2527:
[----:B------:R-:W-:Y:S05]  /*3300*/  BSYNC.RECONVERGENT B0 ;  /* 0x0000000000007941 */ /* 0x000fea0003800200 */
.L_x_2526:
[----:B------:R-:W-:Y:S01]  /*3310*/  UIMAD UR7, UR14, UR27, URZ ;  /* 0x0000001b0e0772a4 */ /* 0x000fe2000f8e02ff */
[----:B------:R-:W-:Y:S03]  /*3320*/  BSSY.RECONVERGENT B0, `(.L_x_2528) ;  /* 0x0000015000007945 */ /* 0x000fe60003800200 */
[----:B------:R-:W-:Y:S01]  /*3330*/  UIADD3 UR7, UPT, UPT, UR43, UR7, URZ ;  /* 0x000000072b077290 */ /* 0x000fe2000fffe0ff */
[----:B------:R-:W-:Y:S11]  /*3340*/  @P0 BRA `(.L_x_2529) ;  /* 0x0000000000480947 */ /* 0x000ff60003800000 */
[----:B------:R-:W5:Y:S01]  /*3350*/  LDCU UR6, c[0x0][0x440] ;  /* 0x00008800ff0677ac */ /* 0x000f620008000800 */
[----:B--2---:R-:W-:Y:S02]  /*3360*/  IMAD.U32 R6, RZ, RZ, UR42 ;  /* 0x0000002aff067e24 */ /* 0x004fe4000f8e00ff */
[----:B------:R-:W-:Y:S02]  /*3370*/  IMAD.U32 R0, RZ, RZ, UR7 ;  /* 0x00000007ff007e24 */ /* 0x000fe4000f8e00ff */
[----:B------:R-:W-:Y:S01]  /*3380*/  IMAD.U32 R7, RZ, RZ, UR43 ;  /* 0x0000002bff077e24 */ /* 0x000fe2000f8e00ff */
        /* <DEDUP_REMOVED lines=14> */
.L_x_2529:
[----:B------:R-:W-:Y:S05]  /*3470*/  BSYNC.RECONVERGENT B0 ;  /* 0x0000000000007941 */ /* 0x000fea0003800200 */
.L_x_2528:
[----:B------:R-:W-:Y:S04]  /*3480*/  BSSY.RECONVERGENT B0, `(.L_x_2530) ;  /* 0x0000015000007945 */ /* 0x000fe80003800200 */
[----:B------:R-:W-:Y:S05]  /*3490*/  @P4 BRA `(.L_x_2531) ;  /* 0x00000000004c4947 */ /* 0x000fea0003800000 */
[----:B------:R-:W5:Y:S01]  /*34a0*/  LDCU UR6, c[0x0][0x440] ;  /* 0x00008800ff0677ac */ /* 0x000f620008000800 */
[----:B------:R-:W-:-:S04]  /*34b0*/  UIADD3 UR13, UP0, UPT, UR38, UR42, URZ ;  /* 0x0000002a260d7290 */ /* 0x000fc8000ff1e0ff */
[----:B------:R-:W-:Y:S02]  /*34c0*/  UIADD3.X UR12, UPT, UPT, UR17, UR7, URZ, UP0, !UPT ;  /* 0x00000007110c7290 */ /* 0x000fe400087fe4ff */
        /* <DEDUP_REMOVED lines=16> */
.L_x_2531:
[----:B------:R-:W-:Y:S05]  /*35d0*/  BSYNC.RECONVERGENT B0 ;  /* 0x0000000000007941 */ /* 0x000fea0003800200 */
.L_x_2530:
[----:B------:R-:W0:Y:S01]  /*35e0*/  LDGDEPBAR ;  /* 0x00000000000079af */ /* 0x000e220000000000 */
[C---:B------:R-:W-:Y:S01]  /*35f0*/  IMAD.SHL.U32 R168, R208.reuse, 0x2, RZ ;  /* 0x00000002d0a87824 */ /* 0x040fe200078e00ff */
[----:B------:R-:W-:Y:S01]  /*3600*/  USHF.L.U32 UR33, UR33, 0x5, URZ ;  /* 0x0000000521217899 */ /* 0x000fe200080006ff */
[C---:B--2---:R-:W-:Y:S01]  /*3610*/  LOP3.LUT R7, R208.reuse, 0x1f, RZ, 0xc0, !PT ;  /* 0x0000001fd0077812 */ /* 0x044fe200078ec0ff */
[C---:B------:R-:W-:Y:S01]  /*3620*/  IMAD.SHL.U32 R201, R208.reuse, 0x40, RZ ;  /* 0x00000040d0c97824 */ /* 0x040fe200078e00ff */
[--C-:B------:R-:W-:Y:S01]  /*3630*/  SHF.R.U32.HI R210, RZ, 0x1, R208.reuse ;  /* 0x00000001ffd27819 */ /* 0x100fe200000116d0 */
[----:B------:R2:W-:Y:S01]  /*3640*/  STL [R1+0x54], R168 ;  /* 0x000054a801007387 */ /* 0x0005e20000100800 */
[----:B------:R-:W-:Y:S01]  /*3650*/  USHF.R.S32.HI UR6, URZ, 0x1f, UR33 ;  /* 0x0000001fff067899 */ /* 0x000fe20008011421 */
[----:B------:R-:W-:Y:S01]  /*3660*/  IADD3 R85, P3, P1, R85, UR33, R7 ;  /* 0x0000002155557c10 */ /* 0x000fe2000f97e007 */
[----:B------:R-:W-:Y:S01]  /*3670*/  UIMAD.WIDE.U32 UR40, UR40, UR27, URZ ;  /* 0x0000001b282872a5 */ /* 0x000fe2000f8e00ff */
[----:B------:R-:W-:Y:S01]  /*3680*/  SHF.R.U32.HI R0, RZ, 0x5, R208 ;  /* 0x00000005ff007819 */ /* 0x000fe200000116d0 */
[----:B------:R-:W-:Y:S01]  /*3690*/  UIMAD UR39, UR39, UR27, URZ ;  /* 0x0000001b272772a4 */ /* 0x000fe2000f8e02ff */
[C---:B------:R-:W-:Y:S01]  /*36a0*/  IMAD.SHL.U32 R209, R208.reuse, 0x20, RZ ;  /* 0x00000020d0d17824 */ /* 0x040fe200078e00ff */
[C---:B------:R-:W-:Y:S01]  /*36b0*/  LOP3.LUT P4, RZ, R208.reuse, 0x2, RZ, 0xc0, !PT ;  /* 0x00000002d0ff7812 */ /* 0x040fe2000788c0ff */
[----:B------:R-:W-:Y:S01]  /*36c0*/  IMAD.MOV.U32 R84, RZ, RZ, 0x10 ;  /* 0x00000010ff547424 */ /* 0x000fe200078e00ff */
[----:B------:R-:W-:Y:S01]  /*36d0*/  LOP3.LUT P2, RZ, R208, 0x4, RZ, 0xc0, !PT ;  /* 0x00000004d0ff7812 */ /* 0x000fe2000784c0ff */
[----:B------:R-:W-:Y:S01]  /*36e0*/  IMAD.MOV.U32 R165, RZ, RZ, 0x20 ;  /* 0x00000020ffa57424 */ /* 0x000fe200078e00ff */
[----:B------:R-:W-:Y:S01]  /*36f0*/  LOP3.LUT R200, R210, 0x8, RZ, 0xc0, !PT ;  /* 0x00000008d2c87812 */ /* 0x000fe200078ec0ff */
[----:B------:R-:W-:Y:S01]  /*3700*/  UIADD3 UR25, UPT, UPT, UR31, UR25, -UR32 ;  /* 0x000000191f197290 */ /* 0x000fe2000fffe820 */
[----:B------:R-:W-:Y:S01]  /*3710*/  LOP3.LUT R10, R4, 0x1c0, R201, 0xf8, !PT ;  /* 0x000001c0040a7812 */ /* 0x000fe200078ef8c9 */
[----:B------:R-:W-:Y:S01]  /*3720*/  UIADD3 UR39, UPT, UPT, UR41, UR39, URZ ;  /* 0x0000002729277290 */ /* 0x000fe2000fffe0ff */
[----:B------:R-:W-:Y:S01]  /*3730*/  IADD3.X R3, PT, PT, R3, UR6, RZ, P3, P1 ;  /* 0x0000000603037c10 */ /* 0x000fe20009fe24ff */
[----:B------:R-:W-:Y:S01]  /*3740*/  BSSY.RECONVERGENT B0, `(.L_x_2532) ;  /* 0x0000022000007945 */ /* 0x000fe20003800200 */
[----:B------:R-:W-:Y:S01]  /*3750*/  IMAD R86, R86, 0x8, R0 ;  /* 0x0000000856567824 */ /* 0x000fe200078e0200 */
[----:B------:R-:W-:-:S04]  /*3760*/  DEPBAR.LE SB0, 0x0 ;  /* 0x000080000000791a */ /* 0x000fc80000000000 */
[----:B------:R-:W-:Y:S02]  /*3770*/  LOP3.LUT R9, R208, 0x8, RZ, 0xc0, !PT ;  /* 0x00000008d0097812 */ /* 0x000fe400078ec0ff */
[----:B------:R-:W-:Y:S02]  /*3780*/  LOP3.LUT R209, R209, 0x7c00, RZ, 0xc0, !PT ;  /* 0x00007c00d1d17812 */ /* 0x000fe400078ec0ff */
[----:B------:R-:W-:Y:S02]  /*3790*/  SEL R84, R84, 0xfffffff0, !P4 ;  /* 0xfffffff054547807 */ /* 0x000fe40006000000 */
[----:B------:R-:W-:Y:S02]  /*37a0*/  LOP3.LUT R2, R168, 0x6, RZ, 0xc0, !PT ;  /* 0x00000006a8027812 */ /* 0x000fe400078ec0ff */
[----:B------:R-:W-:Y:S02]  /*37b0*/  LOP3.LUT R11, R201, 0x200, RZ, 0xc0, !PT ;  /* 0x00000200c90b7812 */ /* 0x000fe400078ec0ff */
[----:B------:R-:W-:-:S02]  /*37c0*/  SEL R90, R165, 0xffffffe0, !P2 ;  /* 0xffffffe0a55a7807 */ /* 0x000fc40005000000 */
[----:B------:R-:W-:Y:S02]  /*37d0*/  LOP3.LUT R0, R210, 0x1f0, RZ, 0xc0, !PT ;  /* 0x000001f0d2007812 */ /* 0x000fe400078ec0ff */
[----:B------:R-:W-:Y:S01]  /*37e0*/  LOP3.LUT R200, R10, R200, RZ, 0x3c, !PT ;  /* 0x000000c80ac87212 */ /* 0x000fe200078e3cff */
[----:B------:R-:W-:Y:S06]  /*37f0*/  BAR.SYNC.DEFER_BLOCKING 0x0 ;  /* 0x0000000000007b1d */ /* 0x000fec0000010000 */
[----:B--2---:R-:W-:Y:S05]  /*3800*/  @P0 BRA `(.L_x_2533) ;  /* 0x00000000004c0947 */ /* 0x004fea0003800000 */
        /* <DEDUP_REMOVED lines=19> */
.L_x_2533:
[----:B------:R2:W-:Y:S04]  /*3940*/  STS.128 [R251+0xa000], RZ ;  /* 0x00a000fffb007388 */ /* 0x0005e80000000c00 */
[----:B------:R2:W-:Y:S02]  /*3950*/  STS.128 [R251+0xb000], RZ ;  /* 0x00b000fffb007388 */ /* 0x0005e40000000c00 */
.L_x_2534:
[----:B------:R-:W-:Y:S05]  /*3960*/  BSYNC.RECONVERGENT B0 ;  /* 0x0000000000007941 */ /* 0x000fea0003800200 */
.L_x_2532:
[----:B------:R-:W-:Y:S01]  /*3970*/  ISETP.GE.AND P0, PT, R8, UR16, PT ;  /* 0x0000001008007c0c */ /* 0x000fe2000bf06270 */
[----:B------:R-:W-:Y:S01]  /*3980*/  BSSY.RECONVERGENT B0, `(.L_x_2535) ;  /* 0x000001c000007945 */ /* 0x000fe20003800200 */
[----:B------:R-:W-:Y:S02]  /*3990*/  LOP3.LUT R9, R10, R9, RZ, 0x3c, !PT ;  /* 0x000000090a097212 */ /* 0x000fe400078e3cff */
[----:B------:R-:W-:Y:S02]  /*39a0*/  LOP3.LUT R94, R201, 0x400, RZ, 0xc0, !PT ;  /* 0x00000400c95e7812 */ /* 0x000fe400078ec0ff */
[----:B------:R-:W-:-:S03]  /*39b0*/  IADD3 R11, PT, PT, R200, R11, R209 ;  /* 0x0000000bc80b7210 */ /* 0x000fc60007ffe0d1 */
[----:B------:R-:W-:Y:S01]  /*39c0*/  IMAD R94, R9, 0x2, R94 ;  /* 0x00000002095e7824 */ /* 0x000fe200078e025e */
[----:B------:R-:W-:-:S03]  /*39d0*/  LEA R93, R11, UR5, 0x1 ;  /* 0x000000050b5d7c11 */ /* 0x000fc6000f8e08ff */
        /* <DEDUP_REMOVED lines=22> */
.L_x_2536:
[----:B------:R-:W-:Y:S05]  /*3b40*/  BSYNC.RECONVERGENT B0 ;  /* 0x0000000000007941 */ /* 0x000fea0003800200 */
.L_x_2535:
[----:B------:R-:W-:Y:S01]  /*3b50*/  LDSM.16.M88.4 R64, [R93] ;  /* 0x000000005d40783b */ /* 0x000fe20000000200 */
[----:B------:R-:W-:Y:S01]  /*3b60*/  VIADD R6, R94, UR5 ;  /* 0x000000055e067c36 */ /* 0x000fe20008000000 */
[----:B------:R-:W-:Y:S01]  /*3b70*/  MOV R246, UR24 ;  /* 0x0000001800f67c02 */ /* 0x000fe20008000f00 */
[C-C-:B------:R-:W-:Y:S01]  /*3b80*/  IMAD R91, R84.reuse, 0x2, R93.reuse ;  /* 0x00000002545b7824 */ /* 0x140fe200078e025d */
[----:B------:R-:W5:Y:S01]  /*3b90*/  LDSM.16.M88.4 R32, [R94+UR5+0x8000] ;  /* 0x008000055e20783b */ /* 0x000f620008000200 */
[--C-:B------:R-:W-:Y:S01]  /*3ba0*/  IMAD R92, R84, 0x2, R6.reuse ;  /* 0x00000002545c7824 */ /* 0x100fe200078e0206 */
[----:B------:R-:W-:Y:S01]  /*3bb0*/  UISETP.GT.U32.AND UP0, UPT, UR27, UR19, UPT ;  /* 0x000000131b00728c */ /* 0x000fe2000bf04070 */
[C---:B------:R-:W-:Y:S01]  /*3bc0*/  IMAD R89, R90.reuse, 0x2, R93 ;  /* 0x000000025a597824 */ /* 0x040fe200078e025d */
[----:B------:R-:W5:Y:S01]  /*3bd0*/  LDSM.16.M88.4 R24, [R93+0x2000] ;  /* 0x002000005d18783b */ /* 0x000f620000000200 */
[----:B------:R-:W-:Y:S01]  /*3be0*/  IMAD R90, R90, 0x2, R6 ;  /* 0x000000025a5a7824 */ /* 0x000fe200078e0206 */
[----:B------:R-:W3:Y:S01]  /*3bf0*/  LDCU.U8 UR12, c[0x0][0x4f8] ;  /* 0x00009f00ff0c77ac */ /* 0x000ee20008000000 */
[C---:B------:R-:W-:Y:S01]  /*3c00*/  IMAD R87, R84.reuse, 0x2, R89 ;  /* 0x0000000254577824 */ /* 0x040fe200078e0259 */
[----:B--2---:R-:W2:Y:S01]  /*3c10*/  LDSM.16.M88.4 R12, [R94+UR5+0x8800] ;  /* 0x008800055e0c783b */ /* 0x004ea20008000200 */
[----:B------:R-:W-:-:S03]  /*3c20*/  IMAD R88, R84, 0x2, R90 ;  /* 0x0000000254587824 */ /* 0x000fc600078e025a */
[----:B------:R-:W-:Y:S04]  /*3c30*/  LDSM.16.M88.4 R48, [R92+0x8000] ;  /* 0x008000005c30783b */ /* 0x000fe80000000200 */
[----:B-1----:R-:W1:Y:S04]  /*3c40*/  LDSM.16.M88.4 R8, [R91+0x2000] ;  /* 0x002000005b08783b */ /* 0x002e680000000200 */
[----:B------:R-:W1:Y:S04]  /*3c50*/  LDSM.16.M88.4 R20, [R92+0x8800] ;  /* 0x008800005c14783b */ /* 0x000e680000000200 */
[----:B---34-:R-:W3:Y:S04]  /*3c60*/  LDSM.16.M88.4 R16, [R91] ;  /* 0x000000005b10783b */ /* 0x018ee80000000200 */
[----:B------:R-:W-:Y:S04]  /*3c70*/  LDSM.16.M88.4 R80, [R90+0x8000] ;  /* 0x008000005a50783b */ /* 0x000fe80000000200 */
[----:B------:R-:W-:Y:S04]  /*3c80*/  LDSM.16.M88.4 R76, [R90+0x8800] ;  /* 0x008800005a4c783b */ /* 0x000fe80000000200 */
[----:B------:R-:W-:Y:S01]  /*3c90*/  LDSM.16.M88.4 R72, [R89] ;  /* 0x000000005948783b */ /* 0x000fe20000000200 */
[-C--:B-----5:R-:W-:Y:S03]  /*3ca0*/  HMMA.16816.F32 R44, R64, R32.reuse, RZ ;  /* 0x00000020402c723c */ /* 0x0a0fe600000018ff */
[----:B------:R-:W-:Y:S04]  /*3cb0*/  LDSM.16.M88.4 R60, [R88+0x8000] ;  /* 0x00800000583c783b */ /* 0x000fe80000000200 */
[----:B------:R-:W-:Y:S01]  /*3cc0*/  LDSM.16.M88.4 R56, [R88+0x8800] ;  /* 0x008800005838783b */ /* 0x000fe20000000200 */
[C---:B------:R-:W-:Y:S03]  /*3cd0*/  HMMA.16816.F32 R40, R24.reuse, R32, RZ ;  /* 0x000000201828723c */ /* 0x040fe600000018ff */
[----:B------:R-:W-:Y:S04]  /*3ce0*/  LDSM.16.M88.4 R52, [R87] ;  /* 0x000000005734783b */ /* 0x000fe80000000200 */
[----:B------:R-:W0:Y:S01]  /*3cf0*/  LDGDEPBAR ;  /* 0x00000000000079af */ /* 0x000e220000000000 */
[C---:B------:R-:W-:Y:S08]  /*3d00*/  HMMA.16816.F32 R36, R24.reuse, R34, RZ ;  /* 0x000000221824723c */ /* 0x040ff000000018ff */
[----:B--2---:R-:W-:Y:S08]  /*3d10*/  HMMA.16816.F32 R28, R24, R12, RZ ;  /* 0x0000000c181c723c */ /* 0x004ff000000018ff */
[C---:B------:R-:W-:Y:S08]  /*3d20*/  HMMA.16816.F32 R32, R64.reuse, R34, RZ ;  /* 0x000000224020723c */ /* 0x040ff000000018ff */
[----:B------:R-:W-:Y:S08]  /*3d30*/  HMMA.16816.F32 R68, R64, R12, RZ ;  /* 0x0000000c4044723c */ /* 0x000ff000000018ff */
[-C--:B------:R-:W-:Y:S08]  /*3d40*/  HMMA.16816.F32 R24, R24, R14.reuse, RZ ;  /* 0x0000000e1818723c */ /* 0x080ff000000018ff */
[----:B------:R-:W-:Y:S01]  /*3d50*/  HMMA.16816.F32 R64, R64, R14, RZ ;  /* 0x0000000e4040723c */ /* 0x000fe200000018ff */
[----:B------:R-:W2:Y:S07]  /*3d60*/  LDSM.16.M88.4 R12, [R89+0x2000] ;  /* 0x00200000590c783b */ /* 0x000eae0000000200 */
[C---:B-1----:R-:W-:Y:S08]  /*3d70*/  HMMA.16816.F32 R40, R8.reuse, R48, R40 ;  /* 0x000000300828723c */ /* 0x042ff00000001828 */
[C---:B------:R-:W-:Y:S08]  /*3d80*/  HMMA.16816.F32 R28, R8.reuse, R20, R28 ;  /* 0x00000014081c723c */ /* 0x040ff0000000181c */
[C---:B------:R-:W-:Y:S08]  /*3d90*/  HMMA.16816.F32 R36, R8.reuse, R50, R36 ;  /* 0x000000320824723c */ /* 0x040ff00000001824 */
[----:B------:R-:W-:Y:S01]  /*3da0*/  HMMA.16816.F32 R24, R8, R22, R24 ;  /* 0x000000160818723c */ /* 0x000fe20000001818 */
[----:B------:R-:W1:Y:S07]  /*3db0*/  LDSM.16.M88.4 R8, [R87+0x2000] ;  /* 0x002000005708783b */ /* 0x000e6e0000000200 */
[C---:B---3--:R-:W-:Y:S08]  /*3dc0*/  HMMA.16816.F32 R44, R16.reuse, R48, R44 ;  /* 0x00000030102c723c */ /* 0x048ff0000000182c */
[C---:B------:R-:W-:Y:S08]  /*3dd0*/  HMMA.16816.F32 R68, R16.reuse, R20, R68 ;  /* 0x000000141044723c */ /* 0x040ff00000001844 */
[C---:B------:R-:W-:Y:S01]  /*3de0*/  HMMA.16816.F32 R32, R16.reuse, R50, R32 ;  /* 0x000000321020723c */ /* 0x040fe20000001820 */
[----:B------:R-:W-:Y:S07]  /*3df0*/  LDSM.16.M88.4 R48, [R93+0x6000] ;  /* 0x006000005d30783b */ /* 0x000fee0000000200 */
[----:B------:R-:W-:Y:S01]  /*3e00*/  HMMA.16816.F32 R64, R16, R22, R64 ;  /* 0x000000161040723c */ /* 0x000fe20000001840 */
[----:B------:R-:W3:Y:S04]  /*3e10*/  LDSM.16.M88.4 R20, [R94+UR5+0x9000] ;  /* 0x009000055e14783b */ /* 0x000ee80008000200 */
[----:B------:R-:W4:Y:S03]  /*3e20*/  LDSM.16.M88.4 R16, [R94+UR5+0x9800] ;  /* 0x009800055e10783b */ /* 0x000f260008000200 */
[C---:B--2---:R-:W-:Y:S08]  /*3e30*/  HMMA.16816.F32 R40, R12.reuse, R80, R40 ;  /* 0x000000500c28723c */ /* 0x044ff00000001828 */
[C---:B------:R-:W-:Y:S08]  /*3e40*/  HMMA.16816.F32 R28, R12.reuse, R76, R28 ;  /* 0x0000004c0c1c723c */ /* 0x040ff0000000181c */
[C---:B------:R-:W-:Y:S08]  /*3e50*/  HMMA.16816.F32 R36, R12.reuse, R82, R36 ;  /* 0x000000520c24723c */ /* 0x040ff00000001824 */
[----:B------:R-:W-:Y:S01]  /*3e60*/  HMMA.16816.F32 R24, R12, R78, R24 ;  /* 0x0000004e0c18723c */ /* 0x000fe20000001818 */
[----:B------:R-:W2:Y:S07]  /*3e70*/  LDSM.16.M88.4 R12, [R93+0x4000] ;  /* 0x004000005d0c783b */ /* 0x000eae0000000200 */
[C---:B------:R-:W-:Y:S08]  /*3e80*/  HMMA.16816.F32 R44, R72.reuse, R80, R44 ;  /* 0x00000050482c723c */ /* 0x040ff0000000182c */
[C---:B------:R-:W-:Y:S08]  /*3e90*/  HMMA.16816.F32 R68, R72.reuse, R76, R68 ;  /* 0x0000004c4844723c */ /* 0x040ff00000001844 */
[C---:B------:R-:W-:Y:S01]  /*3ea0*/  HMMA.16816.F32 R32, R72.reuse, R82, R32 ;  /* 0x000000524820723c */ /* 0x040fe20000001820 */
[----:B------:R-:W-:Y:S07]  /*3eb0*/  LDSM.16.M88.4 R80, [R92+0x9000] ;  /* 0x009000005c50783b */ /* 0x000fee0000000200 */
[----:B------:R-:W-:Y:S01]  /*3ec0*/  HMMA.16816.F32 R64, R72, R78, R64 ;  /* 0x0000004e4840723c */ /* 0x000fe20000001840 */
[----:B------:R-:W-:Y:S04]  /*3ed0*/  LDSM.16.M88.4 R72, [R92+0x9800] ;  /* 0x009800005c48783b */ /* 0x000fe80000000200 */
[----:B------:R-:W-:Y:S03]  /*3ee0*/  LDSM.16.M88.4 R76, [R91+0x4000] ;  /* 0x004000005b4c783b */ /* 0x000fe60000000200 */
[C---:B-1----:R-:W-:Y:S08]  /*3ef0*/  HMMA.16816.F32 R40, R8.reuse, R60, R40 ;  /* 0x0000003c0828723c */ /* 0x042ff00000001828 */
[C---:B------:R-:W-:Y:S08]  /*3f00*/  HMMA.16816.F32 R36, R8.reuse, R62, R36 ;  /* 0x0000003e0824723c */ /* 0x040ff00000001824 */
[C---:B------:R-:W-:Y:S08]  /*3f10*/  HMMA.16816.F32 R28, R8.reuse, R56, R28 ;  /* 0x00000038081c723c */ /* 0x040ff0000000181c */
[----:B------:R-:W-:Y:S01]  /*3f20*/  HMMA.16816.F32 R24, R8, R58, R24 ;  /* 0x0000003a0818723c */ /* 0x000fe20000001818 */
[----:B------:R-:W1:Y:S07]  /*3f30*/  LDSM.16.M88.4 R8, [R91+0x6000] ;  /* 0x006000005b08783b */ /* 0x000e6e0000000200 */
[C---:B------:R-:W-:Y:S08]  /*3f40*/  HMMA.16816.F32 R44, R52.reuse, R60, R44 ;  /* 0x0000003c342c723c */ /* 0x040ff0000000182c */
[C---:B------:R-:W-:Y:S08]  /*3f50*/  HMMA.16816.F32 R68, R52.reuse, R56, R68 ;  /* 0x000000383444723c */ /* 0x040ff00000001844 */
[C---:B------:R-:W-:Y:S01]  /*3f60*/  HMMA.16816.F32 R32, R52.reuse, R62, R32 ;  /* 0x0000003e3420723c */ /* 0x040fe20000001820 */
[----:B------:R-:W-:Y:S07]  /*3f70*/  LDSM.16.M88.4 R60, [R89+0x4000] ;  /* 0x00400000593c783b */ /* 0x000fee0000000200 */
[----:B------:R-:W-:Y:S01]  /*3f80*/  HMMA.16816.F32 R64, R52, R58, R64 ;  /* 0x0000003a3440723c */ /* 0x000fe20000001840 */
[----:B------:R-:W-:Y:S04]  /*3f90*/  LDSM.16.M88.4 R56, [R89+0x6000] ;  /* 0x006000005938783b */ /* 0x000fe80000000200 */
[----:B------:R-:W5:Y:S03]  /*3fa0*/  LDSM.16.M88.4 R52, [R90+0x9000] ;  /* 0x009000005a34783b */ /* 0x000f660000000200 */
[C---:B---3--:R-:W-:Y:S08]  /*3fb0*/  HMMA.16816.F32 R40, R48.reuse, R20, R40 ;  /* 0x000000143028723c */ /* 0x048ff00000001828 */
[C---:B------:R-:W-:Y:S08]  /*3fc0*/  HMMA.16816.F32 R36, R48.reuse, R22, R36 ;  /* 0x000000163024723c */ /* 0x040ff00000001824 */
[C---:B----4-:R-:W-:Y:S08]  /*3fd0*/  HMMA.16816.F32 R28, R48.reuse, R16, R28 ;  /* 0x00000010301c723c */ /* 0x050ff0000000181c */
[----:B------:R-:W-:Y:S01]  /*3fe0*/  HMMA.16816.F32 R24, R48, R18, R24 ;  /* 0x000000123018723c */ /* 0x000fe20000001818 */
[----:B------:R-:W3:Y:S07]  /*3ff0*/  LDSM.16.M88.4 R48, [R90+0x9800] ;  /* 0x009800005a30783b */ /* 0x000eee0000000200 */
[C---:B--2---:R-:W-:Y:S08]  /*4000*/  HMMA.16816.F32 R44, R12.reuse, R20, R44 ;  /* 0x000000140c2c723c */ /* 0x044ff0000000182c */
[C---:B------:R-:W-:Y:S08]  /*4010*/  HMMA.16816.F32 R68, R12.reuse, R16, R68 ;  /* 0x000000100c44723c */ /* 0x040ff00000001844 */
[C---:B------:R-:W-:Y:S01]  /*4020*/  HMMA.16816.F32 R32, R12.reuse, R22, R32 ;  /* 0x000000160c20723c */ /* 0x040fe20000001820 */
[----:B------:R-:W-:Y:S07]  /*4030*/  LDSM.16.M88.4 R20, [R87+0x6000] ;  /* 0x006000005714783b */ /* 0x000fee0000000200 */
[----:B------:R-:W-:Y:S01]  /*4040*/  HMMA.16816.F32 R64, R12, R18, R64 ;  /* 0x000000120c40723c */ /* 0x000fe20000001840 */
[----:B------:R-:W2:Y:S04]  /*4050*/  LDSM.16.M88.4 R16, [R88+0x9000] ;  /* 0x009000005810783b */ /* 0x000ea80000000200 */
        /* <DEDUP_REMOVED lines=8> */
[----:B------:R-:W-:Y:S08]  /*40e0*/  HMMA.16816.F32 R68, R76, R72, R68 ;  /* 0x000000484c44723c */ /* 0x000ff00000001844 */
[-C--:B-----5:R-:W-:Y:S08]  /*40f0*/  HMMA.16816.F32 R40, R56, R52.reuse, R40 ;  /* 0x000000343828723c */ /* 0x0a0ff00000001828 */
[----:B------:R-:W-:Y:S08]  /*4100*/  HMMA.16816.F32 R44, R60, R52, R44 ;  /* 0x000000343c2c723c */ /* 0x000ff0000000182c */
[-C--:B---3--:R-:W-:Y:S08]  /*4110*/  HMMA.16816.F32 R28, R56, R48.reuse, R28 ;  /* 0x00000030381c723c */ /* 0x088ff0000000181c */
[----:B------:R-:W-:Y:S08]  /*4120*/  HMMA.16816.F32 R68, R60, R48, R68 ;  /* 0x000000303c44723c */ /* 0x000ff00000001844 */
[C---:B------:R-:W-:Y:S08]  /*4130*/  HMMA.16816.F32 R32, R76.reuse, R82, R32 ;  /* 0x000000524c20723c */ /* 0x040ff00000001820 */
[----:B------:R-:W-:Y:S08]  /*4140*/  HMMA.16816.F32 R64, R76, R74, R64 ;  /* 0x0000004a4c40723c */ /* 0x000ff00000001840 */
[-C--:B--2---:R-:W-:Y:S08]  /*4150*/  HMMA.16816.F32 R40, R20, R16.reuse, R40 ;  /* 0x000000101428723c */ /* 0x084ff00000001828 */
[----:B-1----:R-:W-:Y:S01]  /*4160*/  HMMA.16816.F32 R44, R8, R16, R44 ;  /* 0x00000010082c723c */ /* 0x002fe2000000182c */
[----:B------:R-:W-:-:S04]  /*4170*/  SHF.R.U32.HI R16, RZ, 0x2, R208 ;  /* 0x00000002ff107819 */ /* 0x000fc800000116d0 */
[----:B------:R-:W-:-:S03]  /*4180*/  LOP3.LUT R16, R16, 0x7, RZ, 0xc0, !PT ;  /* 0x0000000710107812 */ /* 0x000fc600078ec0ff */
[----:B------:R-:W-:Y:S01]  /*4190*/  HMMA.16816.F32 R36, R56, R54, R36 ;  /* 0x000000363824723c */ /* 0x000fe20000001824 */
[----:B------:R-:W-:-:S04]  /*41a0*/  IADD3 R0, PT, PT, R16, UR30, R0 ;  /* 0x0000001e10007c10 */ /* 0x000fc8000fffe000 */
[----:B------:R-:W-:-:S03]  /*41b0*/  IADD3 R246, PT, PT, R0, UR31, -R246 ;  /* 0x0000001f00f67c10 */ /* 0x000fc6000fffe8f6 */
[----:B------:R-:W-:Y:S01]  /*41c0*/  HMMA.16816.F32 R24, R56, R50, R24 ;  /* 0x000000323818723c */ /* 0x000fe20000001818 */
[C---:B------:R-:W-:Y:S01]  /*41d0*/  IADD3 R211, PT, PT, R246.reuse, 0x8, RZ ;  /* 0x00000008f6d37810 */ /* 0x040fe20007ffe0ff */
[C---:B------:R-:W-:Y:S02]  /*41e0*/  VIADD R167, R246.reuse, 0x40 ;  /* 0x00000040f6a77836 */ /* 0x040fe40000000000 */
[----:B------:R-:W-:-:S04]  /*41f0*/  VIADD R166, R246, 0x48 ;  /* 0x00000048f6a67836 */ /* 0x000fc80000000000 */
[-C--:B------:R-:W-:Y:S08]  /*4200*/  HMMA.16816.F32 R28, R20, R12.reuse, R28 ;  /* 0x0000000c141c723c */ /* 0x080ff0000000181c */
[----:B------:R-:W-:Y:S01]  /*4210*/  HMMA.16816.F32 R68, R8, R12, R68 ;  /* 0x0000000c0844723c */ /* 0x000fe20000001844 */
[----:B------:R-:W-:-:S05]  /*4220*/  IMAD.U32 R12, RZ, RZ, UR25 ;  /* 0x00000019ff0c7e24 */ /* 0x000fca000f8e00ff */
[----:B------:R-:W-:Y:S01]  /*4230*/  IADD3 R0, PT, PT, R0, 0x1, R12 ;  /* 0x0000000100007810 */ /* 0x000fe20007ffe00c */
[----:B------:R-:W-:Y:S01]  /*4240*/  VIADD R12, R2, UR22 ;  /* 0x00000016020c7c36 */ /* 0x000fe20008000000 */
[----:B------:R-:W-:Y:S01]  /*4250*/  HMMA.16816.F32 R32, R60, R54, R32 ;  /* 0x000000363c20723c */ /* 0x000fe20000001820 */
[----:B------:R-:W-:Y:S01]  /*4260*/  IMAD.U32 R2, RZ, RZ, UR31 ;  /* 0x0000001fff027e24 */ /* 0x000fe2000f8e00ff */
[----:B------:R-:W-:-:S04]  /*4270*/  VIMNMX R95, PT, PT, R0, UR31, PT ;  /* 0x0000001f005f7c48 */ /* 0x000fc8000bfe0100 */
[C-C-:B------:R-:W-:Y:S01]  /*4280*/  VIADDMNMX R245, R0.reuse, 0x8, R2.reuse, PT ;  /* 0x0000000800f57846 */ /* 0x140fe20003800102 */
[----:B------:R1:W-:Y:S01]  /*4290*/  STL [R1+0x10], R95 ;  /* 0x0000105f01007387 */ /* 0x0003e20000100800 */
[----:B------:R-:W-:Y:S01]  /*42a0*/  HMMA.16816.F32 R64, R60, R50, R64 ;  /* 0x000000323c40723c */ /* 0x000fe20000001840 */
[C-C-:B------:R-:W-:Y:S02]  /*42b0*/  VIADDMNMX R207, R0.reuse, 0x40, R2.reuse, PT ;  /* 0x0000004000cf7846 */ /* 0x140fe40003800102 */
[----:B------:R-:W-:-:S05]  /*42c0*/  VIADDMNMX R206, R0, 0x48, R2, PT ;  /* 0x0000004800ce7846 */ /* 0x000fca0003800102 */
[C---:B------:R-:W-:Y:S08]  /*42d0*/  HMMA.16816.F32 R36, R20.reuse, R18, R36 ;  /* 0x000000121424723c */ /* 0x040ff00000001824 */
[----:B------:R-:W-:Y:S08]  /*42e0*/  HMMA.16816.F32 R24, R20, R14, R24 ;  /* 0x0000000e1418723c */ /* 0x000ff00000001818 */
[C---:B------:R-:W-:Y:S08]  /*42f0*/  HMMA.16816.F32 R32, R8.reuse, R18, R32 ;  /* 0x000000120820723c */ /* 0x040ff00000001820 */
[----:B------:R-:W-:Y:S01]  /*4300*/  HMMA.16816.F32 R64, R8, R14, R64 ;  /* 0x0000000e0840723c */ /* 0x000fe20000001840 */
[----:B------:R-:W-:Y:S01]  /*4310*/  VIADD R8, R12, 0x1 ;  /* 0x000000010c087836 */ /* 0x000fe20000000000 */
[----:B------:R-:W-:Y:S04]  /*4320*/  BAR.SYNC.DEFER_BLOCKING 0x0 ;  /* 0x0000000000007b1d */ /* 0x000fe80000010000 */
[----:B------:R-:W-:-:S02]  /*4330*/  ISETP.GT.AND P0, PT, R246, R8, PT ;  /* 0x00000008f600720c */ /* 0x000fc40003f04270 */
[----:B------:R-:W-:Y:S02]  /*4340*/  ISETP.GE.AND P6, PT, R8, R95, PT ;  /* 0x0000005f0800720c */ /* 0x000fe40003fc6270 */
[----:B------:R-:W-:Y:S02]  /*4350*/  ISETP.GT.AND P5, PT, R211, R8, PT ;  /* 0x00000008d300720c */ /* 0x000fe40003fa4270 */
[----:B------:R-:W-:Y:S01]  /*4360*/  FSEL R10, R45, -INF , !P0 ;  /* 0xff8000002d0a7808 */ /* 0x000fe20004000000 */
[----:B-1----:R-:W-:Y:S10]  /*4370*/  BRA.U !UP0, `(.L_x_2537) ;  /* 0x00000001089c7547 */ /* 0x002ff4000b800000 */
        /* <DEDUP_REMOVED lines=39> */
.L_x_2537:
[----:B------:R-:W-:Y:S01]  /*45f0*/  ISETP.GE.AND P3, PT, R8, R245, PT ;  /* 0x000000f50800720c */ /* 0x000fe20003f66270 */
[C---:B------:R-:W-:Y:S01]  /*4600*/  VIADD R2, R12.reuse, 0x8 ;  /* 0x000000080c027836 */ /* 0x040fe20000000000 */
[----:B------:R-:W-:Y:S01]  /*4610*/  FSEL R48, R47, -INF , !P5 ;  /* 0xff8000002f307808 */ /* 0x000fe20006800000 */
[----:B------:R-:W-:Y:S01]  /*4620*/  VIADD R0, R12, 0x9 ;  /* 0x000000090c007836 */ /* 0x000fe20000000000 */
[-C--:B------:R-:W-:Y:S01]  /*4630*/  ISETP.GT.AND P1, PT, R167, R8.reuse, PT ;  /* 0x00000008a700720c */ /* 0x080fe20003f24270 */
[----:B------:R-:W-:Y:S01]  /*4640*/  VIADD R176, R86, 0x4 ;  /* 0x0000000456b07836 */ /* 0x000fe20000000000 */
[----:B------:R-:W-:Y:S01]  /*4650*/  FSEL R10, R10, -INF , !P6 ;  /* 0xff8000000a0a7808 */ /* 0x000fe20007000000 */
[----:B------:R-:W-:Y:S01]  /*4660*/  IMAD.WIDE.U32 R178, R86, -0x326172a9, RZ ;  /* 0xcd9e8d5756b27825 */ /* 0x000fe200078e00ff */
[----:B------:R-:W-:Y:S01]  /*4670*/  ISETP.GT.AND P6, PT, R166, R8, PT ;  /* 0x00000008a600720c */ /* 0x000fe20003fc4270 */
[----:B------:R-:W-:Y:S01]  /*4680*/  UIADD3 UR6, UPT, UPT, UR35, -0x4498517b, URZ ;  /* 0xbb67ae8523067890 */ /* 0x000fe2000fffe0ff */
[----:B------:R-:W-:Y:S01]  /*4690*/  FSEL R48, R48, -INF , !P3 ;  /* 0xff80000030307808 */ /* 0x000fe20005800000 */
[----:B------:R-:W-:Y:S01]  /*46a0*/  IMAD.WIDE.U32 R176, R176, -0x326172a9, RZ ;  /* 0xcd9e8d57b0b07825 */ /* 0x000fe200078e00ff */
[----:B------:R-:W-:Y:S01]  /*46b0*/  ISETP.GE.AND P0, PT, R8, R207, PT ;  /* 0x000000cf0800720c */ /* 0x000fe20003f06270 */
[----:B------:R-:W-:Y:S01]  /*46c0*/  UIADD3 UR33, UPT, UPT, UR34, -0x61c88647, URZ ;  /* 0x9e3779b922217890 */ /* 0x000fe2000fffe0ff */
[----:B------:R-:W-:Y:S01]  /*46d0*/  FSEL R41, R41, -INF , !P1 ;  /* 0xff80000029297808 */ /* 0x000fe20004800000 */
[----:B------:R-:W-:Y:S01]  /*46e0*/  IMAD.WIDE.U32 R180, R85, -0x2daee0ad, RZ ;  /* 0xd2511f5355b47825 */ /* 0x000fe200078e00ff */
[----:B------:R-:W-:Y:S01]  /*46f0*/  ISETP.GT.AND P3, PT, R246, R2, PT ;  /* 0x00000002f600720c */ /* 0x000fe20003f64270 */
[----:B------:R-:W-:Y:S01]  /*4700*/  UIADD3 UR32, UPT, UPT, UR34, 0x3c6ef372, URZ ;  /* 0x3c6ef37222207890 */ /* 0x000fe2000fffe0ff */
[----:B------:R-:W-:Y:S01]  /*4710*/  ISETP.GE.AND P5, PT, R8, R206, PT ;  /* 0x000000ce0800720c */ /* 0x000fe20003fa6270 */
[----:B------:R-:W-:Y:S01]  /*4720*/  UIADD3 UR31, UPT, UPT, UR35, 0x76cf5d0a, URZ ;  /* 0x76cf5d0a231f7890 */ /* 0x000fe2000fffe0ff */
[----:B------:R-:W-:Y:S01]  /*4730*/  FSEL R9, R43, -INF , !P6 ;  /* 0xff8000002b097808 */ /* 0x000fe20007000000 */
[----:B------:R-:W2:Y:S01]  /*4740*/  LDCU UR36, c[0x0][0x45c] ;  /* 0x00008b80ff2477ac */ /* 0x000ea20008000800 */
[----:B------:R-:W-:-:S02]  /*4750*/  FSEL R41, R41, -INF , !P0 ;  /* 0xff80000029297808 */ /* 0x000fc40004000000 */
[----:B------:R-:W-:Y:S01]  /*4760*/  FSEL R11, R32, -INF , !P3 ;  /* 0xff800000200b7808 */ /* 0x000fe20005800000 */
[----:B------:R-:W-:Y:S01]  /*4770*/  UIADD3 UR25, UPT, UPT, UR35, 0x32370b8f, URZ ;  /* 0x32370b8f23197890 */ /* 0x000fe2000fffe0ff */
[----:B------:R-:W-:Y:S01]  /*4780*/  ISETP.GT.AND P1, PT, R246, R0, PT ;  /* 0x00000000f600720c */ /* 0x000fe20003f24270 */
[----:B------:R-:W-:Y:S01]  /*4790*/  UIADD3 UR30, UPT, UPT, UR34, -0x255992d5, URZ ;  /* 0xdaa66d2b221e7890 */ /* 0x000fe2000fffe0ff */
[-C--:B------:R-:W-:Y:S01]  /*47a0*/  ISETP.GT.AND P0, PT, R211, R2.reuse, PT ;  /* 0x00000002d300720c */ /* 0x080fe20003f04270 */
[----:B------:R-:W-:Y:S01]  /*47b0*/  UIADD3 UR24, UPT, UPT, UR34, 0x78dde6e4, URZ ;  /* 0x78dde6e422187890 */ /* 0x000fe2000fffe0ff */
[----:B------:R-:W-:Y:S01]  /*47c0*/  FSEL R9, R9, -INF , !P5 ;  /* 0xff80000009097808 */ /* 0x000fe20006800000 */
[----:B------:R-:W-:Y:S01]  /*47d0*/  UIADD3 UR22, UPT, UPT, UR35, -0x126145ec, URZ ;  /* 0xed9eba1423167890 */ /* 0x000fe2000fffe0ff */
[-C--:B------:R-:W-:Y:S01]  /*47e0*/  ISETP.GT.AND P3, PT, R166, R2.reuse, PT ;  /* 0x00000002a600720c */ /* 0x080fe20003f64270 */
[----:B------:R-:W-:Y:S01]  /*47f0*/  UIADD3 UR16, UPT, UPT, UR35, -0x56f99767, URZ ;  /* 0xa906689923107890 */ /* 0x000fe2000fffe0ff */
[----:B------:R-:W-:Y:S01]  /*4800*/  ISETP.GT.AND P5, PT, R167, R2, PT ;  /* 0x00000002a700720c */ /* 0x000fe20003fa4270 */
[----:B------:R-:W-:Y:S01]  /*4810*/  UIADD3 UR17, UPT, UPT, UR34, 0x1715609d, URZ ;  /* 0x1715609d22117890 */ /* 0x000fe2000fffe0ff */
[----:B------:R-:W-:Y:S01]  /*4820*/  FSEL R8, R34, -INF , !P0 ;  /* 0xff80000022087808 */ /* 0x000fe20004000000 */
[----:B------:R-:W-:Y:S01]  /*4830*/  UIADD3 UR14, UPT, UPT, UR35, 0x646e171e, URZ ;  /* 0x646e171e230e7890 */ /* 0x000fe2000fffe0ff */
[----:B------:R-:W-:Y:S01]  /*4840*/  FSEL R38, R38, -INF , !P3 ;  /* 0xff80000026267808 */ /* 0x000fe20005800000 */
[----:B------:R-:W-:Y:S01]  /*4850*/  UIADD3 UR15, UPT, UPT, UR34, -0x4ab325aa, URZ ;  /* 0xb54cda56220f7890 */ /* 0x000fe2000fffe0ff */
[----:B------:R-:W-:Y:S01]  /*4860*/  FSEL R33, R33, -INF , !P1 ;  /* 0xff80000021217808 */ /* 0x000fe20004800000 */
[----:B------:R-:W3:Y:S01]  /*4870*/  LDCU UR13, c[0x0][0x448] ;  /* 0x00008900ff0d77ac */ /* 0x000ee20008000800 */
[----:B------:R-:W-:-:S02]  /*4880*/  FSEL R34, R36, -INF , !P5 ;  /* 0xff80000024227808 */ /* 0x000fc40006800000 */
[C---:B------:R-:W-:Y:S01]  /*4890*/  ISETP.GE.AND P3, PT, R2.reuse, R207, PT ;  /* 0x000000cf0200720c */ /* 0x040fe20003f66270 */
[----:B------:R-:W-:Y:S01]  /*48a0*/  UISETP.GT.U32.AND UP0, UPT, UR27, UR19, UPT ;  /* 0x000000131b00728c */ /* 0x000fe2000bf04070 */
[C---:B------:R-:W-:Y:S02]  /*48b0*/  ISETP.GE.AND P1, PT, R2.reuse, R206, PT ;  /* 0x000000ce0200720c */ /* 0x040fe40003f26270 */
[C---:B------:R-:W-:Y:S02]  /*48c0*/  ISETP.GE.AND P6, PT, R2.reuse, R95, PT ;  /* 0x0000005f0200720c */ /* 0x040fe40003fc6270 */
[----:B------:R-:W-:Y:S01]  /*48d0*/  ISETP.GE.AND P0, PT, R2, R245, PT ;  /* 0x000000f50200720c */ /* 0x000fe20003f06270 */
[----:B------:R-:W-:Y:S01]  /*48e0*/  VIADD R2, R12, 0x10 ;  /* 0x000000100c027836 */ /* 0x000fe20000000000 */
[----:B------:R-:W-:Y:S02]  /*48f0*/  FSEL R34, R34, -INF , !P3 ;  /* 0xff80000022227808 */ /* 0x000fe40005800000 */
[----:B------:R-:W-:-:S02]  /*4900*/  FSEL R94, R38, -INF , !P1 ;  /* 0xff800000265e7808 */ /* 0x000fc40004800000 */
[-C--:B------:R-:W-:Y:S02]  /*4910*/  ISETP.GT.AND P5, PT, R211, R0.reuse, PT ;  /* 0x00000000d300720c */ /* 0x080fe40003fa4270 */
[-C--:B------:R-:W-:Y:S02]  /*4920*/  ISETP.GT.AND P3, PT, R167, R0.reuse, PT ;  /* 0x00000000a700720c */ /* 0x080fe40003f64270 */
[----:B------:R-:W-:Y:S02]  /*4930*/  ISETP.GT.AND P1, PT, R166, R0, PT ;  /* 0x00000000a600720c */ /* 0x000fe40003f24270 */
[----:B------:R-:W-:Y:S02]  /*4940*/  FSEL R11, R11, -INF , !P6 ;  /* 0xff8000000b0b7808 */ /* 0x000fe40007000000 */
[----:B------:R-:W-:Y:S02]  /*4950*/  FSEL R49, R35, -INF , !P5 ;  /* 0xff80000023317808 */ /* 0x000fe40006800000 */
[----:B------:R-:W-:-:S02]  /*4960*/  ISETP.GE.AND P6, PT, R0, R207, PT ;  /* 0x000000cf0000720c */ /* 0x000fc40003fc6270 */
[----:B------:R-:W-:Y:S02]  /*4970*/  FSEL R37, R37, -INF , !P3 ;  /* 0xff80000025257808 */ /* 0x000fe40005800000 */
[----:B------:R-:W-:Y:S02]  /*4980*/  FSEL R36, R39, -INF , !P1 ;  /* 0xff80000027247808 */ /* 0x000fe40004800000 */
[----:B------:R-:W-:Y:S02]  /*4990*/  FSEL R35, R8, -INF , !P0 ;  /* 0xff80000008237808 */ /* 0x000fe40004000000 */
[----:B------:R-:W-:Y:S02]  /*49a0*/  ISETP.GT.AND P1, PT, R246, R2, PT ;  /* 0x00000002f600720c */ /* 0x000fe40003f24270 */
[C---:B------:R-:W-:Y:S02]  /*49b0*/  ISETP.GE.AND P5, PT, R0.reuse, R95, PT ;  /* 0x0000005f0000720c */ /* 0x040fe40003fa6270 */
[----:B------:R-:W-:-:S02]  /*49c0*/  ISETP.GE.AND P0, PT, R0, R245, PT ;  /* 0x000000f50000720c */ /* 0x000fc40003f06270 */
[----:B------:R-:W-:Y:S01]  /*49d0*/  ISETP.GE.AND P3, PT, R0, R206, PT ;  /* 0x000000ce0000720c */ /* 0x000fe20003f66270 */
[----:B------:R-:W-:Y:S01]  /*49e0*/  VIADD R0, R12, 0x11 ;  /* 0x000000110c007836 */ /* 0x000fe20000000000 */
[----:B------:R-:W-:Y:S02]  /*49f0*/  FSEL R92, R37, -INF , !P6 ;  /* 0xff800000255c7808 */ /* 0x000fe40007000000 */
        /* <DEDUP_REMOVED lines=16> */
[----:B------:R-:W-:Y:S01]  /*4b00*/  ISETP.GE.AND P5, PT, R2, R245, PT ;  /* 0x000000f50200720c */ /* 0x000fe20003fa6270 */
[----:B------:R-:W-:Y:S01]  /*4b10*/  VIADD R2, R12, 0x18 ;  /* 0x000000180c027836 */ /* 0x000fe20000000000 */
[-C--:B------:R-:W-:Y:S02]  /*4b20*/  ISETP.GT.AND P3, PT, R211, R0.reuse, PT ;  /* 0x00000000d300720c */ /* 0x080fe40003f64270 */
[-C--:B------:R-:W-:Y:S02]  /*4b30*/  ISETP.GT.AND P1, PT, R167, R0.reuse, PT ;  /* 0x00000000a700720c */ /* 0x080fe40003f24270 */
[----:B------:R-:W-:Y:S01]  /*4b40*/  FSEL R233, R30, -INF , !P0 ;  /* 0xff8000001ee97808 */ /* 0x000fe20004000000 */
[----:B------:R-:W-:Y:S01]  /*4b50*/  IMAD.U32 R30, RZ, RZ, UR35 ;  /* 0x00000023ff1e7e24 */ /* 0x000fe2000f8e00ff */
[----:B------:R-:W-:Y:S02]  /*4b60*/  ISETP.GT.AND P0, PT, R166, R0, PT ;  /* 0x00000000a600720c */ /* 0x000fe40003f04270 */
[----:B------:R-:W-:-:S02]  /*4b70*/  FSEL R51, R71, -INF , !P3 ;  /* 0xff80000047337808 */ /* 0x000fc40005800000 */
[----:B------:R-:W-:Y:S02]  /*4b80*/  FSEL R37, R37, -INF , !P6 ;  /* 0xff80000025257808 */ /* 0x000fe40007000000 */
[----:B------:R-:W-:Y:S02]  /*4b90*/  FSEL R50, R50, -INF , !P5 ;  /* 0xff80000032327808 */ /* 0x000fe40006800000 */
[----:B------:R-:W-:Y:S02]  /*4ba0*/  FSEL R29, R29, -INF , !P1 ;  /* 0xff8000001d1d7808 */ /* 0x000fe40004800000 */
[C---:B------:R-:W-:Y:S02]  /*4bb0*/  ISETP.GE.AND P3, PT, R0.reuse, R95, PT ;  /* 0x0000005f0000720c */ /* 0x040fe40003f66270 */
[C---:B------:R-:W-:Y:S02]  /*4bc0*/  ISETP.GE.AND P5, PT, R0.reuse, R245, PT ;  /* 0x000000f50000720c */ /* 0x040fe40003fa6270 */
[----:B------:R-:W-:-:S02]  /*4bd0*/  ISETP.GE.AND P6, PT, R0, R207, PT ;  /* 0x000000cf0000720c */ /* 0x000fc40003fc6270 */
[----:B------:R-:W-:Y:S01]  /*4be0*/  ISETP.GE.AND P1, PT, R0, R206, PT ;  /* 0x000000ce0000720c */ /* 0x000fe20003f26270 */
[----:B------:R-:W-:Y:S01]  /*4bf0*/  VIADD R0, R12, 0x19 ;  /* 0x000000190c007836 */ /* 0x000fe20000000000 */
[----:B------:R-:W-:Y:S02]  /*4c00*/  FSEL R31, R31, -INF , !P0 ;  /* 0xff8000001f1f7808 */ /* 0x000fe40004000000 */
[C---:B------:R-:W-:Y:S02]  /*4c10*/  ISETP.GT.AND P0, PT, R246.reuse, R2, PT ;  /* 0x00000002f600720c */ /* 0x040fe40003f04270 */
[----:B------:R-:W-:Y:S02]  /*4c20*/  FSEL R218, R69, -INF , !P3 ;  /* 0xff80000045da7808 */ /* 0x000fe40005800000 */
[----:B------:R-:W-:Y:S02]  /*4c30*/  FSEL R51, R51, -INF , !P5 ;  /* 0xff80000033337808 */ /* 0x000fe40006800000 */
[----:B------:R-:W-:-:S02]  /*4c40*/  ISETP.GT.AND P3, PT, R246, R0, PT ;  /* 0x00000000f600720c */ /* 0x000fc40003f64270 */
[----:B------:R-:W-:Y:S02]  /*4c50*/  FSEL R64, R64, -INF , !P0 ;  /* 0xff80000040407808 */ /* 0x000fe40004000000 */
[-C--:B------:R-:W-:Y:S02]  /*4c60*/  ISETP.GT.AND P5, PT, R211, R2.reuse, PT ;  /* 0x00000002d300720c */ /* 0x080fe40003fa4270 */
[----:B------:R-:W-:Y:S02]  /*4c70*/  FSEL R214, R31, -INF , !P1 ;  /* 0xff8000001fd67808 */ /* 0x000fe40004800000 */
[-C--:B------:R-:W-:Y:S02]  /*4c80*/  ISETP.GT.AND P0, PT, R166, R2.reuse, PT ;  /* 0x00000002a600720c */ /* 0x080fe40003f04270 */
[----:B------:R-:W-:Y:S02]  /*4c90*/  ISETP.GT.AND P1, PT, R167, R2, PT ;  /* 0x00000002a700720c */ /* 0x000fe40003f24270 */
[----:B------:R-:W-:-:S02]  /*4ca0*/  FSEL R65, R65, -INF , !P3 ;  /* 0xff80000041417808 */ /* 0x000fc40005800000 */
        /* <DEDUP_REMOVED lines=8> */
[----:B------:R-:W-:Y:S02]  /*4d30*/  ISETP.GT.AND P3, PT, R166, R0, PT ;  /* 0x00000000a600720c */ /* 0x000fe40003f64270 */
[----:B------:R-:W-:Y:S02]  /*4d40*/  FSEL R67, R67, -INF , !P1 ;  /* 0xff80000043437808 */ /* 0x000fe40004800000 */
[----:B------:R-:W-:Y:S02]  /*4d50*/  ISETP.GE.AND P5, PT, R0, R245, PT ;  /* 0x000000f50000720c */ /* 0x000fe40003fa6270 */
[----:B------:R-:W-:-:S02]  /*4d60*/  FSEL R27, R27, -INF , !P3 ;  /* 0xff8000001b1b7808 */ /* 0x000fc40005800000 */
[----:B------:R-:W-:Y:S02]  /*4d70*/  ISETP.GE.AND P1, PT, R0, R95, PT ;  /* 0x0000005f0000720c */ /* 0x000fe40003f26270 */
[----:B------:R-:W-:Y:S02]  /*4d80*/  FSEL R212, R67, -INF , !P5 ;  /* 0xff80000043d47808 */ /* 0x000fe40006800000 */
[-C--:B------:R-:W-:Y:S02]  /*4d90*/  ISETP.GT.AND P3, PT, R167, R12.reuse, PT ;  /* 0x0000000ca700720c */ /* 0x080fe40003f64270 */
        /* <DEDUP_REMOVED lines=15> */
[----:B------:R-:W-:Y:S02]  /*4e90*/  FSEL R25, R25, -INF , !P0 ;  /* 0xff80000019197808 */ /* 0x000fe40004000000 */
[CC--:B------:R-:W-:Y:S02]  /*4ea0*/  ISETP.GE.AND P6, PT, R0.reuse, R207.reuse, PT ;  /* 0x000000cf0000720c */ /* 0x0c0fe40003fc6270 */
[----:B------:R-:W-:Y:S02]  /*4eb0*/  ISETP.GE.AND P0, PT, R0, R206, PT ;  /* 0x000000ce0000720c */ /* 0x000fe40003f06270 */
[----:B------:R-:W-:Y:S02]  /*4ec0*/  ISETP.GE.AND P3, PT, R12, R207, PT ;  /* 0x000000cf0c00720c */ /* 0x000fe40003f66270 */
[----:B------:R-:W-:Y:S02]  /*4ed0*/  FSEL R52, R52, -INF , !P1 ;  /* 0xff80000034347808 */ /* 0x000fe40004800000 */
[----:B------:R-:W-:-:S02]  /*4ee0*/  FMNMX3.FTZ R0, R40, R10, R11, !PT ;  /* 0x0000000a28007276 */ /* 0x000fc4000781000b */
[----:B------:R-:W-:Y:S02]  /*4ef0*/  ISETP.GT.AND P1, PT, R166, R12, PT ;  /* 0x0000000ca600720c */ /* 0x000fe40003f24270 */
[----:B------:R-:W-:Y:S02]  /*4f00*/  FSEL R162, R162, -INF , !P3 ;  /* 0xff800000a2a27808 */ /* 0x000fe40005800000 */
[----:B------:R-:W-:Y:S02]  /*4f10*/  FMNMX3.FTZ R0, R0, R33, R37, !PT ;  /* 0x0000002100007276 */ /* 0x000fe40007810025 */
[----:B------:R-:W-:Y:S02]  /*4f20*/  ISETP.GE.AND P3, PT, R12, R206, PT ;  /* 0x000000ce0c00720c */ /* 0x000fe40003f66270 */
[----:B------:R-:W-:Y:S02]  /*4f30*/  FSEL R42, R42, -INF , !P1 ;  /* 0xff8000002a2a7808 */ /* 0x000fe40004800000 */
[----:B------:R-:W-:-:S02]  /*4f40*/  FMNMX3.FTZ R0, R0, R218, R217, !PT ;  /* 0x000000da00007276 */ /* 0x000fc400078100d9 */
[----:B------:R-:W-:Y:S02]  /*4f50*/  FSEL R154, R42, -INF , !P3 ;  /* 0xff8000002a9a7808 */ /* 0x000fe40005800000 */
[----:B------:R-:W-:Y:S02]  /*4f60*/  FMNMX.FTZ R0, R203, R0, !PT ;  /* 0x00000000cb007209 */ /* 0x000fe40007810000 */
[----:B------:R-:W-:Y:S02]  /*4f70*/  FMNMX3.FTZ R8, R154, R9, R94, !PT ;  /* 0x000000099a087276 */ /* 0x000fe4000781005e */
[----:B------:R-:W-:Y:S01]  /*4f80*/  FMNMX3.FTZ R29, R52, R48, R35, !PT ;  /* 0x00000030341d7276 */ /* 0x000fe20007810023 */
[----:B------:R-:W4:Y:S01]  /*4f90*/  SHFL.BFLY PT, R164, R0, 0x2, 0x1f ;  /* 0x0c401f0000a47f89 */ /* 0x000f2200000e0000 */
[----:B------:R-:W-:Y:S02]  /*4fa0*/  FMNMX3.FTZ R8, R8, R36, R233, !PT ;  /* 0x0000002408087276 */ /* 0x000fe400078100e9 */
[----:B------:R-:W-:-:S02]  /*4fb0*/  FMNMX3.FTZ R29, R29, R49, R50, !PT ;  /* 0x000000311d1d7276 */ /* 0x000fc40007810032 */
[----:B------:R-:W-:Y:S02]  /*4fc0*/  FSEL R202, R27, -INF , !P0 ;  /* 0xff8000001bca7808 */ /* 0x000fe40004000000 */
[----:B------:R-:W-:Y:S02]  /*4fd0*/  FMNMX3.FTZ R8, R8, R214, R213, !PT ;  /* 0x000000d608087276 */ /* 0x000fe400078100d5 */
[----:B------:R-:W-:Y:S02]  /*4fe0*/  FMNMX3.FTZ R26, R162, R41, R34, !PT ;  /* 0x00000029a21a7276 */ /* 0x000fe40007810022 */
[----:B------:R-:W-:Y:S02]  /*4ff0*/  FMNMX3.FTZ R29, R29, R51, R216, !PT ;  /* 0x000000331d1d7276 */ /* 0x000fe400078100d8 */
[----:B------:R-:W-:Y:S02]  /*5000*/  FMNMX.FTZ R8, R202, R8, !PT ;  /* 0x00000008ca087209 */ /* 0x000fe40007810000 */
[----:B------:R-:W-:-:S02]  /*5010*/  FMNMX3.FTZ R26, R26, R92, R43, !PT ;  /* 0x0000005c1a1a7276 */ /* 0x000fc4000781002b */
[----:B------:R-:W-:Y:S01]  /*5020*/  FMNMX.FTZ R29, R212, R29, !PT ;  /* 0x0000001dd41d7209 */ /* 0x000fe20007810000 */
[----:B------:R-:W5:Y:S01]  /*5030*/  SHFL.BFLY PT, R27, R8, 0x2, 0x1f ;  /* 0x0c401f00081b7f89 */ /* 0x000f6200000e0000 */
[----:B------:R-:W-:Y:S02]  /*5040*/  FSEL R205, R25, -INF , !P6 ;  /* 0xff80000019cd7808 */ /* 0x000fe40007000000 */
[----:B------:R-:W-:Y:S01]  /*5050*/  FMNMX3.FTZ R26, R26, R234, R215, !PT ;  /* 0x000000ea1a1a7276 */ /* 0x000fe200078100d7 */
[----:B------:R-:W1:Y:S01]  /*5060*/  SHFL.BFLY PT, R38, R29, 0x2, 0x1f ;  /* 0x0c401f001d267f89 */ /* 0x000e6200000e0000 */
[----:B------:R-:W-:Y:S02]  /*5070*/  LOP3.LUT R175, R200, 0x200, R201, 0xf8, !PT ;  /* 0x00000200c8af7812 */ /* 0x000fe400078ef8c9 */
[----:B------:R-:W-:Y:S02]  /*5080*/  FMNMX.FTZ R26, R205, R26, !PT ;  /* 0x0000001acd1a7209 */ /* 0x000fe40007810000 */
[----:B----4-:R-:W-:-:S02]  /*5090*/  FMNMX.FTZ R164, R0, R164, !PT ;  /* 0x000000a400a47209 */ /* 0x010fc40007810000 */
[C---:B------:R-:W-:Y:S01]  /*50a0*/  LOP3.LUT R0, R3.reuse, UR34, R179, 0x96, !PT ;  /* 0x0000002203007c12 */ /* 0x040fe2000f8e96b3 */
[----:B------:R-:W4:Y:S01]  /*50b0*/  SHFL.BFLY PT, R2, R26, 0x2, 0x1f ;  /* 0x0c401f001a027f89 */ /* 0x000f2200000e0000 */
[----:B------:R-:W-:Y:S02]  /*50c0*/  LOP3.LUT R3, R3, UR34, R177, 0x96, !PT ;  /* 0x0000002203037c12 */ /* 0x000fe4000f8e96b1 */
[----:B------:R-:W-:Y:S01]  /*50d0*/  LOP3.LUT P0, R199, R208, 0x2, RZ, 0xc0, !PT ;  /* 0x00000002d0c77812 */ /* 0x000fe2000780c0ff */
[----:B------:R-:W-:Y:S01]  /*50e0*/  IMAD.WIDE.U32 R54, R0, -0x2daee0ad, RZ ;  /* 0xd2511f5300367825 */ /* 0x000fe200078e00ff */
[----:B------:R-:W-:Y:S02]  /*50f0*/  LOP3.LUT P5, R204, R208, 0x4, RZ, 0xc0, !PT ;  /* 0x00000004d0cc7812 */ /* 0x000fe400078ac0ff */
[----:B------:R-:W-:Y:S01]  /*5100*/  LEA R32, R175, UR5, 0x1 ;  /* 0x00000005af207c11 */ /* 0x000fe2000f8e08ff */
[----:B------:R-:W-:Y:S01]  /*5110*/  IMAD.WIDE.U32 R82, R3, -0x2daee0ad, RZ ;  /* 0xd2511f5303527825 */ /* 0x000fe200078e00ff */
[----:B------:R-:W-:Y:S01]  /*5120*/  LOP3.LUT R30, R30, UR27, R181, 0x96, !PT ;  /* 0x0000001b1e1e7c12 */ /* 0x000fe2000f8e96b5 */
[----:B------:R2:W-:Y:S01]  /*5130*/  STL.64 [R1+0x40], R54 ;  /* 0x0000403601007387 */ /* 0x0005e20000100a00 */
[----:B-----5:R-:W-:Y:S01]  /*5140*/  FMNMX.FTZ R27, R8, R27, !PT ;  /* 0x0000001b081b7209 */ /* 0x020fe20007810000 */
[----:B------:R-:W-:Y:S01]  /*5150*/  VIADD R28, R32, 0xa000 ;  /* 0x0000a000201c7836 */ /* 0x000fe20000000000 */
[----:B------:R-:W-:Y:S01]  /*5160*/  LOP3.LUT R0, R180, UR6, R83, 0x96, !PT ;  /* 0x00000006b4007c12 */ /* 0x000fe2000f8e9653 */
[----:B------:R-:W-:Y:S01]  /*5170*/  IMAD.WIDE.U32 R30, R30, -0x326172a9, RZ ;  /* 0xcd9e8d571e1e7825 */ /* 0x000fe200078e00ff */
[----:B-1----:R-:W-:Y:S01]  /*5180*/  FMNMX.FTZ R38, R29, R38, !PT ;  /* 0x000000261d267209 */ /* 0x002fe20007810000 */
[----:B------:R-:W-:Y:S01]  /*5190*/  LDSM.16.MT88.4 R136, [R32+0xa000] ;  /* 0x00a000002088783b */ /* 0x000fe20000004200 */
[----:B------:R-:W-:Y:S01]  /*51a0*/  LOP3.LUT R8, R180, UR6, R55, 0x96, !PT ;  /* 0x00000006b4087c12 */ /* 0x000fe2000f8e9637 */
[----:B------:R-:W-:Y:S01]  /*51b0*/  IMAD.WIDE.U32 R66, R0, -0x326172a9, RZ ;  /* 0xcd9e8d5700427825 */ /* 0x000fe200078e00ff */
[--C-:B------:R-:W-:Y:S01]  /*51c0*/  LOP3.LUT R39, R178, UR33, R31.reuse, 0x96, !PT ;  /* 0x00000021b2277c12 */ /* 0x100fe2000f8e961f */
[----:B------:R-:W1:Y:S01]  /*51d0*/  SHFL.BFLY PT, R0, R27, 0x1, 0x1f ;  /* 0x0c201f001b007f89 */ /* 0x000e6200000e0000 */
[----:B------:R-:W-:Y:S01]  /*51e0*/  LOP3.LUT R31, R176, UR33, R31, 0x96, !PT ;  /* 0x00000021b01f7c12 */ /* 0x000fe2000f8e961f */
[----:B------:R-:W-:Y:S01]  /*51f0*/  VIADD R25, R32, 0xa020 ;  /* 0x0000a02020197836 */ /* 0x000fe20000000000 */
[----:B----4-:R-:W-:Y:S01]  /*5200*/  FMNMX.FTZ R2, R26, R2, !PT ;  /* 0x000000021a027209 */ /* 0x010fe20007810000 */
[----:B------:R-:W4:Y:S01]  /*5210*/  SHFL.BFLY PT, R3, R38, 0x1, 0x1f ;  /* 0x0c201f0026037f89 */ /* 0x000f2200000e0000 */
[----:B------:R-:W-:Y:S01]  /*5220*/  VIADD R101, R32, 0xa040 ;  /* 0x0000a04020657836 */ /* 0x000fe20000000000 */
[----:B------:R-:W-:Y:S01]  /*5230*/  USHF.L.U32 UR6, UR12, 0x10, URZ ;  /* 0x000000100c067899 */ /* 0x000fe200080006ff */
[C---:B------:R-:W-:Y:S01]  /*5240*/  @P0 VIADD R25, R28.reuse, 0xffffffe0 ;  /* 0xffffffe01c190836 */ /* 0x040fe20000000000 */
[----:B------:R-:W-:Y:S01]  /*5250*/  SHFL.BFLY PT, R29, R2, 0x1, 0x1f ;  /* 0x0c201f00021d7f89 */ /* 0x000fe200000e0000 */
[----:B------:R-:W-:-:S02]  /*5260*/  @P5 VIADD R101, R28, 0xffffffc0 ;  /* 0xffffffc01c655836 */ /* 0x000fc40000000000 */
[----:B------:R-:W-:Y:S01]  /*5270*/  IMAD.WIDE.U32 R80, R8, -0x326172a9, RZ ;  /* 0xcd9e8d5708507825 */ /* 0x000fe200078e00ff */
[----:B------:R-:W5:Y:S03]  /*5280*/  SHFL.BFLY PT, R28, R164, 0x1, 0x1f ;  /* 0x0c201f00a41c7f89 */ /* 0x000f6600000e0000 */
[----:B------:R-:W-:Y:S01]  /*5290*/  IMAD.WIDE.U32 R122, R39, -0x2daee0ad, RZ ;  /* 0xd2511f53277a7825 */ /* 0x000fe200078e00ff */
[C---:B------:R-:W-:Y:S01]  /*52a0*/  LOP3.LUT R56, R30.reuse, UR32, R81, 0x96, !PT ;  /* 0x000000201e387c12 */ /* 0x040fe2000f8e9651 */
[----:B------:R-:W3:Y:S01]  /*52b0*/  LDSM.16.MT88.4 R192, [R101] ;  /* 0x0000000065c0783b */ /* 0x000ee20000004200 */
[----:B------:R-:W-:Y:S01]  /*52c0*/  LOP3.LUT R30, R30, UR32, R67, 0x96, !PT ;  /* 0x000000201e1e7c12 */ /* 0x000fe2000f8e9643 */
[----:B------:R-:W-:Y:S01]  /*52d0*/  IMAD.WIDE.U32 R58, R31, -0x2daee0ad, RZ ;  /* 0xd2511f531f3a7825 */ /* 0x000fe200078e00ff */
[----:B--2---:R-:W-:Y:S01]  /*52e0*/  LOP3.LUT R54, R54, UR31, R123, 0x96, !PT ;  /* 0x0000001f36367c12 */ /* 0x004fe2000f8e967b */
[----:B------:R-:W-:Y:S02]  /*52f0*/  STL.64 [R1+0x30], R82 ;  /* 0x0000305201007387 */ /* 0x000fe40000100a00 */
[----:B------:R-:W-:Y:S01]  /*5300*/  IMAD.U32 R8, RZ, RZ, UR12 ;  /* 0x0000000cff087e24 */ /* 0x000fe2000f8e00ff */
[----:B------:R-:W-:Y:S01]  /*5310*/  LOP3.LUT R220, R82, UR31, R59, 0x96, !PT ;  /* 0x0000001f52dc7c12 */ /* 0x000fe2000f8e963b */
[----:B------:R-:W-:Y:S01]  /*5320*/  IMAD.U32 R26, RZ, RZ, UR6 ;  /* 0x00000006ff1a7e24 */ /* 0x000fe2000f8e00ff */
[----:B-1----:R-:W-:Y:S01]  /*5330*/  FMNMX.FTZ R0, R27, R0, !PT ;  /* 0x000000001b007209 */ /* 0x002fe20007810000 */
[----:B------:R-:W-:Y:S01]  /*5340*/  IMAD.WIDE.U32 R56, R56, -0x2daee0ad, RZ ;  /* 0xd2511f5338387825 */ /* 0x000fe200078e00ff */
[----:B----4-:R-:W-:Y:S01]  /*5350*/  FMNMX.FTZ R3, R38, R3, !PT ;  /* 0x0000000326037209 */ /* 0x010fe20007810000 */
[----:B------:R-:W-:Y:S01]  /*5360*/  STL.64 [R1+0x38], R80 ;  /* 0x0000385001007387 */ /* 0x000fe20000100a00 */
[----:B------:R-:W-:Y:S01]  /*5370*/  LOP3.LUT R8, R8, 0xff0000, R26, 0xf8, !PT ;  /* 0x00ff000008087812 */ /* 0x000fe200078ef81a */
[----:B------:R-:W-:Y:S01]  /*5380*/  IMAD.WIDE.U32 R30, R30, -0x2daee0ad, RZ ;  /* 0xd2511f531e1e7825 */ /* 0x000fe200078e00ff */
[----:B------:R-:W-:Y:S01]  /*5390*/  LOP3.LUT R122, R122, UR25, R57, 0x96, !PT ;  /* 0x000000197a7a7c12 */ /* 0x000fe2000f8e9639 */
[----:B------:R-:W-:Y:S01]  /*53a0*/  LDSM.16.MT88.4 R184, [R101+0x800] ;  /* 0x0008000065b8783b */ /* 0x000fe20000004200 */
[----:B------:R-:W-:Y:S01]  /*53b0*/  FSETP.NEU.FTZ.AND P0, PT, R3, -INF , PT ;  /* 0xff8000000300780b */ /* 0x000fe20003f1d000 */
[----:B------:R-:W-:Y:S01]  /*53c0*/  IMAD.WIDE.U32 R54, R54, -0x326172a9, RZ ;  /* 0xcd9e8d5736367825 */ /* 0x000fe200078e00ff */
[----:B------:R-:W-:Y:S01]  /*53d0*/  LOP3.LUT R26, R58, UR25, R31, 0x96, !PT ;  /* 0x000000193a1a7c12 */ /* 0x000fe2000f8e961f */
[----:B------:R-:W-:Y:S01]  /*53e0*/  STL.64 [R1+0x28], R66 ;  /* 0x0000284201007387 */ /* 0x000fe20000100a00 */
[----:B-----5:R-:W-:Y:S01]  /*53f0*/  FMNMX.FTZ R164, R164, R28, !PT ;  /* 0x0000001ca4a47209 */ /* 0x020fe20007810000 */
[----:B------:R-:W-:Y:S01]  /*5400*/  IMAD.WIDE.U32 R220, R220, -0x326172a9, RZ ;  /* 0xcd9e8d57dcdc7825 */ /* 0x000fe200078e00ff */
[----:B------:R-:W-:Y:S01]  /*5410*/  LOP3.LUT R98, R80, UR30, R55, 0x96, !PT ;  /* 0x0000001e50627c12 */ /* 0x000fe2000f8e9637 */
[----:B------:R-:W-:Y:S01]  /*5420*/  LDSM.16.MT88.4 R188, [R25+0x800] ;  /* 0x0008000019bc783b */ /* 0x000fe20000004200 */
[----:B------:R-:W-:Y:S01]  /*5430*/  FMNMX.FTZ R2, R2, R29, !PT ;  /* 0x0000001d02027209 */ /* 0x000fe20007810000 */
[----:B------:R-:W-:Y:S01]  /*5440*/  IMAD.WIDE.U32 R122, R122, -0x326172a9, RZ ;  /* 0xcd9e8d577a7a7825 */ /* 0x000fe200078e00ff */
[----:B------:R-:W-:Y:S01]  /*5450*/  LOP3.LUT R102, R66, UR30, R221, 0x96, !PT ;  /* 0x0000001e42667c12 */ /* 0x000fe2000f8e96dd */
[----:B------:R-:W-:Y:S01]  /*5460*/  LDSM.16.MT88.4 R80, [R32+0xb000] ;  /* 0x00b000002050783b */ /* 0x000fe20000004200 */
[----:B------:R-:W-:Y:S01]  /*5470*/  FSETP.NEU.FTZ.AND P1, PT, R164, -INF , PT ;  /* 0xff800000a400780b */ /* 0x000fe20003f3d000 */
[----:B------:R-:W-:Y:S01]  /*5480*/  IMAD.WIDE.U32 R26, R26, -0x326172a9, RZ ;  /* 0xcd9e8d571a1a7825 */ /* 0x000fe200078e00ff */
[----:B------:R-:W-:Y:S01]  /*5490*/  LOP3.LUT R28, R54, UR24, R123, 0x96, !PT ;  /* 0x00000018361c7c12 */ /* 0x000fe2000f8e967b */
[----:B------:R-:W1:Y:S02]  /*54a0*/  LDCU.64 UR6, c[0x0][0x418] ;  /* 0x00008300ff0677ac */ /* 0x000e640008000a00 */
[----:B------:R-:W-:Y:S01]  /*54b0*/  IMAD.WIDE.U32 R98, R98, -0x2daee0ad, RZ ;  /* 0xd2511f5362627825 */ /* 0x000fe200078e00ff */
[----:B------:R-:W-:-:S03]  /*54c0*/  LOP3.LUT R220, R220, UR24, R27, 0x96, !PT ;  /* 0x00000018dcdc7c12 */ /* 0x000fc6000f8e961b */
[----:B------:R-:W-:Y:S01]  /*54d0*/  FMUL.FTZ R27, R3, UR36 ;  /* 0x00000024031b7c20 */ /* 0x000fe20008410000 */
[----:B------:R-:W-:Y:S01]  /*54e0*/  IMAD.WIDE.U32 R102, R102, -0x2daee0ad, RZ ;  /* 0xd2511f5366667825 */ /* 0x000fe200078e00ff */
[----:B------:R-:W-:-:S03]  /*54f0*/  LOP3.LUT R38, R56, UR22, R99, 0x96, !PT ;  /* 0x0000001638267c12 */ /* 0x000fc6000f8e9663 */
[----:B------:R-:W-:Y:S01]  /*5500*/  FSEL R27, R27, RZ, P0 ;  /* 0x000000ff1b1b7208 */ /* 0x000fe20000000000 */
[----:B------:R-:W-:Y:S01]  /*5510*/  IMAD.WIDE.U32 R28, R28, -0x2daee0ad, RZ ;  /* 0xd2511f531c1c7825 */ /* 0x000fe200078e00ff */
[----:B------:R-:W-:Y:S02]  /*5520*/  LOP3.LUT R30, R30, UR22, R103, 0x96, !PT ;  /* 0x000000161e1e7c12 */ /* 0x000fe4000f8e9667 */
[----:B------:R-:W-:Y:S01]  /*5530*/  FSETP.NEU.FTZ.AND P0, PT, R2, -INF , PT ;  /* 0xff8000000200780b */ /* 0x000fe20003f1d000 */
[----:B------:R-:W-:Y:S01]  /*5540*/  IMAD.WIDE.U32 R38, R38, -0x326172a9, RZ ;  /* 0xcd9e8d5726267825 */ /* 0x000fe200078e00ff */
[----:B------:R-:W-:-:S03]  /*5550*/  LOP3.LUT R98, R98, UR16, R29, 0x96, !PT ;  /* 0x0000001062627c12 */ /* 0x000fc6000f8e961d */
[--C-:B------:R-:W-:Y:S01]  /*5560*/  FFMA.FTZ R29, R52, UR36, -R27.reuse ;  /* 0x00000024341d7c23 */ /* 0x100fe2000801081b */
[----:B------:R-:W-:Y:S01]  /*5570*/  FFMA.FTZ R163, R48, UR36, -R27 ;  /* 0x0000002430a37c23 */ /* 0x000fe2000801081b */
[----:B------:R-:W-:Y:S01]  /*5580*/  IMAD.WIDE.U32 R30, R30, -0x326172a9, RZ ;  /* 0xcd9e8d571e1e7825 */ /* 0x000fe200078e00ff */
[----:B------:R-:W-:Y:S01]  /*5590*/  LOP3.LUT R122, R122, UR17, R39, 0x96, !PT ;  /* 0x000000117a7a7c12 */ /* 0x000fe2000f8e9627 */
[----:B------:R2:W-:Y:S02]  /*55a0*/  MUFU.EX2 R97, R29 ;  /* 0x0000001d00617308 */ /* 0x0005e40000000800 */
[----:B------:R-:W-:Y:S01]  /*55b0*/  FFMA.FTZ R108, R35, UR36, -R27 ;  /* 0x00000024236c7c23 */ /* 0x000fe2000801081b */
[----:B------:R-:W-:Y:S01]  /*55c0*/  IMAD.WIDE.U32 R220, R220, -0x2daee0ad, RZ ;  /* 0xd2511f53dcdc7825 */ /* 0x000fe200078e00ff */
[----:B------:R-:W-:-:S03]  /*55d0*/  LOP3.LUT R26, R26, UR17, R31, 0x96, !PT ;  /* 0x000000111a1a7c12 */ /* 0x000fc6000f8e961f */
[----:B------:R-:W-:Y:S01]  /*55e0*/  FMUL.FTZ R31, R164, UR36 ;  /* 0x00000024a41f7c20 */ /* 0x000fe20008410000 */
[--C-:B------:R-:W-:Y:S01]  /*55f0*/  FFMA.FTZ R93, R49, UR36, -R27.reuse ;  /* 0x00000024315d7c23 */ /* 0x100fe2000801081b */
[----:B------:R-:W-:Y:S01]  /*5600*/  FFMA.FTZ R50, R50, UR36, -R27 ;  /* 0x0000002432327c23 */ /* 0x000fe2000801081b */
[----:B------:R-:W-:Y:S01]  /*5610*/  LOP3.LUT R102, R102, UR16, R221, 0x96, !PT ;  /* 0x0000001066667c12 */ /* 0x000fe2000f8e96dd */
[--C-:B------:R-:W-:Y:S01]  /*5620*/  FFMA.FTZ R235, R51, UR36, -R27.reuse ;  /* 0x0000002433eb7c23 */ /* 0x100fe2000801081b */
[--C-:B------:R-:W-:Y:S01]  /*5630*/  FFMA.FTZ R216, R216, UR36, -R27.reuse ;  /* 0x00000024d8d87c23 */ /* 0x100fe2000801081b */
[----:B------:R-:W-:Y:S01]  /*5640*/  FFMA.FTZ R212, R212, UR36, -R27 ;  /* 0x00000024d4d47c23 */ /* 0x000fe2000801081b */
[----:B------:R-:W-:Y:S01]  /*5650*/  FMUL.FTZ R27, R0, UR36 ;  /* 0x00000024001b7c20 */ /* 0x000fe20008410000 */
[----:B------:R-:W-:Y:S01]  /*5660*/  IMAD.WIDE.U32 R122, R122, -0x2daee0ad, RZ ;  /* 0xd2511f537a7a7825 */ /* 0x000fe200078e00ff */
[----:B------:R-:W-:-:S03]  /*5670*/  FSEL R31, R31, RZ, P1 ;  /* 0x000000ff1f1f7208 */ /* 0x000fc60000800000 */
[----:B--2---:R-:W-:Y:S01]  /*5680*/  FMUL.FTZ R29, R2, UR36 ;  /* 0x00000024021d7c20 */ /* 0x004fe20008410000 */
[----:B------:R-:W2:Y:S01]  /*5690*/  MUFU.EX2 R163, R163 ;  /* 0x000000a300a37308 */ /* 0x000ea20000000800 */
[----:B------:R-:W-:Y:S01]  /*56a0*/  IMAD.WIDE.U32 R98, R98, -0x326172a9, RZ ;  /* 0xcd9e8d5762627825 */ /* 0x000fe200078e00ff */
[----:B------:R-:W-:-:S03]  /*56b0*/  LOP3.LUT R123, R28, UR14, R123, 0x96, !PT ;  /* 0x0000000e1c7b7c12 */ /* 0x000fc6000f8e967b */
[----:B------:R-:W-:Y:S01]  /*56c0*/  FFMA.FTZ R10, R10, UR36, -R31 ;  /* 0x000000240a0a7c23 */ /* 0x000fe2000801081f */
[----:B------:R-:W-:Y:S01]  /*56d0*/  FSEL R29, R29, RZ, P0 ;  /* 0x000000ff1d1d7208 */ /* 0x000fe20000000000 */
[----:B------:R-:W-:Y:S01]  /*56e0*/  IMAD.WIDE.U32 R102, R102, -0x326172a9, RZ ;  /* 0xcd9e8d5766667825 */ /* 0x000fe200078e00ff */
[----:B------:R-:W-:-:S03]  /*56f0*/  FSETP.NEU.FTZ.AND P0, PT, R0, -INF , PT ;  /* 0xff8000000000780b */ /* 0x000fc60003f1d000 */
[--C-:B------:R-:W-:Y:S01]  /*5700*/  FFMA.FTZ R33, R33, UR36, -R31.reuse ;  /* 0x0000002421217c23 */ /* 0x100fe2000801081f */
[----:B------:R-:W-:Y:S01]  /*5710*/  FFMA.FTZ R109, R11, UR36, -R31 ;  /* 0x000000240b6d7c23 */ /* 0x000fe2000801081f */
[----:B------:R-:W-:Y:S01]  /*5720*/  IMAD.WIDE.U32 R106, R26, -0x2daee0ad, RZ ;  /* 0xd2511f531a6a7825 */ /* 0x000fe200078e00ff */
[----:B------:R-:W-:-:S03]  /*5730*/  FSEL R27, R27, RZ, P0 ;  /* 0x000000ff1b1b7208 */ /* 0x000fc60000000000 */
        /* <DEDUP_REMOVED lines=8> */
[----:B------:R-:W-:Y:S02]  /*57c0*/  IMAD.MOV.U32 R28, RZ, RZ, R98 ;  /* 0x000000ffff1c7224 */ /* 0x000fe400078e0062 */
[----:B------:R-:W-:Y:S01]  /*57d0*/  FFMA.FTZ R29, R40, UR36, -R31 ;  /* 0x00000024281d7c23 */ /* 0x000fe2000801081f */
[----:B------:R-:W-:Y:S01]  /*57e0*/  LOP3.LUT R87, R38, UR15, R99, 0x96, !PT ;  /* 0x0000000f26577c12 */ /* 0x000fe2000f8e9663 */
[----:B------:R-:W-:Y:S01]  /*57f0*/  FFMA.FTZ R153, R9, UR36, -R27 ;  /* 0x0000002409997c23 */ /* 0x000fe2000801081b */
[----:B------:R-:W-:Y:S01]  /*5800*/  LOP3.LUT R85, R30, UR15, R103, 0x96, !PT ;  /* 0x0000000f1e557c12 */ /* 0x000fe2000f8e9667 */
[----:B------:R4:W-:Y:S01]  /*5810*/  MUFU.EX2 R112, R10 ;  /* 0x0000000a00707308 */ /* 0x0009e20000000800 */
[----:B------:R-:W-:Y:S01]  /*5820*/  LOP3.LUT R220, R220, UR14, R107, 0x96, !PT ;  /* 0x0000000edcdc7c12 */ /* 0x000fe2000f8e966b */
[----:B------:R-:W-:-:S02]  /*5830*/  IMAD.MOV.U32 R11, RZ, RZ, R102 ;  /* 0x000000ffff0b7224 */ /* 0x000fc400078e0066 */
[--C-:B------:R-:W-:Y:S01]  /*5840*/  FFMA.FTZ R94, R94, UR36, -R27.reuse ;  /* 0x000000245e5e7c23 */ /* 0x100fe2000801081b */
[----:B------:R5:W-:Y:S01]  /*5850*/  MUFU.EX2 R113, R29 ;  /* 0x0000001d00717308 */ /* 0x000be20000000800 */
[----:B------:R-:W-:Y:S01]  /*5860*/  IMAD.MOV.U32 R9, RZ, RZ, R106 ;  /* 0x000000ffff097224 */ /* 0x000fe200078e006a */
[----:B------:R-:W-:Y:S01]  /*5870*/  LOP3.LUT R130, R28, 0xff, RZ, 0xc0, !PT ;  /* 0x000000ff1c827812 */ /* 0x000fe200078ec0ff */
[--C-:B------:R-:W-:Y:S01]  /*5880*/  FFMA.FTZ R36, R36, UR36, -R27.reuse ;  /* 0x0000002424247c23 */ /* 0x100fe2000801081b */
[----:B------:R3:W-:Y:S01]  /*5890*/  MUFU.EX2 R71, R33 ;  /* 0x0000002100477308 */ /* 0x0007e20000000800 */
[----:B------:R-:W-:Y:S01]  /*58a0*/  PRMT R86, R98, 0x7773, RZ ;  /* 0x0000777362567816 */ /* 0x000fe200000000ff */
[--C-:B------:R-:W-:Y:S01]  /*58b0*/  FFMA.FTZ R154, R154, UR36, -R27.reuse ;  /* 0x000000249a9a7c23 */ /* 0x100fe2000801081b */
[----:B------:R-:W-:Y:S01]  /*58c0*/  PRMT R88, R98, 0x7772, RZ ;  /* 0x0000777262587816 */ /* 0x000fe200000000ff */
[--C-:B------:R-:W-:Y:S01]  /*58d0*/  FFMA.FTZ R233, R233, UR36, -R27.reuse ;  /* 0x00000024e9e97c23 */ /* 0x100fe2000801081b */
[C---:B------:R-:W-:Y:S01]  /*58e0*/  PRMT R121, R102.reuse, 0x7773, RZ ;  /* 0x0000777366797816 */ /* 0x040fe200000000ff */
[----:B----4-:R-:W-:Y:S01]  /*58f0*/  IMAD.MOV.U32 R10, RZ, RZ, R122 ;  /* 0x000000ffff0a7224 */ /* 0x010fe200078e007a */
[----:B------:R-:W-:Y:S01]  /*5900*/  PRMT R117, R102, 0x7772, RZ ;  /* 0x0000777266757816 */ /* 0x000fe200000000ff */
[--C-:B------:R-:W-:Y:S01]  /*5910*/  FFMA.FTZ R214, R214, UR36, -R27.reuse ;  /* 0x00000024d6d67c23 */ /* 0x100fe2000801081b */
[C---:B------:R-:W-:Y:S01]  /*5920*/  PRMT R160, R122.reuse, 0x7772, RZ ;  /* 0x000077727aa07816 */ /* 0x040fe200000000ff */
[--C-:B------:R-:W-:Y:S01]  /*5930*/  FFMA.FTZ R213, R213, UR36, -R27.reuse ;  /* 0x00000024d5d57c23 */ /* 0x100fe2000801081b */
[----:B------:R-:W-:Y:S01]  /*5940*/  PRMT R155, R122, 0x7773, RZ ;  /* 0x000077737a9b7816 */ /* 0x000fe200000000ff */
[----:B------:R-:W-:Y:S01]  /*5950*/  FFMA.FTZ R202, R202, UR36, -R27 ;  /* 0x00000024caca7c23 */ /* 0x000fe2000801081b */
[C---:B------:R-:W-:Y:S01]  /*5960*/  PRMT R111, R106.reuse, 0x7772, RZ ;  /* 0x000077726a6f7816 */ /* 0x040fe200000000ff */
[----:B------:R-:W4:Y:S01]  /*5970*/  MUFU.EX2 R109, R109 ;  /* 0x0000006d006d7308 */ /* 0x000f220000000800 */
[----:B------:R-:W-:Y:S01]  /*5980*/  PRMT R110, R106, 0x7773, RZ ;  /* 0x000077736a6e7816 */ /* 0x000fe200000000ff */
[--C-:B------:R-:W-:Y:S01]  /*5990*/  FFMA.FTZ R37, R37, UR36, -R31.reuse ;  /* 0x0000002425257c23 */ /* 0x100fe2000801081f */
[C---:B------:R-:W-:Y:S01]  /*59a0*/  LOP3.LUT R90, R87.reuse, 0xffff, RZ, 0xc0, !PT ;  /* 0x0000ffff575a7812 */ /* 0x040fe200078ec0ff */
[----:B------:R-:W-:Y:S01]  /*59b0*/  FFMA.FTZ R218, R218, UR36, -R31 ;  /* 0x00000024dada7c23 */ /* 0x000fe2000801081f */
[----:B------:R-:W-:Y:S01]  /*59c0*/  PRMT R89, R87, 0x7632, R89 ;  /* 0x0000763257597816 */ /* 0x000fe20000000059 */
[--C-:B------:R-:W-:Y:S01]  /*59d0*/  FFMA.FTZ R217, R217, UR36, -R31.reuse ;  /* 0x00000024d9d97c23 */ /* 0x100fe2000801081f */
[----:B------:R-:W-:Y:S01]  /*59e0*/  LOP3.LUT R34, R85, 0xffff, RZ, 0xc0, !PT ;  /* 0x0000ffff55227812 */ /* 0x000fe200078ec0ff */
[----:B------:R-:W-:Y:S01]  /*59f0*/  FFMA.FTZ R203, R203, UR36, -R31 ;  /* 0x00000024cbcb7c23 */ /* 0x000fe2000801081f */
[----:B------:R-:W-:Y:S01]  /*5a00*/  PRMT R26, R85, 0x7632, R26 ;  /* 0x00007632551a7816 */ /* 0x000fe2000000001a */
[----:B------:R-:W-:Y:S01]  /*5a10*/  MUFU.EX2 R94, R94 ;  /* 0x0000005e005e7308 */ /* 0x000fe20000000800 */
[----:B-----5:R-:W-:Y:S01]  /*5a20*/  LOP3.LUT R29, R123, 0xffff, RZ, 0xc0, !PT ;  /* 0x0000ffff7b1d7812 */ /* 0x020fe200078ec0ff */
[----:B------:R-:W-:Y:S01]  /*5a30*/  IMAD R96, R84, 0x2, R32 ;  /* 0x0000000254607824 */ /* 0x000fe200078e0220 */
[----:B---3--:R-:W-:Y:S01]  /*5a40*/  SHF.R.U32.HI R33, RZ, 0x10, R123 ;  /* 0x00000010ff217819 */ /* 0x008fe2000001167b */
[----:B------:R-:W3:Y:S01]  /*5a50*/  MUFU.EX2 R73, R36 ;  /* 0x0000002400497308 */ /* 0x000ee20000000800 */
[----:B------:R-:W-:-:S02]  /*5a60*/  LOP3.LUT R28, R220, 0xffff, RZ, 0xc0, !PT ;  /* 0x0000ffffdc1c7812 */ /* 0x000fc400078ec0ff */
[----:B------:R-:W-:Y:S01]  /*5a70*/  SHF.R.U32.HI R125, RZ, 0x10, R220 ;  /* 0x00000010ff7d7819 */ /* 0x000fe200000116dc */
[----:B------:R-:W-:Y:S01]  /*5a80*/  MUFU.EX2 R108, R108 ;  /* 0x0000006c006c7308 */ /* 0x000fe20000000800 */
[----:B------:R-:W-:Y:S01]  /*5a90*/  LOP3.LUT R68, R87, 0xff, RZ, 0xc0, !PT ;  /* 0x000000ff57447812 */ /* 0x000fe200078ec0ff */
[----:B------:R-:W5:Y:S01]  /*5aa0*/  LDSM.16.MT88.4 R144, [R96+0xa000] ;  /* 0x00a000006090783b */ /* 0x000f620000004200 */
[----:B------:R-:W-:Y:S01]  /*5ab0*/  LOP3.LUT R27, R85, 0xff, RZ, 0xc0, !PT ;  /* 0x000000ff551b7812 */ /* 0x000fe200078ec0ff */
[----:B------:R-:W1:Y:S01]  /*5ac0*/  MUFU.EX2 R93, R93 ;  /* 0x0000005d005d7308 */ /* 0x000e620000000800 */
[----:B------:R-:W-:Y:S02]  /*5ad0*/  LOP3.LUT R30, R11, 0xff, RZ, 0xc0, !PT ;  /* 0x000000ff0b1e7812 */ /* 0x000fe400078ec0ff */
[----:B------:R-:W-:Y:S01]  /*5ae0*/  PRMT R100, R98, 0x7771, RZ ;  /* 0x0000777162647816 */ /* 0x000fe200000000ff */
[----:B------:R-:W-:Y:S01]  /*5af0*/  MUFU.EX2 R95, R95 ;  /* 0x0000005f005f7308 */ /* 0x000fe20000000800 */
[----:B------:R-:W-:-:S02]  /*5b00*/  PRMT R120, R102, 0x7771, RZ ;  /* 0x0000777166787816 */ /* 0x000fc400000000ff */
[----:B------:R-:W-:Y:S01]  /*5b10*/  PRMT R104, R122, 0x7771, RZ ;  /* 0x000077717a687816 */ /* 0x000fe200000000ff */
[----:B------:R-:W1:Y:S01]  /*5b20*/  MUFU.EX2 R92, R92 ;  /* 0x0000005c005c7308 */ /* 0x000e620000000800 */
[----:B------:R-:W-:Y:S02]  /*5b30*/  PRMT R152, R106, 0x7771, RZ ;  /* 0x000077716a987816 */ /* 0x000fe400000000ff */
[----:B------:R-:W-:Y:S01]  /*5b40*/  SHF.R.U32.HI R87, RZ, 0x18, R87 ;  /* 0x00000018ff577819 */ /* 0x000fe20000011657 */
[----:B------:R-:W-:Y:S01]  /*5b50*/  MUFU.EX2 R162, R162 ;  /* 0x000000a200a27308 */ /* 0x000fe20000000800 */
[----:B------:R-:W-:Y:S02]  /*5b60*/  SHF.R.U32.HI R85, RZ, 0x18, R85 ;  /* 0x00000018ff557819 */ /* 0x000fe40000011655 */
[----:B------:R-:W-:Y:S01]  /*5b70*/  LOP3.LUT R10, R10, 0xff, RZ, 0xc0, !PT ;  /* 0x000000ff0a0a7812 */ /* 0x000fe200078ec0ff */
[----:B------:R-:W5:Y:S01]  /*5b80*/  MUFU.EX2 R161, R161 ;  /* 0x000000a100a17308 */ /* 0x000f620000000800 */
[----:B------:R-:W-:-:S02]  /*5b90*/  LOP3.LUT R126, R9, 0xff, RZ, 0xc0, !PT ;  /* 0x000000ff097e7812 */ /* 0x000fc400078ec0ff */
[----:B------:R-:W-:Y:S01]  /*5ba0*/  LOP3.LUT R119, R123, 0xff, RZ, 0xc0, !PT ;  /* 0x000000ff7b777812 */ /* 0x000fe200078ec0ff */
[----:B------:R-:W-:Y:S01]  /*5bb0*/  MUFU.EX2 R154, R154 ;  /* 0x0000009a009a7308 */ /* 0x000fe20000000800 */
[----:B------:R-:W-:Y:S02]  /*5bc0*/  SHF.R.U32.HI R118, RZ, 0x18, R123 ;  /* 0x00000018ff767819 */ /* 0x000fe4000001167b */
[----:B------:R-:W-:Y:S01]  /*5bd0*/  LOP3.LUT R116, R220, 0xff, RZ, 0xc0, !PT ;  /* 0x000000ffdc747812 */ /* 0x000fe200078ec0ff */
[----:B------:R-:W5:Y:S01]  /*5be0*/  MUFU.EX2 R153, R153 ;  /* 0x0000009900997308 */ /* 0x000f620000000800 */
[----:B------:R-:W-:Y:S02]  /*5bf0*/  SHF.R.U32.HI R91, RZ, 0x18, R220 ;  /* 0x00000018ff5b7819 */ /* 0x000fe400000116dc */
[----:B------:R-:W-:Y:S01]  /*5c00*/  PRMT R131, R88, 0x5410, R86 ;  /* 0x0000541058837816 */ /* 0x000fe20000000056 */
[----:B------:R-:W-:Y:S01]  /*5c10*/  MUFU.EX2 R217, R217 ;  /* 0x000000d900d97308 */ /* 0x000fe20000000800 */
[----:B------:R-:W-:-:S02]  /*5c20*/  PRMT R11, R160, 0x5410, R155 ;  /* 0x00005410a00b7816 */ /* 0x000fc4000000009b */
[----:B------:R-:W-:Y:S01]  /*5c30*/  PRMT R31, R117, 0x5410, R121 ;  /* 0x00005410751f7816 */ /* 0x000fe20000000079 */
[----:B------:R-:W5:Y:S01]  /*5c40*/  MUFU.EX2 R203, R203 ;  /* 0x000000cb00cb7308 */ /* 0x000f620000000800 */
[----:B------:R-:W-:Y:S02]  /*5c50*/  PRMT R127, R111, 0x5410, R110 ;  /* 0x000054106f7f7816 */ /* 0x000fe4000000006e */
[----:B------:R-:W-:Y:S01]  /*5c60*/  SHF.R.U32.HI R90, RZ, 0x8, R90 ;  /* 0x00000008ff5a7819 */ /* 0x000fe2000001165a */
[----:B------:R-:W-:Y:S01]  /*5c70*/  MUFU.EX2 R216, R216 ;  /* 0x000000d800d87308 */ /* 0x000fe20000000800 */
[----:B------:R-:W-:Y:S02]  /*5c80*/  LOP3.LUT R89, R89, 0xff, RZ, 0xc0, !PT ;  /* 0x000000ff59597812 */ /* 0x000fe400078ec0ff */
[----:B------:R-:W-:Y:S01]  /*5c90*/  SHF.R.U32.HI R182, RZ, 0x8, R34 ;  /* 0x00000008ffb67819 */ /* 0x000fe20000011622 */
[----:B------:R-:W5:Y:S01]  /*5ca0*/  MUFU.EX2 R212, R212 ;  /* 0x000000d400d47308 */ /* 0x000f620000000800 */
[----:B------:R-:W-:-:S02]  /*5cb0*/  LOP3.LUT R26, R26, 0xff, RZ, 0xc0, !PT ;  /* 0x000000ff1a1a7812 */ /* 0x000fc400078ec0ff */
[----:B------:R-:W-:Y:S01]  /*5cc0*/  SHF.R.U32.HI R115, RZ, 0x8, R29 ;  /* 0x00000008ff737819 */ /* 0x000fe2000001161d */
[----:B------:R2:W-:Y:S01]  /*5cd0*/  MUFU.EX2 R74, R50 ;  /* 0x00000032004a7308 */ /* 0x0005e20000000800 */
[----:B------:R-:W-:Y:S02]  /*5ce0*/  SHF.R.U32.HI R114, RZ, 0x8, R28 ;  /* 0x00000008ff727819 */ /* 0x000fe4000001161c */
[----:B------:R-:W-:Y:S01]  /*5cf0*/  LOP3.LUT R33, R33, 0xff, RZ, 0xc0, !PT ;  /* 0x000000ff21217812 */ /* 0x000fe200078ec0ff */
[----:B------:R-:W5:Y:S01]  /*5d00*/  MUFU.EX2 R235, R235 ;  /* 0x000000eb00eb7308 */ /* 0x000f620000000800 */
[----:B------:R-:W-:Y:S02]  /*5d10*/  LOP3.LUT R125, R125, 0xff, RZ, 0xc0, !PT ;  /* 0x000000ff7d7d7812 */ /* 0x000fe400078ec0ff */
[----:B------:R-:W-:Y:S01]  /*5d20*/  LOP3.LUT R131, R131, 0xff00ff, RZ, 0xc0, !PT ;  /* 0x00ff00ff83837812 */ /* 0x000fe200078ec0ff */
[----:B------:R-:W-:Y:S01]  /*5d30*/  MUFU.EX2 R213, R213 ;  /* 0x000000d500d57308 */ /* 0x000fe20000000800 */
[----:B------:R-:W-:-:S02]  /*5d40*/  LOP3.LUT R11, R11, 0xff00ff, RZ, 0xc0, !PT ;  /* 0x00ff00ff0b0b7812 */ /* 0x000fc400078ec0ff */
[----:B------:R-:W-:Y:S01]  /*5d50*/  PRMT R130, R130, 0x5410, R100 ;  /* 0x0000541082827816 */ /* 0x000fe20000000064 */
[----:B------:R-:W5:Y:S01]  /*5d60*/  MUFU.EX2 R202, R202 ;  /* 0x000000ca00ca7308 */ /* 0x000f620000000800 */
[----:B------:R-:W-:Y:S01]  /*5d70*/  PRMT R10, R10, 0x5410, R104 ;  /* 0x000054100a0a7816 */ /* 0x000fe20000000068 */
[----:B--2---:R-:W2:Y:S01]  /*5d80*/  LDSM.16.MT88.4 R48, [R32+0xa800] ;  /* 0x00a800002030783b */ /* 0x004ea20000004200 */
[----:B------:R-:W-:Y:S01]  /*5d90*/  LOP3.LUT R31, R31, 0xff00ff, RZ, 0xc0, !PT ;  /* 0x00ff00ff1f1f7812 */ /* 0x000fe200078ec0ff */
[----:B------:R-:W-:Y:S01]  /*5da0*/  MUFU.EX2 R215, R215 ;  /* 0x000000d700d77308 */ /* 0x000fe20000000800 */
[----:B------:R-:W-:Y:S02]  /*5db0*/  LOP3.LUT R127, R127, 0xff00ff, RZ, 0xc0, !PT ;  /* 0x00ff00ff7f7f7812 */ /* 0x000fe400078ec0ff */
[----:B------:R-:W-:Y:S01]  /*5dc0*/  PRMT R30, R30, 0x5410, R120 ;  /* 0x000054101e1e7816 */ /* 0x000fe20000000078 */
[----:B------:R-:W2:Y:S01]  /*5dd0*/  MUFU.EX2 R205, R205 ;  /* 0x000000cd00cd7308 */ /* 0x000ea20000000800 */
[----:B------:R-:W-:-:S02]  /*5de0*/  PRMT R126, R126, 0x5410, R152 ;  /* 0x000054107e7e7816 */ /* 0x000fc40000000098 */
[----:B------:R-:W-:Y:S01]  /*5df0*/  PRMT R33, R33, 0x5410, R118 ;  /* 0x0000541021217816 */ /* 0x000fe20000000076 */
[----:B------:R-:W-:Y:S01]  /*5e00*/  MUFU.EX2 R105, R35 ;  /* 0x0000002300697308 */ /* 0x000fe20000000800 */
[----:B------:R-:W-:Y:S02]  /*5e10*/  PRMT R125, R125, 0x5410, R91 ;  /* 0x000054107d7d7816 */ /* 0x000fe4000000005b */
[----:B------:R-:W-:Y:S01]  /*5e20*/  PRMT R128, R68, 0x5410, R90 ;  /* 0x0000541044807816 */ /* 0x000fe2000000005a */
[----:B------:R-:W2:Y:S01]  /*5e30*/  MUFU.EX2 R234, R234 ;  /* 0x000000ea00ea7308 */ /* 0x000ea20000000800 */
[----:B------:R-:W-:Y:S02]  /*5e40*/  PRMT R129, R89, 0x5410, R87 ;  /* 0x0000541059817816 */ /* 0x000fe40000000057 */
[----:B------:R-:W-:Y:S01]  /*5e50*/  PRMT R34, R119, 0x5410, R115 ;  /* 0x0000541077227816 */ /* 0x000fe20000000073 */
[----:B------:R2:W-:Y:S01]  /*5e60*/  MUFU.EX2 R183, R37 ;  /* 0x0000002500b77308 */ /* 0x0005e20000000800 */
[----:B------:R-:W-:-:S02]  /*5e70*/  PRMT R28, R27, 0x5410, R182 ;  /* 0x000054101b1c7816 */ /* 0x000fc400000000b6 */
[----:B------:R-:W-:Y:S01]  /*5e80*/  PRMT R29, R26, 0x5410, R85 ;  /* 0x000054101a1d7816 */ /* 0x000fe20000000055 */
[----:B------:R-:W2:Y:S01]  /*5e90*/  MUFU.EX2 R218, R218 ;  /* 0x000000da00da7308 */ /* 0x000ea20000000800 */
[----:B------:R-:W-:Y:S02]  /*5ea0*/  PRMT R124, R116, 0x5410, R114 ;  /* 0x00005410747c7816 */ /* 0x000fe40000000072 */
[--C-:B------:R-:W-:Y:S01]  /*5eb0*/  HSET2.LE.AND R130, R130, R8.reuse, PT ;  /* 0x0000000882827233 */ /* 0x100fe20003803000 */
[----:B------:R-:W-:Y:S01]  /*5ec0*/  MUFU.EX2 R233, R233 ;  /* 0x000000e900e97308 */ /* 0x000fe20000000800 */
[--C-:B------:R-:W-:Y:S02]  /*5ed0*/  HSET2.LE.AND R131, R131, R8.reuse, PT ;  /* 0x0000000883837233 */ /* 0x100fe40003803000 */
[--C-:B------:R-:W-:Y:S01]  /*5ee0*/  HSET2.LE.AND R10, R10, R8.reuse, PT ;  /* 0x000000080a0a7233 */ /* 0x100fe20003803000 */
[----:B------:R-:W2:Y:S01]  /*5ef0*/  MUFU.EX2 R214, R214 ;  /* 0x000000d600d67308 */ /* 0x000ea20000000800 */
[----:B------:R-:W-:-:S02]  /*5f00*/  HSET2.LE.AND R11, R11, R8, PT ;  /* 0x000000080b0b7233 */ /* 0x000fc40003803000 */
[--C-:B------:R-:W-:Y:S02]  /*5f10*/  HSET2.LE.AND R30, R30, R8.reuse, PT ;  /* 0x000000081e1e7233 */ /* 0x100fe40003803000 */
        /* <DEDUP_REMOVED lines=12> */
[----:B----4-:R-:W-:Y:S02]  /*5fe0*/  F2FP.F16.F32.PACK_AB R232, R71, R109 ;  /* 0x0000006d47e8723e */ /* 0x010fe400000000ff */
[C---:B------:R-:W-:Y:S02]  /*5ff0*/  PRMT R75, R8.reuse, 0x7610, R75 ;  /* 0x00007610084b7816 */ /* 0x040fe4000000004b */
[----:B------:R-:W-:Y:S02]  /*6000*/  PRMT R53, R8, 0x7632, R53 ;  /* 0x0000763208357816 */ /* 0x000fe40000000035 */
[----:B---3--:R-:W-:Y:S02]  /*6010*/  F2FP.F16.F32.PACK_AB R8, R73, R94 ;  /* 0x0000005e4908723e */ /* 0x008fe400000000ff */
[----:B------:R-:W-:-:S02]  /*6020*/  PRMT R231, R232, 0x7632, R231 ;  /* 0x00007632e8e77816 */ /* 0x000fc400000000e7 */
[----:B-1----:R-:W-:Y:S02]  /*6030*/  F2FP.F16.F32.PACK_AB R230, R93, R108 ;  /* 0x0000006c5de6723e */ /* 0x002fe400000000ff */
[C---:B------:R-:W-:Y:S02]  /*6040*/  PRMT R219, R8.reuse, 0x7632, R219 ;  /* 0x0000763208db7816 */ /* 0x040fe400000000db */
[----:B------:R-:W-:Y:S02]  /*6050*/  PRMT R220, R8, 0x7610, R220 ;  /* 0x0000761008dc7816 */ /* 0x000fe400000000dc */
[----:B------:R-:W-:Y:S02]  /*6060*/  PRMT R8, R232, 0x5410, R231 ;  /* 0x00005410e8087816 */ /* 0x000fe400000000e7 */
[----:B------:R-:W-:Y:S02]  /*6070*/  PRMT R229, R230, 0x7632, R229 ;  /* 0x00007632e6e57816 */ /* 0x000fe400000000e5 */
[----:B------:R-:W-:-:S02]  /*6080*/  F2FP.F16.F32.PACK_AB R222, R92, R95 ;  /* 0x0000005f5cde723e */ /* 0x000fc400000000ff */
[----:B------:R-:W-:Y:S02]  /*6090*/  LOP3.LUT R130, R8, R130, RZ, 0xc0, !PT ;  /* 0x0000008208827212 */ /* 0x000fe400078ec0ff */
[----:B------:R-:W-:Y:S02]  /*60a0*/  PRMT R8, R230, 0x5410, R229 ;  /* 0x00005410e6087816 */ /* 0x000fe400000000e5 */
[----:B------:R-:W-:Y:S02]  /*60b0*/  PRMT R221, R222, 0x7632, R221 ;  /* 0x00007632dedd7816 */ /* 0x000fe400000000dd */
[----:B------:R-:W-:Y:S02]  /*60c0*/  LOP3.LUT R131, R8, R131, RZ, 0xc0, !PT ;  /* 0x0000008308837212 */ /* 0x000fe400078ec0ff */
[----:B------:R-:W-:Y:S02]  /*60d0*/  PRMT R8, R222, 0x5410, R221 ;  /* 0x00005410de087816 */ /* 0x000fe400000000dd */
[----:B------:R-:W-:-:S02]  /*60e0*/  F2FP.F16.F32.PACK_AB R9, R112, R113 ;  /* 0x000000717009723e */ /* 0x000fc400000000ff */
[----:B------:R-:W-:Y:S02]  /*60f0*/  LOP3.LUT R30, R8, R30, RZ, 0xc0, !PT ;  /* 0x0000001e081e7212 */ /* 0x000fe400078ec0ff */
[----:B------:R-:W-:Y:S02]  /*6100*/  PRMT R8, R220, 0x5410, R219 ;  /* 0x00005410dc087816 */ /* 0x000fe400000000db */
[C---:B------:R-:W-:Y:S02]  /*6110*/  PRMT R58, R9.reuse, 0x7610, R58 ;  /* 0x00007610093a7816 */ /* 0x040fe4000000003a */
[----:B------:R-:W-:Y:S02]  /*6120*/  PRMT R42, R9, 0x7632, R42 ;  /* 0x00007632092a7816 */ /* 0x000fe4000000002a */
[----:B------:R-:W-:Y:S02]  /*6130*/  LOP3.LUT R31, R8, R31, RZ, 0xc0, !PT ;  /* 0x0000001f081f7212 */ /* 0x000fe400078ec0ff */
[----:B------:R-:W-:-:S02]  /*6140*/  PRMT R8, R58, 0x5410, R42 ;  /* 0x000054103a087816 */ /* 0x000fc4000000002a */
[----:B-----5:R-:W-:Y:S02]  /*6150*/  F2FP.F16.F32.PACK_AB R243, R161, R162 ;  /* 0x000000a2a1f3723e */ /* 0x020fe400000000ff */
[----:B------:R-:W-:Y:S02]  /*6160*/  LOP3.LUT R128, R8, R128, RZ, 0xc0, !PT ;  /* 0x0000008008807212 */ /* 0x000fe400078ec0ff */
[----:B------:R-:W-:Y:S02]  /*6170*/  PRMT R8, R75, 0x5410, R53 ;  /* 0x000054104b087816 */ /* 0x000fe40000000035 */
[----:B------:R-:W-:Y:S02]  /*6180*/  PRMT R236, R243, 0x7632, R236 ;  /* 0x00007632f3ec7816 */ /* 0x000fe400000000ec */
[----:B------:R-:W-:Y:S02]  /*6190*/  F2FP.F16.F32.PACK_AB R224, R153, R154 ;  /* 0x0000009a99e0723e */ /* 0x000fe400000000ff */
[----:B------:R-:W-:-:S02]  /*61a0*/  LOP3.LUT R129, R8, R129, RZ, 0xc0, !PT ;  /* 0x0000008108817212 */ /* 0x000fc400078ec0ff */
[----:B------:R-:W-:Y:S02]  /*61b0*/  PRMT R8, R243, 0x5410, R236 ;  /* 0x00005410f3087816 */ /* 0x000fe400000000ec */
[----:B------:R-:W-:Y:S02]  /*61c0*/  PRMT R223, R224, 0x7632, R223 ;  /* 0x00007632e0df7816 */ /* 0x000fe400000000df */
[----:B------:R-:W-:Y:S01]  /*61d0*/  LOP3.LUT R28, R8, R28, RZ, 0xc0, !PT ;  /* 0x0000001c081c7212 */ /* 0x000fe200078ec0ff */
[----:B------:R-:W-:Y:S01]  /*61e0*/  HMMA.16816.F32 R132, R128, R136, RZ ;  /* 0x000000888084723c */ /* 0x000fe200000018ff */
[----:B------:R-:W-:Y:S02]  /*61f0*/  PRMT R8, R224, 0x5410, R223 ;  /* 0x00005410e0087816 */ /* 0x000fe400000000df */
[----:B------:R-:W-:Y:S02]  /*6200*/  F2FP.F16.F32.PACK_AB R9, R203, R217 ;  /* 0x000000d9cb09723e */ /* 0x000fe400000000ff */
[----:B------:R-:W-:-:S02]  /*6210*/  LOP3.LUT R29, R8, R29, RZ, 0xc0, !PT ;  /* 0x0000001d081d7212 */ /* 0x000fc400078ec0ff */
[----:B------:R-:W-:Y:S01]  /*6220*/  PRMT R64, R9, 0x7610, R64 ;  /* 0x0000761009407816 */ /* 0x000fe20000000040 */
[----:B--2---:R-:W-:Y:S01]  /*6230*/  HMMA.16816.F32 R36, R128, R192, RZ ;  /* 0x000000c08024723c */ /* 0x004fe200000018ff */
[----:B------:R-:W-:Y:S02]  /*6240*/  F2FP.F16.F32.PACK_AB R8, R212, R216 ;  /* 0x000000d8d408723e */ /* 0x000fe400000000ff */
[----:B------:R-:W-:Y:S02]  /*6250*/  F2FP.F16.F32.PACK_AB R226, R235, R74 ;  /* 0x0000004aebe2723e */ /* 0x000fe400000000ff */
[C---:B------:R-:W-:Y:S02]  /*6260*/  PRMT R69, R8.reuse, 0x7610, R69 ;  /* 0x0000761008457816 */ /* 0x040fe40000000045 */
[----:B------:R-:W-:Y:S01]  /*6270*/  PRMT R244, R8, 0x7632, R244 ;  /* 0x0000763208f47816 */ /* 0x000fe200000000f4 */
[C---:B------:R-:W-:Y:S01]  /*6280*/  HMMA.16816.F32 R148, R28.reuse, R136, RZ ;  /* 0x000000881c94723c */ /* 0x040fe200000018ff */
[----:B------:R-:W-:Y:S01]  /*6290*/  IMAD R136, R84, 0x2, R101 ;  /* 0x0000000254887824 */ /* 0x000fe200078e0265 */
[----:B------:R-:W-:Y:S01]  /*62a0*/  PRMT R225, R226, 0x7632, R225 ;  /* 0x00007632e2e17816 */ /* 0x000fe200000000e1 */
[----:B------:R-:W-:Y:S01]  /*62b0*/  IMAD.MOV.U32 R84, RZ, RZ, R64 ;  /* 0x000000ffff547224 */ /* 0x000fe200078e0040 */
[----:B------:R-:W-:Y:S01]  /*62c0*/  F2FP.F16.F32.PACK_AB R8, R202, R213 ;  /* 0x000000d5ca08723e */ /* 0x000fe200000000ff */
[----:B------:R-:W-:Y:S01]  /*62d0*/  IMAD.MOV.U32 R137, RZ, RZ, R42 ;  /* 0x000000ffff897224 */ /* 0x000fe200078e002a */
[----:B------:R-:W1:Y:S01]  /*62e0*/  LDSM.16.MT88.4 R64, [R136] ;  /* 0x000000008840783b */ /* 0x000e620000004200 */
[----:B------:R-:W-:Y:S01]  /*62f0*/  F2FP.F16.F32.PACK_AB R238, R205, R215 ;  /* 0x000000d7cdee723e */ /* 0x000fe200000000ff */
[----:B------:R-:W-:Y:S01]  /*6300*/  HMMA.16816.F32 R40, R28, R192, RZ ;  /* 0x000000c01c28723c */ /* 0x000fe200000018ff */
[----:B------:R-:W-:-:S02]  /*6310*/  PRMT R70, R9, 0x7632, R70 ;  /* 0x0000763209467816 */ /* 0x000fc40000000046 */
[C---:B------:R-:W-:Y:S02]  /*6320*/  PRMT R72, R8.reuse, 0x7610, R72 ;  /* 0x0000761008487816 */ /* 0x040fe40000000048 */
[----:B------:R-:W-:Y:S02]  /*6330*/  PRMT R59, R8, 0x7632, R59 ;  /* 0x00007632083b7816 */ /* 0x000fe4000000003b */
[----:B------:R-:W-:Y:S01]  /*6340*/  PRMT R9, R226, 0x5410, R225 ;  /* 0x00005410e2097816 */ /* 0x000fe200000000e1 */
[----:B------:R-:W-:Y:S01]  /*6350*/  IMAD.MOV.U32 R192, RZ, RZ, R72 ;  /* 0x000000ffffc07224 */ /* 0x000fe200078e0048 */
[C---:B------:R-:W-:Y:S01]  /*6360*/  PRMT R237, R238.reuse, 0x7632, R237 ;  /* 0x00007632eeed7816 */ /* 0x040fe200000000ed */
[----:B------:R-:W-:Y:S01]  /*6370*/  IMAD.MOV.U32 R193, RZ, RZ, R59 ;  /* 0x000000ffffc17224 */ /* 0x000fe200078e003b */
[----:B------:R-:W-:Y:S01]  /*6380*/  LOP3.LUT R9, R9, R33, RZ, 0xc0, !PT ;  /* 0x0000002109097212 */ /* 0x000fe200078ec0ff */
[----:B------:R-:W-:Y:S01]  /*6390*/  IMAD.MOV.U32 R72, RZ, RZ, R168 ;  /* 0x000000ffff487224 */ /* 0x000fe200078e00a8 */
[----:B------:R-:W-:Y:S01]  /*63a0*/  PRMT R33, R238, 0x5410, R237 ;  /* 0x00005410ee217816 */ /* 0x000fe200000000ed */
[----:B------:R-:W2:Y:S01]  /*63b0*/  LDSM.16.MT88.4 R168, [R136+0x800] ;  /* 0x0008000088a8783b */ /* 0x000ea20000004200 */
[----:B------:R-:W-:Y:S01]  /*63c0*/  F2FP.F16.F32.PACK_AB R242, R234, R105 ;  /* 0x00000069eaf2723e */ /* 0x000fe200000000ff */
[----:B------:R-:W-:Y:S01]  /*63d0*/  HMMA.16816.F32 R140, R128, R144, RZ ;  /* 0x00000090808c723c */ /* 0x000fe200000018ff */
[----:B------:R-:W-:-:S02]  /*63e0*/  LOP3.LUT R126, R33, R126, RZ, 0xc0, !PT ;  /* 0x0000007e217e7212 */ /* 0x000fc400078ec0ff */
[----:B------:R-:W-:Y:S02]  /*63f0*/  PRMT R8, R84, 0x5410, R70 ;  /* 0x0000541054087816 */ /* 0x000fe40000000046 */
[----:B------:R-:W-:Y:S02]  /*6400*/  PRMT R33, R192, 0x5410, R193 ;  /* 0x00005410c0217816 */ /* 0x000fe400000000c1 */
[----:B------:R-:W-:Y:S01]  /*6410*/  PRMT R241, R242, 0x7632, R241 ;  /* 0x00007632f2f17816 */ /* 0x000fe200000000f1 */
[----:B------:R-:W-:Y:S01]  /*6420*/  HMMA.16816.F32 R156, R28, R144, RZ ;  /* 0x000000901c9c723c */ /* 0x000fe200000018ff */
[----:B------:R-:W-:Y:S01]  /*6430*/  F2FP.F16.F32.PACK_AB R228, R218, R183 ;  /* 0x000000b7dae4723e */ /* 0x000fe200000000ff */
[----:B------:R-:W-:Y:S01]  /*6440*/  IMAD.MOV.U32 R145, RZ, RZ, R73 ;  /* 0x000000ffff917224 */ /* 0x000fe200078e0049 */
[----:B------:R-:W-:Y:S01]  /*6450*/  F2FP.F16.F32.PACK_AB R240, R214, R233 ;  /* 0x000000e9d6f0723e */ /* 0x000fe200000000ff */
[----:B------:R-:W-:Y:S01]  /*6460*/  IMAD.MOV.U32 R144, RZ, RZ, R71 ;  /* 0x000000ffff907224 */ /* 0x000fe200078e0047 */
[----:B------:R-:W-:-:S02]  /*6470*/  LOP3.LUT R10, R8, R10, RZ, 0xc0, !PT ;  /* 0x0000000a080a7212 */ /* 0x000fc400078ec0ff */
[----:B------:R-:W-:Y:S02]  /*6480*/  LOP3.LUT R127, R33, R127, RZ, 0xc0, !PT ;  /* 0x0000007f217f7212 */ /* 0x000fe400078ec0ff */
[----:B------:R-:W-:Y:S02]  /*6490*/  PRMT R8, R69, 0x5410, R244 ;  /* 0x0000541045087816 */ /* 0x000fe400000000f4 */
[----:B------:R-:W-:Y:S02]  /*64a0*/  PRMT R33, R242, 0x5410, R241 ;  /* 0x00005410f2217816 */ /* 0x000fe400000000f1 */
[----:B------:R-:W-:Y:S02]  /*64b0*/  PRMT R227, R228, 0x7632, R227 ;  /* 0x00007632e4e37816 */ /* 0x000fe400000000e3 */
[----:B------:R-:W-:Y:S02]  /*64c0*/  PRMT R239, R240, 0x7632, R239 ;  /* 0x00007632f0ef7816 */ /* 0x000fe400000000ef */
[----:B------:R-:W-:-:S02]  /*64d0*/  LOP3.LUT R11, R8, R11, RZ, 0xc0, !PT ;  /* 0x0000000b080b7212 */ /* 0x000fc400078ec0ff */
[----:B------:R-:W-:Y:S02]  /*64e0*/  LOP3.LUT R124, R33, R124, RZ, 0xc0, !PT ;  /* 0x0000007c217c7212 */ /* 0x000fe400078ec0ff */
[----:B------:R-:W-:Y:S02]  /*64f0*/  PRMT R8, R228, 0x5410, R227 ;  /* 0x00005410e4087816 */ /* 0x000fe400000000e3 */
[----:B------:R-:W-:Y:S02]  /*6500*/  PRMT R33, R240, 0x5410, R239 ;  /* 0x00005410f0217816 */ /* 0x000fe400000000ef */
[----:B------:R-:W-:Y:S02]  /*6510*/  LOP3.LUT R8, R8, R34, RZ, 0xc0, !PT ;  /* 0x0000002208087212 */ /* 0x000fe400078ec0ff */
[----:B------:R-:W-:Y:S02]  /*6520*/  LOP3.LUT R125, R33, R125, RZ, 0xc0, !PT ;  /* 0x0000007d217d7212 */ /* 0x000fe400078ec0ff */
[----:B------:R-:W3:Y:S01]  /*6530*/  LDSM.16.MT88.4 R32, [R32+0xb800] ;  /* 0x00b800002020783b */ /* 0x000ee20000004200 */
[----:B------:R-:W-:-:S02]  /*6540*/  ISETP.LE.U32.AND P6, PT, R68, UR12, PT ;  /* 0x0000000c44007c0c */ /* 0x000fc4000bfc3070 */
[-C--:B------:R-:W-:Y:S01]  /*6550*/  HMMA.16816.F32 R132, R8, R48.reuse, R132 ;  /* 0x000000300884723c */ /* 0x080fe20000001884 */
[----:B------:R-:W-:Y:S02]  /*6560*/  ISETP.LE.U32.AND P0, PT, R89, UR12, PT ;  /* 0x0000000c59007c0c */ /* 0x000fe4000bf03070 */
[----:B------:R-:W-:Y:S02]  /*6570*/  ISETP.LE.U32.AND P1, PT, R87, UR12, PT ;  /* 0x0000000c57007c0c */ /* 0x000fe4000bf23070 */
[----:B------:R-:W-:Y:S02]  /*6580*/  PRMT R98, R98, 0x7770, RZ ;  /* 0x0000777062627816 */ /* 0x000fe400000000ff */
[----:B------:R-:W-:Y:S01]  /*6590*/  LOP3.LUT R90, R90, 0xffff, RZ, 0xc0, !PT ;  /* 0x0000ffff5a5a7812 */ /* 0x000fe200078ec0ff */
[----:B------:R-:W-:Y:S01]  /*65a0*/  HMMA.16816.F32 R148, R124, R48, R148 ;  /* 0x000000307c94723c */ /* 0x000fe20000001894 */
[----:B------:R-:W-:Y:S01]  /*65b0*/  IMAD.MOV.U32 R49, RZ, RZ, R58 ;  /* 0x000000ffff317224 */ /* 0x000fe200078e003a */
[----:B------:R-:W-:Y:S01]  /*65c0*/  PRMT R102, R102, 0x7770, RZ ;  /* 0x0000777066667816 */ /* 0x000fe200000000ff */
[----:B------:R-:W-:Y:S01]  /*65d0*/  IMAD.MOV.U32 R48, RZ, RZ, R70 ;  /* 0x000000ffff307224 */ /* 0x000fe200078e0046 */
[----:B------:R-:W-:-:S02]  /*65e0*/  ISETP.LE.U32.AND P3, PT, R90, UR12, PT ;  /* 0x0000000c5a007c0c */ /* 0x000fc4000bf63070 */
[----:B------:R-:W-:Y:S02]  /*65f0*/  @!P6 HADD2 R24, -R49.H0_H0, -RZ.H0_H0 ;  /* 0xa00000ff3118e230 */ /* 0x000fe40000000900 */
[-C--:B------:R-:W-:Y:S08]  /*6600*/  HMMA.16816.F32 R36, R8, R184.reuse, R36 ;  /* 0x000000b80824723c */ /* 0x080ff00000001824 */
[----:B------:R-:W-:Y:S01]  /*6610*/  HMMA.16816.F32 R40, R124, R184, R40 ;  /* 0x000000b87c28723c */ /* 0x000fe20000001828 */
[----:B------:R-:W-:-:S02]  /*6620*/  IMAD.MOV.U32 R184, RZ, RZ, R53 ;  /* 0x000000ffffb87224 */ /* 0x000fc400078e0035 */
[----:B------:R-:W-:-:S03]  /*6630*/  IMAD.MOV.U32 R185, RZ, RZ, R84 ;  /* 0x000000ffffb97224 */ /* 0x000fc600078e0054 */
[----:B------:R-:W-:Y:S02]  /*6640*/  @!P1 HADD2 R18, -R184.H0_H0, -RZ.H0_H0 ;  /* 0xa00000ffb8129230 */ /* 0x000fe40000000900 */
[-C--:B-1----:R-:W-:Y:S03]  /*6650*/  HMMA.16816.F32 R52, R128, R64.reuse, RZ ;  /* 0x000000408034723c */ /* 0x082fe600000018ff */
[----:B------:R-:W-:Y:S02]  /*6660*/  @!P1 PRMT R184, R18, 0x5410, RZ ;  /* 0x0000541012b89816 */ /* 0x000fe400000000ff */
[----:B------:R-:W-:Y:S02]  /*6670*/  LOP3.LUT R18, R210, 0x30, RZ, 0xc0, !PT ;  /* 0x00000030d2127812 */ /* 0x000fe400078ec0ff */
[----:B------:R-:W-:Y:S01]  /*6680*/  ISETP.LE.U32.AND P1, PT, R26, UR12, PT ;  /* 0x0000000c1a007c0c */ /* 0x000fe2000bf23070 */
[----:B------:R-:W-:Y:S01]  /*6690*/  HMMA.16816.F32 R56, R28, R64, RZ ;  /* 0x000000401c38723c */ /* 0x000fe200000018ff */
[----:B------:R-:W-:Y:S01]  /*66a0*/  LEA.HI R18, R7, R18, RZ, 0x1e ;  /* 0x0000001207127211 */ /* 0x000fe200078ff0ff */
[----:B------:R-:W-:-:S02]  /*66b0*/  IMAD.MOV.U32 R64, RZ, RZ, R115 ;  /* 0x000000ffff407224 */ /* 0x000fc400078e0073 */
[----:B------:R-:W-:-:S04]  /*66c0*/  IMAD.MOV.U32 R65, RZ, RZ, R182 ;  /* 0x000000ffff417224 */ /* 0x000fc800078e00b6 */
[----:B------:R-:W-:Y:S04]  /*66d0*/  HMMA.16816.F32 R140, R8, R188, R140 ;  /* 0x000000bc088c723c */ /* 0x000fe8000000188c */
[----:B------:R-:W-:-:S04]  /*66e0*/  @!P1 HADD2 R16, -R224.H0_H0, -RZ.H0_H0 ;  /* 0xa00000ffe0109230 */ /* 0x000fc80000000900 */
[----:B--2---:R-:W-:Y:S01]  /*66f0*/  HMMA.16816.F32 R52, R8, R168, R52 ;  /* 0x000000a80834723c */ /* 0x004fe20000001834 */
[----:B------:R-:W-:Y:S02]  /*6700*/  @!P1 PRMT R224, R16, 0x5410, RZ ;  /* 0x0000541010e09816 */ /* 0x000fe400000000ff */
[----:B------:R-:W-:-:S05]  /*6710*/  ISETP.GT.U32.AND P1, PT, R88, UR12, PT ;  /* 0x0000000c58007c0c */ /* 0x000fca000bf24070 */
[C---:B------:R-:W-:Y:S01]  /*6720*/  HMMA.16816.F32 R56, R124.reuse, R168, R56 ;  /* 0x000000a87c38723c */ /* 0x040fe20000001838 */
[----:B------:R-:W-:Y:S02]  /*6730*/  IMAD.MOV.U32 R168, RZ, RZ, R137 ;  /* 0x000000ffffa87224 */ /* 0x000fe400078e0089 */
[----:B------:R-:W-:Y:S02]  /*6740*/  IMAD.MOV.U32 R169, RZ, RZ, R75 ;  /* 0x000000ffffa97224 */ /* 0x000fe400078e004b */
[----:B------:R-:W-:Y:S02]  /*6750*/  IMAD.MOV.U32 R137, RZ, RZ, R74 ;  /* 0x000000ffff897224 */ /* 0x000fe400078e004a */
[----:B------:R-:W-:Y:S01]  /*6760*/  @!P3 HADD2 R23, -R168.H0_H0, -RZ.H0_H0 ;  /* 0xa00000ffa817b230 */ /* 0x000fe20000000900 */
[----:B------:R-:W-:Y:S01]  /*6770*/  HMMA.16816.F32 R156, R124, R188, R156 ;  /* 0x000000bc7c9c723c */ /* 0x000fe2000000189c */
[----:B------:R-:W-:Y:S02]  /*6780*/  IMAD.MOV.U32 R189, RZ, RZ, R69 ;  /* 0x000000ffffbd7224 */ /* 0x000fe400078e0045 */
[----:B------:R-:W-:-:S02]  /*6790*/  @!P0 HADD2 R19, -R169.H0_H0, -RZ.H0_H0 ;  /* 0xa00000ffa9138230 */ /* 0x000fc40000000900 */
[----:B------:R-:W-:Y:S01]  /*67a0*/  IMAD.MOV.U32 R188, RZ, RZ, R72 ;  /* 0x000000ffffbc7224 */ /* 0x000fe200078e0048 */
[----:B------:R-:W-:Y:S01]  /*67b0*/  @!P3 PRMT R168, R23, 0x5410, RZ ;  /* 0x0000541017a8b816 */ /* 0x000fe200000000ff */
[----:B------:R-:W-:Y:S01]  /*67c0*/  IMAD.MOV.U32 R23, RZ, RZ, R91 ;  /* 0x000000ffff177224 */ /* 0x000fe200078e005b */
[----:B------:R-:W-:Y:S01]  /*67d0*/  ISETP.GT.U32.AND P3, PT, R86, UR12, PT ;  /* 0x0000000c56007c0c */ /* 0x000fe2000bf64070 */
[----:B------:R-:W-:Y:S01]  /*67e0*/  @P1 HADD2 R20, -R230.H0_H0, -RZ.H0_H0 ;  /* 0xa00000ffe6141230 */ /* 0x000fe20000000900 */
[----:B------:R-:W-:Y:S01]  /*67f0*/  HMMA.16816.F32 R68, R128, R80, RZ ;  /* 0x000000508044723c */ /* 0x000fe200000018ff */
[----:B------:R-:W-:Y:S02]  /*6800*/  @!P0 PRMT R169, R19, 0x5410, RZ ;  /* 0x0000541013a98816 */ /* 0x000fe400000000ff */
[----:B------:R-:W-:Y:S02]  /*6810*/  ISETP.LE.U32.AND P0, PT, R27, UR12, PT ;  /* 0x0000000c1b007c0c */ /* 0x000fe4000bf03070 */
[----:B------:R-:W-:-:S02]  /*6820*/  @P1 PRMT R230, R20, 0x5410, RZ ;  /* 0x0000541014e61816 */ /* 0x000fc400000000ff */
[----:B------:R-:W-:Y:S01]  /*6830*/  ISETP.GT.U32.AND P1, PT, R121, UR12, PT ;  /* 0x0000000c79007c0c */ /* 0x000fe2000bf24070 */
[----:B------:R-:W-:Y:S01]  /*6840*/  HMMA.16816.F32 R72, R28, R80, RZ ;  /* 0x000000501c48723c */ /* 0x000fe200000018ff */
[----:B------:R-:W-:Y:S02]  /*6850*/  IMAD.MOV.U32 R81, RZ, RZ, R114 ;  /* 0x000000ffff517224 */ /* 0x000fe400078e0072 */
[----:B------:R-:W-:Y:S02]  /*6860*/  IMAD.MOV.U32 R80, RZ, RZ, R113 ;  /* 0x000000ffff507224 */ /* 0x000fe400078e0071 */
[----:B------:R-:W-:-:S03]  /*6870*/  @P3 HADD2 R15, -R229.H0_H0, -RZ.H0_H0 ;  /* 0xa00000ffe50f3230 */ /* 0x000fc60000000900 */
[----:B------:R-:W-:Y:S02]  /*6880*/  @!P0 HADD2 R17, -R243.H0_H0, -RZ.H0_H0 ;  /* 0xa00000fff3118230 */ /* 0x000fe40000000900 */
[----:B------:R-:W-:Y:S02]  /*6890*/  @P3 PRMT R229, R15, 0x5410, RZ ;  /* 0x000054100fe53816 */ /* 0x000fe400000000ff */
[----:B------:R-:W-:Y:S01]  /*68a0*/  ISETP.GT.U32.AND P3, PT, R120, UR12, PT ;  /* 0x0000000c78007c0c */ /* 0x000fe2000bf64070 */
[----:B---3--:R-:W-:Y:S01]  /*68b0*/  HMMA.16816.F32 R68, R8, R32, R68 ;  /* 0x000000200844723c */ /* 0x008fe20000001844 */
[----:B------:R-:W-:Y:S01]  /*68c0*/  @!P0 PRMT R243, R17, 0x5410, RZ ;  /* 0x0000541011f38816 */ /* 0x000fe200000000ff */
[----:B------:R-:W-:Y:S02]  /*68d0*/  IMAD.U32 R17, RZ, RZ, UR21 ;  /* 0x00000015ff117e24 */ /* 0x000fe4000f8e00ff */
[----:B------:R-:W-:-:S04]  /*68e0*/  @P1 HADD2 R79, -R219.H0_H0, -RZ.H0_H0 ;  /* 0xa00000ffdb4f1230 */ /* 0x000fc80000000900 */
[----:B------:R-:W-:Y:S01]  /*68f0*/  HMMA.16816.F32 R72, R124, R32, R72 ;  /* 0x000000207c48723c */ /* 0x000fe20000001848 */
[----:B------:R-:W-:Y:S01]  /*6900*/  IMAD.MOV.U32 R33, RZ, RZ, R49 ;  /* 0x000000ffff217224 */ /* 0x000fe200078e0031 */
[----:B------:R-:W-:Y:S01]  /*6910*/  @!P6 PRMT R33, R24, 0x5410, RZ ;  /* 0x000054101821e816 */ /* 0x000fe200000000ff */
[----:B------:R-:W-:Y:S01]  /*6920*/  IMAD.MOV.U32 R49, RZ, RZ, R97 ;  /* 0x000000ffff317224 */ /* 0x000fe200078e0061 */
[----:B------:R-:W-:Y:S01]  /*6930*/  ISETP.LE.U32.AND P6, PT, R98, UR12, PT ;  /* 0x0000000c62007c0c */ /* 0x000fe2000bfc3070 */
[----:B------:R-:W-:Y:S01]  /*6940*/  LDSM.16.MT88.4 R24, [R25+0x1800] ;  /* 0x001800001918783b */ /* 0x000fe20000004200 */
[----:B------:R-:W-:Y:S01]  /*6950*/  LOP3.LUT R32, R188, 0x6, RZ, 0xc0, !PT ;  /* 0x00000006bc207812 */ /* 0x000fe200078ec0ff */
[----:B------:R-:W-:Y:S02]  /*6960*/  IMAD.MOV.U32 R188, RZ, RZ, R48 ;  /* 0x000000ffffbc7224 */ /* 0x000fe400078e0030 */
[----:B------:R-:W-:Y:S01]  /*6970*/  @P3 HADD2 R12, -R221.H0_H0, -RZ.H0_H0 ;  /* 0xa00000ffdd0c3230 */ /* 0x000fe20000000900 */
[----:B------:R-:W1:Y:S01]  /*6980*/  LDSM.16.MT88.4 R96, [R96+0xb000] ;  /* 0x00b000006060783b */ /* 0x000e620000004200 */
[----:B------:R-:W-:Y:S01]  /*6990*/  IMAD.MOV.U32 R48, RZ, RZ, R183 ;  /* 0x000000ffff307224 */ /* 0x000fe200078e00b7 */
[----:B------:R-:W-:Y:S01]  /*69a0*/  @P1 PRMT R219, R79, 0x5410, RZ ;  /* 0x000054104fdb1816 */ /* 0x000fe200000000ff */
[----:B------:R-:W-:Y:S01]  /*69b0*/  IMAD R18, R18, UR13, R32 ;  /* 0x0000000d12127c24 */ /* 0x000fe2000f8e0220 */
[----:B------:R2:W-:Y:S01]  /*69c0*/  STL [R1+0x58], R32 ;  /* 0x0000582001007387 */ /* 0x0005e20000100800 */
[----:B------:R-:W-:-:S02]  /*69d0*/  @P3 PRMT R221, R12, 0x5410, RZ ;  /* 0x000054100cdd3816 */ /* 0x000fc400000000ff */
[----:B------:R-:W-:Y:S01]  /*69e0*/  ISETP.LE.U32.AND P3, PT, R118, UR12, PT ;  /* 0x0000000c76007c0c */ /* 0x000fe2000bf63070 */
[----:B------:R-:W-:Y:S01]  /*69f0*/  @!P6 HADD2 R22, -R232.H0_H0, -RZ.H0_H0 ;  /* 0xa00000ffe816e230 */ /* 0x000fe20000000900 */
[----:B------:R-:W-:Y:S02]  /*6a00*/  SHF.R.S32.HI R19, RZ, 0x1f, R18 ;  /* 0x0000001fff137819 */ /* 0x000fe40000011412 */
[----:B------:R-:W-:Y:S02]  /*6a10*/  IADD3 R18, P0, PT, R18, UR21, RZ ;  /* 0x0000001512127c10 */ /* 0x000fe4000ff1e0ff */
[----:B------:R-:W-:Y:S02]  /*6a20*/  @!P6 PRMT R232, R22, 0x5410, RZ ;  /* 0x0000541016e8e816 */ /* 0x000fe400000000ff */
[----:B------:R-:W-:Y:S02]  /*6a30*/  LEA.HI.X.SX32 R17, R17, R19, 0x1, P0 ;  /* 0x0000001311117211 */ /* 0x000fe400000f0eff */
[----:B------:R-:W-:Y:S01]  /*6a40*/  LEA R182, P0, R18, UR6, 0x1 ;  /* 0x0000000612b67c11 */ /* 0x000fe2000f8008ff */
[----:B------:R-:W-:Y:S01]  /*6a50*/  USHF.L.U32 UR6, UR13, 0x3, URZ ;  /* 0x000000030d067899 */ /* 0x000fe200080006ff */
[----:B------:R-:W-:Y:S01]  /*6a60*/  ISETP.LE.U32.AND P6, PT, R102, UR12, PT ;  /* 0x0000000c66007c0c */ /* 0x000fe2000bfc3070 */
[----:B------:R-:W-:Y:S01]  /*6a70*/  @!P3 HADD2 R63, -R225.H0_H0, -RZ.H0_H0 ;  /* 0xa00000ffe13fb230 */ /* 0x000fe20000000900 */
[----:B------:R-:W-:-:S02]  /*6a80*/  LEA.HI.X R183, R18, UR7, R17, 0x1, P0 ;  /* 0x0000000712b77c11 */ /* 0x000fc400080f0c11 */
[----:B------:R-:W-:Y:S01]  /*6a90*/  ISETP.LE.U32.AND P0, PT, R85, UR12, PT ;  /* 0x0000000c55007c0c */ /* 0x000fe2000bf03070 */
[----:B------:R-:W-:Y:S01]  /*6aa0*/  LDSM.16.MT88.4 R16, [R101+0x1800] ;  /* 0x001800006510783b */ /* 0x000fe20000004200 */
[----:B------:R-:W-:Y:S02]  /*6ab0*/  ISETP.LE.U32.AND P1, PT, R116, UR12, PT ;  /* 0x0000000c74007c0c */ /* 0x000fe4000bf23070 */
[----:B------:R-:W-:Y:S01]  /*6ac0*/  @!P3 PRMT R225, R63, 0x5410, RZ ;  /* 0x000054103fe1b816 */ /* 0x000fe200000000ff */
[----:B------:R-:W-:Y:S01]  /*6ad0*/  STG.E.U16 desc[UR28][R182.64], R33 ;  /* 0x00000021b6007986 */ /* 0x000fe2000c10151c */
[----:B--2---:R-:W-:-:S03]  /*6ae0*/  IMAD.MOV.U32 R32, RZ, RZ, R112 ;  /* 0x000000ffff207224 */ /* 0x004fc600078e0070 */
[----:B------:R-:W2:Y:S01]  /*6af0*/  LDSM.16.MT88.4 R112, [R101+0x1000] ;  /* 0x001000006570783b */ /* 0x000ea20000004200 */
[----:B------:R-:W-:-:S03]  /*6b00*/  @!P6 HADD2 R13, -R222.H0_H0, -RZ.H0_H0 ;  /* 0xa00000ffde0de230 */ /* 0x000fc60000000900 */
[----:B------:R-:W-:Y:S01]  /*6b10*/  @!P0 HADD2 R21, -R223.H0_H0, -RZ.H0_H0 ;  /* 0xa00000ffdf158230 */ /* 0x000fe20000000900 */
[----:B------:R-:W-:Y:S01]  /*6b20*/  STG.E.U16 desc[UR28][R182.64+0x2], R168 ;  /* 0x000002a8b6007986 */ /* 0x000fe2000c10151c */
[----:B------:R-:W-:Y:S01]  /*6b30*/  @!P6 PRMT R222, R13, 0x5410, RZ ;  /* 0x000054100ddee816 */ /* 0x000fe200000000ff */
[----:B------:R-:W-:Y:S01]  /*6b40*/  @!P1 HADD2 R62, -R242.H0_H0, -RZ.H0_H0 ;  /* 0xa00000fff23e9230 */ /* 0x000fe20000000900 */
[-C--:B-1----:R-:W-:Y:S01]  /*6b50*/  HMMA.16816.F32 R84, R128, R96.reuse, RZ ;  /* 0x000000608054723c */ /* 0x082fe200000018ff */
[----:B------:R-:W-:Y:S02]  /*6b60*/  @!P0 PRMT R223, R21, 0x5410, RZ ;  /* 0x0000541015df8816 */ /* 0x000fe400000000ff */
[----:B------:R-:W-:Y:S02]  /*6b70*/  ISETP.GT.U32.AND P0, PT, R100, UR12, PT ;  /* 0x0000000c64007c0c */ /* 0x000fe4000bf04070 */
[----:B------:R-:W-:Y:S02]  /*6b80*/  ISETP.LE.U32.AND P6, PT, R119, UR12, PT ;  /* 0x0000000c77007c0c */ /* 0x000fe4000bfc3070 */
[----:B------:R-:W-:Y:S01]  /*6b90*/  @!P1 PRMT R242, R62, 0x5410, RZ ;  /* 0x000054103ef29816 */ /* 0x000fe200000000ff */
[----:B------:R-:W-:Y:S01]  /*6ba0*/  HMMA.16816.F32 R88, R28, R96, RZ ;  /* 0x000000601c58723c */ /* 0x000fe200000018ff */
[----:B------:R-:W-:-:S02]  /*6bb0*/  IMAD.MOV.U32 R97, RZ, RZ, R49 ;  /* 0x000000ffff617224 */ /* 0x000fc400078e0031 */
[----:B------:R-:W-:Y:S02]  /*6bc0*/  IMAD.MOV.U32 R49, RZ, RZ, R105 ;  /* 0x000000ffff317224 */ /* 0x000fe400078e0069 */
[----:B------:R-:W-:-:S03]  /*6bd0*/  IMAD.MOV.U32 R96, RZ, RZ, R104 ;  /* 0x000000ffff607224 */ /* 0x000fc600078e0068 */
[----:B------:R-:W-:Y:S02]  /*6be0*/  @P0 HADD2 R14, -R231.H0_H0, -RZ.H0_H0 ;  /* 0xa00000ffe70e0230 */ /* 0x000fe40000000900 */
[----:B------:R-:W-:Y:S01]  /*6bf0*/  @!P6 HADD2 R78, -R228.H0_H0, -RZ.H0_H0 ;  /* 0xa00000ffe44ee230 */ /* 0x000fe20000000900 */
[----:B------:R-:W-:Y:S01]  /*6c00*/  ISETP.GT.U32.AND P1, PT, R96, UR12, PT ;  /* 0x0000000c60007c0c */ /* 0x000fe2000bf24070 */
[----:B------:R-:W-:Y:S01]  /*6c10*/  HMMA.16816.F32 R84, R8, R24, R84 ;  /* 0x000000180854723c */ /* 0x000fe20000001854 */
[----:B------:R-:W-:Y:S02]  /*6c20*/  @P0 PRMT R231, R14, 0x5410, RZ ;  /* 0x000054100ee70816 */ /* 0x000fe400000000ff */
[----:B------:R-:W-:Y:S01]  /*6c30*/  LDSM.16.MT88.4 R12, [R136+0x1800] ;  /* 0x00180000880c783b */ /* 0x000fe20000004200 */
[----:B------:R-:W-:Y:S02]  /*6c40*/  ISETP.GT.U32.AND P0, PT, R117, UR12, PT ;  /* 0x0000000c75007c0c */ /* 0x000fe4000bf04070 */
[----:B------:R-:W-:-:S02]  /*6c50*/  @!P6 PRMT R228, R78, 0x5410, RZ ;  /* 0x000054104ee4e816 */ /* 0x000fc400000000ff */
[----:B------:R-:W-:Y:S01]  /*6c60*/  HMMA.16816.F32 R88, R124, R24, R88 ;  /* 0x000000187c58723c */ /* 0x000fe20000001858 */
[----:B------:R-:W-:Y:S02]  /*6c70*/  IMAD.MOV.U32 R24, RZ, RZ, R106 ;  /* 0x000000ffff187224 */ /* 0x000fe400078e006a */
[----:B------:R-:W-:Y:S02]  /*6c80*/  IMAD.MOV.U32 R25, RZ, RZ, R107 ;  /* 0x000000ffff197224 */ /* 0x000fe400078e006b */
[----:B------:R-:W-:Y:S02]  /*6c90*/  @P1 HADD2 R46, -R188.H0_H0, -RZ.H0_H0 ;  /* 0xa00000ffbc2e1230 */ /* 0x000fe40000000900 */
[----:B------:R-:W-:Y:S01]  /*6ca0*/  IMAD.MOV.U32 R25, RZ, RZ, R64 ;  /* 0x000000ffff197224 */ /* 0x000fe200078e0040 */
[----:B--2---:R-:W-:Y:S01]  /*6cb0*/  HMMA.16816.F32 R100, R128, R112, RZ ;  /* 0x000000708064723c */ /* 0x004fe200000018ff */
[----:B------:R-:W-:Y:S01]  /*6cc0*/  @P0 HADD2 R76, -R220.H0_H0, -RZ.H0_H0 ;  /* 0xa00000ffdc4c0230 */ /* 0x000fe20000000900 */
[----:B------:R-:W-:-:S02]  /*6cd0*/  @P1 PRMT R188, R46, 0x5410, RZ ;  /* 0x000054102ebc1816 */ /* 0x000fc400000000ff */
[----:B------:R-:W-:-:S04]  /*6ce0*/  ISETP.GT.U32.AND P1, PT, R152, UR12, PT ;  /* 0x0000000c98007c0c */ /* 0x000fc8000bf24070 */
[----:B------:R-:W-:Y:S01]  /*6cf0*/  HMMA.16816.F32 R104, R28, R112, RZ ;  /* 0x000000701c68723c */ /* 0x000fe200000018ff */
[----:B------:R-:W-:Y:S02]  /*6d00*/  IMAD.MOV.U32 R113, RZ, RZ, R23 ;  /* 0x000000ffff717224 */ /* 0x000fe400078e0017 */
[----:B------:R-:W1:Y:S06]  /*6d10*/  LDSM.16.MT88.4 R20, [R136+0x1000] ;  /* 0x001000008814783b */ /* 0x000e6c0000004200 */
[----:B------:R-:W-:-:S03]  /*6d20*/  @P1 HADD2 R172, -R237.H0_H0, -RZ.H0_H0 ;  /* 0xa00000ffedac1230 */ /* 0x000fc60000000900 */
[----:B------:R-:W-:Y:S02]  /*6d30*/  HMMA.16816.F32 R100, R8, R16, R100 ;  /* 0x000000100864723c */ /* 0x000fe40000001864 */
[----:B------:R-:W-:-:S06]  /*6d40*/  @P1 PRMT R237, R172, 0x5410, RZ ;  /* 0x00005410aced1816 */ /* 0x000fcc00000000ff */
[----:B------:R-:W-:Y:S01]  /*6d50*/  HMMA.16816.F32 R104, R124, R16, R104 ;  /* 0x000000107c68723c */ /* 0x000fe20000001868 */
[----:B------:R-:W-:Y:S02]  /*6d60*/  PRMT R16, R122, 0x7770, RZ ;  /* 0x000077707a107816 */ /* 0x000fe400000000ff */
[----:B------:R-:W-:Y:S02]  /*6d70*/  PRMT R17, R123, 0x7632, R17 ;  /* 0x000076327b117816 */ /* 0x000fe40000000011 */
[----:B------:R-:W-:Y:S02]  /*6d80*/  ISETP.LE.U32.AND P3, PT, R16, UR12, PT ;  /* 0x0000000c10007c0c */ /* 0x000fe4000bf63070 */
[----:B------:R-:W-:Y:S02]  /*6d90*/  LOP3.LUT R17, R17, 0xff, RZ, 0xc0, !PT ;  /* 0x000000ff11117812 */ /* 0x000fe400078ec0ff */
[----:B------:R-:W-:Y:S01]  /*6da0*/  PRMT R16, R24, 0x7770, RZ ;  /* 0x0000777018107816 */ /* 0x000fe200000000ff */
[----:B------:R-:W-:Y:S01]  /*6db0*/  IMAD.MOV.U32 R24, RZ, RZ, R65 ;  /* 0x000000ffff187224 */ /* 0x000fe200078e0041 */
[----:B------:R-:W-:Y:S01]  /*6dc0*/  ISETP.LE.U32.AND P6, PT, R17, UR12, PT ;  /* 0x0000000c11007c0c */ /* 0x000fe2000bfc3070 */
[----:B------:R-:W-:Y:S01]  /*6dd0*/  FADD.FTZ R17, R80, R32 ;  /* 0x0000002050117221 */ /* 0x000fe20000010000 */
[----:B------:R-:W-:-:S05]  /*6de0*/  IMAD.MOV.U32 R32, RZ, RZ, R81 ;  /* 0x000000ffff207224 */ /* 0x000fca00078e0051 */
[----:B------:R-:W-:Y:S01]  /*6df0*/  @!P3 HADD2 R61, -R185.H0_H0, -RZ.H0_H0 ;  /* 0xa00000ffb93db230 */ /* 0x000fe20000000900 */
[-C--:B-1----:R-:W-:Y:S05]  /*6e00*/  HMMA.16816.F32 R116, R128, R20.reuse, RZ ;  /* 0x000000148074723c */ /* 0x082fea00000018ff */
[----:B------:R-:W-:Y:S01]  /*6e10*/  @!P6 HADD2 R77, -R226.H0_H0, -RZ.H0_H0 ;  /* 0xa00000ffe24de230 */ /* 0x000fe20000000900 */
[----:B------:R-:W-:Y:S02]  /*6e20*/  @!P3 PRMT R185, R61, 0x5410, RZ ;  /* 0x000054103db9b816 */ /* 0x000fe400000000ff */
[----:B------:R-:W-:Y:S02]  /*6e30*/  ISETP.LE.U32.AND P3, PT, R16, UR12, PT ;  /* 0x0000000c10007c0c */ /* 0x000fe4000bf63070 */
[----:B------:R-:W-:Y:S01]  /*6e40*/  @!P6 PRMT R226, R77, 0x5410, RZ ;  /* 0x000054104de2e816 */ /* 0x000fe200000000ff */
[----:B------:R-:W-:Y:S01]  /*6e50*/  HMMA.16816.F32 R120, R28, R20, RZ ;  /* 0x000000141c78723c */ /* 0x000fe200000018ff */
[----:B------:R-:W-:Y:S01]  /*6e60*/  ISETP.LE.U32.AND P6, PT, R113, UR12, PT ;  /* 0x0000000c71007c0c */ /* 0x000fe2000bfc3070 */
[----:B------:R-:W-:Y:S01]  /*6e70*/  FADD.FTZ R20, R154, R153 ;  /* 0x000000999a147221 */ /* 0x000fe20000010000 */
[----:B------:R-:W-:-:S07]  /*6e80*/  IMAD.MOV.U32 R21, RZ, RZ, R48 ;  /* 0x000000ffff157224 */ /* 0x000fce00078e0030 */
[----:B------:R-:W-:Y:S01]  /*6e90*/  @!P3 HADD2 R198, -R238.H0_H0, -RZ.H0_H0 ;  /* 0xa00000ffeec6b230 */ /* 0x000fe20000000900 */
[----:B------:R-:W-:Y:S03]  /*6ea0*/  HMMA.16816.F32 R116, R8, R12, R116 ;  /* 0x0000000c0874723c */ /* 0x000fe60000001874 */
[----:B------:R-:W-:Y:S01]  /*6eb0*/  @!P6 HADD2 R47, -R239.H0_H0, -RZ.H0_H0 ;  /* 0xa00000ffef2fe230 */ /* 0x000fe20000000900 */
[----:B------:R-:W-:-:S04]  /*6ec0*/  @!P3 PRMT R238, R198, 0x5410, RZ ;  /* 0x00005410c6eeb816 */ /* 0x000fc800000000ff */
[----:B------:R-:W-:Y:S01]  /*6ed0*/  @!P6 PRMT R239, R47, 0x5410, RZ ;  /* 0x000054102fefe816 */ /* 0x000fe200000000ff */
[----:B------:R-:W-:Y:S01]  /*6ee0*/  HMMA.16816.F32 R120, R124, R12, R120 ;  /* 0x0000000c7c78723c */ /* 0x000fe20000001878 */
[----:B------:R-:W-:Y:S01]  /*6ef0*/  PRMT R12, R220, 0x7632, R12 ;  /* 0x00007632dc0c7816 */ /* 0x000fe2000000000c */
[----:B------:R-:W-:Y:S01]  /*6f00*/  FADD.FTZ R13, R162, R161 ;  /* 0x000000a1a20d7221 */ /* 0x000fe20000010000 */
[----:B------:R-:W-:Y:S02]  /*6f10*/  @P0 PRMT R220, R76, 0x5410, RZ ;  /* 0x000054104cdc0816 */ /* 0x000fe400000000ff */
[----:B------:R-:W-:Y:S01]  /*6f20*/  LOP3.LUT R12, R12, 0xff, RZ, 0xc0, !PT ;  /* 0x000000ff0c0c7812 */ /* 0x000fe200078ec0ff */
[----:B------:R-:W-:Y:S01]  /*6f30*/  FADD.FTZ R95, R95, R13 ;  /* 0x0000000d5f5f7221 */ /* 0x000fe20000010000 */
[----:B------:R-:W-:Y:S01]  /*6f40*/  ISETP.GT.U32.AND P6, PT, R155, UR12, PT ;  /* 0x0000000c9b007c0c */ /* 0x000fe2000bfc4070 */
[----:B------:R-:W-:Y:S01]  /*6f50*/  FADD.FTZ R13, R94, R20 ;  /* 0x000000145e0d7221 */ /* 0x000fe20000010000 */
[----:B------:R-:W-:Y:S01]  /*6f60*/  ISETP.LE.U32.AND P0, PT, R12, UR12, PT ;  /* 0x0000000c0c007c0c */ /* 0x000fe2000bf03070 */
[----:B------:R-:W-:Y:S01]  /*6f70*/  FADD.FTZ R12, R97, R163 ;  /* 0x000000a3610c7221 */ /* 0x000fe20000010000 */
[----:B------:R-:W-:Y:S01]  /*6f80*/  HMMA.16816.F32 R152, R28, R138, RZ ;  /* 0x0000008a1c98723c */ /* 0x000fe200000018ff */
[----:B------:R-:W-:-:S02]  /*6f90*/  IMAD.MOV.U32 R20, RZ, RZ, R49 ;  /* 0x000000ffff147224 */ /* 0x000fc400078e0031 */
[----:B------:R-:W-:Y:S01]  /*6fa0*/  FADD.FTZ R16, R108, R12 ;  /* 0x0000000c6c107221 */ /* 0x000fe20000010000 */
[----:B------:R-:W-:Y:S01]  /*6fb0*/  FADD.FTZ R12, R109, R17 ;  /* 0x000000116d0c7221 */ /* 0x000fe20000010000 */
[----:B------:R-:W-:Y:S02]  /*6fc0*/  FADD.FTZ R17, R92, R95 ;  /* 0x0000005f5c117221 */ /* 0x000fe40000010000 */
[----:B------:R-:W-:Y:S01]  /*6fd0*/  FADD.FTZ R16, R93, R16 ;  /* 0x000000105d107221 */ /* 0x000fe20000010000 */
[----:B------:R-:W-:Y:S01]  /*6fe0*/  HMMA.16816.F32 R76, R28, R82, RZ ;  /* 0x000000521c4c723c */ /* 0x000fe200000018ff */
[----:B------:R-:W-:Y:S02]  /*6ff0*/  @P6 HADD2 R44, -R244.H0_H0, -RZ.H0_H0 ;  /* 0xa00000fff42c6230 */ /* 0x000fe40000000900 */
[----:B------:R-:W-:Y:S01]  /*7000*/  FADD.FTZ R17, R20, R17 ;  /* 0x0000001114117221 */ /* 0x000fe20000010000 */
[----:B------:R-:W-:Y:S02]  /*7010*/  @!P0 HADD2 R60, -R240.H0_H0, -RZ.H0_H0 ;  /* 0xa00000fff03c8230 */ /* 0x000fe40000000900 */
[----:B------:R-:W-:Y:S01]  /*7020*/  @P6 PRMT R244, R44, 0x5410, RZ ;  /* 0x000054102cf46816 */ /* 0x000fe200000000ff */
[----:B------:R-:W-:-:S02]  /*7030*/  FADD.FTZ R17, R234, R17 ;  /* 0x00000011ea117221 */ /* 0x000fc40000010000 */
[----:B------:R-:W-:Y:S01]  /*7040*/  @!P0 PRMT R240, R60, 0x5410, RZ ;  /* 0x000054103cf08816 */ /* 0x000fe200000000ff */
[----:B------:R-:W-:Y:S01]  /*7050*/  HMMA.16816.F32 R92, R28, R98, RZ ;  /* 0x000000621c5c723c */ /* 0x000fe200000018ff */
[----:B------:R-:W-:Y:S01]  /*7060*/  ISETP.GT.U32.AND P0, PT, R160, UR12, PT ;  /* 0x0000000ca0007c0c */ /* 0x000fe2000bf04070 */
[----:B------:R-:W-:Y:S01]  /*7070*/  FADD.FTZ R17, R215, R17 ;  /* 0x00000011d7117221 */ /* 0x000fe20000010000 */
[----:B------:R-:W-:-:S05]  /*7080*/  ISETP.GT.U32.AND P6, PT, R110, UR12, PT ;  /* 0x0000000c6e007c0c */ /* 0x000fca000bfc4070 */
[C---:B------:R-:W-:Y:S06]  /*7090*/  HMMA.16816.F32 R160, R28.reuse, R146, RZ ;  /* 0x000000921ca0723c */ /* 0x040fec00000018ff */
[----:B------:R-:W-:Y:S02]  /*70a0*/  @P0 HADD2 R45, -R189.H0_H0, -RZ.H0_H0 ;  /* 0xa00000ffbd2d0230 */ /* 0x000fe40000000900 */
[----:B------:R-:W-:Y:S01]  /*70b0*/  HMMA.16816.F32 R60, R28, R66, RZ ;  /* 0x000000421c3c723c */ /* 0x000fe200000018ff */
[----:B------:R-:W-:Y:S02]  /*70c0*/  @P6 HADD2 R173, -R193.H0_H0, -RZ.H0_H0 ;  /* 0xa00000ffc1ad6230 */ /* 0x000fe40000000900 */
[----:B------:R-:W-:-:S02]  /*70d0*/  @P0 PRMT R189, R45, 0x5410, RZ ;  /* 0x000054102dbd0816 */ /* 0x000fc400000000ff */
[----:B------:R-:W-:Y:S02]  /*70e0*/  ISETP.GT.U32.AND P0, PT, R111, UR12, PT ;  /* 0x0000000c6f007c0c */ /* 0x000fe4000bf04070 */
[----:B------:R-:W-:Y:S01]  /*70f0*/  @P6 PRMT R193, R173, 0x5410, RZ ;  /* 0x00005410adc16816 */ /* 0x000fe200000000ff */
[C---:B------:R-:W-:Y:S08]  /*7100*/  HMMA.16816.F32 R44, R28.reuse, R194, RZ ;  /* 0x000000c21c2c723c */ /* 0x040ff000000018ff */
[----:B------:R-:W-:Y:S02]  /*7110*/  HMMA.16816.F32 R108, R28, R114, RZ ;  /* 0x000000721c6c723c */ /* 0x000fe400000018ff */
[----:B------:R-:W-:-:S05]  /*7120*/  @P0 HADD2 R7, -R192.H0_H0, -RZ.H0_H0 ;  /* 0xa00000ffc0070230 */ /* 0x000fca0000000900 */
[----:B------:R-:W-:Y:S01]  /*7130*/  @P0 PRMT R192, R7, 0x5410, RZ ;  /* 0x0000541007c00816 */ /* 0x000fe200000000ff */
[----:B------:R-:W-:Y:S01]  /*7140*/  HMMA.16816.F32 R28, R28, R22, RZ ;  /* 0x000000161c1c723c */ /* 0x000fe200000018ff */
[----:B------:R-:W-:-:S04]  /*7150*/  LOP3.LUT R7, R32, 0xffff, RZ, 0xc0, !PT ;  /* 0x0000ffff20077812 */ /* 0x000fc800078ec0ff */
[----:B------:R-:W-:Y:S01]  /*7160*/  ISETP.LE.U32.AND P0, PT, R7, UR12, PT ;  /* 0x0000000c07007c0c */ /* 0x000fe2000bf03070 */
[----:B------:R-:W-:Y:S02]  /*7170*/  IMAD.U32 R7, RZ, RZ, UR6 ;  /* 0x00000006ff077e24 */ /* 0x000fe4000f8e00ff */
[----:B------:R-:W-:Y:S08]  /*7180*/  HMMA.16816.F32 R112, R128, R114, RZ ;  /* 0x000000728070723c */ /* 0x000ff000000018ff */
[----:B------:R-:W-:Y:S02]  /*7190*/  HMMA.16816.F32 R152, R124, R50, R152 ;  /* 0x000000327c98723c */ /* 0x000fe40000001898 */
[----:B------:R-:W-:-:S05]  /*71a0*/  @!P0 HADD2 R196, -R241.H0_H0, -RZ.H0_H0 ;  /* 0xa00000fff1c48230 */ /* 0x000fca0000000900 */
[----:B------:R-:W-:Y:S01]  /*71b0*/  @!P0 PRMT R241, R196, 0x5410, RZ ;  /* 0x00005410c4f18816 */ /* 0x000fe200000000ff */
        /* <DEDUP_REMOVED lines=8> */
[----:B------:R-:W-:Y:S02]  /*7240*/  IMAD.MOV.U32 R29, RZ, RZ, R144 ;  /* 0x000000ffff1d7224 */ /* 0x000fe400078e0090 */
[----:B------:R-:W-:Y:S02]  /*7250*/  IMAD.MOV.U32 R30, RZ, RZ, R145 ;  /* 0x000000ffff1e7224 */ /* 0x000fe400078e0091 */
[----:B------:R-:W-:Y:S01]  /*7260*/  FADD.FTZ R16, R31, R16 ;  /* 0x000000101f107221 */ /* 0x000fe20000010000 */
[----:B------:R-:W-:Y:S01]  /*7270*/  FADD.FTZ R12, R29, R12 ;  /* 0x0000000c1d0c7221 */ /* 0x000fe20000010000 */
        /* <DEDUP_REMOVED lines=8> */
[----:B------:R-:W-:Y:S01]  /*7300*/  LOP3.LUT R18, R24, 0xffff, RZ, 0xc0, !PT ;  /* 0x0000ffff18127812 */ /* 0x000fe200078ec0ff */
[----:B------:R-:W-:Y:S01]  /*7310*/  FADD.FTZ R13, R214, R13 ;  /* 0x0000000dd60d7221 */ /* 0x000fe20000010000 */
[----:B------:R-:W-:-:S02]  /*7320*/  FADD.FTZ R12, R217, R12 ;  /* 0x0000000cd90c7221 */ /* 0x000fc40000010000 */
[----:B------:R-:W-:Y:S01]  /*7330*/  ISETP.LE.U32.AND P3, PT, R18, UR12, PT ;  /* 0x0000000c12007c0c */ /* 0x000fe2000bf63070 */
[----:B------:R-:W-:Y:S01]  /*7340*/  FADD.FTZ R13, R213, R13 ;  /* 0x0000000dd50d7221 */ /* 0x000fe20000010000 */
[----:B------:R-:W-:Y:S01]  /*7350*/  LOP3.LUT R18, R25, 0xffff, RZ, 0xc0, !PT ;  /* 0x0000ffff19127812 */ /* 0x000fe200078ec0ff */
[----:B------:R-:W-:Y:S03]  /*7360*/  HMMA.16816.F32 R144, R128, R146, RZ ;  /* 0x000000928090723c */ /* 0x000fe600000018ff */
[----:B------:R-:W-:Y:S01]  /*7370*/  ISETP.LE.U32.AND P1, PT, R18, UR12, PT ;  /* 0x0000000c12007c0c */ /* 0x000fe2000bf23070 */
[----:B------:R-:W-:-:S04]  /*7380*/  IMAD.WIDE R18, R7, 0x2, R182 ;  /* 0x0000000207127825 */ /* 0x000fc800078e02b6 */
[----:B------:R-:W-:Y:S01]  /*7390*/  IMAD.U32 R7, RZ, RZ, UR13 ;  /* 0x0000000dff077e24 */ /* 0x000fe2000f8e00ff */
[----:B------:R-:W-:Y:S01]  /*73a0*/  HMMA.16816.F32 R136, R8, R50, R136 ;  /* 0x000000320888723c */ /* 0x000fe20000001888 */
[----:B------:R-:W-:Y:S01]  /*73b0*/  @!P3 HADD2 R174, -R236.H0_H0, -RZ.H0_H0 ;  /* 0xa00000ffecaeb230 */ /* 0x000fe20000000900 */
[----:B------:R-:W-:Y:S01]  /*73c0*/  STG.E.U16 desc[UR28][R18.64], R169 ;  /* 0x000000a912007986 */ /* 0x000fe2000c10151c */
[----:B------:R-:W-:-:S03]  /*73d0*/  IMAD.WIDE R20, R7, 0x70, R18 ;  /* 0x0000007007147825 */ /* 0x000fc600078e0212 */
[----:B------:R1:W-:Y:S01]  /*73e0*/  STG.E.U16 desc[UR28][R18.64+0x2], R184 ;  /* 0x000002b812007986 */ /* 0x0003e2000c10151c */
[----:B------:R-:W-:Y:S01]  /*73f0*/  @!P3 PRMT R236, R174, 0x5410, RZ ;  /* 0x00005410aeecb816 */ /* 0x000fe200000000ff */
[C---:B------:R-:W-:Y:S01]  /*7400*/  HMMA.16816.F32 R48, R128.reuse, R194, RZ ;  /* 0x000000c28030723c */ /* 0x040fe200000018ff */
[----:B------:R-:W-:Y:S01]  /*7410*/  @!P1 HADD2 R197, -R227.H0_H0, -RZ.H0_H0 ;  /* 0xa00000ffe3c59230 */ /* 0x000fe20000000900 */
[----:B------:R2:W-:Y:S04]  /*7420*/  STG.E.U16 desc[UR28][R20.64], R243 ;  /* 0x000000f314007986 */ /* 0x0005e8000c10151c */
[----:B------:R3:W-:Y:S01]  /*7430*/  STG.E.U16 desc[UR28][R20.64+0x2], R236 ;  /* 0x000002ec14007986 */ /* 0x0007e2000c10151c */
[----:B------:R-:W-:Y:S01]  /*7440*/  @!P1 PRMT R227, R197, 0x5410, RZ ;  /* 0x00005410c5e39816 */ /* 0x000fe200000000ff */
[----:B------:R-:W-:Y:S01]  /*7450*/  HMMA.16816.F32 R64, R128, R66, RZ ;  /* 0x000000428040723c */ /* 0x000fe200000018ff */
[----:B------:R-:W-:-:S04]  /*7460*/  IADD3 R197, P0, PT, R182, -0x40, RZ ;  /* 0xffffffc0b6c57810 */ /* 0x000fc80007f1e0ff */
[----:B------:R-:W-:-:S03]  /*7470*/  IADD3.X R196, PT, PT, R183, -0x1, RZ, P0, !PT ;  /* 0xffffffffb7c47810 */ /* 0x000fc600007fe4ff */
[C---:B------:R-:W-:Y:S08]  /*7480*/  HMMA.16816.F32 R80, R128.reuse, R82, RZ ;  /* 0x000000528050723c */ /* 0x040ff000000018ff */
[----:B------:R-:W-:Y:S01]  /*7490*/  HMMA.16816.F32 R96, R128, R98, RZ ;  /* 0x000000628060723c */ /* 0x000fe200000018ff */
[----:B-1----:R-:W-:-:S04]  /*74a0*/  IMAD.U32 R18, RZ, RZ, UR6 ;  /* 0x00000006ff127e24 */ /* 0x002fc8000f8e00ff */
[----:B------:R-:W-:-:S04]  /*74b0*/  IMAD.WIDE R18, R18, 0x2, R20 ;  /* 0x0000000212127825 */ /* 0x000fc800078e0214 */
[----:B--2---:R-:W-:Y:S01]  /*74c0*/  FADD.FTZ R243, R203, R12 ;  /* 0x0000000ccbf37221 */ /* 0x004fe20000010000 */
[----:B------:R-:W-:Y:S01]  /*74d0*/  HMMA.16816.F32 R128, R128, R22, RZ ;  /* 0x000000168080723c */ /* 0x000fe200000018ff */
[C---:B------:R-:W-:Y:S01]  /*74e0*/  IMAD.WIDE R22, R7.reuse, -0x70, R20 ;  /* 0xffffff9007167825 */ /* 0x040fe200078e0214 */
[----:B------:R-:W-:Y:S04]  /*74f0*/  STG.E.U16 desc[UR28][R18.64], R224 ;  /* 0x000000e012007986 */ /* 0x000fe8000c10151c */
[----:B------:R-:W-:Y:S01]  /*7500*/  STG.E.U16 desc[UR28][R18.64+0x2], R223 ;  /* 0x000002df12007986 */ /* 0x000fe2000c10151c */
[C---:B---3--:R-:W-:Y:S01]  /*7510*/  IMAD.WIDE R20, R7.reuse, 0x70, R22 ;  /* 0x0000007007147825 */ /* 0x048fe200078e0216 */
[----:B------:R-:W-:Y:S02]  /*7520*/  HMMA.16816.F32 R144, R8, R190, R144 ;  /* 0x000000be0890723c */ /* 0x000fe40000001890 */
[----:B------:R-:W-:Y:S01]  /*7530*/  STG.E.U16 desc[UR28][R182.64+0x10], R232 ;  /* 0x000010e8b6007986 */ /* 0x000fe2000c10151c */
[----:B------:R-:W-:-:S03]  /*7540*/  IMAD.WIDE R24, R7, -0x70, R20 ;  /* 0xffffff9007187825 */ /* 0x000fc600078e0214 */
[----:B------:R-:W-:Y:S02]  /*7550*/  STG.E.U16 desc[UR28][R182.64+0x12], R231 ;  /* 0x000012e7b6007986 */ /* 0x000fe4000c10151c */
[C---:B------:R-:W-:Y:S02]  /*7560*/  HMMA.16816.F32 R48, R8.reuse, R186, R48 ;  /* 0x000000ba0830723c */ /* 0x040fe40000001830 */
[----:B------:R-:W-:Y:S04]  /*7570*/  STG.E.U16 desc[UR28][R22.64+0x10], R230 ;  /* 0x000010e616007986 */ /* 0x000fe8000c10151c */
[----:B------:R-:W-:Y:S02]  /*7580*/  STG.E.U16 desc[UR28][R22.64+0x12], R229 ;  /* 0x000012e516007986 */ /* 0x000fe4000c10151c */
[C---:B------:R-:W-:Y:S02]  /*7590*/  HMMA.16816.F32 R64, R8.reuse, R170, R64 ;  /* 0x000000aa0840723c */ /* 0x040fe40000001840 */
[----:B------:R-:W-:Y:S04]  /*75a0*/  STG.E.U16 desc[UR28][R20.64+0x10], R222 ;  /* 0x000010de14007986 */ /* 0x000fe8000c10151c */
[----:B------:R1:W-:Y:S02]  /*75b0*/  STG.E.U16 desc[UR28][R20.64+0x12], R221 ;  /* 0x000012dd14007986 */ /* 0x0003e4000c10151c */
[C---:B------:R-:W-:Y:S02]  /*75c0*/  HMMA.16816.F32 R80, R8.reuse, R34, R80 ;  /* 0x000000220850723c */ /* 0x040fe40000001850 */
[----:B------:R-:W-:Y:S04]  /*75d0*/  STG.E.U16 desc[UR28][R18.64+0x12], R219 ;  /* 0x000012db12007986 */ /* 0x000fe8000c10151c */
[----:B------:R-:W-:Y:S02]  /*75e0*/  STG.E.U16 desc[UR28][R18.64+0x10], R220 ;  /* 0x000010dc12007986 */ /* 0x000fe4000c10151c */
[C---:B------:R-:W-:Y:S02]  /*75f0*/  HMMA.16816.F32 R96, R8.reuse, R26, R96 ;  /* 0x0000001a0860723c */ /* 0x040fe40000001860 */
[----:B------:R-:W-:Y:S04]  /*7600*/  STG.E.U16 desc[UR28][R182.64+0x20], R228 ;  /* 0x000020e4b6007986 */ /* 0x000fe8000c10151c */
[----:B------:R-:W-:Y:S02]  /*7610*/  STG.E.U16 desc[UR28][R182.64+0x22], R227 ;  /* 0x000022e3b6007986 */ /* 0x000fe4000c10151c */
[----:B------:R-:W-:Y:S02]  /*7620*/  HMMA.16816.F32 R128, R8, R14, R128 ;  /* 0x0000000e0880723c */ /* 0x000fe40000001880 */
[----:B------:R-:W-:Y:S04]  /*7630*/  STG.E.U16 desc[UR28][R24.64+0x20], R226 ;  /* 0x000020e218007986 */ /* 0x000fe8000c10151c */
[----:B------:R-:W-:Y:S01]  /*7640*/  STG.E.U16 desc[UR28][R24.64+0x22], R225 ;  /* 0x000022e118007986 */ /* 0x000fe2000c10151c */
[----:B-1----:R-:W-:-:S05]  /*7650*/  IMAD.WIDE R20, R7, 0x70, R24 ;  /* 0x0000007007147825 */ /* 0x002fca00078e0218 */
[----:B------:R1:W-:Y:S01]  /*7660*/  STG.E.U16 desc[UR28][R20.64+0x20], R242 ;  /* 0x000020f214007986 */ /* 0x0003e2000c10151c */
[----:B------:R-:W-:-:S03]  /*7670*/  IMAD.WIDE R22, R7, -0x70, R20 ;  /* 0xffffff9007167825 */ /* 0x000fc600078e0214 */
[----:B------:R2:W-:Y:S04]  /*7680*/  STG.E.U16 desc[UR28][R20.64+0x22], R241 ;  /* 0x000022f114007986 */ /* 0x0005e8000c10151c */
[----:B------:R3:W-:Y:S04]  /*7690*/  STG.E.U16 desc[UR28][R18.64+0x20], R240 ;  /* 0x000020f012007986 */ /* 0x0007e8000c10151c */
[----:B------:R4:W-:Y:S04]  /*76a0*/  STG.E.U16 desc[UR28][R18.64+0x22], R239 ;  /* 0x000022ef12007986 */ /* 0x0009e8000c10151c */
[----:B------:R4:W-:Y:S04]  /*76b0*/  STG.E.U16 desc[UR28][R182.64+0x30], R185 ;  /* 0x000030b9b6007986 */ /* 0x0009e8000c10151c */
[----:B------:R4:W-:Y:S04]  /*76c0*/  STG.E.U16 desc[UR28][R182.64+0x32], R188 ;  /* 0x000032bcb6007986 */ /* 0x0009e8000c10151c */
[----:B------:R4:W-:Y:S01]  /*76d0*/  STG.E.U16 desc[UR28][R22.64+0x30], R189 ;  /* 0x000030bd16007986 */ /* 0x0009e2000c10151c */
[----:B-1----:R-:W-:-:S03]  /*76e0*/  FADD.FTZ R242, R212, R16 ;  /* 0x00000010d4f27221 */ /* 0x002fc60000010000 */
[----:B------:R4:W-:Y:S01]  /*76f0*/  STG.E.U16 desc[UR28][R22.64+0x32], R244 ;  /* 0x000032f416007986 */ /* 0x0009e2000c10151c */
[----:B--2---:R-:W-:-:S04]  /*7700*/  IMAD.WIDE R20, R7, 0x70, R22 ;  /* 0x0000007007147825 */ /* 0x004fc800078e0216 */
[----:B------:R-:W-:Y:S01]  /*7710*/  FADD.FTZ R241, R202, R13 ;  /* 0x0000000dcaf17221 */ /* 0x000fe20000010000 */
[----:B------:R4:W-:Y:S01]  /*7720*/  STL [R1+0x4c], R242 ;  /* 0x00004cf201007387 */ /* 0x0009e20000100800 */
[----:B---3--:R-:W-:-:S03]  /*7730*/  FADD.FTZ R240, R205, R17 ;  /* 0x00000011cdf07221 */ /* 0x008fc60000010000 */
[----:B------:R4:W-:Y:S04]  /*7740*/  STL [R1+0x50], R243 ;  /* 0x000050f301007387 */ /* 0x0009e80000100800 */
[----:B------:R4:W-:Y:S04]  /*7750*/  STG.E.U16 desc[UR28][R20.64+0x30], R238 ;  /* 0x000030ee14007986 */ /* 0x0009e8000c10151c */
[----:B------:R4:W-:Y:S04]  /*7760*/  STG.E.U16 desc[UR28][R20.64+0x32], R237 ;  /* 0x000032ed14007986 */ /* 0x0009e8000c10151c */
[----:B------:R4:W-:Y:S04]  /*7770*/  STL [R1+0x20], R240 ;  /* 0x000020f001007387 */ /* 0x0009e80000100800 */
[----:B------:R4:W-:Y:S04]  /*7780*/  STG.E.U16 desc[UR28][R18.64+0x30], R192 ;  /* 0x000030c012007986 */ /* 0x0009e8000c10151c */
[----:B------:R4:W-:Y:S04]  /*7790*/  STG.E.U16 desc[UR28][R18.64+0x32], R193 ;  /* 0x000032c112007986 */ /* 0x0009e8000c10151c */
[----:B------:R4:W-:Y:S01]  /*77a0*/  STL [R1+0x48], R241 ;  /* 0x000048f101007387 */ /* 0x0009e20000100800 */
[----:B------:R-:W-:Y:S05]  /*77b0*/  BRA.U !UP0, `(.L_x_2538) ;  /* 0x00000119080c7547 */ /* 0x000fea000b800000 */
[----:B------:R-:W1:Y:S01]  /*77c0*/  LDCU UR6, c[0x0][0x440] ;  /* 0x00008800ff0677ac */ /* 0x000e620008000800 */
[----:B------:R-:W-:-:S04]  /*77d0*/  DEPBAR.LE SB0, 0x0 ;  /* 0x000080000000791a */ /* 0x000fc80000000000 */
[----:B------:R-:W-:Y:S01]  /*77e0*/  UIADD3 UR13, UPT, UPT, UR23, -0x2, URZ ;  /* 0xfffffffe170d7890 */ /* 0x000fe2000fffe0ff */
[----:B------:R-:W2:Y:S03]  /*77f0*/  LDL R224, [R1+0x58] ;  /* 0x0000580001e07983 */ /* 0x000ea60000100800 */
[----:B------:R-:W-:Y:S01]  /*7800*/  UIMAD.WIDE.U32 UR38, UR13, UR8, URZ ;  /* 0x000000080d2672a5 */ /* 0x000fe2000f8e00ff */
[----:B------:R-:W3:Y:S01]  /*7810*/  LDL R236, [R1+0x10] ;  /* 0x0000100001ec7983 */ /* 0x000ee20000100800 */
[----:B------:R-:W-:Y:S01]  /*7820*/  LOP3.LUT R173, R209, 0x200, R201, 0xf8, !PT ;  /* 0x00000200d1ad7812 */ /* 0x000fe200078ef8c9 */
[----:B------:R-:W-:Y:S01]  /*7830*/  IMAD.MOV.U32 R205, RZ, RZ, 0x40 ;  /* 0x00000040ffcd7424 */ /* 0x000fe200078e00ff */
[----:B------:R-:W-:Y:S02]  /*7840*/  USHF.L.U32 UR21, UR38, 0x5, URZ ;  /* 0x0000000526157899 */ /* 0x000fe400080006ff */
[----:B------:R-:W-:Y:S01]  /*7850*/  UIMAD UR13, UR13, UR9, UR39 ;  /* 0x000000090d0d72a4 */ /* 0x000fe2000f8e0227 */
[----:B------:R-:W-:Y:S01]  /*7860*/  IMAD.U32 R8, RZ, RZ, UR38 ;  /* 0x00000026ff087e24 */ /* 0x000fe2000f8e00ff */
[----:B------:R-:W-:Y:S01]  /*7870*/  ULEA UR21, UP0, UR8, UR21, 0x4 ;  /* 0x0000001508157291 */ /* 0x000fe2000f8020ff */
[----:B-1----:R-:W-:Y:S01]  /*7880*/  ISETP.GE.AND P3, PT, R4, UR6, PT ;  /* 0x0000000604007c0c */ /* 0x002fe2000bf66270 */
[----:B------:R-:W-:Y:S01]  /*7890*/  USHF.L.U64.HI UR7, UR38, 0x5, UR13 ;  /* 0x0000000526077899 */ /* 0x000fe2000801020d */
[----:B------:R-:W-:Y:S01]  /*78a0*/  ISETP.GE.AND P1, PT, R252, UR6, PT ;  /* 0x00000006fc007c0c */ /* 0x000fe2000bf26270 */
[----:B------:R-:W-:Y:S01]  /*78b0*/  IMAD.U32 R10, RZ, RZ, UR38 ;  /* 0x00000026ff0a7e24 */ /* 0x000fe2000f8e00ff */
[----:B------:R-:W-:Y:S01]  /*78c0*/  BAR.SYNC.DEFER_BLOCKING 0x0 ;  /* 0x0000000000007b1d */ /* 0x000fe20000010000 */
[----:B------:R-:W-:Y:S01]  /*78d0*/  ULEA.HI.X UR7, UR8, UR7, UR9, 0x4, UP0 ;  /* 0x0000000708077291 */ /* 0x000fe200080f2409 */
[----:B------:R-:W-:Y:S01]  /*78e0*/  IMAD.U32 R7, RZ, RZ, UR21 ;  /* 0x00000015ff077e24 */ /* 0x000fe2000f8e00ff */
[----:B------:R-:W-:Y:S01]  /*78f0*/  LEA R12, P6, R8, R248, 0x6 ;  /* 0x000000f8080c7211 */ /* 0x000fe200078c30ff */
[----:B------:R-:W-:Y:S01]  /*7900*/  IMAD.U32 R9, RZ, RZ, UR13 ;  /* 0x0000000dff097e24 */ /* 0x000fe2000f8e00ff */
[----:B------:R-:W-:Y:S01]  /*7910*/  LOP3.LUT R173, R173, R200, RZ, 0xfc, !PT ;  /* 0x000000c8adad7212 */ /* 0x000fe200078efcff */
[----:B------:R-:W-:Y:S01]  /*7920*/  IMAD.U32 R8, RZ, RZ, UR21 ;  /* 0x00000015ff087e24 */ /* 0x000fe2000f8e00ff */
[----:B------:R-:W-:Y:S01]  /*7930*/  LEA R14, P0, R7, R248, 0x1 ;  /* 0x000000f8070e7211 */ /* 0x000fe200078008ff */
[----:B------:R-:W-:Y:S01]  /*7940*/  IMAD.U32 R7, RZ, RZ, UR7 ;  /* 0x00000007ff077e24 */ /* 0x000fe2000f8e00ff */
[----:B------:R-:W-:Y:S01]  /*7950*/  LEA.HI.X R13, R10, R247, R9, 0x6, P6 ;  /* 0x000000f70a0d7211 */ /* 0x000fe200030f3409 */
[----:B------:R-:W-:Y:S01]  /*7960*/  UIADD3 UR27, UPT, UPT, UR23, -0x2, URZ ;  /* 0xfffffffe171b7890 */ /* 0x000fe2000fffe0ff */
[----:B------:R-:W-:-:S02]  /*7970*/  LEA R214, R173, UR5, 0x1 ;  /* 0x00000005add67c11 */ /* 0x000fc4000f8e08ff */
[----:B------:R-:W-:Y:S01]  /*7980*/  LEA.HI.X R15, R8, R247, R7, 0x1, P0 ;  /* 0x000000f7080f7211 */ /* 0x000fe200000f0c07 */
[----:B------:R-:W-:Y:S01]  /*7990*/  UISETP.GT.U32.AND UP0, UPT, UR27, UR19, UPT ;  /* 0x000000131b00728c */ /* 0x000fe2000bf04070 */
[----:B------:R-:W-:-:S04]  /*79a0*/  ISETP.NE.AND P0, PT, R199, RZ, PT ;  /* 0x000000ffc700720c */ /* 0x000fc80003f05270 */
[----:B------:R-:W-:Y:S02]  /*79b0*/  SEL R174, R165, 0xffffffe0, !P0 ;  /* 0xffffffe0a5ae7807 */ /* 0x000fe40004000000 */
[----:B------:R-:W-:Y:S01]  /*79c0*/  ISETP.NE.AND P0, PT, R204, RZ, PT ;  /* 0x000000ffcc00720c */ /* 0x000fe20003f05270 */
[----:B------:R-:W-:Y:S01]  /*79d0*/  IMAD.U32 R204, RZ, RZ, UR23 ;  /* 0x00000017ffcc7e24 */ /* 0x000fe2000f8e00ff */
[----:B------:R-:W-:Y:S01]  /*79e0*/  @!PT LDS RZ, [RZ] ;  /* 0x00000000fffff984 */ /* 0x000fe20000000800 */
[----:B------:R-:W-:Y:S01]  /*79f0*/  @!PT LDS RZ, [RZ] ;  /* 0x00000000fffff984 */ /* 0x000fe20000000800 */
[----:B------:R-:W-:Y:S01]  /*7a00*/  @!PT LDS RZ, [RZ] ;  /* 0x00000000fffff984 */ /* 0x000fe20000000800 */
[----:B------:R-:W-:Y:S01]  /*7a10*/  @!P3 LDGSTS.E.BYPASS.LTC128B.128 [R251+0xa000], desc[UR28][R12.64] ;  /* 0x0a0000000cfbbfae */ /* 0x000fe2000b981a1c */
[----:B------:R-:W-:Y:S01]  /*7a20*/  IMAD.IADD R213, R6, 0x1, R174 ;  /* 0x0000000106d57824 */ /* 0x000fe200078e02ae */
[----:B------:R-:W-:Y:S01]  /*7a30*/  SEL R205, R205, 0xffffffc0, !P0 ;  /* 0xffffffc0cdcd7807 */ /* 0x000fe20004000000 */
[----:B------:R-:W-:Y:S01]  /*7a40*/  IMAD.IADD R212, R174, 0x1, R214 ;  /* 0x00000001aed47824 */ /* 0x000fe200078e02d6 */
[----:B------:R-:W-:Y:S03]  /*7a50*/  @P3 STS.128 [R251+0xa000], RZ ;  /* 0x00a000fffb003388 */ /* 0x000fe60000000c00 */
[----:B------:R-:W-:Y:S01]  /*7a60*/  IMAD.IADD R172, R6, 0x1, R205 ;  /* 0x0000000106ac7824 */ /* 0x000fe200078e02cd */
[----:B------:R-:W-:Y:S01]  /*7a70*/  @!PT LDS RZ, [RZ] ;  /* 0x00000000fffff984 */ /* 0x000fe20000000800 */
[----:B------:R-:W-:Y:S01]  /*7a80*/  @!PT LDS RZ, [RZ] ;  /* 0x00000000fffff984 */ /* 0x000fe20000000800 */
[----:B------:R-:W-:Y:S01]  /*7a90*/  @!PT LDS RZ, [RZ] ;  /* 0x00000000fffff984 */ /* 0x000fe20000000800 */
[----:B------:R-:W-:Y:S03]  /*7aa0*/  @!P1 LDGSTS.E.BYPASS.LTC128B.128 [R251+0xb000], desc[UR28][R12.64+0x80] ;  /* 0x0b0000800cfb9fae */ /* 0x000fe6000b981a1c */
[----:B------:R-:W-:Y:S01]  /*7ab0*/  IMAD.IADD R7, R174, 0x1, R172 ;  /* 0x00000001ae077824 */ /* 0x000fe200078e02ac */
        /* <DEDUP_REMOVED lines=12> */
[----:B------:R-:W5:Y:S04]  /*7b80*/  LDSM.16.M88.4 R24, [R214+0x2000] ;  /* 0x00200000d618783b */ /* 0x000f680000000200 */
[----:B----4-:R-:W4:Y:S04]  /*7b90*/  LDSM.16.M88.4 R20, [R214] ;  /* 0x00000000d614783b */ /* 0x010f280000000200 */
[----:B------:R-:W4:Y:S04]  /*7ba0*/  LDSM.16.M88.4 R200, [R6+0x8800] ;  /* 0x0088000006c8783b */ /* 0x000f280000000200 */
[----:B------:R-:W-:Y:S04]  /*7bb0*/  LDSM.16.M88.4 R192, [R213+0x8000] ;  /* 0x00800000d5c0783b */ /* 0x000fe80000000200 */
[----:B------:R-:W4:Y:S04]  /*7bc0*/  LDSM.16.M88.4 R196, [R212+0x2000] ;  /* 0x00200000d4c4783b */ /* 0x000f280000000200 */
[----:B------:R-:W4:Y:S04]  /*7bd0*/  LDSM.16.M88.4 R188, [R213+0x8800] ;  /* 0x00880000d5bc783b */ /* 0x000f280000000200 */
[----:B------:R-:W4:Y:S04]  /*7be0*/  LDSM.16.M88.4 R184, [R212] ;  /* 0x00000000d4b8783b */ /* 0x000f280000000200 */
[----:B------:R-:W0:Y:S01]  /*7bf0*/  LDGDEPBAR ;  /* 0x00000000000079af */ /* 0x000e220000000000 */
[C---:B-----5:R-:W-:Y:S08]  /*7c00*/  HMMA.16816.F32 R16, R24.reuse, R32, RZ ;  /* 0x000000201810723c */ /* 0x060ff000000018ff */
[----:B-1----:R-:W-:Y:S08]  /*7c10*/  HMMA.16816.F32 R12, R24, R34, RZ ;  /* 0x00000022180c723c */ /* 0x002ff000000018ff */
[----:B----4-:R-:W-:Y:S08]  /*7c20*/  HMMA.16816.F32 R168, R20, R32, RZ ;  /* 0x0000002014a8723c */ /* 0x010ff000000018ff */
[----:B------:R-:W-:Y:S08]  /*7c30*/  HMMA.16816.F32 R8, R24, R200, RZ ;  /* 0x000000c81808723c */ /* 0x000ff000000018ff */
[C---:B------:R-:W-:Y:S08]  /*7c40*/  HMMA.16816.F32 R32, R20.reuse, R34, RZ ;  /* 0x000000221420723c */ /* 0x040ff000000018ff */
[----:B------:R-:W-:Y:S01]  /*7c50*/  HMMA.16816.F32 R28, R20, R200, RZ ;  /* 0x000000c8141c723c */ /* 0x000fe200000018ff */
[----:B------:R-:W-:-:S04]  /*7c60*/  IMAD.IADD R201, R205, 0x1, R214 ;  /* 0x00000001cdc97824 */ /* 0x000fc800078e02d6 */
[----:B------:R-:W-:-:S03]  /*7c70*/  IMAD.IADD R200, R174, 0x1, R201 ;  /* 0x00000001aec87824 */ /* 0x000fc600078e02c9 */
[-C--:B------:R-:W-:Y:S08]  /*7c80*/  HMMA.16816.F32 R24, R24, R202.reuse, RZ ;  /* 0x000000ca1818723c */ /* 0x080ff000000018ff */
[----:B------:R-:W-:Y:S08]  /*7c90*/  HMMA.16816.F32 R20, R20, R202, RZ ;  /* 0x000000ca1414723c */ /* 0x000ff000000018ff */
        /* <DEDUP_REMOVED lines=8> */
[----:B------:R-:W1:Y:S07]  /*7d20*/  LDSM.16.M88.4 R192, [R172+0x8000] ;  /* 0x00800000acc0783b */ /* 0x000e6e0000000200 */
[----:B------:R-:W-:Y:S01]  /*7d30*/  HMMA.16816.F32 R20, R184, R190, R20 ;  /* 0x000000beb814723c */ /* 0x000fe20000001814 */
[----:B------:R-:W4:Y:S04]  /*7d40*/  LDSM.16.M88.4 R188, [R172+0x8800] ;  /* 0x00880000acbc783b */ /* 0x000f280000000200 */
[----:B------:R-:W5:Y:S03]  /*7d50*/  LDSM.16.M88.4 R184, [R201] ;  /* 0x00000000c9b8783b */ /* 0x000f660000000200 */
[C---:B-1----:R-:W-:Y:S08]  /*7d60*/  HMMA.16816.F32 R16, R196.reuse, R192, R16 ;  /* 0x000000c0c410723c */ /* 0x042ff00000001810 */
[C---:B----4-:R-:W-:Y:S08]  /*7d70*/  HMMA.16816.F32 R8, R196.reuse, R188, R8 ;  /* 0x000000bcc408723c */ /* 0x050ff00000001808 */
[C---:B------:R-:W-:Y:S08]  /*7d80*/  HMMA.16816.F32 R12, R196.reuse, R194, R12 ;  /* 0x000000c2c40c723c */ /* 0x040ff0000000180c */
[----:B------:R-:W-:Y:S01]  /*7d90*/  HMMA.16816.F32 R24, R196, R190, R24 ;  /* 0x000000bec418723c */ /* 0x000fe20000001818 */
[----:B------:R-:W-:Y:S01]  /*7da0*/  LDSM.16.M88.4 R196, [R200+0x2000] ;  /* 0x00200000c8c4783b */ /* 0x000fe20000000200 */
[----:B--2---:R-:W-:-:S06]  /*7db0*/  IMAD R204, R204, 0x20, R224 ;  /* 0x00000020cccc7824 */ /* 0x004fcc00078e02e0 */
[C---:B-----5:R-:W-:Y:S08]  /*7dc0*/  HMMA.16816.F32 R168, R184.reuse, R192, R168 ;  /* 0x000000c0b8a8723c */ /* 0x060ff000000018a8 */
[C---:B------:R-:W-:Y:S01]  /*7dd0*/  HMMA.16816.F32 R32, R184.reuse, R194, R32 ;  /* 0x000000c2b820723c */ /* 0x040fe20000001820 */
[----:B------:R-:W1:Y:S07]  /*7de0*/  LDSM.16.M88.4 R192, [R7+0x8000] ;  /* 0x0080000007c0783b */ /* 0x000e6e0000000200 */
[C---:B------:R-:W-:Y:S08]  /*7df0*/  HMMA.16816.F32 R28, R184.reuse, R188, R28 ;  /* 0x000000bcb81c723c */ /* 0x040ff0000000181c */
[----:B------:R-:W-:Y:S01]  /*7e00*/  HMMA.16816.F32 R20, R184, R190, R20 ;  /* 0x000000beb814723c */ /* 0x000fe20000001814 */
[----:B------:R-:W2:Y:S04]  /*7e10*/  LDSM.16.M88.4 R188, [R7+0x8800] ;  /* 0x0088000007bc783b */ /* 0x000ea80000000200 */
[----:B------:R-:W4:Y:S03]  /*7e20*/  LDSM.16.M88.4 R184, [R200] ;  /* 0x00000000c8b8783b */ /* 0x000f260000000200 */
        /* <DEDUP_REMOVED lines=9> */
[----:B------:R-:W-:Y:S01]  /*7ec0*/  HMMA.16816.F32 R20, R184, R190, R20 ;  /* 0x000000beb814723c */ /* 0x000fe20000001814 */
[----:B------:R-:W2:Y:S04]  /*7ed0*/  LDSM.16.M88.4 R188, [R6+0x9800] ;  /* 0x0098000006bc783b */ /* 0x000ea80000000200 */
[----:B------:R-:W4:Y:S03]  /*7ee0*/  LDSM.16.M88.4 R184, [R214+0x4000] ;  /* 0x00400000d6b8783b */ /* 0x000f260000000200 */
        /* <DEDUP_REMOVED lines=35> */
[----:B------:R-:W4:Y:S01]  /*8120*/  LDSM.16.M88.4 R184, [R7+0x9800] ;  /* 0x0098000007b8783b */ /* 0x000f220000000200 */
[----:B------:R-:W-:-:S06]  /*8130*/  DEPBAR.LE SB0, 0x0 ;  /* 0x000080000000791a */ /* 0x000fcc0000000000 */
[C---:B-1----:R-:W-:Y:S08]  /*8140*/  HMMA.16816.F32 R168, R196.reuse, R188, R168 ;  /* 0x000000bcc4a8723c */ /* 0x042ff000000018a8 */
[----:B------:R-:W-:Y:S08]  /*8150*/  HMMA.16816.F32 R32, R196, R190, R32 ;  /* 0x000000bec420723c */ /* 0x000ff00000001820 */
[C---:B--2---:R-:W-:Y:S08]  /*8160*/  HMMA.16816.F32 R16, R192.reuse, R188, R16 ;  /* 0x000000bcc010723c */ /* 0x044ff00000001810 */
[-C--:B----4-:R-:W-:Y:S08]  /*8170*/  HMMA.16816.F32 R24, R192, R186.reuse, R24 ;  /* 0x000000bac018723c */ /* 0x090ff00000001818 */
[----:B------:R-:W-:Y:S01]  /*8180*/  HMMA.16816.F32 R20, R196, R186, R20 ;  /* 0x000000bac414723c */ /* 0x000fe20000001814 */
[----:B------:R-:W-:-:S02]  /*8190*/  VIADD R187, R204, 0xffffffc0 ;  /* 0xffffffc0ccbb7836 */ /* 0x000fc40000000000 */
[----:B------:R-:W-:Y:S01]  /*81a0*/  VIADD R186, R204, 0xffffffc1 ;  /* 0xffffffc1ccba7836 */ /* 0x000fe20000000000 */
[----:B------:R-:W-:Y:S02]  /*81b0*/  BAR.SYNC.DEFER_BLOCKING 0x0 ;  /* 0x0000000000007b1d */ /* 0x000fe40000010000 */
[----:B------:R-:W-:Y:S02]  /*81c0*/  ISETP.GT.AND P6, PT, R246, R187, PT ;  /* 0x000000bbf600720c */ /* 0x000fe40003fc4270 */
[----:B------:R-:W-:Y:S01]  /*81d0*/  HMMA.16816.F32 R8, R192, R184, R8 ;  /* 0x000000b8c008723c */ /* 0x000fe20000001808 */
[----:B---3--:R-:W-:Y:S02]  /*81e0*/  ISETP.GE.AND P0, PT, R187, R236, PT ;  /* 0x000000ecbb00720c */ /* 0x008fe40003f06270 */
[----:B------:R-:W-:Y:S02]  /*81f0*/  FSEL R168, R168, -INF , !P6 ;  /* 0xff800000a8a87808 */ /* 0x000fe40007000000 */
[----:B------:R-:W-:-:S02]  /*8200*/  ISETP.GT.AND P6, PT, R246, R186, PT ;  /* 0x000000baf600720c */ /* 0x000fc40003fc4270 */
[----:B------:R-:W-:Y:S01]  /*8210*/  FSEL R168, R168, -INF , !P0 ;  /* 0xff800000a8a87808 */ /* 0x000fe20004000000 */
[----:B------:R-:W-:Y:S01]  /*8220*/  HMMA.16816.F32 R28, R196, R184, R28 ;  /* 0x000000b8c41c723c */ /* 0x000fe2000000181c */
[C---:B------:R-:W-:Y:S01]  /*8230*/  VIADD R185, R204.reuse, 0xffffffc8 ;  /* 0xffffffc8ccb97836 */ /* 0x040fe20000000000 */
[----:B------:R-:W-:Y:S01]  /*8240*/  FSEL R169, R169, -INF , !P6 ;  /* 0xff800000a9a97808 */ /* 0x000fe20007000000 */
[----:B------:R-:W-:Y:S01]  /*8250*/  VIADD R184, R204, 0xffffffc9 ;  /* 0xffffffc9ccb87836 */ /* 0x000fe20000000000 */
[-C--:B------:R-:W-:Y:S02]  /*8260*/  ISETP.GE.AND P0, PT, R186, R236.reuse, PT ;  /* 0x000000ecba00720c */ /* 0x080fe40003f06270 */
[----:B------:R-:W-:Y:S02]  /*8270*/  ISETP.GT.AND P6, PT, R246, R185, PT ;  /* 0x000000b9f600720c */ /* 0x000fe40003fc4270 */
[----:B------:R-:W-:Y:S01]  /*8280*/  FSEL R215, R169, -INF , !P0 ;  /* 0xff800000a9d77808 */ /* 0x000fe20004000000 */
[----:B------:R-:W-:Y:S01]  /*8290*/  VIADD R169, R204, 0xffffffd0 ;  /* 0xffffffd0cca97836 */ /* 0x000fe20000000000 */
[----:B------:R-:W-:Y:S01]  /*82a0*/  FSEL R32, R32, -INF , !P6 ;  /* 0xff80000020207808 */ /* 0x000fe20007000000 */
[----:B------:R-:W-:Y:S01]  /*82b0*/  HMMA.16816.F32 R12, R192, R190, R12 ;  /* 0x000000bec00c723c */ /* 0x000fe2000000180c */
[----:B------:R-:W-:-:S02]  /*82c0*/  ISETP.GE.AND P0, PT, R185, R236, PT ;  /* 0x000000ecb900720c */ /* 0x000fc40003f06270 */
[----:B------:R-:W-:Y:S02]  /*82d0*/  ISETP.GT.AND P6, PT, R246, R184, PT ;  /* 0x000000b8f600720c */ /* 0x000fe40003fc4270 */
[----:B------:R-:W-:Y:S01]  /*82e0*/  FSEL R218, R32, -INF , !P0 ;  /* 0xff80000020da7808 */ /* 0x000fe20004000000 */
[----:B------:R-:W-:Y:S01]  /*82f0*/  VIADD R32, R204, 0xffffffd1 ;  /* 0xffffffd1cc207836 */ /* 0x000fe20000000000 */
[----:B------:R-:W-:Y:S02]  /*8300*/  FSEL R33, R33, -INF , !P6 ;  /* 0xff80000021217808 */ /* 0x000fe40007000000 */
[----:B------:R-:W-:Y:S02]  /*8310*/  ISETP.GT.AND P6, PT, R246, R169, PT ;  /* 0x000000a9f600720c */ /* 0x000fe40003fc4270 */
[----:B------:R-:W-:Y:S02]  /*8320*/  ISETP.GE.AND P0, PT, R184, R236, PT ;  /* 0x000000ecb800720c */ /* 0x000fe40003f06270 */
[----:B------:R-:W-:-:S02]  /*8330*/  FSEL R28, R28, -INF , !P6 ;  /* 0xff8000001c1c7808 */ /* 0x000fc40007000000 */
[----:B------:R-:W-:Y:S02]  /*8340*/  ISETP.GT.AND P6, PT, R246, R32, PT ;  /* 0x00000020f600720c */ /* 0x000fe40003fc4270 */
[----:B------:R-:W-:Y:S02]  /*8350*/  FSEL R217, R33, -INF , !P0 ;  /* 0xff80000021d97808 */ /* 0x000fe40004000000 */
[-C--:B------:R-:W-:Y:S02]  /*8360*/  ISETP.GE.AND P0, PT, R169, R236.reuse, PT ;  /* 0x000000eca900720c */ /* 0x080fe40003f06270 */
[----:B------:R-:W-:Y:S01]  /*8370*/  FSEL R222, R29, -INF , !P6 ;  /* 0xff8000001dde7808 */ /* 0x000fe20007000000 */
[----:B------:R-:W-:Y:S01]  /*8380*/  VIADD R29, R204, 0xffffffd8 ;  /* 0xffffffd8cc1d7836 */ /* 0x000fe20000000000 */
[----:B------:R-:W-:Y:S01]  /*8390*/  FSEL R225, R28, -INF , !P0 ;  /* 0xff8000001ce17808 */ /* 0x000fe20004000000 */
[----:B------:R-:W-:Y:S01]  /*83a0*/  VIADD R28, R204, 0xffffffd9 ;  /* 0xffffffd9cc1c7836 */ /* 0x000fe20000000000 */
[----:B------:R-:W-:-:S02]  /*83b0*/  ISETP.GE.AND P0, PT, R32, R236, PT ;  /* 0x000000ec2000720c */ /* 0x000fc40003f06270 */
[----:B------:R-:W-:Y:S02]  /*83c0*/  ISETP.GT.AND P6, PT, R246, R29, PT ;  /* 0x0000001df600720c */ /* 0x000fe40003fc4270 */
[----:B------:R-:W-:Y:S02]  /*83d0*/  FSEL R222, R222, -INF , !P0 ;  /* 0xff800000dede7808 */ /* 0x000fe40004000000 */
[----:B------:R-:W-:Y:S02]  /*83e0*/  ISETP.GE.AND P0, PT, R29, R236, PT ;  /* 0x000000ec1d00720c */ /* 0x000fe40003f06270 */
[----:B------:R-:W-:Y:S02]  /*83f0*/  FSEL R20, R20, -INF , !P6 ;  /* 0xff80000014147808 */ /* 0x000fe40007000000 */
[----:B------:R-:W-:Y:S02]  /*8400*/  ISETP.GT.AND P6, PT, R246, R28, PT ;  /* 0x0000001cf600720c */ /* 0x000fe40003fc4270 */
[----:B------:R-:W-:-:S02]  /*8410*/  FSEL R221, R20, -INF , !P0 ;  /* 0xff80000014dd7808 */ /* 0x000fc40004000000 */
[----:B------:R-:W-:Y:S02]  /*8420*/  ISETP.GE.AND P0, PT, R28, R236, PT ;  /* 0x000000ec1c00720c */ /* 0x000fe40003f06270 */
        /* <DEDUP_REMOVED lines=17> */
[-C--:B------:R-:W-:Y:S02]  /*8540*/  ISETP.GE.AND P6, PT, R187, R245.reuse, PT ;  /* 0x000000f5bb00720c */ /* 0x080fe40003fc6270 */
[----:B------:R-:W-:Y:S02]  /*8550*/  FSEL R20, R23, -INF , !P0 ;  /* 0xff80000017147808 */ /* 0x000fe40004000000 */
[-C--:B------:R-:W-:Y:S02]  /*8560*/  ISETP.GE.AND P0, PT, R186, R245.reuse, PT ;  /* 0x000000f5ba00720c */ /* 0x080fe40003f06270 */
[----:B------:R-:W-:Y:S02]  /*8570*/  FSEL R170, R170, -INF , !P6 ;  /* 0xff800000aaaa7808 */ /* 0x000fe40007000000 */
[----:B------:R-:W-:Y:S02]  /*8580*/  ISETP.GE.AND P6, PT, R185, R245, PT ;  /* 0x000000f5b900720c */ /* 0x000fe40003fc6270 */
        /* <DEDUP_REMOVED lines=9> */
[----:B------:R-:W-:Y:S02]  /*8620*/  ISETP.GE.AND P0, PT, R28, R245, PT ;  /* 0x000000f51c00720c */ /* 0x000fe40003f06270 */
        /* <DEDUP_REMOVED lines=17> */
[----:B------:R-:W-:Y:S02]  /*8740*/  ISETP.GE.AND P6, PT, R187, R207, PT ;  /* 0x000000cfbb00720c */ /* 0x000fe40003fc6270 */
[----:B------:R-:W-:Y:S02]  /*8750*/  FSEL R25, R25, -INF , !P0 ;  /* 0xff80000019197808 */ /* 0x000fe40004000000 */
[----:B------:R-:W-:Y:S02]  /*8760*/  ISETP.GT.AND P0, PT, R166, R187, PT ;  /* 0x000000bba600720c */ /* 0x000fe40003f04270 */
[----:B------:R-:W-:-:S02]  /*8770*/  FMNMX3.FTZ R35, R164, R168, R215, !PT ;  /* 0x000000a8a4237276 */ /* 0x000fc400078100d7 */
[----:B------:R-:W-:Y:S02]  /*8780*/  FSEL R203, R16, -INF , !P6 ;  /* 0xff80000010cb7808 */ /* 0x000fe40007000000 */
[----:B------:R-:W-:Y:S02]  /*8790*/  ISETP.GE.AND P6, PT, R187, R206, PT ;  /* 0x000000cebb00720c */ /* 0x000fe40003fc6270 */
[----:B------:R-:W-:Y:S02]  /*87a0*/  FSEL R18, R18, -INF , !P0 ;  /* 0xff80000012127808 */ /* 0x000fe40004000000 */
[----:B------:R-:W-:Y:S01]  /*87b0*/  FMNMX3.FTZ R35, R35, R218, R217, !PT ;  /* 0x000000da23237276 */ /* 0x000fe200078100d9 */
[----:B------:R-:W-:Y:S08]  /*87c0*/  BRA.U !UP0, `(.L_x_2539) ;  /* 0x0000000108a87547 */ /* 0x000ff0000b800000 */
[----:B------:R-:W-:-:S04]  /*87d0*/  UIADD3 UR6, UPT, UPT, UR23, -0x3, URZ ;  /* 0xfffffffd17067890 */ /* 0x000fc8000fffe0ff */
[----:B------:R-:W-:-:S04]  /*87e0*/  UIMAD.WIDE.U32 UR38, UR6, UR10, URZ ;  /* 0x0000000a062672a5 */ /* 0x000fc8000f8e00ff */
[----:B------:R-:W-:Y:S02]  /*87f0*/  USHF.L.U32 UR5, UR38, 0x5, URZ ;  /* 0x0000000526057899 */ /* 0x000fe400080006ff */
[----:B------:R-:W-:Y:S02]  /*8800*/  UIMAD UR6, UR6, UR11, UR39 ;  /* 0x0000000b060672a4 */ /* 0x000fe4000f8e0227 */
[----:B------:R-:W-:Y:S02]  /*8810*/  ULEA UR7, UP0, UR10, UR5, 0x4 ;  /* 0x000000050a077291 */ /* 0x000fe4000f8020ff */
[----:B------:R-:W-:Y:S01]  /*8820*/  USHF.L.U64.HI UR6, UR38, 0x5, UR6 ;  /* 0x0000000526067899 */ /* 0x000fe20008010206 */
[----:B------:R-:W-:Y:S02]  /*8830*/  IMAD.U32 R16, RZ, RZ, UR5 ;  /* 0x00000005ff107e24 */ /* 0x000fe4000f8e00ff */
[----:B------:R-:W-:-:S03]  /*8840*/  IMAD.U32 R22, RZ, RZ, UR5 ;  /* 0x00000005ff167e24 */ /* 0x000fc6000f8e00ff */
[----:B------:R-:W-:Y:S01]  /*8850*/  @!P3 LEA R30, P0, R16, R250, 0x1 ;  /* 0x000000fa101eb211 */ /* 0x000fe200078008ff */
[----:B------:R-:W-:-:S05]  /*8860*/  IMAD.U32 R16, RZ, RZ, UR6 ;  /* 0x00000006ff107e24 */ /* 0x000fca000f8e00ff */
[----:B------:R-:W-:Y:S01]  /*8870*/  @!P3 LEA.HI.X R31, R22, R249, R16, 0x1, P0 ;  /* 0x000000f9161fb211 */ /* 0x000fe200000f0c10 */
[----:B------:R-:W-:-:S04]  /*8880*/  IMAD.U32 R16, RZ, RZ, UR5 ;  /* 0x00000005ff107e24 */ /* 0x000fc8000f8e00ff */
[----:B------:R-:W-:Y:S01]  /*8890*/  @!PT LDS RZ, [RZ] ;  /* 0x00000000fffff984 */ /* 0x000fe20000000800 */
[----:B------:R-:W-:Y:S01]  /*88a0*/  @!PT LDS RZ, [RZ] ;  /* 0x00000000fffff984 */ /* 0x000fe20000000800 */
[----:B------:R-:W-:Y:S01]  /*88b0*/  @!PT LDS RZ, [RZ] ;  /* 0x00000000fffff984 */ /* 0x000fe20000000800 */
[----:B------:R1:W-:Y:S04]  /*88c0*/  @!P3 LDGSTS.E.BYPASS.LTC128B.128 [R251+0x8000], desc[UR28][R30.64] ;  /* 0x080000001efbbfae */ /* 0x0003e8000b981a1c */
[----:B------:R2:W-:Y:S01]  /*88d0*/  @P3 STS.128 [R251+0x8000], RZ ;  /* 0x008000fffb003388 */ /* 0x0005e20000000c00 */
[----:B-1----:R-:W-:Y:S02]  /*88e0*/  @!P1 LEA R30, P0, R16, R250, 0x1 ;  /* 0x000000fa101e9211 */ /* 0x002fe400078008ff */
[----:B------:R-:W-:Y:S01]  /*88f0*/  MOV R16, UR6 ;  /* 0x0000000600107c02 */ /* 0x000fe20008000f00 */
[----:B------:R-:W-:-:S03]  /*8900*/  ULEA.HI.X UR6, UR10, UR6, UR11, 0x4, UP0 ;  /* 0x000000060a067291 */ /* 0x000fc600080f240b */
[-C--:B------:R-:W-:Y:S01]  /*8910*/  @!P1 LEA.HI.X R31, R22, R249.reuse, R16, 0x1, P0 ;  /* 0x000000f9161f9211 */ /* 0x080fe200000f0c10 */
[----:B------:R-:W-:Y:S02]  /*8920*/  IMAD.U32 R16, RZ, RZ, UR7 ;  /* 0x00000007ff107e24 */ /* 0x000fe4000f8e00ff */
[----:B------:R-:W-:Y:S02]  /*8930*/  IMAD.U32 R22, RZ, RZ, UR7 ;  /* 0x00000007ff167e24 */ /* 0x000fe4000f8e00ff */
[----:B------:R-:W-:Y:S01]  /*8940*/  @!PT LDS RZ, [RZ] ;  /* 0x00000000fffff984 */ /* 0x000fe20000000800 */
[----:B------:R-:W-:Y:S01]  /*8950*/  @!PT LDS RZ, [RZ] ;  /* 0x00000000fffff984 */ /* 0x000fe20000000800 */
[----:B------:R-:W-:Y:S01]  /*8960*/  @!PT LDS RZ, [RZ] ;  /* 0x00000000fffff984 */ /* 0x000fe20000000800 */
[----:B------:R2:W-:Y:S01]  /*8970*/  @!P1 LDGSTS.E.BYPASS.LTC128B.128 [R251+0x9000], desc[UR28][R30.64+0x80] ;  /* 0x090000801efb9fae */ /* 0x0005e2000b981a1c */
[----:B------:R-:W-:Y:S02]  /*8980*/  LEA R188, P0, R16, R250, 0x1 ;  /* 0x000000fa10bc7211 */ /* 0x000fe400078008ff */
[----:B------:R-:W-:Y:S01]  /*8990*/  MOV R16, UR6 ;  /* 0x0000000600107c02 */ /* 0x000fe20008000f00 */
[----:B------:R2:W-:Y:S03]  /*89a0*/  @P1 STS.128 [R251+0x9000], RZ ;  /* 0x009000fffb001388 */ /* 0x0005e60000000c00 */
        /* <DEDUP_REMOVED lines=12> */
.L_x_2539:
[----:B------:R1:W-:Y:S01]  /*8a70*/  STL.64 [R1+0x60], R4 ;  /* 0x0000600401007387 */ /* 0x0003e20000100a00 */
[----:B------:R-:W-:Y:S02]  /*8a80*/  FMNMX3.FTZ R213, R3, R170, R228, !PT ;  /* 0x000000aa03d57276 */ /* 0x000fe400078100e4 */
[----:B------:R-:W-:Y:S01]  /*8a90*/  FMNMX3.FTZ R35, R35, R225, R222, !PT ;  /* 0x000000e123237276 */ /* 0x000fe200078100de */
[----:B------:R-:W3:Y:S01]  /*8aa0*/  LDL.64 R238, [R1+0x38] ;  /* 0x0000380001ee7983 */ /* 0x000ee20000100a00 */
[----:B------:R-:W-:Y:S02]  /*8ab0*/  ISETP.GE.AND P0, PT, R186, R207, PT ;  /* 0x000000cfba00720c */ /* 0x000fe40003f06270 */
[----:B------:R-:W-:Y:S01]  /*8ac0*/  FSEL R226, R18, -INF , !P6 ;  /* 0xff80000012e27808 */ /* 0x000fe20007000000 */
[----:B------:R-:W-:Y:S01]  /*8ad0*/  IMAD.U32 R230, RZ, RZ, UR35 ;  /* 0x00000023ffe67e24 */ /* 0x000fe2000f8e00ff */
[----:B------:R-:W4:Y:S01]  /*8ae0*/  LDCU UR7, c[0x0][0x448] ;  /* 0x00008900ff0777ac */ /* 0x000f220008000800 */
[----:B-1----:R-:W4:Y:S01]  /*8af0*/  LDL.64 R4, [R1+0x40] ;  /* 0x0000400001047983 */ /* 0x002f220000100a00 */
[----:B------:R-:W-:-:S02]  /*8b00*/  FMNMX3.FTZ R213, R213, R223, R219, !PT ;  /* 0x000000dfd5d57276 */ /* 0x000fc400078100db */
[----:B------:R-:W-:Y:S02]  /*8b10*/  FMNMX3.FTZ R35, R35, R221, R21, !PT ;  /* 0x000000dd23237276 */ /* 0x000fe40007810015 */
[----:B------:R-:W-:Y:S02]  /*8b20*/  FMNMX3.FTZ R213, R213, R227, R224, !PT ;  /* 0x000000e3d5d57276 */ /* 0x000fe400078100e0 */
[----:B------:R-:W-:Y:S01]  /*8b30*/  ISETP.GT.AND P6, PT, R166, R186, PT ;  /* 0x000000baa600720c */ /* 0x000fe20003fc4270 */
[----:B------:R-:W-:Y:S01]  /*8b40*/  SHFL.BFLY PT, R214, R35, 0x2, 0x1f ;  /* 0x0c401f0023d67f89 */ /* 0x000fe200000e0000 */
[----:B------:R-:W-:Y:S02]  /*8b50*/  FMNMX3.FTZ R213, R213, R229, R20, !PT ;  /* 0x000000e5d5d57276 */ /* 0x000fe40007810014 */
[----:B------:R-:W-:Y:S02]  /*8b60*/  FSEL R216, R17, -INF , !P0 ;  /* 0xff80000011d87808 */ /* 0x000fe40004000000 */
[----:B------:R-:W-:Y:S01]  /*8b70*/  ISETP.GE.AND P0, PT, R186, R206, PT ;  /* 0x000000ceba00720c */ /* 0x000fe20003f06270 */
[----:B------:R-:W1:Y:S01]  /*8b80*/  SHFL.BFLY PT, R33, R213, 0x2, 0x1f ;  /* 0x0c401f00d5217f89 */ /* 0x000e6200000e0000 */
[----:B------:R-:W-:-:S02]  /*8b90*/  FSEL R187, R19, -INF , !P6 ;  /* 0xff80000013bb7808 */ /* 0x000fc40007000000 */
        /* <DEDUP_REMOVED lines=8> */
[----:B------:R-:W-:Y:S02]  /*8c20*/  ISETP.GT.AND P6, PT, R166, R184, PT ;  /* 0x000000b8a600720c */ /* 0x000fe40003fc4270 */
[----:B------:R-:W-:Y:S02]  /*8c30*/  FSEL R197, R13, -INF , !P0 ;  /* 0xff8000000dc57808 */ /* 0x000fe40004000000 */
[----:B------:R-:W-:Y:S02]  /*8c40*/  ISETP.GE.AND P0, PT, R184, R206, PT ;  /* 0x000000ceb800720c */ /* 0x000fe40003f06270 */
[----:B--2---:R-:W-:-:S02]  /*8c50*/  FSEL R188, R15, -INF , !P6 ;  /* 0xff8000000fbc7808 */ /* 0x004fc40007000000 */
[----:B-1----:R-:W-:Y:S02]  /*8c60*/  FMNMX.FTZ R213, R213, R33, !PT ;  /* 0x00000021d5d57209 */ /* 0x002fe40007810000 */
[----:B------:R-:W-:Y:S02]  /*8c70*/  FMNMX.FTZ R214, R35, R214, !PT ;  /* 0x000000d623d67209 */ /* 0x000fe40007810000 */
[----:B------:R-:W-:Y:S01]  /*8c80*/  ISETP.GE.AND P6, PT, R169, R207, PT ;  /* 0x000000cfa900720c */ /* 0x000fe20003fc6270 */
[----:B------:R-:W1:Y:S01]  /*8c90*/  SHFL.BFLY PT, R33, R213, 0x1, 0x1f ;  /* 0x0c201f00d5217f89 */ /* 0x000e6200000e0000 */
[----:B------:R-:W-:Y:S02]  /*8ca0*/  FSEL R188, R188, -INF , !P0 ;  /* 0xff800000bcbc7808 */ /* 0x000fe40004000000 */
[----:B------:R-:W-:Y:S01]  /*8cb0*/  ISETP.GT.AND P0, PT, R166, R169, PT ;  /* 0x000000a9a600720c */ /* 0x000fe20003f04270 */
[----:B------:R-:W2:Y:S01]  /*8cc0*/  SHFL.BFLY PT, R35, R214, 0x1, 0x1f ;  /* 0x0c201f00d6237f89 */ /* 0x000ea200000e0000 */
[----:B------:R-:W-:-:S02]  /*8cd0*/  FSEL R200, R8, -INF , !P6 ;  /* 0xff80000008c87808 */ /* 0x000fc40007000000 */
[----:B------:R-:W-:Y:S02]  /*8ce0*/  ISETP.GE.AND P6, PT, R169, R206, PT ;  /* 0x000000cea900720c */ /* 0x000fe40003fc6270 */
        /* <DEDUP_REMOVED lines=14> */
[----:B-1----:R-:W-:Y:S02]  /*8dd0*/  FMNMX.FTZ R213, R213, R33, !PT ;  /* 0x00000021d5d57209 */ /* 0x002fe40007810000 */
[----:B------:R-:W-:Y:S02]  /*8de0*/  FMNMX3.FTZ R192, R0, R226, R187, !PT ;  /* 0x000000e200c07276 */ /* 0x000fe400078100bb */
[----:B--2---:R-:W-:Y:S01]  /*8df0*/  FMNMX.FTZ R214, R214, R35, !PT ;  /* 0x00000023d6d67209 */ /* 0x004fe20007810000 */
[----:B------:R-:W-:Y:S01]  /*8e00*/  FMUL.FTZ R190, R213, UR36 ;  /* 0x00000024d5be7c20 */ /* 0x000fe20008410000 */
[----:B------:R-:W-:-:S02]  /*8e10*/  FSEL R195, R24, -INF , !P6 ;  /* 0xff80000018c37808 */ /* 0x000fc40007000000 */
[----:B------:R-:W-:Y:S01]  /*8e20*/  FMNMX3.FTZ R33, R2, R203, R216, !PT ;  /* 0x000000cb02217276 */ /* 0x000fe200078100d8 */
[----:B------:R-:W-:Y:S01]  /*8e30*/  FMUL.FTZ R191, R214, UR36 ;  /* 0x00000024d6bf7c20 */ /* 0x000fe20008410000 */
[----:B------:R-:W-:Y:S02]  /*8e40*/  ISETP.GE.AND P6, PT, R28, R207, PT ;  /* 0x000000cf1c00720c */ /* 0x000fe40003fc6270 */
[----:B------:R-:W-:Y:S02]  /*8e50*/  FSEL R196, R196, -INF , !P0 ;  /* 0xff800000c4c47808 */ /* 0x000fe40004000000 */
[----:B------:R-:W-:Y:S02]  /*8e60*/  ISETP.GE.AND P0, PT, R28, R206, PT ;  /* 0x000000ce1c00720c */ /* 0x000fe40003f06270 */
[----:B------:R-:W-:Y:S02]  /*8e70*/  FMNMX3.FTZ R192, R192, R234, R188, !PT ;  /* 0x000000eac0c07276 */ /* 0x000fe400078100bc */
[----:B------:R-:W-:-:S02]  /*8e80*/  FMNMX3.FTZ R33, R33, R198, R197, !PT ;  /* 0x000000c621217276 */ /* 0x000fc400078100c5 */
[----:B------:R-:W-:Y:S02]  /*8e90*/  FSEL R35, R25, -INF , !P6 ;  /* 0xff80000019237808 */ /* 0x000fe40007000000 */
[----:B------:R-:W-:Y:S02]  /*8ea0*/  FSETP.NEU.FTZ.AND P6, PT, R214, -INF , PT ;  /* 0xff800000d600780b */ /* 0x000fe40003fdd000 */
[----:B------:R-:W-:Y:S02]  /*8eb0*/  FSEL R169, R169, -INF , !P0 ;  /* 0xff800000a9a97808 */ /* 0x000fe40004000000 */
[----:B------:R-:W-:Y:S02]  /*8ec0*/  FMNMX3.FTZ R192, R192, R185, R184, !PT ;  /* 0x000000b9c0c07276 */ /* 0x000fe400078100b8 */
[----:B------:R-:W-:Y:S02]  /*8ed0*/  FMNMX3.FTZ R193, R33, R200, R199, !PT ;  /* 0x000000c821c17276 */ /* 0x000fe400078100c7 */
[----:B------:R-:W-:-:S02]  /*8ee0*/  FSEL R191, R191, RZ, P6 ;  /* 0x000000ffbfbf7208 */ /* 0x000fc40003000000 */
[----:B------:R-:W-:Y:S02]  /*8ef0*/  FMNMX3.FTZ R192, R192, R196, R169, !PT ;  /* 0x000000c4c0c07276 */ /* 0x000fe400078100a9 */
[----:B------:R-:W-:Y:S01]  /*8f00*/  FMNMX3.FTZ R193, R193, R195, R35, !PT ;  /* 0x000000c3c1c17276 */ /* 0x000fe20007810023 */
[----:B------:R-:W-:Y:S01]  /*8f10*/  FFMA.FTZ R171, R168, UR36, -R191 ;  /* 0x00000024a8ab7c23 */ /* 0x000fe200080108bf */
[----:B------:R-:W-:Y:S01]  /*8f20*/  LOP3.LUT R230, R230, UR27, R181, 0x96, !PT ;  /* 0x0000001be6e67c12 */ /* 0x000fe2000f8e96b5 */
[----:B------:R-:W1:Y:S01]  /*8f30*/  SHFL.BFLY PT, R168, R192, 0x2, 0x1f ;  /* 0x0c401f00c0a87f89 */ /* 0x000e6200000e0000 */
[--C-:B------:R-:W-:Y:S01]  /*8f40*/  FFMA.FTZ R215, R215, UR36, -R191.reuse ;  /* 0x00000024d7d77c23 */ /* 0x100fe200080108bf */
[----:B------:R-:W-:Y:S01]  /*8f50*/  FSETP.NEU.FTZ.AND P0, PT, R213, -INF , PT ;  /* 0xff800000d500780b */ /* 0x000fe20003f1d000 */
[----:B------:R-:W-:Y:S01]  /*8f60*/  FFMA.FTZ R218, R218, UR36, -R191 ;  /* 0x00000024dada7c23 */ /* 0x000fe200080108bf */
[----:B------:R-:W2:Y:S01]  /*8f70*/  SHFL.BFLY PT, R33, R193, 0x2, 0x1f ;  /* 0x0c401f00c1217f89 */ /* 0x000ea200000e0000 */
[----:B------:R-:W-:Y:S01]  /*8f80*/  IMAD.WIDE.U32 R230, R230, -0x326172a9, RZ ;  /* 0xcd9e8d57e6e67825 */ /* 0x000fe200078e00ff */
[----:B------:R-:W-:-:S03]  /*8f90*/  FSEL R190, R190, RZ, P0 ;  /* 0x000000ffbebe7208 */ /* 0x000fc60000000000 */
[--C-:B------:R-:W-:Y:S01]  /*8fa0*/  FFMA.FTZ R217, R217, UR36, -R191.reuse ;  /* 0x00000024d9d97c23 */ /* 0x100fe200080108bf */
[--C-:B------:R-:W-:Y:S01]  /*8fb0*/  FFMA.FTZ R225, R225, UR36, -R191.reuse ;  /* 0x00000024e1e17c23 */ /* 0x100fe200080108bf */
[----:B------:R-:W-:Y:S01]  /*8fc0*/  FFMA.FTZ R222, R222, UR36, -R191 ;  /* 0x00000024dede7c23 */ /* 0x000fe200080108bf */
[----:B------:R-:W-:Y:S01]  /*8fd0*/  LOP3.LUT R189, R178, UR33, R231, 0x96, !PT ;  /* 0x00000021b2bd7c12 */ /* 0x000fe2000f8e96e7 */
[----:B------:R-:W-:Y:S01]  /*8fe0*/  FFMA.FTZ R221, R221, UR36, -R191 ;  /* 0x00000024dddd7c23 */ /* 0x000fe200080108bf */
[----:B-1----:R-:W-:-:S03]  /*8ff0*/  FMNMX.FTZ R168, R192, R168, !PT ;  /* 0x000000a8c0a87209 */ /* 0x002fc60007810000 */
[----:B------:R-:W-:Y:S01]  /*9000*/  IMAD.WIDE.U32 R236, R189, -0x2daee0ad, RZ ;  /* 0xd2511f53bdec7825 */ /* 0x000fe200078e00ff */
[----:B------:R-:W-:Y:S03]  /*9010*/  MUFU.EX2 R215, R215 ;  /* 0x000000d700d77308 */ /* 0x000fe60000000800 */
[--C-:B------:R-:W-:Y:S01]  /*9020*/  FFMA.FTZ R170, R170, UR36, -R190.reuse ;  /* 0x00000024aaaa7c23 */ /* 0x100fe200080108be */
[----:B--2---:R-:W-:Y:S01]  /*9030*/  FMNMX.FTZ R33, R193, R33, !PT ;  /* 0x00000021c1217209 */ /* 0x004fe20007810000 */
[----:B------:R-:W1:Y:S01]  /*9040*/  SHFL.BFLY PT, R211, R168, 0x1, 0x1f ;  /* 0x0c201f00a8d37f89 */ /* 0x000e6200000e0000 */
[--C-:B------:R-:W-:Y:S01]  /*9050*/  FFMA.FTZ R228, R228, UR36, -R190.reuse ;  /* 0x00000024e4e47c23 */ /* 0x100fe200080108be */
[----:B------:R-:W-:Y:S01]  /*9060*/  MUFU.EX2 R218, R218 ;  /* 0x000000da00da7308 */ /* 0x000fe20000000800 */
[--C-:B------:R-:W-:Y:S01]  /*9070*/  FFMA.FTZ R223, R223, UR36, -R190.reuse ;  /* 0x00000024dfdf7c23 */ /* 0x100fe200080108be */
[----:B------:R-:W2:Y:S01]  /*9080*/  SHFL.BFLY PT, R212, R33, 0x1, 0x1f ;  /* 0x0c201f0021d47f89 */ /* 0x000ea200000e0000 */
[--C-:B------:R-:W-:Y:S01]  /*9090*/  FFMA.FTZ R219, R219, UR36, -R190.reuse ;  /* 0x00000024dbdb7c23 */ /* 0x100fe200080108be */
[----:B------:R-:W-:Y:S01]  /*90a0*/  MUFU.EX2 R217, R217 ;  /* 0x000000d900d97308 */ /* 0x000fe20000000800 */
[--C-:B------:R-:W-:Y:S01]  /*90b0*/  FFMA.FTZ R227, R227, UR36, -R190.reuse ;  /* 0x00000024e3e37c23 */ /* 0x100fe200080108be */
[--C-:B------:R-:W-:Y:S01]  /*90c0*/  FFMA.FTZ R224, R224, UR36, -R190.reuse ;  /* 0x00000024e0e07c23 */ /* 0x100fe200080108be */
[----:B------:R-:W-:Y:S01]  /*90d0*/  FFMA.FTZ R191, R21, UR36, -R191 ;  /* 0x0000002415bf7c23 */ /* 0x000fe200080108bf */
[----:B------:R-:W-:Y:S01]  /*90e0*/  FFMA.FTZ R229, R229, UR36, -R190 ;  /* 0x00000024e5e57c23 */ /* 0x000fe200080108be */
[----:B-1----:R-:W-:-:S02]  /*90f0*/  FMNMX.FTZ R211, R168, R211, !PT ;  /* 0x000000d3a8d37209 */ /* 0x002fc40007810000 */
[----:B--2---:R-:W-:Y:S01]  /*9100*/  FMNMX.FTZ R212, R33, R212, !PT ;  /* 0x000000d421d47209 */ /* 0x004fe20007810000 */
[----:B------:R-:W-:Y:S01]  /*9110*/  MUFU.EX2 R170, R170 ;  /* 0x000000aa00aa7308 */ /* 0x000fe20000000800 */
[----:B------:R-:W-:Y:S01]  /*9120*/  FSEL R168, R214, RZ, P6 ;  /* 0x000000ffd6a87208 */ /* 0x000fe20003000000 */
[----:B------:R-:W-:Y:S01]  /*9130*/  FFMA.FTZ R190, R20, UR36, -R190 ;  /* 0x0000002414be7c23 */ /* 0x000fe200080108be */
[----:B------:R-:W-:Y:S01]  /*9140*/  FSETP.NEU.FTZ.AND P6, PT, R212, -INF , PT ;  /* 0xff800000d400780b */ /* 0x000fe20003fdd000 */
[----:B------:R-:W-:Y:S01]  /*9150*/  MUFU.EX2 R228, R228 ;  /* 0x000000e400e47308 */ /* 0x000fe20000000800 */
[----:B---3--:R-:W-:-:S05]  /*9160*/  LOP3.LUT R186, R230, UR32, R239, 0x96, !PT ;  /* 0x00000020e6ba7c12 */ /* 0x008fca000f8e96ef */
[----:B------:R-:W-:-:S05]  /*9170*/  IMAD.WIDE.U32 R232, R186, -0x2daee0ad, RZ ;  /* 0xd2511f53bae87825 */ /* 0x000fca00078e00ff */
[----:B------:R-:W-:Y:S01]  /*9180*/  LOP3.LUT R186, R236, UR25, R233, 0x96, !PT ;  /* 0x00000019ecba7c12 */ /* 0x000fe2000f8e96e9 */
[----:B------:R-:W-:Y:S02]  /*9190*/  IMAD.MOV.U32 R192, RZ, RZ, R238 ;  /* 0x000000ffffc07224 */ /* 0x000fe400078e00ee */
[----:B------:R-:W-:Y:S01]  /*91a0*/  IMAD.MOV.U32 R193, RZ, RZ, R239 ;  /* 0x000000ffffc17224 */ /* 0x000fe200078e00ef */
[----:B----4-:R-:W-:Y:S01]  /*91b0*/  LOP3.LUT R189, R4, UR31, R237, 0x96, !PT ;  /* 0x0000001f04bd7c12 */ /* 0x010fe2000f8e96ed */
[----:B------:R-:W-:Y:S01]  /*91c0*/  IMAD.WIDE.U32 R236, R186, -0x326172a9, RZ ;  /* 0xcd9e8d57baec7825 */ /* 0x000fe200078e00ff */
[----:B------:R1:W5:Y:S01]  /*91d0*/  LDL.LU.64 R4, [R1+0x60] ;  /* 0x0000600001047983 */ /* 0x0003620000300a00 */
[----:B------:R-:W-:Y:S02]  /*91e0*/  MUFU.EX2 R223, R223 ;  /* 0x000000df00df7308 */ /* 0x000fe40000000800 */
[----:B------:R-:W-:-:S04]  /*91f0*/  IMAD.WIDE.U32 R238, R189, -0x326172a9, RZ ;  /* 0xcd9e8d57bdee7825 */ /* 0x000fc800078e00ff */
[----:B------:R-:W-:Y:S01]  /*9200*/  FMUL.FTZ R189, R211, UR36 ;  /* 0x00000024d3bd7c20 */ /* 0x000fe20008410000 */
[----:B------:R-:W-:Y:S01]  /*9210*/  MUFU.EX2 R219, R219 ;  /* 0x000000db00db7308 */ /* 0x000fe20000000800 */
[----:B------:R-:W-:-:S03]  /*9220*/  LOP3.LUT R186, R192, UR30, R239, 0x96, !PT ;  /* 0x0000001ec0ba7c12 */ /* 0x000fc6000f8e96ef */
[----:B------:R-:W-:Y:S01]  /*9230*/  MUFU.EX2 R225, R225 ;  /* 0x000000e100e17308 */ /* 0x000fe20000000800 */
[----:B------:R-:W-:Y:S01]  /*9240*/  LOP3.LUT R238, R238, UR24, R237, 0x96, !PT ;  /* 0x00000018eeee7c12 */ /* 0x000fe2000f8e96ed */
[----:B------:R-:W-:Y:S02]  /*9250*/  IMAD.WIDE.U32 R192, R186, -0x2daee0ad, RZ ;  /* 0xd2511f53bac07825 */ /* 0x000fe400078e00ff */
[----:B------:R-:W-:Y:S02]  /*9260*/  MUFU.EX2 R222, R222 ;  /* 0x000000de00de7308 */ /* 0x000fe40000000800 */
[----:B------:R-:W-:Y:S01]  /*9270*/  IMAD.WIDE.U32 R238, R238, -0x2daee0ad, RZ ;  /* 0xd2511f53eeee7825 */ /* 0x000fe200078e00ff */
[----:B------:R-:W-:-:S04]  /*9280*/  LOP3.LUT R186, R232, UR22, R193, 0x96, !PT ;  /* 0x00000016e8ba7c12 */ /* 0x000fc8000f8e96c1 */
[----:B------:R-:W-:Y:S01]  /*9290*/  LOP3.LUT R232, R192, UR16, R239, 0x96, !PT ;  /* 0x00000010c0e87c12 */ /* 0x000fe2000f8e96ef */
[----:B------:R-:W-:-:S04]  /*92a0*/  IMAD.WIDE.U32 R192, R186, -0x326172a9, RZ ;  /* 0xcd9e8d57bac07825 */ /* 0x000fc800078e00ff */
[----:B------:R-:W-:Y:S01]  /*92b0*/  IMAD.WIDE.U32 R232, R232, -0x326172a9, RZ ;  /* 0xcd9e8d57e8e87825 */ /* 0x000fe200078e00ff */
[----:B------:R-:W-:-:S03]  /*92c0*/  LOP3.LUT R236, R236, UR17, R193, 0x96, !PT ;  /* 0x00000011ecec7c12 */ /* 0x000fc6000f8e96c1 */
[----:B------:R-:W-:Y:S01]  /*92d0*/  FMUL.FTZ R193, R212, UR36 ;  /* 0x00000024d4c17c20 */ /* 0x000fe20008410000 */
[----:B------:R-:W-:Y:S01]  /*92e0*/  LOP3.LUT R33, R192, UR15, R233, 0x96, !PT ;  /* 0x0000000fc0217c12 */ /* 0x000fe2000f8e96e9 */
[----:B------:R-:W-:Y:S01]  /*92f0*/  IMAD.WIDE.U32 R236, R236, -0x2daee0ad, RZ ;  /* 0xd2511f53ecec7825 */ /* 0x000fe200078e00ff */
[----:B------:R2:W3:Y:S02]  /*9300*/  MUFU.EX2 R233, R171 ;  /* 0x000000ab00e97308 */ /* 0x0004e40000000800 */
[----:B------:R-:W-:Y:S02]  /*9310*/  FSEL R193, R193, RZ, P6 ;  /* 0x000000ffc1c17208 */ /* 0x000fe40003000000 */
[----:B------:R-:W-:-:S03]  /*9320*/  LOP3.LUT R192, R33, 0xff, RZ, 0xc0, !PT ;  /* 0x000000ff21c07812 */ /* 0x000fc600078ec0ff */
        /* <DEDUP_REMOVED lines=8> */
[----:B--2---:R-:W-:Y:S02]  /*93b0*/  FSEL R171, R213, RZ, P0 ;  /* 0x000000ffd5ab7208 */ /* 0x004fe40000000000 */
[----:B------:R-:W-:-:S02]  /*93c0*/  FSETP.NEU.FTZ.AND P0, PT, R211, -INF , PT ;  /* 0xff800000d300780b */ /* 0x000fc40003f1d000 */
[----:B------:R-:W-:Y:S01]  /*93d0*/  LOP3.LUT R35, R33, 0xffff, RZ, 0xc0, !PT ;  /* 0x0000ffff21237812 */ /* 0x000fe200078ec0ff */
[----:B------:R-:W-:Y:S01]  /*93e0*/  FADD.FTZ R171, R3, -R171 ;  /* 0x800000ab03ab7221 */ /* 0x000fe20000010000 */
[----:B------:R-:W-:Y:S02]  /*93f0*/  FSEL R186, R211, RZ, P0 ;  /* 0x000000ffd3ba7208 */ /* 0x000fe40000000000 */
[----:B------:R-:W-:Y:S01]  /*9400*/  FSEL R189, R189, RZ, P0 ;  /* 0x000000ffbdbd7208 */ /* 0x000fe20000000000 */
[----:B------:R-:W-:Y:S01]  /*9410*/  FMUL.FTZ R171, R171, UR36 ;  /* 0x00000024abab7c20 */ /* 0x000fe20008410000 */
[----:B------:R-:W-:Y:S01]  /*9420*/  ISETP.LE.U32.AND P0, PT, R192, UR12, PT ;  /* 0x0000000cc0007c0c */ /* 0x000fe2000bf03070 */
[----:B------:R-:W-:Y:S01]  /*9430*/  FADD.FTZ R186, R0, -R186 ;  /* 0x800000ba00ba7221 */ /* 0x000fe20000010000 */
[----:B---3--:R-:W-:Y:S01]  /*9440*/  F2FP.F16.F32.PACK_AB R192, R215, R233 ;  /* 0x000000e9d7c0723e */ /* 0x008fe200000000ff */
[----:B------:R-:W-:Y:S01]  /*9450*/  FFMA.FTZ R226, R226, UR36, -R189 ;  /* 0x00000024e2e27c23 */ /* 0x000fe200080108bd */
[----:B------:R-:W-:Y:S01]  /*9460*/  SHF.R.U32.HI R35, RZ, 0x8, R35 ;  /* 0x00000008ff237819 */ /* 0x000fe20000011623 */
[--C-:B------:R-:W-:Y:S01]  /*9470*/  FFMA.FTZ R187, R187, UR36, -R189.reuse ;  /* 0x00000024bbbb7c23 */ /* 0x100fe200080108bd */
[----:B------:R-:W-:Y:S01]  /*9480*/  PRMT R194, R192, 0x7632, R194 ;  /* 0x00007632c0c27816 */ /* 0x000fe200000000c2 */
[--C-:B------:R-:W-:Y:S01]  /*9490*/  FFMA.FTZ R234, R234, UR36, -R189.reuse ;  /* 0x00000024eaea7c23 */ /* 0x100fe200080108bd */
[----:B------:R-:W-:Y:S01]  /*94a0*/  LOP3.LUT R201, R35, 0xffff, RZ, 0xc0, !PT ;  /* 0x0000ffff23c97812 */ /* 0x000fe200078ec0ff */
[--C-:B------:R-:W-:Y:S01]  /*94b0*/  FFMA.FTZ R188, R188, UR36, -R189.reuse ;  /* 0x00000024bcbc7c23 */ /* 0x100fe200080108bd */
[----:B------:R-:W-:Y:S01]  /*94c0*/  PRMT R35, R192, 0x5410, R194 ;  /* 0x00005410c0237816 */ /* 0x000fe200000000c2 */
[--C-:B------:R-:W-:Y:S01]  /*94d0*/  FFMA.FTZ R185, R185, UR36, -R189.reuse ;  /* 0x00000024b9b97c23 */ /* 0x100fe200080108bd */
[----:B------:R-:W-:Y:S01]  /*94e0*/  FFMA.FTZ R184, R184, UR36, -R189 ;  /* 0x00000024b8b87c23 */ /* 0x000fe200080108bd */
[----:B------:R-:W-:-:S02]  /*94f0*/  @!P0 HADD2 R167, -R192.H0_H0, -RZ.H0_H0 ;  /* 0xa00000ffc0a78230 */ /* 0x000fc40000000900 */
[--C-:B------:R-:W-:Y:S01]  /*9500*/  FFMA.FTZ R196, R196, UR36, -R189.reuse ;  /* 0x00000024c4c47c23 */ /* 0x100fe200080108bd */
[----:B------:R-:W-:Y:S01]  /*9510*/  FFMA.FTZ R189, R169, UR36, -R189 ;  /* 0x00000024a9bd7c23 */ /* 0x000fe200080108bd */
[----:B------:R-:W-:Y:S01]  /*9520*/  FADD.FTZ R169, R164, -R168 ;  /* 0x800000a8a4a97221 */ /* 0x000fe20000010000 */
[----:B------:R-:W-:Y:S01]  /*9530*/  SHF.R.U32.HI R168, RZ, 0x18, R33 ;  /* 0x00000018ffa87819 */ /* 0x000fe20000011621 */
[----:B------:R-:W-:Y:S01]  /*9540*/  MUFU.EX2 R187, R187 ;  /* 0x000000bb00bb7308 */ /* 0x000fe20000000800 */
[----:B------:R-:W-:Y:S01]  /*9550*/  @!P0 PRMT R192, R167, 0x5410, RZ ;  /* 0x00005410a7c08816 */ /* 0x000fe200000000ff */
[----:B------:R-:W-:Y:S01]  /*9560*/  FMUL.FTZ R169, R169, UR36 ;  /* 0x00000024a9a97c20 */ /* 0x000fe20008410000 */
[----:B------:R-:W-:Y:S02]  /*9570*/  ISETP.LE.U32.AND P0, PT, R201, UR12, PT ;  /* 0x0000000cc9007c0c */ /* 0x000fe4000bf03070 */
[----:B------:R-:W-:Y:S01]  /*9580*/  PRMT R167, R33, 0x7632, R167 ;  /* 0x0000763221a77816 */ /* 0x000fe200000000a7 */
[----:B------:R2:W3:Y:S03]  /*9590*/  MUFU.EX2 R202, R169 ;  /* 0x000000a900ca7308 */ /* 0x0004e60000000800 */
[----:B------:R-:W-:Y:S01]  /*95a0*/  LOP3.LUT R167, R167, 0xff, RZ, 0xc0, !PT ;  /* 0x000000ffa7a77812 */ /* 0x000fe200078ec0ff */
[----:B------:R4:W1:Y:S06]  /*95b0*/  MUFU.EX2 R201, R171 ;  /* 0x000000ab00c97308 */ /* 0x00086c0000000800 */
[----:B------:R-:W-:Y:S01]  /*95c0*/  @!P0 HADD2 R34, -R194.H0_H0, -RZ.H0_H0 ;  /* 0xa00000ffc2228230 */ /* 0x000fe20000000900 */
[----:B--2---:R-:W-:Y:S01]  /*95d0*/  F2FP.F16.F32.PACK_AB R169, R217, R218 ;  /* 0x000000dad9a9723e */ /* 0x004fe200000000ff */
[----:B---3--:R-:W-:-:S03]  /*95e0*/  FFMA.FTZ R233, R243, R202, R233 ;  /* 0x000000caf3e97223 */ /* 0x008fc600000100e9 */
[----:B------:R-:W-:Y:S02]  /*95f0*/  @!P0 PRMT R194, R34, 0x5410, RZ ;  /* 0x0000541022c28816 */ /* 0x000fe400000000ff */
[----:B------:R-:W-:Y:S02]  /*9600*/  ISETP.LE.U32.AND P0, PT, R167, UR12, PT ;  /* 0x0000000ca7007c0c */ /* 0x000fe4000bf03070 */
[----:B------:R-:W-:Y:S02]  /*9610*/  F2FP.F16.F32.PACK_AB R167, R228, R170 ;  /* 0x000000aae4a7723e */ /* 0x000fe400000000ff */
[----:B----4-:R-:W-:Y:S02]  /*9620*/  F2FP.F16.F32.PACK_AB R171, R219, R223 ;  /* 0x000000dfdbab723e */ /* 0x010fe400000000ff */
[----:B------:R-:W-:-:S04]  /*9630*/  PRMT R220, R167, 0x7632, R220 ;  /* 0x00007632a7dc7816 */ /* 0x000fc800000000dc */
[----:B------:R-:W-:-:S03]  /*9640*/  PRMT R34, R167, 0x5410, R220 ;  /* 0x00005410a7227816 */ /* 0x000fc600000000dc */
[----:B------:R-:W-:-:S05]  /*9650*/  @!P0 HADD2 R27, -R167.H0_H0, -RZ.H0_H0 ;  /* 0xa00000ffa71b8230 */ /* 0x000fca0000000900 */
[----:B------:R-:W-:Y:S01]  /*9660*/  @!P0 PRMT R167, R27, 0x5410, RZ ;  /* 0x000054101ba78816 */ /* 0x000fe200000000ff */
[----:B------:R-:W-:Y:S01]  /*9670*/  IMAD.MOV.U32 R27, RZ, RZ, R232 ;  /* 0x000000ffff1b7224 */ /* 0x000fe200078e00e8 */
[----:B------:R-:W-:Y:S02]  /*9680*/  ISETP.LE.U32.AND P0, PT, R168, UR12, PT ;  /* 0x0000000ca8007c0c */ /* 0x000fe4000bf03070 */
[----:B------:R-:W-:Y:S02]  /*9690*/  PRMT R168, R169, 0x7632, R168 ;  /* 0x00007632a9a87816 */ /* 0x000fe400000000a8 */
[----:B------:R-:W-:-:S09]  /*96a0*/  LOP3.LUT R27, R27, 0xff, RZ, 0xc0, !PT ;  /* 0x000000ff1b1b7812 */ /* 0x000fd200078ec0ff */
[----:B------:R-:W-:-:S05]  /*96b0*/  @!P0 HADD2 R166, -R220.H0_H0, -RZ.H0_H0 ;  /* 0xa00000ffdca68230 */ /* 0x000fca0000000900 */
[----:B------:R-:W-:Y:S02]  /*96c0*/  @!P0 PRMT R220, R166, 0x5410, RZ ;  /* 0x00005410a6dc8816 */ /* 0x000fe400000000ff */
[----:B------:R-:W-:Y:S02]  /*96d0*/  ISETP.LE.U32.AND P0, PT, R27, UR12, PT ;  /* 0x0000000c1b007c0c */ /* 0x000fe4000bf03070 */
[----:B------:R-:W-:Y:S02]  /*96e0*/  PRMT R27, R232, 0x7771, RZ ;  /* 0x00007771e81b7816 */ /* 0x000fe400000000ff */
[----:B------:R-:W-:-:S09]  /*96f0*/  PRMT R166, R169, 0x5410, R168 ;  /* 0x00005410a9a67816 */ /* 0x000fd200000000a8 */
[----:B------:R-:W-:-:S05]  /*9700*/  @!P0 HADD2 R26, -R169.H0_H0, -RZ.H0_H0 ;  /* 0xa00000ffa91a8230 */ /* 0x000fca0000000900 */
[----:B------:R-:W-:Y:S02]  /*9710*/  @!P0 PRMT R169, R26, 0x5410, RZ ;  /* 0x000054101aa98816 */ /* 0x000fe400000000ff */
[----:B------:R-:W-:Y:S02]  /*9720*/  ISETP.GT.U32.AND P0, PT, R27, UR12, PT ;  /* 0x0000000c1b007c0c */ /* 0x000fe4000bf04070 */
[C---:B------:R-:W-:Y:S02]  /*9730*/  PRMT R26, R232.reuse, 0x7772, RZ ;  /* 0x00007772e81a7816 */ /* 0x040fe400000000ff */
[----:B------:R-:W-:-:S09]  /*9740*/  PRMT R27, R232, 0x7773, RZ ;  /* 0x00007773e81b7816 */ /* 0x000fd200000000ff */
[----:B------:R-:W-:-:S05]  /*9750*/  @P0 HADD2 R164, -R168.H0_H0, -RZ.H0_H0 ;  /* 0xa00000ffa8a40230 */ /* 0x000fca0000000900 */
[----:B------:R-:W-:Y:S02]  /*9760*/  @P0 PRMT R168, R164, 0x5410, RZ ;  /* 0x00005410a4a80816 */ /* 0x000fe400000000ff */
[----:B------:R-:W-:Y:S01]  /*9770*/  ISETP.GT.U32.AND P0, PT, R26, UR12, PT ;  /* 0x0000000c1a007c0c */ /* 0x000fe2000bf04070 */
[--C-:B-1----:R-:W-:Y:S01]  /*9780*/  FFMA.FTZ R26, R242, R201, R170.reuse ;  /* 0x000000c9f21a7223 */ /* 0x102fe200000100aa */
[C---:B------:R-:W-:Y:S01]  /*9790*/  PRMT R170, R171.reuse, 0x7632, R170 ;  /* 0x00007632abaa7816 */ /* 0x040fe200000000aa */
[----:B------:R-:W2:Y:S03]  /*97a0*/  LDL.64 R242, [R1+0x28] ;  /* 0x0000280001f27983 */ /* 0x000ea60000100a00 */
[----:B------:R-:W-:-:S07]  /*97b0*/  PRMT R164, R171, 0x5410, R170 ;  /* 0x00005410aba47816 */ /* 0x000fce00000000aa */
[----:B------:R-:W-:-:S05]  /*97c0*/  @P0 HADD2 R25, -R171.H0_H0, -RZ.H0_H0 ;  /* 0xa00000ffab190230 */ /* 0x000fca0000000900 */
[----:B------:R-:W-:Y:S01]  /*97d0*/  @P0 PRMT R171, R25, 0x5410, RZ ;  /* 0x0000541019ab0816 */ /* 0x000fe200000000ff */
[----:B------:R-:W-:Y:S01]  /*97e0*/  FMUL.FTZ R25, R186, UR36 ;  /* 0x00000024ba197c20 */ /* 0x000fe20008410000 */
[----:B------:R-:W-:Y:S01]  /*97f0*/  ISETP.GT.U32.AND P0, PT, R27, UR12, PT ;  /* 0x0000000c1b007c0c */ /* 0x000fe2000bf04070 */
[----:B------:R-:W-:Y:S01]  /*9800*/  MUFU.EX2 R186, R226 ;  /* 0x000000e200ba7308 */ /* 0x000fe20000000800 */
[----:B------:R-:W-:-:S03]  /*9810*/  LOP3.LUT R27, R238, UR14, R237, 0x96, !PT ;  /* 0x0000000eee1b7c12 */ /* 0x000fc6000f8e96ed */
[----:B------:R-:W1:Y:S08]  /*9820*/  MUFU.EX2 R226, R25 ;  /* 0x0000001900e27308 */ /* 0x000e700000000800 */
[----:B------:R-:W-:-:S05]  /*9830*/  @P0 HADD2 R3, -R170.H0_H0, -RZ.H0_H0 ;  /* 0xa00000ffaa030230 */ /* 0x000fca0000000900 */
[----:B------:R-:W-:Y:S01]  /*9840*/  @P0 PRMT R170, R3, 0x5410, RZ ;  /* 0x0000541003aa0816 */ /* 0x000fe200000000ff */
[----:B-1----:R-:W-:Y:S01]  /*9850*/  FFMA.FTZ R25, R241, R226, R186 ;  /* 0x000000e2f1197223 */ /* 0x002fe200000100ba */
[----:B------:R-:W-:-:S04]  /*9860*/  LOP3.LUT R3, R27, 0xff, RZ, 0xc0, !PT ;  /* 0x000000ff1b037812 */ /* 0x000fc800078ec0ff */
[----:B------:R-:W-:Y:S01]  /*9870*/  ISETP.LE.U32.AND P0, PT, R3, UR12, PT ;  /* 0x0000000c03007c0c */ /* 0x000fe2000bf03070 */
[----:B------:R-:W-:Y:S01]  /*9880*/  FADD.FTZ R228, R228, R26 ;  /* 0x0000001ae4e47221 */ /* 0x000fe20000010000 */
[C---:B------:R-:W-:Y:S01]  /*9890*/  FADD.FTZ R25, R187.reuse, R25 ;  /* 0x00000019bb197221 */ /* 0x040fe20000010000 */
[----:B------:R-:W-:Y:S02]  /*98a0*/  F2FP.F16.F32.PACK_AB R3, R187, R186 ;  /* 0x000000babb03723e */ /* 0x000fe400000000ff */
[----:B------:R-:W-:Y:S02]  /*98b0*/  LOP3.LUT R26, R27, 0xffff, RZ, 0xc0, !PT ;  /* 0x0000ffff1b1a7812 */ /* 0x000fe400078ec0ff */
[----:B------:R-:W-:Y:S02]  /*98c0*/  F2FP.F16.F32.PACK_AB R187, R222, R225 ;  /* 0x000000e1debb723e */ /* 0x000fe400000000ff */
[----:B------:R-:W-:Y:S02]  /*98d0*/  SHF.R.U32.HI R26, RZ, 0x8, R26 ;  /* 0x00000008ff1a7819 */ /* 0x000fe4000001161a */
[----:B------:R-:W-:-:S02]  /*98e0*/  PRMT R186, R187, 0x7632, R186 ;  /* 0x00007632bbba7816 */ /* 0x000fc400000000ba */
[----:B------:R-:W-:Y:S01]  /*98f0*/  @!P0 HADD2 R8, -R187.H0_H0, -RZ.H0_H0 ;  /* 0xa00000ffbb088230 */ /* 0x000fe20000000900 */
[----:B------:R-:W-:Y:S02]  /*9900*/  LOP3.LUT R235, R26, 0xffff, RZ, 0xc0, !PT ;  /* 0x0000ffff1aeb7812 */ /* 0x000fe400078ec0ff */
[----:B------:R-:W-:Y:S02]  /*9910*/  PRMT R26, R187, 0x5410, R186 ;  /* 0x00005410bb1a7816 */ /* 0x000fe400000000ba */
[----:B------:R-:W-:Y:S02]  /*9920*/  @!P0 PRMT R187, R8, 0x5410, RZ ;  /* 0x0000541008bb8816 */ /* 0x000fe400000000ff */
[----:B------:R-:W-:Y:S01]  /*9930*/  ISETP.LE.U32.AND P0, PT, R235, UR12, PT ;  /* 0x0000000ceb007c0c */ /* 0x000fe2000bf03070 */
[----:B------:R-:W1:Y:S04]  /*9940*/  MUFU.EX2 R8, R234 ;  /* 0x000000ea00087308 */ /* 0x000e680000000800 */
[----:B------:R-:W3:Y:S04]  /*9950*/  MUFU.EX2 R188, R188 ;  /* 0x000000bc00bc7308 */ /* 0x000ee80000000800 */
[----:B------:R-:W4:Y:S04]  /*9960*/  MUFU.EX2 R185, R185 ;  /* 0x000000b900b97308 */ /* 0x000f280000000800 */
[----:B------:R-:W-:-:S05]  /*9970*/  @!P0 HADD2 R0, -R186.H0_H0, -RZ.H0_H0 ;  /* 0xa00000ffba008230 */ /* 0x000fca0000000900 */
[----:B------:R-:W-:Y:S02]  /*9980*/  @!P0 PRMT R186, R0, 0x5410, RZ ;  /* 0x0000541000ba8816 */ /* 0x000fe400000000ff */
[----:B------:R1:W4:Y:S04]  /*9990*/  MUFU.EX2 R0, R184 ;  /* 0x000000b800007308 */ /* 0x0003280000000800 */
[----:B------:R-:W-:Y:S04]  /*99a0*/  MUFU.EX2 R227, R227 ;  /* 0x000000e300e37308 */ /* 0x000fe80000000800 */
[----:B------:R-:W4:Y:S01]  /*99b0*/  MUFU.EX2 R224, R224 ;  /* 0x000000e000e07308 */ /* 0x000f220000000800 */
[--C-:B-1----:R-:W-:Y:S01]  /*99c0*/  FADD.FTZ R184, R8, R25.reuse ;  /* 0x0000001908b87221 */ /* 0x102fe20000010000 */
[----:B------:R-:W-:-:S04]  /*99d0*/  PRMT R25, R27, 0x7632, R25 ;  /* 0x000076321b197816 */ /* 0x000fc80000000019 */
[----:B------:R-:W-:Y:S01]  /*99e0*/  LOP3.LUT R25, R25, 0xff, RZ, 0xc0, !PT ;  /* 0x000000ff19197812 */ /* 0x000fe200078ec0ff */
[----:B---3--:R-:W-:-:S03]  /*99f0*/  FADD.FTZ R184, R188, R184 ;  /* 0x000000b8bcb87221 */ /* 0x008fc60000010000 */
[----:B------:R-:W-:Y:S01]  /*9a00*/  ISETP.LE.U32.AND P0, PT, R25, UR12, PT ;  /* 0x0000000c19007c0c */ /* 0x000fe2000bf03070 */
[----:B----4-:R-:W-:Y:S01]  /*9a10*/  FADD.FTZ R25, R185, R184 ;  /* 0x000000b8b9197221 */ /* 0x010fe20000010000 */
[----:B------:R-:W-:-:S03]  /*9a20*/  F2FP.F16.F32.PACK_AB R8, R188, R8 ;  /* 0x00000008bc08723e */ /* 0x000fc600000000ff */
[C---:B------:R-:W-:Y:S01]  /*9a30*/  FADD.FTZ R188, R0.reuse, R25 ;  /* 0x0000001900bc7221 */ /* 0x040fe20000010000 */
[----:B------:R-:W-:Y:S02]  /*9a40*/  F2FP.F16.F32.PACK_AB R0, R0, R185 ;  /* 0x000000b90000723e */ /* 0x000fe400000000ff */
[----:B------:R-:W-:Y:S02]  /*9a50*/  F2FP.F16.F32.PACK_AB R185, R224, R227 ;  /* 0x000000e3e0b9723e */ /* 0x000fe400000000ff */
[----:B------:R-:W-:Y:S02]  /*9a60*/  SHF.R.U32.HI R234, RZ, 0x18, R27 ;  /* 0x00000018ffea7819 */ /* 0x000fe4000001161b */
[----:B------:R-:W-:Y:S01]  /*9a70*/  PRMT R184, R185, 0x7632, R184 ;  /* 0x00007632b9b87816 */ /* 0x000fe200000000b8 */
[----:B------:R-:W-:-:S03]  /*9a80*/  @!P0 HADD2 R32, -R185.H0_H0, -RZ.H0_H0 ;  /* 0xa00000ffb9208230 */ /* 0x000fc60000000900 */
[----:B------:R-:W-:Y:S02]  /*9a90*/  PRMT R25, R185, 0x5410, R184 ;  /* 0x00005410b9197816 */ /* 0x000fe400000000b8 */
[----:B------:R-:W-:Y:S02]  /*9aa0*/  @!P0 PRMT R185, R32, 0x5410, RZ ;  /* 0x0000541020b98816 */ /* 0x000fe400000000ff */
[----:B------:R-:W-:Y:S01]  /*9ab0*/  ISETP.LE.U32.AND P0, PT, R234, UR12, PT ;  /* 0x0000000cea007c0c */ /* 0x000fe2000bf03070 */
[----:B------:R-:W-:Y:S01]  /*9ac0*/  IMAD.MOV.U32 R32, RZ, RZ, R236 ;  /* 0x000000ffff207224 */ /* 0x000fe200078e00ec */
[----:B------:R-:W-:Y:S04]  /*9ad0*/  MUFU.EX2 R221, R221 ;  /* 0x000000dd00dd7308 */ /* 0x000fe80000000800 */
[----:B------:R-:W1:Y:S01]  /*9ae0*/  MUFU.EX2 R191, R191 ;  /* 0x000000bf00bf7308 */ /* 0x000e620000000800 */
[----:B------:R-:W-:-:S06]  /*9af0*/  LOP3.LUT R32, R32, 0xff, RZ, 0xc0, !PT ;  /* 0x000000ff20207812 */ /* 0x000fcc00078ec0ff */
[----:B------:R-:W-:-:S05]  /*9b00*/  @!P0 HADD2 R28, -R184.H0_H0, -RZ.H0_H0 ;  /* 0xa00000ffb81c8230 */ /* 0x000fca0000000900 */
[----:B------:R-:W-:Y:S02]  /*9b10*/  @!P0 PRMT R184, R28, 0x5410, RZ ;  /* 0x000054101cb88816 */ /* 0x000fe400000000ff */
[----:B------:R-:W-:Y:S01]  /*9b20*/  ISETP.LE.U32.AND P0, PT, R32, UR12, PT ;  /* 0x0000000c20007c0c */ /* 0x000fe2000bf03070 */
        /* <DEDUP_REMOVED lines=65> */
[----:B------:R-:W-:Y:S01]  /*9f40*/  @!P0 HADD2 R29, -R202.H0_H0, -RZ.H0_H0 ;  /* 0xa00000ffca1d8230 */ /* 0x000fe20000000900 */
[----:B------:R-:W-:-:S02]  /*9f50*/  PRMT R201, R202, 0x7632, R201 ;  /* 0x00007632cac97816 */ /* 0x000fc400000000c9 */
[----:B------:R-:W-:Y:S02]  /*9f60*/  PRMT R32, R236, 0x7771, RZ ;  /* 0x00007771ec207816 */ /* 0x000fe400000000ff */
[----:B------:R-:W-:Y:S02]  /*9f70*/  PRMT R28, R202, 0x5410, R201 ;  /* 0x00005410ca1c7816 */ /* 0x000fe400000000c9 */
[----:B------:R-:W-:Y:S02]  /*9f80*/  @!P0 PRMT R202, R29, 0x5410, RZ ;  /* 0x000054101dca8816 */ /* 0x000fe400000000ff */
[----:B------:R-:W-:Y:S02]  /*9f90*/  ISETP.GT.U32.AND P0, PT, R32, UR12, PT ;  /* 0x0000000c20007c0c */ /* 0x000fe4000bf04070 */
[----:B------:R-:W-:-:S11]  /*9fa0*/  PRMT R29, R236, 0x7772, RZ ;  /* 0x00007772ec1d7816 */ /* 0x000fd600000000ff */
[----:B------:R-:W-:-:S05]  /*9fb0*/  @P0 HADD2 R24, -R201.H0_H0, -RZ.H0_H0 ;  /* 0xa00000ffc9180230 */ /* 0x000fca0000000900 */
[----:B------:R-:W-:Y:S02]  /*9fc0*/  @P0 PRMT R201, R24, 0x5410, RZ ;  /* 0x0000541018c90816 */ /* 0x000fe400000000ff */
[----:B------:R-:W-:Y:S02]  /*9fd0*/  FSEL R24, R212, RZ, P6 ;  /* 0x000000ffd4187208 */ /* 0x000fe40003000000 */
[----:B------:R-:W-:-:S03]  /*9fe0*/  ISETP.GT.U32.AND P6, PT, R29, UR12, PT ;  /* 0x0000000c1d007c0c */ /* 0x000fc6000bfc4070 */
[----:B------:R-:W-:-:S04]  /*9ff0*/  FADD.FTZ R24, R2, -R24 ;  /* 0x8000001802187221 */ /* 0x000fc80000010000 */
[----:B------:R-:W-:Y:S02]  /*a000*/  FMUL.FTZ R29, R24, UR36 ;  /* 0x00000024181d7c20 */ /* 0x000fe40008410000 */
[----:B------:R-:W-:Y:S04]  /*a010*/  MUFU.EX2 R24, R203 ;  /* 0x000000cb00187308 */ /* 0x000fe80000000800 */
[----:B------:R-:W1:Y:S01]  /*a020*/  MUFU.EX2 R29, R29 ;  /* 0x0000001d001d7308 */ /* 0x000e620000000800 */
[----:B------:R-:W-:-:S04]  /*a030*/  PRMT R32, R236, 0x7773, RZ ;  /* 0x00007773ec207816 */ /* 0x000fc800000000ff */
[----:B------:R-:W-:Y:S02]  /*a040*/  ISETP.GT.U32.AND P0, PT, R32, UR12, PT ;  /* 0x0000000c20007c0c */ /* 0x000fe4000bf04070 */
[----:B------:R-:W-:Y:S02]  /*a050*/  LOP3.LUT R32, R176, UR33, R231, 0x96, !PT ;  /* 0x00000021b0207c12 */ /* 0x000fe4000f8e96e7 */
[----:B--2---:R-:W-:Y:S01]  /*a060*/  LOP3.LUT R231, R230, UR32, R243, 0x96, !PT ;  /* 0x00000020e6e77c12 */ /* 0x004fe2000f8e96f3 */
[----:B-1----:R-:W-:Y:S02]  /*a070*/  FFMA.FTZ R230, R240, R29, R24 ;  /* 0x0000001df0e67223 */ /* 0x002fe40000010018 */
[----:B------:R-:W2:Y:S01]  /*a080*/  LDL.64 R240, [R1+0x30] ;  /* 0x0000300001f07983 */ /* 0x000ea20000100a00 */
[----:B------:R-:W-:Y:S04]  /*a090*/  MUFU.EX2 R229, R229 ;  /* 0x000000e500e57308 */ /* 0x000fe80000000800 */
[----:B------:R-:W1:Y:S01]  /*a0a0*/  MUFU.EX2 R190, R190 ;  /* 0x000000be00be7308 */ /* 0x000e620000000800 */
[----:B------:R-:W-:Y:S01]  /*a0b0*/  FADD.FTZ R233, R215, R233 ;  /* 0x000000e9d7e97221 */ /* 0x000fe20000010000 */
[----:B------:R-:W-:Y:S01]  /*a0c0*/  IMAD.WIDE.U32 R238, R32, -0x2daee0ad, RZ ;  /* 0xd2511f5320ee7825 */ /* 0x000fe200078e00ff */
[----:B-1----:R-:W-:-:S04]  /*a0d0*/  F2FP.F16.F32.PACK_AB R215, R190, R229 ;  /* 0x000000e5bed7723e */ /* 0x002fc800000000ff */
[----:B------:R-:W-:Y:S01]  /*a0e0*/  PRMT R203, R215, 0x7632, R203 ;  /* 0x00007632d7cb7816 */ /* 0x000fe200000000cb */
[-C--:B------:R-:W-:Y:S01]  /*a0f0*/  FMUL.FTZ R148, R148, R29.reuse ;  /* 0x0000001d94947220 */ /* 0x080fe20000410000 */
[----:B------:R-:W-:-:S03]  /*a100*/  FMUL.FTZ R149, R149, R29 ;  /* 0x0000001d95957220 */ /* 0x000fc60000410000 */
[----:B------:R-:W-:Y:S02]  /*a110*/  @P0 HADD2 R2, -R203.H0_H0, -RZ.H0_H0 ;  /* 0xa00000ffcb020230 */ /* 0x000fe40000000900 */
        /* <DEDUP_REMOVED lines=30> */
[----:B------:R-:W-:-:S02]  /*a300*/  PRMT R29, R215, 0x5410, R203 ;  /* 0x00005410d71d7816 */ /* 0x000fc400000000cb */
[----:B------:R-:W-:Y:S01]  /*a310*/  @P0 PRMT R203, R2, 0x5410, RZ ;  /* 0x0000541002cb0816 */ /* 0x000fe200000000ff */
[----:B------:R-:W-:Y:S02]  /*a320*/  @P6 HADD2 R14, -R215.H0_H0, -RZ.H0_H0 ;  /* 0xa00000ffd70e6230 */ /* 0x000fe40000000900 */
[----:B------:R-:W-:-:S03]  /*a330*/  IMAD.WIDE.U32 R234, R231, -0x2daee0ad, RZ ;  /* 0xd2511f53e7ea7825 */ /* 0x000fc600078e00ff */
[----:B------:R-:W-:Y:S02]  /*a340*/  @P6 PRMT R215, R14, 0x5410, RZ ;  /* 0x000054100ed76816 */ /* 0x000fe400000000ff */
[----:B------:R-:W-:Y:S01]  /*a350*/  LOP3.LUT R14, R238, UR25, R235, 0x96, !PT ;  /* 0x00000019ee0e7c12 */ /* 0x000fe2000f8e96eb */
[----:B------:R-:W1:Y:S04]  /*a360*/  MUFU.EX2 R216, R216 ;  /* 0x000000d800d87308 */ /* 0x000e680000000800 */
[----:B------:R-:W-:Y:S04]  /*a370*/  MUFU.EX2 R200, R200 ;  /* 0x000000c800c87308 */ /* 0x000fe80000000800 */
[----:B------:R-:W3:Y:S01]  /*a380*/  MUFU.EX2 R199, R199 ;  /* 0x000000c700c77308 */ /* 0x000ee20000000800 */
[----:B------:R-:W-:-:S04]  /*a390*/  FADD.FTZ R233, R218, R233 ;  /* 0x000000e9dae97221 */ /* 0x000fc80000010000 */
[----:B------:R-:W-:Y:S01]  /*a3a0*/  FADD.FTZ R217, R217, R233 ;  /* 0x000000e9d9d97221 */ /* 0x000fe20000010000 */
        /* <DEDUP_REMOVED lines=32> */
[----:B------:R-:W-:Y:S01]  /*a5b0*/  PRMT R226, R3, 0x7632, R226 ;  /* 0x0000763203e27816 */ /* 0x000fe200000000e2 */
[----:B------:R-:W-:-:S04]  /*a5c0*/  FADD.FTZ R228, R223, R228 ;  /* 0x000000e4dfe47221 */ /* 0x000fc80000010000 */
[----:B------:R-:W-:Y:S01]  /*a5d0*/  FADD.FTZ R228, R219, R228 ;  /* 0x000000e4dbe47221 */ /* 0x000fe20000010000 */
[--C-:B------:R-:W-:Y:S01]  /*a5e0*/  FADD.FTZ R225, R225, R217.reuse ;  /* 0x000000d9e1e17221 */ /* 0x100fe20000010000 */
[----:B------:R-:W-:Y:S02]  /*a5f0*/  PRMT R217, R0, 0x7610, R217 ;  /* 0x0000761000d97816 */ /* 0x000fe400000000d9 */
[----:B--2---:R-:W-:-:S05]  /*a600*/  LOP3.LUT R2, R240, UR31, R239, 0x96, !PT ;  /* 0x0000001ff0027c12 */ /* 0x004fca000f8e96ef */
[----:B------:R-:W-:-:S05]  /*a610*/  IMAD.WIDE.U32 R240, R2, -0x326172a9, RZ ;  /* 0xcd9e8d5702f07825 */ /* 0x000fca00078e00ff */
[----:B------:R-:W-:-:S05]  /*a620*/  LOP3.LUT R2, R242, UR30, R241, 0x96, !PT ;  /* 0x0000001ef2027c12 */ /* 0x000fca000f8e96f1 */
[----:B------:R-:W-:-:S05]  /*a630*/  IMAD.WIDE.U32 R238, R2, -0x2daee0ad, RZ ;  /* 0xd2511f5302ee7825 */ /* 0x000fca00078e00ff */
[----:B------:R-:W-:Y:S01]  /*a640*/  LOP3.LUT R2, R234, UR22, R239, 0x96, !PT ;  /* 0x00000016ea027c12 */ /* 0x000fe2000f8e96ef */
[----:B------:R-:W-:-:S05]  /*a650*/  IMAD.WIDE.U32 R234, R14, -0x326172a9, RZ ;  /* 0xcd9e8d570eea7825 */ /* 0x000fca00078e00ff */
[----:B------:R-:W-:Y:S01]  /*a660*/  LOP3.LUT R14, R240, UR24, R235, 0x96, !PT ;  /* 0x00000018f00e7c12 */ /* 0x000fe2000f8e96eb */
[----:B------:R-:W-:-:S04]  /*a670*/  IMAD.WIDE.U32 R240, R2, -0x326172a9, RZ ;  /* 0xcd9e8d5702f07825 */ /* 0x000fc800078e00ff */
[----:B------:R-:W-:Y:S01]  /*a680*/  IMAD.WIDE.U32 R242, R14, -0x2daee0ad, RZ ;  /* 0xd2511f530ef27825 */ /* 0x000fe200078e00ff */
[----:B------:R-:W-:-:S04]  /*a690*/  LOP3.LUT R234, R234, UR17, R241, 0x96, !PT ;  /* 0x00000011eaea7c12 */ /* 0x000fc8000f8e96f1 */
[----:B------:R-:W-:Y:S01]  /*a6a0*/  LOP3.LUT R238, R238, UR16, R243, 0x96, !PT ;  /* 0x00000010eeee7c12 */ /* 0x000fe2000f8e96f3 */
[----:B------:R-:W-:-:S04]  /*a6b0*/  IMAD.WIDE.U32 R234, R234, -0x2daee0ad, RZ ;  /* 0xd2511f53eaea7825 */ /* 0x000fc800078e00ff */
[----:B------:R-:W-:Y:S01]  /*a6c0*/  IMAD.WIDE.U32 R238, R238, -0x326172a9, RZ ;  /* 0xcd9e8d57eeee7825 */ /* 0x000fe200078e00ff */
[----:B------:R-:W-:-:S04]  /*a6d0*/  LOP3.LUT R32, R242, UR14, R235, 0x96, !PT ;  /* 0x0000000ef2207c12 */ /* 0x000fc8000f8e96eb */
[----:B------:R-:W-:Y:S02]  /*a6e0*/  LOP3.LUT R2, R32, 0xff, RZ, 0xc0, !PT ;  /* 0x000000ff20027812 */ /* 0x000fe400078ec0ff */
[----:B------:R-:W-:Y:S02]  /*a6f0*/  LOP3.LUT R14, R240, UR15, R239, 0x96, !PT ;  /* 0x0000000ff00e7c12 */ /* 0x000fe4000f8e96ef */
[----:B------:R-:W-:Y:S02]  /*a700*/  ISETP.LE.U32.AND P0, PT, R2, UR12, PT ;  /* 0x0000000c02007c0c */ /* 0x000fe4000bf03070 */
[----:B------:R-:W-:-:S04]  /*a710*/  LOP3.LUT R2, R14, 0xff, RZ, 0xc0, !PT ;  /* 0x000000ff0e027812 */ /* 0x000fc800078ec0ff */
[----:B------:R-:W-:Y:S02]  /*a720*/  ISETP.LE.U32.AND P6, PT, R2, UR12, PT ;  /* 0x0000000c02007c0c */ /* 0x000fe4000bfc3070 */
[----:B-1----:R-:W-:Y:S02]  /*a730*/  F2FP.F16.F32.PACK_AB R2, R216, R24 ;  /* 0x00000018d802723e */ /* 0x002fe400000000ff */
[----:B---3--:R-:W-:Y:S02]  /*a740*/  F2FP.F16.F32.PACK_AB R24, R199, R200 ;  /* 0x000000c8c718723e */ /* 0x008fe400000000ff */
[C---:B------:R-:W-:Y:S02]  /*a750*/  PRMT R233, R2.reuse, 0x7610, R233 ;  /* 0x0000761002e97816 */ /* 0x040fe400000000e9 */
[----:B------:R-:W-:Y:S02]  /*a760*/  PRMT R237, R2, 0x7632, R237 ;  /* 0x0000763202ed7816 */ /* 0x000fe400000000ed */
[----:B------:R-:W-:Y:S01]  /*a770*/  LOP3.LUT R2, R14, 0xffff, RZ, 0xc0, !PT ;  /* 0x0000ffff0e027812 */ /* 0x000fe200078ec0ff */
[----:B------:R-:W-:-:S03]  /*a780*/  @!P0 HADD2 R30, -R24.H0_H0, -RZ.H0_H0 ;  /* 0xa00000ff181e8230 */ /* 0x000fc60000000900 */
[----:B------:R-:W-:Y:S01]  /*a790*/  SHF.R.U32.HI R2, RZ, 0x8, R2 ;  /* 0x00000008ff027819 */ /* 0x000fe20000011602 */
[----:B------:R-:W-:Y:S01]  /*a7a0*/  @!P6 HADD2 R31, -R233.H0_H0, -RZ.H0_H0 ;  /* 0xa00000ffe91fe230 */ /* 0x000fe20000000900 */
[----:B------:R-:W-:Y:S02]  /*a7b0*/  PRMT R218, R24, 0x7610, R218 ;  /* 0x0000761018da7816 */ /* 0x000fe400000000da */
[----:B------:R-:W-:Y:S02]  /*a7c0*/  LOP3.LUT R2, R2, 0xffff, RZ, 0xc0, !PT ;  /* 0x0000ffff02027812 */ /* 0x000fe400078ec0ff */
[----:B------:R-:W-:Y:S02]  /*a7d0*/  @!P0 PRMT R218, R30, 0x5410, RZ ;  /* 0x000054101eda8816 */ /* 0x000fe400000000ff */
[----:B------:R-:W-:Y:S02]  /*a7e0*/  PRMT R30, R233, 0x5410, R237 ;  /* 0x00005410e91e7816 */ /* 0x000fe400000000ed */
[----:B------:R-:W-:-:S02]  /*a7f0*/  @!P6 PRMT R233, R31, 0x5410, RZ ;  /* 0x000054101fe9e816 */ /* 0x000fc400000000ff */
[----:B------:R-:W-:Y:S02]  /*a800*/  ISETP.LE.U32.AND P6, PT, R2, UR12, PT ;  /* 0x0000000c02007c0c */ /* 0x000fe4000bfc3070 */
[----:B------:R-:W-:-:S04]  /*a810*/  PRMT R2, R14, 0x7632, R2 ;  /* 0x000076320e027816 */ /* 0x000fc80000000002 */
[----:B------:R-:W-:-:S04]  /*a820*/  LOP3.LUT R2, R2, 0xff, RZ, 0xc0, !PT ;  /* 0x000000ff02027812 */ /* 0x000fc800078ec0ff */
[----:B------:R-:W-:Y:S02]  /*a830*/  ISETP.LE.U32.AND P0, PT, R2, UR12, PT ;  /* 0x0000000c02007c0c */ /* 0x000fe4000bf03070 */
[----:B------:R-:W-:Y:S02]  /*a840*/  PRMT R31, R3, 0x7610, R31 ;  /* 0x00007610031f7816 */ /* 0x000fe4000000001f */
[----:B------:R-:W-:Y:S02]  /*a850*/  SHF.R.U32.HI R3, RZ, 0x18, R14 ;  /* 0x00000018ff037819 */ /* 0x000fe4000001160e */
[----:B------:R-:W-:-:S07]  /*a860*/  PRMT R235, R31, 0x5410, R226 ;  /* 0x000054101feb7816 */ /* 0x000fce00000000e2 */
[----:B------:R-:W-:-:S05]  /*a870*/  @!P0 HADD2 R22, -R31.H0_H0, -RZ.H0_H0 ;  /* 0xa00000ff1f168230 */ /* 0x000fca0000000900 */
[----:B------:R-:W-:Y:S02]  /*a880*/  @!P0 PRMT R31, R22, 0x5410, RZ ;  /* 0x00005410161f8816 */ /* 0x000fe400000000ff */
[----:B------:R-:W-:Y:S01]  /*a890*/  ISETP.LE.U32.AND P0, PT, R3, UR12, PT ;  /* 0x0000000c03007c0c */ /* 0x000fe2000bf03070 */
[----:B------:R-:W-:Y:S02]  /*a8a0*/  IMAD.MOV.U32 R3, RZ, RZ, R238 ;  /* 0x000000ffff037224 */ /* 0x000fe400078e00ee */
[----:B------:R-:W-:-:S03]  /*a8b0*/  @!P6 HADD2 R23, -R237.H0_H0, -RZ.H0_H0 ;  /* 0xa00000ffed17e230 */ /* 0x000fc60000000900 */
[----:B------:R-:W-:Y:S02]  /*a8c0*/  LOP3.LUT R3, R3, 0xff, RZ, 0xc0, !PT ;  /* 0x000000ff03037812 */ /* 0x000fe400078ec0ff */
[----:B------:R-:W-:Y:S02]  /*a8d0*/  @!P6 PRMT R237, R23, 0x5410, RZ ;  /* 0x0000541017ede816 */ /* 0x000fe400000000ff */
[----:B------:R-:W-:Y:S02]  /*a8e0*/  ISETP.LE.U32.AND P6, PT, R3, UR12, PT ;  /* 0x0000000c03007c0c */ /* 0x000fe4000bfc3070 */
[----:B------:R-:W-:Y:S01]  /*a8f0*/  LOP3.LUT R3, R32, 0xffff, RZ, 0xc0, !PT ;  /* 0x0000ffff20037812 */ /* 0x000fe200078ec0ff */
[----:B------:R-:W-:-:S03]  /*a900*/  @!P0 HADD2 R21, -R226.H0_H0, -RZ.H0_H0 ;  /* 0xa00000ffe2158230 */ /* 0x000fc60000000900 */
[----:B------:R-:W-:-:S04]  /*a910*/  SHF.R.U32.HI R3, RZ, 0x8, R3 ;  /* 0x00000008ff037819 */ /* 0x000fc80000011603 */
[----:B------:R-:W-:Y:S02]  /*a920*/  LOP3.LUT R3, R3, 0xffff, RZ, 0xc0, !PT ;  /* 0x0000ffff03037812 */ /* 0x000fe400078ec0ff */
[----:B------:R-:W-:Y:S02]  /*a930*/  @!P0 PRMT R226, R21, 0x5410, RZ ;  /* 0x0000541015e28816 */ /* 0x000fe400000000ff */
[----:B------:R-:W-:Y:S02]  /*a940*/  ISETP.LE.U32.AND P0, PT, R3, UR12, PT ;  /* 0x0000000c03007c0c */ /* 0x000fe4000bf03070 */
[----:B------:R-:W-:Y:S02]  /*a950*/  PRMT R3, R32, 0x7632, R3 ;  /* 0x0000763220037816 */ /* 0x000fe40000000003 */
[----:B------:R-:W-:Y:S02]  /*a960*/  PRMT R219, R24, 0x7632, R219 ;  /* 0x0000763218db7816 */ /* 0x000fe400000000db */
[----:B------:R-:W-:-:S07]  /*a970*/  LOP3.LUT R3, R3, 0xff, RZ, 0xc0, !PT ;  /* 0x000000ff03037812 */ /* 0x000fce00078ec0ff */
[----:B------:R-:W-:-:S05]  /*a980*/  @!P0 HADD2 R20, -R24.H1_H1, -RZ.H0_H0 ;  /* 0xa00000ff18148230 */ /* 0x000fca0000000d00 */
[----:B------:R-:W-:Y:S02]  /*a990*/  @!P0 PRMT R219, R20, 0x5410, RZ ;  /* 0x0000541014db8816 */ /* 0x000fe400000000ff */
[----:B------:R-:W-:Y:S02]  /*a9a0*/  ISETP.LE.U32.AND P0, PT, R3, UR12, PT ;  /* 0x0000000c03007c0c */ /* 0x000fe4000bf03070 */
[----:B------:R-:W-:-:S11]  /*a9b0*/  SHF.R.U32.HI R3, RZ, 0x18, R32 ;  /* 0x00000018ff037819 */ /* 0x000fd60000011620 */
[----:B------:R-:W-:-:S05]  /*a9c0*/  @!P0 HADD2 R19, -R0.H0_H0, -RZ.H0_H0 ;  /* 0xa00000ff00138230 */ /* 0x000fca0000000900 */
[----:B------:R-:W-:Y:S02]  /*a9d0*/  @!P0 PRMT R217, R19, 0x5410, RZ ;  /* 0x0000541013d98816 */ /* 0x000fe400000000ff */
[----:B------:R-:W-:Y:S01]  /*a9e0*/  ISETP.LE.U32.AND P0, PT, R3, UR12, PT ;  /* 0x0000000c03007c0c */ /* 0x000fe2000bf03070 */
[----:B------:R-:W-:Y:S01]  /*a9f0*/  FADD.FTZ R230, R216, R230 ;  /* 0x000000e6d8e67221 */ /* 0x000fe20000010000 */
[----:B------:R-:W-:Y:S01]  /*aa00*/  IMAD.MOV.U32 R3, RZ, RZ, R234 ;  /* 0x000000ffff037224 */ /* 0x000fe200078e00ea */
[----:B------:R-:W-:Y:S01]  /*aa10*/  PRMT R216, R0, 0x7632, R216 ;  /* 0x0000763200d87816 */ /* 0x000fe200000000d8 */
[----:B------:R-:W1:Y:S09]  /*aa20*/  MUFU.EX2 R198, R198 ;  /* 0x000000c600c67308 */ /* 0x000e720000000800 */
[----:B------:R-:W-:Y:S01]  /*aa30*/  @!P0 HADD2 R18, -R0.H1_H1, -RZ.H0_H0 ;  /* 0xa00000ff00128230 */ /* 0x000fe20000000d00 */
[----:B------:R-:W-:Y:S01]  /*aa40*/  MUFU.EX2 R193, R193 ;  /* 0x000000c100c17308 */ /* 0x000fe20000000800 */
[----:B------:R-:W-:-:S03]  /*aa50*/  LOP3.LUT R3, R3, 0xff, RZ, 0xc0, !PT ;  /* 0x000000ff03037812 */ /* 0x000fc600078ec0ff */
[----:B------:R-:W-:Y:S02]  /*aa60*/  @!P0 PRMT R216, R18, 0x5410, RZ ;  /* 0x0000541012d88816 */ /* 0x000fe400000000ff */
[----:B------:R-:W2:Y:S04]  /*aa70*/  MUFU.EX2 R18, R195 ;  /* 0x000000c300127308 */ /* 0x000ea80000000800 */
[----:B------:R-:W3:Y:S01]  /*aa80*/  MUFU.EX2 R197, R197 ;  /* 0x000000c500c57308 */ /* 0x000ee20000000800 */
[----:B------:R-:W-:Y:S01]  /*aa90*/  ISETP.LE.U32.AND P0, PT, R3, UR12, PT ;  /* 0x0000000c03007c0c */ /* 0x000fe2000bf03070 */
[----:B-1----:R-:W-:Y:S01]  /*aaa0*/  FADD.FTZ R2, R198, R230 ;  /* 0x000000e6c6027221 */ /* 0x002fe20000010000 */
[----:B--2---:R-:W-:Y:S02]  /*aab0*/  F2FP.F16.F32.PACK_AB R3, R193, R18 ;  /* 0x00000012c103723e */ /* 0x004fe400000000ff */
[C---:B---3--:R-:W-:Y:S01]  /*aac0*/  F2FP.F16.F32.PACK_AB R223, R197.reuse, R198 ;  /* 0x000000c6c5df723e */ /* 0x048fe200000000ff */
[----:B------:R-:W-:-:S08]  /*aad0*/  FADD.FTZ R2, R197, R2 ;  /* 0x00000002c5027221 */ /* 0x000fd00000010000 */
[----:B------:R-:W-:Y:S02]  /*aae0*/  @!P0 HADD2 R16, -R3.H0_H0, -RZ.H0_H0 ;  /* 0xa00000ff03108230 */ /* 0x000fe40000000900 */
[----:B------:R-:W-:Y:S01]  /*aaf0*/  FADD.FTZ R195, R222, R225 ;  /* 0x000000e1dec37221 */ /* 0x000fe20000010000 */
[----:B------:R-:W-:Y:S01]  /*ab00*/  PRMT R222, R223, 0x7632, R222 ;  /* 0x00007632dfde7816 */ /* 0x000fe200000000de */
[----:B------:R-:W-:Y:S02]  /*ab10*/  @!P6 HADD2 R17, -R223.H0_H0, -RZ.H0_H0 ;  /* 0xa00000ffdf11e230 */ /* 0x000fe40000000900 */
[----:B------:R-:W-:Y:S01]  /*ab20*/  FADD.FTZ R2, R200, R2 ;  /* 0x00000002c8027221 */ /* 0x000fe20000010000 */
[----:B------:R-:W-:Y:S02]  /*ab30*/  PRMT R200, R3, 0x7610, R200 ;  /* 0x0000761003c87816 */ /* 0x000fe400000000c8 */
[----:B------:R-:W-:Y:S02]  /*ab40*/  @!P0 PRMT R200, R16, 0x5410, RZ ;  /* 0x0000541010c88816 */ /* 0x000fe400000000ff */
[----:B------:R-:W-:-:S02]  /*ab50*/  PRMT R16, R223, 0x5410, R222 ;  /* 0x00005410df107816 */ /* 0x000fc400000000de */
[----:B------:R-:W-:Y:S02]  /*ab60*/  @!P6 PRMT R223, R17, 0x5410, RZ ;  /* 0x0000541011dfe816 */ /* 0x000fe400000000ff */
[----:B------:R-:W-:-:S04]  /*ab70*/  PRMT R17, R234, 0x7771, RZ ;  /* 0x00007771ea117816 */ /* 0x000fc800000000ff */
[----:B------:R-:W-:Y:S01]  /*ab80*/  ISETP.GT.U32.AND P6, PT, R17, UR12, PT ;  /* 0x0000000c11007c0c */ /* 0x000fe2000bfc4070 */
[----:B------:R-:W-:Y:S01]  /*ab90*/  MUFU.EX2 R196, R196 ;  /* 0x000000c400c47308 */ /* 0x000fe20000000800 */
[----:B------:R-:W-:Y:S01]  /*aba0*/  FADD.FTZ R17, R199, R2 ;  /* 0x00000002c7117221 */ /* 0x000fe20000010000 */
[----:B------:R-:W-:Y:S02]  /*abb0*/  PRMT R2, R234, 0x7772, RZ ;  /* 0x00007772ea027816 */ /* 0x000fe400000000ff */
[----:B------:R-:W1:Y:S02]  /*abc0*/  MUFU.EX2 R189, R189 ;  /* 0x000000bd00bd7308 */ /* 0x000e640000000800 */
[----:B------:R-:W-:Y:S02]  /*abd0*/  ISETP.GT.U32.AND P0, PT, R2, UR12, PT ;  /* 0x0000000c02007c0c */ /* 0x000fe4000bf04070 */
[----:B------:R-:W-:-:S04]  /*abe0*/  PRMT R2, R238, 0x7771, RZ ;  /* 0x00007771ee027816 */ /* 0x000fc800000000ff */
[----:B------:R-:W-:Y:S01]  /*abf0*/  @P6 HADD2 R15, -R3.H1_H1, -RZ.H0_H0 ;  /* 0xa00000ff030f6230 */ /* 0x000fe20000000d00 */
[----:B------:R-:W-:-:S04]  /*ac00*/  PRMT R199, R3, 0x7632, R199 ;  /* 0x0000763203c77816 */ /* 0x000fc800000000c7 */
[----:B------:R-:W-:Y:S02]  /*ac10*/  @P6 PRMT R199, R15, 0x5410, RZ ;  /* 0x000054100fc76816 */ /* 0x000fe400000000ff */
[----:B------:R-:W-:Y:S02]  /*ac20*/  ISETP.GT.U32.AND P6, PT, R2, UR12, PT ;  /* 0x0000000c02007c0c */ /* 0x000fe4000bfc4070 */
[----:B-1----:R-:W-:-:S05]  /*ac30*/  F2FP.F16.F32.PACK_AB R2, R189, R196 ;  /* 0x000000c4bd02723e */ /* 0x002fca00000000ff */
[----:B------:R-:W-:Y:S01]  /*ac40*/  @P0 HADD2 R13, -R2.H0_H0, -RZ.H0_H0 ;  /* 0xa00000ff020d0230 */ /* 0x000fe20000000900 */
[----:B------:R-:W-:-:S04]  /*ac50*/  PRMT R198, R2, 0x7610, R198 ;  /* 0x0000761002c67816 */ /* 0x000fc800000000c6 */
[----:B------:R-:W-:Y:S02]  /*ac60*/  @P0 PRMT R198, R13, 0x5410, RZ ;  /* 0x000054100dc60816 */ /* 0x000fe400000000ff */
[----:B------:R-:W-:-:S04]  /*ac70*/  PRMT R13, R234, 0x7773, RZ ;  /* 0x00007773ea0d7816 */ /* 0x000fc800000000ff */
[----:B------:R-:W-:Y:S01]  /*ac80*/  ISETP.GT.U32.AND P0, PT, R13, UR12, PT ;  /* 0x0000000c0d007c0c */ /* 0x000fe2000bf04070 */
[----:B------:R-:W-:Y:S01]  /*ac90*/  USHF.L.U32 UR6, UR7, 0x3, URZ ;  /* 0x0000000307067899 */ /* 0x000fe200080006ff */
[----:B------:R-:W-:Y:S01]  /*aca0*/  PRMT R197, R2, 0x7632, R197 ;  /* 0x0000763202c57816 */ /* 0x000fe200000000c5 */
[----:B------:R-:W-:Y:S01]  /*acb0*/  @P6 HADD2 R12, -R222.H0_H0, -RZ.H0_H0 ;  /* 0xa00000ffde0c6230 */ /* 0x000fe20000000900 */
[----:B------:R1:W-:Y:S09]  /*acc0*/  STG.E.U16 desc[UR28][R182.64+-0x40], R192 ;  /* 0xffffc0c0b6007986 */ /* 0x0003f2000c10151c */
[----:B------:R-:W-:-:S05]  /*acd0*/  @P0 HADD2 R11, -R2.H1_H1, -RZ.H0_H0 ;  /* 0xa00000ff020b0230 */ /* 0x000fca0000000d00 */
[----:B------:R-:W-:Y:S01]  /*ace0*/  @P0 PRMT R197, R11, 0x5410, RZ ;  /* 0x000054100bc50816 */ /* 0x000fe200000000ff */
[----:B------:R-:W-:Y:S01]  /*acf0*/  IMAD.U32 R11, RZ, RZ, UR6 ;  /* 0x00000006ff0b7e24 */ /* 0x000fe2000f8e00ff */
[----:B------:R-:W-:Y:S01]  /*ad00*/  @P6 PRMT R222, R12, 0x5410, RZ ;  /* 0x000054100cde6816 */ /* 0x000fe200000000ff */
[----:B------:R-:W-:Y:S02]  /*ad10*/  IMAD.U32 R12, RZ, RZ, UR7 ;  /* 0x00000007ff0c7e24 */ /* 0x000fe4000f8e00ff */
[----:B-1----:R-:W-:Y:S01]  /*ad20*/  FADD.FTZ R192, R18, R17 ;  /* 0x0000001112c07221 */ /* 0x002fe20000010000 */
[----:B------:R-:W-:-:S04]  /*ad30*/  IMAD.WIDE R18, R11, 0x2, R182 ;  /* 0x000000020b127825 */ /* 0x000fc800078e02b6 */
[----:B------:R-:W-:Y:S01]  /*ad40*/  FADD.FTZ R228, R227, R228 ;  /* 0x000000e4e3e47221 */ /* 0x000fe20000010000 */
[----:B------:R-:W-:Y:S01]  /*ad50*/  IMAD.U32 R230, RZ, RZ, UR7 ;  /* 0x00000007ffe67e24 */ /* 0x000fe2000f8e00ff */
[----:B------:R1:W-:Y:S01]  /*ad60*/  STG.E.U16 desc[UR28][R182.64+-0x3e], R194 ;  /* 0xffffc2c2b6007986 */ /* 0x0003e2000c10151c */
[----:B------:R-:W-:Y:S01]  /*ad70*/  IMAD.WIDE R12, R12, 0x70, R18 ;  /* 0x000000700c0c7825 */ /* 0x000fe200078e0212 */
[----:B------:R-:W-:-:S03]  /*ad80*/  PRMT R225, R8, 0x7632, R225 ;  /* 0x0000763208e17816 */ /* 0x000fc600000000e1 */
[----:B------:R-:W-:Y:S01]  /*ad90*/  FADD.FTZ R195, R221, R195 ;  /* 0x000000c3ddc37221 */ /* 0x000fe20000010000 */
[----:B------:R-:W2:Y:S01]  /*ada0*/  LDC R17, c[0x0][0x4f8] ;  /* 0x00013e00ff117b82 */ /* 0x000ea20000000800 */
[----:B------:R-:W-:-:S04]  /*adb0*/  IMAD.U32 R11, RZ, RZ, UR7 ;  /* 0x00000007ff0b7e24 */ /* 0x000fc8000f8e00ff */
[----:B------:R-:W-:-:S04]  /*adc0*/  IMAD.WIDE R18, R11, -0x70, R12 ;  /* 0xffffff900b127825 */ /* 0x000fc800078e020c */
[----:B------:R-:W-:-:S04]  /*add0*/  IMAD.WIDE R18, R11, 0x70, R18 ;  /* 0x000000700b127825 */ /* 0x000fc800078e0212 */
[----:B------:R-:W-:-:S04]  /*ade0*/  IMAD.WIDE R18, R11, -0x70, R18 ;  /* 0xffffff900b127825 */ /* 0x000fc800078e0212 */
[----:B------:R-:W-:-:S04]  /*adf0*/  IMAD.WIDE R18, R11, 0x70, R18 ;  /* 0x000000700b127825 */ /* 0x000fc800078e0212 */
[----:B------:R-:W-:Y:S01]  /*ae00*/  IMAD.WIDE R18, R11, -0x70, R18 ;  /* 0xffffff900b127825 */ /* 0x000fe200078e0212 */
[----:B------:R-:W-:-:S03]  /*ae10*/  PRMT R11, R238, 0x7772, RZ ;  /* 0x00007772ee0b7816 */ /* 0x000fc600000000ff */
[----:B------:R-:W-:Y:S01]  /*ae20*/  FADD.FTZ R224, R224, R228 ;  /* 0x000000e4e0e07221 */ /* 0x000fe20000010000 */
[----:B------:R-:W-:Y:S01]  /*ae30*/  ISETP.GT.U32.AND P6, PT, R11, UR12, PT ;  /* 0x0000000c0b007c0c */ /* 0x000fe2000bfc4070 */
[----:B------:R-:W-:-:S04]  /*ae40*/  IMAD.WIDE R230, R230, 0x70, R18 ;  /* 0x00000070e6e67825 */ /* 0x000fc800078e0212 */
[--C-:B-1----:R-:W-:Y:S01]  /*ae50*/  FADD.FTZ R194, R229, R224.reuse ;  /* 0x000000e0e5c27221 */ /* 0x102fe20000010000 */
[----:B------:R-:W-:Y:S01]  /*ae60*/  IMAD.U32 R228, RZ, RZ, UR7 ;  /* 0x00000007ffe47e24 */ /* 0x000fe2000f8e00ff */
[----:B------:R-:W-:-:S03]  /*ae70*/  PRMT R224, R8, 0x7610, R224 ;  /* 0x0000761008e07816 */ /* 0x000fc600000000e0 */
[----:B------:R-:W-:-:S04]  /*ae80*/  IMAD.WIDE R228, R228, -0x70, R230 ;  /* 0xffffff90e4e47825 */ /* 0x000fc800078e02e6 */
[----:B------:R-:W-:Y:S01]  /*ae90*/  @P6 HADD2 R10, -R224.H0_H0, -RZ.H0_H0 ;  /* 0xa00000ffe00a6230 */ /* 0x000fe20000000900 */
[----:B------:R1:W-:Y:S01]  /*aea0*/  STG.E.U16 desc[UR28][R228.64+-0x3e], R220 ;  /* 0xffffc2dce4007986 */ /* 0x0003e2000c10151c */
[----:B------:R-:W-:Y:S02]  /*aeb0*/  PRMT R15, R224, 0x5410, R225 ;  /* 0x00005410e00f7816 */ /* 0x000fe400000000e1 */
[----:B------:R-:W-:Y:S02]  /*aec0*/  PRMT R8, R232, 0x7773, RZ ;  /* 0x00007773e8087816 */ /* 0x000fe400000000ff */
[----:B------:R-:W-:Y:S02]  /*aed0*/  @P6 PRMT R224, R10, 0x5410, RZ ;  /* 0x000054100ae06816 */ /* 0x000fe400000000ff */
[----:B------:R-:W-:Y:S01]  /*aee0*/  PRMT R10, R232, 0x7772, RZ ;  /* 0x00007772e80a7816 */ /* 0x000fe200000000ff */
[----:B------:R-:W-:Y:S03]  /*aef0*/  STG.E.U16 desc[UR28][R228.64+-0x40], R167 ;  /* 0xffffc0a7e4007986 */ /* 0x000fe6000c10151c */
[----:B------:R-:W-:Y:S01]  /*af00*/  PRMT R10, R10, 0x5410, R8 ;  /* 0x000054100a0a7816 */ /* 0x000fe20000000008 */
[----:B------:R-:W-:Y:S01]  /*af10*/  STG.E.U16 desc[UR28][R230.64+-0x40], R233 ;  /* 0xffffc0e9e6007986 */ /* 0x000fe2000c10151c */
[----:B------:R-:W-:-:S03]  /*af20*/  PRMT R8, R236, 0x7773, RZ ;  /* 0x00007773ec087816 */ /* 0x000fc600000000ff */
[----:B------:R-:W-:Y:S01]  /*af30*/  STG.E.U16 desc[UR28][R230.64+-0x3e], R237 ;  /* 0xffffc2ede6007986 */ /* 0x000fe2000c10151c */
[----:B-1----:R-:W-:-:S04]  /*af40*/  IMAD.U32 R220, RZ, RZ, UR6 ;  /* 0x00000006ffdc7e24 */ /* 0x002fc8000f8e00ff */
[----:B------:R-:W-:-:S05]  /*af50*/  IMAD.WIDE R220, R220, 0x2, R12 ;  /* 0x00000002dcdc7825 */ /* 0x000fca00078e020c */
[----:B------:R1:W-:Y:S01]  /*af60*/  STG.E.U16 desc[UR28][R220.64+-0x40], R31 ;  /* 0xffffc01fdc007986 */ /* 0x0003e2000c10151c */
[----:B------:R-:W-:Y:S02]  /*af70*/  PRMT R11, R238, 0x7773, RZ ;  /* 0x00007773ee0b7816 */ /* 0x000fe400000000ff */
[----:B------:R-:W-:Y:S02]  /*af80*/  LOP3.LUT R12, R33, 0xff, RZ, 0xc0, !PT ;  /* 0x000000ff210c7812 */ /* 0x000fe400078ec0ff */
[----:B------:R-:W-:Y:S02]  /*af90*/  ISETP.GT.U32.AND P0, PT, R11, UR12, PT ;  /* 0x0000000c0b007c0c */ /* 0x000fe4000bf04070 */
[----:B------:R-:W-:Y:S02]  /*afa0*/  SHF.R.U32.HI R19, RZ, 0x18, R33 ;  /* 0x00000018ff137819 */ /* 0x000fe40000011621 */
[----:B-1----:R-:W-:-:S04]  /*afb0*/  PRMT R31, R236, 0x7772, RZ ;  /* 0x00007772ec1f7816 */ /* 0x002fc800000000ff */
[----:B------:R-:W-:Y:S02]  /*afc0*/  PRMT R31, R31, 0x5410, R8 ;  /* 0x000054101f1f7816 */ /* 0x000fe40000000008 */
[----:B------:R-:W-:-:S04]  /*afd0*/  LOP3.LUT R8, R33, 0xffff, RZ, 0xc0, !PT ;  /* 0x0000ffff21087812 */ /* 0x000fc800078ec0ff */
[----:B------:R-:W-:-:S04]  /*afe0*/  SHF.R.U32.HI R8, RZ, 0x8, R8 ;  /* 0x00000008ff087819 */ /* 0x000fc80000011608 */
[----:B------:R-:W-:Y:S02]  /*aff0*/  PRMT R8, R12, 0x5410, R8 ;  /* 0x000054100c087816 */ /* 0x000fe40000000008 */
[----:B------:R-:W-:-:S04]  /*b000*/  PRMT R12, R33, 0x7632, R12 ;  /* 0x00007632210c7816 */ /* 0x000fc8000000000c */
[----:B------:R-:W-:Y:S01]  /*b010*/  LOP3.LUT R12, R12, 0xff, RZ, 0xc0, !PT ;  /* 0x000000ff0c0c7812 */ /* 0x000fe200078ec0ff */
[----:B------:R-:W-:Y:S01]  /*b020*/  @P0 HADD2 R9, -R225.H0_H0, -RZ.H0_H0 ;  /* 0xa00000ffe1090230 */ /* 0x000fe20000000900 */
[----:B------:R-:W-:Y:S02]  /*b030*/  PRMT R13, R238, 0x7773, RZ ;  /* 0x00007773ee0d7816 */ /* 0x000fe400000000ff */
[----:B------:R-:W-:Y:S02]  /*b040*/  PRMT R19, R12, 0x5410, R19 ;  /* 0x000054100c137816 */ /* 0x000fe40000000013 */
[----:B------:R-:W-:Y:S02]  /*b050*/  PRMT R12, R238, 0x7772, RZ ;  /* 0x00007772ee0c7816 */ /* 0x000fe400000000ff */
[----:B------:R-:W-:Y:S02]  /*b060*/  @P0 PRMT R225, R9, 0x5410, RZ ;  /* 0x0000541009e10816 */ /* 0x000fe400000000ff */
[----:B------:R-:W-:-:S02]  /*b070*/  PRMT R13, R12, 0x5410, R13 ;  /* 0x000054100c0d7816 */ /* 0x000fc4000000000d */
[C---:B------:R-:W-:Y:S01]  /*b080*/  LOP3.LUT R12, R14.reuse, 0xffff, RZ, 0xc0, !PT ;  /* 0x0000ffff0e0c7812 */ /* 0x040fe200078ec0ff */
[----:B------:R-:W-:Y:S01]  /*b090*/  IMAD.MOV.U32 R9, RZ, RZ, R232 ;  /* 0x000000ffff097224 */ /* 0x000fe200078e00e8 */
[----:B--2---:R-:W-:Y:S02]  /*b0a0*/  LOP3.LUT R33, R17, 0xff, RZ, 0xc0, !PT ;  /* 0x000000ff11217812 */ /* 0x004fe400078ec0ff */
[----:B------:R-:W-:Y:S02]  /*b0b0*/  SHF.R.U32.HI R12, RZ, 0x8, R12 ;  /* 0x00000008ff0c7819 */ /* 0x000fe4000001160c */
[----:B------:R-:W-:Y:S01]  /*b0c0*/  LOP3.LUT R20, R14, 0xff, RZ, 0xc0, !PT ;  /* 0x000000ff0e147812 */ /* 0x000fe200078ec0ff */
[----:B------:R-:W-:Y:S01]  /*b0d0*/  IMAD.MOV.U32 R18, RZ, RZ, R238 ;  /* 0x000000ffff127224 */ /* 0x000fe200078e00ee */
[----:B------:R-:W-:Y:S01]  /*b0e0*/  PRMT R11, R232, 0x7771, RZ ;  /* 0x00007771e80b7816 */ /* 0x000fe200000000ff */
[----:B------:R-:W-:Y:S01]  /*b0f0*/  IMAD R33, R33, 0x10000, R33 ;  /* 0x0001000021217824 */ /* 0x000fe200078e0221 */
[----:B------:R-:W-:-:S02]  /*b100*/  LOP3.LUT R9, R9, 0xff, RZ, 0xc0, !PT ;  /* 0x000000ff09097812 */ /* 0x000fc400078ec0ff */
[----:B------:R-:W-:Y:S02]  /*b110*/  PRMT R12, R20, 0x5410, R12 ;  /* 0x00005410140c7816 */ /* 0x000fe4000000000c */
[----:B------:R-:W-:Y:S02]  /*b120*/  PRMT R20, R14, 0x7632, R20 ;  /* 0x000076320e147816 */ /* 0x000fe40000000014 */
[----:B------:R-:W-:Y:S02]  /*b130*/  SHF.R.U32.HI R17, RZ, 0x18, R14 ;  /* 0x00000018ff117819 */ /* 0x000fe4000001160e */
[----:B------:R-:W-:Y:S02]  /*b140*/  PRMT R11, R9, 0x5410, R11 ;  /* 0x00005410090b7816 */ /* 0x000fe4000000000b */
[----:B------:R-:W-:Y:S01]  /*b150*/  LOP3.LUT R14, R18, 0xff, RZ, 0xc0, !PT ;  /* 0x000000ff120e7812 */ /* 0x000fe200078ec0ff */
[----:B------:R-:W-:Y:S01]  /*b160*/  ULEA UR5, UR26, UR4, 0x18 ;  /* 0x000000041a057291 */ /* 0x000fe2000f8ec0ff */
[----:B------:R-:W-:-:S02]  /*b170*/  LOP3.LUT R18, R10, 0xff00ff, RZ, 0xc0, !PT ;  /* 0x00ff00ff0a127812 */ /* 0x000fc400078ec0ff */
[----:B------:R-:W-:Y:S02]  /*b180*/  PRMT R9, R238, 0x7771, RZ ;  /* 0x00007771ee097816 */ /* 0x000fe400000000ff */
[----:B------:R-:W-:Y:S02]  /*b190*/  LOP3.LUT R20, R20, 0xff, RZ, 0xc0, !PT ;  /* 0x000000ff14147812 */ /* 0x000fe400078ec0ff */
[--C-:B------:R-:W-:Y:S02]  /*b1a0*/  HSET2.LE.AND R19, R19, R33.reuse, PT ;  /* 0x0000002113137233 */ /* 0x100fe40003803000 */
[----:B------:R-:W-:Y:S02]  /*b1b0*/  LOP3.LUT P0, RZ, R208, 0x2, RZ, 0xc0, !PT ;  /* 0x00000002d0ff7812 */ /* 0x000fe4000780c0ff */
[----:B------:R-:W-:Y:S02]  /*b1c0*/  HSET2.LE.AND R10, R11, R33, PT ;  /* 0x000000210b0a7233 */ /* 0x000fe40003803000 */
[----:B------:R-:W-:-:S02]  /*b1d0*/  PRMT R17, R20, 0x5410, R17 ;  /* 0x0000541014117816 */ /* 0x000fc40000000011 */
[----:B------:R-:W-:Y:S02]  /*b1e0*/  PRMT R14, R14, 0x5410, R9 ;  /* 0x000054100e0e7816 */ /* 0x000fe40000000009 */
[--C-:B------:R-:W-:Y:S02]  /*b1f0*/  HSET2.LE.AND R11, R18, R33.reuse, PT ;  /* 0x00000021120b7233 */ /* 0x100fe40003803000 */
[----:B------:R-:W-:Y:S02]  /*b200*/  LOP3.LUT R9, R34, R19, RZ, 0xc0, !PT ;  /* 0x0000001322097212 */ /* 0x000fe400078ec0ff */
[----:B------:R-:W-:Y:S02]  /*b210*/  HSET2.LE.AND R12, R12, R33, PT ;  /* 0x000000210c0c7233 */ /* 0x000fe40003803000 */
[----:B------:R-:W-:Y:S02]  /*b220*/  LOP3.LUT R18, R13, 0xff00ff, RZ, 0xc0, !PT ;  /* 0x00ff00ff0d127812 */ /* 0x000fe400078ec0ff */
[----:B------:R-:W-:-:S02]  /*b230*/  LEA R34, R175, UR5, 0x1 ;  /* 0x00000005af227c11 */ /* 0x000fc4000f8e08ff */
[----:B------:R-:W-:Y:S02]  /*b240*/  SEL R165, R165, 0xffffffe0, !P0 ;  /* 0xffffffe0a5a57807 */ /* 0x000fe40004000000 */
[--C-:B------:R-:W-:Y:S02]  /*b250*/  HSET2.LE.AND R13, R17, R33.reuse, PT ;  /* 0x00000021110d7233 */ /* 0x100fe40003803000 */
[----:B------:R-:W-:Y:S01]  /*b260*/  LOP3.LUT R12, R30, R12, RZ, 0xc0, !PT ;  /* 0x0000000c1e0c7212 */ /* 0x000fe200078ec0ff */
[----:B------:R-:W-:Y:S01]  /*b270*/  IMAD.IADD R30, R34, 0x1, R165 ;  /* 0x00000001221e7824 */ /* 0x000fe200078e02a5 */
[--C-:B------:R-:W-:Y:S02]  /*b280*/  HSET2.LE.AND R14, R14, R33.reuse, PT ;  /* 0x000000210e0e7233 */ /* 0x100fe40003803000 */
[----:B------:R-:W-:Y:S02]  /*b290*/  HSET2.LE.AND R8, R8, R33, PT ;  /* 0x0000002108087233 */ /* 0x000fe40003803000 */
[----:B------:R-:W-:-:S02]  /*b2a0*/  LOP3.LUT R10, R166, R10, RZ, 0xc0, !PT ;  /* 0x0000000aa60a7212 */ /* 0x000fc400078ec0ff */
[----:B------:R-:W-:Y:S01]  /*b2b0*/  LOP3.LUT R11, R164, R11, RZ, 0xc0, !PT ;  /* 0x0000000ba40b7212 */ /* 0x000fe200078ec0ff */
[----:B------:R-:W-:Y:S01]  /*b2c0*/  VIADD R227, R34, 0xa040 ;  /* 0x0000a04022e37836 */ /* 0x000fe20000000000 */
[----:B------:R-:W-:Y:S01]  /*b2d0*/  HSET2.LE.AND R17, R18, R33, PT ;  /* 0x0000002112117233 */ /* 0x000fe20003803000 */
[----:B------:R-:W-:Y:S01]  /*b2e0*/  LDSM.16.MT88.4 R20, [R34+0xa000] ;  /* 0x00a000002214783b */ /* 0x000fe20000004200 */
[----:B------:R-:W-:-:S03]  /*b2f0*/  LOP3.LUT R14, R16, R14, RZ, 0xc0, !PT ;  /* 0x0000000e100e7212 */ /* 0x000fc600078ec0ff */
[----:B------:R-:W-:Y:S02]  /*b300*/  LOP3.LUT R15, R15, R17, RZ, 0xc0, !PT ;  /* 0x000000110f0f7212 */ /* 0x000fe400078ec0ff */
[----:B------:R-:W1:Y:S01]  /*b310*/  LDSM.16.MT88.4 R16, [R30+0xa000] ;  /* 0x00a000001e10783b */ /* 0x000e620000004200 */
[----:B------:R-:W-:Y:S02]  /*b320*/  LOP3.LUT R8, R35, R8, RZ, 0xc0, !PT ;  /* 0x0000000823087212 */ /* 0x000fe400078ec0ff */
[----:B------:R-:W-:-:S05]  /*b330*/  LOP3.LUT R13, R235, R13, RZ, 0xc0, !PT ;  /* 0x0000000deb0d7212 */ /* 0x000fca00078ec0ff */
[-C--:B-1----:R-:W-:Y:S08]  /*b340*/  HMMA.16816.F32 R140, R8, R16.reuse, R140 ;  /* 0x00000010088c723c */ /* 0x082ff0000000188c */
[----:B------:R-:W-:Y:S01]  /*b350*/  HMMA.16816.F32 R156, R12, R16, R156 ;  /* 0x000000100c9c723c */ /* 0x000fe2000000189c */
[----:B------:R-:W-:-:S04]  /*b360*/  VIADD R16, R34, 0xa000 ;  /* 0x0000a00022107836 */ /* 0x000fc80000000000 */
[----:B------:R-:W-:-:S03]  /*b370*/  @P5 VIADD R227, R16, 0xffffffc0 ;  /* 0xffffffc010e35836 */ /* 0x000fc60000000000 */
[-C--:B------:R-:W-:Y:S08]  /*b380*/  HMMA.16816.F32 R160, R12, R18.reuse, R160 ;  /* 0x000000120ca0723c */ /* 0x080ff000000018a0 */
[----:B------:R-:W-:Y:S01]  /*b390*/  HMMA.16816.F32 R144, R8, R18, R144 ;  /* 0x000000120890723c */ /* 0x000fe20000001890 */
[----:B------:R-:W1:Y:S01]  /*b3a0*/  LDSM.16.MT88.4 R16, [R227] ;  /* 0x00000000e310783b */ /* 0x000e620000004200 */
[----:B------:R-:W-:-:S06]  /*b3b0*/  IMAD.IADD R232, R165, 0x1, R227 ;  /* 0x00000001a5e87824 */ /* 0x000fcc00078e02e3 */
[-C--:B-1----:R-:W-:Y:S08]  /*b3c0*/  HMMA.16816.F32 R36, R8, R16.reuse, R36 ;  /* 0x000000100824723c */ /* 0x082ff00000001824 */
[C---:B------:R-:W-:Y:S08]  /*b3d0*/  HMMA.16816.F32 R40, R12.reuse, R16, R40 ;  /* 0x000000100c28723c */ /* 0x040ff00000001828 */
[-C--:B------:R-:W-:Y:S08]  /*b3e0*/  HMMA.16816.F32 R44, R12, R18.reuse, R44 ;  /* 0x000000120c2c723c */ /* 0x080ff0000000182c */
[C---:B------:R-:W-:Y:S01]  /*b3f0*/  HMMA.16816.F32 R48, R8.reuse, R18, R48 ;  /* 0x000000120830723c */ /* 0x040fe20000001830 */
[----:B------:R-:W1:Y:S07]  /*b400*/  LDSM.16.MT88.4 R16, [R232] ;  /* 0x00000000e810783b */ /* 0x000e6e0000004200 */
        /* <DEDUP_REMOVED lines=20> */
[C---:B--2---:R-:W-:Y:S08]  /*b550*/  HMMA.16816.F32 R100, R8.reuse, R20, R100 ;  /* 0x000000140864723c */ /* 0x044ff00000001864 */
[----:B------:R-:W-:Y:S01]  /*b560*/  HMMA.16816.F32 R112, R8, R22, R112 ;  /* 0x000000160870723c */ /* 0x000fe20000001870 */
[----:B------:R-:W-:-:S07]  /*b570*/  IMAD.MOV.U32 R167, RZ, RZ, R236 ;  /* 0x000000ffffa77224 */ /* 0x000fce00078e00ec */
[----:B------:R-:W-:Y:S08]  /*b580*/  HMMA.16816.F32 R104, R12, R20, R104 ;  /* 0x000000140c68723c */ /* 0x000ff00000001868 */
[C---:B-1----:R-:W-:Y:S08]  /*b590*/  HMMA.16816.F32 R116, R8.reuse, R16, R116 ;  /* 0x000000100874723c */ /* 0x042ff00000001874 */
[----:B------:R-:W-:Y:S01]  /*b5a0*/  HMMA.16816.F32 R128, R8, R18, R128 ;  /* 0x000000120880723c */ /* 0x000fe20000001880 */
[----:B------:R-:W-:Y:S01]  /*b5b0*/  IMAD.MOV.U32 R8, RZ, RZ, R234 ;  /* 0x000000ffff087224 */ /* 0x000fe200078e00ea */
[----:B------:R-:W-:-:S04]  /*b5c0*/  PRMT R9, R234, 0x7771, RZ ;  /* 0x00007771ea097816 */ /* 0x000fc800000000ff */
[----:B------:R-:W-:Y:S02]  /*b5d0*/  LOP3.LUT R8, R8, 0xff, RZ, 0xc0, !PT ;  /* 0x000000ff08087812 */ /* 0x000fe400078ec0ff */
[----:B------:R-:W-:Y:S01]  /*b5e0*/  HMMA.16816.F32 R120, R12, R16, R120 ;  /* 0x000000100c78723c */ /* 0x000fe20000001878 */
[C---:B------:R-:W-:Y:S02]  /*b5f0*/  PRMT R10, R234.reuse, 0x7773, RZ ;  /* 0x00007773ea0a7816 */ /* 0x040fe400000000ff */
[----:B------:R-:W-:-:S05]  /*b600*/  PRMT R11, R234, 0x7772, RZ ;  /* 0x00007772ea0b7816 */ /* 0x000fca00000000ff */
[C---:B------:R-:W-:Y:S01]  /*b610*/  HMMA.16816.F32 R124, R12.reuse, R18, R124 ;  /* 0x000000120c7c723c */ /* 0x040fe2000000187c */
[----:B------:R-:W1:Y:S01]  /*b620*/  LDSM.16.MT88.4 R16, [R34+0xa800] ;  /* 0x00a800002210783b */ /* 0x000e620000004200 */
[----:B------:R-:W-:Y:S02]  /*b630*/  PRMT R9, R8, 0x5410, R9 ;  /* 0x0000541008097816 */ /* 0x000fe40000000009 */
[----:B------:R-:W-:Y:S02]  /*b640*/  LOP3.LUT R8, R27, 0xffff, RZ, 0xc0, !PT ;  /* 0x0000ffff1b087812 */ /* 0x000fe400078ec0ff */
[----:B------:R-:W-:Y:S02]  /*b650*/  PRMT R10, R11, 0x5410, R10 ;  /* 0x000054100b0a7816 */ /* 0x000fe4000000000a */
[----:B------:R-:W-:Y:S01]  /*b660*/  HMMA.16816.F32 R108, R12, R22, R108 ;  /* 0x000000160c6c723c */ /* 0x000fe2000000186c */
[----:B------:R-:W-:Y:S02]  /*b670*/  PRMT R13, R27, 0x7632, R13 ;  /* 0x000076321b0d7816 */ /* 0x000fe4000000000d */
[----:B------:R-:W-:-:S02]  /*b680*/  LOP3.LUT R12, R32, 0xffff, RZ, 0xc0, !PT ;  /* 0x0000ffff200c7812 */ /* 0x000fc400078ec0ff */
[----:B------:R-:W-:Y:S02]  /*b690*/  SHF.R.U32.HI R8, RZ, 0x8, R8 ;  /* 0x00000008ff087819 */ /* 0x000fe40000011608 */
[----:B------:R-:W-:Y:S02]  /*b6a0*/  LOP3.LUT R11, R27, 0xff, RZ, 0xc0, !PT ;  /* 0x000000ff1b0b7812 */ /* 0x000fe400078ec0ff */
[----:B------:R-:W-:Y:S02]  /*b6b0*/  LOP3.LUT R13, R13, 0xff, RZ, 0xc0, !PT ;  /* 0x000000ff0d0d7812 */ /* 0x000fe400078ec0ff */
[----:B------:R-:W-:Y:S02]  /*b6c0*/  SHF.R.U32.HI R12, RZ, 0x8, R12 ;  /* 0x00000008ff0c7819 */ /* 0x000fe4000001160c */
[----:B------:R-:W-:Y:S02]  /*b6d0*/  PRMT R8, R11, 0x5410, R8 ;  /* 0x000054100b087816 */ /* 0x000fe40000000008 */
[----:B------:R-:W-:-:S02]  /*b6e0*/  SHF.R.U32.HI R22, RZ, 0x18, R27 ;  /* 0x00000018ff167819 */ /* 0x000fc4000001161b */
[C---:B------:R-:W-:Y:S02]  /*b6f0*/  LOP3.LUT R21, R32.reuse, 0xff, RZ, 0xc0, !PT ;  /* 0x000000ff20157812 */ /* 0x040fe400078ec0ff */
[----:B------:R-:W-:Y:S02]  /*b700*/  PRMT R11, R32, 0x7632, R11 ;  /* 0x00007632200b7816 */ /* 0x000fe4000000000b */
[----:B------:R-:W-:Y:S02]  /*b710*/  PRMT R22, R13, 0x5410, R22 ;  /* 0x000054100d167816 */ /* 0x000fe40000000016 */
[----:B------:R-:W-:Y:S02]  /*b720*/  PRMT R21, R21, 0x5410, R12 ;  /* 0x0000541015157816 */ /* 0x000fe4000000000c */
[----:B------:R-:W-:Y:S01]  /*b730*/  PRMT R233, R236, 0x7771, RZ ;  /* 0x00007771ece97816 */ /* 0x000fe200000000ff */
[----:B------:R-:W2:Y:S01]  /*b740*/  LDSM.16.MT88.4 R12, [R34+0xb800] ;  /* 0x00b80000220c783b */ /* 0x000ea20000004200 */
[----:B------:R-:W-:-:S02]  /*b750*/  LOP3.LUT R167, R167, 0xff, RZ, 0xc0, !PT ;  /* 0x000000ffa7a77812 */ /* 0x000fc400078ec0ff */
[----:B------:R-:W-:Y:S02]  /*b760*/  SHF.R.U32.HI R20, RZ, 0x18, R32 ;  /* 0x00000018ff147819 */ /* 0x000fe40000011620 */
[----:B------:R-:W-:Y:S02]  /*b770*/  LOP3.LUT R11, R11, 0xff, RZ, 0xc0, !PT ;  /* 0x000000ff0b0b7812 */ /* 0x000fe400078ec0ff */
[----:B------:R-:W-:Y:S02]  /*b780*/  PRMT R233, R167, 0x5410, R233 ;  /* 0x00005410a7e97816 */ /* 0x000fe400000000e9 */
[----:B------:R-:W-:Y:S02]  /*b790*/  PRMT R20, R11, 0x5410, R20 ;  /* 0x000054100b147816 */ /* 0x000fe40000000014 */
[----:B------:R-:W-:Y:S02]  /*b7a0*/  LOP3.LUT R11, R31, 0xff00ff, RZ, 0xc0, !PT ;  /* 0x00ff00ff1f0b7812 */ /* 0x000fe400078ec0ff */
[----:B------:R-:W-:-:S02]  /*b7b0*/  LOP3.LUT R167, R10, 0xff00ff, RZ, 0xc0, !PT ;  /* 0x00ff00ff0aa77812 */ /* 0x000fc400078ec0ff */
[--C-:B------:R-:W-:Y:S02]  /*b7c0*/  HSET2.LE.AND R9, R9, R33.reuse, PT ;  /* 0x0000002109097233 */ /* 0x100fe40003803000 */
[--C-:B------:R-:W-:Y:S02]  /*b7d0*/  HSET2.LE.AND R10, R233, R33.reuse, PT ;  /* 0x00000021e90a7233 */ /* 0x100fe40003803000 */
[--C-:B------:R-:W-:Y:S02]  /*b7e0*/  HSET2.LE.AND R11, R11, R33.reuse, PT ;  /* 0x000000210b0b7233 */ /* 0x100fe40003803000 */
[--C-:B------:R-:W-:Y:S02]  /*b7f0*/  HSET2.LE.AND R167, R167, R33.reuse, PT ;  /* 0x00000021a7a77233 */ /* 0x100fe40003803000 */
[--C-:B------:R-:W-:Y:S02]  /*b800*/  HSET2.LE.AND R21, R21, R33.reuse, PT ;  /* 0x0000002115157233 */ /* 0x100fe40003803000 */
[----:B------:R-:W-:-:S02]  /*b810*/  HSET2.LE.AND R8, R8, R33, PT ;  /* 0x0000002108087233 */ /* 0x000fc40003803000 */
[--C-:B------:R-:W-:Y:S02]  /*b820*/  HSET2.LE.AND R20, R20, R33.reuse, PT ;  /* 0x0000002114147233 */ /* 0x100fe40003803000 */
[----:B------:R-:W-:Y:S02]  /*b830*/  HSET2.LE.AND R22, R22, R33, PT ;  /* 0x0000002116167233 */ /* 0x000fe40003803000 */
[----:B------:R-:W-:Y:S01]  /*b840*/  LOP3.LUT R166, R3, R9, RZ, 0xc0, !PT ;  /* 0x0000000903a67212 */ /* 0x000fe200078ec0ff */
[----:B------:R-:W-:Y:S01]  /*b850*/  LDSM.16.MT88.4 R32, [R30+0xa800] ;  /* 0x00a800001e20783b */ /* 0x000fe20000004200 */
[----:B------:R-:W-:Y:S02]  /*b860*/  LOP3.LUT R164, R24, R21, RZ, 0xc0, !PT ;  /* 0x0000001518a47212 */ /* 0x000fe400078ec0ff */
[----:B------:R-:W-:Y:S02]  /*b870*/  LOP3.LUT R165, R0, R20, RZ, 0xc0, !PT ;  /* 0x0000001400a57212 */ /* 0x000fe400078ec0ff */
[----:B------:R-:W-:-:S02]  /*b880*/  LOP3.LUT R8, R26, R8, RZ, 0xc0, !PT ;  /* 0x000000081a087212 */ /* 0x000fc400078ec0ff */
[----:B------:R-:W-:Y:S02]  /*b890*/  LOP3.LUT R9, R25, R22, RZ, 0xc0, !PT ;  /* 0x0000001619097212 */ /* 0x000fe400078ec0ff */
[----:B------:R-:W-:Y:S01]  /*b8a0*/  LOP3.LUT R10, R28, R10, RZ, 0xc0, !PT ;  /* 0x0000000a1c0a7212 */ /* 0x000fe200078ec0ff */
[----:B------:R-:W-:Y:S01]  /*b8b0*/  LDSM.16.MT88.4 R24, [R227+0x800] ;  /* 0x00080000e318783b */ /* 0x000fe20000004200 */
[----:B------:R-:W-:Y:S02]  /*b8c0*/  LOP3.LUT R11, R29, R11, RZ, 0xc0, !PT ;  /* 0x0000000b1d0b7212 */ /* 0x000fe400078ec0ff */
[----:B------:R-:W-:Y:S01]  /*b8d0*/  LOP3.LUT R167, R2, R167, RZ, 0xc0, !PT ;  /* 0x000000a702a77212 */ /* 0x000fe200078ec0ff */
[----:B------:R-:W-:Y:S04]  /*b8e0*/  LDSM.16.MT88.4 R28, [R30+0xb800] ;  /* 0x00b800001e1c783b */ /* 0x000fe80000004200 */
[-C--:B-1----:R-:W-:Y:S01]  /*b8f0*/  HMMA.16816.F32 R132, R8, R16.reuse, R132 ;  /* 0x000000100884723c */ /* 0x082fe20000001884 */
[----:B------:R-:W-:Y:S07]  /*b900*/  LDSM.16.MT88.4 R20, [R227+0x1800] ;  /* 0x00180000e314783b */ /* 0x000fee0000004200 */
        /* <DEDUP_REMOVED lines=9> */
[----:B------:R-:W-:-:S04]  /*b9a0*/  IMAD.U32 R0, RZ, RZ, UR7 ;  /* 0x00000007ff007e24 */ /* 0x000fc8000f8e00ff */
[C---:B------:R-:W-:Y:S01]  /*b9b0*/  IMAD.WIDE R2, R0.reuse, 0x70, R228 ;  /* 0x0000007000027825 */ /* 0x040fe200078e02e4 */
[----:B------:R-:W-:Y:S01]  /*b9c0*/  STG.E.U16 desc[UR28][R220.64+-0x3e], R226 ;  /* 0xffffc2e2dc007986 */ /* 0x000fe2000c10151c */
[-C--:B-1----:R-:W-:Y:S03]  /*b9d0*/  HMMA.16816.F32 R56, R164, R16.reuse, R56 ;  /* 0x00000010a438723c */ /* 0x082fe60000001838 */
[----:B------:R-:W-:Y:S04]  /*b9e0*/  STG.E.U16 desc[UR28][R182.64+-0x30], R169 ;  /* 0xffffd0a9b6007986 */ /* 0x000fe8000c10151c */
[----:B------:R-:W-:Y:S01]  /*b9f0*/  STG.E.U16 desc[UR28][R182.64+-0x2e], R168 ;  /* 0xffffd2a8b6007986 */ /* 0x000fe2000c10151c */
[----:B------:R-:W-:Y:S01]  /*ba00*/  HMMA.16816.F32 R52, R8, R16, R52 ;  /* 0x000000100834723c */ /* 0x000fe20000001834 */
[----:B------:R-:W-:-:S02]  /*ba10*/  IMAD.WIDE R16, R0, -0x70, R2 ;  /* 0xffffff9000107825 */ /* 0x000fc400078e0202 */
[----:B------:R-:W-:Y:S04]  /*ba20*/  STG.E.U16 desc[UR28][R228.64+-0x30], R171 ;  /* 0xffffd0abe4007986 */ /* 0x000fe8000c10151c */
[----:B------:R-:W-:Y:S04]  /*ba30*/  STG.E.U16 desc[UR28][R228.64+-0x2e], R170 ;  /* 0xffffd2aae4007986 */ /* 0x000fe8000c10151c */
[----:B------:R-:W-:Y:S04]  /*ba40*/  STG.E.U16 desc[UR28][R230.64+-0x30], R223 ;  /* 0xffffd0dfe6007986 */ /* 0x000fe8000c10151c */
[----:B------:R-:W-:Y:S04]  /*ba50*/  STG.E.U16 desc[UR28][R230.64+-0x2e], R222 ;  /* 0xffffd2dee6007986 */ /* 0x000fe8000c10151c */
[----:B------:R-:W-:Y:S04]  /*ba60*/  STG.E.U16 desc[UR28][R220.64+-0x30], R224 ;  /* 0xffffd0e0dc007986 */ /* 0x000fe8000c10151c */
[----:B------:R-:W-:Y:S01]  /*ba70*/  STG.E.U16 desc[UR28][R220.64+-0x2e], R225 ;  /* 0xffffd2e1dc007986 */ /* 0x000fe2000c10151c */
[----:B------:R-:W-:-:S03]  /*ba80*/  FADD.FTZ R188, R196, R188 ;  /* 0x000000bcc4bc7221 */ /* 0x000fc60000010000 */
[----:B------:R-:W-:Y:S04]  /*ba90*/  STG.E.U16 desc[UR28][R182.64+-0x20], R187 ;  /* 0xffffe0bbb6007986 */ /* 0x000fe8000c10151c */
[----:B------:R-:W-:Y:S04]  /*baa0*/  STG.E.U16 desc[UR28][R182.64+-0x1e], R186 ;  /* 0xffffe2bab6007986 */ /* 0x000fe8000c10151c */
[----:B------:R-:W-:Y:S04]  /*bab0*/  STG.E.U16 desc[UR28][R228.64+-0x20], R185 ;  /* 0xffffe0b9e4007986 */ /* 0x000fe8000c10151c */
[----:B------:R-:W-:Y:S01]  /*bac0*/  STG.E.U16 desc[UR28][R228.64+-0x1e], R184 ;  /* 0xffffe2b8e4007986 */ /* 0x000fe2000c10151c */
[----:B------:R-:W-:-:S03]  /*bad0*/  FADD.FTZ R242, R190, R194 ;  /* 0x000000c2bef27221 */ /* 0x000fc60000010000 */
[----:B------:R-:W-:Y:S04]  /*bae0*/  STG.E.U16 desc[UR28][R2.64+-0x20], R218 ;  /* 0xffffe0da02007986 */ /* 0x000fe8000c10151c */
[----:B------:R1:W-:Y:S01]  /*baf0*/  STG.E.U16 desc[UR28][R2.64+-0x1e], R219 ;  /* 0xffffe2db02007986 */ /* 0x0003e2000c10151c */
[----:B------:R-:W-:Y:S01]  /*bb00*/  FADD.FTZ R243, R193, R192 ;  /* 0x000000c0c1f37221 */ /* 0x000fe20000010000 */
[----:B------:R-:W-:Y:S02]  /*bb10*/  FADD.FTZ R244, R189, R188 ;  /* 0x000000bcbdf47221 */ /* 0x000fe40000010000 */
[----:B------:R-:W-:Y:S04]  /*bb20*/  STG.E.U16 desc[UR28][R220.64+-0x20], R217 ;  /* 0xffffe0d9dc007986 */ /* 0x000fe8000c10151c */
[----:B------:R-:W-:Y:S04]  /*bb30*/  STG.E.U16 desc[UR28][R220.64+-0x1e], R216 ;  /* 0xffffe2d8dc007986 */ /* 0x000fe8000c10151c */
[----:B------:R-:W-:Y:S04]  /*bb40*/  STG.E.U16 desc[UR28][R182.64+-0x10], R202 ;  /* 0xfffff0cab6007986 */ /* 0x000fe8000c10151c */
[----:B------:R-:W-:Y:S04]  /*bb50*/  STG.E.U16 desc[UR28][R182.64+-0xe], R201 ;  /* 0xfffff2c9b6007986 */ /* 0x000fe8000c10151c */
[----:B------:R-:W-:Y:S01]  /*bb60*/  STG.E.U16 desc[UR28][R16.64+-0x10], R215 ;  /* 0xfffff0d710007986 */ /* 0x000fe2000c10151c */
[----:B-1----:R-:W-:-:S04]  /*bb70*/  IMAD.WIDE R2, R0, 0x70, R16 ;  /* 0x0000007000027825 */ /* 0x002fc800078e0210 */
[----:B------:R-:W-:Y:S01]  /*bb80*/  FADD.FTZ R0, R191, R195 ;  /* 0x000000c3bf007221 */ /* 0x000fe20000010000 */
[----:B------:R-:W-:Y:S04]  /*bb90*/  STG.E.U16 desc[UR28][R16.64+-0xe], R203 ;  /* 0xfffff2cb10007986 */ /* 0x000fe8000c10151c */
[----:B------:R1:W-:Y:S04]  /*bba0*/  STL [R1+0x50], R0 ;  /* 0x0000500001007387 */ /* 0x0003e80000100800 */
[----:B------:R-:W-:Y:S01]  /*bbb0*/  STL [R1+0x4c], R242 ;  /* 0x00004cf201007387 */ /* 0x000fe20000100800 */
[C---:B------:R-:W-:Y:S03]  /*bbc0*/  HMMA.16816.F32 R140, R8.reuse, R32, R140 ;  /* 0x00000020088c723c */ /* 0x040fe6000000188c */
[----:B------:R-:W-:Y:S04]  /*bbd0*/  STG.E.U16 desc[UR28][R2.64+-0x10], R200 ;  /* 0xfffff0c802007986 */ /* 0x000fe8000c10151c */
[----:B------:R3:W-:Y:S01]  /*bbe0*/  STG.E.U16 desc[UR28][R2.64+-0xe], R199 ;  /* 0xfffff2c702007986 */ /* 0x0007e2000c10151c */
[C---:B------:R-:W-:Y:S03]  /*bbf0*/  HMMA.16816.F32 R144, R8.reuse, R34, R144 ;  /* 0x000000220890723c */ /* 0x040fe60000001890 */
[----:B------:R-:W-:Y:S04]  /*bc00*/  STL [R1+0x20], R243 ;  /* 0x000020f301007387 */ /* 0x000fe80000100800 */
[----:B------:R-:W-:Y:S01]  /*bc10*/  STG.E.U16 desc[UR28][R220.64+-0x10], R198 ;  /* 0xfffff0c6dc007986 */ /* 0x000fe2000c10151c */
[C---:B------:R-:W-:Y:S03]  /*bc20*/  HMMA.16816.F32 R84, R8.reuse, R28, R84 ;  /* 0x0000001c0854723c */ /* 0x040fe60000001854 */
[----:B------:R-:W-:Y:S05]  /*bc30*/  STL [R1+0x48], R244 ;  /* 0x000048f401007387 */ /* 0x000fea0000100800 */
[----:B------:R-:W-:Y:S01]  /*bc40*/  HMMA.16816.F32 R96, R8, R30, R96 ;  /* 0x0000001e0860723c */ /* 0x000fe20000001860 */
[----:B------:R-:W-:-:S07]  /*bc50*/  UISETP.GT.U32.AND UP0, UPT, UR27, UR19, UPT ;  /* 0x000000131b00728c */ /* 0x000fce000bf04070 */
[C---:B------:R-:W-:Y:S08]  /*bc60*/  HMMA.16816.F32 R36, R8.reuse, R24, R36 ;  /* 0x000000180824723c */ /* 0x040ff00000001824 */
[C---:B------:R-:W-:Y:S08]  /*bc70*/  HMMA.16816.F32 R48, R8.reuse, R26, R48 ;  /* 0x0000001a0830723c */ /* 0x040ff00000001830 */
[C---:B------:R-:W-:Y:S08]  /*bc80*/  HMMA.16816.F32 R100, R8.reuse, R20, R100 ;  /* 0x000000140864723c */ /* 0x040ff00000001864 */
[C---:B------:R-:W-:Y:S08]  /*bc90*/  HMMA.16816.F32 R112, R8.reuse, R22, R112 ;  /* 0x000000160870723c */ /* 0x040ff00000001870 */
[C---:B------:R-:W-:Y:S08]  /*bca0*/  HMMA.16816.F32 R64, R8.reuse, R18, R64 ;  /* 0x000000120840723c */ /* 0x040ff00000001840 */
[C---:B--2---:R-:W-:Y:S08]  /*bcb0*/  HMMA.16816.F32 R116, R8.reuse, R12, R116 ;  /* 0x0000000c0874723c */ /* 0x044ff00000001874 */
[----:B------:R-:W-:Y:S01]  /*bcc0*/  HMMA.16816.F32 R128, R8, R14, R128 ;  /* 0x0000000e0880723c */ /* 0x000fe20000001880 */
[----:B------:R2:W-:Y:S01]  /*bcd0*/  STG.E.U16 desc[UR28][R220.64+-0xe], R197 ;  /* 0xfffff2c5dc007986 */ /* 0x0005e2000c10151c */
[----:B-1----:R-:W-:-:S02]  /*bce0*/  IMAD.MOV.U32 R0, RZ, RZ, R211 ;  /* 0x000000ffff007224 */ /* 0x002fc400078e00d3 */
[----:B---3--:R-:W-:Y:S02]  /*bcf0*/  IMAD.MOV.U32 R2, RZ, RZ, R212 ;  /* 0x000000ffff027224 */ /* 0x008fe400078e00d4 */
[----:B------:R-:W-:Y:S02]  /*bd00*/  IMAD.MOV.U32 R3, RZ, RZ, R213 ;  /* 0x000000ffff037224 */ /* 0x000fe400078e00d5 */
[C---:B------:R-:W-:Y:S08]  /*bd10*/  HMMA.16816.F32 R156, R164.reuse, R32, R156 ;  /* 0x00000020a49c723c */ /* 0x040ff0000000189c */
[C---:B------:R-:W-:Y:S08]  /*bd20*/  HMMA.16816.F32 R160, R164.reuse, R34, R160 ;  /* 0x00000022a4a0723c */ /* 0x040ff000000018a0 */
[----:B------:R-:W-:Y:S01]  /*bd30*/  HMMA.16816.F32 R40, R164, R24, R40 ;  /* 0x00000018a428723c */ /* 0x000fe20000001828 */
[----:B--2---:R-:W-:-:S07]  /*bd40*/  IADD3 R197, P0, PT, R182, -0x80, RZ ;  /* 0xffffff80b6c57810 */ /* 0x004fce0007f1e0ff */
[----:B------:R-:W-:Y:S01]  /*bd50*/  HMMA.16816.F32 R44, R164, R26, R44 ;  /* 0x0000001aa42c723c */ /* 0x000fe2000000182c */
[----:B------:R-:W-:-:S07]  /*bd60*/  IADD3.X R196, PT, PT, R183, -0x1, RZ, P0, !PT ;  /* 0xffffffffb7c47810 */ /* 0x000fce00007fe4ff */
        /* <DEDUP_REMOVED lines=8> */
[----:B------:R-:W-:-:S03]  /*bdf0*/  NOP ;  /* 0x0000000000007918 */ /* 0x000fc60000000000 */
[----:B------:R-:W-:-:S15]  /*be00*/  BRA.U !UP0, `(.L_x_2538) ;  /* 0x000000d108787547 */ /* 0x000fde000b800000 */
[----:B------:R-:W-:Y:S01]  /*be10*/  UIADD3 UR6, UPT, UPT, UR23, -0x3, URZ ;  /* 0xfffffffd17067890 */ /* 0x000fe2000fffe0ff */
[----:B------:R-:W-:-:S04]  /*be20*/  DEPBAR.LE SB0, 0x0 ;  /* 0x000080000000791a */ /* 0x000fc80000000000 */
[----:B------:R-:W-:Y:S01]  /*be30*/  UIMAD.WIDE.U32 UR14, UR6, UR8, URZ ;  /* 0x00000008060e72a5 */ /* 0x000fe2000f8e00ff */
[----:B------:R-:W2:Y:S01]  /*be40*/  LDL R241, [R1+0x10] ;  /* 0x0000100001f17983 */ /* 0x000ea20000100800 */
[----:B------:R-:W-:Y:S01]  /*be50*/  LEA R200, R173, UR5, 0x1 ;  /* 0x00000005adc87c11 */ /* 0x000fe2000f8e08ff */
[----:B------:R-:W-:Y:S01]  /*be60*/  UIADD3 UR27, UPT, UPT, UR23, -0x3, URZ ;  /* 0xfffffffd171b7890 */ /* 0x000fe2000fffe0ff */
[----:B------:R-:W-:Y:S01]  /*be70*/  IMAD.U32 R238, RZ, RZ, UR35 ;  /* 0x00000023ffee7e24 */ /* 0x000fe2000f8e00ff */
[----:B------:R-:W-:Y:S01]  /*be80*/  USHF.L.U32 UR7, UR14, 0x5, URZ ;  /* 0x000000050e077899 */ /* 0x000fe200080006ff */
[----:B------:R-:W-:Y:S01]  /*be90*/  IMAD.U32 R0, RZ, RZ, UR14 ;  /* 0x0000000eff007e24 */ /* 0x000fe2000f8e00ff */
[----:B------:R-:W-:Y:S01]  /*bea0*/  UIMAD UR6, UR6, UR9, UR15 ;  /* 0x00000009060672a4 */ /* 0x000fe2000f8e020f */
[----:B------:R-:W-:Y:S01]  /*beb0*/  IMAD.U32 R2, RZ, RZ, UR14 ;  /* 0x0000000eff027e24 */ /* 0x000fe2000f8e00ff */
[----:B------:R-:W-:Y:S02]  /*bec0*/  ULEA UR7, UP0, UR8, UR7, 0x4 ;  /* 0x0000000708077291 */ /* 0x000fe4000f8020ff */
[----:B------:R-:W-:Y:S01]  /*bed0*/  USHF.L.U64.HI UR4, UR14, 0x5, UR6 ;  /* 0x000000050e047899 */ /* 0x000fe20008010206 */
[----:B------:R-:W-:Y:S01]  /*bee0*/  BAR.SYNC.DEFER_BLOCKING 0x0 ;  /* 0x0000000000007b1d */ /* 0x000fe20000010000 */
[----:B------:R-:W-:Y:S01]  /*bef0*/  LEA R8, P0, R0, R248, 0x6 ;  /* 0x000000f800087211 */ /* 0x000fe200078030ff */
[----:B------:R-:W-:Y:S01]  /*bf00*/  IMAD.U32 R0, RZ, RZ, UR6 ;  /* 0x00000006ff007e24 */ /* 0x000fe2000f8e00ff */
[----:B------:R-:W-:Y:S01]  /*bf10*/  ULEA.HI.X UR4, UR8, UR4, UR9, 0x4, UP0 ;  /* 0x0000000408047291 */ /* 0x000fe200080f2409 */
[----:B------:R-:W-:Y:S01]  /*bf20*/  IMAD.U32 R3, RZ, RZ, UR7 ;  /* 0x00000007ff037e24 */ /* 0x000fe2000f8e00ff */
[----:B------:R-:W-:-:S02]  /*bf30*/  UISETP.GT.U32.AND UP0, UPT, UR27, UR19, UPT ;  /* 0x000000131b00728c */ /* 0x000fc4000bf04070 */
[----:B------:R-:W-:Y:S01]  /*bf40*/  LEA.HI.X R9, R2, R247, R0, 0x6, P0 ;  /* 0x000000f702097211 */ /* 0x000fe200000f3400 */
[----:B------:R-:W-:Y:S01]  /*bf50*/  UIADD3 UR22, UPT, UPT, UR34, -0x61c88647, URZ ;  /* 0x9e3779b922167890 */ /* 0x000fe2000fffe0ff */
[----:B------:R-:W-:Y:S01]  /*bf60*/  IMAD.U32 R0, RZ, RZ, UR4 ;  /* 0x00000004ff007e24 */ /* 0x000fe2000f8e00ff */
[----:B------:R-:W-:-:S04]  /*bf70*/  LEA R2, P0, R3, R248, 0x1 ;  /* 0x000000f803027211 */ /* 0x000fc800078008ff */
[----:B------:R-:W-:Y:S01]  /*bf80*/  LEA.HI.X R3, R3, R247, R0, 0x1, P0 ;  /* 0x000000f703037211 */ /* 0x000fe200000f0c00 */
        /* <DEDUP_REMOVED lines=23> */
[----:B------:R-:W4:Y:S04]  /*c100*/  LDSM.16.M88.4 R192, [R200] ;  /* 0x00000000c8c0783b */ /* 0x000f280000000200 */
[----:B------:R-:W4:Y:S04]  /*c110*/  LDSM.16.M88.4 R196, [R6+0x8800] ;  /* 0x0088000006c4783b */ /* 0x000f280000000200 */
[----:B------:R-:W-:Y:S01]  /*c120*/  LDSM.16.M88.4 R188, [R0+0x2000] ;  /* 0x0020000000bc783b */ /* 0x000fe20000000200 */
[----:B---3--:R-:W-:-:S03]  /*c130*/  IMAD.IADD R2, R6, 0x1, R174 ;  /* 0x0000000106027824 */ /* 0x008fc600078e02ae */
[----:B------:R-:W-:Y:S04]  /*c140*/  LDSM.16.M88.4 R164, [R0] ;  /* 0x0000000000a4783b */ /* 0x000fe80000000200 */
[----:B------:R-:W3:Y:S04]  /*c150*/  LDSM.16.M88.4 R184, [R2+0x8000] ;  /* 0x0080000002b8783b */ /* 0x000ee80000000200 */
[----:B------:R-:W3:Y:S04]  /*c160*/  LDSM.16.M88.4 R168, [R2+0x8800] ;  /* 0x0088000002a8783b */ /* 0x000ee80000000200 */
[----:B------:R-:W0:Y:S01]  /*c170*/  LDGDEPBAR ;  /* 0x00000000000079af */ /* 0x000e220000000000 */
[C---:B-1----:R-:W-:Y:S08]  /*c180*/  HMMA.16816.F32 R28, R8.reuse, R20, RZ ;  /* 0x00000014081c723c */ /* 0x042ff000000018ff */
[----:B------:R-:W-:Y:S08]  /*c190*/  HMMA.16816.F32 R24, R8, R22, RZ ;  /* 0x000000160818723c */ /* 0x000ff000000018ff */
        /* <DEDUP_REMOVED lines=8> */
[C---:B---3--:R-:W-:Y:S08]  /*c220*/  HMMA.16816.F32 R28, R188.reuse, R184, R28 ;  /* 0x000000b8bc1c723c */ /* 0x048ff0000000181c */
        /* <DEDUP_REMOVED lines=9> */
[----:B------:R-:W3:Y:S04]  /*c2c0*/  LDSM.16.M88.4 R168, [R172+0x8800] ;  /* 0x00880000aca8783b */ /* 0x000ee80000000200 */
[----:B------:R-:W4:Y:S03]  /*c2d0*/  LDSM.16.M88.4 R164, [R196] ;  /* 0x00000000c4a4783b */ /* 0x000f260000000200 */
[C---:B-1----:R-:W-:Y:S08]  /*c2e0*/  HMMA.16816.F32 R28, R188.reuse, R184, R28 ;  /* 0x000000b8bc1c723c */ /* 0x042ff0000000181c */
[C---:B---3--:R-:W-:Y:S08]  /*c2f0*/  HMMA.16816.F32 R12, R188.reuse, R168, R12 ;  /* 0x000000a8bc0c723c */ /* 0x048ff0000000180c */
        /* <DEDUP_REMOVED lines=8> */
[----:B------:R-:W3:Y:S04]  /*c380*/  LDSM.16.M88.4 R168, [R7+0x8800] ;  /* 0x0088000007a8783b */ /* 0x000ee80000000200 */
[----:B------:R-:W4:Y:S03]  /*c390*/  LDSM.16.M88.4 R164, [R3] ;  /* 0x0000000003a4783b */ /* 0x000f260000000200 */
[C---:B-1----:R-:W-:Y:S08]  /*c3a0*/  HMMA.16816.F32 R28, R188.reuse, R184, R28 ;  /* 0x000000b8bc1c723c */ /* 0x042ff0000000181c */
        /* <DEDUP_REMOVED lines=10> */
[----:B------:R-:W4:Y:S04]  /*c450*/  LDSM.16.M88.4 R164, [R200+0x4000] ;  /* 0x00400000c8a4783b */ /* 0x000f280000000200 */
[----:B------:R-:W-:Y:S01]  /*c460*/  LDSM.16.M88.4 R200, [R172+0x9800] ;  /* 0x00980000acc8783b */ /* 0x000fe20000000200 */
        /* <DEDUP_REMOVED lines=11> */
[----:B------:R4:W2:Y:S07]  /*c520*/  LDSM.16.M88.4 R164, [R2+0x9000] ;  /* 0x0090000002a4783b */ /* 0x0008ae0000000200 */
[----:B-1----:R-:W-:Y:S01]  /*c530*/  HMMA.16816.F32 R16, R184, R188, R16 ;  /* 0x000000bcb810723c */ /* 0x002fe20000001810 */
[----:B----4-:R-:W-:-:S07]  /*c540*/  VIADD R2, R204, 0xffffffb8 ;  /* 0xffffffb8cc027836 */ /* 0x010fce0000000000 */
[----:B------:R-:W-:Y:S08]  /*c550*/  HMMA.16816.F32 R192, R184, R190, R192 ;  /* 0x000000beb8c0723c */ /* 0x000ff000000018c0 */
[C---:B---3--:R-:W-:Y:S08]  /*c560*/  HMMA.16816.F32 R12, R168.reuse, R188, R12 ;  /* 0x000000bca80c723c */ /* 0x048ff0000000180c */
[C---:B--2---:R-:W-:Y:S08]  /*c570*/  HMMA.16816.F32 R28, R168.reuse, R164, R28 ;  /* 0x000000a4a81c723c */ /* 0x044ff0000000181c */
[C---:B------:R-:W-:Y:S08]  /*c580*/  HMMA.16816.F32 R24, R168.reuse, R166, R24 ;  /* 0x000000a6a818723c */ /* 0x040ff00000001818 */
[----:B------:R-:W-:Y:S01]  /*c590*/  HMMA.16816.F32 R8, R168, R190, R8 ;  /* 0x000000bea808723c */ /* 0x000fe20000001808 */
[----:B------:R-:W1:Y:S04]  /*c5a0*/  LDSM.16.M88.4 R168, [R196+0x6000] ;  /* 0x00600000c4a8783b */ /* 0x000e680000000200 */
[----:B------:R-:W-:Y:S03]  /*c5b0*/  LDSM.16.M88.4 R196, [R196+0x4000] ;  /* 0x00400000c4c4783b */ /* 0x000fe60000000200 */
[C---:B------:R-:W-:Y:S01]  /*c5c0*/  HMMA.16816.F32 R32, R184.reuse, R164, R32 ;  /* 0x000000a4b820723c */ /* 0x040fe20000001820 */
[----:B------:R-:W-:Y:S07]  /*c5d0*/  LDSM.16.M88.4 R188, [R3+0x4000] ;  /* 0x0040000003bc783b */ /* 0x000fee0000000200 */
[----:B------:R-:W-:Y:S01]  /*c5e0*/  HMMA.16816.F32 R20, R184, R166, R20 ;  /* 0x000000a6b814723c */ /* 0x000fe20000001814 */
[----:B------:R-:W2:Y:S04]  /*c5f0*/  LDSM.16.M88.4 R164, [R172+0x9000] ;  /* 0x00900000aca4783b */ /* 0x000ea80000000200 */
[----:B------:R3:W-:Y:S03]  /*c600*/  LDSM.16.M88.4 R184, [R3+0x6000] ;  /* 0x0060000003b8783b */ /* 0x0007e60000000200 */
[----:B-1----:R-:W-:Y:S01]  /*c610*/  HMMA.16816.F32 R12, R168, R200, R12 ;  /* 0x000000c8a80c723c */ /* 0x002fe2000000180c */
[----:B---3--:R-:W-:-:S07]  /*c620*/  VIADD R3, R246, 0x8 ;  /* 0x00000008f6037836 */ /* 0x008fce0000000000 */
[C---:B------:R-:W-:Y:S08]  /*c630*/  HMMA.16816.F32 R8, R168.reuse, R202, R8 ;  /* 0x000000caa808723c */ /* 0x040ff00000001808 */
[C---:B--2---:R-:W-:Y:S08]  /*c640*/  HMMA.16816.F32 R28, R168.reuse, R164, R28 ;  /* 0x000000a4a81c723c */ /* 0x044ff0000000181c */
[----:B------:R-:W-:Y:S01]  /*c650*/  HMMA.16816.F32 R24, R168, R166, R24 ;  /* 0x000000a6a818723c */ /* 0x000fe20000001818 */
[----:B------:R-:W1:Y:S07]  /*c660*/  LDSM.16.M88.4 R168, [R7+0x9000] ;  /* 0x0090000007a8783b */ /* 0x000e6e0000000200 */
[C---:B------:R-:W-:Y:S08]  /*c670*/  HMMA.16816.F32 R32, R196.reuse, R164, R32 ;  /* 0x000000a4c420723c */ /* 0x040ff00000001820 */
[----:B------:R-:W-:Y:S01]  /*c680*/  HMMA.16816.F32 R20, R196, R166, R20 ;  /* 0x000000a6c414723c */ /* 0x000fe20000001814 */
[----:B------:R-:W2:Y:S01]  /*c690*/  LDSM.16.M88.4 R164, [R7+0x9800] ;  /* 0x0098000007a4783b */ /* 0x000ea20000000200 */
[----:B------:R-:W-:-:S06]  /*c6a0*/  DEPBAR.LE SB0, 0x0 ;  /* 0x000080000000791a */ /* 0x000fcc0000000000 */
[C---:B------:R-:W-:Y:S08]  /*c6b0*/  HMMA.16816.F32 R192, R196.reuse, R202, R192 ;  /* 0x000000cac4c0723c */ /* 0x040ff000000018c0 */
[----:B------:R-:W-:Y:S08]  /*c6c0*/  HMMA.16816.F32 R16, R196, R200, R16 ;  /* 0x000000c8c410723c */ /* 0x000ff00000001810 */
[C---:B-1----:R-:W-:Y:S08]  /*c6d0*/  HMMA.16816.F32 R32, R188.reuse, R168, R32 ;  /* 0x000000a8bc20723c */ /* 0x042ff00000001820 */
[----:B------:R-:W-:Y:S08]  /*c6e0*/  HMMA.16816.F32 R20, R188, R170, R20 ;  /* 0x000000aabc14723c */ /* 0x000ff00000001814 */
[----:B------:R-:W-:Y:S01]  /*c6f0*/  HMMA.16816.F32 R28, R184, R168, R28 ;  /* 0x000000a8b81c723c */ /* 0x000fe2000000181c */
[----:B------:R-:W-:Y:S01]  /*c700*/  VIADD R168, R204, 0xffffffa0 ;  /* 0xffffffa0cca87836 */ /* 0x000fe20000000000 */
[----:B------:R-:W-:Y:S04]  /*c710*/  BAR.SYNC.DEFER_BLOCKING 0x0 ;  /* 0x0000000000007b1d */ /* 0x000fe80000010000 */
[----:B------:R-:W-:-:S02]  /*c720*/  ISETP.GT.AND P6, PT, R3, R168, PT ;  /* 0x000000a80300720c */ /* 0x000fc40003fc4270 */
[----:B--2---:R-:W-:Y:S02]  /*c730*/  HMMA.16816.F32 R8, R184, R166, R8 ;  /* 0x000000a6b808723c */ /* 0x004fe40000001808 */
[----:B------:R-:W-:Y:S01]  /*c740*/  FSEL R0, R34, -INF , !P6 ;  /* 0xff80000022007808 */ /* 0x000fe20007000000 */
[----:B------:R-:W-:-:S05]  /*c750*/  VIADD R34, R204, 0xffffffb1 ;  /* 0xffffffb1cc227836 */ /* 0x000fca0000000000 */
[----:B------:R-:W-:Y:S01]  /*c760*/  HMMA.16816.F32 R192, R188, R166, R192 ;  /* 0x000000a6bcc0723c */ /* 0x000fe200000018c0 */
[C---:B------:R-:W-:Y:S02]  /*c770*/  VIADD R167, R204.reuse, 0xffffffa1 ;  /* 0xffffffa1cca77836 */ /* 0x040fe40000000000 */
[----:B------:R-:W-:-:S03]  /*c780*/  VIADD R166, R204, 0xffffffa8 ;  /* 0xffffffa8cca67836 */ /* 0x000fc60000000000 */
[C---:B------:R-:W-:Y:S02]  /*c790*/  ISETP.GT.AND P0, PT, R3.reuse, R167, PT ;  /* 0x000000a70300720c */ /* 0x040fe40003f04270 */
[-C--:B------:R-:W-:Y:S01]  /*c7a0*/  HMMA.16816.F32 R16, R188, R164.reuse, R16 ;  /* 0x000000a4bc10723c */ /* 0x080fe20000001810 */
[----:B------:R-:W-:Y:S02]  /*c7b0*/  ISETP.GT.AND P6, PT, R3, R166, PT ;  /* 0x000000a60300720c */ /* 0x000fe40003fc4270 */
[----:B------:R-:W-:Y:S02]  /*c7c0*/  FSEL R35, R35, -INF , !P0 ;  /* 0xff80000023237808 */ /* 0x000fe40004000000 */
[----:B------:R-:W-:Y:S01]  /*c7d0*/  FSEL R226, R22, -INF , !P6 ;  /* 0xff80000016e27808 */ /* 0x000fe20007000000 */
[C---:B------:R-:W-:Y:S02]  /*c7e0*/  VIADD R22, R204.reuse, 0xffffffb9 ;  /* 0xffffffb9cc167836 */ /* 0x040fe40000000000 */
[----:B------:R-:W-:Y:S01]  /*c7f0*/  HMMA.16816.F32 R12, R184, R164, R12 ;  /* 0x000000a4b80c723c */ /* 0x000fe2000000180c */
[----:B------:R-:W-:-:S02]  /*c800*/  VIADD R165, R204, 0xffffffa9 ;  /* 0xffffffa9cca57836 */ /* 0x000fc40000000000 */
[----:B------:R-:W-:-:S03]  /*c810*/  VIADD R164, R204, 0xffffffb0 ;  /* 0xffffffb0cca47836 */ /* 0x000fc60000000000 */
[C---:B------:R-:W-:Y:S02]  /*c820*/  ISETP.GT.AND P0, PT, R3.reuse, R165, PT ;  /* 0x000000a50300720c */ /* 0x040fe40003f04270 */
[----:B------:R-:W-:Y:S01]  /*c830*/  ISETP.GT.AND P6, PT, R3, R164, PT ;  /* 0x000000a40300720c */ /* 0x000fe20003fc4270 */
[----:B------:R-:W-:Y:S01]  /*c840*/  HMMA.16816.F32 R24, R184, R170, R24 ;  /* 0x000000aab818723c */ /* 0x000fe20000001818 */
[----:B------:R-:W-:Y:S02]  /*c850*/  FSEL R23, R23, -INF , !P0 ;  /* 0xff80000017177808 */ /* 0x000fe40004000000 */
[----:B------:R-:W-:Y:S02]  /*c860*/  ISETP.GT.AND P0, PT, R3, R34, PT ;  /* 0x000000220300720c */ /* 0x000fe40003f04270 */
[----:B------:R-:W-:Y:S02]  /*c870*/  FSEL R235, R18, -INF , !P6 ;  /* 0xff80000012eb7808 */ /* 0x000fe40007000000 */
[----:B------:R-:W-:-:S02]  /*c880*/  FSEL R219, R19, -INF , !P0 ;  /* 0xff80000013db7808 */ /* 0x000fc40004000000 */
[C---:B------:R-:W-:Y:S02]  /*c890*/  ISETP.GT.AND P6, PT, R3.reuse, R2, PT ;  /* 0x000000020300720c */ /* 0x040fe40003fc4270 */
[----:B------:R-:W-:Y:S01]  /*c8a0*/  ISETP.GT.AND P0, PT, R3, R22, PT ;  /* 0x000000160300720c */ /* 0x000fe20003f04270 */
[----:B------:R-:W-:Y:S01]  /*c8b0*/  VIADD R3, R246, 0x40 ;  /* 0x00000040f6037836 */ /* 0x000fe20000000000 */
[----:B------:R-:W-:Y:S02]  /*c8c0*/  FSEL R194, R194, -INF , !P6 ;  /* 0xff800000c2c27808 */ /* 0x000fe40007000000 */
[----:B------:R-:W-:Y:S02]  /*c8d0*/  FSEL R185, R195, -INF , !P0 ;  /* 0xff800000c3b97808 */ /* 0x000fe40004000000 */
[C---:B------:R-:W-:Y:S02]  /*c8e0*/  ISETP.GT.AND P6, PT, R3.reuse, R168, PT ;  /* 0x000000a80300720c */ /* 0x040fe40003fc4270 */
[----:B------:R-:W-:-:S02]  /*c8f0*/  ISETP.GT.AND P0, PT, R3, R167, PT ;  /* 0x000000a70300720c */ /* 0x000fc40003f04270 */
[----:B------:R-:W-:Y:S02]  /*c900*/  FSEL R28, R28, -INF , !P6 ;  /* 0xff8000001c1c7808 */ /* 0x000fe40007000000 */
        /* <DEDUP_REMOVED lines=10> */
[----:B------:R-:W-:Y:S01]  /*c9b0*/  ISETP.GT.AND P0, PT, R3, R22, PT ;  /* 0x000000160300720c */ /* 0x000fe20003f04270 */
[----:B------:R-:W-:Y:S01]  /*c9c0*/  VIADD R3, R246, 0x48 ;  /* 0x00000048f6037836 */ /* 0x000fe20000000000 */
        /* <DEDUP_REMOVED lines=12> */
[----:B------:R-:W-:-:S02]  /*ca90*/  FSEL R30, R30, -INF , !P6 ;  /* 0xff8000001e1e7808 */ /* 0x000fc40007000000 */
[----:B------:R-:W-:Y:S02]  /*caa0*/  ISETP.GT.AND P6, PT, R246, R167, PT ;  /* 0x000000a7f600720c */ /* 0x000fe40003fc4270 */
        /* <DEDUP_REMOVED lines=22> */
[----:B------:R-:W-:-:S02]  /*cc10*/  ISETP.GE.AND P0, PT, R166, R206, PT ;  /* 0x000000cea600720c */ /* 0x000fc40003f06270 */
        /* <DEDUP_REMOVED lines=49> */
[----:B------:R-:W-:Y:S01]  /*cf30*/  FSEL R187, R193, -INF , !P0 ;  /* 0xff800000c1bb7808 */ /* 0x000fe20004000000 */
[----:B------:R-:W-:Y:S10]  /*cf40*/  BRA.U !UP0, `(.L_x_2540) ;  /* 0x0000000108a07547 */ /* 0x000ff4000b800000 */
[----:B------:R-:W-:-:S04]  /*cf50*/  UIADD3 UR5, UPT, UPT, UR23, -0x4, URZ ;  /* 0xfffffffc17057890 */ /* 0x000fc8000fffe0ff */
[----:B------:R-:W-:-:S04]  /*cf60*/  UIMAD.WIDE.U32 UR6, UR5, UR10, URZ ;  /* 0x0000000a050672a5 */ /* 0x000fc8000f8e00ff */
[----:B------:R-:W-:Y:S02]  /*cf70*/  USHF.L.U32 UR4, UR6, 0x5, URZ ;  /* 0x0000000506047899 */ /* 0x000fe400080006ff */
[----:B------:R-:W-:-:S04]  /*cf80*/  UIMAD UR5, UR5, UR11, UR7 ;  /* 0x0000000b050572a4 */ /* 0x000fc8000f8e0207 */
[----:B------:R-:W-:Y:S01]  /*cf90*/  USHF.L.U64.HI UR5, UR6, 0x5, UR5 ;  /* 0x0000000506057899 */ /* 0x000fe20008010205 */
[----:B------:R-:W-:Y:S01]  /*cfa0*/  IMAD.U32 R2, RZ, RZ, UR4 ;  /* 0x00000004ff027e24 */ /* 0x000fe2000f8e00ff */
[----:B------:R-:W-:Y:S01]  /*cfb0*/  ULEA UR6, UP0, UR10, UR4, 0x4 ;  /* 0x000000040a067291 */ /* 0x000fe2000f8020ff */
[----:B------:R-:W-:-:S03]  /*cfc0*/  IMAD.U32 R15, RZ, RZ, UR4 ;  /* 0x00000004ff0f7e24 */ /* 0x000fc6000f8e00ff */
[----:B------:R-:W-:Y:S01]  /*cfd0*/  IMAD.U32 R14, RZ, RZ, UR5 ;  /* 0x00000005ff0e7e24 */ /* 0x000fe2000f8e00ff */
[----:B------:R-:W-:Y:S01]  /*cfe0*/  @!P3 LEA R16, P0, R2, R250, 0x1 ;  /* 0x000000fa0210b211 */ /* 0x000fe200078008ff */
[----:B------:R-:W-:-:S03]  /*cff0*/  ULEA.HI.X UR4, UR10, UR5, UR11, 0x4, UP0 ;  /* 0x000000050a047291 */ /* 0x000fc600080f240b */
[CCC-:B------:R-:W-:Y:S02]  /*d000*/  @!P3 LEA.HI.X R17, R15.reuse, R249.reuse, R14.reuse, 0x1, P0 ;  /* 0x000000f90f11b211 */ /* 0x1c0fe400000f0c0e */
[-C--:B------:R-:W-:Y:S01]  /*d010*/  @!P1 LEA R20, P0, R2, R250.reuse, 0x1 ;  /* 0x000000fa02149211 */ /* 0x080fe200078008ff */
[----:B------:R-:W-:Y:S02]  /*d020*/  IMAD.U32 R2, RZ, RZ, UR6 ;  /* 0x00000006ff027e24 */ /* 0x000fe4000f8e00ff */
[----:B------:R-:W-:Y:S01]  /*d030*/  @!PT LDS RZ, [RZ] ;  /* 0x00000000fffff984 */ /* 0x000fe20000000800 */
[----:B------:R-:W-:Y:S01]  /*d040*/  @!PT LDS RZ, [RZ] ;  /* 0x00000000fffff984 */ /* 0x000fe20000000800 */
[----:B------:R-:W-:Y:S01]  /*d050*/  @!PT LDS RZ, [RZ] ;  /* 0x00000000fffff984 */ /* 0x000fe20000000800 */
[----:B------:R1:W-:Y:S01]  /*d060*/  @!P3 LDGSTS.E.BYPASS.LTC128B.128 [R251+0x8000], desc[UR28][R16.64] ;  /* 0x0800000010fbbfae */ /* 0x0003e2000b981a1c */
[-C--:B------:R-:W-:Y:S01]  /*d070*/  @!P1 LEA.HI.X R21, R15, R249.reuse, R14, 0x1, P0 ;  /* 0x000000f90f159211 */ /* 0x080fe200000f0c0e */
[----:B------:R-:W-:Y:S01]  /*d080*/  IMAD.U32 R14, RZ, RZ, UR6 ;  /* 0x00000006ff0e7e24 */ /* 0x000fe2000f8e00ff */
[----:B------:R-:W-:Y:S01]  /*d090*/  LEA R24, P0, R2, R250, 0x1 ;  /* 0x000000fa02187211 */ /* 0x000fe200078008ff */
[----:B------:R-:W-:Y:S01]  /*d0a0*/  IMAD.U32 R2, RZ, RZ, UR4 ;  /* 0x00000004ff027e24 */ /* 0x000fe2000f8e00ff */
[----:B------:R1:W-:Y:S04]  /*d0b0*/  @P3 STS.128 [R251+0x8000], RZ ;  /* 0x008000fffb003388 */ /* 0x0003e80000000c00 */
        /* <DEDUP_REMOVED lines=17> */
.L_x_2540:
[----:B------:R-:W2:Y:S04]  /*d1d0*/  LDL.64 R170, [R1+0x38] ;  /* 0x0000380001aa7983 */ /* 0x000ea80000100a00 */
[----:B------:R-:W3:Y:S01]  /*d1e0*/  LDL.64 R228, [R1+0x40] ;  /* 0x0000400001e47983 */ /* 0x000ee20000100a00 */
[----:B------:R-:W-:Y:S02]  /*d1f0*/  ISETP.GE.AND P0, PT, R22, R241, PT ;  /* 0x000000f11600720c */ /* 0x000fe40003f06270 */
[----:B------:R-:W-:Y:S02]  /*d200*/  LOP3.LUT R238, R238, UR27, R181, 0x96, !PT ;  /* 0x0000001beeee7c12 */ /* 0x000fe4000f8e96b5 */
[----:B------:R-:W-:Y:S02]  /*d210*/  FSEL R187, R187, -INF , !P0 ;  /* 0xff800000bbbb7808 */ /* 0x000fe40004000000 */
[----:B------:R-:W-:Y:S01]  /*d220*/  ISETP.GE.AND P0, PT, R22, R245, PT ;  /* 0x000000f51600720c */ /* 0x000fe20003f06270 */
[----:B------:R-:W-:Y:S01]  /*d230*/  IMAD.WIDE.U32 R238, R238, -0x326172a9, RZ ;  /* 0xcd9e8d57eeee7825 */ /* 0x000fe200078e00ff */
[----:B------:R-:W-:Y:S01]  /*d240*/  FMNMX3.FTZ R164, R214, R190, R188, !PT ;  /* 0x000000bed6a47276 */ /* 0x000fe200078100bc */
[----:B------:R-:W-:Y:S01]  /*d250*/  UIADD3 UR21, UPT, UPT, UR34, 0x3c6ef372, URZ ;  /* 0x3c6ef37222157890 */ /* 0x000fe2000fffe0ff */
[----:B------:R-:W-:-:S02]  /*d260*/  FSEL R185, R185, -INF , !P0 ;  /* 0xff800000b9b97808 */ /* 0x000fc40004000000 */
[----:B------:R-:W-:Y:S02]  /*d270*/  ISETP.GE.AND P0, PT, R22, R207, PT ;  /* 0x000000cf1600720c */ /* 0x000fe40003f06270 */
[----:B------:R-:W-:Y:S02]  /*d280*/  FMNMX3.FTZ R164, R164, R18, R202, !PT ;  /* 0x00000012a4a47276 */ /* 0x000fe400078100ca */
[----:B------:R-:W-:Y:S01]  /*d290*/  LOP3.LUT R2, R178, UR22, R239, 0x96, !PT ;  /* 0x00000016b2027c12 */ /* 0x000fe2000f8e96ef */
[----:B------:R-:W-:Y:S01]  /*d2a0*/  UIADD3 UR17, UPT, UPT, UR35, 0x76cf5d0a, URZ ;  /* 0x76cf5d0a23117890 */ /* 0x000fe2000fffe0ff */
[----:B------:R-:W-:Y:S02]  /*d2b0*/  FSEL R196, R196, -INF , !P0 ;  /* 0xff800000c4c47808 */ /* 0x000fe40004000000 */
[----:B------:R-:W-:Y:S02]  /*d2c0*/  FMNMX3.FTZ R164, R164, R203, R227, !PT ;  /* 0x000000cba4a47276 */ /* 0x000fe400078100e3 */
[----:B------:R-:W-:Y:S01]  /*d2d0*/  ISETP.GT.AND P0, PT, R3, R22, PT ;  /* 0x000000160300720c */ /* 0x000fe20003f04270 */
[----:B------:R-:W-:Y:S01]  /*d2e0*/  IMAD.WIDE.U32 R2, R2, -0x2daee0ad, RZ ;  /* 0xd2511f5302027825 */ /* 0x000fe200078e00ff */
[----:B------:R-:W-:Y:S01]  /*d2f0*/  FMNMX3.FTZ R164, R164, R195, R187, !PT ;  /* 0x000000c3a4a47276 */ /* 0x000fe200078100bb */
[----:B------:R-:W-:-:S04]  /*d300*/  UIADD3 UR15, UPT, UPT, UR35, 0x32370b8f, URZ ;  /* 0x32370b8f230f7890 */ /* 0x000fc8000fffe0ff */
[----:B------:R-:W4:Y:S01]  /*d310*/  SHFL.BFLY PT, R184, R164, 0x2, 0x1f ;  /* 0x0c401f00a4b87f89 */ /* 0x000f2200000e0000 */
[----:B------:R-:W-:Y:S02]  /*d320*/  UIADD3 UR16, UPT, UPT, UR34, -0x255992d5, URZ ;  /* 0xdaa66d2b22107890 */ /* 0x000fe4000fffe0ff */
[----:B------:R-:W-:Y:S02]  /*d330*/  UIADD3 UR14, UPT, UPT, UR34, 0x78dde6e4, URZ ;  /* 0x78dde6e4220e7890 */ /* 0x000fe4000fffe0ff */
[----:B------:R-:W-:Y:S02]  /*d340*/  UIADD3 UR13, UPT, UPT, UR35, -0x126145ec, URZ ;  /* 0xed9eba14230d7890 */ /* 0x000fe4000fffe0ff */
[----:B------:R-:W-:Y:S01]  /*d350*/  UIADD3 UR6, UPT, UPT, UR35, -0x56f99767, URZ ;  /* 0xa906689923067890 */ /* 0x000fe2000fffe0ff */
[----:B----4-:R-:W-:-:S05]  /*d360*/  FMNMX.FTZ R184, R164, R184, !PT ;  /* 0x000000b8a4b87209 */ /* 0x010fca0007810000 */
[----:B------:R-:W4:Y:S01]  /*d370*/  SHFL.BFLY PT, R164, R184, 0x1, 0x1f ;  /* 0x0c201f00b8a47f89 */ /* 0x000f2200000e0000 */
[----:B------:R-:W-:Y:S02]  /*d380*/  UIADD3 UR7, UPT, UPT, UR34, 0x1715609d, URZ ;  /* 0x1715609d22077890 */ /* 0x000fe4000fffe0ff */
[----:B------:R-:W-:Y:S01]  /*d390*/  UIADD3 UR5, UPT, UPT, UR34, -0x4ab325aa, URZ ;  /* 0xb54cda5622057890 */ /* 0x000fe2000fffe0ff */
[----:B------:R-:W-:Y:S02]  /*d3a0*/  FSEL R194, R11, -INF , !P0 ;  /* 0xff8000000bc27808 */ /* 0x000fe40004000000 */
[----:B------:R-:W-:-:S04]  /*d3b0*/  FMNMX3.FTZ R191, R211, R222, R200, !PT ;  /* 0x000000ded3bf7276 */ /* 0x000fc800078100c8 */
[----:B------:R-:W-:Y:S02]  /*d3c0*/  FMNMX3.FTZ R191, R191, R201, R199, !PT ;  /* 0x000000c9bfbf7276 */ /* 0x000fe400078100c7 */
[----:B----4-:R-:W-:-:S05]  /*d3d0*/  FMNMX.FTZ R164, R184, R164, !PT ;  /* 0x000000a4b8a47209 */ /* 0x010fca0007810000 */
[----:B------:R-:W-:Y:S01]  /*d3e0*/  FMUL.FTZ R186, R164, UR36 ;  /* 0x00000024a4ba7c20 */ /* 0x000fe20008410000 */
[----:B------:R-:W-:Y:S02]  /*d3f0*/  FMNMX3.FTZ R191, R191, R198, R8, !PT ;  /* 0x000000c6bfbf7276 */ /* 0x000fe40007810008 */
[----:B--2---:R-:W-:Y:S02]  /*d400*/  LOP3.LUT R192, R238, UR21, R171, 0x96, !PT ;  /* 0x00000015eec07c12 */ /* 0x004fe4000f8e96ab */
[----:B---3--:R-:W-:-:S03]  /*d410*/  LOP3.LUT R31, R228, UR17, R3, 0x96, !PT ;  /* 0x00000011e41f7c12 */ /* 0x008fc6000f8e9603 */
[----:B------:R-:W-:Y:S01]  /*d420*/  IMAD.WIDE.U32 R192, R192, -0x2daee0ad, RZ ;  /* 0xd2511f53c0c07825 */ /* 0x000fe200078e00ff */
[----:B------:R-:W-:-:S04]  /*d430*/  FMNMX3.FTZ R3, R213, R0, R19, !PT ;  /* 0x00000000d5037276 */ /* 0x000fc80007810013 */
[----:B------:R-:W-:Y:S02]  /*d440*/  LOP3.LUT R232, R2, UR15, R193, 0x96, !PT ;  /* 0x0000000f02e87c12 */ /* 0x000fe4000f8e96c1 */
[----:B------:R-:W-:Y:S02]  /*d450*/  FMNMX3.FTZ R3, R3, R226, R13, !PT ;  /* 0x000000e203037276 */ /* 0x000fe4000781000d */
[----:B------:R-:W-:Y:S02]  /*d460*/  FMNMX3.FTZ R2, R212, R9, R12, !PT ;  /* 0x00000009d4027276 */ /* 0x000fe4000781000c */
[----:B------:R-:W-:Y:S02]  /*d470*/  FMNMX3.FTZ R3, R3, R235, R219, !PT ;  /* 0x000000eb03037276 */ /* 0x000fe400078100db */
[----:B------:R-:W-:Y:S01]  /*d480*/  FMNMX3.FTZ R2, R2, R234, R223, !PT ;  /* 0x000000ea02027276 */ /* 0x000fe200078100df */
[----:B------:R-:W-:Y:S01]  /*d490*/  IMAD.WIDE.U32 R240, R31, -0x326172a9, RZ ;  /* 0xcd9e8d571ff07825 */ /* 0x000fe200078e00ff */
[----:B------:R-:W-:-:S02]  /*d4a0*/  FMNMX3.FTZ R3, R3, R218, R185, !PT ;  /* 0x000000da03037276 */ /* 0x000fc400078100b9 */
[----:B------:R-:W-:Y:S02]  /*d4b0*/  FMNMX3.FTZ R2, R2, R216, R220, !PT ;  /* 0x000000d802027276 */ /* 0x000fe400078100dc */
[----:B------:R-:W-:Y:S02]  /*d4c0*/  LOP3.LUT R31, R170, UR16, R241, 0x96, !PT ;  /* 0x00000010aa1f7c12 */ /* 0x000fe4000f8e96f1 */
[----:B------:R-:W-:Y:S01]  /*d4d0*/  FMNMX3.FTZ R2, R2, R237, R196, !PT ;  /* 0x000000ed02027276 */ /* 0x000fe200078100c4 */
[----:B------:R-:W2:Y:S04]  /*d4e0*/  SHFL.BFLY PT, R170, R3, 0x2, 0x1f ;  /* 0x0c401f0003aa7f89 */ /* 0x000ea800000e0000 */
[----:B------:R-:W3:Y:S01]  /*d4f0*/  SHFL.BFLY PT, R169, R2, 0x2, 0x1f ;  /* 0x0c401f0002a97f89 */ /* 0x000ee200000e0000 */
[----:B------:R-:W-:-:S04]  /*d500*/  IMAD.WIDE.U32 R232, R232, -0x326172a9, RZ ;  /* 0xcd9e8d57e8e87825 */ /* 0x000fc800078e00ff */
[----:B------:R-:W-:Y:S01]  /*d510*/  IMAD.WIDE.U32 R230, R31, -0x2daee0ad, RZ ;  /* 0xd2511f531fe67825 */ /* 0x000fe200078e00ff */
[----:B------:R-:W-:-:S04]  /*d520*/  LOP3.LUT R240, R240, UR14, R233, 0x96, !PT ;  /* 0x0000000ef0f07c12 */ /* 0x000fc8000f8e96e9 */
[----:B------:R-:W-:Y:S01]  /*d530*/  LOP3.LUT R31, R192, UR13, R231, 0x96, !PT ;  /* 0x0000000dc01f7c12 */ /* 0x000fe2000f8e96e7 */
[----:B------:R-:W-:Y:S01]  /*d540*/  IMAD.WIDE.U32 R240, R240, -0x2daee0ad, RZ ;  /* 0xd2511f53f0f07825 */ /* 0x000fe200078e00ff */
[----:B--2---:R-:W-:-:S03]  /*d550*/  FMNMX.FTZ R170, R3, R170, !PT ;  /* 0x000000aa03aa7209 */ /* 0x004fc60007810000 */
[----:B------:R-:W-:Y:S01]  /*d560*/  IMAD.WIDE.U32 R192, R31, -0x326172a9, RZ ;  /* 0xcd9e8d571fc07825 */ /* 0x000fe200078e00ff */
[----:B------:R-:W-:Y:S02]  /*d570*/  LOP3.LUT R230, R230, UR6, R241, 0x96, !PT ;  /* 0x00000006e6e67c12 */ /* 0x000fe4000f8e96f1 */
[----:B---3--:R-:W-:Y:S01]  /*d580*/  FMNMX.FTZ R169, R2, R169, !PT ;  /* 0x000000a902a97209 */ /* 0x008fe20007810000 */
[----:B------:R-:W2:Y:S01]  /*d590*/  SHFL.BFLY PT, R3, R170, 0x1, 0x1f ;  /* 0x0c201f00aa037f89 */ /* 0x000ea200000e0000 */
[----:B------:R-:W-:Y:S01]  /*d5a0*/  LOP3.LUT R232, R232, UR7, R193, 0x96, !PT ;  /* 0x00000007e8e87c12 */ /* 0x000fe2000f8e96c1 */
[----:B------:R-:W-:Y:S02]  /*d5b0*/  IMAD.WIDE.U32 R230, R230, -0x326172a9, RZ ;  /* 0xcd9e8d57e6e67825 */ /* 0x000fe400078e00ff */
[----:B------:R-:W3:Y:S01]  /*d5c0*/  SHFL.BFLY PT, R2, R169, 0x1, 0x1f ;  /* 0x0c201f00a9027f89 */ /* 0x000ee200000e0000 */
[----:B------:R-:W-:Y:S02]  /*d5d0*/  FSEL R193, R10, -INF , !P6 ;  /* 0xff8000000ac17808 */ /* 0x000fe40007000000 */
[----:B------:R-:W-:-:S02]  /*d5e0*/  ISETP.GE.AND P6, PT, R22, R206, PT ;  /* 0x000000ce1600720c */ /* 0x000fc40003fc6270 */
[----:B------:R-:W-:Y:S02]  /*d5f0*/  LOP3.LUT R31, R192, UR5, R231, 0x96, !PT ;  /* 0x00000005c01f7c12 */ /* 0x000fe4000f8e96e7 */
[----:B------:R-:W-:Y:S02]  /*d600*/  FSEL R194, R194, -INF , !P6 ;  /* 0xff800000c2c27808 */ /* 0x000fe40007000000 */
[----:B------:R-:W-:Y:S02]  /*d610*/  FSETP.NEU.FTZ.AND P6, PT, R164, -INF , PT ;  /* 0xff800000a400780b */ /* 0x000fe40003fdd000 */
[----:B------:R-:W-:Y:S02]  /*d620*/  LOP3.LUT R171, R31, 0xffff, RZ, 0xc0, !PT ;  /* 0x0000ffff1fab7812 */ /* 0x000fe400078ec0ff */
[----:B------:R-:W-:Y:S02]  /*d630*/  FSEL R186, R186, RZ, P6 ;  /* 0x000000ffbaba7208 */ /* 0x000fe40003000000 */
[----:B------:R-:W-:-:S03]  /*d640*/  SHF.R.U32.HI R171, RZ, 0x8, R171 ;  /* 0x00000008ffab7819 */ /* 0x000fc600000116ab */
[--C-:B------:R-:W-:Y:S01]  /*d650*/  FFMA.FTZ R190, R190, UR36, -R186.reuse ;  /* 0x00000024bebe7c23 */ /* 0x100fe200080108ba */
[----:B------:R-:W-:Y:S01]  /*d660*/  LOP3.LUT R171, R171, 0xffff, RZ, 0xc0, !PT ;  /* 0x0000ffffabab7812 */ /* 0x000fe200078ec0ff */
[----:B------:R-:W-:Y:S01]  /*d670*/  FFMA.FTZ R188, R188, UR36, -R186 ;  /* 0x00000024bcbc7c23 */ /* 0x000fe200080108ba */
[----:B--2---:R-:W-:Y:S02]  /*d680*/  FMNMX.FTZ R3, R170, R3, !PT ;  /* 0x00000003aa037209 */ /* 0x004fe40007810000 */
[----:B------:R-:W-:Y:S01]  /*d690*/  ISETP.LE.U32.AND P0, PT, R171, UR12, PT ;  /* 0x0000000cab007c0c */ /* 0x000fe2000bf03070 */
[----:B------:R-:W-:Y:S01]  /*d6a0*/  MUFU.EX2 R190, R190 ;  /* 0x000000be00be7308 */ /* 0x000fe20000000800 */
[----:B---3--:R-:W-:Y:S01]  /*d6b0*/  FMNMX.FTZ R2, R169, R2, !PT ;  /* 0x00000002a9027209 */ /* 0x008fe20007810000 */
[C---:B------:R-:W-:Y:S01]  /*d6c0*/  FMUL.FTZ R171, R3.reuse, UR36 ;  /* 0x0000002403ab7c20 */ /* 0x040fe20008410000 */
[----:B------:R-:W-:Y:S01]  /*d6d0*/  FSEL R184, R164, RZ, P6 ;  /* 0x000000ffa4b87208 */ /* 0x000fe20003000000 */
[----:B------:R-:W2:Y:S01]  /*d6e0*/  MUFU.EX2 R188, R188 ;  /* 0x000000bc00bc7308 */ /* 0x000ea20000000800 */
[----:B------:R-:W-:-:S02]  /*d6f0*/  FSETP.NEU.FTZ.AND P6, PT, R3, -INF , PT ;  /* 0xff8000000300780b */ /* 0x000fc40003fdd000 */
[----:B------:R-:W-:Y:S01]  /*d700*/  FMNMX3.FTZ R191, R191, R193, R194, !PT ;  /* 0x000000c1bfbf7276 */ /* 0x000fe200078100c2 */
[C---:B------:R-:W-:Y:S01]  /*d710*/  FMUL.FTZ R197, R2.reuse, UR36 ;  /* 0x0000002402c57c20 */ /* 0x040fe20008410000 */
[----:B------:R-:W-:Y:S02]  /*d720*/  FSEL R192, R3, RZ, P6 ;  /* 0x000000ff03c07208 */ /* 0x000fe40003000000 */
[----:B------:R-:W-:Y:S01]  /*d730*/  FSEL R171, R171, RZ, P6 ;  /* 0x000000ffabab7208 */ /* 0x000fe20003000000 */
[----:B------:R-:W3:Y:S01]  /*d740*/  SHFL.BFLY PT, R189, R191, 0x2, 0x1f ;  /* 0x0c401f00bfbd7f89 */ /* 0x000ee200000e0000 */
[C---:B------:R-:W-:Y:S02]  /*d750*/  FSETP.NEU.FTZ.AND P6, PT, R2.reuse, -INF , PT ;  /* 0xff8000000200780b */ /* 0x040fe40003fdd000 */
[----:B------:R-:W-:Y:S02]  /*d760*/  LOP3.LUT R169, R31, 0xff, RZ, 0xc0, !PT ;  /* 0x000000ff1fa97812 */ /* 0x000fe400078ec0ff */
[----:B------:R-:W-:-:S02]  /*d770*/  FSEL R170, R2, RZ, P6 ;  /* 0x000000ff02aa7208 */ /* 0x000fc40003000000 */
[----:B------:R-:W-:Y:S02]  /*d780*/  FSEL R197, R197, RZ, P6 ;  /* 0x000000ffc5c57208 */ /* 0x000fe40003000000 */
[----:B------:R-:W-:Y:S02]  /*d790*/  ISETP.LE.U32.AND P6, PT, R169, UR12, PT ;  /* 0x0000000ca9007c0c */ /* 0x000fe4000bfc3070 */
[----:B--2---:R-:W-:-:S04]  /*d7a0*/  F2FP.F16.F32.PACK_AB R169, R188, R190 ;  /* 0x000000bebca9723e */ /* 0x004fc800000000ff */
[C---:B------:R-:W-:Y:S02]  /*d7b0*/  PRMT R224, R169.reuse, 0x7610, R224 ;  /* 0x00007610a9e07816 */ /* 0x040fe400000000e0 */
[----:B------:R-:W-:Y:S02]  /*d7c0*/  PRMT R225, R169, 0x7632, R225 ;  /* 0x00007632a9e17816 */ /* 0x000fe400000000e1 */
[----:B------:R-:W-:-:S03]  /*d7d0*/  PRMT R169, R31, 0x7632, R169 ;  /* 0x000076321fa97816 */ /* 0x000fc600000000a9 */
[----:B------:R-:W-:Y:S01]  /*d7e0*/  @!P6 HADD2 R166, -R224.H0_H0, -RZ.H0_H0 ;  /* 0xa00000ffe0a6e230 */ /* 0x000fe20000000900 */
[----:B------:R-:W-:Y:S02]  /*d7f0*/  LOP3.LUT R169, R169, 0xff, RZ, 0xc0, !PT ;  /* 0x000000ffa9a97812 */ /* 0x000fe400078ec0ff */
[----:B------:R-:W-:Y:S02]  /*d800*/  PRMT R229, R224, 0x5410, R225 ;  /* 0x00005410e0e57816 */ /* 0x000fe400000000e1 */
[----:B------:R-:W-:Y:S02]  /*d810*/  @!P6 PRMT R224, R166, 0x5410, RZ ;  /* 0x00005410a6e0e816 */ /* 0x000fe400000000ff */
[----:B------:R-:W-:Y:S02]  /*d820*/  ISETP.LE.U32.AND P6, PT, R169, UR12, PT ;  /* 0x0000000ca9007c0c */ /* 0x000fe4000bfc3070 */
[----:B---3--:R-:W-:Y:S01]  /*d830*/  FMNMX.FTZ R169, R191, R189, !PT ;  /* 0x000000bdbfa97209 */ /* 0x008fe20007810000 */
[--C-:B------:R-:W-:Y:S01]  /*d840*/  FFMA.FTZ R191, R0, UR36, -R171.reuse ;  /* 0x0000002400bf7c23 */ /* 0x100fe200080108ab */
[----:B------:R-:W-:-:S03]  /*d850*/  FFMA.FTZ R189, R19, UR36, -R171 ;  /* 0x0000002413bd7c23 */ /* 0x000fc600080108ab */
[----:B------:R-:W2:Y:S02]  /*d860*/  SHFL.BFLY PT, R166, R169, 0x1, 0x1f ;  /* 0x0c201f00a9a67f89 */ /* 0x000ea400000e0000 */
[----:B------:R-:W-:Y:S01]  /*d870*/  MUFU.EX2 R191, R191 ;  /* 0x000000bf00bf7308 */ /* 0x000fe20000000800 */
[----:B------:R-:W-:-:S03]  /*d880*/  @!P0 HADD2 R0, -R225.H0_H0, -RZ.H0_H0 ;  /* 0xa00000ffe1008230 */ /* 0x000fc60000000900 */
[----:B------:R-:W3:Y:S02]  /*d890*/  MUFU.EX2 R189, R189 ;  /* 0x000000bd00bd7308 */ /* 0x000ee40000000800 */
[----:B------:R-:W-:Y:S02]  /*d8a0*/  @!P0 PRMT R225, R0, 0x5410, RZ ;  /* 0x0000541000e18816 */ /* 0x000fe400000000ff */
[----:B------:R-:W-:Y:S01]  /*d8b0*/  SHF.R.U32.HI R0, RZ, 0x18, R31 ;  /* 0x00000018ff007819 */ /* 0x000fe2000001161f */
[--C-:B------:R-:W-:Y:S01]  /*d8c0*/  FFMA.FTZ R231, R18, UR36, -R186.reuse ;  /* 0x0000002412e77c23 */ /* 0x100fe200080108ba */
[----:B------:R-:W-:Y:S02]  /*d8d0*/  FFMA.FTZ R202, R202, UR36, -R186 ;  /* 0x00000024caca7c23 */ /* 0x000fe400080108ba */
[----:B------:R-:W-:Y:S02]  /*d8e0*/  ISETP.LE.U32.AND P0, PT, R0, UR12, PT ;  /* 0x0000000c00007c0c */ /* 0x000fe4000bf03070 */
[----:B---3--:R-:W-:-:S02]  /*d8f0*/  F2FP.F16.F32.PACK_AB R217, R189, R191 ;  /* 0x000000bfbdd9723e */ /* 0x008fc400000000ff */
[----:B--2---:R-:W-:Y:S01]  /*d900*/  FMNMX.FTZ R0, R169, R166, !PT ;  /* 0x000000a6a9007209 */ /* 0x004fe20007810000 */
[----:B------:R-:W-:Y:S02]  /*d910*/  IMAD.MOV.U32 R166, RZ, RZ, R230 ;  /* 0x000000ffffa67224 */ /* 0x000fe400078e00e6 */
[----:B------:R-:W-:Y:S01]  /*d920*/  @!P6 HADD2 R165, -R217.H0_H0, -RZ.H0_H0 ;  /* 0xa00000ffd9a5e230 */ /* 0x000fe20000000900 */
[----:B------:R-:W-:Y:S01]  /*d930*/  PRMT R215, R217, 0x7632, R215 ;  /* 0x00007632d9d77816 */ /* 0x000fe200000000d7 */
[----:B------:R-:W-:Y:S01]  /*d940*/  MUFU.EX2 R231, R231 ;  /* 0x000000e700e77308 */ /* 0x000fe20000000800 */
[----:B------:R-:W-:-:S03]  /*d950*/  LOP3.LUT R166, R166, 0xff, RZ, 0xc0, !PT ;  /* 0x000000ffa6a67812 */ /* 0x000fc600078ec0ff */
[----:B------:R-:W2:Y:S01]  /*d960*/  MUFU.EX2 R202, R202 ;  /* 0x000000ca00ca7308 */ /* 0x000ea20000000800 */
[----:B------:R-:W-:Y:S01]  /*d970*/  PRMT R228, R217, 0x5410, R215 ;  /* 0x00005410d9e47816 */ /* 0x000fe200000000d7 */
[----:B------:R-:W-:Y:S01]  /*d980*/  @!P0 HADD2 R30, -R215.H0_H0, -RZ.H0_H0 ;  /* 0xa00000ffd71e8230 */ /* 0x000fe20000000900 */
[----:B------:R-:W-:Y:S02]  /*d990*/  @!P6 PRMT R217, R165, 0x5410, RZ ;  /* 0x00005410a5d9e816 */ /* 0x000fe400000000ff */
[----:B------:R-:W-:Y:S02]  /*d9a0*/  ISETP.LE.U32.AND P6, PT, R166, UR12, PT ;  /* 0x0000000ca6007c0c */ /* 0x000fe4000bfc3070 */
[----:B------:R-:W-:Y:S01]  /*d9b0*/  @!P0 PRMT R215, R30, 0x5410, RZ ;  /* 0x000054101ed78816 */ /* 0x000fe200000000ff */
[C---:B------:R-:W-:Y:S01]  /*d9c0*/  FMUL.FTZ R30, R0.reuse, UR36 ;  /* 0x00000024001e7c20 */ /* 0x040fe20008410000 */
[----:B------:R-:W-:Y:S02]  /*d9d0*/  FSETP.NEU.FTZ.AND P0, PT, R0, -INF , PT ;  /* 0xff8000000000780b */ /* 0x000fe40003f1d000 */
[----:B--2---:R-:W-:-:S02]  /*d9e0*/  F2FP.F16.F32.PACK_AB R166, R202, R231 ;  /* 0x000000e7caa6723e */ /* 0x004fc400000000ff */
[----:B------:R-:W-:Y:S01]  /*d9f0*/  FSEL R30, R30, RZ, P0 ;  /* 0x000000ff1e1e7208 */ /* 0x000fe20000000000 */
[--C-:B------:R-:W-:Y:S01]  /*da00*/  FFMA.FTZ R203, R203, UR36, -R186.reuse ;  /* 0x00000024cbcb7c23 */ /* 0x100fe200080108ba */
[--C-:B------:R-:W-:Y:S01]  /*da10*/  FFMA.FTZ R227, R227, UR36, -R186.reuse ;  /* 0x00000024e3e37c23 */ /* 0x100fe200080108ba */
[--C-:B------:R-:W-:Y:S01]  /*da20*/  FFMA.FTZ R195, R195, UR36, -R186.reuse ;  /* 0x00000024c3c37c23 */ /* 0x100fe200080108ba */
[----:B------:R-:W-:Y:S01]  /*da30*/  FFMA.FTZ R187, R187, UR36, -R186 ;  /* 0x00000024bbbb7c23 */ /* 0x000fe200080108ba */
[----:B------:R-:W-:Y:S01]  /*da40*/  @!P6 HADD2 R168, -R166.H0_H0, -RZ.H0_H0 ;  /* 0xa00000ffa6a8e230 */ /* 0x000fe20000000900 */
[----:B------:R-:W-:Y:S01]  /*da50*/  PRMT R165, R166, 0x7632, R165 ;  /* 0x00007632a6a57816 */ /* 0x000fe200000000a5 */
        /* <DEDUP_REMOVED lines=22> */
[----:B------:R-:W-:-:S02]  /*dbc0*/  PRMT R30, R166, 0x5410, R165 ;  /* 0x00005410a61e7816 */ /* 0x000fc400000000a5 */
[----:B------:R-:W-:Y:S01]  /*dbd0*/  @!P6 PRMT R166, R168, 0x5410, RZ ;  /* 0x00005410a8a6e816 */ /* 0x000fe200000000ff */
[----:B------:R-:W-:Y:S02]  /*dbe0*/  FADD.FTZ R168, R214, -R184 ;  /* 0x800000b8d6a87221 */ /* 0x000fe40000010000 */
[----:B------:R-:W2:Y:S01]  /*dbf0*/  LDL.LU R214, [R1+0x50] ;  /* 0x0000500001d67983 */ /* 0x000ea20000300800 */
[----:B------:R-:W-:-:S04]  /*dc00*/  PRMT R221, R230, 0x7771, RZ ;  /* 0x00007771e6dd7816 */ /* 0x000fc800000000ff */
[----:B------:R-:W-:Y:S01]  /*dc10*/  ISETP.GT.U32.AND P6, PT, R221, UR12, PT ;  /* 0x0000000cdd007c0c */ /* 0x000fe2000bfc4070 */
[----:B------:R-:W-:Y:S04]  /*dc20*/  MUFU.EX2 R226, R226 ;  /* 0x000000e200e27308 */ /* 0x000fe80000000800 */
[----:B------:R-:W3:Y:S08]  /*dc30*/  MUFU.EX2 R186, R186 ;  /* 0x000000ba00ba7308 */ /* 0x000ef00000000800 */
[----:B------:R-:W-:-:S05]  /*dc40*/  @P6 HADD2 R167, -R165.H0_H0, -RZ.H0_H0 ;  /* 0xa00000ffa5a76230 */ /* 0x000fca0000000900 */
[----:B------:R-:W-:Y:S02]  /*dc50*/  @P6 PRMT R165, R167, 0x5410, RZ ;  /* 0x00005410a7a56816 */ /* 0x000fe400000000ff */
[----:B------:R-:W-:-:S04]  /*dc60*/  PRMT R167, R230, 0x7772, RZ ;  /* 0x00007772e6a77816 */ /* 0x000fc800000000ff */
[----:B------:R-:W-:Y:S02]  /*dc70*/  ISETP.GT.U32.AND P6, PT, R167, UR12, PT ;  /* 0x0000000ca7007c0c */ /* 0x000fe4000bfc4070 */
[----:B---3--:R-:W-:Y:S01]  /*dc80*/  F2FP.F16.F32.PACK_AB R184, R186, R226 ;  /* 0x000000e2bab8723e */ /* 0x008fe200000000ff */
[----:B------:R-:W-:Y:S01]  /*dc90*/  FADD.FTZ R192, R213, -R192 ;  /* 0x800000c0d5c07221 */ /* 0x000fe20000010000 */
[----:B------:R-:W-:Y:S02]  /*dca0*/  PRMT R213, R230, 0x7773, RZ ;  /* 0x00007773e6d57816 */ /* 0x000fe400000000ff */
[----:B------:R-:W-:-:S07]  /*dcb0*/  PRMT R167, R184, 0x7632, R167 ;  /* 0x00007632b8a77816 */ /* 0x000fce00000000a7 */
[----:B------:R-:W-:Y:S01]  /*dcc0*/  @P6 HADD2 R35, -R184.H0_H0, -RZ.H0_H0 ;  /* 0xa00000ffb8236230 */ /* 0x000fe20000000900 */
[----:B------:R-:W-:-:S04]  /*dcd0*/  PRMT R221, R184, 0x5410, R167 ;  /* 0x00005410b8dd7816 */ /* 0x000fc800000000a7 */
[----:B------:R-:W-:Y:S02]  /*dce0*/  @P6 PRMT R184, R35, 0x5410, RZ ;  /* 0x0000541023b86816 */ /* 0x000fe400000000ff */
[----:B------:R-:W-:Y:S01]  /*dcf0*/  ISETP.GT.U32.AND P6, PT, R213, UR12, PT ;  /* 0x0000000cd5007c0c */ /* 0x000fe2000bfc4070 */
[----:B------:R-:W-:Y:S01]  /*dd00*/  FMUL.FTZ R192, R192, UR36 ;  /* 0x00000024c0c07c20 */ /* 0x000fe20008410000 */
[----:B------:R-:W-:Y:S01]  /*dd10*/  UIADD3 UR4, UPT, UPT, UR35, 0x646e171e, URZ ;  /* 0x646e171e23047890 */ /* 0x000fe2000fffe0ff */
[----:B------:R-:W-:Y:S01]  /*dd20*/  FMUL.FTZ R168, R168, UR36 ;  /* 0x00000024a8a87c20 */ /* 0x000fe20008410000 */
[----:B------:R-:W-:Y:S01]  /*dd30*/  IMAD.WIDE.U32 R232, R232, -0x2daee0ad, RZ ;  /* 0xd2511f53e8e87825 */ /* 0x000fe200078e00ff */
[----:B------:R-:W3:Y:S04]  /*dd40*/  MUFU.EX2 R213, R192 ;  /* 0x000000c000d57308 */ /* 0x000ee80000000800 */
[----:B------:R4:W-:Y:S04]  /*dd50*/  MUFU.EX2 R236, R168 ;  /* 0x000000a800ec7308 */ /* 0x0009e80000000800 */
[----:B------:R-:W-:-:S05]  /*dd60*/  @P6 HADD2 R34, -R167.H0_H0, -RZ.H0_H0 ;  /* 0xa00000ffa7226230 */ /* 0x000fca0000000900 */
[----:B------:R-:W-:Y:S02]  /*dd70*/  @P6 PRMT R167, R34, 0x5410, RZ ;  /* 0x0000541022a76816 */ /* 0x000fe400000000ff */
[----:B----4-:R-:W-:-:S04]  /*dd80*/  LOP3.LUT R168, R240, UR4, R233, 0x96, !PT ;  /* 0x00000004f0a87c12 */ /* 0x010fc8000f8e96e9 */
[----:B------:R-:W-:Y:S01]  /*dd90*/  LOP3.LUT R34, R168, 0xff, RZ, 0xc0, !PT ;  /* 0x000000ffa8227812 */ /* 0x000fe200078ec0ff */
[----:B------:R-:W-:-:S03]  /*dda0*/  IMAD.MOV.U32 R241, RZ, RZ, R243 ;  /* 0x000000fffff17224 */ /* 0x000fc600078e00f3 */
[----:B------:R-:W-:Y:S01]  /*ddb0*/  ISETP.LE.U32.AND P6, PT, R34, UR12, PT ;  /* 0x0000000c22007c0c */ /* 0x000fe2000bfc3070 */
[----:B---3--:R-:W-:Y:S02]  /*ddc0*/  FFMA.FTZ R34, R242, R213, R191 ;  /* 0x000000d5f2227223 */ /* 0x008fe400000100bf */
[----:B------:R-:W3:Y:S01]  /*ddd0*/  LDL.64 R242, [R1+0x28] ;  /* 0x0000280001f27983 */ /* 0x000ee20000100a00 */
[----:B------:R-:W-:Y:S04]  /*dde0*/  MUFU.EX2 R203, R203 ;  /* 0x000000cb00cb7308 */ /* 0x000fe80000000800 */
[----:B------:R-:W4:Y:S01]  /*ddf0*/  MUFU.EX2 R227, R227 ;  /* 0x000000e300e37308 */ /* 0x000f220000000800 */
[----:B------:R-:W-:-:S04]  /*de00*/  LOP3.LUT R35, R168, 0xffff, RZ, 0xc0, !PT ;  /* 0x0000ffffa8237812 */ /* 0x000fc800078ec0ff */
[----:B------:R-:W-:Y:S02]  /*de10*/  SHF.R.U32.HI R35, RZ, 0x8, R35 ;  /* 0x00000008ff237819 */ /* 0x000fe40000011623 */
[----:B----4-:R-:W-:-:S04]  /*de20*/  F2FP.F16.F32.PACK_AB R192, R227, R203 ;  /* 0x000000cbe3c0723e */ /* 0x010fc800000000ff */
[----:B------:R-:W-:Y:S01]  /*de30*/  PRMT R191, R192, 0x7632, R191 ;  /* 0x00007632c0bf7816 */ /* 0x000fe200000000bf */
[----:B------:R-:W-:Y:S01]  /*de40*/  @!P6 HADD2 R33, -R192.H0_H0, -RZ.H0_H0 ;  /* 0xa00000ffc021e230 */ /* 0x000fe20000000900 */
[----:B------:R-:W-:Y:S04]  /*de50*/  MUFU.EX2 R233, R235 ;  /* 0x000000eb00e97308 */ /* 0x000fe80000000800 */
[----:B------:R-:W4:Y:S04]  /*de60*/  MUFU.EX2 R219, R219 ;  /* 0x000000db00db7308 */ /* 0x000f280000000800 */
[----:B------:R-:W-:Y:S04]  /*de70*/  MUFU.EX2 R195, R195 ;  /* 0x000000c300c37308 */ /* 0x000fe80000000800 */
[----:B------:R-:W-:Y:S01]  /*de80*/  MUFU.EX2 R218, R218 ;  /* 0x000000da00da7308 */ /* 0x000fe20000000800 */
[----:B------:R-:W-:-:S04]  /*de90*/  FADD.FTZ R170, R212, -R170 ;  /* 0x800000aad4aa7221 */ /* 0x000fc80000010000 */
[----:B------:R-:W-:Y:S01]  /*dea0*/  FMUL.FTZ R170, R170, UR36 ;  /* 0x00000024aaaa7c20 */ /* 0x000fe20008410000 */
[----:B------:R-:W-:Y:S04]  /*deb0*/  MUFU.EX2 R171, R171 ;  /* 0x000000ab00ab7308 */ /* 0x000fe80000000800 */
[----:B------:R-:W-:Y:S01]  /*dec0*/  MUFU.EX2 R169, R169 ;  /* 0x000000a900a97308 */ /* 0x000fe20000000800 */
[----:B--2---:R-:W-:Y:S01]  /*ded0*/  FFMA.FTZ R190, R214, R236, R190 ;  /* 0x000000ecd6be7223 */ /* 0x004fe200000100be */
[----:B------:R-:W-:Y:S02]  /*dee0*/  LOP3.LUT R214, R35, 0xffff, RZ, 0xc0, !PT ;  /* 0x0000ffff23d67812 */ /* 0x000fe400078ec0ff */
[----:B------:R-:W-:Y:S02]  /*def0*/  PRMT R35, R192, 0x5410, R191 ;  /* 0x00005410c0237816 */ /* 0x000fe400000000bf */
[----:B------:R-:W-:-:S02]  /*df00*/  @!P6 PRMT R192, R33, 0x5410, RZ ;  /* 0x0000541021c0e816 */ /* 0x000fc400000000ff */
[----:B------:R-:W-:Y:S02]  /*df10*/  ISETP.LE.U32.AND P6, PT, R214, UR12, PT ;  /* 0x0000000cd6007c0c */ /* 0x000fe4000bfc3070 */
[----:B------:R-:W-:-:S04]  /*df20*/  PRMT R33, R168, 0x7632, R33 ;  /* 0x00007632a8217816 */ /* 0x000fc80000000021 */
[----:B------:R-:W-:-:S07]  /*df30*/  LOP3.LUT R33, R33, 0xff, RZ, 0xc0, !PT ;  /* 0x000000ff21217812 */ /* 0x000fce00078ec0ff */
[----:B------:R-:W-:-:S05]  /*df40*/  @!P6 HADD2 R32, -R191.H0_H0, -RZ.H0_H0 ;  /* 0xa00000ffbf20e230 */ /* 0x000fca0000000900 */
[----:B------:R-:W-:Y:S02]  /*df50*/  @!P6 PRMT R191, R32, 0x5410, RZ ;  /* 0x0000541020bfe816 */ /* 0x000fe400000000ff */
[----:B------:R-:W-:Y:S01]  /*df60*/  ISETP.LE.U32.AND P6, PT, R33, UR12, PT ;  /* 0x0000000c21007c0c */ /* 0x000fe2000bfc3070 */
[----:B------:R-:W-:Y:S01]  /*df70*/  FADD.FTZ R188, R188, R190 ;  /* 0x000000bebcbc7221 */ /* 0x000fe20000010000 */
[----:B----4-:R-:W-:Y:S01]  /*df80*/  F2FP.F16.F32.PACK_AB R190, R219, R233 ;  /* 0x000000e9dbbe723e */ /* 0x010fe200000000ff */
[----:B------:R-:W-:Y:S01]  /*df90*/  FADD.FTZ R32, R189, R34 ;  /* 0x00000022bd207221 */ /* 0x000fe20000010000 */
[----:B------:R-:W-:Y:S02]  /*dfa0*/  SHF.R.U32.HI R33, RZ, 0x18, R168 ;  /* 0x00000018ff217819 */ /* 0x000fe400000116a8 */
[----:B------:R-:W-:-:S07]  /*dfb0*/  PRMT R189, R190, 0x7632, R189 ;  /* 0x00007632bebd7816 */ /* 0x000fce00000000bd */
[----:B------:R-:W-:Y:S01]  /*dfc0*/  @!P6 HADD2 R29, -R190.H0_H0, -RZ.H0_H0 ;  /* 0xa00000ffbe1de230 */ /* 0x000fe20000000900 */
[----:B------:R-:W-:-:S04]  /*dfd0*/  PRMT R34, R190, 0x5410, R189 ;  /* 0x00005410be227816 */ /* 0x000fc800000000bd */
[----:B------:R-:W-:Y:S02]  /*dfe0*/  @!P6 PRMT R190, R29, 0x5410, RZ ;  /* 0x000054101dbee816 */ /* 0x000fe400000000ff */
[----:B------:R-:W-:Y:S01]  /*dff0*/  ISETP.LE.U32.AND P6, PT, R33, UR12, PT ;  /* 0x0000000c21007c0c */ /* 0x000fe2000bfc3070 */
[----:B------:R-:W-:Y:S01]  /*e000*/  IMAD.MOV.U32 R33, RZ, RZ, R232 ;  /* 0x000000ffff217224 */ /* 0x000fe200078e00e8 */
[----:B------:R-:W2:Y:S04]  /*e010*/  MUFU.EX2 R29, R187 ;  /* 0x000000bb001d7308 */ /* 0x000ea80000000800 */
[----:B------:R-:W-:-:S07]  /*e020*/  LOP3.LUT R33, R33, 0xff, RZ, 0xc0, !PT ;  /* 0x000000ff21217812 */ /* 0x000fce00078ec0ff */
[----:B------:R-:W-:-:S05]  /*e030*/  @!P6 HADD2 R28, -R189.H0_H0, -RZ.H0_H0 ;  /* 0xa00000ffbd1ce230 */ /* 0x000fca0000000900 */
[----:B------:R-:W-:Y:S02]  /*e040*/  @!P6 PRMT R189, R28, 0x5410, RZ ;  /* 0x000054101cbde816 */ /* 0x000fe400000000ff */
[----:B------:R-:W-:Y:S01]  /*e050*/  ISETP.LE.U32.AND P6, PT, R33, UR12, PT ;  /* 0x0000000c21007c0c */ /* 0x000fe2000bfc3070 */
[----:B------:R-:W-:Y:S01]  /*e060*/  FADD.FTZ R231, R231, R188 ;  /* 0x000000bce7e77221 */ /* 0x000fe20000010000 */
[----:B--2---:R-:W-:Y:S02]  /*e070*/  F2FP.F16.F32.PACK_AB R188, R29, R195 ;  /* 0x000000c31dbc723e */ /* 0x004fe400000000ff */
[----:B------:R-:W-:Y:S02]  /*e080*/  PRMT R28, R232, 0x7771, RZ ;  /* 0x00007771e81c7816 */ /* 0x000fe400000000ff */
[----:B------:R-:W-:-:S07]  /*e090*/  PRMT R187, R188, 0x7632, R187 ;  /* 0x00007632bcbb7816 */ /* 0x000fce00000000bb */
[----:B------:R-:W-:Y:S01]  /*e0a0*/  @!P6 HADD2 R27, -R188.H0_H0, -RZ.H0_H0 ;  /* 0xa00000ffbc1be230 */ /* 0x000fe20000000900 */
[----:B------:R-:W-:-:S04]  /*e0b0*/  PRMT R33, R188, 0x5410, R187 ;  /* 0x00005410bc217816 */ /* 0x000fc800000000bb */
[----:B------:R-:W-:Y:S02]  /*e0c0*/  @!P6 PRMT R188, R27, 0x5410, RZ ;  /* 0x000054101bbce816 */ /* 0x000fe400000000ff */
[----:B------:R-:W-:Y:S01]  /*e0d0*/  ISETP.GT.U32.AND P6, PT, R28, UR12, PT ;  /* 0x0000000c1c007c0c */ /* 0x000fe2000bfc4070 */
[----:B------:R-:W2:-:S12]  /*e0e0*/  MUFU.EX2 R214, R185 ;  /* 0x000000b900d67308 */ /* 0x000e980000000800 */
[----:B-1----:R-:W-:-:S05]  /*e0f0*/  @P6 HADD2 R24, -R187.H0_H0, -RZ.H0_H0 ;  /* 0xa00000ffbb186230 */ /* 0x002fca0000000900 */
[----:B------:R-:W-:Y:S02]  /*e100*/  @P6 PRMT R187, R24, 0x5410, RZ ;  /* 0x0000541018bb6816 */ /* 0x000fe400000000ff */
[----:B------:R-:W-:Y:S01]  /*e110*/  PRMT R24, R232, 0x7772, RZ ;  /* 0x00007772e8187816 */ /* 0x000fe200000000ff */
[----:B------:R-:W-:-:S03]  /*e120*/  FADD.FTZ R32, R226, R32 ;  /* 0x00000020e2207221 */ /* 0x000fc60000010000 */
[----:B------:R-:W-:Y:S01]  /*e130*/  ISETP.GT.U32.AND P6, PT, R24, UR12, PT ;  /* 0x0000000c18007c0c */ /* 0x000fe2000bfc4070 */
[----:B------:R-:W-:Y:S01]  /*e140*/  FADD.FTZ R24, R186, R32 ;  /* 0x00000020ba187221 */ /* 0x000fe20000010000 */
[----:B--2---:R-:W-:Y:S02]  /*e150*/  F2FP.F16.F32.PACK_AB R186, R214, R218 ;  /* 0x000000dad6ba723e */ /* 0x004fe400000000ff */
[----:B------:R-:W-:Y:S02]  /*e160*/  PRMT R27, R232, 0x7773, RZ ;  /* 0x00007773e81b7816 */ /* 0x000fe400000000ff */
[----:B------:R-:W-:-:S07]  /*e170*/  PRMT R185, R186, 0x7632, R185 ;  /* 0x00007632bab97816 */ /* 0x000fce00000000b9 */
[----:B------:R-:W-:Y:S01]  /*e180*/  @P6 HADD2 R17, -R186.H0_H0, -RZ.H0_H0 ;  /* 0xa00000ffba116230 */ /* 0x000fe20000000900 */
[----:B------:R-:W-:-:S04]  /*e190*/  PRMT R32, R186, 0x5410, R185 ;  /* 0x00005410ba207816 */ /* 0x000fc800000000b9 */
[----:B------:R-:W-:Y:S02]  /*e1a0*/  @P6 PRMT R186, R17, 0x5410, RZ ;  /* 0x0000541011ba6816 */ /* 0x000fe400000000ff */
[----:B------:R-:W-:Y:S01]  /*e1b0*/  ISETP.GT.U32.AND P6, PT, R27, UR12, PT ;  /* 0x0000000c1b007c0c */ /* 0x000fe2000bfc4070 */
[----:B------:R-:W1:Y:S01]  /*e1c0*/  MUFU.EX2 R226, R170 ;  /* 0x000000aa00e27308 */ /* 0x000e620000000800 */
[----:B------:R-:W-:Y:S01]  /*e1d0*/  FADD.FTZ R24, R233, R24 ;  /* 0x00000018e9187221 */ /* 0x000fe20000010000 */
[----:B---3--:R-:W-:-:S03]  /*e1e0*/  LOP3.LUT R238, R238, UR21, R243, 0x96, !PT ;  /* 0x00000015eeee7c12 */ /* 0x008fc6000f8e96f3 */
[----:B------:R-:W-:Y:S01]  /*e1f0*/  FADD.FTZ R219, R219, R24 ;  /* 0x00000018dbdb7221 */ /* 0x000fe20000010000 */
[----:B------:R-:W-:-:S06]  /*e200*/  F2FP.F16.F32.PACK_AB R24, R169, R171 ;  /* 0x000000aba918723e */ /* 0x000fcc00000000ff */
[----:B------:R-:W-:Y:S01]  /*e210*/  @P6 HADD2 R16, -R185.H0_H0, -RZ.H0_H0 ;  /* 0xa00000ffb9106230 */ /* 0x000fe20000000900 */
[----:B------:R-:W-:-:S04]  /*e220*/  LOP3.LUT R17, R176, UR22, R239, 0x96, !PT ;  /* 0x00000016b0117c12 */ /* 0x000fc8000f8e96ef */
[----:B------:R-:W-:Y:S01]  /*e230*/  @P6 PRMT R185, R16, 0x5410, RZ ;  /* 0x0000541010b96816 */ /* 0x000fe200000000ff */
[----:B-1----:R-:W-:Y:S01]  /*e240*/  FFMA.FTZ R16, R241, R226, R171 ;  /* 0x000000e2f1107223 */ /* 0x002fe200000100ab */
[----:B------:R-:W-:Y:S02]  /*e250*/  IMAD.WIDE.U32 R170, R238, -0x2daee0ad, RZ ;  /* 0xd2511f53eeaa7825 */ /* 0x000fe400078e00ff */
[----:B------:R-:W2:Y:S02]  /*e260*/  LDL.64 R238, [R1+0x30] ;  /* 0x0000300001ee7983 */ /* 0x000ea40000100a00 */
[----:B------:R-:W-:-:S03]  /*e270*/  IMAD.WIDE.U32 R240, R17, -0x2daee0ad, RZ ;  /* 0xd2511f5311f07825 */ /* 0x000fc600078e00ff */
[----:B------:R-:W-:Y:S01]  /*e280*/  LOP3.LUT R28, R240, UR15, R171, 0x96, !PT ;  /* 0x0000000ff01c7c12 */ /* 0x000fe2000f8e96ab */
[----:B------:R-:W-:Y:S01]  /*e290*/  FADD.FTZ R16, R169, R16 ;  /* 0x00000010a9107221 */ /* 0x000fe20000010000 */
[----:B------:R-:W-:-:S05]  /*e2a0*/  FSEL R27, R0, RZ, P0 ;  /* 0x000000ff001b7208 */ /* 0x000fca0000000000 */
[----:B------:R-:W-:Y:S01]  /*e2b0*/  FADD.FTZ R27, R211, -R27 ;  /* 0x8000001bd31b7221 */ /* 0x000fe20000010000 */
[----:B------:R-:W-:Y:S04]  /*e2c0*/  MUFU.EX2 R220, R220 ;  /* 0x000000dc00dc7308 */ /* 0x000fe80000000800 */
[----:B------:R-:W-:Y:S04]  /*e2d0*/  MUFU.EX2 R222, R222 ;  /* 0x000000de00de7308 */ /* 0x000fe80000000800 */
[----:B------:R-:W-:Y:S04]  /*e2e0*/  MUFU.EX2 R200, R200 ;  /* 0x000000c800c87308 */ /* 0x000fe80000000800 */
[----:B------:R-:W-:Y:S04]  /*e2f0*/  MUFU.EX2 R212, R199 ;  /* 0x000000c700d47308 */ /* 0x000fe80000000800 */
[----:B------:R-:W-:Y:S04]  /*e300*/  MUFU.EX2 R198, R198 ;  /* 0x000000c600c67308 */ /* 0x000fe80000000800 */
[----:B------:R-:W-:Y:S04]  /*e310*/  MUFU.EX2 R197, R197 ;  /* 0x000000c500c57308 */ /* 0x000fe80000000800 */
[----:B------:R-:W-:Y:S01]  /*e320*/  MUFU.EX2 R196, R196 ;  /* 0x000000c400c47308 */ /* 0x000fe20000000800 */
        /* <DEDUP_REMOVED lines=29> */
[----:B--2---:R-:W-:-:S05]  /*e500*/  LOP3.LUT R17, R238, UR17, R241, 0x96, !PT ;  /* 0x00000011ee117c12 */ /* 0x004fca000f8e96f1 */
[----:B------:R-:W-:-:S05]  /*e510*/  IMAD.WIDE.U32 R238, R17, -0x326172a9, RZ ;  /* 0xcd9e8d5711ee7825 */ /* 0x000fca00078e00ff */
[----:B------:R-:W-:-:S05]  /*e520*/  LOP3.LUT R17, R242, UR16, R239, 0x96, !PT ;  /* 0x00000010f2117c12 */ /* 0x000fca000f8e96ef */
[----:B------:R-:W-:-:S05]  /*e530*/  IMAD.WIDE.U32 R242, R17, -0x2daee0ad, RZ ;  /* 0xd2511f5311f27825 */ /* 0x000fca00078e00ff */
[----:B------:R-:W-:Y:S01]  /*e540*/  LOP3.LUT R17, R170, UR13, R243, 0x96, !PT ;  /* 0x0000000daa117c12 */ /* 0x000fe2000f8e96f3 */
        /* <DEDUP_REMOVED lines=8> */
[----:B------:R1:W-:Y:S01]  /*e5d0*/  MUFU.EX2 R17, R234 ;  /* 0x000000ea00117308 */ /* 0x0003e20000000800 */
[-C--:B------:R-:W-:Y:S01]  /*e5e0*/  FMUL.FTZ R119, R119, R213.reuse ;  /* 0x000000d577777220 */ /* 0x080fe20000410000 */
[-C--:B------:R-:W-:Y:S01]  /*e5f0*/  FMUL.FTZ R130, R130, R213.reuse ;  /* 0x000000d582827220 */ /* 0x080fe20000410000 */
[----:B------:R-:W-:Y:S01]  /*e600*/  LOP3.LUT R28, R169, 0xff, RZ, 0xc0, !PT ;  /* 0x000000ffa91c7812 */ /* 0x000fe200078ec0ff */
[----:B------:R2:W3:Y:S01]  /*e610*/  MUFU.EX2 R171, R223 ;  /* 0x000000df00ab7308 */ /* 0x0004e20000000800 */
[----:B------:R-:W-:Y:S01]  /*e620*/  FMUL.FTZ R131, R131, R213 ;  /* 0x000000d583837220 */ /* 0x000fe20000410000 */
[----:B------:R-:W4:Y:S01]  /*e630*/  LDCU UR4, c[0x0][0x448] ;  /* 0x00008900ff0477ac */ /* 0x000f220008000800 */
[----:B------:R-:W-:Y:S02]  /*e640*/  ISETP.LE.U32.AND P0, PT, R28, UR12, PT ;  /* 0x0000000c1c007c0c */ /* 0x000fe4000bf03070 */
[----:B------:R3:W4:Y:S01]  /*e650*/  MUFU.EX2 R28, R216 ;  /* 0x000000d8001c7308 */ /* 0x0007220000000800 */
[----:B-1----:R-:W-:-:S04]  /*e660*/  IMAD.WIDE.U32 R234, R235, -0x326172a9, RZ ;  /* 0xcd9e8d57ebea7825 */ /* 0x002fc800078e00ff */
[----:B--2---:R-:W-:Y:S01]  /*e670*/  FMUL.FTZ R223, R27, UR36 ;  /* 0x000000241bdf7c20 */ /* 0x004fe20008410000 */
[----:B------:R-:W-:-:S05]  /*e680*/  LOP3.LUT R27, R238, UR5, R235, 0x96, !PT ;  /* 0x00000005ee1b7c12 */ /* 0x000fca000f8e96eb */
[----:B------:R-:W1:Y:S01]  /*e690*/  MUFU.EX2 R223, R223 ;  /* 0x000000df00df7308 */ /* 0x000e620000000800 */
[----:B------:R-:W-:Y:S02]  /*e6a0*/  LOP3.LUT R211, R27, 0xff, RZ, 0xc0, !PT ;  /* 0x000000ff1bd37812 */ /* 0x000fe400078ec0ff */
[----:B---3--:R-:W-:Y:S02]  /*e6b0*/  F2FP.F16.F32.PACK_AB R216, R171, R17 ;  /* 0x00000011abd8723e */ /* 0x008fe400000000ff */
[----:B------:R-:W-:Y:S01]  /*e6c0*/  ISETP.LE.U32.AND P6, PT, R211, UR12, PT ;  /* 0x0000000cd3007c0c */ /* 0x000fe2000bfc3070 */
[----:B------:R-:W-:Y:S01]  /*e6d0*/  FADD.FTZ R211, R17, R16 ;  /* 0x0000001011d37221 */ /* 0x000fe20000010000 */
[----:B----4-:R-:W-:Y:S02]  /*e6e0*/  F2FP.F16.F32.PACK_AB R17, R220, R28 ;  /* 0x0000001cdc11723e */ /* 0x010fe400000000ff */
[----:B------:R-:W-:-:S03]  /*e6f0*/  F2FP.F16.F32.PACK_AB R16, R200, R222 ;  /* 0x000000dec810723e */ /* 0x000fc600000000ff */
[----:B------:R-:W-:Y:S02]  /*e700*/  @!P0 HADD2 R25, -R17.H0_H0, -RZ.H0_H0 ;  /* 0xa00000ff11198230 */ /* 0x000fe40000000900 */
[----:B-1----:R-:W-:Y:S01]  /*e710*/  FFMA.FTZ R233, R244, R223, R222 ;  /* 0x000000dff4e97223 */ /* 0x002fe200000100de */
[----:B------:R-:W-:-:S03]  /*e720*/  FADD.FTZ R222, R171, R211 ;  /* 0x000000d3abde7221 */ /* 0x000fc60000010000 */
[----:B------:R-:W-:Y:S01]  /*e730*/  FADD.FTZ R233, R200, R233 ;  /* 0x000000e9c8e97221 */ /* 0x000fe20000010000 */
[----:B------:R-:W-:Y:S01]  /*e740*/  PRMT R200, R17, 0x7610, R200 ;  /* 0x0000761011c87816 */ /* 0x000fe200000000c8 */
[----:B------:R-:W-:Y:S01]  /*e750*/  FADD.FTZ R222, R28, R222 ;  /* 0x000000de1cde7221 */ /* 0x000fe20000010000 */
[----:B------:R-:W-:Y:S02]  /*e760*/  @!P0 PRMT R200, R25, 0x5410, RZ ;  /* 0x0000541019c88816 */ /* 0x000fe400000000ff */
[----:B------:R-:W-:Y:S02]  /*e770*/  LOP3.LUT R25, R27, 0xffff, RZ, 0xc0, !PT ;  /* 0x0000ffff1b197812 */ /* 0x000fe400078ec0ff */
[C---:B------:R-:W-:Y:S02]  /*e780*/  PRMT R28, R24.reuse, 0x7610, R28 ;  /* 0x00007610181c7816 */ /* 0x040fe4000000001c */
[----:B------:R-:W-:Y:S02]  /*e790*/  SHF.R.U32.HI R25, RZ, 0x8, R25 ;  /* 0x00000008ff197819 */ /* 0x000fe40000011619 */
[----:B------:R-:W-:Y:S01]  /*e7a0*/  PRMT R171, R24, 0x7632, R171 ;  /* 0x0000763218ab7816 */ /* 0x000fe200000000ab */
[----:B------:R-:W-:Y:S01]  /*e7b0*/  @!P6 HADD2 R26, -R28.H0_H0, -RZ.H0_H0 ;  /* 0xa00000ff1c1ae230 */ /* 0x000fe20000000900 */
[----:B------:R-:W-:-:S02]  /*e7c0*/  LOP3.LUT R25, R25, 0xffff, RZ, 0xc0, !PT ;  /* 0x0000ffff19197812 */ /* 0x000fc400078ec0ff */
[----:B------:R-:W-:Y:S02]  /*e7d0*/  PRMT R24, R28, 0x5410, R171 ;  /* 0x000054101c187816 */ /* 0x000fe400000000ab */
[----:B------:R-:W-:Y:S02]  /*e7e0*/  @!P6 PRMT R28, R26, 0x5410, RZ ;  /* 0x000054101a1ce816 */ /* 0x000fe400000000ff */
[----:B------:R-:W-:Y:S02]  /*e7f0*/  ISETP.LE.U32.AND P6, PT, R25, UR12, PT ;  /* 0x0000000c19007c0c */ /* 0x000fe4000bfc3070 */
[----:B------:R-:W-:-:S04]  /*e800*/  PRMT R25, R27, 0x7632, R25 ;  /* 0x000076321b197816 */ /* 0x000fc80000000019 */
[----:B------:R-:W-:-:S04]  /*e810*/  LOP3.LUT R25, R25, 0xff, RZ, 0xc0, !PT ;  /* 0x000000ff19197812 */ /* 0x000fc800078ec0ff */
[----:B------:R-:W-:Y:S02]  /*e820*/  ISETP.LE.U32.AND P0, PT, R25, UR12, PT ;  /* 0x0000000c19007c0c */ /* 0x000fe4000bf03070 */
[C---:B------:R-:W-:Y:S01]  /*e830*/  PRMT R26, R16.reuse, 0x7610, R26 ;  /* 0x00007610101a7816 */ /* 0x040fe2000000001a */
[----:B------:R1:W2:Y:S10]  /*e840*/  MUFU.EX2 R211, R201 ;  /* 0x000000c900d37308 */ /* 0x0002b40000000800 */
[----:B------:R-:W-:Y:S01]  /*e850*/  @!P0 HADD2 R22, -R26.H0_H0, -RZ.H0_H0 ;  /* 0xa00000ff1a168230 */ /* 0x000fe20000000900 */
[----:B-1----:R-:W-:-:S04]  /*e860*/  PRMT R201, R16, 0x7632, R201 ;  /* 0x0000763210c97816 */ /* 0x002fc800000000c9 */
[----:B------:R-:W-:Y:S02]  /*e870*/  PRMT R25, R26, 0x5410, R201 ;  /* 0x000054101a197816 */ /* 0x000fe400000000c9 */
[----:B------:R-:W-:Y:S02]  /*e880*/  @!P0 PRMT R26, R22, 0x5410, RZ ;  /* 0x00005410161a8816 */ /* 0x000fe400000000ff */
[----:B------:R-:W-:-:S04]  /*e890*/  SHF.R.U32.HI R22, RZ, 0x18, R27 ;  /* 0x00000018ff167819 */ /* 0x000fc8000001161b */
        /* <DEDUP_REMOVED lines=12> */
[----:B------:R-:W-:-:S11]  /*e960*/  PRMT R199, R17, 0x7632, R199 ;  /* 0x0000763211c77816 */ /* 0x000fd600000000c7 */
[----:B------:R-:W-:-:S05]  /*e970*/  @!P0 HADD2 R8, -R17.H1_H1, -RZ.H0_H0 ;  /* 0xa00000ff11088230 */ /* 0x000fca0000000d00 */
[----:B------:R-:W-:Y:S02]  /*e980*/  @!P0 PRMT R199, R8, 0x5410, RZ ;  /* 0x0000541008c78816 */ /* 0x000fe400000000ff */
[----:B------:R-:W-:-:S04]  /*e990*/  PRMT R8, R169, 0x7632, R8 ;  /* 0x00007632a9087816 */ /* 0x000fc80000000008 */
[----:B------:R-:W-:-:S04]  /*e9a0*/  LOP3.LUT R8, R8, 0xff, RZ, 0xc0, !PT ;  /* 0x000000ff08087812 */ /* 0x000fc800078ec0ff */
[----:B------:R-:W-:Y:S01]  /*e9b0*/  ISETP.LE.U32.AND P0, PT, R8, UR12, PT ;  /* 0x0000000c08007c0c */ /* 0x000fe2000bf03070 */
[----:B--2---:R-:W-:Y:S01]  /*e9c0*/  FADD.FTZ R233, R211, R233 ;  /* 0x000000e9d3e97221 */ /* 0x004fe20000010000 */
[----:B------:R-:W-:-:S03]  /*e9d0*/  F2FP.F16.F32.PACK_AB R16, R197, R198 ;  /* 0x000000c6c510723e */ /* 0x000fc600000000ff */
[----:B------:R-:W-:Y:S01]  /*e9e0*/  FADD.FTZ R233, R212, R233 ;  /* 0x000000e9d4e97221 */ /* 0x000fe20000010000 */
[----:B------:R-:W-:-:S03]  /*e9f0*/  SHF.R.U32.HI R21, RZ, 0x18, R169 ;  /* 0x00000018ff157819 */ /* 0x000fc600000116a9 */
[----:B------:R-:W-:-:S04]  /*ea00*/  FADD.FTZ R233, R198, R233 ;  /* 0x000000e9c6e97221 */ /* 0x000fc80000010000 */
[----:B------:R-:W-:Y:S01]  /*ea10*/  @!P0 HADD2 R20, -R16.H0_H0, -RZ.H0_H0 ;  /* 0xa00000ff10148230 */ /* 0x000fe20000000900 */
[----:B------:R-:W-:-:S04]  /*ea20*/  PRMT R198, R16, 0x7610, R198 ;  /* 0x0000761010c67816 */ /* 0x000fc800000000c6 */
[----:B------:R-:W-:Y:S02]  /*ea30*/  @!P0 PRMT R198, R20, 0x5410, RZ ;  /* 0x0000541014c68816 */ /* 0x000fe400000000ff */
[----:B------:R-:W-:Y:S01]  /*ea40*/  ISETP.LE.U32.AND P0, PT, R21, UR12, PT ;  /* 0x0000000c15007c0c */ /* 0x000fe2000bf03070 */
[----:B------:R-:W-:Y:S01]  /*ea50*/  FADD.FTZ R233, R197, R233 ;  /* 0x000000e9c5e97221 */ /* 0x000fe20000010000 */
[----:B------:R-:W-:Y:S01]  /*ea60*/  PRMT R197, R16, 0x7632, R197 ;  /* 0x0000763210c57816 */ /* 0x000fe200000000c5 */
[----:B------:R-:W1:Y:S10]  /*ea70*/  MUFU.EX2 R20, R237 ;  /* 0x000000ed00147308 */ /* 0x000e740000000800 */
[----:B------:R-:W-:-:S05]  /*ea80*/  @!P0 HADD2 R19, -R16.H1_H1, -RZ.H0_H0 ;  /* 0xa00000ff10138230 */ /* 0x000fca0000000d00 */
[----:B------:R-:W-:Y:S01]  /*ea90*/  @!P0 PRMT R197, R19, 0x5410, RZ ;  /* 0x0000541013c58816 */ /* 0x000fe200000000ff */
[----:B------:R-:W-:-:S05]  /*eaa0*/  IMAD.MOV.U32 R19, RZ, RZ, R170 ;  /* 0x000000ffff137224 */ /* 0x000fca00078e00aa */
[----:B------:R-:W-:-:S04]  /*eab0*/  LOP3.LUT R19, R19, 0xff, RZ, 0xc0, !PT ;  /* 0x000000ff13137812 */ /* 0x000fc800078ec0ff */
[----:B------:R-:W-:Y:S02]  /*eac0*/  ISETP.LE.U32.AND P0, PT, R19, UR12, PT ;  /* 0x0000000c13007c0c */ /* 0x000fe4000bf03070 */
[----:B-1----:R-:W-:Y:S01]  /*ead0*/  F2FP.F16.F32.PACK_AB R19, R196, R20 ;  /* 0x00000014c413723e */ /* 0x002fe200000000ff */
[----:B------:R-:W-:Y:S01]  /*eae0*/  @!P6 HADD2 R18, -R216.H0_H0, -RZ.H0_H0 ;  /* 0xa00000ffd812e230 */ /* 0x000fe20000000900 */
[----:B------:R-:W-:Y:S02]  /*eaf0*/  PRMT R213, R216, 0x7632, R213 ;  /* 0x00007632d8d57816 */ /* 0x000fe400000000d5 */
[----:B------:R-:W-:Y:S02]  /*eb00*/  F2FP.F16.F32.PACK_AB R8, R212, R211 ;  /* 0x000000d3d408723e */ /* 0x000fe400000000ff */
[----:B------:R-:W-:-:S05]  /*eb10*/  PRMT R212, R19, 0x7610, R212 ;  /* 0x0000761013d47816 */ /* 0x000fca00000000d4 */
[----:B------:R-:W-:-:S05]  /*eb20*/  @!P0 HADD2 R15, -R19.H0_H0, -RZ.H0_H0 ;  /* 0xa00000ff130f8230 */ /* 0x000fca0000000900 */
[----:B------:R-:W-:Y:S02]  /*eb30*/  @!P0 PRMT R212, R15, 0x5410, RZ ;  /* 0x000054100fd48816 */ /* 0x000fe400000000ff */
[----:B------:R-:W-:Y:S02]  /*eb40*/  PRMT R15, R216, 0x5410, R213 ;  /* 0x00005410d80f7816 */ /* 0x000fe400000000d5 */
[----:B------:R-:W-:Y:S02]  /*eb50*/  @!P6 PRMT R216, R18, 0x5410, RZ ;  /* 0x0000541012d8e816 */ /* 0x000fe400000000ff */
[----:B------:R-:W-:-:S04]  /*eb60*/  PRMT R18, R170, 0x7771, RZ ;  /* 0x00007771aa127816 */ /* 0x000fc800000000ff */
[----:B------:R-:W-:Y:S02]  /*eb70*/  ISETP.GT.U32.AND P0, PT, R18, UR12, PT ;  /* 0x0000000c12007c0c */ /* 0x000fe4000bf04070 */
[----:B------:R-:W-:Y:S01]  /*eb80*/  PRMT R22, R234, 0x7771, RZ ;  /* 0x00007771ea167816 */ /* 0x000fe200000000ff */
[----:B------:R-:W1:Y:S03]  /*eb90*/  MUFU.EX2 R18, R193 ;  /* 0x000000c100127308 */ /* 0x000e660000000800 */
[----:B------:R-:W-:Y:S01]  /*eba0*/  ISETP.GT.U32.AND P6, PT, R22, UR12, PT ;  /* 0x0000000c16007c0c */ /* 0x000fe2000bfc4070 */
[----:B------:R-:W2:Y:S01]  /*ebb0*/  MUFU.EX2 R194, R194 ;  /* 0x000000c200c27308 */ /* 0x000ea20000000800 */
[----:B------:R-:W-:-:S05]  /*ebc0*/  PRMT R22, R170, 0x7772, RZ ;  /* 0x00007772aa167816 */ /* 0x000fca00000000ff */
[----:B------:R-:W-:Y:S01]  /*ebd0*/  @P0 HADD2 R14, -R19.H1_H1, -RZ.H0_H0 ;  /* 0xa00000ff130e0230 */ /* 0x000fe20000000d00 */
[----:B------:R-:W-:-:S04]  /*ebe0*/  PRMT R211, R19, 0x7632, R211 ;  /* 0x0000763213d37816 */ /* 0x000fc800000000d3 */
[----:B------:R-:W-:Y:S02]  /*ebf0*/  @P0 PRMT R211, R14, 0x5410, RZ ;  /* 0x000054100ed30816 */ /* 0x000fe400000000ff */
[----:B------:R-:W-:Y:S01]  /*ec00*/  ISETP.GT.U32.AND P0, PT, R22, UR12, PT ;  /* 0x0000000c16007c0c */ /* 0x000fe2000bf04070 */
[----:B-1----:R-:W-:Y:S01]  /*ec10*/  FADD.FTZ R193, R18, R233 ;  /* 0x000000e912c17221 */ /* 0x002fe20000010000 */
[----:B--2---:R-:W-:Y:S01]  /*ec20*/  F2FP.F16.F32.PACK_AB R18, R194, R18 ;  /* 0x00000012c212723e */ /* 0x004fe200000000ff */
[----:B------:R-:W-:-:S04]  /*ec30*/  FADD.FTZ R21, R202, R231 ;  /* 0x000000e7ca157221 */ /* 0x000fc80000010000 */
[----:B------:R-:W-:Y:S01]  /*ec40*/  FADD.FTZ R21, R203, R21 ;  /* 0x00000015cb157221 */ /* 0x000fe20000010000 */
[----:B------:R-:W-:-:S05]  /*ec50*/  PRMT R203, R18, 0x7610, R203 ;  /* 0x0000761012cb7816 */ /* 0x000fca00000000cb */
[----:B------:R-:W-:-:S05]  /*ec60*/  @P0 HADD2 R13, -R18.H0_H0, -RZ.H0_H0 ;  /* 0xa00000ff120d0230 */ /* 0x000fca0000000900 */
[----:B------:R-:W-:Y:S02]  /*ec70*/  @P0 PRMT R203, R13, 0x5410, RZ ;  /* 0x000054100dcb0816 */ /* 0x000fe400000000ff */
[----:B------:R-:W-:-:S04]  /*ec80*/  PRMT R13, R170, 0x7773, RZ ;  /* 0x00007773aa0d7816 */ /* 0x000fc800000000ff */
[----:B------:R-:W-:Y:S01]  /*ec90*/  ISETP.GT.U32.AND P0, PT, R13, UR12, PT ;  /* 0x0000000c0d007c0c */ /* 0x000fe2000bf04070 */
[----:B------:R-:W-:Y:S01]  /*eca0*/  USHF.L.U32 UR6, UR4, 0x3, URZ ;  /* 0x0000000304067899 */ /* 0x000fe200080006ff */
[----:B------:R-:W-:Y:S01]  /*ecb0*/  PRMT R202, R18, 0x7632, R202 ;  /* 0x0000763212ca7816 */ /* 0x000fe200000000ca */
[----:B------:R-:W-:Y:S01]  /*ecc0*/  FADD.FTZ R227, R227, R21 ;  /* 0x00000015e3e37221 */ /* 0x000fe20000010000 */
[----:B------:R-:W-:Y:S01]  /*ecd0*/  FADD.FTZ R222, R220, R222 ;  /* 0x000000dedcde7221 */ /* 0x000fe20000010000 */
[----:B------:R-:W-:-:S08]  /*ece0*/  @P6 HADD2 R12, -R213.H0_H0, -RZ.H0_H0 ;  /* 0xa00000ffd50c6230 */ /* 0x000fd00000000900 */
[----:B------:R-:W-:Y:S02]  /*ecf0*/  @P0 HADD2 R11, -R18.H1_H1, -RZ.H0_H0 ;  /* 0xa00000ff120b0230 */ /* 0x000fe40000000d00 */
[----:B------:R-:W-:-:S03]  /*ed00*/  FADD.FTZ R227, R195, R227 ;  /* 0x000000e3c3e37221 */ /* 0x000fc60000010000 */
[----:B------:R-:W-:Y:S01]  /*ed10*/  @P0 PRMT R202, R11, 0x5410, RZ ;  /* 0x000054100bca0816 */ /* 0x000fe200000000ff */
[----:B------:R-:W-:Y:S02]  /*ed20*/  IMAD.U32 R11, RZ, RZ, UR6 ;  /* 0x00000006ff0b7e24 */ /* 0x000fe4000f8e00ff */
[----:B------:R-:W-:Y:S01]  /*ed30*/  FADD.FTZ R195, R20, R222 ;  /* 0x000000de14c37221 */ /* 0x000fe20000010000 */
[----:B------:R-:W-:Y:S01]  /*ed40*/  @P6 PRMT R213, R12, 0x5410, RZ ;  /* 0x000054100cd56816 */ /* 0x000fe200000000ff */
[----:B------:R-:W-:-:S04]  /*ed50*/  IMAD.WIDE R20, R11, 0x2, R182 ;  /* 0x000000020b147825 */ /* 0x000fc800078e02b6 */
[----:B------:R-:W-:Y:S02]  /*ed60*/  IMAD.U32 R12, RZ, RZ, UR4 ;  /* 0x00000004ff0c7e24 */ /* 0x000fe4000f8e00ff */
[----:B------:R-:W-:Y:S02]  /*ed70*/  IMAD.U32 R11, RZ, RZ, UR4 ;  /* 0x00000004ff0b7e24 */ /* 0x000fe4000f8e00ff */
[----:B------:R-:W-:-:S04]  /*ed80*/  IMAD.WIDE R12, R12, 0x70, R20 ;  /* 0x000000700c0c7825 */ /* 0x000fc800078e0214 */
[----:B------:R-:W-:-:S04]  /*ed90*/  IMAD.WIDE R20, R11, -0x70, R12 ;  /* 0xffffff900b147825 */ /* 0x000fc800078e020c */
[----:B------:R-:W-:-:S04]  /*eda0*/  IMAD.WIDE R20, R11, 0x70, R20 ;  /* 0x000000700b147825 */ /* 0x000fc800078e0214 */
[-C--:B------:R-:W-:Y:S01]  /*edb0*/  FMUL.FTZ R148, R148, R226.reuse ;  /* 0x000000e294947220 */ /* 0x080fe20000410000 */
[-C--:B------:R-:W-:Y:S01]  /*edc0*/  FMUL.FTZ R149, R149, R226.reuse ;  /* 0x000000e295957220 */ /* 0x080fe20000410000 */
[-C--:B------:R-:W-:Y:S01]  /*edd0*/  FMUL.FTZ R152, R152, R226.reuse ;  /* 0x000000e298987220 */ /* 0x080fe20000410000 */
[-C--:B------:R-:W-:Y:S01]  /*ede0*/  FMUL.FTZ R153, R153, R226.reuse ;  /* 0x000000e299997220 */ /* 0x080fe20000410000 */
[----:B------:R-:W-:Y:S01]  /*edf0*/  FMUL.FTZ R156, R156, R226 ;  /* 0x000000e29c9c7220 */ /* 0x000fe20000410000 */
[----:B------:R-:W-:-:S04]  /*ee00*/  IMAD.WIDE R20, R11, -0x70, R20 ;  /* 0xffffff900b147825 */ /* 0x000fc800078e0214 */
        /* <DEDUP_REMOVED lines=27> */
[----:B------:R-:W-:-:S02]  /*efc0*/  IMAD.U32 R226, RZ, RZ, UR4 ;  /* 0x00000004ffe27e24 */ /* 0x000fc4000f8e00ff */
[----:B------:R-:W-:Y:S01]  /*efd0*/  FADD.FTZ R237, R29, R227 ;  /* 0x000000e31ded7221 */ /* 0x000fe20000010000 */
[----:B------:R1:W-:Y:S01]  /*efe0*/  STG.E.U16 desc[UR28][R182.64+-0x80], R224 ;  /* 0xffff80e0b6007986 */ /* 0x0003e2000c10151c */
[----:B------:R-:W-:-:S03]  /*eff0*/  IMAD.WIDE R226, R226, 0x70, R20 ;  /* 0x00000070e2e27825 */ /* 0x000fc600078e0214 */
[----:B------:R2:W-:Y:S01]  /*f000*/  STG.E.U16 desc[UR28][R182.64+-0x7e], R225 ;  /* 0xffff82e1b6007986 */ /* 0x0005e2000c10151c */
[----:B------:R-:W-:Y:S02]  /*f010*/  IMAD.U32 R222, RZ, RZ, UR4 ;  /* 0x00000004ffde7e24 */ /* 0x000fe4000f8e00ff */
        /* <DEDUP_REMOVED lines=20> */
[----:B-1----:R-:W-:-:S02]  /*f160*/  IMAD.U32 R224, RZ, RZ, UR4 ;  /* 0x00000004ffe07e24 */ /* 0x002fc4000f8e00ff */
[-C--:B------:R-:W-:Y:S01]  /*f170*/  FMUL.FTZ R90, R90, R223.reuse ;  /* 0x000000df5a5a7220 */ /* 0x080fe20000410000 */
[-C--:B------:R-:W-:Y:S01]  /*f180*/  FMUL.FTZ R91, R91, R223.reuse ;  /* 0x000000df5b5b7220 */ /* 0x080fe20000410000 */
[----:B------:R-:W-:Y:S01]  /*f190*/  FMUL.FTZ R94, R94, R223 ;  /* 0x000000df5e5e7220 */ /* 0x000fe20000410000 */
[----:B--2---:R-:W-:-:S04]  /*f1a0*/  IMAD.WIDE R224, R224, -0x70, R226 ;  /* 0xffffff90e0e07825 */ /* 0x004fc800078e02e2 */
        /* <DEDUP_REMOVED lines=9> */
[----:B------:R-:W-:Y:S01]  /*f240*/  IMAD.WIDE R222, R222, 0x70, R224 ;  /* 0x00000070dede7825 */ /* 0x000fe200078e02e0 */
[----:B------:R-:W-:-:S03]  /*f250*/  PRMT R11, R234, 0x7772, RZ ;  /* 0x00007772ea0b7816 */ /* 0x000fc600000000ff */
[----:B------:R-:W-:Y:S01]  /*f260*/  FADD.FTZ R219, R218, R219 ;  /* 0x000000dbdadb7221 */ /* 0x000fe20000010000 */
[----:B------:R-:W-:Y:S01]  /*f270*/  PRMT R220, R8, 0x7632, R220 ;  /* 0x0000763208dc7816 */ /* 0x000fe200000000dc */
[----:B------:R-:W-:Y:S01]  /*f280*/  IMAD.U32 R218, RZ, RZ, UR4 ;  /* 0x00000004ffda7e24 */ /* 0x000fe2000f8e00ff */
[----:B------:R-:W-:Y:S01]  /*f290*/  ISETP.GT.U32.AND P6, PT, R11, UR12, PT ;  /* 0x0000000c0b007c0c */ /* 0x000fe2000bfc4070 */
[----:B------:R-:W-:Y:S01]  /*f2a0*/  FADD.FTZ R239, R214, R219 ;  /* 0x000000dbd6ef7221 */ /* 0x000fe20000010000 */
[----:B------:R-:W1:Y:S01]  /*f2b0*/  LDC R21, c[0x0][0x4f8] ;  /* 0x00013e00ff157b82 */ /* 0x000e620000000800 */
[----:B------:R-:W-:-:S05]  /*f2c0*/  IMAD.WIDE R218, R218, -0x70, R222 ;  /* 0xffffff90dada7825 */ /* 0x000fca00078e02de */
[----:B------:R2:W-:Y:S04]  /*f2d0*/  STG.E.U16 desc[UR28][R218.64+-0x80], R217 ;  /* 0xffff80d9da007986 */ /* 0x0005e8000c10151c */
[----:B------:R-:W-:Y:S04]  /*f2e0*/  STG.E.U16 desc[UR28][R218.64+-0x7e], R215 ;  /* 0xffff82d7da007986 */ /* 0x000fe8000c10151c */
[----:B------:R3:W-:Y:S01]  /*f2f0*/  STG.E.U16 desc[UR28][R222.64+-0x80], R28 ;  /* 0xffff801cde007986 */ /* 0x0007e2000c10151c */
[----:B------:R-:W-:-:S03]  /*f300*/  PRMT R11, R234, 0x7773, RZ ;  /* 0x00007773ea0b7816 */ /* 0x000fc600000000ff */
[----:B------:R4:W-:Y:S01]  /*f310*/  STG.E.U16 desc[UR28][R226.64+-0x7e], R171 ;  /* 0xffff82abe2007986 */ /* 0x0009e2000c10151c */
[----:B--2---:R-:W-:-:S05]  /*f320*/  PRMT R217, R8, 0x7610, R217 ;  /* 0x0000761008d97816 */ /* 0x004fca00000000d9 */
[----:B------:R-:W-:Y:S01]  /*f330*/  @P6 HADD2 R10, -R217.H0_H0, -RZ.H0_H0 ;  /* 0xa00000ffd90a6230 */ /* 0x000fe20000000900 */
[----:B------:R-:W-:Y:S02]  /*f340*/  PRMT R8, R230, 0x7773, RZ ;  /* 0x00007773e6087816 */ /* 0x000fe400000000ff */
[----:B---3--:R-:W-:Y:S02]  /*f350*/  PRMT R28, R217, 0x5410, R220 ;  /* 0x00005410d91c7816 */ /* 0x008fe400000000dc */
[----:B------:R-:W-:Y:S02]  /*f360*/  @P6 PRMT R217, R10, 0x5410, RZ ;  /* 0x000054100ad96816 */ /* 0x000fe400000000ff */
[----:B------:R-:W-:Y:S02]  /*f370*/  PRMT R10, R230, 0x7772, RZ ;  /* 0x00007772e60a7816 */ /* 0x000fe400000000ff */
[----:B----4-:R-:W-:Y:S02]  /*f380*/  PRMT R171, R232, 0x7772, RZ ;  /* 0x00007772e8ab7816 */ /* 0x010fe400000000ff */
[----:B------:R-:W-:-:S02]  /*f390*/  PRMT R10, R10, 0x5410, R8 ;  /* 0x000054100a0a7816 */ /* 0x000fc40000000008 */
[----:B------:R-:W-:Y:S02]  /*f3a0*/  PRMT R8, R232, 0x7773, RZ ;  /* 0x00007773e8087816 */ /* 0x000fe400000000ff */
[----:B------:R-:W-:Y:S01]  /*f3b0*/  ISETP.GT.U32.AND P0, PT, R11, UR12, PT ;  /* 0x0000000c0b007c0c */ /* 0x000fe2000bf04070 */
[----:B------:R-:W-:Y:S01]  /*f3c0*/  IMAD.U32 R214, RZ, RZ, UR6 ;  /* 0x00000006ffd67e24 */ /* 0x000fe2000f8e00ff */
[----:B------:R-:W-:Y:S02]  /*f3d0*/  PRMT R171, R171, 0x5410, R8 ;  /* 0x00005410abab7816 */ /* 0x000fe40000000008 */
[C---:B------:R-:W-:Y:S01]  /*f3e0*/  LOP3.LUT R8, R31.reuse, 0xffff, RZ, 0xc0, !PT ;  /* 0x0000ffff1f087812 */ /* 0x040fe200078ec0ff */
[----:B------:R-:W-:Y:S01]  /*f3f0*/  IMAD.WIDE R214, R214, 0x2, R12 ;  /* 0x00000002d6d67825 */ /* 0x000fe200078e020c */
[C---:B------:R-:W-:Y:S02]  /*f400*/  LOP3.LUT R12, R31.reuse, 0xff, RZ, 0xc0, !PT ;  /* 0x000000ff1f0c7812 */ /* 0x040fe400078ec0ff */
[----:B------:R-:W-:Y:S01]  /*f410*/  SHF.R.U32.HI R8, RZ, 0x8, R8 ;  /* 0x00000008ff087819 */ /* 0x000fe20000011608 */
[----:B------:R-:W2:Y:S03]  /*f420*/  S2UR UR5, SR_CgaCtaId ;  /* 0x00000000000579c3 */ /* 0x000ea60000008800 */
[----:B------:R-:W-:Y:S01]  /*f430*/  PRMT R8, R12, 0x5410, R8 ;  /* 0x000054100c087816 */ /* 0x000fe20000000008 */
[----:B------:R-:W-:Y:S01]  /*f440*/  @P0 HADD2 R9, -R220.H0_H0, -RZ.H0_H0 ;  /* 0xa00000ffdc090230 */ /* 0x000fe20000000900 */
[----:B------:R-:W-:-:S02]  /*f450*/  PRMT R12, R31, 0x7632, R12 ;  /* 0x000076321f0c7816 */ /* 0x000fc4000000000c */
[----:B------:R-:W-:Y:S02]  /*f460*/  SHF.R.U32.HI R20, RZ, 0x18, R31 ;  /* 0x00000018ff147819 */ /* 0x000fe4000001161f */
[----:B------:R-:W-:Y:S02]  /*f470*/  LOP3.LUT R12, R12, 0xff, RZ, 0xc0, !PT ;  /* 0x000000ff0c0c7812 */ /* 0x000fe400078ec0ff */
[----:B------:R-:W-:Y:S01]  /*f480*/  @P0 PRMT R220, R9, 0x5410, RZ ;  /* 0x0000541009dc0816 */ /* 0x000fe200000000ff */
[----:B------:R-:W-:Y:S01]  /*f490*/  IMAD.MOV.U32 R9, RZ, RZ, R230 ;  /* 0x000000ffff097224 */ /* 0x000fe200078e00e6 */
[----:B------:R-:W-:Y:S02]  /*f4a0*/  PRMT R20, R12, 0x5410, R20 ;  /* 0x000054100c147816 */ /* 0x000fe40000000014 */
[C---:B------:R-:W-:Y:S02]  /*f4b0*/  PRMT R13, R234.reuse, 0x7773, RZ ;  /* 0x00007773ea0d7816 */ /* 0x040fe400000000ff */
[----:B------:R-:W-:-:S02]  /*f4c0*/  PRMT R12, R234, 0x7772, RZ ;  /* 0x00007772ea0c7816 */ /* 0x000fc400000000ff */
[----:B------:R-:W-:Y:S02]  /*f4d0*/  PRMT R11, R230, 0x7771, RZ ;  /* 0x00007771e60b7816 */ /* 0x000fe400000000ff */
[----:B------:R-:W-:Y:S02]  /*f4e0*/  LOP3.LUT R9, R9, 0xff, RZ, 0xc0, !PT ;  /* 0x000000ff09097812 */ /* 0x000fe400078ec0ff */
[----:B-1----:R-:W-:Y:S02]  /*f4f0*/  LOP3.LUT R21, R21, 0xff, RZ, 0xc0, !PT ;  /* 0x000000ff15157812 */ /* 0x002fe400078ec0ff */
[----:B------:R-:W-:Y:S02]  /*f500*/  PRMT R13, R12, 0x5410, R13 ;  /* 0x000054100c0d7816 */ /* 0x000fe4000000000d */
[----:B------:R-:W-:Y:S01]  /*f510*/  LOP3.LUT R12, R27, 0xffff, RZ, 0xc0, !PT ;  /* 0x0000ffff1b0c7812 */ /* 0x000fe200078ec0ff */
[----:B------:R-:W-:Y:S01]  /*f520*/  IMAD R230, R21, 0x10000, R21 ;  /* 0x0001000015e67824 */ /* 0x000fe200078e0215 */
[----:B------:R-:W-:Y:S01]  /*f530*/  PRMT R11, R9, 0x5410, R11 ;  /* 0x00005410090b7816 */ /* 0x000fe2000000000b */
[----:B------:R-:W-:Y:S01]  /*f540*/  IMAD.MOV.U32 R9, RZ, RZ, R234 ;  /* 0x000000ffff097224 */ /* 0x000fe200078e00ea */
[----:B------:R-:W-:-:S02]  /*f550*/  SHF.R.U32.HI R12, RZ, 0x8, R12 ;  /* 0x00000008ff0c7819 */ /* 0x000fc4000001160c */
[----:B------:R-:W-:Y:S01]  /*f560*/  LOP3.LUT R22, R27, 0xff, RZ, 0xc0, !PT ;  /* 0x000000ff1b167812 */ /* 0x000fe200078ec0ff */
[----:B------:R-:W-:Y:S01]  /*f570*/  UMOV UR7, 0x400 ;  /* 0x0000040000077882 */ /* 0x000fe20000000000 */
[----:B------:R-:W-:Y:S01]  /*f580*/  PRMT R14, R234, 0x7771, RZ ;  /* 0x00007771ea0e7816 */ /* 0x000fe200000000ff */
[----:B--2---:R-:W-:Y:S01]  /*f590*/  ULEA UR5, UR5, UR7, 0x18 ;  /* 0x0000000705057291 */ /* 0x004fe2000f8ec0ff */
[----:B------:R-:W-:Y:S02]  /*f5a0*/  LOP3.LUT R9, R9, 0xff, RZ, 0xc0, !PT ;  /* 0x000000ff09097812 */ /* 0x000fe400078ec0ff */
[----:B------:R-:W-:Y:S02]  /*f5b0*/  HSET2.LE.AND R20, R20, R230, PT ;  /* 0x000000e614147233 */ /* 0x000fe40003803000 */
[----:B------:R-:W-:Y:S02]  /*f5c0*/  PRMT R12, R22, 0x5410, R12 ;  /* 0x00005410160c7816 */ /* 0x000fe4000000000c */
[----:B------:R-:W-:-:S02]  /*f5d0*/  PRMT R22, R27, 0x7632, R22 ;  /* 0x000076321b167816 */ /* 0x000fc40000000016 */
[----:B------:R-:W-:Y:S01]  /*f5e0*/  PRMT R14, R9, 0x5410, R14 ;  /* 0x00005410090e7816 */ /* 0x000fe2000000000e */
[----:B------:R1:W-:Y:S01]  /*f5f0*/  STG.E.U16 desc[UR28][R214.64+-0x80], R26 ;  /* 0xffff801ad6007986 */ /* 0x0003e2000c10151c */
[----:B------:R-:W-:Y:S02]  /*f600*/  LOP3.LUT R9, R228, R20, RZ, 0xc0, !PT ;  /* 0x00000014e4097212 */ /* 0x000fe400078ec0ff */
[----:B------:R-:W-:Y:S02]  /*f610*/  LOP3.LUT R22, R22, 0xff, RZ, 0xc0, !PT ;  /* 0x000000ff16167812 */ /* 0x000fe400078ec0ff */
[----:B------:R-:W-:Y:S02]  /*f620*/  LOP3.LUT R20, R10, 0xff00ff, RZ, 0xc0, !PT ;  /* 0x00ff00ff0a147812 */ /* 0x000fe400078ec0ff */
[----:B------:R-:W-:Y:S02]  /*f630*/  LEA R233, R175, UR5, 0x1 ;  /* 0x00000005afe97c11 */ /* 0x000fe4000f8e08ff */
[----:B------:R-:W-:-:S02]  /*f640*/  HSET2.LE.AND R10, R11, R230, PT ;  /* 0x000000e60b0a7233 */ /* 0x000fc40003803000 */
[----:B------:R-:W-:Y:S02]  /*f650*/  HSET2.LE.AND R11, R20, R230, PT ;  /* 0x000000e6140b7233 */ /* 0x000fe40003803000 */
[----:B-1----:R-:W-:-:S04]  /*f660*/  SHF.R.U32.HI R26, RZ, 0x18, R27 ;  /* 0x00000018ff1a7819 */ /* 0x002fc8000001161b */
[----:B------:R-:W-:Y:S02]  /*f670*/  PRMT R26, R22, 0x5410, R26 ;  /* 0x00005410161a7816 */ /* 0x000fe4000000001a */
[----:B------:R-:W1:Y:S01]  /*f680*/  LDSM.16.MT88.4 R20, [R233+0xa000] ;  /* 0x00a00000e914783b */ /* 0x000e620000004200 */
[--C-:B------:R-:W-:Y:S02]  /*f690*/  HSET2.LE.AND R12, R12, R230.reuse, PT ;  /* 0x000000e60c0c7233 */ /* 0x100fe40003803000 */
[----:B------:R-:W-:-:S03]  /*f6a0*/  HSET2.LE.AND R8, R8, R230, PT ;  /* 0x000000e608087233 */ /* 0x000fc60003803000 */
[----:B------:R-:W-:Y:S02]  /*f6b0*/  LOP3.LUT R12, R24, R12, RZ, 0xc0, !PT ;  /* 0x0000000c180c7212 */ /* 0x000fe400078ec0ff */
[----:B------:R-:W-:Y:S02]  /*f6c0*/  LOP3.LUT R24, R13, 0xff00ff, RZ, 0xc0, !PT ;  /* 0x00ff00ff0d187812 */ /* 0x000fe400078ec0ff */
[----:B------:R-:W-:Y:S01]  /*f6d0*/  LOP3.LUT R8, R229, R8, RZ, 0xc0, !PT ;  /* 0x00000008e5087212 */ /* 0x000fe200078ec0ff */
[----:B------:R-:W-:Y:S01]  /*f6e0*/  IMAD.MOV.U32 R229, RZ, RZ, 0x20 ;  /* 0x00000020ffe57424 */ /* 0x000fe200078e00ff */
[--C-:B------:R-:W-:Y:S02]  /*f6f0*/  HSET2.LE.AND R14, R14, R230.reuse, PT ;  /* 0x000000e60e0e7233 */ /* 0x100fe40003803000 */
[----:B------:R-:W-:Y:S02]  /*f700*/  LOP3.LUT P0, RZ, R208, 0x2, RZ, 0xc0, !PT ;  /* 0x00000002d0ff7812 */ /* 0x000fe4000780c0ff */
[----:B------:R-:W-:-:S02]  /*f710*/  HSET2.LE.AND R13, R26, R230, PT ;  /* 0x000000e61a0d7233 */ /* 0x000fc40003803000 */
[----:B------:R-:W-:Y:S02]  /*f720*/  HSET2.LE.AND R24, R24, R230, PT ;  /* 0x000000e618187233 */ /* 0x000fe40003803000 */
[----:B------:R-:W-:Y:S01]  /*f730*/  SEL R229, R229, 0xffffffe0, !P0 ;  /* 0xffffffe0e5e57807 */ /* 0x000fe20004000000 */
[----:B------:R-:W-:Y:S01]  /*f740*/  FMUL.FTZ R132, R132, R236 ;  /* 0x000000ec84847220 */ /* 0x000fe20000410000 */
[----:B------:R-:W-:Y:S01]  /*f750*/  LOP3.LUT R14, R15, R14, RZ, 0xc0, !PT ;  /* 0x0000000e0f0e7212 */ /* 0x000fe200078ec0ff */
[-C--:B------:R-:W-:Y:S01]  /*f760*/  FMUL.FTZ R133, R133, R236.reuse ;  /* 0x000000ec85857220 */ /* 0x080fe20000410000 */
[-C--:B------:R-:W-:Y:S01]  /*f770*/  FMUL.FTZ R136, R136, R236.reuse ;  /* 0x000000ec88887220 */ /* 0x080fe20000410000 */
[----:B------:R-:W-:Y:S01]  /*f780*/  FMUL.FTZ R137, R137, R236 ;  /* 0x000000ec89897220 */ /* 0x000fe20000410000 */
[----:B------:R-:W-:Y:S02]  /*f790*/  LOP3.LUT R10, R30, R10, RZ, 0xc0, !PT ;  /* 0x0000000a1e0a7212 */ /* 0x000fe400078ec0ff */
[----:B------:R-:W-:-:S02]  /*f7a0*/  LOP3.LUT R11, R221, R11, RZ, 0xc0, !PT ;  /* 0x0000000bdd0b7212 */ /* 0x000fc400078ec0ff */
[----:B------:R-:W-:Y:S02]  /*f7b0*/  LOP3.LUT R13, R25, R13, RZ, 0xc0, !PT ;  /* 0x0000000d190d7212 */ /* 0x000fe400078ec0ff */
[----:B------:R-:W-:Y:S01]  /*f7c0*/  LOP3.LUT R15, R28, R24, RZ, 0xc0, !PT ;  /* 0x000000181c0f7212 */ /* 0x000fe200078ec0ff */
[----:B------:R-:W-:Y:S02]  /*f7d0*/  IMAD.IADD R221, R233, 0x1, R229 ;  /* 0x00000001e9dd7824 */ /* 0x000fe400078e02e5 */
[-C--:B------:R-:W-:Y:S01]  /*f7e0*/  FMUL.FTZ R140, R140, R236.reuse ;  /* 0x000000ec8c8c7220 */ /* 0x080fe20000410000 */
[-C--:B------:R-:W-:Y:S01]  /*f7f0*/  FMUL.FTZ R141, R141, R236.reuse ;  /* 0x000000ec8d8d7220 */ /* 0x080fe20000410000 */
[-C--:B------:R-:W-:Y:S01]  /*f800*/  FMUL.FTZ R144, R144, R236.reuse ;  /* 0x000000ec90907220 */ /* 0x080fe20000410000 */
[-C--:B------:R-:W-:Y:S01]  /*f810*/  FMUL.FTZ R145, R145, R236.reuse ;  /* 0x000000ec91917220 */ /* 0x080fe20000410000 */
[----:B------:R-:W-:Y:S02]  /*f820*/  VIADD R228, R233, 0xa040 ;  /* 0x0000a040e9e47836 */ /* 0x000fe40000000000 */
        /* <DEDUP_REMOVED lines=14> */
[----:B------:R-:W-:Y:S03]  /*f910*/  LDSM.16.MT88.4 R28, [R221+0xb000] ;  /* 0x00b00000dd1c783b */ /* 0x000fe60000004200 */
[-C--:B------:R-:W-:Y:S08]  /*f920*/  HMMA.16816.F32 R152, R12, R22.reuse, R152 ;  /* 0x000000160c98723c */ /* 0x080ff00000001898 */
[C---:B------:R-:W-:Y:S01]  /*f930*/  HMMA.16816.F32 R136, R8.reuse, R22, R136 ;  /* 0x000000160888723c */ /* 0x040fe20000001888 */
[----:B------:R-:W1:Y:S07]  /*f940*/  LDSM.16.MT88.4 R20, [R221+0xa000] ;  /* 0x00a00000dd14783b */ /* 0x000e6e0000004200 */
[-C--:B-1----:R-:W-:Y:S08]  /*f950*/  HMMA.16816.F32 R140, R8, R20.reuse, R140 ;  /* 0x00000014088c723c */ /* 0x082ff0000000188c */
[----:B------:R-:W-:Y:S01]  /*f960*/  HMMA.16816.F32 R156, R12, R20, R156 ;  /* 0x000000140c9c723c */ /* 0x000fe2000000189c */
[----:B------:R-:W-:-:S04]  /*f970*/  VIADD R20, R233, 0xa000 ;  /* 0x0000a000e9147836 */ /* 0x000fc80000000000 */
[----:B------:R-:W-:-:S03]  /*f980*/  @P5 VIADD R228, R20, 0xffffffc0 ;  /* 0xffffffc014e45836 */ /* 0x000fc60000000000 */
[-C--:B------:R-:W-:Y:S08]  /*f990*/  HMMA.16816.F32 R160, R12, R22.reuse, R160 ;  /* 0x000000160ca0723c */ /* 0x080ff000000018a0 */
[----:B------:R-:W-:Y:S01]  /*f9a0*/  HMMA.16816.F32 R144, R8, R22, R144 ;  /* 0x000000160890723c */ /* 0x000fe20000001890 */
[----:B------:R-:W1:Y:S01]  /*f9b0*/  LDSM.16.MT88.4 R20, [R228] ;  /* 0x00000000e414783b */ /* 0x000e620000004200 */
[----:B------:R-:W-:-:S05]  /*f9c0*/  IMAD.IADD R229, R229, 0x1, R228 ;  /* 0x00000001e5e57824 */ /* 0x000fca00078e02e4 */
[----:B------:R-:W-:Y:S01]  /*f9d0*/  LDSM.16.MT88.4 R24, [R229+0x1000] ;  /* 0x00100000e518783b */ /* 0x000fe20000004200 */
        /* <DEDUP_REMOVED lines=9> */
[----:B------:R-:W1:Y:S01]  /*fa70*/  LDSM.16.MT88.4 R20, [R233+0xb000] ;  /* 0x00b00000e914783b */ /* 0x000e620000004200 */
[-C--:B------:R-:W-:Y:S01]  /*fa80*/  FMUL.FTZ R84, R84, R236.reuse ;  /* 0x000000ec54547220 */ /* 0x080fe20000410000 */
[-C--:B------:R-:W-:Y:S01]  /*fa90*/  FMUL.FTZ R85, R85, R236.reuse ;  /* 0x000000ec55557220 */ /* 0x080fe20000410000 */
        /* <DEDUP_REMOVED lines=14> */
[----:B------:R-:W-:Y:S01]  /*fb80*/  FMUL.FTZ R129, R129, R236 ;  /* 0x000000ec81817220 */ /* 0x000fe20000410000 */
[C---:B------:R-:W-:Y:S08]  /*fb90*/  HMMA.16816.F32 R84, R8.reuse, R28, R84 ;  /* 0x0000001c0854723c */ /* 0x040ff00000001854 */
[C---:B------:R-:W-:Y:S08]  /*fba0*/  HMMA.16816.F32 R96, R8.reuse, R30, R96 ;  /* 0x0000001e0860723c */ /* 0x040ff00000001860 */
[C---:B------:R-:W-:Y:S08]  /*fbb0*/  HMMA.16816.F32 R116, R8.reuse, R24, R116 ;  /* 0x000000180874723c */ /* 0x040ff00000001874 */
[C---:B------:R-:W-:Y:S08]  /*fbc0*/  HMMA.16816.F32 R128, R8.reuse, R26, R128 ;  /* 0x0000001a0880723c */ /* 0x040ff00000001880 */
[C---:B-1----:R-:W-:Y:S08]  /*fbd0*/  HMMA.16816.F32 R100, R8.reuse, R20, R100 ;  /* 0x000000140864723c */ /* 0x042ff00000001864 */
[----:B------:R-:W-:Y:S01]  /*fbe0*/  HMMA.16816.F32 R112, R8, R22, R112 ;  /* 0x000000160870723c */ /* 0x000fe20000001870 */
[----:B------:R-:W-:Y:S01]  /*fbf0*/  IMAD.MOV.U32 R8, RZ, RZ, R170 ;  /* 0x000000ffff087224 */ /* 0x000fe200078e00aa */
[----:B------:R-:W-:-:S06]  /*fc00*/  PRMT R9, R170, 0x7771, RZ ;  /* 0x00007771aa097816 */ /* 0x000fcc00000000ff */
[----:B------:R-:W-:Y:S01]  /*fc10*/  HMMA.16816.F32 R88, R12, R28, R88 ;  /* 0x0000001c0c58723c */ /* 0x000fe20000001858 */
[----:B------:R-:W-:-:S07]  /*fc20*/  LOP3.LUT R8, R8, 0xff, RZ, 0xc0, !PT ;  /* 0x000000ff08087812 */ /* 0x000fce00078ec0ff */
[C---:B------:R-:W-:Y:S08]  /*fc30*/  HMMA.16816.F32 R92, R12.reuse, R30, R92 ;  /* 0x0000001e0c5c723c */ /* 0x040ff0000000185c */
[C---:B------:R-:W-:Y:S08]  /*fc40*/  HMMA.16816.F32 R104, R12.reuse, R20, R104 ;  /* 0x000000140c68723c */ /* 0x040ff00000001868 */
[C---:B------:R-:W-:Y:S08]  /*fc50*/  HMMA.16816.F32 R108, R12.reuse, R22, R108 ;  /* 0x000000160c6c723c */ /* 0x040ff0000000186c */
[C---:B------:R-:W-:Y:S01]  /*fc60*/  HMMA.16816.F32 R120, R12.reuse, R24, R120 ;  /* 0x000000180c78723c */ /* 0x040fe20000001878 */
[C---:B------:R-:W-:Y:S01]  /*fc70*/  LOP3.LUT R25, R169.reuse, 0xff, RZ, 0xc0, !PT ;  /* 0x000000ffa9197812 */ /* 0x040fe200078ec0ff */
[----:B------:R-:W1:Y:S06]  /*fc80*/  LDSM.16.MT88.4 R20, [R233+0xa800] ;  /* 0x00a80000e914783b */ /* 0x000e6c0000004200 */
[----:B------:R-:W-:Y:S01]  /*fc90*/  HMMA.16816.F32 R124, R12, R26, R124 ;  /* 0x0000001a0c7c723c */ /* 0x000fe2000000187c */
[----:B------:R-:W-:Y:S01]  /*fca0*/  PRMT R13, R168, 0x7632, R13 ;  /* 0x00007632a80d7816 */ /* 0x000fe2000000000d */
[----:B------:R-:W-:Y:S01]  /*fcb0*/  IMAD.MOV.U32 R231, RZ, RZ, R232 ;  /* 0x000000ffffe77224 */ /* 0x000fe200078e00e8 */
[----:B------:R-:W-:Y:S01]  /*fcc0*/  LOP3.LUT R12, R169, 0xffff, RZ, 0xc0, !PT ;  /* 0x0000ffffa90c7812 */ /* 0x000fe200078ec0ff */
[----:B------:R-:W-:Y:S01]  /*fcd0*/  LDSM.16.MT88.4 R28, [R221+0xb800] ;  /* 0x00b80000dd1c783b */ /* 0x000fe20000004200 */
[----:B------:R-:W-:-:S02]  /*fce0*/  LOP3.LUT R13, R13, 0xff, RZ, 0xc0, !PT ;  /* 0x000000ff0d0d7812 */ /* 0x000fc400078ec0ff */
[----:B------:R-:W-:Y:S02]  /*fcf0*/  SHF.R.U32.HI R12, RZ, 0x8, R12 ;  /* 0x00000008ff0c7819 */ /* 0x000fe4000001160c */
[----:B------:R-:W-:Y:S02]  /*fd00*/  SHF.R.U32.HI R26, RZ, 0x18, R168 ;  /* 0x00000018ff1a7819 */ /* 0x000fe400000116a8 */
[C---:B------:R-:W-:Y:S02]  /*fd10*/  PRMT R10, R170.reuse, 0x7773, RZ ;  /* 0x00007773aa0a7816 */ /* 0x040fe400000000ff */
[----:B------:R-:W-:Y:S02]  /*fd20*/  PRMT R11, R170, 0x7772, RZ ;  /* 0x00007772aa0b7816 */ /* 0x000fe400000000ff */
[----:B------:R-:W-:Y:S02]  /*fd30*/  PRMT R9, R8, 0x5410, R9 ;  /* 0x0000541008097816 */ /* 0x000fe40000000009 */
[----:B------:R-:W-:-:S02]  /*fd40*/  LOP3.LUT R8, R168, 0xffff, RZ, 0xc0, !PT ;  /* 0x0000ffffa8087812 */ /* 0x000fc400078ec0ff */
[----:B------:R-:W-:Y:S02]  /*fd50*/  PRMT R26, R13, 0x5410, R26 ;  /* 0x000054100d1a7816 */ /* 0x000fe4000000001a */
[----:B------:R-:W-:Y:S02]  /*fd60*/  PRMT R25, R25, 0x5410, R12 ;  /* 0x0000541019197816 */ /* 0x000fe4000000000c */
[----:B------:R-:W2:Y:S01]  /*fd70*/  LDSM.16.MT88.4 R12, [R233+0xb800] ;  /* 0x00b80000e90c783b */ /* 0x000ea20000004200 */
[----:B------:R-:W-:Y:S02]  /*fd80*/  PRMT R10, R11, 0x5410, R10 ;  /* 0x000054100b0a7816 */ /* 0x000fe4000000000a */
[----:B------:R-:W-:Y:S02]  /*fd90*/  SHF.R.U32.HI R8, RZ, 0x8, R8 ;  /* 0x00000008ff087819 */ /* 0x000fe40000011608 */
[----:B------:R-:W-:-:S04]  /*fda0*/  LOP3.LUT R11, R168, 0xff, RZ, 0xc0, !PT ;  /* 0x000000ffa80b7812 */ /* 0x000fc800078ec0ff */
[----:B------:R-:W-:Y:S02]  /*fdb0*/  PRMT R8, R11, 0x5410, R8 ;  /* 0x000054100b087816 */ /* 0x000fe40000000008 */
[----:B------:R-:W-:Y:S02]  /*fdc0*/  PRMT R11, R169, 0x7632, R11 ;  /* 0x00007632a90b7816 */ /* 0x000fe4000000000b */
[----:B------:R-:W-:Y:S02]  /*fdd0*/  SHF.R.U32.HI R24, RZ, 0x18, R169 ;  /* 0x00000018ff187819 */ /* 0x000fe400000116a9 */
[----:B------:R-:W-:-:S04]  /*fde0*/  LOP3.LUT R11, R11, 0xff, RZ, 0xc0, !PT ;  /* 0x000000ff0b0b7812 */ /* 0x000fc800078ec0ff */
[----:B------:R-:W-:Y:S02]  /*fdf0*/  PRMT R24, R11, 0x5410, R24 ;  /* 0x000054100b187816 */ /* 0x000fe40000000018 */
[----:B------:R-:W-:Y:S02]  /*fe00*/  LOP3.LUT R11, R171, 0xff00ff, RZ, 0xc0, !PT ;  /* 0x00ff00ffab0b7812 */ /* 0x000fe400078ec0ff */
[----:B------:R-:W-:Y:S02]  /*fe10*/  LOP3.LUT R171, R10, 0xff00ff, RZ, 0xc0, !PT ;  /* 0x00ff00ff0aab7812 */ /* 0x000fe400078ec0ff */
[----:B------:R-:W-:Y:S02]  /*fe20*/  PRMT R232, R232, 0x7771, RZ ;  /* 0x00007771e8e87816 */ /* 0x000fe400000000ff */
[----:B------:R-:W-:Y:S02]  /*fe30*/  LOP3.LUT R231, R231, 0xff, RZ, 0xc0, !PT ;  /* 0x000000ffe7e77812 */ /* 0x000fe400078ec0ff */
[----:B------:R-:W-:-:S02]  /*fe40*/  HSET2.LE.AND R9, R9, R230, PT ;  /* 0x000000e609097233 */ /* 0x000fc40003803000 */
[--C-:B------:R-:W-:Y:S02]  /*fe50*/  HSET2.LE.AND R171, R171, R230.reuse, PT ;  /* 0x000000e6abab7233 */ /* 0x100fe40003803000 */
[--C-:B------:R-:W-:Y:S02]  /*fe60*/  HSET2.LE.AND R25, R25, R230.reuse, PT ;  /* 0x000000e619197233 */ /* 0x100fe40003803000 */
[----:B------:R-:W-:Y:S02]  /*fe70*/  HSET2.LE.AND R24, R24, R230, PT ;  /* 0x000000e618187233 */ /* 0x000fe40003803000 */
[----:B------:R-:W-:Y:S02]  /*fe80*/  PRMT R232, R231, 0x5410, R232 ;  /* 0x00005410e7e87816 */ /* 0x000fe400000000e8 */
[----:B------:R-:W-:Y:S02]  /*fe90*/  LOP3.LUT R168, R17, R25, RZ, 0xc0, !PT ;  /* 0x0000001911a87212 */ /* 0x000fe400078ec0ff */
[----:B------:R-:W-:-:S02]  /*fea0*/  LOP3.LUT R169, R16, R24, RZ, 0xc0, !PT ;  /* 0x0000001810a97212 */ /* 0x000fc400078ec0ff */
[----:B------:R-:W-:Y:S02]  /*feb0*/  LOP3.LUT R170, R19, R9, RZ, 0xc0, !PT ;  /* 0x0000000913aa7212 */ /* 0x000fe400078ec0ff */
[----:B------:R-:W-:Y:S02]  /*fec0*/  LOP3.LUT R171, R18, R171, RZ, 0xc0, !PT ;  /* 0x000000ab12ab7212 */ /* 0x000fe400078ec0ff */
[--C-:B------:R-:W-:Y:S01]  /*fed0*/  HSET2.LE.AND R10, R232, R230.reuse, PT ;  /* 0x000000e6e80a7233 */ /* 0x100fe20003803000 */
[----:B------:R-:W3:Y:S01]  /*fee0*/  LDSM.16.MT88.4 R16, [R229+0x800] ;  /* 0x00080000e510783b */ /* 0x000ee20000004200 */
[--C-:B------:R-:W-:Y:S02]  /*fef0*/  HSET2.LE.AND R11, R11, R230.reuse, PT ;  /* 0x000000e60b0b7233 */ /* 0x100fe40003803000 */
[--C-:B------:R-:W-:Y:S02]  /*ff00*/  HSET2.LE.AND R8, R8, R230.reuse, PT ;  /* 0x000000e608087233 */ /* 0x100fe40003803000 */
[----:B------:R-:W-:-:S02]  /*ff10*/  HSET2.LE.AND R26, R26, R230, PT ;  /* 0x000000e61a1a7233 */ /* 0x000fc40003803000 */
[----:B------:R-:W-:Y:S02]  /*ff20*/  LOP3.LUT R10, R33, R10, RZ, 0xc0, !PT ;  /* 0x0000000a210a7212 */ /* 0x000fe400078ec0ff */
[----:B------:R-:W-:Y:S02]  /*ff30*/  LOP3.LUT R8, R35, R8, RZ, 0xc0, !PT ;  /* 0x0000000823087212 */ /* 0x000fe400078ec0ff */
[----:B------:R-:W-:Y:S02]  /*ff40*/  LOP3.LUT R9, R34, R26, RZ, 0xc0, !PT ;  /* 0x0000001a22097212 */ /* 0x000fe400078ec0ff */
[----:B------:R-:W-:Y:S01]  /*ff50*/  LOP3.LUT R11, R32, R11, RZ, 0xc0, !PT ;  /* 0x0000000b200b7212 */ /* 0x000fe200078ec0ff */
[-C--:B-1----:R-:W-:Y:S01]  /*ff60*/  HMMA.16816.F32 R148, R168, R20.reuse, R148 ;  /* 0x00000014a894723c */ /* 0x082fe20000001894 */
[----:B------:R-:W1:Y:S04]  /*ff70*/  LDSM.16.MT88.4 R32, [R221+0xa800] ;  /* 0x00a80000dd20783b */ /* 0x000e680000004200 */
[----:B------:R-:W4:Y:S03]  /*ff80*/  LDSM.16.MT88.4 R24, [R228+0x800] ;  /* 0x00080000e418783b */ /* 0x000f260000004200 */
[----:B------:R-:W-:Y:S08]  /*ff90*/  HMMA.16816.F32 R132, R8, R20, R132 ;  /* 0x000000140884723c */ /* 0x000ff00000001884 */
[-C--:B------:R-:W-:Y:S08]  /*ffa0*/  HMMA.16816.F32 R152, R168, R22.reuse, R152 ;  /* 0x00000016a898723c */ /* 0x080ff00000001898 */
[C---:B------:R-:W-:Y:S01]  /*ffb0*/  HMMA.16816.F32 R136, R8.reuse, R22, R136 ;  /* 0x000000160888723c */ /* 0x040fe20000001888 */
[----:B------:R-:W4:Y:S07]  /*ffc0*/  LDSM.16.MT88.4 R20, [R228+0x1800] ;  /* 0x00180000e414783b */ /* 0x000f2e0000004200 */
[-C--:B--2---:R-:W-:Y:S08]  /*ffd0*/  HMMA.16816.F32 R68, R8, R12.reuse, R68 ;  /* 0x0000000c0844723c */ /* 0x084ff00000001844 */
[C---:B------:R-:W-:Y:S08]  /*ffe0*/  HMMA.16816.F32 R72, R168.reuse, R12, R72 ;  /* 0x0000000ca848723c */ /* 0x040ff00000001848 */
[-C--:B------:R-:W-:Y:S08]  /*fff0*/  HMMA.16816.F32 R76, R168, R14.reuse, R76 ;  /* 0x0000000ea84c723c */ /* 0x080ff0000000184c */
[----:B------:R-:W-:Y:S01]  /*10000*/  HMMA.16816.F32 R80, R8, R14, R80 ;  /* 0x0000000e0850723c */ /* 0x000fe20000001850 */
[----:B------:R-:W2:Y:S04]  /*10010*/  LDSM.16.MT88.4 R12, [R229+0x1800] ;  /* 0x00180000e50c783b */ /* 0x000ea80000004200 */
[----:B------:R-:W-:Y:S03]  /*10020*/  STG.E.U16 desc[UR28][R214.64+-0x7e], R201 ;  /* 0xffff82c9d6007986 */ /* 0x000fe6000c10151c */
[-C--:B---3--:R-:W-:Y:S01]  /*10030*/  HMMA.16816.F32 R56, R168, R16.reuse, R56 ;  /* 0x00000010a838723c */ /* 0x088fe20000001838 */
[----:B------:R-:W-:Y:S04]  /*10040*/  STG.E.U16 desc[UR28][R182.64+-0x70], R166 ;  /* 0xffff90a6b6007986 */ /* 0x000fe8000c10151c */
[----:B------:R-:W-:Y:S03]  /*10050*/  STG.E.U16 desc[UR28][R182.64+-0x6e], R165 ;  /* 0xffff92a5b6007986 */ /* 0x000fe6000c10151c */
[----:B------:R-:W-:Y:S01]  /*10060*/  HMMA.16816.F32 R52, R8, R16, R52 ;  /* 0x000000100834723c */ /* 0x000fe20000001834 */
[----:B------:R-:W-:Y:S01]  /*10070*/  STG.E.U16 desc[UR28][R218.64+-0x70], R184 ;  /* 0xffff90b8da007986 */ /* 0x000fe2000c10151c */
[----:B------:R-:W-:-:S03]  /*10080*/  IMAD.U32 R16, RZ, RZ, UR4 ;  /* 0x00000004ff107e24 */ /* 0x000fc6000f8e00ff */
[----:B------:R-:W-:Y:S01]  /*10090*/  STG.E.U16 desc[UR28][R218.64+-0x6e], R167 ;  /* 0xffff92a7da007986 */ /* 0x000fe2000c10151c */
[----:B------:R-:W-:-:S03]  /*100a0*/  IMAD.WIDE R16, R16, 0x70, R218 ;  /* 0x0000007010107825 */ /* 0x000fc600078e02da */
[----:B------:R-:W-:Y:S01]  /*100b0*/  STG.E.U16 desc[UR28][R226.64+-0x70], R216 ;  /* 0xffff90d8e2007986 */ /* 0x000fe2000c10151c */
[----:B------:R-:W-:-:S03]  /*100c0*/  FADD.FTZ R238, R196, R195 ;  /* 0x000000c3c4ee7221 */ /* 0x000fc60000010000 */
[----:B------:R-:W-:Y:S01]  /*100d0*/  STG.E.U16 desc[UR28][R226.64+-0x6e], R213 ;  /* 0xffff92d5e2007986 */ /* 0x000fe2000c10151c */
[----:B------:R-:W-:-:S03]  /*100e0*/  FADD.FTZ R244, R194, R193 ;  /* 0x000000c1c2f47221 */ /* 0x000fc60000010000 */
[----:B------:R-:W-:Y:S04]  /*100f0*/  STG.E.U16 desc[UR28][R214.64+-0x70], R217 ;  /* 0xffff90d9d6007986 */ /* 0x000fe8000c10151c */
        /* <DEDUP_REMOVED lines=8> */
[----:B------:R3:W-:Y:S04]  /*10180*/  STG.E.U16 desc[UR28][R214.64+-0x5e], R197 ;  /* 0xffffa2c5d6007986 */ /* 0x0007e8000c10151c */
[----:B------:R2:W-:Y:S04]  /*10190*/  STL [R1+0x50], R237 ;  /* 0x000050ed01007387 */ /* 0x0005e80000100800 */
[----:B------:R2:W-:Y:S04]  /*101a0*/  STG.E.U16 desc[UR28][R182.64+-0x50], R188 ;  /* 0xffffb0bcb6007986 */ /* 0x0005e8000c10151c */
[----:B------:R2:W-:Y:S04]  /*101b0*/  STG.E.U16 desc[UR28][R182.64+-0x4e], R187 ;  /* 0xffffb2bbb6007986 */ /* 0x0005e8000c10151c */
[----:B------:R2:W-:Y:S04]  /*101c0*/  STL [R1+0x4c], R239 ;  /* 0x00004cef01007387 */ /* 0x0005e80000100800 */
[----:B------:R2:W-:Y:S04]  /*101d0*/  STG.E.U16 desc[UR28][R218.64+-0x50], R186 ;  /* 0xffffb0bada007986 */ /* 0x0005e8000c10151c */
[----:B------:R2:W-:Y:S01]  /*101e0*/  STG.E.U16 desc[UR28][R218.64+-0x4e], R185 ;  /* 0xffffb2b9da007986 */ /* 0x0005e2000c10151c */
[C---:B-1----:R-:W-:Y:S03]  /*101f0*/  HMMA.16816.F32 R156, R168.reuse, R32, R156 ;  /* 0x00000020a89c723c */ /* 0x042fe6000000189c */
[----:B------:R1:W-:Y:S04]  /*10200*/  STG.E.U16 desc[UR28][R16.64+-0x50], R212 ;  /* 0xffffb0d410007986 */ /* 0x0003e8000c10151c */
[----:B------:R1:W-:Y:S01]  /*10210*/  STG.E.U16 desc[UR28][R16.64+-0x4e], R211 ;  /* 0xffffb2d310007986 */ /* 0x0003e2000c10151c */
[C---:B------:R-:W-:Y:S03]  /*10220*/  HMMA.16816.F32 R160, R168.reuse, R34, R160 ;  /* 0x00000022a8a0723c */ /* 0x040fe600000018a0 */
[----:B------:R1:W-:Y:S04]  /*10230*/  STL [R1+0x20], R238 ;  /* 0x000020ee01007387 */ /* 0x0003e80000100800 */
[----:B------:R1:W-:Y:S01]  /*10240*/  STG.E.U16 desc[UR28][R214.64+-0x50], R203 ;  /* 0xffffb0cbd6007986 */ /* 0x0003e2000c10151c */
[C---:B----4-:R-:W-:Y:S03]  /*10250*/  HMMA.16816.F32 R40, R168.reuse, R24, R40 ;  /* 0x00000018a828723c */ /* 0x050fe60000001828 */
[----:B------:R1:W-:Y:S04]  /*10260*/  STG.E.U16 desc[UR28][R214.64+-0x4e], R202 ;  /* 0xffffb2cad6007986 */ /* 0x0003e8000c10151c */
[----:B------:R1:W-:Y:S01]  /*10270*/  STL [R1+0x48], R244 ;  /* 0x000048f401007387 */ /* 0x0003e20000100800 */
        /* <DEDUP_REMOVED lines=20> */
[----:B---3--:R-:W-:-:S04]  /*103c0*/  IADD3 R197, P0, PT, R182, -0xc0, RZ ;  /* 0xffffff40b6c57810 */ /* 0x008fc80007f1e0ff */
[----:B------:R-:W-:Y:S01]  /*103d0*/  IADD3.X R196, PT, PT, R183, -0x1, RZ, P0, !PT ;  /* 0xffffffffb7c47810 */ /* 0x000fe200007fe4ff */
[----:B-1----:R-:W-:-:S14]  /*103e0*/  BRA.U !UP0, `(.L_x_2538) ;  /* 0x0000008d08007547 */ /* 0x002fdc000b800000 */
[----:B------:R-:W-:Y:S01]  /*103f0*/  UIADD3 UR6, UPT, UPT, UR23, -0x4, URZ ;  /* 0xfffffffc17067890 */ /* 0x000fe2000fffe0ff */
[----:B------:R-:W-:-:S04]  /*10400*/  DEPBAR.LE SB0, 0x0 ;  /* 0x000080000000791a */ /* 0x000fc80000000000 */
[----:B------:R-:W-:Y:S01]  /*10410*/  UIMAD.WIDE.U32 UR14, UR6, UR8, URZ ;  /* 0x00000008060e72a5 */ /* 0x000fe2000f8e00ff */
[----:B------:R-:W2:Y:S01]  /*10420*/  LDL R243, [R1+0x10] ;  /* 0x0000100001f37983 */ /* 0x000ea20000100800 */
[----:B------:R-:W-:Y:S01]  /*10430*/  LEA R211, R173, UR5, 0x1 ;  /* 0x00000005add37c11 */ /* 0x000fe2000f8e08ff */
[----:B------:R-:W-:Y:S01]  /*10440*/  IMAD.IADD R166, R6, 0x1, R174 ;  /* 0x0000000106a67824 */ /* 0x000fe200078e02ae */
[----:B------:R-:W-:Y:S02]  /*10450*/  USHF.L.U32 UR7, UR14, 0x5, URZ ;  /* 0x000000050e077899 */ /* 0x000fe400080006ff */
[----:B------:R-:W-:Y:S01]  /*10460*/  UIMAD UR6, UR6, UR9, UR15 ;  /* 0x00000009060672a4 */ /* 0x000fe2000f8e020f */
[----:B------:R-:W-:Y:S01]  /*10470*/  IMAD.U32 R8, RZ, RZ, UR14 ;  /* 0x0000000eff087e24 */ /* 0x000fe2000f8e00ff */
[----:B------:R-:W-:Y:S01]  /*10480*/  ULEA UR7, UP0, UR8, UR7, 0x4 ;  /* 0x0000000708077291 */ /* 0x000fe2000f8020ff */
[----:B------:R-:W-:Y:S01]  /*10490*/  IMAD.U32 R9, RZ, RZ, UR14 ;  /* 0x0000000eff097e24 */ /* 0x000fe2000f8e00ff */
[----:B------:R-:W-:Y:S01]  /*104a0*/  USHF.L.U64.HI UR4, UR14, 0x5, UR6 ;  /* 0x000000050e047899 */ /* 0x000fe20008010206 */
[--C-:B------:R-:W-:Y:S01]  /*104b0*/  IMAD.IADD R165, R174, 0x1, R211.reuse ;  /* 0x00000001aea57824 */ /* 0x100fe200078e02d3 */
[----:B------:R-:W-:Y:S01]  /*104c0*/  BAR.SYNC.DEFER_BLOCKING 0x0 ;  /* 0x0000000000007b1d */ /* 0x000fe20000010000 */
[----:B------:R-:W-:Y:S01]  /*104d0*/  LEA R12, P0, R8, R248, 0x6 ;  /* 0x000000f8080c7211 */ /* 0x000fe200078030ff */
[----:B------:R-:W-:Y:S01]  /*104e0*/  IMAD.U32 R8, RZ, RZ, UR6 ;  /* 0x00000006ff087e24 */ /* 0x000fe2000f8e00ff */
[----:B------:R-:W-:Y:S01]  /*104f0*/  ULEA.HI.X UR4, UR8, UR4, UR9, 0x4, UP0 ;  /* 0x0000000408047291 */ /* 0x000fe200080f2409 */
[----:B------:R-:W-:Y:S01]  /*10500*/  IMAD.U32 R10, RZ, RZ, UR7 ;  /* 0x00000007ff0a7e24 */ /* 0x000fe2000f8e00ff */
[----:B------:R-:W-:Y:S01]  /*10510*/  UIADD3 UR27, UPT, UPT, UR23, -0x4, URZ ;  /* 0xfffffffc171b7890 */ /* 0x000fe2000fffe0ff */
[----:B------:R-:W-:Y:S01]  /*10520*/  IMAD.IADD R205, R205, 0x1, R211 ;  /* 0x00000001cdcd7824 */ /* 0x000fe200078e02d3 */
[----:B------:R-:W-:-:S02]  /*10530*/  LEA.HI.X R13, R9, R247, R8, 0x6, P0 ;  /* 0x000000f7090d7211 */ /* 0x000fc400000f3408 */
[----:B------:R-:W-:Y:S01]  /*10540*/  IMAD.U32 R8, RZ, RZ, UR4 ;  /* 0x00000004ff087e24 */ /* 0x000fe2000f8e00ff */
[----:B------:R-:W-:Y:S01]  /*10550*/  LEA R14, P0, R10, R248, 0x1 ;  /* 0x000000f80a0e7211 */ /* 0x000fe200078008ff */
[----:B------:R-:W-:Y:S01]  /*10560*/  IMAD.IADD R167, R174, 0x1, R205 ;  /* 0x00000001aea77824 */ /* 0x000fe200078e02cd */
[----:B------:R-:W-:Y:S02]  /*10570*/  UISETP.GT.U32.AND UP0, UPT, UR27, UR19, UPT ;  /* 0x000000131b00728c */ /* 0x000fe4000bf04070 */
[----:B------:R-:W-:Y:S01]  /*10580*/  LEA.HI.X R15, R10, R247, R8, 0x1, P0 ;  /* 0x000000f70a0f7211 */ /* 0x000fe200000f0c08 */
        /* <DEDUP_REMOVED lines=21> */
[----:B------:R-:W3:Y:S04]  /*106e0*/  LDSM.16.M88.4 R8, [R211+0x2000] ;  /* 0x00200000d308783b */ /* 0x000ee80000000200 */
[----:B------:R-:W4:Y:S04]  /*106f0*/  LDSM.16.M88.4 R196, [R211] ;  /* 0x00000000d3c4783b */ /* 0x000f280000000200 */
[----:B------:R-:W1:Y:S04]  /*10700*/  LDSM.16.M88.4 R200, [R6+0x8800] ;  /* 0x0088000006c8783b */ /* 0x000e680000000200 */
[----:B------:R-:W-:Y:S04]  /*10710*/  LDSM.16.M88.4 R188, [R166+0x8000] ;  /* 0x00800000a6bc783b */ /* 0x000fe80000000200 */
[----:B------:R-:W1:Y:S04]  /*10720*/  LDSM.16.M88.4 R192, [R165+0x2000] ;  /* 0x00200000a5c0783b */ /* 0x000e680000000200 */
[----:B------:R-:W1:Y:S04]  /*10730*/  LDSM.16.M88.4 R184, [R166+0x8800] ;  /* 0x00880000a6b8783b */ /* 0x000e680000000200 */
[----:B------:R-:W1:Y:S04]  /*10740*/  LDSM.16.M88.4 R168, [R165] ;  /* 0x00000000a5a8783b */ /* 0x000e680000000200 */
[----:B------:R-:W-:Y:S04]  /*10750*/  LDSM.16.M88.4 R212, [R6+0x9800] ;  /* 0x0098000006d4783b */ /* 0x000fe80000000200 */
[----:B------:R-:W0:Y:S01]  /*10760*/  LDGDEPBAR ;  /* 0x00000000000079af */ /* 0x000e220000000000 */
[C---:B---3--:R-:W-:Y:S08]  /*10770*/  HMMA.16816.F32 R28, R8.reuse, R20, RZ ;  /* 0x00000014081c723c */ /* 0x048ff000000018ff */
[----:B------:R-:W-:Y:S08]  /*10780*/  HMMA.16816.F32 R24, R8, R22, RZ ;  /* 0x000000160818723c */ /* 0x000ff000000018ff */
[----:B----4-:R-:W-:Y:S08]  /*10790*/  HMMA.16816.F32 R32, R196, R20, RZ ;  /* 0x00000014c420723c */ /* 0x010ff000000018ff */
[----:B-1----:R-:W-:Y:S08]  /*107a0*/  HMMA.16816.F32 R12, R8, R200, RZ ;  /* 0x000000c8080c723c */ /* 0x002ff000000018ff */
[C---:B------:R-:W-:Y:S08]  /*107b0*/  HMMA.16816.F32 R20, R196.reuse, R22, RZ ;  /* 0x00000016c414723c */ /* 0x040ff000000018ff */
[----:B------:R-:W-:Y:S08]  /*107c0*/  HMMA.16816.F32 R16, R196, R200, RZ ;  /* 0x000000c8c410723c */ /* 0x000ff000000018ff */
[-C--:B------:R-:W-:Y:S08]  /*107d0*/  HMMA.16816.F32 R8, R8, R202.reuse, RZ ;  /* 0x000000ca0808723c */ /* 0x080ff000000018ff */
[----:B------:R-:W-:Y:S01]  /*107e0*/  HMMA.16816.F32 R196, R196, R202, RZ ;  /* 0x000000cac4c4723c */ /* 0x000fe200000018ff */
[----:B------:R-:W-:Y:S07]  /*107f0*/  LDSM.16.M88.4 R200, [R211+0x4000] ;  /* 0x00400000d3c8783b */ /* 0x000fee0000000200 */
        /* <DEDUP_REMOVED lines=34> */
[----:B------:R-:W-:Y:S04]  /*10a20*/  LDSM.16.M88.4 R184, [R211+0x6000] ;  /* 0x00600000d3b8783b */ /* 0x000fe80000000200 */
[----:B------:R-:W3:Y:S07]  /*10a30*/  LDSM.16.M88.4 R168, [R6+0x9000] ;  /* 0x0090000006a8783b */ /* 0x000eee0000000200 */
[C---:B------:R-:W-:Y:S08]  /*10a40*/  HMMA.16816.F32 R16, R200.reuse, R212, R16 ;  /* 0x000000d4c810723c */ /* 0x040ff00000001810 */
[----:B------:R-:W-:-:S12]  /*10a50*/  HMMA.16816.F32 R196, R200, R214, R196 ;  /* 0x000000d6c8c4723c */ /* 0x000fd800000018c4 */
[C---:B-1----:R-:W-:Y:S08]  /*10a60*/  HMMA.16816.F32 R16, R188.reuse, R192, R16 ;  /* 0x000000c0bc10723c */ /* 0x042ff00000001810 */
[----:B------:R-:W-:Y:S08]  /*10a70*/  HMMA.16816.F32 R196, R188, R194, R196 ;  /* 0x000000c2bcc4723c */ /* 0x000ff000000018c4 */
[C---:B---3--:R-:W-:Y:S08]  /*10a80*/  HMMA.16816.F32 R28, R184.reuse, R168, R28 ;  /* 0x000000a8b81c723c */ /* 0x048ff0000000181c */
[C---:B------:R-:W-:Y:S08]  /*10a90*/  HMMA.16816.F32 R24, R184.reuse, R170, R24 ;  /* 0x000000aab818723c */ /* 0x040ff00000001818 */
[C---:B------:R-:W-:Y:S08]  /*10aa0*/  HMMA.16816.F32 R12, R184.reuse, R212, R12 ;  /* 0x000000d4b80c723c */ /* 0x040ff0000000180c */
[----:B------:R-:W-:Y:S01]  /*10ab0*/  HMMA.16816.F32 R8, R184, R214, R8 ;  /* 0x000000d6b808723c */ /* 0x000fe20000001808 */
[----:B------:R1:W3:Y:S04]  /*10ac0*/  LDSM.16.M88.4 R184, [R165+0x6000] ;  /* 0x00600000a5b8783b */ /* 0x0002e80000000200 */
[----:B------:R-:W-:Y:S03]  /*10ad0*/  LDSM.16.M88.4 R212, [R172+0x9800] ;  /* 0x00980000acd4783b */ /* 0x000fe60000000200 */
[C---:B------:R-:W-:Y:S08]  /*10ae0*/  HMMA.16816.F32 R32, R200.reuse, R168, R32 ;  /* 0x000000a8c820723c */ /* 0x040ff00000001820 */
[----:B------:R-:W-:Y:S01]  /*10af0*/  HMMA.16816.F32 R20, R200, R170, R20 ;  /* 0x000000aac814723c */ /* 0x000fe20000001814 */
[----:B------:R4:W2:Y:S04]  /*10b00*/  LDSM.16.M88.4 R168, [R166+0x9000] ;  /* 0x00900000a6a8783b */ /* 0x0008a80000000200 */
[----:B------:R-:W2:Y:S01]  /*10b10*/  LDSM.16.M88.4 R200, [R205+0x4000] ;  /* 0x00400000cdc8783b */ /* 0x000ea20000000200 */
[----:B-1----:R-:W-:-:S02]  /*10b20*/  VIADD R165, R204, 0xffffff90 ;  /* 0xffffff90cca57836 */ /* 0x002fc40000000000 */
[C---:B----4-:R-:W-:Y:S01]  /*10b30*/  VIADD R166, R204.reuse, 0xffffff89 ;  /* 0xffffff89cca67836 */ /* 0x050fe20000000000 */
[C---:B---3--:R-:W-:Y:S08]  /*10b40*/  HMMA.16816.F32 R12, R184.reuse, R192, R12 ;  /* 0x000000c0b80c723c */ /* 0x048ff0000000180c */
        /* <DEDUP_REMOVED lines=8> */
[----:B------:R3:W-:Y:S03]  /*10bd0*/  LDSM.16.M88.4 R188, [R167+0x6000] ;  /* 0x00600000a7bc783b */ /* 0x0007e60000000200 */
[C---:B------:R-:W-:Y:S08]  /*10be0*/  HMMA.16816.F32 R16, R200.reuse, R212, R16 ;  /* 0x000000d4c810723c */ /* 0x040ff00000001810 */
[----:B------:R-:W-:Y:S08]  /*10bf0*/  HMMA.16816.F32 R196, R200, R214, R196 ;  /* 0x000000d6c8c4723c */ /* 0x000ff000000018c4 */
        /* <DEDUP_REMOVED lines=9> */
[----:B------:R-:W-:-:S10]  /*10c90*/  DEPBAR.LE SB0, 0x0 ;  /* 0x000080000000791a */ /* 0x000fd40000000000 */
[C---:B-1----:R-:W-:Y:S08]  /*10ca0*/  HMMA.16816.F32 R32, R192.reuse, R184, R32 ;  /* 0x000000b8c020723c */ /* 0x042ff00000001820 */
[----:B------:R-:W-:Y:S08]  /*10cb0*/  HMMA.16816.F32 R20, R192, R186, R20 ;  /* 0x000000bac014723c */ /* 0x000ff00000001814 */
[C---:B--2---:R-:W-:Y:S08]  /*10cc0*/  HMMA.16816.F32 R12, R188.reuse, R168, R12 ;  /* 0x000000a8bc0c723c */ /* 0x044ff0000000180c */
[----:B------:R-:W-:Y:S08]  /*10cd0*/  HMMA.16816.F32 R8, R188, R170, R8 ;  /* 0x000000aabc08723c */ /* 0x000ff00000001808 */
[----:B------:R-:W-:Y:S01]  /*10ce0*/  HMMA.16816.F32 R16, R192, R168, R16 ;  /* 0x000000a8c010723c */ /* 0x000fe20000001810 */
[----:B------:R-:W-:-:S02]  /*10cf0*/  VIADD R169, R204, 0xffffff80 ;  /* 0xffffff80cca97836 */ /* 0x000fc40000000000 */
[----:B------:R-:W-:-:S05]  /*10d00*/  VIADD R168, R204, 0xffffff81 ;  /* 0xffffff81cca87836 */ /* 0x000fca0000000000 */
[----:B------:R-:W-:Y:S01]  /*10d10*/  HMMA.16816.F32 R196, R192, R170, R196 ;  /* 0x000000aac0c4723c */ /* 0x000fe200000018c4 */
[----:B------:R-:W-:Y:S01]  /*10d20*/  VIADD R170, R246, 0x8 ;  /* 0x00000008f6aa7836 */ /* 0x000fe20000000000 */
[----:B------:R-:W-:Y:S04]  /*10d30*/  BAR.SYNC.DEFER_BLOCKING 0x0 ;  /* 0x0000000000007b1d */ /* 0x000fe80000010000 */
[C---:B------:R-:W-:Y:S02]  /*10d40*/  ISETP.GT.AND P6, PT, R170.reuse, R169, PT ;  /* 0x000000a9aa00720c */ /* 0x040fe40003fc4270 */
[----:B------:R-:W-:Y:S01]  /*10d50*/  HMMA.16816.F32 R28, R188, R184, R28 ;  /* 0x000000b8bc1c723c */ /* 0x000fe2000000181c */
[----:B------:R-:W-:-:S04]  /*10d60*/  ISETP.GT.AND P0, PT, R170, R168, PT ;  /* 0x000000a8aa00720c */ /* 0x000fc80003f04270 */
[----:B------:R-:W-:Y:S02]  /*10d70*/  FSEL R35, R35, -INF , !P0 ;  /* 0xff80000023237808 */ /* 0x000fe40004000000 */
[----:B------:R-:W-:Y:S01]  /*10d80*/  ISETP.GT.AND P0, PT, R170, R166, PT ;  /* 0x000000a6aa00720c */ /* 0x000fe20003f04270 */
[----:B------:R-:W-:Y:S01]  /*10d90*/  HMMA.16816.F32 R24, R188, R186, R24 ;  /* 0x000000babc18723c */ /* 0x000fe20000001818 */
[----:B------:R-:W-:Y:S01]  /*10da0*/  FSEL R189, R34, -INF , !P6 ;  /* 0xff80000022bd7808 */ /* 0x000fe20007000000 */
[----:B------:R-:W-:Y:S01]  /*10db0*/  VIADD R34, R204, 0xffffff91 ;  /* 0xffffff91cc227836 */ /* 0x000fe20000000000 */
[----:B------:R-:W-:Y:S02]  /*10dc0*/  ISETP.GT.AND P6, PT, R170, R167, PT ;  /* 0x000000a7aa00720c */ /* 0x000fe40003fc4270 */
[----:B------:R-:W-:Y:S01]  /*10dd0*/  FSEL R211, R23, -INF , !P0 ;  /* 0xff80000017d37808 */ /* 0x000fe20004000000 */
[----:B------:R-:W-:Y:S01]  /*10de0*/  VIADD R23, R246, 0x40 ;  /* 0x00000040f6177836 */ /* 0x000fe20000000000 */
[----:B------:R-:W-:Y:S01]  /*10df0*/  FSEL R226, R22, -INF , !P6 ;  /* 0xff80000016e27808 */ /* 0x000fe20007000000 */
[----:B------:R-:W-:Y:S01]  /*10e00*/  VIADD R22, R204, 0xffffff98 ;  /* 0xffffff98cc167836 */ /* 0x000fe20000000000 */
        /* <DEDUP_REMOVED lines=23> */
[----:B------:R-:W-:Y:S01]  /*10f80*/  ISETP.GT.AND P0, PT, R23, R204, PT ;  /* 0x000000cc1700720c */ /* 0x000fe20003f04270 */
[C---:B------:R-:W-:Y:S01]  /*10f90*/  VIADD R23, R246.reuse, 0x48 ;  /* 0x00000048f6177836 */ /* 0x040fe20000000000 */
        /* <DEDUP_REMOVED lines=8> */
[----:B------:R-:W-:-:S02]  /*11020*/  ISETP.GT.AND P6, PT, R23, R169, PT ;  /* 0x000000a91700720c */ /* 0x000fc40003fc4270 */
[----:B------:R-:W-:Y:S02]  /*11030*/  FSEL R215, R28, -INF , !P0 ;  /* 0xff8000001cd77808 */ /* 0x000fe40004000000 */
[----:B------:R-:W-:Y:S02]  /*11040*/  FSEL R8, R30, -INF , !P6 ;  /* 0xff8000001e087808 */ /* 0x000fe40007000000 */
[----:B------:R-:W-:Y:S02]  /*11050*/  ISETP.GE.AND P0, PT, R169, R206, PT ;  /* 0x000000cea900720c */ /* 0x000fe40003f06270 */
[----:B------:R-:W-:Y:S02]  /*11060*/  ISETP.GT.AND P6, PT, R246, R168, PT ;  /* 0x000000a8f600720c */ /* 0x000fe40003fc4270 */
[----:B------:R-:W-:Y:S02]  /*11070*/  FSEL R8, R8, -INF , !P0 ;  /* 0xff80000008087808 */ /* 0x000fe40004000000 */
[----:B------:R-:W-:-:S02]  /*11080*/  FSEL R33, R33, -INF , !P6 ;  /* 0xff80000021217808 */ /* 0x000fc40007000000 */
[C---:B------:R-:W-:Y:S02]  /*11090*/  ISETP.GE.AND P6, PT, R168.reuse, R243, PT ;  /* 0x000000f3a800720c */ /* 0x040fe40003fc6270 */
[C---:B------:R-:W-:Y:S02]  /*110a0*/  ISETP.GE.AND P0, PT, R168.reuse, R245, PT ;  /* 0x000000f5a800720c */ /* 0x040fe40003f06270 */
        /* <DEDUP_REMOVED lines=54> */
[C---:B------:R-:W-:Y:S02]  /*11410*/  ISETP.GT.AND P6, PT, R246.reuse, R22, PT ;  /* 0x00000016f600720c */ /* 0x040fe40003fc4270 */
[----:B------:R-:W-:Y:S02]  /*11420*/  ISETP.GT.AND P0, PT, R246, R204, PT ;  /* 0x000000ccf600720c */ /* 0x000fe40003f04270 */
[----:B------:R-:W-:Y:S02]  /*11430*/  FMNMX3.FTZ R20, R164, R188, R186, !PT ;  /* 0x000000bca4147276 */ /* 0x000fe400078100ba */
[----:B------:R-:W-:-:S02]  /*11440*/  FSEL R196, R196, -INF , !P6 ;  /* 0xff800000c4c47808 */ /* 0x000fc40007000000 */
[----:B------:R-:W-:Y:S02]  /*11450*/  FSEL R15, R197, -INF , !P0 ;  /* 0xff800000c50f7808 */ /* 0x000fe40004000000 */
[-C--:B------:R-:W-:Y:S02]  /*11460*/  ISETP.GE.AND P6, PT, R22, R243.reuse, PT ;  /* 0x000000f31600720c */ /* 0x080fe40003fc6270 */
[----:B------:R-:W-:Y:S02]  /*11470*/  ISETP.GE.AND P0, PT, R204, R243, PT ;  /* 0x000000f3cc00720c */ /* 0x000fe40003f06270 */
[----:B------:R-:W-:Y:S02]  /*11480*/  FMNMX3.FTZ R20, R20, R187, R184, !PT ;  /* 0x000000bb14147276 */ /* 0x000fe400078100b8 */
[----:B------:R-:W-:Y:S02]  /*11490*/  FSEL R212, R196, -INF , !P6 ;  /* 0xff800000c4d47808 */ /* 0x000fe40007000000 */
[----:B------:R-:W-:-:S02]  /*114a0*/  FSEL R15, R15, -INF , !P0 ;  /* 0xff8000000f0f7808 */ /* 0x000fc40004000000 */
[----:B------:R-:W-:Y:S02]  /*114b0*/  FMNMX3.FTZ R20, R20, R222, R220, !PT ;  /* 0x000000de14147276 */ /* 0x000fe400078100dc */
[----:B------:R-:W-:Y:S02]  /*114c0*/  ISETP.GE.AND P6, PT, R34, R206, PT ;  /* 0x000000ce2200720c */ /* 0x000fe40003fc6270 */
[----:B------:R-:W-:Y:S01]  /*114d0*/  FMNMX3.FTZ R20, R20, R212, R15, !PT ;  /* 0x000000d414147276 */ /* 0x000fe2000781000f */
        /* <DEDUP_REMOVED lines=12> */
[-CC-:B------:R-:W-:Y:S02]  /*115a0*/  @!P3 LEA.HI.X R27, R25, R249.reuse, R24.reuse, 0x1, P0 ;  /* 0x000000f9191bb211 */ /* 0x180fe400000f0c18 */
        /* <DEDUP_REMOVED lines=28> */
.L_x_2541:
[----:B------:R-:W2:Y:S04]  /*11770*/  LDL.64 R190, [R1+0x40] ;  /* 0x0000400001be7983 */ /* 0x000ea80000100a00 */
[----:B-----5:R3:W-:Y:S04]  /*11780*/  STL.64 [R1+0x60], R4 ;  /* 0x0000600401007387 */ /* 0x0207e80000100a00 */
[----:B------:R-:W4:Y:S04]  /*11790*/  LDL.64 R242, [R1+0x38] ;  /* 0x0000380001f27983 */ /* 0x000f280000100a00 */
[----:B------:R-:W1:Y:S01]  /*117a0*/  SHFL.BFLY PT, R169, R20, 0x2, 0x1f ;  /* 0x0c401f0014a97f89 */ /* 0x000e6200000e0000 */
[----:B------:R-:W-:Y:S01]  /*117b0*/  IMAD.U32 R35, RZ, RZ, UR35 ;  /* 0x00000023ff237e24 */ /* 0x000fe2000f8e00ff */
[----:B------:R-:W-:Y:S01]  /*117c0*/  UIADD3 UR15, UPT, UPT, UR34, -0x61c88647, URZ ;  /* 0x9e3779b9220f7890 */ /* 0x000fe2000fffe0ff */
[----:B------:R-:W-:Y:S01]  /*117d0*/  FSEL R193, R193, -INF , !P6 ;  /* 0xff800000c1c17808 */ /* 0x000fe20007000000 */
[----:B------:R-:W-:Y:S01]  /*117e0*/  UIADD3 UR4, UPT, UPT, UR34, 0x3c6ef372, URZ ;  /* 0x3c6ef37222047890 */ /* 0x000fe2000fffe0ff */
[----:B------:R-:W-:Y:S01]  /*117f0*/  FMNMX3.FTZ R168, R3, R189, R185, !PT ;  /* 0x000000bd03a87276 */ /* 0x000fe200078100b9 */
[----:B------:R-:W-:Y:S01]  /*11800*/  UIADD3 UR21, UPT, UPT, UR35, 0x76cf5d0a, URZ ;  /* 0x76cf5d0a23157890 */ /* 0x000fe2000fffe0ff */
[----:B------:R-:W-:Y:S01]  /*11810*/  LOP3.LUT R35, R35, UR27, R181, 0x96, !PT ;  /* 0x0000001b23237c12 */ /* 0x000fe2000f8e96b5 */
[----:B------:R-:W2:Y:S01]  /*11820*/  LDL.64 R240, [R1+0x30] ;  /* 0x0000300001f07983 */ /* 0x000ea20000100a00 */
[C---:B------:R-:W-:Y:S01]  /*11830*/  ISETP.GE.AND P6, PT, R22.reuse, R207, PT ;  /* 0x000000cf1600720c */ /* 0x040fe20003fc6270 */
[----:B------:R-:W-:Y:S01]  /*11840*/  UIADD3 UR17, UPT, UPT, UR35, 0x32370b8f, URZ ;  /* 0x32370b8f23117890 */ /* 0x000fe2000fffe0ff */
[-C--:B------:R-:W-:Y:S01]  /*11850*/  ISETP.GE.AND P0, PT, R22, R245.reuse, PT ;  /* 0x000000f51600720c */ /* 0x080fe20003f06270 */
[----:B------:R-:W-:Y:S01]  /*11860*/  IMAD.WIDE.U32 R200, R35, -0x326172a9, RZ ;  /* 0xcd9e8d5723c87825 */ /* 0x000fe200078e00ff */
[----:B------:R-:W-:Y:S01]  /*11870*/  FSEL R218, R218, -INF , !P6 ;  /* 0xff800000dada7808 */ /* 0x000fe20007000000 */
[----:B------:R-:W-:Y:S01]  /*11880*/  UIADD3 UR22, UPT, UPT, UR34, -0x255992d5, URZ ;  /* 0xdaa66d2b22167890 */ /* 0x000fe2000fffe0ff */
[----:B------:R-:W-:Y:S01]  /*11890*/  ISETP.GT.AND P6, PT, R23, R204, PT ;  /* 0x000000cc1700720c */ /* 0x000fe20003fc4270 */
[----:B------:R-:W-:Y:S01]  /*118a0*/  UIADD3 UR16, UPT, UPT, UR34, 0x78dde6e4, URZ ;  /* 0x78dde6e422107890 */ /* 0x000fe2000fffe0ff */
[----:B------:R-:W-:Y:S01]  /*118b0*/  LOP3.LUT R166, R178, UR15, R201, 0x96, !PT ;  /* 0x0000000fb2a67c12 */ /* 0x000fe2000f8e96c9 */
[----:B------:R-:W-:Y:S01]  /*118c0*/  UIADD3 UR7, UPT, UPT, UR35, -0x126145ec, URZ ;  /* 0xed9eba1423077890 */ /* 0x000fe2000fffe0ff */
[----:B------:R-:W-:Y:S01]  /*118d0*/  FSEL R194, R11, -INF , !P6 ;  /* 0xff8000000bc27808 */ /* 0x000fe20007000000 */
[----:B---3--:R-:W3:Y:S01]  /*118e0*/  LDL.64 R4, [R1+0x28] ;  /* 0x0000280001047983 */ /* 0x008ee20000100a00 */
[----:B------:R-:W-:Y:S01]  /*118f0*/  ISETP.GE.AND P6, PT, R204, R245, PT ;  /* 0x000000f5cc00720c */ /* 0x000fe20003fc6270 */
[----:B------:R-:W-:Y:S01]  /*11900*/  IMAD.WIDE.U32 R230, R166, -0x2daee0ad, RZ ;  /* 0xd2511f53a6e67825 */ /* 0x000fe200078e00ff */
[----:B------:R-:W-:Y:S01]  /*11910*/  FMNMX3.FTZ R166, R168, R226, R211, !PT ;  /* 0x000000e2a8a67276 */ /* 0x000fe200078100d3 */
[----:B------:R-:W-:Y:S01]  /*11920*/  UIADD3 UR13, UPT, UPT, UR35, -0x56f99767, URZ ;  /* 0xa9066899230d7890 */ /* 0x000fe2000fffe0ff */
[----:B-1----:R-:W-:Y:S01]  /*11930*/  FMNMX.FTZ R169, R20, R169, !PT ;  /* 0x000000a914a97209 */ /* 0x002fe20007810000 */
[----:B------:R-:W-:Y:S01]  /*11940*/  UIADD3 UR6, UPT, UPT, UR34, -0x4ab325aa, URZ ;  /* 0xb54cda5622067890 */ /* 0x000fe2000fffe0ff */
[----:B------:R-:W-:Y:S01]  /*11950*/  FSEL R214, R214, -INF , !P0 ;  /* 0xff800000d6d67808 */ /* 0x000fe20004000000 */
[----:B------:R-:W-:Y:S01]  /*11960*/  UIADD3 UR14, UPT, UPT, UR34, 0x1715609d, URZ ;  /* 0x1715609d220e7890 */ /* 0x000fe2000fffe0ff */
[----:B------:R-:W-:Y:S01]  /*11970*/  FSEL R213, R213, -INF , !P6 ;  /* 0xff800000d5d57808 */ /* 0x000fe20007000000 */
[----:B------:R-:W1:Y:S01]  /*11980*/  SHFL.BFLY PT, R217, R169, 0x1, 0x1f ;  /* 0x0c201f00a9d97f89 */ /* 0x000e6200000e0000 */
[----:B------:R-:W-:Y:S01]  /*11990*/  FMNMX3.FTZ R166, R166, R219, R19, !PT ;  /* 0x000000dba6a67276 */ /* 0x000fe20007810013 */
[----:B------:R-:W-:Y:S01]  /*119a0*/  UIADD3 UR5, UPT, UPT, UR35, 0x646e171e, URZ ;  /* 0x646e171e23057890 */ /* 0x000fe2000fffe0ff */
[----:B------:R-:W-:-:S02]  /*119b0*/  ISETP.GT.AND P0, PT, R23, R22, PT ;  /* 0x000000161700720c */ /* 0x000fc40003f04270 */
[----:B------:R-:W-:Y:S02]  /*119c0*/  FMNMX3.FTZ R166, R166, R214, R213, !PT ;  /* 0x000000d6a6a67276 */ /* 0x000fe400078100d5 */
[----:B------:R-:W-:Y:S02]  /*119d0*/  FSEL R195, R10, -INF , !P0 ;  /* 0xff8000000ac37808 */ /* 0x000fe40004000000 */
[-C--:B------:R-:W-:Y:S02]  /*119e0*/  ISETP.GE.AND P0, PT, R22, R206.reuse, PT ;  /* 0x000000ce1600720c */ /* 0x080fe40003f06270 */
[C---:B------:R-:W-:Y:S02]  /*119f0*/  ISETP.GE.AND P6, PT, R204.reuse, R206, PT ;  /* 0x000000cecc00720c */ /* 0x040fe40003fc6270 */
[----:B------:R-:W-:Y:S02]  /*11a00*/  FSEL R195, R195, -INF , !P0 ;  /* 0xff800000c3c37808 */ /* 0x000fe40004000000 */
[----:B------:R-:W-:-:S02]  /*11a10*/  ISETP.GE.AND P0, PT, R204, R207, PT ;  /* 0x000000cfcc00720c */ /* 0x000fc40003f06270 */
[----:B------:R-:W-:Y:S02]  /*11a20*/  FSEL R194, R194, -INF , !P6 ;  /* 0xff800000c2c27808 */ /* 0x000fe40007000000 */
[----:B------:R-:W-:Y:S02]  /*11a30*/  FSEL R192, R192, -INF , !P0 ;  /* 0xff800000c0c07808 */ /* 0x000fe40004000000 */
[----:B-1----:R-:W-:-:S04]  /*11a40*/  FMNMX.FTZ R217, R169, R217, !PT ;  /* 0x000000d9a9d97209 */ /* 0x002fc80007810000 */
[C---:B------:R-:W-:Y:S01]  /*11a50*/  FSETP.NEU.FTZ.AND P0, PT, R217.reuse, -INF , PT ;  /* 0xff800000d900780b */ /* 0x040fe20003f1d000 */
[----:B------:R-:W-:-:S05]  /*11a60*/  FMUL.FTZ R227, R217, UR36 ;  /* 0x00000024d9e37c20 */ /* 0x000fca0008410000 */
[----:B------:R-:W-:-:S05]  /*11a70*/  FSEL R227, R227, RZ, P0 ;  /* 0x000000ffe3e37208 */ /* 0x000fca0000000000 */
[--C-:B------:R-:W-:Y:S01]  /*11a80*/  FFMA.FTZ R188, R188, UR36, -R227.reuse ;  /* 0x00000024bcbc7c23 */ /* 0x100fe200080108e3 */
[--C-:B------:R-:W-:Y:S01]  /*11a90*/  FFMA.FTZ R186, R186, UR36, -R227.reuse ;  /* 0x00000024baba7c23 */ /* 0x100fe200080108e3 */
[--C-:B------:R-:W-:Y:S01]  /*11aa0*/  FFMA.FTZ R187, R187, UR36, -R227.reuse ;  /* 0x00000024bbbb7c23 */ /* 0x100fe200080108e3 */
[--C-:B------:R-:W-:Y:S01]  /*11ab0*/  FFMA.FTZ R184, R184, UR36, -R227.reuse ;  /* 0x00000024b8b87c23 */ /* 0x100fe200080108e3 */
[--C-:B------:R-:W-:Y:S01]  /*11ac0*/  FFMA.FTZ R222, R222, UR36, -R227.reuse ;  /* 0x00000024dede7c23 */ /* 0x100fe200080108e3 */
[--C-:B------:R-:W-:Y:S01]  /*11ad0*/  FFMA.FTZ R220, R220, UR36, -R227.reuse ;  /* 0x00000024dcdc7c23 */ /* 0x100fe200080108e3 */
[----:B------:R-:W-:Y:S01]  /*11ae0*/  MUFU.EX2 R188, R188 ;  /* 0x000000bc00bc7308 */ /* 0x000fe20000000800 */
[--C-:B------:R-:W-:Y:S01]  /*11af0*/  FFMA.FTZ R212, R212, UR36, -R227.reuse ;  /* 0x00000024d4d47c23 */ /* 0x100fe200080108e3 */
[----:B------:R-:W-:Y:S02]  /*11b00*/  FFMA.FTZ R227, R15, UR36, -R227 ;  /* 0x000000240fe37c23 */ /* 0x000fe400080108e3 */
[----:B------:R-:W-:Y:S04]  /*11b10*/  MUFU.EX2 R186, R186 ;  /* 0x000000ba00ba7308 */ /* 0x000fe80000000800 */
[----:B------:R-:W-:Y:S04]  /*11b20*/  MUFU.EX2 R187, R187 ;  /* 0x000000bb00bb7308 */ /* 0x000fe80000000800 */
[----:B------:R-:W1:Y:S04]  /*11b30*/  MUFU.EX2 R184, R184 ;  /* 0x000000b800b87308 */ /* 0x000e680000000800 */
[----:B------:R-:W-:Y:S04]  /*11b40*/  MUFU.EX2 R222, R222 ;  /* 0x000000de00de7308 */ /* 0x000fe80000000800 */
[----:B------:R-:W-:Y:S01]  /*11b50*/  MUFU.EX2 R220, R220 ;  /* 0x000000dc00dc7308 */ /* 0x000fe20000000800 */
[----:B----4-:R-:W-:-:S05]  /*11b60*/  LOP3.LUT R35, R200, UR4, R243, 0x96, !PT ;  /* 0x00000004c8237c12 */ /* 0x010fca000f8e96f3 */
[----:B------:R-:W-:Y:S01]  /*11b70*/  IMAD.WIDE.U32 R170, R35, -0x2daee0ad, RZ ;  /* 0xd2511f5323aa7825 */ /* 0x000fe200078e00ff */
[----:B--2---:R-:W-:-:S04]  /*11b80*/  LOP3.LUT R35, R190, UR21, R231, 0x96, !PT ;  /* 0x00000015be237c12 */ /* 0x004fc8000f8e96e7 */
[----:B------:R-:W-:Y:S01]  /*11b90*/  LOP3.LUT R230, R230, UR17, R171, 0x96, !PT ;  /* 0x00000011e6e67c12 */ /* 0x000fe2000f8e96ab */
[----:B------:R-:W-:Y:S02]  /*11ba0*/  IMAD.WIDE.U32 R190, R35, -0x326172a9, RZ ;  /* 0xcd9e8d5723be7825 */ /* 0x000fe400078e00ff */
[----:B------:R-:W2:Y:S02]  /*11bb0*/  SHFL.BFLY PT, R35, R166, 0x2, 0x1f ;  /* 0x0c401f00a6237f89 */ /* 0x000ea400000e0000 */
[----:B------:R-:W-:Y:S01]  /*11bc0*/  IMAD.WIDE.U32 R230, R230, -0x326172a9, RZ ;  /* 0xcd9e8d57e6e67825 */ /* 0x000fe200078e00ff */
[----:B------:R-:W-:-:S05]  /*11bd0*/  LOP3.LUT R168, R242, UR22, R191, 0x96, !PT ;  /* 0x00000016f2a87c12 */ /* 0x000fca000f8e96bf */
[----:B------:R-:W-:Y:S01]  /*11be0*/  IMAD.WIDE.U32 R228, R168, -0x2daee0ad, RZ ;  /* 0xd2511f53a8e47825 */ /* 0x000fe200078e00ff */
[----:B------:R-:W-:Y:S02]  /*11bf0*/  LOP3.LUT R168, R190, UR16, R231, 0x96, !PT ;  /* 0x00000010bea87c12 */ /* 0x000fe4000f8e96e7 */
[----:B------:R-:W-:Y:S02]  /*11c00*/  FSEL R190, R217, RZ, P0 ;  /* 0x000000ffd9be7208 */ /* 0x000fe40000000000 */
[----:B------:R-:W-:Y:S01]  /*11c10*/  LOP3.LUT R170, R170, UR7, R229, 0x96, !PT ;  /* 0x00000007aaaa7c12 */ /* 0x000fe2000f8e96e5 */
[----:B------:R-:W-:-:S04]  /*11c20*/  IMAD.WIDE.U32 R168, R168, -0x2daee0ad, RZ ;  /* 0xd2511f53a8a87825 */ /* 0x000fc800078e00ff */
[----:B------:R-:W-:Y:S01]  /*11c30*/  FADD.FTZ R190, R164, -R190 ;  /* 0x800000bea4be7221 */ /* 0x000fe20000010000 */
[----:B------:R-:W-:Y:S01]  /*11c40*/  IMAD.WIDE.U32 R170, R170, -0x326172a9, RZ ;  /* 0xcd9e8d57aaaa7825 */ /* 0x000fe200078e00ff */
[----:B------:R-:W-:-:S03]  /*11c50*/  LOP3.LUT R228, R228, UR13, R169, 0x96, !PT ;  /* 0x0000000de4e47c12 */ /* 0x000fc6000f8e96a9 */
[----:B------:R-:W-:Y:S01]  /*11c60*/  FMUL.FTZ R190, R190, UR36 ;  /* 0x00000024bebe7c20 */ /* 0x000fe20008410000 */
[----:B------:R-:W-:Y:S01]  /*11c70*/  LOP3.LUT R230, R230, UR14, R171, 0x96, !PT ;  /* 0x0000000ee6e67c12 */ /* 0x000fe2000f8e96ab */
[----:B------:R-:W-:Y:S01]  /*11c80*/  IMAD.WIDE.U32 R228, R228, -0x326172a9, RZ ;  /* 0xcd9e8d57e4e47825 */ /* 0x000fe200078e00ff */
[----:B--2---:R-:W-:Y:S01]  /*11c90*/  FMNMX.FTZ R169, R166, R35, !PT ;  /* 0x00000023a6a97209 */ /* 0x004fe20007810000 */
[----:B------:R-:W2:Y:S01]  /*11ca0*/  MUFU.EX2 R223, R190 ;  /* 0x000000be00df7308 */ /* 0x000ea20000000800 */
[----:B-1----:R-:W-:Y:S01]  /*11cb0*/  F2FP.F16.F32.PACK_AB R171, R184, R187 ;  /* 0x000000bbb8ab723e */ /* 0x002fe200000000ff */
[----:B------:R-:W-:Y:S01]  /*11cc0*/  IMAD.WIDE.U32 R230, R230, -0x2daee0ad, RZ ;  /* 0xd2511f53e6e67825 */ /* 0x000fe200078e00ff */
[----:B------:R-:W-:Y:S01]  /*11cd0*/  LOP3.LUT R35, R170, UR6, R229, 0x96, !PT ;  /* 0x00000006aa237c12 */ /* 0x000fe2000f8e96e5 */
[----:B------:R-:W1:Y:S03]  /*11ce0*/  SHFL.BFLY PT, R216, R169, 0x1, 0x1f ;  /* 0x0c201f00a9d87f89 */ /* 0x000e6600000e0000 */
[----:B------:R-:W-:-:S02]  /*11cf0*/  LOP3.LUT R166, R35, 0xff, RZ, 0xc0, !PT ;  /* 0x000000ff23a67812 */ /* 0x000fc400078ec0ff */
[----:B------:R-:W-:Y:S02]  /*11d00*/  LOP3.LUT R170, R35, 0xffff, RZ, 0xc0, !PT ;  /* 0x0000ffff23aa7812 */ /* 0x000fe400078ec0ff */
[----:B------:R-:W-:Y:S02]  /*11d10*/  ISETP.LE.U32.AND P6, PT, R166, UR12, PT ;  /* 0x0000000ca6007c0c */ /* 0x000fe4000bfc3070 */
[----:B------:R-:W-:Y:S01]  /*11d20*/  F2FP.F16.F32.PACK_AB R166, R186, R188 ;  /* 0x000000bcbaa6723e */ /* 0x000fe200000000ff */
[----:B--2---:R-:W-:Y:S01]  /*11d30*/  FFMA.FTZ R229, R237, R223, R188 ;  /* 0x000000dfede57223 */ /* 0x004fe200000100bc */
[----:B------:R-:W-:Y:S02]  /*11d40*/  SHF.R.U32.HI R170, RZ, 0x8, R170 ;  /* 0x00000008ffaa7819 */ /* 0x000fe400000116aa */
[C---:B------:R-:W-:Y:S02]  /*11d50*/  PRMT R224, R166.reuse, 0x7610, R224 ;  /* 0x00007610a6e07816 */ /* 0x040fe400000000e0 */
[----:B------:R-:W-:-:S02]  /*11d60*/  PRMT R225, R166, 0x7632, R225 ;  /* 0x00007632a6e17816 */ /* 0x000fc400000000e1 */
[----:B------:R-:W-:Y:S02]  /*11d70*/  LOP3.LUT R166, R170, 0xffff, RZ, 0xc0, !PT ;  /* 0x0000ffffaaa67812 */ /* 0x000fe400078ec0ff */
[----:B------:R-:W-:Y:S01]  /*11d80*/  FMNMX3.FTZ R170, R2, R215, R199, !PT ;  /* 0x000000d702aa7276 */ /* 0x000fe200078100c7 */
[----:B------:R-:W-:Y:S01]  /*11d90*/  @!P6 HADD2 R167, -R224.H0_H0, -RZ.H0_H0 ;  /* 0xa00000ffe0a7e230 */ /* 0x000fe20000000900 */
[----:B------:R-:W-:Y:S02]  /*11da0*/  ISETP.LE.U32.AND P0, PT, R166, UR12, PT ;  /* 0x0000000ca6007c0c */ /* 0x000fe4000bf03070 */
[----:B------:R-:W-:Y:S02]  /*11db0*/  PRMT R166, R224, 0x5410, R225 ;  /* 0x00005410e0a67816 */ /* 0x000fe400000000e1 */
[----:B-1----:R-:W-:Y:S02]  /*11dc0*/  FMNMX.FTZ R216, R169, R216, !PT ;  /* 0x000000d8a9d87209 */ /* 0x002fe40007810000 */
[----:B------:R-:W-:-:S02]  /*11dd0*/  @!P6 PRMT R224, R167, 0x5410, RZ ;  /* 0x00005410a7e0e816 */ /* 0x000fc400000000ff */
[C---:B------:R-:W-:Y:S01]  /*11de0*/  FSETP.NEU.FTZ.AND P6, PT, R216.reuse, -INF , PT ;  /* 0xff800000d800780b */ /* 0x040fe20003fdd000 */
[----:B------:R-:W-:Y:S01]  /*11df0*/  FMUL.FTZ R167, R216, UR36 ;  /* 0x00000024d8a77c20 */ /* 0x000fe20008410000 */
[----:B------:R-:W-:Y:S02]  /*11e00*/  PRMT R169, R35, 0x7632, R169 ;  /* 0x0000763223a97816 */ /* 0x000fe400000000a9 */
[----:B------:R-:W-:Y:S01]  /*11e10*/  FMNMX3.FTZ R170, R170, R198, R18, !PT ;  /* 0x000000c6aaaa7276 */ /* 0x000fe20007810012 */
[----:B------:R-:W-:Y:S01]  /*11e20*/  @!P0 HADD2 R29, -R225.H0_H0, -RZ.H0_H0 ;  /* 0xa00000ffe11d8230 */ /* 0x000fe20000000900 */
[----:B------:R-:W-:Y:S02]  /*11e30*/  FSEL R167, R167, RZ, P6 ;  /* 0x000000ffa7a77208 */ /* 0x000fe40003000000 */
[----:B------:R-:W-:Y:S02]  /*11e40*/  LOP3.LUT R169, R169, 0xff, RZ, 0xc0, !PT ;  /* 0x000000ffa9a97812 */ /* 0x000fe400078ec0ff */
[----:B------:R-:W-:Y:S01]  /*11e50*/  @!P0 PRMT R225, R29, 0x5410, RZ ;  /* 0x000054101de18816 */ /* 0x000fe200000000ff */
[--C-:B------:R-:W-:Y:S01]  /*11e60*/  FFMA.FTZ R189, R189, UR36, -R167.reuse ;  /* 0x00000024bdbd7c23 */ /* 0x100fe200080108a7 */
[--C-:B------:R-:W-:Y:S01]  /*11e70*/  FFMA.FTZ R185, R185, UR36, -R167.reuse ;  /* 0x00000024b9b97c23 */ /* 0x100fe200080108a7 */
[----:B------:R-:W-:Y:S01]  /*11e80*/  ISETP.LE.U32.AND P0, PT, R169, UR12, PT ;  /* 0x0000000ca9007c0c */ /* 0x000fe2000bf03070 */
[----:B------:R-:W-:Y:S01]  /*11e90*/  FFMA.FTZ R226, R226, UR36, -R167 ;  /* 0x00000024e2e27c23 */ /* 0x000fe200080108a7 */
[----:B------:R-:W-:Y:S01]  /*11ea0*/  SHF.R.U32.HI R169, RZ, 0x18, R35 ;  /* 0x00000018ffa97819 */ /* 0x000fe20000011623 */
[--C-:B------:R-:W-:Y:S01]  /*11eb0*/  FFMA.FTZ R211, R211, UR36, -R167.reuse ;  /* 0x00000024d3d37c23 */ /* 0x100fe200080108a7 */
[----:B------:R-:W-:Y:S01]  /*11ec0*/  MUFU.EX2 R189, R189 ;  /* 0x000000bd00bd7308 */ /* 0x000fe20000000800 */
[--C-:B------:R-:W-:Y:S01]  /*11ed0*/  FFMA.FTZ R219, R219, UR36, -R167.reuse ;  /* 0x00000024dbdb7c23 */ /* 0x100fe200080108a7 */
[--C-:B------:R-:W-:Y:S01]  /*11ee0*/  FFMA.FTZ R196, R19, UR36, -R167.reuse ;  /* 0x0000002413c47c23 */ /* 0x100fe200080108a7 */
[--C-:B------:R-:W-:Y:S01]  /*11ef0*/  FFMA.FTZ R214, R214, UR36, -R167.reuse ;  /* 0x00000024d6d67c23 */ /* 0x100fe200080108a7 */
[----:B------:R-:W1:Y:S01]  /*11f00*/  MUFU.EX2 R185, R185 ;  /* 0x000000b900b97308 */ /* 0x000e620000000800 */
[----:B------:R-:W-:-:S03]  /*11f10*/  FFMA.FTZ R213, R213, UR36, -R167 ;  /* 0x00000024d5d57c23 */ /* 0x000fc600080108a7 */
[----:B------:R-:W-:Y:S04]  /*11f20*/  MUFU.EX2 R226, R226 ;  /* 0x000000e200e27308 */ /* 0x000fe80000000800 */
[----:B------:R-:W2:Y:S01]  /*11f30*/  MUFU.EX2 R211, R211 ;  /* 0x000000d300d37308 */ /* 0x000ea20000000800 */
[----:B-1----:R-:W-:-:S04]  /*11f40*/  F2FP.F16.F32.PACK_AB R203, R185, R189 ;  /* 0x000000bdb9cb723e */ /* 0x002fc800000000ff */
[----:B------:R-:W-:Y:S01]  /*11f50*/  PRMT R202, R203, 0x7632, R202 ;  /* 0x00007632cbca7816 */ /* 0x000fe200000000ca */
[----:B------:R-:W-:-:S03]  /*11f60*/  @!P0 HADD2 R165, -R203.H0_H0, -RZ.H0_H0 ;  /* 0xa00000ffcba58230 */ /* 0x000fc60000000900 */
[----:B------:R-:W-:Y:S02]  /*11f70*/  PRMT R29, R203, 0x5410, R202 ;  /* 0x00005410cb1d7816 */ /* 0x000fe400000000ca */
[----:B------:R-:W-:Y:S02]  /*11f80*/  @!P0 PRMT R203, R165, 0x5410, RZ ;  /* 0x00005410a5cb8816 */ /* 0x000fe400000000ff */
[----:B------:R-:W-:Y:S02]  /*11f90*/  FMNMX3.FTZ R165, R170, R16, R17, !PT ;  /* 0x00000010aaa57276 */ /* 0x000fe40007810011 */
[----:B------:R-:W-:Y:S01]  /*11fa0*/  ISETP.LE.U32.AND P0, PT, R169, UR12, PT ;  /* 0x0000000ca9007c0c */ /* 0x000fe2000bf03070 */
[----:B------:R-:W-:Y:S01]  /*11fb0*/  IMAD.MOV.U32 R169, RZ, RZ, R228 ;  /* 0x000000ffffa97224 */ /* 0x000fe200078e00e4 */
[----:B------:R-:W-:Y:S02]  /*11fc0*/  FMNMX3.FTZ R165, R165, R218, R192, !PT ;  /* 0x000000daa5a57276 */ /* 0x000fe400078100c0 */
[----:B------:R-:W-:-:S02]  /*11fd0*/  PRMT R170, R171, 0x7632, R170 ;  /* 0x00007632abaa7816 */ /* 0x000fc400000000aa */
[----:B------:R-:W-:Y:S01]  /*11fe0*/  LOP3.LUT R169, R169, 0xff, RZ, 0xc0, !PT ;  /* 0x000000ffa9a97812 */ /* 0x000fe200078ec0ff */
[----:B------:R-:W1:Y:S06]  /*11ff0*/  SHFL.BFLY PT, R204, R165, 0x2, 0x1f ;  /* 0x0c401f00a5cc7f89 */ /* 0x000e6c00000e0000 */
[----:B------:R-:W-:-:S05]  /*12000*/  @!P0 HADD2 R28, -R202.H0_H0, -RZ.H0_H0 ;  /* 0xa00000ffca1c8230 */ /* 0x000fca0000000900 */
[----:B------:R-:W-:Y:S02]  /*12010*/  @!P0 PRMT R202, R28, 0x5410, RZ ;  /* 0x000054101cca8816 */ /* 0x000fe400000000ff */
[----:B------:R-:W-:Y:S02]  /*12020*/  ISETP.LE.U32.AND P0, PT, R169, UR12, PT ;  /* 0x0000000ca9007c0c */ /* 0x000fe4000bf03070 */
[----:B------:R-:W-:Y:S02]  /*12030*/  PRMT R169, R228, 0x7771, RZ ;  /* 0x00007771e4a97816 */ /* 0x000fe400000000ff */
[----:B------:R-:W-:Y:S02]  /*12040*/  PRMT R28, R171, 0x5410, R170 ;  /* 0x00005410ab1c7816 */ /* 0x000fe400000000aa */
[----:B-1----:R-:W-:-:S07]  /*12050*/  FMNMX.FTZ R204, R165, R204, !PT ;  /* 0x000000cca5cc7209 */ /* 0x002fce0007810000 */
[----:B------:R-:W-:Y:S01]  /*12060*/  @!P0 HADD2 R33, -R171.H0_H0, -RZ.H0_H0 ;  /* 0xa00000ffab218230 */ /* 0x000fe20000000900 */
[----:B------:R-:W1:Y:S04]  /*12070*/  SHFL.BFLY PT, R165, R204, 0x1, 0x1f ;  /* 0x0c201f00cca57f89 */ /* 0x000e6800000e0000 */
[----:B------:R-:W-:Y:S02]  /*12080*/  @!P0 PRMT R171, R33, 0x5410, RZ ;  /* 0x0000541021ab8816 */ /* 0x000fe400000000ff */
[----:B------:R-:W-:Y:S02]  /*12090*/  ISETP.GT.U32.AND P0, PT, R169, UR12, PT ;  /* 0x0000000ca9007c0c */ /* 0x000fe4000bf04070 */
[----:B------:R-:W-:Y:S02]  /*120a0*/  PRMT R33, R228, 0x7772, RZ ;  /* 0x00007772e4217816 */ /* 0x000fe400000000ff */
[----:B--2---:R-:W-:-:S09]  /*120b0*/  F2FP.F16.F32.PACK_AB R169, R211, R226 ;  /* 0x000000e2d3a9723e */ /* 0x004fd200000000ff */
[----:B------:R-:W-:-:S05]  /*120c0*/  @P0 HADD2 R32, -R170.H0_H0, -RZ.H0_H0 ;  /* 0xa00000ffaa200230 */ /* 0x000fca0000000900 */
[----:B------:R-:W-:Y:S02]  /*120d0*/  @P0 PRMT R170, R32, 0x5410, RZ ;  /* 0x0000541020aa0816 */ /* 0x000fe400000000ff */
[----:B-1----:R-:W-:Y:S02]  /*120e0*/  FMNMX.FTZ R204, R204, R165, !PT ;  /* 0x000000a5cccc7209 */ /* 0x002fe40007810000 */
[----:B------:R-:W-:Y:S02]  /*120f0*/  FSEL R32, R216, RZ, P6 ;  /* 0x000000ffd8207208 */ /* 0x000fe40003000000 */
[C---:B------:R-:W-:Y:S01]  /*12100*/  FSETP.NEU.FTZ.AND P0, PT, R204.reuse, -INF , PT ;  /* 0xff800000cc00780b */ /* 0x040fe20003f1d000 */
[C---:B------:R-:W-:Y:S02]  /*12110*/  FMUL.FTZ R191, R204.reuse, UR36 ;  /* 0x00000024ccbf7c20 */ /* 0x040fe40008410000 */
[----:B------:R-:W-:Y:S01]  /*12120*/  FADD.FTZ R32, R3, -R32 ;  /* 0x8000002003207221 */ /* 0x000fe20000010000 */
[----:B------:R-:W-:-:S02]  /*12130*/  FSEL R165, R204, RZ, P0 ;  /* 0x000000ffcca57208 */ /* 0x000fc40000000000 */
[----:B------:R-:W-:Y:S01]  /*12140*/  FSEL R191, R191, RZ, P0 ;  /* 0x000000ffbfbf7208 */ /* 0x000fe20000000000 */
[----:B------:R-:W-:Y:S01]  /*12150*/  FMUL.FTZ R221, R32, UR36 ;  /* 0x0000002420dd7c20 */ /* 0x000fe20008410000 */
[----:B------:R-:W-:Y:S02]  /*12160*/  ISETP.GT.U32.AND P0, PT, R33, UR12, PT ;  /* 0x0000000c21007c0c */ /* 0x000fe4000bf04070 */
[----:B------:R-:W-:Y:S01]  /*12170*/  PRMT R33, R228, 0x7773, RZ ;  /* 0x00007773e4217816 */ /* 0x000fe200000000ff */
[--C-:B------:R-:W-:Y:S01]  /*12180*/  FFMA.FTZ R215, R215, UR36, -R191.reuse ;  /* 0x00000024d7d77c23 */ /* 0x100fe200080108bf */
[--C-:B------:R-:W-:Y:S01]  /*12190*/  FFMA.FTZ R199, R199, UR36, -R191.reuse ;  /* 0x00000024c7c77c23 */ /* 0x100fe200080108bf */
[--C-:B------:R-:W-:Y:S01]  /*121a0*/  FFMA.FTZ R198, R198, UR36, -R191.reuse ;  /* 0x00000024c6c67c23 */ /* 0x100fe200080108bf */
[----:B------:R-:W-:Y:S01]  /*121b0*/  ISETP.GT.U32.AND P6, PT, R33, UR12, PT ;  /* 0x0000000c21007c0c */ /* 0x000fe2000bfc4070 */
[----:B------:R-:W-:Y:S01]  /*121c0*/  FFMA.FTZ R197, R18, UR36, -R191 ;  /* 0x0000002412c57c23 */ /* 0x000fe200080108bf */
[----:B------:R-:W-:Y:S01]  /*121d0*/  LOP3.LUT R33, R168, UR5, R231, 0x96, !PT ;  /* 0x00000005a8217c12 */ /* 0x000fe2000f8e96e7 */
[--C-:B------:R-:W-:Y:S01]  /*121e0*/  FFMA.FTZ R218, R218, UR36, -R191.reuse ;  /* 0x00000024dada7c23 */ /* 0x100fe200080108bf */
[----:B------:R-:W-:Y:S01]  /*121f0*/  PRMT R168, R169, 0x7632, R168 ;  /* 0x00007632a9a87816 */ /* 0x000fe200000000a8 */
[----:B------:R-:W-:Y:S01]  /*12200*/  FFMA.FTZ R192, R192, UR36, -R191 ;  /* 0x00000024c0c07c23 */ /* 0x000fe200080108bf */
[----:B------:R-:W-:Y:S01]  /*12210*/  LOP3.LUT R167, R33, 0xffff, RZ, 0xc0, !PT ;  /* 0x0000ffff21a77812 */ /* 0x000fe200078ec0ff */
[----:B------:R-:W-:Y:S01]  /*12220*/  @P0 HADD2 R30, -R169.H0_H0, -RZ.H0_H0 ;  /* 0xa00000ffa91e0230 */ /* 0x000fe20000000900 */
[----:B------:R-:W1:Y:S02]  /*12230*/  MUFU.EX2 R221, R221 ;  /* 0x000000dd00dd7308 */ /* 0x000e640000000800 */
[----:B------:R-:W-:-:S03]  /*12240*/  SHF.R.U32.HI R167, RZ, 0x8, R167 ;  /* 0x00000008ffa77819 */ /* 0x000fc600000116a7 */
[----:B------:R-:W-:Y:S01]  /*12250*/  @P6 HADD2 R31, -R168.H0_H0, -RZ.H0_H0 ;  /* 0xa00000ffa81f6230 */ /* 0x000fe20000000900 */
[----:B------:R-:W-:Y:S02]  /*12260*/  LOP3.LUT R164, R167, 0xffff, RZ, 0xc0, !PT ;  /* 0x0000ffffa7a47812 */ /* 0x000fe400078ec0ff */
[----:B------:R-:W-:Y:S02]  /*12270*/  PRMT R167, R169, 0x5410, R168 ;  /* 0x00005410a9a77816 */ /* 0x000fe400000000a8 */
[----:B------:R-:W-:Y:S02]  /*12280*/  @P0 PRMT R169, R30, 0x5410, RZ ;  /* 0x000054101ea90816 */ /* 0x000fe400000000ff */
[----:B------:R-:W-:Y:S02]  /*12290*/  LOP3.LUT R30, R33, 0xff, RZ, 0xc0, !PT ;  /* 0x000000ff211e7812 */ /* 0x000fe400078ec0ff */
[----:B------:R-:W-:Y:S02]  /*122a0*/  @P6 PRMT R168, R31, 0x5410, RZ ;  /* 0x000054101fa86816 */ /* 0x000fe400000000ff */
[----:B------:R-:W-:Y:S01]  /*122b0*/  ISETP.LE.U32.AND P6, PT, R30, UR12, PT ;  /* 0x0000000c1e007c0c */ /* 0x000fe2000bfc3070 */
[--C-:B------:R-:W-:Y:S01]  /*122c0*/  FFMA.FTZ R30, R17, UR36, -R191.reuse ;  /* 0x00000024111e7c23 */ /* 0x100fe200080108bf */
[----:B------:R-:W-:Y:S01]  /*122d0*/  ISETP.LE.U32.AND P0, PT, R164, UR12, PT ;  /* 0x0000000ca4007c0c */ /* 0x000fe2000bf03070 */
[----:B------:R-:W-:Y:S01]  /*122e0*/  FFMA.FTZ R164, R16, UR36, -R191 ;  /* 0x0000002410a47c23 */ /* 0x000fe200080108bf */
[----:B------:R-:W-:-:S02]  /*122f0*/  F2FP.F16.F32.PACK_AB R191, R220, R222 ;  /* 0x000000dedcbf723e */ /* 0x000fc400000000ff */
[----:B------:R-:W-:Y:S02]  /*12300*/  PRMT R31, R33, 0x7632, R31 ;  /* 0x00007632211f7816 */ /* 0x000fe4000000001f */
[----:B------:R-:W-:Y:S02]  /*12310*/  PRMT R190, R191, 0x7632, R190 ;  /* 0x00007632bfbe7816 */ /* 0x000fe400000000be */
[----:B------:R-:W-:Y:S02]  /*12320*/  LOP3.LUT R31, R31, 0xff, RZ, 0xc0, !PT ;  /* 0x000000ff1f1f7812 */ /* 0x000fe400078ec0ff */
[----:B------:R-:W-:Y:S01]  /*12330*/  PRMT R32, R191, 0x5410, R190 ;  /* 0x00005410bf207816 */ /* 0x000fe200000000be */
[----:B------:R-:W-:-:S05]  /*12340*/  @!P6 HADD2 R19, -R191.H0_H0, -RZ.H0_H0 ;  /* 0xa00000ffbf13e230 */ /* 0x000fca0000000900 */
[----:B------:R-:W-:Y:S01]  /*12350*/  @!P6 PRMT R191, R19, 0x5410, RZ ;  /* 0x0000541013bfe816 */ /* 0x000fe200000000ff */
[----:B------:R-:W-:Y:S01]  /*12360*/  @!P0 HADD2 R34, -R190.H0_H0, -RZ.H0_H0 ;  /* 0xa00000ffbe228230 */ /* 0x000fe20000000900 */
[----:B------:R-:W-:Y:S01]  /*12370*/  ISETP.LE.U32.AND P6, PT, R31, UR12, PT ;  /* 0x0000000c1f007c0c */ /* 0x000fe2000bfc3070 */
[----:B------:R-:W-:Y:S01]  /*12380*/  MUFU.EX2 R219, R219 ;  /* 0x000000db00db7308 */ /* 0x000fe20000000800 */
[----:B------:R-:W-:Y:S01]  /*12390*/  FMNMX3.FTZ R31, R0, R8, R9, !PT ;  /* 0x00000008001f7276 */ /* 0x000fe20007810009 */
[----:B-1----:R-:W-:Y:S02]  /*123a0*/  FFMA.FTZ R19, R239, R221, R189 ;  /* 0x000000ddef137223 */ /* 0x002fe400000100bd */
[----:B------:R-:W1:Y:S01]  /*123b0*/  MUFU.EX2 R196, R196 ;  /* 0x000000c400c47308 */ /* 0x000e620000000800 */
[----:B------:R-:W-:Y:S02]  /*123c0*/  FMNMX3.FTZ R31, R31, R12, R13, !PT ;  /* 0x0000000c1f1f7276 */ /* 0x000fe4000781000d */
[----:B------:R-:W-:-:S02]  /*123d0*/  @!P0 PRMT R190, R34, 0x5410, RZ ;  /* 0x0000541022be8816 */ /* 0x000fc400000000ff */
[----:B------:R-:W-:Y:S02]  /*123e0*/  FMNMX3.FTZ R34, R31, R14, R193, !PT ;  /* 0x0000000e1f227276 */ /* 0x000fe400078100c1 */
[----:B------:R-:W-:Y:S02]  /*123f0*/  SHF.R.U32.HI R31, RZ, 0x18, R33 ;  /* 0x00000018ff1f7819 */ /* 0x000fe40000011621 */
[----:B------:R-:W-:Y:S02]  /*12400*/  FMNMX3.FTZ R34, R34, R195, R194, !PT ;  /* 0x000000c322227276 */ /* 0x000fe400078100c2 */
[----:B------:R-:W-:Y:S01]  /*12410*/  ISETP.LE.U32.AND P0, PT, R31, UR12, PT ;  /* 0x0000000c1f007c0c */ /* 0x000fe2000bf03070 */
[----:B------:R-:W-:Y:S01]  /*12420*/  FADD.FTZ R229, R186, R229 ;  /* 0x000000e5bae57221 */ /* 0x000fe20000010000 */
[----:B-1----:R-:W-:Y:S01]  /*12430*/  F2FP.F16.F32.PACK_AB R189, R196, R219 ;  /* 0x000000dbc4bd723e */ /* 0x002fe200000000ff */
[----:B------:R-:W1:Y:S01]  /*12440*/  SHFL.BFLY PT, R186, R34, 0x2, 0x1f ;  /* 0x0c401f0022ba7f89 */ /* 0x000e6200000e0000 */
[----:B------:R-:W-:Y:S01]  /*12450*/  FADD.FTZ R231, R185, R19 ;  /* 0x00000013b9e77221 */ /* 0x000fe20000010000 */
[----:B------:R-:W-:Y:S01]  /*12460*/  IMAD.MOV.U32 R19, RZ, RZ, R230 ;  /* 0x000000ffff137224 */ /* 0x000fe200078e00e6 */
[----:B------:R-:W-:Y:S01]  /*12470*/  PRMT R188, R189, 0x7632, R188 ;  /* 0x00007632bdbc7816 */ /* 0x000fe200000000bc */
[----:B------:R-:W-:Y:S01]  /*12480*/  @!P6 HADD2 R27, -R189.H0_H0, -RZ.H0_H0 ;  /* 0xa00000ffbd1be230 */ /* 0x000fe20000000900 */
[----:B------:R-:W-:Y:S02]  /*12490*/  MUFU.EX2 R212, R212 ;  /* 0x000000d400d47308 */ /* 0x000fe40000000800 */
[----:B------:R-:W-:-:S02]  /*124a0*/  LOP3.LUT R185, R19, 0xff, RZ, 0xc0, !PT ;  /* 0x000000ff13b97812 */ /* 0x000fc400078ec0ff */
[----:B------:R-:W2:Y:S01]  /*124b0*/  MUFU.EX2 R31, R227 ;  /* 0x000000e3001f7308 */ /* 0x000ea20000000800 */
[----:B------:R-:W-:Y:S01]  /*124c0*/  @!P0 HADD2 R18, -R188.H0_H0, -RZ.H0_H0 ;  /* 0xa00000ffbc128230 */ /* 0x000fe20000000900 */
[----:B------:R-:W-:Y:S02]  /*124d0*/  PRMT R19, R189, 0x5410, R188 ;  /* 0x00005410bd137816 */ /* 0x000fe400000000bc */
[----:B------:R-:W-:Y:S02]  /*124e0*/  @!P6 PRMT R189, R27, 0x5410, RZ ;  /* 0x000054101bbde816 */ /* 0x000fe400000000ff */
[----:B------:R-:W-:Y:S02]  /*124f0*/  ISETP.LE.U32.AND P6, PT, R185, UR12, PT ;  /* 0x0000000cb9007c0c */ /* 0x000fe4000bfc3070 */
[----:B------:R-:W-:Y:S02]  /*12500*/  @!P0 PRMT R188, R18, 0x5410, RZ ;  /* 0x0000541012bc8816 */ /* 0x000fe400000000ff */
[----:B------:R-:W-:Y:S01]  /*12510*/  PRMT R18, R230, 0x7771, RZ ;  /* 0x00007771e6127816 */ /* 0x000fe200000000ff */
[----:B------:R-:W-:-:S03]  /*12520*/  FADD.FTZ R185, R187, R229 ;  /* 0x000000e5bbb97221 */ /* 0x000fc60000010000 */
[----:B------:R-:W-:Y:S02]  /*12530*/  ISETP.GT.U32.AND P0, PT, R18, UR12, PT ;  /* 0x0000000c12007c0c */ /* 0x000fe4000bf04070 */
[----:B--2---:R-:W-:Y:S01]  /*12540*/  F2FP.F16.F32.PACK_AB R187, R31, R212 ;  /* 0x000000d41fbb723e */ /* 0x004fe200000000ff */
[----:B------:R-:W-:Y:S01]  /*12550*/  MUFU.EX2 R214, R214 ;  /* 0x000000d600d67308 */ /* 0x000fe20000000800 */
[----:B-1----:R-:W-:Y:S01]  /*12560*/  FMNMX.FTZ R27, R34, R186, !PT ;  /* 0x000000ba221b7209 */ /* 0x002fe20007810000 */
[----:B------:R-:W-:Y:S01]  /*12570*/  FADD.FTZ R231, R226, R231 ;  /* 0x000000e7e2e77221 */ /* 0x000fe20000010000 */
[C---:B------:R-:W-:Y:S01]  /*12580*/  PRMT R186, R187.reuse, 0x7632, R186 ;  /* 0x00007632bbba7816 */ /* 0x040fe200000000ba */
[----:B------:R-:W1:Y:S01]  /*12590*/  MUFU.EX2 R213, R213 ;  /* 0x000000d500d57308 */ /* 0x000e620000000800 */
[----:B------:R-:W-:Y:S01]  /*125a0*/  @!P6 HADD2 R25, -R187.H0_H0, -RZ.H0_H0 ;  /* 0xa00000ffbb19e230 */ /* 0x000fe20000000900 */
[----:B------:R-:W-:Y:S02]  /*125b0*/  PRMT R226, R230, 0x7772, RZ ;  /* 0x00007772e6e27816 */ /* 0x000fe400000000ff */
[----:B------:R-:W-:-:S02]  /*125c0*/  PRMT R18, R187, 0x5410, R186 ;  /* 0x00005410bb127816 */ /* 0x000fc400000000ba */
[----:B------:R-:W-:Y:S01]  /*125d0*/  @!P6 PRMT R187, R25, 0x5410, RZ ;  /* 0x0000541019bbe816 */ /* 0x000fe200000000ff */
[----:B------:R-:W-:Y:S01]  /*125e0*/  @P0 HADD2 R17, -R186.H0_H0, -RZ.H0_H0 ;  /* 0xa00000ffba110230 */ /* 0x000fe20000000900 */
[----:B------:R-:W-:Y:S01]  /*125f0*/  ISETP.GT.U32.AND P6, PT, R226, UR12, PT ;  /* 0x0000000ce2007c0c */ /* 0x000fe2000bfc4070 */
[----:B------:R-:W2:Y:S01]  /*12600*/  SHFL.BFLY PT, R34, R27, 0x1, 0x1f ;  /* 0x0c201f001b227f89 */ /* 0x000ea200000e0000 */
[----:B------:R-:W-:Y:S02]  /*12610*/  FADD.FTZ R25, R184, R185 ;  /* 0x000000b9b8197221 */ /* 0x000fe40000010000 */
[----:B------:R-:W-:Y:S02]  /*12620*/  @P0 PRMT R186, R17, 0x5410, RZ ;  /* 0x0000541011ba0816 */ /* 0x000fe400000000ff */
[----:B------:R-:W-:Y:S02]  /*12630*/  PRMT R17, R230, 0x7773, RZ ;  /* 0x00007773e6117816 */ /* 0x000fe400000000ff */
[----:B-1----:R-:W-:-:S02]  /*12640*/  F2FP.F16.F32.PACK_AB R185, R213, R214 ;  /* 0x000000d6d5b9723e */ /* 0x002fc400000000ff */
[----:B------:R-:W-:Y:S02]  /*12650*/  ISETP.GT.U32.AND P0, PT, R17, UR12, PT ;  /* 0x0000000c11007c0c */ /* 0x000fe4000bf04070 */
[----:B------:R-:W-:Y:S01]  /*12660*/  PRMT R184, R185, 0x7632, R184 ;  /* 0x00007632b9b87816 */ /* 0x000fe200000000b8 */
[----:B------:R-:W-:-:S03]  /*12670*/  @P6 HADD2 R21, -R185.H0_H0, -RZ.H0_H0 ;  /* 0xa00000ffb9156230 */ /* 0x000fc60000000900 */
[----:B------:R-:W-:Y:S02]  /*12680*/  PRMT R17, R185, 0x5410, R184 ;  /* 0x00005410b9117816 */ /* 0x000fe400000000b8 */
[----:B------:R-:W-:Y:S02]  /*12690*/  @P6 PRMT R185, R21, 0x5410, RZ ;  /* 0x0000541015b96816 */ /* 0x000fe400000000ff */
[----:B------:R-:W-:-:S03]  /*126a0*/  LOP3.LUT R21, R176, UR15, R201, 0x96, !PT ;  /* 0x0000000fb0157c12 */ /* 0x000fc6000f8e96c9 */
[----:B------:R-:W-:Y:S02]  /*126b0*/  @P0 HADD2 R16, -R184.H0_H0, -RZ.H0_H0 ;  /* 0xa00000ffb8100230 */ /* 0x000fe40000000900 */
[----:B------:R-:W-:-:S04]  /*126c0*/  IMAD.WIDE.U32 R232, R21, -0x2daee0ad, RZ ;  /* 0xd2511f5315e87825 */ /* 0x000fc800078e00ff */
[----:B------:R-:W-:Y:S01]  /*126d0*/  FADD.FTZ R231, R211, R231 ;  /* 0x000000e7d3e77221 */ /* 0x000fe20000010000 */
[----:B--2---:R-:W-:Y:S02]  /*126e0*/  FMNMX.FTZ R211, R27, R34, !PT ;  /* 0x000000221bd37209 */ /* 0x004fe40007810000 */
[----:B------:R-:W-:Y:S02]  /*126f0*/  @P0 PRMT R184, R16, 0x5410, RZ ;  /* 0x0000541010b80816 */ /* 0x000fe400000000ff */
[----:B------:R-:W-:Y:S02]  /*12700*/  LOP3.LUT R16, R240, UR21, R233, 0x96, !PT ;  /* 0x00000015f0107c12 */ /* 0x000fe4000f8e96e9 */
[----:B---3--:R-:W-:Y:S01]  /*12710*/  LOP3.LUT R27, R200, UR4, R5, 0x96, !PT ;  /* 0x00000004c81b7c12 */ /* 0x008fe2000f8e9605 */
[C---:B------:R-:W-:Y:S01]  /*12720*/  FMUL.FTZ R229, R211.reuse, UR36 ;  /* 0x00000024d3e57c20 */ /* 0x040fe20008410000 */
[----:B------:R-:W-:Y:S01]  /*12730*/  FSETP.NEU.FTZ.AND P6, PT, R211, -INF , PT ;  /* 0xff800000d300780b */ /* 0x000fe20003fdd000 */
[----:B------:R-:W-:-:S04]  /*12740*/  IMAD.WIDE.U32 R234, R16, -0x326172a9, RZ ;  /* 0xcd9e8d5710ea7825 */ /* 0x000fc800078e00ff */
[----:B------:R-:W-:Y:S01]  /*12750*/  IMAD.WIDE.U32 R236, R27, -0x2daee0ad, RZ ;  /* 0xd2511f531bec7825 */ /* 0x000fe200078e00ff */
[----:B------:R-:W-:Y:S02]  /*12760*/  FSEL R229, R229, RZ, P6 ;  /* 0x000000ffe5e57208 */ /* 0x000fe40003000000 */
[----:B------:R-:W-:Y:S02]  /*12770*/  LOP3.LUT R16, R4, UR22, R235, 0x96, !PT ;  /* 0x0000001604107c12 */ /* 0x000fe4000f8e96eb */
[----:B------:R-:W-:Y:S01]  /*12780*/  LOP3.LUT R21, R232, UR17, R237, 0x96, !PT ;  /* 0x00000011e8157c12 */ /* 0x000fe2000f8e96ed */
        /* <DEDUP_REMOVED lines=8> */
[----:B------:R-:W-:-:S04]  /*12810*/  IMAD.WIDE.U32 R232, R16, -0x2daee0ad, RZ ;  /* 0xd2511f5310e87825 */ /* 0x000fc800078e00ff */
[----:B------:R-:W-:Y:S01]  /*12820*/  FADD.FTZ R222, R222, R25 ;  /* 0x00000019dede7221 */ /* 0x000fe20000010000 */
[----:B------:R-:W-:Y:S01]  /*12830*/  FADD.FTZ R231, R219, R231 ;  /* 0x000000e7dbe77221 */ /* 0x000fe20000010000 */
[----:B------:R-:W-:Y:S01]  /*12840*/  FADD.FTZ R165, R2, -R165 ;  /* 0x800000a502a57221 */ /* 0x000fe20000010000 */
[----:B------:R-:W-:Y:S01]  /*12850*/  IMAD.MOV.U32 R229, RZ, RZ, R238 ;  /* 0x000000ffffe57224 */ /* 0x000fe200078e00ee */
[----:B------:R-:W-:Y:S01]  /*12860*/  MUFU.EX2 R199, R199 ;  /* 0x000000c700c77308 */ /* 0x000fe20000000800 */
[----:B------:R-:W-:Y:S01]  /*12870*/  IMAD.WIDE.U32 R238, R21, -0x326172a9, RZ ;  /* 0xcd9e8d5715ee7825 */ /* 0x000fe200078e00ff */
[----:B------:R-:W-:Y:S01]  /*12880*/  LOP3.LUT R16, R236, UR7, R233, 0x96, !PT ;  /* 0x00000007ec107c12 */ /* 0x000fe2000f8e96e9 */
[----:B------:R1:W5:Y:S01]  /*12890*/  LDL.LU.64 R4, [R1+0x60] ;  /* 0x0000600001047983 */ /* 0x0003620000300a00 */
[----:B------:R2:W-:Y:S02]  /*128a0*/  MUFU.EX2 R25, R215 ;  /* 0x000000d700197308 */ /* 0x0005e40000000800 */
[----:B------:R-:W-:Y:S01]  /*128b0*/  LOP3.LUT R234, R234, UR16, R239, 0x96, !PT ;  /* 0x00000010eaea7c12 */ /* 0x000fe2000f8e96ef */
[----:B------:R-:W-:-:S04]  /*128c0*/  IMAD.WIDE.U32 R236, R16, -0x326172a9, RZ ;  /* 0xcd9e8d5710ec7825 */ /* 0x000fc800078e00ff */
[----:B------:R-:W-:Y:S01]  /*128d0*/  IMAD.WIDE.U32 R234, R234, -0x2daee0ad, RZ ;  /* 0xd2511f53eaea7825 */ /* 0x000fe200078e00ff */
[----:B--2---:R-:W-:Y:S02]  /*128e0*/  FSEL R215, R211, RZ, P6 ;  /* 0x000000ffd3d77208 */ /* 0x004fe40003000000 */
[----:B------:R-:W-:-:S03]  /*128f0*/  LOP3.LUT R219, R238, UR14, R237, 0x96, !PT ;  /* 0x0000000eeedb7c12 */ /* 0x000fc6000f8e96ed */
[----:B------:R-:W-:Y:S01]  /*12900*/  FADD.FTZ R215, R0, -R215 ;  /* 0x800000d700d77221 */ /* 0x000fe20000010000 */
[----:B------:R-:W-:Y:S01]  /*12910*/  LOP3.LUT R232, R232, UR13, R235, 0x96, !PT ;  /* 0x0000000de8e87c12 */ /* 0x000fe2000f8e96eb */
[----:B------:R2:W-:Y:S02]  /*12920*/  MUFU.EX2 R21, R34 ;  /* 0x0000002200157308 */ /* 0x0005e40000000800 */
[----:B------:R-:W-:Y:S02]  /*12930*/  FMUL.FTZ R215, R215, UR36 ;  /* 0x00000024d7d77c20 */ /* 0x000fe40008410000 */
[----:B------:R3:W-:Y:S01]  /*12940*/  MUFU.EX2 R237, R164 ;  /* 0x000000a400ed7308 */ /* 0x0007e20000000800 */
[----:B------:R-:W-:-:S03]  /*12950*/  IMAD.WIDE.U32 R232, R232, -0x326172a9, RZ ;  /* 0xcd9e8d57e8e87825 */ /* 0x000fc600078e00ff */
[----:B------:R-:W4:Y:S01]  /*12960*/  MUFU.EX2 R215, R215 ;  /* 0x000000d700d77308 */ /* 0x000f220000000800 */
[----:B--2---:R-:W-:Y:S01]  /*12970*/  FMUL.FTZ R34, R165, UR36 ;  /* 0x00000024a5227c20 */ /* 0x004fe20008410000 */
[----:B---3--:R-:W-:-:S03]  /*12980*/  IMAD.WIDE.U32 R164, R219, -0x2daee0ad, RZ ;  /* 0xd2511f53dba47825 */ /* 0x008fc600078e00ff */
[----:B------:R2:W3:Y:S01]  /*12990*/  MUFU.EX2 R219, R34 ;  /* 0x0000002200db7308 */ /* 0x0004e20000000800 */
[----:B------:R-:W-:-:S03]  /*129a0*/  LOP3.LUT R27, R236, UR6, R233, 0x96, !PT ;  /* 0x00000006ec1b7c12 */ /* 0x000fc6000f8e96e9 */
[----:B------:R-:W1:Y:S04]  /*129b0*/  MUFU.EX2 R16, R227 ;  /* 0x000000e300107308 */ /* 0x000e680000000800 */
[----:B------:R1:W1:Y:S01]  /*129c0*/  MUFU.EX2 R227, R30 ;  /* 0x0000001e00e37308 */ /* 0x0002620000000800 */
[----:B--2---:R-:W-:Y:S01]  /*129d0*/  LOP3.LUT R34, R234, UR5, R165, 0x96, !PT ;  /* 0x00000005ea227c12 */ /* 0x004fe2000f8e96a5 */
[----:B----4-:R-:W-:Y:S01]  /*129e0*/  FFMA.FTZ R236, R244, R215, R21 ;  /* 0x000000d7f4ec7223 */ /* 0x010fe20000010015 */
[----:B------:R-:W-:Y:S01]  /*129f0*/  LOP3.LUT R165, R27, 0xff, RZ, 0xc0, !PT ;  /* 0x000000ff1ba57812 */ /* 0x000fe200078ec0ff */
[----:B---3--:R-:W-:Y:S01]  /*12a00*/  FFMA.FTZ R229, R229, R219, R25 ;  /* 0x000000dbe5e57223 */ /* 0x008fe20000010019 */
[----:B------:R-:W2:Y:S01]  /*12a10*/  MUFU.EX2 R234, R198 ;  /* 0x000000c600ea7308 */ /* 0x000ea20000000800 */
[----:B------:R-:W3:Y:S01]  /*12a20*/  LDCU UR5, c[0x0][0x448] ;  /* 0x00008900ff0577ac */ /* 0x000ee20008000800 */
[----:B-1----:R-:W-:-:S02]  /*12a30*/  LOP3.LUT R30, R34, 0xff, RZ, 0xc0, !PT ;  /* 0x000000ff221e7812 */ /* 0x002fc400078ec0ff */
[----:B------:R-:W-:Y:S02]  /*12a40*/  ISETP.LE.U32.AND P6, PT, R165, UR12, PT ;  /* 0x0000000ca5007c0c */ /* 0x000fe4000bfc3070 */
[----:B------:R-:W-:Y:S01]  /*12a50*/  ISETP.LE.U32.AND P0, PT, R30, UR12, PT ;  /* 0x0000000c1e007c0c */ /* 0x000fe2000bf03070 */
[C---:B------:R-:W-:Y:S01]  /*12a60*/  FADD.FTZ R236, R16.reuse, R236 ;  /* 0x000000ec10ec7221 */ /* 0x040fe20000010000 */
[----:B------:R-:W-:Y:S02]  /*12a70*/  F2FP.F16.F32.PACK_AB R25, R199, R25 ;  /* 0x00000019c719723e */ /* 0x000fe400000000ff */
[----:B------:R-:W-:Y:S02]  /*12a80*/  F2FP.F16.F32.PACK_AB R21, R16, R21 ;  /* 0x000000151015723e */ /* 0x000fe400000000ff */
[----:B------:R-:W-:Y:S02]  /*12a90*/  F2FP.F16.F32.PACK_AB R16, R227, R237 ;  /* 0x000000ede310723e */ /* 0x000fe400000000ff */
[----:B------:R-:W-:Y:S01]  /*12aa0*/  PRMT R165, R25, 0x7610, R165 ;  /* 0x0000761019a57816 */ /* 0x000fe200000000a5 */
[----:B------:R-:W-:Y:S01]  /*12ab0*/  FADD.FTZ R229, R199, R229 ;  /* 0x000000e5c7e57221 */ /* 0x000fe20000010000 */
[----:B------:R-:W-:-:S03]  /*12ac0*/  PRMT R30, R25, 0x7632, R30 ;  /* 0x00007632191e7816 */ /* 0x000fc6000000001e */
[----:B------:R-:W-:Y:S02]  /*12ad0*/  @!P0 HADD2 R22, -R16.H0_H0, -RZ.H0_H0 ;  /* 0xa00000ff10168230 */ /* 0x000fe40000000900 */
[----:B------:R-:W-:Y:S01]  /*12ae0*/  @!P6 HADD2 R23, -R165.H0_H0, -RZ.H0_H0 ;  /* 0xa00000ffa517e230 */ /* 0x000fe20000000900 */
[----:B------:R-:W-:Y:S02]  /*12af0*/  PRMT R199, R16, 0x7610, R199 ;  /* 0x0000761010c77816 */ /* 0x000fe400000000c7 */
[----:B------:R-:W-:Y:S02]  /*12b00*/  @!P0 PRMT R199, R22, 0x5410, RZ ;  /* 0x0000541016c78816 */ /* 0x000fe400000000ff */
[----:B------:R-:W-:Y:S02]  /*12b10*/  PRMT R22, R165, 0x5410, R30 ;  /* 0x00005410a5167816 */ /* 0x000fe4000000001e */
[----:B------:R-:W-:Y:S02]  /*12b20*/  @!P6 PRMT R165, R23, 0x5410, RZ ;  /* 0x0000541017a5e816 */ /* 0x000fe400000000ff */
[----:B------:R-:W-:-:S04]  /*12b30*/  LOP3.LUT R23, R27, 0xffff, RZ, 0xc0, !PT ;  /* 0x0000ffff1b177812 */ /* 0x000fc800078ec0ff */
[----:B------:R-:W-:-:S04]  /*12b40*/  SHF.R.U32.HI R23, RZ, 0x8, R23 ;  /* 0x00000008ff177819 */ /* 0x000fc80000011617 */
[----:B------:R-:W-:-:S04]  /*12b50*/  LOP3.LUT R23, R23, 0xffff, RZ, 0xc0, !PT ;  /* 0x0000ffff17177812 */ /* 0x000fc800078ec0ff */
[----:B------:R-:W-:Y:S02]  /*12b60*/  ISETP.LE.U32.AND P6, PT, R23, UR12, PT ;  /* 0x0000000c17007c0c */ /* 0x000fe4000bfc3070 */
[----:B------:R-:W-:-:S04]  /*12b70*/  PRMT R23, R27, 0x7632, R23 ;  /* 0x000076321b177816 */ /* 0x000fc80000000017 */
[----:B------:R-:W-:-:S04]  /*12b80*/  LOP3.LUT R23, R23, 0xff, RZ, 0xc0, !PT ;  /* 0x000000ff17177812 */ /* 0x000fc800078ec0ff */
[----:B------:R-:W-:Y:S02]  /*12b90*/  ISETP.LE.U32.AND P0, PT, R23, UR12, PT ;  /* 0x0000000c17007c0c */ /* 0x000fe4000bf03070 */
[----:B------:R-:W-:-:S04]  /*12ba0*/  PRMT R23, R21, 0x7632, R23 ;  /* 0x0000763215177816 */ /* 0x000fc80000000017 */
[----:B------:R-:W-:-:S07]  /*12bb0*/  PRMT R25, R21, 0x5410, R23 ;  /* 0x0000541015197816 */ /* 0x000fce0000000017 */
[----:B------:R-:W-:-:S05]  /*12bc0*/  @!P0 HADD2 R3, -R21.H0_H0, -RZ.H0_H0 ;  /* 0xa00000ff15038230 */ /* 0x000fca0000000900 */
[----:B------:R-:W-:Y:S02]  /*12bd0*/  @!P0 PRMT R21, R3, 0x5410, RZ ;  /* 0x0000541003158816 */ /* 0x000fe400000000ff */
[----:B------:R-:W-:-:S04]  /*12be0*/  SHF.R.U32.HI R3, RZ, 0x18, R27 ;  /* 0x00000018ff037819 */ /* 0x000fc8000001161b */
[----:B------:R-:W-:Y:S01]  /*12bf0*/  ISETP.LE.U32.AND P0, PT, R3, UR12, PT ;  /* 0x0000000c03007c0c */ /* 0x000fe2000bf03070 */
[----:B------:R-:W-:Y:S02]  /*12c00*/  IMAD.MOV.U32 R3, RZ, RZ, R232 ;  /* 0x000000ffff037224 */ /* 0x000fe400078e00e8 */
[----:B------:R-:W-:Y:S01]  /*12c10*/  @!P6 HADD2 R20, -R30.H0_H0, -RZ.H0_H0 ;  /* 0xa00000ff1e14e230 */ /* 0x000fe20000000900 */
[----:B------:R-:W1:Y:S02]  /*12c20*/  MUFU.EX2 R235, R197 ;  /* 0x000000c500eb7308 */ /* 0x000e640000000800 */
[----:B------:R-:W-:Y:S02]  /*12c30*/  LOP3.LUT R3, R3, 0xff, RZ, 0xc0, !PT ;  /* 0x000000ff03037812 */ /* 0x000fe400078ec0ff */
[----:B------:R-:W-:Y:S02]  /*12c40*/  @!P6 PRMT R30, R20, 0x5410, RZ ;  /* 0x00005410141ee816 */ /* 0x000fe400000000ff */
[----:B------:R-:W-:-:S02]  /*12c50*/  ISETP.LE.U32.AND P6, PT, R3, UR12, PT ;  /* 0x0000000c03007c0c */ /* 0x000fc4000bfc3070 */
[----:B------:R-:W-:Y:S01]  /*12c60*/  LOP3.LUT R3, R34, 0xffff, RZ, 0xc0, !PT ;  /* 0x0000ffff22037812 */ /* 0x000fe200078ec0ff */
[----:B--2---:R-:W-:Y:S01]  /*12c70*/  FADD.FTZ R229, R234, R229 ;  /* 0x000000e5eae57221 */ /* 0x004fe20000010000 */
[----:B------:R-:W-:Y:S02]  /*12c80*/  @!P0 HADD2 R26, -R23.H0_H0, -RZ.H0_H0 ;  /* 0xa00000ff171a8230 */ /* 0x000fe40000000900 */
[----:B------:R-:W-:Y:S01]  /*12c90*/  SHF.R.U32.HI R3, RZ, 0x8, R3 ;  /* 0x00000008ff037819 */ /* 0x000fe20000011603 */
[----:B-1----:R-:W-:-:S03]  /*12ca0*/  FADD.FTZ R229, R235, R229 ;  /* 0x000000e5ebe57221 */ /* 0x002fc60000010000 */
[----:B------:R-:W-:Y:S02]  /*12cb0*/  LOP3.LUT R3, R3, 0xffff, RZ, 0xc0, !PT ;  /* 0x0000ffff03037812 */ /* 0x000fe400078ec0ff */
[----:B------:R-:W-:Y:S02]  /*12cc0*/  @!P0 PRMT R23, R26, 0x5410, RZ ;  /* 0x000054101a178816 */ /* 0x000fe400000000ff */
[----:B------:R-:W-:Y:S01]  /*12cd0*/  ISETP.LE.U32.AND P0, PT, R3, UR12, PT ;  /* 0x0000000c03007c0c */ /* 0x000fe2000bf03070 */
[----:B------:R-:W-:Y:S02]  /*12ce0*/  FADD.FTZ R237, R237, R229 ;  /* 0x000000e5eded7221 */ /* 0x000fe40000010000 */
[----:B------:R-:W1:Y:S01]  /*12cf0*/  MUFU.EX2 R229, R201 ;  /* 0x000000c900e57308 */ /* 0x000e620000000800 */
[----:B------:R-:W-:-:S03]  /*12d00*/  PRMT R20, R34, 0x7632, R20 ;  /* 0x0000763222147816 */ /* 0x000fc60000000014 */
[----:B------:R1:W2:Y:S01]  /*12d10*/  MUFU.EX2 R233, R200 ;  /* 0x000000c800e97308 */ /* 0x0002a20000000800 */
[----:B------:R-:W-:-:S03]  /*12d20*/  LOP3.LUT R20, R20, 0xff, RZ, 0xc0, !PT ;  /* 0x000000ff14147812 */ /* 0x000fc600078ec0ff */
[----:B------:R-:W4:Y:S02]  /*12d30*/  MUFU.EX2 R3, R226 ;  /* 0x000000e200037308 */ /* 0x000f240000000800 */
[----:B------:R-:W-:Y:S02]  /*12d40*/  @!P0 HADD2 R24, -R16.H1_H1, -RZ.H0_H0 ;  /* 0xa00000ff10188230 */ /* 0x000fe40000000d00 */
[----:B------:R-:W3:Y:S01]  /*12d50*/  MUFU.EX2 R193, R193 ;  /* 0x000000c100c17308 */ /* 0x000ee20000000800 */
[----:B------:R-:W-:Y:S02]  /*12d60*/  PRMT R198, R16, 0x7632, R198 ;  /* 0x0000763210c67816 */ /* 0x000fe400000000c6 */
[----:B------:R-:W-:Y:S02]  /*12d70*/  @!P0 PRMT R198, R24, 0x5410, RZ ;  /* 0x0000541018c68816 */ /* 0x000fe400000000ff */
[----:B------:R-:W-:Y:S01]  /*12d80*/  ISETP.LE.U32.AND P0, PT, R20, UR12, PT ;  /* 0x0000000c14007c0c */ /* 0x000fe2000bf03070 */
[----:B-1----:R-:W-:-:S04]  /*12d90*/  FADD.FTZ R200, R229, R236 ;  /* 0x000000ece5c87221 */ /* 0x002fc80000010000 */
[----:B--2---:R-:W-:-:S04]  /*12da0*/  FADD.FTZ R200, R233, R200 ;  /* 0x000000c8e9c87221 */ /* 0x004fc80000010000 */
[----:B----4-:R-:W-:Y:S01]  /*12db0*/  FADD.FTZ R200, R3, R200 ;  /* 0x000000c803c87221 */ /* 0x010fe20000010000 */
[----:B---3--:R-:W-:Y:S02]  /*12dc0*/  F2FP.F16.F32.PACK_AB R3, R193, R3 ;  /* 0x00000003c103723e */ /* 0x008fe400000000ff */
[----:B------:R-:W-:-:S03]  /*12dd0*/  SHF.R.U32.HI R24, RZ, 0x18, R34 ;  /* 0x00000018ff187819 */ /* 0x000fc60000011622 */
[----:B------:R-:W-:Y:S01]  /*12de0*/  @!P0 HADD2 R15, -R3.H0_H0, -RZ.H0_H0 ;  /* 0xa00000ff030f8230 */ /* 0x000fe20000000900 */
[----:B------:R-:W-:-:S04]  /*12df0*/  PRMT R197, R3, 0x7610, R197 ;  /* 0x0000761003c57816 */ /* 0x000fc800000000c5 */
[----:B------:R-:W-:Y:S02]  /*12e00*/  @!P0 PRMT R197, R15, 0x5410, RZ ;  /* 0x000054100fc58816 */ /* 0x000fe400000000ff */
[----:B------:R-:W-:Y:S01]  /*12e10*/  ISETP.LE.U32.AND P0, PT, R24, UR12, PT ;  /* 0x0000000c18007c0c */ /* 0x000fe2000bf03070 */
[----:B------:R-:W-:Y:S01]  /*12e20*/  FADD.FTZ R20, R196, R231 ;  /* 0x000000e7c4147221 */ /* 0x000fe20000010000 */
[----:B------:R-:W-:Y:S01]  /*12e30*/  PRMT R196, R3, 0x7632, R196 ;  /* 0x0000763203c47816 */ /* 0x000fe200000000c4 */
[----:B------:R-:W-:Y:S10]  /*12e40*/  MUFU.EX2 R218, R218 ;  /* 0x000000da00da7308 */ /* 0x000ff40000000800 */
[----:B------:R-:W-:Y:S01]  /*12e50*/  @!P0 HADD2 R2, -R3.H1_H1, -RZ.H0_H0 ;  /* 0xa00000ff03028230 */ /* 0x000fe20000000d00 */
[----:B------:R-:W1:Y:S04]  /*12e60*/  MUFU.EX2 R24, R192 ;  /* 0x000000c000187308 */ /* 0x000e680000000800 */
[----:B------:R-:W-:Y:S01]  /*12e70*/  @!P0 PRMT R196, R2, 0x5410, RZ ;  /* 0x0000541002c48816 */ /* 0x000fe200000000ff */
[----:B------:R-:W-:-:S05]  /*12e80*/  IMAD.MOV.U32 R2, RZ, RZ, R164 ;  /* 0x000000ffff027224 */ /* 0x000fca00078e00a4 */
[----:B------:R-:W-:-:S04]  /*12e90*/  LOP3.LUT R2, R2, 0xff, RZ, 0xc0, !PT ;  /* 0x000000ff02027812 */ /* 0x000fc800078ec0ff */
[----:B------:R-:W-:Y:S02]  /*12ea0*/  ISETP.LE.U32.AND P0, PT, R2, UR12, PT ;  /* 0x0000000c02007c0c */ /* 0x000fe4000bf03070 */
[----:B-1----:R-:W-:Y:S01]  /*12eb0*/  F2FP.F16.F32.PACK_AB R2, R24, R218 ;  /* 0x000000da1802723e */ /* 0x002fe200000000ff */
[----:B------:R1:W2:Y:S01]  /*12ec0*/  MUFU.EX2 R192, R195 ;  /* 0x000000c300c07308 */ /* 0x0002a20000000800 */
[----:B------:R-:W-:-:S09]  /*12ed0*/  F2FP.F16.F32.PACK_AB R201, R235, R234 ;  /* 0x000000eaebc9723e */ /* 0x000fd200000000ff */
[----:B------:R-:W-:Y:S01]  /*12ee0*/  @!P0 HADD2 R0, -R2.H0_H0, -RZ.H0_H0 ;  /* 0xa00000ff02008230 */ /* 0x000fe20000000900 */
[----:B-1----:R-:W-:-:S04]  /*12ef0*/  PRMT R195, R2, 0x7610, R195 ;  /* 0x0000761002c37816 */ /* 0x002fc800000000c3 */
[----:B------:R-:W-:Y:S02]  /*12f00*/  @!P0 PRMT R195, R0, 0x5410, RZ ;  /* 0x0000541000c38816 */ /* 0x000fe400000000ff */
[----:B------:R-:W-:Y:S01]  /*12f10*/  PRMT R0, R164, 0x7771, RZ ;  /* 0x00007771a4007816 */ /* 0x000fe200000000ff */
[----:B------:R-:W1:Y:S03]  /*12f20*/  MUFU.EX2 R194, R194 ;  /* 0x000000c200c27308 */ /* 0x000e660000000800 */
[----:B------:R-:W-:Y:S01]  /*12f30*/  ISETP.GT.U32.AND P0, PT, R0, UR12, PT ;  /* 0x0000000c00007c0c */ /* 0x000fe2000bf04070 */
[--C-:B------:R-:W-:Y:S01]  /*12f40*/  FADD.FTZ R193, R193, R200.reuse ;  /* 0x000000c8c1c17221 */ /* 0x100fe20000010000 */
[----:B------:R-:W-:Y:S01]  /*12f50*/  @!P6 HADD2 R14, -R201.H0_H0, -RZ.H0_H0 ;  /* 0xa00000ffc90ee230 */ /* 0x000fe20000000900 */
[----:B------:R-:W-:-:S04]  /*12f60*/  PRMT R200, R201, 0x7632, R200 ;  /* 0x00007632c9c87816 */ /* 0x000fc800000000c8 */
[----:B------:R-:W-:Y:S02]  /*12f70*/  PRMT R15, R201, 0x5410, R200 ;  /* 0x00005410c90f7816 */ /* 0x000fe400000000c8 */
[----:B------:R-:W-:Y:S02]  /*12f80*/  @!P6 PRMT R201, R14, 0x5410, RZ ;  /* 0x000054100ec9e816 */ /* 0x000fe400000000ff */
[----:B------:R-:W-:Y:S01]  /*12f90*/  PRMT R14, R232, 0x7771, RZ ;  /* 0x00007771e80e7816 */ /* 0x000fe200000000ff */
[----:B--2---:R-:W-:Y:S01]  /*12fa0*/  FADD.FTZ R193, R192, R193 ;  /* 0x000000c1c0c17221 */ /* 0x004fe20000010000 */
[----:B------:R-:W-:Y:S02]  /*12fb0*/  @P0 HADD2 R13, -R2.H1_H1, -RZ.H0_H0 ;  /* 0xa00000ff020d0230 */ /* 0x000fe40000000d00 */
[----:B------:R-:W-:Y:S01]  /*12fc0*/  FADD.FTZ R26, R227, R237 ;  /* 0x000000ede31a7221 */ /* 0x000fe20000010000 */
[----:B------:R-:W-:Y:S01]  /*12fd0*/  ISETP.GT.U32.AND P6, PT, R14, UR12, PT ;  /* 0x0000000c0e007c0c */ /* 0x000fe2000bfc4070 */
[----:B-1----:R-:W-:Y:S01]  /*12fe0*/  FADD.FTZ R237, R194, R193 ;  /* 0x000000c1c2ed7221 */ /* 0x002fe20000010000 */
[----:B------:R-:W-:-:S02]  /*12ff0*/  PRMT R14, R164, 0x7772, RZ ;  /* 0x00007772a40e7816 */ /* 0x000fc400000000ff */
[----:B------:R-:W-:Y:S02]  /*13000*/  F2FP.F16.F32.PACK_AB R0, R194, R192 ;  /* 0x000000c0c200723e */ /* 0x000fe400000000ff */
[----:B------:R-:W-:Y:S02]  /*13010*/  PRMT R194, R2, 0x7632, R194 ;  /* 0x0000763202c27816 */ /* 0x000fe400000000c2 */
[----:B------:R-:W-:Y:S02]  /*13020*/  @P0 PRMT R194, R13, 0x5410, RZ ;  /* 0x000054100dc20816 */ /* 0x000fe400000000ff */
[----:B------:R-:W-:Y:S01]  /*13030*/  ISETP.GT.U32.AND P0, PT, R14, UR12, PT ;  /* 0x0000000c0e007c0c */ /* 0x000fe2000bf04070 */
[----:B------:R-:W-:Y:S02]  /*13040*/  FADD.FTZ R222, R220, R222 ;  /* 0x000000dedcde7221 */ /* 0x000fe40000010000 */
[----:B------:R-:W-:Y:S01]  /*13050*/  @P6 HADD2 R11, -R200.H0_H0, -RZ.H0_H0 ;  /* 0xa00000ffc80b6230 */ /* 0x000fe20000000900 */
[----:B------:R-:W-:Y:S01]  /*13060*/  PRMT R193, R0, 0x7610, R193 ;  /* 0x0000761000c17816 */ /* 0x000fe200000000c1 */
[----:B------:R-:W-:Y:S01]  /*13070*/  FADD.FTZ R222, R212, R222 ;  /* 0x000000ded4de7221 */ /* 0x000fe20000010000 */
[----:B------:R-:W-:-:S07]  /*13080*/  FADD.FTZ R20, R214, R20 ;  /* 0x00000014d6147221 */ /* 0x000fce0000010000 */
[----:B------:R-:W-:Y:S01]  /*13090*/  @P0 HADD2 R12, -R0.H0_H0, -RZ.H0_H0 ;  /* 0xa00000ff000c0230 */ /* 0x000fe20000000900 */
[----:B------:R-:W-:Y:S01]  /*130a0*/  @P6 PRMT R200, R11, 0x5410, RZ ;  /* 0x000054100bc86816 */ /* 0x000fe200000000ff */
[----:B------:R-:W-:Y:S01]  /*130b0*/  USHF.L.U32 UR6, UR5, 0x3, URZ ;  /* 0x0000000305067899 */ /* 0x000fe200080006ff */
[----:B------:R-:W-:Y:S02]  /*130c0*/  FADD.FTZ R11, R31, R222 ;  /* 0x000000de1f0b7221 */ /* 0x000fe40000010000 */
[----:B------:R-:W-:Y:S02]  /*130d0*/  @P0 PRMT R193, R12, 0x5410, RZ ;  /* 0x000054100cc10816 */ /* 0x000fe400000000ff */
[----:B------:R-:W-:Y:S01]  /*130e0*/  PRMT R12, R164, 0x7773, RZ ;  /* 0x00007773a40c7816 */ /* 0x000fe200000000ff */
[----:B------:R-:W-:Y:S03]  /*130f0*/  STL [R1+0x48], R237 ;  /* 0x000048ed01007387 */ /* 0x000fe60000100800 */
[----:B------:R-:W-:Y:S01]  /*13100*/  ISETP.GT.U32.AND P0, PT, R12, UR12, PT ;  /* 0x0000000c0c007c0c */ /* 0x000fe2000bf04070 */
[----:B------:R-:W-:Y:S01]  /*13110*/  FADD.FTZ R12, R213, R20 ;  /* 0x00000014d50c7221 */ /* 0x000fe20000010000 */
[----:B------:R1:W-:Y:S04]  /*13120*/  STL [R1+0x50], R11 ;  /* 0x0000500b01007387 */ /* 0x0003e80000100800 */
[----:B------:R2:W-:Y:S01]  /*13130*/  STL [R1+0x4c], R12 ;  /* 0x00004c0c01007387 */ /* 0x0005e20000100800 */
[----:B------:R-:W-:-:S02]  /*13140*/  IMAD.U32 R226, RZ, RZ, UR5 ;  /* 0x00000005ffe27e24 */ /* 0x000fc4000f8e00ff */
[----:B-1----:R-:W-:-:S04]  /*13150*/  IMAD.U32 R11, RZ, RZ, UR6 ;  /* 0x00000006ff0b7e24 */ /* 0x002fc8000f8e00ff */
[----:B--2---:R-:W-:-:S04]  /*13160*/  IMAD.WIDE R12, R11, 0x2, R182 ;  /* 0x000000020b0c7825 */ /* 0x004fc800078e02b6 */
[----:B------:R-:W-:-:S04]  /*13170*/  IMAD.U32 R11, RZ, RZ, UR5 ;  /* 0x00000005ff0b7e24 */ /* 0x000fc8000f8e00ff */
[----:B------:R-:W-:-:S04]  /*13180*/  IMAD.WIDE R12, R11, 0x70, R12 ;  /* 0x000000700b0c7825 */ /* 0x000fc800078e020c */
[----:B------:R-:W-:-:S04]  /*13190*/  IMAD.WIDE R212, R11, -0x70, R12 ;  /* 0xffffff900bd47825 */ /* 0x000fc800078e020c */
[----:B------:R-:W-:Y:S01]  /*131a0*/  FMUL.FTZ R132, R132, R223 ;  /* 0x000000df84847220 */ /* 0x000fe20000410000 */
[----:B------:R-:W-:Y:S02]  /*131b0*/  IMAD.U32 R222, RZ, RZ, UR5 ;  /* 0x00000005ffde7e24 */ /* 0x000fe4000f8e00ff */
[----:B------:R-:W-:-:S04]  /*131c0*/  IMAD.WIDE R226, R226, 0x70, R212 ;  /* 0x00000070e2e27825 */ /* 0x000fc800078e02d4 */
        /* <DEDUP_REMOVED lines=31> */
[----:B------:R-:W-:-:S04]  /*133c0*/  IMAD.WIDE R222, R222, -0x70, R226 ;  /* 0xffffff90dede7825 */ /* 0x000fc800078e02e2 */
[-C--:B------:R-:W-:Y:S01]  /*133d0*/  FMUL.FTZ R134, R134, R221.reuse ;  /* 0x000000dd86867220 */ /* 0x080fe20000410000 */
        /* <DEDUP_REMOVED lines=32> */
[----:B------:R-:W-:-:S04]  /*135e0*/  IMAD.WIDE R220, R220, 0x70, R222 ;  /* 0x00000070dcdc7825 */ /* 0x000fc800078e02de */
[----:B------:R-:W-:Y:S01]  /*135f0*/  FADD.FTZ R26, R218, R26 ;  /* 0x0000001ada1a7221 */ /* 0x000fe20000010000 */
        /* <DEDUP_REMOVED lines=68> */
[----:B------:R-:W-:Y:S01]  /*13a40*/  PRMT R11, R232, 0x7772, RZ ;  /* 0x00007772e80b7816 */ /* 0x000fe200000000ff */
[----:B------:R1:W-:Y:S02]  /*13a50*/  STG.E.U16 desc[UR28][R182.64+-0xc0], R224 ;  /* 0xffff40e0b6007986 */ /* 0x0003e4000c10151c */
[----:B------:R-:W-:Y:S01]  /*13a60*/  @P0 HADD2 R8, -R0.H1_H1, -RZ.H0_H0 ;  /* 0xa00000ff00080230 */ /* 0x000fe20000000d00 */
[----:B------:R-:W-:Y:S01]  /*13a70*/  ISETP.GT.U32.AND P6, PT, R11, UR12, PT ;  /* 0x0000000c0b007c0c */ /* 0x000fe2000bfc4070 */
[----:B------:R2:W-:Y:S01]  /*13a80*/  STG.E.U16 desc[UR28][R182.64+-0xbe], R225 ;  /* 0xffff42e1b6007986 */ /* 0x0005e2000c10151c */
[----:B------:R-:W-:-:S02]  /*13a90*/  PRMT R192, R0, 0x7632, R192 ;  /* 0x0000763200c07816 */ /* 0x000fc400000000c0 */
[----:B------:R-:W-:Y:S02]  /*13aa0*/  @P0 PRMT R192, R8, 0x5410, RZ ;  /* 0x0000541008c00816 */ /* 0x000fe400000000ff */
[----:B------:R-:W-:Y:S01]  /*13ab0*/  F2FP.F16.F32.PACK_AB R8, R233, R229 ;  /* 0x000000e5e908723e */ /* 0x000fe200000000ff */
[----:B------:R-:W-:Y:S02]  /*13ac0*/  IMAD.U32 R212, RZ, RZ, UR6 ;  /* 0x00000006ffd47e24 */ /* 0x000fe4000f8e00ff */
[----:B-1----:R-:W-:-:S04]  /*13ad0*/  IMAD.U32 R224, RZ, RZ, UR5 ;  /* 0x00000005ffe07e24 */ /* 0x002fc8000f8e00ff */
[----:B--2---:R-:W-:-:S05]  /*13ae0*/  IMAD.WIDE R224, R224, -0x70, R214 ;  /* 0xffffff90e0e07825 */ /* 0x004fca00078e02d6 */
[----:B------:R1:W-:Y:S04]  /*13af0*/  STG.E.U16 desc[UR28][R224.64+-0xbe], R202 ;  /* 0xffff42cae0007986 */ /* 0x0003e8000c10151c */
[----:B------:R2:W-:Y:S01]  /*13b00*/  STG.E.U16 desc[UR28][R224.64+-0xc0], R203 ;  /* 0xffff40cbe0007986 */ /* 0x0005e2000c10151c */
[----:B------:R-:W-:Y:S01]  /*13b10*/  FADD.FTZ R244, R24, R26 ;  /* 0x0000001a18f47221 */ /* 0x000fe20000010000 */
[----:B------:R-:W-:Y:S01]  /*13b20*/  IMAD.WIDE R212, R212, 0x2, R12 ;  /* 0x00000002d4d47825 */ /* 0x000fe200078e020c */
[----:B------:R-:W-:Y:S01]  /*13b30*/  PRMT R11, R232, 0x7773, RZ ;  /* 0x00007773e80b7816 */ /* 0x000fe200000000ff */
[----:B------:R3:W-:Y:S04]  /*13b40*/  STG.E.U16 desc[UR28][R214.64+-0xc0], R165 ;  /* 0xffff40a5d6007986 */ /* 0x0007e8000c10151c */
[----:B------:R-:W-:Y:S01]  /*13b50*/  STG.E.U16 desc[UR28][R226.64+-0xbe], R30 ;  /* 0xffff421ee2007986 */ /* 0x000fe2000c10151c */
[----:B-1----:R-:W-:-:S02]  /*13b60*/  PRMT R202, R8, 0x7610, R202 ;  /* 0x0000761008ca7816 */ /* 0x002fc400000000ca */
[----:B--2---:R-:W-:-:S03]  /*13b70*/  PRMT R203, R8, 0x7632, R203 ;  /* 0x0000763208cb7816 */ /* 0x004fc600000000cb */
[----:B------:R-:W-:Y:S01]  /*13b80*/  @P6 HADD2 R10, -R202.H0_H0, -RZ.H0_H0 ;  /* 0xa00000ffca0a6230 */ /* 0x000fe20000000900 */
[----:B------:R-:W-:Y:S02]  /*13b90*/  PRMT R8, R228, 0x7773, RZ ;  /* 0x00007773e4087816 */ /* 0x000fe400000000ff */
[----:B------:R-:W-:Y:S02]  /*13ba0*/  PRMT R24, R202, 0x5410, R203 ;  /* 0x00005410ca187816 */ /* 0x000fe400000000cb */
[----:B------:R-:W-:Y:S02]  /*13bb0*/  @P6 PRMT R202, R10, 0x5410, RZ ;  /* 0x000054100aca6816 */ /* 0x000fe400000000ff */
[----:B------:R-:W-:Y:S01]  /*13bc0*/  PRMT R10, R228, 0x7772, RZ ;  /* 0x00007772e40a7816 */ /* 0x000fe200000000ff */
[----:B------:R1:W-:Y:S01]  /*13bd0*/  STG.E.U16 desc[UR28][R212.64+-0xc0], R21 ;  /* 0xffff4015d4007986 */ /* 0x0003e2000c10151c */
[----:B---3--:R-:W-:Y:S02]  /*13be0*/  PRMT R165, R230, 0x7772, RZ ;  /* 0x00007772e6a57816 */ /* 0x008fe400000000ff */
[----:B------:R-:W-:-:S02]  /*13bf0*/  PRMT R10, R10, 0x5410, R8 ;  /* 0x000054100a0a7816 */ /* 0x000fc40000000008 */
[----:B------:R-:W-:Y:S02]  /*13c00*/  PRMT R8, R230, 0x7773, RZ ;  /* 0x00007773e6087816 */ /* 0x000fe400000000ff */
[----:B------:R-:W-:Y:S02]  /*13c10*/  ISETP.GT.U32.AND P0, PT, R11, UR12, PT ;  /* 0x0000000c0b007c0c */ /* 0x000fe4000bf04070 */
[----:B------:R-:W-:Y:S02]  /*13c20*/  PRMT R165, R165, 0x5410, R8 ;  /* 0x00005410a5a57816 */ /* 0x000fe40000000008 */
[C---:B------:R-:W-:Y:S02]  /*13c30*/  LOP3.LUT R8, R35.reuse, 0xffff, RZ, 0xc0, !PT ;  /* 0x0000ffff23087812 */ /* 0x040fe400078ec0ff */
[C---:B------:R-:W-:Y:S02]  /*13c40*/  LOP3.LUT R12, R35.reuse, 0xff, RZ, 0xc0, !PT ;  /* 0x000000ff230c7812 */ /* 0x040fe400078ec0ff */
[----:B------:R-:W-:Y:S01]  /*13c50*/  SHF.R.U32.HI R8, RZ, 0x8, R8 ;  /* 0x00000008ff087819 */ /* 0x000fe20000011608 */
[----:B------:R-:W2:Y:S08]  /*13c60*/  S2UR UR5, SR_CgaCtaId ;  /* 0x00000000000579c3 */ /* 0x000eb00000008800 */
[----:B-1----:R-:W1:Y:S01]  /*13c70*/  LDC R21, c[0x0][0x4f8] ;  /* 0x00013e00ff157b82 */ /* 0x002e620000000800 */
        /* <DEDUP_REMOVED lines=12> */
[----:B------:R-:W-:Y:S02]  /*13d40*/  PRMT R13, R12, 0x5410, R13 ;  /* 0x000054100c0d7816 */ /* 0x000fe4000000000d */
[----:B-1----:R-:W-:Y:S02]  /*13d50*/  LOP3.LUT R21, R21, 0xff, RZ, 0xc0, !PT ;  /* 0x000000ff15157812 */ /* 0x002fe400078ec0ff */
[----:B------:R-:W-:Y:S02]  /*13d60*/  LOP3.LUT R12, R27, 0xffff, RZ, 0xc0, !PT ;  /* 0x0000ffff1b0c7812 */ /* 0x000fe400078ec0ff */
[----:B------:R-:W-:Y:S01]  /*13d70*/  PRMT R11, R9, 0x5410, R11 ;  /* 0x00005410090b7816 */ /* 0x000fe2000000000b */
[----:B------:R-:W-:Y:S01]  /*13d80*/  IMAD.MOV.U32 R9, RZ, RZ, R232 ;  /* 0x000000ffff097224 */ /* 0x000fe200078e00e8 */
[----:B------:R1:W-:Y:S01]  /*13d90*/  STG.E.U16 desc[UR28][R212.64+-0xbe], R23 ;  /* 0xffff4217d4007986 */ /* 0x0003e2000c10151c */
[----:B------:R-:W-:Y:S01]  /*13da0*/  IMAD R35, R21, 0x10000, R21 ;  /* 0x0001000015237824 */ /* 0x000fe200078e0215 */
[----:B------:R-:W-:Y:S01]  /*13db0*/  SHF.R.U32.HI R12, RZ, 0x8, R12 ;  /* 0x00000008ff0c7819 */ /* 0x000fe2000001160c */
[----:B------:R-:W-:Y:S01]  /*13dc0*/  UMOV UR13, 0x400 ;  /* 0x00000400000d7882 */ /* 0x000fe20000000000 */
[----:B------:R-:W-:Y:S01]  /*13dd0*/  PRMT R14, R232, 0x7771, RZ ;  /* 0x00007771e80e7816 */ /* 0x000fe200000000ff */
[----:B--2---:R-:W-:Y:S01]  /*13de0*/  ULEA UR5, UR5, UR13, 0x18 ;  /* 0x0000000d05057291 */ /* 0x004fe2000f8ec0ff */
[----:B------:R-:W-:-:S02]  /*13df0*/  LOP3.LUT R9, R9, 0xff, RZ, 0xc0, !PT ;  /* 0x000000ff09097812 */ /* 0x000fc400078ec0ff */
[--C-:B------:R-:W-:Y:S02]  /*13e00*/  HSET2.LE.AND R20, R20, R35.reuse, PT ;  /* 0x0000002314147233 */ /* 0x100fe40003803000 */
[----:B------:R-:W-:Y:S02]  /*13e10*/  HSET2.LE.AND R8, R8, R35, PT ;  /* 0x0000002308087233 */ /* 0x000fe40003803000 */
[----:B------:R-:W-:Y:S02]  /*13e20*/  PRMT R14, R9, 0x5410, R14 ;  /* 0x00005410090e7816 */ /* 0x000fe4000000000e */
[----:B------:R-:W-:Y:S02]  /*13e30*/  LOP3.LUT R9, R29, R20, RZ, 0xc0, !PT ;  /* 0x000000141d097212 */ /* 0x000fe400078ec0ff */
[----:B------:R-:W-:Y:S02]  /*13e40*/  LOP3.LUT R8, R166, R8, RZ, 0xc0, !PT ;  /* 0x00000008a6087212 */ /* 0x000fe400078ec0ff */
[----:B------:R-:W-:-:S02]  /*13e50*/  LOP3.LUT R20, R10, 0xff00ff, RZ, 0xc0, !PT ;  /* 0x00ff00ff0a147812 */ /* 0x000fc400078ec0ff */
[----:B-1----:R-:W-:-:S04]  /*13e60*/  LOP3.LUT R23, R27, 0xff, RZ, 0xc0, !PT ;  /* 0x000000ff1b177812 */ /* 0x002fc800078ec0ff */
[----:B------:R-:W-:Y:S02]  /*13e70*/  PRMT R12, R23, 0x5410, R12 ;  /* 0x00005410170c7816 */ /* 0x000fe4000000000c */
[----:B------:R-:W-:Y:S02]  /*13e80*/  PRMT R23, R27, 0x7632, R23 ;  /* 0x000076321b177816 */ /* 0x000fe40000000017 */
[----:B------:R-:W-:Y:S02]  /*13e90*/  SHF.R.U32.HI R26, RZ, 0x18, R27 ;  /* 0x00000018ff1a7819 */ /* 0x000fe4000001161b */
[----:B------:R-:W-:Y:S02]  /*13ea0*/  LOP3.LUT R23, R23, 0xff, RZ, 0xc0, !PT ;  /* 0x000000ff17177812 */ /* 0x000fe400078ec0ff */
[----:B------:R-:W-:Y:S02]  /*13eb0*/  HSET2.LE.AND R12, R12, R35, PT ;  /* 0x000000230c0c7233 */ /* 0x000fe40003803000 */
[----:B------:R-:W-:-:S02]  /*13ec0*/  LEA R166, R175, UR5, 0x1 ;  /* 0x00000005afa67c11 */ /* 0x000fc4000f8e08ff */
[--C-:B------:R-:W-:Y:S02]  /*13ed0*/  HSET2.LE.AND R10, R11, R35.reuse, PT ;  /* 0x000000230b0a7233 */ /* 0x100fe40003803000 */
[----:B------:R-:W-:Y:S02]  /*13ee0*/  PRMT R26, R23, 0x5410, R26 ;  /* 0x00005410171a7816 */ /* 0x000fe4000000001a */
[--C-:B------:R-:W-:Y:S02]  /*13ef0*/  HSET2.LE.AND R11, R20, R35.reuse, PT ;  /* 0x00000023140b7233 */ /* 0x100fe40003803000 */
[----:B------:R-:W-:Y:S02]  /*13f00*/  LOP3.LUT R12, R22, R12, RZ, 0xc0, !PT ;  /* 0x0000000c160c7212 */ /* 0x000fe400078ec0ff */
[----:B------:R-:W1:Y:S01]  /*13f10*/  LDSM.16.MT88.4 R20, [R166+0xa000] ;  /* 0x00a00000a614783b */ /* 0x000e620000004200 */
[----:B------:R-:W-:Y:S01]  /*13f20*/  LOP3.LUT R27, R13, 0xff00ff, RZ, 0xc0, !PT ;  /* 0x00ff00ff0d1b7812 */ /* 0x000fe200078ec0ff */
[----:B------:R-:W-:Y:S01]  /*13f30*/  IMAD.MOV.U32 R232, RZ, RZ, 0x20 ;  /* 0x00000020ffe87424 */ /* 0x000fe200078e00ff */
[----:B------:R-:W-:-:S02]  /*13f40*/  HSET2.LE.AND R13, R26, R35, PT ;  /* 0x000000231a0d7233 */ /* 0x000fc40003803000 */
[--C-:B------:R-:W-:Y:S02]  /*13f50*/  HSET2.LE.AND R14, R14, R35.reuse, PT ;  /* 0x000000230e0e7233 */ /* 0x100fe40003803000 */
[----:B------:R-:W-:Y:S02]  /*13f60*/  LOP3.LUT P0, RZ, R208, 0x2, RZ, 0xc0, !PT ;  /* 0x00000002d0ff7812 */ /* 0x000fe4000780c0ff */
[----:B------:R-:W-:Y:S02]  /*13f70*/  HSET2.LE.AND R26, R27, R35, PT ;  /* 0x000000231b1a7233 */ /* 0x000fe40003803000 */
[----:B------:R-:W-:Y:S02]  /*13f80*/  SEL R232, R232, 0xffffffe0, !P0 ;  /* 0xffffffe0e8e87807 */ /* 0x000fe40004000000 */
[----:B------:R-:W-:Y:S02]  /*13f90*/  LOP3.LUT R14, R15, R14, RZ, 0xc0, !PT ;  /* 0x0000000e0f0e7212 */ /* 0x000fe400078ec0ff */
[----:B------:R-:W-:-:S02]  /*13fa0*/  LOP3.LUT R10, R28, R10, RZ, 0xc0, !PT ;  /* 0x0000000a1c0a7212 */ /* 0x000fc400078ec0ff */
[----:B------:R-:W-:Y:S02]  /*13fb0*/  LOP3.LUT R11, R167, R11, RZ, 0xc0, !PT ;  /* 0x0000000ba70b7212 */ /* 0x000fe400078ec0ff */
[----:B------:R-:W-:Y:S02]  /*13fc0*/  LOP3.LUT R13, R25, R13, RZ, 0xc0, !PT ;  /* 0x0000000d190d7212 */ /* 0x000fe400078ec0ff */
[----:B------:R-:W-:Y:S01]  /*13fd0*/  LOP3.LUT R15, R24, R26, RZ, 0xc0, !PT ;  /* 0x0000001a180f7212 */ /* 0x000fe200078ec0ff */
[C---:B------:R-:W-:Y:S02]  /*13fe0*/  IMAD.IADD R228, R166.reuse, 0x1, R232 ;  /* 0x00000001a6e47824 */ /* 0x040fe400078e02e8 */
[----:B------:R-:W-:-:S03]  /*13ff0*/  VIADD R229, R166, 0xa040 ;  /* 0x0000a040a6e57836 */ /* 0x000fc60000000000 */
[----:B------:R-:W-:Y:S01]  /*14000*/  LDSM.16.MT88.4 R28, [R228+0xb000] ;  /* 0x00b00000e41c783b */ /* 0x000fe20000004200 */
[-C--:B-1----:R-:W-:Y:S08]  /*14010*/  HMMA.16816.F32 R132, R8, R20.reuse, R132 ;  /* 0x000000140884723c */ /* 0x082ff00000001884 */
[C---:B------:R-:W-:Y:S08]  /*14020*/  HMMA.16816.F32 R148, R12.reuse, R20, R148 ;  /* 0x000000140c94723c */ /* 0x040ff00000001894 */
        /* <DEDUP_REMOVED lines=28> */
[C---:B------:R-:W-:Y:S08]  /*141f0*/  HMMA.16816.F32 R92, R12.reuse, R30, R92 ;  /* 0x0000001e0c5c723c */ /* 0x040ff0000000185c */
[C---:B------:R-:W-:Y:S08]  /*14200*/  HMMA.16816.F32 R120, R12.reuse, R24, R120 ;  /* 0x000000180c78723c */ /* 0x040ff00000001878 */
[C---:B------:R-:W-:Y:S08]  /*14210*/  HMMA.16816.F32 R124, R12.reuse, R26, R124 ;  /* 0x0000001a0c7c723c */ /* 0x040ff0000000187c */
[C---:B-1----:R-:W-:Y:S08]  /*14220*/  HMMA.16816.F32 R104, R12.reuse, R20, R104 ;  /* 0x000000140c68723c */ /* 0x042ff00000001868 */
[----:B------:R-:W-:Y:S01]  /*14230*/  HMMA.16816.F32 R108, R12, R22, R108 ;  /* 0x000000160c6c723c */ /* 0x000fe2000000186c */
[----:B------:R-:W-:-:S02]  /*14240*/  PRMT R13, R33, 0x7632, R13 ;  /* 0x00007632210d7816 */ /* 0x000fc4000000000d */
[----:B------:R-:W-:Y:S02]  /*14250*/  LOP3.LUT R12, R34, 0xffff, RZ, 0xc0, !PT ;  /* 0x0000ffff220c7812 */ /* 0x000fe400078ec0ff */
[----:B------:R-:W-:Y:S02]  /*14260*/  LOP3.LUT R13, R13, 0xff, RZ, 0xc0, !PT ;  /* 0x000000ff0d0d7812 */ /* 0x000fe400078ec0ff */
[----:B------:R-:W-:Y:S01]  /*14270*/  SHF.R.U32.HI R12, RZ, 0x8, R12 ;  /* 0x00000008ff0c7819 */ /* 0x000fe2000001160c */
[C---:B------:R-:W-:Y:S08]  /*14280*/  HMMA.16816.F32 R84, R8.reuse, R28, R84 ;  /* 0x0000001c0854723c */ /* 0x040ff00000001854 */
[----:B------:R-:W-:Y:S01]  /*14290*/  HMMA.16816.F32 R96, R8, R30, R96 ;  /* 0x0000001e0860723c */ /* 0x000fe20000001860 */
[----:B------:R-:W-:-:S07]  /*142a0*/  IMAD.MOV.U32 R231, RZ, RZ, R230 ;  /* 0x000000ffffe77224 */ /* 0x000fce00078e00e6 */
[C---:B------:R-:W-:Y:S08]  /*142b0*/  HMMA.16816.F32 R100, R8.reuse, R20, R100 ;  /* 0x000000140864723c */ /* 0x040ff00000001864 */
[C---:B------:R-:W-:Y:S01]  /*142c0*/  HMMA.16816.F32 R112, R8.reuse, R22, R112 ;  /* 0x000000160870723c */ /* 0x040fe20000001870 */
[----:B------:R-:W1:Y:S07]  /*142d0*/  LDSM.16.MT88.4 R20, [R166+0xa800] ;  /* 0x00a80000a614783b */ /* 0x000e6e0000004200 */
[C---:B------:R-:W-:Y:S01]  /*142e0*/  HMMA.16816.F32 R116, R8.reuse, R24, R116 ;  /* 0x000000180874723c */ /* 0x040fe20000001874 */
[----:B------:R-:W-:Y:S01]  /*142f0*/  LOP3.LUT R25, R34, 0xff, RZ, 0xc0, !PT ;  /* 0x000000ff22197812 */ /* 0x000fe200078ec0ff */
[----:B------:R-:W-:Y:S06]  /*14300*/  LDSM.16.MT88.4 R28, [R228+0xb800] ;  /* 0x00b80000e41c783b */ /* 0x000fec0000004200 */
[----:B------:R-:W-:Y:S01]  /*14310*/  HMMA.16816.F32 R128, R8, R26, R128 ;  /* 0x0000001a0880723c */ /* 0x000fe20000001880 */
[----:B------:R-:W-:Y:S01]  /*14320*/  IMAD.MOV.U32 R8, RZ, RZ, R164 ;  /* 0x000000ffff087224 */ /* 0x000fe200078e00a4 */
[----:B------:R-:W-:-:S02]  /*14330*/  SHF.R.U32.HI R26, RZ, 0x18, R33 ;  /* 0x00000018ff1a7819 */ /* 0x000fc40000011621 */
[----:B------:R-:W-:Y:S02]  /*14340*/  PRMT R25, R25, 0x5410, R12 ;  /* 0x0000541019197816 */ /* 0x000fe4000000000c */
[----:B------:R-:W-:Y:S02]  /*14350*/  PRMT R26, R13, 0x5410, R26 ;  /* 0x000054100d1a7816 */ /* 0x000fe4000000001a */
[----:B------:R-:W-:Y:S01]  /*14360*/  PRMT R9, R164, 0x7771, RZ ;  /* 0x00007771a4097816 */ /* 0x000fe200000000ff */
[----:B------:R2:W3:Y:S01]  /*14370*/  LDSM.16.MT88.4 R12, [R166+0xb800] ;  /* 0x00b80000a60c783b */ /* 0x0004e20000004200 */
[----:B------:R-:W-:Y:S02]  /*14380*/  LOP3.LUT R8, R8, 0xff, RZ, 0xc0, !PT ;  /* 0x000000ff08087812 */ /* 0x000fe400078ec0ff */
[C---:B------:R-:W-:Y:S02]  /*14390*/  PRMT R10, R164.reuse, 0x7773, RZ ;  /* 0x00007773a40a7816 */ /* 0x040fe400000000ff */
[----:B------:R-:W-:-:S02]  /*143a0*/  PRMT R11, R164, 0x7772, RZ ;  /* 0x00007772a40b7816 */ /* 0x000fc400000000ff */
[----:B------:R-:W-:Y:S02]  /*143b0*/  PRMT R9, R8, 0x5410, R9 ;  /* 0x0000541008097816 */ /* 0x000fe40000000009 */
[----:B------:R-:W-:Y:S02]  /*143c0*/  LOP3.LUT R8, R33, 0xffff, RZ, 0xc0, !PT ;  /* 0x0000ffff21087812 */ /* 0x000fe400078ec0ff */
[----:B------:R-:W-:Y:S02]  /*143d0*/  PRMT R10, R11, 0x5410, R10 ;  /* 0x000054100b0a7816 */ /* 0x000fe4000000000a */
[----:B------:R-:W-:Y:S02]  /*143e0*/  SHF.R.U32.HI R8, RZ, 0x8, R8 ;  /* 0x00000008ff087819 */ /* 0x000fe40000011608 */
[----:B------:R-:W-:-:S04]  /*143f0*/  LOP3.LUT R11, R33, 0xff, RZ, 0xc0, !PT ;  /* 0x000000ff210b7812 */ /* 0x000fc800078ec0ff */
[----:B------:R-:W-:Y:S02]  /*14400*/  PRMT R8, R11, 0x5410, R8 ;  /* 0x000054100b087816 */ /* 0x000fe40000000008 */
[----:B------:R-:W-:Y:S02]  /*14410*/  PRMT R11, R34, 0x7632, R11 ;  /* 0x00007632220b7816 */ /* 0x000fe4000000000b */
[----:B------:R-:W-:Y:S02]  /*14420*/  SHF.R.U32.HI R24, RZ, 0x18, R34 ;  /* 0x00000018ff187819 */ /* 0x000fe40000011622 */
[----:B------:R-:W-:Y:S02]  /*14430*/  LOP3.LUT R11, R11, 0xff, RZ, 0xc0, !PT ;  /* 0x000000ff0b0b7812 */ /* 0x000fe400078ec0ff */
[----:B------:R-:W-:Y:S02]  /*14440*/  PRMT R230, R230, 0x7771, RZ ;  /* 0x00007771e6e67816 */ /* 0x000fe400000000ff */
[----:B------:R-:W-:-:S02]  /*14450*/  LOP3.LUT R231, R231, 0xff, RZ, 0xc0, !PT ;  /* 0x000000ffe7e77812 */ /* 0x000fc400078ec0ff */
[----:B------:R-:W-:Y:S02]  /*14460*/  PRMT R24, R11, 0x5410, R24 ;  /* 0x000054100b187816 */ /* 0x000fe40000000018 */
[----:B------:R-:W-:Y:S02]  /*14470*/  PRMT R230, R231, 0x5410, R230 ;  /* 0x00005410e7e67816 */ /* 0x000fe400000000e6 */
[----:B------:R-:W-:Y:S02]  /*14480*/  LOP3.LUT R11, R165, 0xff00ff, RZ, 0xc0, !PT ;  /* 0x00ff00ffa50b7812 */ /* 0x000fe400078ec0ff */
[----:B------:R-:W-:Y:S02]  /*14490*/  LOP3.LUT R167, R10, 0xff00ff, RZ, 0xc0, !PT ;  /* 0x00ff00ff0aa77812 */ /* 0x000fe400078ec0ff */
        /* <DEDUP_REMOVED lines=8> */
[----:B--2---:R-:W-:Y:S02]  /*14520*/  LOP3.LUT R166, R2, R9, RZ, 0xc0, !PT ;  /* 0x0000000902a67212 */ /* 0x004fe400078ec0ff */
[----:B------:R-:W-:Y:S02]  /*14530*/  LOP3.LUT R164, R16, R25, RZ, 0xc0, !PT ;  /* 0x0000001910a47212 */ /* 0x000fe400078ec0ff */
[----:B------:R-:W-:Y:S02]  /*14540*/  LOP3.LUT R165, R3, R24, RZ, 0xc0, !PT ;  /* 0x0000001803a57212 */ /* 0x000fe400078ec0ff */
[----:B------:R-:W-:Y:S02]  /*14550*/  LOP3.LUT R8, R32, R8, RZ, 0xc0, !PT ;  /* 0x0000000820087212 */ /* 0x000fe400078ec0ff */
[----:B------:R-:W-:Y:S01]  /*14560*/  LOP3.LUT R9, R19, R26, RZ, 0xc0, !PT ;  /* 0x0000001a13097212 */ /* 0x000fe200078ec0ff */
[----:B------:R-:W2:Y:S01]  /*14570*/  LDSM.16.MT88.4 R32, [R228+0xa800] ;  /* 0x00a80000e420783b */ /* 0x000ea20000004200 */
[----:B------:R-:W-:-:S02]  /*14580*/  LOP3.LUT R10, R18, R10, RZ, 0xc0, !PT ;  /* 0x0000000a120a7212 */ /* 0x000fc400078ec0ff */
[----:B------:R-:W-:Y:S01]  /*14590*/  LOP3.LUT R11, R17, R11, RZ, 0xc0, !PT ;  /* 0x0000000b110b7212 */ /* 0x000fe200078ec0ff */
[----:B------:R-:W4:Y:S01]  /*145a0*/  LDSM.16.MT88.4 R24, [R229+0x800] ;  /* 0x00080000e518783b */ /* 0x000f220000004200 */
[----:B------:R-:W-:-:S03]  /*145b0*/  LOP3.LUT R167, R0, R167, RZ, 0xc0, !PT ;  /* 0x000000a700a77212 */ /* 0x000fc600078ec0ff */
[----:B------:R-:W-:Y:S02]  /*145c0*/  LDSM.16.MT88.4 R16, [R232+0x800] ;  /* 0x00080000e810783b */ /* 0x000fe40000004200 */
        /* <DEDUP_REMOVED lines=9> */
[----:B------:R-:W3:Y:S04]  /*14660*/  LDSM.16.MT88.4 R12, [R232+0x1800] ;  /* 0x00180000e80c783b */ /* 0x000ee80000004200 */
        /* <DEDUP_REMOVED lines=15> */
[----:B------:R3:W-:Y:S04]  /*14760*/  STG.E.U16 desc[UR28][R212.64+-0x9e], R196 ;  /* 0xffff62c4d4007986 */ /* 0x0007e8000c10151c */
[----:B------:R1:W-:Y:S04]  /*14770*/  STG.E.U16 desc[UR28][R182.64+-0x90], R187 ;  /* 0xffff70bbb6007986 */ /* 0x0003e8000c10151c */
[----:B------:R1:W-:Y:S04]  /*14780*/  STG.E.U16 desc[UR28][R182.64+-0x8e], R186 ;  /* 0xffff72bab6007986 */ /* 0x0003e8000c10151c */
[----:B------:R1:W-:Y:S04]  /*14790*/  STG.E.U16 desc[UR28][R218.64+-0x90], R185 ;  /* 0xffff70b9da007986 */ /* 0x0003e8000c10151c */
[----:B------:R1:W-:Y:S01]  /*147a0*/  STG.E.U16 desc[UR28][R218.64+-0x8e], R184 ;  /* 0xffff72b8da007986 */ /* 0x0003e2000c10151c */
[C---:B--2---:R-:W-:Y:S03]  /*147b0*/  HMMA.16816.F32 R140, R8.reuse, R32, R140 ;  /* 0x00000020088c723c */ /* 0x044fe6000000188c */
[----:B------:R2:W-:Y:S04]  /*147c0*/  STG.E.U16 desc[UR28][R214.64+-0x90], R195 ;  /* 0xffff70c3d6007986 */ /* 0x0005e8000c10151c */
[----:B------:R2:W-:Y:S01]  /*147d0*/  STG.E.U16 desc[UR28][R214.64+-0x8e], R194 ;  /* 0xffff72c2d6007986 */ /* 0x0005e2000c10151c */
[C---:B------:R-:W-:Y:S03]  /*147e0*/  HMMA.16816.F32 R144, R8.reuse, R34, R144 ;  /* 0x000000220890723c */ /* 0x040fe60000001890 */
[----:B------:R2:W-:Y:S04]  /*147f0*/  STL [R1+0x20], R244 ;  /* 0x000020f401007387 */ /* 0x0005e80000100800 */
[----:B------:R2:W-:Y:S01]  /*14800*/  STG.E.U16 desc[UR28][R212.64+-0x90], R193 ;  /* 0xffff70c1d4007986 */ /* 0x0005e2000c10151c */
[C---:B------:R-:W-:Y:S03]  /*14810*/  HMMA.16816.F32 R84, R8.reuse, R28, R84 ;  /* 0x0000001c0854723c */ /* 0x040fe60000001854 */
[----:B------:R2:W-:Y:S05]  /*14820*/  STG.E.U16 desc[UR28][R212.64+-0x8e], R192 ;  /* 0xffff72c0d4007986 */ /* 0x0005ea000c10151c */
[----:B------:R-:W-:Y:S01]  /*14830*/  HMMA.16816.F32 R96, R8, R30, R96 ;  /* 0x0000001e0860723c */ /* 0x000fe20000001860 */
[----:B------:R-:W-:-:S07]  /*14840*/  UISETP.GT.U32.AND UP0, UPT, UR27, UR19, UPT ;  /* 0x000000131b00728c */ /* 0x000fce000bf04070 */
[C---:B----4-:R-:W-:Y:S08]  /*14850*/  HMMA.16816.F32 R36, R8.reuse, R24, R36 ;  /* 0x000000180824723c */ /* 0x050ff00000001824 */
[C---:B------:R-:W-:Y:S08]  /*14860*/  HMMA.16816.F32 R48, R8.reuse, R26, R48 ;  /* 0x0000001a0830723c */ /* 0x040ff00000001830 */
[C---:B-1----:R-:W-:Y:S08]  /*14870*/  HMMA.16816.F32 R100, R8.reuse, R20, R100 ;  /* 0x000000140864723c */ /* 0x042ff00000001864 */
[C---:B------:R-:W-:Y:S08]  /*14880*/  HMMA.16816.F32 R112, R8.reuse, R22, R112 ;  /* 0x000000160870723c */ /* 0x040ff00000001870 */
[C---:B------:R-:W-:Y:S08]  /*14890*/  HMMA.16816.F32 R52, R8.reuse, R16, R52 ;  /* 0x000000100834723c */ /* 0x040ff00000001834 */
[C---:B------:R-:W-:Y:S08]  /*148a0*/  HMMA.16816.F32 R64, R8.reuse, R18, R64 ;  /* 0x000000120840723c */ /* 0x040ff00000001840 */
[C---:B---3--:R-:W-:Y:S08]  /*148b0*/  HMMA.16816.F32 R116, R8.reuse, R12, R116 ;  /* 0x0000000c0874723c */ /* 0x048ff00000001874 */
[----:B------:R-:W-:Y:S01]  /*148c0*/  HMMA.16816.F32 R128, R8, R14, R128 ;  /* 0x0000000e0880723c */ /* 0x000fe20000001880 */
[----:B------:R-:W-:Y:S01]  /*148d0*/  IADD3 R197, P0, PT, R182, -0x100, RZ ;  /* 0xffffff00b6c57810 */ /* 0x000fe20007f1e0ff */
[----:B------:R-:W-:-:S02]  /*148e0*/  IMAD.MOV.U32 R0, RZ, RZ, R211 ;  /* 0x000000ffff007224 */ /* 0x000fc400078e00d3 */
[----:B------:R-:W-:Y:S01]  /*148f0*/  IMAD.MOV.U32 R2, RZ, RZ, R204 ;  /* 0x000000ffff027224 */ /* 0x000fe200078e00cc */
[----:B------:R-:W-:Y:S01]  /*14900*/  IADD3.X R196, PT, PT, R183, -0x1, RZ, P0, !PT ;  /* 0xffffffffb7c47810 */ /* 0x000fe200007fe4ff */
[----:B------:R-:W-:Y:S02]  /*14910*/  IMAD.MOV.U32 R3, RZ, RZ, R216 ;  /* 0x000000ffff037224 */ /* 0x000fe400078e00d8 */
        /* <DEDUP_REMOVED lines=14> */
[----:B--2---:R-:W-:-:S15]  /*14a00*/  BRA.U !UP0, `(.L_x_2538) ;  /* 0x0000004508787547 */ /* 0x004fde000b800000 */
[----:B------:R-:W-:Y:S01]  /*14a10*/  UIADD3 UR27, UPT, UPT, UR23, -0x5, URZ ;  /* 0xfffffffb171b7890 */ /* 0x000fe2000fffe0ff */
[----:B------:R-:W-:-:S04]  /*14a20*/  DEPBAR.LE SB0, 0x0 ;  /* 0x000080000000791a */ /* 0x000fc80000000000 */
[----:B------:R-:W-:Y:S01]  /*14a30*/  UIMAD.WIDE.U32 UR16, UR27, UR8, URZ ;  /* 0x000000081b1072a5 */ /* 0x000fe2000f8e00ff */
[----:B------:R-:W2:Y:S01]  /*14a40*/  LDL.64 R234, [R1+0x28] ;  /* 0x0000280001ea7983 */ /* 0x000ea20000100a00 */
[----:B------:R-:W-:Y:S02]  /*14a50*/  LEA R173, R173, UR5, 0x1 ;  /* 0x00000005adad7c11 */ /* 0x000fe4000f8e08ff */
[----:B------:R-:W-:Y:S01]  /*14a60*/  UIMAD UR14, UR27, UR9, UR17 ;  /* 0x000000091b0e72a4 */ /* 0x000fe2000f8e0211 */
[----:B------:R-:W-:Y:S01]  /*14a70*/  SHF.L.U32 R218, R208, 0x1, RZ ;  /* 0x00000001d0da7819 */ /* 0x000fe200000006ff */
[----:B------:R-:W-:Y:S01]  /*14a80*/  USHF.L.U32 UR6, UR16, 0x5, URZ ;  /* 0x0000000510067899 */ /* 0x000fe200080006ff */
[----:B------:R-:W-:Y:S01]  /*14a90*/  IMAD.U32 R0, RZ, RZ, UR16 ;  /* 0x00000010ff007e24 */ /* 0x000fe2000f8e00ff */
[----:B------:R-:W-:Y:S01]  /*14aa0*/  USHF.L.U64.HI UR13, UR16, 0x5, UR14 ;  /* 0x00000005100d7899 */ /* 0x000fe2000801020e */
[----:B------:R-:W-:Y:S01]  /*14ab0*/  IMAD.U32 R2, RZ, RZ, UR16 ;  /* 0x00000010ff027e24 */ /* 0x000fe2000f8e00ff */
[----:B------:R-:W-:Y:S01]  /*14ac0*/  ULEA UR6, UP0, UR8, UR6, 0x4 ;  /* 0x0000000608067291 */ /* 0x000fe2000f8020ff */
[----:B------:R-:W-:Y:S01]  /*14ad0*/  STL [R1+0x54], R218 ;  /* 0x000054da01007387 */ /* 0x000fe20000100800 */
[----:B------:R-:W-:Y:S01]  /*14ae0*/  BAR.SYNC.DEFER_BLOCKING 0x0 ;  /* 0x0000000000007b1d */ /* 0x000fe20000010000 */
[----:B------:R-:W-:Y:S01]  /*14af0*/  LEA R8, P0, R0, R248, 0x6 ;  /* 0x000000f800087211 */ /* 0x000fe200078030ff */
[----:B------:R-:W-:Y:S01]  /*14b00*/  ULEA.HI.X UR13, UR8, UR13, UR9, 0x4, UP0 ;  /* 0x0000000d080d7291 */ /* 0x000fe200080f2409 */
[----:B------:R-:W-:Y:S01]  /*14b10*/  IMAD.U32 R0, RZ, RZ, UR14 ;  /* 0x0000000eff007e24 */ /* 0x000fe2000f8e00ff */
[----:B------:R-:W-:Y:S01]  /*14b20*/  MOV R3, UR6 ;  /* 0x0000000600037c02 */ /* 0x000fe20008000f00 */
[----:B------:R-:W-:-:S02]  /*14b30*/  UISETP.GT.U32.AND UP0, UPT, UR27, UR19, UPT ;  /* 0x000000131b00728c */ /* 0x000fc4000bf04070 */
[----:B------:R-:W-:Y:S01]  /*14b40*/  UIADD3 UR6, UPT, UPT, UR34, -0x61c88647, URZ ;  /* 0x9e3779b922067890 */ /* 0x000fe2000fffe0ff */
[----:B------:R-:W-:Y:S01]  /*14b50*/  LEA.HI.X R9, R2, R247, R0, 0x6, P0 ;  /* 0x000000f702097211 */ /* 0x000fe200000f3400 */
[----:B------:R-:W-:Y:S01]  /*14b60*/  IMAD.U32 R0, RZ, RZ, UR13 ;  /* 0x0000000dff007e24 */ /* 0x000fe2000f8e00ff */
[----:B------:R-:W-:-:S04]  /*14b70*/  LEA R2, P0, R3, R248, 0x1 ;  /* 0x000000f803027211 */ /* 0x000fc800078008ff */
[----:B------:R-:W-:Y:S02]  /*14b80*/  LEA.HI.X R3, R3, R247, R0, 0x1, P0 ;  /* 0x000000f703037211 */ /* 0x000fe400000f0c00 */
[----:B------:R-:W-:Y:S01]  /*14b90*/  IADD3 R0, PT, PT, R174, R173, RZ ;  /* 0x000000adae007210 */ /* 0x000fe20007ffe0ff */
        /* <DEDUP_REMOVED lines=22> */
[----:B------:R-:W4:Y:S04]  /*14d00*/  LDSM.16.M88.4 R12, [R6+0x8800] ;  /* 0x00880000060c783b */ /* 0x000f280000000200 */
[----:B------:R-:W4:Y:S04]  /*14d10*/  LDSM.16.M88.4 R16, [R173] ;  /* 0x00000000ad10783b */ /* 0x000f280000000200 */
[----:B------:R-:W-:Y:S01]  /*14d20*/  LDSM.16.M88.4 R28, [R0+0x2000] ;  /* 0x00200000001c783b */ /* 0x000fe20000000200 */
[----:B-1----:R-:W-:-:S03]  /*14d30*/  IMAD.IADD R2, R6, 0x1, R174 ;  /* 0x0000000106027824 */ /* 0x002fc600078e02ae */
[----:B------:R-:W-:Y:S01]  /*14d40*/  LDSM.16.M88.4 R196, [R0] ;  /* 0x0000000000c4783b */ /* 0x000fe20000000200 */
[----:B------:R-:W-:Y:S01]  /*14d50*/  IMAD.IADD R174, R174, 0x1, R205 ;  /* 0x00000001aeae7824 */ /* 0x000fe200078e02cd */
[----:B------:R-:W-:Y:S02]  /*14d60*/  LOP3.LUT R3, R218, 0x6, RZ, 0xc0, !PT ;  /* 0x00000006da037812 */ /* 0x000fe400078ec0ff */
[----:B------:R-:W1:Y:S04]  /*14d70*/  LDSM.16.M88.4 R8, [R2+0x8000] ;  /* 0x008000000208783b */ /* 0x000e680000000200 */
[----:B------:R-:W1:Y:S04]  /*14d80*/  LDSM.16.M88.4 R200, [R2+0x8800] ;  /* 0x0088000002c8783b */ /* 0x000e680000000200 */
[----:B------:R-:W-:Y:S04]  /*14d90*/  LDSM.16.M88.4 R192, [R205+0x2000] ;  /* 0x00200000cdc0783b */ /* 0x000fe80000000200 */
[----:B------:R-:W1:Y:S04]  /*14da0*/  LDSM.16.M88.4 R188, [R172+0x8800] ;  /* 0x00880000acbc783b */ /* 0x000e680000000200 */
[----:B------:R-:W-:Y:S01]  /*14db0*/  LDSM.16.M88.4 R212, [R7+0x8000] ;  /* 0x0080000007d4783b */ /* 0x000fe20000000200 */
[C---:B---3--:R-:W-:Y:S03]  /*14dc0*/  HMMA.16816.F32 R168, R20.reuse, R32, RZ ;  /* 0x0000002014a8723c */ /* 0x048fe600000018ff */
[----:B------:R-:W0:Y:S04]  /*14dd0*/  LDGDEPBAR ;  /* 0x00000000000079af */ /* 0x000e280000000000 */
[----:B------:R-:W-:Y:S01]  /*14de0*/  STL [R1+0x58], R3 ;  /* 0x0000580301007387 */ /* 0x000fe20000100800 */
[C---:B----4-:R-:W-:Y:S08]  /*14df0*/  HMMA.16816.F32 R24, R20.reuse, R12, RZ ;  /* 0x0000000c1418723c */ /* 0x050ff000000018ff */
[C---:B------:R-:W-:Y:S08]  /*14e00*/  HMMA.16816.F32 R164, R20.reuse, R34, RZ ;  /* 0x0000002214a4723c */ /* 0x040ff000000018ff */
[----:B------:R-:W-:Y:S08]  /*14e10*/  HMMA.16816.F32 R20, R20, R14, RZ ;  /* 0x0000000e1414723c */ /* 0x000ff000000018ff */
[C---:B------:R-:W-:Y:S08]  /*14e20*/  HMMA.16816.F32 R184, R16.reuse, R32, RZ ;  /* 0x0000002010b8723c */ /* 0x040ff000000018ff */
[----:B------:R-:W-:Y:S08]  /*14e30*/  HMMA.16816.F32 R32, R16, R34, RZ ;  /* 0x000000221020723c */ /* 0x000ff000000018ff */
[C---:B-1----:R-:W-:Y:S08]  /*14e40*/  HMMA.16816.F32 R168, R28.reuse, R8, R168 ;  /* 0x000000081ca8723c */ /* 0x042ff000000018a8 */
[C---:B------:R-:W-:Y:S08]  /*14e50*/  HMMA.16816.F32 R24, R28.reuse, R200, R24 ;  /* 0x000000c81c18723c */ /* 0x040ff00000001818 */
[C---:B------:R-:W-:Y:S08]  /*14e60*/  HMMA.16816.F32 R164, R28.reuse, R10, R164 ;  /* 0x0000000a1ca4723c */ /* 0x040ff000000018a4 */
[----:B------:R-:W-:Y:S08]  /*14e70*/  HMMA.16816.F32 R20, R28, R202, R20 ;  /* 0x000000ca1c14723c */ /* 0x000ff00000001814 */
[C---:B------:R-:W-:Y:S08]  /*14e80*/  HMMA.16816.F32 R28, R16.reuse, R12, RZ ;  /* 0x0000000c101c723c */ /* 0x040ff000000018ff */
[----:B------:R-:W-:Y:S01]  /*14e90*/  HMMA.16816.F32 R16, R16, R14, RZ ;  /* 0x0000000e1010723c */ /* 0x000fe200000018ff */
[----:B------:R-:W1:Y:S07]  /*14ea0*/  LDSM.16.M88.4 R12, [R205] ;  /* 0x00000000cd0c783b */ /* 0x000e6e0000000200 */
[C---:B------:R-:W-:Y:S08]  /*14eb0*/  HMMA.16816.F32 R184, R196.reuse, R8, R184 ;  /* 0x00000008c4b8723c */ /* 0x040ff000000018b8 */
[C---:B------:R-:W-:Y:S01]  /*14ec0*/  HMMA.16816.F32 R32, R196.reuse, R10, R32 ;  /* 0x0000000ac420723c */ /* 0x040fe20000001820 */
[----:B------:R-:W3:Y:S07]  /*14ed0*/  LDSM.16.M88.4 R8, [R172+0x8000] ;  /* 0x00800000ac08783b */ /* 0x000eee0000000200 */
[C---:B------:R-:W-:Y:S08]  /*14ee0*/  HMMA.16816.F32 R28, R196.reuse, R200, R28 ;  /* 0x000000c8c41c723c */ /* 0x040ff0000000181c */
[----:B------:R-:W-:Y:S01]  /*14ef0*/  HMMA.16816.F32 R16, R196, R202, R16 ;  /* 0x000000cac410723c */ /* 0x000fe20000001810 */
[----:B------:R-:W-:Y:S04]  /*14f00*/  LDSM.16.M88.4 R200, [R7+0x8800] ;  /* 0x0088000007c8783b */ /* 0x000fe80000000200 */
[----:B------:R-:W4:Y:S03]  /*14f10*/  LDSM.16.M88.4 R196, [R174] ;  /* 0x00000000aec4783b */ /* 0x000f260000000200 */
[C---:B------:R-:W-:Y:S08]  /*14f20*/  HMMA.16816.F32 R24, R192.reuse, R188, R24 ;  /* 0x000000bcc018723c */ /* 0x040ff00000001818 */
[----:B------:R-:W-:Y:S08]  /*14f30*/  HMMA.16816.F32 R20, R192, R190, R20 ;  /* 0x000000bec014723c */ /* 0x000ff00000001814 */
[----:B-1----:R-:W-:Y:S08]  /*14f40*/  HMMA.16816.F32 R28, R12, R188, R28 ;  /* 0x000000bc0c1c723c */ /* 0x002ff0000000181c */
[C---:B---3--:R-:W-:Y:S08]  /*14f50*/  HMMA.16816.F32 R168, R192.reuse, R8, R168 ;  /* 0x00000008c0a8723c */ /* 0x048ff000000018a8 */
[----:B------:R-:W-:Y:S01]  /*14f60*/  HMMA.16816.F32 R164, R192, R10, R164 ;  /* 0x0000000ac0a4723c */ /* 0x000fe200000018a4 */
[----:B------:R-:W-:Y:S07]  /*14f70*/  LDSM.16.M88.4 R192, [R173+0x6000] ;  /* 0x00600000adc0783b */ /* 0x000fee0000000200 */
[C---:B------:R-:W-:Y:S08]  /*14f80*/  HMMA.16816.F32 R184, R12.reuse, R8, R184 ;  /* 0x000000080cb8723c */ /* 0x040ff000000018b8 */
[C---:B------:R-:W-:Y:S01]  /*14f90*/  HMMA.16816.F32 R32, R12.reuse, R10, R32 ;  /* 0x0000000a0c20723c */ /* 0x040fe20000001820 */
[----:B------:R-:W1:Y:S07]  /*14fa0*/  LDSM.16.M88.4 R8, [R174+0x2000] ;  /* 0x00200000ae08783b */ /* 0x000e6e0000000200 */
[----:B------:R-:W-:Y:S01]  /*14fb0*/  HMMA.16816.F32 R16, R12, R190, R16 ;  /* 0x000000be0c10723c */ /* 0x000fe20000001810 */
[----:B------:R-:W3:Y:S04]  /*14fc0*/  LDSM.16.M88.4 R188, [R6+0x9000] ;  /* 0x0090000006bc783b */ /* 0x000ee80000000200 */
[----:B------:R-:W2:Y:S03]  /*14fd0*/  LDSM.16.M88.4 R12, [R6+0x9800] ;  /* 0x00980000060c783b */ /* 0x000ea60000000200 */
[C---:B----4-:R-:W-:Y:S08]  /*14fe0*/  HMMA.16816.F32 R184, R196.reuse, R212, R184 ;  /* 0x000000d4c4b8723c */ /* 0x050ff000000018b8 */
[C---:B------:R-:W-:Y:S08]  /*14ff0*/  HMMA.16816.F32 R32, R196.reuse, R214, R32 ;  /* 0x000000d6c420723c */ /* 0x040ff00000001820 */
[C---:B------:R-:W-:Y:S08]  /*15000*/  HMMA.16816.F32 R28, R196.reuse, R200, R28 ;  /* 0x000000c8c41c723c */ /* 0x040ff0000000181c */
        /* <DEDUP_REMOVED lines=8> */
[----:B------:R4:W-:Y:S03]  /*15090*/  LDSM.16.M88.4 R200, [R0+0x4000] ;  /* 0x0040000000c8783b */ /* 0x0009e60000000200 */
[C---:B---3--:R-:W-:Y:S08]  /*150a0*/  HMMA.16816.F32 R168, R192.reuse, R188, R168 ;  /* 0x000000bcc0a8723c */ /* 0x048ff000000018a8 */
[C---:B------:R-:W-:Y:S08]  /*150b0*/  HMMA.16816.F32 R164, R192.reuse, R190, R164 ;  /* 0x000000bec0a4723c */ /* 0x040ff000000018a4 */
[----:B--2---:R-:W-:Y:S01]  /*150c0*/  HMMA.16816.F32 R24, R192, R12, R24 ;  /* 0x0000000cc018723c */ /* 0x004fe20000001818 */
[----:B----4-:R-:W-:-:S07]  /*150d0*/  IMAD.U32 R0, RZ, RZ, UR35 ;  /* 0x00000023ff007e24 */ /* 0x010fce000f8e00ff */
[----:B------:R-:W-:Y:S01]  /*150e0*/  HMMA.16816.F32 R20, R192, R14, R20 ;  /* 0x0000000ec014723c */ /* 0x000fe20000001814 */
[----:B------:R-:W2:Y:S01]  /*150f0*/  LDSM.16.M88.4 R192, [R2+0x9000] ;  /* 0x0090000002c0783b */ /* 0x000ea20000000200 */
[----:B------:R-:W-:-:S06]  /*15100*/  LOP3.LUT R0, R0, UR27, R181, 0x96, !PT ;  /* 0x0000001b00007c12 */ /* 0x000fcc000f8e96b5 */
[C---:B-1----:R-:W-:Y:S08]  /*15110*/  HMMA.16816.F32 R184, R8.reuse, R188, R184 ;  /* 0x000000bc08b8723c */ /* 0x042ff000000018b8 */
[C---:B------:R-:W-:Y:S01]  /*15120*/  HMMA.16816.F32 R32, R8.reuse, R190, R32 ;  /* 0x000000be0820723c */ /* 0x040fe20000001820 */
[----:B------:R-:W1:Y:S07]  /*15130*/  LDSM.16.M88.4 R188, [R2+0x9800] ;  /* 0x0098000002bc783b */ /* 0x000e6e0000000200 */
[C---:B------:R-:W-:Y:S08]  /*15140*/  HMMA.16816.F32 R28, R8.reuse, R12, R28 ;  /* 0x0000000c081c723c */ /* 0x040ff0000000181c */
[----:B------:R-:W-:Y:S01]  /*15150*/  HMMA.16816.F32 R16, R8, R14, R16 ;  /* 0x0000000e0810723c */ /* 0x000fe20000001810 */
[----:B------:R-:W-:Y:S04]  /*15160*/  LDSM.16.M88.4 R12, [R205+0x6000] ;  /* 0x00600000cd0c783b */ /* 0x000fe80000000200 */
[----:B------:R-:W3:Y:S03]  /*15170*/  LDSM.16.M88.4 R8, [R172+0x9000] ;  /* 0x00900000ac08783b */ /* 0x000ee60000000200 */
[C---:B--2---:R-:W-:Y:S08]  /*15180*/  HMMA.16816.F32 R168, R196.reuse, R192, R168 ;  /* 0x000000c0c4a8723c */ /* 0x044ff000000018a8 */
[----:B------:R-:W-:Y:S08]  /*15190*/  HMMA.16816.F32 R164, R196, R194, R164 ;  /* 0x000000c2c4a4723c */ /* 0x000ff000000018a4 */
[----:B------:R-:W-:Y:S08]  /*151a0*/  HMMA.16816.F32 R184, R200, R192, R184 ;  /* 0x000000c0c8b8723c */ /* 0x000ff000000018b8 */
[C---:B-1----:R-:W-:Y:S08]  /*151b0*/  HMMA.16816.F32 R24, R196.reuse, R188, R24 ;  /* 0x000000bcc418723c */ /* 0x042ff00000001818 */
[----:B------:R-:W-:Y:S01]  /*151c0*/  HMMA.16816.F32 R20, R196, R190, R20 ;  /* 0x000000bec414723c */ /* 0x000fe20000001814 */
[----:B------:R-:W-:Y:S07]  /*151d0*/  LDSM.16.M88.4 R196, [R7+0x9000] ;  /* 0x0090000007c4783b */ /* 0x000fee0000000200 */
[C---:B------:R-:W-:Y:S08]  /*151e0*/  HMMA.16816.F32 R28, R200.reuse, R188, R28 ;  /* 0x000000bcc81c723c */ /* 0x040ff0000000181c */
[C---:B------:R-:W-:Y:S01]  /*151f0*/  HMMA.16816.F32 R16, R200.reuse, R190, R16 ;  /* 0x000000bec810723c */ /* 0x040fe20000001810 */
[----:B------:R-:W1:Y:S07]  /*15200*/  LDSM.16.M88.4 R188, [R205+0x4000] ;  /* 0x00400000cdbc783b */ /* 0x000e6e0000000200 */
[----:B------:R-:W-:Y:S01]  /*15210*/  HMMA.16816.F32 R32, R200, R194, R32 ;  /* 0x000000c2c820723c */ /* 0x000fe20000001820 */
[----:B------:R-:W2:Y:S07]  /*15220*/  LDSM.16.M88.4 R200, [R174+0x6000] ;  /* 0x00600000aec8783b */ /* 0x000eae0000000200 */
[C---:B---3--:R-:W-:Y:S08]  /*15230*/  HMMA.16816.F32 R168, R12.reuse, R8, R168 ;  /* 0x000000080ca8723c */ /* 0x048ff000000018a8 */
[C---:B------:R-:W-:Y:S08]  /*15240*/  HMMA.16816.F32 R164, R12.reuse, R10, R164 ;  /* 0x0000000a0ca4723c */ /* 0x040ff000000018a4 */
[C---:B------:R-:W-:Y:S08]  /*15250*/  HMMA.16816.F32 R24, R12.reuse, R212, R24 ;  /* 0x000000d40c18723c */ /* 0x040ff00000001818 */
[----:B------:R-:W-:Y:S01]  /*15260*/  HMMA.16816.F32 R192, R12, R214, R20 ;  /* 0x000000d60cc0723c */ /* 0x000fe20000001814 */
[----:B------:R3:W4:Y:S04]  /*15270*/  LDSM.16.M88.4 R20, [R7+0x9800] ;  /* 0x009800000714783b */ /* 0x0007280000000200 */
[----:B------:R-:W4:Y:S01]  /*15280*/  LDSM.16.M88.4 R12, [R174+0x4000] ;  /* 0x00400000ae0c783b */ /* 0x000f220000000200 */
[----:B------:R-:W-:-:S04]  /*15290*/  DEPBAR.LE SB0, 0x0 ;  /* 0x000080000000791a */ /* 0x000fc80000000000 */
[C---:B-1----:R-:W-:Y:S08]  /*152a0*/  HMMA.16816.F32 R28, R188.reuse, R212, R28 ;  /* 0x000000d4bc1c723c */ /* 0x042ff0000000181c */
[----:B------:R-:W-:Y:S01]  /*152b0*/  HMMA.16816.F32 R16, R188, R214, R16 ;  /* 0x000000d6bc10723c */ /* 0x000fe20000001810 */
[----:B---3--:R-:W-:-:S07]  /*152c0*/  IMAD.WIDE.U32 R6, R0, -0x326172a9, RZ ;  /* 0xcd9e8d5700067825 */ /* 0x008fce00078e00ff */
[C---:B------:R-:W-:Y:S01]  /*152d0*/  HMMA.16816.F32 R184, R188.reuse, R8, R184 ;  /* 0x00000008bcb8723c */ /* 0x040fe200000018b8 */
[----:B------:R-:W-:Y:S01]  /*152e0*/  IMAD.U32 R0, RZ, RZ, UR23 ;  /* 0x00000017ff007e24 */ /* 0x000fe2000f8e00ff */
[----:B------:R-:W-:Y:S01]  /*152f0*/  LOP3.LUT R8, R178, UR6, R7, 0x96, !PT ;  /* 0x00000006b2087c12 */ /* 0x000fe2000f8e9607 */
[----:B------:R-:W-:Y:S01]  /*15300*/  VIADD R9, R246, 0x48 ;  /* 0x00000048f6097836 */ /* 0x000fe20000000000 */
[----:B------:R-:W-:Y:S01]  /*15310*/  LOP3.LUT R2, R6, UR4, R243, 0x96, !PT ;  /* 0x0000000406027c12 */ /* 0x000fe2000f8e96f3 */
[----:B------:R-:W-:Y:S01]  /*15320*/  IMAD R0, R0, 0x20, R3 ;  /* 0x0000002000007824 */ /* 0x000fe200078e0203 */
[----:B------:R-:W-:Y:S02]  /*15330*/  LOP3.LUT R7, R176, UR6, R7, 0x96, !PT ;  /* 0x00000006b0077c12 */ /* 0x000fe4000f8e9607 */
[----:B------:R-:W-:Y:S01]  /*15340*/  HMMA.16816.F32 R32, R188, R10, R32 ;  /* 0x0000000abc20723c */ /* 0x000fe20000001820 */
[----:B------:R-:W-:Y:S01]  /*15350*/  LOP3.LUT R6, R6, UR4, R235, 0x96, !PT ;  /* 0x0000000406067c12 */ /* 0x000fe2000f8e96eb */
[----:B------:R-:W-:-:S02]  /*15360*/  VIADD R11, R0, 0xffffff71 ;  /* 0xffffff71000b7836 */ /* 0x000fc40000000000 */
[----:B------:R-:W-:-:S04]  /*15370*/  VIADD R10, R0, 0xffffff78 ;  /* 0xffffff78000a7836 */ /* 0x000fc80000000000 */
[C---:B--2---:R-:W-:Y:S08]  /*15380*/  HMMA.16816.F32 R168, R200.reuse, R196, R168 ;  /* 0x000000c4c8a8723c */ /* 0x044ff000000018a8 */
[C---:B------:R-:W-:Y:S08]  /*15390*/  HMMA.16816.F32 R164, R200.reuse, R198, R164 ;  /* 0x000000c6c8a4723c */ /* 0x040ff000000018a4 */
[-C--:B----4-:R-:W-:Y:S08]  /*153a0*/  HMMA.16816.F32 R24, R200, R20.reuse, R24 ;  /* 0x00000014c818723c */ /* 0x090ff00000001818 */
[----:B------:R-:W-:Y:S01]  /*153b0*/  HMMA.16816.F32 R28, R12, R20, R28 ;  /* 0x000000140c1c723c */ /* 0x000fe2000000181c */
[----:B------:R-:W-:-:S02]  /*153c0*/  VIADD R21, R0, 0xffffff60 ;  /* 0xffffff6000157836 */ /* 0x000fc40000000000 */
[C---:B------:R-:W-:Y:S01]  /*153d0*/  VIADD R20, R246.reuse, 0x40 ;  /* 0x00000040f6147836 */ /* 0x040fe20000000000 */
[----:B------:R-:W-:Y:S02]  /*153e0*/  BAR.SYNC.DEFER_BLOCKING 0x0 ;  /* 0x0000000000007b1d */ /* 0x000fe40000010000 */
[C---:B------:R-:W-:Y:S02]  /*153f0*/  ISETP.GT.AND P6, PT, R246.reuse, R21, PT ;  /* 0x00000015f600720c */ /* 0x040fe40003fc4270 */
[-C--:B------:R-:W-:Y:S08]  /*15400*/  HMMA.16816.F32 R192, R200, R22.reuse, R192 ;  /* 0x00000016c8c0723c */ /* 0x080ff000000018c0 */
[----:B------:R-:W-:Y:S01]  /*15410*/  HMMA.16816.F32 R16, R12, R22, R16 ;  /* 0x000000160c10723c */ /* 0x000fe20000001810 */
[----:B------:R-:W-:-:S04]  /*15420*/  IADD3 R22, PT, PT, R246, 0x8, RZ ;  /* 0x00000008f6167810 */ /* 0x000fc80007ffe0ff */
[----:B------:R-:W-:-:S03]  /*15430*/  ISETP.GT.AND P5, PT, R22, R21, PT ;  /* 0x000000151600720c */ /* 0x000fc60003fa4270 */
[C---:B------:R-:W-:Y:S08]  /*15440*/  HMMA.16816.F32 R184, R12.reuse, R196, R184 ;  /* 0x000000c40cb8723c */ /* 0x040ff000000018b8 */
[----:B------:R-:W-:Y:S01]  /*15450*/  HMMA.16816.F32 R32, R12, R198, R32 ;  /* 0x000000c60c20723c */ /* 0x000fe20000001820 */
[C---:B------:R-:W-:Y:S01]  /*15460*/  IADD3 R15, PT, PT, R0.reuse, -0x9f, RZ ;  /* 0xffffff61000f7810 */ /* 0x040fe20007ffe0ff */
[C---:B------:R-:W-:Y:S01]  /*15470*/  VIADD R14, R0.reuse, 0xffffff68 ;  /* 0xffffff68000e7836 */ /* 0x040fe20000000000 */
[C---:B------:R-:W-:Y:S01]  /*15480*/  IADD3 R12, PT, PT, R0.reuse, -0x90, RZ ;  /* 0xffffff70000c7810 */ /* 0x040fe20007ffe0ff */
[C---:B------:R-:W-:Y:S01]  /*15490*/  VIADD R13, R0.reuse, 0xffffff69 ;  /* 0xffffff69000d7836 */ /* 0x040fe20000000000 */
[----:B------:R-:W-:Y:S01]  /*154a0*/  IADD3 R0, PT, PT, R0, -0x87, RZ ;  /* 0xffffff7900007810 */ /* 0x000fe20007ffe0ff */
[----:B------:R-:W-:-:S14]  /*154b0*/  BRA.U !UP0, `(.L_x_2542) ;  /* 0x0000000108a87547 */ /* 0x000fdc000b800000 */
        /* <DEDUP_REMOVED lines=42> */
.L_x_2542:
[----:B--2---:R-:W2:Y:S01]  /*15760*/  LDL R189, [R1+0x10] ;  /* 0x0000100001bd7983 */ /* 0x004ea20000100800 */
[-C--:B------:R-:W-:Y:S02]  /*15770*/  ISETP.GT.AND P0, PT, R9, R21.reuse, PT ;  /* 0x000000150900720c */ /* 0x080fe40003f04270 */
[----:B------:R-:W-:Y:S01]  /*15780*/  ISETP.GT.AND P1, PT, R20, R21, PT ;  /* 0x000000151400720c */ /* 0x000fe20003f24270 */
[----:B------:R-:W3:Y:S01]  /*15790*/  LDL.64 R212, [R1+0x40] ;  /* 0x0000400001d47983 */ /* 0x000ee20000100a00 */
[----:B------:R-:W-:Y:S02]  /*157a0*/  ISETP.GT.AND P3, PT, R22, R15, PT ;  /* 0x0000000f1600720c */ /* 0x000fe40003f64270 */
[----:B------:R-:W-:Y:S02]  /*157b0*/  FSEL R202, R170, -INF , !P0 ;  /* 0xff800000aaca7808 */ /* 0x000fe40004000000 */
[----:B------:R-:W-:Y:S02]  /*157c0*/  FSEL R3, R184, -INF , !P6 ;  /* 0xff800000b8037808 */ /* 0x000fe40007000000 */
[----:B------:R-:W-:Y:S01]  /*157d0*/  FSEL R172, R186, -INF , !P5 ;  /* 0xff800000baac7808 */ /* 0x000fe20006800000 */
[----:B------:R-:W-:Y:S01]  /*157e0*/  UIADD3 UR10, UPT, UPT, UR35, 0x76cf5d0a, URZ ;  /* 0x76cf5d0a230a7890 */ /* 0x000fe2000fffe0ff */
[----:B------:R-:W-:Y:S01]  /*157f0*/  FSEL R236, R168, -INF , !P1 ;  /* 0xff800000a8ec7808 */ /* 0x000fe20004800000 */
[----:B------:R-:W-:Y:S01]  /*15800*/  IMAD.WIDE.U32 R232, R8, -0x2daee0ad, RZ ;  /* 0xd2511f5308e87825 */ /* 0x000fe200078e00ff */
[C---:B------:R-:W-:Y:S01]  /*15810*/  ISETP.GT.AND P0, PT, R22.reuse, R11, PT ;  /* 0x0000000b1600720c */ /* 0x040fe20003f04270 */
[----:B------:R-:W-:Y:S01]  /*15820*/  UIADD3 UR13, UPT, UPT, UR34, -0x255992d5, URZ ;  /* 0xdaa66d2b220d7890 */ /* 0x000fe2000fffe0ff */
[----:B------:R-:W-:Y:S01]  /*15830*/  ISETP.GT.AND P1, PT, R22, R12, PT ;  /* 0x0000000c1600720c */ /* 0x000fe20003f24270 */
[----:B------:R-:W-:Y:S01]  /*15840*/  UIADD3 UR8, UPT, UPT, UR35, 0x32370b8f, URZ ;  /* 0x32370b8f23087890 */ /* 0x000fe2000fffe0ff */
[----:B------:R-:W-:Y:S01]  /*15850*/  FSEL R184, R187, -INF , !P3 ;  /* 0xff800000bbb87808 */ /* 0x000fe20005800000 */
[----:B------:R-:W-:Y:S01]  /*15860*/  IMAD.WIDE.U32 R214, R2, -0x2daee0ad, RZ ;  /* 0xd2511f5302d67825 */ /* 0x000fe200078e00ff */
[----:B------:R-:W-:Y:S01]  /*15870*/  FSEL R187, R31, -INF , !P0 ;  /* 0xff8000001fbb7808 */ /* 0x000fe20004000000 */
[----:B------:R-:W-:Y:S01]  /*15880*/  UIADD3 UR4, UPT, UPT, UR34, 0x78dde6e4, URZ ;  /* 0x78dde6e422047890 */ /* 0x000fe2000fffe0ff */
[-C--:B------:R-:W-:Y:S01]  /*15890*/  ISETP.GT.AND P6, PT, R22, R14.reuse, PT ;  /* 0x0000000e1600720c */ /* 0x080fe20003fc4270 */
[----:B------:R-:W-:Y:S01]  /*158a0*/  UIADD3 UR11, UPT, UPT, UR35, -0x56f99767, URZ ;  /* 0xa9066899230b7890 */ /* 0x000fe2000fffe0ff */
[----:B------:R-:W-:Y:S01]  /*158b0*/  FSEL R230, R30, -INF , !P1 ;  /* 0xff8000001ee67808 */ /* 0x000fe20004800000 */
[----:B------:R-:W-:Y:S01]  /*158c0*/  UIADD3 UR9, UPT, UPT, UR34, -0x4ab325aa, URZ ;  /* 0xb54cda5622097890 */ /* 0x000fe2000fffe0ff */
[C---:B------:R-:W-:Y:S01]  /*158d0*/  ISETP.GT.AND P0, PT, R20.reuse, R13, PT ;  /* 0x0000000d1400720c */ /* 0x040fe20003f04270 */
[----:B------:R-:W4:Y:S01]  /*158e0*/  LDL.LU R227, [R1+0x50] ;  /* 0x0000500001e37983 */ /* 0x000f220000300800 */
[----:B------:R-:W-:-:S02]  /*158f0*/  ISETP.GT.AND P1, PT, R20, R14, PT ;  /* 0x0000000e1400720c */ /* 0x000fc40003f24270 */
[----:B------:R-:W-:Y:S02]  /*15900*/  FSEL R186, R34, -INF , !P6 ;  /* 0xff80000022ba7808 */ /* 0x000fe40007000000 */
[----:B------:R-:W-:Y:S02]  /*15910*/  FSEL R223, R165, -INF , !P0 ;  /* 0xff800000a5df7808 */ /* 0x000fe40004000000 */
[----:B------:R-:W-:Y:S02]  /*15920*/  ISETP.GT.AND P6, PT, R22, R0, PT ;  /* 0x000000001600720c */ /* 0x000fe40003fc4270 */
[----:B------:R-:W-:Y:S02]  /*15930*/  FSEL R164, R164, -INF , !P1 ;  /* 0xff800000a4a47808 */ /* 0x000fe40004800000 */
[----:B------:R-:W-:Y:S02]  /*15940*/  ISETP.GT.AND P0, PT, R20, R11, PT ;  /* 0x0000000b1400720c */ /* 0x000fe40003f04270 */
[----:B------:R-:W-:-:S02]  /*15950*/  ISETP.GT.AND P1, PT, R246, R15, PT ;  /* 0x0000000ff600720c */ /* 0x000fc40003f24270 */
[-C--:B------:R-:W-:Y:S02]  /*15960*/  ISETP.GT.AND P5, PT, R22, R13.reuse, PT ;  /* 0x0000000d1600720c */ /* 0x080fe40003fa4270 */
[----:B------:R-:W-:Y:S02]  /*15970*/  FSEL R188, R25, -INF , !P0 ;  /* 0xff80000019bc7808 */ /* 0x000fe40004000000 */
[----:B------:R-:W-:Y:S02]  /*15980*/  FSEL R165, R19, -INF , !P6 ;  /* 0xff80000013a57808 */ /* 0x000fe40007000000 */
[----:B------:R-:W-:Y:S02]  /*15990*/  FSEL R185, R185, -INF , !P1 ;  /* 0xff800000b9b97808 */ /* 0x000fe40004800000 */
[----:B------:R-:W-:Y:S02]  /*159a0*/  ISETP.GT.AND P6, PT, R246, R13, PT ;  /* 0x0000000df600720c */ /* 0x000fe40003fc4270 */
        /* <DEDUP_REMOVED lines=9> */
[----:B------:R-:W-:Y:S02]  /*15a40*/  FSEL R205, R169, -INF , !P5 ;  /* 0xff800000a9cd7808 */ /* 0x000fe40006800000 */
[----:B------:R-:W-:Y:S02]  /*15a50*/  ISETP.GT.AND P5, PT, R20, R12, PT ;  /* 0x0000000c1400720c */ /* 0x000fe40003fa4270 */
[----:B------:R-:W-:Y:S02]  /*15a60*/  FSEL R169, R32, -INF , !P3 ;  /* 0xff80000020a97808 */ /* 0x000fe40005800000 */
[----:B------:R-:W-:-:S02]  /*15a70*/  FSEL R190, R29, -INF , !P1 ;  /* 0xff8000001dbe7808 */ /* 0x000fc40004800000 */
[-C--:B------:R-:W-:Y:S02]  /*15a80*/  ISETP.GT.AND P1, PT, R246, R10.reuse, PT ;  /* 0x0000000af600720c */ /* 0x080fe40003f24270 */
[----:B------:R-:W-:Y:S02]  /*15a90*/  FSEL R228, R24, -INF , !P5 ;  /* 0xff80000018e47808 */ /* 0x000fe40006800000 */
[----:B------:R-:W-:Y:S02]  /*15aa0*/  ISETP.GT.AND P5, PT, R20, R10, PT ;  /* 0x0000000a1400720c */ /* 0x000fe40003fa4270 */
[----:B------:R-:W-:Y:S02]  /*15ab0*/  FSEL R196, R16, -INF , !P1 ;  /* 0xff80000010c47808 */ /* 0x000fe40004800000 */
[----:B------:R-:W-:Y:S02]  /*15ac0*/  FSEL R198, R192, -INF , !P5 ;  /* 0xff800000c0c67808 */ /* 0x000fe40006800000 */
[----:B------:R-:W-:-:S02]  /*15ad0*/  ISETP.GE.AND P5, PT, R21, R207, PT ;  /* 0x000000cf1500720c */ /* 0x000fc40003fa6270 */
[----:B------:R-:W-:Y:S02]  /*15ae0*/  ISETP.GE.AND P3, PT, R21, R206, PT ;  /* 0x000000ce1500720c */ /* 0x000fe40003f66270 */
[----:B------:R-:W-:Y:S02]  /*15af0*/  FSEL R236, R236, -INF , !P5 ;  /* 0xff800000ecec7808 */ /* 0x000fe40006800000 */
[----:B------:R-:W-:-:S04]  /*15b00*/  ISETP.GT.AND P5, PT, R9, R15, PT ;  /* 0x0000000f0900720c */ /* 0x000fc80003fa4270 */
[----:B------:R-:W-:Y:S02]  /*15b10*/  FSEL R201, R171, -INF , !P5 ;  /* 0xff800000abc97808 */ /* 0x000fe40006800000 */
[----:B------:R-:W-:Y:S02]  /*15b20*/  FSEL R202, R202, -INF , !P3 ;  /* 0xff800000caca7808 */ /* 0x000fe40005800000 */
[----:B------:R-:W-:Y:S02]  /*15b30*/  ISETP.GE.AND P3, PT, R14, R245, PT ;  /* 0x000000f50e00720c */ /* 0x000fe40003f66270 */
[C---:B------:R-:W-:Y:S02]  /*15b40*/  ISETP.GT.AND P5, PT, R9.reuse, R14, PT ;  /* 0x0000000e0900720c */ /* 0x040fe40003fa4270 */
[----:B------:R-:W-:Y:S02]  /*15b50*/  FSEL R186, R186, -INF , !P3 ;  /* 0xff800000baba7808 */ /* 0x000fe40005800000 */
[----:B------:R-:W-:-:S02]  /*15b60*/  ISETP.GT.AND P3, PT, R9, R13, PT ;  /* 0x0000000d0900720c */ /* 0x000fc40003f64270 */
[----:B------:R-:W-:Y:S02]  /*15b70*/  FSEL R166, R166, -INF , !P5 ;  /* 0xff800000a6a67808 */ /* 0x000fe40006800000 */
[----:B------:R-:W-:Y:S02]  /*15b80*/  ISETP.GE.AND P5, PT, R13, R207, PT ;  /* 0x000000cf0d00720c */ /* 0x000fe40003fa6270 */
[----:B------:R-:W-:Y:S02]  /*15b90*/  FSEL R167, R167, -INF , !P3 ;  /* 0xff800000a7a77808 */ /* 0x000fe40005800000 */
[----:B------:R-:W-:Y:S02]  /*15ba0*/  FSEL R223, R223, -INF , !P5 ;  /* 0xff800000dfdf7808 */ /* 0x000fe40006800000 */
[----:B------:R-:W-:Y:S02]  /*15bb0*/  ISETP.GT.AND P5, PT, R9, R12, PT ;  /* 0x0000000c0900720c */ /* 0x000fe40003fa4270 */
[----:B------:R-:W-:-:S04]  /*15bc0*/  ISETP.GE.AND P3, PT, R12, R245, PT ;  /* 0x000000f50c00720c */ /* 0x000fc80003f66270 */
[----:B------:R-:W-:Y:S02]  /*15bd0*/  FSEL R230, R230, -INF , !P3 ;  /* 0xff800000e6e67808 */ /* 0x000fe40005800000 */
[----:B------:R-:W-:Y:S02]  /*15be0*/  LOP3.LUT R232, R232, UR8, R215, 0x96, !PT ;  /* 0x00000008e8e87c12 */ /* 0x000fe4000f8e96d7 */
[----:B------:R-:W-:-:S04]  /*15bf0*/  ISETP.GE.AND P3, PT, R11, R207, PT ;  /* 0x000000cf0b00720c */ /* 0x000fc80003f66270 */
[----:B------:R-:W-:Y:S02]  /*15c00*/  FSEL R188, R188, -INF , !P3 ;  /* 0xff800000bcbc7808 */ /* 0x000fe40005800000 */
[----:B------:R-:W-:-:S04]  /*15c10*/  ISETP.GT.AND P3, PT, R9, R10, PT ;  /* 0x0000000a0900720c */ /* 0x000fc80003f64270 */
[----:B------:R-:W-:Y:S01]  /*15c20*/  FSEL R226, R194, -INF , !P3 ;  /* 0xff800000c2e27808 */ /* 0x000fe20005800000 */
[----:B------:R-:W-:Y:S01]  /*15c30*/  UIADD3 UR14, UPT, UPT, UR34, 0x1715609d, URZ ;  /* 0x1715609d220e7890 */ /* 0x000fe2000fffe0ff */
[----:B------:R-:W-:Y:S02]  /*15c40*/  ISETP.GE.AND P3, PT, R0, R206, PT ;  /* 0x000000ce0000720c */ /* 0x000fe40003f66270 */
[-C--:B--2---:R-:W-:Y:S02]  /*15c50*/  ISETP.GE.AND P0, PT, R21, R189.reuse, PT ;  /* 0x000000bd1500720c */ /* 0x084fe40003f06270 */
[----:B------:R-:W-:Y:S02]  /*15c60*/  ISETP.GE.AND P6, PT, R15, R189, PT ;  /* 0x000000bd0f00720c */ /* 0x000fe40003fc6270 */
[----:B------:R-:W-:Y:S02]  /*15c70*/  FSEL R168, R3, -INF , !P0 ;  /* 0xff80000003a87808 */ /* 0x000fe40004000000 */
[----:B------:R-:W-:-:S02]  /*15c80*/  ISETP.GT.AND P0, PT, R246, R12, PT ;  /* 0x0000000cf600720c */ /* 0x000fc40003f04270 */
[----:B------:R-:W-:Y:S02]  /*15c90*/  FSEL R3, R185, -INF , !P6 ;  /* 0xff800000b9037808 */ /* 0x000fe40007000000 */
[----:B------:R-:W-:Y:S02]  /*15ca0*/  FSEL R224, R28, -INF , !P0 ;  /* 0xff8000001ce07808 */ /* 0x000fe40004000000 */
[-C--:B------:R-:W-:Y:S02]  /*15cb0*/  ISETP.GE.AND P0, PT, R14, R189.reuse, PT ;  /* 0x000000bd0e00720c */ /* 0x080fe40003f06270 */
[----:B------:R-:W-:Y:S02]  /*15cc0*/  ISETP.GE.AND P6, PT, R13, R189, PT ;  /* 0x000000bd0d00720c */ /* 0x000fe40003fc6270 */
[----:B------:R-:W-:Y:S02]  /*15cd0*/  FSEL R169, R169, -INF , !P0 ;  /* 0xff800000a9a97808 */ /* 0x000fe40004000000 */
[----:B------:R-:W-:-:S02]  /*15ce0*/  FSEL R170, R170, -INF , !P6 ;  /* 0xff800000aaaa7808 */ /* 0x000fc40007000000 */
[----:B------:R-:W-:Y:S02]  /*15cf0*/  ISETP.GT.AND P0, PT, R246, R0, PT ;  /* 0x00000000f600720c */ /* 0x000fe40003f04270 */
[-C--:B------:R-:W-:Y:S02]  /*15d00*/  ISETP.GE.AND P6, PT, R11, R189.reuse, PT ;  /* 0x000000bd0b00720c */ /* 0x080fe40003fc6270 */
[----:B------:R-:W-:Y:S02]  /*15d10*/  ISETP.GE.AND P1, PT, R12, R189, PT ;  /* 0x000000bd0c00720c */ /* 0x000fe40003f26270 */
[----:B------:R-:W-:Y:S02]  /*15d20*/  FMNMX3.FTZ R174, R217, R168, R3, !PT ;  /* 0x000000a8d9ae7276 */ /* 0x000fe40007810003 */
[----:B------:R-:W-:Y:S02]  /*15d30*/  FSEL R192, R17, -INF , !P0 ;  /* 0xff80000011c07808 */ /* 0x000fe40004000000 */
[----:B------:R-:W-:-:S02]  /*15d40*/  FSEL R190, R190, -INF , !P6 ;  /* 0xff800000bebe7808 */ /* 0x000fc40007000000 */
[----:B------:R-:W-:Y:S02]  /*15d50*/  FSEL R224, R224, -INF , !P1 ;  /* 0xff800000e0e07808 */ /* 0x000fe40004800000 */
[-C--:B------:R-:W-:Y:S02]  /*15d60*/  ISETP.GE.AND P0, PT, R10, R189.reuse, PT ;  /* 0x000000bd0a00720c */ /* 0x080fe40003f06270 */
[----:B------:R-:W-:Y:S02]  /*15d70*/  ISETP.GE.AND P6, PT, R0, R189, PT ;  /* 0x000000bd0000720c */ /* 0x000fe40003fc6270 */
[----:B------:R-:W-:Y:S02]  /*15d80*/  FMNMX3.FTZ R174, R174, R169, R170, !PT ;  /* 0x000000a9aeae7276 */ /* 0x000fe400078100aa */
[----:B------:R-:W-:Y:S02]  /*15d90*/  FSEL R196, R196, -INF , !P0 ;  /* 0xff800000c4c47808 */ /* 0x000fe40004000000 */
[----:B------:R-:W-:-:S02]  /*15da0*/  FSEL R192, R192, -INF , !P6 ;  /* 0xff800000c0c07808 */ /* 0x000fc40007000000 */
[----:B------:R-:W-:-:S04]  /*15db0*/  FMNMX3.FTZ R174, R174, R224, R190, !PT ;  /* 0x000000e0aeae7276 */ /* 0x000fc800078100be */
[----:B------:R-:W-:-:S05]  /*15dc0*/  FMNMX3.FTZ R174, R174, R196, R192, !PT ;  /* 0x000000c4aeae7276 */ /* 0x000fca00078100c0 */
[----:B------:R-:W1:Y:S01]  /*15dd0*/  SHFL.BFLY PT, R171, R174, 0x2, 0x1f ;  /* 0x0c401f00aeab7f89 */ /* 0x000e6200000e0000 */
[C---:B------:R-:W-:Y:S02]  /*15de0*/  ISETP.GE.AND P1, PT, R15.reuse, R245, PT ;  /* 0x000000f50f00720c */ /* 0x040fe40003f26270 */
[----:B------:R-:W-:Y:S02]  /*15df0*/  ISETP.GT.AND P0, PT, R20, R0, PT ;  /* 0x000000001400720c */ /* 0x000fe40003f04270 */
[----:B------:R-:W-:Y:S02]  /*15e00*/  FSEL R184, R184, -INF , !P1 ;  /* 0xff800000b8b87808 */ /* 0x000fe40004800000 */
[-C--:B------:R-:W-:Y:S02]  /*15e10*/  ISETP.GE.AND P1, PT, R14, R207.reuse, PT ;  /* 0x000000cf0e00720c */ /* 0x080fe40003f26270 */
[----:B------:R-:W-:Y:S02]  /*15e20*/  ISETP.GE.AND P6, PT, R15, R207, PT ;  /* 0x000000cf0f00720c */ /* 0x000fe40003fc6270 */
[----:B------:R-:W-:-:S02]  /*15e30*/  FSEL R191, R193, -INF , !P0 ;  /* 0xff800000c1bf7808 */ /* 0x000fc40004000000 */
[-C--:B------:R-:W-:Y:S02]  /*15e40*/  ISETP.GE.AND P0, PT, R15, R206.reuse, PT ;  /* 0x000000ce0f00720c */ /* 0x080fe40003f06270 */
[----:B------:R-:W-:Y:S02]  /*15e50*/  FSEL R229, R164, -INF , !P1 ;  /* 0xff800000a4e57808 */ /* 0x000fe40004800000 */
[----:B------:R-:W-:Y:S02]  /*15e60*/  FSEL R205, R205, -INF , !P6 ;  /* 0xff800000cdcd7808 */ /* 0x000fe40007000000 */
[-C--:B------:R-:W-:Y:S02]  /*15e70*/  ISETP.GE.AND P1, PT, R13, R206.reuse, PT ;  /* 0x000000ce0d00720c */ /* 0x080fe40003f26270 */
[----:B------:R-:W-:Y:S02]  /*15e80*/  ISETP.GE.AND P6, PT, R14, R206, PT ;  /* 0x000000ce0e00720c */ /* 0x000fe40003fc6270 */
[----:B------:R-:W-:-:S02]  /*15e90*/  FSEL R201, R201, -INF , !P0 ;  /* 0xff800000c9c97808 */ /* 0x000fc40004000000 */
[----:B------:R-:W-:Y:S02]  /*15ea0*/  ISETP.GE.AND P0, PT, R13, R245, PT ;  /* 0x000000f50d00720c */ /* 0x000fe40003f06270 */
[----:B-1----:R-:W-:Y:S02]  /*15eb0*/  FMNMX.FTZ R164, R174, R171, !PT ;  /* 0x000000abaea47209 */ /* 0x002fe40007810000 */
[----:B------:R-:W-:Y:S02]  /*15ec0*/  FSEL R193, R167, -INF , !P1 ;  /* 0xff800000a7c17808 */ /* 0x000fe40004800000 */
[----:B------:R-:W-:Y:S02]  /*15ed0*/  FSEL R200, R166, -INF , !P6 ;  /* 0xff800000a6c87808 */ /* 0x000fe40007000000 */
[----:B---3--:R-:W-:Y:S02]  /*15ee0*/  LOP3.LUT R167, R212, UR10, R233, 0x96, !PT ;  /* 0x0000000ad4a77c12 */ /* 0x008fe4000f8e96e9 */
[----:B------:R-:W-:-:S02]  /*15ef0*/  ISETP.GE.AND P6, PT, R12, R206, PT ;  /* 0x000000ce0c00720c */ /* 0x000fc40003fc6270 */
[----:B------:R-:W-:Y:S02]  /*15f00*/  ISETP.GE.AND P1, PT, R11, R245, PT ;  /* 0x000000f50b00720c */ /* 0x000fe40003f26270 */
[----:B------:R-:W-:Y:S02]  /*15f10*/  FSEL R174, R26, -INF , !P5 ;  /* 0xff8000001aae7808 */ /* 0x000fe40006800000 */
[----:B------:R-:W-:Y:S02]  /*15f20*/  FSEL R166, R173, -INF , !P0 ;  /* 0xff800000ada67808 */ /* 0x000fe40004000000 */
[----:B------:R-:W-:Y:S01]  /*15f30*/  FMNMX3.FTZ R171, R216, R172, R184, !PT ;  /* 0x000000acd8ab7276 */ /* 0x000fe200078100b8 */
[----:B------:R-:W1:Y:S01]  /*15f40*/  SHFL.BFLY PT, R173, R164, 0x1, 0x1f ;  /* 0x0c201f00a4ad7f89 */ /* 0x000e6200000e0000 */
[----:B------:R-:W-:Y:S01]  /*15f50*/  FSEL R174, R174, -INF , !P6 ;  /* 0xff800000aeae7808 */ /* 0x000fe20007000000 */
[----:B------:R-:W-:Y:S01]  /*15f60*/  IMAD.WIDE.U32 R212, R167, -0x326172a9, RZ ;  /* 0xcd9e8d57a7d47825 */ /* 0x000fe200078e00ff */
[----:B------:R-:W-:-:S02]  /*15f70*/  FSEL R187, R187, -INF , !P1 ;  /* 0xff800000bbbb7808 */ /* 0x000fc40004800000 */
[-C--:B------:R-:W-:Y:S02]  /*15f80*/  ISETP.GE.AND P6, PT, R10, R245.reuse, PT ;  /* 0x000000f50a00720c */ /* 0x080fe40003fc6270 */
[----:B------:R-:W-:Y:S02]  /*15f90*/  ISETP.GE.AND P1, PT, R0, R245, PT ;  /* 0x000000f50000720c */ /* 0x000fe40003f26270 */
[----:B------:R-:W-:Y:S02]  /*15fa0*/  FMNMX3.FTZ R167, R171, R186, R166, !PT ;  /* 0x000000baaba77276 */ /* 0x000fe400078100a6 */
[----:B------:R-:W-:Y:S02]  /*15fb0*/  FSEL R199, R199, -INF , !P6 ;  /* 0xff800000c7c77808 */ /* 0x000fe40007000000 */
[----:B------:R-:W-:Y:S02]  /*15fc0*/  FSEL R165, R165, -INF , !P1 ;  /* 0xff800000a5a57808 */ /* 0x000fe40004800000 */
[----:B------:R-:W-:-:S02]  /*15fd0*/  FMNMX3.FTZ R167, R167, R230, R187, !PT ;  /* 0x000000e6a7a77276 */ /* 0x000fc400078100bb */
[----:B------:R-:W-:Y:S02]  /*15fe0*/  LOP3.LUT R171, R242, UR13, R213, 0x96, !PT ;  /* 0x0000000df2ab7c12 */ /* 0x000fe4000f8e96d5 */
[----:B------:R-:W-:-:S03]  /*15ff0*/  FMNMX3.FTZ R167, R167, R199, R165, !PT ;  /* 0x000000c7a7a77276 */ /* 0x000fc600078100a5 */
[----:B------:R-:W-:Y:S02]  /*16000*/  IMAD.WIDE.U32 R220, R171, -0x2daee0ad, RZ ;  /* 0xd2511f53abdc7825 */ /* 0x000fe400078e00ff */
[----:B------:R-:W2:Y:S02]  /*16010*/  SHFL.BFLY PT, R171, R167, 0x2, 0x1f ;  /* 0x0c401f00a7ab7f89 */ /* 0x000ea400000e0000 */
[----:B------:R-:W-:Y:S01]  /*16020*/  IMAD.WIDE.U32 R232, R232, -0x326172a9, RZ ;  /* 0xcd9e8d57e8e87825 */ /* 0x000fe200078e00ff */
[----:B-1----:R-:W-:Y:S02]  /*16030*/  FMNMX.FTZ R164, R164, R173, !PT ;  /* 0x000000ada4a47209 */ /* 0x002fe40007810000 */
[----:B------:R-:W-:Y:S02]  /*16040*/  ISETP.GT.AND P5, PT, R9, R11, PT ;  /* 0x0000000b0900720c */ /* 0x000fe40003fa4270 */
[----:B------:R-:W-:Y:S01]  /*16050*/  LOP3.LUT R212, R212, UR4, R233, 0x96, !PT ;  /* 0x00000004d4d47c12 */ /* 0x000fe2000f8e96e9 */
[----:B------:R-:W-:Y:S01]  /*16060*/  FMUL.FTZ R218, R164, UR36 ;  /* 0x00000024a4da7c20 */ /* 0x000fe20008410000 */
[----:B------:R-:W-:-:S02]  /*16070*/  FSEL R173, R27, -INF , !P5 ;  /* 0xff8000001bad7808 */ /* 0x000fc40006800000 */
[----:B------:R-:W-:Y:S01]  /*16080*/  FSETP.NEU.FTZ.AND P5, PT, R164, -INF , PT ;  /* 0xff800000a400780b */ /* 0x000fe20003fbd000 */
[----:B------:R-:W-:-:S03]  /*16090*/  IMAD.WIDE.U32 R212, R212, -0x2daee0ad, RZ ;  /* 0xd2511f53d4d47825 */ /* 0x000fc600078e00ff */
[----:B------:R-:W-:Y:S02]  /*160a0*/  FSEL R218, R218, RZ, P5 ;  /* 0x000000ffdada7208 */ /* 0x000fe40002800000 */
[----:B------:R-:W-:Y:S02]  /*160b0*/  LOP3.LUT R185, R214, UR7, R221, 0x96, !PT ;  /* 0x00000007d6b97c12 */ /* 0x000fe4000f8e96dd */
[----:B------:R-:W-:Y:S01]  /*160c0*/  LOP3.LUT R220, R220, UR11, R213, 0x96, !PT ;  /* 0x0000000bdcdc7c12 */ /* 0x000fe2000f8e96d5 */
[----:B------:R-:W-:Y:S02]  /*160d0*/  FFMA.FTZ R197, R3, UR36, -R218 ;  /* 0x0000002403c57c23 */ /* 0x000fe400080108da */
[----:B------:R-:W-:Y:S01]  /*160e0*/  IMAD.WIDE.U32 R214, R185, -0x326172a9, RZ ;  /* 0xcd9e8d57b9d67825 */ /* 0x000fe200078e00ff */
[----:B--2---:R-:W-:-:S03]  /*160f0*/  FMNMX.FTZ R3, R167, R171, !PT ;  /* 0x000000aba7037209 */ /* 0x004fc60007810000 */
[----:B------:R-:W-:-:S04]  /*16100*/  IMAD.WIDE.U32 R220, R220, -0x326172a9, RZ ;  /* 0xcd9e8d57dcdc7825 */ /* 0x000fc800078e00ff */
[----:B------:R-:W-:Y:S01]  /*16110*/  FFMA.FTZ R185, R168, UR36, -R218 ;  /* 0x00000024a8b97c23 */ /* 0x000fe200080108da */
[----:B------:R-:W1:Y:S01]  /*16120*/  SHFL.BFLY PT, R167, R3, 0x1, 0x1f ;  /* 0x0c201f0003a77f89 */ /* 0x000e6200000e0000 */
[----:B------:R-:W-:Y:S02]  /*16130*/  ISETP.GE.AND P0, PT, R12, R207, PT ;  /* 0x000000cf0c00720c */ /* 0x000fe40003f06270 */
[----:B------:R-:W-:Y:S02]  /*16140*/  LOP3.LUT R168, R214, UR9, R221, 0x96, !PT ;  /* 0x00000009d6a87c12 */ /* 0x000fe4000f8e96dd */
[----:B------:R-:W-:Y:S01]  /*16150*/  MUFU.EX2 R185, R185 ;  /* 0x000000b900b97308 */ /* 0x000fe20000000800 */
[----:B------:R-:W-:Y:S02]  /*16160*/  ISETP.GE.AND P1, PT, R10, R206, PT ;  /* 0x000000ce0a00720c */ /* 0x000fe40003f26270 */
[----:B------:R-:W-:Y:S01]  /*16170*/  LOP3.LUT R171, R168, 0xffff, RZ, 0xc0, !PT ;  /* 0x0000ffffa8ab7812 */ /* 0x000fe200078ec0ff */
[----:B------:R-:W2:Y:S01]  /*16180*/  MUFU.EX2 R197, R197 ;  /* 0x000000c500c57308 */ /* 0x000ea20000000800 */
[----:B------:R-:W-:-:S02]  /*16190*/  FSEL R228, R228, -INF , !P0 ;  /* 0xff800000e4e47808 */ /* 0x000fc40004000000 */
[----:B------:R-:W-:Y:S02]  /*161a0*/  LOP3.LUT R194, R168, 0xff, RZ, 0xc0, !PT ;  /* 0x000000ffa8c27812 */ /* 0x000fe400078ec0ff */
[----:B------:R-:W-:Y:S02]  /*161b0*/  ISETP.GE.AND P0, PT, R11, R206, PT ;  /* 0x000000ce0b00720c */ /* 0x000fe40003f06270 */
[----:B------:R-:W-:Y:S02]  /*161c0*/  FSEL R226, R226, -INF , !P1 ;  /* 0xff800000e2e27808 */ /* 0x000fe40004800000 */
[----:B------:R-:W-:Y:S02]  /*161d0*/  SHF.R.U32.HI R171, RZ, 0x8, R171 ;  /* 0x00000008ffab7819 */ /* 0x000fe400000116ab */
[----:B------:R-:W-:Y:S02]  /*161e0*/  ISETP.LE.U32.AND P1, PT, R194, UR12, PT ;  /* 0x0000000cc2007c0c */ /* 0x000fe4000bf23070 */
[----:B------:R-:W-:-:S02]  /*161f0*/  FSEL R173, R173, -INF , !P0 ;  /* 0xff800000adad7808 */ /* 0x000fc40004000000 */
[----:B------:R-:W-:Y:S02]  /*16200*/  ISETP.GT.AND P0, PT, R9, R0, PT ;  /* 0x000000000900720c */ /* 0x000fe40003f04270 */
[----:B------:R-:W-:Y:S02]  /*16210*/  LOP3.LUT R171, R171, 0xffff, RZ, 0xc0, !PT ;  /* 0x0000ffffabab7812 */ /* 0x000fe400078ec0ff */
[----:B------:R-:W-:Y:S02]  /*16220*/  FSEL R195, R195, -INF , !P0 ;  /* 0xff800000c3c37808 */ /* 0x000fe40004000000 */
[----:B------:R-:W-:Y:S02]  /*16230*/  ISETP.LE.U32.AND P0, PT, R171, UR12, PT ;  /* 0x0000000cab007c0c */ /* 0x000fe4000bf03070 */
[----:B--2---:R-:W-:Y:S02]  /*16240*/  F2FP.F16.F32.PACK_AB R214, R197, R185 ;  /* 0x000000b9c5d6723e */ /* 0x004fe400000000ff */
[----:B------:R-:W-:-:S02]  /*16250*/  PRMT R171, R168, 0x7632, R171 ;  /* 0x00007632a8ab7816 */ /* 0x000fc400000000ab */
[--C-:B------:R-:W-:Y:S01]  /*16260*/  LOP3.LUT R232, R232, UR14, R215.reuse, 0x96, !PT ;  /* 0x0000000ee8e87c12 */ /* 0x100fe2000f8e96d7 */
[----:B------:R-:W-:Y:S01]  /*16270*/  @!P1 HADD2 R35, -R214.H0_H0, -RZ.H0_H0 ;  /* 0xa00000ffd6239230 */ /* 0x000fe20000000900 */
[----:B------:R-:W-:Y:S02]  /*16280*/  LOP3.LUT R171, R171, 0xff, RZ, 0xc0, !PT ;  /* 0x000000ffabab7812 */ /* 0x000fe400078ec0ff */
[C---:B------:R-:W-:Y:S02]  /*16290*/  PRMT R215, R214.reuse, 0x7632, R215 ;  /* 0x00007632d6d77816 */ /* 0x040fe400000000d7 */
[----:B-1----:R-:W-:Y:S02]  /*162a0*/  FMNMX.FTZ R3, R3, R167, !PT ;  /* 0x000000a703037209 */ /* 0x002fe40007810000 */
[----:B------:R-:W-:Y:S02]  /*162b0*/  FSEL R203, R195, -INF , !P3 ;  /* 0xff800000c3cb7808 */ /* 0x000fe40005800000 */
[----:B------:R-:W-:Y:S01]  /*162c0*/  ISETP.LE.U32.AND P3, PT, R171, UR12, PT ;  /* 0x0000000cab007c0c */ /* 0x000fe2000bf63070 */
[----:B------:R-:W-:Y:S01]  /*162d0*/  FMUL.FTZ R195, R3, UR36 ;  /* 0x0000002403c37c20 */ /* 0x000fe20008410000 */
[----:B------:R-:W-:-:S02]  /*162e0*/  PRMT R171, R214, 0x5410, R215 ;  /* 0x00005410d6ab7816 */ /* 0x000fc400000000d7 */
[----:B------:R-:W-:Y:S02]  /*162f0*/  @!P1 PRMT R214, R35, 0x5410, RZ ;  /* 0x0000541023d69816 */ /* 0x000fe400000000ff */
[----:B------:R-:W-:-:S04]  /*16300*/  FSETP.NEU.FTZ.AND P1, PT, R3, -INF , PT ;  /* 0xff8000000300780b */ /* 0x000fc80003f3d000 */
[----:B------:R-:W-:Y:S01]  /*16310*/  FSEL R195, R195, RZ, P1 ;  /* 0x000000ffc3c37208 */ /* 0x000fe20000800000 */
[----:B------:R-:W-:Y:S01]  /*16320*/  IMAD.WIDE.U32 R232, R232, -0x2daee0ad, RZ ;  /* 0xd2511f53e8e87825 */ /* 0x000fe200078e00ff */
[----:B------:R-:W-:-:S03]  /*16330*/  ISETP.GE.AND P6, PT, R10, R207, PT ;  /* 0x000000cf0a00720c */ /* 0x000fc60003fc6270 */
[----:B------:R-:W-:Y:S01]  /*16340*/  FFMA.FTZ R231, R172, UR36, -R195 ;  /* 0x00000024ace77c23 */ /* 0x000fe200080108c3 */
[----:B------:R-:W-:Y:S01]  /*16350*/  IMAD.MOV.U32 R189, RZ, RZ, R220 ;  /* 0x000000ffffbd7224 */ /* 0x000fe200078e00dc */
[----:B------:R-:W-:Y:S01]  /*16360*/  FMNMX3.FTZ R172, R211, R202, R201, !PT ;  /* 0x000000cad3ac7276 */ /* 0x000fe200078100c9 */
[----:B------:R-:W-:Y:S01]  /*16370*/  IMAD.MOV.U32 R35, RZ, RZ, R232 ;  /* 0x000000ffff237224 */ /* 0x000fe200078e00e8 */
[----:B------:R-:W-:Y:S01]  /*16380*/  FSEL R198, R198, -INF , !P6 ;  /* 0xff800000c6c67808 */ /* 0x000fe20007000000 */
[----:B------:R-:W-:Y:S01]  /*16390*/  @!P0 HADD2 R29, -R215.H0_H0, -RZ.H0_H0 ;  /* 0xa00000ffd71d8230 */ /* 0x000fe20000000900 */
[----:B------:R-:W-:Y:S02]  /*163a0*/  ISETP.GE.AND P6, PT, R0, R207, PT ;  /* 0x000000cf0000720c */ /* 0x000fe40003fc6270 */
[----:B------:R-:W-:Y:S02]  /*163b0*/  FMNMX3.FTZ R172, R172, R200, R193, !PT ;  /* 0x000000c8acac7276 */ /* 0x000fe400078100c1 */
[----:B------:R-:W-:-:S02]  /*163c0*/  LOP3.LUT R189, R189, 0xff, RZ, 0xc0, !PT ;  /* 0x000000ffbdbd7812 */ /* 0x000fc400078ec0ff */
[----:B------:R-:W-:Y:S02]  /*163d0*/  LOP3.LUT R35, R35, 0xff, RZ, 0xc0, !PT ;  /* 0x000000ff23237812 */ /* 0x000fe400078ec0ff */
[----:B------:R-:W-:Y:S02]  /*163e0*/  FSEL R191, R191, -INF , !P6 ;  /* 0xff800000bfbf7808 */ /* 0x000fe40007000000 */
[----:B------:R-:W-:Y:S02]  /*163f0*/  FMNMX3.FTZ R172, R172, R174, R173, !PT ;  /* 0x000000aeacac7276 */ /* 0x000fe400078100ad */
[----:B------:R-:W-:Y:S01]  /*16400*/  ISETP.LE.U32.AND P6, PT, R189, UR12, PT ;  /* 0x0000000cbd007c0c */ /* 0x000fe2000bfc3070 */
[----:B------:R-:W-:Y:S01]  /*16410*/  FFMA.FTZ R189, R184, UR36, -R195 ;  /* 0x00000024b8bd7c23 */ /* 0x000fe200080108c3 */
[----:B------:R-:W-:Y:S02]  /*16420*/  @!P0 PRMT R215, R29, 0x5410, RZ ;  /* 0x000054101dd78816 */ /* 0x000fe400000000ff */
[----:B------:R-:W-:-:S02]  /*16430*/  ISETP.LE.U32.AND P0, PT, R35, UR12, PT ;  /* 0x0000000c23007c0c */ /* 0x000fc4000bf03070 */
[----:B------:R-:W-:Y:S02]  /*16440*/  FMNMX3.FTZ R35, R204, R236, R205, !PT ;  /* 0x000000eccc237276 */ /* 0x000fe400078100cd */
[----:B------:R-:W-:Y:S01]  /*16450*/  FMNMX3.FTZ R172, R172, R226, R203, !PT ;  /* 0x000000e2acac7276 */ /* 0x000fe200078100cb */
[----:B------:R-:W-:Y:S01]  /*16460*/  MUFU.EX2 R231, R231 ;  /* 0x000000e700e77308 */ /* 0x000fe20000000800 */
[----:B------:R-:W-:-:S03]  /*16470*/  FMNMX3.FTZ R35, R35, R229, R223, !PT ;  /* 0x000000e523237276 */ /* 0x000fc600078100df */
[----:B------:R-:W1:Y:S01]  /*16480*/  MUFU.EX2 R189, R189 ;  /* 0x000000bd00bd7308 */ /* 0x000e620000000800 */
[----:B------:R-:W2:Y:S01]  /*16490*/  SHFL.BFLY PT, R194, R172, 0x2, 0x1f ;  /* 0x0c401f00acc27f89 */ /* 0x000ea200000e0000 */
[----:B------:R-:W-:Y:S02]  /*164a0*/  FMNMX3.FTZ R35, R35, R228, R188, !PT ;  /* 0x000000e423237276 */ /* 0x000fe400078100bc */
[----:B------:R-:W-:Y:S02]  /*164b0*/  SHF.R.U32.HI R167, RZ, 0x18, R168 ;  /* 0x00000018ffa77819 */ /* 0x000fe400000116a8 */
[----:B------:R-:W-:Y:S01]  /*164c0*/  FMNMX3.FTZ R35, R35, R198, R191, !PT ;  /* 0x000000c623237276 */ /* 0x000fe200078100bf */
[----:B------:R-:W-:Y:S01]  /*164d0*/  UIADD3 UR6, UPT, UPT, UR35, 0x646e171e, URZ ;  /* 0x646e171e23067890 */ /* 0x000fe2000fffe0ff */
[----:B------:R-:W-:Y:S02]  /*164e0*/  FSEL R184, R164, RZ, P5 ;  /* 0x000000ffa4b87208 */ /* 0x000fe40002800000 */
[----:B------:R-:W-:-:S02]  /*164f0*/  ISETP.LE.U32.AND P5, PT, R167, UR12, PT ;  /* 0x0000000ca7007c0c */ /* 0x000fc4000bfa3070 */
[----:B------:R-:W3:Y:S01]  /*16500*/  SHFL.BFLY PT, R167, R35, 0x2, 0x1f ;  /* 0x0c401f0023a77f89 */ /* 0x000ee200000e0000 */
[----:B-1----:R-:W-:Y:S02]  /*16510*/  F2FP.F16.F32.PACK_AB R219, R189, R231 ;  /* 0x000000e7bddb723e */ /* 0x002fe400000000ff */
[----:B------:R-:W-:Y:S02]  /*16520*/  LOP3.LUT R29, R212, UR6, R233, 0x96, !PT ;  /* 0x00000006d41d7c12 */ /* 0x000fe4000f8e96e9 */
[----:B------:R-:W-:Y:S01]  /*16530*/  PRMT R212, R219, 0x7632, R212 ;  /* 0x00007632dbd47816 */ /* 0x000fe200000000d4 */
[----:B------:R-:W-:Y:S02]  /*16540*/  @!P3 HADD2 R31, -R219.H0_H0, -RZ.H0_H0 ;  /* 0xa00000ffdb1fb230 */ /* 0x000fe40000000900 */
[--C-:B------:R-:W-:Y:S01]  /*16550*/  FFMA.FTZ R221, R170, UR36, -R218.reuse ;  /* 0x00000024aadd7c23 */ /* 0x100fe200080108da */
[----:B------:R-:W-:Y:S01]  /*16560*/  FFMA.FTZ R213, R169, UR36, -R218 ;  /* 0x00000024a9d57c23 */ /* 0x000fe200080108da */
[----:B------:R-:W-:-:S02]  /*16570*/  PRMT R170, R219, 0x5410, R212 ;  /* 0x00005410dbaa7816 */ /* 0x000fc400000000d4 */
[----:B------:R-:W-:Y:S02]  /*16580*/  @!P3 PRMT R219, R31, 0x5410, RZ ;  /* 0x000054101fdbb816 */ /* 0x000fe400000000ff */
[----:B--2---:R-:W-:Y:S01]  /*16590*/  FMNMX.FTZ R31, R172, R194, !PT ;  /* 0x000000c2ac1f7209 */ /* 0x004fe20007810000 */
[----:B------:R-:W-:Y:S04]  /*165a0*/  MUFU.EX2 R213, R213 ;  /* 0x000000d500d57308 */ /* 0x000fe80000000800 */
[----:B------:R-:W1:Y:S01]  /*165b0*/  MUFU.EX2 R221, R221 ;  /* 0x000000dd00dd7308 */ /* 0x000e620000000800 */
[----:B------:R-:W2:Y:S01]  /*165c0*/  SHFL.BFLY PT, R222, R31, 0x1, 0x1f ;  /* 0x0c201f001fde7f89 */ /* 0x000ea200000e0000 */
[----:B------:R-:W-:Y:S01]  /*165d0*/  @!P5 HADD2 R30, -R212.H0_H0, -RZ.H0_H0 ;  /* 0xa00000ffd41ed230 */ /* 0x000fe20000000900 */
[----:B---3--:R-:W-:-:S04]  /*165e0*/  FMNMX.FTZ R35, R35, R167, !PT ;  /* 0x000000a723237209 */ /* 0x008fc80007810000 */
[----:B------:R-:W-:Y:S02]  /*165f0*/  @!P5 PRMT R212, R30, 0x5410, RZ ;  /* 0x000054101ed4d816 */ /* 0x000fe400000000ff */
[----:B------:R-:W-:Y:S01]  /*16600*/  PRMT R169, R29, 0x7632, R169 ;  /* 0x000076321da97816 */ /* 0x000fe200000000a9 */
[----:B------:R-:W3:Y:S01]  /*16610*/  SHFL.BFLY PT, R194, R35, 0x1, 0x1f ;  /* 0x0c201f0023c27f89 */ /* 0x000ee200000e0000 */
[----:B------:R-:W-:Y:S02]  /*16620*/  PRMT R30, R220, 0x7771, RZ ;  /* 0x00007771dc1e7816 */ /* 0x000fe400000000ff */
[----:B-1----:R-:W-:Y:S02]  /*16630*/  F2FP.F16.F32.PACK_AB R172, R221, R213 ;  /* 0x000000d5ddac723e */ /* 0x002fe400000000ff */
[----:B------:R-:W-:Y:S02]  /*16640*/  LOP3.LUT R169, R169, 0xff, RZ, 0xc0, !PT ;  /* 0x000000ffa9a97812 */ /* 0x000fe400078ec0ff */
[----:B------:R-:W-:Y:S01]  /*16650*/  ISETP.GT.U32.AND P5, PT, R30, UR12, PT ;  /* 0x0000000c1e007c0c */ /* 0x000fe2000bfa4070 */
[----:B------:R-:W-:Y:S01]  /*16660*/  @!P6 HADD2 R0, -R172.H0_H0, -RZ.H0_H0 ;  /* 0xa00000ffac00e230 */ /* 0x000fe20000000900 */
[----:B------:R-:W-:-:S02]  /*16670*/  PRMT R167, R172, 0x7632, R167 ;  /* 0x00007632aca77816 */ /* 0x000fc400000000a7 */
[----:B------:R-:W-:Y:S02]  /*16680*/  LOP3.LUT R30, R29, 0xffff, RZ, 0xc0, !PT ;  /* 0x0000ffff1d1e7812 */ /* 0x000fe400078ec0ff */
[----:B------:R-:W-:Y:S01]  /*16690*/  ISETP.LE.U32.AND P3, PT, R169, UR12, PT ;  /* 0x0000000ca9007c0c */ /* 0x000fe2000bf63070 */
[----:B------:R-:W-:Y:S01]  /*166a0*/  FFMA.FTZ R225, R186, UR36, -R195 ;  /* 0x00000024bae17c23 */ /* 0x000fe200080108c3 */
[----:B------:R-:W-:Y:S02]  /*166b0*/  PRMT R169, R172, 0x5410, R167 ;  /* 0x00005410aca97816 */ /* 0x000fe400000000a7 */
[----:B------:R-:W-:Y:S01]  /*166c0*/  @!P6 PRMT R172, R0, 0x5410, RZ ;  /* 0x0000541000ace816 */ /* 0x000fe200000000ff */
[--C-:B------:R-:W-:Y:S01]  /*166d0*/  FFMA.FTZ R166, R166, UR36, -R195.reuse ;  /* 0x00000024a6a67c23 */ /* 0x100fe200080108c3 */
[----:B------:R-:W-:Y:S02]  /*166e0*/  SHF.R.U32.HI R30, RZ, 0x8, R30 ;  /* 0x00000008ff1e7819 */ /* 0x000fe4000001161e */
[----:B--2---:R-:W-:Y:S01]  /*166f0*/  FMNMX.FTZ R0, R31, R222, !PT ;  /* 0x000000de1f007209 */ /* 0x004fe20007810000 */
[--C-:B------:R-:W-:Y:S01]  /*16700*/  FFMA.FTZ R230, R230, UR36, -R195.reuse ;  /* 0x00000024e6e67c23 */ /* 0x100fe200080108c3 */
[----:B------:R-:W-:Y:S01]  /*16710*/  LOP3.LUT R30, R30, 0xffff, RZ, 0xc0, !PT ;  /* 0x0000ffff1e1e7812 */ /* 0x000fe200078ec0ff */
[--C-:B------:R-:W-:Y:S01]  /*16720*/  FFMA.FTZ R187, R187, UR36, -R195.reuse ;  /* 0x00000024bbbb7c23 */ /* 0x100fe200080108c3 */
[----:B------:R-:W-:Y:S01]  /*16730*/  FFMA.FTZ R199, R199, UR36, -R195 ;  /* 0x00000024c7c77c23 */ /* 0x000fe200080108c3 */
[----:B------:R-:W-:Y:S01]  /*16740*/  FSEL R186, R3, RZ, P1 ;  /* 0x000000ff03ba7208 */ /* 0x000fe20000800000 */
[----:B------:R-:W-:Y:S01]  /*16750*/  FMUL.FTZ R31, R0, UR36 ;  /* 0x00000024001f7c20 */ /* 0x000fe20008410000 */
[----:B------:R-:W-:Y:S01]  /*16760*/  MUFU.EX2 R225, R225 ;  /* 0x000000e100e17308 */ /* 0x000fe20000000800 */
[----:B------:R-:W-:-:S04]  /*16770*/  IMAD.WIDE.U32 R238, R7, -0x2daee0ad, RZ ;  /* 0xd2511f5307ee7825 */ /* 0x000fc800078e00ff */
[----:B------:R-:W-:Y:S02]  /*16780*/  @P5 HADD2 R2, -R167.H0_H0, -RZ.H0_H0 ;  /* 0xa00000ffa7025230 */ /* 0x000fe40000000900 */
[----:B------:R-:W-:Y:S01]  /*16790*/  FFMA.FTZ R195, R165, UR36, -R195 ;  /* 0x00000024a5c37c23 */ /* 0x000fe200080108c3 */
[----:B------:R-:W1:Y:S01]  /*167a0*/  MUFU.EX2 R222, R166 ;  /* 0x000000a600de7308 */ /* 0x000e620000000800 */
[----:B------:R-:W-:Y:S02]  /*167b0*/  FSETP.NEU.FTZ.AND P1, PT, R0, -INF , PT ;  /* 0xff8000000000780b */ /* 0x000fe40003f3d000 */
[----:B------:R-:W-:Y:S02]  /*167c0*/  PRMT R165, R220, 0x7772, RZ ;  /* 0x00007772dca57816 */ /* 0x000fe400000000ff */
[----:B------:R-:W-:Y:S01]  /*167d0*/  ISETP.LE.U32.AND P6, PT, R30, UR12, PT ;  /* 0x0000000c1e007c0c */ /* 0x000fe2000bfc3070 */
[----:B------:R-:W-:Y:S01]  /*167e0*/  FFMA.FTZ R30, R190, UR36, -R218 ;  /* 0x00000024be1e7c23 */ /* 0x000fe200080108da */
[----:B------:R-:W-:-:S02]  /*167f0*/  FSEL R31, R31, RZ, P1 ;  /* 0x000000ff1f1f7208 */ /* 0x000fc40000800000 */
[----:B------:R-:W-:Y:S02]  /*16800*/  FSEL R190, R0, RZ, P1 ;  /* 0x000000ff00be7208 */ /* 0x000fe40000800000 */
[----:B------:R-:W-:Y:S02]  /*16810*/  LOP3.LUT R240, R240, UR10, R239, 0x96, !PT ;  /* 0x0000000af0f07c12 */ /* 0x000fe4000f8e96ef */
[----:B------:R-:W-:Y:S02]  /*16820*/  @P5 PRMT R167, R2, 0x5410, RZ ;  /* 0x0000541002a75816 */ /* 0x000fe400000000ff */
[----:B------:R-:W-:Y:S02]  /*16830*/  ISETP.GT.U32.AND P1, PT, R165, UR12, PT ;  /* 0x0000000ca5007c0c */ /* 0x000fe4000bf24070 */
[----:B---3--:R-:W-:Y:S01]  /*16840*/  FMNMX.FTZ R2, R35, R194, !PT ;  /* 0x000000c223027209 */ /* 0x008fe20007810000 */
[----:B------:R-:W-:Y:S01]  /*16850*/  IMAD.WIDE.U32 R240, R240, -0x326172a9, RZ ;  /* 0xcd9e8d57f0f07825 */ /* 0x000fe200078e00ff */
[----:B-1----:R-:W-:-:S02]  /*16860*/  F2FP.F16.F32.PACK_AB R166, R222, R225 ;  /* 0x000000e1dea6723e */ /* 0x002fc400000000ff */
[C---:B------:R-:W-:Y:S01]  /*16870*/  FSETP.NEU.FTZ.AND P5, PT, R2.reuse, -INF , PT ;  /* 0xff8000000200780b */ /* 0x040fe20003fbd000 */
[----:B------:R-:W-:Y:S01]  /*16880*/  FMUL.FTZ R35, R2, UR36 ;  /* 0x0000002402237c20 */ /* 0x000fe20008410000 */
[----:B------:R-:W-:Y:S01]  /*16890*/  LOP3.LUT R234, R234, UR13, R241, 0x96, !PT ;  /* 0x0000000deaea7c12 */ /* 0x000fe2000f8e96f1 */
[----:B------:R-:W-:Y:S01]  /*168a0*/  IMAD.WIDE.U32 R242, R6, -0x2daee0ad, RZ ;  /* 0xd2511f5306f27825 */ /* 0x000fe200078e00ff */
[----:B------:R-:W-:Y:S02]  /*168b0*/  PRMT R165, R166, 0x7632, R165 ;  /* 0x00007632a6a57816 */ /* 0x000fe400000000a5 */
[----:B------:R-:W-:Y:S01]  /*168c0*/  FSEL R35, R35, RZ, P5 ;  /* 0x000000ff23237208 */ /* 0x000fe20002800000 */
[----:B------:R-:W-:Y:S02]  /*168d0*/  @P1 HADD2 R28, -R166.H0_H0, -RZ.H0_H0 ;  /* 0xa00000ffa61c1230 */ /* 0x000fe40000000900 */
[--C-:B------:R-:W-:Y:S01]  /*168e0*/  FFMA.FTZ R224, R224, UR36, -R218.reuse ;  /* 0x00000024e0e07c23 */ /* 0x100fe200080108da */
[--C-:B------:R-:W-:Y:S01]  /*168f0*/  FFMA.FTZ R196, R196, UR36, -R218.reuse ;  /* 0x00000024c4c47c23 */ /* 0x100fe200080108da */
[----:B------:R-:W-:Y:S01]  /*16900*/  FFMA.FTZ R192, R192, UR36, -R218 ;  /* 0x00000024c0c07c23 */ /* 0x000fe200080108da */
[----:B------:R-:W-:Y:S01]  /*16910*/  IMAD.WIDE.U32 R234, R234, -0x2daee0ad, RZ ;  /* 0xd2511f53eaea7825 */ /* 0x000fe200078e00ff */
[----:B------:R-:W-:-:S03]  /*16920*/  LOP3.LUT R218, R238, UR8, R243, 0x96, !PT ;  /* 0x00000008eeda7c12 */ /* 0x000fc6000f8e96f3 */
        /* <DEDUP_REMOVED lines=8> */
[----:B------:R-:W-:Y:S02]  /*169b0*/  PRMT R35, R166, 0x5410, R165 ;  /* 0x00005410a6237816 */ /* 0x000fe400000000a5 */
[----:B------:R-:W-:-:S02]  /*169c0*/  @P1 PRMT R166, R28, 0x5410, RZ ;  /* 0x000054101ca61816 */ /* 0x000fc400000000ff */
[----:B------:R-:W-:Y:S01]  /*169d0*/  LOP3.LUT R28, R242, UR7, R235, 0x96, !PT ;  /* 0x00000007f21c7c12 */ /* 0x000fe2000f8e96eb */
[----:B------:R-:W-:-:S05]  /*169e0*/  IMAD.WIDE.U32 R242, R218, -0x326172a9, RZ ;  /* 0xcd9e8d57daf27825 */ /* 0x000fca00078e00ff */
[----:B------:R-:W-:Y:S02]  /*169f0*/  LOP3.LUT R240, R240, UR4, R243, 0x96, !PT ;  /* 0x00000004f0f07c12 */ /* 0x000fe4000f8e96f3 */
[----:B------:R-:W-:Y:S01]  /*16a00*/  PRMT R194, R220, 0x7773, RZ ;  /* 0x00007773dcc27816 */ /* 0x000fe200000000ff */
[----:B------:R-:W2:Y:S01]  /*16a10*/  LDL.LU R243, [R1+0x4c] ;  /* 0x00004c0001f37983 */ /* 0x000ea20000300800 */
[----:B------:R-:W-:-:S04]  /*16a20*/  IMAD.WIDE.U32 R238, R28, -0x326172a9, RZ ;  /* 0xcd9e8d571cee7825 */ /* 0x000fc800078e00ff */
[--C-:B------:R-:W-:Y:S01]  /*16a30*/  FFMA.FTZ R202, R202, UR36, -R31.reuse ;  /* 0x00000024caca7c23 */ /* 0x100fe2000801081f */
[----:B------:R-:W-:Y:S01]  /*16a40*/  ISETP.GT.U32.AND P1, PT, R194, UR12, PT ;  /* 0x0000000cc2007c0c */ /* 0x000fe2000bf24070 */
[--C-:B------:R-:W-:Y:S01]  /*16a50*/  FFMA.FTZ R201, R201, UR36, -R31.reuse ;  /* 0x00000024c9c97c23 */ /* 0x100fe2000801081f */
[--C-:B------:R-:W-:Y:S01]  /*16a60*/  FFMA.FTZ R200, R200, UR36, -R31.reuse ;  /* 0x00000024c8c87c23 */ /* 0x100fe2000801081f */
[--C-:B------:R-:W-:Y:S01]  /*16a70*/  FFMA.FTZ R193, R193, UR36, -R31.reuse ;  /* 0x00000024c1c17c23 */ /* 0x100fe2000801081f */
[--C-:B------:R-:W-:Y:S01]  /*16a80*/  FFMA.FTZ R233, R174, UR36, -R31.reuse ;  /* 0x00000024aee97c23 */ /* 0x100fe2000801081f */
[--C-:B------:R-:W-:Y:S01]  /*16a90*/  FFMA.FTZ R194, R173, UR36, -R31.reuse ;  /* 0x00000024adc27c23 */ /* 0x100fe2000801081f */
[--C-:B------:R-:W-:Y:S01]  /*16aa0*/  FFMA.FTZ R226, R226, UR36, -R31.reuse ;  /* 0x00000024e2e27c23 */ /* 0x100fe2000801081f */
[----:B------:R-:W-:Y:S01]  /*16ab0*/  FFMA.FTZ R203, R203, UR36, -R31 ;  /* 0x00000024cbcb7c23 */ /* 0x000fe2000801081f */
[----:B------:R-:W-:Y:S01]  /*16ac0*/  LOP3.LUT R31, R242, UR14, R239, 0x96, !PT ;  /* 0x0000000ef21f7c12 */ /* 0x000fe2000f8e96ef */
[----:B------:R1:W-:Y:S01]  /*16ad0*/  MUFU.EX2 R173, R30 ;  /* 0x0000001e00ad7308 */ /* 0x0003e20000000800 */
[----:B------:R-:W-:-:S03]  /*16ae0*/  IMAD.WIDE.U32 R240, R240, -0x2daee0ad, RZ ;  /* 0xd2511f53f0f07825 */ /* 0x000fc600078e00ff */
[----:B------:R-:W-:Y:S01]  /*16af0*/  MUFU.EX2 R230, R230 ;  /* 0x000000e600e67308 */ /* 0x000fe20000000800 */
[----:B------:R-:W-:Y:S02]  /*16b00*/  @P1 HADD2 R26, -R165.H0_H0, -RZ.H0_H0 ;  /* 0xa00000ffa51a1230 */ /* 0x000fe40000000900 */
[----:B------:R-:W-:Y:S01]  /*16b10*/  FADD.FTZ R186, R216, -R186 ;  /* 0x800000bad8ba7221 */ /* 0x000fe20000010000 */
[----:B------:R-:W3:Y:S01]  /*16b20*/  LDCU UR4, c[0x0][0x448] ;  /* 0x00008900ff0477ac */ /* 0x000ee20008000800 */
[----:B------:R-:W4:Y:S01]  /*16b30*/  MUFU.EX2 R224, R224 ;  /* 0x000000e000e07308 */ /* 0x000f220000000800 */
[----:B-1----:R-:W-:Y:S01]  /*16b40*/  IMAD.WIDE.U32 R30, R31, -0x2daee0ad, RZ ;  /* 0xd2511f531f1e7825 */ /* 0x002fe200078e00ff */
[----:B------:R-:W-:Y:S02]  /*16b50*/  @P1 PRMT R165, R26, 0x5410, RZ ;  /* 0x000054101aa51816 */ /* 0x000fe400000000ff */
[----:B------:R-:W-:Y:S02]  /*16b60*/  LOP3.LUT R26, R29, 0xff, RZ, 0xc0, !PT ;  /* 0x000000ff1d1a7812 */ /* 0x000fe400078ec0ff */
[----:B------:R-:W-:Y:S01]  /*16b70*/  LOP3.LUT R28, R240, UR6, R31, 0x96, !PT ;  /* 0x00000006f01c7c12 */ /* 0x000fe2000f8e961f */
[----:B------:R-:W-:Y:S01]  /*16b80*/  FADD.FTZ R31, R217, -R184 ;  /* 0x800000b8d91f7221 */ /* 0x000fe20000010000 */
[----:B------:R-:W-:-:S03]  /*16b90*/  ISETP.LE.U32.AND P1, PT, R26, UR12, PT ;  /* 0x0000000c1a007c0c */ /* 0x000fc6000bf23070 */
[----:B------:R-:W-:Y:S01]  /*16ba0*/  FMUL.FTZ R31, R31, UR36 ;  /* 0x000000241f1f7c20 */ /* 0x000fe20008410000 */
[----:B------:R-:W-:Y:S02]  /*16bb0*/  LOP3.LUT R26, R28, 0xffff, RZ, 0xc0, !PT ;  /* 0x0000ffff1c1a7812 */ /* 0x000fe400078ec0ff */
[----:B----4-:R-:W-:-:S03]  /*16bc0*/  F2FP.F16.F32.PACK_AB R184, R173, R224 ;  /* 0x000000e0adb8723e */ /* 0x010fc600000000ff */
[----:B------:R-:W1:Y:S01]  /*16bd0*/  MUFU.EX2 R31, R31 ;  /* 0x0000001f001f7308 */ /* 0x000e620000000800 */
[----:B------:R-:W-:Y:S02]  /*16be0*/  SHF.R.U32.HI R26, RZ, 0x8, R26 ;  /* 0x00000008ff1a7819 */ /* 0x000fe4000001161a */
[----:B------:R-:W-:Y:S01]  /*16bf0*/  PRMT R174, R184, 0x7632, R174 ;  /* 0x00007632b8ae7816 */ /* 0x000fe200000000ae */
[----:B------:R-:W-:Y:S01]  /*16c00*/  @!P1 HADD2 R27, -R184.H0_H0, -RZ.H0_H0 ;  /* 0xa00000ffb81b9230 */ /* 0x000fe20000000900 */
[----:B------:R-:W-:Y:S02]  /*16c10*/  LOP3.LUT R217, R26, 0xffff, RZ, 0xc0, !PT ;  /* 0x0000ffff1ad97812 */ /* 0x000fe400078ec0ff */
[----:B------:R-:W-:Y:S02]  /*16c20*/  PRMT R26, R184, 0x5410, R174 ;  /* 0x00005410b81a7816 */ /* 0x000fe400000000ae */
[----:B------:R-:W-:Y:S02]  /*16c30*/  @!P1 PRMT R184, R27, 0x5410, RZ ;  /* 0x000054101bb89816 */ /* 0x000fe400000000ff */
[----:B------:R-:W-:Y:S01]  /*16c40*/  ISETP.LE.U32.AND P1, PT, R217, UR12, PT ;  /* 0x0000000cd9007c0c */ /* 0x000fe2000bf23070 */
[----:B-1----:R-:W-:-:S02]  /*16c50*/  FFMA.FTZ R217, R227, R31, R185 ;  /* 0x0000001fe3d97223 */ /* 0x002fc400000100b9 */
[----:B------:R-:W1:Y:S01]  /*16c60*/  MUFU.EX2 R185, R187 ;  /* 0x000000bb00b97308 */ /* 0x000e620000000800 */
[----:B------:R-:W-:Y:S01]  /*16c70*/  @!P6 HADD2 R9, -R174.H0_H0, -RZ.H0_H0 ;  /* 0xa00000ffae09e230 */ /* 0x000fe20000000900 */
[----:B------:R-:W-:Y:S02]  /*16c80*/  LOP3.LUT R234, R234, UR11, R241, 0x96, !PT ;  /* 0x0000000beaea7c12 */ /* 0x000fe4000f8e96f1 */
[----:B------:R-:W-:Y:S02]  /*16c90*/  MUFU.EX2 R228, R228 ;  /* 0x000000e400e47308 */ /* 0x000fe40000000800 */
[----:B------:R-:W-:Y:S02]  /*16ca0*/  @!P6 PRMT R174, R9, 0x5410, RZ ;  /* 0x0000541009aee816 */ /* 0x000fe400000000ff */
[----:B------:R-:W4:Y:S01]  /*16cb0*/  MUFU.EX2 R188, R188 ;  /* 0x000000bc00bc7308 */ /* 0x000f220000000800 */
[----:B------:R-:W-:Y:S01]  /*16cc0*/  LOP3.LUT R9, R28, 0xff, RZ, 0xc0, !PT ;  /* 0x000000ff1c097812 */ /* 0x000fe200078ec0ff */
[----:B------:R-:W-:Y:S01]  /*16cd0*/  IMAD.WIDE.U32 R234, R234, -0x326172a9, RZ ;  /* 0xcd9e8d57eaea7825 */ /* 0x000fe200078e00ff */
[----:B-1----:R-:W-:-:S03]  /*16ce0*/  F2FP.F16.F32.PACK_AB R187, R185, R230 ;  /* 0x000000e6b9bb723e */ /* 0x002fc600000000ff */
[----:B------:R-:W-:Y:S01]  /*16cf0*/  FMUL.FTZ R218, R186, UR36 ;  /* 0x00000024bada7c20 */ /* 0x000fe20008410000 */
[----:B------:R-:W-:Y:S02]  /*16d00*/  ISETP.LE.U32.AND P6, PT, R9, UR12, PT ;  /* 0x0000000c09007c0c */ /* 0x000fe4000bfc3070 */
[C---:B------:R-:W-:Y:S01]  /*16d10*/  PRMT R186, R187.reuse, 0x7632, R186 ;  /* 0x00007632bbba7816 */ /* 0x040fe200000000ba */
[----:B------:R-:W-:Y:S01]  /*16d20*/  @!P3 HADD2 R6, -R187.H0_H0, -RZ.H0_H0 ;  /* 0xa00000ffbb06b230 */ /* 0x000fe20000000900 */
[----:B------:R-:W-:Y:S02]  /*16d30*/  LOP3.LUT R227, R238, UR9, R235, 0x96, !PT ;  /* 0x00000009eee37c12 */ /* 0x000fe4000f8e96eb */
[----:B------:R-:W-:Y:S02]  /*16d40*/  PRMT R27, R187, 0x5410, R186 ;  /* 0x00005410bb1b7816 */ /* 0x000fe400000000ba */
[----:B------:R-:W-:Y:S02]  /*16d50*/  LOP3.LUT R9, R227, 0xffff, RZ, 0xc0, !PT ;  /* 0x0000ffffe3097812 */ /* 0x000fe400078ec0ff */
[----:B------:R-:W-:-:S02]  /*16d60*/  @!P3 PRMT R187, R6, 0x5410, RZ ;  /* 0x0000541006bbb816 */ /* 0x000fc400000000ff */
[----:B----4-:R-:W-:Y:S01]  /*16d70*/  F2FP.F16.F32.PACK_AB R6, R188, R228 ;  /* 0x000000e4bc06723e */ /* 0x010fe200000000ff */
[----:B------:R-:W-:Y:S01]  /*16d80*/  FADD.FTZ R216, R211, -R190 ;  /* 0x800000bed3d87221 */ /* 0x000fe20000010000 */
[----:B------:R-:W-:-:S03]  /*16d90*/  SHF.R.U32.HI R9, RZ, 0x8, R9 ;  /* 0x00000008ff097819 */ /* 0x000fc60000011609 */
[----:B------:R-:W-:Y:S01]  /*16da0*/  @!P6 HADD2 R8, -R6.H0_H0, -RZ.H0_H0 ;  /* 0xa00000ff0608e230 */ /* 0x000fe20000000900 */
[----:B------:R-:W-:Y:S01]  /*16db0*/  LOP3.LUT R9, R9, 0xffff, RZ, 0xc0, !PT ;  /* 0x0000ffff09097812 */ /* 0x000fe200078ec0ff */
[----:B------:R-:W-:Y:S01]  /*16dc0*/  FMUL.FTZ R216, R216, UR36 ;  /* 0x00000024d8d87c20 */ /* 0x000fe20008410000 */
[----:B------:R-:W-:Y:S02]  /*16dd0*/  PRMT R190, R6, 0x7610, R190 ;  /* 0x0000761006be7816 */ /* 0x000fe400000000be */
[----:B------:R-:W-:Y:S02]  /*16de0*/  @!P6 PRMT R190, R8, 0x5410, RZ ;  /* 0x0000541008bee816 */ /* 0x000fe400000000ff */
[----:B------:R-:W-:Y:S01]  /*16df0*/  PRMT R8, R227, 0x7632, R8 ;  /* 0x00007632e3087816 */ /* 0x000fe20000000008 */
[----:B------:R-:W-:Y:S01]  /*16e00*/  MUFU.EX2 R216, R216 ;  /* 0x000000d800d87308 */ /* 0x000fe20000000800 */
[----:B------:R-:W-:-:S03]  /*16e10*/  ISETP.LE.U32.AND P3, PT, R9, UR12, PT ;  /* 0x0000000c09007c0c */ /* 0x000fc6000bf63070 */
[----:B------:R-:W1:Y:S01]  /*16e20*/  MUFU.EX2 R9, R202 ;  /* 0x000000ca00097308 */ /* 0x000e620000000800 */
[----:B------:R-:W-:-:S03]  /*16e30*/  LOP3.LUT R8, R8, 0xff, RZ, 0xc0, !PT ;  /* 0x000000ff08087812 */ /* 0x000fc600078ec0ff */
[----:B------:R-:W4:Y:S01]  /*16e40*/  MUFU.EX2 R202, R201 ;  /* 0x000000c900ca7308 */ /* 0x000f220000000800 */
[----:B------:R-:W-:-:S03]  /*16e50*/  ISETP.LE.U32.AND P6, PT, R8, UR12, PT ;  /* 0x0000000c08007c0c */ /* 0x000fc6000bfc3070 */
[----:B------:R3:W4:Y:S04]  /*16e60*/  MUFU.EX2 R8, R200 ;  /* 0x000000c800087308 */ /* 0x0007280000000800 */
[----:B------:R-:W4:Y:S01]  /*16e70*/  MUFU.EX2 R193, R193 ;  /* 0x000000c100c17308 */ /* 0x000f220000000800 */
[----:B-1----:R-:W-:Y:S01]  /*16e80*/  FFMA.FTZ R211, R237, R216, R9 ;  /* 0x000000d8edd37223 */ /* 0x002fe20000010009 */
[----:B---3--:R-:W-:-:S04]  /*16e90*/  PRMT R200, R28, 0x7632, R200 ;  /* 0x000076321cc87816 */ /* 0x008fc800000000c8 */
[----:B------:R-:W-:Y:S02]  /*16ea0*/  LOP3.LUT R200, R200, 0xff, RZ, 0xc0, !PT ;  /* 0x000000ffc8c87812 */ /* 0x000fe400078ec0ff */
[----:B------:R-:W-:Y:S01]  /*16eb0*/  FSEL R201, R2, RZ, P5 ;  /* 0x000000ff02c97208 */ /* 0x000fe20002800000 */
[----:B------:R-:W-:Y:S01]  /*16ec0*/  MUFU.EX2 R196, R196 ;  /* 0x000000c400c47308 */ /* 0x000fe20000000800 */
[----:B------:R-:W-:Y:S01]  /*16ed0*/  ISETP.LE.U32.AND P5, PT, R200, UR12, PT ;  /* 0x0000000cc8007c0c */ /* 0x000fe2000bfa3070 */
[----:B----4-:R-:W-:Y:S02]  /*16ee0*/  FADD.FTZ R200, R202, R211 ;  /* 0x000000d3cac87221 */ /* 0x010fe40000010000 */
[----:B------:R-:W1:Y:S02]  /*16ef0*/  MUFU.EX2 R192, R192 ;  /* 0x000000c000c07308 */ /* 0x000e640000000800 */
[----:B------:R-:W-:Y:S01]  /*16f00*/  FADD.FTZ R200, R8, R200 ;  /* 0x000000c808c87221 */ /* 0x000fe20000010000 */
[----:B------:R-:W-:Y:S01]  /*16f10*/  @!P1 HADD2 R7, -R6.H1_H1, -RZ.H0_H0 ;  /* 0xa00000ff06079230 */ /* 0x000fe20000000d00 */
[----:B------:R-:W-:-:S02]  /*16f20*/  F2FP.F16.F32.PACK_AB R8, R193, R8 ;  /* 0x00000008c108723e */ /* 0x000fc400000000ff */
[----:B------:R-:W-:Y:S01]  /*16f30*/  FADD.FTZ R211, R193, R200 ;  /* 0x000000c8c1d37221 */ /* 0x000fe20000010000 */
[----:B------:R-:W-:Y:S01]  /*16f40*/  SHF.R.U32.HI R200, RZ, 0x18, R29 ;  /* 0x00000018ffc87819 */ /* 0x000fe2000001161d */
[----:B------:R-:W-:Y:S01]  /*16f50*/  MUFU.EX2 R233, R233 ;  /* 0x000000e900e97308 */ /* 0x000fe20000000800 */
[----:B------:R-:W-:Y:S02]  /*16f60*/  PRMT R193, R6, 0x7632, R193 ;  /* 0x0000763206c17816 */ /* 0x000fe400000000c1 */
[----:B------:R-:W-:Y:S01]  /*16f70*/  @!P1 PRMT R193, R7, 0x5410, RZ ;  /* 0x0000541007c19816 */ /* 0x000fe200000000ff */
[----:B------:R-:W3:Y:S01]  /*16f80*/  MUFU.EX2 R194, R194 ;  /* 0x000000c200c27308 */ /* 0x000ee20000000800 */
[----:B------:R-:W-:Y:S02]  /*16f90*/  ISETP.LE.U32.AND P1, PT, R200, UR12, PT ;  /* 0x0000000cc8007c0c */ /* 0x000fe4000bf23070 */
[----:B-1----:R-:W-:Y:S02]  /*16fa0*/  F2FP.F16.F32.PACK_AB R200, R192, R196 ;  /* 0x000000c4c0c8723e */ /* 0x002fe400000000ff */
[----:B------:R-:W-:-:S02]  /*16fb0*/  F2FP.F16.F32.PACK_AB R9, R202, R9 ;  /* 0x00000009ca09723e */ /* 0x000fc400000000ff */
[----:B------:R-:W-:Y:S01]  /*16fc0*/  PRMT R202, R200, 0x7632, R202 ;  /* 0x00007632c8ca7816 */ /* 0x000fe200000000ca */
[----:B------:R-:W-:Y:S02]  /*16fd0*/  @!P0 HADD2 R32, -R200.H0_H0, -RZ.H0_H0 ;  /* 0xa00000ffc8208230 */ /* 0x000fe40000000900 */
        /* <DEDUP_REMOVED lines=33> */
[----:B------:R-:W-:Y:S01]  /*171f0*/  @!P0 PRMT R200, R32, 0x5410, RZ ;  /* 0x0000541020c88816 */ /* 0x000fe200000000ff */
[----:B------:R-:W-:Y:S01]  /*17200*/  IMAD.MOV.U32 R32, RZ, RZ, R30 ;  /* 0x000000ffff207224 */ /* 0x000fe200078e001e */
[----:B---3--:R-:W-:Y:S01]  /*17210*/  F2FP.F16.F32.PACK_AB R7, R194, R233 ;  /* 0x000000e9c207723e */ /* 0x008fe200000000ff */
[----:B------:R-:W-:-:S03]  /*17220*/  FADD.FTZ R204, R204, -R201 ;  /* 0x800000c9cccc7221 */ /* 0x000fc60000010000 */
[----:B------:R-:W-:Y:S01]  /*17230*/  LOP3.LUT R32, R32, 0xff, RZ, 0xc0, !PT ;  /* 0x000000ff20207812 */ /* 0x000fe200078ec0ff */
[----:B------:R-:W-:Y:S02]  /*17240*/  @!P5 HADD2 R33, -R7.H0_H0, -RZ.H0_H0 ;  /* 0xa00000ff0721d230 */ /* 0x000fe40000000900 */
[----:B------:R-:W-:Y:S01]  /*17250*/  FMUL.FTZ R204, R204, UR36 ;  /* 0x00000024cccc7c20 */ /* 0x000fe20008410000 */
[----:B------:R-:W-:Y:S02]  /*17260*/  PRMT R201, R7, 0x7610, R201 ;  /* 0x0000761007c97816 */ /* 0x000fe400000000c9 */
[----:B------:R-:W-:Y:S02]  /*17270*/  ISETP.LE.U32.AND P0, PT, R32, UR12, PT ;  /* 0x0000000c20007c0c */ /* 0x000fe4000bf03070 */
[----:B------:R-:W-:Y:S01]  /*17280*/  @!P5 PRMT R201, R33, 0x5410, RZ ;  /* 0x0000541021c9d816 */ /* 0x000fe200000000ff */
[----:B------:R-:W1:Y:S04]  /*17290*/  MUFU.EX2 R32, R204 ;  /* 0x000000cc00207308 */ /* 0x000e680000000800 */
[----:B------:R-:W3:Y:S01]  /*172a0*/  MUFU.EX2 R33, R236 ;  /* 0x000000ec00217308 */ /* 0x000ee20000000800 */
[----:B------:R-:W-:-:S05]  /*172b0*/  @!P1 HADD2 R34, -R186.H0_H0, -RZ.H0_H0 ;  /* 0xa00000ffba229230 */ /* 0x000fca0000000900 */
[----:B------:R-:W-:Y:S01]  /*172c0*/  @!P1 PRMT R186, R34, 0x5410, RZ ;  /* 0x0000541022ba9816 */ /* 0x000fe200000000ff */
[-C--:B-1----:R-:W-:Y:S01]  /*172d0*/  FMUL.FTZ R148, R148, R32.reuse ;  /* 0x0000002094947220 */ /* 0x082fe20000410000 */
[-C--:B------:R-:W-:Y:S01]  /*172e0*/  FMUL.FTZ R149, R149, R32.reuse ;  /* 0x0000002095957220 */ /* 0x080fe20000410000 */
[-C--:B------:R-:W-:Y:S01]  /*172f0*/  FMUL.FTZ R152, R152, R32.reuse ;  /* 0x0000002098987220 */ /* 0x080fe20000410000 */
[-C--:B------:R-:W-:Y:S01]  /*17300*/  FMUL.FTZ R153, R153, R32.reuse ;  /* 0x0000002099997220 */ /* 0x080fe20000410000 */
[-C--:B---3--:R-:W-:Y:S01]  /*17310*/  FFMA.FTZ R34, R244, R32.reuse, R33 ;  /* 0x00000020f4227223 */ /* 0x088fe20000010021 */
        /* <DEDUP_REMOVED lines=28> */
[----:B------:R-:W-:-:S04]  /*174e0*/  SHF.R.U32.HI R32, RZ, 0x18, R28 ;  /* 0x00000018ff207819 */ /* 0x000fc8000001161c */
[----:B------:R-:W-:Y:S02]  /*174f0*/  ISETP.LE.U32.AND P1, PT, R32, UR12, PT ;  /* 0x0000000c20007c0c */ /* 0x000fe4000bf23070 */
[----:B------:R-:W-:Y:S01]  /*17500*/  PRMT R32, R232, 0x7771, RZ ;  /* 0x00007771e8207816 */ /* 0x000fe200000000ff */
[----:B------:R-:W2:Y:S01]  /*17510*/  MUFU.EX2 R218, R218 ;  /* 0x000000da00da7308 */ /* 0x000ea20000000800 */
[----:B------:R-:W-:Y:S02]  /*17520*/  FMUL.FTZ R150, R150, R216 ;  /* 0x000000d896967220 */ /* 0x000fe40000410000 */
[----:B------:R-:W-:Y:S01]  /*17530*/  ISETP.GT.U32.AND P5, PT, R32, UR12, PT ;  /* 0x0000000c20007c0c */ /* 0x000fe2000bfa4070 */
[----:B------:R-:W-:Y:S01]  /*17540*/  MUFU.EX2 R199, R199 ;  /* 0x000000c700c77308 */ /* 0x000fe20000000800 */
[----:B------:R-:W-:-:S03]  /*17550*/  PRMT R32, R232, 0x7772, RZ ;  /* 0x00007772e8207816 */ /* 0x000fc600000000ff */
[----:B------:R-:W1:Y:S02]  /*17560*/  MUFU.EX2 R195, R195 ;  /* 0x000000c300c37308 */ /* 0x000e640000000800 */
[----:B------:R-:W-:Y:S02]  /*17570*/  @!P1 HADD2 R25, -R7.H1_H1, -RZ.H0_H0 ;  /* 0xa00000ff07199230 */ /* 0x000fe40000000d00 */
        /* <DEDUP_REMOVED lines=32> */
[----:B------:R-:W-:Y:S02]  /*17780*/  @!P1 PRMT R216, R25, 0x5410, RZ ;  /* 0x0000541019d89816 */ /* 0x000fe400000000ff */
[----:B------:R-:W-:Y:S01]  /*17790*/  ISETP.GT.U32.AND P1, PT, R32, UR12, PT ;  /* 0x0000000c20007c0c */ /* 0x000fe2000bf24070 */
[----:B------:R-:W-:Y:S01]  /*177a0*/  MUFU.EX2 R198, R198 ;  /* 0x000000c600c67308 */ /* 0x000fe20000000800 */
[----:B--2---:R-:W-:-:S03]  /*177b0*/  FFMA.FTZ R231, R243, R218, R231 ;  /* 0x000000daf3e77223 */ /* 0x004fc600000100e7 */
        /* <DEDUP_REMOVED lines=33> */
[----:B------:R-:W-:Y:S01]  /*179d0*/  FADD.FTZ R235, R197, R217 ;  /* 0x000000d9c5eb7221 */ /* 0x000fe20000010000 */
[----:B-1----:R-:W-:Y:S01]  /*179e0*/  F2FP.F16.F32.PACK_AB R218, R195, R199 ;  /* 0x000000c7c3da723e */ /* 0x002fe200000000ff */
[----:B------:R-:W1:Y:S01]  /*179f0*/  MUFU.EX2 R197, R205 ;  /* 0x000000cd00c57308 */ /* 0x000e620000000800 */
[----:B------:R-:W-:-:S02]  /*17a00*/  @P5 HADD2 R23, -R202.H0_H0, -RZ.H0_H0 ;  /* 0xa00000ffca175230 */ /* 0x000fc40000000900 */
[----:B------:R-:W-:Y:S01]  /*17a10*/  PRMT R217, R218, 0x7632, R217 ;  /* 0x00007632dad97816 */ /* 0x000fe200000000d9 */
[----:B------:R-:W-:Y:S02]  /*17a20*/  @P1 HADD2 R20, -R218.H0_H0, -RZ.H0_H0 ;  /* 0xa00000ffda141230 */ /* 0x000fe40000000900 */
[----:B------:R-:W-:Y:S02]  /*17a30*/  @P5 PRMT R202, R23, 0x5410, RZ ;  /* 0x0000541017ca5816 */ /* 0x000fe400000000ff */
[----:B------:R-:W-:Y:S02]  /*17a40*/  PRMT R23, R30, 0x7771, RZ ;  /* 0x000077711e177816 */ /* 0x000fe400000000ff */
[----:B------:R-:W-:Y:S02]  /*17a50*/  PRMT R32, R218, 0x5410, R217 ;  /* 0x00005410da207816 */ /* 0x000fe400000000d9 */
[----:B--2---:R-:W-:Y:S02]  /*17a60*/  F2FP.F16.F32.PACK_AB R25, R191, R198 ;  /* 0x000000c6bf19723e */ /* 0x004fe400000000ff */
[----:B------:R-:W-:-:S02]  /*17a70*/  @P1 PRMT R218, R20, 0x5410, RZ ;  /* 0x0000541014da1816 */ /* 0x000fc400000000ff */
[----:B------:R-:W-:Y:S02]  /*17a80*/  ISETP.GT.U32.AND P1, PT, R23, UR12, PT ;  /* 0x0000000c17007c0c */ /* 0x000fe4000bf24070 */
[----:B------:R-:W-:Y:S01]  /*17a90*/  PRMT R23, R232, 0x7773, RZ ;  /* 0x00007773e8177816 */ /* 0x000fe200000000ff */
[----:B------:R-:W-:Y:S01]  /*17aa0*/  FADD.FTZ R231, R189, R231 ;  /* 0x000000e7bde77221 */ /* 0x000fe20000010000 */
[C---:B-1----:R-:W-:Y:S01]  /*17ab0*/  F2FP.F16.F32.PACK_AB R20, R197.reuse, R33 ;  /* 0x00000021c514723e */ /* 0x042fe200000000ff */
[----:B------:R-:W-:Y:S01]  /*17ac0*/  FADD.FTZ R34, R197, R34 ;  /* 0x00000022c5227221 */ /* 0x000fe20000010000 */
[----:B------:R-:W-:Y:S01]  /*17ad0*/  @!P0 HADD2 R24, -R25.H0_H0, -RZ.H0_H0 ;  /* 0xa00000ff19188230 */ /* 0x000fe20000000900 */
[----:B------:R-:W-:Y:S01]  /*17ae0*/  MUFU.EX2 R197, R226 ;  /* 0x000000e200c57308 */ /* 0x000fe20000000800 */
[----:B------:R-:W-:-:S03]  /*17af0*/  ISETP.GT.U32.AND P5, PT, R23, UR12, PT ;  /* 0x0000000c17007c0c */ /* 0x000fc6000bfa4070 */
[----:B------:R-:W1:Y:S01]  /*17b00*/  MUFU.EX2 R189, R203 ;  /* 0x000000cb00bd7308 */ /* 0x000e620000000800 */
[----:B------:R-:W-:Y:S02]  /*17b10*/  PRMT R23, R30, 0x7772, RZ ;  /* 0x000077721e177816 */ /* 0x000fe400000000ff */
[----:B------:R-:W-:Y:S02]  /*17b20*/  PRMT R205, R25, 0x7610, R205 ;  /* 0x0000761019cd7816 */ /* 0x000fe400000000cd */
[----:B------:R-:W-:Y:S02]  /*17b30*/  @!P0 PRMT R205, R24, 0x5410, RZ ;  /* 0x0000541018cd8816 */ /* 0x000fe400000000ff */
[----:B------:R-:W-:Y:S01]  /*17b40*/  ISETP.GT.U32.AND P0, PT, R23, UR12, PT ;  /* 0x0000000c17007c0c */ /* 0x000fe2000bf04070 */
[----:B------:R-:W-:Y:S01]  /*17b50*/  @P1 HADD2 R22, -R25.H1_H1, -RZ.H0_H0 ;  /* 0xa00000ff19161230 */ /* 0x000fe20000000d00 */
[----:B------:R-:W-:Y:S02]  /*17b60*/  LOP3.LUT R23, R227, 0xff, RZ, 0xc0, !PT ;  /* 0x000000ffe3177812 */ /* 0x000fe400078ec0ff */
[----:B------:R-:W-:-:S02]  /*17b70*/  PRMT R204, R25, 0x7632, R204 ;  /* 0x0000763219cc7816 */ /* 0x000fc400000000cc */
[----:B-1----:R-:W-:Y:S02]  /*17b80*/  F2FP.F16.F32.PACK_AB R24, R189, R197 ;  /* 0x000000c5bd18723e */ /* 0x002fe400000000ff */
[----:B------:R-:W-:Y:S02]  /*17b90*/  @P1 PRMT R204, R22, 0x5410, RZ ;  /* 0x0000541016cc1816 */ /* 0x000fe400000000ff */
[----:B------:R-:W-:-:S03]  /*17ba0*/  ISETP.LE.U32.AND P1, PT, R23, UR12, PT ;  /* 0x0000000c17007c0c */ /* 0x000fc6000bf23070 */
[----:B------:R-:W-:Y:S01]  /*17bb0*/  @P0 HADD2 R21, -R24.H0_H0, -RZ.H0_H0 ;  /* 0xa00000ff18150230 */ /* 0x000fe20000000900 */
[----:B------:R-:W-:Y:S01]  /*17bc0*/  PRMT R203, R24, 0x7610, R203 ;  /* 0x0000761018cb7816 */ /* 0x000fe200000000cb */
[----:B------:R-:W-:-:S03]  /*17bd0*/  @P5 HADD2 R19, -R217.H0_H0, -RZ.H0_H0 ;  /* 0xa00000ffd9135230 */ /* 0x000fc60000000900 */
[----:B------:R-:W-:Y:S02]  /*17be0*/  @P0 PRMT R203, R21, 0x5410, RZ ;  /* 0x0000541015cb0816 */ /* 0x000fe400000000ff */
[C---:B------:R-:W-:Y:S02]  /*17bf0*/  PRMT R21, R20.reuse, 0x7610, R21 ;  /* 0x0000761014157816 */ /* 0x040fe40000000015 */
[----:B------:R-:W-:Y:S01]  /*17c00*/  @P5 PRMT R217, R19, 0x5410, RZ ;  /* 0x0000541013d95816 */ /* 0x000fe200000000ff */
[----:B------:R-:W-:Y:S01]  /*17c10*/  FADD.FTZ R22, R225, R231 ;  /* 0x000000e7e1167221 */ /* 0x000fe20000010000 */
[----:B------:R-:W-:Y:S01]  /*17c20*/  SHF.R.U32.HI R19, RZ, 0x18, R227 ;  /* 0x00000018ff137819 */ /* 0x000fe200000116e3 */
[----:B------:R-:W-:Y:S01]  /*17c30*/  @!P1 HADD2 R18, -R21.H0_H0, -RZ.H0_H0 ;  /* 0xa00000ff15129230 */ /* 0x000fe20000000900 */
[----:B------:R-:W-:Y:S02]  /*17c40*/  PRMT R20, R20, 0x7632, R20 ;  /* 0x0000763214147816 */ /* 0x000fe40000000014 */
[----:B------:R-:W-:-:S02]  /*17c50*/  PRMT R225, R9, 0x7610, R225 ;  /* 0x0000761009e17816 */ /* 0x000fc400000000e1 */
[----:B------:R-:W-:Y:S02]  /*17c60*/  PRMT R226, R9, 0x7632, R226 ;  /* 0x0000763209e27816 */ /* 0x000fe400000000e2 */
[----:B------:R-:W-:Y:S02]  /*17c70*/  PRMT R9, R30, 0x7773, RZ ;  /* 0x000077731e097816 */ /* 0x000fe400000000ff */
[----:B------:R-:W-:Y:S02]  /*17c80*/  ISETP.LE.U32.AND P0, PT, R19, UR12, PT ;  /* 0x0000000c13007c0c */ /* 0x000fe4000bf03070 */
[----:B------:R-:W-:Y:S02]  /*17c90*/  PRMT R19, R21, 0x5410, R20 ;  /* 0x0000541015137816 */ /* 0x000fe40000000014 */
[----:B------:R-:W-:Y:S02]  /*17ca0*/  @!P1 PRMT R21, R18, 0x5410, RZ ;  /* 0x0000541012159816 */ /* 0x000fe400000000ff */
[----:B------:R-:W-:Y:S01]  /*17cb0*/  ISETP.GT.U32.AND P1, PT, R9, UR12, PT ;  /* 0x0000000c09007c0c */ /* 0x000fe2000bf24070 */
[----:B------:R-:W-:Y:S01]  /*17cc0*/  USHF.L.U32 UR6, UR4, 0x3, URZ ;  /* 0x0000000304067899 */ /* 0x000fe200080006ff */
[----:B------:R-:W-:-:S02]  /*17cd0*/  @!P3 HADD2 R17, -R20.H0_H0, -RZ.H0_H0 ;  /* 0xa00000ff1411b230 */ /* 0x000fc40000000900 */
[----:B------:R-:W-:Y:S01]  /*17ce0*/  FADD.FTZ R235, R213, R235 ;  /* 0x000000ebd5eb7221 */ /* 0x000fe20000010000 */
[----:B------:R-:W-:Y:S02]  /*17cf0*/  PRMT R213, R24, 0x7632, R213 ;  /* 0x0000763218d57816 */ /* 0x000fe400000000d5 */
[----:B------:R-:W-:-:S06]  /*17d00*/  @!P0 HADD2 R15, -R226.H0_H0, -RZ.H0_H0 ;  /* 0xa00000ffe20f8230 */ /* 0x000fcc0000000900 */
[----:B------:R-:W-:Y:S01]  /*17d10*/  @P1 HADD2 R14, -R24.H1_H1, -RZ.H0_H0 ;  /* 0xa00000ff180e1230 */ /* 0x000fe20000000d00 */
[----:B------:R-:W-:Y:S01]  /*17d20*/  @!P3 PRMT R20, R17, 0x5410, RZ ;  /* 0x000054101114b816 */ /* 0x000fe200000000ff */
[----:B------:R-:W-:-:S03]  /*17d30*/  FADD.FTZ R22, R222, R22 ;  /* 0x00000016de167221 */ /* 0x000fc60000010000 */
[----:B------:R-:W-:Y:S01]  /*17d40*/  @P1 PRMT R213, R14, 0x5410, RZ ;  /* 0x000054100ed51816 */ /* 0x000fe200000000ff */
[----:B------:R-:W-:Y:S01]  /*17d50*/  IMAD.U32 R14, RZ, RZ, UR6 ;  /* 0x00000006ff0e7e24 */ /* 0x000fe2000f8e00ff */
[----:B------:R-:W-:Y:S01]  /*17d60*/  PRMT R17, R225, 0x5410, R226 ;  /* 0x00005410e1117816 */ /* 0x000fe200000000e2 */
[----:B------:R1:W-:Y:S01]  /*17d70*/  STG.E.U16 desc[UR28][R182.64+-0x100], R214 ;  /* 0xffff00d6b6007986 */ /* 0x0003e2000c10151c */
[----:B------:R-:W-:Y:S01]  /*17d80*/  @!P0 PRMT R226, R15, 0x5410, RZ ;  /* 0x000054100fe28816 */ /* 0x000fe200000000ff */
[----:B------:R-:W-:-:S04]  /*17d90*/  IMAD.WIDE R14, R14, 0x2, R182 ;  /* 0x000000020e0e7825 */ /* 0x000fc800078e02b6 */
[----:B-1----:R-:W-:Y:S01]  /*17da0*/  FADD.FTZ R214, R230, R22 ;  /* 0x00000016e6d67221 */ /* 0x002fe20000010000 */
[----:B------:R-:W-:-:S04]  /*17db0*/  IMAD.U32 R22, RZ, RZ, UR4 ;  /* 0x00000004ff167e24 */ /* 0x000fc8000f8e00ff */
[----:B------:R-:W-:-:S04]  /*17dc0*/  IMAD.WIDE R22, R22, 0x70, R14 ;  /* 0x0000007016167825 */ /* 0x000fc800078e020e */
[----:B------:R-:W-:-:S04]  /*17dd0*/  IMAD.U32 R14, RZ, RZ, UR4 ;  /* 0x00000004ff0e7e24 */ /* 0x000fc8000f8e00ff */
[----:B------:R-:W-:-:S04]  /*17de0*/  IMAD.WIDE R230, R14, -0x70, R22 ;  /* 0xffffff900ee67825 */ /* 0x000fc800078e0216 */
[----:B------:R-:W-:-:S04]  /*17df0*/  IMAD.WIDE R230, R14, 0x70, R230 ;  /* 0x000000700ee67825 */ /* 0x000fc800078e02e6 */
[----:B------:R-:W-:-:S04]  /*17e00*/  IMAD.WIDE R230, R14, -0x70, R230 ;  /* 0xffffff900ee67825 */ /* 0x000fc800078e02e6 */
[----:B------:R-:W-:-:S04]  /*17e10*/  IMAD.WIDE R230, R14, 0x70, R230 ;  /* 0x000000700ee67825 */ /* 0x000fc800078e02e6 */
[----:B------:R-:W-:-:S04]  /*17e20*/  IMAD.WIDE R230, R14, -0x70, R230 ;  /* 0xffffff900ee67825 */ /* 0x000fc800078e02e6 */
[----:B------:R-:W-:-:S04]  /*17e30*/  IMAD.WIDE R14, R14, 0x70, R230 ;  /* 0x000000700e0e7825 */ /* 0x000fc800078e02e6 */
[----:B------:R-:W-:-:S04]  /*17e40*/  IMAD.U32 R230, RZ, RZ, UR4 ;  /* 0x00000004ffe67e24 */ /* 0x000fc8000f8e00ff */
[----:B------:R-:W-:Y:S01]  /*17e50*/  IMAD.WIDE R230, R230, -0x70, R14 ;  /* 0xffffff90e6e67825 */ /* 0x000fe200078e020e */
[----:B------:R-:W-:Y:S04]  /*17e60*/  STG.E.U16 desc[UR28][R182.64+-0xfe], R215 ;  /* 0xffff02d7b6007986 */ /* 0x000fe8000c10151c */
[----:B------:R-:W-:Y:S04]  /*17e70*/  STG.E.U16 desc[UR28][R230.64+-0x100], R219 ;  /* 0xffff00dbe6007986 */ /* 0x000fe8000c10151c */
[----:B------:R-:W-:Y:S04]  /*17e80*/  STG.E.U16 desc[UR28][R230.64+-0xfe], R212 ;  /* 0xffff02d4e6007986 */ /* 0x000fe8000c10151c */
[----:B------:R1:W-:Y:S01]  /*17e90*/  STG.E.U16 desc[UR28][R14.64+-0x100], R21 ;  /* 0xffff00150e007986 */ /* 0x0003e2000c10151c */
[----:B------:R-:W-:Y:S04]  /*17ea0*/  MUFU.EX2 R229, R229 ;  /* 0x000000e500e57308 */ /* 0x000fe80000000800 */
[----:B------:R-:W2:Y:S01]  /*17eb0*/  MUFU.EX2 R223, R223 ;  /* 0x000000df00df7308 */ /* 0x000ea20000000800 */
[----:B-1----:R-:W-:-:S05]  /*17ec0*/  IMAD.MOV.U32 R14, RZ, RZ, R234 ;  /* 0x000000ffff0e7224 */ /* 0x002fca00078e00ea */
[----:B------:R-:W-:-:S04]  /*17ed0*/  LOP3.LUT R14, R14, 0xff, RZ, 0xc0, !PT ;  /* 0x000000ff0e0e7812 */ /* 0x000fc800078ec0ff */
[----:B------:R-:W-:Y:S02]  /*17ee0*/  ISETP.LE.U32.AND P5, PT, R14, UR12, PT ;  /* 0x0000000c0e007c0c */ /* 0x000fe4000bfa3070 */
[----:B------:R-:W-:-:S04]  /*17ef0*/  PRMT R14, R234, 0x7771, RZ ;  /* 0x00007771ea0e7816 */ /* 0x000fc800000000ff */
[----:B------:R-:W-:Y:S02]  /*17f00*/  ISETP.GT.U32.AND P3, PT, R14, UR12, PT ;  /* 0x0000000c0e007c0c */ /* 0x000fe4000bf64070 */
[----:B------:R-:W-:-:S04]  /*17f10*/  PRMT R14, R234, 0x7772, RZ ;  /* 0x00007772ea0e7816 */ /* 0x000fc800000000ff */
[----:B------:R-:W-:Y:S02]  /*17f20*/  ISETP.GT.U32.AND P1, PT, R14, UR12, PT ;  /* 0x0000000c0e007c0c */ /* 0x000fe4000bf24070 */
[----:B------:R-:W-:Y:S01]  /*17f30*/  PRMT R14, R234, 0x7773, RZ ;  /* 0x00007773ea0e7816 */ /* 0x000fe200000000ff */
[----:B------:R-:W-:-:S03]  /*17f40*/  FADD.FTZ R235, R221, R235 ;  /* 0x000000ebddeb7221 */ /* 0x000fc60000010000 */
[----:B------:R-:W-:Y:S02]  /*17f50*/  ISETP.GT.U32.AND P0, PT, R14, UR12, PT ;  /* 0x0000000c0e007c0c */ /* 0x000fe4000bf04070 */
[----:B--2---:R-:W-:Y:S01]  /*17f60*/  F2FP.F16.F32.PACK_AB R222, R223, R229 ;  /* 0x000000e5dfde723e */ /* 0x004fe200000000ff */
[----:B------:R-:W-:Y:S01]  /*17f70*/  FADD.FTZ R215, R224, R235 ;  /* 0x000000ebe0d77221 */ /* 0x000fe20000010000 */
[----:B------:R-:W-:Y:S01]  /*17f80*/  FADD.FTZ R9, R229, R34 ;  /* 0x00000022e5097221 */ /* 0x000fe20000010000 */
[----:B------:R-:W-:Y:S02]  /*17f90*/  PRMT R224, R8, 0x7632, R224 ;  /* 0x0000763208e07816 */ /* 0x000fe400000000e0 */
[----:B------:R-:W-:Y:S01]  /*17fa0*/  PRMT R219, R222, 0x7632, R219 ;  /* 0x00007632dedb7816 */ /* 0x000fe200000000db */
[----:B------:R-:W-:Y:S01]  /*17fb0*/  FADD.FTZ R9, R223, R9 ;  /* 0x00000009df097221 */ /* 0x000fe20000010000 */
[----:B------:R-:W-:-:S03]  /*17fc0*/  PRMT R223, R8, 0x7610, R223 ;  /* 0x0000761008df7816 */ /* 0x000fc600000000df */
[----:B------:R-:W-:Y:S02]  /*17fd0*/  @P3 HADD2 R12, -R219.H0_H0, -RZ.H0_H0 ;  /* 0xa00000ffdb0c3230 */ /* 0x000fe40000000900 */
[----:B------:R-:W-:Y:S01]  /*17fe0*/  @P0 HADD2 R10, -R224.H0_H0, -RZ.H0_H0 ;  /* 0xa00000ffe00a0230 */ /* 0x000fe20000000900 */
[----:B------:R-:W-:Y:S02]  /*17ff0*/  PRMT R14, R222, 0x5410, R219 ;  /* 0x00005410de0e7816 */ /* 0x000fe400000000db */
[----:B------:R-:W-:Y:S02]  /*18000*/  @P3 PRMT R219, R12, 0x5410, RZ ;  /* 0x000054100cdb3816 */ /* 0x000fe400000000ff */
[----:B------:R-:W-:Y:S02]  /*18010*/  PRMT R15, R223, 0x5410, R224 ;  /* 0x00005410df0f7816 */ /* 0x000fe400000000e0 */
[----:B------:R-:W-:Y:S02]  /*18020*/  @P0 PRMT R224, R10, 0x5410, RZ ;  /* 0x000054100ae00816 */ /* 0x000fe400000000ff */
[----:B------:R-:W-:-:S02]  /*18030*/  PRMT R12, R220, 0x7773, RZ ;  /* 0x00007773dc0c7816 */ /* 0x000fc400000000ff */
[----:B------:R-:W-:-:S04]  /*18040*/  PRMT R10, R220, 0x7772, RZ ;  /* 0x00007772dc0a7816 */ /* 0x000fc800000000ff */
[----:B------:R-:W-:Y:S02]  /*18050*/  PRMT R10, R10, 0x5410, R12 ;  /* 0x000054100a0a7816 */ /* 0x000fe4000000000c */
[----:B------:R-:W1:Y:S01]  /*18060*/  LDC R12, c[0x0][0x4f8] ;  /* 0x00013e00ff0c7b82 */ /* 0x000e620000000800 */
[----:B------:R-:W-:Y:S01]  /*18070*/  FADD.FTZ R212, R228, R9 ;  /* 0x00000009e4d47221 */ /* 0x000fe20000010000 */
[----:B------:R-:W-:Y:S02]  /*18080*/  IMAD.U32 R228, RZ, RZ, UR4 ;  /* 0x00000004ffe47e24 */ /* 0x000fe4000f8e00ff */
[----:B------:R-:W-:Y:S02]  /*18090*/  @!P5 HADD2 R13, -R222.H0_H0, -RZ.H0_H0 ;  /* 0xa00000ffde0dd230 */ /* 0x000fe40000000900 */
[----:B------:R-:W-:-:S03]  /*180a0*/  IMAD.WIDE R228, R228, 0x70, R230 ;  /* 0x00000070e4e47825 */ /* 0x000fc600078e02e6 */
[----:B------:R-:W-:Y:S01]  /*180b0*/  @!P5 PRMT R222, R13, 0x5410, RZ ;  /* 0x000054100dded816 */ /* 0x000fe200000000ff */
[----:B------:R-:W-:Y:S01]  /*180c0*/  @!P6 HADD2 R16, -R225.H0_H0, -RZ.H0_H0 ;  /* 0xa00000ffe110e230 */ /* 0x000fe20000000900 */
[----:B------:R-:W-:Y:S01]  /*180d0*/  PRMT R13, R234, 0x7773, RZ ;  /* 0x00007773ea0d7816 */ /* 0x000fe200000000ff */
[----:B------:R2:W-:Y:S01]  /*180e0*/  STG.E.U16 desc[UR28][R228.64+-0xfe], R20 ;  /* 0xffff0214e4007986 */ /* 0x0005e2000c10151c */
[----:B------:R-:W-:Y:S02]  /*180f0*/  PRMT R9, R232, 0x7773, RZ ;  /* 0x00007773e8097816 */ /* 0x000fe400000000ff */
[----:B------:R-:W-:Y:S02]  /*18100*/  @!P6 PRMT R225, R16, 0x5410, RZ ;  /* 0x0000541010e1e816 */ /* 0x000fe400000000ff */
[----:B------:R-:W-:Y:S01]  /*18110*/  PRMT R33, R232, 0x7772, RZ ;  /* 0x00007772e8217816 */ /* 0x000fe200000000ff */
[----:B------:R-:W-:Y:S01]  /*18120*/  @P1 HADD2 R11, -R223.H0_H0, -RZ.H0_H0 ;  /* 0xa00000ffdf0b1230 */ /* 0x000fe20000000900 */
[----:B------:R-:W-:Y:S01]  /*18130*/  LOP3.LUT R16, R168, 0xffff, RZ, 0xc0, !PT ;  /* 0x0000ffffa8107812 */ /* 0x000fe200078ec0ff */
[----:B------:R-:W-:Y:S01]  /*18140*/  IMAD.MOV.U32 R8, RZ, RZ, R220 ;  /* 0x000000ffff087224 */ /* 0x000fe200078e00dc */
[----:B------:R-:W-:-:S02]  /*18150*/  LOP3.LUT R21, R227, 0xff, RZ, 0xc0, !PT ;  /* 0x000000ffe3157812 */ /* 0x000fc400078ec0ff */
[----:B------:R-:W-:Y:S02]  /*18160*/  PRMT R33, R33, 0x5410, R9 ;  /* 0x0000541021217816 */ /* 0x000fe40000000009 */
[----:B-1----:R-:W-:Y:S02]  /*18170*/  LOP3.LUT R34, R12, 0xff, RZ, 0xc0, !PT ;  /* 0x000000ff0c227812 */ /* 0x002fe400078ec0ff */
[----:B------:R-:W-:Y:S02]  /*18180*/  SHF.R.U32.HI R16, RZ, 0x8, R16 ;  /* 0x00000008ff107819 */ /* 0x000fe40000011610 */
[----:B--2---:R-:W-:-:S04]  /*18190*/  PRMT R20, R234, 0x7772, RZ ;  /* 0x00007772ea147816 */ /* 0x004fc800000000ff */
[----:B------:R-:W-:Y:S02]  /*181a0*/  PRMT R13, R20, 0x5410, R13 ;  /* 0x00005410140d7816 */ /* 0x000fe4000000000d */
[----:B------:R-:W-:Y:S02]  /*181b0*/  LOP3.LUT R20, R227, 0xffff, RZ, 0xc0, !PT ;  /* 0x0000ffffe3147812 */ /* 0x000fe400078ec0ff */
[----:B------:R-:W-:Y:S02]  /*181c0*/  LOP3.LUT R9, R168, 0xff, RZ, 0xc0, !PT ;  /* 0x000000ffa8097812 */ /* 0x000fe400078ec0ff */
[----:B------:R-:W-:Y:S01]  /*181d0*/  SHF.R.U32.HI R20, RZ, 0x8, R20 ;  /* 0x00000008ff147819 */ /* 0x000fe20000011614 */
[----:B------:R-:W-:Y:S01]  /*181e0*/  IMAD R34, R34, 0x10000, R34 ;  /* 0x0001000022227824 */ /* 0x000fe200078e0222 */
[----:B------:R-:W-:Y:S01]  /*181f0*/  @P1 PRMT R223, R11, 0x5410, RZ ;  /* 0x000054100bdf1816 */ /* 0x000fe200000000ff */
[----:B------:R-:W-:Y:S01]  /*18200*/  IMAD.MOV.U32 R18, RZ, RZ, R234 ;  /* 0x000000ffff127224 */ /* 0x000fe200078e00ea */
[----:B------:R-:W-:-:S02]  /*18210*/  PRMT R12, R21, 0x5410, R20 ;  /* 0x00005410150c7816 */ /* 0x000fc40000000014 */
[----:B------:R-:W-:Y:S02]  /*18220*/  PRMT R11, R220, 0x7771, RZ ;  /* 0x00007771dc0b7816 */ /* 0x000fe400000000ff */
[----:B------:R-:W-:Y:S02]  /*18230*/  LOP3.LUT R8, R8, 0xff, RZ, 0xc0, !PT ;  /* 0x000000ff08087812 */ /* 0x000fe400078ec0ff */
[----:B------:R-:W-:Y:S02]  /*18240*/  PRMT R21, R227, 0x7632, R21 ;  /* 0x00007632e3157816 */ /* 0x000fe40000000015 */
[----:B------:R-:W-:Y:S01]  /*18250*/  PRMT R16, R9, 0x5410, R16 ;  /* 0x0000541009107816 */ /* 0x000fe20000000010 */
[----:B------:R-:W-:Y:S01]  /*18260*/  IMAD.U32 R220, RZ, RZ, UR6 ;  /* 0x00000006ffdc7e24 */ /* 0x000fe2000f8e00ff */
[----:B------:R-:W-:Y:S02]  /*18270*/  PRMT R9, R168, 0x7632, R9 ;  /* 0x00007632a8097816 */ /* 0x000fe40000000009 */
[----:B------:R-:W-:-:S02]  /*18280*/  PRMT R11, R8, 0x5410, R11 ;  /* 0x00005410080b7816 */ /* 0x000fc4000000000b */
[----:B------:R-:W-:Y:S02]  /*18290*/  SHF.R.U32.HI R227, RZ, 0x18, R227 ;  /* 0x00000018ffe37819 */ /* 0x000fe400000116e3 */
[----:B------:R-:W-:Y:S02]  /*182a0*/  LOP3.LUT R21, R21, 0xff, RZ, 0xc0, !PT ;  /* 0x000000ff15157812 */ /* 0x000fe400078ec0ff */
[----:B------:R-:W-:Y:S02]  /*182b0*/  HSET2.LE.AND R12, R12, R34, PT ;  /* 0x000000220c0c7233 */ /* 0x000fe40003803000 */
[----:B------:R-:W-:Y:S01]  /*182c0*/  PRMT R8, R234, 0x7771, RZ ;  /* 0x00007771ea087816 */ /* 0x000fe200000000ff */
[----:B------:R-:W-:Y:S01]  /*182d0*/  IMAD.MOV.U32 R234, RZ, RZ, 0x20 ;  /* 0x00000020ffea7424 */ /* 0x000fe200078e00ff */
[----:B------:R-:W-:Y:S01]  /*182e0*/  LOP3.LUT R20, R18, 0xff, RZ, 0xc0, !PT ;  /* 0x000000ff12147812 */ /* 0x000fe200078ec0ff */
[----:B------:R-:W-:Y:S01]  /*182f0*/  IMAD.WIDE R220, R220, 0x2, R22 ;  /* 0x00000002dcdc7825 */ /* 0x000fe200078e0216 */
[----:B------:R-:W-:-:S02]  /*18300*/  SHF.R.U32.HI R168, RZ, 0x18, R168 ;  /* 0x00000018ffa87819 */ /* 0x000fc400000116a8 */
[----:B------:R-:W-:Y:S02]  /*18310*/  LOP3.LUT R9, R9, 0xff, RZ, 0xc0, !PT ;  /* 0x000000ff09097812 */ /* 0x000fe400078ec0ff */
[----:B------:R-:W-:Y:S02]  /*18320*/  HSET2.LE.AND R22, R16, R34, PT ;  /* 0x0000002210167233 */ /* 0x000fe40003803000 */
[----:B------:R-:W-:Y:S02]  /*18330*/  PRMT R18, R21, 0x5410, R227 ;  /* 0x0000541015127816 */ /* 0x000fe400000000e3 */
[----:B------:R-:W-:Y:S02]  /*18340*/  PRMT R16, R20, 0x5410, R8 ;  /* 0x0000541014107816 */ /* 0x000fe40000000008 */
[----:B------:R-:W-:Y:S02]  /*18350*/  LOP3.LUT R12, R19, R12, RZ, 0xc0, !PT ;  /* 0x0000000c130c7212 */ /* 0x000fe400078ec0ff */
[----:B------:R-:W-:-:S02]  /*18360*/  PRMT R9, R9, 0x5410, R168 ;  /* 0x0000541009097816 */ /* 0x000fc400000000a8 */
[----:B------:R-:W-:Y:S02]  /*18370*/  LOP3.LUT R19, R13, 0xff00ff, RZ, 0xc0, !PT ;  /* 0x00ff00ff0d137812 */ /* 0x000fe400078ec0ff */
[----:B------:R-:W-:Y:S02]  /*18380*/  LEA R168, R175, UR5, 0x1 ;  /* 0x00000005afa87c11 */ /* 0x000fe4000f8e08ff */
[----:B------:R-:W-:Y:S02]  /*18390*/  SEL R234, R234, 0xffffffe0, !P4 ;  /* 0xffffffe0eaea7807 */ /* 0x000fe40006000000 */
[--C-:B------:R-:W-:Y:S02]  /*183a0*/  HSET2.LE.AND R13, R18, R34.reuse, PT ;  /* 0x00000022120d7233 */ /* 0x100fe40003803000 */
[--C-:B------:R-:W-:Y:S01]  /*183b0*/  HSET2.LE.AND R18, R16, R34.reuse, PT ;  /* 0x0000002210127233 */ /* 0x100fe20003803000 */
[----:B------:R-:W-:Y:S01]  /*183c0*/  IMAD.IADD R175, R168, 0x1, R234 ;  /* 0x00000001a8af7824 */ /* 0x000fe200078e02ea */
[----:B------:R-:W-:-:S02]  /*183d0*/  HSET2.LE.AND R16, R19, R34, PT ;  /* 0x0000002213107233 */ /* 0x000fc40003803000 */
[----:B------:R-:W-:Y:S02]  /*183e0*/  LOP3.LUT R13, R17, R13, RZ, 0xc0, !PT ;  /* 0x0000000d110d7212 */ /* 0x000fe400078ec0ff */
[----:B------:R-:W-:Y:S02]  /*183f0*/  LOP3.LUT R14, R14, R18, RZ, 0xc0, !PT ;  /* 0x000000120e0e7212 */ /* 0x000fe400078ec0ff */
[----:B------:R-:W-:Y:S02]  /*18400*/  LOP3.LUT R15, R15, R16, RZ, 0xc0, !PT ;  /* 0x000000100f0f7212 */ /* 0x000fe400078ec0ff */
[----:B------:R-:W1:Y:S01]  /*18410*/  LDSM.16.MT88.4 R16, [R175+0xa000] ;  /* 0x00a00000af10783b */ /* 0x000e620000004200 */
[----:B------:R-:W-:Y:S02]  /*18420*/  LOP3.LUT R20, R10, 0xff00ff, RZ, 0xc0, !PT ;  /* 0x00ff00ff0a147812 */ /* 0x000fe400078ec0ff */
[--C-:B------:R-:W-:Y:S02]  /*18430*/  HSET2.LE.AND R10, R11, R34.reuse, PT ;  /* 0x000000220b0a7233 */ /* 0x100fe40003803000 */
[----:B------:R-:W-:-:S02]  /*18440*/  HSET2.LE.AND R9, R9, R34, PT ;  /* 0x0000002209097233 */ /* 0x000fc40003803000 */
[----:B------:R-:W-:Y:S02]  /*18450*/  HSET2.LE.AND R11, R20, R34, PT ;  /* 0x00000022140b7233 */ /* 0x000fe40003803000 */
[----:B------:R-:W-:Y:S02]  /*18460*/  LOP3.LUT R8, R171, R22, RZ, 0xc0, !PT ;  /* 0x00000016ab087212 */ /* 0x000fe400078ec0ff */
[----:B------:R-:W-:Y:S01]  /*18470*/  LOP3.LUT R9, R170, R9, RZ, 0xc0, !PT ;  /* 0x00000009aa097212 */ /* 0x000fe200078ec0ff */
[----:B------:R-:W-:Y:S01]  /*18480*/  VIADD R227, R168, 0xa040 ;  /* 0x0000a040a8e37836 */ /* 0x000fe20000000000 */
[----:B------:R-:W-:Y:S01]  /*18490*/  LOP3.LUT R10, R169, R10, RZ, 0xc0, !PT ;  /* 0x0000000aa90a7212 */ /* 0x000fe200078ec0ff */
[----:B------:R-:W-:Y:S01]  /*184a0*/  LDSM.16.MT88.4 R20, [R168+0xa000] ;  /* 0x00a00000a814783b */ /* 0x000fe20000004200 */
[----:B------:R-:W-:-:S07]  /*184b0*/  LOP3.LUT R11, R35, R11, RZ, 0xc0, !PT ;  /* 0x0000000b230b7212 */ /* 0x000fce00078ec0ff */
        /* <DEDUP_REMOVED lines=35> */
[----:B------:R-:W-:Y:S01]  /*186f0*/  FADD.FTZ R211, R233, R211 ;  /* 0x000000d3e9d37221 */ /* 0x000fe20000010000 */
[----:B------:R-:W-:-:S06]  /*18700*/  IMAD.MOV.U32 R233, RZ, RZ, R232 ;  /* 0x000000ffffe97224 */ /* 0x000fcc00078e00e8 */
        /* <DEDUP_REMOVED lines=14> */
[----:B------:R-:W-:Y:S02]  /*187f0*/  SHF.R.U32.HI R8, RZ, 0x8, R8 ;  /* 0x00000008ff087819 */ /* 0x000fe40000011608 */
[C---:B------:R-:W-:Y:S01]  /*18800*/  LOP3.LUT R11, R29.reuse, 0xff, RZ, 0xc0, !PT ;  /* 0x000000ff1d0b7812 */ /* 0x040fe200078ec0ff */
[----:B------:R-:W-:Y:S01]  /*18810*/  HMMA.16816.F32 R108, R12, R22, R108 ;  /* 0x000000160c6c723c */ /* 0x000fe2000000186c */
[----:B------:R-:W-:-:S02]  /*18820*/  PRMT R13, R29, 0x7632, R13 ;  /* 0x000076321d0d7816 */ /* 0x000fc4000000000d */
[C---:B------:R-:W-:Y:S02]  /*18830*/  LOP3.LUT R12, R28.reuse, 0xffff, RZ, 0xc0, !PT ;  /* 0x0000ffff1c0c7812 */ /* 0x040fe400078ec0ff */
[----:B------:R-:W-:Y:S02]  /*18840*/  PRMT R8, R11, 0x5410, R8 ;  /* 0x000054100b087816 */ /* 0x000fe40000000008 */
[----:B------:R-:W-:Y:S02]  /*18850*/  PRMT R11, R28, 0x7632, R11 ;  /* 0x000076321c0b7816 */ /* 0x000fe4000000000b */
[----:B------:R-:W-:Y:S02]  /*18860*/  LOP3.LUT R13, R13, 0xff, RZ, 0xc0, !PT ;  /* 0x000000ff0d0d7812 */ /* 0x000fe400078ec0ff */
[----:B------:R-:W-:Y:S02]  /*18870*/  SHF.R.U32.HI R12, RZ, 0x8, R12 ;  /* 0x00000008ff0c7819 */ /* 0x000fe4000001160c */
[----:B------:R-:W-:-:S02]  /*18880*/  SHF.R.U32.HI R22, RZ, 0x18, R29 ;  /* 0x00000018ff167819 */ /* 0x000fc4000001161d */
[----:B------:R-:W-:Y:S02]  /*18890*/  LOP3.LUT R21, R28, 0xff, RZ, 0xc0, !PT ;  /* 0x000000ff1c157812 */ /* 0x000fe400078ec0ff */
[----:B------:R-:W-:Y:S02]  /*188a0*/  SHF.R.U32.HI R20, RZ, 0x18, R28 ;  /* 0x00000018ff147819 */ /* 0x000fe4000001161c */
[----:B------:R-:W-:Y:S02]  /*188b0*/  LOP3.LUT R11, R11, 0xff, RZ, 0xc0, !PT ;  /* 0x000000ff0b0b7812 */ /* 0x000fe400078ec0ff */
[----:B------:R-:W-:Y:S02]  /*188c0*/  PRMT R232, R232, 0x7771, RZ ;  /* 0x00007771e8e87816 */ /* 0x000fe400000000ff */
[----:B------:R-:W-:Y:S02]  /*188d0*/  LOP3.LUT R233, R233, 0xff, RZ, 0xc0, !PT ;  /* 0x000000ffe9e97812 */ /* 0x000fe400078ec0ff */
[----:B------:R-:W-:-:S02]  /*188e0*/  PRMT R22, R13, 0x5410, R22 ;  /* 0x000054100d167816 */ /* 0x000fc40000000016 */
[----:B------:R-:W-:Y:S02]  /*188f0*/  PRMT R21, R21, 0x5410, R12 ;  /* 0x0000541015157816 */ /* 0x000fe4000000000c */
[----:B------:R-:W-:Y:S01]  /*18900*/  PRMT R20, R11, 0x5410, R20 ;  /* 0x000054100b147816 */ /* 0x000fe20000000014 */
[----:B------:R2:W3:Y:S01]  /*18910*/  LDSM.16.MT88.4 R12, [R168+0xb800] ;  /* 0x00b80000a80c783b */ /* 0x0004e20000004200 */
[----:B------:R-:W-:Y:S02]  /*18920*/  PRMT R232, R233, 0x5410, R232 ;  /* 0x00005410e9e87816 */ /* 0x000fe400000000e8 */
[----:B------:R-:W-:Y:S02]  /*18930*/  LOP3.LUT R11, R33, 0xff00ff, RZ, 0xc0, !PT ;  /* 0x00ff00ff210b7812 */ /* 0x000fe400078ec0ff */
[----:B------:R-:W-:Y:S02]  /*18940*/  LOP3.LUT R171, R10, 0xff00ff, RZ, 0xc0, !PT ;  /* 0x00ff00ff0aab7812 */ /* 0x000fe400078ec0ff */
        /* <DEDUP_REMOVED lines=8> */
[----:B------:R-:W-:Y:S02]  /*189d0*/  LOP3.LUT R170, R25, R9, RZ, 0xc0, !PT ;  /* 0x0000000919aa7212 */ /* 0x000fe400078ec0ff */
[----:B--2---:R-:W-:Y:S02]  /*189e0*/  LOP3.LUT R168, R6, R21, RZ, 0xc0, !PT ;  /* 0x0000001506a87212 */ /* 0x004fe400078ec0ff */
[----:B------:R-:W-:Y:S02]  /*189f0*/  LOP3.LUT R169, R7, R20, RZ, 0xc0, !PT ;  /* 0x0000001407a97212 */ /* 0x000fe400078ec0ff */
[----:B------:R-:W-:Y:S02]  /*18a00*/  LOP3.LUT R8, R26, R8, RZ, 0xc0, !PT ;  /* 0x000000081a087212 */ /* 0x000fe400078ec0ff */
[----:B------:R-:W-:-:S02]  /*18a10*/  LOP3.LUT R9, R27, R22, RZ, 0xc0, !PT ;  /* 0x000000161b097212 */ /* 0x000fc400078ec0ff */
[----:B------:R-:W-:Y:S01]  /*18a20*/  LOP3.LUT R10, R31, R10, RZ, 0xc0, !PT ;  /* 0x0000000a1f0a7212 */ /* 0x000fe200078ec0ff */
[----:B------:R-:W2:Y:S01]  /*18a30*/  LDSM.16.MT88.4 R20, [R227+0x1800] ;  /* 0x00180000e314783b */ /* 0x000ea20000004200 */
[----:B------:R-:W-:Y:S02]  /*18a40*/  LOP3.LUT R11, R32, R11, RZ, 0xc0, !PT ;  /* 0x0000000b200b7212 */ /* 0x000fe400078ec0ff */
[----:B------:R-:W-:Y:S01]  /*18a50*/  LOP3.LUT R171, R24, R171, RZ, 0xc0, !PT ;  /* 0x000000ab18ab7212 */ /* 0x000fe200078ec0ff */
[----:B------:R-:W-:Y:S04]  /*18a60*/  LDSM.16.MT88.4 R32, [R175+0xa800] ;  /* 0x00a80000af20783b */ /* 0x000fe80000004200 */
[-C--:B-1----:R-:W-:Y:S01]  /*18a70*/  HMMA.16816.F32 R132, R8, R16.reuse, R132 ;  /* 0x000000100884723c */ /* 0x082fe20000001884 */
[----:B------:R-:W-:Y:S04]  /*18a80*/  LDSM.16.MT88.4 R24, [R227+0x800] ;  /* 0x00080000e318783b */ /* 0x000fe80000004200 */
[----:B------:R-:W-:Y:S03]  /*18a90*/  LDSM.16.MT88.4 R28, [R175+0xb800] ;  /* 0x00b80000af1c783b */ /* 0x000fe60000004200 */
        /* <DEDUP_REMOVED lines=9> */
[----:B------:R-:W-:-:S06]  /*18b30*/  IMAD.U32 R6, RZ, RZ, UR4 ;  /* 0x00000004ff067e24 */ /* 0x000fcc000f8e00ff */
[-C--:B--2---:R-:W-:Y:S01]  /*18b40*/  HMMA.16816.F32 R104, R168, R20.reuse, R104 ;  /* 0x00000014a868723c */ /* 0x084fe20000001868 */
[----:B------:R-:W-:Y:S07]  /*18b50*/  STG.E.U16 desc[UR28][R220.64+-0x100], R225 ;  /* 0xffff00e1dc007986 */ /* 0x000fee000c10151c */
[----:B------:R-:W-:Y:S01]  /*18b60*/  HMMA.16816.F32 R100, R8, R20, R100 ;  /* 0x000000140864723c */ /* 0x000fe20000001864 */
[C---:B------:R-:W-:Y:S01]  /*18b70*/  IMAD.WIDE R20, R6.reuse, -0x70, R228 ;  /* 0xffffff9006147825 */ /* 0x040fe200078e02e4 */
[----:B------:R-:W-:Y:S04]  /*18b80*/  STG.E.U16 desc[UR28][R220.64+-0xfe], R226 ;  /* 0xffff02e2dc007986 */ /* 0x000fe8000c10151c */
[----:B------:R-:W-:Y:S02]  /*18b90*/  STG.E.U16 desc[UR28][R182.64+-0xf0], R172 ;  /* 0xffff10acb6007986 */ /* 0x000fe4000c10151c */
[-C--:B-1----:R-:W-:Y:S02]  /*18ba0*/  HMMA.16816.F32 R56, R168, R16.reuse, R56 ;  /* 0x00000010a838723c */ /* 0x082fe40000001838 */
[----:B------:R-:W-:Y:S04]  /*18bb0*/  STG.E.U16 desc[UR28][R182.64+-0xee], R167 ;  /* 0xffff12a7b6007986 */ /* 0x000fe8000c10151c */
[----:B------:R-:W-:Y:S02]  /*18bc0*/  STG.E.U16 desc[UR28][R230.64+-0xf0], R166 ;  /* 0xffff10a6e6007986 */ /* 0x000fe4000c10151c */
[----:B------:R-:W-:Y:S01]  /*18bd0*/  HMMA.16816.F32 R52, R8, R16, R52 ;  /* 0x000000100834723c */ /* 0x000fe20000001834 */
[----:B------:R-:W-:Y:S01]  /*18be0*/  IMAD.WIDE R16, R6, 0x70, R20 ;  /* 0x0000007006107825 */ /* 0x000fe200078e0214 */
        /* <DEDUP_REMOVED lines=8> */
[----:B------:R1:W-:Y:S01]  /*18c70*/  STG.E.U16 desc[UR28][R20.64+-0xde], R186 ;  /* 0xffff22ba14007986 */ /* 0x0003e2000c10151c */
[----:B------:R-:W-:Y:S01]  /*18c80*/  FADD.FTZ R215, R173, R215 ;  /* 0x000000d7add77221 */ /* 0x000fe20000010000 */
[----:B------:R-:W-:-:S02]  /*18c90*/  FADD.FTZ R214, R185, R214 ;  /* 0x000000d6b9d67221 */ /* 0x000fc40000010000 */
[----:B------:R-:W-:Y:S01]  /*18ca0*/  STG.E.U16 desc[UR28][R16.64+-0xe0], R190 ;  /* 0xffff20be10007986 */ /* 0x000fe2000c10151c */
[----:B------:R-:W-:Y:S01]  /*18cb0*/  FADD.FTZ R215, R196, R215 ;  /* 0x000000d7c4d77221 */ /* 0x000fe20000010000 */
[----:B------:R-:W-:Y:S02]  /*18cc0*/  FADD.FTZ R212, R188, R212 ;  /* 0x000000d4bcd47221 */ /* 0x000fe40000010000 */
[----:B------:R-:W-:Y:S01]  /*18cd0*/  STG.E.U16 desc[UR28][R16.64+-0xde], R193 ;  /* 0xffff22c110007986 */ /* 0x000fe2000c10151c */
[----:B------:R-:W-:-:S03]  /*18ce0*/  FADD.FTZ R211, R194, R211 ;  /* 0x000000d3c2d37221 */ /* 0x000fc60000010000 */
[----:B------:R-:W-:Y:S04]  /*18cf0*/  STG.E.U16 desc[UR28][R220.64+-0xe0], R201 ;  /* 0xffff20c9dc007986 */ /* 0x000fe8000c10151c */
[----:B------:R-:W-:Y:S01]  /*18d00*/  STG.E.U16 desc[UR28][R220.64+-0xde], R216 ;  /* 0xffff22d8dc007986 */ /* 0x000fe2000c10151c */
[----:B-1----:R-:W-:-:S03]  /*18d10*/  IMAD.WIDE R20, R6, -0x70, R16 ;  /* 0xffffff9006147825 */ /* 0x002fc600078e0210 */
[----:B------:R-:W-:Y:S01]  /*18d20*/  STG.E.U16 desc[UR28][R182.64+-0xd0], R200 ;  /* 0xffff30c8b6007986 */ /* 0x000fe2000c10151c */
[----:B------:R-:W-:-:S03]  /*18d30*/  IMAD.WIDE R6, R6, 0x70, R20 ;  /* 0x0000007006067825 */ /* 0x000fc600078e0214 */
[----:B------:R-:W-:Y:S01]  /*18d40*/  STG.E.U16 desc[UR28][R182.64+-0xce], R202 ;  /* 0xffff32cab6007986 */ /* 0x000fe2000c10151c */
[----:B------:R-:W-:-:S03]  /*18d50*/  FADD.FTZ R214, R199, R214 ;  /* 0x000000d6c7d67221 */ /* 0x000fc60000010000 */
[----:B------:R-:W-:Y:S01]  /*18d60*/  STG.E.U16 desc[UR28][R20.64+-0xd0], R218 ;  /* 0xffff30da14007986 */ /* 0x000fe2000c10151c */
[----:B------:R-:W-:-:S03]  /*18d70*/  FADD.FTZ R212, R198, R212 ;  /* 0x000000d4c6d47221 */ /* 0x000fc60000010000 */
[----:B------:R-:W-:Y:S01]  /*18d80*/  STG.E.U16 desc[UR28][R20.64+-0xce], R217 ;  /* 0xffff32d914007986 */ /* 0x000fe2000c10151c */
[----:B------:R-:W-:-:S03]  /*18d90*/  FADD.FTZ R211, R197, R211 ;  /* 0x000000d3c5d37221 */ /* 0x000fc60000010000 */
[----:B------:R-:W-:Y:S04]  /*18da0*/  STG.E.U16 desc[UR28][R6.64+-0xd0], R205 ;  /* 0xffff30cd06007986 */ /* 0x000fe8000c10151c */
[----:B------:R1:W-:Y:S01]  /*18db0*/  STG.E.U16 desc[UR28][R6.64+-0xce], R204 ;  /* 0xffff32cc06007986 */ /* 0x0003e2000c10151c */
[C---:B------:R-:W-:Y:S08]  /*18dc0*/  HMMA.16816.F32 R140, R8.reuse, R32, R140 ;  /* 0x00000020088c723c */ /* 0x040ff0000000188c */
[C---:B------:R-:W-:Y:S08]  /*18dd0*/  HMMA.16816.F32 R144, R8.reuse, R34, R144 ;  /* 0x000000220890723c */ /* 0x040ff00000001890 */
[----:B------:R-:W-:Y:S01]  /*18de0*/  HMMA.16816.F32 R84, R8, R28, R84 ;  /* 0x0000001c0854723c */ /* 0x000fe20000001854 */
[----:B-1----:R-:W-:-:S07]  /*18df0*/  FADD.FTZ R6, R192, R215 ;  /* 0x000000d7c0067221 */ /* 0x002fce0000010000 */
[C---:B------:R-:W-:Y:S01]  /*18e00*/  HMMA.16816.F32 R96, R8.reuse, R30, R96 ;  /* 0x0000001e0860723c */ /* 0x040fe20000001860 */
[----:B------:R-:W-:Y:S01]  /*18e10*/  FADD.FTZ R7, R191, R212 ;  /* 0x000000d4bf077221 */ /* 0x000fe20000010000 */
[----:B------:R1:W-:Y:S06]  /*18e20*/  STL [R1+0x50], R6 ;  /* 0x0000500601007387 */ /* 0x0003ec0000100800 */
[C---:B------:R-:W-:Y:S08]  /*18e30*/  HMMA.16816.F32 R36, R8.reuse, R24, R36 ;  /* 0x000000180824723c */ /* 0x040ff00000001824 */
[C---:B------:R-:W-:Y:S08]  /*18e40*/  HMMA.16816.F32 R48, R8.reuse, R26, R48 ;  /* 0x0000001a0830723c */ /* 0x040ff00000001830 */
[----:B------:R-:W-:Y:S01]  /*18e50*/  HMMA.16816.F32 R112, R8, R22, R112 ;  /* 0x000000160870723c */ /* 0x000fe20000001870 */
[----:B-1----:R-:W-:-:S07]  /*18e60*/  FADD.FTZ R6, R189, R211 ;  /* 0x000000d3bd067221 */ /* 0x002fce0000010000 */
[C---:B------:R-:W-:Y:S08]  /*18e70*/  HMMA.16816.F32 R64, R8.reuse, R18, R64 ;  /* 0x000000120840723c */ /* 0x040ff00000001840 */
[C---:B---3--:R-:W-:Y:S08]  /*18e80*/  HMMA.16816.F32 R116, R8.reuse, R12, R116 ;  /* 0x0000000c0874723c */ /* 0x048ff00000001874 */
[----:B------:R-:W-:Y:S01]  /*18e90*/  HMMA.16816.F32 R128, R8, R14, R128 ;  /* 0x0000000e0880723c */ /* 0x000fe20000001880 */
[----:B------:R-:W-:Y:S01]  /*18ea0*/  FADD.FTZ R8, R195, R214 ;  /* 0x000000d6c3087221 */ /* 0x000fe20000010000 */
[----:B------:R1:W-:Y:S04]  /*18eb0*/  STG.E.U16 desc[UR28][R220.64+-0xd0], R203 ;  /* 0xffff30cbdc007986 */ /* 0x0003e8000c10151c */
[----:B------:R1:W-:Y:S04]  /*18ec0*/  STL [R1+0x4c], R8 ;  /* 0x00004c0801007387 */ /* 0x0003e80000100800 */
[----:B------:R1:W-:Y:S01]  /*18ed0*/  STL [R1+0x20], R7 ;  /* 0x0000200701007387 */ /* 0x0003e20000100800 */
[C---:B------:R-:W-:Y:S03]  /*18ee0*/  HMMA.16816.F32 R156, R168.reuse, R32, R156 ;  /* 0x00000020a89c723c */ /* 0x040fe6000000189c */
        /* <DEDUP_REMOVED lines=12> */
[----:B------:R-:W-:Y:S01]  /*18fb0*/  IADD3 R197, P0, PT, R182, -0x140, RZ ;  /* 0xfffffec0b6c57810 */ /* 0x000fe20007f1e0ff */
[----:B------:R-:W-:-:S03]  /*18fc0*/  @UP0 UIADD3 UR23, UPT, UPT, UR23, -0x6, URZ ;  /* 0xfffffffa17170890 */ /* 0x000fc6000fffe0ff */
[----:B------:R-:W-:Y:S01]  /*18fd0*/  IADD3.X R196, PT, PT, R183, -0x1, RZ, P0, !PT ;  /* 0xffffffffb7c47810 */ /* 0x000fe200007fe4ff */
[----:B-1----:R-:W-:-:S14]  /*18fe0*/  BRA.U UP0, `(.L_x_2543) ;  /* 0x0000000100047547 */ /* 0x002fdc000b800000 */
.L_x_2538:
[----:B------:R-:W-:-:S12]  /*18ff0*/  UIADD3 UR23, UPT, UPT, UR27, -0x1, URZ ;  /* 0xffffffff1b177890 */ /* 0x000fd8000fffe0ff */
.L_x_2543:
[----:B------:R-:W-:-:S09]  /*19000*/  UISETP.GE.AND UP0, UPT, UR23, UR19, UPT ;  /* 0x000000131700728c */ /* 0x000fd2000bf06270 */
[----:B------:R-:W-:Y:S05]  /*19010*/  BRA.U !UP0, `(.L_x_2544) ;  /* 0x0000004508fc7547 */ /* 0x000fea000b800000 */
[----:B------:R-:W-:Y:S01]  /*19020*/  UIADD3 UR4, UPT, UPT, UR34, -0x61c88647, URZ ;  /* 0x9e3779b922047890 */ /* 0x000fe2000fffe0ff */
[----:B------:R-:W-:Y:S01]  /*19030*/  LOP3.LUT R6, R181, UR35, RZ, 0x3c, !PT ;  /* 0x00000023b5067c12 */ /* 0x000fe2000f8e3cff */
[----:B------:R-:W-:Y:S01]  /*19040*/  IMAD.MOV.U32 R168, RZ, RZ, R0 ;  /* 0x000000ffffa87224 */ /* 0x000fe200078e0000 */
[----:B-----5:R-:W1:Y:S01]  /*19050*/  LDC R5, c[0x0][0x4f8] ;  /* 0x00013e00ff057b82 */ /* 0x020e620000000800 */
[----:B------:R-:W-:Y:S01]  /*19060*/  VIADD R0, R246, 0x8 ;  /* 0x00000008f6007836 */ /* 0x000fe20000000000 */
[----:B------:R-:W-:Y:S01]  /*19070*/  UIADD3 UR7, UPT, UPT, UR34, 0x3c6ef372, URZ ;  /* 0x3c6ef37222077890 */ /* 0x000fe2000fffe0ff */
[----:B------:R-:W-:Y:S01]  /*19080*/  LOP3.LUT R7, R178, UR4, RZ, 0x3c, !PT ;  /* 0x00000004b2077c12 */ /* 0x000fe2000f8e3cff */
[----:B------:R2:W-:Y:S01]  /*19090*/  STL [R1+0xc], R6 ;  /* 0x00000c0601007387 */ /* 0x0005e20000100800 */
[----:B------:R-:W-:Y:S01]  /*190a0*/  IMAD.MOV.U32 R167, RZ, RZ, R2 ;  /* 0x000000ffffa77224 */ /* 0x000fe200078e0002 */
[C---:B------:R-:W-:Y:S01]  /*190b0*/  LOP3.LUT P0, RZ, R208.reuse, 0x2, RZ, 0xc0, !PT ;  /* 0x00000002d0ff7812 */ /* 0x040fe2000780c0ff */
[----:B------:R-:W-:Y:S01]  /*190c0*/  IMAD.SHL.U32 R204, R208, 0x40, RZ ;  /* 0x00000040d0cc7824 */ /* 0x000fe200078e00ff */
[----:B------:R-:W-:Y:S01]  /*190d0*/  STL [R1+0x8], R7 ;  /* 0x0000080701007387 */ /* 0x000fe20000100800 */
[----:B------:R-:W3:Y:S01]  /*190e0*/  LDC.64 R212, c[0x0][0x3c0] ;  /* 0x0000f000ffd47b82 */ /* 0x000ee20000000a00 */
[----:B------:R-:W4:Y:S01]  /*190f0*/  LDCU UR8, c[0x0][0x440] ;  /* 0x00008800ff0877ac */ /* 0x000f220008000800 */
[----:B------:R-:W-:Y:S01]  /*19100*/  MOV R202, 0x20 ;  /* 0x0000002000ca7802 */ /* 0x000fe20000000f00 */
[----:B------:R-:W1:Y:S01]  /*19110*/  S2R R208, SR_TID.X ;  /* 0x0000000000d07919 */ /* 0x000e620000002100 */
[----:B------:R-:W-:Y:S01]  /*19120*/  IMAD.MOV.U32 R166, RZ, RZ, R3 ;  /* 0x000000ffffa67224 */ /* 0x000fe200078e0003 */
[----:B------:R-:W-:Y:S01]  /*19130*/  IADD3 R200, PT, PT, R246, 0x48, RZ ;  /* 0x00000048f6c87810 */ /* 0x000fe20007ffe0ff */
[----:B------:R-:W-:Y:S01]  /*19140*/  IMAD.MOV.U32 R165, RZ, RZ, R164 ;  /* 0x000000ffffa57224 */ /* 0x000fe200078e00a4 */
[----:B------:R-:W1:Y:S01]  /*19150*/  LDCU UR13, c[0x0][0x440] ;  /* 0x00008800ff0d77ac */ /* 0x000e620008000800 */
[----:B------:R-:W-:-:S02]  /*19160*/  IMAD.MOV.U32 R205, RZ, RZ, 0x40 ;  /* 0x00000040ffcd7424 */ /* 0x000fc400078e00ff */
[----:B------:R-:W-:Y:S01]  /*19170*/  VIADD R201, R246, 0x40 ;  /* 0x00000040f6c97836 */ /* 0x000fe20000000000 */
[----:B------:R-:W1:Y:S01]  /*19180*/  LDCU.U8 UR12, c[0x0][0x4f8] ;  /* 0x00009f00ff0c77ac */ /* 0x000e620008000000 */
[----:B--2---:R-:W-:Y:S01]  /*19190*/  LOP3.LUT R6, R176, UR4, RZ, 0x3c, !PT ;  /* 0x00000004b0067c12 */ /* 0x004fe2000f8e3cff */
[----:B------:R-:W2:Y:S01]  /*191a0*/  LDCU UR4, c[0x0][0x45c] ;  /* 0x00008b80ff0477ac */ /* 0x000ea20008000800 */
[----:B-1----:R-:W-:Y:S02]  /*191b0*/  LOP3.LUT R5, R5, 0xff, RZ, 0xc0, !PT ;  /* 0x000000ff05057812 */ /* 0x002fe400078ec0ff */
[----:B----4-:R-:W-:Y:S01]  /*191c0*/  ISETP.GE.AND P5, PT, R4, UR8, PT ;  /* 0x0000000804007c0c */ /* 0x010fe2000bfa6270 */
[----:B------:R1:W-:Y:S04]  /*191d0*/  STL [R1+0x4], R6 ;  /* 0x0000040601007387 */ /* 0x0003e80000100800 */
[----:B------:R4:W-:Y:S04]  /*191e0*/  STL [R1], R0 ;  /* 0x0000000001007387 */ /* 0x0009e80000100800 */
[----:B------:R-:W4:Y:S04]  /*191f0*/  LDL.64 R8, [R1+0x38] ;  /* 0x0000380001087983 */ /* 0x000f280000100a00 */
[----:B-1----:R-:W2:Y:S01]  /*19200*/  LDL.64 R6, [R1+0x28] ;  /* 0x0000280001067983 */ /* 0x002ea20000100a00 */
[----:B------:R-:W-:-:S02]  /*19210*/  SEL R202, R202, 0xffffffe0, !P0 ;  /* 0xffffffe0caca7807 */ /* 0x000fc40004000000 */
[----:B------:R-:W-:Y:S02]  /*19220*/  LOP3.LUT R203, R204, 0x400, RZ, 0xc0, !PT ;  /* 0x00000400cccb7812 */ /* 0x000fe400078ec0ff */
[----:B----4-:R-:W-:-:S05]  /*19230*/  LOP3.LUT R0, R9, UR7, RZ, 0x3c, !PT ;  /* 0x0000000709007c12 */ /* 0x010fca000f8e3cff */
[----:B------:R1:W-:Y:S01]  /*19240*/  STL [R1+0x1c], R0 ;  /* 0x00001c0001007387 */ /* 0x0003e20000100800 */
[----:B--2---:R-:W-:-:S05]  /*19250*/  LOP3.LUT R2, R7, UR7, RZ, 0x3c, !PT ;  /* 0x0000000707027c12 */ /* 0x004fca000f8e3cff */
[----:B------:R2:W-:Y:S01]  /*19260*/  STL [R1+0x18], R2 ;  /* 0x0000180201007387 */ /* 0x0005e20000100800 */
[----:B-1----:R-:W-:-:S05]  /*19270*/  IMAD R0, R5, 0x10000, R5 ;  /* 0x0001000005007824 */ /* 0x002fca00078e0205 */
[----:B------:R2:W-:Y:S01]  /*19280*/  STL [R1+0x14], R0 ;  /* 0x0000140001007387 */ /* 0x0005e20000100800 */
[----:B---3--:R-:W-:Y:S05]  /*19290*/  BRA `(.L_x_2545) ;  /* 0x0000000000987947 */ /* 0x008fea0003800000 */
.L_x_2547:
[----:B------:R-:W1:Y:S01]  /*192a0*/  LDC.64 R2, c[0x0][0x3b8] ;  /* 0x0000ee00ff027b82 */ /* 0x000e620000000a00 */
[----:B------:R-:W-:Y:S06]  /*192b0*/  UIADD3 UR8, UPT, UPT, UR23, -0x1, URZ ;  /* 0xffffffff17087890 */ /* 0x000fec000fffe0ff */
[----:B-1----:R-:W-:Y:S04]  /*192c0*/  IMAD.WIDE.U32 R28, R2, UR8, RZ ;  /* 0x00000008021c7c25 */ /* 0x002fe8000f8e00ff */
[----:B------:R-:W-:Y:S02]  /*192d0*/  IMAD R11, R3, UR8, R29 ;  /* 0x00000008030b7c24 */ /* 0x000fe4000f8e021d */
[C---:B------:R-:W-:Y:S03]  /*192e0*/  IMAD.SHL.U32 R9, R28.reuse, 0x20, RZ ;  /* 0x000000201c097824 */ /* 0x040fe600078e00ff */
[----:B------:R-:W-:Y:S02]  /*192f0*/  SHF.L.U64.HI R11, R28, 0x5, R11 ;  /* 0x000000051c0b7819 */ /* 0x000fe4000001020b */
[C---:B------:R-:W-:Y:S02]  /*19300*/  LEA R17, P0, R2.reuse, R9, 0x4 ;  /* 0x0000000902117211 */ /* 0x040fe400078020ff */
[CC--:B------:R-:W-:Y:S02]  /*19310*/  @!P5 LEA R13, P4, R9.reuse, R250.reuse, 0x1 ;  /* 0x000000fa090dd211 */ /* 0x0c0fe400078808ff */
[----:B------:R-:W-:Y:S02]  /*19320*/  LEA.HI.X R3, R2, R11, R3, 0x4, P0 ;  /* 0x0000000b02037211 */ /* 0x000fe400000f2403 */
[-C--:B------:R-:W-:Y:S02]  /*19330*/  @!P5 LEA.HI.X R2, R9, R249.reuse, R11, 0x1, P4 ;  /* 0x000000f90902d211 */ /* 0x080fe400020f0c0b */
[-C--:B------:R-:W-:Y:S02]  /*19340*/  LEA R30, P4, R17, R250.reuse, 0x1 ;  /* 0x000000fa111e7211 */ /* 0x080fe400078808ff */
[----:B------:R-:W-:Y:S02]  /*19350*/  @!P6 LEA R28, P0, R9, R250, 0x1 ;  /* 0x000000fa091ce211 */ /* 0x000fe400078008ff */
[-C--:B------:R-:W-:Y:S01]  /*19360*/  LEA.HI.X R31, R17, R249.reuse, R3, 0x1, P4 ;  /* 0x000000f9111f7211 */ /* 0x080fe200020f0c03 */
[----:B------:R-:W-:Y:S01]  /*19370*/  @!P5 IMAD.MOV.U32 R3, RZ, RZ, R2 ;  /* 0x000000ffff03d224 */ /* 0x000fe200078e0002 */
        /* <DEDUP_REMOVED lines=24> */
.L_x_2545:
[----:B------:R-:W-:Y:S04]  /*19500*/  DEPBAR.LE SB0, 0x0 ;  /* 0x000080000000791a */ /* 0x000fe80000000000 */
[----:B------:R-:W-:Y:S01]  /*19510*/  BAR.SYNC.DEFER_BLOCKING 0x0 ;  /* 0x0000000000007b1d */ /* 0x000fe20000010000 */
[----:B------:R-:W-:Y:S01]  /*19520*/  IMAD.WIDE.U32 R6, R212, UR23, RZ ;  /* 0x00000017d4067c25 */ /* 0x000fe2000f8e00ff */
[----:B------:R-:W-:Y:S01]  /*19530*/  LOP3.LUT R252, R4, 0x40, RZ, 0xfc, !PT ;  /* 0x0000004004fc7812 */ /* 0x000fe200078efcff */
[----:B------:R-:W-:Y:S01]  /*19540*/  UISETP.GT.AND UP0, UPT, UR23, UR19, UPT ;  /* 0x000000131700728c */ /* 0x000fe2000bf04270 */
[----:B------:R-:W-:Y:S01]  /*19550*/  SHF.R.U32.HI R210, RZ, 0x1, R208 ;  /* 0x00000001ffd27819 */ /* 0x000fe200000116d0 */
[----:B--2---:R-:W-:Y:S01]  /*19560*/  IMAD R2, R213, UR23, R7 ;  /* 0x00000017d5027c24 */ /* 0x004fe2000f8e0207 */
[C---:B------:R-:W-:Y:S01]  /*19570*/  LEA R8, P0, R6.reuse, R248, 0x6 ;  /* 0x000000f806087211 */ /* 0x040fe200078030ff */
[----:B------:R-:W-:Y:S01]  /*19580*/  IMAD.SHL.U32 R0, R6, 0x20, RZ ;  /* 0x0000002006007824 */ /* 0x000fe200078e00ff */
[----:B------:R-:W-:Y:S01]  /*19590*/  ISETP.GE.AND P6, PT, R252, UR13, PT ;  /* 0x0000000dfc007c0c */ /* 0x000fe2000bfc6270 */
[----:B------:R-:W-:Y:S01]  /*195a0*/  IMAD.SHL.U32 R3, R208, 0x20, RZ ;  /* 0x00000020d0037824 */ /* 0x000fe200078e00ff */
[CCC-:B------:R-:W-:Y:S01]  /*195b0*/  LEA.HI.X R9, R6.reuse, R247.reuse, R2.reuse, 0x6, P0 ;  /* 0x000000f706097211 */ /* 0x1c0fe200000f3402 */
[----:B------:R-:W-:Y:S01]  /*195c0*/  UIADD3 UR10, UPT, UPT, UR35, 0x76cf5d0a, URZ ;  /* 0x76cf5d0a230a7890 */ /* 0x000fe2000fffe0ff */
[----:B------:R-:W-:Y:S01]  /*195d0*/  SHF.L.U64.HI R2, R6, 0x5, R2 ;  /* 0x0000000506027819 */ /* 0x000fe20000010202 */
[----:B------:R-:W-:Y:S01]  /*195e0*/  UIADD3 UR11, UPT, UPT, UR35, 0x32370b8f, URZ ;  /* 0x32370b8f230b7890 */ /* 0x000fe2000fffe0ff */
[C---:B------:R-:W-:Y:S01]  /*195f0*/  LEA R0, P0, R212.reuse, R0, 0x4 ;  /* 0x00000000d4007211 */ /* 0x040fe200078020ff */
[----:B------:R-:W-:Y:S01]  /*19600*/  UIADD3 UR7, UPT, UPT, UR34, -0x255992d5, URZ ;  /* 0xdaa66d2b22077890 */ /* 0x000fe2000fffe0ff */
[----:B------:R-:W-:Y:S01]  /*19610*/  LOP3.LUT R209, R3, 0x7c00, RZ, 0xc0, !PT ;  /* 0x00007c0003d17812 */ /* 0x000fe200078ec0ff */
[----:B------:R-:W-:Y:S01]  /*19620*/  UIADD3 UR9, UPT, UPT, UR34, 0x78dde6e4, URZ ;  /* 0x78dde6e422097890 */ /* 0x000fe2000fffe0ff */
[----:B------:R-:W-:Y:S02]  /*19630*/  LEA.HI.X R2, R212, R2, R213, 0x4, P0 ;  /* 0x00000002d4027211 */ /* 0x000fe400000f24d5 */
[----:B------:R-:W-:Y:S02]  /*19640*/  LEA R6, P0, R0, R248, 0x1 ;  /* 0x000000f800067211 */ /* 0x000fe400078008ff */
[----:B------:R-:W-:Y:S01]  /*19650*/  LOP3.LUT R169, R210, 0x8, RZ, 0xc0, !PT ;  /* 0x00000008d2a97812 */ /* 0x000fe200078ec0ff */
[----:B------:R-:W-:Y:S01]  /*19660*/  @!PT LDS RZ, [RZ] ;  /* 0x00000000fffff984 */ /* 0x000fe20000000800 */
[----:B------:R-:W-:Y:S01]  /*19670*/  @!PT LDS RZ, [RZ] ;  /* 0x00000000fffff984 */ /* 0x000fe20000000800 */
[----:B------:R-:W-:Y:S01]  /*19680*/  @!PT LDS RZ, [RZ] ;  /* 0x00000000fffff984 */ /* 0x000fe20000000800 */
[----:B------:R-:W-:Y:S01]  /*19690*/  @!P5 LDGSTS.E.BYPASS.LTC128B.128 [R251+0xa000], desc[UR28][R8.64] ;  /* 0x0a00000008fbdfae */ /* 0x000fe2000b981a1c */
[----:B------:R-:W-:Y:S02]  /*196a0*/  LEA.HI.X R7, R0, R247, R2, 0x1, P0 ;  /* 0x000000f700077211 */ /* 0x000fe400000f0c02 */
[--C-:B------:R-:W-:Y:S02]  /*196b0*/  LOP3.LUT R193, R209, 0x200, R204.reuse, 0xf8, !PT ;  /* 0x00000200d1c17812 */ /* 0x100fe400078ef8cc */
[----:B------:R-:W-:Y:S03]  /*196c0*/  LOP3.LUT P2, RZ, R208, 0x4, RZ, 0xc0, !PT ;  /* 0x00000004d0ff7812 */ /* 0x000fe6000784c0ff */
[----:B------:R-:W-:Y:S01]  /*196d0*/  @P5 STS.128 [R251+0xa000], RZ ;  /* 0x00a000fffb005388 */ /* 0x000fe20000000c00 */
[C---:B------:R-:W-:Y:S02]  /*196e0*/  ISETP.GE.AND P5, PT, R4.reuse, UR13, PT ;  /* 0x0000000d04007c0c */ /* 0x040fe4000bfa6270 */
[----:B------:R-:W-:Y:S02]  /*196f0*/  LOP3.LUT R4, R4, 0x1c0, R204, 0xf8, !PT ;  /* 0x000001c004047812 */ /* 0x000fe400078ef8cc */
[----:B------:R-:W-:Y:S02]  /*19700*/  SEL R2, R205, 0xffffffc0, !P2 ;  /* 0xffffffc0cd027807 */ /* 0x000fe40005000000 */
[C---:B------:R-:W-:Y:S01]  /*19710*/  LOP3.LUT R169, R4.reuse, R169, RZ, 0x3c, !PT ;  /* 0x000000a904a97212 */ /* 0x040fe200078e3cff */
[----:B------:R-:W-:Y:S01]  /*19720*/  @!PT LDS RZ, [RZ] ;  /* 0x00000000fffff984 */ /* 0x000fe20000000800 */
[----:B------:R-:W-:Y:S01]  /*19730*/  @!PT LDS RZ, [RZ] ;  /* 0x00000000fffff984 */ /* 0x000fe20000000800 */
[----:B------:R-:W-:Y:S01]  /*19740*/  @!PT LDS RZ, [RZ] ;  /* 0x00000000fffff984 */ /* 0x000fe20000000800 */
[----:B------:R-:W-:Y:S01]  /*19750*/  @!P6 LDGSTS.E.BYPASS.LTC128B.128 [R251+0xb000], desc[UR28][R8.64+0x80] ;  /* 0x0b00008008fbefae */ /* 0x000fe2000b981a1c */
[----:B------:R-:W-:Y:S02]  /*19760*/  LOP3.LUT R171, R4, 0x8, R208, 0x78, !PT ;  /* 0x0000000804ab7812 */ /* 0x000fe400078e78d0 */
[----:B------:R-:W-:Y:S03]  /*19770*/  LOP3.LUT R193, R193, R169, RZ, 0xfc, !PT ;  /* 0x000000a9c1c17212 */ /* 0x000fe600078efcff */
[----:B------:R-:W-:Y:S01]  /*19780*/  IMAD R171, R171, 0x2, R203 ;  /* 0x00000002abab7824 */ /* 0x000fe200078e02cb */
[----:B------:R-:W-:Y:S01]  /*19790*/  LEA R193, R193, UR5, 0x1 ;  /* 0x00000005c1c17c11 */ /* 0x000fe2000f8e08ff */
[----:B------:R-:W-:Y:S02]  /*197a0*/  @P6 STS.128 [R251+0xb000], RZ ;  /* 0x00b000fffb006388 */ /* 0x000fe40000000c00 */
[----:B------:R-:W-:Y:S02]  /*197b0*/  VIADD R192, R171, UR5 ;  /* 0x00000005abc07c36 */ /* 0x000fe40008000000 */
[C-C-:B------:R-:W-:Y:S02]  /*197c0*/  IMAD.IADD R164, R193.reuse, 0x1, R202.reuse ;  /* 0x00000001c1a47824 */ /* 0x140fe400078e02ca */
[C---:B------:R-:W-:Y:S02]  /*197d0*/  IMAD.IADD R0, R192.reuse, 0x1, R202 ;  /* 0x00000001c0007824 */ /* 0x040fe400078e02ca */
[----:B------:R-:W-:Y:S01]  /*197e0*/  @!PT LDS RZ, [RZ] ;  /* 0x00000000fffff984 */ /* 0x000fe20000000800 */
[----:B------:R-:W-:Y:S01]  /*197f0*/  @!PT LDS RZ, [RZ] ;  /* 0x00000000fffff984 */ /* 0x000fe20000000800 */
[----:B------:R-:W-:Y:S01]  /*19800*/  @!PT LDS RZ, [RZ] ;  /* 0x00000000fffff984 */ /* 0x000fe20000000800 */
[----:B------:R-:W-:Y:S01]  /*19810*/  @!P5 LDGSTS.E.BYPASS.LTC128B.128 [R251+0xa800], desc[UR28][R6.64] ;  /* 0x0a80000006fbdfae */ /* 0x000fe2000b981a1c */
[--C-:B------:R-:W-:Y:S02]  /*19820*/  IMAD.IADD R3, R193, 0x1, R2.reuse ;  /* 0x00000001c1037824 */ /* 0x100fe400078e0202 */
[----:B------:R-:W-:Y:S02]  /*19830*/  IMAD.IADD R192, R192, 0x1, R2 ;  /* 0x00000001c0c07824 */ /* 0x000fe400078e0202 */
[C---:B------:R-:W-:Y:S02]  /*19840*/  IMAD.IADD R170, R202.reuse, 0x1, R3 ;  /* 0x00000001caaa7824 */ /* 0x040fe400078e0203 */
[----:B------:R-:W-:Y:S01]  /*19850*/  IMAD.IADD R2, R202, 0x1, R192 ;  /* 0x00000001ca027824 */ /* 0x000fe200078e02c0 */
        /* <DEDUP_REMOVED lines=10> */
[----:B------:R-:W4:Y:S04]  /*19900*/  LDL R199, [R1] ;  /* 0x0000000001c77983 */ /* 0x000f280000100800 */
[----:B------:R-:W-:Y:S08]  /*19910*/  LDSM.16.M88.4 R176, [R164] ;  /* 0x00000000a4b0783b */ /* 0x000ff00000000200 */
[----:B------:R-:W5:Y:S01]  /*19920*/  LDL R198, [R1+0x18] ;  /* 0x0000180001c67983 */ /* 0x000f620000100800 */
[-C--:B-1----:R-:W-:Y:S03]  /*19930*/  HMMA.16816.F32 R4, R32, R16.reuse, RZ ;  /* 0x000000102004723c */ /* 0x082fe600000018ff */
[----:B------:R-:W1:Y:S05]  /*19940*/  LDSM.16.M88.4 R180, [R0+0x8000] ;  /* 0x0080000000b4783b */ /* 0x000e6a0000000200 */
[C---:B--2---:R-:W-:Y:S03]  /*19950*/  HMMA.16816.F32 R8, R28.reuse, R16, RZ ;  /* 0x000000101c08723c */ /* 0x044fe600000018ff */
[----:B------:R-:W0:Y:S08]  /*19960*/  LDGDEPBAR ;  /* 0x00000000000079af */ /* 0x000e300000000000 */
[----:B------:R-:W2:Y:S01]  /*19970*/  LDSM.16.M88.4 R184, [R164+0x2000] ;  /* 0x00200000a4b8783b */ /* 0x000ea20000000200 */
[-C--:B------:R-:W-:Y:S07]  /*19980*/  HMMA.16816.F32 R12, R28, R18.reuse, RZ ;  /* 0x000000121c0c723c */ /* 0x080fee00000018ff */
[----:B------:R-:W2:Y:S01]  /*19990*/  LDSM.16.M88.4 R188, [R0+0x8800] ;  /* 0x0088000000bc783b */ /* 0x000ea20000000200 */
[C---:B------:R-:W-:Y:S08]  /*199a0*/  HMMA.16816.F32 R16, R32.reuse, R18, RZ ;  /* 0x000000122010723c */ /* 0x040ff000000018ff */
[-C--:B---3--:R-:W-:Y:S08]  /*199b0*/  HMMA.16816.F32 R20, R32, R172.reuse, RZ ;  /* 0x000000ac2014723c */ /* 0x088ff000000018ff */
        /* <DEDUP_REMOVED lines=16> */
[----:B------:R-:W-:Y:S07]  /*19ac0*/  LDSM.16.M88.4 R188, [R164+0x6000] ;  /* 0x00600000a4bc783b */ /* 0x000fee0000000200 */
        /* <DEDUP_REMOVED lines=15> */
[----:B------:R-:W-:Y:S07]  /*19bc0*/  LDSM.16.M88.4 R184, [R171+UR5+0x9000] ;  /* 0x00900005abb8783b */ /* 0x000fee0008000200 */
[-C--:B---3--:R-:W-:Y:S08]  /*19bd0*/  HMMA.16816.F32 R20, R180, R176.reuse, R20 ;  /* 0x000000b0b414723c */ /* 0x088ff00000001814 */
[C---:B------:R-:W-:Y:S08]  /*19be0*/  HMMA.16816.F32 R24, R172.reuse, R176, R24 ;  /* 0x000000b0ac18723c */ /* 0x040ff00000001818 */
[-C--:B------:R-:W-:Y:S01]  /*19bf0*/  HMMA.16816.F32 R28, R172, R178.reuse, R28 ;  /* 0x000000b2ac1c723c */ /* 0x080fe2000000181c */
[----:B------:R-:W1:Y:S07]  /*19c00*/  LDSM.16.M88.4 R172, [R193+0x4000] ;  /* 0x00400000c1ac783b */ /* 0x000e6e0000000200 */
[----:B------:R-:W-:Y:S01]  /*19c10*/  HMMA.16816.F32 R32, R180, R178, R32 ;  /* 0x000000b2b420723c */ /* 0x000fe20000001820 */
[----:B------:R-:W2:Y:S08]  /*19c20*/  LDSM.16.M88.4 R176, [R193+0x6000] ;  /* 0x00600000c1b0783b */ /* 0x000eb00000000200 */
[----:B------:R3:W4:Y:S08]  /*19c30*/  LDSM.16.M88.4 R180, [R171+UR5+0x9800] ;  /* 0x00980005abb4783b */ /* 0x0007300008000200 */
[----:B---3--:R-:W3:Y:S01]  /*19c40*/  LDL R171, [R1+0x4] ;  /* 0x0000040001ab7983 */ /* 0x008ee20000100800 */
[-C--:B-1----:R-:W-:Y:S08]  /*19c50*/  HMMA.16816.F32 R4, R172, R184.reuse, R4 ;  /* 0x000000b8ac04723c */ /* 0x082ff00000001804 */
[C---:B--2---:R-:W-:Y:S08]  /*19c60*/  HMMA.16816.F32 R8, R176.reuse, R184, R8 ;  /* 0x000000b8b008723c */ /* 0x044ff00000001808 */
[-C--:B------:R-:W-:Y:S08]  /*19c70*/  HMMA.16816.F32 R12, R176, R186.reuse, R12 ;  /* 0x000000bab00c723c */ /* 0x080ff0000000180c */
[C---:B------:R-:W-:Y:S01]  /*19c80*/  HMMA.16816.F32 R16, R172.reuse, R186, R16 ;  /* 0x000000baac10723c */ /* 0x040fe20000001810 */
[----:B------:R-:W-:Y:S07]  /*19c90*/  LDSM.16.M88.4 R184, [R0+0x9000] ;  /* 0x0090000000b8783b */ /* 0x000fee0000000200 */
[-C--:B----4-:R-:W-:Y:S08]  /*19ca0*/  HMMA.16816.F32 R20, R172, R180.reuse, R20 ;  /* 0x000000b4ac14723c */ /* 0x090ff00000001814 */
[C---:B------:R-:W-:Y:S08]  /*19cb0*/  HMMA.16816.F32 R24, R176.reuse, R180, R24 ;  /* 0x000000b4b018723c */ /* 0x040ff00000001818 */
[-C--:B------:R-:W-:Y:S01]  /*19cc0*/  HMMA.16816.F32 R28, R176, R182.reuse, R28 ;  /* 0x000000b6b01c723c */ /* 0x080fe2000000181c */
[----:B------:R1:W2:Y:S07]  /*19cd0*/  LDSM.16.M88.4 R176, [R164+0x4000] ;  /* 0x00400000a4b0783b */ /* 0x0002ae0000000200 */
[----:B------:R-:W-:Y:S01]  /*19ce0*/  HMMA.16816.F32 R32, R172, R182, R32 ;  /* 0x000000b6ac20723c */ /* 0x000fe20000001820 */
[----:B------:R4:W5:Y:S08]  /*19cf0*/  LDSM.16.M88.4 R172, [R0+0x9800] ;  /* 0x0098000000ac783b */ /* 0x0009700000000200 */
[----:B------:R-:W-:Y:S08]  /*19d00*/  LDSM.16.M88.4 R180, [R3+0x4000] ;  /* 0x0040000003b4783b */ /* 0x000ff00000000200 */
[----:B-1----:R-:W3:Y:S04]  /*19d10*/  LDL R164, [R1+0x1c] ;  /* 0x00001c0001a47983 */ /* 0x002ee80000100800 */
[----:B----4-:R-:W4:Y:S01]  /*19d20*/  LDL R0, [R1+0xc] ;  /* 0x00000c0001007983 */ /* 0x010f220000100800 */
[-C--:B--2---:R-:W-:Y:S08]  /*19d30*/  HMMA.16816.F32 R4, R176, R184.reuse, R4 ;  /* 0x000000b8b004723c */ /* 0x084ff00000001804 */
[C---:B------:R-:W-:Y:S08]  /*19d40*/  HMMA.16816.F32 R8, R188.reuse, R184, R8 ;  /* 0x000000b8bc08723c */ /* 0x040ff00000001808 */
[-C--:B------:R-:W-:Y:S08]  /*19d50*/  HMMA.16816.F32 R12, R188, R186.reuse, R12 ;  /* 0x000000babc0c723c */ /* 0x080ff0000000180c */
[C---:B------:R-:W-:Y:S01]  /*19d60*/  HMMA.16816.F32 R16, R176.reuse, R186, R16 ;  /* 0x000000bab010723c */ /* 0x040fe20000001810 */
[----:B------:R-:W1:Y:S07]  /*19d70*/  LDSM.16.M88.4 R184, [R192+0x9000] ;  /* 0x00900000c0b8783b */ /* 0x000e6e0000000200 */
[-C--:B-----5:R-:W-:Y:S01]  /*19d80*/  HMMA.16816.F32 R20, R176, R172.reuse, R20 ;  /* 0x000000acb014723c */ /* 0x0a0fe20000001814 */
[----:B------:R-:W-:Y:S07]  /*19d90*/  LDSM.16.M88.4 R192, [R192+0x9800] ;  /* 0x00980000c0c0783b */ /* 0x000fee0000000200 */
[C---:B------:R-:W-:Y:S08]  /*19da0*/  HMMA.16816.F32 R24, R188.reuse, R172, R24 ;  /* 0x000000acbc18723c */ /* 0x040ff00000001818 */
[-C--:B------:R-:W-:Y:S01]  /*19db0*/  HMMA.16816.F32 R28, R188, R174.reuse, R28 ;  /* 0x000000aebc1c723c */ /* 0x080fe2000000181c */
[----:B------:R2:W5:Y:S07]  /*19dc0*/  LDSM.16.M88.4 R188, [R3+0x6000] ;  /* 0x0060000003bc783b */ /* 0x00056e0000000200 */
[----:B------:R-:W-:Y:S01]  /*19dd0*/  HMMA.16816.F32 R32, R176, R174, R32 ;  /* 0x000000aeb020723c */ /* 0x000fe20000001820 */
[----:B------:R-:W-:Y:S07]  /*19de0*/  LDSM.16.M88.4 R172, [R170+0x4000] ;  /* 0x00400000aaac783b */ /* 0x000fee0000000200 */
[-C--:B-1----:R-:W-:Y:S01]  /*19df0*/  HMMA.16816.F32 R4, R180, R184.reuse, R4 ;  /* 0x000000b8b404723c */ /* 0x082fe20000001804 */
[----:B------:R-:W1:Y:S04]  /*19e00*/  LDSM.16.M88.4 R176, [R2+0x9000] ;  /* 0x0090000002b0783b */ /* 0x000e680000000200 */
[----:B--2---:R-:W-:Y:S03]  /*19e10*/  IMAD.SHL.U32 R3, R208, 0x2, RZ ;  /* 0x00000002d0037824 */ /* 0x004fe600078e00ff */
[C---:B-----5:R-:W-:Y:S08]  /*19e20*/  HMMA.16816.F32 R8, R188.reuse, R184, R8 ;  /* 0x000000b8bc08723c */ /* 0x060ff00000001808 */
[-C--:B------:R-:W-:Y:S08]  /*19e30*/  HMMA.16816.F32 R12, R188, R186.reuse, R12 ;  /* 0x000000babc0c723c */ /* 0x080ff0000000180c */
[C---:B------:R-:W-:Y:S01]  /*19e40*/  HMMA.16816.F32 R16, R180.reuse, R186, R16 ;  /* 0x000000bab410723c */ /* 0x040fe20000001810 */
[----:B------:R2:W5:Y:S07]  /*19e50*/  LDSM.16.M88.4 R184, [R170+0x6000] ;  /* 0x00600000aab8783b */ /* 0x00056e0000000200 */
[-C--:B------:R-:W-:Y:S08]  /*19e60*/  HMMA.16816.F32 R20, R180, R192.reuse, R20 ;  /* 0x000000c0b414723c */ /* 0x080ff00000001814 */
[C---:B------:R-:W-:Y:S01]  /*19e70*/  HMMA.16816.F32 R24, R188.reuse, R192, R24 ;  /* 0x000000c0bc18723c */ /* 0x040fe20000001818 */
[----:B------:R-:W3:Y:S04]  /*19e80*/  LDL R193, [R1+0x8] ;  /* 0x0000080001c17983 */ /* 0x000ee80000100800 */
[----:B------:R-:W-:Y:S01]  /*19e90*/  STL [R1+0x54], R3 ;  /* 0x0000540301007387 */ /* 0x000fe20000100800 */
[----:B--2---:R-:W-:Y:S02]  /*19ea0*/  LOP3.LUT R170, R3, 0x6, RZ, 0xc0, !PT ;  /* 0x0000000603aa7812 */ /* 0x004fe400078ec0ff */
[-C--:B------:R-:W-:Y:S03]  /*19eb0*/  HMMA.16816.F32 R28, R188, R194.reuse, R28 ;  /* 0x000000c2bc1c723c */ /* 0x080fe6000000181c */
[----:B------:R-:W-:Y:S05]  /*19ec0*/  STL [R1+0x58], R170 ;  /* 0x000058aa01007387 */ /* 0x000fea0000100800 */
[----:B------:R-:W-:Y:S01]  /*19ed0*/  HMMA.16816.F32 R32, R180, R194, R32 ;  /* 0x000000c2b420723c */ /* 0x000fe20000001820 */
[----:B------:R-:W2:Y:S01]  /*19ee0*/  LDSM.16.M88.4 R180, [R2+0x9800] ;  /* 0x0098000002b4783b */ /* 0x000ea20000000200 */
[----:B------:R-:W-:Y:S06]  /*19ef0*/  DEPBAR.LE SB0, 0x0 ;  /* 0x000080000000791a */ /* 0x000fec0000000000 */
[-C--:B-1----:R-:W-:Y:S01]  /*19f00*/  HMMA.16816.F32 R4, R172, R176.reuse, R4 ;  /* 0x000000b0ac04723c */ /* 0x082fe20000001804 */
[----:B------:R-:W-:Y:S07]  /*19f10*/  BAR.SYNC.DEFER_BLOCKING 0x0 ;  /* 0x0000000000007b1d */ /* 0x000fee0000010000 */
[C---:B-----5:R-:W-:Y:S08]  /*19f20*/  HMMA.16816.F32 R8, R184.reuse, R176, R8 ;  /* 0x000000b0b808723c */ /* 0x060ff00000001808 */
[-C--:B------:R-:W-:Y:S08]  /*19f30*/  HMMA.16816.F32 R12, R184, R178.reuse, R12 ;  /* 0x000000b2b80c723c */ /* 0x080ff0000000180c */
[C---:B------:R-:W-:Y:S08]  /*19f40*/  HMMA.16816.F32 R16, R172.reuse, R178, R16 ;  /* 0x000000b2ac10723c */ /* 0x040ff00000001810 */
[-C--:B--2---:R-:W-:Y:S08]  /*19f50*/  HMMA.16816.F32 R20, R172, R180.reuse, R20 ;  /* 0x000000b4ac14723c */ /* 0x084ff00000001814 */
[C---:B------:R-:W-:Y:S08]  /*19f60*/  HMMA.16816.F32 R24, R184.reuse, R180, R24 ;  /* 0x000000b4b818723c */ /* 0x040ff00000001818 */
[-C--:B------:R-:W-:Y:S08]  /*19f70*/  HMMA.16816.F32 R28, R184, R182.reuse, R28 ;  /* 0x000000b6b81c723c */ /* 0x080ff0000000181c */
[----:B------:R-:W-:Y:S01]  /*19f80*/  HMMA.16816.F32 R32, R172, R182, R32 ;  /* 0x000000b6ac20723c */ /* 0x000fe20000001820 */
[----:B------:R-:W2:Y:S03]  /*19f90*/  LDL R183, [R1+0x10] ;  /* 0x0000100001b77983 */ /* 0x000ea60000100800 */
[----:B----4-:R-:W-:Y:S01]  /*19fa0*/  LOP3.LUT R2, R0, UR23, RZ, 0x3c, !PT ;  /* 0x0000001700027c12 */ /* 0x010fe2000f8e3cff */
[----:B------:R-:W-:Y:S04]  /*19fb0*/  IMAD.U32 R0, RZ, RZ, UR23 ;  /* 0x00000017ff007e24 */ /* 0x000fe8000f8e00ff */
[----:B------:R-:W-:Y:S04]  /*19fc0*/  IMAD.WIDE.U32 R2, R2, -0x326172a9, RZ ;  /* 0xcd9e8d5702027825 */ /* 0x000fe800078e00ff */
[----:B------:R-:W-:Y:S01]  /*19fd0*/  IMAD R0, R0, 0x20, R170 ;  /* 0x0000002000007824 */ /* 0x000fe200078e02aa */
[----:B---3--:R-:W-:Y:S02]  /*19fe0*/  LOP3.LUT R170, R3, R171, RZ, 0x3c, !PT ;  /* 0x000000ab03aa7212 */ /* 0x008fe400078e3cff */
[----:B------:R-:W-:Y:S01]  /*19ff0*/  LOP3.LUT R176, R2, R164, RZ, 0x3c, !PT ;  /* 0x000000a402b07212 */ /* 0x000fe200078e3cff */
[----:B------:R-:W-:Y:S01]  /*1a000*/  VIADD R171, R0, 0x1 ;  /* 0x0000000100ab7836 */ /* 0x000fe20000000000 */
[-C--:B------:R-:W-:Y:S01]  /*1a010*/  ISETP.GT.AND P4, PT, R246, R0.reuse, PT ;  /* 0x00000000f600720c */ /* 0x080fe20003f84270 */
[C---:B------:R-:W-:Y:S01]  /*1a020*/  VIADD R180, R0.reuse, 0x10 ;  /* 0x0000001000b47836 */ /* 0x040fe20000000000 */
[CC--:B------:R-:W-:Y:S01]  /*1a030*/  ISETP.GT.AND P1, PT, R199.reuse, R0.reuse, PT ;  /* 0x00000000c700720c */ /* 0x0c0fe20003f24270 */
[C---:B------:R-:W-:Y:S01]  /*1a040*/  VIADD R179, R0.reuse, 0x8 ;  /* 0x0000000800b37836 */ /* 0x040fe20000000000 */
[-C--:B------:R-:W-:Y:S01]  /*1a050*/  ISETP.GT.AND P0, PT, R199, R171.reuse, PT ;  /* 0x000000abc700720c */ /* 0x080fe20003f04270 */
[----:B------:R-:W-:Y:S01]  /*1a060*/  VIADD R178, R0, 0x9 ;  /* 0x0000000900b27836 */ /* 0x000fe20000000000 */
[----:B------:R-:W-:Y:S01]  /*1a070*/  FSEL R188, R4, -INF , !P4 ;  /* 0xff80000004bc7808 */ /* 0x000fe20006000000 */
[----:B------:R-:W-:Y:S01]  /*1a080*/  IMAD.WIDE.U32 R172, R170, -0x2daee0ad, RZ ;  /* 0xd2511f53aaac7825 */ /* 0x000fe200078e00ff */
[----:B------:R-:W-:Y:S02]  /*1a090*/  FSEL R6, R6, -INF , !P1 ;  /* 0xff80000006067808 */ /* 0x000fe40004800000 */
[----:B------:R-:W-:Y:S02]  /*1a0a0*/  FSEL R7, R7, -INF , !P0 ;  /* 0xff80000007077808 */ /* 0x000fe40004000000 */
[-C--:B------:R-:W-:Y:S02]  /*1a0b0*/  ISETP.GT.AND P4, PT, R201, R0.reuse, PT ;  /* 0x00000000c900720c */ /* 0x080fe40003f84270 */
[C---:B------:R-:W-:Y:S02]  /*1a0c0*/  ISETP.GT.AND P1, PT, R200.reuse, R0, PT ;  /* 0x00000000c800720c */ /* 0x040fe40003f24270 */
[----:B------:R-:W-:Y:S02]  /*1a0d0*/  ISETP.GT.AND P0, PT, R200, R171, PT ;  /* 0x000000abc800720c */ /* 0x000fe40003f04270 */
[----:B------:R-:W-:Y:S02]  /*1a0e0*/  FSEL R190, R8, -INF , !P4 ;  /* 0xff80000008be7808 */ /* 0x000fe40006000000 */
[----:B------:R-:W-:Y:S02]  /*1a0f0*/  FSEL R10, R10, -INF , !P1 ;  /* 0xff8000000a0a7808 */ /* 0x000fe40004800000 */
[----:B------:R-:W-:Y:S02]  /*1a100*/  FSEL R11, R11, -INF , !P0 ;  /* 0xff8000000b0b7808 */ /* 0x000fe40004000000 */
[-C--:B------:R-:W-:Y:S02]  /*1a110*/  ISETP.GT.AND P4, PT, R201, R179.reuse, PT ;  /* 0x000000b3c900720c */ /* 0x080fe40003f84270 */
[CC--:B------:R-:W-:Y:S02]  /*1a120*/  ISETP.GT.AND P1, PT, R200.reuse, R179.reuse, PT ;  /* 0x000000b3c800720c */ /* 0x0c0fe40003f24270 */
[-C--:B------:R-:W-:Y:S02]  /*1a130*/  ISETP.GT.AND P0, PT, R200, R178.reuse, PT ;  /* 0x000000b2c800720c */ /* 0x080fe40003f04270 */
[----:B------:R-:W-:Y:S02]  /*1a140*/  FSEL R12, R12, -INF , !P4 ;  /* 0xff8000000c0c7808 */ /* 0x000fe40006000000 */
[----:B------:R-:W-:Y:S01]  /*1a150*/  FSEL R191, R14, -INF , !P1 ;  /* 0xff8000000ebf7808 */ /* 0x000fe20004800000 */
[----:B------:R-:W-:Y:S01]  /*1a160*/  VIADD R14, R0, 0x11 ;  /* 0x00000011000e7836 */ /* 0x000fe20000000000 */
[----:B------:R-:W-:Y:S02]  /*1a170*/  FSEL R15, R15, -INF , !P0 ;  /* 0xff8000000f0f7808 */ /* 0x000fe40004000000 */
[-C--:B------:R-:W-:Y:S02]  /*1a180*/  ISETP.GT.AND P4, PT, R246, R179.reuse, PT ;  /* 0x000000b3f600720c */ /* 0x080fe40003f84270 */
[C---:B------:R-:W-:Y:S02]  /*1a190*/  ISETP.GT.AND P1, PT, R199.reuse, R179, PT ;  /* 0x000000b3c700720c */ /* 0x040fe40003f24270 */
[----:B------:R-:W-:Y:S02]  /*1a1a0*/  ISETP.GT.AND P0, PT, R199, R178, PT ;  /* 0x000000b2c700720c */ /* 0x000fe40003f04270 */
[----:B------:R-:W-:Y:S01]  /*1a1b0*/  LOP3.LUT R164, R2, R198, RZ, 0x3c, !PT ;  /* 0x000000c602a47212 */ /* 0x000fe200078e3cff */
[----:B------:R-:W-:Y:S01]  /*1a1c0*/  VIADD R2, R0, 0x19 ;  /* 0x0000001900027836 */ /* 0x000fe20000000000 */
[----:B------:R-:W-:Y:S02]  /*1a1d0*/  FSEL R181, R16, -INF , !P4 ;  /* 0xff80000010b57808 */ /* 0x000fe40006000000 */
[----:B------:R-:W-:Y:S02]  /*1a1e0*/  FSEL R16, R18, -INF , !P1 ;  /* 0xff80000012107808 */ /* 0x000fe40004800000 */
[----:B------:R-:W-:Y:S02]  /*1a1f0*/  FSEL R198, R19, -INF , !P0 ;  /* 0xff80000013c67808 */ /* 0x000fe40004000000 */
[C---:B------:R-:W-:Y:S02]  /*1a200*/  ISETP.GT.AND P1, PT, R199.reuse, R180, PT ;  /* 0x000000b4c700720c */ /* 0x040fe40003f24270 */
[----:B------:R-:W-:Y:S02]  /*1a210*/  ISETP.GT.AND P0, PT, R199, R14, PT ;  /* 0x0000000ec700720c */ /* 0x000fe40003f04270 */
[----:B------:R-:W-:Y:S02]  /*1a220*/  FSEL R187, R22, -INF , !P1 ;  /* 0xff80000016bb7808 */ /* 0x000fe40004800000 */
[----:B------:R-:W-:Y:S02]  /*1a230*/  FSEL R186, R23, -INF , !P0 ;  /* 0xff80000017ba7808 */ /* 0x000fe40004000000 */
[C---:B------:R-:W-:Y:S02]  /*1a240*/  ISETP.GT.AND P1, PT, R200.reuse, R180, PT ;  /* 0x000000b4c800720c */ /* 0x040fe40003f24270 */
[----:B------:R-:W-:Y:S02]  /*1a250*/  ISETP.GT.AND P0, PT, R200, R14, PT ;  /* 0x0000000ec800720c */ /* 0x000fe40003f04270 */
        /* <DEDUP_REMOVED lines=10> */
[----:B------:R-:W-:Y:S02]  /*1a300*/  FSEL R13, R13, -INF , !P3 ;  /* 0xff8000000d0d7808 */ /* 0x000fe40005800000 */
[C---:B------:R-:W-:Y:S02]  /*1a310*/  ISETP.GT.AND P3, PT, R246.reuse, R178, PT ;  /* 0x000000b2f600720c */ /* 0x040fe40003f64270 */
        /* <DEDUP_REMOVED lines=12> */
[C---:B------:R-:W-:Y:S02]  /*1a3e0*/  ISETP.GE.AND P0, PT, R0.reuse, R207, PT ;  /* 0x000000cf0000720c */ /* 0x040fe40003f06270 */
[----:B------:R-:W-:Y:S02]  /*1a3f0*/  FSEL R29, R33, -INF , !P3 ;  /* 0xff800000211d7808 */ /* 0x000fe40005800000 */
[----:B------:R-:W-:Y:S01]  /*1a400*/  LOP3.LUT R177, R3, R193, RZ, 0x3c, !PT ;  /* 0x000000c103b17212 */ /* 0x000fe200078e3cff */
[----:B------:R-:W-:Y:S01]  /*1a410*/  VIADD R3, R0, 0x18 ;  /* 0x0000001800037836 */ /* 0x000fe20000000000 */
[----:B------:R-:W-:Y:S02]  /*1a420*/  FSEL R193, R26, -INF , !P1 ;  /* 0xff8000001ac17808 */ /* 0x000fe40004800000 */
[----:B------:R-:W-:Y:S02]  /*1a430*/  FSEL R26, R190, -INF , !P0 ;  /* 0xff800000be1a7808 */ /* 0x000fe40004000000 */
[-C--:B------:R-:W-:Y:S02]  /*1a440*/  ISETP.GT.AND P1, PT, R200, R3.reuse, PT ;  /* 0x00000003c800720c */ /* 0x080fe40003f24270 */
[-C--:B------:R-:W-:Y:S02]  /*1a450*/  ISETP.GT.AND P4, PT, R201, R3.reuse, PT ;  /* 0x00000003c900720c */ /* 0x080fe40003f84270 */
[----:B------:R-:W-:Y:S02]  /*1a460*/  FSEL R5, R30, -INF , !P1 ;  /* 0xff8000001e057808 */ /* 0x000fe40004800000 */
[----:B------:R-:W-:Y:S01]  /*1a470*/  FSEL R28, R28, -INF , !P4 ;  /* 0xff8000001c1c7808 */ /* 0x000fe20006000000 */
[----:B------:R-:W3:Y:S01]  /*1a480*/  LDL.64 R30, [R1+0x40] ;  /* 0x00004000011e7983 */ /* 0x000ee20000100a00 */
[-C--:B------:R-:W-:Y:S02]  /*1a490*/  ISETP.GT.AND P4, PT, R246, R3.reuse, PT ;  /* 0x00000003f600720c */ /* 0x080fe40003f84270 */
[----:B------:R-:W-:Y:S02]  /*1a4a0*/  ISETP.GT.AND P1, PT, R199, R3, PT ;  /* 0x00000003c700720c */ /* 0x000fe40003f24270 */
[----:B------:R-:W-:Y:S02]  /*1a4b0*/  FSEL R32, R32, -INF , !P4 ;  /* 0xff80000020207808 */ /* 0x000fe40006000000 */
[----:B------:R-:W-:Y:S02]  /*1a4c0*/  FSEL R182, R34, -INF , !P1 ;  /* 0xff80000022b67808 */ /* 0x000fe40004800000 */
[----:B------:R-:W-:Y:S02]  /*1a4d0*/  ISETP.GE.AND P1, PT, R0, R245, PT ;  /* 0x000000f50000720c */ /* 0x000fe40003f26270 */
[-C--:B------:R-:W-:Y:S02]  /*1a4e0*/  ISETP.GE.AND P0, PT, R179, R207.reuse, PT ;  /* 0x000000cfb300720c */ /* 0x080fe40003f06270 */
[----:B------:R-:W-:Y:S02]  /*1a4f0*/  FSEL R33, R6, -INF , !P1 ;  /* 0xff80000006217808 */ /* 0x000fe40004800000 */
[-C--:B------:R-:W-:Y:S02]  /*1a500*/  ISETP.GE.AND P1, PT, R171, R207.reuse, PT ;  /* 0x000000cfab00720c */ /* 0x080fe40003f26270 */
        /* <DEDUP_REMOVED lines=8> */
[----:B------:R-:W-:Y:S04]  /*1a590*/  ISETP.GE.AND P1, PT, R180, R245, PT ;  /* 0x000000f5b400720c */ /* 0x000fe80003f26270 */
[----:B------:R-:W-:Y:S02]  /*1a5a0*/  FSEL R187, R187, -INF , !P1 ;  /* 0xff800000bbbb7808 */ /* 0x000fe40004800000 */
[----:B------:R-:W-:Y:S02]  /*1a5b0*/  ISETP.GE.AND P1, PT, R14, R207, PT ;  /* 0x000000cf0e00720c */ /* 0x000fe40003f26270 */
[-C--:B--2---:R-:W-:Y:S02]  /*1a5c0*/  ISETP.GE.AND P4, PT, R171, R183.reuse, PT ;  /* 0x000000b7ab00720c */ /* 0x084fe40003f86270 */
[C---:B------:R-:W-:Y:S02]  /*1a5d0*/  ISETP.GE.AND P3, PT, R0.reuse, R183, PT ;  /* 0x000000b70000720c */ /* 0x040fe40003f66270 */
[----:B------:R-:W-:Y:S02]  /*1a5e0*/  FSEL R189, R189, -INF , !P4 ;  /* 0xff800000bdbd7808 */ /* 0x000fe40006000000 */
[-C--:B------:R-:W-:Y:S02]  /*1a5f0*/  ISETP.GE.AND P4, PT, R0, R206.reuse, PT ;  /* 0x000000ce0000720c */ /* 0x080fe40003f86270 */
[----:B------:R-:W-:Y:S02]  /*1a600*/  FSEL R34, R188, -INF , !P3 ;  /* 0xff800000bc227808 */ /* 0x000fe40005800000 */
[----:B------:R-:W-:Y:S02]  /*1a610*/  ISETP.GE.AND P3, PT, R171, R245, PT ;  /* 0x000000f5ab00720c */ /* 0x000fe40003f66270 */
[----:B------:R-:W-:Y:S02]  /*1a620*/  FSEL R19, R10, -INF , !P4 ;  /* 0xff8000000a137808 */ /* 0x000fe40006000000 */
[-C--:B------:R-:W-:Y:S02]  /*1a630*/  ISETP.GE.AND P4, PT, R179, R206.reuse, PT ;  /* 0x000000ceb300720c */ /* 0x080fe40003f86270 */
[----:B------:R-:W-:Y:S02]  /*1a640*/  FSEL R21, R7, -INF , !P3 ;  /* 0xff80000007157808 */ /* 0x000fe40005800000 */
[-C--:B------:R-:W-:Y:S02]  /*1a650*/  ISETP.GE.AND P3, PT, R171, R206.reuse, PT ;  /* 0x000000ceab00720c */ /* 0x080fe40003f66270 */
[----:B------:R-:W-:Y:S02]  /*1a660*/  FSEL R23, R191, -INF , !P4 ;  /* 0xff800000bf177808 */ /* 0x000fe40006000000 */
[CC--:B------:R-:W-:Y:S02]  /*1a670*/  ISETP.GE.AND P4, PT, R178.reuse, R183.reuse, PT ;  /* 0x000000b7b200720c */ /* 0x0c0fe40003f86270 */
[----:B------:R-:W-:Y:S02]  /*1a680*/  FSEL R20, R11, -INF , !P3 ;  /* 0xff8000000b147808 */ /* 0x000fe40005800000 */
[-C--:B------:R-:W-:Y:S02]  /*1a690*/  ISETP.GE.AND P3, PT, R178, R206.reuse, PT ;  /* 0x000000ceb200720c */ /* 0x080fe40003f66270 */
[-C--:B------:R-:W-:Y:S02]  /*1a6a0*/  ISETP.GE.AND P0, PT, R179, R183.reuse, PT ;  /* 0x000000b7b300720c */ /* 0x080fe40003f06270 */
[----:B------:R-:W-:Y:S01]  /*1a6b0*/  FSEL R24, R17, -INF , !P4 ;  /* 0xff80000011187808 */ /* 0x000fe20006000000 */
[----:B------:R-:W-:Y:S01]  /*1a6c0*/  IMAD.WIDE.U32 R16, R177, -0x2daee0ad, RZ ;  /* 0xd2511f53b1107825 */ /* 0x000fe200078e00ff */
[-C--:B------:R-:W-:Y:S02]  /*1a6d0*/  ISETP.GE.AND P4, PT, R14, R183.reuse, PT ;  /* 0x000000b70e00720c */ /* 0x080fe40003f86270 */
[----:B------:R-:W-:Y:S01]  /*1a6e0*/  FSEL R22, R15, -INF , !P3 ;  /* 0xff8000000f167808 */ /* 0x000fe20005800000 */
[----:B------:R-:W-:Y:S01]  /*1a6f0*/  IMAD.WIDE.U32 R176, R176, -0x2daee0ad, RZ ;  /* 0xd2511f53b0b07825 */ /* 0x000fe200078e00ff */
[----:B------:R-:W-:Y:S02]  /*1a700*/  FSEL R18, R181, -INF , !P0 ;  /* 0xff800000b5127808 */ /* 0x000fe40004000000 */
[----:B------:R-:W-:Y:S02]  /*1a710*/  ISETP.GE.AND P0, PT, R180, R183, PT ;  /* 0x000000b7b400720c */ /* 0x000fe40003f06270 */
[----:B------:R-:W-:Y:S02]  /*1a720*/  FSEL R15, R184, -INF , !P4 ;  /* 0xff800000b80f7808 */ /* 0x000fe40006000000 */
[-C--:B------:R-:W-:Y:S02]  /*1a730*/  ISETP.GE.AND P3, PT, R178, R245.reuse, PT ;  /* 0x000000f5b200720c */ /* 0x080fe40003f66270 */
[----:B------:R-:W-:Y:S02]  /*1a740*/  ISETP.GE.AND P4, PT, R14, R245, PT ;  /* 0x000000f50e00720c */ /* 0x000fe40003f86270 */
[----:B------:R-:W-:Y:S02]  /*1a750*/  FSEL R190, R185, -INF , !P0 ;  /* 0xff800000b9be7808 */ /* 0x000fe40004000000 */
[----:B------:R-:W-:Y:S02]  /*1a760*/  FSEL R198, R198, -INF , !P3 ;  /* 0xff800000c6c67808 */ /* 0x000fe40005800000 */
[-C--:B------:R-:W-:Y:S02]  /*1a770*/  ISETP.GE.AND P0, PT, R180, R206.reuse, PT ;  /* 0x000000ceb400720c */ /* 0x080fe40003f06270 */
[----:B------:R-:W-:Y:S02]  /*1a780*/  FSEL R186, R186, -INF , !P4 ;  /* 0xff800000baba7808 */ /* 0x000fe40006000000 */
[----:B------:R-:W-:Y:S02]  /*1a790*/  FSEL R191, R25, -INF , !P1 ;  /* 0xff80000019bf7808 */ /* 0x000fe40004800000 */
[-C--:B------:R-:W-:Y:S02]  /*1a7a0*/  ISETP.GE.AND P3, PT, R180, R207.reuse, PT ;  /* 0x000000cfb400720c */ /* 0x080fe40003f66270 */
[-C--:B------:R-:W-:Y:S02]  /*1a7b0*/  ISETP.GE.AND P4, PT, R14, R206.reuse, PT ;  /* 0x000000ce0e00720c */ /* 0x080fe40003f86270 */
[----:B------:R-:W-:Y:S02]  /*1a7c0*/  ISETP.GE.AND P1, PT, R2, R207, PT ;  /* 0x000000cf0200720c */ /* 0x000fe40003f26270 */
[----:B------:R-:W-:Y:S02]  /*1a7d0*/  FMNMX3.FTZ R14, R168, R19, R20, !PT ;  /* 0x00000013a80e7276 */ /* 0x000fe40007810014 */
[----:B------:R-:W-:Y:S02]  /*1a7e0*/  FSEL R193, R193, -INF , !P0 ;  /* 0xff800000c1c17808 */ /* 0x000fe40004000000 */
[----:B------:R-:W-:Y:S02]  /*1a7f0*/  FSEL R194, R194, -INF , !P3 ;  /* 0xff800000c2c27808 */ /* 0x000fe40005800000 */
[CC--:B------:R-:W-:Y:S02]  /*1a800*/  ISETP.GE.AND P0, PT, R3.reuse, R206.reuse, PT ;  /* 0x000000ce0300720c */ /* 0x0c0fe40003f06270 */
[----:B------:R-:W-:Y:S02]  /*1a810*/  FSEL R8, R8, -INF , !P1 ;  /* 0xff80000008087808 */ /* 0x000fe40004800000 */
[----:B------:R-:W-:Y:S02]  /*1a820*/  ISETP.GE.AND P3, PT, R3, R207, PT ;  /* 0x000000cf0300720c */ /* 0x000fe40003f66270 */
[----:B------:R-:W-:Y:S02]  /*1a830*/  FSEL R192, R192, -INF , !P4 ;  /* 0xff800000c0c07808 */ /* 0x000fe40006000000 */
[----:B------:R-:W-:Y:S02]  /*1a840*/  ISETP.GE.AND P1, PT, R2, R206, PT ;  /* 0x000000ce0200720c */ /* 0x000fe40003f26270 */
[----:B------:R-:W-:Y:S02]  /*1a850*/  FMNMX3.FTZ R0, R165, R34, R189, !PT ;  /* 0x00000022a5007276 */ /* 0x000fe400078100bd */
[----:B------:R-:W-:Y:S02]  /*1a860*/  FMNMX3.FTZ R10, R166, R33, R21, !PT ;  /* 0x00000021a60a7276 */ /* 0x000fe40007810015 */
[----:B------:R-:W-:Y:S02]  /*1a870*/  FMNMX3.FTZ R14, R14, R23, R22, !PT ;  /* 0x000000170e0e7276 */ /* 0x000fe40007810016 */
[----:B------:R-:W-:Y:S02]  /*1a880*/  FSEL R5, R5, -INF , !P0 ;  /* 0xff80000005057808 */ /* 0x000fe40004000000 */
[CC--:B------:R-:W-:Y:S02]  /*1a890*/  ISETP.GE.AND P4, PT, R3.reuse, R183.reuse, PT ;  /* 0x000000b70300720c */ /* 0x0c0fe40003f86270 */
[----:B------:R-:W-:Y:S02]  /*1a8a0*/  FSEL R171, R28, -INF , !P3 ;  /* 0xff8000001cab7808 */ /* 0x000fe40005800000 */
[----:B------:R-:W-:Y:S02]  /*1a8b0*/  ISETP.GE.AND P0, PT, R2, R183, PT ;  /* 0x000000b70200720c */ /* 0x000fe40003f06270 */
[----:B------:R-:W-:Y:S02]  /*1a8c0*/  FSEL R4, R4, -INF , !P1 ;  /* 0xff80000004047808 */ /* 0x000fe40004800000 */
[----:B------:R-:W-:Y:S02]  /*1a8d0*/  FMNMX3.FTZ R0, R0, R18, R24, !PT ;  /* 0x0000001200007276 */ /* 0x000fe40007810018 */
[----:B------:R-:W-:Y:S02]  /*1a8e0*/  FMNMX3.FTZ R10, R10, R12, R198, !PT ;  /* 0x0000000c0a0a7276 */ /* 0x000fe400078100c6 */
[----:B------:R-:W-:Y:S02]  /*1a8f0*/  FMNMX3.FTZ R6, R6, R194, R191, !PT ;  /* 0x000000c206067276 */ /* 0x000fe400078100bf */
[----:B------:R-:W-:Y:S02]  /*1a900*/  FMNMX3.FTZ R14, R14, R193, R192, !PT ;  /* 0x000000c10e0e7276 */ /* 0x000fe400078100c0 */
[-C--:B------:R-:W-:Y:S02]  /*1a910*/  ISETP.GE.AND P3, PT, R3, R245.reuse, PT ;  /* 0x000000f50300720c */ /* 0x080fe40003f66270 */
[----:B------:R-:W-:Y:S02]  /*1a920*/  ISETP.GE.AND P1, PT, R2, R245, PT ;  /* 0x000000f50200720c */ /* 0x000fe40003f26270 */
[----:B------:R-:W-:Y:S02]  /*1a930*/  LOP3.LUT R16, R16, UR11, R177, 0x96, !PT ;  /* 0x0000000b10107c12 */ /* 0x000fe4000f8e96b1 */
[----:B------:R-:W-:Y:S02]  /*1a940*/  FMNMX3.FTZ R0, R0, R190, R15, !PT ;  /* 0x000000be00007276 */ /* 0x000fe4000781000f */
[----:B------:R-:W-:Y:S02]  /*1a950*/  FMNMX3.FTZ R10, R10, R187, R186, !PT ;  /* 0x000000bb0a0a7276 */ /* 0x000fe400078100ba */
[----:B------:R-:W-:Y:S02]  /*1a960*/  FMNMX3.FTZ R6, R6, R171, R8, !PT ;  /* 0x000000ab06067276 */ /* 0x000fe40007810008 */
[----:B------:R-:W-:Y:S02]  /*1a970*/  FSEL R184, R32, -INF , !P4 ;  /* 0xff80000020b87808 */ /* 0x000fe40006000000 */
[----:B------:R-:W-:Y:S02]  /*1a980*/  FSEL R25, R29, -INF , !P0 ;  /* 0xff8000001d197808 */ /* 0x000fe40004000000 */
[----:B------:R-:W-:Y:S02]  /*1a990*/  FMNMX3.FTZ R14, R14, R5, R4, !PT ;  /* 0x000000050e0e7276 */ /* 0x000fe40007810004 */
[----:B---3--:R-:W-:Y:S01]  /*1a9a0*/  LOP3.LUT R7, R30, UR10, R17, 0x96, !PT ;  /* 0x0000000a1e077c12 */ /* 0x008fe2000f8e9611 */
[----:B------:R-:W-:Y:S06]  /*1a9b0*/  BRA.U.ANY UP0, `(.L_x_2547) ;  /* 0xffffffe900387547 */ /* 0x000fec000b93ffff */
.L_x_2546:
[----:B------:R-:W-:Y:S01]  /*1a9c0*/  FSEL R182, R182, -INF , !P3 ;  /* 0xff800000b6b67808 */ /* 0x000fe20005800000 */
[----:B------:R-:W2:Y:S01]  /*1a9d0*/  LDL.64 R174, [R1+0x30] ;  /* 0x0000300001ae7983 */ /* 0x000ea20000100a00 */
[----:B------:R-:W-:Y:S01]  /*1a9e0*/  FSEL R13, R35, -INF , !P1 ;  /* 0xff800000230d7808 */ /* 0x000fe20004800000 */
[----:B-1----:R-:W-:Y:S01]  /*1a9f0*/  IMAD.WIDE.U32 R30, R7, -0x326172a9, RZ ;  /* 0xcd9e8d57071e7825 */ /* 0x002fe200078e00ff */
[----:B------:R-:W-:Y:S01]  /*1aa00*/  FMNMX3.FTZ R0, R0, R184, R25, !PT ;  /* 0x000000b800007276 */ /* 0x000fe20007810019 */
[----:B------:R-:W-:Y:S01]  /*1aa10*/  UIADD3 UR8, UPT, UPT, UR35, -0x126145ec, URZ ;  /* 0xed9eba1423087890 */ /* 0x000fe2000fffe0ff */
[----:B------:R-:W-:Y:S01]  /*1aa20*/  FMNMX3.FTZ R10, R10, R182, R13, !PT ;  /* 0x000000b60a0a7276 */ /* 0x000fe2000781000d */
[----:B------:R-:W3:Y:S01]  /*1aa30*/  LDL.64 R28, [R1+0x38] ;  /* 0x00003800011c7983 */ /* 0x000ee20000100a00 */
[-C--:B------:R-:W-:Y:S01]  /*1aa40*/  LOP3.LUT R197, R197, R196.reuse, RZ, 0x3c, !PT ;  /* 0x000000c4c5c57212 */ /* 0x080fe200078e3cff */
[----:B------:R-:W-:Y:S01]  /*1aa50*/  IMAD.WIDE.U32 R16, R16, -0x326172a9, RZ ;  /* 0xcd9e8d5710107825 */ /* 0x000fe200078e00ff */
[----:B------:R-:W-:Y:S02]  /*1aa60*/  UISETP.GT.AND UP0, UPT, UR23, UR19, UPT ;  /* 0x000000131700728c */ /* 0x000fe4000bf04270 */
[C---:B------:R-:W-:Y:S01]  /*1aa70*/  LOP3.LUT R196, R197.reuse, R196, RZ, 0x3c, !PT ;  /* 0x000000c4c5c47212 */ /* 0x040fe200078e3cff */
[----:B------:R-:W4:Y:S01]  /*1aa80*/  LDL.64 R180, [R1+0x28] ;  /* 0x0000280001b47983 */ /* 0x000f220000100a00 */
[----:B------:R-:W-:Y:S01]  /*1aa90*/  LOP3.LUT R177, R30, UR9, R17, 0x96, !PT ;  /* 0x000000091eb17c12 */ /* 0x000fe2000f8e9611 */
[----:B------:R-:W-:Y:S01]  /*1aaa0*/  IMAD.WIDE.U32 R178, R164, -0x2daee0ad, RZ ;  /* 0xd2511f53a4b27825 */ /* 0x000fe200078e00ff */
[----:B------:R-:W-:Y:S01]  /*1aab0*/  LOP3.LUT R197, R197, R196, RZ, 0x3c, !PT ;  /* 0x000000c4c5c57212 */ /* 0x000fe200078e3cff */
[----:B------:R-:W-:Y:S02]  /*1aac0*/  UIADD3 UR23, UPT, UPT, UR23, -0x1, URZ ;  /* 0xffffffff17177890 */ /* 0x000fe4000fffe0ff */
[----:B------:R-:W1:Y:S01]  /*1aad0*/  SHFL.BFLY PT, R11, R6, 0x2, 0x1f ;  /* 0x0c401f00060b7f89 */ /* 0x000e6200000e0000 */
[----:B------:R-:W-:Y:S07]  /*1aae0*/  LOP3.LUT R172, R172, UR11, R179, 0x96, !PT ;  /* 0x0000000bacac7c12 */ /* 0x000fee000f8e96b3 */
[----:B------:R-:W5:Y:S08]  /*1aaf0*/  SHFL.BFLY PT, R2, R14, 0x2, 0x1f ;  /* 0x0c401f000e027f89 */ /* 0x000f7000000e0000 */
[----:B------:R-:W5:Y:S08]  /*1ab00*/  SHFL.BFLY PT, R7, R0, 0x2, 0x1f ;  /* 0x0c401f0000077f89 */ /* 0x000f7000000e0000 */
[----:B------:R-:W5:Y:S08]  /*1ab10*/  SHFL.BFLY PT, R9, R10, 0x2, 0x1f ;  /* 0x0c401f000a097f89 */ /* 0x000f7000000e0000 */
[----:B------:R-:W4:Y:S01]  /*1ab20*/  LDL.LU R35, [R1+0x20] ;  /* 0x0000200001237983 */ /* 0x000f220000300800 */
[----:B-1----:R-:W-:Y:S02]  /*1ab30*/  FMNMX.FTZ R6, R6, R11, !PT ;  /* 0x0000000b06067209 */ /* 0x002fe40007810000 */
[----:B-----5:R-:W-:Y:S03]  /*1ab40*/  FMNMX.FTZ R14, R14, R2, !PT ;  /* 0x000000020e0e7209 */ /* 0x020fe60007810000 */
[----:B------:R-:W1:Y:S01]  /*1ab50*/  SHFL.BFLY PT, R2, R6, 0x1, 0x1f ;  /* 0x0c201f0006027f89 */ /* 0x000e6200000e0000 */
[----:B------:R-:W-:Y:S07]  /*1ab60*/  FMNMX.FTZ R7, R0, R7, !PT ;  /* 0x0000000700077209 */ /* 0x000fee0007810000 */
[----:B------:R-:W5:Y:S01]  /*1ab70*/  SHFL.BFLY PT, R0, R14, 0x1, 0x1f ;  /* 0x0c201f000e007f89 */ /* 0x000f6200000e0000 */
[----:B------:R-:W-:Y:S07]  /*1ab80*/  FMNMX.FTZ R9, R10, R9, !PT ;  /* 0x000000090a097209 */ /* 0x000fee0007810000 */
[----:B------:R-:W5:Y:S01]  /*1ab90*/  SHFL.BFLY PT, R164, R7, 0x1, 0x1f ;  /* 0x0c201f0007a47f89 */ /* 0x000f6200000e0000 */
[----:B-1----:R-:W-:Y:S02]  /*1aba0*/  FMNMX.FTZ R2, R6, R2, !PT ;  /* 0x0000000206027209 */ /* 0x002fe40007810000 */
[----:B-----5:R-:W-:Y:S03]  /*1abb0*/  FMNMX.FTZ R0, R14, R0, !PT ;  /* 0x000000000e007209 */ /* 0x020fe60007810000 */
[C---:B------:R-:W-:Y:S01]  /*1abc0*/  FMUL.FTZ R170, R2.reuse, UR4 ;  /* 0x0000000402aa7c20 */ /* 0x040fe20008410000 */
[C---:B------:R-:W-:Y:S02]  /*1abd0*/  FSETP.NEU.FTZ.AND P1, PT, R2.reuse, -INF , PT ;  /* 0xff8000000200780b */ /* 0x040fe40003f3d000 */
[----:B------:R-:W-:Y:S02]  /*1abe0*/  FMNMX.FTZ R164, R7, R164, !PT ;  /* 0x000000a407a47209 */ /* 0x000fe40007810000 */
[----:B------:R-:W-:Y:S02]  /*1abf0*/  FSEL R7, R2, RZ, P1 ;  /* 0x000000ff02077208 */ /* 0x000fe40000800000 */
[----:B------:R-:W-:Y:S01]  /*1ac00*/  FSETP.NEU.FTZ.AND P0, PT, R0, -INF , PT ;  /* 0xff8000000000780b */ /* 0x000fe20003f1d000 */
[----:B------:R-:W-:Y:S01]  /*1ac10*/  FMUL.FTZ R183, R164, UR4 ;  /* 0x00000004a4b77c20 */ /* 0x000fe20008410000 */
[----:B------:R-:W-:Y:S01]  /*1ac20*/  FSEL R170, R170, RZ, P1 ;  /* 0x000000ffaaaa7208 */ /* 0x000fe20000800000 */
[----:B------:R-:W-:Y:S01]  /*1ac30*/  FADD.FTZ R7, -R7, R167 ;  /* 0x000000a707077221 */ /* 0x000fe20000010100 */
[----:B------:R-:W-:Y:S03]  /*1ac40*/  FSETP.NEU.FTZ.AND P1, PT, R164, -INF , PT ;  /* 0xff800000a400780b */ /* 0x000fe60003f3d000 */
        /* <DEDUP_REMOVED lines=8> */
[----:B------:R-:W-:Y:S01]  /*1acd0*/  FMUL.FTZ R7, R7, UR4 ;  /* 0x0000000407077c20 */ /* 0x000fe20008410000 */
[----:B------:R-:W-:Y:S01]  /*1ace0*/  MUFU.EX2 R195, R195 ;  /* 0x000000c300c37308 */ /* 0x000fe20000000800 */
[--C-:B------:R-:W-:Y:S01]  /*1acf0*/  FFMA.FTZ R34, R34, UR4, -R183.reuse ;  /* 0x0000000422227c23 */ /* 0x100fe200080108b7 */
[--C-:B------:R-:W-:Y:S01]  /*1ad00*/  FFMA.FTZ R18, R18, UR4, -R183.reuse ;  /* 0x0000000412127c23 */ /* 0x100fe200080108b7 */
[----:B------:R-:W-:Y:S07]  /*1ad10*/  FFMA.FTZ R190, R190, UR4, -R183 ;  /* 0x00000004bebe7c23 */ /* 0x000fee00080108b7 */
[----:B------:R-:W-:Y:S01]  /*1ad20*/  MUFU.EX2 R191, R191 ;  /* 0x000000bf00bf7308 */ /* 0x000fe20000000800 */
[--C-:B------:R-:W-:Y:S01]  /*1ad30*/  FFMA.FTZ R199, R199, UR4, -R170.reuse ;  /* 0x00000004c7c77c23 */ /* 0x100fe200080108aa */
[----:B------:R-:W-:Y:S08]  /*1ad40*/  FFMA.FTZ R170, R8, UR4, -R170 ;  /* 0x0000000408aa7c23 */ /* 0x000ff000080108aa */
[----:B------:R-:W1:Y:S10]  /*1ad50*/  MUFU.EX2 R7, R7 ;  /* 0x0000000700077308 */ /* 0x000e740000000800 */
[----:B------:R-:W-:Y:S10]  /*1ad60*/  MUFU.EX2 R190, R190 ;  /* 0x000000be00be7308 */ /* 0x000ff40000000800 */
[----:B------:R-:W-:Y:S10]  /*1ad70*/  MUFU.EX2 R170, R170 ;  /* 0x000000aa00aa7308 */ /* 0x000ff40000000800 */
[----:B------:R-:W-:Y:S01]  /*1ad80*/  MUFU.EX2 R32, R32 ;  /* 0x0000002000207308 */ /* 0x000fe20000000800 */
        /* <DEDUP_REMOVED lines=24> */
[----:B------:R-:W-:Y:S01]  /*1af10*/  MUFU.EX2 R199, R199 ;  /* 0x000000c700c77308 */ /* 0x000fe20000000800 */
[----:B--2---:R-:W-:Y:S01]  /*1af20*/  LOP3.LUT R3, R174, UR10, R173, 0x96, !PT ;  /* 0x0000000aae037c12 */ /* 0x004fe2000f8e96ad */
[----:B------:R-:W-:Y:S04]  /*1af30*/  IMAD.WIDE.U32 R172, R172, -0x326172a9, RZ ;  /* 0xcd9e8d57acac7825 */ /* 0x000fe800078e00ff */
[----:B------:R-:W-:Y:S01]  /*1af40*/  IMAD.WIDE.U32 R174, R3, -0x326172a9, RZ ;  /* 0xcd9e8d5703ae7825 */ /* 0x000fe200078e00ff */
[----:B---3--:R-:W-:Y:S02]  /*1af50*/  LOP3.LUT R28, R28, UR7, R31, 0x96, !PT ;  /* 0x000000071c1c7c12 */ /* 0x008fe4000f8e961f */
[----:B------:R-:W-:Y:S01]  /*1af60*/  LOP3.LUT R174, R174, UR9, R173, 0x96, !PT ;  /* 0x00000009aeae7c12 */ /* 0x000fe2000f8e96ad */
[----:B------:R-:W-:Y:S01]  /*1af70*/  UIADD3 UR9, UPT, UPT, UR34, 0x1715609d, URZ ;  /* 0x1715609d22097890 */ /* 0x000fe2000fffe0ff */
[----:B----4-:R-:W-:Y:S01]  /*1af80*/  LOP3.LUT R30, R180, UR7, R175, 0x96, !PT ;  /* 0x00000007b41e7c12 */ /* 0x010fe2000f8e96af */
[----:B------:R-:W-:Y:S01]  /*1af90*/  IMAD.WIDE.U32 R28, R28, -0x2daee0ad, RZ ;  /* 0xd2511f531c1c7825 */ /* 0x000fe200078e00ff */
[----:B------:R-:W-:Y:S03]  /*1afa0*/  UIADD3 UR7, UPT, UPT, UR35, -0x56f99767, URZ ;  /* 0xa906689923077890 */ /* 0x000fe6000fffe0ff */
[----:B------:R-:W-:Y:S01]  /*1afb0*/  IMAD.WIDE.U32 R30, R30, -0x2daee0ad, RZ ;  /* 0xd2511f531e1e7825 */ /* 0x000fe200078e00ff */
[----:B------:R-:W-:Y:S03]  /*1afc0*/  LOP3.LUT R3, R176, UR8, R29, 0x96, !PT ;  /* 0x00000008b0037c12 */ /* 0x000fe6000f8e961d */
[----:B------:R-:W-:Y:S01]  /*1afd0*/  IMAD.WIDE.U32 R174, R174, -0x2daee0ad, RZ ;  /* 0xd2511f53aeae7825 */ /* 0x000fe200078e00ff */
[----:B------:R-:W-:Y:S01]  /*1afe0*/  LOP3.LUT R11, R178, UR8, R31, 0x96, !PT ;  /* 0x00000008b20b7c12 */ /* 0x000fe2000f8e961f */
[----:B------:R-:W-:Y:S02]  /*1aff0*/  UIADD3 UR8, UPT, UPT, UR34, -0x4ab325aa, URZ ;  /* 0xb54cda5622087890 */ /* 0x000fe4000fffe0ff */
[----:B------:R-:W-:Y:S01]  /*1b000*/  IMAD.WIDE.U32 R178, R3, -0x326172a9, RZ ;  /* 0xcd9e8d5703b27825 */ /* 0x000fe200078e00ff */
[----:B------:R-:W-:Y:S01]  /*1b010*/  LOP3.LUT R10, R30, UR7, R175, 0x96, !PT ;  /* 0x000000071e0a7c12 */ /* 0x000fe2000f8e96af */
[----:B------:R-:W1:Y:S02]  /*1b020*/  SHFL.BFLY PT, R3, R9, 0x1, 0x1f ;  /* 0x0c201f0009037f89 */ /* 0x000e6400000e0000 */
[----:B------:R-:W-:Y:S01]  /*1b030*/  IMAD.WIDE.U32 R30, R11, -0x326172a9, RZ ;  /* 0xcd9e8d570b1e7825 */ /* 0x000fe200078e00ff */
[----:B------:R-:W-:Y:S03]  /*1b040*/  LOP3.LUT R173, R16, UR9, R179, 0x96, !PT ;  /* 0x0000000910ad7c12 */ /* 0x000fe6000f8e96b3 */
[----:B------:R-:W-:Y:S01]  /*1b050*/  IMAD.WIDE.U32 R10, R10, -0x326172a9, RZ ;  /* 0xcd9e8d570a0a7825 */ /* 0x000fe200078e00ff */
[----:B------:R-:W-:Y:S03]  /*1b060*/  LOP3.LUT R172, R172, UR9, R31, 0x96, !PT ;  /* 0x00000009acac7c12 */ /* 0x000fe6000f8e961f */
[----:B------:R-:W-:Y:S01]  /*1b070*/  FFMA.FTZ R31, R24, UR4, -R183 ;  /* 0x00000004181f7c23 */ /* 0x000fe200080108b7 */
[----:B------:R-:W-:Y:S01]  /*1b080*/  IMAD.WIDE.U32 R176, R177, -0x2daee0ad, RZ ;  /* 0xd2511f53b1b07825 */ /* 0x000fe200078e00ff */
[----:B------:R-:W-:Y:S03]  /*1b090*/  LOP3.LUT R185, R30, UR8, R11, 0x96, !PT ;  /* 0x000000081eb97c12 */ /* 0x000fe6000f8e960b */
[----:B------:R-:W-:Y:S01]  /*1b0a0*/  FMUL.FTZ R24, R7, R156 ;  /* 0x0000009c07187220 */ /* 0x000fe20000410000 */
[----:B------:R-:W-:Y:S01]  /*1b0b0*/  PRMT R180, R10, 0x7772, RZ ;  /* 0x000077720ab47816 */ /* 0x000fe200000000ff */
[----:B------:R-:W-:Y:S01]  /*1b0c0*/  IMAD.MOV.U32 R156, RZ, RZ, R10 ;  /* 0x000000ffff9c7224 */ /* 0x000fe200078e000a */
[----:B------:R-:W-:Y:S01]  /*1b0d0*/  LOP3.LUT R28, R28, UR7, R177, 0x96, !PT ;  /* 0x000000071c1c7c12 */ /* 0x000fe2000f8e96b1 */
[----:B------:R-:W-:Y:S01]  /*1b0e0*/  UIADD3 UR7, UPT, UPT, UR35, 0x646e171e, URZ ;  /* 0x646e171e23077890 */ /* 0x000fe2000fffe0ff */
[----:B------:R-:W-:Y:S02]  /*1b0f0*/  LOP3.LUT R188, R185, 0xffff, RZ, 0xc0, !PT ;  /* 0x0000ffffb9bc7812 */ /* 0x000fe400078ec0ff */
[----:B------:R-:W-:Y:S01]  /*1b100*/  PRMT R181, R10, 0x7771, RZ ;  /* 0x000077710ab57816 */ /* 0x000fe200000000ff */
[----:B------:R-:W-:Y:S01]  /*1b110*/  IMAD.WIDE.U32 R28, R28, -0x326172a9, RZ ;  /* 0xcd9e8d571c1c7825 */ /* 0x000fe200078e00ff */
[----:B------:R-:W-:Y:S02]  /*1b120*/  SHF.R.U32.HI R188, RZ, 0x8, R188 ;  /* 0x00000008ffbc7819 */ /* 0x000fe400000116bc */
[----:B-1----:R-:W-:Y:S01]  /*1b130*/  FMNMX.FTZ R3, R9, R3, !PT ;  /* 0x0000000309037209 */ /* 0x002fe20007810000 */
[----:B------:R-:W-:Y:S01]  /*1b140*/  FMUL.FTZ R9, R0, UR4 ;  /* 0x0000000400097c20 */ /* 0x000fe20008410000 */
[----:B------:R-:W-:Y:S01]  /*1b150*/  LOP3.LUT R16, R178, UR8, R29, 0x96, !PT ;  /* 0x00000008b2107c12 */ /* 0x000fe2000f8e961d */
[----:B------:R-:W-:Y:S01]  /*1b160*/  FMUL.FTZ R29, R7, R161 ;  /* 0x000000a1071d7220 */ /* 0x000fe20000410000 */
[----:B------:R-:W-:Y:S01]  /*1b170*/  PRMT R175, R28, 0x7772, RZ ;  /* 0x000077721caf7816 */ /* 0x000fe200000000ff */
[----:B------:R-:W-:Y:S01]  /*1b180*/  FMUL.FTZ R179, R3, UR4 ;  /* 0x0000000403b37c20 */ /* 0x000fe20008410000 */
[----:B------:R-:W-:Y:S02]  /*1b190*/  FSEL R167, R9, RZ, P0 ;  /* 0x000000ff09a77208 */ /* 0x000fe40000000000 */
[----:B------:R-:W-:Y:S02]  /*1b1a0*/  LOP3.LUT R17, R16, 0xffff, RZ, 0xc0, !PT ;  /* 0x0000ffff10117812 */ /* 0x000fe400078ec0ff */
[----:B------:R-:W-:Y:S01]  /*1b1b0*/  LOP3.LUT R9, R188, 0xffff, RZ, 0xc0, !PT ;  /* 0x0000ffffbc097812 */ /* 0x000fe200078ec0ff */
[----:B------:R-:W-:Y:S01]  /*1b1c0*/  FFMA.FTZ R11, R22, UR4, -R167 ;  /* 0x00000004160b7c23 */ /* 0x000fe200080108a7 */
[--C-:B------:R-:W-:Y:S01]  /*1b1d0*/  FFMA.FTZ R22, R189, UR4, -R183.reuse ;  /* 0x00000004bd167c23 */ /* 0x100fe200080108b7 */
[----:B------:R-:W-:Y:S01]  /*1b1e0*/  FFMA.FTZ R189, R15, UR4, -R183 ;  /* 0x000000040fbd7c23 */ /* 0x000fe200080108b7 */
[----:B------:R-:W-:Y:S01]  /*1b1f0*/  SHF.R.U32.HI R17, RZ, 0x8, R17 ;  /* 0x00000008ff117819 */ /* 0x000fe20000011611 */
[----:B------:R-:W2:Y:S01]  /*1b200*/  LDL.LU R15, [R1+0x48] ;  /* 0x00004800010f7983 */ /* 0x000ea20000300800 */
[--C-:B------:R-:W-:Y:S01]  /*1b210*/  FFMA.FTZ R8, R19, UR4, -R167.reuse ;  /* 0x0000000413087c23 */ /* 0x100fe200080108a7 */
[--C-:B------:R-:W-:Y:S01]  /*1b220*/  FFMA.FTZ R19, R20, UR4, -R167.reuse ;  /* 0x0000000414137c23 */ /* 0x100fe200080108a7 */
[----:B------:R-:W-:Y:S01]  /*1b230*/  LOP3.LUT R6, R17, 0xffff, RZ, 0xc0, !PT ;  /* 0x0000ffff11067812 */ /* 0x000fe200078ec0ff */
[--C-:B------:R-:W-:Y:S01]  /*1b240*/  FFMA.FTZ R14, R23, UR4, -R167.reuse ;  /* 0x00000004170e7c23 */ /* 0x100fe200080108a7 */
[----:B------:R1:W-:Y:S01]  /*1b250*/  MUFU.EX2 R20, R8 ;  /* 0x0000000800147308 */ /* 0x0003e20000000800 */
[--C-:B------:R-:W-:Y:S01]  /*1b260*/  FFMA.FTZ R193, R193, UR4, -R167.reuse ;  /* 0x00000004c1c17c23 */ /* 0x100fe200080108a7 */
[----:B------:R-:W-:Y:S01]  /*1b270*/  ISETP.LE.U32.AND P3, PT, R6, UR12, PT ;  /* 0x0000000c06007c0c */ /* 0x000fe2000bf63070 */
[----:B------:R-:W-:Y:S01]  /*1b280*/  FFMA.FTZ R192, R192, UR4, -R167 ;  /* 0x00000004c0c07c23 */ /* 0x000fe200080108a7 */
[----:B------:R-:W-:Y:S06]  /*1b290*/  FSEL R6, R0, RZ, P0 ;  /* 0x000000ff00067208 */ /* 0x000fec0000000000 */
[----:B------:R-:W3:Y:S01]  /*1b2a0*/  MUFU.EX2 R23, R26 ;  /* 0x0000001a00177308 */ /* 0x000ee20000000800 */
[----:B------:R-:W-:Y:S01]  /*1b2b0*/  FSETP.NEU.FTZ.AND P0, PT, R3, -INF , PT ;  /* 0xff8000000300780b */ /* 0x000fe20003f1d000 */
[----:B------:R-:W-:Y:S01]  /*1b2c0*/  FFMA.FTZ R183, R25, UR4, -R183 ;  /* 0x0000000419b77c23 */ /* 0x000fe200080108b7 */
[----:B------:R-:W-:Y:S01]  /*1b2d0*/  ISETP.LE.U32.AND P4, PT, R9, UR12, PT ;  /* 0x0000000c09007c0c */ /* 0x000fe2000bf83070 */
[----:B------:R-:W-:Y:S01]  /*1b2e0*/  FADD.FTZ R6, -R6, R168 ;  /* 0x000000a806067221 */ /* 0x000fe20000010100 */
[----:B------:R-:W-:Y:S05]  /*1b2f0*/  FSEL R179, R179, RZ, P0 ;  /* 0x000000ffb3b37208 */ /* 0x000fea0000000000 */
[----:B------:R-:W-:Y:S01]  /*1b300*/  MUFU.EX2 R19, R19 ;  /* 0x0000001300137308 */ /* 0x000fe20000000800 */
[--C-:B------:R-:W-:Y:S01]  /*1b310*/  FFMA.FTZ R168, R5, UR4, -R167.reuse ;  /* 0x0000000405a87c23 */ /* 0x100fe200080108a7 */
[----:B------:R-:W-:Y:S01]  /*1b320*/  FMUL.FTZ R6, R6, UR4 ;  /* 0x0000000406067c20 */ /* 0x000fe20008410000 */
[----:B------:R-:W-:Y:S01]  /*1b330*/  FFMA.FTZ R167, R4, UR4, -R167 ;  /* 0x0000000404a77c23 */ /* 0x000fe200080108a7 */
[----:B------:R-:W-:Y:S01]  /*1b340*/  FSEL R4, R164, RZ, P1 ;  /* 0x000000ffa4047208 */ /* 0x000fe20000800000 */
[--C-:B------:R-:W-:Y:S01]  /*1b350*/  FFMA.FTZ R30, R12, UR4, -R179.reuse ;  /* 0x000000040c1e7c23 */ /* 0x100fe200080108b3 */
[----:B------:R-:W-:Y:S01]  /*1b360*/  FSEL R5, R3, RZ, P0 ;  /* 0x000000ff03057208 */ /* 0x000fe20000000000 */
[--C-:B------:R-:W-:Y:S03]  /*1b370*/  FFMA.FTZ R198, R198, UR4, -R179.reuse ;  /* 0x00000004c6c67c23 */ /* 0x100fe600080108b3 */
[----:B------:R-:W4:Y:S01]  /*1b380*/  MUFU.EX2 R6, R6 ;  /* 0x0000000600067308 */ /* 0x000f220000000800 */
[--C-:B------:R-:W-:Y:S01]  /*1b390*/  FFMA.FTZ R186, R186, UR4, -R179.reuse ;  /* 0x00000004baba7c23 */ /* 0x100fe200080108b3 */
[--C-:B------:R-:W-:Y:S01]  /*1b3a0*/  FFMA.FTZ R182, R182, UR4, -R179.reuse ;  /* 0x00000004b6b67c23 */ /* 0x100fe200080108b3 */
[--C-:B------:R-:W-:Y:S01]  /*1b3b0*/  FFMA.FTZ R33, R33, UR4, -R179.reuse ;  /* 0x0000000421217c23 */ /* 0x100fe200080108b3 */
[--C-:B------:R-:W-:Y:S01]  /*1b3c0*/  FFMA.FTZ R21, R21, UR4, -R179.reuse ;  /* 0x0000000415157c23 */ /* 0x100fe200080108b3 */
[----:B------:R-:W-:Y:S01]  /*1b3d0*/  FFMA.FTZ R187, R187, UR4, -R179 ;  /* 0x00000004bbbb7c23 */ /* 0x000fe200080108b3 */
[----:B------:R-:W-:Y:S01]  /*1b3e0*/  FADD.FTZ R4, -R4, R165 ;  /* 0x000000a504047221 */ /* 0x000fe20000010100 */
[----:B------:R-:W-:Y:S01]  /*1b3f0*/  FADD.FTZ R5, -R5, R166 ;  /* 0x000000a605057221 */ /* 0x000fe20000010100 */
[C---:B------:R-:W-:Y:S01]  /*1b400*/  PRMT R177, R28.reuse, 0x7771, RZ ;  /* 0x000077711cb17816 */ /* 0x040fe200000000ff */
[----:B-1----:R-:W-:Y:S01]  /*1b410*/  FMUL.FTZ R8, R7, R148 ;  /* 0x0000009407087220 */ /* 0x002fe20000410000 */
[----:B------:R-:W-:Y:S01]  /*1b420*/  IMAD.MOV.U32 R166, RZ, RZ, R28 ;  /* 0x000000ffffa67224 */ /* 0x000fe200078e001c */
[----:B------:R-:W-:Y:S01]  /*1b430*/  PRMT R165, R28, 0x7773, RZ ;  /* 0x000077731ca57816 */ /* 0x000fe200000000ff */
[----:B------:R-:W-:Y:S01]  /*1b440*/  FFMA.FTZ R179, R13, UR4, -R179 ;  /* 0x000000040db37c23 */ /* 0x000fe200080108b3 */
[C---:B---3--:R-:W-:Y:S01]  /*1b450*/  FFMA.FTZ R35, R7.reuse, R35, R23 ;  /* 0x0000002307237223 */ /* 0x048fe20000010017 */
[C---:B------:R-:W-:Y:S01]  /*1b460*/  FMUL.FTZ R9, R7.reuse, R149 ;  /* 0x0000009507097220 */ /* 0x040fe20000410000 */
[C---:B------:R-:W-:Y:S01]  /*1b470*/  FMUL.FTZ R12, R7.reuse, R152 ;  /* 0x00000098070c7220 */ /* 0x040fe20000410000 */
[C---:B------:R-:W-:Y:S01]  /*1b480*/  FMUL.FTZ R13, R7.reuse, R153 ;  /* 0x00000099070d7220 */ /* 0x040fe20000410000 */
[C---:B------:R-:W-:Y:S01]  /*1b490*/  FMUL.FTZ R25, R7.reuse, R157 ;  /* 0x0000009d07197220 */ /* 0x040fe20000410000 */
[----:B------:R-:W-:Y:S01]  /*1b4a0*/  FMUL.FTZ R28, R7, R160 ;  /* 0x000000a0071c7220 */ /* 0x000fe20000410000 */
[----:B------:R-:W-:Y:S01]  /*1b4b0*/  MOV R148, R30 ;  /* 0x0000001e00947202 */ /* 0x000fe20000000f00 */
[C---:B----4-:R-:W-:Y:S01]  /*1b4c0*/  FMUL.FTZ R30, R6.reuse, R162 ;  /* 0x000000a2061e7220 */ /* 0x050fe20000410000 */
[----:B------:R-:W-:Y:S01]  /*1b4d0*/  FMUL.FTZ R26, R6, R158 ;  /* 0x0000009e061a7220 */ /* 0x000fe20000410000 */
[----:B------:R-:W3:Y:S01]  /*1b4e0*/  LDL.LU R162, [R1+0x50] ;  /* 0x0000500001a27983 */ /* 0x000ee20000300800 */
[----:B------:R1:W-:Y:S01]  /*1b4f0*/  MUFU.EX2 R157, R14 ;  /* 0x0000000e009d7308 */ /* 0x0003e20000000800 */
[----:B------:R-:W-:Y:S01]  /*1b500*/  FMUL.FTZ R4, R4, UR4 ;  /* 0x0000000404047c20 */ /* 0x000fe20008410000 */
[----:B------:R-:W-:Y:S01]  /*1b510*/  PRMT R178, R10, 0x7773, RZ ;  /* 0x000077730ab27816 */ /* 0x000fe200000000ff */
[----:B------:R-:W-:Y:S07]  /*1b520*/  IMAD.MOV.U32 R153, RZ, RZ, R31 ;  /* 0x000000ffff997224 */ /* 0x000fee00078e001f */
[----:B------:R4:W-:Y:S01]  /*1b530*/  MUFU.EX2 R161, R11 ;  /* 0x0000000b00a17308 */ /* 0x0009e20000000800 */
        /* <DEDUP_REMOVED lines=29> */
[----:B------:R1:W-:Y:S01]  /*1b710*/  MUFU.EX2 R154, R34 ;  /* 0x00000022009a7308 */ /* 0x0003e20000000800 */
[----:B------:R-:W-:Y:S01]  /*1b720*/  FMUL.FTZ R5, R5, UR4 ;  /* 0x0000000405057c20 */ /* 0x000fe20008410000 */
[----:B------:R-:W-:Y:S08]  /*1b730*/  F2FP.F16.F32.PACK_AB R150, R32, R23 ;  /* 0x000000172096723e */ /* 0x000ff000000000ff */
[----:B------:R-:W-:Y:S01]  /*1b740*/  MUFU.EX2 R159, R21 ;  /* 0x00000015009f7308 */ /* 0x000fe20000000800 */
[C---:B------:R-:W-:Y:S02]  /*1b750*/  LOP3.LUT R23, R16.reuse, 0xff, RZ, 0xc0, !PT ;  /* 0x000000ff10177812 */ /* 0x040fe400078ec0ff */
[----:B------:R-:W-:Y:S07]  /*1b760*/  PRMT R163, R16, 0x7632, R163 ;  /* 0x0000763210a37816 */ /* 0x000fee00000000a3 */
[----:B------:R-:W-:Y:S01]  /*1b770*/  MUFU.EX2 R160, R33 ;  /* 0x0000002100a07308 */ /* 0x000fe20000000800 */
[C---:B------:R-:W-:Y:S02]  /*1b780*/  ISETP.LE.U32.AND P0, PT, R23.reuse, UR12, PT ;  /* 0x0000000c17007c0c */ /* 0x040fe4000bf03070 */
[----:B------:R-:W-:Y:S07]  /*1b790*/  PRMT R23, R23, 0x5410, R17 ;  /* 0x0000541017177816 */ /* 0x000fee0000000011 */
[----:B------:R-:W-:Y:S01]  /*1b7a0*/  MUFU.EX2 R198, R198 ;  /* 0x000000c600c67308 */ /* 0x000fe20000000800 */
[----:B------:R-:W-:Y:S01]  /*1b7b0*/  LOP3.LUT R163, R163, 0xff, RZ, 0xc0, !PT ;  /* 0x000000ffa3a37812 */ /* 0x000fe200078ec0ff */
[----:B-1----:R-:W-:Y:S02]  /*1b7c0*/  IMAD.MOV.U32 R34, RZ, RZ, R153 ;  /* 0x000000ffff227224 */ /* 0x002fe400078e0099 */
[----:B------:R-:W-:Y:S01]  /*1b7d0*/  FADD.FTZ R153, R32, R35 ;  /* 0x0000002320997221 */ /* 0x000fe20000010000 */
[----:B------:R-:W-:Y:S05]  /*1b7e0*/  MOV R35, R148 ;  /* 0x0000009400237202 */ /* 0x000fea0000000f00 */
[----:B------:R-:W-:Y:S01]  /*1b7f0*/  MUFU.EX2 R192, R192 ;  /* 0x000000c000c07308 */ /* 0x000fe20000000800 */
[----:B------:R-:W-:Y:S02]  /*1b800*/  SHF.R.U32.HI R16, RZ, 0x18, R16 ;  /* 0x00000018ff107819 */ /* 0x000fe40000011610 */
[C---:B------:R-:W-:Y:S07]  /*1b810*/  ISETP.LE.U32.AND P6, PT, R163.reuse, UR12, PT ;  /* 0x0000000ca3007c0c */ /* 0x040fee000bfc3070 */
[----:B------:R-:W1:Y:S01]  /*1b820*/  MUFU.EX2 R148, R5 ;  /* 0x0000000500947308 */ /* 0x000e620000000800 */
[----:B------:R-:W-:Y:S02]  /*1b830*/  ISETP.LE.U32.AND P1, PT, R16, UR12, PT ;  /* 0x0000000c10007c0c */ /* 0x000fe4000bf23070 */
[----:B------:R-:W-:Y:S07]  /*1b840*/  PRMT R163, R163, 0x5410, R16 ;  /* 0x00005410a3a37816 */ /* 0x000fee0000000010 */
[----:B------:R-:W-:Y:S01]  /*1b850*/  MUFU.EX2 R189, R189 ;  /* 0x000000bd00bd7308 */ /* 0x000fe20000000800 */
[C---:B------:R-:W-:Y:S02]  /*1b860*/  F2FP.F16.F32.PACK_AB R152, R19.reuse, R20 ;  /* 0x000000141398723e */ /* 0x040fe400000000ff */
[----:B------:R-:W-:Y:S07]  /*1b870*/  PRMT R149, R150, 0x7632, R149 ;  /* 0x0000763296957816 */ /* 0x000fee0000000095 */
[----:B------:R-:W-:Y:S01]  /*1b880*/  MUFU.EX2 R167, R167 ;  /* 0x000000a700a77308 */ /* 0x000fe20000000800 */
[----:B------:R-:W-:Y:S09]  /*1b890*/  PRMT R151, R152, 0x7632, R151 ;  /* 0x0000763298977816 */ /* 0x000ff20000000097 */
[----:B------:R-:W-:Y:S01]  /*1b8a0*/  MUFU.EX2 R183, R183 ;  /* 0x000000b700b77308 */ /* 0x000fe20000000800 */
[----:B------:R-:W-:Y:S02]  /*1b8b0*/  @!P4 HADD2 R218, -R149.H0_H0, -RZ.H0_H0 ;  /* 0xa00000ff95dac230 */ /* 0x000fe40000000900 */
        /* <DEDUP_REMOVED lines=25> */
[C---:B--2---:R-:W-:Y:S01]  /*1ba50*/  FFMA.FTZ R7, R6.reuse, R15, R20 ;  /* 0x0000000f06077223 */ /* 0x044fe20000010014 */
[----:B------:R-:W-:Y:S08]  /*1ba60*/  FMUL.FTZ R15, R6, R155 ;  /* 0x0000009b060f7220 */ /* 0x000ff00000410000 */
[----:B------:R-:W1:Y:S01]  /*1ba70*/  MUFU.EX2 R6, R4 ;  /* 0x0000000400067308 */ /* 0x000e620000000800 */
[----:B------:R-:W-:Y:S01]  /*1ba80*/  FADD.FTZ R158, R19, R7 ;  /* 0x00000007139e7221 */ /* 0x000fe20000010000 */
[----:B------:R-:W-:Y:S01]  /*1ba90*/  FMUL.FTZ R19, R148, R139 ;  /* 0x0000008b94137220 */ /* 0x000fe20000410000 */
[----:B------:R-:W2:Y:S07]  /*1baa0*/  LDL.LU R7, [R1+0x4c] ;  /* 0x00004c0001077983 */ /* 0x000eae0000300800 */
[----:B------:R4:W5:Y:S01]  /*1bab0*/  MUFU.EX2 R155, R22 ;  /* 0x00000016009b7308 */ /* 0x0009620000000800 */
[----:B------:R-:W-:Y:S01]  /*1bac0*/  FADD.FTZ R158, R157, R158 ;  /* 0x0000009e9d9e7221 */ /* 0x000fe20000010000 */
[C---:B-1----:R-:W-:Y:S01]  /*1bad0*/  FMUL.FTZ R4, R6.reuse, R132 ;  /* 0x0000008406047220 */ /* 0x042fe20000410000 */
[C---:B------:R-:W-:Y:S07]  /*1bae0*/  FMUL.FTZ R21, R6.reuse, R141 ;  /* 0x0000008d06157220 */ /* 0x040fee0000410000 */
[----:B------:R1:W5:Y:S01]  /*1baf0*/  MUFU.EX2 R132, R18 ;  /* 0x0000001200847308 */ /* 0x0003620000000800 */
[----:B------:R-:W-:Y:S02]  /*1bb00*/  IMAD.MOV.U32 R141, RZ, RZ, R35 ;  /* 0x000000ffff8d7224 */ /* 0x000fe400078e0023 */
[----:B------:R-:W-:Y:S01]  /*1bb10*/  FMUL.FTZ R5, R6, R133 ;  /* 0x0000008506057220 */ /* 0x000fe20000410000 */
[----:B----4-:R-:W-:Y:S01]  /*1bb20*/  FMUL.FTZ R22, R148, R142 ;  /* 0x0000008e94167220 */ /* 0x010fe20000410000 */
[C---:B------:R-:W-:Y:S01]  /*1bb30*/  FMUL.FTZ R17, R6.reuse, R137 ;  /* 0x0000008906117220 */ /* 0x040fe20000410000 */
[----:B------:R-:W-:Y:S01]  /*1bb40*/  MOV R137, R34 ;  /* 0x0000002200897202 */ /* 0x000fe20000000f00 */
[C---:B------:R-:W-:Y:S01]  /*1bb50*/  FMUL.FTZ R16, R6.reuse, R136 ;  /* 0x0000008806107220 */ /* 0x040fe20000410000 */
[----:B------:R-:W-:Y:S01]  /*1bb60*/  F2FP.F16.F32.PACK_AB R136, R159, R160 ;  /* 0x000000a09f88723e */ /* 0x000fe200000000ff */
[C---:B------:R-:W-:Y:S01]  /*1bb70*/  FMUL.FTZ R20, R6.reuse, R140 ;  /* 0x0000008c06147220 */ /* 0x040fe20000410000 */
[C---:B------:R-:W-:Y:S01]  /*1bb80*/  FMUL.FTZ R32, R6.reuse, R144 ;  /* 0x0000009006207220 */ /* 0x040fe20000410000 */
[C---:B------:R-:W-:Y:S01]  /*1bb90*/  FMUL.FTZ R33, R6.reuse, R145 ;  /* 0x0000009106217220 */ /* 0x040fe20000410000 */
[----:B------:R-:W-:Y:S01]  /*1bba0*/  MUFU.EX2 R137, R137 ;  /* 0x0000008900897308 */ /* 0x000fe20000000800 */
[C---:B------:R-:W-:Y:S01]  /*1bbb0*/  FMUL.FTZ R36, R6.reuse, R36 ;  /* 0x0000002406247220 */ /* 0x040fe20000410000 */
[----:B------:R-:W-:Y:S01]  /*1bbc0*/  FMUL.FTZ R37, R6, R37 ;  /* 0x0000002506257220 */ /* 0x000fe20000410000 */
[----:B-1----:R-:W-:Y:S01]  /*1bbd0*/  FMUL.FTZ R18, R148, R138 ;  /* 0x0000008a94127220 */ /* 0x002fe20000410000 */
[C---:B------:R-:W-:Y:S06]  /*1bbe0*/  FMUL.FTZ R48, R6.reuse, R48 ;  /* 0x0000003006307220 */ /* 0x040fec0000410000 */
        /* <DEDUP_REMOVED lines=11> */
[C---:B---3--:R-:W-:Y:S01]  /*1bca0*/  FFMA.FTZ R162, R6.reuse, R162, R154 ;  /* 0x000000a206a27223 */ /* 0x048fe2000001009a */
[C---:B------:R-:W-:Y:S01]  /*1bcb0*/  FMUL.FTZ R113, R6.reuse, R113 ;  /* 0x0000007106717220 */ /* 0x040fe20000410000 */
[C---:B------:R-:W-:Y:S01]  /*1bcc0*/  FMUL.FTZ R52, R6.reuse, R52 ;  /* 0x0000003406347220 */ /* 0x040fe20000410000 */
[C---:B------:R-:W-:Y:S01]  /*1bcd0*/  FMUL.FTZ R53, R6.reuse, R53 ;  /* 0x0000003506357220 */ /* 0x040fe20000410000 */
[----:B-----5:R-:W-:Y:S01]  /*1bce0*/  FADD.FTZ R162, R155, R162 ;  /* 0x000000a29ba27221 */ /* 0x020fe20000010000 */
[C---:B------:R-:W-:Y:S01]  /*1bcf0*/  FMUL.FTZ R84, R6.reuse, R84 ;  /* 0x0000005406547220 */ /* 0x040fe20000410000 */
[C---:B------:R-:W-:Y:S01]  /*1bd00*/  FMUL.FTZ R85, R6.reuse, R85 ;  /* 0x0000005506557220 */ /* 0x040fe20000410000 */
[----:B------:R-:W-:Y:S01]  /*1bd10*/  FMUL.FTZ R100, R6, R100 ;  /* 0x0000006406647220 */ /* 0x000fe20000410000 */
[----:B------:R-:W-:Y:S01]  /*1bd20*/  FADD.FTZ R139, R132, R162 ;  /* 0x000000a2848b7221 */ /* 0x000fe20000010000 */
[C---:B------:R-:W-:Y:S01]  /*1bd30*/  FMUL.FTZ R101, R6.reuse, R101 ;  /* 0x0000006506657220 */ /* 0x040fe20000410000 */
[----:B------:R3:W4:Y:S01]  /*1bd40*/  MUFU.EX2 R162, R194 ;  /* 0x000000c200a27308 */ /* 0x0007220000000800 */
[C---:B------:R-:W-:Y:S01]  /*1bd50*/  FMUL.FTZ R116, R6.reuse, R116 ;  /* 0x0000007406747220 */ /* 0x040fe20000410000 */
[C---:B------:R-:W-:Y:S01]  /*1bd60*/  FMUL.FTZ R117, R6.reuse, R117 ;  /* 0x0000007506757220 */ /* 0x040fe20000410000 */
[C---:B------:R-:W-:Y:S01]  /*1bd70*/  FMUL.FTZ R128, R6.reuse, R128 ;  /* 0x0000008006807220 */ /* 0x040fe20000410000 */
[----:B------:R-:W-:Y:S01]  /*1bd80*/  FMUL.FTZ R129, R6, R129 ;  /* 0x0000008106817220 */ /* 0x000fe20000410000 */
[----:B------:R-:W-:Y:S01]  /*1bd90*/  FMUL.FTZ R6, R148, R134 ;  /* 0x0000008694067220 */ /* 0x000fe20000410000 */
[----:B------:R-:W-:Y:S01]  /*1bda0*/  PRMT R134, R136, 0x7632, R134 ;  /* 0x0000763288867816 */ /* 0x000fe20000000086 */
[----:B------:R-:W-:Y:S02]  /*1bdb0*/  @!P6 HADD2 R239, -R136.H0_H0, -RZ.H0_H0 ;  /* 0xa00000ff88efe230 */ /* 0x000fe40000000900 */
[C---:B------:R-:W-:Y:S01]  /*1bdc0*/  FMUL.FTZ R35, R148.reuse, R147 ;  /* 0x0000009394237220 */ /* 0x040fe20000410000 */
[C---:B------:R-:W-:Y:S01]  /*1bdd0*/  LOP3.LUT R147, R185.reuse, 0xff, RZ, 0xc0, !PT ;  /* 0x000000ffb9937812 */ /* 0x040fe200078ec0ff */
[----:B------:R-:W-:Y:S01]  /*1bde0*/  FMUL.FTZ R34, R148, R146 ;  /* 0x0000009294227220 */ /* 0x000fe20000410000 */
[----:B------:R-:W-:Y:S01]  /*1bdf0*/  @!P1 HADD2 R238, -R134.H0_H0, -RZ.H0_H0 ;  /* 0xa00000ff86ee9230 */ /* 0x000fe20000000900 */
[----:B------:R-:W-:Y:S01]  /*1be00*/  PRMT R146, R185, 0x7632, R146 ;  /* 0x00007632b9927816 */ /* 0x000fe20000000092 */
[----:B------:R-:W-:Y:S01]  /*1be10*/  IMAD.MOV.U32 R140, RZ, RZ, R23 ;  /* 0x000000ffff8c7224 */ /* 0x000fe200078e0017 */
[----:B------:R-:W-:Y:S01]  /*1be20*/  SHF.R.U32.HI R145, RZ, 0x18, R185 ;  /* 0x00000018ff917819 */ /* 0x000fe200000116b9 */
[----:B---3--:R-:W-:Y:S01]  /*1be30*/  IMAD.U32 R194, RZ, RZ, UR6 ;  /* 0x00000006ffc27e24 */ /* 0x008fe2000f8e00ff */
[----:B------:R-:W-:Y:S01]  /*1be40*/  LOP3.LUT R146, R146, 0xff, RZ, 0xc0, !PT ;  /* 0x000000ff92927812 */ /* 0x000fe200078ec0ff */
[----:B------:R-:W-:Y:S01]  /*1be50*/  IMAD.MOV.U32 R141, RZ, RZ, R140 ;  /* 0x000000ffff8d7224 */ /* 0x000fe200078e008c */
[----:B------:R-:W-:Y:S01]  /*1be60*/  PRMT R140, R150, 0x5410, R149 ;  /* 0x00005410968c7816 */ /* 0x000fe20000000095 */
[----:B------:R-:W-:Y:S01]  /*1be70*/  FMUL.FTZ R23, R148, R143 ;  /* 0x0000008f94177220 */ /* 0x000fe20000410000 */
[----:B------:R-:W-:Y:S02]  /*1be80*/  LOP3.LUT R185, R166, 0xff, RZ, 0xc0, !PT ;  /* 0x000000ffa6b97812 */ /* 0x000fe400078ec0ff */
[----:B------:R-:W3:Y:S01]  /*1be90*/  MUFU.EX2 R166, R171 ;  /* 0x000000ab00a67308 */ /* 0x000ee20000000800 */
[----:B------:R-:W-:Y:S02]  /*1bea0*/  @!P4 PRMT R149, R218, 0x5410, RZ ;  /* 0x00005410da95c816 */ /* 0x000fe400000000ff */
[----:B------:R-:W-:Y:S01]  /*1beb0*/  ISETP.LE.U32.AND P4, PT, R185, UR12, PT ;  /* 0x0000000cb9007c0c */ /* 0x000fe2000bf83070 */
[C---:B--2---:R-:W-:Y:S01]  /*1bec0*/  FFMA.FTZ R133, R148.reuse, R7, R160 ;  /* 0x0000000794857223 */ /* 0x044fe200000100a0 */
[----:B------:R-:W-:Y:S01]  /*1bed0*/  FMUL.FTZ R7, R148, R135 ;  /* 0x0000008794077220 */ /* 0x000fe20000410000 */
[----:B------:R-:W-:Y:S02]  /*1bee0*/  F2FP.F16.F32.PACK_AB R135, R155, R154 ;  /* 0x0000009a9b87723e */ /* 0x000fe400000000ff */
[----:B------:R-:W-:Y:S01]  /*1bef0*/  FADD.FTZ R142, R159, R133 ;  /* 0x000000859f8e7221 */ /* 0x000fe20000010000 */
[----:B------:R-:W-:Y:S01]  /*1bf00*/  F2FP.F16.F32.PACK_AB R155, R195, R199 ;  /* 0x000000c7c39b723e */ /* 0x000fe200000000ff */
[----:B------:R-:W-:Y:S01]  /*1bf10*/  FADD.FTZ R199, R199, R153 ;  /* 0x00000099c7c77221 */ /* 0x000fe20000010000 */
[----:B------:R-:W-:Y:S01]  /*1bf20*/  F2FP.F16.F32.PACK_AB R153, R161, R157 ;  /* 0x0000009da199723e */ /* 0x000fe200000000ff */
[----:B-1----:R-:W-:Y:S01]  /*1bf30*/  FADD.FTZ R142, R138, R142 ;  /* 0x0000008e8a8e7221 */ /* 0x002fe20000010000 */
[C---:B------:R-:W-:Y:S01]  /*1bf40*/  F2FP.F16.F32.PACK_AB R157, R198.reuse, R138 ;  /* 0x0000008ac69d723e */ /* 0x040fe200000000ff */
[----:B------:R-:W-:Y:S01]  /*1bf50*/  @!P0 HADD2 R241, -R135.H0_H0, -RZ.H0_H0 ;  /* 0xa00000ff87f18230 */ /* 0x000fe20000000900 */
[----:B------:R-:W-:Y:S01]  /*1bf60*/  PRMT R133, R135, 0x7632, R133 ;  /* 0x0000763287857816 */ /* 0x000fe20000000085 */
[----:B------:R-:W-:Y:S01]  /*1bf70*/  FADD.FTZ R142, R198, R142 ;  /* 0x0000008ec68e7221 */ /* 0x000fe20000010000 */
[----:B------:R-:W-:Y:S01]  /*1bf80*/  F2FP.F16.F32.PACK_AB R160, R137, R132 ;  /* 0x0000008489a0723e */ /* 0x000fe200000000ff */
[----:B------:R-:W2:Y:S01]  /*1bf90*/  LDL R198, [R1+0x14] ;  /* 0x0000140001c67983 */ /* 0x000ea20000100800 */
[----:B------:R-:W-:Y:S01]  /*1bfa0*/  PRMT R132, R135, 0x5410, R133 ;  /* 0x0000541087847816 */ /* 0x000fe20000000085 */
[----:B------:R-:W-:Y:S01]  /*1bfb0*/  @!P3 HADD2 R240, -R133.H0_H0, -RZ.H0_H0 ;  /* 0xa00000ff85f0b230 */ /* 0x000fe20000000900 */
[----:B------:R-:W-:Y:S01]  /*1bfc0*/  @!P0 PRMT R135, R241, 0x5410, RZ ;  /* 0x00005410f1878816 */ /* 0x000fe200000000ff */
[----:B------:R-:W-:Y:S01]  /*1bfd0*/  FADD.FTZ R199, R195, R199 ;  /* 0x000000c7c3c77221 */ /* 0x000fe20000010000 */
[----:B------:R-:W-:Y:S01]  /*1bfe0*/  LEA R194, P0, R194, R196, 0x1 ;  /* 0x000000c4c2c27211 */ /* 0x000fe200078008ff */
[----:B------:R1:W5:Y:S01]  /*1bff0*/  MUFU.EX2 R138, R193 ;  /* 0x000000c1008a7308 */ /* 0x0003620000000800 */
[----:B------:R-:W-:Y:S01]  /*1c000*/  @!P3 PRMT R133, R240, 0x5410, RZ ;  /* 0x00005410f085b816 */ /* 0x000fe200000000ff */
[----:B------:R5:W-:Y:S01]  /*1c010*/  STG.E.U16 desc[UR28][R196.64], R135 ;  /* 0x00000087c4007986 */ /* 0x000be2000c10151c */
[--C-:B------:R-:W-:Y:S01]  /*1c020*/  FADD.FTZ R161, R161, R158.reuse ;  /* 0x0000009ea1a17221 */ /* 0x100fe20000010000 */
[----:B------:R-:W-:Y:S01]  /*1c030*/  PRMT R159, R160, 0x7632, R159 ;  /* 0x00007632a09f7816 */ /* 0x000fe2000000009f */
[----:B----4-:R-:W-:Y:S01]  /*1c040*/  FADD.FTZ R143, R162, R199 ;  /* 0x000000c7a28f7221 */ /* 0x010fe20000010000 */
[----:B------:R4:W-:Y:S01]  /*1c050*/  STG.E.U16 desc[UR28][R196.64+0x2], R133 ;  /* 0x00000285c4007986 */ /* 0x0009e2000c10151c */
[----:B------:R-:W-:Y:S01]  /*1c060*/  PRMT R158, R157, 0x7632, R158 ;  /* 0x000076329d9e7816 */ /* 0x000fe2000000009e */
[----:B------:R-:W-:Y:S02]  /*1c070*/  @!P4 HADD2 R215, -R160.H0_H0, -RZ.H0_H0 ;  /* 0xa00000ffa0d7c230 */ /* 0x000fe40000000900 */
[----:B------:R-:W-:Y:S01]  /*1c080*/  FADD.FTZ R143, R191, R143 ;  /* 0x0000008fbf8f7221 */ /* 0x000fe20000010000 */
[----:B------:R-:W-:Y:S02]  /*1c090*/  PRMT R154, R155, 0x7632, R154 ;  /* 0x000076329b9a7816 */ /* 0x000fe4000000009a */
[----:B------:R-:W-:Y:S01]  /*1c0a0*/  PRMT R148, R153, 0x7632, R148 ;  /* 0x0000763299947816 */ /* 0x000fe20000000094 */
[----:B---3--:R-:W-:Y:S01]  /*1c0b0*/  FADD.FTZ R143, R166, R143 ;  /* 0x0000008fa68f7221 */ /* 0x008fe20000010000 */
[----:B-1----:R-:W-:Y:S01]  /*1c0c0*/  FADD.FTZ R193, R137, R139 ;  /* 0x0000008b89c17221 */ /* 0x002fe20000010000 */
[----:B-----5:R-:W-:Y:S01]  /*1c0d0*/  FADD.FTZ R144, R138, R161 ;  /* 0x000000a18a907221 */ /* 0x020fe20000010000 */
[----:B------:R-:W-:Y:S02]  /*1c0e0*/  F2FP.F16.F32.PACK_AB R161, R192, R138 ;  /* 0x0000008ac0a1723e */ /* 0x000fe400000000ff */
[----:B------:R-:W-:Y:S01]  /*1c0f0*/  FADD.FTZ R193, R190, R193 ;  /* 0x000000c1bec17221 */ /* 0x000fe20000010000 */
[----:B------:R-:W-:Y:S01]  /*1c100*/  FADD.FTZ R144, R192, R144 ;  /* 0x00000090c0907221 */ /* 0x000fe20000010000 */
[----:B------:R-:W-:Y:S02]  /*1c110*/  F2FP.F16.F32.PACK_AB R166, R170, R166 ;  /* 0x000000a6aaa6723e */ /* 0x000fe400000000ff */
[----:B------:R-:W-:Y:S02]  /*1c120*/  ISETP.LE.U32.AND P3, PT, R146, UR12, PT ;  /* 0x0000000c92007c0c */ /* 0x000fe4000bf63070 */
[----:B------:R-:W-:Y:S01]  /*1c130*/  F2FP.F16.F32.PACK_AB R162, R191, R162 ;  /* 0x000000a2bfa2723e */ /* 0x000fe200000000ff */
[----:B------:R-:W-:Y:S01]  /*1c140*/  IMAD.MOV.U32 R191, RZ, RZ, R197 ;  /* 0x000000ffffbf7224 */ /* 0x000fe200078e00c5 */
[----:B------:R-:W-:Y:S02]  /*1c150*/  MOV R135, UR6 ;  /* 0x0000000600877c02 */ /* 0x000fe40008000f00 */
[----:B----4-:R-:W-:Y:S02]  /*1c160*/  PRMT R133, R136, 0x5410, R134 ;  /* 0x0000541088857816 */ /* 0x010fe40000000086 */
[----:B------:R-:W-:Y:S05]  /*1c170*/  LEA.HI.X.SX32 R195, R135, R197, 0x1, P0 ;  /* 0x000000c587c37211 */ /* 0x000fea00000f0eff */
[----:B------:R-:W-:Y:S01]  /*1c180*/  @!P3 HADD2 R217, -R152.H0_H0, -RZ.H0_H0 ;  /* 0xa00000ff98d9b230 */ /* 0x000fe20000000900 */
[----:B------:R-:W-:Y:S02]  /*1c190*/  @!P6 PRMT R136, R239, 0x5410, RZ ;  /* 0x00005410ef88e816 */ /* 0x000fe400000000ff */
[----:B------:R-:W-:Y:S02]  /*1c1a0*/  @!P1 PRMT R134, R238, 0x5410, RZ ;  /* 0x00005410ee869816 */ /* 0x000fe400000000ff */
[----:B------:R-:W-:Y:S01]  /*1c1b0*/  PRMT R135, R147, 0x5410, R188 ;  /* 0x0000541093877816 */ /* 0x000fe200000000bc */
[----:B------:R1:W-:Y:S01]  /*1c1c0*/  STG.E.U16 desc[UR28][R194.64], R136 ;  /* 0x00000088c2007986 */ /* 0x0003e2000c10151c */
[----:B------:R-:W-:Y:S02]  /*1c1d0*/  LOP3.LUT R188, R169, 0x200, R204, 0xf8, !PT ;  /* 0x00000200a9bc7812 */ /* 0x000fe400078ef8cc */
[----:B------:R-:W-:Y:S01]  /*1c1e0*/  F2FP.F16.F32.PACK_AB R169, R189, R190 ;  /* 0x000000bebda9723e */ /* 0x000fe200000000ff */
[----:B------:R3:W-:Y:S01]  /*1c1f0*/  STG.E.U16 desc[UR28][R194.64+0x2], R134 ;  /* 0x00000286c2007986 */ /* 0x0007e2000c10151c */
[----:B------:R-:W-:Y:S01]  /*1c200*/  LEA R188, R188, UR5, 0x1 ;  /* 0x00000005bcbc7c11 */ /* 0x000fe2000f8e08ff */
[----:B------:R-:W-:Y:S01]  /*1c210*/  IMAD.MOV.U32 R190, RZ, RZ, R196 ;  /* 0x000000ffffbe7224 */ /* 0x000fe200078e00c4 */
[----:B------:R-:W-:Y:S02]  /*1c220*/  ISETP.GT.U32.AND P6, PT, R165, UR12, PT ;  /* 0x0000000ca5007c0c */ /* 0x000fe4000bfc4070 */
[C---:B------:R-:W-:Y:S02]  /*1c230*/  IADD3 R192, PT, PT, R188.reuse, R202, RZ ;  /* 0x000000cabcc07210 */ /* 0x040fe40007ffe0ff */
[----:B------:R-:W-:Y:S02]  /*1c240*/  IADD3 R196, PT, PT, R188, 0xa040, RZ ;  /* 0x0000a040bcc47810 */ /* 0x000fe40007ffe0ff */
[----:B------:R-:W-:Y:S02]  /*1c250*/  ISETP.LE.U32.AND P0, PT, R147, UR12, PT ;  /* 0x0000000c93007c0c */ /* 0x000fe4000bf03070 */
[----:B------:R-:W-:Y:S05]  /*1c260*/  ISETP.LE.U32.AND P1, PT, R145, UR12, PT ;  /* 0x0000000c91007c0c */ /* 0x000fea000bf23070 */
[----:B------:R-:W-:Y:S06]  /*1c270*/  @P6 HADD2 R220, -R158.H0_H0, -RZ.H0_H0 ;  /* 0xa00000ff9edc6230 */ /* 0x000fec0000000900 */
[----:B------:R-:W-:Y:S01]  /*1c280*/  @!P0 HADD2 R219, -R150.H0_H0, -RZ.H0_H0 ;  /* 0xa00000ff96db8230 */ /* 0x000fe20000000900 */
[----:B-1----:R-:W-:Y:S01]  /*1c290*/  PRMT R136, R146, 0x5410, R145 ;  /* 0x0000541092887816 */ /* 0x002fe20000000091 */
[----:B------:R-:W-:Y:S03]  /*1c2a0*/  @!P1 HADD2 R216, -R151.H0_H0, -RZ.H0_H0 ;  /* 0xa00000ff97d89230 */ /* 0x000fe60000000900 */
[----:B------:R-:W-:Y:S02]  /*1c2b0*/  @!P0 PRMT R150, R219, 0x5410, RZ ;  /* 0x00005410db968816 */ /* 0x000fe400000000ff */
[--C-:B--2---:R-:W-:Y:S02]  /*1c2c0*/  HSET2.LE.AND R135, R135, R198.reuse, PT ;  /* 0x000000c687877233 */ /* 0x104fe40003803000 */
[--C-:B---3--:R-:W-:Y:S02]  /*1c2d0*/  HSET2.LE.AND R134, R163, R198.reuse, PT ;  /* 0x000000c6a3867233 */ /* 0x108fe40003803000 */
[----:B------:R-:W1:Y:S01]  /*1c2e0*/  MUFU.EX2 R163, R187 ;  /* 0x000000bb00a37308 */ /* 0x000e620000000800 */
[----:B------:R-:W-:Y:S02]  /*1c2f0*/  LOP3.LUT R140, R140, R135, RZ, 0xc0, !PT ;  /* 0x000000878c8c7212 */ /* 0x000fe400078ec0ff */
[--C-:B------:R-:W-:Y:S07]  /*1c300*/  HSET2.LE.AND R136, R136, R198.reuse, PT ;  /* 0x000000c688887233 */ /* 0x100fee0003803000 */
[----:B------:R2:W3:Y:S01]  /*1c310*/  MUFU.EX2 R187, R186 ;  /* 0x000000ba00bb7308 */ /* 0x0004e20000000800 */
[--C-:B------:R-:W-:Y:S02]  /*1c320*/  HSET2.LE.AND R135, R141, R198.reuse, PT ;  /* 0x000000c68d877233 */ /* 0x100fe40003803000 */
[----:B------:R-:W-:Y:S02]  /*1c330*/  PRMT R141, R152, 0x5410, R151 ;  /* 0x00005410988d7816 */ /* 0x000fe40000000097 */
[----:B------:R-:W-:Y:S02]  /*1c340*/  LOP3.LUT R133, R133, R134, RZ, 0xc0, !PT ;  /* 0x0000008685857212 */ /* 0x000fe400078ec0ff */
[----:B------:R-:W-:Y:S02]  /*1c350*/  LOP3.LUT R141, R141, R136, RZ, 0xc0, !PT ;  /* 0x000000888d8d7212 */ /* 0x000fe400078ec0ff */
[----:B------:R-:W4:Y:S01]  /*1c360*/  LDSM.16.MT88.4 R136, [R188+0xa000] ;  /* 0x00a00000bc88783b */ /* 0x000f220000004200 */
[----:B------:R-:W-:Y:S01]  /*1c370*/  PRMT R134, R185, 0x5410, R177 ;  /* 0x00005410b9867816 */ /* 0x000fe200000000b1 */
[----:B-1----:R-:W-:Y:S01]  /*1c380*/  FADD.FTZ R142, R163, R142 ;  /* 0x0000008ea38e7221 */ /* 0x002fe20000010000 */
[----:B------:R-:W-:Y:S01]  /*1c390*/  LOP3.LUT R132, R132, R135, RZ, 0xc0, !PT ;  /* 0x0000008784847212 */ /* 0x000fe200078ec0ff */
[----:B--2---:R-:W-:Y:S01]  /*1c3a0*/  FADD.FTZ R186, R189, R193 ;  /* 0x000000c1bdba7221 */ /* 0x004fe20000010000 */
[----:B------:R-:W-:Y:S01]  /*1c3b0*/  PRMT R189, R175, 0x5410, R165 ;  /* 0x00005410afbd7816 */ /* 0x000fe200000000a5 */
[----:B---3--:R-:W-:Y:S01]  /*1c3c0*/  FADD.FTZ R171, R187, R142 ;  /* 0x0000008ebbab7221 */ /* 0x008fe20000010000 */
[----:B------:R1:W2:Y:S01]  /*1c3d0*/  MUFU.EX2 R165, R168 ;  /* 0x000000a800a57308 */ /* 0x0002a20000000800 */
[--C-:B------:R-:W-:Y:S02]  /*1c3e0*/  HSET2.LE.AND R134, R134, R198.reuse, PT ;  /* 0x000000c686867233 */ /* 0x100fe40003803000 */
[----:B------:R-:W-:Y:S02]  /*1c3f0*/  LOP3.LUT R189, R189, 0xff00ff, RZ, 0xc0, !PT ;  /* 0x00ff00ffbdbd7812 */ /* 0x000fe400078ec0ff */
[----:B------:R-:W-:Y:S02]  /*1c400*/  PRMT R135, R160, 0x5410, R159 ;  /* 0x00005410a0877816 */ /* 0x000fe4000000009f */
[----:B------:R-:W-:Y:S02]  /*1c410*/  PRMT R142, R157, 0x5410, R158 ;  /* 0x000054109d8e7816 */ /* 0x000fe4000000009e */
[----:B------:R-:W-:Y:S02]  /*1c420*/  LOP3.LUT R134, R135, R134, RZ, 0xc0, !PT ;  /* 0x0000008687867212 */ /* 0x000fe400078ec0ff */
[--C-:B------:R-:W-:Y:S02]  /*1c430*/  HSET2.LE.AND R135, R189, R198.reuse, PT ;  /* 0x000000c6bd877233 */ /* 0x100fe40003803000 */
[----:B------:R-:W-:Y:S02]  /*1c440*/  F2FP.F16.F32.PACK_AB R163, R187, R163 ;  /* 0x000000a3bba3723e */ /* 0x000fe400000000ff */
[----:B-1----:R-:W-:Y:S02]  /*1c450*/  LOP3.LUT R168, R156, 0xff, RZ, 0xc0, !PT ;  /* 0x000000ff9ca87812 */ /* 0x002fe400078ec0ff */
[----:B------:R-:W-:Y:S02]  /*1c460*/  LOP3.LUT R135, R142, R135, RZ, 0xc0, !PT ;  /* 0x000000878e877212 */ /* 0x000fe400078ec0ff */
[----:B------:R-:W-:Y:S02]  /*1c470*/  PRMT R187, R180, 0x5410, R178 ;  /* 0x00005410b4bb7816 */ /* 0x000fe400000000b2 */
[----:B------:R-:W-:Y:S02]  /*1c480*/  PRMT R142, R168, 0x5410, R181 ;  /* 0x00005410a88e7816 */ /* 0x000fe400000000b5 */
[----:B------:R-:W-:Y:S01]  /*1c490*/  LOP3.LUT R156, R187, 0xff00ff, RZ, 0xc0, !PT ;  /* 0x00ff00ffbb9c7812 */ /* 0x000fe200078ec0ff */
[----:B------:R-:W-:Y:S01]  /*1c4a0*/  FADD.FTZ R187, R170, R143 ;  /* 0x0000008faabb7221 */ /* 0x000fe20000010000 */
[----:B------:R-:W-:Y:S01]  /*1c4b0*/  PRMT R143, R155, 0x5410, R154 ;  /* 0x000054109b8f7816 */ /* 0x000fe2000000009a */
[----:B--2---:R-:W-:Y:S01]  /*1c4c0*/  FADD.FTZ R170, R165, R144 ;  /* 0x00000090a5aa7221 */ /* 0x004fe20000010000 */
[--C-:B------:R-:W-:Y:S02]  /*1c4d0*/  HSET2.LE.AND R142, R142, R198.reuse, PT ;  /* 0x000000c68e8e7233 */ /* 0x100fe40003803000 */
[--C-:B------:R-:W-:Y:S01]  /*1c4e0*/  HSET2.LE.AND R144, R156, R198.reuse, PT ;  /* 0x000000c69c907233 */ /* 0x100fe20003803000 */
[----:B------:R-:W-:Y:S01]  /*1c4f0*/  STL [R1+0x20], R187 ;  /* 0x000020bb01007387 */ /* 0x000fe20000100800 */
[----:B------:R-:W-:Y:S01]  /*1c500*/  FADD.FTZ R156, R167, R170 ;  /* 0x000000aaa79c7221 */ /* 0x000fe20000010000 */
[-C--:B----4-:R-:W-:Y:S01]  /*1c510*/  HMMA.16816.F32 R4, R132, R136.reuse, R4 ;  /* 0x000000888404723c */ /* 0x090fe20000001804 */
[----:B------:R-:W1:Y:S03]  /*1c520*/  MUFU.EX2 R170, R182 ;  /* 0x000000b600aa7308 */ /* 0x000e660000000800 */
[----:B------:R-:W-:Y:S01]  /*1c530*/  STL [R1+0x48], R156 ;  /* 0x0000489c01007387 */ /* 0x000fe20000100800 */
[----:B------:R-:W-:Y:S02]  /*1c540*/  LOP3.LUT R142, R143, R142, RZ, 0xc0, !PT ;  /* 0x0000008e8f8e7212 */ /* 0x000fe400078ec0ff */
[----:B------:R-:W-:Y:S02]  /*1c550*/  PRMT R143, R153, 0x5410, R148 ;  /* 0x00005410998f7816 */ /* 0x000fe40000000094 */
[----:B------:R-:W-:Y:S02]  /*1c560*/  F2FP.F16.F32.PACK_AB R165, R167, R165 ;  /* 0x000000a5a7a5723e */ /* 0x000fe400000000ff */
[----:B------:R-:W-:Y:S01]  /*1c570*/  LOP3.LUT R143, R143, R144, RZ, 0xc0, !PT ;  /* 0x000000908f8f7212 */ /* 0x000fe200078ec0ff */
[----:B------:R2:W3:Y:S01]  /*1c580*/  MUFU.EX2 R167, R184 ;  /* 0x000000b800a77308 */ /* 0x0004e20000000800 */
[----:B------:R-:W-:Y:S02]  /*1c590*/  @!P3 PRMT R152, R217, 0x5410, RZ ;  /* 0x00005410d998b816 */ /* 0x000fe400000000ff */
[----:B------:R-:W-:Y:S01]  /*1c5a0*/  @!P1 PRMT R151, R216, 0x5410, RZ ;  /* 0x00005410d8979816 */ /* 0x000fe200000000ff */
[----:B-1----:R-:W-:Y:S01]  /*1c5b0*/  FADD.FTZ R171, R170, R171 ;  /* 0x000000abaaab7221 */ /* 0x002fe20000010000 */
[----:B------:R-:W-:Y:S01]  /*1c5c0*/  @!P4 PRMT R160, R215, 0x5410, RZ ;  /* 0x00005410d7a0c816 */ /* 0x000fe200000000ff */
[C---:B------:R-:W-:Y:S04]  /*1c5d0*/  HMMA.16816.F32 R8, R140.reuse, R136, R8 ;  /* 0x000000888c08723c */ /* 0x040fe80000001808 */
[----:B------:R-:W-:Y:S02]  /*1c5e0*/  @P6 PRMT R158, R220, 0x5410, RZ ;  /* 0x00005410dc9e6816 */ /* 0x000fe400000000ff */
[----:B------:R-:W-:Y:S02]  /*1c5f0*/  ISETP.GT.U32.AND P4, PT, R180, UR12, PT ;  /* 0x0000000cb4007c0c */ /* 0x000fe4000bf84070 */
[-C--:B------:R-:W-:Y:S03]  /*1c600*/  HMMA.16816.F32 R12, R140, R138.reuse, R12 ;  /* 0x0000008a8c0c723c */ /* 0x080fe6000000180c */
[----:B--2---:R-:W-:Y:S04]  /*1c610*/  IMAD.WIDE.U32 R184, R173, -0x2daee0ad, RZ ;  /* 0xd2511f53adb87825 */ /* 0x004fe800078e00ff */
[----:B---3--:R-:W-:Y:S01]  /*1c620*/  FADD.FTZ R186, R167, R186 ;  /* 0x000000baa7ba7221 */ /* 0x008fe20000010000 */
[----:B------:R-:W-:Y:S02]  /*1c630*/  ISETP.GT.U32.AND P3, PT, R177, UR12, PT ;  /* 0x0000000cb1007c0c */ /* 0x000fe4000bf64070 */
[C---:B------:R-:W-:Y:S01]  /*1c640*/  F2FP.F16.F32.PACK_AB R167, R183.reuse, R167 ;  /* 0x000000a7b7a7723e */ /* 0x040fe200000000ff */
[C---:B------:R-:W-:Y:S01]  /*1c650*/  HMMA.16816.F32 R16, R132.reuse, R138, R16 ;  /* 0x0000008a8410723c */ /* 0x040fe20000001810 */
[----:B------:R-:W1:Y:S03]  /*1c660*/  LDSM.16.MT88.4 R136, [R192+0xa000] ;  /* 0x00a00000c088783b */ /* 0x000e660000004200 */
[----:B------:R-:W-:Y:S01]  /*1c670*/  FADD.FTZ R144, R183, R186 ;  /* 0x000000bab7907221 */ /* 0x000fe20000010000 */
[----:B------:R-:W-:Y:S01]  /*1c680*/  LOP3.LUT R177, R176, UR7, R185, 0x96, !PT ;  /* 0x00000007b0b17c12 */ /* 0x000fe2000f8e96b9 */
[----:B------:R-:W2:Y:S01]  /*1c690*/  LDC R183, c[0x0][0x448] ;  /* 0x00011200ffb77b82 */ /* 0x000ea20000000800 */
[----:B------:R-:W-:Y:S01]  /*1c6a0*/  ISETP.GT.U32.AND P1, PT, R175, UR12, PT ;  /* 0x0000000caf007c0c */ /* 0x000fe2000bf24070 */
[----:B------:R-:W-:Y:S01]  /*1c6b0*/  @P4 HADD2 R233, -R153.H0_H0, -RZ.H0_H0 ;  /* 0xa00000ff99e94230 */ /* 0x000fe20000000900 */
[----:B------:R-:W-:Y:S01]  /*1c6c0*/  STL [R1+0x50], R144 ;  /* 0x0000509001007387 */ /* 0x000fe20000100800 */
[C---:B------:R-:W-:Y:S01]  /*1c6d0*/  LOP3.LUT R175, R177.reuse, 0xffff, RZ, 0xc0, !PT ;  /* 0x0000ffffb1af7812 */ /* 0x040fe200078ec0ff */
[----:B------:R-:W-:Y:S01]  /*1c6e0*/  @P3 HADD2 R214, -R159.H0_H0, -RZ.H0_H0 ;  /* 0xa00000ff9fd63230 */ /* 0x000fe20000000900 */
[----:B------:R-:W-:Y:S01]  /*1c6f0*/  LOP3.LUT R176, R177, 0xff, RZ, 0xc0, !PT ;  /* 0x000000ffb1b07812 */ /* 0x000fe200078ec0ff */
[----:B------:R-:W-:Y:S01]  /*1c700*/  LDSM.16.MT88.4 R144, [R188+0xb000] ;  /* 0x00b00000bc90783b */ /* 0x000fe20000004200 */
[----:B------:R-:W-:Y:S02]  /*1c710*/  @P4 PRMT R153, R233, 0x5410, RZ ;  /* 0x00005410e9994816 */ /* 0x000fe400000000ff */
[----:B------:R-:W-:Y:S02]  /*1c720*/  @P3 PRMT R159, R214, 0x5410, RZ ;  /* 0x00005410d69f3816 */ /* 0x000fe400000000ff */
[----:B------:R-:W-:Y:S02]  /*1c730*/  SHF.R.U32.HI R175, RZ, 0x8, R175 ;  /* 0x00000008ffaf7819 */ /* 0x000fe400000116af */
[----:B------:R-:W-:Y:S01]  /*1c740*/  @P1 HADD2 R224, -R157.H0_H0, -RZ.H0_H0 ;  /* 0xa00000ff9de01230 */ /* 0x000fe20000000900 */
[----:B------:R-:W-:Y:S02]  /*1c750*/  ISETP.GT.U32.AND P3, PT, R178, UR12, PT ;  /* 0x0000000cb2007c0c */ /* 0x000fe4000bf64070 */
[----:B------:R-:W-:Y:S02]  /*1c760*/  F2FP.F16.F32.PACK_AB R170, R179, R170 ;  /* 0x000000aab3aa723e */ /* 0x000fe400000000ff */
[----:B------:R-:W-:Y:S02]  /*1c770*/  @P1 PRMT R157, R224, 0x5410, RZ ;  /* 0x00005410e09d1816 */ /* 0x000fe400000000ff */
[----:B------:R-:W-:Y:S01]  /*1c780*/  ISETP.LE.U32.AND P1, PT, R176, UR12, PT ;  /* 0x0000000cb0007c0c */ /* 0x000fe2000bf23070 */
[----:B--2---:R-:W-:Y:S06]  /*1c790*/  IMAD.WIDE R194, R183, 0x70, R194 ;  /* 0x00000070b7c27825 */ /* 0x004fec00078e02c2 */
[----:B------:R-:W-:Y:S01]  /*1c7a0*/  @P3 HADD2 R232, -R148.H0_H0, -RZ.H0_H0 ;  /* 0xa00000ff94e83230 */ /* 0x000fe20000000900 */
[----:B------:R2:W-:Y:S04]  /*1c7b0*/  STG.E.U16 desc[UR28][R194.64], R150 ;  /* 0x00000096c2007986 */ /* 0x0005e8000c10151c */
[----:B------:R3:W-:Y:S01]  /*1c7c0*/  STG.E.U16 desc[UR28][R194.64+0x2], R149 ;  /* 0x00000295c2007986 */ /* 0x0007e2000c10151c */
[----:B------:R-:W-:Y:S01]  /*1c7d0*/  @P3 PRMT R148, R232, 0x5410, RZ ;  /* 0x00005410e8943816 */ /* 0x000fe200000000ff */
[-C--:B-1----:R-:W-:Y:S08]  /*1c7e0*/  HMMA.16816.F32 R20, R132, R136.reuse, R20 ;  /* 0x000000888414723c */ /* 0x082ff00000001814 */
[C---:B------:R-:W-:Y:S04]  /*1c7f0*/  HMMA.16816.F32 R24, R140.reuse, R136, R24 ;  /* 0x000000888c18723c */ /* 0x040fe80000001818 */
[----:B------:R-:W-:Y:S04]  /*1c800*/  VIADD R136, R188, 0xa000 ;  /* 0x0000a000bc887836 */ /* 0x000fe80000000000 */
[-C--:B------:R-:W-:Y:S03]  /*1c810*/  HMMA.16816.F32 R28, R140, R138.reuse, R28 ;  /* 0x0000008a8c1c723c */ /* 0x080fe6000000181c */
[----:B------:R-:W-:Y:S01]  /*1c820*/  @P2 VIADD R196, R136, 0xffffffc0 ;  /* 0xffffffc088c42836 */ /* 0x000fe20000000000 */
[----:B--2---:R-:W-:Y:S04]  /*1c830*/  PRMT R150, R162, 0x7632, R150 ;  /* 0x00007632a2967816 */ /* 0x004fe80000000096 */
[C---:B------:R-:W-:Y:S01]  /*1c840*/  HMMA.16816.F32 R32, R132.reuse, R138, R32 ;  /* 0x0000008a8420723c */ /* 0x040fe20000001820 */
[----:B------:R-:W1:Y:S03]  /*1c850*/  LDSM.16.MT88.4 R136, [R196] ;  /* 0x00000000c488783b */ /* 0x000e660000004200 */
[----:B------:R-:W-:Y:S02]  /*1c860*/  IADD3 R156, PT, PT, R202, R196, RZ ;  /* 0x000000c4ca9c7210 */ /* 0x000fe40007ffe0ff */
[----:B---3--:R-:W-:Y:S05]  /*1c870*/  PRMT R149, R169, 0x7610, R149 ;  /* 0x00007610a9957816 */ /* 0x008fea0000000095 */
[----:B------:R-:W-:Y:S01]  /*1c880*/  @!P1 HADD2 R235, -R149.H0_H0, -RZ.H0_H0 ;  /* 0xa00000ff95eb9230 */ /* 0x000fe20000000900 */
[-C--:B-1----:R-:W-:Y:S08]  /*1c890*/  HMMA.16816.F32 R36, R132, R136.reuse, R36 ;  /* 0x000000888424723c */ /* 0x082ff00000001824 */
[C---:B------:R-:W-:Y:S08]  /*1c8a0*/  HMMA.16816.F32 R40, R140.reuse, R136, R40 ;  /* 0x000000888c28723c */ /* 0x040ff00000001828 */
[-C--:B------:R-:W-:Y:S08]  /*1c8b0*/  HMMA.16816.F32 R44, R140, R138.reuse, R44 ;  /* 0x0000008a8c2c723c */ /* 0x080ff0000000182c */
[C---:B------:R-:W-:Y:S01]  /*1c8c0*/  HMMA.16816.F32 R48, R132.reuse, R138, R48 ;  /* 0x0000008a8430723c */ /* 0x040fe20000001830 */
[----:B------:R-:W1:Y:S07]  /*1c8d0*/  LDSM.16.MT88.4 R136, [R156] ;  /* 0x000000009c88783b */ /* 0x000e6e0000004200 */
[-C--:B-1----:R-:W-:Y:S08]  /*1c8e0*/  HMMA.16816.F32 R52, R132, R136.reuse, R52 ;  /* 0x000000888434723c */ /* 0x082ff00000001834 */
[C---:B------:R-:W-:Y:S01]  /*1c8f0*/  HMMA.16816.F32 R56, R140.reuse, R136, R56 ;  /* 0x000000888c38723c */ /* 0x040fe20000001838 */
[----:B------:R-:W-:Y:S03]  /*1c900*/  IMAD.U32 R137, RZ, RZ, UR6 ;  /* 0x00000006ff897e24 */ /* 0x000fe6000f8e00ff */
[----:B------:R-:W-:Y:S01]  /*1c910*/  FADD.FTZ R136, R179, R171 ;  /* 0x000000abb3887221 */ /* 0x000fe20000010000 */
[----:B------:R-:W-:Y:S01]  /*1c920*/  IMAD.WIDE.U32 R178, R172, -0x2daee0ad, RZ ;  /* 0xd2511f53acb27825 */ /* 0x000fe200078e00ff */
[----:B------:R-:W-:Y:S02]  /*1c930*/  LEA R186, P0, R137, R194, 0x1 ;  /* 0x000000c289ba7211 */ /* 0x000fe400078008ff */
[-C--:B------:R-:W-:Y:S01]  /*1c940*/  HMMA.16816.F32 R60, R140, R138.reuse, R60 ;  /* 0x0000008a8c3c723c */ /* 0x080fe2000000183c */
[----:B------:R1:W-:Y:S02]  /*1c950*/  STL [R1+0x4c], R136 ;  /* 0x00004c8801007387 */ /* 0x0003e40000100800 */
[----:B------:R-:W-:Y:S02]  /*1c960*/  LOP3.LUT R174, R174, UR7, R179, 0x96, !PT ;  /* 0x00000007aeae7c12 */ /* 0x000fe4000f8e96b3 */
[----:B------:R-:W-:Y:S03]  /*1c970*/  PRMT R182, R178, 0x7771, RZ ;  /* 0x00007771b2b67816 */ /* 0x000fe600000000ff */
[C---:B------:R-:W-:Y:S08]  /*1c980*/  HMMA.16816.F32 R64, R132.reuse, R138, R64 ;  /* 0x0000008a8440723c */ /* 0x040ff00000001840 */
[-C--:B------:R-:W-:Y:S08]  /*1c990*/  HMMA.16816.F32 R68, R132, R144.reuse, R68 ;  /* 0x000000908444723c */ /* 0x080ff00000001844 */
[C---:B------:R-:W-:Y:S01]  /*1c9a0*/  HMMA.16816.F32 R72, R140.reuse, R144, R72 ;  /* 0x000000908c48723c */ /* 0x040fe20000001848 */
[----:B-1----:R-:W-:Y:S03]  /*1c9b0*/  MOV R136, UR6 ;  /* 0x0000000600887c02 */ /* 0x002fe60008000f00 */
[----:B------:R-:W-:Y:S02]  /*1c9c0*/  LOP3.LUT R144, R175, 0xffff, RZ, 0xc0, !PT ;  /* 0x0000ffffaf907812 */ /* 0x000fe400078ec0ff */
[----:B------:R-:W-:Y:S01]  /*1c9d0*/  LEA.HI.X.SX32 R187, R136, R195, 0x1, P0 ;  /* 0x000000c388bb7211 */ /* 0x000fe200000f0eff */
[C---:B------:R-:W-:Y:S01]  /*1c9e0*/  IMAD.WIDE R194, R183.reuse, -0x70, R194 ;  /* 0xffffff90b7c27825 */ /* 0x040fe200078e02c2 */
[-C--:B------:R-:W-:Y:S01]  /*1c9f0*/  HMMA.16816.F32 R76, R140, R146.reuse, R76 ;  /* 0x000000928c4c723c */ /* 0x080fe2000000184c */
[----:B------:R-:W1:Y:S02]  /*1ca00*/  LDSM.16.MT88.4 R136, [R192+0xb000] ;  /* 0x00b00000c088783b */ /* 0x000e640000004200 */
[----:B------:R-:W-:Y:S02]  /*1ca10*/  ISETP.LE.U32.AND P0, PT, R168, UR12, PT ;  /* 0x0000000ca8007c0c */ /* 0x000fe4000bf03070 */
[----:B------:R-:W-:Y:S01]  /*1ca20*/  ISETP.LE.U32.AND P6, PT, R144, UR12, PT ;  /* 0x0000000c90007c0c */ /* 0x000fe2000bfc3070 */
[----:B------:R-:W-:Y:S01]  /*1ca30*/  IMAD.WIDE R172, R183, 0x70, R194 ;  /* 0x00000070b7ac7825 */ /* 0x000fe200078e02c2 */
[----:B------:R-:W-:Y:S01]  /*1ca40*/  PRMT R175, R176, 0x5410, R175 ;  /* 0x00005410b0af7816 */ /* 0x000fe200000000af */
[C---:B------:R-:W-:Y:S01]  /*1ca50*/  HMMA.16816.F32 R80, R132.reuse, R146, R80 ;  /* 0x000000928450723c */ /* 0x040fe20000001850 */
[----:B------:R2:W-:Y:S04]  /*1ca60*/  STG.E.U16 desc[UR28][R186.64], R152 ;  /* 0x00000098ba007986 */ /* 0x0005e8000c10151c */
[----:B------:R3:W-:Y:S03]  /*1ca70*/  STG.E.U16 desc[UR28][R186.64+0x2], R151 ;  /* 0x00000297ba007986 */ /* 0x0007e6000c10151c */
[----:B------:R-:W-:Y:S01]  /*1ca80*/  @!P0 HADD2 R211, -R155.H0_H0, -RZ.H0_H0 ;  /* 0xa00000ff9bd38230 */ /* 0x000fe20000000900 */
[----:B------:R4:W-:Y:S04]  /*1ca90*/  STG.E.U16 desc[UR28][R190.64+0x10], R160 ;  /* 0x000010a0be007986 */ /* 0x0009e8000c10151c */
[----:B------:R-:W-:Y:S01]  /*1caa0*/  @!P0 PRMT R155, R211, 0x5410, RZ ;  /* 0x00005410d39b8816 */ /* 0x000fe200000000ff */
[----:B------:R5:W-:Y:S01]  /*1cab0*/  STG.E.U16 desc[UR28][R190.64+0x12], R159 ;  /* 0x0000129fbe007986 */ /* 0x000be2000c10151c */
[----:B------:R-:W-:Y:S03]  /*1cac0*/  ISETP.GT.U32.AND P0, PT, R181, UR12, PT ;  /* 0x0000000cb5007c0c */ /* 0x000fe6000bf04070 */
[----:B------:R5:W-:Y:S04]  /*1cad0*/  STG.E.U16 desc[UR28][R194.64+0x12], R158 ;  /* 0x0000129ec2007986 */ /* 0x000be8000c10151c */
[----:B------:R-:W-:Y:S04]  /*1cae0*/  STG.E.U16 desc[UR28][R194.64+0x10], R157 ;  /* 0x0000109dc2007986 */ /* 0x000fe8000c10151c */
[----:B------:R5:W-:Y:S02]  /*1caf0*/  STG.E.U16 desc[UR28][R172.64+0x10], R155 ;  /* 0x0000109bac007986 */ /* 0x000be4000c10151c */
[----:B------:R-:W-:Y:S01]  /*1cb00*/  @P0 HADD2 R234, -R154.H0_H0, -RZ.H0_H0 ;  /* 0xa00000ff9aea0230 */ /* 0x000fe20000000900 */
[----:B--2---:R-:W-:Y:S01]  /*1cb10*/  PRMT R152, R163, 0x7610, R152 ;  /* 0x00007610a3987816 */ /* 0x004fe20000000098 */
[----:B------:R-:W2:Y:S01]  /*1cb20*/  LDSM.16.MT88.4 R144, [R196+0x1000] ;  /* 0x00100000c490783b */ /* 0x000ea20000004200 */
[----:B---3--:R-:W-:Y:S01]  /*1cb30*/  PRMT R151, R169, 0x7632, R151 ;  /* 0x00007632a9977816 */ /* 0x008fe20000000097 */
[-C--:B-1----:R-:W-:Y:S03]  /*1cb40*/  HMMA.16816.F32 R84, R132, R136.reuse, R84 ;  /* 0x000000888454723c */ /* 0x082fe60000001854 */
[----:B------:R-:W-:Y:S01]  /*1cb50*/  @P0 PRMT R154, R234, 0x5410, RZ ;  /* 0x00005410ea9a0816 */ /* 0x000fe200000000ff */
[----:B------:R-:W-:Y:S01]  /*1cb60*/  @!P6 HADD2 R230, -R151.H0_H0, -RZ.H0_H0 ;  /* 0xa00000ff97e6e230 */ /* 0x000fe20000000900 */
[----:B------:R-:W-:Y:S01]  /*1cb70*/  PRMT R168, R149, 0x5410, R151 ;  /* 0x0000541095a87816 */ /* 0x000fe20000000097 */
[----:B----4-:R-:W-:Y:S01]  /*1cb80*/  IMAD.MOV.U32 R160, RZ, RZ, R184 ;  /* 0x000000ffffa07224 */ /* 0x010fe200078e00b8 */
[----:B------:R-:W-:Y:S01]  /*1cb90*/  @!P1 PRMT R149, R235, 0x5410, RZ ;  /* 0x00005410eb959816 */ /* 0x000fe200000000ff */
[C---:B------:R-:W-:Y:S01]  /*1cba0*/  HMMA.16816.F32 R88, R140.reuse, R136, R88 ;  /* 0x000000888c58723c */ /* 0x040fe20000001858 */
[----:B------:R1:W-:Y:S03]  /*1cbb0*/  STG.E.U16 desc[UR28][R172.64+0x12], R154 ;  /* 0x0000129aac007986 */ /* 0x0003e6000c10151c */
[----:B-----5:R-:W-:Y:S01]  /*1cbc0*/  PRMT R159, R177, 0x7632, R159 ;  /* 0x00007632b19f7816 */ /* 0x020fe2000000009f */
[----:B------:R-:W-:Y:S01]  /*1cbd0*/  STG.E.U16 desc[UR28][R186.64+0x10], R153 ;  /* 0x00001099ba007986 */ /* 0x000fe2000c10151c */
[----:B------:R-:W-:Y:S02]  /*1cbe0*/  SHF.R.U32.HI R158, RZ, 0x18, R177 ;  /* 0x00000018ff9e7819 */ /* 0x000fe400000116b1 */
[-C--:B------:R-:W-:Y:S01]  /*1cbf0*/  HMMA.16816.F32 R92, R140, R138.reuse, R92 ;  /* 0x0000008a8c5c723c */ /* 0x080fe2000000185c */
[----:B------:R-:W-:Y:S02]  /*1cc00*/  STG.E.U16 desc[UR28][R186.64+0x12], R148 ;  /* 0x00001294ba007986 */ /* 0x000fe4000c10151c */
[----:B------:R-:W-:Y:S02]  /*1cc10*/  LOP3.LUT R159, R159, 0xff, RZ, 0xc0, !PT ;  /* 0x000000ff9f9f7812 */ /* 0x000fe400078ec0ff */
[----:B------:R-:W-:Y:S01]  /*1cc20*/  @!P6 PRMT R151, R230, 0x5410, RZ ;  /* 0x00005410e697e816 */ /* 0x000fe200000000ff */
[----:B------:R-:W-:Y:S01]  /*1cc30*/  STG.E.U16 desc[UR28][R190.64+0x20], R149 ;  /* 0x00002095be007986 */ /* 0x000fe2000c10151c */
[----:B------:R-:W-:Y:S01]  /*1cc40*/  ISETP.LE.U32.AND P4, PT, R158, UR12, PT ;  /* 0x0000000c9e007c0c */ /* 0x000fe2000bf83070 */
[C---:B------:R-:W-:Y:S02]  /*1cc50*/  HMMA.16816.F32 R96, R132.reuse, R138, R96 ;  /* 0x0000008a8460723c */ /* 0x040fe40000001860 */
[----:B------:R3:W-:Y:S02]  /*1cc60*/  STG.E.U16 desc[UR28][R190.64+0x22], R151 ;  /* 0x00002297be007986 */ /* 0x0007e4000c10151c */
[----:B------:R-:W-:Y:S02]  /*1cc70*/  ISETP.LE.U32.AND P3, PT, R159, UR12, PT ;  /* 0x0000000c9f007c0c */ /* 0x000fe4000bf63070 */
[----:B------:R-:W-:Y:S02]  /*1cc80*/  PRMT R137, R163, 0x7632, R137 ;  /* 0x00007632a3897816 */ /* 0x000fe40000000089 */
[----:B------:R-:W-:Y:S02]  /*1cc90*/  LOP3.LUT R155, R174, 0xffff, RZ, 0xc0, !PT ;  /* 0x0000ffffae9b7812 */ /* 0x000fe400078ec0ff */
[----:B------:R-:W-:Y:S02]  /*1cca0*/  PRMT R169, R152, 0x5410, R137 ;  /* 0x0000541098a97816 */ /* 0x000fe40000000089 */
[----:B------:R-:W-:Y:S01]  /*1ccb0*/  @!P4 HADD2 R228, -R137.H0_H0, -RZ.H0_H0 ;  /* 0xa00000ff89e4c230 */ /* 0x000fe20000000900 */
[-C--:B--2---:R-:W-:Y:S03]  /*1ccc0*/  HMMA.16816.F32 R100, R132, R144.reuse, R100 ;  /* 0x000000908464723c */ /* 0x084fe60000001864 */
[----:B-1----:R-:W-:Y:S04]  /*1ccd0*/  IMAD.WIDE R172, R183, -0x70, R172 ;  /* 0xffffff90b7ac7825 */ /* 0x002fe800078e02ac */
[----:B------:R-:W-:Y:S01]  /*1cce0*/  @!P3 HADD2 R229, -R152.H0_H0, -RZ.H0_H0 ;  /* 0xa00000ff98e5b230 */ /* 0x000fe20000000900 */
[----:B------:R-:W-:Y:S01]  /*1ccf0*/  @!P4 PRMT R137, R228, 0x5410, RZ ;  /* 0x00005410e489c816 */ /* 0x000fe200000000ff */
[C---:B------:R-:W-:Y:S04]  /*1cd00*/  HMMA.16816.F32 R104, R140.reuse, R144, R104 ;  /* 0x000000908c68723c */ /* 0x040fe80000001868 */
[----:B------:R-:W-:Y:S01]  /*1cd10*/  STG.E.U16 desc[UR28][R172.64+0x22], R137 ;  /* 0x00002289ac007986 */ /* 0x000fe2000c10151c */
[----:B------:R-:W-:Y:S02]  /*1cd20*/  @!P3 PRMT R152, R229, 0x5410, RZ ;  /* 0x00005410e598b816 */ /* 0x000fe400000000ff */
[----:B------:R-:W-:Y:S01]  /*1cd30*/  SHF.R.U32.HI R155, RZ, 0x8, R155 ;  /* 0x00000008ff9b7819 */ /* 0x000fe2000001169b */
[-C--:B------:R-:W-:Y:S02]  /*1cd40*/  HMMA.16816.F32 R108, R140, R146.reuse, R108 ;  /* 0x000000928c6c723c */ /* 0x080fe4000000186c */
[----:B------:R1:W-:Y:S01]  /*1cd50*/  STG.E.U16 desc[UR28][R172.64+0x20], R152 ;  /* 0x00002098ac007986 */ /* 0x0003e2000c10151c */
[C---:B------:R-:W-:Y:S02]  /*1cd60*/  LOP3.LUT R157, R174.reuse, 0xff, RZ, 0xc0, !PT ;  /* 0x000000ffae9d7812 */ /* 0x040fe400078ec0ff */
[----:B------:R-:W-:Y:S02]  /*1cd70*/  LOP3.LUT R136, R155, 0xffff, RZ, 0xc0, !PT ;  /* 0x0000ffff9b887812 */ /* 0x000fe400078ec0ff */
[----:B---3--:R-:W-:Y:S01]  /*1cd80*/  PRMT R151, R174, 0x7632, R151 ;  /* 0x00007632ae977816 */ /* 0x008fe20000000097 */
[C---:B------:R-:W-:Y:S04]  /*1cd90*/  HMMA.16816.F32 R112, R132.reuse, R146, R112 ;  /* 0x000000928470723c */ /* 0x040fe80000001870 */
[----:B------:R-:W-:Y:S02]  /*1cda0*/  ISETP.LE.U32.AND P0, PT, R157, UR12, PT ;  /* 0x0000000c9d007c0c */ /* 0x000fe4000bf03070 */
[----:B------:R-:W-:Y:S02]  /*1cdb0*/  ISETP.LE.U32.AND P1, PT, R136, UR12, PT ;  /* 0x0000000c88007c0c */ /* 0x000fe4000bf23070 */
[----:B------:R-:W-:Y:S02]  /*1cdc0*/  LOP3.LUT R151, R151, 0xff, RZ, 0xc0, !PT ;  /* 0x000000ff97977812 */ /* 0x000fe400078ec0ff */
[----:B------:R-:W-:Y:S01]  /*1cdd0*/  PRMT R136, R162, 0x7610, R136 ;  /* 0x00007610a2887816 */ /* 0x000fe20000000088 */
[----:B------:R-:W-:Y:S01]  /*1cde0*/  IMAD.WIDE R162, R183, 0x70, R172 ;  /* 0x00000070b7a27825 */ /* 0x000fe200078e02ac */
[----:B------:R-:W-:Y:S02]  /*1cdf0*/  ISETP.LE.U32.AND P3, PT, R151, UR12, PT ;  /* 0x0000000c97007c0c */ /* 0x000fe4000bf63070 */
[C---:B------:R-:W-:Y:S02]  /*1ce00*/  PRMT R149, R161.reuse, 0x7610, R149 ;  /* 0x00007610a1957816 */ /* 0x040fe40000000095 */
[----:B------:R-:W-:Y:S01]  /*1ce10*/  PRMT R148, R161, 0x7632, R148 ;  /* 0x00007632a1947816 */ /* 0x000fe20000000094 */
[----:B------:R-:W-:Y:S01]  /*1ce20*/  @!P0 HADD2 R226, -R136.H0_H0, -RZ.H0_H0 ;  /* 0xa00000ff88e28230 */ /* 0x000fe20000000900 */
[----:B------:R-:W-:Y:S01]  /*1ce30*/  SHF.R.U32.HI R174, RZ, 0x18, R174 ;  /* 0x00000018ffae7819 */ /* 0x000fe200000116ae */
[----:B------:R-:W-:Y:S01]  /*1ce40*/  @!P1 HADD2 R237, -R150.H0_H0, -RZ.H0_H0 ;  /* 0xa00000ff96ed9230 */ /* 0x000fe20000000900 */
[----:B-1----:R-:W-:Y:S02]  /*1ce50*/  PRMT R172, R136, 0x5410, R150 ;  /* 0x0000541088ac7816 */ /* 0x002fe40000000096 */
[----:B------:R-:W-:Y:S02]  /*1ce60*/  @!P0 PRMT R136, R226, 0x5410, RZ ;  /* 0x00005410e2888816 */ /* 0x000fe400000000ff */
[----:B------:R-:W-:Y:S01]  /*1ce70*/  @!P1 PRMT R150, R237, 0x5410, RZ ;  /* 0x00005410ed969816 */ /* 0x000fe200000000ff */
[----:B------:R-:W-:Y:S01]  /*1ce80*/  @!P3 HADD2 R236, -R149.H0_H0, -RZ.H0_H0 ;  /* 0xa00000ff95ecb230 */ /* 0x000fe20000000900 */
[----:B------:R-:W-:Y:S01]  /*1ce90*/  PRMT R173, R149, 0x5410, R148 ;  /* 0x0000541095ad7816 */ /* 0x000fe20000000094 */
[----:B------:R-:W-:Y:S01]  /*1cea0*/  STG.E.U16 desc[UR28][R162.64+0x20], R136 ;  /* 0x00002088a2007986 */ /* 0x000fe2000c10151c */
[----:B------:R-:W-:Y:S02]  /*1ceb0*/  ISETP.LE.U32.AND P0, PT, R174, UR12, PT ;  /* 0x0000000cae007c0c */ /* 0x000fe4000bf03070 */
[----:B------:R-:W-:Y:S01]  /*1cec0*/  @!P3 PRMT R149, R236, 0x5410, RZ ;  /* 0x00005410ec95b816 */ /* 0x000fe200000000ff */
[----:B------:R1:W-:Y:S01]  /*1ced0*/  STG.E.U16 desc[UR28][R162.64+0x22], R150 ;  /* 0x00002296a2007986 */ /* 0x0003e2000c10151c */
[----:B------:R-:W-:Y:S02]  /*1cee0*/  LOP3.LUT R160, R160, 0xff, RZ, 0xc0, !PT ;  /* 0x000000ffa0a07812 */ /* 0x000fe400078ec0ff */
[----:B------:R-:W-:Y:S01]  /*1cef0*/  PRMT R153, R184, 0x7771, RZ ;  /* 0x00007771b8997816 */ /* 0x000fe200000000ff */
[----:B------:R2:W-:Y:S01]  /*1cf00*/  STG.E.U16 desc[UR28][R186.64+0x20], R149 ;  /* 0x00002095ba007986 */ /* 0x0005e2000c10151c */
[----:B------:R-:W-:Y:S02]  /*1cf10*/  ISETP.LE.U32.AND P6, PT, R160, UR12, PT ;  /* 0x0000000ca0007c0c */ /* 0x000fe4000bfc3070 */
[C---:B------:R-:W-:Y:S01]  /*1cf20*/  PRMT R152, R184.reuse, 0x7772, RZ ;  /* 0x00007772b8987816 */ /* 0x040fe200000000ff */
[----:B------:R-:W3:Y:S01]  /*1cf30*/  LDSM.16.MT88.4 R136, [R156+0x1000] ;  /* 0x001000009c88783b */ /* 0x000ee20000004200 */
[----:B------:R-:W-:Y:S01]  /*1cf40*/  PRMT R154, R184, 0x7773, RZ ;  /* 0x00007773b89a7816 */ /* 0x000fe200000000ff */
[----:B------:R-:W-:Y:S01]  /*1cf50*/  @!P0 HADD2 R231, -R148.H0_H0, -RZ.H0_H0 ;  /* 0xa00000ff94e78230 */ /* 0x000fe20000000900 */
[----:B------:R-:W-:Y:S02]  /*1cf60*/  ISETP.GT.U32.AND P4, PT, R153, UR12, PT ;  /* 0x0000000c99007c0c */ /* 0x000fe4000bf84070 */
[----:B------:R-:W-:Y:S02]  /*1cf70*/  ISETP.GT.U32.AND P1, PT, R152, UR12, PT ;  /* 0x0000000c98007c0c */ /* 0x000fe4000bf24070 */
[----:B------:R-:W-:Y:S02]  /*1cf80*/  @!P0 PRMT R148, R231, 0x5410, RZ ;  /* 0x00005410e7948816 */ /* 0x000fe400000000ff */
[----:B------:R-:W-:Y:S02]  /*1cf90*/  ISETP.GT.U32.AND P3, PT, R154, UR12, PT ;  /* 0x0000000c9a007c0c */ /* 0x000fe4000bf64070 */
[C---:B------:R-:W-:Y:S01]  /*1cfa0*/  PRMT R145, R170.reuse, 0x7610, R145 ;  /* 0x00007610aa917816 */ /* 0x040fe20000000091 */
[----:B------:R4:W-:Y:S01]  /*1cfb0*/  STG.E.U16 desc[UR28][R186.64+0x22], R148 ;  /* 0x00002294ba007986 */ /* 0x0009e2000c10151c */
[----:B------:R-:W-:Y:S02]  /*1cfc0*/  PRMT R144, R170, 0x7632, R144 ;  /* 0x00007632aa907816 */ /* 0x000fe40000000090 */
[----:B------:R-:W-:Y:S02]  /*1cfd0*/  MOV R146, R178 ;  /* 0x000000b200927202 */ /* 0x000fe40000000f00 */
[----:B------:R-:W-:Y:S01]  /*1cfe0*/  PRMT R171, R145, 0x5410, R144 ;  /* 0x0000541091ab7816 */ /* 0x000fe20000000090 */
[----:B------:R-:W-:Y:S01]  /*1cff0*/  @P1 HADD2 R221, -R145.H0_H0, -RZ.H0_H0 ;  /* 0xa00000ff91dd1230 */ /* 0x000fe20000000900 */
[----:B-1----:R-:W-:Y:S01]  /*1d000*/  PRMT R150, R167, 0x7610, R150 ;  /* 0x00007610a7967816 */ /* 0x002fe20000000096 */
[----:B------:R-:W-:Y:S01]  /*1d010*/  IMAD.WIDE R162, R183, -0x70, R162 ;  /* 0xffffff90b7a27825 */ /* 0x000fe200078e02a2 */
[----:B------:R-:W-:Y:S02]  /*1d020*/  PRMT R161, R178, 0x7772, RZ ;  /* 0x00007772b2a17816 */ /* 0x000fe400000000ff */
[----:B--2---:R-:W-:Y:S01]  /*1d030*/  PRMT R149, R167, 0x7632, R149 ;  /* 0x00007632a7957816 */ /* 0x004fe20000000095 */
[----:B------:R-:W-:Y:S01]  /*1d040*/  @!P6 HADD2 R223, -R150.H0_H0, -RZ.H0_H0 ;  /* 0xa00000ff96dfe230 */ /* 0x000fe20000000900 */
[----:B------:R-:W-:Y:S01]  /*1d050*/  @P1 PRMT R145, R221, 0x5410, RZ ;  /* 0x00005410dd911816 */ /* 0x000fe200000000ff */
[----:B------:R-:W-:Y:S01]  /*1d060*/  @P3 HADD2 R227, -R144.H0_H0, -RZ.H0_H0 ;  /* 0xa00000ff90e33230 */ /* 0x000fe20000000900 */
[----:B------:R-:W-:Y:S01]  /*1d070*/  PRMT R170, R150, 0x5410, R149 ;  /* 0x0000541096aa7816 */ /* 0x000fe20000000095 */
[----:B------:R-:W-:Y:S01]  /*1d080*/  @P4 HADD2 R222, -R149.H0_H0, -RZ.H0_H0 ;  /* 0xa00000ff95de4230 */ /* 0x000fe20000000900 */
[----:B------:R-:W-:Y:S02]  /*1d090*/  @!P6 PRMT R150, R223, 0x5410, RZ ;  /* 0x00005410df96e816 */ /* 0x000fe400000000ff */
[----:B------:R-:W-:Y:S02]  /*1d0a0*/  @P3 PRMT R144, R227, 0x5410, RZ ;  /* 0x00005410e3903816 */ /* 0x000fe400000000ff */
[----:B------:R-:W-:Y:S01]  /*1d0b0*/  @P4 PRMT R149, R222, 0x5410, RZ ;  /* 0x00005410de954816 */ /* 0x000fe200000000ff */
[----:B------:R-:W-:Y:S01]  /*1d0c0*/  STG.E.U16 desc[UR28][R190.64+0x30], R150 ;  /* 0x00003096be007986 */ /* 0x000fe2000c10151c */
[----:B------:R-:W-:Y:S02]  /*1d0d0*/  PRMT R167, R178, 0x7773, RZ ;  /* 0x00007773b2a77816 */ /* 0x000fe400000000ff */
[----:B------:R-:W-:Y:S01]  /*1d0e0*/  PRMT R153, R160, 0x5410, R153 ;  /* 0x00005410a0997816 */ /* 0x000fe20000000099 */
[----:B------:R1:W-:Y:S01]  /*1d0f0*/  STG.E.U16 desc[UR28][R190.64+0x32], R149 ;  /* 0x00003295be007986 */ /* 0x0003e2000c10151c */
[----:B----4-:R-:W-:Y:S01]  /*1d100*/  LOP3.LUT R148, R146, 0xff, RZ, 0xc0, !PT ;  /* 0x000000ff92947812 */ /* 0x010fe200078ec0ff */
[-C--:B---3--:R-:W-:Y:S02]  /*1d110*/  HMMA.16816.F32 R116, R132, R136.reuse, R116 ;  /* 0x000000888474723c */ /* 0x088fe40000001874 */
[----:B------:R-:W-:Y:S01]  /*1d120*/  STG.E.U16 desc[UR28][R162.64+0x30], R145 ;  /* 0x00003091a2007986 */ /* 0x000fe2000c10151c */
[----:B------:R-:W-:Y:S01]  /*1d130*/  ISETP.LE.U32.AND P0, PT, R148, UR12, PT ;  /* 0x0000000c94007c0c */ /* 0x000fe2000bf03070 */
[----:B------:R-:W-:Y:S01]  /*1d140*/  IMAD.MOV.U32 R160, RZ, RZ, R182 ;  /* 0x000000ffffa07224 */ /* 0x000fe200078e00b6 */
[----:B------:R-:W-:Y:S01]  /*1d150*/  PRMT R158, R159, 0x5410, R158 ;  /* 0x000054109f9e7816 */ /* 0x000fe2000000009e */
[----:B------:R2:W-:Y:S01]  /*1d160*/  STG.E.U16 desc[UR28][R162.64+0x32], R144 ;  /* 0x00003290a2007986 */ /* 0x0005e2000c10151c */
[----:B------:R-:W-:Y:S01]  /*1d170*/  IMAD.MOV.U32 R159, RZ, RZ, R191 ;  /* 0x000000ffff9f7224 */ /* 0x000fe200078e00bf */
[C---:B------:R-:W-:Y:S02]  /*1d180*/  HMMA.16816.F32 R120, R140.reuse, R136, R120 ;  /* 0x000000888c78723c */ /* 0x040fe40000001878 */
[----:B------:R-:W3:Y:S02]  /*1d190*/  LDSM.16.MT88.4 R144, [R188+0xa800] ;  /* 0x00a80000bc90783b */ /* 0x000ee40000004200 */
[--C-:B------:R-:W-:Y:S02]  /*1d1a0*/  HSET2.LE.AND R136, R175, R198.reuse, PT ;  /* 0x000000c6af887233 */ /* 0x100fe40003803000 */
[----:B------:R-:W-:Y:S02]  /*1d1b0*/  PRMT R152, R152, 0x5410, R154 ;  /* 0x0000541098987816 */ /* 0x000fe4000000009a */
[-C--:B------:R-:W-:Y:S02]  /*1d1c0*/  HMMA.16816.F32 R124, R140, R138.reuse, R124 ;  /* 0x0000008a8c7c723c */ /* 0x080fe4000000187c */
[----:B------:R-:W4:Y:S01]  /*1d1d0*/  LDSM.16.MT88.4 R176, [R192+0xa800] ;  /* 0x00a80000c0b0783b */ /* 0x000f220000004200 */
[----:B------:R-:W-:Y:S01]  /*1d1e0*/  @!P0 HADD2 R225, -R166.H0_H0, -RZ.H0_H0 ;  /* 0xa00000ffa6e18230 */ /* 0x000fe20000000900 */
[----:B------:R-:W-:Y:S01]  /*1d1f0*/  LOP3.LUT R168, R168, R136, RZ, 0xc0, !PT ;  /* 0x00000088a8a87212 */ /* 0x000fe200078ec0ff */
[----:B------:R-:W-:Y:S01]  /*1d200*/  IMAD.MOV.U32 R143, RZ, RZ, R187 ;  /* 0x000000ffff8f7224 */ /* 0x000fe200078e00bb */
[----:B------:R-:W-:Y:S02]  /*1d210*/  LOP3.LUT R136, R152, 0xff00ff, RZ, 0xc0, !PT ;  /* 0x00ff00ff98887812 */ /* 0x000fe400078ec0ff */
[----:B------:R-:W-:Y:S02]  /*1d220*/  HMMA.16816.F32 R128, R132, R138, R128 ;  /* 0x0000008a8480723c */ /* 0x000fe40000001880 */
[----:B------:R-:W-:Y:S02]  /*1d230*/  LDSM.16.MT88.4 R192, [R192+0xb800] ;  /* 0x00b80000c0c0783b */ /* 0x000fe40000004200 */
[----:B-1----:R-:W-:Y:S02]  /*1d240*/  PRMT R149, R166, 0x7610, R149 ;  /* 0x00007610a6957816 */ /* 0x002fe40000000095 */
[----:B------:R-:W-:Y:S02]  /*1d250*/  @!P0 PRMT R149, R225, 0x5410, RZ ;  /* 0x00005410e1958816 */ /* 0x000fe400000000ff */
[----:B------:R-:W-:Y:S01]  /*1d260*/  PRMT R175, R161, 0x5410, R167 ;  /* 0x00005410a1af7816 */ /* 0x000fe200000000a7 */
[----:B--2---:R-:W-:Y:S01]  /*1d270*/  IMAD.WIDE R162, R183, 0x70, R162 ;  /* 0x00000070b7a27825 */ /* 0x004fe200078e02a2 */
[--C-:B------:R-:W-:Y:S01]  /*1d280*/  HSET2.LE.AND R140, R158, R198.reuse, PT ;  /* 0x000000c69e8c7233 */ /* 0x100fe20003803000 */
[----:B------:R-:W1:Y:S01]  /*1d290*/  LDSM.16.MT88.4 R180, [R196+0x800] ;  /* 0x00080000c4b4783b */ /* 0x000e620000004200 */
[--C-:B------:R-:W-:Y:S02]  /*1d2a0*/  HSET2.LE.AND R137, R153, R198.reuse, PT ;  /* 0x000000c699897233 */ /* 0x100fe40003803000 */
[--C-:B------:R-:W-:Y:S02]  /*1d2b0*/  HSET2.LE.AND R136, R136, R198.reuse, PT ;  /* 0x000000c688887233 */ /* 0x100fe40003803000 */
[----:B------:R-:W-:Y:S02]  /*1d2c0*/  PRMT R155, R157, 0x5410, R155 ;  /* 0x000054109d9b7816 */ /* 0x000fe4000000009b */
[----:B------:R-:W-:Y:S01]  /*1d2d0*/  PRMT R151, R151, 0x5410, R174 ;  /* 0x0000541097977816 */ /* 0x000fe200000000ae */
[----:B------:R2:W-:Y:S01]  /*1d2e0*/  STG.E.U16 desc[UR28][R162.64+0x30], R149 ;  /* 0x00003095a2007986 */ /* 0x0005e2000c10151c */
[----:B------:R-:W-:Y:S02]  /*1d2f0*/  PRMT R174, R148, 0x5410, R160 ;  /* 0x0000541094ae7816 */ /* 0x000fe400000000a0 */
[----:B------:R-:W-:Y:S02]  /*1d300*/  LOP3.LUT R175, R175, 0xff00ff, RZ, 0xc0, !PT ;  /* 0x00ff00ffafaf7812 */ /* 0x000fe400078ec0ff */
[--C-:B------:R-:W-:Y:S02]  /*1d310*/  HSET2.LE.AND R132, R155, R198.reuse, PT ;  /* 0x000000c69b847233 */ /* 0x100fe40003803000 */
[----:B------:R-:W-:Y:S02]  /*1d320*/  LOP3.LUT R169, R169, R140, RZ, 0xc0, !PT ;  /* 0x0000008ca9a97212 */ /* 0x000fe400078ec0ff */
[----:B------:R-:W-:Y:S02]  /*1d330*/  LOP3.LUT R170, R170, R137, RZ, 0xc0, !PT ;  /* 0x00000089aaaa7212 */ /* 0x000fe400078ec0ff */
[----:B------:R-:W-:Y:S02]  /*1d340*/  LOP3.LUT R171, R171, R136, RZ, 0xc0, !PT ;  /* 0x00000088abab7212 */ /* 0x000fe400078ec0ff */
[--C-:B------:R-:W-:Y:S02]  /*1d350*/  HSET2.LE.AND R174, R174, R198.reuse, PT ;  /* 0x000000c6aeae7233 */ /* 0x100fe40003803000 */
[--C-:B------:R-:W-:Y:S02]  /*1d360*/  HSET2.LE.AND R175, R175, R198.reuse, PT ;  /* 0x000000c6afaf7233 */ /* 0x100fe40003803000 */
[----:B------:R-:W-:Y:S02]  /*1d370*/  HSET2.LE.AND R136, R151, R198, PT ;  /* 0x000000c697887233 */ /* 0x000fe40003803000 */
[----:B------:R-:W-:Y:S01]  /*1d380*/  LOP3.LUT R172, R172, R132, RZ, 0xc0, !PT ;  /* 0x00000084acac7212 */ /* 0x000fe200078ec0ff */
[----:B------:R-:W-:Y:S01]  /*1d390*/  LDSM.16.MT88.4 R196, [R196+0x1800] ;  /* 0x00180000c4c4783b */ /* 0x000fe20000004200 */
[-C--:B---3--:R-:W-:Y:S05]  /*1d3a0*/  HMMA.16816.F32 R132, R168, R144.reuse, R4 ;  /* 0x00000090a884723c */ /* 0x088fea0000001804 */
[----:B------:R-:W-:Y:S02]  /*1d3b0*/  LOP3.LUT R175, R165, R175, RZ, 0xc0, !PT ;  /* 0x000000afa5af7212 */ /* 0x000fe400078ec0ff */
[----:B------:R-:W-:Y:S01]  /*1d3c0*/  LOP3.LUT R174, R166, R174, RZ, 0xc0, !PT ;  /* 0x000000aea6ae7212 */ /* 0x000fe200078ec0ff */
[----:B------:R-:W-:Y:S01]  /*1d3d0*/  LDSM.16.MT88.4 R4, [R156+0x1800] ;  /* 0x001800009c04783b */ /* 0x000fe20000004200 */
[----:B------:R-:W-:Y:S02]  /*1d3e0*/  LOP3.LUT R173, R173, R136, RZ, 0xc0, !PT ;  /* 0x00000088adad7212 */ /* 0x000fe400078ec0ff */
[----:B------:R-:W-:Y:S02]  /*1d3f0*/  MOV R142, R186 ;  /* 0x000000ba008e7202 */ /* 0x000fe40000000f00 */
[----:B------:R-:W-:Y:S02]  /*1d400*/  MOV R158, R190 ;  /* 0x000000be009e7202 */ /* 0x000fe40000000f00 */
[----:B------:R-:W-:Y:S01]  /*1d410*/  ISETP.GT.U32.AND P0, PT, R167, UR12, PT ;  /* 0x0000000ca7007c0c */ /* 0x000fe2000bf04070 */
[C---:B--2---:R-:W-:Y:S01]  /*1d420*/  HMMA.16816.F32 R148, R172.reuse, R144, R8 ;  /* 0x00000090ac94723c */ /* 0x044fe20000001808 */
[----:B------:R2:W3:Y:S03]  /*1d430*/  LDSM.16.MT88.4 R184, [R156+0x800] ;  /* 0x000800009cb8783b */ /* 0x0004e60000004200 */
[----:B------:R-:W-:Y:S01]  /*1d440*/  IMAD.MOV.U32 R9, RZ, RZ, R143 ;  /* 0x000000ffff097224 */ /* 0x000fe200078e008f */
[----:B------:R-:W-:Y:S01]  /*1d450*/  MOV R8, R142 ;  /* 0x0000008e00087202 */ /* 0x000fe20000000f00 */
[----:B------:R-:W-:Y:S01]  /*1d460*/  IMAD.MOV.U32 R11, RZ, RZ, R159 ;  /* 0x000000ffff0b7224 */ /* 0x000fe200078e009f */
[----:B------:R-:W-:Y:S01]  /*1d470*/  MOV R10, R158 ;  /* 0x0000009e000a7202 */ /* 0x000fe20000000f00 */
[-C--:B------:R-:W-:Y:S01]  /*1d480*/  HMMA.16816.F32 R152, R172, R146.reuse, R12 ;  /* 0x00000092ac98723c */ /* 0x080fe2000000180c */
[----:B------:R-:W5:Y:S02]  /*1d490*/  LDSM.16.MT88.4 R188, [R188+0xb800] ;  /* 0x00b80000bcbc783b */ /* 0x000f640000004200 */
[----:B------:R-:W-:Y:S01]  /*1d4a0*/  MOV R14, R162 ;  /* 0x000000a2000e7202 */ /* 0x000fe20000000f00 */
[----:B------:R-:W-:Y:S02]  /*1d4b0*/  IMAD.MOV.U32 R15, RZ, RZ, R163 ;  /* 0x000000ffff0f7224 */ /* 0x000fe400078e00a3 */
[C---:B------:R-:W-:Y:S01]  /*1d4c0*/  @P0 HADD2 R244, -R165.reuse.H1_H1, -RZ.H0_H0 ;  /* 0xa00000ffa5f40230 */ /* 0x040fe20000000d00 */
[----:B------:R-:W-:Y:S01]  /*1d4d0*/  MOV R12, R160 ;  /* 0x000000a0000c7202 */ /* 0x000fe20000000f00 */
[----:B------:R-:W-:Y:S01]  /*1d4e0*/  IMAD.MOV.U32 R13, RZ, RZ, R161 ;  /* 0x000000ffff0d7224 */ /* 0x000fe200078e00a1 */
[C---:B------:R-:W-:Y:S04]  /*1d4f0*/  HMMA.16816.F32 R136, R168.reuse, R146, R16 ;  /* 0x00000092a888723c */ /* 0x040fe80000001810 */
[----:B------:R-:W-:Y:S02]  /*1d500*/  ISETP.GT.U32.AND P3, PT, R12, UR12, PT ;  /* 0x0000000c0c007c0c */ /* 0x000fe4000bf64070 */
[----:B------:R-:W-:Y:S02]  /*1d510*/  ISETP.GT.U32.AND P1, PT, R13, UR12, PT ;  /* 0x0000000c0d007c0c */ /* 0x000fe4000bf24070 */
[-C--:B----4-:R-:W-:Y:S03]  /*1d520*/  HMMA.16816.F32 R140, R168, R176.reuse, R20 ;  /* 0x000000b0a88c723c */ /* 0x090fe60000001814 */
[----:B------:R-:W-:Y:S05]  /*1d530*/  MOV R167, R2 ;  /* 0x0000000200a77202 */ /* 0x000fea0000000f00 */
[C---:B--2---:R-:W-:Y:S04]  /*1d540*/  HMMA.16816.F32 R156, R172.reuse, R176, R24 ;  /* 0x000000b0ac9c723c */ /* 0x044fe80000001818 */
[----:B------:R-:W-:Y:S01]  /*1d550*/  @P3 HADD2 R243, -R166.H1_H1, -RZ.H0_H0 ;  /* 0xa00000ffa6f33230 */ /* 0x000fe20000000d00 */
[----:B------:R-:W-:Y:S01]  /*1d560*/  PRMT R166, R166, 0x7632, R166 ;  /* 0x00007632a6a67816 */ /* 0x000fe200000000a6 */
[----:B------:R-:W-:Y:S02]  /*1d570*/  @P1 HADD2 R242, -R165.H0_H0, -RZ.H0_H0 ;  /* 0xa00000ffa5f21230 */ /* 0x000fe40000000900 */
[-C--:B------:R-:W-:Y:S03]  /*1d580*/  HMMA.16816.F32 R160, R172, R178.reuse, R28 ;  /* 0x000000b2aca0723c */ /* 0x080fe6000000181c */
[----:B------:R-:W-:Y:S05]  /*1d590*/  @P3 PRMT R166, R243, 0x5410, RZ ;  /* 0x00005410f3a63816 */ /* 0x000fea00000000ff */
[C---:B------:R-:W-:Y:S01]  /*1d5a0*/  HMMA.16816.F32 R144, R168.reuse, R178, R32 ;  /* 0x000000b2a890723c */ /* 0x040fe20000001820 */
[----:B------:R2:W-:Y:S07]  /*1d5b0*/  STG.E.U16 desc[UR28][R14.64+0x32], R166 ;  /* 0x000032a60e007986 */ /* 0x0005ee000c10151c */
[-C--:B-1----:R-:W-:Y:S08]  /*1d5c0*/  HMMA.16816.F32 R36, R168, R180.reuse, R36 ;  /* 0x000000b4a824723c */ /* 0x082ff00000001824 */
[C---:B------:R-:W-:Y:S08]  /*1d5d0*/  HMMA.16816.F32 R40, R172.reuse, R180, R40 ;  /* 0x000000b4ac28723c */ /* 0x040ff00000001828 */
[-C--:B------:R-:W-:Y:S03]  /*1d5e0*/  HMMA.16816.F32 R44, R172, R182.reuse, R44 ;  /* 0x000000b6ac2c723c */ /* 0x080fe6000000182c */
[----:B--2---:R-:W-:Y:S05]  /*1d5f0*/  IMAD.MOV.U32 R166, RZ, RZ, R3 ;  /* 0x000000ffffa67224 */ /* 0x004fea00078e0003 */
[C---:B------:R-:W-:Y:S08]  /*1d600*/  HMMA.16816.F32 R48, R168.reuse, R182, R48 ;  /* 0x000000b6a830723c */ /* 0x040ff00000001830 */
[-C--:B---3--:R-:W-:Y:S08]  /*1d610*/  HMMA.16816.F32 R52, R168, R184.reuse, R52 ;  /* 0x000000b8a834723c */ /* 0x088ff00000001834 */
        /* <DEDUP_REMOVED lines=17> */
[----:B------:R-:W-:Y:S02]  /*1d730*/  PRMT R4, R165, 0x7632, R4 ;  /* 0x00007632a5047816 */ /* 0x000fe40000000004 */
[----:B------:R-:W-:Y:S02]  /*1d740*/  @P1 PRMT R165, R242, 0x5410, RZ ;  /* 0x00005410f2a51816 */ /* 0x000fe400000000ff */
[-C--:B------:R-:W-:Y:S03]  /*1d750*/  HMMA.16816.F32 R124, R172, R6.reuse, R124 ;  /* 0x00000006ac7c723c */ /* 0x080fe6000000187c */
[----:B------:R-:W-:Y:S01]  /*1d760*/  @P0 PRMT R4, R244, 0x5410, RZ ;  /* 0x00005410f4040816 */ /* 0x000fe200000000ff */
[----:B------:R1:W-:Y:S01]  /*1d770*/  STG.E.U16 desc[UR28][R8.64+0x30], R165 ;  /* 0x000030a508007986 */ /* 0x0003e2000c10151c */
[----:B------:R-:W-:Y:S02]  /*1d780*/  IADD3 R197, P0, PT, R10, -0x40, RZ ;  /* 0xffffffc00ac57810 */ /* 0x000fe40007f1e0ff */
[----:B------:R-:W-:Y:S01]  /*1d790*/  SHF.L.U32 R5, R208, 0x3, RZ ;  /* 0x00000003d0057819 */ /* 0x000fe200000006ff */
[----:B------:R-:W-:Y:S01]  /*1d7a0*/  HMMA.16816.F32 R128, R168, R6, R128 ;  /* 0x00000006a880723c */ /* 0x000fe20000001880 */
[----:B------:R2:W-:Y:S03]  /*1d7b0*/  STG.E.U16 desc[UR28][R8.64+0x32], R4 ;  /* 0x0000320408007986 */ /* 0x0005e6000c10151c */
[----:B------:R-:W-:Y:S01]  /*1d7c0*/  IADD3.X R196, PT, PT, R11, -0x1, RZ, P0, !PT ;  /* 0xffffffff0bc47810 */ /* 0x000fe200007fe4ff */
[----:B------:R-:W-:Y:S01]  /*1d7d0*/  IMAD.MOV.U32 R168, RZ, RZ, R0 ;  /* 0x000000ffffa87224 */ /* 0x000fe200078e0000 */
[----:B-1----:R-:W-:Y:S02]  /*1d7e0*/  MOV R165, R164 ;  /* 0x000000a400a57202 */ /* 0x002fe40000000f00 */
[----:B--2---:R-:W-:Y:S01]  /*1d7f0*/  LOP3.LUT R4, R5, 0x38, RZ, 0xc0, !PT ;  /* 0x0000003805047812 */ /* 0x004fe200078ec0ff */
[----:B------:R-:W-:Y:S11]  /*1d800*/  BRA.U UP0, `(.L_x_2545) ;  /* 0xffffffbd003c7547 */ /* 0x000ff6000b83ffff */
.L_x_2544:
[----:B------:R-:W2:Y:S01]  /*1d810*/  LDL.LU R6, [R1+0x50] ;  /* 0x0000500001067983 */ /* 0x000ea20000300800 */
[----:B------:R-:W1:Y:S03]  /*1d820*/  LDCU UR4, c[0x0][0x4fc] ;  /* 0x00009f80ff0477ac */ /* 0x000e660008000800 */
[----:B------:R-:W3:Y:S01]  /*1d830*/  LDL.LU R9, [R1+0x4c] ;  /* 0x00004c0001097983 */ /* 0x000ee20000300800 */
[----:B------:R-:W-:Y:S01]  /*1d840*/  S2UR UR8, SR_CgaCtaId ;  /* 0x00000000000879c3 */ /* 0x000fe20000008800 */
[----:B------:R-:W-:Y:S02]  /*1d850*/  UISETP.NE.AND UP3, UPT, UR20, -0x1, UPT ;  /* 0xffffffff1400788c */ /* 0x000fe4000bf65270 */
[----:B------:R-:W4:Y:S01]  /*1d860*/  LDL.LU R12, [R1+0x20] ;  /* 0x00002000010c7983 */ /* 0x000f220000300800 */
[----:B------:R-:W1:Y:S03]  /*1d870*/  LDCU.U8 UR10, c[0x0][0x549] ;  /* 0x0000a920ff0a77ac */ /* 0x000e660008000000 */
[----:B------:R-:W4:Y:S01]  /*1d880*/  LDL.LU R11, [R1+0x48] ;  /* 0x00004800010b7983 */ /* 0x000f220000300800 */
[----:B------:R-:W1:Y:S01]  /*1d890*/  S2UR UR9, SR_CTAID.Y ;  /* 0x00000000000979c3 */ /* 0x000e620000002600 */
[----:B------:R-:W1:Y:S02]  /*1d8a0*/  LDCU.U8 UR11, c[0x0][0x548] ;  /* 0x0000a900ff0b77ac */ /* 0x000e640008000000 */
[----:B------:R-:W4:Y:S01]  /*1d8b0*/  LDL.LU R16, [R1+0x54] ;  /* 0x0000540001107983 */ /* 0x000f220000300800 */
[----:B------:R-:W1:Y:S03]  /*1d8c0*/  @!UP3 LDCU.64 UR6, c[0x0][0x400] ;  /* 0x00008000ff06b7ac */ /* 0x000e660008000a00 */
[----:B------:R-:W4:Y:S01]  /*1d8d0*/  LDL.LU R15, [R1+0x58] ;  /* 0x00005800010f7983 */ /* 0x000f220000300800 */
[----:B------:R-:W-:-:S02]  /*1d8e0*/  UISETP.NE.AND UP2, UPT, UR20, -0x1, UPT ;  /* 0xffffffff1400788c */ /* 0x000fc4000bf45270 */
[----:B-1----:R-:W-:Y:S01]  /*1d8f0*/  UISETP.NE.AND UP1, UPT, UR10, URZ, UPT ;  /* 0x000000ff0a00728c */ /* 0x002fe2000bf25270 */
[----:B------:R-:W1:Y:S03]  /*1d900*/  LDCU UR10, c[0x0][0x434] ;  /* 0x00008680ff0a77ac */ /* 0x000e660008000800 */
[----:B------:R-:W-:Y:S02]  /*1d910*/  UISETP.NE.AND UP0, UPT, UR11, URZ, !UP1 ;  /* 0x000000ff0b00728c */ /* 0x000fe4000cf05270 */
[----:B------:R-:W-:Y:S01]  /*1d920*/  @!UP3 UIMAD.WIDE.U32 UR12, UR9, UR6, URZ ;  /* 0x00000006090cb2a5 */ /* 0x000fe2000f8e00ff */
[----:B------:R-:W1:Y:S04]  /*1d930*/  S2UR UR6, SR_CTAID.Z ;  /* 0x00000000000679c3 */ /* 0x000e680000002700 */
[----:B------:R-:W1:Y:S01]  /*1d940*/  @UP1 LDCU UR14, c[0x0][0x430] ;  /* 0x00008600ff0e17ac */ /* 0x000e620008000800 */
[----:B------:R-:W-:-:S05]  /*1d950*/  @!UP3 UIMAD UR7, UR9, UR7, UR13 ;  /* 0x000000070907b2a4 */ /* 0x000fca000f8e020d */
[----:B------:R-:W1:Y:S01]  /*1d960*/  LDCU UR13, c[0x0][0x434] ;  /* 0x00008680ff0d77ac */ /* 0x000e620008000800 */
[----:B--2---:R-:W2:Y:S04]  /*1d970*/  SHFL.BFLY PT, R7, R6, 0x2, 0x1f ;  /* 0x0c401f0006077f89 */ /* 0x004ea800000e0000 */
[----:B---3--:R-:W3:Y:S04]  /*1d980*/  SHFL.BFLY PT, R10, R9, 0x2, 0x1f ;  /* 0x0c401f00090a7f89 */ /* 0x008ee800000e0000 */
[----:B----4-:R-:W4:Y:S04]  /*1d990*/  SHFL.BFLY PT, R8, R12, 0x2, 0x1f ;  /* 0x0c401f000c087f89 */ /* 0x010f2800000e0000 */
[----:B------:R-:W1:Y:S01]  /*1d9a0*/  SHFL.BFLY PT, R13, R11, 0x2, 0x1f ;  /* 0x0c401f000b0d7f89 */ /* 0x000e6200000e0000 */
[----:B--2---:R-:W-:Y:S01]  /*1d9b0*/  FADD.FTZ R7, R7, R6 ;  /* 0x0000000607077221 */ /* 0x004fe20000010000 */
[----:B---3--:R-:W-:-:S04]  /*1d9c0*/  FADD.FTZ R10, R10, R9 ;  /* 0x000000090a0a7221 */ /* 0x008fc80000010000 */
[----:B------:R-:W2:Y:S01]  /*1d9d0*/  SHFL.BFLY PT, R6, R7, 0x1, 0x1f ;  /* 0x0c201f0007067f89 */ /* 0x000ea200000e0000 */
[----:B----4-:R-:W-:-:S03]  /*1d9e0*/  FADD.FTZ R8, R8, R12 ;  /* 0x0000000c08087221 */ /* 0x010fc60000010000 */
[----:B------:R-:W3:Y:S01]  /*1d9f0*/  SHFL.BFLY PT, R9, R10, 0x1, 0x1f ;  /* 0x0c201f000a097f89 */ /* 0x000ee200000e0000 */
[----:B-1----:R-:W-:-:S03]  /*1da00*/  FADD.FTZ R13, R13, R11 ;  /* 0x0000000b0d0d7221 */ /* 0x002fc60000010000 */
[----:B------:R-:W1:Y:S04]  /*1da10*/  SHFL.BFLY PT, R14, R8, 0x1, 0x1f ;  /* 0x0c201f00080e7f89 */ /* 0x000e6800000e0000 */
[----:B------:R-:W4:Y:S01]  /*1da20*/  SHFL.BFLY PT, R12, R13, 0x1, 0x1f ;  /* 0x0c201f000d0c7f89 */ /* 0x000f2200000e0000 */
[----:B--2---:R-:W-:Y:S01]  /*1da30*/  FADD.FTZ R6, R7, R6 ;  /* 0x0000000607067221 */ /* 0x004fe20000010000 */
[----:B---3--:R-:W-:-:S03]  /*1da40*/  FADD.FTZ R9, R10, R9 ;  /* 0x000000090a097221 */ /* 0x008fc60000010000 */
[----:B------:R-:W2:Y:S01]  /*1da50*/  MUFU.RCP R7, R6 ;  /* 0x0000000600077308 */ /* 0x000ea20000001000 */
[----:B------:R-:W-:Y:S01]  /*1da60*/  SHF.L.U32 R10, R208, 0x4, RZ ;  /* 0x00000004d00a7819 */ /* 0x000fe200000006ff */
[----:B-1----:R-:W-:Y:S01]  /*1da70*/  FADD.FTZ R8, R8, R14 ;  /* 0x0000000e08087221 */ /* 0x002fe20000010000 */
[----:B------:R-:W-:Y:S02]  /*1da80*/  FSETP.NE.FTZ.AND P4, PT, R6, RZ, PT ;  /* 0x000000ff0600720b */ /* 0x000fe40003f95000 */
[----:B------:R-:W-:Y:S01]  /*1da90*/  LOP3.LUT R10, R10, 0x1c0, RZ, 0xc0, !PT ;  /* 0x000001c00a0a7812 */ /* 0x000fe200078ec0ff */
[----:B----4-:R-:W-:Y:S02]  /*1daa0*/  FADD.FTZ R12, R13, R12 ;  /* 0x0000000c0d0c7221 */ /* 0x010fe40000010000 */
[----:B------:R-:W1:Y:S01]  /*1dab0*/  MUFU.RCP R11, R9 ;  /* 0x00000009000b7308 */ /* 0x000e620000001000 */
[----:B------:R-:W-:Y:S02]  /*1dac0*/  FSETP.NE.FTZ.AND P1, PT, R8, RZ, PT ;  /* 0x000000ff0800720b */ /* 0x000fe40003f35000 */
[----:B------:R-:W-:-:S02]  /*1dad0*/  LOP3.LUT R10, R10, 0x38, R16, 0xf8, !PT ;  /* 0x000000380a0a7812 */ /* 0x000fc400078ef810 */
[----:B------:R-:W-:Y:S02]  /*1dae0*/  FSETP.NE.FTZ.AND P3, PT, R9, RZ, PT ;  /* 0x000000ff0900720b */ /* 0x000fe40003f75000 */
[----:B------:R-:W-:Y:S01]  /*1daf0*/  FSETP.NE.FTZ.AND P0, PT, R12, RZ, PT ;  /* 0x000000ff0c00720b */ /* 0x000fe20003f15000 */
[----:B------:R-:W3:Y:S01]  /*1db00*/  MUFU.RCP R13, R8 ;  /* 0x00000008000d7308 */ /* 0x000ee20000001000 */
[----:B------:R-:W-:Y:S02]  /*1db10*/  LOP3.LUT R10, R10, R15, R209, 0xfe, !PT ;  /* 0x0000000f0a0a7212 */ /* 0x000fe400078efed1 */
[----:B------:R-:W-:Y:S02]  /*1db20*/  MOV R15, 0x10 ;  /* 0x00000010000f7802 */ /* 0x000fe40000000f00 */
[----:B--2---:R-:W-:Y:S02]  /*1db30*/  FSEL R7, R7, 1, P4 ;  /* 0x3f80000007077808 */ /* 0x004fe40002000000 */
[----:B------:R-:W-:Y:S01]  /*1db40*/  SEL R15, R15, 0xfffffff0, !P2 ;  /* 0xfffffff00f0f7807 */ /* 0x000fe20005000000 */
[----:B------:R-:W2:Y:S01]  /*1db50*/  MUFU.RCP R14, R12 ;  /* 0x0000000c000e7308 */ /* 0x000ea20000001000 */
[----:B------:R-:W-:Y:S01]  /*1db60*/  LOP3.LUT P2, RZ, R208, 0x8, RZ, 0xc0, !PT ;  /* 0x00000008d0ff7812 */ /* 0x000fe2000784c0ff */
[----:B------:R-:W-:Y:S01]  /*1db70*/  FMUL.FTZ R7, R7, UR4 ;  /* 0x0000000407077c20 */ /* 0x000fe20008410000 */
[----:B-1----:R-:W-:-:S03]  /*1db80*/  FSEL R11, R11, 1, P3 ;  /* 0x3f8000000b0b7808 */ /* 0x002fc60001800000 */
[C---:B------:R-:W-:Y:S01]  /*1db90*/  FMUL.FTZ R132, R7.reuse, R132 ;  /* 0x0000008407847220 */ /* 0x040fe20000410000 */
[----:B------:R-:W-:Y:S01]  /*1dba0*/  FMUL.FTZ R133, R7, R133 ;  /* 0x0000008507857220 */ /* 0x000fe20000410000 */
[----:B------:R-:W-:Y:S01]  /*1dbb0*/  FMUL.FTZ R11, R11, UR4 ;  /* 0x000000040b0b7c20 */ /* 0x000fe20008410000 */
[----:B------:R-:W-:Y:S01]  /*1dbc0*/  FMUL.FTZ R136, R7, R136 ;  /* 0x0000008807887220 */ /* 0x000fe20000410000 */
[----:B---3--:R-:W-:Y:S01]  /*1dbd0*/  FSEL R13, R13, 1, P1 ;  /* 0x3f8000000d0d7808 */ /* 0x008fe20000800000 */
[----:B------:R-:W-:Y:S01]  /*1dbe0*/  FMUL.FTZ R137, R7, R137 ;  /* 0x0000008907897220 */ /* 0x000fe20000410000 */
[C---:B------:R-:W-:Y:S01]  /*1dbf0*/  FMUL.FTZ R134, R11.reuse, R134 ;  /* 0x000000860b867220 */ /* 0x040fe20000410000 */
[C---:B------:R-:W-:Y:S01]  /*1dc00*/  FMUL.FTZ R135, R11.reuse, R135 ;  /* 0x000000870b877220 */ /* 0x040fe20000410000 */
[----:B------:R-:W-:Y:S01]  /*1dc10*/  FMUL.FTZ R138, R11, R138 ;  /* 0x0000008a0b8a7220 */ /* 0x000fe20000410000 */
[----:B------:R-:W-:Y:S01]  /*1dc20*/  FMUL.FTZ R13, R13, UR4 ;  /* 0x000000040d0d7c20 */ /* 0x000fe20008410000 */
[----:B------:R-:W-:Y:S01]  /*1dc30*/  FMUL.FTZ R139, R11, R139 ;  /* 0x0000008b0b8b7220 */ /* 0x000fe20000410000 */
        /* <DEDUP_REMOVED lines=35> */
[----:B------:R-:W-:Y:S01]  /*1de70*/  UMOV UR4, 0x400 ;  /* 0x0000040000047882 */ /* 0x000fe20000000000 */
[----:B------:R-:W-:Y:S01]  /*1de80*/  FMUL.FTZ R141, R7, R141 ;  /* 0x0000008d078d7220 */ /* 0x000fe20000410000 */
[----:B------:R-:W-:Y:S01]  /*1de90*/  ULEA UR8, UR8, UR4, 0x18 ;  /* 0x0000000408087291 */ /* 0x000fe2000f8ec0ff */
[----:B------:R-:W-:Y:S01]  /*1dea0*/  F2FP.F16.F32.PACK_AB R124, R13, R124 ;  /* 0x0000007c0d7c723e */ /* 0x000fe200000000ff */
[C---:B------:R-:W-:Y:S01]  /*1deb0*/  FMUL.FTZ R150, R14.reuse, R150 ;  /* 0x000000960e967220 */ /* 0x040fe20000410000 */
[----:B------:R-:W-:Y:S01]  /*1dec0*/  MOV R13, 0x20 ;  /* 0x00000020000d7802 */ /* 0x000fe20000000f00 */
[C---:B------:R-:W-:Y:S01]  /*1ded0*/  FMUL.FTZ R151, R14.reuse, R151 ;  /* 0x000000970e977220 */ /* 0x040fe20000410000 */
[----:B------:R-:W-:Y:S01]  /*1dee0*/  FMUL.FTZ R154, R14, R154 ;  /* 0x0000009a0e9a7220 */ /* 0x000fe20000410000 */
[----:B------:R-:W-:Y:S01]  /*1def0*/  LEA R10, R10, UR8, 0x1 ;  /* 0x000000080a0a7c11 */ /* 0x000fe2000f8e08ff */
[----:B------:R-:W-:Y:S01]  /*1df00*/  FMUL.FTZ R155, R14, R155 ;  /* 0x0000009b0e9b7220 */ /* 0x000fe20000410000 */
[----:B------:R-:W-:Y:S01]  /*1df10*/  SEL R13, R13, 0xffffffe0, !P2 ;  /* 0xffffffe00d0d7807 */ /* 0x000fe20005000000 */
[C---:B------:R-:W-:Y:S01]  /*1df20*/  FMUL.FTZ R142, R11.reuse, R142 ;  /* 0x0000008e0b8e7220 */ /* 0x040fe20000410000 */
[----:B------:R-:W-:Y:S01]  /*1df30*/  LOP3.LUT P2, RZ, R208, 0x10, RZ, 0xc0, !PT ;  /* 0x00000010d0ff7812 */ /* 0x000fe2000784c0ff */
[----:B------:R-:W-:Y:S01]  /*1df40*/  FMUL.FTZ R143, R11, R143 ;  /* 0x0000008f0b8f7220 */ /* 0x000fe20000410000 */
        /* <DEDUP_REMOVED lines=65> */
[----:B------:R-:W-:Y:S01]  /*1e360*/  IADD3 R20, PT, PT, R15, R19, RZ ;  /* 0x000000130f147210 */ /* 0x000fe20007ffe0ff */
[C---:B------:R-:W-:Y:S01]  /*1e370*/  FMUL.FTZ R63, R14.reuse, R63 ;  /* 0x0000003f0e3f7220 */ /* 0x040fe20000410000 */
        /* <DEDUP_REMOVED lines=27> */
[C---:B------:R-:W-:Y:S01]  /*1e530*/  FMUL.FTZ R79, R14.reuse, R79 ;  /* 0x0000004f0e4f7220 */ /* 0x040fe20000410000 */
        /* <DEDUP_REMOVED lines=51> */
[----:B------:R-:W1:Y:S01]  /*1e870*/  @UP3 LDCU.64 UR4, c[0x0][0x408] ;  /* 0x00008100ff0437ac */ /* 0x000e620008000a00 */
[----:B------:R-:W-:Y:S01]  /*1e880*/  F2FP.F16.F32.PACK_AB R98, R99, R98 ;  /* 0x000000626362723e */ /* 0x000fe200000000ff */
[----:B------:R-:W-:Y:S01]  /*1e890*/  STS [R13+0x2400], R58 ;  /* 0x0024003a0d007388 */ /* 0x000fe20000000800 */
[C---:B------:R-:W-:Y:S01]  /*1e8a0*/  FMUL.FTZ R110, R14.reuse, R110 ;  /* 0x0000006e0e6e7220 */ /* 0x040fe20000410000 */
[C---:B------:R-:W-:Y:S01]  /*1e8b0*/  FMUL.FTZ R111, R14.reuse, R111 ;  /* 0x0000006f0e6f7220 */ /* 0x040fe20000410000 */
[----:B------:R-:W-:Y:S01]  /*1e8c0*/  F2FP.F16.F32.PACK_AB R88, R89, R88 ;  /* 0x000000585958723e */ /* 0x000fe200000000ff */
[----:B------:R-:W-:Y:S01]  /*1e8d0*/  STS [R15+0x2000], R60 ;  /* 0x0020003c0f007388 */ /* 0x000fe20000000800 */
[----:B------:R-:W-:Y:S01]  /*1e8e0*/  F2FP.F16.F32.PACK_AB R90, R91, R90 ;  /* 0x0000005a5b5a723e */ /* 0x000fe200000000ff */
[C---:B------:R-:W-:Y:S01]  /*1e8f0*/  FMUL.FTZ R116, R7.reuse, R116 ;  /* 0x0000007407747220 */ /* 0x040fe20000410000 */
[C---:B------:R-:W-:Y:S01]  /*1e900*/  FMUL.FTZ R117, R7.reuse, R117 ;  /* 0x0000007507757220 */ /* 0x040fe20000410000 */
[----:B------:R-:W-:Y:S01]  /*1e910*/  STS [R15+0x2400], R62 ;  /* 0x0024003e0f007388 */ /* 0x000fe20000000800 */
[----:B------:R-:W-:Y:S01]  /*1e920*/  FMUL.FTZ R128, R7, R128 ;  /* 0x0000008007807220 */ /* 0x000fe20000410000 */
[C---:B------:R-:W-:Y:S01]  /*1e930*/  FMUL.FTZ R118, R11.reuse, R118 ;  /* 0x000000760b767220 */ /* 0x040fe20000410000 */
        /* <DEDUP_REMOVED lines=15> */
[----:B-1----:R-:W-:Y:S01]  /*1ea30*/  @UP3 UIMAD.WIDE.U32 UR16, UR20, UR4, URZ ;  /* 0x00000004141032a5 */ /* 0x002fe2000f8e00ff */
[----:B------:R-:W-:Y:S01]  /*1ea40*/  F2FP.F16.F32.PACK_AB R114, R115, R114 ;  /* 0x000000727372723e */ /* 0x000fe200000000ff */
[----:B------:R-:W-:Y:S01]  /*1ea50*/  STS [R10+0x6000], R72 ;  /* 0x006000480a007388 */ /* 0x000fe20000000800 */
[----:B------:R-:W-:Y:S01]  /*1ea60*/  F2FP.F16.F32.PACK_AB R104, R105, R104 ;  /* 0x000000686968723e */ /* 0x000fe200000000ff */
[----:B------:R-:W1:Y:S01]  /*1ea70*/  @UP1 LDCU UR4, c[0x0][0x430] ;  /* 0x00008600ff0417ac */ /* 0x000e620008000800 */
[----:B------:R-:W-:Y:S01]  /*1ea80*/  F2FP.F16.F32.PACK_AB R106, R107, R106 ;  /* 0x0000006a6b6a723e */ /* 0x000fe200000000ff */
[----:B------:R2:W-:Y:S01]  /*1ea90*/  STS [R10+0x6400], R74 ;  /* 0x0064004a0a007388 */ /* 0x0005e20000000800 */
[----:B------:R-:W-:Y:S01]  /*1eaa0*/  F2FP.F16.F32.PACK_AB R108, R109, R108 ;  /* 0x0000006c6d6c723e */ /* 0x000fe200000000ff */
[----:B------:R-:W3:Y:S01]  /*1eab0*/  @P4 MUFU.LG2 R6, R6 ;  /* 0x0000000600064308 */ /* 0x000ee20000000c00 */
        /* <DEDUP_REMOVED lines=11> */
[----:B------:R-:W-:Y:S01]  /*1eb70*/  @UP3 UIMAD UR7, UR20, UR5, UR17 ;  /* 0x00000005140732a4 */ /* 0x000fe2000f8e0211 */
[----:B------:R-:W-:Y:S01]  /*1eb80*/  F2FP.F16.F32.PACK_AB R122, R123, R122 ;  /* 0x0000007a7b7a723e */ /* 0x000fe200000000ff */
[----:B------:R-:W-:Y:S01]  /*1eb90*/  STS [R17+0x4400], R86 ;  /* 0x0044005611007388 */ /* 0x000fe20000000800 */
[----:B------:R-:W-:Y:S01]  /*1eba0*/  @!UP2 UIMAD UR20, UR9, UR10, URZ ;  /* 0x0000000a0914a2a4 */ /* 0x000fe2000f8e02ff */
[----:B------:R-:W-:Y:S01]  /*1ebb0*/  F2FP.F16.F32.PACK_AB R14, R14, R126 ;  /* 0x0000007e0e0e723e */ /* 0x000fe200000000ff */
[----:B-1----:R-:W-:Y:S01]  /*1ebc0*/  @UP1 UIMAD UR13, UR4, UR10, URZ ;  /* 0x0000000a040d12a4 */ /* 0x002fe2000f8e02ff */
[----:B------:R-:W-:Y:S01]  /*1ebd0*/  STS [R18+0x4000], R96 ;  /* 0x0040006012007388 */ /* 0x000fe20000000800 */
[----:B------:R-:W-:Y:S01]  /*1ebe0*/  @UP1 UMOV UR5, 0x1 ;  /* 0x0000000100051882 */ /* 0x000fe20000000000 */
[----:B------:R-:W-:Y:S01]  /*1ebf0*/  @UP3 UMOV UR12, UR16 ;  /* 0x00000010000c3c82 */ /* 0x000fe20008000000 */
[----:B------:R-:W-:Y:S01]  /*1ec00*/  USHF.R.S32.HI UR4, URZ, 0x1f, UR20 ;  /* 0x0000001fff047899 */ /* 0x000fe20008011414 */
[----:B------:R-:W-:Y:S01]  /*1ec10*/  STS [R18+0x4400], R98 ;  /* 0x0044006212007388 */ /* 0x000fe20000000800 */
[----:B--2--5:R-:W-:-:S03]  /*1ec20*/  LOP3.LUT R10, R5, 0x1f8, RZ, 0xc0, !PT ;  /* 0x000001f8050a7812 */ /* 0x024fc600078ec0ff */
        /* <DEDUP_REMOVED lines=21> */
[----:B-1----:R-:W1:Y:S01]  /*1ed80*/  @P4 LDC R7, c[0x0][0x458] ;  /* 0x00011600ff074b82 */ /* 0x002e620000000800 */
[----:B---3--:R-:W-:Y:S05]  /*1ed90*/  BRA.U UP1, `(.L_x_2548) ;  /* 0x0000000101207547 */ /* 0x008fea000b800000 */
[----:B------:R-:W-:Y:S01]  /*1eda0*/  UISETP.NE.AND UP1, UPT, UR11, URZ, UPT ;  /* 0x000000ff0b00728c */ /* 0x000fe2000bf25270 */
[----:B------:R-:W3:Y:S10]  /*1edb0*/  LDCU UR11, c[0x0][0x3e0] ;  /* 0x00007c00ff0b77ac */ /* 0x000ef40008000800 */
[----:B------:R-:W3:Y:S01]  /*1edc0*/  @UP1 LDCU UR5, c[0x0][0x454] ;  /* 0x00008a80ff0517ac */ /* 0x000ee20008000800 */
[----:B------:R-:W-:Y:S01]  /*1edd0*/  @UP1 UMOV UR14, 0x1 ;  /* 0x00000001000e1882 */ /* 0x000fe20000000000 */
[----:B------:R-:W4:Y:S01]  /*1ede0*/  @UP1 LDCU UR13, c[0x0][0x454] ;  /* 0x00008a80ff0d17ac */ /* 0x000f220008000800 */
[----:B------:R-:W-:Y:S01]  /*1edf0*/  @!UP1 UMOV UR14, 0x1 ;  /* 0x00000001000e9882 */ /* 0x000fe20000000000 */
[----:B---3--:R-:W-:-:S02]  /*1ee00*/  @UP1 UIMAD UR5, UR11, UR5, URZ ;  /* 0x000000050b0512a4 */ /* 0x008fc4000f8e02ff */
[----:B----4-:R-:W-:-:S12]  /*1ee10*/  @!UP1 UIMAD UR5, UR11, UR10, URZ ;  /* 0x0000000a0b0592a4 */ /* 0x010fd8000f8e02ff */
.L_x_2548:
[----:B------:R3:W-:Y:S01]  /*1ee20*/  STS [R15+0x6400], R14 ;  /* 0x0064000e0f007388 */ /* 0x0007e20000000800 */
[----:B------:R-:W-:Y:S01]  /*1ee30*/  LEA R5, R5, UR8, 0x1 ;  /* 0x0000000805057c11 */ /* 0x000fe2000f8e08ff */
[----:B------:R-:W4:Y:S01]  /*1ee40*/  S2UR UR8, SR_CTAID.X ;  /* 0x00000000000879c3 */ /* 0x000f220000002500 */
[----:B------:R-:W5:Y:S07]  /*1ee50*/  @P1 MUFU.LG2 R20, R8 ;  /* 0x0000000800141308 */ /* 0x000f6e0000000c00 */
[----:B------:R-:W-:Y:S01]  /*1ee60*/  BAR.SYNC.DEFER_BLOCKING 0x0 ;  /* 0x0000000000007b1d */ /* 0x000fe20000010000 */
[----:B------:R-:W-:Y:S01]  /*1ee70*/  UIMAD UR13, UR6, UR13, URZ ;  /* 0x0000000d060d72a4 */ /* 0x000fe2000f8e02ff */
[----:B------:R-:W-:Y:S01]  /*1ee80*/  LOP3.LUT P2, RZ, R208, 0x3, RZ, 0xc0, !PT ;  /* 0x00000003d0ff7812 */ /* 0x000fe2000784c0ff */
[----:B------:R-:W-:Y:S01]  /*1ee90*/  USEL UR20, UR20, URZ, UP0 ;  /* 0x000000ff14147287 */ /* 0x000fe20008000000 */
[----:B------:R-:W-:Y:S01]  /*1eea0*/  @P4 FMUL.FTZ R6, R6, 0.69314718246459960938 ;  /* 0x3f31721806064820 */ /* 0x000fe20000410000 */
[----:B------:R-:W-:-:S03]  /*1eeb0*/  @!UP0 UIMAD UR13, UR9, UR5, UR13 ;  /* 0x00000005090d82a4 */ /* 0x000fc6000f8e020d */
[----:B--2---:R-:W2:Y:S01]  /*1eec0*/  @P3 LDC R11, c[0x0][0x458] ;  /* 0x00011600ff0b3b82 */ /* 0x004ea20000000800 */
[----:B------:R-:W4:Y:S01]  /*1eed0*/  @P3 MUFU.LG2 R9, R9 ;  /* 0x0000000900093308 */ /* 0x000f220000000c00 */
[----:B------:R-:W-:Y:S01]  /*1eee0*/  USEL UR4, UR4, URZ, UP0 ;  /* 0x000000ff04047287 */ /* 0x000fe20008000000 */
[----:B------:R-:W-:Y:S01]  /*1eef0*/  BSSY.RECONVERGENT B0, `(.L_x_2549) ;  /* 0x000003d000007945 */ /* 0x000fe20003800200 */
[----:B------:R-:W-:Y:S01]  /*1ef00*/  USHF.R.S32.HI UR9, URZ, 0x1f, UR13 ;  /* 0x0000001fff097899 */ /* 0x000fe2000801140d */
[----:B------:R-:W-:Y:S01]  /*1ef10*/  MOV R13, 0x7f800000 ;  /* 0x7f800000000d7802 */ /* 0x000fe20000000f00 */
[----:B-1----:R-:W-:Y:S02]  /*1ef20*/  @P4 FFMA.FTZ R13, R164, R7, R6 ;  /* 0x00000007a40d4223 */ /* 0x002fe40000010006 */
[----:B------:R-:W1:Y:S01]  /*1ef30*/  @P1 LDC R10, c[0x0][0x458] ;  /* 0x00011600ff0a1b82 */ /* 0x000e620000000800 */
[----:B------:R-:W2:Y:S01]  /*1ef40*/  @P0 MUFU.LG2 R21, R12 ;  /* 0x0000000c00150308 */ /* 0x000ea20000000c00 */
[----:B-----5:R-:W-:Y:S01]  /*1ef50*/  @P1 FMUL.FTZ R20, R20, 0.69314718246459960938 ;  /* 0x3f31721814141820 */ /* 0x020fe20000410000 */
[----:B---3--:R-:W-:-:S05]  /*1ef60*/  MOV R15, 0x7f800000 ;  /* 0x7f800000000f7802 */ /* 0x008fca0000000f00 */
[----:B------:R-:W3:Y:S01]  /*1ef70*/  @P0 LDC R8, c[0x0][0x458] ;  /* 0x00011600ff080b82 */ /* 0x000ee20000000800 */
[----:B----4-:R-:W-:Y:S01]  /*1ef80*/  UIMAD UR10, UR8, UR14, URZ ;  /* 0x0000000e080a72a4 */ /* 0x010fe2000f8e02ff */
[----:B------:R4:W3:Y:S01]  /*1ef90*/  LDS.128 R16, [R5+0x3800] ;  /* 0x0038000005107984 */ /* 0x0008e20000000c00 */
[----:B------:R-:W-:Y:S01]  /*1efa0*/  @P3 FMUL.FTZ R9, R9, 0.69314718246459960938 ;  /* 0x3f31721809093820 */ /* 0x000fe20000410000 */
[----:B------:R-:W-:Y:S01]  /*1efb0*/  MOV R14, 0x7f800000 ;  /* 0x7f800000000e7802 */ /* 0x000fe20000000f00 */
[----:B------:R-:W-:Y:S02]  /*1efc0*/  USHF.L.U32 UR10, UR10, 0x7, URZ ;  /* 0x000000070a0a7899 */ /* 0x000fe400080006ff */
[----:B--2---:R-:W-:Y:S02]  /*1efd0*/  @P3 FFMA.FTZ R15, R3, R11, R9 ;  /* 0x0000000b030f3223 */ /* 0x004fe40000010009 */
[----:B------:R-:W-:Y:S02]  /*1efe0*/  USHF.R.S32.HI UR5, URZ, 0x1f, UR10 ;  /* 0x0000001fff057899 */ /* 0x000fe4000801140a */
[----:B------:R-:W-:Y:S01]  /*1eff0*/  UIADD3 UR20, UP1, UP0, UR10, UR20, UR13 ;  /* 0x000000140a147290 */ /* 0x000fe2000f83e00d */
[----:B------:R-:W-:Y:S01]  /*1f000*/  @P0 FMUL.FTZ R21, R21, 0.69314718246459960938 ;  /* 0x3f31721815150820 */ /* 0x000fe20000410000 */
[----:B------:R-:W-:-:S02]  /*1f010*/  MOV R12, 0x7f800000 ;  /* 0x7f800000000c7802 */ /* 0x000fc40000000f00 */
[----:B------:R-:W-:Y:S01]  /*1f020*/  UIADD3.X UR4, UPT, UPT, UR5, UR4, UR9, UP1, UP0 ;  /* 0x0000000405047290 */ /* 0x000fe20008fe0409 */
[----:B-1----:R-:W-:Y:S01]  /*1f030*/  @P1 FFMA.FTZ R14, R2, R10, R20 ;  /* 0x0000000a020e1223 */ /* 0x002fe20000010014 */
[----:B---3--:R-:W-:Y:S01]  /*1f040*/  @P0 FFMA.FTZ R12, R0, R8, R21 ;  /* 0x00000008000c0223 */ /* 0x008fe20000010015 */
[----:B----4-:R-:W-:Y:S09]  /*1f050*/  @P2 BRA `(.L_x_2550) ;  /* 0x0000000000982947 */ /* 0x010ff20003800000 */
        /* <DEDUP_REMOVED lines=38> */
.L_x_2550:
[----:B------:R-:W-:Y:S05]  /*1f2c0*/  BSYNC.RECONVERGENT B0 ;  /* 0x0000000000007941 */ /* 0x000fea0003800200 */
.L_x_2549:
[----:B-1----:R1:W2:Y:S01]  /*1f2d0*/  LDS.128 R12, [R5] ;  /* 0x00000000050c7984 */ /* 0x0022a20000000c00 */
[----:B------:R-:W3:Y:S01]  /*1f2e0*/  LDCU.64 UR4, c[0x0][0x410] ;  /* 0x00008200ff0477ac */ /* 0x000ee20008000a00 */
[----:B------:R-:W-:Y:S01]  /*1f2f0*/  SHF.R.U32.HI R208, RZ, 0x3, R208 ;  /* 0x00000003ffd07819 */ /* 0x000fe200000116d0 */
[----:B------:R-:W-:Y:S01]  /*1f300*/  BSSY.RECONVERGENT B0, `(.L_x_2551) ;  /* 0x0000026000007945 */ /* 0x000fe20003800200 */
[----:B------:R1:W4:Y:S01]  /*1f310*/  LDS.128 R8, [R5+0x4000] ;  /* 0x0040000005087984 */ /* 0x0003220000000c00 */
[----:B------:R-:W-:Y:S01]  /*1f320*/  IADD3 R6, P1, PT, R4, UR12, RZ ;  /* 0x0000000c04067c10 */ /* 0x000fe2000ff3e0ff */
[----:B------:R-:W-:Y:S01]  /*1f330*/  UIMAD.WIDE.U32 UR8, UR8, 0x80, URZ ;  /* 0x00000080080878a5 */ /* 0x000fe2000f8e00ff */
[C---:B------:R-:W-:Y:S02]  /*1f340*/  VIADD R2, R208.reuse, 0x20 ;  /* 0x00000020d0027836 */ /* 0x040fe40000000000 */
[----:B------:R-:W-:Y:S02]  /*1f350*/  VIADD R0, R208, 0x10 ;  /* 0x00000010d0007836 */ /* 0x000fe40000000000 */
[----:B------:R-:W-:Y:S01]  /*1f360*/  IMAD.X R7, RZ, RZ, UR7, P1 ;  /* 0x00000007ff077e24 */ /* 0x000fe200088e06ff */
[----:B------:R-:W-:Y:S01]  /*1f370*/  ISETP.GE.AND P5, PT, R2, UR18, PT ;  /* 0x0000001202007c0c */ /* 0x000fe2000bfa6270 */
[C---:B------:R-:W-:Y:S01]  /*1f380*/  VIADD R2, R208.reuse, 0x40 ;  /* 0x00000040d0027836 */ /* 0x040fe20000000000 */
[C---:B------:R-:W-:Y:S01]  /*1f390*/  ISETP.GE.AND P1, PT, R208.reuse, UR18, PT ;  /* 0x00000012d0007c0c */ /* 0x040fe2000bf26270 */
[----:B------:R-:W-:Y:S01]  /*1f3a0*/  VIADD R21, R208, 0x60 ;  /* 0x00000060d0157836 */ /* 0x000fe20000000000 */
[----:B------:R-:W-:Y:S01]  /*1f3b0*/  ISETP.GE.AND P0, PT, R0, UR18, PT ;  /* 0x0000001200007c0c */ /* 0x000fe2000bf06270 */
[----:B------:R-:W-:Y:S01]  /*1f3c0*/  VIADD R0, R208, 0x30 ;  /* 0x00000030d0007836 */ /* 0x000fe20000000000 */
[----:B------:R-:W-:Y:S01]  /*1f3d0*/  ISETP.GE.AND P3, PT, R2, UR18, PT ;  /* 0x0000001202007c0c */ /* 0x000fe2000bf66270 */
[----:B---3--:R-:W-:-:S03]  /*1f3e0*/  IMAD.U32 R2, RZ, RZ, UR4 ;  /* 0x00000004ff027e24 */ /* 0x008fc6000f8e00ff */
[----:B------:R-:W-:Y:S01]  /*1f3f0*/  ISETP.GE.AND P4, PT, R0, UR18, PT ;  /* 0x0000001200007c0c */ /* 0x000fe2000bf86270 */
[----:B------:R-:W-:Y:S01]  /*1f400*/  IMAD.WIDE.U32 R2, R2, UR6, R6 ;  /* 0x0000000602027c25 */ /* 0x000fe2000f8e0006 */
[----:B------:R-:W-:Y:S02]  /*1f410*/  IADD3 R0, PT, PT, R208, 0x50, RZ ;  /* 0x00000050d0007810 */ /* 0x000fe40007ffe0ff */
[----:B------:R-:W-:Y:S02]  /*1f420*/  MOV R6, UR5 ;  /* 0x0000000500067c02 */ /* 0x000fe40008000f00 */
[----:B------:R-:W-:Y:S02]  /*1f430*/  ISETP.GE.AND P2, PT, R0, UR18, PT ;  /* 0x0000001200007c0c */ /* 0x000fe4000bf46270 */
[----:B------:R-:W-:Y:S01]  /*1f440*/  LOP3.LUT R0, R208, UR8, RZ, 0xfc, !PT ;  /* 0x00000008d0007c12 */ /* 0x000fe2000f8efcff */
[----:B------:R-:W-:Y:S01]  /*1f450*/  IMAD R7, R6, UR6, R3 ;  /* 0x0000000606077c24 */ /* 0x000fe2000f8e0203 */
[----:B-1----:R-:W-:Y:S09]  /*1f460*/  @P1 BRA `(.L_x_2552) ;  /* 0x00000000003c1947 */ /* 0x002ff20003800000 */
[----:B------:R-:W1:Y:S01]  /*1f470*/  LDCU.64 UR6, c[0x0][0x408] ;  /* 0x00008100ff0677ac */ /* 0x000e620008000a00 */
[----:B------:R-:W-:Y:S01]  /*1f480*/  MOV R6, R2 ;  /* 0x0000000200067202 */ /* 0x000fe20000000f00 */
[----:B------:R-:W3:Y:S01]  /*1f490*/  LDCU.64 UR4, c[0x0][0x3f0] ;  /* 0x00007e00ff0477ac */ /* 0x000ee20008000a00 */
[----:B------:R-:W5:Y:S01]  /*1f4a0*/  LDCU UR11, c[0x0][0x440] ;  /* 0x00008800ff0b77ac */ /* 0x000f620008000800 */
[----:B-1----:R-:W-:Y:S02]  /*1f4b0*/  UIMAD UR10, UR9, UR6, URZ ;  /* 0x00000006090a72a4 */ /* 0x002fe4000f8e02ff */
[----:B------:R-:W-:-:S04]  /*1f4c0*/  IMAD.WIDE.U32 R22, R0, UR6, R6 ;  /* 0x0000000600167c25 */ /* 0x000fc8000f8e0006 */
[----:B------:R-:W-:Y:S01]  /*1f4d0*/  IMAD.U32 R20, RZ, RZ, UR10 ;  /* 0x0000000aff147e24 */ /* 0x000fe2000f8e00ff */
[----:B---3--:R-:W-:Y:S02]  /*1f4e0*/  LEA R24, P1, R22, UR4, 0x1 ;  /* 0x0000000416187c11 */ /* 0x008fe4000f8208ff */
[----:B-----5:R-:W-:Y:S01]  /*1f4f0*/  ISETP.GE.AND P6, PT, R4, UR11, PT ;  /* 0x0000000b04007c0c */ /* 0x020fe2000bfc6270 */
[----:B------:R-:W-:-:S04]  /*1f500*/  IMAD R20, R0, UR7, R20 ;  /* 0x0000000700147c24 */ /* 0x000fc8000f8e0214 */
[----:B------:R-:W-:-:S05]  /*1f510*/  IMAD.IADD R20, R20, 0x1, R23 ;  /* 0x0000000114147824 */ /* 0x000fca00078e0217 */
[----:B------:R-:W-:Y:S02]  /*1f520*/  LEA.HI.X R25, R22, UR5, R20, 0x1, P1 ;  /* 0x0000000516197c11 */ /* 0x000fe400088f0c14 */
[----:B------:R-:W-:-:S03]  /*1f530*/  ISETP.GE.AND P1, PT, R252, UR11, PT ;  /* 0x0000000bfc007c0c */ /* 0x000fc6000bf26270 */
[----:B--2---:R1:W-:Y:S10]  /*1f540*/  @!P6 STG.E.128 desc[UR28][R24.64], R12 ;  /* 0x0000000c1800e986 */ /* 0x0043f4000c101d1c */
[----:B----4-:R1:W-:Y:S02]  /*1f550*/  @!P1 STG.E.128 desc[UR28][R24.64+0x80], R8 ;  /* 0x0000800818009986 */ /* 0x0103e4000c101d1c */
.L_x_2552:
[----:B------:R-:W-:Y:S05]  /*1f560*/  BSYNC.RECONVERGENT B0 ;  /* 0x0000000000007941 */ /* 0x000fea0003800200 */
.L_x_2551:
[----:B-12---:R1:W2:Y:S01]  /*1f570*/  LDS.128 R12, [R5+0x800] ;  /* 0x00080000050c7984 */ /* 0x0062a20000000c00 */
[----:B------:R-:W-:Y:S01]  /*1f580*/  BSSY.RECONVERGENT B0, `(.L_x_2553) ;  /* 0x0000016000007945 */ /* 0x000fe20003800200 */
[----:B------:R-:W-:Y:S02]  /*1f590*/  ISETP.GE.AND P1, PT, R21, UR18, PT ;  /* 0x0000001215007c0c */ /* 0x000fe4000bf26270 */
[----:B----4-:R1:W3:Y:S01]  /*1f5a0*/  LDS.128 R8, [R5+0x4800] ;  /* 0x0048000005087984 */ /* 0x0102e20000000c00 */
[----:B------:R-:W-:Y:S01]  /*1f5b0*/  IADD3 R20, PT, PT, R208, 0x70, RZ ;  /* 0x00000070d0147810 */ /* 0x000fe20007ffe0ff */
[----:B------:R-:W-:Y:S09]  /*1f5c0*/  @P0 BRA `(.L_x_2554) ;  /* 0x0000000000440947 */ /* 0x000ff20003800000 */
[----:B------:R-:W4:Y:S01]  /*1f5d0*/  LDCU.64 UR6, c[0x0][0x408] ;  /* 0x00008100ff0677ac */ /* 0x000f220008000a00 */
[----:B------:R-:W-:Y:S01]  /*1f5e0*/  IADD3 R22, P0, PT, R0, 0x10, RZ ;  /* 0x0000001000167810 */ /* 0x000fe20007f1e0ff */
[----:B------:R-:W-:Y:S01]  /*1f5f0*/  IMAD.MOV.U32 R24, RZ, RZ, R2 ;  /* 0x000000ffff187224 */ /* 0x000fe200078e0002 */
[----:B------:R-:W-:Y:S01]  /*1f600*/  MOV R25, R7 ;  /* 0x0000000700197202 */ /* 0x000fe20000000f00 */
[----:B------:R-:W5:Y:S02]  /*1f610*/  LDCU.64 UR4, c[0x0][0x3f0] ;  /* 0x00007e00ff0477ac */ /* 0x000f640008000a00 */
[----:B------:R-:W-:Y:S01]  /*1f620*/  IMAD.X R21, RZ, RZ, UR9, P0 ;  /* 0x00000009ff157e24 */ /* 0x000fe200080e06ff */
[----:B------:R-:W1:Y:S03]  /*1f630*/  LDCU UR10, c[0x0][0x440] ;  /* 0x00008800ff0a77ac */ /* 0x000e660008000800 */
[----:B----4-:R-:W-:-:S02]  /*1f640*/  IMAD R21, R21, UR6, RZ ;  /* 0x0000000615157c24 */ /* 0x010fc4000f8e02ff */
[----:B------:R-:W-:-:S04]  /*1f650*/  IMAD.WIDE.U32 R24, R22, UR6, R24 ;  /* 0x0000000616187c25 */ /* 0x000fc8000f8e0018 */
[----:B------:R-:W-:Y:S01]  /*1f660*/  IMAD R21, R22, UR7, R21 ;  /* 0x0000000716157c24 */ /* 0x000fe2000f8e0215 */
[----:B-----5:R-:W-:Y:S02]  /*1f670*/  LEA R22, P0, R24, UR4, 0x1 ;  /* 0x0000000418167c11 */ /* 0x020fe4000f8008ff */
[----:B-1----:R-:W-:Y:S01]  /*1f680*/  ISETP.GE.AND P6, PT, R4, UR10, PT ;  /* 0x0000000a04007c0c */ /* 0x002fe2000bfc6270 */
[----:B------:R-:W-:-:S05]  /*1f690*/  IMAD.IADD R21, R21, 0x1, R25 ;  /* 0x0000000115157824 */ /* 0x000fca00078e0219 */
[----:B------:R-:W-:Y:S02]  /*1f6a0*/  LEA.HI.X R23, R24, UR5, R21, 0x1, P0 ;  /* 0x0000000518177c11 */ /* 0x000fe400080f0c15 */
[----:B------:R-:W-:-:S05]  /*1f6b0*/  ISETP.GE.AND P0, PT, R252, UR10, PT ;  /* 0x0000000afc007c0c */ /* 0x000fca000bf06270 */
[----:B--2---:R4:W-:Y:S08]  /*1f6c0*/  @!P6 STG.E.128 desc[UR28][R22.64], R12 ;  /* 0x0000000c1600e986 */ /* 0x0049f0000c101d1c */
[----:B---3--:R4:W-:Y:S02]  /*1f6d0*/  @!P0 STG.E.128 desc[UR28][R22.64+0x80], R8 ;  /* 0x0000800816008986 */ /* 0x0089e4000c101d1c */
.L_x_2554:
[----:B------:R-:W-:Y:S05]  /*1f6e0*/  BSYNC.RECONVERGENT B0 ;  /* 0x0000000000007941 */ /* 0x000fea0003800200 */
.L_x_2553:
[----:B--2-4-:R2:W4:Y:S01]  /*1f6f0*/  LDS.128 R12, [R5+0x1000] ;  /* 0x00100000050c7984 */ /* 0x0145220000000c00 */
[----:B------:R-:W-:Y:S01]  /*1f700*/  BSSY.RECONVERGENT B0, `(.L_x_2555) ;  /* 0x0000015000007945 */ /* 0x000fe20003800200 */
[----:B------:R-:W-:Y:S02]  /*1f710*/  ISETP.GE.AND P0, PT, R20, UR18, PT ;  /* 0x0000001214007c0c */ /* 0x000fe4000bf06270 */
[----:B---3--:R2:W3:Y:S01]  /*1f720*/  LDS.128 R8, [R5+0x5000] ;  /* 0x0050000005087984 */ /* 0x0084e20000000c00 */
[----:B------:R-:W-:Y:S10]  /*1f730*/  @P5 BRA `(.L_x_2556) ;  /* 0x0000000000445947 */ /* 0x000ff40003800000 */
        /* <DEDUP_REMOVED lines=15> */
[----:B----4-:R1:W-:Y:S08]  /*1f830*/  @!P6 STG.E.128 desc[UR28][R24.64], R12 ;  /* 0x0000000c1800e986 */ /* 0x0103f0000c101d1c */
[----:B---3--:R1:W-:Y:S02]  /*1f840*/  @!P5 STG.E.128 desc[UR28][R24.64+0x80], R8 ;  /* 0x000080081800d986 */ /* 0x0083e4000c101d1c */
.L_x_2556:
[----:B------:R-:W-:Y:S05]  /*1f850*/  BSYNC.RECONVERGENT B0 ;  /* 0x0000000000007941 */ /* 0x000fea0003800200 */
.L_x_2555:
[----:B-1--4-:R1:W4:Y:S01]  /*1f860*/  LDS.128 R12, [R5+0x1800] ;  /* 0x00180000050c7984 */ /* 0x0123220000000c00 */
[----:B------:R-:W-:Y:S03]  /*1f870*/  BSSY.RECONVERGENT B0, `(.L_x_2557) ;  /* 0x0000014000007945 */ /* 0x000fe60003800200 */
[----:B---3--:R1:W3:Y:S01]  /*1f880*/  LDS.128 R8, [R5+0x5800] ;  /* 0x0058000005087984 */ /* 0x0082e20000000c00 */
        /* <DEDUP_REMOVED lines=16> */
[----:B----4-:R1:W-:Y:S04]  /*1f990*/  @!P5 STG.E.128 desc[UR28][R24.64], R12 ;  /* 0x0000000c1800d986 */ /* 0x0103e8000c101d1c */
[----:B---3--:R1:W-:Y:S02]  /*1f9a0*/  @!P4 STG.E.128 desc[UR28][R24.64+0x80], R8 ;  /* 0x000080081800c986 */ /* 0x0083e4000c101d1c */
.L_x_2558:
[----:B------:R-:W-:Y:S05]  /*1f9b0*/  BSYNC.RECONVERGENT B0 ;  /* 0x0000000000007941 */ /* 0x000fea0003800200 */
.L_x_2557:
        /* <DEDUP_REMOVED lines=21> */
.L_x_2560:
[----:B------:R-:W-:Y:S05]  /*1fb10*/  BSYNC.RECONVERGENT B0 ;  /* 0x0000000000007941 */ /* 0x000fea0003800200 */
.L_x_2559:
        /* <DEDUP_REMOVED lines=21> */
.L_x_2562:
[----:B------:R-:W-:Y:S05]  /*1fc70*/  BSYNC.RECONVERGENT B0 ;  /* 0x0000000000007941 */ /* 0x000fea0003800200 */
.L_x_2561:
        /* <DEDUP_REMOVED lines=21> */
.L_x_2564:
[----:B------:R-:W-:Y:S05]  /*1fdd0*/  BSYNC.RECONVERGENT B0 ;  /* 0x0000000000007941 */ /* 0x000fea0003800200 */
.L_x_2563:
[----:B------:R-:W-:Y:S05]  /*1fde0*/  @P0 EXIT ;  /* 0x000000000000094d */ /* 0x000fea0003800000 */
[----:B------:R-:W5:Y:S01]  /*1fdf0*/  LDCU.64 UR6, c[0x0][0x408] ;  /* 0x00008100ff0677ac */ /* 0x000f620008000a00 */
[----:B-1-3--:R1:W3:Y:S01]  /*1fe00*/  LDS.128 R8, [R5+0x7800] ;  /* 0x0078000005087984 */ /* 0x00a2e20000000c00 */
[----:B------:R-:W-:Y:S01]  /*1fe10*/  IADD3 R3, P0, PT, R0, 0x70, RZ ;  /* 0x0000007000037810 */ /* 0x000fe20007f1e0ff */
[----:B------:R-:W2:Y:S01]  /*1fe20*/  LDCU UR10, c[0x0][0x440] ;  /* 0x00008800ff0a77ac */ /* 0x000ea20008000800 */
[----:B------:R-:W-:-:S03]  /*1fe30*/  MOV R6, R2 ;  /* 0x0000000200067202 */ /* 0x000fc60000000f00 */
[----:B------:R-:W-:Y:S01]  /*1fe40*/  IMAD.X R0, RZ, RZ, UR9, P0 ;  /* 0x00000009ff007e24 */ /* 0x000fe200080e06ff */
[----:B------:R-:W4:Y:S03]  /*1fe50*/  LDCU.64 UR4, c[0x0][0x3f0] ;  /* 0x00007e00ff0477ac */ /* 0x000f260008000a00 */
[----:B-----5:R-:W-:Y:S02]  /*1fe60*/  IMAD R0, R0, UR6, RZ ;  /* 0x0000000600007c24 */ /* 0x020fe4000f8e02ff */
        /* <DEDUP_REMOVED lines=11> */
.L_x_2565:
        /* <DEDUP_REMOVED lines=14> */
.L_x_2874:


//--------------------- .text._ZN5flash16flash_fwd_kernelI23Flash_fwd_kernel_traitsILi128ELi128ELi32ELi4ELb0ELb0EN7cutlass6half_tE19Flash_kernel_traitsILi128ELi128ELi32ELi4ES3_EELb0ELb0ELb1ELb0ELb0ELb0ELb1ELb0EEEvNS_16Flash_fwd_paramsE --------------------------
	.section	.text._ZN5flash16flash_fwd_kernelI23Flash_fwd_kernel_traitsILi128ELi128ELi32ELi4ELb0ELb0EN7cutlass6half_tE19Flash_kernel_traitsILi128ELi128ELi32ELi4ES3_EELb0ELb0ELb1ELb0ELb0ELb0ELb1ELb0EEEvNS_16Flash_fwd_paramsE,"ax",@progbits
	.align	128
        .global         _ZN5flash16flash_fwd_kernelI23Flash_fwd_kernel_traitsILi128ELi128ELi32ELi4ELb0ELb0EN7cutlass6half_tE19Flash_kernel_traitsILi128ELi128ELi32ELi4ES3_EELb0ELb0ELb1ELb0ELb0ELb0ELb1ELb0EEEvNS_16Flash_fwd_paramsE
        .type           _ZN5flash16flash_fwd_kernelI23Flash_fwd_kernel_traitsILi128ELi128ELi32ELi4ELb0ELb0EN7cutlass6half_tE19Flash_kernel_traitsILi128ELi128ELi32ELi4ES3_EELb0ELb0ELb1ELb0ELb0ELb0ELb1ELb0EEEvNS_16Flash_fwd_paramsE,@function
        .size           _ZN5flash16flash_fwd_kernelI23Flash_fwd_kernel_traitsILi128ELi128ELi32ELi4ELb0ELb0EN7cutlass6half_tE19Flash_kernel_traitsILi128ELi128ELi32ELi4ES3_EELb0ELb0ELb1ELb0ELb0ELb0ELb1ELb0EEEvNS_16Flash_fwd_paramsE,(.L_x_2875 - _ZN5flash16flash_fwd_kernelI23Flash_fwd_kernel_traitsILi128ELi128ELi32ELi4ELb0ELb0EN7cutlass6half_tE19Flash_kernel_traitsILi128ELi128ELi32ELi4ES3_EELb0ELb0ELb1ELb0ELb0ELb0ELb1ELb0EEEvNS_16Flash_fwd_paramsE)
        .other          _ZN5flash16flash_fwd_kernelI23Flash_fwd_kernel_traitsILi128ELi128ELi32ELi4ELb0ELb0EN7cutlass6half_tE19Flash_kernel_traitsILi128ELi128ELi32ELi4ES3_EELb0ELb0ELb1ELb0ELb0ELb0ELb1ELb0EEEvNS_16Flash_fwd_paramsE,@"STO_CUDA_ENTRY STV_DEFAULT"
_ZN5flash16flash_fwd_kernelI23Flash_fwd_kernel_traitsILi128ELi128ELi32ELi4ELb0ELb0EN7cutlass6half_tE19Flash_kernel_traitsILi128ELi128ELi32ELi4ES3_EELb0ELb0ELb1ELb0ELb0ELb0ELb1ELb0EEEvNS_16Flash_fwd_paramsE:
.text._ZN5flash16flash_fwd_kernelI23Flash_fwd_kernel_traitsILi128ELi128ELi32ELi4ELb0ELb0EN7cutlass6half_tE19Flash_kernel_traitsILi128ELi128ELi32ELi4ES3_EELb0ELb0ELb1ELb0ELb0ELb0ELb1ELb0EEEvNS_16Flash_fwd_paramsE:
        /* <DEDUP_REMOVED lines=53> */
.L_x_2566:
        /* <DEDUP_REMOVED lines=55> */
.L_x_2568:
        /* <DEDUP_REMOVED lines=40> */
.L_x_2570:
[----:B------:R-:W-:Y:S05]  /*0940*/  BSYNC.RECONVERGENT B0 ;  /* 0x0000000000007941 */ /* 0x000fea0003800200 */
.L_x_2569:
        /* <DEDUP_REMOVED lines=21> */
.L_x_2572:
[----:B------:R-:W-:Y:S05]  /*0aa0*/  BSYNC.RECONVERGENT B0 ;  /* 0x0000000000007941 */ /* 0x000fea0003800200 */
.L_x_2571:
        /* <DEDUP_REMOVED lines=21> */
.L_x_2574:
[----:B------:R-:W-:Y:S05]  /*0c00*/  BSYNC.RECONVERGENT B0 ;  /* 0x0000000000007941 */ /* 0x000fea0003800200 */
.L_x_2573:
        /* <DEDUP_REMOVED lines=21> */
.L_x_2576:
[----:B------:R-:W-:Y:S05]  /*0d60*/  BSYNC.RECONVERGENT B0 ;  /* 0x0000000000007941 */ /* 0x000fea0003800200 */
.L_x_2575:
        /* <DEDUP_REMOVED lines=21> */
.L_x_2578:
[----:B------:R-:W-:Y:S05]  /*0ec0*/  BSYNC.RECONVERGENT B0 ;  /* 0x0000000000007941 */ /* 0x000fea0003800200 */
.L_x_2577:
        /* <DEDUP_REMOVED lines=24> */
.L_x_2580:
[----:B------:R-:W-:Y:S05]  /*1050*/  BSYNC.RECONVERGENT B0 ;  /* 0x0000000000007941 */ /* 0x000fea0003800200 */
.L_x_2579:
        /* <DEDUP_REMOVED lines=19> */
.L_x_2582:
[----:B------:R-:W-:Y:S05]  /*1190*/  BSYNC.RECONVERGENT B0 ;  /* 0x0000000000007941 */ /* 0x000fea0003800200 */
.L_x_2581:
        /* <DEDUP_REMOVED lines=19> */
.L_x_2584:
[----:B------:R-:W-:Y:S05]  /*12d0*/  BSYNC.RECONVERGENT B0 ;  /* 0x0000000000007941 */ /* 0x000fea0003800200 */
.L_x_2583:
        /* <DEDUP_REMOVED lines=20> */
.L_x_2586:
[----:B------:R-:W-:Y:S05]  /*1420*/  BSYNC.RECONVERGENT B0 ;  /* 0x0000000000007941 */ /* 0x000fea0003800200 */
.L_x_2585:
        /* <DEDUP_REMOVED lines=15> */
.L_x_2588:
[----:B------:R-:W-:Y:S05]  /*1520*/  BSYNC.RECONVERGENT B0 ;  /* 0x0000000000007941 */ /* 0x000fea0003800200 */
.L_x_2587:
        /* <DEDUP_REMOVED lines=10> */
.L_x_2590:
[----:B------:R-:W-:Y:S05]  /*15d0*/  BSYNC.RECONVERGENT B0 ;  /* 0x0000000000007941 */ /* 0x000fea0003800200 */
.L_x_2589:
        /* <DEDUP_REMOVED lines=10> */
.L_x_2592:
[----:B------:R-:W-:Y:S05]  /*1680*/  BSYNC.RECONVERGENT B0 ;  /* 0x0000000000007941 */ /* 0x000fea0003800200 */
.L_x_2591:
        /* <DEDUP_REMOVED lines=10> */
.L_x_2594:
[----:B------:R-:W-:Y:S05]  /*1730*/  BSYNC.RECONVERGENT B0 ;  /* 0x0000000000007941 */ /* 0x000fea0003800200 */
.L_x_2593:
        /* <DEDUP_REMOVED lines=10> */
.L_x_2596:
[----:B------:R-:W-:Y:S05]  /*17e0*/  BSYNC.RECONVERGENT B0 ;  /* 0x0000000000007941 */ /* 0x000fea0003800200 */
.L_x_2595:
        /* <DEDUP_REMOVED lines=10> */
.L_x_2598:
[----:B------:R-:W-:Y:S05]  /*1890*/  BSYNC.RECONVERGENT B0 ;  /* 0x0000000000007941 */ /* 0x000fea0003800200 */
.L_x_2597:
        /* <DEDUP_REMOVED lines=10> */
.L_x_2567:
        /* <DEDUP_REMOVED lines=22> */
.L_x_2599:
[----:B------:R-:W2:Y:S01]  /*1aa0*/  LDCU.64 UR12, c[0x0][0x3b8] ;  /* 0x00007700ff0c77ac */ /* 0x000ea20008000a00 */
[----:B------:R-:W-:-:S05]  /*1ab0*/  IADD3 R2, PT, PT, R11, R12, RZ ;  /* 0x0000000c0b027210 */ /* 0x000fca0007ffe0ff */
[C---:B--2---:R-:W-:Y:S02]  /*1ac0*/  IMAD R0, R2.reuse, UR13, RZ ;  /* 0x0000000d02007c24 */ /* 0x044fe4000f8e02ff */
[----:B------:R-:W-:-:S05]  /*1ad0*/  IMAD.WIDE.U32 R2, R2, UR12, RZ ;  /* 0x0000000c02027c25 */ /* 0x000fca000f8e00ff */
[----:B------:R-:W-:Y:S02]  /*1ae0*/  IADD3 R6, PT, PT, R3, R0, RZ ;  /* 0x0000000003067210 */ /* 0x000fe40007ffe0ff */
[----:B------:R-:W-:-:S07]  /*1af0*/  MOV R5, R2 ;  /* 0x0000000200057202 */ /* 0x000fce0000000f00 */
.L_x_2600:
        /* <DEDUP_REMOVED lines=40> */
.L_x_2601:
[----:B------:R-:W2:Y:S01]  /*1d80*/  LDC.64 R242, c[0x0][0x3c0] ;  /* 0x0000f000fff27b82 */ /* 0x000ea20000000a00 */
[----:B------:R-:W-:-:S05]  /*1d90*/  IADD3 R0, PT, PT, R11, R12, RZ ;  /* 0x0000000c0b007210 */ /* 0x000fca0007ffe0ff */
[C---:B--2---:R-:W-:Y:S02]  /*1da0*/  IMAD R4, R0.reuse, R243, RZ ;  /* 0x000000f300047224 */ /* 0x044fe400078e02ff */
[----:B------:R-:W-:-:S05]  /*1db0*/  IMAD.WIDE.U32 R2, R0, R242, RZ ;  /* 0x000000f200027225 */ /* 0x000fca00078e00ff */
[----:B------:R-:W-:Y:S02]  /*1dc0*/  IADD3 R4, PT, PT, R3, R4, RZ ;  /* 0x0000000403047210 */ /* 0x000fe40007ffe0ff */
[----:B------:R-:W-:-:S07]  /*1dd0*/  MOV R0, R2 ;  /* 0x0000000200007202 */ /* 0x000fce0000000f00 */
.L_x_2602:
[----:B------:R-:W-:Y:S01]  /*1de0*/  IMAD.SHL.U32 R19, R111, 0x8, RZ ;  /* 0x000000086f137824 */ /* 0x000fe200078e00ff */
[----:B------:R-:W-:Y:S01]  /*1df0*/  SHF.R.U32.HI R16, RZ, 0x3, R111 ;  /* 0x00000003ff107819 */ /* 0x000fe2000001166f */
[----:B------:R-:W-:Y:S01]  /*1e00*/  VIADD R15, R17, -UR20 ;  /* 0x80000014110f7c36 */ /* 0x000fe20008000000 */
[----:B------:R-:W2:Y:S01]  /*1e10*/  LDCU.128 UR8, c[0x0][0x3d0] ;  /* 0x00007a00ff0877ac */ /* 0x000ea20008000c00 */
        /* <DEDUP_REMOVED lines=79> */
.L_x_2604:
[----:B------:R-:W-:Y:S05]  /*2310*/  BSYNC.RECONVERGENT B0 ;  /* 0x0000000000007941 */ /* 0x000fea0003800200 */
.L_x_2603:
        /* <DEDUP_REMOVED lines=29> */
.L_x_2606:
[----:B------:R-:W-:Y:S05]  /*24f0*/  BSYNC.RECONVERGENT B0 ;  /* 0x0000000000007941 */ /* 0x000fea0003800200 */
.L_x_2605:
        /* <DEDUP_REMOVED lines=30> */
.L_x_2608:
[----:B------:R-:W-:Y:S05]  /*26e0*/  BSYNC.RECONVERGENT B0 ;  /* 0x0000000000007941 */ /* 0x000fea0003800200 */
.L_x_2607:
        /* <DEDUP_REMOVED lines=31> */
.L_x_2610:
[----:B------:R-:W-:Y:S05]  /*28e0*/  BSYNC.RECONVERGENT B0 ;  /* 0x0000000000007941 */ /* 0x000fea0003800200 */
.L_x_2609:
        /* <DEDUP_REMOVED lines=29> */
.L_x_2612:
[----:B------:R-:W-:Y:S05]  /*2ac0*/  BSYNC.RECONVERGENT B0 ;  /* 0x0000000000007941 */ /* 0x000fea0003800200 */
.L_x_2611:
        /* <DEDUP_REMOVED lines=31> */
.L_x_2614:
[----:B------:R-:W-:Y:S05]  /*2cc0*/  BSYNC.RECONVERGENT B0 ;  /* 0x0000000000007941 */ /* 0x000fea0003800200 */
.L_x_2613:
        /* <DEDUP_REMOVED lines=27> */
.L_x_2616:
[----:B------:R-:W-:Y:S05]  /*2e80*/  BSYNC.RECONVERGENT B0 ;  /* 0x0000000000007941 */ /* 0x000fea0003800200 */
.L_x_2615:
        /* <DEDUP_REMOVED lines=27> */
.L_x_2618:
[----:B------:R-:W-:Y:S05]  /*3040*/  BSYNC.RECONVERGENT B0 ;  /* 0x0000000000007941 */ /* 0x000fea0003800200 */
.L_x_2617:
        /* <DEDUP_REMOVED lines=18> */
.L_x_2620:
[----:B------:R-:W-:Y:S05]  /*3170*/  BSYNC.RECONVERGENT B0 ;  /* 0x0000000000007941 */ /* 0x000fea0003800200 */
.L_x_2619:
        /* <DEDUP_REMOVED lines=19> */
.L_x_2622:
[----:B------:R-:W-:Y:S05]  /*32b0*/  BSYNC.RECONVERGENT B0 ;  /* 0x0000000000007941 */ /* 0x000fea0003800200 */
.L_x_2621:
        /* <DEDUP_REMOVED lines=45> */
.L_x_2624:
[----:B------:R3:W-:Y:S04]  /*3590*/  STS.128 [R226+0xa000], RZ ;  /* 0x00a000ffe2007388 */ /* 0x0007e80000000c00 */
[----:B------:R3:W-:Y:S02]  /*35a0*/  STS.128 [R226+0xb000], RZ ;  /* 0x00b000ffe2007388 */ /* 0x0007e40000000c00 */
.L_x_2625:
[----:B------:R-:W-:Y:S05]  /*35b0*/  BSYNC.RECONVERGENT B0 ;  /* 0x0000000000007941 */ /* 0x000fea0003800200 */
.L_x_2623:
        /* <DEDUP_REMOVED lines=28> */
.L_x_2627:
[----:B------:R-:W-:Y:S05]  /*3780*/  BSYNC.RECONVERGENT B0 ;  /* 0x0000000000007941 */ /* 0x000fea0003800200 */
.L_x_2626:
[----:B------:R-:W-:Y:S01]  /*3790*/  LDSM.16.M88.4 R24, [R214+UR5+0x8000] ;  /* 0x00800005d618783b */ /* 0x000fe20008000200 */
[----:B------:R-:W-:Y:S01]  /*37a0*/  VIADD R221, R214, UR5 ;  /* 0x00000005d6dd7c36 */ /* 0x000fe20008000000 */
[----:B------:R-:W5:Y:S01]  /*37b0*/  LDCU UR6, c[0x0][0x50c] ;  /* 0x0000a180ff0677ac */ /* 0x000f620008000800 */
[C---:B------:R-:W-:Y:S01]  /*37c0*/  IMAD R33, R3.reuse, 0x2, R213 ;  /* 0x0000000203217824 */ /* 0x040fe200078e02d5 */
[----:B-1----:R-:W1:Y:S01]  /*37d0*/  LDSM.16.M88.4 R4, [R213+0x2000] ;  /* 0x00200000d504783b */ /* 0x002e620000000200 */
[----:B------:R-:W-:Y:S01]  /*37e0*/  IMAD R32, R3, 0x2, R221 ;  /* 0x0000000203207824 */ /* 0x000fe200078e02dd */
[----:B------:R-:W-:Y:S01]  /*37f0*/  ISETP.GT.U32.AND P0, PT, R132, R236, PT ;  /* 0x000000ec8400720c */ /* 0x000fe20003f04070 */
[C---:B------:R-:W-:Y:S01]  /*3800*/  IMAD R2, R89.reuse, 0x2, R213 ;  /* 0x0000000259027824 */ /* 0x040fe200078e02d5 */
[----:B------:R-:W2:Y:S01]  /*3810*/  LDSM.16.M88.4 R36, [R214+UR5+0x8800] ;  /* 0x00880005d624783b */ /* 0x000ea20008000200 */
[----:B------:R-:W-:Y:S02]  /*3820*/  IMAD R0, R89, 0x2, R221 ;  /* 0x0000000259007824 */ /* 0x000fe400078e02dd */
[C---:B------:R-:W-:Y:S01]  /*3830*/  IMAD R34, R3.reuse, 0x2, R2 ;  /* 0x0000000203227824 */ /* 0x040fe200078e0202 */
[----:B------:R-:W3:Y:S01]  /*3840*/  LDSM.16.M88.4 R12, [R213] ;  /* 0x00000000d50c783b */ /* 0x000ee20000000200 */
[----:B------:R-:W-:-:S02]  /*3850*/  IMAD R215, R3, 0x2, R0 ;  /* 0x0000000203d77824 */ /* 0x000fc400078e0200 */
[----:B------:R-:W-:Y:S01]  /*3860*/  IMAD.SHL.U32 R111, R111, 0x2, RZ ;  /* 0x000000026f6f7824 */ /* 0x000fe200078e00ff */
[----:B------:R-:W-:Y:S04]  /*3870*/  LDSM.16.M88.4 R44, [R32+0x8000] ;  /* 0x00800000202c783b */ /* 0x000fe80000000200 */
[----:B------:R-:W4:Y:S01]  /*3880*/  LDSM.16.M88.4 R8, [R33+0x2000] ;  /* 0x002000002108783b */ /* 0x000f220000000200 */
[----:B------:R-:W-:-:S03]  /*3890*/  LOP3.LUT R232, R111, 0x6, RZ, 0xc0, !PT ;  /* 0x000000066fe87812 */ /* 0x000fc600078ec0ff */
[----:B------:R-:W5:Y:S04]  /*38a0*/  LDSM.16.M88.4 R40, [R32+0x8800] ;  /* 0x008800002028783b */ /* 0x000f680000000200 */
[----:B------:R-:W5:Y:S04]  /*38b0*/  LDSM.16.M88.4 R20, [R33] ;  /* 0x000000002114783b */ /* 0x000f680000000200 */
[----:B------:R-:W-:Y:S04]  /*38c0*/  LDSM.16.M88.4 R16, [R2+0x2000] ;  /* 0x002000000210783b */ /* 0x000fe80000000200 */
[----:B------:R-:W5:Y:S04]  /*38d0*/  LDSM.16.M88.4 R52, [R0+0x8000] ;  /* 0x008000000034783b */ /* 0x000f680000000200 */
[----:B------:R-:W5:Y:S01]  /*38e0*/  LDSM.16.M88.4 R48, [R0+0x8800] ;  /* 0x008800000030783b */ /* 0x000f620000000200 */
[C---:B-1----:R-:W-:Y:S03]  /*38f0*/  HMMA.16816.F32 R68, R4.reuse, R24, RZ ;  /* 0x000000180444723c */ /* 0x042fe600000018ff */
[----:B------:R-:W1:Y:S04]  /*3900*/  LDSM.16.M88.4 R28, [R2] ;  /* 0x00000000021c783b */ /* 0x000e680000000200 */
[----:B------:R-:W-:Y:S01]  /*3910*/  LDSM.16.M88.4 R100, [R215+0x8000] ;  /* 0x00800000d764783b */ /* 0x000fe20000000200 */
[C---:B------:R-:W-:Y:S03]  /*3920*/  HMMA.16816.F32 R64, R4.reuse, R26, RZ ;  /* 0x0000001a0440723c */ /* 0x040fe600000018ff */
[----:B------:R-:W-:Y:S04]  /*3930*/  LDSM.16.M88.4 R104, [R214+UR5+0x9000] ;  /* 0x00900005d668783b */ /* 0x000fe80008000200 */
[----:B------:R-:W0:Y:S01]  /*3940*/  LDGDEPBAR ;  /* 0x00000000000079af */ /* 0x000e220000000000 */
[C---:B--2---:R-:W-:Y:S03]  /*3950*/  HMMA.16816.F32 R56, R4.reuse, R36, RZ ;  /* 0x000000240438723c */ /* 0x044fe600000018ff */
[----:B------:R-:W-:Y:S04]  /*3960*/  STL [R1+0x24], R111 ;  /* 0x0000246f01007387 */ /* 0x000fe80000100800 */
[----:B------:R-:W-:Y:S01]  /*3970*/  STL [R1+0x18], R232 ;  /* 0x000018e801007387 */ /* 0x000fe20000100800 */
[----:B------:R-:W-:Y:S08]  /*3980*/  HMMA.16816.F32 R4, R4, R38, RZ ;  /* 0x000000260404723c */ /* 0x000ff000000018ff */
[C---:B---3--:R-:W-:Y:S08]  /*3990*/  HMMA.16816.F32 R72, R12.reuse, R24, RZ ;  /* 0x000000180c48723c */ /* 0x048ff000000018ff */
[----:B------:R-:W-:Y:S01]  /*39a0*/  HMMA.16816.F32 R96, R12, R26, RZ ;  /* 0x0000001a0c60723c */ /* 0x000fe200000018ff */
[----:B------:R-:W2:Y:S07]  /*39b0*/  LDSM.16.M88.4 R24, [R34+0x2000] ;  /* 0x002000002218783b */ /* 0x000eae0000000200 */
[----:B----4-:R-:W-:Y:S08]  /*39c0*/  HMMA.16816.F32 R68, R8, R44, R68 ;  /* 0x0000002c0844723c */ /* 0x010ff00000001844 */
[C---:B------:R-:W-:Y:S08]  /*39d0*/  HMMA.16816.F32 R60, R12.reuse, R36, RZ ;  /* 0x000000240c3c723c */ /* 0x040ff000000018ff */
[----:B------:R-:W-:Y:S01]  /*39e0*/  HMMA.16816.F32 R84, R12, R38, RZ ;  /* 0x000000260c54723c */ /* 0x000fe200000018ff */
[----:B------:R-:W3:Y:S04]  /*39f0*/  LDSM.16.M88.4 R36, [R215+0x8800] ;  /* 0x00880000d724783b */ /* 0x000ee80000000200 */
[----:B------:R-:W4:Y:S03]  /*3a00*/  LDSM.16.M88.4 R12, [R34] ;  /* 0x00000000220c783b */ /* 0x000f260000000200 */
[C---:B-----5:R-:W-:Y:S08]  /*3a10*/  HMMA.16816.F32 R76, R8.reuse, R40, R56 ;  /* 0x00000028084c723c */ /* 0x060ff00000001838 */
[C---:B------:R-:W-:Y:S08]  /*3a20*/  HMMA.16816.F32 R80, R8.reuse, R46, R64 ;  /* 0x0000002e0850723c */ /* 0x040ff00000001840 */
[----:B------:R-:W-:Y:S01]  /*3a30*/  HMMA.16816.F32 R56, R8, R42, R4 ;  /* 0x0000002a0838723c */ /* 0x000fe20000001804 */
[----:B------:R-:W5:Y:S07]  /*3a40*/  LDSM.16.M88.4 R4, [R213+0x6000] ;  /* 0x00600000d504783b */ /* 0x000f6e0000000200 */
[----:B------:R-:W-:Y:S01]  /*3a50*/  HMMA.16816.F32 R8, R20, R44, R72 ;  /* 0x0000002c1408723c */ /* 0x000fe20000001848 */
[----:B------:R-:W5:Y:S07]  /*3a60*/  LDSM.16.M88.4 R72, [R214+UR5+0x9800] ;  /* 0x00980005d648783b */ /* 0x000f6e0008000200 */
[----:B------:R-:W-:Y:S08]  /*3a70*/  HMMA.16816.F32 R68, R16, R52, R68 ;  /* 0x000000341044723c */ /* 0x000ff00000001844 */
[C---:B------:R-:W-:Y:S01]  /*3a80*/  HMMA.16816.F32 R64, R20.reuse, R46, R96 ;  /* 0x0000002e1440723c */ /* 0x040fe20000001860 */
[----:B------:R-:W-:Y:S07]  /*3a90*/  LDSM.16.M88.4 R96, [R32+0x9000] ;  /* 0x009000002060783b */ /* 0x000fee0000000200 */
[C---:B------:R-:W-:Y:S08]  /*3aa0*/  HMMA.16816.F32 R92, R20.reuse, R40, R60 ;  /* 0x00000028145c723c */ /* 0x040ff0000000183c */
[----:B------:R-:W-:Y:S08]  /*3ab0*/  HMMA.16816.F32 R20, R20, R42, R84 ;  /* 0x0000002a1414723c */ /* 0x000ff00000001854 */
[C---:B------:R-:W-:Y:S08]  /*3ac0*/  HMMA.16816.F32 R44, R16.reuse, R54, R80 ;  /* 0x00000036102c723c */ /* 0x040ff00000001850 */
[C---:B------:R-:W-:Y:S08]  /*3ad0*/  HMMA.16816.F32 R60, R16.reuse, R50, R56 ;  /* 0x00000032103c723c */ /* 0x040ff00000001838 */
[----:B------:R-:W-:Y:S01]  /*3ae0*/  HMMA.16816.F32 R40, R16, R48, R76 ;  /* 0x000000301028723c */ /* 0x000fe2000000184c */
[----:B------:R-:W5:Y:S07]  /*3af0*/  LDSM.16.M88.4 R16, [R213+0x4000] ;  /* 0x00400000d510783b */ /* 0x000f6e0000000200 */
[----:B-1----:R-:W-:Y:S01]  /*3b00*/  HMMA.16816.F32 R56, R28, R52, R8 ;  /* 0x000000341c38723c */ /* 0x002fe20000001808 */
[----:B------:R-:W1:Y:S07]  /*3b10*/  LDSM.16.M88.4 R8, [R33+0x6000] ;  /* 0x006000002108783b */ /* 0x000e6e0000000200 */
[----:B--2---:R-:W-:Y:S01]  /*3b20*/  HMMA.16816.F32 R80, R24, R100, R68 ;  /* 0x000000641850723c */ /* 0x004fe20000001844 */
[----:B------:R-:W2:Y:S07]  /*3b30*/  LDSM.16.M88.4 R68, [R32+0x9800] ;  /* 0x009800002044783b */ /* 0x000eae0000000200 */
[C---:B------:R-:W-:Y:S08]  /*3b40*/  HMMA.16816.F32 R76, R28.reuse, R54, R64 ;  /* 0x000000361c4c723c */ /* 0x040ff00000001840 */
[C---:B------:R-:W-:Y:S01]  /*3b50*/  HMMA.16816.F32 R64, R28.reuse, R48, R92 ;  /* 0x000000301c40723c */ /* 0x040fe2000000185c */
[----:B------:R-:W-:Y:S07]  /*3b60*/  LDSM.16.M88.4 R92, [R0+0x9000] ;  /* 0x00900000005c783b */ /* 0x000fee0000000200 */
[----:B------:R-:W-:Y:S01]  /*3b70*/  HMMA.16816.F32 R48, R28, R50, R20 ;  /* 0x000000321c30723c */ /* 0x000fe20000001814 */
[----:B------:R-:W-:Y:S07]  /*3b80*/  LDSM.16.M88.4 R20, [R2+0x6000] ;  /* 0x006000000214783b */ /* 0x000fee0000000200 */
[C---:B------:R-:W-:Y:S08]  /*3b90*/  HMMA.16816.F32 R44, R24.reuse, R102, R44 ;  /* 0x00000066182c723c */ /* 0x040ff0000000182c */
[C---:B---3--:R-:W-:Y:S08]  /*3ba0*/  HMMA.16816.F32 R28, R24.reuse, R38, R60 ;  /* 0x00000026181c723c */ /* 0x048ff0000000183c */
[----:B------:R-:W-:Y:S01]  /*3bb0*/  HMMA.16816.F32 R40, R24, R36, R40 ;  /* 0x000000241828723c */ /* 0x000fe20000001828 */
[----:B------:R-:W3:Y:S07]  /*3bc0*/  LDSM.16.M88.4 R24, [R33+0x4000] ;  /* 0x004000002118783b */ /* 0x000eee0000000200 */
[----:B----4-:R-:W-:Y:S08]  /*3bd0*/  HMMA.16816.F32 R52, R12, R100, R56 ;  /* 0x000000640c34723c */ /* 0x010ff00000001838 */
[----:B-----5:R-:W-:Y:S08]  /*3be0*/  HMMA.16816.F32 R60, R4, R104, R80 ;  /* 0x00000068043c723c */ /* 0x020ff00000001850 */
[C---:B------:R-:W-:Y:S01]  /*3bf0*/  HMMA.16816.F32 R84, R12.reuse, R102, R76 ;  /* 0x000000660c54723c */ /* 0x040fe2000000184c */
[----:B------:R-:W-:Y:S07]  /*3c00*/  LDSM.16.M88.4 R76, [R215+0x9000] ;  /* 0x00900000d74c783b */ /* 0x000fee0000000200 */
[C---:B------:R-:W-:Y:S08]  /*3c10*/  HMMA.16816.F32 R80, R12.reuse, R36, R64 ;  /* 0x000000240c50723c */ /* 0x040ff00000001840 */
[----:B------:R-:W-:Y:S01]  /*3c20*/  HMMA.16816.F32 R64, R12, R38, R48 ;  /* 0x000000260c40723c */ /* 0x000fe20000001830 */
[----:B------:R-:W-:Y:S07]  /*3c30*/  LDSM.16.M88.4 R12, [R2+0x4000] ;  /* 0x00400000020c783b */ /* 0x000fee0000000200 */
[C---:B------:R-:W-:Y:S08]  /*3c40*/  HMMA.16816.F32 R56, R4.reuse, R106, R44 ;  /* 0x0000006a0438723c */ /* 0x040ff0000000182c */
[C---:B------:R-:W-:Y:S01]  /*3c50*/  HMMA.16816.F32 R36, R4.reuse, R74, R28 ;  /* 0x0000004a0424723c */ /* 0x040fe2000000181c */
[----:B------:R-:W4:Y:S07]  /*3c60*/  LDSM.16.M88.4 R28, [R0+0x9800] ;  /* 0x00980000001c783b */ /* 0x000f2e0000000200 */
[----:B------:R-:W-:Y:S01]  /*3c70*/  HMMA.16816.F32 R44, R4, R72, R40 ;  /* 0x00000048042c723c */ /* 0x000fe20000001828 */
[----:B------:R-:W5:Y:S07]  /*3c80*/  LDSM.16.M88.4 R4, [R34+0x6000] ;  /* 0x006000002204783b */ /* 0x000f6e0000000200 */
[----:B------:R-:W-:Y:S08]  /*3c90*/  HMMA.16816.F32 R40, R16, R104, R52 ;  /* 0x000000681028723c */ /* 0x000ff00000001834 */
[----:B-1----:R-:W-:Y:S08]  /*3ca0*/  HMMA.16816.F32 R48, R8, R96, R60 ;  /* 0x000000600830723c */ /* 0x002ff0000000183c */
[C---:B------:R-:W-:Y:S08]  /*3cb0*/  HMMA.16816.F32 R60, R16.reuse, R106, R84 ;  /* 0x0000006a103c723c */ /* 0x040ff00000001854 */
[C---:B------:R-:W-:Y:S08]  /*3cc0*/  HMMA.16816.F32 R80, R16.reuse, R72, R80 ;  /* 0x000000481050723c */ /* 0x040ff00000001850 */
[----:B------:R-:W-:Y:S08]  /*3cd0*/  HMMA.16816.F32 R64, R16, R74, R64 ;  /* 0x0000004a1040723c */ /* 0x000ff00000001840 */
[C---:B------:R-:W-:Y:S08]  /*3ce0*/  HMMA.16816.F32 R56, R8.reuse, R98, R56 ;  /* 0x000000620838723c */ /* 0x040ff00000001838 */
[C---:B--2---:R-:W-:Y:S08]  /*3cf0*/  HMMA.16816.F32 R52, R8.reuse, R68, R44 ;  /* 0x000000440834723c */ /* 0x044ff0000000182c */
[----:B------:R-:W-:Y:S01]  /*3d00*/  HMMA.16816.F32 R16, R8, R70, R36 ;  /* 0x000000460810723c */ /* 0x000fe20000001824 */
[----:B------:R1:W2:Y:S04]  /*3d10*/  LDSM.16.M88.4 R8, [R34+0x4000] ;  /* 0x004000002208783b */ /* 0x0002a80000000200 */
[----:B------:R-:W2:Y:S01]  /*3d20*/  LDSM.16.M88.4 R36, [R215+0x9800] ;  /* 0x00980000d724783b */ /* 0x000ea20000000200 */
[----:B------:R-:W-:-:S04]  /*3d30*/  DEPBAR.LE SB0, 0x0 ;  /* 0x000080000000791a */ /* 0x000fc80000000000 */
[----:B---3--:R-:W-:Y:S08]  /*3d40*/  HMMA.16816.F32 R40, R24, R96, R40 ;  /* 0x000000601828723c */ /* 0x008ff00000001828 */
[----:B------:R-:W-:Y:S08]  /*3d50*/  HMMA.16816.F32 R44, R20, R92, R48 ;  /* 0x0000005c142c723c */ /* 0x000ff00000001830 */
[C---:B-1----:R-:W-:Y:S08]  /*3d60*/  HMMA.16816.F32 R32, R24.reuse, R98, R60 ;  /* 0x000000621820723c */ /* 0x042ff0000000183c */
[C---:B------:R-:W-:Y:S08]  /*3d70*/  HMMA.16816.F32 R72, R24.reuse, R68, R80 ;  /* 0x000000441848723c */ /* 0x040ff00000001850 */
[----:B------:R-:W-:Y:S08]  /*3d80*/  HMMA.16816.F32 R48, R24, R70, R64 ;  /* 0x000000461830723c */ /* 0x000ff00000001840 */
[C---:B------:R-:W-:Y:S08]  /*3d90*/  HMMA.16816.F32 R56, R20.reuse, R94, R56 ;  /* 0x0000005e1438723c */ /* 0x040ff00000001838 */
[C---:B----4-:R-:W-:Y:S08]  /*3da0*/  HMMA.16816.F32 R52, R20.reuse, R28, R52 ;  /* 0x0000001c1434723c */ /* 0x050ff00000001834 */
[----:B------:R-:W-:Y:S08]  /*3db0*/  HMMA.16816.F32 R20, R20, R30, R16 ;  /* 0x0000001e1414723c */ /* 0x000ff00000001810 */
[----:B------:R-:W-:Y:S08]  /*3dc0*/  HMMA.16816.F32 R16, R12, R92, R40 ;  /* 0x0000005c0c10723c */ /* 0x000ff00000001828 */
[----:B-----5:R-:W-:Y:S08]  /*3dd0*/  HMMA.16816.F32 R60, R4, R76, R44 ;  /* 0x0000004c043c723c */ /* 0x020ff0000000182c */
[C---:B------:R-:W-:Y:S08]  /*3de0*/  HMMA.16816.F32 R24, R12.reuse, R94, R32 ;  /* 0x0000005e0c18723c */ /* 0x040ff00000001820 */
[----:B------:R-:W-:Y:S03]  /*3df0*/  HMMA.16816.F32 R32, R12, R28, R72 ;  /* 0x0000001c0c20723c */ /* 0x000fe60000001848 */
[----:B------:R-:W-:Y:S01]  /*3e00*/  FMUL.FTZ R0, R60, UR6 ;  /* 0x000000063c007c20 */ /* 0x000fe20008410000 */
[----:B------:R-:W-:-:S04]  /*3e10*/  FMUL.FTZ R2, R63, UR6 ;  /* 0x000000063f027c20 */ /* 0x000fc80008410000 */
[----:B------:R-:W-:Y:S08]  /*3e20*/  HMMA.16816.F32 R28, R12, R30, R48 ;  /* 0x0000001e0c1c723c */ /* 0x000ff00000001830 */
[----:B------:R-:W-:Y:S08]  /*3e30*/  HMMA.16816.F32 R44, R4, R78, R56 ;  /* 0x0000004e042c723c */ /* 0x000ff00000001838 */
[----:B--2---:R-:W-:Y:S08]  /*3e40*/  HMMA.16816.F32 R16, R8, R76, R16 ;  /* 0x0000004c0810723c */ /* 0x004ff00000001810 */
[----:B------:R-:W-:Y:S01]  /*3e50*/  HMMA.16816.F32 R48, R4, R36, R52 ;  /* 0x000000240430723c */ /* 0x000fe20000001834 */
[----:B------:R1:W2:Y:S02]  /*3e60*/  MUFU.TANH R52, R0 ;  /* 0x0000000000347308 */ /* 0x0002a40000002400 */
[----:B------:R-:W-:-:S05]  /*3e70*/  FMUL.FTZ R47, R47, UR6 ;  /* 0x000000062f2f7c20 */ /* 0x000fca0008410000 */
[----:B------:R-:W-:Y:S01]  /*3e80*/  HMMA.16816.F32 R40, R4, R38, R20 ;  /* 0x000000260428723c */ /* 0x000fe20000001814 */
[----:B------:R-:W-:Y:S01]  /*3e90*/  IADD3 R20, PT, PT, R108, UR20, R109 ;  /* 0x000000146c147c10 */ /* 0x000fe2000fffe06d */
[----:B------:R3:W-:Y:S01]  /*3ea0*/  MUFU.TANH R23, R2 ;  /* 0x0000000200177308 */ /* 0x0007e20000002400 */
[----:B------:R-:W-:Y:S01]  /*3eb0*/  FMUL.FTZ R21, R45, UR6 ;  /* 0x000000062d157c20 */ /* 0x000fe20008410000 */
[----:B------:R-:W-:Y:S01]  /*3ec0*/  FMUL.FTZ R22, R46, UR6 ;  /* 0x000000062e167c20 */ /* 0x000fe20008410000 */
[C---:B------:R-:W-:Y:S02]  /*3ed0*/  IADD3 R227, PT, PT, R20.reuse, R88, -R227 ;  /* 0x0000005814e37210 */ /* 0x040fe40007ffe8e3 */
[----:B------:R-:W-:Y:S01]  /*3ee0*/  IADD3 R20, PT, PT, R20, 0x1, R90 ;  /* 0x0000000114147810 */ /* 0x000fe20007ffe05a */
[C---:B------:R-:W-:Y:S02]  /*3ef0*/  HMMA.16816.F32 R12, R8.reuse, R78, R24 ;  /* 0x0000004e080c723c */ /* 0x040fe40000001818 */
[----:B------:R-:W-:Y:S01]  /*3f00*/  MUFU.TANH R21, R21 ;  /* 0x0000001500157308 */ /* 0x000fe20000002400 */
[----:B-1----:R-:W-:Y:S01]  /*3f10*/  FMUL.FTZ R0, R61, UR6 ;  /* 0x000000063d007c20 */ /* 0x002fe20008410000 */
[--C-:B------:R-:W-:Y:S01]  /*3f20*/  VIADDMNMX R228, R20, 0x40, R88.reuse, PT ;  /* 0x0000004014e47846 */ /* 0x100fe20003800158 */
[----:B------:R-:W-:Y:S01]  /*3f30*/  FMUL.FTZ R50, R50, UR6 ;  /* 0x0000000632327c20 */ /* 0x000fe20008410000 */
[----:B------:R-:W-:Y:S01]  /*3f40*/  VIADDMNMX R231, R20, 0x48, R88, PT ;  /* 0x0000004814e77846 */ /* 0x000fe20003800158 */
[----:B------:R-:W-:Y:S01]  /*3f50*/  FMUL.FTZ R51, R51, UR6 ;  /* 0x0000000633337c20 */ /* 0x000fe20008410000 */
[----:B------:R-:W-:Y:S01]  /*3f60*/  HMMA.16816.F32 R4, R8, R36, R32 ;  /* 0x000000240804723c */ /* 0x000fe20000001820 */
[----:B------:R-:W-:Y:S01]  /*3f70*/  FMUL.FTZ R33, R18, UR6 ;  /* 0x0000000612217c20 */ /* 0x000fe20008410000 */
[----:B------:R1:W4:Y:S01]  /*3f80*/  MUFU.TANH R24, R0 ;  /* 0x0000000000187308 */ /* 0x0003220000002400 */
[----:B------:R-:W-:Y:S01]  /*3f90*/  FMUL.FTZ R41, R41, UR6 ;  /* 0x0000000629297c20 */ /* 0x000fe20008410000 */
[----:B---3--:R-:W-:-:S02]  /*3fa0*/  IMAD R2, R132, 0x20, R232 ;  /* 0x0000002084027824 */ /* 0x008fc400078e02e8 */
[----:B------:R-:W-:Y:S01]  /*3fb0*/  FMUL.FTZ R42, R42, UR6 ;  /* 0x000000062a2a7c20 */ /* 0x000fe20008410000 */
[----:B------:R-:W-:Y:S02]  /*3fc0*/  VIADD R18, R227, 0x48 ;  /* 0x00000048e3127836 */ /* 0x000fe40000000000 */
[----:B------:R-:W-:Y:S01]  /*3fd0*/  FMUL.FTZ R34, R19, UR6 ;  /* 0x0000000613227c20 */ /* 0x000fe20008410000 */
[----:B------:R-:W-:Y:S01]  /*3fe0*/  HMMA.16816.F32 R8, R8, R38, R28 ;  /* 0x000000260808723c */ /* 0x000fe2000000181c */
[----:B------:R-:W-:Y:S01]  /*3ff0*/  FMUL.FTZ R28, R16, UR6 ;  /* 0x00000006101c7c20 */ /* 0x000fe20008410000 */
[----:B------:R-:W-:Y:S01]  /*4000*/  FMUL.FTZ R29, R17, UR6 ;  /* 0x00000006111d7c20 */ /* 0x000fe20008410000 */
[----:B------:R-:W-:Y:S02]  /*4010*/  VIADD R17, R227, 0x40 ;  /* 0x00000040e3117836 */ /* 0x000fe40000000000 */
[----:B------:R-:W-:Y:S01]  /*4020*/  FMUL.FTZ R45, R12, UR6 ;  /* 0x000000060c2d7c20 */ /* 0x000fe20008410000 */
[C---:B------:R-:W-:Y:S01]  /*4030*/  ISETP.GE.AND P2, PT, R2.reuse, R228, PT ;  /* 0x000000e40200720c */ /* 0x040fe20003f46270 */
[----:B------:R-:W-:-:S02]  /*4040*/  VIADD R12, R2, 0x8 ;  /* 0x00000008020c7836 */ /* 0x000fc40000000000 */
[----:B------:R-:W-:Y:S01]  /*4050*/  FMUL.FTZ R56, R15, UR6 ;  /* 0x000000060f387c20 */ /* 0x000fe20008410000 */
[----:B------:R-:W-:Y:S01]  /*4060*/  ISETP.GT.AND P5, PT, R17, R2, PT ;  /* 0x000000021100720c */ /* 0x000fe20003fa4270 */
[----:B------:R-:W-:Y:S01]  /*4070*/  FMUL.FTZ R30, R14, UR6 ;  /* 0x000000060e1e7c20 */ /* 0x000fe20008410000 */
[----:B------:R-:W-:Y:S01]  /*4080*/  MUFU.TANH R22, R22 ;  /* 0x0000001600167308 */ /* 0x000fe20000002400 */
[----:B------:R-:W-:Y:S01]  /*4090*/  FMUL.FTZ R58, R7, UR6 ;  /* 0x00000006073a7c20 */ /* 0x000fe20008410000 */
[----:B-1----:R-:W-:Y:S01]  /*40a0*/  FMUL.FTZ R0, R62, UR6 ;  /* 0x000000063e007c20 */ /* 0x002fe20008410000 */
[----:B------:R-:W-:Y:S01]  /*40b0*/  FMUL.FTZ R31, R4, UR6 ;  /* 0x00000006041f7c20 */ /* 0x000fe20008410000 */
[----:B------:R-:W-:Y:S01]  /*40c0*/  FMUL.FTZ R4, R49, UR6 ;  /* 0x0000000631047c20 */ /* 0x000fe20008410000 */
[----:B------:R-:W-:Y:S01]  /*40d0*/  FMUL.FTZ R46, R5, UR6 ;  /* 0x00000006052e7c20 */ /* 0x000fe20008410000 */
[----:B------:R-:W-:Y:S01]  /*40e0*/  FMUL.FTZ R5, R40, UR6 ;  /* 0x0000000628057c20 */ /* 0x000fe20008410000 */
[----:B------:R-:W-:Y:S01]  /*40f0*/  FMUL.FTZ R57, R6, UR6 ;  /* 0x0000000606397c20 */ /* 0x000fe20008410000 */
[----:B------:R1:W-:Y:S01]  /*4100*/  MUFU.TANH R32, R0 ;  /* 0x0000000000207308 */ /* 0x0003e20000002400 */
[----:B------:R-:W-:Y:S01]  /*4110*/  FMUL.FTZ R61, R11, UR6 ;  /* 0x000000060b3d7c20 */ /* 0x000fe20008410000 */
[----:B------:R-:W-:Y:S01]  /*4120*/  FMUL.FTZ R60, R10, UR6 ;  /* 0x000000060a3c7c20 */ /* 0x000fe20008410000 */
[----:B------:R-:W-:-:S02]  /*4130*/  VIADD R11, R2, 0x9 ;  /* 0x00000009020b7836 */ /* 0x000fc40000000000 */
[----:B------:R-:W-:Y:S01]  /*4140*/  FMUL.FTZ R49, R9, UR6 ;  /* 0x0000000609317c20 */ /* 0x000fe20008410000 */
[C---:B------:R-:W-:Y:S01]  /*4150*/  VIADD R10, R2.reuse, 0x10 ;  /* 0x00000010020a7836 */ /* 0x040fe20000000000 */
[----:B------:R-:W-:Y:S01]  /*4160*/  BAR.SYNC.DEFER_BLOCKING 0x0 ;  /* 0x0000000000007b1d */ /* 0x000fe20000010000 */
[----:B------:R-:W-:Y:S01]  /*4170*/  VIADD R9, R2, 0x11 ;  /* 0x0000001102097836 */ /* 0x000fe20000000000 */
[----:B------:R-:W-:Y:S01]  /*4180*/  ISETP.GT.AND P1, PT, R18, R2, PT ;  /* 0x000000021200720c */ /* 0x000fe20003f24270 */
[----:B------:R-:W-:Y:S02]  /*4190*/  VIADD R14, R2, 0x19 ;  /* 0x00000019020e7836 */ /* 0x000fe40000000000 */
[----:B------:R-:W-:Y:S01]  /*41a0*/  FMUL.FTZ R43, R43, UR6 ;  /* 0x000000062b2b7c20 */ /* 0x000fe20008410000 */
[----:B------:R-:W-:Y:S01]  /*41b0*/  MUFU.TANH R15, R4 ;  /* 0x00000004000f7308 */ /* 0x000fe20000002400 */
[----:B-1----:R-:W-:Y:S01]  /*41c0*/  FMUL.FTZ R0, R44, UR6 ;  /* 0x000000062c007c20 */ /* 0x002fe20008410000 */
[----:B------:R-:W-:Y:S01]  /*41d0*/  FMUL.FTZ R44, R13, UR6 ;  /* 0x000000060d2c7c20 */ /* 0x000fe20008410000 */
[----:B------:R-:W-:-:S05]  /*41e0*/  VIADD R13, R2, 0x1 ;  /* 0x00000001020d7836 */ /* 0x000fca0000000000 */
[----:B------:R-:W-:Y:S01]  /*41f0*/  MUFU.TANH R6, R5 ;  /* 0x0000000500067308 */ /* 0x000fe20000002400 */
[----:B------:R-:W-:-:S07]  /*4200*/  ISETP.GE.AND P6, PT, R13, R228, PT ;  /* 0x000000e40d00720c */ /* 0x000fce0003fc6270 */
[----:B------:R1:W3:Y:S08]  /*4210*/  MUFU.TANH R16, R0 ;  /* 0x0000000000107308 */ /* 0x0002f00000002400 */
[----:B------:R-:W-:Y:S01]  /*4220*/  MUFU.TANH R5, R41 ;  /* 0x0000002900057308 */ /* 0x000fe20000002400 */
[----:B-1----:R-:W-:Y:S01]  /*4230*/  FMUL.FTZ R0, R48, UR6 ;  /* 0x0000000630007c20 */ /* 0x002fe20008410000 */
[----:B------:R-:W-:Y:S01]  /*4240*/  FMUL.FTZ R48, R8, UR6 ;  /* 0x0000000608307c20 */ /* 0x000fe20008410000 */
[----:B------:R-:W-:-:S05]  /*4250*/  VIADD R8, R2, 0x18 ;  /* 0x0000001802087836 */ /* 0x000fca0000000000 */
[----:B------:R2:W1:Y:S02]  /*4260*/  MUFU.TANH R7, R0 ;  /* 0x0000000000077308 */ /* 0x0004640000002400 */
[----:B--2---:R-:W-:Y:S02]  /*4270*/  FSEL R0, R52, -INF , !P5 ;  /* 0xff80000034007808 */ /* 0x004fe40006800000 */
[C---:B------:R-:W-:Y:S02]  /*4280*/  ISETP.GT.AND P5, PT, R17.reuse, R13, PT ;  /* 0x0000000d1100720c */ /* 0x040fe40003fa4270 */
[----:B------:R-:W-:Y:S02]  /*4290*/  FSEL R25, R0, -INF , !P2 ;  /* 0xff80000000197808 */ /* 0x000fe40005000000 */
[----:B------:R-:W-:Y:S02]  /*42a0*/  ISETP.GT.AND P2, PT, R17, R12, PT ;  /* 0x0000000c1100720c */ /* 0x000fe40003f44270 */
[----:B----4-:R-:W-:-:S02]  /*42b0*/  FSEL R4, R24, -INF , !P5 ;  /* 0xff80000018047808 */ /* 0x010fc40006800000 */
[----:B------:R-:W-:Y:S02]  /*42c0*/  ISETP.GE.AND P5, PT, R12, R228, PT ;  /* 0x000000e40c00720c */ /* 0x000fe40003fa6270 */
[----:B---3--:R-:W-:Y:S02]  /*42d0*/  FSEL R0, R16, -INF , !P2 ;  /* 0xff80000010007808 */ /* 0x008fe40005000000 */
[C---:B------:R-:W-:Y:S01]  /*42e0*/  ISETP.GT.AND P2, PT, R17.reuse, R11, PT ;  /* 0x0000000b1100720c */ /* 0x040fe20003f44270 */
[----:B------:R-:W2:Y:S01]  /*42f0*/  MUFU.TANH R16, R47 ;  /* 0x0000002f00107308 */ /* 0x000ea20000002400 */
[----:B------:R-:W-:Y:S02]  /*4300*/  FSEL R26, R0, -INF , !P5 ;  /* 0xff800000001a7808 */ /* 0x000fe40006800000 */
[----:B------:R-:W-:Y:S02]  /*4310*/  ISETP.GT.AND P5, PT, R17, R10, PT ;  /* 0x0000000a1100720c */ /* 0x000fe40003fa4270 */
[----:B------:R-:W-:-:S02]  /*4320*/  FSEL R24, R4, -INF , !P6 ;  /* 0xff80000004187808 */ /* 0x000fc40007000000 */
[-C--:B------:R-:W-:Y:S02]  /*4330*/  ISETP.GE.AND P6, PT, R11, R228.reuse, PT ;  /* 0x000000e40b00720c */ /* 0x080fe40003fc6270 */
[----:B------:R-:W-:Y:S02]  /*4340*/  FSEL R4, R21, -INF , !P2 ;  /* 0xff80000015047808 */ /* 0x000fe40005000000 */
[----:B------:R-:W-:Y:S02]  /*4350*/  ISETP.GE.AND P2, PT, R10, R228, PT ;  /* 0x000000e40a00720c */ /* 0x000fe40003f46270 */
[----:B-1----:R-:W-:Y:S02]  /*4360*/  FSEL R0, R7, -INF , !P5 ;  /* 0xff80000007007808 */ /* 0x002fe40006800000 */
[----:B------:R-:W-:Y:S01]  /*4370*/  FSEL R27, R4, -INF , !P6 ;  /* 0xff800000041b7808 */ /* 0x000fe20007000000 */
[----:B------:R-:W1:Y:S01]  /*4380*/  MUFU.TANH R7, R50 ;  /* 0x0000003200077308 */ /* 0x000e620000002400 */
[----:B------:R-:W-:-:S02]  /*4390*/  ISETP.GT.AND P6, PT, R17, R9, PT ;  /* 0x000000091100720c */ /* 0x000fc40003fc4270 */
[----:B------:R-:W-:Y:S02]  /*43a0*/  FSEL R40, R0, -INF , !P2 ;  /* 0xff80000000287808 */ /* 0x000fe40005000000 */
[----:B------:R-:W-:Y:S02]  /*43b0*/  ISETP.GT.AND P2, PT, R17, R8, PT ;  /* 0x000000081100720c */ /* 0x000fe40003f44270 */
[----:B------:R-:W-:Y:S02]  /*43c0*/  FSEL R4, R15, -INF , !P6 ;  /* 0xff8000000f047808 */ /* 0x000fe40007000000 */
[-C--:B------:R-:W-:Y:S02]  /*43d0*/  ISETP.GE.AND P5, PT, R9, R228.reuse, PT ;  /* 0x000000e40900720c */ /* 0x080fe40003fa6270 */
[----:B------:R-:W-:Y:S02]  /*43e0*/  ISETP.GE.AND P6, PT, R8, R228, PT ;  /* 0x000000e40800720c */ /* 0x000fe40003fc6270 */
[----:B------:R-:W-:-:S02]  /*43f0*/  FSEL R0, R6, -INF , !P2 ;  /* 0xff80000006007808 */ /* 0x000fc40005000000 */
[----:B------:R-:W-:Y:S01]  /*4400*/  ISETP.GT.AND P2, PT, R17, R14, PT ;  /* 0x0000000e1100720c */ /* 0x000fe20003f44270 */
[----:B------:R3:W-:Y:S01]  /*4410*/  MUFU.TANH R6, R42 ;  /* 0x0000002a00067308 */ /* 0x0007e20000002400 */
[----:B------:R-:W-:Y:S02]  /*4420*/  FSEL R37, R4, -INF , !P5 ;  /* 0xff80000004257808 */ /* 0x000fe40006800000 */
[----:B------:R-:W-:Y:S02]  /*4430*/  FSEL R36, R0, -INF , !P6 ;  /* 0xff80000000247808 */ /* 0x000fe40007000000 */
[----:B------:R-:W-:Y:S02]  /*4440*/  ISETP.GE.AND P6, PT, R14, R228, PT ;  /* 0x000000e40e00720c */ /* 0x000fe40003fc6270 */
[----:B------:R-:W-:Y:S02]  /*4450*/  FSEL R4, R5, -INF , !P2 ;  /* 0xff80000005047808 */ /* 0x000fe40005000000 */
[----:B------:R-:W-:Y:S01]  /*4460*/  ISETP.GT.AND P2, PT, R18, R13, PT ;  /* 0x0000000d1200720c */ /* 0x000fe20003f44270 */
[----:B------:R-:W4:Y:S01]  /*4470*/  MUFU.TANH R5, R51 ;  /* 0x0000003300057308 */ /* 0x000f220000002400 */
[----:B------:R-:W-:-:S02]  /*4480*/  ISETP.GE.AND P5, PT, R2, R231, PT ;  /* 0x000000e70200720c */ /* 0x000fc40003fa6270 */
[----:B------:R-:W-:Y:S02]  /*4490*/  FSEL R0, R32, -INF , !P1 ;  /* 0xff80000020007808 */ /* 0x000fe40004800000 */
[----:B------:R-:W-:Y:S02]  /*44a0*/  FSEL R35, R4, -INF , !P6 ;  /* 0xff80000004237808 */ /* 0x000fe40007000000 */
[C---:B------:R-:W-:Y:S02]  /*44b0*/  ISETP.GT.AND P1, PT, R18.reuse, R12, PT ;  /* 0x0000000c1200720c */ /* 0x040fe40003f24270 */
[----:B------:R-:W-:Y:S02]  /*44c0*/  ISETP.GE.AND P6, PT, R13, R231, PT ;  /* 0x000000e70d00720c */ /* 0x000fe40003fc6270 */
[----:B------:R-:W-:Y:S02]  /*44d0*/  FSEL R4, R23, -INF , !P2 ;  /* 0xff80000017047808 */ /* 0x000fe40005000000 */
[----:B------:R-:W-:-:S02]  /*44e0*/  ISETP.GT.AND P2, PT, R18, R11, PT ;  /* 0x0000000b1200720c */ /* 0x000fc40003f44270 */
[----:B------:R-:W-:Y:S02]  /*44f0*/  FSEL R19, R0, -INF , !P5 ;  /* 0xff80000000137808 */ /* 0x000fe40006800000 */
[----:B------:R-:W-:Y:S02]  /*4500*/  FSEL R0, R22, -INF , !P1 ;  /* 0xff80000016007808 */ /* 0x000fe40004800000 */
[----:B------:R-:W-:Y:S02]  /*4510*/  FSEL R22, R4, -INF , !P6 ;  /* 0xff80000004167808 */ /* 0x000fe40007000000 */
[----:B--2---:R-:W-:Y:S02]  /*4520*/  FSEL R4, R16, -INF , !P2 ;  /* 0xff80000010047808 */ /* 0x004fe40005000000 */
[----:B------:R-:W2:Y:S01]  /*4530*/  MUFU.TANH R16, R43 ;  /* 0x0000002b00107308 */ /* 0x000ea20000002400 */
[----:B------:R-:W-:Y:S02]  /*4540*/  ISETP.GE.AND P5, PT, R12, R231, PT ;  /* 0x000000e70c00720c */ /* 0x000fe40003fa6270 */
[----:B------:R-:W-:-:S02]  /*4550*/  ISETP.GT.AND P1, PT, R18, R10, PT ;  /* 0x0000000a1200720c */ /* 0x000fc40003f24270 */
[----:B------:R-:W-:Y:S02]  /*4560*/  FMNMX3.FTZ R135, R25, R24, R26, !PT ;  /* 0x0000001819877276 */ /* 0x000fe4000781001a */
[----:B------:R-:W-:Y:S02]  /*4570*/  FSEL R21, R0, -INF , !P5 ;  /* 0xff80000000157808 */ /* 0x000fe40006800000 */
[-C--:B------:R-:W-:Y:S02]  /*4580*/  ISETP.GE.AND P6, PT, R11, R231.reuse, PT ;  /* 0x000000e70b00720c */ /* 0x080fe40003fc6270 */
[----:B------:R-:W-:Y:S02]  /*4590*/  ISETP.GE.AND P5, PT, R10, R231, PT ;  /* 0x000000e70a00720c */ /* 0x000fe40003fa6270 */
[----:B------:R-:W-:Y:S02]  /*45a0*/  ISETP.GT.AND P2, PT, R18, R9, PT ;  /* 0x000000091200720c */ /* 0x000fe40003f44270 */
[----:B-1----:R-:W-:-:S02]  /*45b0*/  FSEL R0, R7, -INF , !P1 ;  /* 0xff80000007007808 */ /* 0x002fc40004800000 */
[----:B------:R-:W-:Y:S02]  /*45c0*/  ISETP.GT.AND P1, PT, R18, R8, PT ;  /* 0x000000081200720c */ /* 0x000fe40003f24270 */
[----:B------:R-:W-:Y:S02]  /*45d0*/  FMNMX3.FTZ R135, R135, R27, R40, !PT ;  /* 0x0000001b87877276 */ /* 0x000fe40007810028 */
[----:B------:R-:W-:Y:S02]  /*45e0*/  FSEL R23, R4, -INF , !P6 ;  /* 0xff80000004177808 */ /* 0x000fe40007000000 */
[----:B---3--:R-:W-:Y:S02]  /*45f0*/  FSEL R42, R0, -INF , !P5 ;  /* 0xff800000002a7808 */ /* 0x008fe40006800000 */
[----:B----4-:R-:W-:Y:S02]  /*4600*/  FSEL R5, R5, -INF , !P2 ;  /* 0xff80000005057808 */ /* 0x010fe40005000000 */
[----:B------:R-:W-:-:S02]  /*4610*/  ISETP.GE.AND P6, PT, R9, R231, PT ;  /* 0x000000e70900720c */ /* 0x000fc40003fc6270 */
[----:B------:R-:W-:Y:S02]  /*4620*/  ISETP.GE.AND P5, PT, R8, R231, PT ;  /* 0x000000e70800720c */ /* 0x000fe40003fa6270 */
[----:B------:R-:W-:Y:S02]  /*4630*/  ISETP.GT.AND P2, PT, R18, R14, PT ;  /* 0x0000000e1200720c */ /* 0x000fe40003f44270 */
[----:B------:R-:W-:Y:S02]  /*4640*/  FSEL R4, R6, -INF , !P1 ;  /* 0xff80000006047808 */ /* 0x000fe40004800000 */
[----:B------:R-:W-:Y:S02]  /*4650*/  FMNMX3.FTZ R0, R19, R22, R21, !PT ;  /* 0x0000001613007276 */ /* 0x000fe40007810015 */
[----:B------:R-:W-:Y:S02]  /*4660*/  FMNMX3.FTZ R135, R135, R37, R36, !PT ;  /* 0x0000002587877276 */ /* 0x000fe40007810024 */
[----:B------:R-:W-:-:S02]  /*4670*/  ISETP.GE.AND P1, PT, R14, R231, PT ;  /* 0x000000e70e00720c */ /* 0x000fc40003f26270 */
[----:B--2---:R-:W-:Y:S02]  /*4680*/  FSEL R16, R16, -INF , !P2 ;  /* 0xff80000010107808 */ /* 0x004fe40005000000 */
[----:B------:R-:W-:Y:S02]  /*4690*/  FSEL R39, R5, -INF , !P6 ;  /* 0xff80000005277808 */ /* 0x000fe40007000000 */
        /* <DEDUP_REMOVED lines=38> */
.L_x_2628:
[----:B------:R-:W2:Y:S01]  /*4900*/  SHFL.BFLY PT, R0, R135, 0x2, 0x1f ;  /* 0x0c401f0087007f89 */ /* 0x000ea200000e0000 */
[----:B------:R-:W-:Y:S01]  /*4910*/  FSEL R32, R16, -INF , !P1 ;  /* 0xff80000010207808 */ /* 0x000fe20004800000 */
[----:B------:R-:W3:Y:S01]  /*4920*/  LDCU UR8, c[0x0][0x45c] ;  /* 0x00008b80ff0877ac */ /* 0x000ee20008000800 */
[----:B-1----:R-:W-:Y:S01]  /*4930*/  FMNMX3.FTZ R4, R15, R39, R38, !PT ;  /* 0x000000270f047276 */ /* 0x002fe20007810026 */
[----:B------:R-:W1:Y:S01]  /*4940*/  MUFU.TANH R7, R28 ;  /* 0x0000001c00077308 */ /* 0x000e620000002400 */
[----:B------:R-:W-:Y:S01]  /*4950*/  VIADD R245, R227, 0x8 ;  /* 0x00000008e3f57836 */ /* 0x000fe20000000000 */
[----:B------:R-:W-:Y:S02]  /*4960*/  VIMNMX R229, PT, PT, R20, R88, PT ;  /* 0x0000005814e57248 */ /* 0x000fe40003fe0100 */
[----:B------:R-:W-:Y:S02]  /*4970*/  FMNMX.FTZ R5, R32, R4, !PT ;  /* 0x0000000420057209 */ /* 0x000fe40007810000 */
[----:B------:R-:W-:-:S02]  /*4980*/  VIADDMNMX R230, R20, 0x8, R88, PT ;  /* 0x0000000814e67846 */ /* 0x000fc40003800158 */
[----:B------:R-:W4:Y:S01]  /*4990*/  MUFU.TANH R6, R29 ;  /* 0x0000001d00067308 */ /* 0x000f220000002400 */
[----:B------:R-:W5:Y:S01]  /*49a0*/  SHFL.BFLY PT, R4, R5, 0x2, 0x1f ;  /* 0x0c401f0005047f89 */ /* 0x000f6200000e0000 */
[-C--:B------:R-:W-:Y:S02]  /*49b0*/  ISETP.GT.AND P2, PT, R227, R2.reuse, PT ;  /* 0x00000002e300720c */ /* 0x080fe40003f44270 */
[C---:B------:R-:W-:Y:S02]  /*49c0*/  ISETP.GE.AND P6, PT, R2.reuse, R229, PT ;  /* 0x000000e50200720c */ /* 0x040fe40003fc6270 */
[----:B------:R-:W-:Y:S02]  /*49d0*/  ISETP.GT.AND P5, PT, R245, R2, PT ;  /* 0x00000002f500720c */ /* 0x000fe40003fa4270 */
[----:B------:R-:W4:Y:S01]  /*49e0*/  MUFU.TANH R28, R45 ;  /* 0x0000002d001c7308 */ /* 0x000f220000002400 */
[----:B------:R-:W-:Y:S02]  /*49f0*/  ISETP.GE.AND P1, PT, R2, R230, PT ;  /* 0x000000e60200720c */ /* 0x000fe40003f26270 */
[----:B-1----:R-:W-:-:S02]  /*4a00*/  FSEL R7, R7, -INF , !P2 ;  /* 0xff80000007077808 */ /* 0x002fc40005000000 */
[----:B--2---:R-:W-:Y:S02]  /*4a10*/  FMNMX.FTZ R135, R135, R0, !PT ;  /* 0x0000000087877209 */ /* 0x004fe40007810000 */
[-C--:B------:R-:W-:Y:S01]  /*4a20*/  ISETP.GE.AND P2, PT, R13, R229.reuse, PT ;  /* 0x000000e50d00720c */ /* 0x080fe20003f46270 */
[----:B------:R-:W1:Y:S01]  /*4a30*/  MUFU.TANH R29, R44 ;  /* 0x0000002c001d7308 */ /* 0x000e620000002400 */
[----:B------:R-:W-:Y:S01]  /*4a40*/  FSEL R51, R7, -INF , !P6 ;  /* 0xff80000007337808 */ /* 0x000fe20007000000 */
[----:B------:R-:W2:Y:S01]  /*4a50*/  SHFL.BFLY PT, R0, R135, 0x1, 0x1f ;  /* 0x0c201f0087007f89 */ /* 0x000ea200000e0000 */
[----:B------:R-:W-:-:S05]  /*4a60*/  ISETP.GE.AND P6, PT, R12, R229, PT ;  /* 0x000000e50c00720c */ /* 0x000fca0003fc6270 */
[----:B------:R-:W-:Y:S01]  /*4a70*/  MUFU.TANH R41, R30 ;  /* 0x0000001e00297308 */ /* 0x000fe20000002400 */
[----:B-----5:R-:W-:-:S05]  /*4a80*/  FMNMX.FTZ R4, R5, R4, !PT ;  /* 0x0000000405047209 */ /* 0x020fca0007810000 */
[----:B------:R-:W5:Y:S02]  /*4a90*/  SHFL.BFLY PT, R136, R4, 0x1, 0x1f ;  /* 0x0c201f0004887f89 */ /* 0x000f6400000e0000 */
[----:B------:R-:W1:Y:S08]  /*4aa0*/  MUFU.TANH R31, R31 ;  /* 0x0000001f001f7308 */ /* 0x000e700000002400 */
[----:B------:R-:W1:Y:S01]  /*4ab0*/  MUFU.TANH R30, R46 ;  /* 0x0000002e001e7308 */ /* 0x000e620000002400 */
[----:B--2---:R-:W-:-:S02]  /*4ac0*/  FMNMX.FTZ R135, R135, R0, !PT ;  /* 0x0000000087877209 */ /* 0x004fc40007810000 */
[----:B------:R-:W-:Y:S02]  /*4ad0*/  LOP3.LUT R0, R91, 0x200, R110, 0xf8, !PT ;  /* 0x000002005b007812 */ /* 0x000fe400078ef86e */
[C---:B------:R-:W-:Y:S01]  /*4ae0*/  FSETP.NEU.FTZ.AND P0, PT, R135.reuse, -INF , PT ;  /* 0xff8000008700780b */ /* 0x040fe20003f1d000 */
[----:B---3--:R-:W-:Y:S02]  /*4af0*/  FMUL.FTZ R15, R135, UR8 ;  /* 0x00000008870f7c20 */ /* 0x008fe40008410000 */
[----:B------:R-:W-:Y:S01]  /*4b00*/  MUFU.TANH R20, R49 ;  /* 0x0000003100147308 */ /* 0x000fe20000002400 */
[----:B------:R-:W-:Y:S02]  /*4b10*/  LEA R212, R0, UR5, 0x1 ;  /* 0x0000000500d47c11 */ /* 0x000fe4000f8e08ff */
[----:B------:R-:W-:Y:S02]  /*4b20*/  FSEL R15, R15, RZ, P0 ;  /* 0x000000ff0f0f7208 */ /* 0x000fe40000000000 */
[----:B-----5:R-:W-:Y:S01]  /*4b30*/  FMNMX.FTZ R136, R4, R136, !PT ;  /* 0x0000008804887209 */ /* 0x020fe20007810000 */
[----:B------:R-:W-:-:S02]  /*4b40*/  VIADD R247, R212, 0xa040 ;  /* 0x0000a040d4f77836 */ /* 0x000fc40000000000 */
[----:B------:R-:W-:Y:S01]  /*4b50*/  MUFU.TANH R33, R33 ;  /* 0x0000002100217308 */ /* 0x000fe20000002400 */
[--C-:B------:R-:W-:Y:S01]  /*4b60*/  FFMA.FTZ R4, R24, UR8, -R15.reuse ;  /* 0x0000000818047c23 */ /* 0x100fe2000801080f */
[C---:B------:R-:W-:Y:S01]  /*4b70*/  FSETP.NEU.FTZ.AND P0, PT, R136.reuse, -INF , PT ;  /* 0xff8000008800780b */ /* 0x040fe20003f1d000 */
[----:B------:R-:W-:Y:S01]  /*4b80*/  FMUL.FTZ R16, R136, UR8 ;  /* 0x0000000888107c20 */ /* 0x000fe20008410000 */
[--C-:B------:R-:W-:Y:S01]  /*4b90*/  FFMA.FTZ R0, R25, UR8, -R15.reuse ;  /* 0x0000000819007c23 */ /* 0x100fe2000801080f */
[----:B------:R-:W-:Y:S01]  /*4ba0*/  VIADD R244, R212, 0xa000 ;  /* 0x0000a000d4f47836 */ /* 0x000fe20000000000 */
[----:B------:R-:W2:Y:S01]  /*4bb0*/  LDSM.16.MT88.4 R84, [R212+0xa000] ;  /* 0x00a00000d454783b */ /* 0x000ea20000004200 */
[----:B------:R-:W-:Y:S01]  /*4bc0*/  IMAD R220, R3, 0x2, R212 ;  /* 0x0000000203dc7824 */ /* 0x000fe200078e02d4 */
[----:B------:R3:W-:Y:S01]  /*4bd0*/  MUFU.EX2 R217, R4 ;  /* 0x0000000400d97308 */ /* 0x0007e20000000800 */
[----:B------:R-:W-:Y:S01]  /*4be0*/  FSEL R16, R16, RZ, P0 ;  /* 0x000000ff10107208 */ /* 0x000fe20000000000 */
[----:B------:R-:W-:Y:S01]  /*4bf0*/  LDSM.16.MT88.4 R80, [R212+0xb000] ;  /* 0x00b00000d450783b */ /* 0x000fe20000004200 */
[----:B------:R-:W-:Y:S01]  /*4c00*/  ISETP.GT.AND P0, PT, R227, R13, PT ;  /* 0x0000000de300720c */ /* 0x000fe20003f04270 */
[----:B------:R5:W2:Y:S02]  /*4c10*/  MUFU.EX2 R223, R0 ;  /* 0x0000000000df7308 */ /* 0x000aa40000000800 */
[--C-:B------:R-:W-:Y:S01]  /*4c20*/  FFMA.FTZ R2, R22, UR8, -R16.reuse ;  /* 0x0000000816027c23 */ /* 0x100fe20008010810 */
[----:B------:R-:W-:Y:S01]  /*4c30*/  FFMA.FTZ R5, R19, UR8, -R16 ;  /* 0x0000000813057c23 */ /* 0x000fe20008010810 */
[----:B------:R-:W-:Y:S01]  /*4c40*/  MUFU.TANH R34, R34 ;  /* 0x0000002200227308 */ /* 0x000fe20000002400 */
[----:B------:R-:W-:Y:S04]  /*4c50*/  LDSM.16.MT88.4 R68, [R220+0xa000] ;  /* 0x00a00000dc44783b */ /* 0x000fe80000004200 */
[----:B------:R-:W-:Y:S01]  /*4c60*/  LDSM.16.MT88.4 R96, [R220+0xb000] ;  /* 0x00b00000dc60783b */ /* 0x000fe20000004200 */
[----:B---3--:R-:W-:-:S02]  /*4c70*/  FFMA.FTZ R4, R27, UR8, -R15 ;  /* 0x000000081b047c23 */ /* 0x008fc4000801080f */
[----:B------:R3:W-:Y:S01]  /*4c80*/  MUFU.EX2 R209, R2 ;  /* 0x0000000200d17308 */ /* 0x0007e20000000800 */
[----:B------:R-:W-:Y:S01]  /*4c90*/  LDSM.16.MT88.4 R156, [R212+0xa800] ;  /* 0x00a80000d49c783b */ /* 0x000fe20000004200 */
[----:B-----5:R-:W-:Y:S02]  /*4ca0*/  FFMA.FTZ R0, R26, UR8, -R15 ;  /* 0x000000081a007c23 */ /* 0x020fe4000801080f */
[----:B------:R5:W-:Y:S01]  /*4cb0*/  MUFU.EX2 R224, R4 ;  /* 0x0000000400e07308 */ /* 0x000be20000000800 */
[----:B------:R-:W-:Y:S03]  /*4cc0*/  LDSM.16.MT88.4 R176, [R212+0xb800] ;  /* 0x00b80000d4b0783b */ /* 0x000fe60000004200 */
[----:B------:R4:W2:Y:S04]  /*4cd0*/  MUFU.EX2 R222, R0 ;  /* 0x0000000000de7308 */ /* 0x0008a80000000800 */
[----:B------:R-:W-:Y:S01]  /*4ce0*/  MUFU.TANH R22, R56 ;  /* 0x0000003800167308 */ /* 0x000fe20000002400 */
[--C-:B---3--:R-:W-:Y:S01]  /*4cf0*/  FFMA.FTZ R2, R23, UR8, -R16.reuse ;  /* 0x0000000817027c23 */ /* 0x108fe20008010810 */
[----:B-----5:R-:W-:-:S06]  /*4d00*/  FFMA.FTZ R4, R21, UR8, -R16 ;  /* 0x0000000815047c23 */ /* 0x020fcc0008010810 */
[----:B------:R3:W5:Y:S01]  /*4d10*/  MUFU.TANH R21, R48 ;  /* 0x0000003000157308 */ /* 0x0007620000002400 */
[----:B----4-:R-:W-:-:S04]  /*4d20*/  IMAD R0, R89, 0x2, R212 ;  /* 0x0000000259007824 */ /* 0x010fc800078e02d4 */
[----:B------:R-:W-:Y:S01]  /*4d30*/  IMAD R219, R3, 0x2, R0 ;  /* 0x0000000203db7824 */ /* 0x000fe200078e0200 */
[----:B------:R-:W-:Y:S02]  /*4d40*/  LDSM.16.MT88.4 R52, [R0+0xa000] ;  /* 0x00a000000034783b */ /* 0x000fe40000004200 */
[----:B------:R4:W-:Y:S02]  /*4d50*/  MUFU.EX2 R210, R4 ;  /* 0x0000000400d27308 */ /* 0x0009e40000000800 */
[----:B------:R2:W-:Y:S02]  /*4d60*/  LDSM.16.MT88.4 R116, [R0+0xb000] ;  /* 0x00b000000074783b */ /* 0x0005e40000004200 */
[----:B------:R1:W-:Y:S02]  /*4d70*/  MUFU.EX2 R216, R2 ;  /* 0x0000000200d87308 */ /* 0x0003e40000000800 */
[----:B------:R-:W-:Y:S02]  /*4d80*/  LDSM.16.MT88.4 R64, [R219+0xa000] ;  /* 0x00a00000db40783b */ /* 0x000fe40000004200 */
[----:B------:R-:W2:Y:S02]  /*4d90*/  MUFU.EX2 R211, R5 ;  /* 0x0000000500d37308 */ /* 0x000ea40000000800 */
[----:B------:R-:W-:Y:S01]  /*4da0*/  LDSM.16.MT88.4 R128, [R219+0xb000] ;  /* 0x00b00000db80783b */ /* 0x000fe20000004200 */
[----:B----4-:R-:W-:-:S02]  /*4db0*/  FSEL R4, R6, -INF , !P0 ;  /* 0xff80000006047808 */ /* 0x010fc40004000000 */
[C---:B------:R-:W-:Y:S02]  /*4dc0*/  ISETP.GT.AND P0, PT, R227.reuse, R12, PT ;  /* 0x0000000ce300720c */ /* 0x040fe40003f04270 */
[----:B------:R-:W-:Y:S02]  /*4dd0*/  FSEL R24, R4, -INF , !P2 ;  /* 0xff80000004187808 */ /* 0x000fe40005000000 */
[----:B------:R-:W-:Y:S02]  /*4de0*/  ISETP.GT.AND P2, PT, R227, R11, PT ;  /* 0x0000000be300720c */ /* 0x000fe40003f44270 */
[----:B------:R-:W-:Y:S02]  /*4df0*/  FSEL R4, R28, -INF , !P0 ;  /* 0xff8000001c047808 */ /* 0x000fe40004000000 */
[----:B------:R-:W-:Y:S02]  /*4e00*/  ISETP.GE.AND P0, PT, R11, R229, PT ;  /* 0x000000e50b00720c */ /* 0x000fe40003f06270 */
[----:B-1----:R-:W-:-:S02]  /*4e10*/  FSEL R2, R29, -INF , !P2 ;  /* 0xff8000001d027808 */ /* 0x002fc40005000000 */
[----:B------:R-:W-:Y:S02]  /*4e20*/  FSEL R23, R4, -INF , !P6 ;  /* 0xff80000004177808 */ /* 0x000fe40007000000 */
[C---:B------:R-:W-:Y:S02]  /*4e30*/  ISETP.GT.AND P6, PT, R227.reuse, R10, PT ;  /* 0x0000000ae300720c */ /* 0x040fe40003fc4270 */
[----:B------:R-:W-:Y:S02]  /*4e40*/  FSEL R25, R2, -INF , !P0 ;  /* 0xff80000002197808 */ /* 0x000fe40004000000 */
[----:B------:R-:W-:Y:S02]  /*4e50*/  ISETP.GT.AND P0, PT, R227, R9, PT ;  /* 0x00000009e300720c */ /* 0x000fe40003f04270 */
[----:B------:R-:W-:Y:S02]  /*4e60*/  FSEL R19, R31, -INF , !P6 ;  /* 0xff8000001f137808 */ /* 0x000fe40007000000 */
[----:B------:R-:W-:-:S02]  /*4e70*/  ISETP.GE.AND P6, PT, R9, R229, PT ;  /* 0x000000e50900720c */ /* 0x000fc40003fc6270 */
[----:B------:R-:W-:Y:S02]  /*4e80*/  FSEL R2, R30, -INF , !P0 ;  /* 0xff8000001e027808 */ /* 0x000fe40004000000 */
[----:B------:R-:W-:Y:S02]  /*4e90*/  ISETP.GE.AND P2, PT, R10, R229, PT ;  /* 0x000000e50a00720c */ /* 0x000fe40003f46270 */
[C---:B------:R-:W-:Y:S02]  /*4ea0*/  ISETP.GT.AND P0, PT, R227.reuse, R8, PT ;  /* 0x00000008e300720c */ /* 0x040fe40003f04270 */
[----:B------:R-:W-:Y:S02]  /*4eb0*/  FSEL R27, R2, -INF , !P6 ;  /* 0xff800000021b7808 */ /* 0x000fe40007000000 */
[----:B------:R-:W-:Y:S02]  /*4ec0*/  ISETP.GT.AND P6, PT, R227, R14, PT ;  /* 0x0000000ee300720c */ /* 0x000fe40003fc4270 */
[----:B---3--:R-:W-:-:S02]  /*4ed0*/  FSEL R48, R19, -INF , !P2 ;  /* 0xff80000013307808 */ /* 0x008fc40005000000 */
[-C--:B------:R-:W-:Y:S01]  /*4ee0*/  ISETP.GE.AND P2, PT, R8, R229.reuse, PT ;  /* 0x000000e50800720c */ /* 0x080fe20003f46270 */
[----:B------:R-:W1:Y:S01]  /*4ef0*/  MUFU.TANH R19, R57 ;  /* 0x0000003900137308 */ /* 0x000e620000002400 */
[----:B-----5:R-:W-:Y:S02]  /*4f00*/  FSEL R2, R21, -INF , !P0 ;  /* 0xff80000015027808 */ /* 0x020fe40004000000 */
[----:B--2---:R-:W-:Y:S02]  /*4f10*/  FSEL R0, R20, -INF , !P6 ;  /* 0xff80000014007808 */ /* 0x004fe40007000000 */
[----:B------:R-:W-:Y:S02]  /*4f20*/  ISETP.GE.AND P6, PT, R14, R229, PT ;  /* 0x000000e50e00720c */ /* 0x000fe40003fc6270 */
[----:B------:R-:W-:Y:S02]  /*4f30*/  FSEL R26, R2, -INF , !P2 ;  /* 0xff800000021a7808 */ /* 0x000fe40005000000 */
[----:B------:R-:W-:Y:S01]  /*4f40*/  ISETP.GT.AND P0, PT, R245, R13, PT ;  /* 0x0000000df500720c */ /* 0x000fe20003f04270 */
[----:B------:R-:W2:Y:S01]  /*4f50*/  MUFU.TANH R2, R58 ;  /* 0x0000003a00027308 */ /* 0x000ea20000002400 */
[----:B------:R-:W-:-:S02]  /*4f60*/  ISETP.GE.AND P2, PT, R13, R230, PT ;  /* 0x000000e60d00720c */ /* 0x000fc40003f46270 */
[----:B------:R-:W-:Y:S02]  /*4f70*/  FSEL R13, R33, -INF , !P5 ;  /* 0xff800000210d7808 */ /* 0x000fe40006800000 */
[----:B------:R-:W-:Y:S02]  /*4f80*/  FSEL R33, R0, -INF , !P6 ;  /* 0xff80000000217808 */ /* 0x000fe40007000000 */
[----:B------:R-:W-:Y:S01]  /*4f90*/  ISETP.GT.AND P6, PT, R245, R12, PT ;  /* 0x0000000cf500720c */ /* 0x000fe20003fc4270 */
[----:B------:R-:W3:Y:S01]  /*4fa0*/  MUFU.TANH R0, R60 ;  /* 0x0000003c00007308 */ /* 0x000ee20000002400 */
[----:B------:R-:W-:Y:S02]  /*4fb0*/  ISETP.GE.AND P5, PT, R12, R230, PT ;  /* 0x000000e60c00720c */ /* 0x000fe40003fa6270 */
[----:B------:R-:W-:Y:S01]  /*4fc0*/  FSEL R50, R13, -INF , !P1 ;  /* 0xff8000000d327808 */ /* 0x000fe20004800000 */
[----:B------:R-:W-:Y:S01]  /*4fd0*/  FFMA.FTZ R13, R36, UR8, -R15 ;  /* 0x00000008240d7c23 */ /* 0x000fe2000801080f */
[----:B------:R-:W-:-:S02]  /*4fe0*/  FSEL R12, R34, -INF , !P0 ;  /* 0xff800000220c7808 */ /* 0x000fc40004000000 */
[----:B------:R-:W-:Y:S01]  /*4ff0*/  ISETP.GT.AND P1, PT, R245, R11, PT ;  /* 0x0000000bf500720c */ /* 0x000fe20003f24270 */
[----:B------:R-:W-:Y:S01]  /*5000*/  MUFU.EX2 R207, R13 ;  /* 0x0000000d00cf7308 */ /* 0x000fe20000000800 */
[----:B------:R-:W-:Y:S02]  /*5010*/  ISETP.GE.AND P0, PT, R11, R230, PT ;  /* 0x000000e60b00720c */ /* 0x000fe40003f06270 */
[----:B------:R-:W-:Y:S02]  /*5020*/  FSEL R11, R41, -INF , !P6 ;  /* 0xff800000290b7808 */ /* 0x000fe40007000000 */
[----:B------:R-:W-:Y:S02]  /*5030*/  FSEL R21, R12, -INF , !P2 ;  /* 0xff8000000c157808 */ /* 0x000fe40005000000 */
[----:B------:R-:W-:Y:S02]  /*5040*/  ISETP.GT.AND P2, PT, R245, R10, PT ;  /* 0x0000000af500720c */ /* 0x000fe40003f44270 */
[----:B------:R-:W-:-:S02]  /*5050*/  ISETP.GE.AND P6, PT, R10, R230, PT ;  /* 0x000000e60a00720c */ /* 0x000fc40003fc6270 */
[----:B------:R-:W-:Y:S02]  /*5060*/  FSEL R10, R22, -INF , !P1 ;  /* 0xff800000160a7808 */ /* 0x000fe40004800000 */
[----:B------:R-:W-:Y:S01]  /*5070*/  FSEL R49, R11, -INF , !P5 ;  /* 0xff8000000b317808 */ /* 0x000fe20006800000 */
[----:B------:R-:W-:Y:S01]  /*5080*/  FFMA.FTZ R11, R40, UR8, -R15 ;  /* 0x00000008280b7c23 */ /* 0x000fe2000801080f */
[----:B------:R-:W-:Y:S02]  /*5090*/  ISETP.GT.AND P1, PT, R245, R9, PT ;  /* 0x00000009f500720c */ /* 0x000fe40003f24270 */
[----:B------:R-:W-:Y:S01]  /*50a0*/  ISETP.GE.AND P5, PT, R9, R230, PT ;  /* 0x000000e60900720c */ /* 0x000fe20003fa6270 */
[----:B------:R4:W-:Y:S01]  /*50b0*/  MUFU.EX2 R205, R11 ;  /* 0x0000000b00cd7308 */ /* 0x0009e20000000800 */
[----:B-1----:R-:W-:Y:S02]  /*50c0*/  FSEL R20, R19, -INF , !P2 ;  /* 0xff80000013147808 */ /* 0x002fe40005000000 */
[----:B------:R-:W-:Y:S01]  /*50d0*/  FSEL R34, R10, -INF , !P0 ;  /* 0xff8000000a227808 */ /* 0x000fe20004000000 */
[----:B------:R-:W1:Y:S01]  /*50e0*/  MUFU.TANH R9, R61 ;  /* 0x0000003d00097308 */ /* 0x000e620000002400 */
[----:B--2---:R-:W-:Y:S01]  /*50f0*/  FSEL R19, R2, -INF , !P1 ;  /* 0xff80000002137808 */ /* 0x004fe20004800000 */
[----:B------:R-:W-:Y:S01]  /*5100*/  VIADD R2, R212, 0xa020 ;  /* 0x0000a020d4027836 */ /* 0x000fe20000000000 */
[C---:B------:R-:W-:Y:S01]  /*5110*/  ISETP.GT.AND P0, PT, R245.reuse, R8, PT ;  /* 0x00000008f500720c */ /* 0x040fe20003f04270 */
[----:B------:R-:W-:Y:S01]  /*5120*/  @P3 VIADD R2, R244, 0xffffffe0 ;  /* 0xffffffe0f4023836 */ /* 0x000fe20000000000 */
[----:B------:R-:W-:-:S02]  /*5130*/  ISETP.GT.AND P1, PT, R245, R14, PT ;  /* 0x0000000ef500720c */ /* 0x000fc40003f24270 */
[----:B---3--:R-:W-:Y:S01]  /*5140*/  FSEL R12, R0, -INF , !P0 ;  /* 0xff800000000c7808 */ /* 0x008fe20004000000 */
[----:B------:R-:W-:Y:S01]  /*5150*/  IMAD.MOV.U32 R0, RZ, RZ, R247 ;  /* 0x000000ffff007224 */ /* 0x000fe200078e00f7 */
[-C--:B------:R-:W-:Y:S01]  /*5160*/  ISETP.GE.AND P0, PT, R14, R230.reuse, PT ;  /* 0x000000e60e00720c */ /* 0x080fe20003f06270 */
[--C-:B------:R-:W-:Y:S01]  /*5170*/  FFMA.FTZ R14, R37, UR8, -R15.reuse ;  /* 0x00000008250e7c23 */ /* 0x100fe2000801080f */
[----:B------:R-:W-:Y:S01]  /*5180*/  ISETP.GE.AND P2, PT, R8, R230, PT ;  /* 0x000000e60800720c */ /* 0x000fe20003f46270 */
[----:B------:R-:W-:Y:S01]  /*5190*/  FFMA.FTZ R15, R35, UR8, -R15 ;  /* 0x00000008230f7c23 */ /* 0x000fe2000801080f */
[----:B------:R-:W-:Y:S01]  /*51a0*/  FSEL R35, R20, -INF , !P6 ;  /* 0xff80000014237808 */ /* 0x000fe20007000000 */
[----:B------:R-:W-:Y:S01]  /*51b0*/  @P4 VIADD R0, R244, 0xffffffc0 ;  /* 0xffffffc0f4004836 */ /* 0x000fe20000000000 */
[----:B------:R-:W-:Y:S01]  /*51c0*/  FMNMX3.FTZ R8, R50, R21, R49, !PT ;  /* 0x0000001532087276 */ /* 0x000fe20007810031 */
[----:B------:R-:W-:Y:S01]  /*51d0*/  LDSM.16.MT88.4 R172, [R2+0x800] ;  /* 0x0008000002ac783b */ /* 0x000fe20000004200 */
[----:B------:R-:W-:Y:S01]  /*51e0*/  FSEL R100, R19, -INF , !P5 ;  /* 0xff80000013647808 */ /* 0x000fe20006800000 */
[----:B------:R-:W-:Y:S01]  /*51f0*/  IMAD R218, R3, 0x2, R0 ;  /* 0x0000000203da7824 */ /* 0x000fe200078e0200 */
[----:B-1----:R-:W-:Y:S01]  /*5200*/  FSEL R10, R9, -INF , !P1 ;  /* 0xff800000090a7808 */ /* 0x002fe20004800000 */
[----:B------:R-:W-:Y:S01]  /*5210*/  LDSM.16.MT88.4 R112, [R0+0x800] ;  /* 0x000800000070783b */ /* 0x000fe20000004200 */
[----:B------:R-:W-:Y:S01]  /*5220*/  FMNMX3.FTZ R9, R51, R24, R23, !PT ;  /* 0x0000001833097276 */ /* 0x000fe20007810017 */
[----:B------:R-:W1:Y:S01]  /*5230*/  MUFU.EX2 R206, R14 ;  /* 0x0000000e00ce7308 */ /* 0x000e620000000800 */
[----:B------:R-:W-:Y:S01]  /*5240*/  FSEL R102, R12, -INF , !P2 ;  /* 0xff8000000c667808 */ /* 0x000fe20005000000 */
[----:B------:R2:W-:Y:S01]  /*5250*/  LDSM.16.MT88.4 R180, [R0+0x1800] ;  /* 0x0018000000b4783b */ /* 0x0005e20000004200 */
[----:B------:R-:W-:Y:S01]  /*5260*/  FMNMX3.FTZ R9, R9, R25, R48, !PT ;  /* 0x0000001909097276 */ /* 0x000fe20007810030 */
[----:B------:R-:W3:Y:S01]  /*5270*/  MUFU.EX2 R208, R15 ;  /* 0x0000000f00d07308 */ /* 0x000ee20000000800 */
[----:B------:R-:W-:Y:S01]  /*5280*/  FMNMX3.FTZ R8, R8, R34, R35, !PT ;  /* 0x0000002208087276 */ /* 0x000fe20007810023 */
[----:B------:R-:W-:Y:S01]  /*5290*/  LDSM.16.MT88.4 R140, [R218+0x800] ;  /* 0x00080000da8c783b */ /* 0x000fe20000004200 */
[----:B------:R-:W-:-:S02]  /*52a0*/  FMNMX3.FTZ R9, R9, R27, R26, !PT ;  /* 0x0000001b09097276 */ /* 0x000fc4000781001a */
[----:B------:R-:W-:Y:S01]  /*52b0*/  FSEL R101, R10, -INF , !P0 ;  /* 0xff8000000a657808 */ /* 0x000fe20004000000 */
[----:B------:R-:W-:Y:S01]  /*52c0*/  LDSM.16.MT88.4 R184, [R2+0x1800] ;  /* 0x0018000002b8783b */ /* 0x000fe20000004200 */
[----:B------:R-:W-:Y:S02]  /*52d0*/  FMNMX3.FTZ R10, R8, R100, R102, !PT ;  /* 0x00000064080a7276 */ /* 0x000fe40007810066 */
[----:B------:R-:W-:Y:S01]  /*52e0*/  FMNMX.FTZ R8, R33, R9, !PT ;  /* 0x0000000921087209 */ /* 0x000fe20007810000 */
[--C-:B------:R-:W-:Y:S01]  /*52f0*/  FFMA.FTZ R9, R42, UR8, -R16.reuse ;  /* 0x000000082a097c23 */ /* 0x100fe20008010810 */
[----:B------:R-:W-:Y:S01]  /*5300*/  FMNMX.FTZ R3, R101, R10, !PT ;  /* 0x0000000a65037209 */ /* 0x000fe20007810000 */
[----:B------:R-:W-:Y:S01]  /*5310*/  FFMA.FTZ R10, R39, UR8, -R16 ;  /* 0x00000008270a7c23 */ /* 0x000fe20008010810 */
[----:B------:R-:W-:Y:S01]  /*5320*/  F2FP.F16.F32.PACK_AB R4, R217, R223 ;  /* 0x000000dfd904723e */ /* 0x000fe200000000ff */
[----:B------:R-:W5:Y:S01]  /*5330*/  SHFL.BFLY PT, R12, R8, 0x2, 0x1f ;  /* 0x0c401f00080c7f89 */ /* 0x000f6200000e0000 */
[----:B------:R3:W-:Y:S01]  /*5340*/  MUFU.EX2 R138, R9 ;  /* 0x00000009008a7308 */ /* 0x0007e20000000800 */
[----:B------:R-:W-:-:S02]  /*5350*/  F2FP.F16.F32.PACK_AB R6, R224, R222 ;  /* 0x000000dee006723e */ /* 0x000fc400000000ff */
[----:B----4-:R-:W4:Y:S01]  /*5360*/  SHFL.BFLY PT, R11, R3, 0x2, 0x1f ;  /* 0x0c401f00030b7f89 */ /* 0x010f2200000e0000 */
[----:B------:R-:W-:Y:S01]  /*5370*/  F2FP.F16.F32.PACK_AB R5, R209, R211 ;  /* 0x000000d3d105723e */ /* 0x000fe200000000ff */
[----:B------:R-:W5:Y:S01]  /*5380*/  MUFU.EX2 R139, R10 ;  /* 0x0000000a008b7308 */ /* 0x000f620000000800 */
[--C-:B--2---:R-:W-:Y:S01]  /*5390*/  FFMA.FTZ R0, R32, UR8, -R16.reuse ;  /* 0x0000000820007c23 */ /* 0x104fe20008010810 */
[----:B------:R-:W-:Y:S01]  /*53a0*/  F2FP.F16.F32.PACK_AB R7, R216, R210 ;  /* 0x000000d2d807723e */ /* 0x000fe200000000ff */
[----:B------:R-:W-:Y:S01]  /*53b0*/  LDSM.16.MT88.4 R188, [R218+0x1800] ;  /* 0x00180000dabc783b */ /* 0x000fe20000004200 */
[----:B-1----:R-:W-:Y:S01]  /*53c0*/  F2FP.F16.F32.PACK_AB R124, R206, R205 ;  /* 0x000000cdce7c723e */ /* 0x002fe200000000ff */
[----:B------:R1:W-:Y:S01]  /*53d0*/  MUFU.EX2 R137, R0 ;  /* 0x0000000000897308 */ /* 0x0003e20000000800 */
[----:B---3--:R-:W-:Y:S01]  /*53e0*/  F2FP.F16.F32.PACK_AB R126, R208, R207 ;  /* 0x000000cfd07e723e */ /* 0x008fe200000000ff */
[----:B------:R-:W-:Y:S02]  /*53f0*/  FFMA.FTZ R9, R38, UR8, -R16 ;  /* 0x0000000826097c23 */ /* 0x000fe40008010810 */
[----:B------:R-:W-:Y:S02]  /*5400*/  HMMA.16816.F32 R148, R4, R84, RZ ;  /* 0x000000540494723c */ /* 0x000fe400000018ff */
[----:B------:R2:W3:Y:S01]  /*5410*/  MUFU.EX2 R204, R9 ;  /* 0x0000000900cc7308 */ /* 0x0004e20000000800 */
[----:B-----5:R-:W-:-:S02]  /*5420*/  F2FP.F16.F32.PACK_AB R125, R139, R138 ;  /* 0x0000008a8b7d723e */ /* 0x020fc400000000ff */
[----:B------:R-:W-:-:S03]  /*5430*/  FMNMX.FTZ R8, R8, R12, !PT ;  /* 0x0000000c08087209 */ /* 0x000fc60007810000 */
[C---:B------:R-:W-:Y:S01]  /*5440*/  HMMA.16816.F32 R164, R4.reuse, R68, RZ ;  /* 0x0000004404a4723c */ /* 0x040fe200000018ff */
[----:B----4-:R-:W-:Y:S01]  /*5450*/  FMNMX.FTZ R3, R3, R11, !PT ;  /* 0x0000000b03037209 */ /* 0x010fe20007810000 */
[----:B-1----:R-:W1:Y:S04]  /*5460*/  SHFL.BFLY PT, R0, R8, 0x1, 0x1f ;  /* 0x0c201f0008007f89 */ /* 0x002e6800000e0000 */
[----:B--2---:R-:W2:Y:S02]  /*5470*/  SHFL.BFLY PT, R9, R3, 0x1, 0x1f ;  /* 0x0c201f0003097f89 */ /* 0x004ea400000e0000 */
[----:B------:R-:W-:Y:S01]  /*5480*/  HMMA.16816.F32 R28, R4, R52, RZ ;  /* 0x00000034041c723c */ /* 0x000fe200000018ff */
[----:B---3--:R-:W-:-:S07]  /*5490*/  F2FP.F16.F32.PACK_AB R127, R137, R204 ;  /* 0x000000cc897f723e */ /* 0x008fce00000000ff */
[C---:B------:R-:W-:Y:S08]  /*54a0*/  HMMA.16816.F32 R56, R4.reuse, R64, RZ ;  /* 0x000000400438723c */ /* 0x040ff000000018ff */
[----:B------:R-:W-:Y:S01]  /*54b0*/  HMMA.16816.F32 R72, R4, R80, RZ ;  /* 0x000000500448723c */ /* 0x000fe200000018ff */
[----:B-1----:R-:W-:-:S04]  /*54c0*/  FMNMX.FTZ R134, R8, R0, !PT ;  /* 0x0000000008867209 */ /* 0x002fc80007810000 */
[C---:B------:R-:W-:Y:S01]  /*54d0*/  FSETP.NEU.FTZ.AND P0, PT, R134.reuse, -INF , PT ;  /* 0xff8000008600780b */ /* 0x040fe20003f1d000 */
[----:B------:R-:W-:Y:S01]  /*54e0*/  FMUL.FTZ R0, R134, UR8 ;  /* 0x0000000886007c20 */ /* 0x000fe20008410000 */
[----:B--2---:R-:W-:Y:S01]  /*54f0*/  FMNMX.FTZ R133, R3, R9, !PT ;  /* 0x0000000903857209 */ /* 0x004fe20007810000 */
[----:B------:R-:W-:Y:S03]  /*5500*/  HMMA.16816.F32 R88, R4, R96, RZ ;  /* 0x000000600458723c */ /* 0x000fe600000018ff */
[----:B------:R-:W-:Y:S01]  /*5510*/  FSEL R3, R0, RZ, P0 ;  /* 0x000000ff00037208 */ /* 0x000fe20000000000 */
[C---:B------:R-:W-:Y:S01]  /*5520*/  FMUL.FTZ R0, R133.reuse, UR8 ;  /* 0x0000000885007c20 */ /* 0x040fe20008410000 */
[----:B------:R-:W-:-:S03]  /*5530*/  FSETP.NEU.FTZ.AND P0, PT, R133, -INF , PT ;  /* 0xff8000008500780b */ /* 0x000fc60003f1d000 */
[----:B------:R-:W-:Y:S01]  /*5540*/  HMMA.16816.F32 R104, R4, R116, RZ ;  /* 0x000000740468723c */ /* 0x000fe200000018ff */
[----:B------:R-:W-:Y:S01]  /*5550*/  FSEL R0, R0, RZ, P0 ;  /* 0x000000ff00007208 */ /* 0x000fe20000000000 */
[--C-:B------:R-:W-:Y:S01]  /*5560*/  FFMA.FTZ R8, R48, UR8, -R3.reuse ;  /* 0x0000000830087c23 */ /* 0x100fe20008010803 */
[----:B------:R-:W-:-:S03]  /*5570*/  FFMA.FTZ R9, R27, UR8, -R3 ;  /* 0x000000081b097c23 */ /* 0x000fc60008010803 */
[----:B------:R1:W-:Y:S02]  /*5580*/  MUFU.EX2 R14, R8 ;  /* 0x00000008000e7308 */ /* 0x0003e40000000800 */
[C---:B------:R-:W-:Y:S02]  /*5590*/  HMMA.16816.F32 R120, R4.reuse, R128, RZ ;  /* 0x000000800478723c */ /* 0x040fe400000018ff */
[----:B------:R-:W-:Y:S06]  /*55a0*/  MUFU.EX2 R13, R9 ;  /* 0x00000009000d7308 */ /* 0x000fec0000000800 */
[----:B------:R-:W-:Y:S01]  /*55b0*/  HMMA.16816.F32 R152, R4, R86, RZ ;  /* 0x000000560498723c */ /* 0x000fe200000018ff */
[----:B-1----:R-:W-:-:S07]  /*55c0*/  FFMA.FTZ R8, R26, UR8, -R3 ;  /* 0x000000081a087c23 */ /* 0x002fce0008010803 */
[C---:B------:R-:W-:Y:S01]  /*55d0*/  HMMA.16816.F32 R168, R4.reuse, R70, RZ ;  /* 0x0000004604a8723c */ /* 0x040fe200000018ff */
[----:B------:R1:W-:Y:S07]  /*55e0*/  MUFU.EX2 R12, R8 ;  /* 0x00000008000c7308 */ /* 0x0003ee0000000800 */
[----:B------:R-:W-:Y:S01]  /*55f0*/  HMMA.16816.F32 R44, R4, R54, RZ ;  /* 0x00000036042c723c */ /* 0x000fe200000018ff */
[----:B-1----:R-:W-:-:S07]  /*5600*/  FFMA.FTZ R8, R35, UR8, -R0 ;  /* 0x0000000823087c23 */ /* 0x002fce0008010800 */
[C---:B------:R-:W-:Y:S01]  /*5610*/  HMMA.16816.F32 R60, R4.reuse, R66, RZ ;  /* 0x00000042043c723c */ /* 0x040fe200000018ff */
[----:B------:R1:W-:Y:S07]  /*5620*/  MUFU.EX2 R10, R8 ;  /* 0x00000008000a7308 */ /* 0x0003ee0000000800 */
[C---:B------:R-:W-:Y:S08]  /*5630*/  HMMA.16816.F32 R76, R4.reuse, R82, RZ ;  /* 0x00000052044c723c */ /* 0x040ff000000018ff */
[----:B------:R-:W-:Y:S01]  /*5640*/  HMMA.16816.F32 R92, R4, R98, RZ ;  /* 0x00000062045c723c */ /* 0x000fe200000018ff */
[----:B-1----:R-:W-:-:S07]  /*5650*/  FFMA.FTZ R8, R102, UR8, -R0 ;  /* 0x0000000866087c23 */ /* 0x002fce0008010800 */
[C---:B------:R-:W-:Y:S08]  /*5660*/  HMMA.16816.F32 R108, R4.reuse, R118, RZ ;  /* 0x00000076046c723c */ /* 0x040ff000000018ff */
        /* <DEDUP_REMOVED lines=81> */
[----:B----4-:R-:W-:Y:S01]  /*5b80*/  F2FP.F16.F32.PACK_AB R131, R0, R3 ;  /* 0x000000030083723e */ /* 0x010fe200000000ff */
        /* <DEDUP_REMOVED lines=12> */
[----:B------:R-:W-:Y:S01]  /*5c50*/  HMMA.16816.F32 R144, R128, R156, R144 ;  /* 0x0000009c8090723c */ /* 0x000fe20000001890 */
[----:B------:R-:W-:-:S02]  /*5c60*/  VIADD R223, R2, 0x800 ;  /* 0x0000080002df7836 */ /* 0x000fc40000000000 */
[----:B------:R1:W-:Y:S01]  /*5c70*/  STL [R1+0xc], R248 ;  /* 0x00000cf801007387 */ /* 0x0003e20000100800 */
[----:B------:R-:W-:Y:S01]  /*5c80*/  ISETP.GT.U32.AND P0, PT, R132, R19, PT ;  /* 0x000000138400720c */ /* 0x000fe20003f04070 */
[----:B------:R-:W-:Y:S02]  /*5c90*/  VIADD R222, R2, 0x1800 ;  /* 0x0000180002de7836 */ /* 0x000fe40000000000 */
[----:B------:R1:W-:Y:S01]  /*5ca0*/  STL [R1+0x4], R0 ;  /* 0x0000040001007387 */ /* 0x0003e20000100800 */
[C---:B------:R-:W-:Y:S03]  /*5cb0*/  HMMA.16816.F32 R160, R128.reuse, R172, R160 ;  /* 0x000000ac80a0723c */ /* 0x040fe600000018a0 */
[----:B------:R1:W-:Y:S05]  /*5cc0*/  STL [R1], R249 ;  /* 0x000000f901007387 */ /* 0x0003ea0000100800 */
        /* <DEDUP_REMOVED lines=19> */
[----:B------:R-:W-:-:S03]  /*5e00*/  SEL R225, R225, 0xffffffe0, !P3 ;  /* 0xffffffe0e1e17807 */ /* 0x000fc60005800000 */
[----:B------:R-:W-:-:S04]  /*5e10*/  IMAD.WIDE.U32 R6, R241, R242, RZ ;  /* 0x000000f2f1067225 */ /* 0x000fc800078e00ff */
[----:B------:R-:W-:Y:S01]  /*5e20*/  IMAD R0, R241, R243, R7 ;  /* 0x000000f3f1007224 */ /* 0x000fe200078e0207 */
[----:B------:R-:W-:Y:S01]  /*5e30*/  BAR.SYNC.DEFER_BLOCKING 0x0 ;  /* 0x0000000000007b1d */ /* 0x000fe20000010000 */
[C---:B------:R-:W-:Y:S01]  /*5e40*/  IMAD.SHL.U32 R3, R6.reuse, 0x20, RZ ;  /* 0x0000002006037824 */ /* 0x040fe200078e00ff */
[----:B------:R-:W-:Y:S01]  /*5e50*/  LEA R4, P5, R6, R234, 0x6 ;  /* 0x000000ea06047211 */ /* 0x000fe200078a30ff */
[--C-:B------:R-:W-:Y:S01]  /*5e60*/  IMAD.IADD R224, R221, 0x1, R225.reuse ;  /* 0x00000001dde07824 */ /* 0x100fe200078e02e1 */
[----:B-1----:R-:W-:Y:S01]  /*5e70*/  ISETP.GE.AND P2, PT, R235, UR7, PT ;  /* 0x00000007eb007c0c */ /* 0x002fe2000bf46270 */
[----:B------:R-:W-:Y:S01]  /*5e80*/  IMAD.IADD R217, R213, 0x1, R225 ;  /* 0x00000001d5d97824 */ /* 0x000fe200078e02e1 */
[----:B------:R-:W-:Y:S02]  /*5e90*/  ISETP.GE.AND P1, PT, R252, UR7, PT ;  /* 0x00000007fc007c0c */ /* 0x000fe4000bf26270 */
[----:B------:R-:W-:Y:S02]  /*5ea0*/  LEA R3, P0, R242, R3, 0x4 ;  /* 0x00000003f2037211 */ /* 0x000fe400078020ff */
[----:B------:R-:W-:-:S02]  /*5eb0*/  SHF.L.U64.HI R2, R6, 0x5, R0 ;  /* 0x0000000506027819 */ /* 0x000fc40000010200 */
[-C--:B------:R-:W-:Y:S01]  /*5ec0*/  LEA.HI.X R5, R6, R233.reuse, R0, 0x6, P5 ;  /* 0x000000e906057211 */ /* 0x080fe200028f3400 */
        /* <DEDUP_REMOVED lines=33> */
[----:B-1----:R-:W-:-:S03]  /*60e0*/  IMAD.MOV.U32 R3, RZ, RZ, R232 ;  /* 0x000000ffff037224 */ /* 0x002fc600078e00e8 */
[----:B------:R-:W1:Y:S01]  /*60f0*/  LDSM.16.M88.4 R4, [R217+0x2000] ;  /* 0x00200000d904783b */ /* 0x000e620000000200 */
[----:B------:R-:W-:-:S03]  /*6100*/  IMAD R0, R246, 0x20, R3 ;  /* 0x00000020f6007824 */ /* 0x000fc600078e0203 */
[----:B------:R-:W-:Y:S01]  /*6110*/  LDSM.16.M88.4 R140, [R224+0x8800] ;  /* 0x00880000e08c783b */ /* 0x000fe20000000200 */
[----:B------:R-:W-:-:S03]  /*6120*/  VIADD R2, R0, 0xffffffd9 ;  /* 0xffffffd900027836 */ /* 0x000fc60000000000 */
[----:B------:R-:W5:Y:S01]  /*6130*/  LDSM.16.M88.4 R20, [R217] ;  /* 0x00000000d914783b */ /* 0x000f620000000200 */
[----:B------:R-:W-:-:S03]  /*6140*/  VIADD R3, R0, 0xffffffd8 ;  /* 0xffffffd800037836 */ /* 0x000fc60000000000 */
[----:B------:R-:W0:Y:S01]  /*6150*/  LDGDEPBAR ;  /* 0x00000000000079af */ /* 0x000e220000000000 */
[C---:B--2---:R-:W-:Y:S08]  /*6160*/  HMMA.16816.F32 R192, R8.reuse, R28, RZ ;  /* 0x0000001c08c0723c */ /* 0x044ff000000018ff */
[C---:B---3--:R-:W-:Y:S08]  /*6170*/  HMMA.16816.F32 R184, R8.reuse, R24, RZ ;  /* 0x0000001808b8723c */ /* 0x048ff000000018ff */
[C---:B------:R-:W-:Y:S08]  /*6180*/  HMMA.16816.F32 R188, R8.reuse, R30, RZ ;  /* 0x0000001e08bc723c */ /* 0x040ff000000018ff */
[----:B------:R-:W-:Y:S08]  /*6190*/  HMMA.16816.F32 R180, R8, R26, RZ ;  /* 0x0000001a08b4723c */ /* 0x000ff000000018ff */
[----:B----4-:R-:W-:Y:S08]  /*61a0*/  HMMA.16816.F32 R8, R12, R24, RZ ;  /* 0x000000180c08723c */ /* 0x010ff000000018ff */
[----:B-1----:R-:W-:Y:S08]  /*61b0*/  HMMA.16816.F32 R232, R4, R34, R188 ;  /* 0x0000002204e8723c */ /* 0x002ff000000018bc */
[C---:B------:R-:W-:Y:S08]  /*61c0*/  HMMA.16816.F32 R176, R12.reuse, R28, RZ ;  /* 0x0000001c0cb0723c */ /* 0x040ff000000018ff */
[C---:B------:R-:W-:Y:S01]  /*61d0*/  HMMA.16816.F32 R200, R12.reuse, R30, RZ ;  /* 0x0000001e0cc8723c */ /* 0x040fe200000018ff */
[----:B------:R-:W-:Y:S07]  /*61e0*/  LDSM.16.M88.4 R28, [R240+0x8800] ;  /* 0x00880000f01c783b */ /* 0x000fee0000000200 */
[----:B------:R-:W-:Y:S01]  /*61f0*/  HMMA.16816.F32 R196, R12, R26, RZ ;  /* 0x0000001a0cc4723c */ /* 0x000fe200000018ff */
[----:B------:R-:W-:Y:S04]  /*6200*/  LDSM.16.M88.4 R24, [R240+0x8000] ;  /* 0x00800000f018783b */ /* 0x000fe80000000200 */
[----:B------:R-:W-:Y:S03]  /*6210*/  LDSM.16.M88.4 R12, [R216] ;  /* 0x00000000d80c783b */ /* 0x000fe60000000200 */
[----:B-----5:R-:W-:Y:S01]  /*6220*/  HMMA.16816.F32 R188, R20, R140, R8 ;  /* 0x0000008c14bc723c */ /* 0x020fe20000001808 */
[----:B------:R-:W1:Y:S07]  /*6230*/  LDSM.16.M88.4 R8, [R216+0x2000] ;  /* 0x00200000d808783b */ /* 0x000e6e0000000200 */
        /* <DEDUP_REMOVED lines=9> */
[----:B-1----:R-:W-:Y:S01]  /*62d0*/  HMMA.16816.F32 R32, R8, R24, R236 ;  /* 0x000000180820723c */ /* 0x002fe200000018ec */
[----:B------:R-:W-:-:S07]  /*62e0*/  IMAD.MOV.U32 R239, RZ, RZ, R19 ;  /* 0x000000ffffef7224 */ /* 0x000fce00078e0013 */
        /* <DEDUP_REMOVED lines=12> */
[----:B------:R-:W2:Y:S07]  /*63b0*/  LDSM.16.M88.4 R20, [R214+UR5+0x9000] ;  /* 0x00900005d614783b */ /* 0x000eae0008000200 */
[C---:B---3--:R-:W-:Y:S08]  /*63c0*/  HMMA.16816.F32 R180, R4.reuse, R140, R196 ;  /* 0x0000008c04b4723c */ /* 0x048ff000000018c4 */
[----:B------:R-:W-:Y:S01]  /*63d0*/  HMMA.16816.F32 R28, R4, R142, R192 ;  /* 0x0000008e041c723c */ /* 0x000fe200000018c0 */
[----:B------:R-:W3:Y:S07]  /*63e0*/  LDSM.16.M88.4 R4, [R213+0x6000] ;  /* 0x00600000d504783b */ /* 0x000eee0000000200 */
[C---:B-1----:R-:W-:Y:S08]  /*63f0*/  HMMA.16816.F32 R24, R8.reuse, R176, R232 ;  /* 0x000000b00818723c */ /* 0x042ff000000018e8 */
[C---:B------:R-:W-:Y:S08]  /*6400*/  HMMA.16816.F32 R176, R8.reuse, R178, R208 ;  /* 0x000000b208b0723c */ /* 0x040ff000000018d0 */
[C---:B------:R-:W-:Y:S08]  /*6410*/  HMMA.16816.F32 R204, R8.reuse, R140, R204 ;  /* 0x0000008c08cc723c */ /* 0x040ff000000018cc */
[----:B------:R-:W-:Y:S01]  /*6420*/  HMMA.16816.F32 R200, R8, R142, R200 ;  /* 0x0000008e08c8723c */ /* 0x000fe200000018c8 */
[----:B------:R-:W-:Y:S07]  /*6430*/  LDSM.16.M88.4 R8, [R217+0x4000] ;  /* 0x00400000d908783b */ /* 0x000fee0000000200 */
[-C--:B--2---:R-:W-:Y:S01]  /*6440*/  HMMA.16816.F32 R140, R12, R20.reuse, R24 ;  /* 0x000000140c8c723c */ /* 0x084fe20000001818 */
[----:B------:R-:W-:Y:S07]  /*6450*/  LDSM.16.M88.4 R24, [R224+0x9800] ;  /* 0x00980000e018783b */ /* 0x000fee0000000200 */
[C---:B---3--:R-:W-:Y:S08]  /*6460*/  HMMA.16816.F32 R208, R4.reuse, R20, R188 ;  /* 0x0000001404d0723c */ /* 0x048ff000000018bc */
[C---:B------:R-:W-:Y:S08]  /*6470*/  HMMA.16816.F32 R196, R4.reuse, R22, R184 ;  /* 0x0000001604c4723c */ /* 0x040ff000000018b8 */
[C---:B------:R-:W-:Y:S08]  /*6480*/  HMMA.16816.F32 R192, R4.reuse, R32, R180 ;  /* 0x0000002004c0723c */ /* 0x040ff000000018b4 */
[----:B------:R-:W-:Y:S01]  /*6490*/  HMMA.16816.F32 R188, R4, R34, R28 ;  /* 0x0000002204bc723c */ /* 0x000fe2000000181c */
[----:B------:R-:W1:Y:S04]  /*64a0*/  LDSM.16.M88.4 R4, [R217+0x6000] ;  /* 0x00600000d904783b */ /* 0x000e680000000200 */
[----:B------:R-:W2:Y:S03]  /*64b0*/  LDSM.16.M88.4 R28, [R224+0x9000] ;  /* 0x00900000e01c783b */ /* 0x000ea60000000200 */
[C---:B------:R-:W-:Y:S01]  /*64c0*/  HMMA.16816.F32 R184, R12.reuse, R22, R176 ;  /* 0x000000160cb8723c */ /* 0x040fe200000018b0 */
[----:B------:R-:W-:Y:S07]  /*64d0*/  LDSM.16.M88.4 R20, [R216+0x4000] ;  /* 0x00400000d814783b */ /* 0x000fee0000000200 */
[C---:B------:R-:W-:Y:S08]  /*64e0*/  HMMA.16816.F32 R176, R12.reuse, R32, R204 ;  /* 0x000000200cb0723c */ /* 0x040ff000000018cc */
[----:B------:R-:W-:Y:S01]  /*64f0*/  HMMA.16816.F32 R180, R12, R34, R200 ;  /* 0x000000220cb4723c */ /* 0x000fe200000018c8 */
[----:B------:R-:W3:Y:S04]  /*6500*/  LDSM.16.M88.4 R32, [R240+0x9000] ;  /* 0x00900000f020783b */ /* 0x000ee80000000200 */
[----:B------:R-:W-:Y:S03]  /*6510*/  LDSM.16.M88.4 R12, [R225+0x4000] ;  /* 0x00400000e10c783b */ /* 0x000fe60000000200 */
[C---:B-1----:R-:W-:Y:S08]  /*6520*/  HMMA.16816.F32 R204, R4.reuse, R26, R188 ;  /* 0x0000001a04cc723c */ /* 0x042ff000000018bc */
[C---:B--2---:R-:W-:Y:S08]  /*6530*/  HMMA.16816.F32 R200, R4.reuse, R28, R208 ;  /* 0x0000001c04c8723c */ /* 0x044ff000000018d0 */
[----:B------:R-:W-:Y:S08]  /*6540*/  HMMA.16816.F32 R208, R4, R24, R192 ;  /* 0x0000001804d0723c */ /* 0x000ff000000018c0 */
[C---:B------:R-:W-:Y:S08]  /*6550*/  HMMA.16816.F32 R192, R8.reuse, R30, R184 ;  /* 0x0000001e08c0723c */ /* 0x040ff000000018b8 */
[C---:B------:R-:W-:Y:S08]  /*6560*/  HMMA.16816.F32 R188, R8.reuse, R24, R176 ;  /* 0x0000001808bc723c */ /* 0x040ff000000018b0 */
[----:B------:R-:W-:Y:S01]  /*6570*/  HMMA.16816.F32 R184, R8, R26, R180 ;  /* 0x0000001a08b8723c */ /* 0x000fe200000018b4 */
[----:B------:R-:W1:Y:S07]  /*6580*/  LDSM.16.M88.4 R24, [R240+0x9800] ;  /* 0x00980000f018783b */ /* 0x000e6e0000000200 */
[----:B------:R-:W-:Y:S01]  /*6590*/  HMMA.16816.F32 R196, R4, R30, R196 ;  /* 0x0000001e04c4723c */ /* 0x000fe200000018c4 */
[----:B------:R-:W-:Y:S07]  /*65a0*/  LDSM.16.M88.4 R4, [R225+0x6000] ;  /* 0x00600000e104783b */ /* 0x000fee0000000200 */
[----:B------:R-:W-:Y:S01]  /*65b0*/  HMMA.16816.F32 R140, R8, R28, R140 ;  /* 0x0000001c088c723c */ /* 0x000fe2000000188c */
[----:B------:R-:W2:Y:S04]  /*65c0*/  LDSM.16.M88.4 R28, [R215+0x9000] ;  /* 0x00900000d71c783b */ /* 0x000ea80000000200 */
[----:B------:R-:W4:Y:S03]  /*65d0*/  LDSM.16.M88.4 R8, [R216+0x6000] ;  /* 0x00600000d808783b */ /* 0x000f260000000200 */
[----:B---3--:R-:W-:-:S12]  /*65e0*/  HMMA.16816.F32 R180, R20, R34, R192 ;  /* 0x0000002214b4723c */ /* 0x008fd800000018c0 */
[C---:B------:R-:W-:Y:S08]  /*65f0*/  HMMA.16816.F32 R140, R20.reuse, R32, R140 ;  /* 0x00000020148c723c */ /* 0x040ff0000000188c */
[C---:B-1----:R-:W-:Y:S08]  /*6600*/  HMMA.16816.F32 R192, R20.reuse, R24, R188 ;  /* 0x0000001814c0723c */ /* 0x042ff000000018bc */
[----:B------:R-:W-:Y:S01]  /*6610*/  HMMA.16816.F32 R188, R20, R26, R184 ;  /* 0x0000001a14bc723c */ /* 0x000fe200000018b8 */
[----:B------:R-:W1:Y:S01]  /*6620*/  LDSM.16.M88.4 R20, [R215+0x9800] ;  /* 0x00980000d714783b */ /* 0x000e620000000200 */
[----:B------:R-:W-:-:S06]  /*6630*/  DEPBAR.LE SB0, 0x0 ;  /* 0x000080000000791a */ /* 0x000fcc0000000000 */
[----:B--2---:R-:W-:Y:S08]  /*6640*/  HMMA.16816.F32 R176, R12, R28, R140 ;  /* 0x0000001c0cb0723c */ /* 0x004ff0000000188c */
[C---:B----4-:R-:W-:Y:S08]  /*6650*/  HMMA.16816.F32 R140, R8.reuse, R32, R200 ;  /* 0x00000020088c723c */ /* 0x050ff000000018c8 */
[----:B------:R-:W-:Y:S03]  /*6660*/  HMMA.16816.F32 R32, R8, R34, R196 ;  /* 0x000000220820723c */ /* 0x000fe600000018c4 */
[----:B------:R-:W-:Y:S01]  /*6670*/  FMUL.FTZ R176, R176, UR6 ;  /* 0x00000006b0b07c20 */ /* 0x000fe20008410000 */
[----:B------:R-:W-:Y:S01]  /*6680*/  FMUL.FTZ R177, R177, UR6 ;  /* 0x00000006b1b17c20 */ /* 0x000fe20008410000 */
[----:B------:R-:W-:Y:S01]  /*6690*/  FMUL.FTZ R178, R178, UR6 ;  /* 0x00000006b2b27c20 */ /* 0x000fe20008410000 */
[----:B------:R-:W-:Y:S01]  /*66a0*/  FMUL.FTZ R179, R179, UR6 ;  /* 0x00000006b3b37c20 */ /* 0x000fe20008410000 */
[----:B------:R-:W-:Y:S05]  /*66b0*/  MUFU.TANH R138, R176 ;  /* 0x000000b0008a7308 */ /* 0x000fea0000002400 */
[----:B------:R-:W-:Y:S03]  /*66c0*/  HMMA.16816.F32 R184, R4, R28, R140 ;  /* 0x0000001c04b8723c */ /* 0x000fe6000000188c */
[----:B------:R-:W2:Y:S05]  /*66d0*/  MUFU.TANH R28, R177 ;  /* 0x000000b1001c7308 */ /* 0x000eaa0000002400 */
[-C--:B------:R-:W-:Y:S03]  /*66e0*/  HMMA.16816.F32 R140, R12, R30.reuse, R180 ;  /* 0x0000001e0c8c723c */ /* 0x080fe600000018b4 */
[----:B------:R-:W-:Y:S05]  /*66f0*/  MUFU.TANH R139, R178 ;  /* 0x000000b2008b7308 */ /* 0x000fea0000002400 */
[----:B------:R-:W-:Y:S03]  /*6700*/  HMMA.16816.F32 R180, R4, R30, R32 ;  /* 0x0000001e04b4723c */ /* 0x000fe60000001820 */
[----:B------:R3:W-:Y:S01]  /*6710*/  MUFU.TANH R137, R179 ;  /* 0x000000b300897308 */ /* 0x0007e20000002400 */
[----:B------:R-:W-:Y:S01]  /*6720*/  FMUL.FTZ R184, R184, UR6 ;  /* 0x00000006b8b87c20 */ /* 0x000fe20008410000 */
[----:B------:R-:W-:Y:S01]  /*6730*/  FMUL.FTZ R185, R185, UR6 ;  /* 0x00000006b9b97c20 */ /* 0x000fe20008410000 */
[----:B------:R-:W-:-:S05]  /*6740*/  FMUL.FTZ R186, R186, UR6 ;  /* 0x00000006baba7c20 */ /* 0x000fca0008410000 */
[----:B------:R-:W-:Y:S01]  /*6750*/  FMUL.FTZ R140, R140, UR6 ;  /* 0x000000068c8c7c20 */ /* 0x000fe20008410000 */
[----:B------:R-:W-:Y:S01]  /*6760*/  FMUL.FTZ R141, R141, UR6 ;  /* 0x000000068d8d7c20 */ /* 0x000fe20008410000 */
[----:B------:R-:W-:Y:S01]  /*6770*/  FMUL.FTZ R142, R142, UR6 ;  /* 0x000000068e8e7c20 */ /* 0x000fe20008410000 */
[----:B------:R-:W-:Y:S01]  /*6780*/  FMUL.FTZ R143, R143, UR6 ;  /* 0x000000068f8f7c20 */ /* 0x000fe20008410000 */
[----:B------:R-:W-:Y:S04]  /*6790*/  MUFU.TANH R132, R140 ;  /* 0x0000008c00847308 */ /* 0x000fe80000002400 */
[----:B------:R-:W-:Y:S01]  /*67a0*/  FMUL.FTZ R181, R181, UR6 ;  /* 0x00000006b5b57c20 */ /* 0x000fe20008410000 */
[----:B------:R-:W-:Y:S01]  /*67b0*/  FMUL.FTZ R180, R180, UR6 ;  /* 0x00000006b4b47c20 */ /* 0x000fe20008410000 */
[----:B---3--:R-:W-:Y:S01]  /*67c0*/  HMMA.16816.F32 R176, R8, R24, R208 ;  /* 0x0000001808b0723c */ /* 0x008fe200000018d0 */
[----:B------:R-:W-:Y:S01]  /*67d0*/  FMUL.FTZ R182, R182, UR6 ;  /* 0x00000006b6b67c20 */ /* 0x000fe20008410000 */
[----:B------:R-:W3:Y:S01]  /*67e0*/  MUFU.TANH R30, R141 ;  /* 0x0000008d001e7308 */ /* 0x000ee20000002400 */
[----:B------:R-:W-:-:S05]  /*67f0*/  FMUL.FTZ R183, R183, UR6 ;  /* 0x00000006b7b77c20 */ /* 0x000fca0008410000 */
[----:B------:R-:W-:Y:S02]  /*6800*/  HMMA.16816.F32 R24, R8, R26, R204 ;  /* 0x0000001a0818723c */ /* 0x000fe400000018cc */
[----:B------:R-:W-:Y:S06]  /*6810*/  MUFU.TANH R33, R142 ;  /* 0x0000008e00217308 */ /* 0x000fec0000002400 */
[C---:B-1----:R-:W-:Y:S02]  /*6820*/  HMMA.16816.F32 R8, R12.reuse, R20, R192 ;  /* 0x000000140c08723c */ /* 0x042fe400000018c0 */
[----:B------:R1:W-:Y:S06]  /*6830*/  MUFU.TANH R34, R143 ;  /* 0x0000008f00227308 */ /* 0x0003ec0000002400 */
[----:B------:R-:W-:Y:S02]  /*6840*/  HMMA.16816.F32 R12, R12, R22, R188 ;  /* 0x000000160c0c723c */ /* 0x000fe400000018bc */
[----:B------:R-:W-:Y:S06]  /*6850*/  MUFU.TANH R197, R184 ;  /* 0x000000b800c57308 */ /* 0x000fec0000002400 */
[----:B------:R-:W-:Y:S02]  /*6860*/  HMMA.16816.F32 R176, R4, R20, R176 ;  /* 0x0000001404b0723c */ /* 0x000fe400000018b0 */
[----:B------:R-:W-:Y:S01]  /*6870*/  MUFU.TANH R35, R181 ;  /* 0x000000b500237308 */ /* 0x000fe20000002400 */
[----:B------:R-:W-:Y:S01]  /*6880*/  FMUL.FTZ R9, R9, UR6 ;  /* 0x0000000609097c20 */ /* 0x000fe20008410000 */
[----:B------:R-:W-:Y:S01]  /*6890*/  FMUL.FTZ R8, R8, UR6 ;  /* 0x0000000608087c20 */ /* 0x000fe20008410000 */
[----:B------:R-:W-:Y:S01]  /*68a0*/  FMUL.FTZ R10, R10, UR6 ;  /* 0x000000060a0a7c20 */ /* 0x000fe20008410000 */
[----:B------:R-:W-:-:S02]  /*68b0*/  FMUL.FTZ R21, R11, UR6 ;  /* 0x000000060b157c20 */ /* 0x000fc40008410000 */
[----:B-1----:R-:W-:Y:S01]  /*68c0*/  HMMA.16816.F32 R140, R4, R22, R24 ;  /* 0x00000016048c723c */ /* 0x002fe20000001818 */
[----:B------:R-:W-:Y:S01]  /*68d0*/  VIADD R7, R0, 0xffffffc0 ;  /* 0xffffffc000077836 */ /* 0x000fe20000000000 */
[----:B------:R1:W-:Y:S01]  /*68e0*/  MUFU.TANH R16, R8 ;  /* 0x0000000800107308 */ /* 0x0003e20000002400 */
[----:B------:R-:W-:Y:S01]  /*68f0*/  FMUL.FTZ R12, R12, UR6 ;  /* 0x000000060c0c7c20 */ /* 0x000fe20008410000 */
[----:B------:R-:W-:Y:S01]  /*6900*/  FMUL.FTZ R19, R13, UR6 ;  /* 0x000000060d137c20 */ /* 0x000fe20008410000 */
[----:B------:R-:W-:Y:S02]  /*6910*/  VIADD R6, R0, 0xffffffc1 ;  /* 0xffffffc100067836 */ /* 0x000fe40000000000 */
[----:B------:R-:W-:Y:S01]  /*6920*/  FMUL.FTZ R20, R14, UR6 ;  /* 0x000000060e147c20 */ /* 0x000fe20008410000 */
[----:B------:R-:W-:Y:S01]  /*6930*/  ISETP.GT.AND P3, PT, R227, R7, PT ;  /* 0x00000007e300720c */ /* 0x000fe20003f64270 */
[----:B------:R-:W-:Y:S01]  /*6940*/  FMUL.FTZ R22, R15, UR6 ;  /* 0x000000060f167c20 */ /* 0x000fe20008410000 */
[-C--:B------:R-:W-:Y:S01]  /*6950*/  ISETP.GE.AND P6, PT, R7, R229.reuse, PT ;  /* 0x000000e50700720c */ /* 0x080fe20003fc6270 */
[----:B------:R4:W5:Y:S01]  /*6960*/  MUFU.TANH R13, R9 ;  /* 0x00000009000d7308 */ /* 0x0009620000002400 */
[----:B------:R-:W-:Y:S01]  /*6970*/  ISETP.GT.AND P0, PT, R227, R6, PT ;  /* 0x00000006e300720c */ /* 0x000fe20003f04270 */
[----:B------:R-:W-:Y:S01]  /*6980*/  VIADD R4, R0, 0xffffffd1 ;  /* 0xffffffd100047836 */ /* 0x000fe20000000000 */
[----:B------:R-:W-:Y:S01]  /*6990*/  ISETP.GE.AND P5, PT, R6, R229, PT ;  /* 0x000000e50600720c */ /* 0x000fe20003fa6270 */
[----:B------:R-:W-:Y:S01]  /*69a0*/  VIADD R5, R0, 0xffffffd0 ;  /* 0xffffffd000057836 */ /* 0x000fe20000000000 */
[----:B--2---:R-:W-:Y:S01]  /*69b0*/  FSEL R11, R28, -INF , !P0 ;  /* 0xff8000001c0b7808 */ /* 0x004fe20004000000 */
[----:B------:R-:W-:Y:S01]  /*69c0*/  FMUL.FTZ R176, R176, UR6 ;  /* 0x00000006b0b07c20 */ /* 0x000fe20008410000 */
[----:B------:R-:W-:Y:S01]  /*69d0*/  FMUL.FTZ R26, R187, UR6 ;  /* 0x00000006bb1a7c20 */ /* 0x000fe20008410000 */
[----:B------:R-:W-:Y:S01]  /*69e0*/  MUFU.TANH R14, R12 ;  /* 0x0000000c000e7308 */ /* 0x000fe20000002400 */
[----:B------:R-:W-:Y:S01]  /*69f0*/  FSEL R28, R11, -INF , !P5 ;  /* 0xff8000000b1c7808 */ /* 0x000fe20006800000 */
[----:B-1----:R-:W-:-:S02]  /*6a00*/  VIADD R8, R0, 0xffffffc9 ;  /* 0xffffffc900087836 */ /* 0x002fc40000000000 */
[----:B------:R-:W-:Y:S01]  /*6a10*/  FMUL.FTZ R141, R141, UR6 ;  /* 0x000000068d8d7c20 */ /* 0x000fe20008410000 */
[----:B------:R-:W-:Y:S01]  /*6a20*/  FMUL.FTZ R177, R177, UR6 ;  /* 0x00000006b1b17c20 */ /* 0x000fe20008410000 */
[----:B------:R-:W-:Y:S01]  /*6a30*/  FMUL.FTZ R140, R140, UR6 ;  /* 0x000000068c8c7c20 */ /* 0x000fe20008410000 */
[----:B------:R-:W-:Y:S01]  /*6a40*/  FMUL.FTZ R143, R143, UR6 ;  /* 0x000000068f8f7c20 */ /* 0x000fe20008410000 */
[C---:B------:R-:W-:Y:S01]  /*6a50*/  ISETP.GT.AND P0, PT, R227.reuse, R8, PT ;  /* 0x00000008e300720c */ /* 0x040fe20003f04270 */
[----:B------:R-:W1:Y:S01]  /*6a60*/  MUFU.TANH R12, R19 ;  /* 0x00000013000c7308 */ /* 0x000e620000002400 */
[----:B------:R-:W-:Y:S01]  /*6a70*/  ISETP.GE.AND P5, PT, R8, R229, PT ;  /* 0x000000e50800720c */ /* 0x000fe20003fa6270 */
[----:B----4-:R-:W-:Y:S01]  /*6a80*/  VIADD R9, R0, 0xffffffc8 ;  /* 0xffffffc800097836 */ /* 0x010fe20000000000 */
[----:B---3--:R-:W-:Y:S02]  /*6a90*/  FSEL R11, R30, -INF , !P0 ;  /* 0xff8000001e0b7808 */ /* 0x008fe40004000000 */
[----:B------:R-:W-:-:S02]  /*6aa0*/  ISETP.GT.AND P0, PT, R227, R4, PT ;  /* 0x00000004e300720c */ /* 0x000fc40003f04270 */
[----:B------:R-:W-:Y:S01]  /*6ab0*/  FSEL R31, R11, -INF , !P5 ;  /* 0xff8000000b1f7808 */ /* 0x000fe20006800000 */
[----:B------:R2:W3:Y:S01]  /*6ac0*/  MUFU.TANH R15, R10 ;  /* 0x0000000a000f7308 */ /* 0x0004e20000002400 */
[----:B------:R-:W-:Y:S01]  /*6ad0*/  BAR.SYNC.DEFER_BLOCKING 0x0 ;  /* 0x0000000000007b1d */ /* 0x000fe20000010000 */
[----:B------:R-:W-:-:S06]  /*6ae0*/  ISETP.GE.AND P5, PT, R4, R229, PT ;  /* 0x000000e50400720c */ /* 0x000fcc0003fa6270 */
[----:B------:R-:W-:Y:S08]  /*6af0*/  MUFU.TANH R19, R176 ;  /* 0x000000b000137308 */ /* 0x000ff00000002400 */
[----:B------:R-:W-:Y:S01]  /*6b00*/  MUFU.TANH R176, R141 ;  /* 0x0000008d00b07308 */ /* 0x000fe20000002400 */
[----:B--2---:R-:W-:Y:S01]  /*6b10*/  FSEL R10, R138, -INF , !P3 ;  /* 0xff8000008a0a7808 */ /* 0x004fe20005800000 */
[----:B------:R-:W-:Y:S01]  /*6b20*/  FMUL.FTZ R138, R142, UR6 ;  /* 0x000000068e8a7c20 */ /* 0x000fe20008410000 */
[----:B------:R-:W-:-:S02]  /*6b30*/  ISETP.GT.AND P3, PT, R227, R9, PT ;  /* 0x00000009e300720c */ /* 0x000fc40003f64270 */
[----:B------:R-:W-:Y:S02]  /*6b40*/  FSEL R29, R10, -INF , !P6 ;  /* 0xff8000000a1d7808 */ /* 0x000fe40007000000 */
[----:B------:R-:W-:Y:S01]  /*6b50*/  ISETP.GE.AND P6, PT, R9, R229, PT ;  /* 0x000000e50900720c */ /* 0x000fe20003fc6270 */
[----:B------:R-:W-:Y:S01]  /*6b60*/  MUFU.TANH R196, R185 ;  /* 0x000000b900c47308 */ /* 0x000fe20000002400 */
[----:B------:R-:W-:Y:S02]  /*6b70*/  FSEL R10, R132, -INF , !P3 ;  /* 0xff800000840a7808 */ /* 0x000fe40005800000 */
[----:B------:R-:W-:Y:S02]  /*6b80*/  ISETP.GT.AND P3, PT, R227, R5, PT ;  /* 0x00000005e300720c */ /* 0x000fe40003f64270 */
[----:B------:R-:W-:Y:S02]  /*6b90*/  FSEL R32, R10, -INF , !P6 ;  /* 0xff8000000a207808 */ /* 0x000fe40007000000 */
[----:B-----5:R-:W-:Y:S01]  /*6ba0*/  FSEL R10, R13, -INF , !P0 ;  /* 0xff8000000d0a7808 */ /* 0x020fe20004000000 */
[----:B------:R-:W-:Y:S01]  /*6bb0*/  MUFU.TANH R26, R26 ;  /* 0x0000001a001a7308 */ /* 0x000fe20000002400 */
[----:B------:R-:W-:-:S02]  /*6bc0*/  ISETP.GT.AND P0, PT, R227, R2, PT ;  /* 0x00000002e300720c */ /* 0x000fc40003f04270 */
[----:B------:R-:W-:Y:S02]  /*6bd0*/  FSEL R188, R10, -INF , !P5 ;  /* 0xff8000000abc7808 */ /* 0x000fe40006800000 */
[----:B-1----:R-:W-:Y:S02]  /*6be0*/  FSEL R10, R12, -INF , !P0 ;  /* 0xff8000000c0a7808 */ /* 0x002fe40004000000 */
[----:B------:R-:W-:Y:S01]  /*6bf0*/  ISETP.GE.AND P6, PT, R5, R229, PT ;  /* 0x000000e50500720c */ /* 0x000fe20003fc6270 */
[----:B------:R-:W1:Y:S01]  /*6c00*/  MUFU.TANH R12, R22 ;  /* 0x00000016000c7308 */ /* 0x000e620000002400 */
[----:B------:R-:W-:Y:S02]  /*6c10*/  FSEL R11, R16, -INF , !P3 ;  /* 0xff800000100b7808 */ /* 0x000fe40005800000 */
[----:B------:R-:W-:Y:S02]  /*6c20*/  ISETP.GT.AND P3, PT, R227, R3, PT ;  /* 0x00000003e300720c */ /* 0x000fe40003f64270 */
[----:B------:R-:W-:-:S02]  /*6c30*/  ISETP.GE.AND P5, PT, R2, R229, PT ;  /* 0x000000e50200720c */ /* 0x000fc40003fa6270 */
[----:B------:R-:W-:Y:S01]  /*6c40*/  FSEL R189, R11, -INF , !P6 ;  /* 0xff8000000bbd7808 */ /* 0x000fe20007000000 */
[----:B------:R-:W2:Y:S01]  /*6c50*/  MUFU.TANH R16, R21 ;  /* 0x0000001500107308 */ /* 0x000ea20000002400 */
[----:B------:R-:W-:Y:S02]  /*6c60*/  FSEL R11, R14, -INF , !P3 ;  /* 0xff8000000e0b7808 */ /* 0x000fe40005800000 */
[C---:B------:R-:W-:Y:S02]  /*6c70*/  ISETP.GT.AND P3, PT, R245.reuse, R7, PT ;  /* 0x00000007f500720c */ /* 0x040fe40003f64270 */
[----:B------:R-:W-:Y:S02]  /*6c80*/  FSEL R191, R10, -INF , !P5 ;  /* 0xff8000000abf7808 */ /* 0x000fe40006800000 */
[----:B------:R-:W-:Y:S01]  /*6c90*/  ISETP.GT.AND P5, PT, R245, R8, PT ;  /* 0x00000008f500720c */ /* 0x000fe20003fa4270 */
[----:B------:R-:W4:Y:S01]  /*6ca0*/  MUFU.TANH R13, R20 ;  /* 0x00000014000d7308 */ /* 0x000f220000002400 */
[----:B------:R-:W-:-:S02]  /*6cb0*/  ISETP.GE.AND P6, PT, R3, R229, PT ;  /* 0x000000e50300720c */ /* 0x000fc40003fc6270 */
[----:B------:R-:W-:Y:S01]  /*6cc0*/  FSEL R10, R139, -INF , !P3 ;  /* 0xff8000008b0a7808 */ /* 0x000fe20005800000 */
[----:B------:R-:W-:Y:S01]  /*6cd0*/  FMUL.FTZ R139, R179, UR6 ;  /* 0x00000006b38b7c20 */ /* 0x000fe20008410000 */
[----:B------:R-:W-:Y:S02]  /*6ce0*/  ISETP.GT.AND P3, PT, R245, R5, PT ;  /* 0x00000005f500720c */ /* 0x000fe40003f64270 */
[----:B------:R-:W-:Y:S01]  /*6cf0*/  FSEL R34, R34, -INF , !P5 ;  /* 0xff80000022227808 */ /* 0x000fe20006800000 */
[----:B------:R-:W5:Y:S01]  /*6d00*/  MUFU.TANH R180, R180 ;  /* 0x000000b400b47308 */ /* 0x000f620000002400 */
[----:B------:R-:W-:Y:S02]  /*6d10*/  FSEL R190, R11, -INF , !P6 ;  /* 0xff8000000bbe7808 */ /* 0x000fe40007000000 */
[C---:B------:R-:W-:Y:S02]  /*6d20*/  ISETP.GT.AND P5, PT, R245.reuse, R2, PT ;  /* 0x00000002f500720c */ /* 0x040fe40003fa4270 */
[----:B------:R-:W-:-:S02]  /*6d30*/  ISETP.GT.AND P6, PT, R245, R6, PT ;  /* 0x00000006f500720c */ /* 0x000fc40003fc4270 */
[----:B---3--:R-:W-:Y:S01]  /*6d40*/  FSEL R15, R15, -INF , !P3 ;  /* 0xff8000000f0f7808 */ /* 0x008fe20005800000 */
[----:B------:R-:W-:Y:S01]  /*6d50*/  MUFU.TANH R198, R186 ;  /* 0x000000ba00c67308 */ /* 0x000fe20000002400 */
[-C--:B------:R-:W-:Y:S02]  /*6d60*/  ISETP.GE.AND P3, PT, R7, R230.reuse, PT ;  /* 0x000000e60700720c */ /* 0x080fe40003f66270 */
[----:B-1----:R-:W-:Y:S02]  /*6d70*/  FSEL R12, R12, -INF , !P5 ;  /* 0xff8000000c0c7808 */ /* 0x002fe40006800000 */
[----:B------:R-:W-:Y:S02]  /*6d80*/  ISETP.GT.AND P0, PT, R245, R9, PT ;  /* 0x00000009f500720c */ /* 0x000fe40003f04270 */
[----:B------:R-:W-:Y:S01]  /*6d90*/  FSEL R11, R137, -INF , !P6 ;  /* 0xff800000890b7808 */ /* 0x000fe20007000000 */
[----:B------:R-:W-:Y:S01]  /*6da0*/  MUFU.TANH R132, R183 ;  /* 0x000000b700847308 */ /* 0x000fe20000002400 */
[----:B------:R-:W-:Y:S01]  /*6db0*/  ISETP.GE.AND P5, PT, R8, R230, PT ;  /* 0x000000e60800720c */ /* 0x000fe20003fa6270 */
[----:B------:R-:W-:Y:S01]  /*6dc0*/  FMUL.FTZ R137, R178, UR6 ;  /* 0x00000006b2897c20 */ /* 0x000fe20008410000 */
[----:B------:R-:W-:-:S02]  /*6dd0*/  ISETP.GT.AND P6, PT, R245, R4, PT ;  /* 0x00000004f500720c */ /* 0x000fc40003fc4270 */
[----:B------:R-:W-:Y:S02]  /*6de0*/  FSEL R24, R10, -INF , !P3 ;  /* 0xff8000000a187808 */ /* 0x000fe40005800000 */
[----:B------:R-:W-:Y:S01]  /*6df0*/  FSEL R30, R33, -INF , !P0 ;  /* 0xff800000211e7808 */ /* 0x000fe20004000000 */
[----:B------:R-:W-:Y:S01]  /*6e00*/  MUFU.TANH R137, R137 ;  /* 0x0000008900897308 */ /* 0x000fe20000002400 */
[-C--:B------:R-:W-:Y:S02]  /*6e10*/  ISETP.GE.AND P3, PT, R5, R230.reuse, PT ;  /* 0x000000e60500720c */ /* 0x080fe40003f66270 */
[----:B------:R-:W-:Y:S02]  /*6e20*/  FSEL R34, R34, -INF , !P5 ;  /* 0xff80000022227808 */ /* 0x000fe40006800000 */
[----:B------:R-:W-:Y:S02]  /*6e30*/  ISETP.GT.AND P0, PT, R245, R3, PT ;  /* 0x00000003f500720c */ /* 0x000fe40003f04270 */
[----:B--2---:R-:W-:Y:S01]  /*6e40*/  FSEL R14, R16, -INF , !P6 ;  /* 0xff800000100e7808 */ /* 0x004fe20007000000 */
[----:B------:R-:W1:Y:S01]  /*6e50*/  MUFU.TANH R33, R182 ;  /* 0x000000b600217308 */ /* 0x000e620000002400 */
[----:B------:R-:W-:-:S02]  /*6e60*/  ISETP.GE.AND P5, PT, R2, R230, PT ;  /* 0x000000e60200720c */ /* 0x000fc40003fa6270 */
[-C--:B------:R-:W-:Y:S02]  /*6e70*/  ISETP.GE.AND P6, PT, R6, R230.reuse, PT ;  /* 0x000000e60600720c */ /* 0x080fe40003fc6270 */
[----:B------:R-:W-:Y:S02]  /*6e80*/  FSEL R181, R15, -INF , !P3 ;  /* 0xff8000000fb57808 */ /* 0x000fe40005800000 */
[----:B----4-:R-:W-:Y:S01]  /*6e90*/  FSEL R13, R13, -INF , !P0 ;  /* 0xff8000000d0d7808 */ /* 0x010fe20004000000 */
[----:B------:R-:W2:Y:S01]  /*6ea0*/  MUFU.TANH R16, R177 ;  /* 0x000000b100107308 */ /* 0x000ea20000002400 */
[----:B------:R-:W-:Y:S02]  /*6eb0*/  ISETP.GT.AND P3, PT, R17, R7, PT ;  /* 0x000000071100720c */ /* 0x000fe40003f64270 */
[----:B------:R-:W-:Y:S02]  /*6ec0*/  FSEL R185, R12, -INF , !P5 ;  /* 0xff8000000cb97808 */ /* 0x000fe40006800000 */
[----:B------:R-:W-:-:S02]  /*6ed0*/  ISETP.GE.AND P0, PT, R9, R230, PT ;  /* 0x000000e60900720c */ /* 0x000fc40003f06270 */
[----:B------:R-:W-:Y:S01]  /*6ee0*/  FSEL R23, R11, -INF , !P6 ;  /* 0xff8000000b177808 */ /* 0x000fe20007000000 */
[----:B------:R3:W4:Y:S01]  /*6ef0*/  MUFU.TANH R177, R140 ;  /* 0x0000008c00b17308 */ /* 0x0007220000002400 */
[----:B------:R-:W-:Y:S02]  /*6f00*/  ISETP.GT.AND P5, PT, R17, R8, PT ;  /* 0x000000081100720c */ /* 0x000fe40003fa4270 */
[----:B------:R-:W-:Y:S02]  /*6f10*/  ISETP.GE.AND P6, PT, R4, R230, PT ;  /* 0x000000e60400720c */ /* 0x000fe40003fc6270 */
[----:B------:R-:W-:Y:S02]  /*6f20*/  FSEL R22, R197, -INF , !P3 ;  /* 0xff800000c5167808 */ /* 0x000fe40005800000 */
[----:B------:R-:W-:Y:S01]  /*6f30*/  FSEL R30, R30, -INF , !P0 ;  /* 0xff8000001e1e7808 */ /* 0x000fe20004000000 */
[----:B------:R-:W1:Y:S01]  /*6f40*/  MUFU.TANH R139, R139 ;  /* 0x0000008b008b7308 */ /* 0x000e620000002400 */
[----:B------:R-:W-:-:S02]  /*6f50*/  ISETP.GT.AND P3, PT, R17, R5, PT ;  /* 0x000000051100720c */ /* 0x000fc40003f64270 */
[----:B------:R-:W-:Y:S02]  /*6f60*/  FSEL R25, R35, -INF , !P5 ;  /* 0xff80000023197808 */ /* 0x000fe40006800000 */
[----:B------:R-:W-:Y:S02]  /*6f70*/  ISETP.GE.AND P0, PT, R3, R230, PT ;  /* 0x000000e60300720c */ /* 0x000fe40003f06270 */
[----:B------:R-:W-:Y:S01]  /*6f80*/  FSEL R184, R14, -INF , !P6 ;  /* 0xff8000000eb87808 */ /* 0x000fe20007000000 */
[----:B------:R-:W1:Y:S01]  /*6f90*/  MUFU.TANH R138, R138 ;  /* 0x0000008a008a7308 */ /* 0x000e620000002400 */
[C---:B------:R-:W-:Y:S02]  /*6fa0*/  ISETP.GT.AND P5, PT, R17.reuse, R2, PT ;  /* 0x000000021100720c */ /* 0x040fe40003fa4270 */
[----:B------:R-:W-:Y:S02]  /*6fb0*/  ISETP.GT.AND P6, PT, R17, R6, PT ;  /* 0x000000061100720c */ /* 0x000fe40003fc4270 */
[----:B---3--:R-:W-:-:S02]  /*6fc0*/  FSEL R140, R19, -INF , !P3 ;  /* 0xff800000138c7808 */ /* 0x008fc40005800000 */
[----:B------:R-:W-:Y:S02]  /*6fd0*/  FSEL R186, R13, -INF , !P0 ;  /* 0xff8000000dba7808 */ /* 0x000fe40004000000 */
[-C--:B------:R-:W-:Y:S02]  /*6fe0*/  ISETP.GE.AND P3, PT, R7, R228.reuse, PT ;  /* 0x000000e40700720c */ /* 0x080fe40003f66270 */
[----:B------:R-:W-:Y:S02]  /*6ff0*/  FSEL R176, R176, -INF , !P5 ;  /* 0xff800000b0b07808 */ /* 0x000fe40006800000 */
[----:B------:R-:W-:Y:S02]  /*7000*/  FSEL R13, R196, -INF , !P6 ;  /* 0xff800000c40d7808 */ /* 0x000fe40007000000 */
[----:B------:R-:W-:Y:S02]  /*7010*/  ISETP.GE.AND P5, PT, R6, R228, PT ;  /* 0x000000e40600720c */ /* 0x000fe40003fa6270 */
[----:B------:R-:W-:-:S02]  /*7020*/  FSEL R22, R22, -INF , !P3 ;  /* 0xff80000016167808 */ /* 0x000fc40005800000 */
[C---:B------:R-:W-:Y:S02]  /*7030*/  ISETP.GT.AND P3, PT, R18.reuse, R6, PT ;  /* 0x000000061200720c */ /* 0x040fe40003f64270 */
[----:B------:R-:W-:Y:S02]  /*7040*/  FSEL R13, R13, -INF , !P5 ;  /* 0xff8000000d0d7808 */ /* 0x000fe40006800000 */
[CC--:B------:R-:W-:Y:S02]  /*7050*/  ISETP.GT.AND P0, PT, R17.reuse, R9.reuse, PT ;  /* 0x000000091100720c */ /* 0x0c0fe40003f04270 */
[----:B------:R-:W-:Y:S02]  /*7060*/  ISETP.GT.AND P5, PT, R18, R9, PT ;  /* 0x000000091200720c */ /* 0x000fe40003fa4270 */
[----:B------:R-:W-:Y:S02]  /*7070*/  ISETP.GT.AND P6, PT, R17, R4, PT ;  /* 0x000000041100720c */ /* 0x000fe40003fc4270 */
[----:B------:R-:W-:-:S02]  /*7080*/  FSEL R26, R26, -INF , !P3 ;  /* 0xff8000001a1a7808 */ /* 0x000fc40005800000 */
[----:B-----5:R-:W-:Y:S02]  /*7090*/  FSEL R27, R180, -INF , !P0 ;  /* 0xff800000b41b7808 */ /* 0x020fe40004000000 */
[----:B------:R-:W-:Y:S02]  /*70a0*/  ISETP.GE.AND P3, PT, R9, R231, PT ;  /* 0x000000e70900720c */ /* 0x000fe40003f66270 */
[----:B-1----:R-:W-:Y:S02]  /*70b0*/  FSEL R33, R33, -INF , !P5 ;  /* 0xff80000021217808 */ /* 0x002fe40006800000 */
[----:B------:R-:W-:Y:S02]  /*70c0*/  ISETP.GT.AND P0, PT, R17, R3, PT ;  /* 0x000000031100720c */ /* 0x000fe40003f04270 */
[----:B--2---:R-:W-:Y:S02]  /*70d0*/  FSEL R141, R16, -INF , !P6 ;  /* 0xff800000108d7808 */ /* 0x004fe40007000000 */
[----:B------:R-:W-:-:S02]  /*70e0*/  ISETP.GT.AND P6, PT, R18, R7, PT ;  /* 0x000000071200720c */ /* 0x000fc40003fc4270 */
[----:B------:R-:W-:Y:S02]  /*70f0*/  FSEL R33, R33, -INF , !P3 ;  /* 0xff80000021217808 */ /* 0x000fe40005800000 */
[----:B----4-:R-:W-:Y:S02]  /*7100*/  FSEL R177, R177, -INF , !P0 ;  /* 0xff800000b1b17808 */ /* 0x010fe40004000000 */
[----:B------:R-:W-:Y:S02]  /*7110*/  ISETP.GT.U32.AND P3, PT, R241, R239, PT ;  /* 0x000000eff100720c */ /* 0x000fe40003f64070 */
[-C--:B------:R-:W-:Y:S02]  /*7120*/  ISETP.GE.AND P0, PT, R7, R231.reuse, PT ;  /* 0x000000e70700720c */ /* 0x080fe40003f06270 */
[----:B------:R-:W-:Y:S02]  /*7130*/  FSEL R19, R198, -INF , !P6 ;  /* 0xff800000c6137808 */ /* 0x000fe40007000000 */
[----:B------:R-:W-:-:S02]  /*7140*/  ISETP.GE.AND P6, PT, R6, R231, PT ;  /* 0x000000e70600720c */ /* 0x000fc40003fc6270 */
[----:B------:R-:W-:Y:S02]  /*7150*/  FSEL R19, R19, -INF , !P0 ;  /* 0xff80000013137808 */ /* 0x000fe40004000000 */
[-C--:B------:R-:W-:Y:S02]  /*7160*/  ISETP.GE.AND P0, PT, R9, R228.reuse, PT ;  /* 0x000000e40900720c */ /* 0x080fe40003f06270 */
[----:B------:R-:W-:Y:S02]  /*7170*/  FSEL R26, R26, -INF , !P6 ;  /* 0xff8000001a1a7808 */ /* 0x000fe40007000000 */
[----:B------:R-:W-:Y:S02]  /*7180*/  ISETP.GE.AND P6, PT, R8, R228, PT ;  /* 0x000000e40800720c */ /* 0x000fe40003fc6270 */
[----:B------:R-:W-:Y:S02]  /*7190*/  FSEL R27, R27, -INF , !P0 ;  /* 0xff8000001b1b7808 */ /* 0x000fe40004000000 */
[----:B------:R-:W-:-:S02]  /*71a0*/  ISETP.GT.AND P0, PT, R18, R8, PT ;  /* 0x000000081200720c */ /* 0x000fc40003f04270 */
[----:B------:R-:W-:Y:S02]  /*71b0*/  FSEL R25, R25, -INF , !P6 ;  /* 0xff80000019197808 */ /* 0x000fe40007000000 */
[----:B------:R-:W-:Y:S02]  /*71c0*/  ISETP.GE.AND P5, PT, R8, R231, PT ;  /* 0x000000e70800720c */ /* 0x000fe40003fa6270 */
[----:B------:R-:W-:Y:S02]  /*71d0*/  ISETP.GE.AND P6, PT, R5, R228, PT ;  /* 0x000000e40500720c */ /* 0x000fe40003fc6270 */
[----:B------:R-:W-:Y:S02]  /*71e0*/  FSEL R132, R132, -INF , !P0 ;  /* 0xff80000084847808 */ /* 0x000fe40004000000 */
        /* <DEDUP_REMOVED lines=43> */
.L_x_2630:
[----:B-1----:R-:W2:Y:S04]  /*74a0*/  LDL.LU R14, [R1+0x8] ;  /* 0x00000800010e7983 */ /* 0x002ea80000300800 */
[----:B------:R-:W3:Y:S01]  /*74b0*/  LDL.LU R15, [R1+0x4] ;  /* 0x00000400010f7983 */ /* 0x000ee20000300800 */
[----:B------:R-:W-:Y:S01]  /*74c0*/  FMNMX3.FTZ R6, R35, R32, R31, !PT ;  /* 0x0000002023067276 */ /* 0x000fe2000781001f */
[----:B------:R-:W1:Y:S01]  /*74d0*/  MUFU.TANH R10, R143 ;  /* 0x0000008f000a7308 */ /* 0x000e620000002400 */
[----:B------:R-:W-:Y:S02]  /*74e0*/  ISETP.GT.AND P0, PT, R18, R5, PT ;  /* 0x000000051200720c */ /* 0x000fe40003f04270 */
[----:B------:R-:W-:Y:S02]  /*74f0*/  FMNMX3.FTZ R6, R6, R189, R188, !PT ;  /* 0x000000bd06067276 */ /* 0x000fe400078100bc */
[----:B------:R-:W-:-:S02]  /*7500*/  FSEL R7, R132, -INF , !P5 ;  /* 0xff80000084077808 */ /* 0x000fc40006800000 */
[----:B------:R-:W-:Y:S02]  /*7510*/  FMNMX3.FTZ R6, R6, R190, R191, !PT ;  /* 0x000000be06067276 */ /* 0x000fe400078100bf */
[----:B------:R-:W-:Y:S02]  /*7520*/  ISETP.GE.AND P5, PT, R5, R231, PT ;  /* 0x000000e70500720c */ /* 0x000fe40003fa6270 */
[----:B------:R-:W-:Y:S01]  /*7530*/  FSEL R179, R140, -INF , !P6 ;  /* 0xff8000008cb37808 */ /* 0x000fe20007000000 */
[----:B------:R-:W4:Y:S01]  /*7540*/  SHFL.BFLY PT, R11, R6, 0x2, 0x1f ;  /* 0x0c401f00060b7f89 */ /* 0x000f2200000e0000 */
[----:B------:R-:W-:Y:S02]  /*7550*/  FSEL R8, R137, -INF , !P0 ;  /* 0xff80000089087808 */ /* 0x000fe40004000000 */
[----:B------:R-:W-:Y:S02]  /*7560*/  FMNMX3.FTZ R5, R133, R24, R23, !PT ;  /* 0x0000001885057276 */ /* 0x000fe40007810017 */
[----:B------:R-:W-:-:S02]  /*7570*/  ISETP.GE.AND P6, PT, R4, R228, PT ;  /* 0x000000e40400720c */ /* 0x000fc40003fc6270 */
[----:B------:R-:W-:Y:S02]  /*7580*/  ISETP.GT.AND P0, PT, R18, R4, PT ;  /* 0x000000041200720c */ /* 0x000fe40003f04270 */
[----:B------:R-:W-:Y:S02]  /*7590*/  FSEL R232, R8, -INF , !P5 ;  /* 0xff80000008e87808 */ /* 0x000fe40006800000 */
[----:B------:R-:W-:Y:S02]  /*75a0*/  FMNMX3.FTZ R5, R5, R30, R34, !PT ;  /* 0x0000001e05057276 */ /* 0x000fe40007810022 */
[----:B------:R-:W-:Y:S02]  /*75b0*/  FSEL R178, R141, -INF , !P6 ;  /* 0xff8000008db27808 */ /* 0x000fe40007000000 */
[----:B------:R-:W-:Y:S02]  /*75c0*/  FSEL R8, R139, -INF , !P0 ;  /* 0xff8000008b087808 */ /* 0x000fe40004000000 */
[----:B------:R-:W-:-:S02]  /*75d0*/  ISETP.GE.AND P5, PT, R4, R231, PT ;  /* 0x000000e70400720c */ /* 0x000fc40003fa6270 */
[C---:B------:R-:W-:Y:S02]  /*75e0*/  ISETP.GT.AND P6, PT, R18.reuse, R3, PT ;  /* 0x000000031200720c */ /* 0x040fe40003fc4270 */
[----:B------:R-:W-:Y:S02]  /*75f0*/  ISETP.GT.AND P0, PT, R18, R2, PT ;  /* 0x000000021200720c */ /* 0x000fe40003f04270 */
[----:B------:R-:W-:Y:S02]  /*7600*/  FMNMX3.FTZ R4, R135, R22, R13, !PT ;  /* 0x0000001687047276 */ /* 0x000fe4000781000d */
[----:B------:R-:W-:Y:S02]  /*7610*/  FMNMX3.FTZ R5, R5, R181, R184, !PT ;  /* 0x000000b505057276 */ /* 0x000fe400078100b8 */
[----:B------:R-:W-:Y:S02]  /*7620*/  FSEL R9, R138, -INF , !P6 ;  /* 0xff8000008a097808 */ /* 0x000fe40007000000 */
[----:B-1----:R-:W-:-:S02]  /*7630*/  FSEL R12, R10, -INF , !P0 ;  /* 0xff8000000a0c7808 */ /* 0x002fc40004000000 */
[-C--:B------:R-:W-:Y:S02]  /*7640*/  ISETP.GE.AND P6, PT, R3, R228.reuse, PT ;  /* 0x000000e40300720c */ /* 0x080fe40003fc6270 */
[----:B------:R-:W-:Y:S02]  /*7650*/  ISETP.GE.AND P0, PT, R2, R228, PT ;  /* 0x000000e40200720c */ /* 0x000fe40003f06270 */
[----:B------:R-:W-:Y:S02]  /*7660*/  FMNMX3.FTZ R4, R4, R27, R25, !PT ;  /* 0x0000001b04047276 */ /* 0x000fe40007810019 */
[----:B------:R-:W-:Y:S02]  /*7670*/  FMNMX3.FTZ R5, R5, R186, R185, !PT ;  /* 0x000000ba05057276 */ /* 0x000fe400078100b9 */
[----:B------:R-:W-:Y:S02]  /*7680*/  FSEL R177, R177, -INF , !P6 ;  /* 0xff800000b1b17808 */ /* 0x000fe40007000000 */
[----:B------:R-:W-:Y:S01]  /*7690*/  FSEL R176, R176, -INF , !P0 ;  /* 0xff800000b0b07808 */ /* 0x000fe20004000000 */
[----:B------:R-:W1:Y:S01]  /*76a0*/  SHFL.BFLY PT, R10, R5, 0x2, 0x1f ;  /* 0x0c401f00050a7f89 */ /* 0x000e6200000e0000 */
[----:B------:R-:W-:-:S02]  /*76b0*/  FMNMX3.FTZ R4, R4, R179, R178, !PT ;  /* 0x000000b304047276 */ /* 0x000fc400078100b2 */
[----:B------:R-:W-:Y:S02]  /*76c0*/  ISETP.GE.AND P0, PT, R2, R231, PT ;  /* 0x000000e70200720c */ /* 0x000fe40003f06270 */
[----:B------:R-:W-:Y:S02]  /*76d0*/  FMNMX3.FTZ R4, R4, R177, R176, !PT ;  /* 0x000000b104047276 */ /* 0x000fe400078100b0 */
[----:B----4-:R-:W-:Y:S02]  /*76e0*/  FMNMX.FTZ R2, R6, R11, !PT ;  /* 0x0000000b06027209 */ /* 0x010fe40007810000 */
[----:B------:R-:W-:Y:S01]  /*76f0*/  ISETP.GE.AND P6, PT, R3, R231, PT ;  /* 0x000000e70300720c */ /* 0x000fe20003fc6270 */
[----:B------:R-:W4:Y:S01]  /*7700*/  SHFL.BFLY PT, R6, R4, 0x2, 0x1f ;  /* 0x0c401f0004067f89 */ /* 0x000f2200000e0000 */
[----:B------:R-:W-:Y:S02]  /*7710*/  FMNMX3.FTZ R3, R136, R19, R26, !PT ;  /* 0x0000001388037276 */ /* 0x000fe4000781001a */
[----:B------:R-:W-:-:S02]  /*7720*/  FSEL R207, R8, -INF , !P5 ;  /* 0xff80000008cf7808 */ /* 0x000fc40006800000 */
[----:B------:R-:W-:Y:S02]  /*7730*/  FMNMX3.FTZ R3, R3, R33, R7, !PT ;  /* 0x0000002103037276 */ /* 0x000fe40007810007 */
[----:B------:R-:W-:Y:S02]  /*7740*/  FSEL R206, R9, -INF , !P6 ;  /* 0xff80000009ce7808 */ /* 0x000fe40007000000 */
[----:B------:R-:W-:Y:S01]  /*7750*/  FSEL R204, R12, -INF , !P0 ;  /* 0xff8000000ccc7808 */ /* 0x000fe20004000000 */
[----:B------:R-:W5:Y:S01]  /*7760*/  SHFL.BFLY PT, R9, R2, 0x1, 0x1f ;  /* 0x0c201f0002097f89 */ /* 0x000f6200000e0000 */
[----:B------:R-:W-:Y:S02]  /*7770*/  FMNMX3.FTZ R3, R3, R232, R207, !PT ;  /* 0x000000e803037276 */ /* 0x000fe400078100cf */
[----:B------:R-:W-:Y:S02]  /*7780*/  MOV R16, R249 ;  /* 0x000000f900107202 */ /* 0x000fe40000000f00 */
[----:B------:R-:W-:-:S02]  /*7790*/  FMNMX3.FTZ R3, R3, R206, R204, !PT ;  /* 0x000000ce03037276 */ /* 0x000fc400078100cc */
[----:B-1----:R-:W-:Y:S02]  /*77a0*/  FMNMX.FTZ R5, R5, R10, !PT ;  /* 0x0000000a05057209 */ /* 0x002fe40007810000 */
[----:B------:R-:W-:Y:S01]  /*77b0*/  MOV R142, R248 ;  /* 0x000000f8008e7202 */ /* 0x000fe20000000f00 */
[----:B------:R-:W1:Y:S01]  /*77c0*/  SHFL.BFLY PT, R8, R3, 0x2, 0x1f ;  /* 0x0c401f0003087f89 */ /* 0x000e6200000e0000 */
[----:B------:R-:W-:Y:S02]  /*77d0*/  MOV R194, R16 ;  /* 0x0000001000c27202 */ /* 0x000fe40000000f00 */
[----:B------:R-:W-:Y:S01]  /*77e0*/  MOV R18, R247 ;  /* 0x000000f700127202 */ /* 0x000fe20000000f00 */
[----:B------:R-:W1:Y:S01]  /*77f0*/  SHFL.BFLY PT, R10, R5, 0x1, 0x1f ;  /* 0x0c201f00050a7f89 */ /* 0x000e6200000e0000 */
[----:B----4-:R-:W-:Y:S02]  /*7800*/  FMNMX.FTZ R6, R4, R6, !PT ;  /* 0x0000000604067209 */ /* 0x010fe40007810000 */
[----:B------:R-:W-:-:S02]  /*7810*/  @P4 IADD3 R18, PT, PT, R244, -0x40, RZ ;  /* 0xffffffc0f4124810 */ /* 0x000fc40007ffe0ff */
[----:B------:R-:W-:Y:S01]  /*7820*/  MOV R187, R142 ;  /* 0x0000008e00bb7202 */ /* 0x000fe20000000f00 */
[----:B------:R-:W4:Y:S01]  /*7830*/  SHFL.BFLY PT, R11, R6, 0x1, 0x1f ;  /* 0x0c201f00060b7f89 */ /* 0x000f2200000e0000 */
[----:B-----5:R-:W-:-:S03]  /*7840*/  FMNMX.FTZ R211, R2, R9, !PT ;  /* 0x0000000902d37209 */ /* 0x020fc60007810000 */
[----:B------:R-:W-:Y:S01]  /*7850*/  LDSM.16.MT88.4 R140, [R220+0xa000] ;  /* 0x00a00000dc8c783b */ /* 0x000fe20000004200 */
[----:B------:R-:W-:Y:S02]  /*7860*/  FSETP.NEU.FTZ.AND P0, PT, R211, -INF , PT ;  /* 0xff800000d300780b */ /* 0x000fe40003f1d000 */
[----:B-1----:R-:W-:Y:S01]  /*7870*/  FMNMX.FTZ R4, R3, R8, !PT ;  /* 0x0000000803047209 */ /* 0x002fe20007810000 */
[C---:B------:R-:W-:Y:S01]  /*7880*/  FMUL.FTZ R3, R211.reuse, UR8 ;  /* 0x00000008d3037c20 */ /* 0x040fe20008410000 */
[----:B------:R-:W-:Y:S02]  /*7890*/  FSEL R8, R211, RZ, P0 ;  /* 0x000000ffd3087208 */ /* 0x000fe40000000000 */
[----:B------:R-:W-:Y:S02]  /*78a0*/  FMNMX.FTZ R210, R5, R10, !PT ;  /* 0x0000000a05d27209 */ /* 0x000fe40007810000 */
[----:B------:R-:W1:Y:S01]  /*78b0*/  SHFL.BFLY PT, R5, R4, 0x1, 0x1f ;  /* 0x0c201f0004057f89 */ /* 0x000e6200000e0000 */
[----:B------:R-:W-:Y:S01]  /*78c0*/  FSEL R3, R3, RZ, P0 ;  /* 0x000000ff03037208 */ /* 0x000fe20000000000 */
[----:B------:R-:W-:Y:S01]  /*78d0*/  FADD.FTZ R8, R134, -R8 ;  /* 0x8000000886087221 */ /* 0x000fe20000010000 */
[----:B------:R-:W-:Y:S01]  /*78e0*/  FMUL.FTZ R2, R210, UR8 ;  /* 0x00000008d2027c20 */ /* 0x000fe20008410000 */
[----:B----4-:R-:W-:-:S02]  /*78f0*/  FMNMX.FTZ R209, R6, R11, !PT ;  /* 0x0000000b06d17209 */ /* 0x010fc40007810000 */
[----:B------:R-:W-:Y:S01]  /*7900*/  FSETP.NEU.FTZ.AND P6, PT, R210, -INF , PT ;  /* 0xff800000d200780b */ /* 0x000fe20003fdd000 */
[--C-:B------:R-:W-:Y:S01]  /*7910*/  FFMA.FTZ R29, R29, UR8, -R3.reuse ;  /* 0x000000081d1d7c23 */ /* 0x100fe20008010803 */
[C---:B------:R-:W-:Y:S01]  /*7920*/  FSETP.NEU.FTZ.AND P5, PT, R209.reuse, -INF , PT ;  /* 0xff800000d100780b */ /* 0x040fe20003fbd000 */
[----:B------:R-:W-:Y:S01]  /*7930*/  FMUL.FTZ R12, R209, UR8 ;  /* 0x00000008d10c7c20 */ /* 0x000fe20008410000 */
[----:B------:R-:W-:Y:S01]  /*7940*/  FSEL R2, R2, RZ, P6 ;  /* 0x000000ff02027208 */ /* 0x000fe20003000000 */
[----:B------:R-:W4:Y:S01]  /*7950*/  MUFU.EX2 R180, R29 ;  /* 0x0000001d00b47308 */ /* 0x000f220000000800 */
[--C-:B------:R-:W-:Y:S01]  /*7960*/  FFMA.FTZ R28, R28, UR8, -R3.reuse ;  /* 0x000000081c1c7c23 */ /* 0x100fe20008010803 */
[--C-:B------:R-:W-:Y:S01]  /*7970*/  FFMA.FTZ R32, R32, UR8, -R3.reuse ;  /* 0x0000000820207c23 */ /* 0x100fe20008010803 */
[----:B------:R-:W-:Y:S01]  /*7980*/  FSEL R12, R12, RZ, P5 ;  /* 0x000000ff0c0c7208 */ /* 0x000fe20002800000 */
[--C-:B------:R-:W-:Y:S01]  /*7990*/  FFMA.FTZ R23, R23, UR8, -R2.reuse ;  /* 0x0000000817177c23 */ /* 0x100fe20008010802 */
[----:B------:R-:W-:Y:S01]  /*79a0*/  FFMA.FTZ R31, R31, UR8, -R3 ;  /* 0x000000081f1f7c23 */ /* 0x000fe20008010803 */
[--C-:B------:R-:W-:Y:S01]  /*79b0*/  FFMA.FTZ R24, R24, UR8, -R2.reuse ;  /* 0x0000000818187c23 */ /* 0x100fe20008010802 */
[----:B------:R-:W-:Y:S01]  /*79c0*/  FFMA.FTZ R30, R30, UR8, -R2 ;  /* 0x000000081e1e7c23 */ /* 0x000fe20008010802 */
[--C-:B------:R-:W-:Y:S01]  /*79d0*/  FFMA.FTZ R22, R22, UR8, -R12.reuse ;  /* 0x0000000816167c23 */ /* 0x100fe2000801080c */
[----:B------:R-:W-:Y:S01]  /*79e0*/  MUFU.EX2 R245, R23 ;  /* 0x0000001700f57308 */ /* 0x000fe20000000800 */
[----:B------:R-:W-:Y:S01]  /*79f0*/  FFMA.FTZ R13, R13, UR8, -R12 ;  /* 0x000000080d0d7c23 */ /* 0x000fe2000801080c */
[----:B------:R-:W-:Y:S01]  /*7a00*/  FFMA.FTZ R34, R34, UR8, -R2 ;  /* 0x0000000822227c23 */ /* 0x000fe20008010802 */
[--C-:B------:R-:W-:Y:S01]  /*7a10*/  FFMA.FTZ R27, R27, UR8, -R12.reuse ;  /* 0x000000081b1b7c23 */ /* 0x100fe2000801080c */
[----:B-1----:R-:W-:Y:S01]  /*7a20*/  FMNMX.FTZ R208, R4, R5, !PT ;  /* 0x0000000504d07209 */ /* 0x002fe20007810000 */
[----:B------:R1:W-:Y:S01]  /*7a30*/  MUFU.EX2 R236, R22 ;  /* 0x0000001600ec7308 */ /* 0x0003e20000000800 */
[----:B------:R-:W-:Y:S01]  /*7a40*/  FSEL R4, R210, RZ, P6 ;  /* 0x000000ffd2047208 */ /* 0x000fe20003000000 */
[----:B------:R-:W-:Y:S01]  /*7a50*/  FFMA.FTZ R25, R25, UR8, -R12 ;  /* 0x0000000819197c23 */ /* 0x000fe2000801080c */
[C---:B------:R-:W-:Y:S01]  /*7a60*/  FSETP.NEU.FTZ.AND P0, PT, R208.reuse, -INF , PT ;  /* 0xff800000d000780b */ /* 0x040fe20003f1d000 */
[C---:B------:R-:W-:Y:S01]  /*7a70*/  FMUL.FTZ R17, R208.reuse, UR8 ;  /* 0x00000008d0117c20 */ /* 0x040fe20008410000 */
[----:B------:R-:W-:Y:S01]  /*7a80*/  FSEL R5, R209, RZ, P5 ;  /* 0x000000ffd1057208 */ /* 0x000fe20002800000 */
[----:B------:R-:W-:Y:S01]  /*7a90*/  FADD.FTZ R4, R133, -R4 ;  /* 0x8000000485047221 */ /* 0x000fe20000010000 */
[----:B------:R-:W-:Y:S01]  /*7aa0*/  FSEL R6, R208, RZ, P0 ;  /* 0x000000ffd0067208 */ /* 0x000fe20000000000 */
[----:B------:R-:W-:Y:S01]  /*7ab0*/  FMUL.FTZ R8, R8, UR8 ;  /* 0x0000000808087c20 */ /* 0x000fe20008410000 */
[----:B------:R-:W-:Y:S01]  /*7ac0*/  FSEL R17, R17, RZ, P0 ;  /* 0x000000ff11117208 */ /* 0x000fe20000000000 */
[----:B------:R-:W-:Y:S01]  /*7ad0*/  FADD.FTZ R5, R135, -R5 ;  /* 0x8000000587057221 */ /* 0x000fe20000010000 */
[----:B------:R-:W-:Y:S01]  /*7ae0*/  MUFU.EX2 R237, R13 ;  /* 0x0000000d00ed7308 */ /* 0x000fe20000000800 */
[----:B------:R-:W-:Y:S02]  /*7af0*/  LDSM.16.MT88.4 R132, [R219+0xa000] ;  /* 0x00a00000db84783b */ /* 0x000fe40000004200 */
[--C-:B------:R-:W-:Y:S01]  /*7b00*/  FFMA.FTZ R19, R19, UR8, -R17.reuse ;  /* 0x0000000813137c23 */ /* 0x100fe20008010811 */
[--C-:B------:R-:W-:Y:S01]  /*7b10*/  FFMA.FTZ R26, R26, UR8, -R17.reuse ;  /* 0x000000081a1a7c23 */ /* 0x100fe20008010811 */
[----:B-1----:R-:W1:Y:S01]  /*7b20*/  LDSM.16.MT88.4 R20, [R212+0xa000] ;  /* 0x00a00000d414783b */ /* 0x002e620000004200 */
[--C-:B------:R-:W-:Y:S01]  /*7b30*/  FFMA.FTZ R33, R33, UR8, -R17.reuse ;  /* 0x0000000821217c23 */ /* 0x100fe20008010811 */
[----:B------:R-:W-:Y:S01]  /*7b40*/  FFMA.FTZ R7, R7, UR8, -R17 ;  /* 0x0000000807077c23 */ /* 0x000fe20008010811 */
[----:B------:R-:W-:Y:S01]  /*7b50*/  FMUL.FTZ R5, R5, UR8 ;  /* 0x0000000805057c20 */ /* 0x000fe20008410000 */
[----:B------:R4:W-:Y:S04]  /*7b60*/  MUFU.EX2 R233, R19 ;  /* 0x0000001300e97308 */ /* 0x0009e80000000800 */
[----:B------:R-:W-:Y:S04]  /*7b70*/  MUFU.EX2 R193, R28 ;  /* 0x0000001c00c17308 */ /* 0x000fe80000000800 */
[----:B------:R-:W-:Y:S04]  /*7b80*/  MUFU.EX2 R192, R32 ;  /* 0x0000002000c07308 */ /* 0x000fe80000000800 */
[----:B------:R-:W5:Y:S01]  /*7b90*/  MUFU.EX2 R195, R31 ;  /* 0x0000001f00c37308 */ /* 0x000f620000000800 */
[----:B----4-:R-:W-:-:S03]  /*7ba0*/  MOV R19, R180 ;  /* 0x000000b400137202 */ /* 0x010fc60000000f00 */
[----:B------:R-:W4:Y:S04]  /*7bb0*/  MUFU.EX2 R248, R24 ;  /* 0x0000001800f87308 */ /* 0x000f280000000800 */
[----:B------:R1:W-:Y:S04]  /*7bc0*/  MUFU.EX2 R249, R30 ;  /* 0x0000001e00f97308 */ /* 0x0003e80000000800 */
[----:B------:R-:W1:Y:S01]  /*7bd0*/  MUFU.EX2 R196, R34 ;  /* 0x0000002200c47308 */ /* 0x000e620000000800 */
[----:B-----5:R-:W-:-:S03]  /*7be0*/  F2FP.F16.F32.PACK_AB R10, R195, R192 ;  /* 0x000000c0c30a723e */ /* 0x020fc600000000ff */
[----:B------:R-:W-:Y:S01]  /*7bf0*/  MUFU.EX2 R238, R27 ;  /* 0x0000001b00ee7308 */ /* 0x000fe20000000800 */
[----:B------:R-:W-:Y:S02]  /*7c00*/  MOV R244, R195 ;  /* 0x000000c300f47202 */ /* 0x000fe40000000f00 */
[----:B----4-:R-:W-:Y:S01]  /*7c10*/  F2FP.F16.F32.PACK_AB R9, R245, R248 ;  /* 0x000000f8f509723e */ /* 0x010fe200000000ff */
[----:B------:R-:W-:Y:S01]  /*7c20*/  MUFU.EX2 R239, R25 ;  /* 0x0000001900ef7308 */ /* 0x000fe20000000800 */
[----:B-1----:R-:W-:Y:S03]  /*7c30*/  LDSM.16.MT88.4 R28, [R220+0xb000] ;  /* 0x00b00000dc1c783b */ /* 0x002fe60000004200 */
[----:B------:R1:W-:Y:S01]  /*7c40*/  MUFU.EX2 R235, R26 ;  /* 0x0000001a00eb7308 */ /* 0x0003e20000000800 */
[----:B------:R-:W-:-:S03]  /*7c50*/  F2FP.F16.F32.PACK_AB R11, R196, R249 ;  /* 0x000000f9c40b723e */ /* 0x000fc600000000ff */
[----:B------:R4:W-:Y:S01]  /*7c60*/  MUFU.EX2 R234, R33 ;  /* 0x0000002100ea7308 */ /* 0x0009e20000000800 */
[----:B------:R-:W-:-:S03]  /*7c70*/  MOV R247, R196 ;  /* 0x000000c400f77202 */ /* 0x000fc60000000f00 */
[----:B------:R-:W5:Y:S04]  /*7c80*/  MUFU.EX2 R180, R7 ;  /* 0x0000000700b47308 */ /* 0x000f680000000800 */
[----:B------:R5:W5:Y:S01]  /*7c90*/  MUFU.EX2 R16, R8 ;  /* 0x0000000800107308 */ /* 0x000b620000000800 */
[----:B-1----:R-:W-:Y:S04]  /*7ca0*/  LDSM.16.MT88.4 R24, [R212+0xb000] ;  /* 0x00b00000d418783b */ /* 0x002fe80000004200 */
[----:B----4-:R-:W-:Y:S01]  /*7cb0*/  LDSM.16.MT88.4 R32, [R18+0x1000] ;  /* 0x001000001220783b */ /* 0x010fe20000004200 */
[----:B-----5:R-:W-:-:S02]  /*7cc0*/  F2FP.F16.F32.PACK_AB R7, R180, R234 ;  /* 0x000000eab407723e */ /* 0x020fc400000000ff */
[----:B------:R-:W-:Y:S01]  /*7cd0*/  F2FP.F16.F32.PACK_AB R8, R193, R19 ;  /* 0x00000013c108723e */ /* 0x000fe200000000ff */
        /* <DEDUP_REMOVED lines=32> */
[----:B--2---:R-:W-:-:S02]  /*7ee0*/  MOV R183, R14 ;  /* 0x0000000e00b77202 */ /* 0x004fc40000000f00 */
[----:B------:R1:W2:Y:S01]  /*7ef0*/  MUFU.EX2 R14, R5 ;  /* 0x00000005000e7308 */ /* 0x0002a20000000800 */
[----:B---3--:R-:W-:Y:S01]  /*7f00*/  MOV R182, R15 ;  /* 0x0000000f00b67202 */ /* 0x008fe20000000f00 */
[----:B------:R-:W-:Y:S01]  /*7f10*/  FMUL.FTZ R15, R4, UR8 ;  /* 0x00000008040f7c20 */ /* 0x000fe20008410000 */
[----:B------:R-:W-:Y:S01]  /*7f20*/  FADD.FTZ R4, R136, -R6 ;  /* 0x8000000688047221 */ /* 0x000fe20000010000 */
[----:B------:R-:W-:Y:S01]  /*7f30*/  F2FP.F16.F32.PACK_AB R6, R239, R238 ;  /* 0x000000eeef06723e */ /* 0x000fe200000000ff */
[----:B------:R-:W3:Y:S02]  /*7f40*/  LDSM.16.MT88.4 R136, [R18] ;  /* 0x000000001288783b */ /* 0x000ee40000004200 */
[----:B------:R-:W-:Y:S01]  /*7f50*/  FMUL.FTZ R4, R4, UR8 ;  /* 0x0000000804047c20 */ /* 0x000fe20008410000 */
[----:B------:R-:W4:Y:S04]  /*7f60*/  MUFU.EX2 R15, R15 ;  /* 0x0000000f000f7308 */ /* 0x000f280000000800 */
[----:B------:R5:W5:Y:S01]  /*7f70*/  MUFU.EX2 R13, R4 ;  /* 0x00000004000d7308 */ /* 0x000b620000000800 */
[----:B-1----:R-:W-:Y:S01]  /*7f80*/  F2FP.F16.F32.PACK_AB R5, R235, R233 ;  /* 0x000000e9eb05723e */ /* 0x002fe200000000ff */
[-C--:B--2---:R-:W-:Y:S01]  /*7f90*/  FMUL.FTZ R148, R148, R14.reuse ;  /* 0x0000000e94947220 */ /* 0x084fe20000410000 */
[-C--:B------:R-:W-:Y:S01]  /*7fa0*/  FMUL.FTZ R149, R149, R14.reuse ;  /* 0x0000000e95957220 */ /* 0x080fe20000410000 */
[-C--:B------:R-:W-:Y:S01]  /*7fb0*/  FMUL.FTZ R152, R152, R14.reuse ;  /* 0x0000000e98987220 */ /* 0x080fe20000410000 */
[-C--:B------:R-:W-:Y:S01]  /*7fc0*/  FMUL.FTZ R153, R153, R14.reuse ;  /* 0x0000000e99997220 */ /* 0x080fe20000410000 */
[-C--:B------:R-:W-:Y:S01]  /*7fd0*/  FMUL.FTZ R164, R164, R14.reuse ;  /* 0x0000000ea4a47220 */ /* 0x080fe20000410000 */
[-C--:B------:R-:W-:Y:S01]  /*7fe0*/  FMUL.FTZ R165, R165, R14.reuse ;  /* 0x0000000ea5a57220 */ /* 0x080fe20000410000 */
[-C--:B------:R-:W-:Y:S01]  /*7ff0*/  FMUL.FTZ R168, R168, R14.reuse ;  /* 0x0000000ea8a87220 */ /* 0x080fe20000410000 */
[----:B------:R-:W-:Y:S01]  /*8000*/  FMUL.FTZ R169, R169, R14 ;  /* 0x0000000ea9a97220 */ /* 0x000fe20000410000 */
[-C--:B----4-:R-:W-:Y:S01]  /*8010*/  FMUL.FTZ R146, R146, R15.reuse ;  /* 0x0000000f92927220 */ /* 0x090fe20000410000 */
[-C--:B------:R-:W-:Y:S01]  /*8020*/  FMUL.FTZ R147, R147, R15.reuse ;  /* 0x0000000f93937220 */ /* 0x080fe20000410000 */
[-C--:B------:R-:W-:Y:S01]  /*8030*/  FMUL.FTZ R158, R158, R15.reuse ;  /* 0x0000000f9e9e7220 */ /* 0x080fe20000410000 */
[----:B------:R-:W-:Y:S01]  /*8040*/  FMUL.FTZ R159, R159, R15 ;  /* 0x0000000f9f9f7220 */ /* 0x000fe20000410000 */
[----:B-----5:R-:W-:Y:S01]  /*8050*/  F2FP.F16.F32.PACK_AB R4, R237, R236 ;  /* 0x000000eced04723e */ /* 0x020fe200000000ff */
        /* <DEDUP_REMOVED lines=74> */
[----:B------:R-:W-:Y:S01]  /*8500*/  MOV R158, R194 ;  /* 0x000000c2009e7202 */ /* 0x000fe20000000f00 */
        /* <DEDUP_REMOVED lines=21> */
[----:B------:R-:W-:-:S05]  /*8660*/  FMUL.FTZ R131, R131, R15 ;  /* 0x0000000f83837220 */ /* 0x000fca0000410000 */
        /* <DEDUP_REMOVED lines=8> */
[----:B------:R-:W-:Y:S01]  /*86f0*/  HMMA.16816.F32 R144, R4, R22, R124 ;  /* 0x000000160490723c */ /* 0x000fe2000000187c */
[--C-:B------:R-:W-:Y:S01]  /*8700*/  FFMA.FTZ R5, R189, UR8, -R3.reuse ;  /* 0x00000008bd057c23 */ /* 0x100fe20008010803 */
[----:B------:R-:W-:-:S03]  /*8710*/  FFMA.FTZ R4, R188, UR8, -R3 ;  /* 0x00000008bc047c23 */ /* 0x000fc60008010803 */
[----:B------:R1:W-:Y:S03]  /*8720*/  MUFU.EX2 R205, R5 ;  /* 0x0000000500cd7308 */ /* 0x0003e60000000800 */
[C---:B------:R-:W-:Y:S08]  /*8730*/  HMMA.16816.F32 R160, R8.reuse, R140, R160 ;  /* 0x0000008c08a0723c */ /* 0x040ff000000018a0 */
[----:B------:R-:W-:Y:S01]  /*8740*/  HMMA.16816.F32 R192, R8, R142, R172 ;  /* 0x0000008e08c0723c */ /* 0x000fe200000018ac */
[----:B------:R-:W-:Y:S01]  /*8750*/  LDSM.16.MT88.4 R172, [R223] ;  /* 0x00000000dfac783b */ /* 0x000fe20000004200 */
[----:B-1----:R-:W-:Y:S01]  /*8760*/  FFMA.FTZ R5, R190, UR8, -R3 ;  /* 0x00000008be057c23 */ /* 0x002fe20008010803 */
[----:B------:R-:W-:-:S02]  /*8770*/  MOV R190, R159 ;  /* 0x0000009f00be7202 */ /* 0x000fc40000000f00 */
[----:B------:R-:W-:Y:S01]  /*8780*/  MOV R159, R187 ;  /* 0x000000bb009f7202 */ /* 0x000fe20000000f00 */
[----:B------:R-:W-:Y:S02]  /*8790*/  MUFU.EX2 R188, R5 ;  /* 0x0000000500bc7308 */ /* 0x000fe40000000800 */
[C---:B------:R-:W-:Y:S02]  /*87a0*/  HMMA.16816.F32 R52, R8.reuse, R132, R52 ;  /* 0x000000840834723c */ /* 0x040fe40000001834 */
[----:B------:R1:W-:Y:S06]  /*87b0*/  MUFU.EX2 R187, R4 ;  /* 0x0000000400bb7308 */ /* 0x0003ec0000000800 */
[C---:B------:R-:W-:Y:S01]  /*87c0*/  HMMA.16816.F32 R140, R8.reuse, R134, R64 ;  /* 0x00000086088c723c */ /* 0x040fe20000001840 */
[----:B------:R-:W-:Y:S07]  /*87d0*/  LDSM.16.MT88.4 R64, [R218+0x800] ;  /* 0x00080000da40783b */ /* 0x000fee0000004200 */
[C---:B------:R-:W-:Y:S01]  /*87e0*/  HMMA.16816.F32 R132, R8.reuse, R26, R80 ;  /* 0x0000001a0884723c */ /* 0x040fe20000001850 */
[----:B-1----:R-:W-:Y:S01]  /*87f0*/  FFMA.FTZ R4, R191, UR8, -R3 ;  /* 0x00000008bf047c23 */ /* 0x002fe20008010803 */
[--C-:B------:R-:W-:Y:S01]  /*8800*/  FFMA.FTZ R3, R181, UR8, -R2.reuse ;  /* 0x00000008b5037c23 */ /* 0x100fe20008010802 */
[----:B------:R-:W-:Y:S01]  /*8810*/  MOV R191, R157 ;  /* 0x0000009d00bf7202 */ /* 0x000fe20000000f00 */
[----:B------:R-:W-:Y:S01]  /*8820*/  LDSM.16.MT88.4 R80, [R212+0xb800] ;  /* 0x00b80000d450783b */ /* 0x000fe20000004200 */
[----:B------:R1:W-:Y:S03]  /*8830*/  MUFU.EX2 R189, R4 ;  /* 0x0000000400bd7308 */ /* 0x0003e60000000800 */
[C---:B------:R-:W-:Y:S01]  /*8840*/  HMMA.16816.F32 R68, R8.reuse, R24, R68 ;  /* 0x000000180844723c */ /* 0x040fe20000001844 */
[----:B------:R2:W-:Y:S07]  /*8850*/  MUFU.EX2 R181, R3 ;  /* 0x0000000300b57308 */ /* 0x0005ee0000000800 */
[C---:B------:R-:W-:Y:S01]  /*8860*/  HMMA.16816.F32 R36, R8.reuse, R136, R36 ;  /* 0x000000880824723c */ /* 0x040fe20000001824 */
[--C-:B-1----:R-:W-:Y:S01]  /*8870*/  FFMA.FTZ R4, R184, UR8, -R2.reuse ;  /* 0x00000008b8047c23 */ /* 0x102fe20008010802 */
[----:B------:R-:W-:Y:S01]  /*8880*/  MOV R184, R158 ;  /* 0x0000009e00b87202 */ /* 0x000fe20000000f00 */
[--C-:B--2---:R-:W-:Y:S01]  /*8890*/  FFMA.FTZ R3, R186, UR8, -R2.reuse ;  /* 0x00000008ba037c23 */ /* 0x104fe20008010802 */
[----:B------:R-:W-:Y:S01]  /*88a0*/  MOV R186, R182 ;  /* 0x000000b600ba7202 */ /* 0x000fe20000000f00 */
[----:B------:R-:W-:Y:S01]  /*88b0*/  FFMA.FTZ R2, R185, UR8, -R2 ;  /* 0x00000008b9027c23 */ /* 0x000fe20008010802 */
[----:B------:R1:W-:Y:S01]  /*88c0*/  MUFU.EX2 R182, R4 ;  /* 0x0000000400b67308 */ /* 0x0003e20000000800 */
[----:B------:R-:W-:Y:S01]  /*88d0*/  MOV R185, R183 ;  /* 0x000000b700b97202 */ /* 0x000fe20000000f00 */
[C---:B------:R-:W-:Y:S02]  /*88e0*/  HMMA.16816.F32 R84, R8.reuse, R28, R84 ;  /* 0x0000001c0854723c */ /* 0x040fe40000001854 */
[----:B------:R2:W-:Y:S06]  /*88f0*/  MUFU.EX2 R183, R3 ;  /* 0x0000000300b77308 */ /* 0x0005ec0000000800 */
[----:B------:R-:W-:Y:S01]  /*8900*/  HMMA.16816.F32 R100, R8, R32, R100 ;  /* 0x000000200864723c */ /* 0x000fe20000001864 */
[----:B-1----:R-:W-:-:S02]  /*8910*/  FFMA.FTZ R4, R179, UR8, -R12 ;  /* 0x00000008b3047c23 */ /* 0x002fc4000801080c */
[----:B------:R1:W-:Y:S01]  /*8920*/  MUFU.EX2 R179, R2 ;  /* 0x0000000200b37308 */ /* 0x0003e20000000800 */
[----:B--2---:R-:W-:-:S04]  /*8930*/  FFMA.FTZ R3, R178, UR8, -R12 ;  /* 0x00000008b2037c23 */ /* 0x004fc8000801080c */
[C---:B------:R-:W-:Y:S01]  /*8940*/  HMMA.16816.F32 R136, R8.reuse, R138, R48 ;  /* 0x0000008a0888723c */ /* 0x040fe20000001830 */
[----:B------:R2:W-:Y:S01]  /*8950*/  MUFU.EX2 R26, R4 ;  /* 0x00000004001a7308 */ /* 0x0005e20000000800 */
[----:B------:R-:W-:Y:S01]  /*8960*/  MOV R178, R159 ;  /* 0x0000009f00b27202 */ /* 0x000fe20000000f00 */
[----:B------:R-:W3:Y:S02]  /*8970*/  LDSM.16.MT88.4 R48, [R18+0x800] ;  /* 0x000800001230783b */ /* 0x000ee40000004200 */
[----:B------:R4:W5:Y:S02]  /*8980*/  MUFU.EX2 R27, R3 ;  /* 0x00000003001b7308 */ /* 0x0009640000000800 */
[----:B------:R-:W-:Y:S01]  /*8990*/  LDSM.16.MT88.4 R156, [R212+0xa800] ;  /* 0x00a80000d49c783b */ /* 0x000fe20000004200 */
[----:B------:R-:W-:Y:S03]  /*89a0*/  HMMA.16816.F32 R28, R8, R30, R96 ;  /* 0x0000001e081c723c */ /* 0x000fe60000001860 */
[----:B------:R-:W-:Y:S01]  /*89b0*/  LDSM.16.MT88.4 R96, [R222] ;  /* 0x00000000de60783b */ /* 0x000fe20000004200 */
[--C-:B-1----:R-:W-:Y:S01]  /*89c0*/  FFMA.FTZ R2, R177, UR8, -R12.reuse ;  /* 0x00000008b1027c23 */ /* 0x102fe2000801080c */
[----:B------:R-:W-:Y:S01]  /*89d0*/  MOV R177, R19 ;  /* 0x0000001300b17202 */ /* 0x000fe20000000f00 */
[----:B--2---:R-:W-:-:S02]  /*89e0*/  FFMA.FTZ R4, R176, UR8, -R12 ;  /* 0x00000008b0047c23 */ /* 0x004fc4000801080c */
[C---:B------:R-:W-:Y:S01]  /*89f0*/  HMMA.16816.F32 R32, R8.reuse, R34, R112 ;  /* 0x000000220820723c */ /* 0x040fe20000001870 */
[----:B------:R-:W1:Y:S01]  /*8a00*/  LDSM.16.MT88.4 R112, [R18+0x1800] ;  /* 0x001800001270783b */ /* 0x000e620000004200 */
[----:B------:R2:W-:Y:S01]  /*8a10*/  MUFU.EX2 R25, R2 ;  /* 0x0000000200197308 */ /* 0x0005e20000000800 */
[--C-:B----4-:R-:W-:Y:S01]  /*8a20*/  FFMA.FTZ R3, R232, UR8, -R17.reuse ;  /* 0x00000008e8037c23 */ /* 0x110fe20008010811 */
[----:B-----5:R-:W-:Y:S02]  /*8a30*/  F2FP.F16.F32.PACK_AB R124, R27, R26 ;  /* 0x0000001a1b7c723e */ /* 0x020fe400000000ff */
[----:B------:R4:W5:Y:S02]  /*8a40*/  MUFU.EX2 R24, R4 ;  /* 0x0000000400187308 */ /* 0x0009640000000800 */
[----:B------:R-:W-:Y:S02]  /*8a50*/  HMMA.16816.F32 R116, R8, R20, R116 ;  /* 0x000000140874723c */ /* 0x000fe40000001874 */
[----:B------:R5:W-:Y:S01]  /*8a60*/  MUFU.EX2 R19, R3 ;  /* 0x0000000300137308 */ /* 0x000be20000000800 */
[----:B--2---:R-:W-:-:S05]  /*8a70*/  FFMA.FTZ R2, R207, UR8, -R17 ;  /* 0x00000008cf027c23 */ /* 0x004fca0008010811 */
[----:B------:R-:W-:Y:S01]  /*8a80*/  HMMA.16816.F32 R20, R8, R22, R128 ;  /* 0x000000160814723c */ /* 0x000fe20000001880 */
[----:B------:R-:W-:Y:S01]  /*8a90*/  F2FP.F16.F32.PACK_AB R128, R187, R205 ;  /* 0x000000cdbb80723e */ /* 0x000fe200000000ff */
[----:B------:R-:W-:Y:S01]  /*8aa0*/  FFMA.FTZ R9, R178, R16, R177 ;  /* 0x00000010b2097223 */ /* 0x000fe200000100b1 */
[----:B----4-:R-:W2:Y:S01]  /*8ab0*/  LDSM.16.MT88.4 R4, [R218+0x1800] ;  /* 0x00180000da04783b */ /* 0x010ea20000004200 */
[----:B------:R4:W4:Y:S01]  /*8ac0*/  MUFU.EX2 R12, R2 ;  /* 0x00000002000c7308 */ /* 0x0009220000000800 */
[----:B------:R-:W-:Y:S01]  /*8ad0*/  F2FP.F16.F32.PACK_AB R129, R182, R181 ;  /* 0x000000b5b681723e */ /* 0x000fe200000000ff */
[----:B------:R-:W-:Y:S01]  /*8ae0*/  FFMA.FTZ R8, R185, R15, R248 ;  /* 0x0000000fb9087223 */ /* 0x000fe200000100f8 */
[----:B-----5:R-:W-:Y:S01]  /*8af0*/  FFMA.FTZ R3, R206, UR8, -R17 ;  /* 0x00000008ce037c23 */ /* 0x020fe20008010811 */
[----:B------:R-:W-:Y:S01]  /*8b00*/  F2FP.F16.F32.PACK_AB R130, R189, R188 ;  /* 0x000000bcbd82723e */ /* 0x000fe200000000ff */
[----:B------:R-:W-:Y:S01]  /*8b10*/  FADD.FTZ R9, R191, R9 ;  /* 0x00000009bf097221 */ /* 0x000fe20000010000 */
[----:B------:R-:W-:Y:S01]  /*8b20*/  F2FP.F16.F32.PACK_AB R131, R179, R183 ;  /* 0x000000b7b383723e */ /* 0x000fe200000000ff */
[----:B------:R-:W-:Y:S01]  /*8b30*/  FADD.FTZ R8, R245, R8 ;  /* 0x00000008f5087221 */ /* 0x000fe20000010000 */
[----:B------:R-:W-:Y:S01]  /*8b40*/  F2FP.F16.F32.PACK_AB R126, R24, R25 ;  /* 0x00000019187e723e */ /* 0x000fe200000000ff */
[----:B------:R-:W-:Y:S04]  /*8b50*/  MUFU.EX2 R3, R3 ;  /* 0x0000000300037308 */ /* 0x000fe80000000800 */
[----:B---3--:R-:W-:Y:S01]  /*8b60*/  HMMA.16816.F32 R36, R128, R48, R36 ;  /* 0x000000308024723c */ /* 0x008fe20000001824 */
[----:B----4-:R-:W-:Y:S01]  /*8b70*/  FFMA.FTZ R2, R204, UR8, -R17 ;  /* 0x00000008cc027c23 */ /* 0x010fe20008010811 */
[----:B------:R-:W-:-:S05]  /*8b80*/  F2FP.F16.F32.PACK_AB R125, R12, R19 ;  /* 0x000000130c7d723e */ /* 0x000fca00000000ff */
[----:B------:R-:W3:Y:S01]  /*8b90*/  MUFU.EX2 R2, R2 ;  /* 0x0000000200027308 */ /* 0x000ee20000000800 */
[C---:B-1----:R-:W-:Y:S08]  /*8ba0*/  HMMA.16816.F32 R100, R128.reuse, R112, R100 ;  /* 0x000000708064723c */ /* 0x042ff00000001864 */
[----:B------:R-:W-:Y:S01]  /*8bb0*/  HMMA.16816.F32 R160, R128, R172, R160 ;  /* 0x000000ac80a0723c */ /* 0x000fe200000018a0 */
[----:B---3--:R-:W-:-:S07]  /*8bc0*/  F2FP.F16.F32.PACK_AB R127, R2, R3 ;  /* 0x00000003027f723e */ /* 0x008fce00000000ff */
[----:B------:R-:W-:Y:S08]  /*8bd0*/  HMMA.16816.F32 R52, R128, R64, R52 ;  /* 0x000000408034723c */ /* 0x000ff00000001834 */
[-C--:B--2---:R-:W-:Y:S08]  /*8be0*/  HMMA.16816.F32 R120, R124, R4.reuse, R120 ;  /* 0x000000047c78723c */ /* 0x084ff00000001878 */
[----:B------:R-:W-:Y:S01]  /*8bf0*/  HMMA.16816.F32 R116, R128, R4, R116 ;  /* 0x000000048074723c */ /* 0x000fe20000001874 */
[----:B------:R-:W-:Y:S01]  /*8c00*/  FFMA.FTZ R5, R186, R14, R236 ;  /* 0x0000000eba057223 */ /* 0x000fe200000100ec */
[----:B------:R-:W-:-:S03]  /*8c10*/  FFMA.FTZ R4, R184, R13, R233 ;  /* 0x0000000db8047223 */ /* 0x000fc600000100e9 */
        /* <DEDUP_REMOVED lines=58> */
[----:B------:R1:W-:Y:S04]  /*8fc0*/  STL [R1+0x8], R236 ;  /* 0x000008ec01007387 */ /* 0x0003e80000100800 */
        /* <DEDUP_REMOVED lines=40> */
[----:B------:R-:W5:Y:S04]  /*9250*/  LDSM.16.M88.4 R8, [R213+0x2000] ;  /* 0x00200000d508783b */ /* 0x000f680000000200 */
[----:B------:R-:W1:Y:S04]  /*9260*/  LDSM.16.M88.4 R20, [R214+UR5+0x8800] ;  /* 0x00880005d614783b */ /* 0x000e680008000200 */
[----:B------:R-:W-:Y:S04]  /*9270*/  LDSM.16.M88.4 R28, [R224+0x8000] ;  /* 0x00800000e01c783b */ /* 0x000fe80000000200 */
[----:B--2---:R-:W2:Y:S04]  /*9280*/  LDSM.16.M88.4 R4, [R217+0x2000] ;  /* 0x00200000d904783b */ /* 0x004ea80000000200 */
[----:B------:R-:W4:Y:S04]  /*9290*/  LDSM.16.M88.4 R24, [R224+0x8800] ;  /* 0x00880000e018783b */ /* 0x000f280000000200 */
[----:B------:R-:W4:Y:S01]  /*92a0*/  LDSM.16.M88.4 R12, [R213] ;  /* 0x00000000d50c783b */ /* 0x000f220000000200 */
[----:B---3--:R-:W-:-:S03]  /*92b0*/  VIADD R3, R0, 0xffffffb8 ;  /* 0xffffffb800037836 */ /* 0x008fc60000000000 */
[----:B------:R-:W0:Y:S01]  /*92c0*/  LDGDEPBAR ;  /* 0x00000000000079af */ /* 0x000e220000000000 */
[C---:B-----5:R-:W-:Y:S08]  /*92d0*/  HMMA.16816.F32 R136, R8.reuse, R16, RZ ;  /* 0x000000100888723c */ /* 0x060ff000000018ff */
[C---:B-1----:R-:W-:Y:S08]  /*92e0*/  HMMA.16816.F32 R32, R8.reuse, R20, RZ ;  /* 0x000000140820723c */ /* 0x042ff000000018ff */
[C---:B------:R-:W-:Y:S08]  /*92f0*/  HMMA.16816.F32 R132, R8.reuse, R18, RZ ;  /* 0x000000120884723c */ /* 0x040ff000000018ff */
[----:B------:R-:W-:Y:S08]  /*9300*/  HMMA.16816.F32 R8, R8, R22, RZ ;  /* 0x000000160808723c */ /* 0x000ff000000018ff */
[C---:B--2---:R-:W-:Y:S08]  /*9310*/  HMMA.16816.F32 R200, R4.reuse, R28, R136 ;  /* 0x0000001c04c8723c */ /* 0x044ff00000001888 */
[C---:B----4-:R-:W-:Y:S01]  /*9320*/  HMMA.16816.F32 R188, R4.reuse, R24, R32 ;  /* 0x0000001804bc723c */ /* 0x050fe20000001820 */
[----:B------:R-:W-:Y:S07]  /*9330*/  LDSM.16.M88.4 R32, [R240+0x8800] ;  /* 0x00880000f020783b */ /* 0x000fee0000000200 */
[C---:B------:R-:W-:Y:S01]  /*9340*/  HMMA.16816.F32 R184, R4.reuse, R30, R132 ;  /* 0x0000001e04b8723c */ /* 0x040fe20000001884 */
[----:B------:R-:W-:Y:S07]  /*9350*/  LDSM.16.M88.4 R132, [R240+0x8000] ;  /* 0x00800000f084783b */ /* 0x000fee0000000200 */
[----:B------:R-:W-:Y:S01]  /*9360*/  HMMA.16816.F32 R180, R4, R26, R8 ;  /* 0x0000001a04b4723c */ /* 0x000fe20000001808 */
[----:B------:R-:W1:Y:S04]  /*9370*/  LDSM.16.M88.4 R8, [R217] ;  /* 0x00000000d908783b */ /* 0x000e680000000200 */
[----:B------:R-:W2:Y:S03]  /*9380*/  LDSM.16.M88.4 R4, [R216+0x2000] ;  /* 0x00200000d804783b */ /* 0x000ea60000000200 */
[C---:B------:R-:W-:Y:S08]  /*9390*/  HMMA.16816.F32 R176, R12.reuse, R16, RZ ;  /* 0x000000100cb0723c */ /* 0x040ff000000018ff */
[C---:B------:R-:W-:Y:S01]  /*93a0*/  HMMA.16816.F32 R140, R12.reuse, R18, RZ ;  /* 0x000000120c8c723c */ /* 0x040fe200000018ff */
[----:B------:R-:W3:Y:S07]  /*93b0*/  LDSM.16.M88.4 R16, [R216] ;  /* 0x00000000d810783b */ /* 0x000eee0000000200 */
[C---:B------:R-:W-:Y:S08]  /*93c0*/  HMMA.16816.F32 R136, R12.reuse, R20, RZ ;  /* 0x000000140c88723c */ /* 0x040ff000000018ff */
[----:B------:R-:W-:Y:S01]  /*93d0*/  HMMA.16816.F32 R12, R12, R22, RZ ;  /* 0x000000160c0c723c */ /* 0x000fe200000018ff */
[----:B------:R-:W-:Y:S07]  /*93e0*/  LDSM.16.M88.4 R20, [R215+0x8000] ;  /* 0x00800000d714783b */ /* 0x000fee0000000200 */
[C---:B-1----:R-:W-:Y:S08]  /*93f0*/  HMMA.16816.F32 R176, R8.reuse, R28, R176 ;  /* 0x0000001c08b0723c */ /* 0x042ff000000018b0 */
[C---:B------:R-:W-:Y:S08]  /*9400*/  HMMA.16816.F32 R136, R8.reuse, R24, R136 ;  /* 0x000000180888723c */ /* 0x040ff00000001888 */
[----:B------:R-:W-:Y:S01]  /*9410*/  HMMA.16816.F32 R140, R8, R30, R140 ;  /* 0x0000001e088c723c */ /* 0x000fe2000000188c */
[----:B------:R-:W-:Y:S07]  /*9420*/  LDSM.16.M88.4 R28, [R214+UR5+0x9800] ;  /* 0x00980005d61c783b */ /* 0x000fee0008000200 */
[----:B--2---:R-:W-:Y:S08]  /*9430*/  HMMA.16816.F32 R196, R4, R134, R184 ;  /* 0x0000008604c4723c */ /* 0x004ff000000018b8 */
[----:B------:R-:W-:Y:S01]  /*9440*/  HMMA.16816.F32 R8, R8, R26, R12 ;  /* 0x0000001a0808723c */ /* 0x000fe2000000180c */
[----:B------:R-:W-:Y:S04]  /*9450*/  LDSM.16.M88.4 R24, [R215+0x8800] ;  /* 0x00880000d718783b */ /* 0x000fe80000000200 */
[----:B------:R-:W-:Y:S03]  /*9460*/  LDSM.16.M88.4 R12, [R225] ;  /* 0x00000000e10c783b */ /* 0x000fe60000000200 */
[C---:B------:R-:W-:Y:S08]  /*9470*/  HMMA.16816.F32 R200, R4.reuse, R132, R200 ;  /* 0x0000008404c8723c */ /* 0x040ff000000018c8 */
[C---:B------:R-:W-:Y:S08]  /*9480*/  HMMA.16816.F32 R204, R4.reuse, R32, R188 ;  /* 0x0000002004cc723c */ /* 0x040ff000000018bc */
[----:B------:R-:W-:Y:S01]  /*9490*/  HMMA.16816.F32 R184, R4, R34, R180 ;  /* 0x0000002204b8723c */ /* 0x000fe200000018b4 */
[----:B------:R-:W1:Y:S07]  /*94a0*/  LDSM.16.M88.4 R4, [R225+0x2000] ;  /* 0x00200000e104783b */ /* 0x000e6e0000000200 */
[C---:B---3--:R-:W-:Y:S08]  /*94b0*/  HMMA.16816.F32 R192, R16.reuse, R132, R176 ;  /* 0x0000008410c0723c */ /* 0x048ff000000018b0 */
[C---:B------:R-:W-:Y:S01]  /*94c0*/  HMMA.16816.F32 R188, R16.reuse, R134, R140 ;  /* 0x0000008610bc723c */ /* 0x040fe2000000188c */
[----:B------:R-:W-:Y:S07]  /*94d0*/  LDSM.16.M88.4 R132, [R214+UR5+0x9000] ;  /* 0x00900005d684783b */ /* 0x000fee0008000200 */
[C---:B------:R-:W-:Y:S08]  /*94e0*/  HMMA.16816.F32 R180, R16.reuse, R32, R136 ;  /* 0x0000002010b4723c */ /* 0x040ff00000001888 */
[----:B------:R-:W-:Y:S01]  /*94f0*/  HMMA.16816.F32 R176, R16, R34, R8 ;  /* 0x0000002210b0723c */ /* 0x000fe20000001808 */
[----:B------:R-:W2:Y:S04]  /*9500*/  LDSM.16.M88.4 R16, [R213+0x6000] ;  /* 0x00600000d510783b */ /* 0x000ea80000000200 */
[----:B------:R-:W3:Y:S03]  /*9510*/  LDSM.16.M88.4 R8, [R213+0x4000] ;  /* 0x00400000d508783b */ /* 0x000ee60000000200 */
[C---:B-1----:R-:W-:Y:S08]  /*9520*/  HMMA.16816.F32 R140, R4.reuse, R20, R200 ;  /* 0x00000014048c723c */ /* 0x042ff000000018c8 */
[C---:B------:R-:W-:Y:S08]  /*9530*/  HMMA.16816.F32 R32, R4.reuse, R24, R204 ;  /* 0x000000180420723c */ /* 0x040ff000000018cc */
[----:B------:R-:W-:Y:S08]  /*9540*/  HMMA.16816.F32 R136, R4, R22, R196 ;  /* 0x000000160488723c */ /* 0x000ff000000018c4 */
[C---:B------:R-:W-:Y:S08]  /*9550*/  HMMA.16816.F32 R204, R12.reuse, R20, R192 ;  /* 0x000000140ccc723c */ /* 0x040ff000000018c0 */
[----:B------:R-:W-:Y:S08]  /*9560*/  HMMA.16816.F32 R192, R12, R24, R180 ;  /* 0x000000180cc0723c */ /* 0x000ff000000018b4 */
[----:B--2---:R-:W-:Y:S08]  /*9570*/  HMMA.16816.F32 R196, R16, R132, R140 ;  /* 0x0000008410c4723c */ /* 0x004ff0000000188c */
[----:B------:R-:W-:Y:S01]  /*9580*/  HMMA.16816.F32 R184, R4, R26, R184 ;  /* 0x0000001a04b8723c */ /* 0x000fe200000018b8 */
[----:B------:R-:W-:Y:S07]  /*9590*/  LDSM.16.M88.4 R4, [R217+0x6000] ;  /* 0x00600000d904783b */ /* 0x000fee0000000200 */
[C---:B------:R-:W-:Y:S01]  /*95a0*/  HMMA.16816.F32 R200, R12.reuse, R22, R188 ;  /* 0x000000160cc8723c */ /* 0x040fe200000018bc */
[----:B------:R-:W-:Y:S07]  /*95b0*/  LDSM.16.M88.4 R20, [R217+0x4000] ;  /* 0x00400000d914783b */ /* 0x000fee0000000200 */
[----:B------:R-:W-:Y:S01]  /*95c0*/  HMMA.16816.F32 R180, R12, R26, R176 ;  /* 0x0000001a0cb4723c */ /* 0x000fe200000018b0 */
[----:B------:R-:W-:Y:S07]  /*95d0*/  LDSM.16.M88.4 R24, [R224+0x9000] ;  /* 0x00900000e018783b */ /* 0x000fee0000000200 */
[C---:B------:R-:W-:Y:S01]  /*95e0*/  HMMA.16816.F32 R140, R16.reuse, R28, R32 ;  /* 0x0000001c108c723c */ /* 0x040fe20000001820 */
[----:B------:R-:W1:Y:S07]  /*95f0*/  LDSM.16.M88.4 R32, [R224+0x9800] ;  /* 0x00980000e020783b */ /* 0x000e6e0000000200 */
        /* <DEDUP_REMOVED lines=8> */
[----:B------:R-:W-:Y:S04]  /*9680*/  LDSM.16.M88.4 R28, [R215+0x9000] ;  /* 0x00900000d71c783b */ /* 0x000fe80000000200 */
[----:B------:R-:W-:Y:S03]  /*9690*/  LDSM.16.M88.4 R8, [R225+0x4000] ;  /* 0x00400000e108783b */ /* 0x000fe60000000200 */
[----:B-1----:R-:W-:Y:S01]  /*96a0*/  HMMA.16816.F32 R200, R4, R34, R12 ;  /* 0x0000002204c8723c */ /* 0x002fe2000000180c */
[----:B------:R-:W1:Y:S07]  /*96b0*/  LDSM.16.M88.4 R12, [R216+0x6000] ;  /* 0x00600000d80c783b */ /* 0x000e6e0000000200 */
[-C--:B------:R-:W-:Y:S08]  /*96c0*/  HMMA.16816.F32 R136, R20, R24.reuse, R136 ;  /* 0x000000181488723c */ /* 0x080ff00000001888 */
[----:B------:R-:W-:Y:S08]  /*96d0*/  HMMA.16816.F32 R192, R4, R24, R196 ;  /* 0x0000001804c0723c */ /* 0x000ff000000018c4 */
[C---:B------:R-:W-:Y:S08]  /*96e0*/  HMMA.16816.F32 R176, R20.reuse, R26, R176 ;  /* 0x0000001a14b0723c */ /* 0x040ff000000018b0 */
[C---:B------:R-:W-:Y:S08]  /*96f0*/  HMMA.16816.F32 R184, R20.reuse, R32, R184 ;  /* 0x0000002014b8723c */ /* 0x040ff000000018b8 */
[----:B------:R-:W-:Y:S08]  /*9700*/  HMMA.16816.F32 R196, R20, R34, R180 ;  /* 0x0000002214c4723c */ /* 0x000ff000000018b4 */
[C---:B------:R-:W-:Y:S01]  /*9710*/  HMMA.16816.F32 R188, R4.reuse, R26, R188 ;  /* 0x0000001a04bc723c */ /* 0x040fe200000018bc */
[----:B------:R-:W-:Y:S07]  /*9720*/  LDSM.16.M88.4 R24, [R240+0x9800] ;  /* 0x00980000f018783b */ /* 0x000fee0000000200 */
[----:B------:R-:W-:Y:S01]  /*9730*/  HMMA.16816.F32 R204, R4, R32, R140 ;  /* 0x0000002004cc723c */ /* 0x000fe2000000188c */
[----:B------:R-:W3:Y:S07]  /*9740*/  LDSM.16.M88.4 R4, [R225+0x6000] ;  /* 0x00600000e104783b */ /* 0x000eee0000000200 */
[-C--:B--2---:R-:W-:Y:S08]  /*9750*/  HMMA.16816.F32 R20, R16, R132.reuse, R136 ;  /* 0x000000841014723c */ /* 0x084ff00000001888 */
[----:B-1----:R-:W-:-:S12]  /*9760*/  HMMA.16816.F32 R136, R12, R132, R192 ;  /* 0x000000840c88723c */ /* 0x002fd800000018c0 */
[----:B------:R-:W-:Y:S01]  /*9770*/  HMMA.16816.F32 R32, R8, R28, R20 ;  /* 0x0000001c0820723c */ /* 0x000fe20000001814 */
[----:B------:R-:W1:Y:S01]  /*9780*/  LDSM.16.M88.4 R20, [R215+0x9800] ;  /* 0x00980000d714783b */ /* 0x000e620000000200 */
[----:B------:R-:W-:-:S06]  /*9790*/  DEPBAR.LE SB0, 0x0 ;  /* 0x000080000000791a */ /* 0x000fcc0000000000 */
[----:B------:R-:W-:Y:S08]  /*97a0*/  HMMA.16816.F32 R140, R12, R134, R188 ;  /* 0x000000860c8c723c */ /* 0x000ff000000018bc */
[----:B---3--:R-:W-:Y:S03]  /*97b0*/  HMMA.16816.F32 R180, R4, R28, R136 ;  /* 0x0000001c04b4723c */ /* 0x008fe60000001888 */
[----:B------:R-:W-:Y:S01]  /*97c0*/  FMUL.FTZ R32, R32, UR6 ;  /* 0x0000000620207c20 */ /* 0x000fe20008410000 */
[----:B------:R-:W-:Y:S01]  /*97d0*/  FMUL.FTZ R33, R33, UR6 ;  /* 0x0000000621217c20 */ /* 0x000fe20008410000 */
[----:B------:R-:W-:Y:S01]  /*97e0*/  FMUL.FTZ R34, R34, UR6 ;  /* 0x0000000622227c20 */ /* 0x000fe20008410000 */
[----:B------:R-:W-:Y:S01]  /*97f0*/  FMUL.FTZ R2, R35, UR6 ;  /* 0x0000000623027c20 */ /* 0x000fe20008410000 */
[----:B------:R-:W-:Y:S01]  /*9800*/  MUFU.TANH R188, R32 ;  /* 0x0000002000bc7308 */ /* 0x000fe20000002400 */
[C---:B------:R-:W-:Y:S07]  /*9810*/  HMMA.16816.F32 R136, R16.reuse, R24, R184 ;  /* 0x000000181088723c */ /* 0x040fee00000018b8 */
[----:B------:R-:W-:Y:S01]  /*9820*/  MUFU.TANH R185, R33 ;  /* 0x0000002100b97308 */ /* 0x000fe20000002400 */
[C---:B------:R-:W-:Y:S07]  /*9830*/  HMMA.16816.F32 R132, R16.reuse, R134, R176 ;  /* 0x000000861084723c */ /* 0x040fee00000018b0 */
[----:B------:R2:W-:Y:S01]  /*9840*/  MUFU.TANH R184, R34 ;  /* 0x0000002200b87308 */ /* 0x0005e20000002400 */
[----:B------:R-:W-:Y:S08]  /*9850*/  HMMA.16816.F32 R16, R16, R26, R196 ;  /* 0x0000001a1010723c */ /* 0x000ff000000018c4 */
[C---:B--2---:R-:W-:Y:S08]  /*9860*/  HMMA.16816.F32 R32, R12.reuse, R24, R204 ;  /* 0x000000180c20723c */ /* 0x044ff000000018cc */
[----:B------:R-:W-:Y:S08]  /*9870*/  HMMA.16816.F32 R12, R12, R26, R200 ;  /* 0x0000001a0c0c723c */ /* 0x000ff000000018c8 */
[-C--:B------:R-:W-:Y:S08]  /*9880*/  HMMA.16816.F32 R176, R8, R30.reuse, R132 ;  /* 0x0000001e08b0723c */ /* 0x080ff00000001884 */
[C---:B------:R-:W-:Y:S08]  /*9890*/  HMMA.16816.F32 R140, R4.reuse, R30, R140 ;  /* 0x0000001e048c723c */ /* 0x040ff0000000188c */
[C---:B-1----:R-:W-:Y:S08]  /*98a0*/  HMMA.16816.F32 R132, R4.reuse, R20, R32 ;  /* 0x000000140484723c */ /* 0x042ff00000001820 */
[----:B------:R-:W-:Y:S01]  /*98b0*/  HMMA.16816.F32 R12, R4, R22, R12 ;  /* 0x00000016040c723c */ /* 0x000fe2000000180c */
[----:B------:R-:W-:Y:S01]  /*98c0*/  FMUL.FTZ R180, R180, UR6 ;  /* 0x00000006b4b47c20 */ /* 0x000fe20008410000 */
[----:B------:R-:W-:-:S06]  /*98d0*/  FMUL.FTZ R181, R181, UR6 ;  /* 0x00000006b5b57c20 */ /* 0x000fcc0008410000 */
[----:B------:R-:W-:Y:S01]  /*98e0*/  HMMA.16816.F32 R136, R8, R20, R136 ;  /* 0x000000140888723c */ /* 0x000fe20000001888 */
[----:B------:R-:W-:Y:S01]  /*98f0*/  FMUL.FTZ R140, R140, UR6 ;  /* 0x000000068c8c7c20 */ /* 0x000fe20008410000 */
[----:B------:R-:W1:Y:S01]  /*9900*/  MUFU.TANH R180, R180 ;  /* 0x000000b400b47308 */ /* 0x000e620000002400 */
[----:B------:R-:W-:-:S05]  /*9910*/  FMUL.FTZ R132, R132, UR6 ;  /* 0x0000000684847c20 */ /* 0x000fca0008410000 */
[----:B------:R-:W-:Y:S01]  /*9920*/  HMMA.16816.F32 R16, R8, R22, R16 ;  /* 0x000000160810723c */ /* 0x000fe20000001810 */
[----:B------:R-:W-:Y:S01]  /*9930*/  FMUL.FTZ R141, R141, UR6 ;  /* 0x000000068d8d7c20 */ /* 0x000fe20008410000 */
[----:B------:R-:W2:Y:S01]  /*9940*/  MUFU.TANH R25, R140 ;  /* 0x0000008c00197308 */ /* 0x000ea20000002400 */
[----:B------:R-:W-:Y:S01]  /*9950*/  FMUL.FTZ R12, R12, UR6 ;  /* 0x000000060c0c7c20 */ /* 0x000fe20008410000 */
[----:B------:R-:W-:Y:S01]  /*9960*/  FMUL.FTZ R133, R133, UR6 ;  /* 0x0000000685857c20 */ /* 0x000fe20008410000 */
[----:B------:R-:W-:Y:S01]  /*9970*/  FMUL.FTZ R178, R178, UR6 ;  /* 0x00000006b2b27c20 */ /* 0x000fe20008410000 */
[----:B------:R-:W-:-:S04]  /*9980*/  FMUL.FTZ R13, R13, UR6 ;  /* 0x000000060d0d7c20 */ /* 0x000fc80008410000 */
[----:B------:R-:W3:Y:S01]  /*9990*/  MUFU.TANH R181, R181 ;  /* 0x000000b500b57308 */ /* 0x000ee20000002400 */
[----:B------:R-:W-:Y:S02]  /*99a0*/  VIADD R6, R227, 0x40 ;  /* 0x00000040e3067836 */ /* 0x000fe40000000000 */
[----:B------:R-:W-:-:S05]  /*99b0*/  VIADD R7, R0, 0xffffffa0 ;  /* 0xffffffa000077836 */ /* 0x000fca0000000000 */
[----:B------:R-:W4:Y:S01]  /*99c0*/  MUFU.TANH R132, R132 ;  /* 0x0000008400847308 */ /* 0x000f220000002400 */
[----:B------:R-:W-:Y:S01]  /*99d0*/  FMUL.FTZ R138, R138, UR6 ;  /* 0x000000068a8a7c20 */ /* 0x000fe20008410000 */
[----:B------:R-:W-:Y:S02]  /*99e0*/  VIADD R11, R0, 0xffffffa8 ;  /* 0xffffffa8000b7836 */ /* 0x000fe40000000000 */
[----:B------:R-:W-:-:S04]  /*99f0*/  FMUL.FTZ R139, R139, UR6 ;  /* 0x000000068b8b7c20 */ /* 0x000fc80008410000 */
[----:B------:R-:W5:Y:S01]  /*9a00*/  MUFU.TANH R30, R141 ;  /* 0x0000008d001e7308 */ /* 0x000f620000002400 */
[----:B------:R-:W-:Y:S01]  /*9a10*/  FMUL.FTZ R179, R179, UR6 ;  /* 0x00000006b3b37c20 */ /* 0x000fe20008410000 */
[----:B------:R-:W-:-:S06]  /*9a20*/  VIADD R8, R0, 0xffffffa1 ;  /* 0xffffffa100087836 */ /* 0x000fcc0000000000 */
[----:B------:R-:W5:Y:S01]  /*9a30*/  MUFU.TANH R141, R12 ;  /* 0x0000000c008d7308 */ /* 0x000f620000002400 */
[----:B------:R-:W-:Y:S01]  /*9a40*/  VIADD R9, R0, 0xffffffb0 ;  /* 0xffffffb000097836 */ /* 0x000fe20000000000 */
[----:B------:R-:W-:Y:S01]  /*9a50*/  ISETP.GT.AND P5, PT, R6, R7, PT ;  /* 0x000000070600720c */ /* 0x000fe20003fa4270 */
[----:B------:R-:W-:-:S05]  /*9a60*/  FMUL.FTZ R18, R18, UR6 ;  /* 0x0000000612127c20 */ /* 0x000fca0008410000 */
[----:B------:R-:W5:Y:S01]  /*9a70*/  MUFU.TANH R140, R133 ;  /* 0x00000085008c7308 */ /* 0x000f620000002400 */
[----:B------:R-:W-:Y:S01]  /*9a80*/  VIADD R10, R0, 0xffffffa9 ;  /* 0xffffffa9000a7836 */ /* 0x000fe20000000000 */
[----:B------:R-:W-:-:S06]  /*9a90*/  ISETP.GT.AND P6, PT, R6, R11, PT ;  /* 0x0000000b0600720c */ /* 0x000fcc0003fc4270 */
[----:B------:R-:W-:Y:S01]  /*9aa0*/  MUFU.TANH R24, R178 ;  /* 0x000000b200187308 */ /* 0x000fe20000002400 */
[----:B------:R-:W-:Y:S01]  /*9ab0*/  VIADD R4, R0, 0xffffffb1 ;  /* 0xffffffb100047836 */ /* 0x000fe20000000000 */
[----:B------:R-:W-:-:S06]  /*9ac0*/  ISETP.GT.AND P0, PT, R6, R8, PT ;  /* 0x000000080600720c */ /* 0x000fcc0003f04270 */
[----:B------:R1:W5:Y:S01]  /*9ad0*/  MUFU.TANH R178, R13 ;  /* 0x0000000d00b27308 */ /* 0x0003620000002400 */
[----:B------:R-:W-:Y:S01]  /*9ae0*/  FMUL.FTZ R19, R19, UR6 ;  /* 0x0000000613137c20 */ /* 0x000fe20008410000 */
[----:B------:R-:W-:-:S06]  /*9af0*/  VIADD R5, R227, 0x8 ;  /* 0x00000008e3057836 */ /* 0x000fcc0000000000 */
[----:B------:R3:W5:Y:S01]  /*9b00*/  MUFU.TANH R29, R2 ;  /* 0x00000002001d7308 */ /* 0x0007620000002400 */
[----:B------:R-:W-:-:S07]  /*9b10*/  ISETP.GT.AND P3, PT, R6, R10, PT ;  /* 0x0000000a0600720c */ /* 0x000fce0003f64270 */
[----:B------:R-:W5:Y:S01]  /*9b20*/  MUFU.TANH R35, R138 ;  /* 0x0000008a00237308 */ /* 0x000f620000002400 */
[----:B-1----:R-:W-:Y:S02]  /*9b30*/  FSEL R13, R180, -INF , !P5 ;  /* 0xff800000b40d7808 */ /* 0x002fe40006800000 */
[----:B------:R-:W-:-:S05]  /*9b40*/  ISETP.GT.AND P5, PT, R6, R9, PT ;  /* 0x000000090600720c */ /* 0x000fca0003fa4270 */
[----:B------:R-:W1:Y:S01]  /*9b50*/  MUFU.TANH R28, R179 ;  /* 0x000000b3001c7308 */ /* 0x000e620000002400 */
[----:B--2---:R-:W-:Y:S01]  /*9b60*/  FSEL R25, R25, -INF , !P6 ;  /* 0xff80000019197808 */ /* 0x004fe20007000000 */
[----:B---3--:R-:W-:Y:S01]  /*9b70*/  VIADD R2, R0, 0xffffffb9 ;  /* 0xffffffb900027836 */ /* 0x008fe20000000000 */
[----:B------:R-:W-:-:S05]  /*9b80*/  FSEL R23, R181, -INF , !P0 ;  /* 0xff800000b5177808 */ /* 0x000fca0004000000 */
[----:B------:R-:W-:Y:S01]  /*9b90*/  MUFU.TANH R133, R139 ;  /* 0x0000008b00857308 */ /* 0x000fe20000002400 */
[----:B------:R-:W-:Y:S01]  /*9ba0*/  ISETP.GT.AND P6, PT, R6, R3, PT ;  /* 0x000000030600720c */ /* 0x000fe20003fc4270 */
[----:B------:R-:W-:Y:S01]  /*9bb0*/  FMUL.FTZ R27, R182, UR6 ;  /* 0x00000006b61b7c20 */ /* 0x000fe20008410000 */
[----:B------:R-:W-:-:S05]  /*9bc0*/  ISETP.GT.AND P0, PT, R6, R4, PT ;  /* 0x000000040600720c */ /* 0x000fca0003f04270 */
[----:B------:R-:W2:Y:S01]  /*9bd0*/  MUFU.TANH R139, R18 ;  /* 0x00000012008b7308 */ /* 0x000ea20000002400 */
[----:B----4-:R-:W-:Y:S02]  /*9be0*/  FSEL R132, R132, -INF , !P5 ;  /* 0xff80000084847808 */ /* 0x010fe40006800000 */
[----:B------:R-:W-:Y:S02]  /*9bf0*/  ISETP.GT.AND P5, PT, R5, R7, PT ;  /* 0x000000070500720c */ /* 0x000fe40003fa4270 */
[----:B-----5:R-:W-:-:S03]  /*9c00*/  FSEL R30, R30, -INF , !P3 ;  /* 0xff8000001e1e7808 */ /* 0x020fc60005800000 */
[----:B------:R3:W4:Y:S01]  /*9c10*/  MUFU.TANH R138, R19 ;  /* 0x00000013008a7308 */ /* 0x0007220000002400 */
[----:B------:R-:W-:Y:S02]  /*9c20*/  ISETP.GT.AND P3, PT, R6, R2, PT ;  /* 0x000000020600720c */ /* 0x000fe40003f64270 */
[----:B------:R-:W-:Y:S02]  /*9c30*/  FSEL R141, R141, -INF , !P6 ;  /* 0xff8000008d8d7808 */ /* 0x000fe40007000000 */
[----:B------:R-:W-:Y:S02]  /*9c40*/  FSEL R140, R140, -INF , !P0 ;  /* 0xff8000008c8c7808 */ /* 0x000fe40004000000 */
[C---:B------:R-:W-:Y:S01]  /*9c50*/  ISETP.GT.AND P6, PT, R5.reuse, R11, PT ;  /* 0x0000000b0500720c */ /* 0x040fe20003fc4270 */
[----:B------:R-:W5:Y:S01]  /*9c60*/  MUFU.TANH R27, R27 ;  /* 0x0000001b001b7308 */ /* 0x000f620000002400 */
[----:B------:R-:W-:Y:S02]  /*9c70*/  ISETP.GT.AND P0, PT, R5, R8, PT ;  /* 0x000000080500720c */ /* 0x000fe40003f04270 */
[----:B------:R-:W-:-:S02]  /*9c80*/  FSEL R12, R184, -INF , !P5 ;  /* 0xff800000b80c7808 */ /* 0x000fc40006800000 */
[C---:B------:R-:W-:Y:S02]  /*9c90*/  ISETP.GT.AND P5, PT, R5.reuse, R9, PT ;  /* 0x000000090500720c */ /* 0x040fe40003fa4270 */
[----:B------:R-:W-:Y:S02]  /*9ca0*/  FSEL R178, R178, -INF , !P3 ;  /* 0xff800000b2b27808 */ /* 0x000fe40005800000 */
[----:B------:R-:W-:Y:S02]  /*9cb0*/  ISETP.GT.AND P3, PT, R5, R10, PT ;  /* 0x0000000a0500720c */ /* 0x000fe40003f64270 */
[----:B---3--:R-:W-:Y:S02]  /*9cc0*/  FSEL R19, R24, -INF , !P6 ;  /* 0xff80000018137808 */ /* 0x008fe40007000000 */
[----:B------:R-:W-:Y:S02]  /*9cd0*/  FSEL R18, R29, -INF , !P0 ;  /* 0xff8000001d127808 */ /* 0x000fe40004000000 */
[----:B------:R-:W-:-:S02]  /*9ce0*/  ISETP.GT.AND P6, PT, R5, R3, PT ;  /* 0x000000030500720c */ /* 0x000fc40003fc4270 */
[----:B------:R-:W-:Y:S02]  /*9cf0*/  ISETP.GT.AND P0, PT, R5, R4, PT ;  /* 0x000000040500720c */ /* 0x000fe40003f04270 */
[----:B------:R-:W-:Y:S02]  /*9d00*/  FSEL R35, R35, -INF , !P5 ;  /* 0xff80000023237808 */ /* 0x000fe40006800000 */
[----:B------:R-:W-:Y:S02]  /*9d10*/  ISETP.GT.AND P5, PT, R227, R7, PT ;  /* 0x00000007e300720c */ /* 0x000fe40003fa4270 */
[----:B-1----:R-:W-:Y:S02]  /*9d20*/  FSEL R28, R28, -INF , !P3 ;  /* 0xff8000001c1c7808 */ /* 0x002fe40005800000 */
[----:B------:R-:W-:Y:S01]  /*9d30*/  ISETP.GT.AND P3, PT, R5, R2, PT ;  /* 0x000000020500720c */ /* 0x000fe20003f64270 */
[----:B------:R-:W-:Y:S01]  /*9d40*/  VIADD R5, R227, 0x48 ;  /* 0x00000048e3057836 */ /* 0x000fe20000000000 */
[----:B--2---:R-:W-:-:S02]  /*9d50*/  FSEL R139, R139, -INF , !P6 ;  /* 0xff8000008b8b7808 */ /* 0x004fc40007000000 */
[----:B------:R-:W-:Y:S02]  /*9d60*/  FSEL R133, R133, -INF , !P0 ;  /* 0xff80000085857808 */ /* 0x000fe40004000000 */
[C---:B------:R-:W-:Y:S02]  /*9d70*/  ISETP.GE.AND P6, PT, R7.reuse, R230, PT ;  /* 0x000000e60700720c */ /* 0x040fe40003fc6270 */
[C---:B------:R-:W-:Y:S02]  /*9d80*/  ISETP.GE.AND P0, PT, R7.reuse, R229, PT ;  /* 0x000000e50700720c */ /* 0x040fe40003f06270 */
[----:B------:R-:W-:Y:S01]  /*9d90*/  FSEL R6, R188, -INF , !P5 ;  /* 0xff800000bc067808 */ /* 0x000fe20006800000 */
[----:B------:R-:W-:Y:S01]  /*9da0*/  FMUL.FTZ R176, R176, UR6 ;  /* 0x00000006b0b07c20 */ /* 0x000fe20008410000 */
[----:B----4-:R-:W-:Y:S02]  /*9db0*/  FSEL R138, R138, -INF , !P3 ;  /* 0xff8000008a8a7808 */ /* 0x010fe40005800000 */
[----:B------:R-:W-:-:S02]  /*9dc0*/  ISETP.GE.AND P3, PT, R7, R228, PT ;  /* 0x000000e40700720c */ /* 0x000fc40003f66270 */
[----:B------:R-:W-:Y:S02]  /*9dd0*/  FSEL R22, R12, -INF , !P6 ;  /* 0xff8000000c167808 */ /* 0x000fe40007000000 */
[----:B------:R-:W-:Y:S02]  /*9de0*/  ISETP.GT.AND P5, PT, R5, R7, PT ;  /* 0x000000070500720c */ /* 0x000fe40003fa4270 */
[----:B------:R-:W-:Y:S02]  /*9df0*/  FSEL R20, R6, -INF , !P0 ;  /* 0xff80000006147808 */ /* 0x000fe40004000000 */
[----:B------:R-:W-:Y:S01]  /*9e00*/  ISETP.GT.AND P6, PT, R227, R8, PT ;  /* 0x00000008e300720c */ /* 0x000fe20003fc4270 */
[----:B------:R-:W-:Y:S01]  /*9e10*/  FMUL.FTZ R183, R183, UR6 ;  /* 0x00000006b7b77c20 */ /* 0x000fe20008410000 */
[----:B------:R-:W-:Y:S02]  /*9e20*/  ISETP.GE.AND P0, PT, R7, R231, PT ;  /* 0x000000e70700720c */ /* 0x000fe40003f06270 */
[----:B------:R-:W1:Y:S01]  /*9e30*/  MUFU.TANH R7, R176 ;  /* 0x000000b000077308 */ /* 0x000e620000002400 */
[----:B------:R-:W-:-:S02]  /*9e40*/  FSEL R24, R13, -INF , !P3 ;  /* 0xff8000000d187808 */ /* 0x000fc40005800000 */
[----:B------:R-:W-:Y:S02]  /*9e50*/  ISETP.GE.AND P3, PT, R8, R229, PT ;  /* 0x000000e50800720c */ /* 0x000fe40003f66270 */
[----:B-----5:R-:W-:Y:S02]  /*9e60*/  FSEL R27, R27, -INF , !P5 ;  /* 0xff8000001b1b7808 */ /* 0x020fe40006800000 */
[----:B------:R-:W-:Y:S01]  /*9e70*/  FSEL R6, R185, -INF , !P6 ;  /* 0xff800000b9067808 */ /* 0x000fe20007000000 */
[----:B------:R-:W2:Y:S01]  /*9e80*/  MUFU.TANH R32, R183 ;  /* 0x000000b700207308 */ /* 0x000ea20000002400 */
[----:B------:R-:W-:Y:S02]  /*9e90*/  FSEL R27, R27, -INF , !P0 ;  /* 0xff8000001b1b7808 */ /* 0x000fe40004000000 */
[----:B------:R-:W-:Y:S01]  /*9ea0*/  FSEL R13, R6, -INF , !P3 ;  /* 0xff800000060d7808 */ /* 0x000fe20005800000 */
[----:B------:R-:W-:Y:S01]  /*9eb0*/  FMUL.FTZ R34, R142, UR6 ;  /* 0x000000068e227c20 */ /* 0x000fe20008410000 */
[----:B------:R-:W-:-:S02]  /*9ec0*/  ISETP.GE.AND P5, PT, R8, R230, PT ;  /* 0x000000e60800720c */ /* 0x000fc40003fa6270 */
[C---:B------:R-:W-:Y:S02]  /*9ed0*/  ISETP.GE.AND P6, PT, R8.reuse, R228, PT ;  /* 0x000000e40800720c */ /* 0x040fe40003fc6270 */
[----:B------:R-:W-:Y:S02]  /*9ee0*/  ISETP.GT.AND P0, PT, R5, R8, PT ;  /* 0x000000080500720c */ /* 0x000fe40003f04270 */
[----:B------:R-:W-:Y:S01]  /*9ef0*/  ISETP.GE.AND P3, PT, R8, R231, PT ;  /* 0x000000e70800720c */ /* 0x000fe20003f66270 */
[----:B------:R-:W-:Y:S01]  /*9f00*/  FMUL.FTZ R8, R177, UR6 ;  /* 0x00000006b1087c20 */ /* 0x000fe20008410000 */
[----:B------:R-:W-:Y:S01]  /*9f10*/  FSEL R21, R18, -INF , !P5 ;  /* 0xff80000012157808 */ /* 0x000fe20006800000 */
[----:B------:R-:W3:Y:S01]  /*9f20*/  MUFU.TANH R34, R34 ;  /* 0x0000002200227308 */ /* 0x000ee20000002400 */
[----:B------:R-:W-:Y:S01]  /*9f30*/  ISETP.GT.AND P5, PT, R227, R11, PT ;  /* 0x0000000be300720c */ /* 0x000fe20003fa4270 */
[----:B------:R-:W-:-:S06]  /*9f40*/  FMUL.FTZ R33, R143, UR6 ;  /* 0x000000068f217c20 */ /* 0x000fcc0008410000 */
[----:B------:R-:W4:Y:S01]  /*9f50*/  MUFU.TANH R8, R8 ;  /* 0x0000000800087308 */ /* 0x000f220000002400 */
[----:B-1----:R-:W-:Y:S01]  /*9f60*/  FSEL R6, R7, -INF , !P5 ;  /* 0xff80000007067808 */ /* 0x002fe20006800000 */
[----:B------:R-:W-:Y:S01]  /*9f70*/  FMUL.FTZ R7, R136, UR6 ;  /* 0x0000000688077c20 */ /* 0x000fe20008410000 */
[----:B--2---:R-:W-:Y:S02]  /*9f80*/  FSEL R32, R32, -INF , !P0 ;  /* 0xff80000020207808 */ /* 0x004fe40004000000 */
[----:B------:R-:W-:Y:S02]  /*9f90*/  FSEL R23, R23, -INF , !P6 ;  /* 0xff80000017177808 */ /* 0x000fe40007000000 */
[C---:B------:R-:W-:Y:S01]  /*9fa0*/  ISETP.GE.AND P6, PT, R11.reuse, R230, PT ;  /* 0x000000e60b00720c */ /* 0x040fe20003fc6270 */
[----:B------:R-:W1:Y:S01]  /*9fb0*/  MUFU.TANH R33, R33 ;  /* 0x0000002100217308 */ /* 0x000e620000002400 */
[----:B------:R-:W-:Y:S02]  /*9fc0*/  FSEL R32, R32, -INF , !P3 ;  /* 0xff80000020207808 */ /* 0x000fe40005800000 */
[----:B------:R-:W-:-:S02]  /*9fd0*/  ISETP.GE.AND P0, PT, R11, R229, PT ;  /* 0x000000e50b00720c */ /* 0x000fc40003f06270 */
[----:B------:R-:W-:-:S03]  /*9fe0*/  ISETP.GE.AND P3, PT, R11, R228, PT ;  /* 0x000000e40b00720c */ /* 0x000fc60003f66270 */
[----:B------:R-:W2:Y:S01]  /*9ff0*/  MUFU.TANH R7, R7 ;  /* 0x0000000700077308 */ /* 0x000ea20000002400 */
[----:B------:R-:W-:Y:S01]  /*a000*/  FSEL R29, R19, -INF , !P6 ;  /* 0xff800000131d7808 */ /* 0x000fe20007000000 */
[----:B------:R-:W-:Y:S01]  /*a010*/  BAR.SYNC.DEFER_BLOCKING 0x0 ;  /* 0x0000000000007b1d */ /* 0x000fe20000010000 */
[----:B------:R-:W-:Y:S02]  /*a020*/  ISETP.GT.AND P5, PT, R5, R11, PT ;  /* 0x0000000b0500720c */ /* 0x000fe40003fa4270 */
[----:B------:R-:W-:Y:S02]  /*a030*/  ISETP.GT.AND P6, PT, R227, R10, PT ;  /* 0x0000000ae300720c */ /* 0x000fe40003fc4270 */
[----:B------:R-:W-:Y:S02]  /*a040*/  FSEL R26, R6, -INF , !P0 ;  /* 0xff800000061a7808 */ /* 0x000fe40004000000 */
[----:B------:R-:W-:Y:S02]  /*a050*/  FSEL R31, R25, -INF , !P3 ;  /* 0xff800000191f7808 */ /* 0x000fe40005800000 */
[----:B------:R-:W-:-:S02]  /*a060*/  ISETP.GE.AND P0, PT, R11, R231, PT ;  /* 0x000000e70b00720c */ /* 0x000fc40003f06270 */
[----:B------:R-:W-:Y:S02]  /*a070*/  ISETP.GE.AND P3, PT, R10, R229, PT ;  /* 0x000000e50a00720c */ /* 0x000fe40003f66270 */
[----:B---3--:R-:W-:Y:S02]  /*a080*/  FSEL R34, R34, -INF , !P5 ;  /* 0xff80000022227808 */ /* 0x008fe40006800000 */
[----:B----4-:R-:W-:Y:S02]  /*a090*/  FSEL R6, R8, -INF , !P6 ;  /* 0xff80000008067808 */ /* 0x010fe40007000000 */
[----:B------:R-:W-:Y:S01]  /*a0a0*/  ISETP.GE.AND P5, PT, R10, R230, PT ;  /* 0x000000e60a00720c */ /* 0x000fe20003fa6270 */
[----:B------:R-:W-:Y:S01]  /*a0b0*/  FMUL.FTZ R11, R134, UR6 ;  /* 0x00000006860b7c20 */ /* 0x000fe20008410000 */
[----:B------:R-:W-:Y:S02]  /*a0c0*/  FSEL R34, R34, -INF , !P0 ;  /* 0xff80000022227808 */ /* 0x000fe40004000000 */
[----:B------:R-:W-:-:S02]  /*a0d0*/  FSEL R25, R6, -INF , !P3 ;  /* 0xff80000006197808 */ /* 0x000fc40005800000 */
[C---:B------:R-:W-:Y:S02]  /*a0e0*/  ISETP.GE.AND P0, PT, R10.reuse, R228, PT ;  /* 0x000000e40a00720c */ /* 0x040fe40003f06270 */
[----:B------:R-:W-:Y:S02]  /*a0f0*/  ISETP.GT.AND P6, PT, R5, R10, PT ;  /* 0x0000000a0500720c */ /* 0x000fe40003fc4270 */
[----:B------:R-:W-:Y:S01]  /*a100*/  ISETP.GE.AND P3, PT, R10, R231, PT ;  /* 0x000000e70a00720c */ /* 0x000fe20003f66270 */
[----:B------:R-:W-:Y:S01]  /*a110*/  FMUL.FTZ R10, R137, UR6 ;  /* 0x00000006890a7c20 */ /* 0x000fe20008410000 */
[----:B------:R-:W-:Y:S02]  /*a120*/  FSEL R28, R28, -INF , !P5 ;  /* 0xff8000001c1c7808 */ /* 0x000fe40006800000 */
[----:B------:R-:W-:Y:S01]  /*a130*/  ISETP.GT.AND P5, PT, R227, R9, PT ;  /* 0x00000009e300720c */ /* 0x000fe20003fa4270 */
[----:B------:R-:W3:Y:S01]  /*a140*/  MUFU.TANH R11, R11 ;  /* 0x0000000b000b7308 */ /* 0x000ee20000002400 */
[----:B------:R-:W-:-:S02]  /*a150*/  FSEL R30, R30, -INF , !P0 ;  /* 0xff8000001e1e7808 */ /* 0x000fc40004000000 */
[----:B------:R-:W-:Y:S02]  /*a160*/  ISETP.GE.AND P0, PT, R9, R229, PT ;  /* 0x000000e50900720c */ /* 0x000fe40003f06270 */
[----:B-1----:R-:W-:Y:S02]  /*a170*/  FSEL R33, R33, -INF , !P6 ;  /* 0xff80000021217808 */ /* 0x002fe40007000000 */
[----:B--2---:R-:W-:Y:S01]  /*a180*/  FSEL R6, R7, -INF , !P5 ;  /* 0xff80000007067808 */ /* 0x004fe20006800000 */
[----:B------:R-:W1:Y:S01]  /*a190*/  MUFU.TANH R10, R10 ;  /* 0x0000000a000a7308 */ /* 0x000e620000002400 */
[----:B------:R-:W-:Y:S01]  /*a1a0*/  FMUL.FTZ R16, R16, UR6 ;  /* 0x0000000610107c20 */ /* 0x000fe20008410000 */
[----:B------:R-:W-:Y:S02]  /*a1b0*/  FSEL R33, R33, -INF , !P3 ;  /* 0xff80000021217808 */ /* 0x000fe40005800000 */
[----:B------:R-:W-:Y:S02]  /*a1c0*/  FSEL R184, R6, -INF , !P0 ;  /* 0xff80000006b87808 */ /* 0x000fe40004000000 */
[----:B------:R-:W-:-:S02]  /*a1d0*/  ISETP.GE.AND P6, PT, R9, R230, PT ;  /* 0x000000e60900720c */ /* 0x000fc40003fc6270 */
[----:B------:R-:W-:Y:S02]  /*a1e0*/  ISETP.GE.AND P5, PT, R9, R228, PT ;  /* 0x000000e40900720c */ /* 0x000fe40003fa6270 */
[----:B------:R-:W-:Y:S02]  /*a1f0*/  ISETP.GT.AND P3, PT, R5, R9, PT ;  /* 0x000000090500720c */ /* 0x000fe40003f64270 */
[----:B------:R-:W-:Y:S02]  /*a200*/  ISETP.GE.AND P0, PT, R9, R231, PT ;  /* 0x000000e70900720c */ /* 0x000fe40003f06270 */
[----:B------:R-:W2:Y:S01]  /*a210*/  MUFU.TANH R9, R16 ;  /* 0x0000001000097308 */ /* 0x000ea20000002400 */
[----:B------:R-:W-:Y:S01]  /*a220*/  FMUL.FTZ R8, R17, UR6 ;  /* 0x0000000611087c20 */ /* 0x000fe20008410000 */
[----:B------:R-:W-:Y:S02]  /*a230*/  FSEL R186, R35, -INF , !P6 ;  /* 0xff80000023ba7808 */ /* 0x000fe40007000000 */
[----:B------:R-:W-:-:S04]  /*a240*/  ISETP.GT.AND P6, PT, R227, R4, PT ;  /* 0x00000004e300720c */ /* 0x000fc80003fc4270 */
[----:B------:R-:W4:Y:S01]  /*a250*/  MUFU.TANH R8, R8 ;  /* 0x0000000800087308 */ /* 0x000f220000002400 */
[----:B---3--:R-:W-:Y:S01]  /*a260*/  FSEL R7, R11, -INF , !P3 ;  /* 0xff8000000b077808 */ /* 0x008fe20005800000 */
[----:B------:R-:W-:Y:S01]  /*a270*/  FMUL.FTZ R135, R135, UR6 ;  /* 0x0000000687877c20 */ /* 0x000fe20008410000 */
[----:B------:R-:W-:Y:S02]  /*a280*/  FSEL R187, R132, -INF , !P5 ;  /* 0xff80000084bb7808 */ /* 0x000fe40006800000 */
[----:B------:R-:W-:Y:S02]  /*a290*/  ISETP.GE.AND P5, PT, R4, R229, PT ;  /* 0x000000e50400720c */ /* 0x000fe40003fa6270 */
[----:B-1----:R-:W-:Y:S01]  /*a2a0*/  FSEL R6, R10, -INF , !P6 ;  /* 0xff8000000a067808 */ /* 0x002fe20007000000 */
[----:B------:R-:W-:Y:S01]  /*a2b0*/  FMUL.FTZ R14, R14, UR6 ;  /* 0x000000060e0e7c20 */ /* 0x000fe20008410000 */
[----:B------:R-:W-:Y:S02]  /*a2c0*/  ISETP.GT.AND P6, PT, R227, R3, PT ;  /* 0x00000003e300720c */ /* 0x000fe40003fc4270 */
[----:B------:R-:W-:-:S02]  /*a2d0*/  ISETP.GT.U32.AND P3, PT, R232, R247, PT ;  /* 0x000000f7e800720c */ /* 0x000fc40003f64070 */
[----:B------:R-:W-:Y:S01]  /*a2e0*/  FSEL R196, R7, -INF , !P0 ;  /* 0xff80000007c47808 */ /* 0x000fe20004000000 */
[----:B------:R1:W3:Y:S01]  /*a2f0*/  MUFU.TANH R132, R135 ;  /* 0x0000008700847308 */ /* 0x0002e20000002400 */
[----:B------:R-:W-:Y:S02]  /*a300*/  ISETP.GE.AND P0, PT, R4, R230, PT ;  /* 0x000000e60400720c */ /* 0x000fe40003f06270 */
[----:B------:R-:W-:Y:S02]  /*a310*/  FSEL R181, R6, -INF , !P5 ;  /* 0xff80000006b57808 */ /* 0x000fe40006800000 */
[----:B------:R-:W-:Y:S02]  /*a320*/  ISETP.GE.AND P5, PT, R3, R229, PT ;  /* 0x000000e50300720c */ /* 0x000fe40003fa6270 */
[----:B--2---:R-:W-:Y:S01]  /*a330*/  FSEL R6, R9, -INF , !P6 ;  /* 0xff80000009067808 */ /* 0x004fe20007000000 */
[----:B------:R1:W2:Y:S01]  /*a340*/  MUFU.TANH R135, R14 ;  /* 0x0000000e00877308 */ /* 0x0002a20000002400 */
[----:B------:R-:W-:-:S02]  /*a350*/  FSEL R185, R133, -INF , !P0 ;  /* 0xff80000085b97808 */ /* 0x000fc40004000000 */
[----:B------:R-:W-:Y:S02]  /*a360*/  ISETP.GT.AND P0, PT, R227, R2, PT ;  /* 0x00000002e300720c */ /* 0x000fe40003f04270 */
[----:B------:R-:W-:Y:S02]  /*a370*/  FSEL R182, R6, -INF , !P5 ;  /* 0xff80000006b67808 */ /* 0x000fe40006800000 */
[----:B------:R-:W-:Y:S02]  /*a380*/  FMNMX3.FTZ R6, R211, R20, R13, !PT ;  /* 0x00000014d3067276 */ /* 0x000fe4000781000d */
[----:B----4-:R-:W-:Y:S01]  /*a390*/  FSEL R7, R8, -INF , !P0 ;  /* 0xff80000008077808 */ /* 0x010fe20004000000 */
[----:B------:R-:W-:Y:S01]  /*a3a0*/  FMUL.FTZ R134, R15, UR6 ;  /* 0x000000060f867c20 */ /* 0x000fe20008410000 */
[----:B------:R-:W-:Y:S02]  /*a3b0*/  ISETP.GE.AND P0, PT, R2, R229, PT ;  /* 0x000000e50200720c */ /* 0x000fe40003f06270 */
[----:B------:R-:W-:-:S02]  /*a3c0*/  FMNMX3.FTZ R6, R6, R26, R25, !PT ;  /* 0x0000001a06067276 */ /* 0x000fc40007810019 */
[----:B------:R-:W-:Y:S02]  /*a3d0*/  ISETP.GE.AND P6, PT, R4, R228, PT ;  /* 0x000000e40400720c */ /* 0x000fe40003fc6270 */
[----:B------:R-:W-:Y:S02]  /*a3e0*/  ISETP.GT.AND P5, PT, R5, R4, PT ;  /* 0x000000040500720c */ /* 0x000fe40003fa4270 */
[----:B------:R-:W-:Y:S02]  /*a3f0*/  FSEL R183, R7, -INF , !P0 ;  /* 0xff80000007b77808 */ /* 0x000fe40004000000 */
[----:B------:R-:W-:Y:S01]  /*a400*/  FMNMX3.FTZ R35, R6, R184, R181, !PT ;  /* 0x000000b806237276 */ /* 0x000fe200078100b5 */
[----:B-123--:R-:W-:Y:S08]  /*a410*/  @!P3 BRA `(.L_x_2631) ;  /* 0x0000000000a4b947 */ /* 0x00eff00003800000 */
        /* <DEDUP_REMOVED lines=41> */
.L_x_2631:
[----:B-1----:R-:W1:Y:S01]  /*a6b0*/  MUFU.TANH R7, R134 ;  /* 0x0000008600077308 */ /* 0x002e620000002400 */
[-C--:B------:R-:W-:Y:S02]  /*a6c0*/  ISETP.GE.AND P0, PT, R3, R230.reuse, PT ;  /* 0x000000e60300720c */ /* 0x080fe40003f06270 */
[----:B------:R-:W-:Y:S02]  /*a6d0*/  FSEL R8, R132, -INF , !P5 ;  /* 0xff80000084087808 */ /* 0x000fe40006800000 */
[----:B------:R-:W-:Y:S02]  /*a6e0*/  ISETP.GE.AND P5, PT, R2, R230, PT ;  /* 0x000000e60200720c */ /* 0x000fe40003fa6270 */
[----:B------:R-:W-:Y:S02]  /*a6f0*/  FSEL R139, R139, -INF , !P0 ;  /* 0xff8000008b8b7808 */ /* 0x000fe40004000000 */
[----:B------:R-:W-:Y:S02]  /*a700*/  ISETP.GE.AND P0, PT, R3, R228, PT ;  /* 0x000000e40300720c */ /* 0x000fe40003f06270 */
[----:B------:R-:W-:-:S02]  /*a710*/  FSEL R132, R138, -INF , !P5 ;  /* 0xff8000008a847808 */ /* 0x000fc40006800000 */
[----:B------:R-:W-:Y:S02]  /*a720*/  FSEL R138, R140, -INF , !P6 ;  /* 0xff8000008c8a7808 */ /* 0x000fe40007000000 */
[----:B------:R-:W-:Y:S02]  /*a730*/  ISETP.GE.AND P6, PT, R4, R231, PT ;  /* 0x000000e70400720c */ /* 0x000fe40003fc6270 */
[----:B------:R-:W-:Y:S02]  /*a740*/  ISETP.GT.AND P5, PT, R5, R3, PT ;  /* 0x000000030500720c */ /* 0x000fe40003fa4270 */
[----:B------:R-:W-:Y:S02]  /*a750*/  FMNMX3.FTZ R133, R210, R22, R21, !PT ;  /* 0x00000016d2857276 */ /* 0x000fe40007810015 */
[----:B------:R-:W-:Y:S02]  /*a760*/  FMNMX3.FTZ R4, R209, R24, R23, !PT ;  /* 0x00000018d1047276 */ /* 0x000fe40007810017 */
[----:B------:R-:W-:-:S02]  /*a770*/  FSEL R180, R141, -INF , !P0 ;  /* 0xff8000008db47808 */ /* 0x000fc40004000000 */
[----:B------:R-:W-:Y:S02]  /*a780*/  ISETP.GT.AND P0, PT, R5, R2, PT ;  /* 0x000000020500720c */ /* 0x000fe40003f04270 */
[----:B------:R-:W-:Y:S02]  /*a790*/  FSEL R5, R135, -INF , !P5 ;  /* 0xff80000087057808 */ /* 0x000fe40006800000 */
[----:B------:R-:W-:Y:S02]  /*a7a0*/  FMNMX3.FTZ R133, R133, R29, R28, !PT ;  /* 0x0000001d85857276 */ /* 0x000fe4000781001c */
[----:B------:R-:W-:Y:S02]  /*a7b0*/  ISETP.GE.AND P5, PT, R2, R228, PT ;  /* 0x000000e40200720c */ /* 0x000fe40003fa6270 */
[----:B------:R-:W-:Y:S02]  /*a7c0*/  FMNMX3.FTZ R4, R4, R31, R30, !PT ;  /* 0x0000001f04047276 */ /* 0x000fe4000781001e */
[----:B-1----:R-:W-:-:S02]  /*a7d0*/  FSEL R7, R7, -INF , !P0 ;  /* 0xff80000007077808 */ /* 0x002fc40004000000 */
[----:B------:R-:W-:Y:S02]  /*a7e0*/  ISETP.GE.AND P0, PT, R3, R231, PT ;  /* 0x000000e70300720c */ /* 0x000fe40003f06270 */
[----:B------:R-:W-:Y:S02]  /*a7f0*/  FMNMX3.FTZ R133, R133, R186, R185, !PT ;  /* 0x000000ba85857276 */ /* 0x000fe400078100b9 */
[----:B------:R-:W-:Y:S02]  /*a800*/  FSEL R137, R178, -INF , !P5 ;  /* 0xff800000b2897808 */ /* 0x000fe40006800000 */
[----:B------:R-:W-:Y:S01]  /*a810*/  FMNMX3.FTZ R3, R4, R187, R138, !PT ;  /* 0x000000bb04037276 */ /* 0x000fe2000781008a */
[----:B------:R-:W-:Y:S01]  /*a820*/  LDSM.16.MT88.4 R176, [R220+0xa000] ;  /* 0x00a00000dcb0783b */ /* 0x000fe20000004200 */
[----:B------:R-:W-:Y:S02]  /*a830*/  FMNMX3.FTZ R4, R208, R27, R32, !PT ;  /* 0x0000001bd0047276 */ /* 0x000fe40007810020 */
[----:B------:R-:W-:-:S02]  /*a840*/  ISETP.GE.AND P5, PT, R2, R231, PT ;  /* 0x000000e70200720c */ /* 0x000fc40003fa6270 */
[----:B------:R-:W-:Y:S02]  /*a850*/  FMNMX3.FTZ R6, R35, R182, R183, !PT ;  /* 0x000000b623067276 */ /* 0x000fe400078100b7 */
[----:B------:R-:W-:Y:S02]  /*a860*/  FMNMX3.FTZ R133, R133, R139, R132, !PT ;  /* 0x0000008b85857276 */ /* 0x000fe40007810084 */
[----:B------:R-:W-:Y:S01]  /*a870*/  FMNMX3.FTZ R2, R3, R180, R137, !PT ;  /* 0x000000b403027276 */ /* 0x000fe20007810089 */
[----:B------:R-:W1:Y:S01]  /*a880*/  SHFL.BFLY PT, R9, R6, 0x2, 0x1f ;  /* 0x0c401f0006097f89 */ /* 0x000e6200000e0000 */
[----:B------:R-:W-:Y:S02]  /*a890*/  FMNMX3.FTZ R3, R4, R34, R33, !PT ;  /* 0x0000002204037276 */ /* 0x000fe40007810021 */
[----:B------:R-:W-:Y:S01]  /*a8a0*/  MOV R192, R233 ;  /* 0x000000e900c07202 */ /* 0x000fe20000000f00 */
[----:B------:R-:W2:Y:S01]  /*a8b0*/  SHFL.BFLY PT, R10, R133, 0x2, 0x1f ;  /* 0x0c401f00850a7f89 */ /* 0x000ea200000e0000 */
[----:B------:R-:W-:-:S02]  /*a8c0*/  FSEL R233, R8, -INF , !P6 ;  /* 0xff80000008e97808 */ /* 0x000fc40007000000 */
[----:B------:R-:W-:Y:S01]  /*a8d0*/  FSEL R199, R5, -INF , !P0 ;  /* 0xff80000005c77808 */ /* 0x000fe20004000000 */
[----:B------:R-:W3:Y:S01]  /*a8e0*/  SHFL.BFLY PT, R4, R2, 0x2, 0x1f ;  /* 0x0c401f0002047f89 */ /* 0x000ee200000e0000 */
[----:B------:R-:W-:Y:S02]  /*a8f0*/  FSEL R197, R7, -INF , !P5 ;  /* 0xff80000007c57808 */ /* 0x000fe40006800000 */
[----:B------:R-:W-:Y:S02]  /*a900*/  FMNMX3.FTZ R3, R3, R196, R233, !PT ;  /* 0x000000c403037276 */ /* 0x000fe400078100e9 */
[C---:B------:R-:W-:Y:S02]  /*a910*/  IADD3 R19, PT, PT, R212.reuse, 0xa000, RZ ;  /* 0x0000a000d4137810 */ /* 0x040fe40007ffe0ff */
[----:B------:R-:W-:Y:S02]  /*a920*/  FMNMX3.FTZ R3, R3, R199, R197, !PT ;  /* 0x000000c703037276 */ /* 0x000fe400078100c5 */
[----:B------:R-:W-:-:S02]  /*a930*/  IADD3 R18, PT, PT, R212, 0xa040, RZ ;  /* 0x0000a040d4127810 */ /* 0x000fc40007ffe0ff */
[----:B------:R-:W-:Y:S01]  /*a940*/  @P4 IADD3 R18, PT, PT, R19, -0x40, RZ ;  /* 0xffffffc013124810 */ /* 0x000fe20007ffe0ff */
[----:B------:R-:W4:Y:S01]  /*a950*/  SHFL.BFLY PT, R136, R3, 0x2, 0x1f ;  /* 0x0c401f0003887f89 */ /* 0x000f2200000e0000 */
[----:B------:R-:W-:Y:S02]  /*a960*/  MOV R195, R235 ;  /* 0x000000eb00c37202 */ /* 0x000fe40000000f00 */
[----:B------:R-:W-:Y:S01]  /*a970*/  MOV R193, R234 ;  /* 0x000000ea00c17202 */ /* 0x000fe20000000f00 */
[----:B------:R-:W-:Y:S01]  /*a980*/  LDSM.16.MT88.4 R140, [R18] ;  /* 0x00000000128c783b */ /* 0x000fe20000004200 */
[----:B-1----:R-:W-:Y:S02]  /*a990*/  FMNMX.FTZ R9, R6, R9, !PT ;  /* 0x0000000906097209 */ /* 0x002fe40007810000 */
[----:B------:R-:W-:Y:S02]  /*a9a0*/  MOV R198, R236 ;  /* 0x000000ec00c67202 */ /* 0x000fe40000000f00 */
[----:B--2---:R-:W-:Y:S01]  /*a9b0*/  FMNMX.FTZ R133, R133, R10, !PT ;  /* 0x0000000a85857209 */ /* 0x004fe20007810000 */
[----:B------:R-:W1:Y:S01]  /*a9c0*/  SHFL.BFLY PT, R134, R9, 0x1, 0x1f ;  /* 0x0c201f0009867f89 */ /* 0x000e6200000e0000 */
[----:B------:R-:W-:-:S02]  /*a9d0*/  MOV R19, R192 ;  /* 0x000000c000137202 */ /* 0x000fc40000000f00 */
[----:B---3--:R-:W-:Y:S01]  /*a9e0*/  FMNMX.FTZ R2, R2, R4, !PT ;  /* 0x0000000402027209 */ /* 0x008fe20007810000 */
[----:B------:R-:W2:Y:S04]  /*a9f0*/  SHFL.BFLY PT, R5, R133, 0x1, 0x1f ;  /* 0x0c201f0085057f89 */ /* 0x000ea800000e0000 */
[----:B------:R-:W3:Y:S01]  /*aa00*/  SHFL.BFLY PT, R135, R2, 0x1, 0x1f ;  /* 0x0c201f0002877f89 */ /* 0x000ee200000e0000 */
[----:B----4-:R-:W-:-:S05]  /*aa10*/  FMNMX.FTZ R136, R3, R136, !PT ;  /* 0x0000008803887209 */ /* 0x010fca0007810000 */
[----:B------:R-:W4:Y:S01]  /*aa20*/  SHFL.BFLY PT, R4, R136, 0x1, 0x1f ;  /* 0x0c201f0088047f89 */ /* 0x000f2200000e0000 */
[----:B-1----:R-:W-:Y:S02]  /*aa30*/  FMNMX.FTZ R134, R9, R134, !PT ;  /* 0x0000008609867209 */ /* 0x002fe40007810000 */
[----:B--2---:R-:W-:-:S03]  /*aa40*/  FMNMX.FTZ R133, R133, R5, !PT ;  /* 0x0000000585857209 */ /* 0x004fc60007810000 */
        /* <DEDUP_REMOVED lines=8> */
[----:B------:R-:W-:-:S02]  /*aad0*/  FSEL R3, R3, RZ, P6 ;  /* 0x000000ff03037208 */ /* 0x000fc40003000000 */
[----:B------:R-:W-:Y:S01]  /*aae0*/  FSEL R2, R2, RZ, P5 ;  /* 0x000000ff02027208 */ /* 0x000fe20002800000 */
[----:B------:R-:W-:Y:S01]  /*aaf0*/  FFMA.FTZ R20, R20, UR8, -R12 ;  /* 0x0000000814147c23 */ /* 0x000fe2000801080c */
[----:B----4-:R-:W-:Y:S01]  /*ab00*/  FMNMX.FTZ R136, R136, R4, !PT ;  /* 0x0000000488887209 */ /* 0x010fe20007810000 */
[--C-:B------:R-:W-:Y:S01]  /*ab10*/  FFMA.FTZ R22, R22, UR8, -R3.reuse ;  /* 0x0000000816167c23 */ /* 0x100fe20008010803 */
[----:B------:R-:W-:Y:S01]  /*ab20*/  FFMA.FTZ R21, R21, UR8, -R3 ;  /* 0x0000000815157c23 */ /* 0x000fe20008010803 */
[----:B------:R-:W-:Y:S01]  /*ab30*/  FFMA.FTZ R23, R23, UR8, -R2 ;  /* 0x0000000817177c23 */ /* 0x000fe20008010802 */
[----:B------:R-:W-:Y:S01]  /*ab40*/  MUFU.EX2 R202, R20 ;  /* 0x0000001400ca7308 */ /* 0x000fe20000000800 */
[----:B------:R-:W-:Y:S01]  /*ab50*/  FSEL R7, R134, RZ, P0 ;  /* 0x000000ff86077208 */ /* 0x000fe20000000000 */
[C---:B------:R-:W-:Y:S01]  /*ab60*/  FMUL.FTZ R17, R136.reuse, UR8 ;  /* 0x0000000888117c20 */ /* 0x040fe20008410000 */
[----:B------:R-:W-:Y:S01]  /*ab70*/  FSEL R4, R133, RZ, P6 ;  /* 0x000000ff85047208 */ /* 0x000fe20003000000 */
[----:B------:R-:W-:Y:S01]  /*ab80*/  MUFU.EX2 R200, R22 ;  /* 0x0000001600c87308 */ /* 0x000fe20000000800 */
[----:B------:R-:W-:Y:S01]  /*ab90*/  FSETP.NEU.FTZ.AND P0, PT, R136, -INF , PT ;  /* 0xff8000008800780b */ /* 0x000fe20003f1d000 */
[----:B------:R-:W-:Y:S01]  /*aba0*/  FADD.FTZ R7, R211, -R7 ;  /* 0x80000007d3077221 */ /* 0x000fe20000010000 */
[----:B------:R-:W-:Y:S01]  /*abb0*/  FSEL R6, R135, RZ, P5 ;  /* 0x000000ff87067208 */ /* 0x000fe20002800000 */
[----:B------:R-:W1:Y:S01]  /*abc0*/  MUFU.EX2 R189, R21 ;  /* 0x0000001500bd7308 */ /* 0x000e620000000800 */
[----:B------:R-:W-:Y:S01]  /*abd0*/  FADD.FTZ R4, R210, -R4 ;  /* 0x80000004d2047221 */ /* 0x000fe20000010000 */
[----:B------:R-:W-:Y:S01]  /*abe0*/  FSEL R5, R136, RZ, P0 ;  /* 0x000000ff88057208 */ /* 0x000fe20000000000 */
[----:B------:R-:W-:Y:S01]  /*abf0*/  FFMA.FTZ R13, R13, UR8, -R12 ;  /* 0x000000080d0d7c23 */ /* 0x000fe2000801080c */
[----:B------:R2:W-:Y:S01]  /*ac00*/  MUFU.EX2 R247, R23 ;  /* 0x0000001700f77308 */ /* 0x0005e20000000800 */
[----:B------:R-:W-:Y:S01]  /*ac10*/  FSEL R17, R17, RZ, P0 ;  /* 0x000000ff11117208 */ /* 0x000fe20000000000 */
[----:B------:R-:W-:Y:S01]  /*ac20*/  FMUL.FTZ R15, R4, UR8 ;  /* 0x00000008040f7c20 */ /* 0x000fe20008410000 */
[----:B------:R-:W-:Y:S01]  /*ac30*/  FADD.FTZ R6, R209, -R6 ;  /* 0x80000006d1067221 */ /* 0x000fe20000010000 */
[----:B------:R-:W-:Y:S01]  /*ac40*/  FADD.FTZ R4, R208, -R5 ;  /* 0x80000005d0047221 */ /* 0x000fe20000010000 */
[--C-:B------:R-:W-:Y:S01]  /*ac50*/  FFMA.FTZ R24, R24, UR8, -R2.reuse ;  /* 0x0000000818187c23 */ /* 0x100fe20008010802 */
[--C-:B------:R-:W-:Y:S01]  /*ac60*/  FFMA.FTZ R31, R31, UR8, -R2.reuse ;  /* 0x000000081f1f7c23 */ /* 0x100fe20008010802 */
[----:B------:R-:W-:Y:S01]  /*ac70*/  FFMA.FTZ R30, R30, UR8, -R2 ;  /* 0x000000081e1e7c23 */ /* 0x000fe20008010802 */
[--C-:B------:R-:W-:Y:S01]  /*ac80*/  FFMA.FTZ R27, R27, UR8, -R17.reuse ;  /* 0x000000081b1b7c23 */ /* 0x100fe20008010811 */
[--C-:B------:R-:W-:Y:S01]  /*ac90*/  FFMA.FTZ R32, R32, UR8, -R17.reuse ;  /* 0x0000000820207c23 */ /* 0x100fe20008010811 */
[--C-:B------:R-:W-:Y:S01]  /*aca0*/  FFMA.FTZ R34, R34, UR8, -R17.reuse ;  /* 0x0000000822227c23 */ /* 0x100fe20008010811 */
[----:B------:R-:W-:Y:S01]  /*acb0*/  FFMA.FTZ R33, R33, UR8, -R17 ;  /* 0x0000000821217c23 */ /* 0x000fe20008010811 */
[----:B------:R-:W-:Y:S01]  /*acc0*/  FMUL.FTZ R6, R6, UR8 ;  /* 0x0000000806067c20 */ /* 0x000fe20008410000 */
[----:B------:R-:W-:Y:S01]  /*acd0*/  FMUL.FTZ R4, R4, UR8 ;  /* 0x0000000804047c20 */ /* 0x000fe20008410000 */
[----:B--2---:R-:W2:Y:S01]  /*ace0*/  LDSM.16.MT88.4 R20, [R212+0xa000] ;  /* 0x00a00000d414783b */ /* 0x004ea20000004200 */
[--C-:B------:R-:W-:Y:S01]  /*acf0*/  FFMA.FTZ R26, R26, UR8, -R12.reuse ;  /* 0x000000081a1a7c23 */ /* 0x100fe2000801080c */
[----:B------:R-:W-:Y:S01]  /*ad00*/  FFMA.FTZ R25, R25, UR8, -R12 ;  /* 0x0000000819197c23 */ /* 0x000fe2000801080c */
[--C-:B------:R-:W-:Y:S01]  /*ad10*/  FFMA.FTZ R29, R29, UR8, -R3.reuse ;  /* 0x000000081d1d7c23 */ /* 0x100fe20008010803 */
[----:B------:R-:W-:Y:S01]  /*ad20*/  FFMA.FTZ R28, R28, UR8, -R3 ;  /* 0x000000081c1c7c23 */ /* 0x000fe20008010803 */
[----:B------:R-:W-:Y:S01]  /*ad30*/  FMUL.FTZ R7, R7, UR8 ;  /* 0x0000000807077c20 */ /* 0x000fe20008410000 */
[----:B------:R-:W3:Y:S01]  /*ad40*/  MUFU.EX2 R190, R13 ;  /* 0x0000000d00be7308 */ /* 0x000ee20000000800 */
[----:B-1----:R-:W-:-:S03]  /*ad50*/  F2FP.F16.F32.PACK_AB R9, R189, R200 ;  /* 0x000000c8bd09723e */ /* 0x002fc600000000ff */
[----:B------:R-:W-:Y:S04]  /*ad60*/  MUFU.EX2 R245, R24 ;  /* 0x0000001800f57308 */ /* 0x000fe80000000800 */
[----:B------:R-:W-:Y:S04]  /*ad70*/  MUFU.EX2 R248, R31 ;  /* 0x0000001f00f87308 */ /* 0x000fe80000000800 */
[----:B------:R-:W-:Y:S01]  /*ad80*/  MUFU.EX2 R249, R30 ;  /* 0x0000001e00f97308 */ /* 0x000fe20000000800 */
[----:B---3--:R-:W-:-:S03]  /*ad90*/  F2FP.F16.F32.PACK_AB R8, R190, R202 ;  /* 0x000000cabe08723e */ /* 0x008fc600000000ff */
[----:B------:R-:W-:Y:S04]  /*ada0*/  MUFU.EX2 R234, R27 ;  /* 0x0000001b00ea7308 */ /* 0x000fe80000000800 */
[----:B------:R-:W1:Y:S04]  /*adb0*/  MUFU.EX2 R244, R32 ;  /* 0x0000002000f47308 */ /* 0x000e680000000800 */
[----:B------:R-:W-:Y:S04]  /*adc0*/  MUFU.EX2 R241, R34 ;  /* 0x0000002200f17308 */ /* 0x000fe80000000800 */
[----:B------:R3:W-:Y:S04]  /*add0*/  MUFU.EX2 R235, R33 ;  /* 0x0000002100eb7308 */ /* 0x0007e80000000800 */
[----:B------:R4:W5:Y:S01]  /*ade0*/  MUFU.EX2 R14, R6 ;  /* 0x00000006000e7308 */ /* 0x0009620000000800 */
[----:B-1----:R-:W-:-:S03]  /*adf0*/  F2FP.F16.F32.PACK_AB R5, R244, R234 ;  /* 0x000000eaf405723e */ /* 0x002fc600000000ff */
[----:B------:R1:W2:Y:S04]  /*ae00*/  MUFU.EX2 R13, R4 ;  /* 0x00000004000d7308 */ /* 0x0002a80000000800 */
[----:B------:R-:W-:Y:S01]  /*ae10*/  MUFU.EX2 R201, R26 ;  /* 0x0000001a00c97308 */ /* 0x000fe20000000800 */
[----:B---3--:R-:W-:Y:S03]  /*ae20*/  LDSM.16.MT88.4 R32, [R220+0xb000] ;  /* 0x00b00000dc20783b */ /* 0x008fe60000004200 */
[----:B------:R-:W3:Y:S01]  /*ae30*/  MUFU.EX2 R191, R25 ;  /* 0x0000001900bf7308 */ /* 0x000ee20000000800 */
[----:B----4-:R-:W-:Y:S01]  /*ae40*/  F2FP.F16.F32.PACK_AB R6, R249, R248 ;  /* 0x000000f8f906723e */ /* 0x010fe200000000ff */
[----:B-----5:R-:W-:-:S02]  /*ae50*/  FMUL.FTZ R148, R148, R14 ;  /* 0x0000000e94947220 */ /* 0x020fc40000410000 */
[----:B------:R-:W-:Y:S01]  /*ae60*/  MUFU.EX2 R194, R29 ;  /* 0x0000001d00c27308 */ /* 0x000fe20000000800 */
[-C--:B------:R-:W-:Y:S01]  /*ae70*/  FMUL.FTZ R149, R149, R14.reuse ;  /* 0x0000000e95957220 */ /* 0x080fe20000410000 */
[----:B-1----:R-:W-:Y:S01]  /*ae80*/  F2FP.F16.F32.PACK_AB R4, R247, R245 ;  /* 0x000000f5f704723e */ /* 0x002fe200000000ff */
[-C--:B--2---:R-:W-:Y:S01]  /*ae90*/  FMUL.FTZ R150, R150, R13.reuse ;  /* 0x0000000d96967220 */ /* 0x084fe20000410000 */
[----:B------:R-:W1:Y:S01]  /*aea0*/  MUFU.EX2 R188, R28 ;  /* 0x0000001c00bc7308 */ /* 0x000e620000000800 */
[-C--:B------:R-:W-:Y:S01]  /*aeb0*/  FMUL.FTZ R151, R151, R13.reuse ;  /* 0x0000000d97977220 */ /* 0x080fe20000410000 */
[-C--:B------:R-:W-:Y:S01]  /*aec0*/  FMUL.FTZ R152, R152, R14.reuse ;  /* 0x0000000e98987220 */ /* 0x080fe20000410000 */
[-C--:B------:R-:W-:Y:S01]  /*aed0*/  FMUL.FTZ R153, R153, R14.reuse ;  /* 0x0000000e99997220 */ /* 0x080fe20000410000 */
[----:B------:R2:W4:Y:S01]  /*aee0*/  MUFU.EX2 R16, R7 ;  /* 0x0000000700107308 */ /* 0x0005220000000800 */
[----:B------:R-:W-:Y:S01]  /*aef0*/  FMUL.FTZ R154, R154, R13 ;  /* 0x0000000d9a9a7220 */ /* 0x000fe20000410000 */
[----:B---3--:R-:W-:Y:S01]  /*af00*/  F2FP.F16.F32.PACK_AB R10, R191, R201 ;  /* 0x000000c9bf0a723e */ /* 0x008fe200000000ff */
[-C--:B------:R-:W-:Y:S01]  /*af10*/  FMUL.FTZ R155, R155, R13.reuse ;  /* 0x0000000d9b9b7220 */ /* 0x080fe20000410000 */
[----:B------:R-:W3:Y:S01]  /*af20*/  MUFU.EX2 R15, R15 ;  /* 0x0000000f000f7308 */ /* 0x000ee20000000800 */
[-C--:B------:R-:W-:Y:S01]  /*af30*/  FMUL.FTZ R40, R40, R14.reuse ;  /* 0x0000000e28287220 */ /* 0x080fe20000410000 */
[----:B------:R-:W-:Y:S01]  /*af40*/  FMUL.FTZ R41, R41, R14 ;  /* 0x0000000e29297220 */ /* 0x000fe20000410000 */
[-C--:B------:R-:W-:Y:S01]  /*af50*/  FMUL.FTZ R42, R42, R13.reuse ;  /* 0x0000000d2a2a7220 */ /* 0x080fe20000410000 */
[----:B------:R-:W-:Y:S01]  /*af60*/  FMUL.FTZ R43, R43, R13 ;  /* 0x0000000d2b2b7220 */ /* 0x000fe20000410000 */
[----:B------:R-:W-:Y:S01]  /*af70*/  LDSM.16.MT88.4 R24, [R212+0xb000] ;  /* 0x00b00000d418783b */ /* 0x000fe20000004200 */
[----:B-1----:R-:W-:Y:S01]  /*af80*/  F2FP.F16.F32.PACK_AB R11, R188, R194 ;  /* 0x000000c2bc0b723e */ /* 0x002fe200000000ff */
[-C--:B------:R-:W-:Y:S01]  /*af90*/  FMUL.FTZ R164, R164, R14.reuse ;  /* 0x0000000ea4a47220 */ /* 0x080fe20000410000 */
[----:B------:R-:W-:Y:S01]  /*afa0*/  FMUL.FTZ R165, R165, R14 ;  /* 0x0000000ea5a57220 */ /* 0x000fe20000410000 */
[----:B------:R-:W1:Y:S01]  /*afb0*/  LDSM.16.MT88.4 R28, [R219+0xa000] ;  /* 0x00a00000db1c783b */ /* 0x000e620000004200 */
[----:B--2---:R-:W-:Y:S01]  /*afc0*/  F2FP.F16.F32.PACK_AB R7, R235, R241 ;  /* 0x000000f1eb07723e */ /* 0x004fe200000000ff */
[-C--:B----4-:R-:W-:Y:S01]  /*afd0*/  FMUL.FTZ R144, R144, R16.reuse ;  /* 0x0000001090907220 */ /* 0x090fe20000410000 */
        /* <DEDUP_REMOVED lines=133> */
[C---:B--2---:R-:W-:Y:S08]  /*b830*/  HMMA.16816.F32 R120, R4.reuse, R40, R120 ;  /* 0x000000280478723c */ /* 0x044ff00000001878 */
        /* <DEDUP_REMOVED lines=10> */
[----:B------:R2:W-:Y:S01]  /*b8e0*/  MUFU.EX2 R182, R4 ;  /* 0x0000000400b67308 */ /* 0x0005e20000000800 */
[----:B------:R-:W-:Y:S02]  /*b8f0*/  MOV R125, R189 ;  /* 0x000000bd007d7202 */ /* 0x000fe40000000f00 */
[----:B------:R-:W-:Y:S02]  /*b900*/  MOV R177, R188 ;  /* 0x000000bc00b17202 */ /* 0x000fe40000000f00 */
[----:B------:R-:W-:Y:S02]  /*b910*/  MOV R7, R194 ;  /* 0x000000c200077202 */ /* 0x000fe40000000f00 */
[----:B------:R-:W-:Y:S01]  /*b920*/  HMMA.16816.F32 R200, R8, R178, R172 ;  /* 0x000000b208c8723c */ /* 0x000fe200000018ac */
[----:B------:R-:W-:Y:S01]  /*b930*/  MOV R175, R191 ;  /* 0x000000bf00af7202 */ /* 0x000fe20000000f00 */
[----:B-1----:R-:W-:Y:S01]  /*b940*/  FFMA.FTZ R5, R183, UR8, -R12 ;  /* 0x00000008b7057c23 */ /* 0x002fe2000801080c */
[----:B------:R-:W-:Y:S01]  /*b950*/  MOV R127, R193 ;  /* 0x000000c1007f7202 */ /* 0x000fe20000000f00 */
[----:B------:R-:W-:Y:S01]  /*b960*/  MUFU.EX2 R183, R6 ;  /* 0x0000000600b77308 */ /* 0x000fe20000000800 */
[----:B--2---:R-:W-:-:S03]  /*b970*/  FFMA.FTZ R4, R186, UR8, -R3 ;  /* 0x00000008ba047c23 */ /* 0x004fc60008010803 */
[----:B------:R-:W-:Y:S01]  /*b980*/  HMMA.16816.F32 R68, R8, R24, R68 ;  /* 0x000000180844723c */ /* 0x000fe20000001844 */
[----:B------:R1:W-:Y:S01]  /*b990*/  MUFU.EX2 R184, R5 ;  /* 0x0000000500b87308 */ /* 0x0003e20000000800 */
[----:B------:R-:W-:-:S03]  /*b9a0*/  MOV R186, R177 ;  /* 0x000000b100ba7202 */ /* 0x000fc60000000f00 */
[----:B------:R2:W-:Y:S03]  /*b9b0*/  MUFU.EX2 R181, R4 ;  /* 0x0000000400b57308 */ /* 0x0005e60000000800 */
[----:B------:R-:W-:Y:S01]  /*b9c0*/  HMMA.16816.F32 R188, R8, R26, R80 ;  /* 0x0000001a08bc723c */ /* 0x000fe20000001850 */
[----:B------:R-:W-:Y:S01]  /*b9d0*/  LDSM.16.MT88.4 R80, [R212+0xb800] ;  /* 0x00b80000d450783b */ /* 0x000fe20000004200 */
[----:B-1----:R-:W-:-:S06]  /*b9e0*/  FFMA.FTZ R5, R185, UR8, -R3 ;  /* 0x00000008b9057c23 */ /* 0x002fcc0008010803 */
[C---:B------:R-:W-:Y:S01]  /*b9f0*/  HMMA.16816.F32 R100, R8.reuse, R20, R100 ;  /* 0x000000140864723c */ /* 0x040fe20000001864 */
[----:B------:R-:W-:Y:S01]  /*ba00*/  MOV R185, R175 ;  /* 0x000000af00b97202 */ /* 0x000fe20000000f00 */
[--C-:B--2---:R-:W-:Y:S01]  /*ba10*/  FFMA.FTZ R4, R139, UR8, -R3.reuse ;  /* 0x000000088b047c23 */ /* 0x104fe20008010803 */
[----:B------:R-:W-:Y:S01]  /*ba20*/  FFMA.FTZ R3, R132, UR8, -R3 ;  /* 0x0000000884037c23 */ /* 0x000fe20008010803 */
[----:B------:R1:W-:Y:S01]  /*ba30*/  MUFU.EX2 R139, R5 ;  /* 0x00000005008b7308 */ /* 0x0003e20000000800 */
[----:B------:R-:W-:Y:S01]  /*ba40*/  MOV R132, R7 ;  /* 0x0000000700847202 */ /* 0x000fe20000000f00 */
[----:B------:R-:W-:Y:S02]  /*ba50*/  LDSM.16.MT88.4 R172, [R223] ;  /* 0x00000000dfac783b */ /* 0x000fe40000004200 */
[C---:B------:R-:W-:Y:S01]  /*ba60*/  HMMA.16816.F32 R36, R8.reuse, R140, R36 ;  /* 0x0000008c0824723c */ /* 0x040fe20000001824 */
[----:B------:R2:W-:Y:S04]  /*ba70*/  MUFU.EX2 R25, R3 ;  /* 0x0000000300197308 */ /* 0x0005e80000000800 */
[----:B------:R3:W-:Y:S03]  /*ba80*/  MUFU.EX2 R26, R4 ;  /* 0x00000004001a7308 */ /* 0x0007e60000000800 */
[----:B------:R-:W-:Y:S01]  /*ba90*/  HMMA.16816.F32 R52, R8, R28, R52 ;  /* 0x0000001c0834723c */ /* 0x000fe20000001834 */
[--C-:B-1----:R-:W-:Y:S01]  /*baa0*/  FFMA.FTZ R5, R187, UR8, -R2.reuse ;  /* 0x00000008bb057c23 */ /* 0x102fe20008010802 */
[----:B------:R-:W-:Y:S01]  /*bab0*/  MOV R187, R124 ;  /* 0x0000007c00bb7202 */ /* 0x000fe20000000f00 */
[----:B--2---:R-:W-:-:S02]  /*bac0*/  FFMA.FTZ R3, R180, UR8, -R2 ;  /* 0x00000008b4037c23 */ /* 0x004fc40008010802 */
[----:B------:R-:W-:Y:S03]  /*bad0*/  MUFU.EX2 R27, R5 ;  /* 0x00000005001b7308 */ /* 0x000fe60000000800 */
[C---:B------:R-:W-:Y:S01]  /*bae0*/  HMMA.16816.F32 R192, R8.reuse, R30, R64 ;  /* 0x0000001e08c0723c */ /* 0x040fe20000001840 */
[----:B------:R-:W-:Y:S01]  /*baf0*/  LDSM.16.MT88.4 R64, [R218+0x800] ;  /* 0x00080000da40783b */ /* 0x000fe20000004200 */
[--C-:B---3--:R-:W-:Y:S01]  /*bb00*/  FFMA.FTZ R4, R138, UR8, -R2.reuse ;  /* 0x000000088a047c23 */ /* 0x108fe20008010802 */
[----:B------:R1:W-:Y:S01]  /*bb10*/  MUFU.EX2 R20, R3 ;  /* 0x0000000300147308 */ /* 0x0003e20000000800 */
[----:B------:R-:W-:Y:S01]  /*bb20*/  FFMA.FTZ R2, R137, UR8, -R2 ;  /* 0x0000000889027c23 */ /* 0x000fe20008010802 */
[----:B------:R-:W-:Y:S02]  /*bb30*/  MOV R138, R125 ;  /* 0x0000007d008a7202 */ /* 0x000fe40000000f00 */
[----:B------:R2:W3:Y:S01]  /*bb40*/  MUFU.EX2 R24, R4 ;  /* 0x0000000400187308 */ /* 0x0004e20000000800 */
[----:B------:R-:W-:Y:S01]  /*bb50*/  HMMA.16816.F32 R140, R8, R142, R48 ;  /* 0x0000008e088c723c */ /* 0x000fe20000001830 */
[----:B------:R-:W-:Y:S01]  /*bb60*/  LDSM.16.MT88.4 R48, [R18+0x800] ;  /* 0x000800001230783b */ /* 0x000fe20000004200 */
[----:B------:R-:W-:-:S02]  /*bb70*/  MOV R180, R126 ;  /* 0x0000007e00b47202 */ /* 0x000fc40000000f00 */
[----:B------:R-:W-:-:S04]  /*bb80*/  MOV R137, R127 ;  /* 0x0000007f00897202 */ /* 0x000fc80000000f00 */
[C---:B------:R-:W-:Y:S01]  /*bb90*/  HMMA.16816.F32 R28, R8.reuse, R22, R112 ;  /* 0x00000016081c723c */ /* 0x040fe20000001870 */
[----:B-1----:R-:W-:Y:S01]  /*bba0*/  FFMA.FTZ R3, R196, UR8, -R17 ;  /* 0x00000008c4037c23 */ /* 0x002fe20008010811 */
[----:B------:R-:W-:Y:S01]  /*bbb0*/  MOV R196, R19 ;  /* 0x0000001300c47202 */ /* 0x000fe20000000f00 */
[----:B------:R-:W-:Y:S01]  /*bbc0*/  LDSM.16.MT88.4 R112, [R18+0x1800] ;  /* 0x001800001270783b */ /* 0x000fe20000004200 */
[----:B------:R1:W4:Y:S01]  /*bbd0*/  MUFU.EX2 R19, R2 ;  /* 0x0000000200137308 */ /* 0x0003220000000800 */
[----:B------:R-:W-:Y:S02]  /*bbe0*/  MOV R23, R157 ;  /* 0x0000009d00177202 */ /* 0x000fe40000000f00 */
[----:B--2---:R-:W2:Y:S01]  /*bbf0*/  LDSM.16.MT88.4 R4, [R218+0x1800] ;  /* 0x00180000da04783b */ /* 0x004ea20000004200 */
[----:B------:R5:W-:Y:S01]  /*bc00*/  MUFU.EX2 R21, R3 ;  /* 0x0000000300157308 */ /* 0x000be20000000800 */
[----:B------:R-:W-:Y:S01]  /*bc10*/  HMMA.16816.F32 R176, R8, R34, R96 ;  /* 0x0000002208b0723c */ /* 0x000fe20000001860 */
[----:B------:R-:W-:Y:S01]  /*bc20*/  MOV R22, R158 ;  /* 0x0000009e00167202 */ /* 0x000fe20000000f00 */
[----:B------:R-:W-:Y:S01]  /*bc30*/  LDSM.16.MT88.4 R96, [R222] ;  /* 0x00000000de60783b */ /* 0x000fe20000004200 */
[----:B---3--:R-:W-:-:S05]  /*bc40*/  F2FP.F16.F32.PACK_AB R124, R24, R27 ;  /* 0x0000001b187c723e */ /* 0x008fca00000000ff */
[C---:B------:R-:W-:Y:S01]  /*bc50*/  HMMA.16816.F32 R116, R8.reuse, R40, R116 ;  /* 0x000000280874723c */ /* 0x040fe20000001874 */
[--C-:B-1----:R-:W-:Y:S01]  /*bc60*/  FFMA.FTZ R2, R233, UR8, -R17.reuse ;  /* 0x00000008e9027c23 */ /* 0x102fe20008010811 */
[----:B------:R-:W-:Y:S02]  /*bc70*/  MOV R233, R156 ;  /* 0x0000009c00e97202 */ /* 0x000fe40000000f00 */
[----:B----4-:R-:W-:Y:S01]  /*bc80*/  F2FP.F16.F32.PACK_AB R126, R19, R20 ;  /* 0x00000014137e723e */ /* 0x010fe200000000ff */
[----:B-----5:R-:W-:Y:S01]  /*bc90*/  FFMA.FTZ R3, R199, UR8, -R17 ;  /* 0x00000008c7037c23 */ /* 0x020fe20008010811 */
[----:B------:R-:W-:Y:S01]  /*bca0*/  MOV R199, R159 ;  /* 0x0000009f00c77202 */ /* 0x000fe20000000f00 */
[----:B------:R1:W3:Y:S01]  /*bcb0*/  MUFU.EX2 R12, R2 ;  /* 0x00000002000c7308 */ /* 0x0002e20000000800 */
[----:B------:R-:W4:Y:S01]  /*bcc0*/  LDSM.16.MT88.4 R156, [R212+0xa800] ;  /* 0x00a80000d49c783b */ /* 0x000f220000004200 */
[C---:B------:R-:W-:Y:S02]  /*bcd0*/  HMMA.16816.F32 R84, R8.reuse, R32, R84 ;  /* 0x000000200854723c */ /* 0x040fe40000001854 */
[----:B------:R-:W-:Y:S06]  /*bce0*/  MUFU.EX2 R3, R3 ;  /* 0x0000000300037308 */ /* 0x000fec0000000800 */
        /* <DEDUP_REMOVED lines=9> */
[----:B---3--:R-:W-:Y:S01]  /*bd80*/  F2FP.F16.F32.PACK_AB R125, R12, R21 ;  /* 0x000000150c7d723e */ /* 0x008fe200000000ff */
[----:B------:R-:W1:Y:S01]  /*bd90*/  MUFU.EX2 R2, R2 ;  /* 0x0000000200027308 */ /* 0x000e620000000800 */
[----:B------:R-:W-:-:S03]  /*bda0*/  FADD.FTZ R10, R138, R8 ;  /* 0x000000088a0a7221 */ /* 0x000fc60000010000 */
[C---:B--2---:R-:W-:Y:S08]  /*bdb0*/  HMMA.16816.F32 R116, R128.reuse, R4, R116 ;  /* 0x000000048074723c */ /* 0x044ff00000001874 */
[----:B------:R-:W-:Y:S01]  /*bdc0*/  HMMA.16816.F32 R36, R128, R48, R36 ;  /* 0x000000308024723c */ /* 0x000fe20000001824 */
[----:B-1----:R-:W-:-:S07]  /*bdd0*/  F2FP.F16.F32.PACK_AB R127, R2, R3 ;  /* 0x00000003027f723e */ /* 0x002fce00000000ff */
        /* <DEDUP_REMOVED lines=9> */
[----:B------:R-:W-:Y:S01]  /*be70*/  MOV R132, R232 ;  /* 0x000000e800847202 */ /* 0x000fe20000000f00 */
        /* <DEDUP_REMOVED lines=8> */
[----:B----4-:R-:W-:Y:S01]  /*bf00*/  HMMA.16816.F32 R148, R124, R156, R208 ;  /* 0x0000009c7c94723c */ /* 0x010fe200000018d0 */
        /* <DEDUP_REMOVED lines=13> */
[----:B------:R-:W-:Y:S01]  /*bfe0*/  HMMA.16816.F32 R144, R128, R156, R236 ;  /* 0x0000009c8090723c */ /* 0x000fe200000018ec */
[----:B------:R-:W-:Y:S01]  /*bff0*/  FADD.FTZ R237, R184, R5 ;  /* 0x00000005b8ed7221 */ /* 0x000fe20000010000 */
[----:B------:R-:W-:-:S04]  /*c000*/  FADD.FTZ R238, R25, R4 ;  /* 0x0000000419ee7221 */ /* 0x000fc80000010000 */
        /* <DEDUP_REMOVED lines=41> */
[----:B----4-:R-:W-:Y:S02]  /*c2a0*/  LEA.HI.X R5, R2, R185, R3, 0x6, P3 ;  /* 0x000000b902057211 */ /* 0x010fe400018f3403 */
        /* <DEDUP_REMOVED lines=25> */
[----:B------:R-:W2:Y:S04]  /*c440*/  LDSM.16.M88.4 R20, [R214+UR5+0x8800] ;  /* 0x00880005d614783b */ /* 0x000ea80008000200 */
[----:B------:R-:W-:Y:S04]  /*c450*/  LDSM.16.M88.4 R28, [R224+0x8000] ;  /* 0x00800000e01c783b */ /* 0x000fe80000000200 */
[----:B-1----:R-:W1:Y:S04]  /*c460*/  LDSM.16.M88.4 R4, [R217+0x2000] ;  /* 0x00200000d904783b */ /* 0x002e680000000200 */
[----:B------:R-:W1:Y:S04]  /*c470*/  LDSM.16.M88.4 R24, [R224+0x8800] ;  /* 0x00880000e018783b */ /* 0x000e680000000200 */
[----:B------:R-:W1:Y:S01]  /*c480*/  LDSM.16.M88.4 R12, [R213] ;  /* 0x00000000d50c783b */ /* 0x000e620000000200 */
[----:B-----5:R-:W-:-:S02]  /*c490*/  IMAD.MOV.U32 R245, RZ, RZ, R186 ;  /* 0x000000fffff57224 */ /* 0x020fc400078e00ba */
[C---:B---3--:R-:W-:Y:S01]  /*c4a0*/  VIADD R3, R0.reuse, 0xffffff98 ;  /* 0xffffff9800037836 */ /* 0x048fe20000000000 */
[----:B------:R-:W0:Y:S01]  /*c4b0*/  LDGDEPBAR ;  /* 0x00000000000079af */ /* 0x000e220000000000 */
[C---:B----4-:R-:W-:Y:S08]  /*c4c0*/  HMMA.16816.F32 R176, R8.reuse, R16, RZ ;  /* 0x0000001008b0723c */ /* 0x050ff000000018ff */
[C---:B--2---:R-:W-:Y:S08]  /*c4d0*/  HMMA.16816.F32 R32, R8.reuse, R20, RZ ;  /* 0x000000140820723c */ /* 0x044ff000000018ff */
[C---:B------:R-:W-:Y:S08]  /*c4e0*/  HMMA.16816.F32 R140, R8.reuse, R18, RZ ;  /* 0x00000012088c723c */ /* 0x040ff000000018ff */
[----:B------:R-:W-:Y:S08]  /*c4f0*/  HMMA.16816.F32 R8, R8, R22, RZ ;  /* 0x000000160808723c */ /* 0x000ff000000018ff */
[C---:B-1----:R-:W-:Y:S08]  /*c500*/  HMMA.16816.F32 R208, R4.reuse, R28, R176 ;  /* 0x0000001c04d0723c */ /* 0x042ff000000018b0 */
[C---:B------:R-:W-:Y:S01]  /*c510*/  HMMA.16816.F32 R196, R4.reuse, R24, R32 ;  /* 0x0000001804c4723c */ /* 0x040fe20000001820 */
        /* <DEDUP_REMOVED lines=25> */
[C---:B------:R-:W-:Y:S08]  /*c6b0*/  HMMA.16816.F32 R196, R16.reuse, R142, R180 ;  /* 0x0000008e10c4723c */ /* 0x040ff000000018b4 */
[C---:B------:R-:W-:Y:S08]  /*c6c0*/  HMMA.16816.F32 R188, R16.reuse, R32, R176 ;  /* 0x0000002010bc723c */ /* 0x040ff000000018b0 */
[----:B------:R-:W-:Y:S01]  /*c6d0*/  HMMA.16816.F32 R184, R16, R34, R8 ;  /* 0x0000002210b8723c */ /* 0x000fe20000001808 */
[----:B------:R-:W-:Y:S04]  /*c6e0*/  LDSM.16.M88.4 R16, [R213+0x6000] ;  /* 0x00600000d510783b */ /* 0x000fe80000000200 */
[----:B------:R-:W2:Y:S04]  /*c6f0*/  LDSM.16.M88.4 R32, [R214+UR5+0x9000] ;  /* 0x00900005d620783b */ /* 0x000ea80008000200 */
[----:B------:R-:W3:Y:S01]  /*c700*/  LDSM.16.M88.4 R8, [R213+0x4000] ;  /* 0x00400000d508783b */ /* 0x000ee20000000200 */
[----:B-1----:R-:W-:Y:S08]  /*c710*/  HMMA.16816.F32 R140, R4, R24, R232 ;  /* 0x00000018048c723c */ /* 0x002ff000000018e8 */
[-C--:B------:R-:W-:Y:S08]  /*c720*/  HMMA.16816.F32 R232, R12, R20.reuse, R200 ;  /* 0x000000140ce8723c */ /* 0x080ff000000018c8 */
[C---:B------:R-:W-:Y:S08]  /*c730*/  HMMA.16816.F32 R180, R4.reuse, R20, R208 ;  /* 0x0000001404b4723c */ /* 0x040ff000000018d0 */
[C---:B------:R-:W-:Y:S08]  /*c740*/  HMMA.16816.F32 R176, R4.reuse, R22, R204 ;  /* 0x0000001604b0723c */ /* 0x040ff000000018cc */
[----:B------:R-:W-:Y:S01]  /*c750*/  HMMA.16816.F32 R192, R4, R26, R192 ;  /* 0x0000001a04c0723c */ /* 0x000fe200000018c0 */
[----:B------:R-:W-:Y:S07]  /*c760*/  LDSM.16.M88.4 R4, [R217+0x6000] ;  /* 0x00600000d904783b */ /* 0x000fee0000000200 */
[C---:B------:R-:W-:Y:S08]  /*c770*/  HMMA.16816.F32 R200, R12.reuse, R24, R188 ;  /* 0x000000180cc8723c */ /* 0x040ff000000018bc */
[C---:B------:R-:W-:Y:S01]  /*c780*/  HMMA.16816.F32 R184, R12.reuse, R26, R184 ;  /* 0x0000001a0cb8723c */ /* 0x040fe200000018b8 */
[----:B------:R-:W1:Y:S07]  /*c790*/  LDSM.16.M88.4 R24, [R224+0x9800] ;  /* 0x00980000e018783b */ /* 0x000e6e0000000200 */
[----:B------:R-:W-:Y:S01]  /*c7a0*/  HMMA.16816.F32 R208, R12, R22, R196 ;  /* 0x000000160cd0723c */ /* 0x000fe200000018c4 */
[----:B------:R-:W4:Y:S04]  /*c7b0*/  LDSM.16.M88.4 R12, [R224+0x9000] ;  /* 0x00900000e00c783b */ /* 0x000f280000000200 */
[----:B------:R-:W5:Y:S03]  /*c7c0*/  LDSM.16.M88.4 R20, [R217+0x4000] ;  /* 0x00400000d914783b */ /* 0x000f660000000200 */
[C---:B--2---:R-:W-:Y:S08]  /*c7d0*/  HMMA.16816.F32 R204, R16.reuse, R32, R180 ;  /* 0x0000002010cc723c */ /* 0x044ff000000018b4 */
[C---:B------:R-:W-:Y:S08]  /*c7e0*/  HMMA.16816.F32 R188, R16.reuse, R28, R140 ;  /* 0x0000001c10bc723c */ /* 0x040ff0000000188c */
[----:B------:R-:W-:Y:S08]  /*c7f0*/  HMMA.16816.F32 R196, R16, R34, R176 ;  /* 0x0000002210c4723c */ /* 0x000ff000000018b0 */
[C---:B---3--:R-:W-:Y:S08]  /*c800*/  HMMA.16816.F32 R140, R8.reuse, R32, R232 ;  /* 0x00000020088c723c */ /* 0x048ff000000018e8 */
[----:B------:R-:W-:Y:S01]  /*c810*/  HMMA.16816.F32 R180, R8, R34, R208 ;  /* 0x0000002208b4723c */ /* 0x000fe200000018d0 */
[----:B------:R-:W-:Y:S07]  /*c820*/  LDSM.16.M88.4 R32, [R240+0x9000] ;  /* 0x00900000f020783b */ /* 0x000fee0000000200 */
[----:B------:R-:W-:Y:S01]  /*c830*/  HMMA.16816.F32 R176, R16, R30, R192 ;  /* 0x0000001e10b0723c */ /* 0x000fe200000018c0 */
[----:B------:R-:W2:Y:S07]  /*c840*/  LDSM.16.M88.4 R16, [R216+0x4000] ;  /* 0x00400000d810783b */ /* 0x000eae0000000200 */
[C---:B-1----:R-:W-:Y:S08]  /*c850*/  HMMA.16816.F32 R208, R4.reuse, R24, R188 ;  /* 0x0000001804d0723c */ /* 0x042ff000000018bc */
[C---:B----4-:R-:W-:Y:S08]  /*c860*/  HMMA.16816.F32 R204, R4.reuse, R12, R204 ;  /* 0x0000000c04cc723c */ /* 0x050ff000000018cc */
[----:B------:R-:W-:Y:S08]  /*c870*/  HMMA.16816.F32 R196, R4, R14, R196 ;  /* 0x0000000e04c4723c */ /* 0x000ff000000018c4 */
[C---:B-----5:R-:W-:Y:S08]  /*c880*/  HMMA.16816.F32 R140, R20.reuse, R12, R140 ;  /* 0x0000000c148c723c */ /* 0x060ff0000000188c */
[----:B------:R-:W-:Y:S01]  /*c890*/  HMMA.16816.F32 R188, R20, R14, R180 ;  /* 0x0000000e14bc723c */ /* 0x000fe200000018b4 */
[----:B------:R-:W1:Y:S07]  /*c8a0*/  LDSM.16.M88.4 R12, [R216+0x6000] ;  /* 0x00600000d80c783b */ /* 0x000e6e0000000200 */
[C---:B------:R-:W-:Y:S08]  /*c8b0*/  HMMA.16816.F32 R192, R8.reuse, R28, R200 ;  /* 0x0000001c08c0723c */ /* 0x040ff000000018c8 */
[----:B------:R-:W-:Y:S01]  /*c8c0*/  HMMA.16816.F32 R184, R8, R30, R184 ;  /* 0x0000001e08b8723c */ /* 0x000fe200000018b8 */
[----:B------:R-:W-:Y:S04]  /*c8d0*/  LDSM.16.M88.4 R28, [R215+0x9000] ;  /* 0x00900000d71c783b */ /* 0x000fe80000000200 */
[----:B------:R-:W3:Y:S03]  /*c8e0*/  LDSM.16.M88.4 R8, [R225+0x4000] ;  /* 0x00400000e108783b */ /* 0x000ee60000000200 */
[----:B------:R-:W-:Y:S01]  /*c8f0*/  HMMA.16816.F32 R200, R4, R26, R176 ;  /* 0x0000001a04c8723c */ /* 0x000fe200000018b0 */
[----:B------:R-:W4:Y:S07]  /*c900*/  LDSM.16.M88.4 R4, [R225+0x6000] ;  /* 0x00600000e104783b */ /* 0x000f2e0000000200 */
[C---:B------:R-:W-:Y:S08]  /*c910*/  HMMA.16816.F32 R192, R20.reuse, R24, R192 ;  /* 0x0000001814c0723c */ /* 0x040ff000000018c0 */
[----:B------:R-:W-:Y:S01]  /*c920*/  HMMA.16816.F32 R184, R20, R26, R184 ;  /* 0x0000001a14b8723c */ /* 0x000fe200000018b8 */
[----:B------:R-:W5:Y:S07]  /*c930*/  LDSM.16.M88.4 R24, [R240+0x9800] ;  /* 0x00980000f018783b */ /* 0x000f6e0000000200 */
[-C--:B--2---:R-:W-:Y:S08]  /*c940*/  HMMA.16816.F32 R20, R16, R32.reuse, R140 ;  /* 0x000000201014723c */ /* 0x084ff0000000188c */
[C---:B-1----:R-:W-:Y:S08]  /*c950*/  HMMA.16816.F32 R176, R12.reuse, R32, R204 ;  /* 0x000000200cb0723c */ /* 0x042ff000000018cc */
[----:B------:R-:W-:Y:S08]  /*c960*/  HMMA.16816.F32 R180, R12, R34, R196 ;  /* 0x000000220cb4723c */ /* 0x000ff000000018c4 */
[----:B---3--:R-:W-:Y:S01]  /*c970*/  HMMA.16816.F32 R140, R8, R28, R20 ;  /* 0x0000001c088c723c */ /* 0x008fe20000001814 */
[----:B------:R-:W1:Y:S01]  /*c980*/  LDSM.16.M88.4 R20, [R215+0x9800] ;  /* 0x00980000d714783b */ /* 0x000e620000000200 */
[----:B------:R-:W-:Y:S01]  /*c990*/  VIADD R2, R0, 0xffffff99 ;  /* 0xffffff9900027836 */ /* 0x000fe20000000000 */
[----:B------:R-:W-:-:S05]  /*c9a0*/  DEPBAR.LE SB0, 0x0 ;  /* 0x000080000000791a */ /* 0x000fca0000000000 */
[----:B------:R-:W-:Y:S08]  /*c9b0*/  HMMA.16816.F32 R32, R16, R34, R188 ;  /* 0x000000221020723c */ /* 0x000ff000000018bc */
[----:B----4-:R-:W-:Y:S08]  /*c9c0*/  HMMA.16816.F32 R196, R4, R28, R176 ;  /* 0x0000001c04c4723c */ /* 0x010ff000000018b0 */
[----:B-----5:R-:W-:Y:S08]  /*c9d0*/  HMMA.16816.F32 R176, R16, R24, R192 ;  /* 0x0000001810b0723c */ /* 0x020ff000000018c0 */
[----:B------:R-:W-:Y:S08]  /*c9e0*/  HMMA.16816.F32 R188, R8, R30, R32 ;  /* 0x0000001e08bc723c */ /* 0x000ff00000001820 */
[----:B------:R-:W-:Y:S08]  /*c9f0*/  HMMA.16816.F32 R32, R16, R26, R184 ;  /* 0x0000001a1020723c */ /* 0x000ff000000018b8 */
[----:B------:R-:W-:Y:S01]  /*ca00*/  HMMA.16816.F32 R16, R12, R24, R208 ;  /* 0x000000180c10723c */ /* 0x000fe200000018d0 */
[----:B------:R-:W-:Y:S01]  /*ca10*/  FMUL.FTZ R140, R140, UR6 ;  /* 0x000000068c8c7c20 */ /* 0x000fe20008410000 */
[----:B------:R-:W-:Y:S01]  /*ca20*/  FMUL.FTZ R141, R141, UR6 ;  /* 0x000000068d8d7c20 */ /* 0x000fe20008410000 */
[----:B------:R-:W-:Y:S01]  /*ca30*/  FMUL.FTZ R142, R142, UR6 ;  /* 0x000000068e8e7c20 */ /* 0x000fe20008410000 */
[----:B------:R-:W-:-:S04]  /*ca40*/  FMUL.FTZ R143, R143, UR6 ;  /* 0x000000068f8f7c20 */ /* 0x000fc80008410000 */
[----:B------:R-:W-:Y:S01]  /*ca50*/  HMMA.16816.F32 R12, R12, R26, R200 ;  /* 0x0000001a0c0c723c */ /* 0x000fe200000018c8 */
[----:B------:R-:W-:Y:S07]  /*ca60*/  MUFU.TANH R204, R140 ;  /* 0x0000008c00cc7308 */ /* 0x000fee0000002400 */
[----:B-1----:R-:W-:Y:S01]  /*ca70*/  HMMA.16816.F32 R176, R8, R20, R176 ;  /* 0x0000001408b0723c */ /* 0x002fe200000018b0 */
[----:B------:R-:W-:Y:S08]  /*ca80*/  MUFU.TANH R192, R141 ;  /* 0x0000008d00c07308 */ /* 0x000ff00000002400 */
[----:B------:R-:W1:Y:S01]  /*ca90*/  MUFU.TANH R137, R142 ;  /* 0x0000008e00897308 */ /* 0x000e620000002400 */
[C---:B------:R-:W-:Y:S07]  /*caa0*/  HMMA.16816.F32 R180, R4.reuse, R30, R180 ;  /* 0x0000001e04b4723c */ /* 0x040fee00000018b4 */
[----:B------:R2:W-:Y:S01]  /*cab0*/  MUFU.TANH R29, R143 ;  /* 0x0000008f001d7308 */ /* 0x0005e20000002400 */
[----:B------:R-:W-:Y:S01]  /*cac0*/  HMMA.16816.F32 R12, R4, R22, R12 ;  /* 0x00000016040c723c */ /* 0x000fe2000000180c */
[----:B------:R-:W-:-:S07]  /*cad0*/  FMUL.FTZ R190, R190, UR6 ;  /* 0x00000006bebe7c20 */ /* 0x000fce0008410000 */
[----:B--2---:R-:W-:Y:S08]  /*cae0*/  HMMA.16816.F32 R140, R4, R20, R16 ;  /* 0x00000014048c723c */ /* 0x004ff00000001810 */
        /* <DEDUP_REMOVED lines=8> */
[----:B------:R-:W-:-:S08]  /*cb70*/  FMUL.FTZ R197, R197, UR6 ;  /* 0x00000006c5c57c20 */ /* 0x000fd00008410000 */
[----:B------:R-:W-:Y:S01]  /*cb80*/  FMUL.FTZ R18, R18, UR6 ;  /* 0x0000000612127c20 */ /* 0x000fe20008410000 */
[----:B------:R-:W-:Y:S01]  /*cb90*/  FMUL.FTZ R19, R19, UR6 ;  /* 0x0000000613137c20 */ /* 0x000fe20008410000 */
[----:B------:R-:W4:Y:S01]  /*cba0*/  MUFU.TANH R132, R178 ;  /* 0x000000b200847308 */ /* 0x000f220000002400 */
[----:B------:R-:W-:Y:S01]  /*cbb0*/  FMUL.FTZ R140, R140, UR6 ;  /* 0x000000068c8c7c20 */ /* 0x000fe20008410000 */
[----:B------:R-:W-:Y:S02]  /*cbc0*/  VIADD R6, R227, 0x8 ;  /* 0x00000008e3067836 */ /* 0x000fe40000000000 */
[----:B------:R-:W-:Y:S01]  /*cbd0*/  FMUL.FTZ R181, R181, UR6 ;  /* 0x00000006b5b57c20 */ /* 0x000fe20008410000 */
[----:B------:R-:W-:-:S03]  /*cbe0*/  VIADD R7, R0, 0xffffff80 ;  /* 0xffffff8000077836 */ /* 0x000fc60000000000 */
[----:B------:R1:W5:Y:S01]  /*cbf0*/  MUFU.TANH R178, R18 ;  /* 0x0000001200b27308 */ /* 0x0003620000002400 */
[----:B------:R-:W-:Y:S02]  /*cc00*/  VIADD R9, R0, 0xffffff88 ;  /* 0xffffff8800097836 */ /* 0x000fe40000000000 */
[----:B------:R-:W-:Y:S01]  /*cc10*/  FMUL.FTZ R12, R12, UR6 ;  /* 0x000000060c0c7c20 */ /* 0x000fe20008410000 */
[----:B------:R-:W-:-:S04]  /*cc20*/  VIADD R8, R0, 0xffffff81 ;  /* 0xffffff8100087836 */ /* 0x000fc80000000000 */
[----:B------:R-:W5:Y:S01]  /*cc30*/  MUFU.TANH R138, R179 ;  /* 0x000000b3008a7308 */ /* 0x000f620000002400 */
[----:B------:R-:W-:Y:S01]  /*cc40*/  VIADD R10, R0, 0xffffff89 ;  /* 0xffffff89000a7836 */ /* 0x000fe20000000000 */
[----:B------:R-:W-:Y:S01]  /*cc50*/  ISETP.GT.AND P5, PT, R6, R7, PT ;  /* 0x000000070600720c */ /* 0x000fe20003fa4270 */
[----:B------:R-:W-:-:S05]  /*cc60*/  VIADD R11, R0, 0xffffff90 ;  /* 0xffffff90000b7836 */ /* 0x000fca0000000000 */
[----:B------:R-:W5:Y:S01]  /*cc70*/  MUFU.TANH R19, R19 ;  /* 0x0000001300137308 */ /* 0x000f620000002400 */
[----:B------:R-:W-:Y:S01]  /*cc80*/  ISETP.GT.AND P6, PT, R6, R9, PT ;  /* 0x000000090600720c */ /* 0x000fe20003fc4270 */
[----:B------:R-:W-:Y:S01]  /*cc90*/  FMUL.FTZ R141, R141, UR6 ;  /* 0x000000068d8d7c20 */ /* 0x000fe20008410000 */
[----:B------:R-:W-:-:S05]  /*cca0*/  FMUL.FTZ R13, R13, UR6 ;  /* 0x000000060d0d7c20 */ /* 0x000fca0008410000 */
[----:B------:R-:W5:Y:S08]  /*ccb0*/  MUFU.TANH R196, R196 ;  /* 0x000000c400c47308 */ /* 0x000f700000002400 */
[----:B------:R-:W5:Y:S01]  /*ccc0*/  MUFU.TANH R27, R180 ;  /* 0x000000b4001b7308 */ /* 0x000f620000002400 */
[----:B------:R-:W-:Y:S01]  /*ccd0*/  VIADD R4, R0, 0xffffff91 ;  /* 0xffffff9100047836 */ /* 0x000fe20000000000 */
[C---:B------:R-:W-:Y:S01]  /*cce0*/  ISETP.GT.AND P0, PT, R6.reuse, R8, PT ;  /* 0x000000080600720c */ /* 0x040fe20003f04270 */
[----:B------:R-:W-:Y:S01]  /*ccf0*/  VIADD R5, R227, 0x40 ;  /* 0x00000040e3057836 */ /* 0x000fe20000000000 */
[----:B------:R-:W-:-:S04]  /*cd00*/  ISETP.GT.AND P3, PT, R6, R10, PT ;  /* 0x0000000a0600720c */ /* 0x000fc80003f64270 */
[----:B------:R-:W5:Y:S01]  /*cd10*/  MUFU.TANH R197, R197 ;  /* 0x000000c500c57308 */ /* 0x000f620000002400 */
[----:B-1----:R-:W-:Y:S01]  /*cd20*/  FSEL R18, R137, -INF , !P5 ;  /* 0xff80000089127808 */ /* 0x002fe20006800000 */
[----:B------:R-:W-:Y:S01]  /*cd30*/  FMUL.FTZ R25, R198, UR6 ;  /* 0x00000006c6197c20 */ /* 0x000fe20008410000 */
[----:B--2---:R-:W-:-:S05]  /*cd40*/  FSEL R26, R190, -INF , !P6 ;  /* 0xff800000be1a7808 */ /* 0x004fca0007000000 */
[----:B------:R-:W1:Y:S01]  /*cd50*/  MUFU.TANH R30, R181 ;  /* 0x000000b5001e7308 */ /* 0x000e620000002400 */
[C---:B------:R-:W-:Y:S02]  /*cd60*/  ISETP.GT.AND P5, PT, R6.reuse, R11, PT ;  /* 0x0000000b0600720c */ /* 0x040fe40003fa4270 */
[----:B------:R-:W-:-:S05]  /*cd70*/  ISETP.GT.AND P6, PT, R6, R3, PT ;  /* 0x000000030600720c */ /* 0x000fca0003fc4270 */
[----:B------:R-:W2:Y:S01]  /*cd80*/  MUFU.TANH R35, R140 ;  /* 0x0000008c00237308 */ /* 0x000ea20000002400 */
[----:B------:R-:W-:-:S07]  /*cd90*/  FSEL R21, R29, -INF , !P0 ;  /* 0xff8000001d157808 */ /* 0x000fce0004000000 */
[----:B------:R-:W2:Y:S01]  /*cda0*/  MUFU.TANH R140, R12 ;  /* 0x0000000c008c7308 */ /* 0x000ea20000002400 */
[----:B---3--:R-:W-:Y:S02]  /*cdb0*/  FSEL R28, R28, -INF , !P3 ;  /* 0xff8000001c1c7808 */ /* 0x008fe40005800000 */
[----:B------:R-:W-:-:S05]  /*cdc0*/  ISETP.GT.AND P0, PT, R6, R4, PT ;  /* 0x000000040600720c */ /* 0x000fca0003f04270 */
[----:B------:R3:W2:Y:S01]  /*cdd0*/  MUFU.TANH R139, R141 ;  /* 0x0000008d008b7308 */ /* 0x0006a20000002400 */
[----:B------:R-:W-:Y:S02]  /*cde0*/  ISETP.GT.AND P3, PT, R6, R2, PT ;  /* 0x000000020600720c */ /* 0x000fe40003f64270 */
[----:B----4-:R-:W-:-:S05]  /*cdf0*/  FSEL R132, R132, -INF , !P5 ;  /* 0xff80000084847808 */ /* 0x010fca0006800000 */
[----:B------:R-:W4:Y:S01]  /*ce00*/  MUFU.TANH R179, R13 ;  /* 0x0000000d00b37308 */ /* 0x000f220000002400 */
[----:B-----5:R-:W-:Y:S02]  /*ce10*/  FSEL R178, R178, -INF , !P6 ;  /* 0xff800000b2b27808 */ /* 0x020fe40007000000 */
[C---:B------:R-:W-:Y:S02]  /*ce20*/  ISETP.GT.AND P5, PT, R5.reuse, R7, PT ;  /* 0x000000070500720c */ /* 0x040fe40003fa4270 */
[----:B------:R-:W-:-:S03]  /*ce30*/  ISETP.GT.AND P6, PT, R5, R9, PT ;  /* 0x000000090500720c */ /* 0x000fc60003fc4270 */
[----:B------:R-:W5:Y:S01]  /*ce40*/  MUFU.TANH R25, R25 ;  /* 0x0000001900197308 */ /* 0x000f620000002400 */
[----:B------:R-:W-:Y:S02]  /*ce50*/  FSEL R138, R138, -INF , !P0 ;  /* 0xff8000008a8a7808 */ /* 0x000fe40004000000 */
[----:B---3--:R-:W-:Y:S02]  /*ce60*/  FSEL R141, R19, -INF , !P3 ;  /* 0xff800000138d7808 */ /* 0x008fe40005800000 */
[C---:B------:R-:W-:Y:S02]  /*ce70*/  ISETP.GT.AND P0, PT, R5.reuse, R8, PT ;  /* 0x000000080500720c */ /* 0x040fe40003f04270 */
[----:B------:R-:W-:Y:S02]  /*ce80*/  ISETP.GT.AND P3, PT, R5, R10, PT ;  /* 0x0000000a0500720c */ /* 0x000fe40003f64270 */
[----:B------:R-:W-:Y:S02]  /*ce90*/  FSEL R12, R196, -INF , !P5 ;  /* 0xff800000c40c7808 */ /* 0x000fe40006800000 */
[----:B------:R-:W-:-:S02]  /*cea0*/  FSEL R27, R27, -INF , !P6 ;  /* 0xff8000001b1b7808 */ /* 0x000fc40007000000 */
[C---:B------:R-:W-:Y:S02]  /*ceb0*/  ISETP.GT.AND P5, PT, R5.reuse, R11, PT ;  /* 0x0000000b0500720c */ /* 0x040fe40003fa4270 */
[----:B------:R-:W-:Y:S02]  /*cec0*/  ISETP.GT.AND P6, PT, R5, R3, PT ;  /* 0x000000030500720c */ /* 0x000fe40003fc4270 */
[----:B------:R-:W-:Y:S02]  /*ced0*/  FSEL R19, R197, -INF , !P0 ;  /* 0xff800000c5137808 */ /* 0x000fe40004000000 */
[----:B-1----:R-:W-:Y:S02]  /*cee0*/  FSEL R30, R30, -INF , !P3 ;  /* 0xff8000001e1e7808 */ /* 0x002fe40005800000 */
[C---:B------:R-:W-:Y:S02]  /*cef0*/  ISETP.GT.AND P0, PT, R5.reuse, R4, PT ;  /* 0x000000040500720c */ /* 0x040fe40003f04270 */
[----:B------:R-:W-:Y:S01]  /*cf00*/  ISETP.GT.AND P3, PT, R5, R2, PT ;  /* 0x000000020500720c */ /* 0x000fe20003f64270 */
[----:B------:R-:W-:Y:S01]  /*cf10*/  VIADD R5, R227, 0x48 ;  /* 0x00000048e3057836 */ /* 0x000fe20000000000 */
[----:B--2---:R-:W-:-:S02]  /*cf20*/  FSEL R35, R35, -INF , !P5 ;  /* 0xff80000023237808 */ /* 0x004fc40006800000 */
[----:B------:R-:W-:Y:S02]  /*cf30*/  FSEL R140, R140, -INF , !P6 ;  /* 0xff8000008c8c7808 */ /* 0x000fe40007000000 */
[----:B------:R-:W-:Y:S02]  /*cf40*/  ISETP.GT.AND P5, PT, R227, R7, PT ;  /* 0x00000007e300720c */ /* 0x000fe40003fa4270 */
[----:B------:R-:W-:Y:S02]  /*cf50*/  ISETP.GE.AND P6, PT, R7, R230, PT ;  /* 0x000000e60700720c */ /* 0x000fe40003fc6270 */
[----:B------:R-:W-:Y:S02]  /*cf60*/  FSEL R139, R139, -INF , !P0 ;  /* 0xff8000008b8b7808 */ /* 0x000fe40004000000 */
[----:B----4-:R-:W-:Y:S02]  /*cf70*/  FSEL R179, R179, -INF , !P3 ;  /* 0xff800000b3b37808 */ /* 0x010fe40005800000 */
[----:B------:R-:W-:-:S02]  /*cf80*/  ISETP.GE.AND P0, PT, R7, R229, PT ;  /* 0x000000e50700720c */ /* 0x000fc40003f06270 */
[----:B------:R-:W-:Y:S02]  /*cf90*/  FSEL R6, R204, -INF , !P5 ;  /* 0xff800000cc067808 */ /* 0x000fe40006800000 */
[----:B------:R-:W-:Y:S02]  /*cfa0*/  ISETP.GE.AND P3, PT, R7, R228, PT ;  /* 0x000000e40700720c */ /* 0x000fe40003f66270 */
[----:B------:R-:W-:Y:S02]  /*cfb0*/  FSEL R22, R18, -INF , !P6 ;  /* 0xff80000012167808 */ /* 0x000fe40007000000 */
[----:B------:R-:W-:Y:S02]  /*cfc0*/  ISETP.GT.AND P5, PT, R5, R7, PT ;  /* 0x000000070500720c */ /* 0x000fe40003fa4270 */
[----:B------:R-:W-:Y:S01]  /*cfd0*/  ISETP.GT.AND P6, PT, R227, R8, PT ;  /* 0x00000008e300720c */ /* 0x000fe20003fc4270 */
[----:B------:R-:W-:Y:S01]  /*cfe0*/  FMUL.FTZ R199, R199, UR6 ;  /* 0x00000006c7c77c20 */ /* 0x000fe20008410000 */
[----:B------:R-:W-:-:S02]  /*cff0*/  FSEL R20, R6, -INF , !P0 ;  /* 0xff80000006147808 */ /* 0x000fc40004000000 */
[----:B------:R-:W-:Y:S02]  /*d000*/  FSEL R24, R12, -INF , !P3 ;  /* 0xff8000000c187808 */ /* 0x000fe40005800000 */
[----:B------:R-:W-:Y:S02]  /*d010*/  ISETP.GE.AND P0, PT, R7, R231, PT ;  /* 0x000000e70700720c */ /* 0x000fe40003f06270 */
[----:B------:R-:W-:Y:S02]  /*d020*/  ISETP.GE.AND P3, PT, R8, R229, PT ;  /* 0x000000e50800720c */ /* 0x000fe40003f66270 */
[----:B-----5:R-:W-:Y:S02]  /*d030*/  FSEL R25, R25, -INF , !P5 ;  /* 0xff80000019197808 */ /* 0x020fe40006800000 */
[----:B------:R-:W-:Y:S01]  /*d040*/  FSEL R6, R192, -INF , !P6 ;  /* 0xff800000c0067808 */ /* 0x000fe20007000000 */
[----:B------:R-:W1:Y:S01]  /*d050*/  MUFU.TANH R32, R199 ;  /* 0x000000c700207308 */ /* 0x000e620000002400 */
[----:B------:R-:W-:Y:S01]  /*d060*/  FMUL.FTZ R188, R188, UR6 ;  /* 0x00000006bcbc7c20 */ /* 0x000fe20008410000 */
[----:B------:R-:W-:-:S02]  /*d070*/  FSEL R25, R25, -INF , !P0 ;  /* 0xff80000019197808 */ /* 0x000fc40004000000 */
[----:B------:R-:W-:Y:S01]  /*d080*/  FSEL R13, R6, -INF , !P3 ;  /* 0xff800000060d7808 */ /* 0x000fe20005800000 */
[----:B------:R-:W-:Y:S01]  /*d090*/  FMUL.FTZ R34, R182, UR6 ;  /* 0x00000006b6227c20 */ /* 0x000fe20008410000 */
[C---:B------:R-:W-:Y:S02]  /*d0a0*/  ISETP.GE.AND P5, PT, R8.reuse, R230, PT ;  /* 0x000000e60800720c */ /* 0x040fe40003fa6270 */
[C---:B------:R-:W-:Y:S02]  /*d0b0*/  ISETP.GE.AND P6, PT, R8.reuse, R228, PT ;  /* 0x000000e40800720c */ /* 0x040fe40003fc6270 */
[----:B------:R-:W-:Y:S02]  /*d0c0*/  ISETP.GT.AND P0, PT, R5, R8, PT ;  /* 0x000000080500720c */ /* 0x000fe40003f04270 */
[----:B------:R-:W-:Y:S01]  /*d0d0*/  ISETP.GE.AND P3, PT, R8, R231, PT ;  /* 0x000000e70800720c */ /* 0x000fe20003f66270 */
[----:B------:R-:W-:Y:S01]  /*d0e0*/  FMUL.FTZ R8, R189, UR6 ;  /* 0x00000006bd087c20 */ /* 0x000fe20008410000 */
[----:B------:R-:W2:Y:S08]  /*d0f0*/  MUFU.TANH R7, R188 ;  /* 0x000000bc00077308 */ /* 0x000eb00000002400 */
[----:B------:R-:W3:Y:S08]  /*d100*/  MUFU.TANH R34, R34 ;  /* 0x0000002200227308 */ /* 0x000ef00000002400 */
[----:B------:R-:W4:Y:S01]  /*d110*/  MUFU.TANH R8, R8 ;  /* 0x0000000800087308 */ /* 0x000f220000002400 */
[----:B------:R-:W-:-:S02]  /*d120*/  FSEL R21, R21, -INF , !P5 ;  /* 0xff80000015157808 */ /* 0x000fc40006800000 */
[----:B-1----:R-:W-:Y:S02]  /*d130*/  FSEL R32, R32, -INF , !P0 ;  /* 0xff80000020207808 */ /* 0x002fe40004000000 */
[----:B------:R-:W-:Y:S02]  /*d140*/  FSEL R23, R19, -INF , !P6 ;  /* 0xff80000013177808 */ /* 0x000fe40007000000 */
[----:B------:R-:W-:Y:S02]  /*d150*/  ISETP.GT.AND P5, PT, R227, R9, PT ;  /* 0x00000009e300720c */ /* 0x000fe40003fa4270 */
[----:B------:R-:W-:Y:S01]  /*d160*/  ISETP.GE.AND P6, PT, R9, R230, PT ;  /* 0x000000e60900720c */ /* 0x000fe20003fc6270 */
[----:B------:R-:W-:Y:S01]  /*d170*/  FMUL.FTZ R33, R183, UR6 ;  /* 0x00000006b7217c20 */ /* 0x000fe20008410000 */
[----:B------:R-:W-:Y:S02]  /*d180*/  FSEL R32, R32, -INF , !P3 ;  /* 0xff80000020207808 */ /* 0x000fe40005800000 */
[----:B------:R-:W-:-:S02]  /*d190*/  ISETP.GE.AND P0, PT, R9, R229, PT ;  /* 0x000000e50900720c */ /* 0x000fc40003f06270 */
[----:B--2---:R-:W-:Y:S02]  /*d1a0*/  FSEL R6, R7, -INF , !P5 ;  /* 0xff80000007067808 */ /* 0x004fe40006800000 */
[----:B------:R-:W-:Y:S02]  /*d1b0*/  ISETP.GE.AND P3, PT, R9, R228, PT ;  /* 0x000000e40900720c */ /* 0x000fe40003f66270 */
[----:B------:R-:W-:Y:S01]  /*d1c0*/  FSEL R26, R26, -INF , !P6 ;  /* 0xff8000001a1a7808 */ /* 0x000fe20007000000 */
[----:B------:R-:W-:Y:S01]  /*d1d0*/  FMUL.FTZ R7, R176, UR6 ;  /* 0x00000006b0077c20 */ /* 0x000fe20008410000 */
[----:B------:R-:W-:Y:S02]  /*d1e0*/  ISETP.GT.AND P5, PT, R5, R9, PT ;  /* 0x000000090500720c */ /* 0x000fe40003fa4270 */
[----:B------:R-:W-:Y:S01]  /*d1f0*/  ISETP.GT.AND P6, PT, R227, R10, PT ;  /* 0x0000000ae300720c */ /* 0x000fe20003fc4270 */
[----:B------:R-:W1:Y:S01]  /*d200*/  MUFU.TANH R33, R33 ;  /* 0x0000002100217308 */ /* 0x000e620000002400 */
[----:B------:R-:W-:-:S02]  /*d210*/  FSEL R29, R6, -INF , !P0 ;  /* 0xff800000061d7808 */ /* 0x000fc40004000000 */
[----:B------:R-:W-:Y:S02]  /*d220*/  FSEL R31, R27, -INF , !P3 ;  /* 0xff8000001b1f7808 */ /* 0x000fe40005800000 */
[----:B------:R-:W-:Y:S02]  /*d230*/  ISETP.GE.AND P0, PT, R9, R231, PT ;  /* 0x000000e70900720c */ /* 0x000fe40003f06270 */
[----:B------:R-:W-:Y:S02]  /*d240*/  ISETP.GE.AND P3, PT, R10, R229, PT ;  /* 0x000000e50a00720c */ /* 0x000fe40003f66270 */
[----:B---3--:R-:W-:Y:S02]  /*d250*/  FSEL R34, R34, -INF , !P5 ;  /* 0xff80000022227808 */ /* 0x008fe40006800000 */
[----:B----4-:R-:W-:Y:S01]  /*d260*/  FSEL R6, R8, -INF , !P6 ;  /* 0xff80000008067808 */ /* 0x010fe20007000000 */
[----:B------:R-:W-:Y:S01]  /*d270*/  FMUL.FTZ R12, R142, UR6 ;  /* 0x000000068e0c7c20 */ /* 0x000fe20008410000 */
[----:B------:R-:W2:Y:S01]  /*d280*/  MUFU.TANH R7, R7 ;  /* 0x0000000700077308 */ /* 0x000ea20000002400 */
[----:B------:R-:W-:-:S02]  /*d290*/  FSEL R34, R34, -INF , !P0 ;  /* 0xff80000022227808 */ /* 0x000fc40004000000 */
[----:B------:R-:W-:Y:S02]  /*d2a0*/  FSEL R27, R6, -INF , !P3 ;  /* 0xff800000061b7808 */ /* 0x000fe40005800000 */
[C---:B------:R-:W-:Y:S02]  /*d2b0*/  ISETP.GE.AND P5, PT, R10.reuse, R230, PT ;  /* 0x000000e60a00720c */ /* 0x040fe40003fa6270 */
[C---:B------:R-:W-:Y:S02]  /*d2c0*/  ISETP.GE.AND P0, PT, R10.reuse, R228, PT ;  /* 0x000000e40a00720c */ /* 0x040fe40003f06270 */
[----:B------:R-:W-:Y:S02]  /*d2d0*/  ISETP.GT.AND P6, PT, R5, R10, PT ;  /* 0x0000000a0500720c */ /* 0x000fe40003fc4270 */
[----:B------:R-:W-:Y:S01]  /*d2e0*/  ISETP.GE.AND P3, PT, R10, R231, PT ;  /* 0x000000e70a00720c */ /* 0x000fe20003f66270 */
[----:B------:R-:W-:Y:S01]  /*d2f0*/  FMUL.FTZ R10, R177, UR6 ;  /* 0x00000006b10a7c20 */ /* 0x000fe20008410000 */
[----:B------:R-:W3:Y:S01]  /*d300*/  MUFU.TANH R12, R12 ;  /* 0x0000000c000c7308 */ /* 0x000ee20000002400 */
[----:B------:R-:W-:Y:S01]  /*d310*/  FMUL.FTZ R9, R16, UR6 ;  /* 0x0000000610097c20 */ /* 0x000fe20008410000 */
[----:B------:R-:W-:-:S06]  /*d320*/  FSEL R28, R28, -INF , !P5 ;  /* 0xff8000001c1c7808 */ /* 0x000fcc0006800000 */
[----:B------:R-:W4:Y:S01]  /*d330*/  MUFU.TANH R10, R10 ;  /* 0x0000000a000a7308 */ /* 0x000f220000002400 */
[----:B------:R-:W-:Y:S02]  /*d340*/  ISETP.GT.AND P5, PT, R227, R11, PT ;  /* 0x0000000be300720c */ /* 0x000fe40003fa4270 */
[----:B-1----:R-:W-:Y:S01]  /*d350*/  FSEL R33, R33, -INF , !P6 ;  /* 0xff80000021217808 */ /* 0x002fe20007000000 */
[----:B------:R-:W-:Y:S01]  /*d360*/  FMUL.FTZ R8, R17, UR6 ;  /* 0x0000000611087c20 */ /* 0x000fe20008410000 */
[----:B------:R-:W-:-:S03]  /*d370*/  FSEL R30, R30, -INF , !P0 ;  /* 0xff8000001e1e7808 */ /* 0x000fc60004000000 */
[----:B------:R-:W1:Y:S01]  /*d380*/  MUFU.TANH R9, R9 ;  /* 0x0000000900097308 */ /* 0x000e620000002400 */
[C---:B------:R-:W-:Y:S01]  /*d390*/  ISETP.GE.AND P0, PT, R11.reuse, R229, PT ;  /* 0x000000e50b00720c */ /* 0x040fe20003f06270 */
[----:B------:R-:W-:Y:S01]  /*d3a0*/  BAR.SYNC.DEFER_BLOCKING 0x0 ;  /* 0x0000000000007b1d */ /* 0x000fe20000010000 */
[----:B------:R-:W-:Y:S02]  /*d3b0*/  ISETP.GE.AND P6, PT, R11, R230, PT ;  /* 0x000000e60b00720c */ /* 0x000fe40003fc6270 */
[----:B--2---:R-:W-:Y:S02]  /*d3c0*/  FSEL R6, R7, -INF , !P5 ;  /* 0xff80000007067808 */ /* 0x004fe40006800000 */
[----:B------:R-:W-:Y:S02]  /*d3d0*/  FSEL R33, R33, -INF , !P3 ;  /* 0xff80000021217808 */ /* 0x000fe40005800000 */
[----:B------:R-:W-:Y:S01]  /*d3e0*/  ISETP.GT.AND P3, PT, R5, R11, PT ;  /* 0x0000000b0500720c */ /* 0x000fe20003f64270 */
[----:B------:R-:W2:Y:S01]  /*d3f0*/  MUFU.TANH R8, R8 ;  /* 0x0000000800087308 */ /* 0x000ea20000002400 */
[----:B------:R-:W-:-:S02]  /*d400*/  ISETP.GE.AND P5, PT, R11, R228, PT ;  /* 0x000000e40b00720c */ /* 0x000fc40003fa6270 */
[----:B------:R-:W-:Y:S02]  /*d410*/  FSEL R184, R6, -INF , !P0 ;  /* 0xff80000006b87808 */ /* 0x000fe40004000000 */
[----:B------:R-:W-:Y:S02]  /*d420*/  FSEL R185, R132, -INF , !P6 ;  /* 0xff80000084b97808 */ /* 0x000fe40007000000 */
[----:B------:R-:W-:Y:S02]  /*d430*/  ISETP.GE.AND P0, PT, R11, R231, PT ;  /* 0x000000e70b00720c */ /* 0x000fe40003f06270 */
[----:B------:R-:W-:Y:S02]  /*d440*/  ISETP.GT.AND P6, PT, R227, R4, PT ;  /* 0x00000004e300720c */ /* 0x000fe40003fc4270 */
[----:B---3--:R-:W-:Y:S02]  /*d450*/  FSEL R7, R12, -INF , !P3 ;  /* 0xff8000000c077808 */ /* 0x008fe40005800000 */
[----:B------:R-:W-:-:S02]  /*d460*/  FSEL R187, R35, -INF , !P5 ;  /* 0xff80000023bb7808 */ /* 0x000fc40006800000 */
[----:B------:R-:W-:Y:S02]  /*d470*/  ISETP.GE.AND P5, PT, R4, R229, PT ;  /* 0x000000e50400720c */ /* 0x000fe40003fa6270 */
[----:B----4-:R-:W-:Y:S02]  /*d480*/  FSEL R6, R10, -INF , !P6 ;  /* 0xff8000000a067808 */ /* 0x010fe40007000000 */
[----:B------:R-:W-:Y:S01]  /*d490*/  FSEL R188, R7, -INF , !P0 ;  /* 0xff80000007bc7808 */ /* 0x000fe20004000000 */
[----:B------:R-:W-:Y:S01]  /*d4a0*/  FMUL.FTZ R143, R143, UR6 ;  /* 0x000000068f8f7c20 */ /* 0x000fe20008410000 */
[----:B------:R-:W-:Y:S01]  /*d4b0*/  ISETP.GT.AND P6, PT, R227, R3, PT ;  /* 0x00000003e300720c */ /* 0x000fe20003fc4270 */
[----:B------:R-:W-:Y:S01]  /*d4c0*/  FMUL.FTZ R14, R14, UR6 ;  /* 0x000000060e0e7c20 */ /* 0x000fe20008410000 */
[----:B------:R-:W-:Y:S02]  /*d4d0*/  ISETP.GE.AND P0, PT, R4, R230, PT ;  /* 0x000000e60400720c */ /* 0x000fe40003f06270 */
[----:B------:R-:W-:-:S02]  /*d4e0*/  ISETP.GT.U32.AND P3, PT, R236, R245, PT ;  /* 0x000000f5ec00720c */ /* 0x000fc40003f64070 */
[----:B------:R-:W-:Y:S01]  /*d4f0*/  FSEL R181, R6, -INF , !P5 ;  /* 0xff80000006b57808 */ /* 0x000fe20006800000 */
[----:B------:R3:W4:Y:S01]  /*d500*/  MUFU.TANH R132, R143 ;  /* 0x0000008f00847308 */ /* 0x0007220000002400 */
[----:B------:R-:W-:Y:S02]  /*d510*/  ISETP.GE.AND P5, PT, R3, R229, PT ;  /* 0x000000e50300720c */ /* 0x000fe40003fa6270 */
[----:B-1----:R-:W-:Y:S02]  /*d520*/  FSEL R6, R9, -INF , !P6 ;  /* 0xff80000009067808 */ /* 0x002fe40007000000 */
[----:B------:R-:W-:-:S03]  /*d530*/  FSEL R186, R138, -INF , !P0 ;  /* 0xff8000008aba7808 */ /* 0x000fc60004000000 */
[----:B------:R3:W1:Y:S01]  /*d540*/  MUFU.TANH R138, R14 ;  /* 0x0000000e008a7308 */ /* 0x0006620000002400 */
[----:B------:R-:W-:Y:S02]  /*d550*/  ISETP.GT.AND P0, PT, R227, R2, PT ;  /* 0x00000002e300720c */ /* 0x000fe40003f04270 */
[----:B------:R-:W-:Y:S02]  /*d560*/  FSEL R182, R6, -INF , !P5 ;  /* 0xff80000006b67808 */ /* 0x000fe40006800000 */
[----:B------:R-:W-:Y:S02]  /*d570*/  FMNMX3.FTZ R6, R134, R20, R13, !PT ;  /* 0x0000001486067276 */ /* 0x000fe4000781000d */
[----:B--2---:R-:W-:Y:S01]  /*d580*/  FSEL R7, R8, -INF , !P0 ;  /* 0xff80000008077808 */ /* 0x004fe20004000000 */
[----:B------:R-:W-:Y:S01]  /*d590*/  FMUL.FTZ R137, R15, UR6 ;  /* 0x000000060f897c20 */ /* 0x000fe20008410000 */
[----:B------:R-:W-:Y:S02]  /*d5a0*/  ISETP.GE.AND P0, PT, R2, R229, PT ;  /* 0x000000e50200720c */ /* 0x000fe40003f06270 */
[----:B------:R-:W-:-:S02]  /*d5b0*/  FMNMX3.FTZ R6, R6, R29, R27, !PT ;  /* 0x0000001d06067276 */ /* 0x000fc4000781001b */
[----:B------:R-:W-:Y:S02]  /*d5c0*/  ISETP.GE.AND P6, PT, R4, R228, PT ;  /* 0x000000e40400720c */ /* 0x000fe40003fc6270 */
[----:B------:R-:W-:Y:S02]  /*d5d0*/  ISETP.GT.AND P5, PT, R5, R4, PT ;  /* 0x000000040500720c */ /* 0x000fe40003fa4270 */
[----:B------:R-:W-:Y:S02]  /*d5e0*/  FSEL R183, R7, -INF , !P0 ;  /* 0xff80000007b77808 */ /* 0x000fe40004000000 */
[----:B------:R-:W-:Y:S01]  /*d5f0*/  FMNMX3.FTZ R35, R6, R184, R181, !PT ;  /* 0x000000b806237276 */ /* 0x000fe200078100b5 */
[----:B-1-34-:R-:W-:Y:S08]  /*d600*/  @!P3 BRA `(.L_x_2632) ;  /* 0x0000000000a4b947 */ /* 0x01aff00003800000 */
        /* <DEDUP_REMOVED lines=41> */
.L_x_2632:
[----:B-1----:R-:W-:Y:S01]  /*d8a0*/  FMNMX3.FTZ R6, R35, R182, R183, !PT ;  /* 0x000000b623067276 */ /* 0x002fe200078100b7 */
[----:B------:R-:W1:Y:S01]  /*d8b0*/  MUFU.TANH R8, R137 ;  /* 0x0000008900087308 */ /* 0x000e620000002400 */
[----:B------:R-:W-:Y:S02]  /*d8c0*/  ISETP.GE.AND P0, PT, R3, R230, PT ;  /* 0x000000e60300720c */ /* 0x000fe40003f06270 */
[----:B------:R-:W-:Y:S01]  /*d8d0*/  FMNMX3.FTZ R7, R133, R22, R21, !PT ;  /* 0x0000001685077276 */ /* 0x000fe20007810015 */
[----:B------:R-:W2:Y:S01]  /*d8e0*/  SHFL.BFLY PT, R10, R6, 0x2, 0x1f ;  /* 0x0c401f00060a7f89 */ /* 0x000ea200000e0000 */
[----:B------:R-:W-:Y:S02]  /*d8f0*/  FSEL R9, R132, -INF , !P5 ;  /* 0xff80000084097808 */ /* 0x000fe40006800000 */
[----:B------:R-:W-:Y:S02]  /*d900*/  FSEL R178, R178, -INF , !P0 ;  /* 0xff800000b2b27808 */ /* 0x000fe40004000000 */
[----:B------:R-:W-:-:S02]  /*d910*/  ISETP.GE.AND P5, PT, R2, R230, PT ;  /* 0x000000e60200720c */ /* 0x000fc40003fa6270 */
[----:B------:R-:W-:Y:S02]  /*d920*/  FMNMX3.FTZ R7, R7, R26, R28, !PT ;  /* 0x0000001a07077276 */ /* 0x000fe4000781001c */
[----:B------:R-:W-:Y:S02]  /*d930*/  ISETP.GE.AND P0, PT, R3, R228, PT ;  /* 0x000000e40300720c */ /* 0x000fe40003f06270 */
[----:B------:R-:W-:Y:S02]  /*d940*/  FSEL R176, R141, -INF , !P5 ;  /* 0xff8000008db07808 */ /* 0x000fe40006800000 */
[----:B------:R-:W-:Y:S02]  /*d950*/  FMNMX3.FTZ R7, R7, R185, R186, !PT ;  /* 0x000000b907077276 */ /* 0x000fe400078100ba */
[----:B------:R-:W-:Y:S02]  /*d960*/  FSEL R180, R140, -INF , !P0 ;  /* 0xff8000008cb47808 */ /* 0x000fe40004000000 */
[C---:B------:R-:W-:Y:S01]  /*d970*/  ISETP.GT.AND P5, PT, R5.reuse, R3, PT ;  /* 0x000000030500720c */ /* 0x040fe20003fa4270 */
[----:B------:R-:W-:Y:S01]  /*d980*/  LDSM.16.MT88.4 R140, [R220+0xa000] ;  /* 0x00a00000dc8c783b */ /* 0x000fe20000004200 */
[----:B------:R-:W-:-:S02]  /*d990*/  ISETP.GT.AND P0, PT, R5, R2, PT ;  /* 0x000000020500720c */ /* 0x000fc40003f04270 */
[----:B------:R-:W-:Y:S02]  /*d9a0*/  FSEL R177, R139, -INF , !P6 ;  /* 0xff8000008bb17808 */ /* 0x000fe40007000000 */
[----:B------:R-:W-:Y:S02]  /*d9b0*/  FMNMX3.FTZ R5, R135, R24, R23, !PT ;  /* 0x0000001887057276 */ /* 0x000fe40007810017 */
[----:B------:R-:W-:Y:S02]  /*d9c0*/  ISETP.GE.AND P6, PT, R4, R231, PT ;  /* 0x000000e70400720c */ /* 0x000fe40003fc6270 */
[----:B------:R-:W-:Y:S02]  /*d9d0*/  FMNMX3.FTZ R4, R7, R178, R176, !PT ;  /* 0x000000b207047276 */ /* 0x000fe400078100b0 */
[----:B------:R-:W-:Y:S02]  /*d9e0*/  FSEL R7, R138, -INF , !P5 ;  /* 0xff8000008a077808 */ /* 0x000fe40006800000 */
[----:B------:R-:W-:Y:S01]  /*d9f0*/  ISETP.GE.AND P5, PT, R2, R228, PT ;  /* 0x000000e40200720c */ /* 0x000fe20003fa6270 */
[----:B------:R-:W3:Y:S01]  /*da00*/  SHFL.BFLY PT, R11, R4, 0x2, 0x1f ;  /* 0x0c401f00040b7f89 */ /* 0x000ee200000e0000 */
[----:B------:R-:W-:-:S02]  /*da10*/  FMNMX3.FTZ R5, R5, R31, R30, !PT ;  /* 0x0000001f05057276 */ /* 0x000fc4000781001e */
[----:B-1----:R-:W-:Y:S02]  /*da20*/  FSEL R8, R8, -INF , !P0 ;  /* 0xff80000008087808 */ /* 0x002fe40004000000 */
[----:B------:R-:W-:Y:S02]  /*da30*/  ISETP.GE.AND P0, PT, R3, R231, PT ;  /* 0x000000e70300720c */ /* 0x000fe40003f06270 */
[----:B------:R-:W-:Y:S02]  /*da40*/  FSEL R179, R179, -INF , !P5 ;  /* 0xff800000b3b37808 */ /* 0x000fe40006800000 */
[----:B------:R-:W-:Y:S02]  /*da50*/  FMNMX3.FTZ R3, R5, R187, R177, !PT ;  /* 0x000000bb05037276 */ /* 0x000fe400078100b1 */
[----:B--2---:R-:W-:Y:S02]  /*da60*/  FMNMX.FTZ R10, R6, R10, !PT ;  /* 0x0000000a060a7209 */ /* 0x004fe40007810000 */
[----:B------:R-:W-:-:S02]  /*da70*/  FMNMX3.FTZ R3, R3, R180, R179, !PT ;  /* 0x000000b403037276 */ /* 0x000fc400078100b3 */
[----:B------:R-:W-:Y:S02]  /*da80*/  FMNMX3.FTZ R5, R136, R25, R32, !PT ;  /* 0x0000001988057276 */ /* 0x000fe40007810020 */
[----:B------:R-:W-:Y:S01]  /*da90*/  ISETP.GE.AND P5, PT, R2, R231, PT ;  /* 0x000000e70200720c */ /* 0x000fe20003fa6270 */
[----:B------:R-:W1:Y:S01]  /*daa0*/  SHFL.BFLY PT, R6, R3, 0x2, 0x1f ;  /* 0x0c401f0003067f89 */ /* 0x000e6200000e0000 */
[----:B------:R-:W-:Y:S02]  /*dab0*/  FSEL R204, R9, -INF , !P6 ;  /* 0xff80000009cc7808 */ /* 0x000fe40007000000 */
[----:B------:R-:W-:Y:S02]  /*dac0*/  FMNMX3.FTZ R2, R5, R34, R33, !PT ;  /* 0x0000002205027276 */ /* 0x000fe40007810021 */
[----:B------:R-:W-:Y:S02]  /*dad0*/  FSEL R191, R7, -INF , !P0 ;  /* 0xff80000007bf7808 */ /* 0x000fe40004000000 */
[----:B------:R-:W-:Y:S01]  /*dae0*/  FSEL R189, R8, -INF , !P5 ;  /* 0xff80000008bd7808 */ /* 0x000fe20006800000 */
[----:B------:R-:W2:Y:S01]  /*daf0*/  SHFL.BFLY PT, R7, R10, 0x1, 0x1f ;  /* 0x0c201f000a077f89 */ /* 0x000ea200000e0000 */
[----:B------:R-:W-:-:S02]  /*db00*/  FMNMX3.FTZ R2, R2, R188, R204, !PT ;  /* 0x000000bc02027276 */ /* 0x000fc400078100cc */
[----:B---3--:R-:W-:Y:S02]  /*db10*/  FMNMX.FTZ R5, R4, R11, !PT ;  /* 0x0000000b04057209 */ /* 0x008fe40007810000 */
[----:B------:R-:W-:Y:S02]  /*db20*/  FMNMX3.FTZ R2, R2, R191, R189, !PT ;  /* 0x000000bf02027276 */ /* 0x000fe400078100bd */
[----:B------:R-:W-:Y:S01]  /*db30*/  MOV R192, R239 ;  /* 0x000000ef00c07202 */ /* 0x000fe20000000f00 */
[----:B------:R-:W3:Y:S01]  /*db40*/  SHFL.BFLY PT, R8, R5, 0x1, 0x1f ;  /* 0x0c201f0005087f89 */ /* 0x000ee200000e0000 */
[----:B------:R-:W-:Y:S02]  /*db50*/  MOV R193, R238 ;  /* 0x000000ee00c17202 */ /* 0x000fe40000000f00 */
[----:B------:R-:W-:Y:S01]  /*db60*/  MOV R190, R241 ;  /* 0x000000f100be7202 */ /* 0x000fe20000000f00 */
[----:B------:R-:W4:Y:S01]  /*db70*/  SHFL.BFLY PT, R4, R2, 0x2, 0x1f ;  /* 0x0c401f0002047f89 */ /* 0x000f2200000e0000 */
[----:B------:R-:W-:-:S02]  /*db80*/  MOV R194, R237 ;  /* 0x000000ed00c27202 */ /* 0x000fc40000000f00 */
[C---:B------:R-:W-:Y:S02]  /*db90*/  IADD3 R19, PT, PT, R212.reuse, 0xa000, RZ ;  /* 0x0000a000d4137810 */ /* 0x040fe40007ffe0ff */
[----:B-1----:R-:W-:Y:S02]  /*dba0*/  FMNMX.FTZ R6, R3, R6, !PT ;  /* 0x0000000603067209 */ /* 0x002fe40007810000 */
[----:B------:R-:W-:Y:S02]  /*dbb0*/  IADD3 R18, PT, PT, R212, 0xa040, RZ ;  /* 0x0000a040d4127810 */ /* 0x000fe40007ffe0ff */
[----:B------:R-:W-:Y:S01]  /*dbc0*/  @P4 IADD3 R18, PT, PT, R19, -0x40, RZ ;  /* 0xffffffc013124810 */ /* 0x000fe20007ffe0ff */
[----:B------:R-:W1:Y:S01]  /*dbd0*/  SHFL.BFLY PT, R9, R6, 0x1, 0x1f ;  /* 0x0c201f0006097f89 */ /* 0x000e6200000e0000 */
[----:B------:R-:W-:Y:S02]  /*dbe0*/  MOV R19, R194 ;  /* 0x000000c200137202 */ /* 0x000fe40000000f00 */
[----:B--2---:R-:W-:-:S04]  /*dbf0*/  FMNMX.FTZ R210, R10, R7, !PT ;  /* 0x000000070ad27209 */ /* 0x004fc80007810000 */
[C---:B------:R-:W-:Y:S01]  /*dc00*/  FSETP.NEU.FTZ.AND P0, PT, R210.reuse, -INF , PT ;  /* 0xff800000d200780b */ /* 0x040fe20003f1d000 */
[C---:B------:R-:W-:Y:S01]  /*dc10*/  FMUL.FTZ R3, R210.reuse, UR8 ;  /* 0x00000008d2037c20 */ /* 0x040fe20008410000 */
[----:B---3--:R-:W-:Y:S02]  /*dc20*/  FMNMX.FTZ R211, R5, R8, !PT ;  /* 0x0000000805d37209 */ /* 0x008fe40007810000 */
[----:B------:R-:W-:Y:S02]  /*dc30*/  FSEL R7, R210, RZ, P0 ;  /* 0x000000ffd2077208 */ /* 0x000fe40000000000 */
[----:B----4-:R-:W-:Y:S01]  /*dc40*/  FMNMX.FTZ R4, R2, R4, !PT ;  /* 0x0000000402047209 */ /* 0x010fe20007810000 */
[C---:B------:R-:W-:Y:S01]  /*dc50*/  FMUL.FTZ R2, R211.reuse, UR8 ;  /* 0x00000008d3027c20 */ /* 0x040fe20008410000 */
[----:B------:R-:W-:Y:S01]  /*dc60*/  FSETP.NEU.FTZ.AND P6, PT, R211, -INF , PT ;  /* 0xff800000d300780b */ /* 0x000fe20003fdd000 */
[----:B------:R-:W-:Y:S01]  /*dc70*/  FADD.FTZ R7, R134, -R7 ;  /* 0x8000000786077221 */ /* 0x000fe20000010000 */
[----:B------:R-:W-:Y:S01]  /*dc80*/  FSEL R3, R3, RZ, P0 ;  /* 0x000000ff03037208 */ /* 0x000fe20000000000 */
[----:B------:R-:W2:Y:S01]  /*dc90*/  SHFL.BFLY PT, R5, R4, 0x1, 0x1f ;  /* 0x0c201f0004057f89 */ /* 0x000ea200000e0000 */
[----:B------:R-:W-:Y:S01]  /*dca0*/  FSEL R2, R2, RZ, P6 ;  /* 0x000000ff02027208 */ /* 0x000fe20003000000 */
[----:B------:R-:W-:-:S02]  /*dcb0*/  FMUL.FTZ R7, R7, UR8 ;  /* 0x0000000807077c20 */ /* 0x000fc40008410000 */
[--C-:B------:R-:W-:Y:S01]  /*dcc0*/  FFMA.FTZ R20, R20, UR8, -R3.reuse ;  /* 0x0000000814147c23 */ /* 0x100fe20008010803 */
[----:B-1----:R-:W-:Y:S01]  /*dcd0*/  FMNMX.FTZ R209, R6, R9, !PT ;  /* 0x0000000906d17209 */ /* 0x002fe20007810000 */
[--C-:B------:R-:W-:Y:S01]  /*dce0*/  FFMA.FTZ R22, R22, UR8, -R2.reuse ;  /* 0x0000000816167c23 */ /* 0x100fe20008010802 */
[--C-:B------:R-:W-:Y:S01]  /*dcf0*/  FFMA.FTZ R21, R21, UR8, -R2.reuse ;  /* 0x0000000815157c23 */ /* 0x100fe20008010802 */
[----:B------:R-:W-:Y:S01]  /*dd00*/  MUFU.EX2 R245, R20 ;  /* 0x0000001400f57308 */ /* 0x000fe20000000800 */
[C---:B------:R-:W-:Y:S01]  /*dd10*/  FSETP.NEU.FTZ.AND P5, PT, R209.reuse, -INF , PT ;  /* 0xff800000d100780b */ /* 0x040fe20003fbd000 */
[----:B------:R-:W-:Y:S01]  /*dd20*/  FMUL.FTZ R12, R209, UR8 ;  /* 0x00000008d10c7c20 */ /* 0x000fe20008410000 */
[--C-:B------:R-:W-:Y:S01]  /*dd30*/  FFMA.FTZ R13, R13, UR8, -R3.reuse ;  /* 0x000000080d0d7c23 */ /* 0x100fe20008010803 */
[----:B------:R-:W-:Y:S01]  /*dd40*/  MUFU.EX2 R239, R22 ;  /* 0x0000001600ef7308 */ /* 0x000fe20000000800 */
[--C-:B------:R-:W-:Y:S01]  /*dd50*/  FFMA.FTZ R29, R29, UR8, -R3.reuse ;  /* 0x000000081d1d7c23 */ /* 0x100fe20008010803 */
[----:B------:R-:W-:Y:S01]  /*dd60*/  FFMA.FTZ R27, R27, UR8, -R3 ;  /* 0x000000081b1b7c23 */ /* 0x000fe20008010803 */
[----:B------:R-:W-:Y:S01]  /*dd70*/  FSEL R12, R12, RZ, P5 ;  /* 0x000000ff0c0c7208 */ /* 0x000fe20002800000 */
[----:B------:R-:W-:Y:S01]  /*dd80*/  MUFU.EX2 R238, R21 ;  /* 0x0000001500ee7308 */ /* 0x000fe20000000800 */
[--C-:B------:R-:W-:Y:S01]  /*dd90*/  FFMA.FTZ R26, R26, UR8, -R2.reuse ;  /* 0x000000081a1a7c23 */ /* 0x100fe20008010802 */
[----:B------:R-:W-:-:S02]  /*dda0*/  FFMA.FTZ R28, R28, UR8, -R2 ;  /* 0x000000081c1c7c23 */ /* 0x000fc40008010802 */
[--C-:B------:R-:W-:Y:S01]  /*ddb0*/  FFMA.FTZ R23, R23, UR8, -R12.reuse ;  /* 0x0000000817177c23 */ /* 0x100fe2000801080c */
[--C-:B------:R-:W-:Y:S01]  /*ddc0*/  FFMA.FTZ R24, R24, UR8, -R12.reuse ;  /* 0x0000000818187c23 */ /* 0x100fe2000801080c */
[--C-:B------:R-:W-:Y:S01]  /*ddd0*/  FFMA.FTZ R31, R31, UR8, -R12.reuse ;  /* 0x000000081f1f7c23 */ /* 0x100fe2000801080c */
[----:B------:R-:W-:Y:S01]  /*dde0*/  FFMA.FTZ R30, R30, UR8, -R12 ;  /* 0x000000081e1e7c23 */ /* 0x000fe2000801080c */
[----:B--2---:R-:W-:Y:S01]  /*ddf0*/  FMNMX.FTZ R208, R4, R5, !PT ;  /* 0x0000000504d07209 */ /* 0x004fe20007810000 */
[----:B------:R1:W-:Y:S01]  /*de00*/  MUFU.EX2 R234, R23 ;  /* 0x0000001700ea7308 */ /* 0x0003e20000000800 */
[----:B------:R-:W-:Y:S02]  /*de10*/  FSEL R4, R211, RZ, P6 ;  /* 0x000000ffd3047208 */ /* 0x000fe40003000000 */
[C---:B------:R-:W-:Y:S01]  /*de20*/  FSETP.NEU.FTZ.AND P0, PT, R208.reuse, -INF , PT ;  /* 0xff800000d000780b */ /* 0x040fe20003f1d000 */
[C---:B------:R-:W-:Y:S01]  /*de30*/  FMUL.FTZ R17, R208.reuse, UR8 ;  /* 0x00000008d0117c20 */ /* 0x040fe20008410000 */
[----:B------:R-:W-:Y:S01]  /*de40*/  FSEL R5, R209, RZ, P5 ;  /* 0x000000ffd1057208 */ /* 0x000fe20002800000 */
[----:B------:R-:W-:Y:S01]  /*de50*/  FADD.FTZ R4, R133, -R4 ;  /* 0x8000000485047221 */ /* 0x000fe20000010000 */
[----:B------:R-:W-:Y:S01]  /*de60*/  FSEL R6, R208, RZ, P0 ;  /* 0x000000ffd0067208 */ /* 0x000fe20000000000 */
[----:B------:R-:W2:Y:S01]  /*de70*/  MUFU.EX2 R248, R13 ;  /* 0x0000000d00f87308 */ /* 0x000ea20000000800 */
[----:B------:R-:W-:Y:S01]  /*de80*/  FSEL R17, R17, RZ, P0 ;  /* 0x000000ff11117208 */ /* 0x000fe20000000000 */
[----:B------:R-:W-:Y:S01]  /*de90*/  FMUL.FTZ R15, R4, UR8 ;  /* 0x00000008040f7c20 */ /* 0x000fe20008410000 */
[----:B------:R-:W-:Y:S01]  /*dea0*/  FADD.FTZ R5, R135, -R5 ;  /* 0x8000000587057221 */ /* 0x000fe20000010000 */
[----:B------:R-:W-:Y:S01]  /*deb0*/  FADD.FTZ R4, R136, -R6 ;  /* 0x8000000688047221 */ /* 0x000fe20000010000 */
[----:B------:R-:W-:Y:S01]  /*dec0*/  MUFU.EX2 R247, R29 ;  /* 0x0000001d00f77308 */ /* 0x000fe20000000800 */
[----:B-1----:R-:W1:Y:S01]  /*ded0*/  LDSM.16.MT88.4 R20, [R212+0xa000] ;  /* 0x00a00000d414783b */ /* 0x002e620000004200 */
[--C-:B------:R-:W-:Y:S01]  /*dee0*/  FFMA.FTZ R25, R25, UR8, -R17.reuse ;  /* 0x0000000819197c23 */ /* 0x100fe20008010811 */
[--C-:B------:R-:W-:Y:S01]  /*def0*/  FFMA.FTZ R32, R32, UR8, -R17.reuse ;  /* 0x0000000820207c23 */ /* 0x100fe20008010811 */
[--C-:B------:R-:W-:Y:S01]  /*df00*/  FFMA.FTZ R34, R34, UR8, -R17.reuse ;  /* 0x0000000822227c23 */ /* 0x100fe20008010811 */
[----:B------:R-:W-:Y:S01]  /*df10*/  FFMA.FTZ R33, R33, UR8, -R17 ;  /* 0x0000000821217c23 */ /* 0x000fe20008010811 */
[----:B------:R-:W-:Y:S01]  /*df20*/  FMUL.FTZ R5, R5, UR8 ;  /* 0x0000000805057c20 */ /* 0x000fe20008410000 */
[----:B------:R-:W-:Y:S01]  /*df30*/  FMUL.FTZ R4, R4, UR8 ;  /* 0x0000000804047c20 */ /* 0x000fe20008410000 */
[----:B------:R-:W3:Y:S01]  /*df40*/  MUFU.EX2 R249, R27 ;  /* 0x0000001b00f97308 */ /* 0x000ee20000000800 */
[----:B--2---:R-:W-:Y:S01]  /*df50*/  F2FP.F16.F32.PACK_AB R8, R248, R245 ;  /* 0x000000f5f808723e */ /* 0x004fe200000000ff */
[----:B------:R-:W2:Y:S01]  /*df60*/  LDSM.16.MT88.4 R136, [R18] ;  /* 0x000000001288783b */ /* 0x000ea20000004200 */
[----:B------:R-:W-:Y:S01]  /*df70*/  F2FP.F16.F32.PACK_AB R9, R238, R239 ;  /* 0x000000efee09723e */ /* 0x000fe200000000ff */
[----:B------:R-:W-:Y:S02]  /*df80*/  MUFU.EX2 R241, R26 ;  /* 0x0000001a00f17308 */ /* 0x000fe40000000800 */
[----:B------:R-:W4:Y:S02]  /*df90*/  LDSM.16.MT88.4 R132, [R219+0xa000] ;  /* 0x00a00000db84783b */ /* 0x000f240000004200 */
[----:B------:R-:W5:Y:S04]  /*dfa0*/  MUFU.EX2 R244, R28 ;  /* 0x0000001c00f47308 */ /* 0x000f680000000800 */
[----:B------:R-:W-:Y:S01]  /*dfb0*/  MUFU.EX2 R233, R24 ;  /* 0x0000001800e97308 */ /* 0x000fe20000000800 */
[----:B---3--:R-:W-:-:S03]  /*dfc0*/  F2FP.F16.F32.PACK_AB R10, R249, R247 ;  /* 0x000000f7f90a723e */ /* 0x008fc600000000ff */
[----:B------:R-:W-:Y:S04]  /*dfd0*/  MUFU.EX2 R235, R31 ;  /* 0x0000001f00eb7308 */ /* 0x000fe80000000800 */
[----:B------:R-:W3:Y:S01]  /*dfe0*/  MUFU.EX2 R237, R30 ;  /* 0x0000001e00ed7308 */ /* 0x000ee20000000800 */
[----:B-----5:R-:W-:-:S03]  /*dff0*/  F2FP.F16.F32.PACK_AB R11, R244, R241 ;  /* 0x000000f1f40b723e */ /* 0x020fc600000000ff */
[----:B------:R5:W-:Y:S04]  /*e000*/  MUFU.EX2 R205, R25 ;  /* 0x0000001900cd7308 */ /* 0x000be80000000800 */
[----:B------:R-:W-:Y:S04]  /*e010*/  MUFU.EX2 R232, R32 ;  /* 0x0000002000e87308 */ /* 0x000fe80000000800 */
[----:B------:R-:W-:Y:S01]  /*e020*/  MUFU.EX2 R207, R34 ;  /* 0x0000002200cf7308 */ /* 0x000fe20000000800 */
[----:B---3--:R-:W-:Y:S01]  /*e030*/  F2FP.F16.F32.PACK_AB R6, R237, R235 ;  /* 0x000000ebed06723e */ /* 0x008fe200000000ff */
[----:B------:R-:W-:Y:S02]  /*e040*/  LDSM.16.MT88.4 R28, [R220+0xb000] ;  /* 0x00b00000dc1c783b */ /* 0x000fe40000004200 */
[----:B------:R3:W-:Y:S02]  /*e050*/  MUFU.EX2 R206, R33 ;  /* 0x0000002100ce7308 */ /* 0x0007e40000000800 */
[----:B-----5:R-:W5:Y:S02]  /*e060*/  LDSM.16.MT88.4 R24, [R212+0xb000] ;  /* 0x00b00000d418783b */ /* 0x020f640000004200 */
[----:B------:R-:W1:Y:S04]  /*e070*/  MUFU.EX2 R16, R7 ;  /* 0x0000000700107308 */ /* 0x000e680000000800 */
[----:B------:R-:W2:Y:S04]  /*e080*/  MUFU.EX2 R15, R15 ;  /* 0x0000000f000f7308 */ /* 0x000ea80000000800 */
[----:B------:R4:W4:Y:S01]  /*e090*/  MUFU.EX2 R14, R5 ;  /* 0x00000005000e7308 */ /* 0x0009220000000800 */
[----:B---3--:R-:W3:Y:S03]  /*e0a0*/  LDSM.16.MT88.4 R32, [R18+0x1000] ;  /* 0x001000001220783b */ /* 0x008ee60000004200 */
[----:B------:R4:W4:Y:S01]  /*e0b0*/  MUFU.EX2 R13, R4 ;  /* 0x00000004000d7308 */ /* 0x0009220000000800 */
[-C--:B-1----:R-:W-:Y:S01]  /*e0c0*/  FMUL.FTZ R144, R144, R16.reuse ;  /* 0x0000001090907220 */ /* 0x082fe20000410000 */
[-C--:B------:R-:W-:Y:S01]  /*e0d0*/  FMUL.FTZ R145, R145, R16.reuse ;  /* 0x0000001091917220 */ /* 0x080fe20000410000 */
[----:B------:R-:W-:Y:S01]  /*e0e0*/  F2FP.F16.F32.PACK_AB R7, R206, R207 ;  /* 0x000000cfce07723e */ /* 0x000fe200000000ff */
[-C--:B------:R-:W-:Y:S01]  /*e0f0*/  FMUL.FTZ R156, R156, R16.reuse ;  /* 0x000000109c9c7220 */ /* 0x080fe20000410000 */
[-C--:B--2---:R-:W-:Y:S01]  /*e100*/  FMUL.FTZ R146, R146, R15.reuse ;  /* 0x0000000f92927220 */ /* 0x084fe20000410000 */
[-C--:B------:R-:W-:Y:S01]  /*e110*/  FMUL.FTZ R147, R147, R15.reuse ;  /* 0x0000000f93937220 */ /* 0x080fe20000410000 */
[----:B------:R-:W-:Y:S01]  /*e120*/  FMUL.FTZ R157, R157, R16 ;  /* 0x000000109d9d7220 */ /* 0x000fe20000410000 */
[----:B------:R-:W-:Y:S01]  /*e130*/  FMUL.FTZ R158, R158, R15 ;  /* 0x0000000f9e9e7220 */ /* 0x000fe20000410000 */
[----:B----4-:R-:W-:Y:S01]  /*e140*/  F2FP.F16.F32.PACK_AB R5, R232, R205 ;  /* 0x000000cde805723e */ /* 0x010fe200000000ff */
[-C--:B------:R-:W-:Y:S01]  /*e150*/  FMUL.FTZ R148, R148, R14.reuse ;  /* 0x0000000e94947220 */ /* 0x080fe20000410000 */
[-C--:B------:R-:W-:Y:S01]  /*e160*/  FMUL.FTZ R149, R149, R14.reuse ;  /* 0x0000000e95957220 */ /* 0x080fe20000410000 */
[-C--:B------:R-:W-:Y:S01]  /*e170*/  FMUL.FTZ R152, R152, R14.reuse ;  /* 0x0000000e98987220 */ /* 0x080fe20000410000 */
[----:B------:R-:W-:Y:S01]  /*e180*/  F2FP.F16.F32.PACK_AB R4, R234, R233 ;  /* 0x000000e9ea04723e */ /* 0x000fe200000000ff */
[-C--:B------:R-:W-:Y:S01]  /*e190*/  FMUL.FTZ R150, R150, R13.reuse ;  /* 0x0000000d96967220 */ /* 0x080fe20000410000 */
[-C--:B------:R-:W-:Y:S01]  /*e1a0*/  FMUL.FTZ R151, R151, R13.reuse ;  /* 0x0000000d97977220 */ /* 0x080fe20000410000 */
[-C--:B------:R-:W-:Y:S01]  /*e1b0*/  FMUL.FTZ R153, R153, R14.reuse ;  /* 0x0000000e99997220 */ /* 0x080fe20000410000 */
[-C--:B------:R-:W-:Y:S01]  /*e1c0*/  FMUL.FTZ R154, R154, R13.reuse ;  /* 0x0000000d9a9a7220 */ /* 0x080fe20000410000 */
[----:B------:R-:W-:Y:S01]  /*e1d0*/  FMUL.FTZ R155, R155, R13 ;  /* 0x0000000d9b9b7220 */ /* 0x000fe20000410000 */
        /* <DEDUP_REMOVED lines=110> */
[C---:B-----5:R-:W-:Y:S01]  /*e8c0*/  HMMA.16816.F32 R72, R4.reuse, R24, R72 ;  /* 0x000000180448723c */ /* 0x060fe20000001848 */
        /* <DEDUP_REMOVED lines=19> */
[C---:B------:R-:W-:Y:S08]  /*ea00*/  HMMA.16816.F32 R92, R4.reuse, R30, R92 ;  /* 0x0000001e045c723c */ /* 0x040ff0000000185c */
[C---:B---3--:R-:W-:Y:S08]  /*ea10*/  HMMA.16816.F32 R104, R4.reuse, R32, R104 ;  /* 0x000000200468723c */ /* 0x048ff00000001868 */
        /* <DEDUP_REMOVED lines=9> */
[----:B-1----:R-:W-:-:S02]  /*eab0*/  FFMA.FTZ R5, R182, UR8, -R3 ;  /* 0x00000008b6057c23 */ /* 0x002fc40008010803 */
[----:B------:R1:W2:Y:S04]  /*eac0*/  MUFU.EX2 R182, R4 ;  /* 0x0000000400b67308 */ /* 0x0002a80000000800 */
[C---:B------:R-:W-:Y:S08]  /*ead0*/  HMMA.16816.F32 R52, R8.reuse, R132, R52 ;  /* 0x000000840834723c */ /* 0x040ff00000001834 */
[----:B------:R-:W-:Y:S01]  /*eae0*/  HMMA.16816.F32 R140, R8, R134, R64 ;  /* 0x00000086088c723c */ /* 0x000fe20000001840 */
[----:B------:R-:W-:Y:S01]  /*eaf0*/  LDSM.16.MT88.4 R64, [R218+0x800] ;  /* 0x00080000da40783b */ /* 0x000fe20000004200 */
[----:B-1----:R-:W-:Y:S01]  /*eb00*/  FFMA.FTZ R4, R183, UR8, -R3 ;  /* 0x00000008b7047c23 */ /* 0x002fe20008010803 */
[----:B------:R-:W-:Y:S01]  /*eb10*/  FFMA.FTZ R3, R185, UR8, -R2 ;  /* 0x00000008b9037c23 */ /* 0x000fe20008010802 */
[----:B------:R-:W-:Y:S01]  /*eb20*/  MUFU.EX2 R183, R5 ;  /* 0x0000000500b77308 */ /* 0x000fe20000000800 */
[----:B------:R-:W-:-:S03]  /*eb30*/  MOV R185, R157 ;  /* 0x0000009d00b97202 */ /* 0x000fc60000000f00 */
        /* <DEDUP_REMOVED lines=8> */
[--C-:B---3--:R-:W-:Y:S01]  /*ebc0*/  FFMA.FTZ R3, R178, UR8, -R2.reuse ;  /* 0x00000008b2037c23 */ /* 0x108fe20008010802 */
[----:B------:R-:W-:Y:S01]  /*ebd0*/  FFMA.FTZ R2, R176, UR8, -R2 ;  /* 0x00000008b0027c23 */ /* 0x000fe20008010802 */
[----:B------:R1:W3:Y:S04]  /*ebe0*/  MUFU.EX2 R178, R4 ;  /* 0x0000000400b27308 */ /* 0x0002e80000000800 */
[C---:B------:R-:W-:Y:S01]  /*ebf0*/  HMMA.16816.F32 R100, R8.reuse, R32, R100 ;  /* 0x000000200864723c */ /* 0x040fe20000001864 */
[----:B------:R4:W-:Y:S04]  /*ec00*/  MUFU.EX2 R27, R3 ;  /* 0x00000003001b7308 */ /* 0x0009e80000000800 */
[----:B------:R5:W3:Y:S03]  /*ec10*/  MUFU.EX2 R26, R2 ;  /* 0x00000002001a7308 */ /* 0x000ae60000000800 */
[----:B------:R-:W-:Y:S01]  /*ec20*/  HMMA.16816.F32 R136, R8, R138, R48 ;  /* 0x0000008a0888723c */ /* 0x000fe20000001830 */
[----:B------:R-:W3:Y:S01]  /*ec30*/  LDSM.16.MT88.4 R48, [R18+0x800] ;  /* 0x000800001230783b */ /* 0x000ee20000004200 */
[----:B-1----:R-:W-:Y:S01]  /*ec40*/  FFMA.FTZ R4, R187, UR8, -R12 ;  /* 0x00000008bb047c23 */ /* 0x002fe2000801080c */
[----:B------:R-:W-:-:S02]  /*ec50*/  MOV R187, R159 ;  /* 0x0000009f00bb7202 */ /* 0x000fc40000000f00 */
[----:B------:R-:W-:Y:S01]  /*ec60*/  LDSM.16.MT88.4 R156, [R212+0xa800] ;  /* 0x00a80000d49c783b */ /* 0x000fe20000004200 */
[--C-:B----4-:R-:W-:Y:S02]  /*ec70*/  FFMA.FTZ R3, R177, UR8, -R12.reuse ;  /* 0x00000008b1037c23 */ /* 0x110fe4000801080c */
[----:B------:R-:W-:Y:S01]  /*ec80*/  HMMA.16816.F32 R28, R8, R30, R96 ;  /* 0x0000001e081c723c */ /* 0x000fe20000001860 */
[----:B------:R1:W-:Y:S01]  /*ec90*/  MUFU.EX2 R177, R4 ;  /* 0x0000000400b17308 */ /* 0x0003e20000000800 */
[----:B------:R-:W-:Y:S01]  /*eca0*/  LDSM.16.MT88.4 R96, [R222] ;  /* 0x00000000de60783b */ /* 0x000fe20000004200 */
[----:B-----5:R-:W-:Y:S01]  /*ecb0*/  FFMA.FTZ R2, R180, UR8, -R12 ;  /* 0x00000008b4027c23 */ /* 0x020fe2000801080c */
[----:B------:R-:W-:-:S04]  /*ecc0*/  MOV R180, R19 ;  /* 0x0000001300b47202 */ /* 0x000fc80000000f00 */
[----:B------:R-:W-:Y:S01]  /*ecd0*/  HMMA.16816.F32 R32, R8, R34, R112 ;  /* 0x000000220820723c */ /* 0x000fe20000001870 */
[----:B------:R-:W4:Y:S01]  /*ece0*/  LDSM.16.MT88.4 R112, [R18+0x1800] ;  /* 0x001800001270783b */ /* 0x000f220000004200 */
[----:B-1----:R-:W-:-:S06]  /*ecf0*/  FFMA.FTZ R4, R179, UR8, -R12 ;  /* 0x00000008b3047c23 */ /* 0x002fcc000801080c */
[C---:B------:R-:W-:Y:S01]  /*ed00*/  HMMA.16816.F32 R68, R8.reuse, R24, R68 ;  /* 0x000000180844723c */ /* 0x040fe20000001844 */
[----:B------:R1:W5:Y:S04]  /*ed10*/  MUFU.EX2 R25, R3 ;  /* 0x0000000300197308 */ /* 0x0003680000000800 */
[----:B------:R3:W-:Y:S03]  /*ed20*/  MUFU.EX2 R19, R4 ;  /* 0x0000000400137308 */ /* 0x0007e60000000800 */
[----:B------:R-:W-:Y:S01]  /*ed30*/  HMMA.16816.F32 R116, R8, R20, R116 ;  /* 0x000000140874723c */ /* 0x000fe20000001874 */
[----:B------:R5:W4:Y:S01]  /*ed40*/  MUFU.EX2 R24, R2 ;  /* 0x0000000200187308 */ /* 0x000b220000000800 */
[----:B-1----:R-:W-:-:S06]  /*ed50*/  FFMA.FTZ R3, R188, UR8, -R17 ;  /* 0x00000008bc037c23 */ /* 0x002fcc0008010811 */
[----:B------:R-:W-:Y:S01]  /*ed60*/  HMMA.16816.F32 R20, R8, R22, R128 ;  /* 0x000000160814723c */ /* 0x000fe20000001880 */
[----:B--2---:R-:W-:Y:S01]  /*ed70*/  F2FP.F16.F32.PACK_AB R128, R182, R190 ;  /* 0x000000beb680723e */ /* 0x004fe200000000ff */
[----:B------:R-:W-:Y:S01]  /*ed80*/  FFMA.FTZ R9, R180, R16, R245 ;  /* 0x00000010b4097223 */ /* 0x000fe200000100f5 */
[----:B---3--:R-:W1:Y:S01]  /*ed90*/  LDSM.16.MT88.4 R4, [R218+0x1800] ;  /* 0x00180000da04783b */ /* 0x008e620000004200 */
[----:B------:R2:W-:Y:S01]  /*eda0*/  MUFU.EX2 R176, R3 ;  /* 0x0000000300b07308 */ /* 0x0005e20000000800 */
[----:B------:R-:W-:Y:S01]  /*edb0*/  F2FP.F16.F32.PACK_AB R129, R178, R181 ;  /* 0x000000b5b281723e */ /* 0x000fe200000000ff */
[----:B------:R-:W-:Y:S01]  /*edc0*/  FFMA.FTZ R8, R187, R15, R239 ;  /* 0x0000000fbb087223 */ /* 0x000fe200000100ef */
[----:B-----5:R-:W-:Y:S01]  /*edd0*/  FFMA.FTZ R2, R204, UR8, -R17 ;  /* 0x00000008cc027c23 */ /* 0x020fe20008010811 */
[----:B------:R-:W-:Y:S01]  /*ede0*/  F2FP.F16.F32.PACK_AB R130, R184, R183 ;  /* 0x000000b7b882723e */ /* 0x000fe200000000ff */
[----:B------:R-:W-:Y:S01]  /*edf0*/  FADD.FTZ R11, R248, R9 ;  /* 0x00000009f80b7221 */ /* 0x000fe20000010000 */
[----:B------:R-:W-:Y:S01]  /*ee00*/  F2FP.F16.F32.PACK_AB R131, R26, R27 ;  /* 0x0000001b1a83723e */ /* 0x000fe200000000ff */
[----:B------:R3:W5:Y:S01]  /*ee10*/  MUFU.EX2 R12, R2 ;  /* 0x00000002000c7308 */ /* 0x0007620000000800 */
[----:B------:R-:W-:Y:S01]  /*ee20*/  F2FP.F16.F32.PACK_AB R124, R25, R177 ;  /* 0x000000b1197c723e */ /* 0x000fe200000000ff */
[----:B------:R-:W-:Y:S01]  /*ee30*/  FADD.FTZ R10, R238, R8 ;  /* 0x00000008ee0a7221 */ /* 0x000fe20000010000 */
[----:B----4-:R-:W-:-:S03]  /*ee40*/  F2FP.F16.F32.PACK_AB R126, R19, R24 ;  /* 0x00000018137e723e */ /* 0x010fc600000000ff */
[----:B------:R-:W-:Y:S01]  /*ee50*/  HMMA.16816.F32 R36, R128, R48, R36 ;  /* 0x000000308024723c */ /* 0x000fe20000001824 */
[----:B--2---:R-:W-:-:S06]  /*ee60*/  FFMA.FTZ R3, R191, UR8, -R17 ;  /* 0x00000008bf037c23 */ /* 0x004fcc0008010811 */
[----:B------:R-:W-:Y:S01]  /*ee70*/  MUFU.EX2 R3, R3 ;  /* 0x0000000300037308 */ /* 0x000fe20000000800 */
[----:B---3--:R-:W-:Y:S01]  /*ee80*/  FFMA.FTZ R2, R189, UR8, -R17 ;  /* 0x00000008bd027c23 */ /* 0x008fe20008010811 */
[----:B-----5:R-:W-:Y:S01]  /*ee90*/  F2FP.F16.F32.PACK_AB R125, R12, R176 ;  /* 0x000000b00c7d723e */ /* 0x020fe200000000ff */
[C---:B------:R-:W-:Y:S04]  /*eea0*/  HMMA.16816.F32 R100, R128.reuse, R112, R100 ;  /* 0x000000708064723c */ /* 0x040fe80000001864 */
[----:B------:R-:W2:Y:S04]  /*eeb0*/  MUFU.EX2 R2, R2 ;  /* 0x0000000200027308 */ /* 0x000ea80000000800 */
[C---:B------:R-:W-:Y:S08]  /*eec0*/  HMMA.16816.F32 R160, R128.reuse, R172, R160 ;  /* 0x000000ac80a0723c */ /* 0x040ff000000018a0 */
[----:B-1----:R-:W-:Y:S01]  /*eed0*/  HMMA.16816.F32 R116, R128, R4, R116 ;  /* 0x000000048074723c */ /* 0x002fe20000001874 */
[----:B--2---:R-:W-:-:S07]  /*eee0*/  F2FP.F16.F32.PACK_AB R127, R2, R3 ;  /* 0x00000003027f723e */ /* 0x004fce00000000ff */
        /* <DEDUP_REMOVED lines=104> */
[----:B------:R-:W3:Y:S04]  /*f570*/  LDSM.16.M88.4 R20, [R214+UR5+0x8800] ;  /* 0x00880005d614783b */ /* 0x000ee80008000200 */
[----:B------:R-:W-:Y:S04]  /*f580*/  LDSM.16.M88.4 R32, [R224+0x8000] ;  /* 0x00800000e020783b */ /* 0x000fe80000000200 */
[----:B-1----:R-:W1:Y:S04]  /*f590*/  LDSM.16.M88.4 R4, [R217+0x2000] ;  /* 0x00200000d904783b */ /* 0x002e680000000200 */
[----:B------:R-:W1:Y:S04]  /*f5a0*/  LDSM.16.M88.4 R28, [R224+0x8800] ;  /* 0x00880000e01c783b */ /* 0x000e680000000200 */
[----:B------:R-:W1:Y:S01]  /*f5b0*/  LDSM.16.M88.4 R12, [R213] ;  /* 0x00000000d50c783b */ /* 0x000e620000000200 */
[----:B-----5:R-:W-:-:S03]  /*f5c0*/  IMAD.MOV.U32 R245, RZ, RZ, R185 ;  /* 0x000000fffff57224 */ /* 0x020fc600078e00b9 */
[----:B------:R-:W-:Y:S04]  /*f5d0*/  LDSM.16.M88.4 R16, [R216+0x2000] ;  /* 0x00200000d810783b */ /* 0x000fe80000000200 */
[----:B------:R-:W-:Y:S04]  /*f5e0*/  LDSM.16.M88.4 R136, [R240+0x8800] ;  /* 0x00880000f088783b */ /* 0x000fe80000000200 */
[----:B------:R-:W-:Y:S01]  /*f5f0*/  LDSM.16.M88.4 R132, [R240+0x8000] ;  /* 0x00800000f084783b */ /* 0x000fe20000000200 */
[C---:B--2---:R-:W-:Y:S02]  /*f600*/  VIADD R3, R0.reuse, 0xffffff69 ;  /* 0xffffff6900037836 */ /* 0x044fe40000000000 */
[----:B------:R-:W-:Y:S01]  /*f610*/  VIADD R2, R0, 0xffffff68 ;  /* 0xffffff6800027836 */ /* 0x000fe20000000000 */
[----:B------:R-:W0:Y:S01]  /*f620*/  LDGDEPBAR ;  /* 0x00000000000079af */ /* 0x000e220000000000 */
[C---:B----4-:R-:W-:Y:S08]  /*f630*/  HMMA.16816.F32 R184, R8.reuse, R24, RZ ;  /* 0x0000001808b8723c */ /* 0x050ff000000018ff */
[C---:B---3--:R-:W-:Y:S08]  /*f640*/  HMMA.16816.F32 R176, R8.reuse, R20, RZ ;  /* 0x0000001408b0723c */ /* 0x048ff000000018ff */
[C---:B------:R-:W-:Y:S08]  /*f650*/  HMMA.16816.F32 R140, R8.reuse, R22, RZ ;  /* 0x00000016088c723c */ /* 0x040ff000000018ff */
[----:B------:R-:W-:Y:S01]  /*f660*/  HMMA.16816.F32 R180, R8, R26, RZ ;  /* 0x0000001a08b4723c */ /* 0x000fe200000018ff */
[----:B------:R-:W2:Y:S07]  /*f670*/  LDSM.16.M88.4 R8, [R217] ;  /* 0x00000000d908783b */ /* 0x000eae0000000200 */
[C---:B-1----:R-:W-:Y:S08]  /*f680*/  HMMA.16816.F32 R188, R4.reuse, R32, R184 ;  /* 0x0000002004bc723c */ /* 0x042ff000000018b8 */
[C---:B------:R-:W-:Y:S08]  /*f690*/  HMMA.16816.F32 R184, R4.reuse, R28, R176 ;  /* 0x0000001c04b8723c */ /* 0x040ff000000018b0 */
[----:B------:R-:W-:Y:S08]  /*f6a0*/  HMMA.16816.F32 R192, R4, R30, R140 ;  /* 0x0000001e04c0723c */ /* 0x000ff0000000188c */
[C---:B------:R-:W-:Y:S08]  /*f6b0*/  HMMA.16816.F32 R140, R12.reuse, R24, RZ ;  /* 0x000000180c8c723c */ /* 0x040ff000000018ff */
[C---:B------:R-:W-:Y:S08]  /*f6c0*/  HMMA.16816.F32 R176, R12.reuse, R26, RZ ;  /* 0x0000001a0cb0723c */ /* 0x040ff000000018ff */
[----:B------:R-:W-:Y:S08]  /*f6d0*/  HMMA.16816.F32 R24, R12, R20, RZ ;  /* 0x000000140c18723c */ /* 0x000ff000000018ff */
[----:B------:R-:W-:Y:S01]  /*f6e0*/  HMMA.16816.F32 R180, R4, R34, R180 ;  /* 0x0000002204b4723c */ /* 0x000fe200000018b4 */
[----:B------:R-:W1:Y:S07]  /*f6f0*/  LDSM.16.M88.4 R4, [R216] ;  /* 0x00000000d804783b */ /* 0x000e6e0000000200 */
[----:B------:R-:W-:Y:S01]  /*f700*/  HMMA.16816.F32 R12, R12, R22, RZ ;  /* 0x000000160c0c723c */ /* 0x000fe200000018ff */
[----:B------:R-:W-:Y:S07]  /*f710*/  LDSM.16.M88.4 R20, [R215+0x8000] ;  /* 0x00800000d714783b */ /* 0x000fee0000000200 */
[C---:B--2---:R-:W-:Y:S08]  /*f720*/  HMMA.16816.F32 R140, R8.reuse, R32, R140 ;  /* 0x00000020088c723c */ /* 0x044ff0000000188c */
[C---:B------:R-:W-:Y:S08]  /*f730*/  HMMA.16816.F32 R24, R8.reuse, R28, R24 ;  /* 0x0000001c0818723c */ /* 0x040ff00000001818 */
[C---:B------:R-:W-:Y:S08]  /*f740*/  HMMA.16816.F32 R32, R8.reuse, R34, R176 ;  /* 0x000000220820723c */ /* 0x040ff000000018b0 */
[----:B------:R-:W-:Y:S01]  /*f750*/  HMMA.16816.F32 R28, R8, R30, R12 ;  /* 0x0000001e081c723c */ /* 0x000fe2000000180c */
[----:B------:R-:W2:Y:S04]  /*f760*/  LDSM.16.M88.4 R8, [R225+0x2000] ;  /* 0x00200000e108783b */ /* 0x000ea80000000200 */
[----:B------:R-:W-:Y:S03]  /*f770*/  LDSM.16.M88.4 R12, [R225] ;  /* 0x00000000e10c783b */ /* 0x000fe60000000200 */
[C---:B------:R-:W-:Y:S08]  /*f780*/  HMMA.16816.F32 R196, R16.reuse, R136, R184 ;  /* 0x0000008810c4723c */ /* 0x040ff000000018b8 */
[C---:B------:R-:W-:Y:S08]  /*f790*/  HMMA.16816.F32 R176, R16.reuse, R132, R188 ;  /* 0x0000008410b0723c */ /* 0x040ff000000018bc */
[C---:B------:R-:W-:Y:S08]  /*f7a0*/  HMMA.16816.F32 R184, R16.reuse, R134, R180 ;  /* 0x0000008610b8723c */ /* 0x040ff000000018b4 */
[----:B------:R-:W-:Y:S01]  /*f7b0*/  HMMA.16816.F32 R192, R16, R138, R192 ;  /* 0x0000008a10c0723c */ /* 0x000fe200000018c0 */
[----:B------:R-:W3:Y:S07]  /*f7c0*/  LDSM.16.M88.4 R16, [R215+0x8800] ;  /* 0x00880000d710783b */ /* 0x000eee0000000200 */
[C---:B-1----:R-:W-:Y:S08]  /*f7d0*/  HMMA.16816.F32 R188, R4.reuse, R132, R140 ;  /* 0x0000008404bc723c */ /* 0x042ff0000000188c */
[C---:B------:R-:W-:Y:S01]  /*f7e0*/  HMMA.16816.F32 R140, R4.reuse, R136, R24 ;  /* 0x00000088048c723c */ /* 0x040fe20000001818 */
[----:B------:R-:W-:Y:S07]  /*f7f0*/  LDSM.16.M88.4 R24, [R214+UR5+0x9800] ;  /* 0x00980005d618783b */ /* 0x000fee0008000200 */
[C---:B------:R-:W-:Y:S08]  /*f800*/  HMMA.16816.F32 R180, R4.reuse, R134, R32 ;  /* 0x0000008604b4723c */ /* 0x040ff00000001820 */
[----:B------:R-:W-:Y:S01]  /*f810*/  HMMA.16816.F32 R136, R4, R138, R28 ;  /* 0x0000008a0488723c */ /* 0x000fe2000000181c */
[----:B------:R-:W-:Y:S04]  /*f820*/  LDSM.16.M88.4 R4, [R213+0x6000] ;  /* 0x00600000d504783b */ /* 0x000fe80000000200 */
[----:B------:R-:W1:Y:S03]  /*f830*/  LDSM.16.M88.4 R28, [R214+UR5+0x9000] ;  /* 0x00900005d61c783b */ /* 0x000e660008000200 */
[C---:B--2---:R-:W-:Y:S08]  /*f840*/  HMMA.16816.F32 R132, R8.reuse, R20, R176 ;  /* 0x000000140884723c */ /* 0x044ff000000018b0 */
[C---:B------:R-:W-:Y:S08]  /*f850*/  HMMA.16816.F32 R32, R8.reuse, R22, R184 ;  /* 0x000000160820723c */ /* 0x040ff000000018b8 */
[C---:B---3--:R-:W-:Y:S08]  /*f860*/  HMMA.16816.F32 R176, R8.reuse, R16, R196 ;  /* 0x0000001008b0723c */ /* 0x048ff000000018c4 */
[----:B------:R-:W-:Y:S01]  /*f870*/  HMMA.16816.F32 R192, R8, R18, R192 ;  /* 0x0000001208c0723c */ /* 0x000fe200000018c0 */
[----:B------:R-:W2:Y:S07]  /*f880*/  LDSM.16.M88.4 R8, [R213+0x4000] ;  /* 0x00400000d508783b */ /* 0x000eae0000000200 */
[C---:B------:R-:W-:Y:S08]  /*f890*/  HMMA.16816.F32 R200, R12.reuse, R20, R188 ;  /* 0x000000140cc8723c */ /* 0x040ff000000018bc */
[C---:B------:R-:W-:Y:S01]  /*f8a0*/  HMMA.16816.F32 R196, R12.reuse, R22, R180 ;  /* 0x000000160cc4723c */ /* 0x040fe200000018b4 */
[----:B------:R-:W-:Y:S07]  /*f8b0*/  LDSM.16.M88.4 R20, [R217+0x4000] ;  /* 0x00400000d914783b */ /* 0x000fee0000000200 */
[C---:B------:R-:W-:Y:S08]  /*f8c0*/  HMMA.16816.F32 R184, R12.reuse, R16, R140 ;  /* 0x000000100cb8723c */ /* 0x040ff0000000188c */
[----:B------:R-:W-:Y:S01]  /*f8d0*/  HMMA.16816.F32 R12, R12, R18, R136 ;  /* 0x000000120c0c723c */ /* 0x000fe20000001888 */
[----:B------:R-:W-:Y:S04]  /*f8e0*/  LDSM.16.M88.4 R16, [R217+0x6000] ;  /* 0x00600000d910783b */ /* 0x000fe80000000200 */
[----:B------:R-:W-:Y:S03]  /*f8f0*/  LDSM.16.M88.4 R136, [R224+0x9800] ;  /* 0x00980000e088783b */ /* 0x000fe60000000200 */
[C---:B-1----:R-:W-:Y:S01]  /*f900*/  HMMA.16816.F32 R140, R4.reuse, R28, R132 ;  /* 0x0000001c048c723c */ /* 0x042fe20000001884 */
[----:B------:R-:W1:Y:S07]  /*f910*/  LDSM.16.M88.4 R132, [R224+0x9000] ;  /* 0x00900000e084783b */ /* 0x000e6e0000000200 */
[C---:B------:R-:W-:Y:S08]  /*f920*/  HMMA.16816.F32 R180, R4.reuse, R24, R176 ;  /* 0x0000001804b4723c */ /* 0x040ff000000018b0 */
[----:B------:R-:W-:Y:S08]  /*f930*/  HMMA.16816.F32 R176, R4, R26, R192 ;  /* 0x0000001a04b0723c */ /* 0x000ff000000018c0 */
[----:B--2---:R-:W-:Y:S08]  /*f940*/  HMMA.16816.F32 R192, R8, R24, R184 ;  /* 0x0000001808c0723c */ /* 0x004ff000000018b8 */
[----:B------:R-:W-:Y:S01]  /*f950*/  HMMA.16816.F32 R188, R4, R30, R32 ;  /* 0x0000001e04bc723c */ /* 0x000fe20000001820 */
[----:B------:R-:W-:Y:S07]  /*f960*/  LDSM.16.M88.4 R32, [R240+0x9000] ;  /* 0x00900000f020783b */ /* 0x000fee0000000200 */
[C---:B------:R-:W-:Y:S01]  /*f970*/  HMMA.16816.F32 R184, R8.reuse, R26, R12 ;  /* 0x0000001a08b8723c */ /* 0x040fe2000000180c */
[----:B------:R-:W2:Y:S04]  /*f980*/  LDSM.16.M88.4 R12, [R216+0x4000] ;  /* 0x00400000d80c783b */ /* 0x000ea80000000200 */
[----:B------:R-:W-:Y:S03]  /*f990*/  LDSM.16.M88.4 R24, [R215+0x9000] ;  /* 0x00900000d718783b */ /* 0x000fe60000000200 */
[C---:B------:R-:W-:Y:S08]  /*f9a0*/  HMMA.16816.F32 R4, R8.reuse, R28, R200 ;  /* 0x0000001c0804723c */ /* 0x040ff000000018c8 */
[----:B------:R-:W-:Y:S01]  /*f9b0*/  HMMA.16816.F32 R232, R8, R30, R196 ;  /* 0x0000001e08e8723c */ /* 0x000fe200000018c4 */
[----:B------:R3:W4:Y:S04]  /*f9c0*/  LDSM.16.M88.4 R8, [R216+0x6000] ;  /* 0x00600000d808783b */ /* 0x0007280000000200 */
[----:B------:R-:W-:Y:S07]  /*f9d0*/  LDSM.16.M88.4 R28, [R240+0x9800] ;  /* 0x00980000f01c783b */ /* 0x000fee0000000200 */
[-C--:B-1----:R-:W-:Y:S08]  /*f9e0*/  HMMA.16816.F32 R4, R20, R132.reuse, R4 ;  /* 0x000000841404723c */ /* 0x082ff00000001804 */
[C---:B------:R-:W-:Y:S08]  /*f9f0*/  HMMA.16816.F32 R140, R16.reuse, R132, R140 ;  /* 0x00000084108c723c */ /* 0x040ff0000000188c */
[C---:B------:R-:W-:Y:S08]  /*fa00*/  HMMA.16816.F32 R200, R16.reuse, R134, R188 ;  /* 0x0000008610c8723c */ /* 0x040ff000000018bc */
[C---:B------:R-:W-:Y:S08]  /*fa10*/  HMMA.16816.F32 R204, R16.reuse, R136, R180 ;  /* 0x0000008810cc723c */ /* 0x040ff000000018b4 */
[----:B------:R-:W-:Y:S01]  /*fa20*/  HMMA.16816.F32 R196, R16, R138, R176 ;  /* 0x0000008a10c4723c */ /* 0x000fe200000018b0 */
[----:B------:R-:W1:Y:S07]  /*fa30*/  LDSM.16.M88.4 R16, [R225+0x4000] ;  /* 0x00400000e110783b */ /* 0x000e6e0000000200 */
[----:B--2---:R-:W-:Y:S01]  /*fa40*/  HMMA.16816.F32 R176, R12, R32, R4 ;  /* 0x000000200cb0723c */ /* 0x004fe20000001804 */
[----:B------:R-:W2:Y:S07]  /*fa50*/  LDSM.16.M88.4 R4, [R225+0x6000] ;  /* 0x00600000e104783b */ /* 0x000eae0000000200 */
[C---:B------:R-:W-:Y:S08]  /*fa60*/  HMMA.16816.F32 R188, R20.reuse, R134, R232 ;  /* 0x0000008614bc723c */ /* 0x040ff000000018e8 */
[C---:B------:R-:W-:Y:S08]  /*fa70*/  HMMA.16816.F32 R192, R20.reuse, R136, R192 ;  /* 0x0000008814c0723c */ /* 0x040ff000000018c0 */
[----:B------:R-:W-:Y:S01]  /*fa80*/  HMMA.16816.F32 R184, R20, R138, R184 ;  /* 0x0000008a14b8723c */ /* 0x000fe200000018b8 */
[----:B------:R-:W5:Y:S01]  /*fa90*/  LDSM.16.M88.4 R20, [R215+0x9800] ;  /* 0x00980000d714783b */ /* 0x000f620000000200 */
[----:B---3--:R-:W-:Y:S01]  /*faa0*/  VIADD R216, R246, 0xfffffffb ;  /* 0xfffffffbf6d87836 */ /* 0x008fe20000000000 */
[----:B------:R-:W-:-:S05]  /*fab0*/  DEPBAR.LE SB0, 0x0 ;  /* 0x000080000000791a */ /* 0x000fca0000000000 */
[C---:B----4-:R-:W-:Y:S08]  /*fac0*/  HMMA.16816.F32 R140, R8.reuse, R32, R140 ;  /* 0x00000020088c723c */ /* 0x050ff0000000188c */
[----:B------:R-:W-:Y:S08]  /*fad0*/  HMMA.16816.F32 R136, R8, R34, R200 ;  /* 0x000000220888723c */ /* 0x000ff000000018c8 */
[----:B-1----:R-:W-:Y:S08]  /*fae0*/  HMMA.16816.F32 R180, R16, R24, R176 ;  /* 0x0000001810b4723c */ /* 0x002ff000000018b0 */
[----:B------:R-:W-:Y:S08]  /*faf0*/  HMMA.16816.F32 R176, R8, R28, R204 ;  /* 0x0000001c08b0723c */ /* 0x000ff000000018cc */
[----:B--2---:R-:W-:Y:S08]  /*fb00*/  HMMA.16816.F32 R140, R4, R24, R140 ;  /* 0x00000018048c723c */ /* 0x004ff0000000188c */
[----:B------:R-:W-:Y:S08]  /*fb10*/  HMMA.16816.F32 R132, R8, R30, R196 ;  /* 0x0000001e0884723c */ /* 0x000ff000000018c4 */
[----:B------:R-:W-:Y:S08]  /*fb20*/  HMMA.16816.F32 R8, R4, R26, R136 ;  /* 0x0000001a0408723c */ /* 0x000ff00000001888 */
[----:B------:R-:W-:Y:S01]  /*fb30*/  HMMA.16816.F32 R32, R12, R34, R188 ;  /* 0x000000220c20723c */ /* 0x000fe200000018bc */
[----:B------:R-:W-:-:S07]  /*fb40*/  FMUL.FTZ R142, R142, UR6 ;  /* 0x000000068e8e7c20 */ /* 0x000fce0008410000 */
[C---:B------:R-:W-:Y:S01]  /*fb50*/  HMMA.16816.F32 R192, R12.reuse, R28, R192 ;  /* 0x0000001c0cc0723c */ /* 0x040fe200000018c0 */
[----:B------:R-:W1:Y:S07]  /*fb60*/  MUFU.TANH R142, R142 ;  /* 0x0000008e008e7308 */ /* 0x000e6e0000002400 */
[----:B------:R-:W-:Y:S08]  /*fb70*/  HMMA.16816.F32 R184, R12, R30, R184 ;  /* 0x0000001e0cb8723c */ /* 0x000ff000000018b8 */
[----:B-----5:R-:W-:Y:S01]  /*fb80*/  HMMA.16816.F32 R12, R4, R20, R176 ;  /* 0x00000014040c723c */ /* 0x020fe200000018b0 */
[----:B------:R-:W-:Y:S01]  /*fb90*/  FMUL.FTZ R143, R143, UR6 ;  /* 0x000000068f8f7c20 */ /* 0x000fe20008410000 */
[----:B------:R-:W-:-:S06]  /*fba0*/  FMUL.FTZ R10, R10, UR6 ;  /* 0x000000060a0a7c20 */ /* 0x000fcc0008410000 */
[----:B------:R-:W-:Y:S01]  /*fbb0*/  HMMA.16816.F32 R132, R4, R22, R132 ;  /* 0x000000160484723c */ /* 0x000fe20000001884 */
[----:B------:R-:W-:Y:S01]  /*fbc0*/  FMUL.FTZ R140, R140, UR6 ;  /* 0x000000068c8c7c20 */ /* 0x000fe20008410000 */
[----:B------:R-:W-:Y:S01]  /*fbd0*/  FMUL.FTZ R141, R141, UR6 ;  /* 0x000000068d8d7c20 */ /* 0x000fe20008410000 */
[----:B------:R-:W-:Y:S01]  /*fbe0*/  MUFU.TANH R143, R143 ;  /* 0x0000008f008f7308 */ /* 0x000fe20000002400 */
[----:B------:R-:W-:Y:S02]  /*fbf0*/  VIADD R5, R0, 0xffffff60 ;  /* 0xffffff6000057836 */ /* 0x000fe40000000000 */
[----:B------:R-:W-:Y:S02]  /*fc00*/  FMUL.FTZ R9, R9, UR6 ;  /* 0x0000000609097c20 */ /* 0x000fe40008410000 */
[----:B------:R-:W-:Y:S03]  /*fc10*/  HMMA.16816.F32 R136, R16, R26, R32 ;  /* 0x0000001a1088723c */ /* 0x000fe60000001820 */
[----:B------:R2:W-:Y:S01]  /*fc20*/  MUFU.TANH R32, R10 ;  /* 0x0000000a00207308 */ /* 0x0005e20000002400 */
[----:B------:R-:W-:Y:S01]  /*fc30*/  FMUL.FTZ R12, R12, UR6 ;  /* 0x000000060c0c7c20 */ /* 0x000fe20008410000 */
[----:B------:R-:W-:-:S06]  /*fc40*/  FMUL.FTZ R8, R8, UR6 ;  /* 0x0000000608087c20 */ /* 0x000fcc0008410000 */
[----:B------:R-:W3:Y:S01]  /*fc50*/  MUFU.TANH R25, R140 ;  /* 0x0000008c00197308 */ /* 0x000ee20000002400 */
[----:B------:R-:W-:Y:S02]  /*fc60*/  VIADD R4, R0, 0xffffff61 ;  /* 0xffffff6100047836 */ /* 0x000fe40000000000 */
[----:B--2---:R-:W-:-:S05]  /*fc70*/  VIADD R10, R227, 0x48 ;  /* 0x00000048e30a7836 */ /* 0x004fca0000000000 */
[----:B------:R-:W2:Y:S01]  /*fc80*/  MUFU.TANH R141, R141 ;  /* 0x0000008d008d7308 */ /* 0x000ea20000002400 */
[----:B------:R-:W-:-:S07]  /*fc90*/  ISETP.GT.AND P3, PT, R10, R5, PT ;  /* 0x000000050a00720c */ /* 0x000fce0003f64270 */
[----:B------:R4:W5:Y:S01]  /*fca0*/  MUFU.TANH R24, R9 ;  /* 0x0000000900187308 */ /* 0x0009620000002400 */
[----:B------:R-:W-:Y:S01]  /*fcb0*/  ISETP.GE.AND P5, PT, R5, R231, PT ;  /* 0x000000e70500720c */ /* 0x000fe20003fa6270 */
[----:B------:R-:W-:-:S06]  /*fcc0*/  FMUL.FTZ R132, R132, UR6 ;  /* 0x0000000684847c20 */ /* 0x000fcc0008410000 */
[----:B------:R1:W-:Y:S01]  /*fcd0*/  MUFU.TANH R31, R12 ;  /* 0x0000000c001f7308 */ /* 0x0003e20000002400 */
[----:B------:R-:W-:-:S07]  /*fce0*/  FMUL.FTZ R13, R13, UR6 ;  /* 0x000000060d0d7c20 */ /* 0x000fce0008410000 */
[----:B------:R2:W5:Y:S01]  /*fcf0*/  MUFU.TANH R140, R8 ;  /* 0x00000008008c7308 */ /* 0x0005620000002400 */
[----:B----4-:R-:W-:Y:S01]  /*fd00*/  VIADD R9, R227, 0x40 ;  /* 0x00000040e3097836 */ /* 0x010fe20000000000 */
[----:B-1----:R-:W-:-:S06]  /*fd10*/  FSEL R12, R142, -INF , !P3 ;  /* 0xff8000008e0c7808 */ /* 0x002fcc0005800000 */
[----:B------:R-:W1:Y:S01]  /*fd20*/  MUFU.TANH R132, R132 ;  /* 0x0000008400847308 */ /* 0x000e620000002400 */
[----:B------:R-:W-:Y:S02]  /*fd30*/  ISETP.GT.AND P0, PT, R9, R5, PT ;  /* 0x000000050900720c */ /* 0x000fe40003f04270 */
[----:B------:R-:W-:Y:S02]  /*fd40*/  FSEL R28, R12, -INF , !P5 ;  /* 0xff8000000c1c7808 */ /* 0x000fe40006800000 */
[----:B------:R-:W-:Y:S01]  /*fd50*/  ISETP.GT.AND P5, PT, R10, R4, PT ;  /* 0x000000040a00720c */ /* 0x000fe20003fa4270 */
[----:B------:R-:W-:Y:S01]  /*fd60*/  FMUL.FTZ R33, R11, UR6 ;  /* 0x000000060b217c20 */ /* 0x000fe20008410000 */
[----:B------:R-:W-:Y:S01]  /*fd70*/  FMUL.FTZ R29, R133, UR6 ;  /* 0x00000006851d7c20 */ /* 0x000fe20008410000 */
[----:B------:R-:W-:Y:S01]  /*fd80*/  ISETP.GE.AND P6, PT, R5, R228, PT ;  /* 0x000000e40500720c */ /* 0x000fe20003fc6270 */
[----:B------:R-:W4:Y:S01]  /*fd90*/  MUFU.TANH R30, R13 ;  /* 0x0000000d001e7308 */ /* 0x000f220000002400 */
[----:B---3--:R-:W-:-:S02]  /*fda0*/  FSEL R11, R25, -INF , !P0 ;  /* 0xff800000190b7808 */ /* 0x008fc40004000000 */
[----:B------:R-:W-:Y:S02]  /*fdb0*/  ISETP.GE.AND P3, PT, R4, R231, PT ;  /* 0x000000e70400720c */ /* 0x000fe40003f66270 */
[----:B------:R-:W-:Y:S02]  /*fdc0*/  FSEL R12, R143, -INF , !P5 ;  /* 0xff8000008f0c7808 */ /* 0x000fe40006800000 */
[C---:B------:R-:W-:Y:S02]  /*fdd0*/  ISETP.GT.AND P0, PT, R9.reuse, R4, PT ;  /* 0x000000040900720c */ /* 0x040fe40003f04270 */
[----:B------:R-:W-:Y:S01]  /*fde0*/  ISETP.GT.AND P5, PT, R9, R3, PT ;  /* 0x000000030900720c */ /* 0x000fe20003fa4270 */
[----:B------:R-:W3:Y:S01]  /*fdf0*/  MUFU.TANH R29, R29 ;  /* 0x0000001d001d7308 */ /* 0x000ee20000002400 */
[----:B------:R-:W-:Y:S02]  /*fe00*/  FSEL R26, R11, -INF , !P6 ;  /* 0xff8000000b1a7808 */ /* 0x000fe40007000000 */
[----:B------:R-:W-:Y:S01]  /*fe10*/  FSEL R27, R12, -INF , !P3 ;  /* 0xff8000000c1b7808 */ /* 0x000fe20005800000 */
[----:B--2---:R-:W-:Y:S01]  /*fe20*/  VIADD R8, R0, 0xffffff78 ;  /* 0xffffff7800087836 */ /* 0x004fe20000000000 */
[----:B------:R-:W-:Y:S01]  /*fe30*/  ISETP.GE.AND P6, PT, R4, R228, PT ;  /* 0x000000e40400720c */ /* 0x000fe20003fc6270 */
[----:B------:R-:W-:Y:S01]  /*fe40*/  HMMA.16816.F32 R192, R16, R20, R192 ;  /* 0x0000001410c0723c */ /* 0x000fe200000018c0 */
[----:B------:R-:W-:-:S02]  /*fe50*/  FSEL R11, R141, -INF , !P0 ;  /* 0xff8000008d0b7808 */ /* 0x000fc40004000000 */
[----:B-----5:R-:W-:Y:S01]  /*fe60*/  FSEL R12, R24, -INF , !P5 ;  /* 0xff800000180c7808 */ /* 0x020fe20006800000 */
[----:B------:R-:W-:Y:S01]  /*fe70*/  FMUL.FTZ R24, R14, UR6 ;  /* 0x000000060e187c20 */ /* 0x000fe20008410000 */
[----:B------:R-:W-:Y:S01]  /*fe80*/  ISETP.GT.AND P0, PT, R9, R2, PT ;  /* 0x000000020900720c */ /* 0x000fe20003f04270 */
[----:B------:R2:W5:Y:S01]  /*fe90*/  MUFU.TANH R21, R33 ;  /* 0x0000002100157308 */ /* 0x0005620000002400 */
[----:B------:R-:W-:Y:S01]  /*fea0*/  FSEL R25, R11, -INF , !P6 ;  /* 0xff8000000b197808 */ /* 0x000fe20007000000 */
[----:B------:R-:W-:Y:S01]  /*feb0*/  VIADD R6, R0, 0xffffff70 ;  /* 0xffffff7000067836 */ /* 0x000fe20000000000 */
[----:B------:R-:W-:Y:S01]  /*fec0*/  FSEL R11, R140, -INF , !P0 ;  /* 0xff8000008c0b7808 */ /* 0x000fe20004000000 */
[C---:B------:R-:W-:Y:S01]  /*fed0*/  VIADD R7, R0.reuse, 0xffffff71 ;  /* 0xffffff7100077836 */ /* 0x040fe20000000000 */
[C---:B------:R-:W-:Y:S01]  /*fee0*/  ISETP.GT.AND P0, PT, R9.reuse, R8, PT ;  /* 0x000000080900720c */ /* 0x040fe20003f04270 */
[----:B------:R-:W-:Y:S02]  /*fef0*/  VIADD R0, R0, 0xffffff79 ;  /* 0xffffff7900007836 */ /* 0x000fe40000000000 */
[----:B------:R-:W5:Y:S01]  /*ff00*/  MUFU.TANH R24, R24 ;  /* 0x0000001800187308 */ /* 0x000f620000002400 */
[----:B------:R-:W-:-:S02]  /*ff10*/  ISETP.GT.AND P6, PT, R9, R6, PT ;  /* 0x000000060900720c */ /* 0x000fc40003fc4270 */
[----:B------:R-:W-:Y:S01]  /*ff20*/  ISETP.GT.AND P3, PT, R9, R7, PT ;  /* 0x000000070900720c */ /* 0x000fe20003f64270 */
[----:B--2---:R-:W-:Y:S01]  /*ff30*/  FMUL.FTZ R33, R15, UR6 ;  /* 0x000000060f217c20 */ /* 0x004fe20008410000 */
[----:B-1----:R-:W-:Y:S02]  /*ff40*/  FSEL R15, R132, -INF , !P0 ;  /* 0xff800000840f7808 */ /* 0x002fe40004000000 */
[----:B------:R-:W-:-:S03]  /*ff50*/  ISETP.GT.AND P0, PT, R10, R2, PT ;  /* 0x000000020a00720c */ /* 0x000fc60003f04270 */
[----:B------:R-:W1:Y:S01]  /*ff60*/  MUFU.TANH R33, R33 ;  /* 0x0000002100217308 */ /* 0x000e620000002400 */
[----:B------:R-:W-:Y:S02]  /*ff70*/  ISETP.GT.AND P5, PT, R9, R0, PT ;  /* 0x000000000900720c */ /* 0x000fe40003fa4270 */
[----:B------:R-:W-:Y:S02]  /*ff80*/  FSEL R13, R31, -INF , !P6 ;  /* 0xff8000001f0d7808 */ /* 0x000fe40007000000 */
[----:B----4-:R-:W-:Y:S02]  /*ff90*/  FSEL R14, R30, -INF , !P3 ;  /* 0xff8000001e0e7808 */ /* 0x010fe40005800000 */
[C---:B------:R-:W-:Y:S02]  /*ffa0*/  ISETP.GE.AND P6, PT, R2.reuse, R228, PT ;  /* 0x000000e40200720c */ /* 0x040fe40003fc6270 */
[----:B------:R-:W-:Y:S02]  /*ffb0*/  ISETP.GE.AND P3, PT, R2, R231, PT ;  /* 0x000000e70200720c */ /* 0x000fe40003f66270 */
[----:B------:R-:W-:-:S02]  /*ffc0*/  FSEL R9, R32, -INF , !P0 ;  /* 0xff80000020097808 */ /* 0x000fc40004000000 */
[----:B------:R-:W-:Y:S02]  /*ffd0*/  ISETP.GT.AND P0, PT, R10, R3, PT ;  /* 0x000000030a00720c */ /* 0x000fe40003f04270 */
[----:B---3--:R-:W-:Y:S02]  /*ffe0*/  FSEL R20, R29, -INF , !P5 ;  /* 0xff8000001d147808 */ /* 0x008fe40006800000 */
[----:B------:R-:W-:Y:S02]  /*fff0*/  FSEL R29, R11, -INF , !P6 ;  /* 0xff8000000b1d7808 */ /* 0x000fe40007000000 */
[----:B------:R-:W-:Y:S02]  /*10000*/  FSEL R30, R9, -INF , !P3 ;  /* 0xff800000091e7808 */ /* 0x000fe40005800000 */
[C---:B------:R-:W-:Y:S02]  /*10010*/  ISETP.GE.AND P5, PT, R3.reuse, R228, PT ;  /* 0x000000e40300720c */ /* 0x040fe40003fa6270 */
[----:B------:R-:W-:-:S02]  /*10020*/  ISETP.GE.AND P6, PT, R3, R231, PT ;  /* 0x000000e70300720c */ /* 0x000fc40003fc6270 */
[----:B-----5:R-:W-:Y:S02]  /*10030*/  FSEL R9, R21, -INF , !P0 ;  /* 0xff80000015097808 */ /* 0x020fe40004000000 */
[----:B------:R-:W-:Y:S02]  /*10040*/  ISETP.GT.AND P0, PT, R10, R6, PT ;  /* 0x000000060a00720c */ /* 0x000fe40003f04270 */
[----:B------:R-:W-:Y:S02]  /*10050*/  FSEL R31, R12, -INF , !P5 ;  /* 0xff8000000c1f7808 */ /* 0x000fe40006800000 */
[----:B------:R-:W-:Y:S02]  /*10060*/  FSEL R32, R9, -INF , !P6 ;  /* 0xff80000009207808 */ /* 0x000fe40007000000 */
[----:B------:R-:W-:Y:S02]  /*10070*/  ISETP.GE.AND P5, PT, R6, R231, PT ;  /* 0x000000e70600720c */ /* 0x000fe40003fa6270 */
[----:B------:R-:W-:Y:S01]  /*10080*/  FSEL R9, R24, -INF , !P0 ;  /* 0xff80000018097808 */ /* 0x000fe20004000000 */
[----:B------:R-:W-:Y:S01]  /*10090*/  FMUL.FTZ R12, R134, UR6 ;  /* 0x00000006860c7c20 */ /* 0x000fe20008410000 */
[----:B------:R-:W-:Y:S01]  /*100a0*/  ISETP.GT.AND P6, PT, R10, R7, PT ;  /* 0x000000070a00720c */ /* 0x000fe20003fc4270 */
[----:B------:R-:W-:Y:S01]  /*100b0*/  FMUL.FTZ R11, R135, UR6 ;  /* 0x00000006870b7c20 */ /* 0x000fe20008410000 */
[----:B------:R-:W-:-:S02]  /*100c0*/  FSEL R199, R9, -INF , !P5 ;  /* 0xff80000009c77808 */ /* 0x000fc40006800000 */
[----:B-1----:R-:W-:Y:S02]  /*100d0*/  FSEL R9, R33, -INF , !P6 ;  /* 0xff80000021097808 */ /* 0x002fe40007000000 */
[-C--:B------:R-:W-:Y:S01]  /*100e0*/  ISETP.GE.AND P6, PT, R8, R228.reuse, PT ;  /* 0x000000e40800720c */ /* 0x080fe20003fc6270 */
[----:B------:R-:W1:Y:S03]  /*100f0*/  MUFU.TANH R12, R12 ;  /* 0x0000000c000c7308 */ /* 0x000e660000002400 */
[----:B------:R-:W-:Y:S02]  /*10100*/  FSEL R189, R15, -INF , !P6 ;  /* 0xff8000000fbd7808 */ /* 0x000fe40007000000 */
[----:B------:R-:W-:-:S03]  /*10110*/  ISETP.GE.AND P6, PT, R0, R228, PT ;  /* 0x000000e40000720c */ /* 0x000fc60003fc6270 */
[----:B------:R-:W2:Y:S01]  /*10120*/  MUFU.TANH R11, R11 ;  /* 0x0000000b000b7308 */ /* 0x000ea20000002400 */
[----:B------:R-:W-:Y:S01]  /*10130*/  FMUL.FTZ R180, R180, UR6 ;  /* 0x00000006b4b47c20 */ /* 0x000fe20008410000 */
[----:B------:R-:W-:Y:S01]  /*10140*/  FMUL.FTZ R181, R181, UR6 ;  /* 0x00000006b5b57c20 */ /* 0x000fe20008410000 */
[----:B------:R-:W-:Y:S01]  /*10150*/  FMUL.FTZ R182, R182, UR6 ;  /* 0x00000006b6b67c20 */ /* 0x000fe20008410000 */
[----:B------:R-:W-:Y:S01]  /*10160*/  FMUL.FTZ R183, R183, UR6 ;  /* 0x00000006b7b77c20 */ /* 0x000fe20008410000 */
[-C--:B------:R-:W-:Y:S01]  /*10170*/  ISETP.GE.AND P3, PT, R6, R228.reuse, PT ;  /* 0x000000e40600720c */ /* 0x080fe20003f66270 */
[----:B------:R-:W-:Y:S01]  /*10180*/  FMUL.FTZ R34, R138, UR6 ;  /* 0x000000068a227c20 */ /* 0x000fe20008410000 */
[----:B------:R-:W-:Y:S01]  /*10190*/  ISETP.GE.AND P5, PT, R7, R228, PT ;  /* 0x000000e40700720c */ /* 0x000fe20003fa6270 */
[----:B------:R-:W-:Y:S01]  /*101a0*/  FMUL.FTZ R35, R139, UR6 ;  /* 0x000000068b237c20 */ /* 0x000fe20008410000 */
[----:B------:R-:W-:Y:S02]  /*101b0*/  FSEL R188, R20, -INF , !P6 ;  /* 0xff80000014bc7808 */ /* 0x000fe40007000000 */
[----:B------:R-:W-:-:S02]  /*101c0*/  ISETP.GT.U32.AND P6, PT, R216, R245, PT ;  /* 0x000000f5d800720c */ /* 0x000fc40003fc4070 */
[----:B------:R-:W-:Y:S02]  /*101d0*/  FSEL R191, R13, -INF , !P3 ;  /* 0xff8000000dbf7808 */ /* 0x000fe40005800000 */
[----:B------:R-:W-:Y:S01]  /*101e0*/  FSEL R190, R14, -INF , !P5 ;  /* 0xff8000000ebe7808 */ /* 0x000fe20006800000 */
[----:B------:R-:W3:Y:S01]  /*101f0*/  MUFU.TANH R180, R180 ;  /* 0x000000b400b47308 */ /* 0x000ee20000002400 */
[C---:B------:R-:W-:Y:S02]  /*10200*/  ISETP.GT.AND P3, PT, R10.reuse, R8, PT ;  /* 0x000000080a00720c */ /* 0x040fe40003f64270 */
[----:B------:R-:W-:Y:S02]  /*10210*/  ISETP.GT.AND P0, PT, R10, R0, PT ;  /* 0x000000000a00720c */ /* 0x000fe40003f04270 */
[----:B------:R-:W-:Y:S02]  /*10220*/  ISETP.GE.AND P5, PT, R7, R231, PT ;  /* 0x000000e70700720c */ /* 0x000fe40003fa6270 */
[----:B------:R-:W-:Y:S01]  /*10230*/  FMNMX3.FTZ R10, R209, R26, R25, !PT ;  /* 0x0000001ad10a7276 */ /* 0x000fe20007810019 */
[----:B------:R-:W4:Y:S01]  /*10240*/  MUFU.TANH R181, R181 ;  /* 0x000000b500b57308 */ /* 0x000f220000002400 */
[----:B------:R-:W-:-:S02]  /*10250*/  FSEL R198, R9, -INF , !P5 ;  /* 0xff80000009c67808 */ /* 0x000fc40006800000 */
[----:B------:R-:W-:-:S05]  /*10260*/  FMNMX3.FTZ R9, R208, R28, R27, !PT ;  /* 0x0000001cd0097276 */ /* 0x000fca000781001b */
[----:B------:R-:W2:Y:S01]  /*10270*/  MUFU.TANH R182, R182 ;  /* 0x000000b600b67308 */ /* 0x000ea20000002400 */
[----:B------:R-:W-:-:S07]  /*10280*/  FMNMX3.FTZ R10, R10, R29, R31, !PT ;  /* 0x0000001d0a0a7276 */ /* 0x000fce000781001f */
[----:B------:R-:W2:Y:S01]  /*10290*/  MUFU.TANH R183, R183 ;  /* 0x000000b700b77308 */ /* 0x000ea20000002400 */
[----:B-1----:R-:W-:-:S07]  /*102a0*/  FSEL R12, R12, -INF , !P3 ;  /* 0xff8000000c0c7808 */ /* 0x002fce0005800000 */
[----:B------:R-:W1:Y:S08]  /*102b0*/  MUFU.TANH R34, R34 ;  /* 0x0000002200227308 */ /* 0x000e700000002400 */
[----:B------:R-:W1:Y:S01]  /*102c0*/  MUFU.TANH R35, R35 ;  /* 0x0000002300237308 */ /* 0x000e620000002400 */
[----:B------:R-:W-:Y:S01]  /*102d0*/  BAR.SYNC.DEFER_BLOCKING 0x0 ;  /* 0x0000000000007b1d */ /* 0x000fe20000010000 */
[-C--:B------:R-:W-:Y:S01]  /*102e0*/  ISETP.GE.AND P5, PT, R8, R231.reuse, PT ;  /* 0x000000e70800720c */ /* 0x080fe20003fa6270 */
[----:B------:R-:W-:Y:S01]  /*102f0*/  HMMA.16816.F32 R184, R16, R22, R184 ;  /* 0x0000001610b8723c */ /* 0x000fe200000018b8 */
[----:B------:R-:W-:-:S02]  /*10300*/  ISETP.GE.AND P3, PT, R0, R231, PT ;  /* 0x000000e70000720c */ /* 0x000fc40003f66270 */
[----:B--2---:R-:W-:Y:S02]  /*10310*/  FSEL R11, R11, -INF , !P0 ;  /* 0xff8000000b0b7808 */ /* 0x004fe40004000000 */
[----:B------:R-:W-:Y:S02]  /*10320*/  FMNMX3.FTZ R9, R9, R30, R32, !PT ;  /* 0x0000001e09097276 */ /* 0x000fe40007810020 */
[----:B------:R-:W-:Y:S02]  /*10330*/  FMNMX3.FTZ R10, R10, R191, R190, !PT ;  /* 0x000000bf0a0a7276 */ /* 0x000fe400078100be */
[----:B------:R-:W-:Y:S02]  /*10340*/  FSEL R197, R12, -INF , !P5 ;  /* 0xff8000000cc57808 */ /* 0x000fe40006800000 */
[----:B------:R-:W-:Y:S02]  /*10350*/  FSEL R196, R11, -INF , !P3 ;  /* 0xff8000000bc47808 */ /* 0x000fe40005800000 */
[----:B------:R-:W-:-:S02]  /*10360*/  FMNMX3.FTZ R33, R9, R199, R198, !PT ;  /* 0x000000c709217276 */ /* 0x000fc400078100c6 */
[----:B------:R-:W-:Y:S01]  /*10370*/  FMNMX3.FTZ R24, R10, R189, R188, !PT ;  /* 0x000000bd0a187276 */ /* 0x000fe200078100bc */
[----:B-1-34-:R-:W-:Y:S06]  /*10380*/  @!P6 BRA `(.L_x_2633) ;  /* 0x0000000000a4e947 */ /* 0x01afec0003800000 */
        /* <DEDUP_REMOVED lines=13> */
[----:B------:R-:W-:Y:S02]  /*10460*/  @!P2 LEA R18, P5, R14, R251, 0x1 ;  /* 0x000000fb0e12a211 */ /* 0x000fe400078a08ff */
        /* <DEDUP_REMOVED lines=27> */
.L_x_2633:
[----:B------:R-:W2:Y:S01]  /*10620*/  SHFL.BFLY PT, R12, R24, 0x2, 0x1f ;  /* 0x0c401f00180c7f89 */ /* 0x000ea200000e0000 */
[----:B------:R-:W-:Y:S01]  /*10630*/  FMNMX3.FTZ R9, R33, R197, R196, !PT ;  /* 0x000000c521097276 */ /* 0x000fe200078100c4 */
[----:B------:R-:W-:Y:S01]  /*10640*/  FMUL.FTZ R10, R194, UR6 ;  /* 0x00000006c20a7c20 */ /* 0x000fe20008410000 */
[----:B------:R-:W-:Y:S01]  /*10650*/  ISETP.GT.AND P3, PT, R227, R5, PT ;  /* 0x00000005e300720c */ /* 0x000fe20003f64270 */
[----:B------:R-:W-:Y:S01]  /*10660*/  FMUL.FTZ R11, R195, UR6 ;  /* 0x00000006c30b7c20 */ /* 0x000fe20008410000 */
[CC--:B------:R-:W-:Y:S01]  /*10670*/  ISETP.GE.AND P0, PT, R5.reuse, R229.reuse, PT ;  /* 0x000000e50500720c */ /* 0x0c0fe20003f06270 */
[----:B------:R-:W3:Y:S01]  /*10680*/  SHFL.BFLY PT, R14, R9, 0x2, 0x1f ;  /* 0x0c401f00090e7f89 */ /* 0x000ee200000e0000 */
[----:B-1----:R1:W4:Y:S01]  /*10690*/  MUFU.TANH R17, R10 ;  /* 0x0000000a00117308 */ /* 0x0023220000002400 */
[----:B------:R-:W-:Y:S02]  /*106a0*/  ISETP.GE.AND P2, PT, R5, R230, PT ;  /* 0x000000e60500720c */ /* 0x000fe40003f46270 */
[----:B------:R-:W-:Y:S01]  /*106b0*/  ISETP.GE.AND P5, PT, R4, R229, PT ;  /* 0x000000e50400720c */ /* 0x000fe20003fa6270 */
[----:B------:R-:W-:Y:S01]  /*106c0*/  LDSM.16.MT88.4 R176, [R212+0xa000] ;  /* 0x00a00000d4b0783b */ /* 0x000fe20000004200 */
[----:B------:R-:W-:-:S03]  /*106d0*/  MOV R200, R239 ;  /* 0x000000ef00c87202 */ /* 0x000fc60000000f00 */
[----:B------:R5:W4:Y:S01]  /*106e0*/  MUFU.TANH R18, R11 ;  /* 0x0000000b00127308 */ /* 0x000b220000002400 */
[----:B------:R-:W-:Y:S01]  /*106f0*/  LDSM.16.MT88.4 R140, [R220+0xa000] ;  /* 0x00a00000dc8c783b */ /* 0x000fe20000004200 */
[----:B-1----:R-:W-:-:S04]  /*10700*/  IADD3 R10, PT, PT, R227, 0x8, RZ ;  /* 0x00000008e30a7810 */ /* 0x002fc80007ffe0ff */
[----:B------:R-:W-:Y:S02]  /*10710*/  ISETP.GT.AND P1, PT, R10, R5, PT ;  /* 0x000000050a00720c */ /* 0x000fe40003f24270 */
[----:B------:R-:W-:Y:S02]  /*10720*/  FSEL R5, R180, -INF , !P3 ;  /* 0xff800000b4057808 */ /* 0x000fe40005800000 */
[----:B------:R-:W-:Y:S01]  /*10730*/  FSEL R13, R182, -INF , !P1 ;  /* 0xff800000b60d7808 */ /* 0x000fe20004800000 */
[----:B-----5:R-:W-:Y:S01]  /*10740*/  FMUL.FTZ R11, R186, UR6 ;  /* 0x00000006ba0b7c20 */ /* 0x020fe20008410000 */
[----:B------:R-:W-:Y:S01]  /*10750*/  FSEL R138, R5, -INF , !P0 ;  /* 0xff800000058a7808 */ /* 0x000fe20004000000 */
[----:B------:R-:W-:Y:S01]  /*10760*/  FMUL.FTZ R5, R187, UR6 ;  /* 0x00000006bb057c20 */ /* 0x000fe20008410000 */
[-C--:B------:R-:W-:Y:S01]  /*10770*/  ISETP.GT.AND P3, PT, R227, R4.reuse, PT ;  /* 0x00000004e300720c */ /* 0x080fe20003f64270 */
[----:B------:R1:W5:Y:S01]  /*10780*/  MUFU.TANH R21, R11 ;  /* 0x0000000b00157308 */ /* 0x0003620000002400 */
[----:B------:R-:W-:-:S02]  /*10790*/  ISETP.GT.AND P0, PT, R10, R4, PT ;  /* 0x000000040a00720c */ /* 0x000fc40003f04270 */
[----:B------:R-:W-:Y:S02]  /*107a0*/  ISETP.GE.AND P1, PT, R4, R230, PT ;  /* 0x000000e60400720c */ /* 0x000fe40003f26270 */
[----:B--2---:R-:W-:Y:S01]  /*107b0*/  FMNMX.FTZ R4, R24, R12, !PT ;  /* 0x0000000c18047209 */ /* 0x004fe20007810000 */
[----:B------:R-:W-:Y:S01]  /*107c0*/  FMUL.FTZ R12, R136, UR6 ;  /* 0x00000006880c7c20 */ /* 0x000fe20008410000 */
[----:B---3--:R-:W-:Y:S01]  /*107d0*/  FMNMX.FTZ R136, R9, R14, !PT ;  /* 0x0000000e09887209 */ /* 0x008fe20007810000 */
[----:B------:R2:W3:Y:S01]  /*107e0*/  MUFU.TANH R19, R5 ;  /* 0x0000000500137308 */ /* 0x0004e20000002400 */
[----:B------:R-:W-:Y:S01]  /*107f0*/  FSEL R139, R13, -INF , !P2 ;  /* 0xff8000000d8b7808 */ /* 0x000fe20005000000 */
[----:B------:R-:W-:Y:S01]  /*10800*/  FMUL.FTZ R9, R192, UR6 ;  /* 0x00000006c0097c20 */ /* 0x000fe20008410000 */
[----:B------:R-:W-:Y:S02]  /*10810*/  FSEL R14, R181, -INF , !P3 ;  /* 0xff800000b50e7808 */ /* 0x000fe40005800000 */
[----:B------:R-:W-:-:S02]  /*10820*/  FSEL R13, R183, -INF , !P0 ;  /* 0xff800000b70d7808 */ /* 0x000fc40004000000 */
[C---:B------:R-:W-:Y:S01]  /*10830*/  ISETP.GT.AND P2, PT, R10.reuse, R2, PT ;  /* 0x000000020a00720c */ /* 0x040fe20003f44270 */
[----:B------:R5:W3:Y:S01]  /*10840*/  MUFU.TANH R20, R12 ;  /* 0x0000000c00147308 */ /* 0x000ae20000002400 */
[C---:B------:R-:W-:Y:S01]  /*10850*/  ISETP.GT.AND P3, PT, R10.reuse, R3, PT ;  /* 0x000000030a00720c */ /* 0x040fe20003f64270 */
[----:B-1----:R-:W-:Y:S01]  /*10860*/  FMUL.FTZ R11, R137, UR6 ;  /* 0x00000006890b7c20 */ /* 0x002fe20008410000 */
[----:B------:R-:W-:Y:S02]  /*10870*/  ISETP.GT.AND P0, PT, R10, R6, PT ;  /* 0x000000060a00720c */ /* 0x000fe40003f04270 */
[----:B------:R-:W-:Y:S02]  /*10880*/  FSEL R15, R34, -INF , !P2 ;  /* 0xff800000220f7808 */ /* 0x000fe40005000000 */
[----:B------:R-:W-:Y:S01]  /*10890*/  FSEL R16, R35, -INF , !P3 ;  /* 0xff80000023107808 */ /* 0x000fe20005800000 */
[----:B------:R1:W-:Y:S01]  /*108a0*/  MUFU.TANH R22, R9 ;  /* 0x0000000900167308 */ /* 0x0003e20000002400 */
[----:B----4-:R-:W-:Y:S01]  /*108b0*/  FSEL R17, R17, -INF , !P0 ;  /* 0xff80000011117808 */ /* 0x010fe20004000000 */
[----:B--2---:R-:W2:Y:S01]  /*108c0*/  SHFL.BFLY PT, R5, R4, 0x1, 0x1f ;  /* 0x0c201f0004057f89 */ /* 0x004ea200000e0000 */
[----:B------:R-:W-:-:S02]  /*108d0*/  ISETP.GT.AND P2, PT, R10, R7, PT ;  /* 0x000000070a00720c */ /* 0x000fc40003f44270 */
[C---:B------:R-:W-:Y:S02]  /*108e0*/  ISETP.GT.AND P3, PT, R10.reuse, R8, PT ;  /* 0x000000080a00720c */ /* 0x040fe40003f64270 */
[----:B------:R-:W-:Y:S01]  /*108f0*/  ISETP.GT.AND P0, PT, R10, R0, PT ;  /* 0x000000000a00720c */ /* 0x000fe20003f04270 */
[----:B------:R-:W4:Y:S01]  /*10900*/  MUFU.TANH R11, R11 ;  /* 0x0000000b000b7308 */ /* 0x000f220000002400 */
[----:B------:R-:W-:Y:S01]  /*10910*/  FSEL R18, R18, -INF , !P2 ;  /* 0xff80000012127808 */ /* 0x000fe20005000000 */
[----:B-----5:R-:W5:Y:S01]  /*10920*/  SHFL.BFLY PT, R12, R136, 0x1, 0x1f ;  /* 0x0c201f00880c7f89 */ /* 0x020f6200000e0000 */
[----:B------:R-:W-:Y:S01]  /*10930*/  FSEL R21, R21, -INF , !P3 ;  /* 0xff80000015157808 */ /* 0x000fe20005800000 */
[----:B------:R-:W-:Y:S01]  /*10940*/  FMUL.FTZ R10, R193, UR6 ;  /* 0x00000006c10a7c20 */ /* 0x000fe20008410000 */
[----:B---3--:R-:W-:Y:S02]  /*10950*/  FSEL R19, R19, -INF , !P0 ;  /* 0xff80000013137808 */ /* 0x008fe40004000000 */
[----:B------:R-:W-:-:S02]  /*10960*/  ISETP.GT.AND P2, PT, R227, R2, PT ;  /* 0x00000002e300720c */ /* 0x000fc40003f44270 */
[C---:B------:R-:W-:Y:S02]  /*10970*/  ISETP.GE.AND P3, PT, R2.reuse, R229, PT ;  /* 0x000000e50200720c */ /* 0x040fe40003f66270 */
[----:B------:R-:W-:Y:S02]  /*10980*/  ISETP.GE.AND P0, PT, R2, R230, PT ;  /* 0x000000e60200720c */ /* 0x000fe40003f06270 */
[----:B------:R-:W-:Y:S02]  /*10990*/  FSEL R186, R13, -INF , !P1 ;  /* 0xff8000000dba7808 */ /* 0x000fe40004800000 */
[----:B------:R-:W-:Y:S02]  /*109a0*/  FSEL R132, R14, -INF , !P5 ;  /* 0xff8000000e847808 */ /* 0x000fe40006800000 */
[----:B-1----:R-:W-:Y:S02]  /*109b0*/  FSEL R9, R15, -INF , !P0 ;  /* 0xff8000000f097808 */ /* 0x002fe40004000000 */
[----:B--2---:R-:W-:-:S02]  /*109c0*/  FMNMX.FTZ R135, R4, R5, !PT ;  /* 0x0000000504877209 */ /* 0x004fc40007810000 */
[----:B------:R-:W-:Y:S02]  /*109d0*/  FSEL R4, R20, -INF , !P2 ;  /* 0xff80000014047808 */ /* 0x000fe40005000000 */
[C---:B------:R-:W-:Y:S01]  /*109e0*/  FSETP.NEU.FTZ.AND P1, PT, R135.reuse, -INF , PT ;  /* 0xff8000008700780b */ /* 0x040fe20003f3d000 */
[----:B------:R-:W-:Y:S01]  /*109f0*/  FMUL.FTZ R2, R135, UR8 ;  /* 0x0000000887027c20 */ /* 0x000fe20008410000 */
[----:B------:R-:W-:Y:S01]  /*10a00*/  FSEL R137, R4, -INF , !P3 ;  /* 0xff80000004897808 */ /* 0x000fe20005800000 */
[----:B------:R4:W1:Y:S01]  /*10a10*/  MUFU.TANH R20, R10 ;  /* 0x0000000a00147308 */ /* 0x0008620000002400 */
[----:B-----5:R-:W-:Y:S02]  /*10a20*/  FMNMX.FTZ R136, R136, R12, !PT ;  /* 0x0000000c88887209 */ /* 0x020fe40007810000 */
[----:B------:R-:W-:Y:S02]  /*10a30*/  FSEL R14, R2, RZ, P1 ;  /* 0x000000ff020e7208 */ /* 0x000fe40000800000 */
[C---:B------:R-:W-:Y:S01]  /*10a40*/  FSETP.NEU.FTZ.AND P0, PT, R136.reuse, -INF , PT ;  /* 0xff8000008800780b */ /* 0x040fe20003f1d000 */
[----:B------:R-:W-:Y:S01]  /*10a50*/  FMUL.FTZ R4, R136, UR8 ;  /* 0x0000000888047c20 */ /* 0x000fe20008410000 */
[----:B------:R-:W-:Y:S01]  /*10a60*/  ISETP.GT.AND P2, PT, R227, R3, PT ;  /* 0x00000003e300720c */ /* 0x000fe20003f44270 */
[----:B------:R-:W-:Y:S01]  /*10a70*/  FFMA.FTZ R2, R25, UR8, -R14 ;  /* 0x0000000819027c23 */ /* 0x000fe2000801080e */
[----:B------:R-:W-:-:S02]  /*10a80*/  ISETP.GE.AND P5, PT, R3, R229, PT ;  /* 0x000000e50300720c */ /* 0x000fc40003fa6270 */
[----:B------:R-:W-:Y:S01]  /*10a90*/  FSEL R13, R4, RZ, P0 ;  /* 0x000000ff040d7208 */ /* 0x000fe20000000000 */
[----:B------:R2:W-:Y:S01]  /*10aa0*/  MUFU.EX2 R241, R2 ;  /* 0x0000000200f17308 */ /* 0x0005e20000000800 */
[----:B------:R-:W-:Y:S01]  /*10ab0*/  ISETP.GE.AND P3, PT, R3, R230, PT ;  /* 0x000000e60300720c */ /* 0x000fe20003f66270 */
[----:B------:R-:W-:Y:S01]  /*10ac0*/  FFMA.FTZ R3, R26, UR8, -R14 ;  /* 0x000000081a037c23 */ /* 0x000fe2000801080e */
[----:B------:R-:W-:Y:S02]  /*10ad0*/  FSEL R4, R136, RZ, P0 ;  /* 0x000000ff88047208 */ /* 0x000fe40000000000 */
[----:B------:R-:W-:Y:S01]  /*10ae0*/  FSEL R5, R135, RZ, P1 ;  /* 0x000000ff87057208 */ /* 0x000fe20000800000 */
[----:B------:R3:W5:Y:S01]  /*10af0*/  MUFU.EX2 R240, R3 ;  /* 0x0000000300f07308 */ /* 0x0007620000000800 */
[----:B----4-:R-:W-:Y:S01]  /*10b00*/  FSEL R10, R11, -INF , !P2 ;  /* 0xff8000000b0a7808 */ /* 0x010fe20005000000 */
[----:B------:R-:W-:Y:S01]  /*10b10*/  FADD.FTZ R4, R208, -R4 ;  /* 0x80000004d0047221 */ /* 0x000fe20000010000 */
[----:B------:R-:W-:-:S02]  /*10b20*/  ISETP.GT.AND P2, PT, R227, R6, PT ;  /* 0x00000006e300720c */ /* 0x000fc40003f44270 */
[----:B------:R-:W-:Y:S01]  /*10b30*/  FSEL R10, R10, -INF , !P5 ;  /* 0xff8000000a0a7808 */ /* 0x000fe20006800000 */
[----:B------:R-:W-:Y:S01]  /*10b40*/  FMUL.FTZ R11, R4, UR8 ;  /* 0x00000008040b7c20 */ /* 0x000fe20008410000 */
[----:B------:R-:W-:Y:S01]  /*10b50*/  ISETP.GE.AND P1, PT, R6, R229, PT ;  /* 0x000000e50600720c */ /* 0x000fe20003f26270 */
[--C-:B--2---:R-:W-:Y:S01]  /*10b60*/  FFMA.FTZ R2, R31, UR8, -R14.reuse ;  /* 0x000000081f027c23 */ /* 0x104fe2000801080e */
[----:B------:R-:W-:Y:S02]  /*10b70*/  ISETP.GT.AND P5, PT, R227, R7, PT ;  /* 0x00000007e300720c */ /* 0x000fe40003fa4270 */
[----:B------:R-:W-:Y:S01]  /*10b80*/  FSEL R4, R22, -INF , !P2 ;  /* 0xff80000016047808 */ /* 0x000fe20005000000 */
[----:B------:R2:W-:Y:S01]  /*10b90*/  MUFU.EX2 R245, R2 ;  /* 0x0000000200f57308 */ /* 0x0005e20000000800 */
[----:B------:R-:W-:Y:S01]  /*10ba0*/  ISETP.GE.AND P0, PT, R6, R230, PT ;  /* 0x000000e60600720c */ /* 0x000fe20003f06270 */
[----:B---3--:R-:W-:Y:S01]  /*10bb0*/  FFMA.FTZ R3, R29, UR8, -R14 ;  /* 0x000000081d037c23 */ /* 0x008fe2000801080e */
[----:B------:R-:W-:Y:S01]  /*10bc0*/  FSEL R225, R4, -INF , !P1 ;  /* 0xff80000004e17808 */ /* 0x000fe20004800000 */
[----:B------:R-:W-:Y:S01]  /*10bd0*/  FADD.FTZ R6, R209, -R5 ;  /* 0x80000005d1067221 */ /* 0x000fe20000010000 */
[----:B------:R-:W-:Y:S01]  /*10be0*/  ISETP.GT.AND P1, PT, R227, R8, PT ;  /* 0x00000008e300720c */ /* 0x000fe20003f24270 */
[----:B------:R3:W-:Y:S01]  /*10bf0*/  MUFU.EX2 R244, R3 ;  /* 0x0000000300f47308 */ /* 0x0007e20000000800 */
[----:B------:R-:W-:Y:S01]  /*10c00*/  ISETP.GE.AND P2, PT, R7, R230, PT ;  /* 0x000000e60700720c */ /* 0x000fe20003f46270 */
[----:B------:R-:W-:Y:S01]  /*10c10*/  FMUL.FTZ R6, R6, UR8 ;  /* 0x0000000806067c20 */ /* 0x000fe20008410000 */
[----:B------:R-:W-:Y:S01]  /*10c20*/  IADD3 R5, PT, PT, R212, 0xa000, RZ ;  /* 0x0000a000d4057810 */ /* 0x000fe20007ffe0ff */
[----:B------:R-:W4:Y:S01]  /*10c30*/  MUFU.EX2 R11, R11 ;  /* 0x0000000b000b7308 */ /* 0x000f220000000800 */
[----:B------:R-:W-:-:S02]  /*10c40*/  FSEL R208, R18, -INF , !P2 ;  /* 0xff80000012d07808 */ /* 0x000fc40005000000 */
[-C--:B------:R-:W-:Y:S01]  /*10c50*/  ISETP.GE.AND P2, PT, R0, R229.reuse, PT ;  /* 0x000000e50000720c */ /* 0x080fe20003f46270 */
[--C-:B--2---:R-:W-:Y:S01]  /*10c60*/  FFMA.FTZ R2, R27, UR8, -R13.reuse ;  /* 0x000000081b027c23 */ /* 0x104fe2000801080d */
[----:B------:R2:W1:Y:S01]  /*10c70*/  MUFU.EX2 R12, R6 ;  /* 0x00000006000c7308 */ /* 0x0004620000000800 */
[----:B------:R-:W-:Y:S01]  /*10c80*/  IADD3 R15, PT, PT, R212, 0xa040, RZ ;  /* 0x0000a040d40f7810 */ /* 0x000fe20007ffe0ff */
[----:B------:R-:W-:Y:S01]  /*10c90*/  LDSM.16.MT88.4 R24, [R219+0xb000] ;  /* 0x00b00000db18783b */ /* 0x000fe20000004200 */
[----:B------:R-:W-:Y:S01]  /*10ca0*/  @P4 IADD3 R15, PT, PT, R5, -0x40, RZ ;  /* 0xffffffc0050f4810 */ /* 0x000fe20007ffe0ff */
[----:B------:R1:W-:Y:S01]  /*10cb0*/  MUFU.EX2 R236, R2 ;  /* 0x0000000200ec7308 */ /* 0x0003e20000000800 */
[--C-:B---3--:R-:W-:Y:S01]  /*10cc0*/  FFMA.FTZ R3, R28, UR8, -R13.reuse ;  /* 0x000000081c037c23 */ /* 0x108fe2000801080d */
[----:B------:R-:W-:Y:S02]  /*10cd0*/  FSEL R28, R16, -INF , !P3 ;  /* 0xff800000101c7808 */ /* 0x000fe40005800000 */
[----:B------:R-:W-:Y:S01]  /*10ce0*/  ISETP.GE.AND P3, PT, R7, R229, PT ;  /* 0x000000e50700720c */ /* 0x000fe20003f66270 */
[----:B------:R3:W3:Y:S01]  /*10cf0*/  MUFU.EX2 R237, R3 ;  /* 0x0000000300ed7308 */ /* 0x0006e20000000800 */
[----:B-----5:R-:W-:Y:S01]  /*10d00*/  F2FP.F16.F32.PACK_AB R4, R241, R240 ;  /* 0x000000f0f104723e */ /* 0x020fe200000000ff */
[-C--:B----4-:R-:W-:Y:S01]  /*10d10*/  FMUL.FTZ R150, R150, R11.reuse ;  /* 0x0000000b96967220 */ /* 0x090fe20000410000 */
[-C--:B------:R-:W-:Y:S01]  /*10d20*/  FMUL.FTZ R151, R151, R11.reuse ;  /* 0x0000000b97977220 */ /* 0x080fe20000410000 */
[----:B------:R-:W-:Y:S01]  /*10d30*/  LDSM.16.MT88.4 R180, [R15] ;  /* 0x000000000fb4783b */ /* 0x000fe20000004200 */
[----:B--2---:R-:W-:Y:S01]  /*10d40*/  F2FP.F16.F32.PACK_AB R6, R245, R244 ;  /* 0x000000f4f506723e */ /* 0x004fe200000000ff */
[-C--:B-1----:R-:W-:Y:S01]  /*10d50*/  FMUL.FTZ R148, R148, R12.reuse ;  /* 0x0000000c94947220 */ /* 0x082fe20000410000 */
[-C--:B------:R-:W-:Y:S01]  /*10d60*/  FMUL.FTZ R149, R149, R12.reuse ;  /* 0x0000000c95957220 */ /* 0x080fe20000410000 */
[-C--:B------:R-:W-:Y:S01]  /*10d70*/  FMUL.FTZ R152, R152, R12.reuse ;  /* 0x0000000c98987220 */ /* 0x080fe20000410000 */
[--C-:B------:R-:W-:Y:S01]  /*10d80*/  FFMA.FTZ R2, R32, UR8, -R13.reuse ;  /* 0x0000000820027c23 */ /* 0x100fe2000801080d */
[-C--:B------:R-:W-:Y:S01]  /*10d90*/  FMUL.FTZ R153, R153, R12.reuse ;  /* 0x0000000c99997220 */ /* 0x080fe20000410000 */
[----:B------:R-:W-:Y:S01]  /*10da0*/  LDSM.16.MT88.4 R32, [R212+0xb000] ;  /* 0x00b00000d420783b */ /* 0x000fe20000004200 */
[----:B------:R-:W-:Y:S01]  /*10db0*/  FMUL.FTZ R154, R154, R11 ;  /* 0x0000000b9a9a7220 */ /* 0x000fe20000410000 */
[----:B------:R1:W-:Y:S01]  /*10dc0*/  MUFU.EX2 R239, R2 ;  /* 0x0000000200ef7308 */ /* 0x0003e20000000800 */
[----:B---3--:R-:W-:Y:S01]  /*10dd0*/  FFMA.FTZ R3, R30, UR8, -R13 ;  /* 0x000000081e037c23 */ /* 0x008fe2000801080d */
[----:B------:R-:W-:Y:S01]  /*10de0*/  F2FP.F16.F32.PACK_AB R5, R236, R237 ;  /* 0x000000edec05723e */ /* 0x000fe200000000ff */
        /* <DEDUP_REMOVED lines=11> */
[----:B-1----:R-:W-:Y:S01]  /*10ea0*/  FMUL.FTZ R2, R184, UR6 ;  /* 0x00000006b8027c20 */ /* 0x002fe20008410000 */
[----:B------:R-:W-:Y:S01]  /*10eb0*/  FSEL R184, R17, -INF , !P0 ;  /* 0xff80000011b87808 */ /* 0x000fe20004000000 */
[----:B------:R-:W-:Y:S01]  /*10ec0*/  FMUL.FTZ R41, R41, R12 ;  /* 0x0000000c29297220 */ /* 0x000fe20000410000 */
[----:B------:R-:W-:Y:S01]  /*10ed0*/  ISETP.GE.AND P0, PT, R8, R229, PT ;  /* 0x000000e50800720c */ /* 0x000fe20003f06270 */
[----:B------:R1:W4:Y:S01]  /*10ee0*/  MUFU.TANH R16, R2 ;  /* 0x0000000200107308 */ /* 0x0003220000002400 */
[----:B--2---:R-:W-:Y:S01]  /*10ef0*/  FMUL.FTZ R3, R185, UR6 ;  /* 0x00000006b9037c20 */ /* 0x004fe20008410000 */
[----:B---3--:R-:W-:Y:S01]  /*10f00*/  F2FP.F16.F32.PACK_AB R7, R239, R238 ;  /* 0x000000eeef07723e */ /* 0x008fe200000000ff */
[-C--:B------:R-:W-:Y:S01]  /*10f10*/  FMUL.FTZ R42, R42, R11.reuse ;  /* 0x0000000b2a2a7220 */ /* 0x080fe20000410000 */
[-C--:B------:R-:W-:Y:S01]  /*10f20*/  FMUL.FTZ R43, R43, R11.reuse ;  /* 0x0000000b2b2b7220 */ /* 0x080fe20000410000 */
[-C--:B------:R-:W-:Y:S01]  /*10f30*/  FMUL.FTZ R44, R44, R12.reuse ;  /* 0x0000000c2c2c7220 */ /* 0x080fe20000410000 */
[-C--:B------:R-:W-:Y:S01]  /*10f40*/  FMUL.FTZ R45, R45, R12.reuse ;  /* 0x0000000c2d2d7220 */ /* 0x080fe20000410000 */
[-C--:B------:R-:W-:Y:S01]  /*10f50*/  FMUL.FTZ R46, R46, R11.reuse ;  /* 0x0000000b2e2e7220 */ /* 0x080fe20000410000 */
[----:B------:R-:W2:Y:S01]  /*10f60*/  MUFU.TANH R3, R3 ;  /* 0x0000000300037308 */ /* 0x000ea20000002400 */
        /* <DEDUP_REMOVED lines=8> */
[----:B------:R-:W-:Y:S01]  /*10ff0*/  FMUL.FTZ R61, R61, R12 ;  /* 0x0000000c3d3d7220 */ /* 0x000fe20000410000 */
[----:B-1----:R-:W-:Y:S01]  /*11000*/  FSEL R2, R20, -INF , !P5 ;  /* 0xff80000014027808 */ /* 0x002fe20006800000 */
[-C--:B------:R-:W-:Y:S01]  /*11010*/  FMUL.FTZ R62, R62, R11.reuse ;  /* 0x0000000b3e3e7220 */ /* 0x080fe20000410000 */
[----:B------:R-:W-:Y:S01]  /*11020*/  ISETP.GE.AND P5, PT, R8, R230, PT ;  /* 0x000000e60800720c */ /* 0x000fe20003fa6270 */
[-C--:B------:R-:W-:Y:S01]  /*11030*/  FMUL.FTZ R63, R63, R11.reuse ;  /* 0x0000000b3f3f7220 */ /* 0x080fe20000410000 */
[----:B------:R-:W-:Y:S01]  /*11040*/  FSEL R224, R2, -INF , !P3 ;  /* 0xff80000002e07808 */ /* 0x000fe20005800000 */
[-C--:B------:R-:W-:Y:S01]  /*11050*/  FMUL.FTZ R72, R72, R12.reuse ;  /* 0x0000000c48487220 */ /* 0x080fe20000410000 */
[----:B----4-:R-:W-:Y:S01]  /*11060*/  FSEL R2, R16, -INF , !P1 ;  /* 0xff80000010027808 */ /* 0x010fe20004800000 */
[----:B------:R-:W-:Y:S01]  /*11070*/  FMUL.FTZ R73, R73, R12 ;  /* 0x0000000c49497220 */ /* 0x000fe20000410000 */
[----:B------:R-:W-:Y:S01]  /*11080*/  ISETP.GT.AND P3, PT, R227, R0, PT ;  /* 0x00000000e300720c */ /* 0x000fe20003f64270 */
[-C--:B------:R-:W-:Y:S01]  /*11090*/  FMUL.FTZ R74, R74, R11.reuse ;  /* 0x0000000b4a4a7220 */ /* 0x080fe20000410000 */
[----:B------:R-:W-:Y:S01]  /*110a0*/  FSEL R217, R2, -INF , !P0 ;  /* 0xff80000002d97808 */ /* 0x000fe20004000000 */
[----:B------:R-:W-:Y:S01]  /*110b0*/  FMUL.FTZ R75, R75, R11 ;  /* 0x0000000b4b4b7220 */ /* 0x000fe20000410000 */
[----:B------:R-:W-:Y:S01]  /*110c0*/  FMNMX3.FTZ R2, R210, R138, R132, !PT ;  /* 0x0000008ad2027276 */ /* 0x000fe20007810084 */
[----:B------:R-:W-:Y:S01]  /*110d0*/  FMUL.FTZ R76, R76, R12 ;  /* 0x0000000c4c4c7220 */ /* 0x000fe20000410000 */
[----:B------:R-:W-:Y:S01]  /*110e0*/  ISETP.GE.AND P1, PT, R0, R230, PT ;  /* 0x000000e60000720c */ /* 0x000fe20003f26270 */
[-C--:B------:R-:W-:Y:S01]  /*110f0*/  FMUL.FTZ R77, R77, R12.reuse ;  /* 0x0000000c4d4d7220 */ /* 0x080fe20000410000 */
[----:B--2---:R-:W-:Y:S01]  /*11100*/  FSEL R3, R3, -INF , !P3 ;  /* 0xff80000003037808 */ /* 0x004fe20005800000 */
        /* <DEDUP_REMOVED lines=8> */
[----:B------:R-:W-:Y:S01]  /*11190*/  FMUL.FTZ R79, R79, R11 ;  /* 0x0000000b4f4f7220 */ /* 0x000fe20000410000 */
[----:B------:R-:W-:Y:S01]  /*111a0*/  FMNMX3.FTZ R2, R2, R225, R224, !PT ;  /* 0x000000e102027276 */ /* 0x000fe200078100e0 */
[----:B------:R-:W-:Y:S01]  /*111b0*/  FMUL.FTZ R93, R93, R12 ;  /* 0x0000000c5d5d7220 */ /* 0x000fe20000410000 */
[----:B------:R-:W-:Y:S01]  /*111c0*/  FSEL R187, R21, -INF , !P5 ;  /* 0xff80000015bb7808 */ /* 0x000fe20006800000 */
[-C--:B------:R-:W-:Y:S01]  /*111d0*/  FMUL.FTZ R90, R90, R11.reuse ;  /* 0x0000000b5a5a7220 */ /* 0x080fe20000410000 */
[----:B------:R-:W-:Y:S01]  /*111e0*/  FSEL R185, R19, -INF , !P1 ;  /* 0xff80000013b97808 */ /* 0x000fe20004800000 */
[----:B------:R-:W-:Y:S01]  /*111f0*/  LDSM.16.MT88.4 R20, [R220+0xb000] ;  /* 0x00b00000dc14783b */ /* 0x000fe20000004200 */
[----:B------:R-:W-:Y:S01]  /*11200*/  FMNMX3.FTZ R0, R0, R184, R208, !PT ;  /* 0x000000b800007276 */ /* 0x000fe200078100d0 */
[----:B------:R-:W-:Y:S01]  /*11210*/  FMUL.FTZ R91, R91, R11 ;  /* 0x0000000b5b5b7220 */ /* 0x000fe20000410000 */
[----:B------:R-:W-:Y:S01]  /*11220*/  FMNMX3.FTZ R2, R2, R217, R209, !PT ;  /* 0x000000d902027276 */ /* 0x000fe200078100d1 */
[----:B------:R-:W-:Y:S01]  /*11230*/  LDSM.16.MT88.4 R16, [R15+0x1000] ;  /* 0x001000000f10783b */ /* 0x000fe20000004200 */
        /* <DEDUP_REMOVED lines=22> */
[----:B-1----:R-:W-:-:S07]  /*113a0*/  FMNMX.FTZ R2, R2, R3, !PT ;  /* 0x0000000302027209 */ /* 0x002fce0007810000 */
[C---:B------:R-:W-:Y:S01]  /*113b0*/  HMMA.16816.F32 R164, R4.reuse, R140, R164 ;  /* 0x0000008c04a4723c */ /* 0x040fe200000018a4 */
[----:B--2---:R-:W-:Y:S02]  /*113c0*/  FMNMX.FTZ R0, R0, R8, !PT ;  /* 0x0000000800007209 */ /* 0x004fe40007810000 */
[----:B------:R-:W1:Y:S04]  /*113d0*/  SHFL.BFLY PT, R8, R2, 0x1, 0x1f ;  /* 0x0c201f0002087f89 */ /* 0x000e6800000e0000 */
[----:B------:R-:W2:Y:S01]  /*113e0*/  SHFL.BFLY PT, R3, R0, 0x1, 0x1f ;  /* 0x0c201f0000037f89 */ /* 0x000ea200000e0000 */
[C---:B------:R-:W-:Y:S08]  /*113f0*/  HMMA.16816.F32 R168, R4.reuse, R142, R168 ;  /* 0x0000008e04a8723c */ /* 0x040ff000000018a8 */
[C---:B------:R-:W-:Y:S08]  /*11400*/  HMMA.16816.F32 R40, R4.reuse, R180, R40 ;  /* 0x000000b40428723c */ /* 0x040ff00000001828 */
[----:B------:R-:W-:Y:S01]  /*11410*/  HMMA.16816.F32 R44, R4, R182, R44 ;  /* 0x000000b6042c723c */ /* 0x000fe2000000182c */
[----:B-1----:R-:W-:-:S04]  /*11420*/  FMNMX.FTZ R134, R2, R8, !PT ;  /* 0x0000000802867209 */ /* 0x002fc80007810000 */
[C---:B------:R-:W-:Y:S01]  /*11430*/  FSETP.NEU.FTZ.AND P0, PT, R134.reuse, -INF , PT ;  /* 0xff8000008600780b */ /* 0x040fe20003f1d000 */
[----:B------:R-:W-:Y:S01]  /*11440*/  FMUL.FTZ R2, R134, UR8 ;  /* 0x0000000886027c20 */ /* 0x000fe20008410000 */
[----:B--2---:R-:W-:Y:S01]  /*11450*/  FMNMX.FTZ R133, R0, R3, !PT ;  /* 0x0000000300857209 */ /* 0x004fe20007810000 */
[----:B------:R-:W-:Y:S01]  /*11460*/  HMMA.16816.F32 R56, R4, R148, R56 ;  /* 0x000000940438723c */ /* 0x000fe20000001838 */
[----:B------:R-:W-:Y:S02]  /*11470*/  FSEL R0, R134, RZ, P0 ;  /* 0x000000ff86007208 */ /* 0x000fe40000000000 */
[----:B------:R-:W-:Y:S02]  /*11480*/  FSEL R2, R2, RZ, P0 ;  /* 0x000000ff02027208 */ /* 0x000fe40000000000 */
[----:B------:R-:W-:-:S03]  /*11490*/  FSETP.NEU.FTZ.AND P0, PT, R133, -INF , PT ;  /* 0xff8000008500780b */ /* 0x000fc60003f1d000 */
[----:B------:R-:W-:Y:S01]  /*114a0*/  HMMA.16816.F32 R60, R4, R150, R60 ;  /* 0x00000096043c723c */ /* 0x000fe2000000183c */
[----:B------:R-:W-:-:S07]  /*114b0*/  FFMA.FTZ R3, R138, UR8, -R2 ;  /* 0x000000088a037c23 */ /* 0x000fce0008010802 */
        /* <DEDUP_REMOVED lines=11> */
[--C-:B------:R-:W-:Y:S01]  /*11570*/  FFMA.FTZ R5, R10, UR8, -R2.reuse ;  /* 0x000000080a057c23 */ /* 0x100fe20008010802 */
[----:B------:R1:W-:Y:S02]  /*11580*/  MUFU.EX2 R132, R3 ;  /* 0x0000000300847308 */ /* 0x0003e40000000800 */
[----:B------:R-:W-:Y:S01]  /*11590*/  FSEL R8, R0, RZ, P0 ;  /* 0x000000ff00087208 */ /* 0x000fe20000000000 */
[----:B------:R-:W-:-:S02]  /*115a0*/  FFMA.FTZ R0, R137, UR8, -R2 ;  /* 0x0000000889007c23 */ /* 0x000fc40008010802 */
[----:B------:R2:W-:Y:S04]  /*115b0*/  MUFU.EX2 R137, R4 ;  /* 0x0000000400897308 */ /* 0x0005e80000000800 */
[----:B------:R3:W-:Y:S01]  /*115c0*/  MUFU.EX2 R138, R0 ;  /* 0x00000000008a7308 */ /* 0x0007e20000000800 */
[----:B-1----:R-:W-:-:S05]  /*115d0*/  FSEL R3, R133, RZ, P0 ;  /* 0x000000ff85037208 */ /* 0x002fca0000000000 */
[----:B--2---:R-:W-:Y:S01]  /*115e0*/  FADD.FTZ R4, R211, -R3 ;  /* 0x80000003d3047221 */ /* 0x004fe20000010000 */
[--C-:B------:R-:W-:Y:S01]  /*115f0*/  FFMA.FTZ R3, R139, UR8, -R8.reuse ;  /* 0x000000088b037c23 */ /* 0x100fe20008010808 */
[----:B------:R-:W-:Y:S01]  /*11600*/  MOV R211, R200 ;  /* 0x000000c800d37202 */ /* 0x000fe20000000f00 */
[----:B------:R-:W1:Y:S01]  /*11610*/  MUFU.EX2 R139, R5 ;  /* 0x00000005008b7308 */ /* 0x000e620000000800 */
[----:B---3--:R-:W-:-:S03]  /*11620*/  FFMA.FTZ R0, R186, UR8, -R8 ;  /* 0x00000008ba007c23 */ /* 0x008fc60008010808 */
[----:B------:R2:W-:Y:S04]  /*11630*/  MUFU.EX2 R29, R3 ;  /* 0x00000003001d7308 */ /* 0x0005e80000000800 */
[----:B------:R3:W4:Y:S01]  /*11640*/  MUFU.EX2 R31, R0 ;  /* 0x00000000001f7308 */ /* 0x0007220000000800 */
[----:B--2---:R-:W-:Y:S01]  /*11650*/  FMUL.FTZ R3, R6, UR8 ;  /* 0x0000000806037c20 */ /* 0x004fe20008410000 */
[----:B-1----:R-:W-:Y:S01]  /*11660*/  F2FP.F16.F32.PACK_AB R6, R139, R138 ;  /* 0x0000008a8b06723e */ /* 0x002fe200000000ff */
[----:B---3--:R-:W-:Y:S02]  /*11670*/  FMUL.FTZ R0, R4, UR8 ;  /* 0x0000000804007c20 */ /* 0x008fe40008410000 */
[----:B------:R1:W2:Y:S01]  /*11680*/  MUFU.EX2 R10, R3 ;  /* 0x00000003000a7308 */ /* 0x0002a20000000800 */
[----:B------:R-:W-:-:S02]  /*11690*/  F2FP.F16.F32.PACK_AB R4, R137, R132 ;  /* 0x000000848904723e */ /* 0x000fc400000000ff */
[----:B----4-:R-:W-:Y:S01]  /*116a0*/  F2FP.F16.F32.PACK_AB R5, R31, R29 ;  /* 0x0000001d1f05723e */ /* 0x010fe200000000ff */
[--C-:B-1----:R-:W-:Y:S01]  /*116b0*/  FFMA.FTZ R3, R9, UR8, -R8.reuse ;  /* 0x0000000809037c23 */ /* 0x102fe20008010808 */
[-C--:B--2---:R-:W-:Y:S01]  /*116c0*/  FMUL.FTZ R160, R160, R10.reuse ;  /* 0x0000000aa0a07220 */ /* 0x084fe20000410000 */
        /* <DEDUP_REMOVED lines=15> */
[-C--:B--2---:R-:W-:Y:S01]  /*117c0*/  FMUL.FTZ R162, R162, R9.reuse ;  /* 0x00000009a2a27220 */ /* 0x084fe20000410000 */
        /* <DEDUP_REMOVED lines=17> */
[----:B------:R-:W-:Y:S01]  /*118e0*/  FMUL.FTZ R145, R145, R10 ;  /* 0x0000000a91917220 */ /* 0x000fe20000410000 */
        /* <DEDUP_REMOVED lines=18> */
[----:B-1----:R-:W-:Y:S01]  /*11a10*/  FFMA.FTZ R0, R189, UR8, -R14 ;  /* 0x00000008bd007c23 */ /* 0x002fe2000801080e */
[-C--:B------:R-:W-:Y:S01]  /*11a20*/  FMUL.FTZ R119, R119, R9.reuse ;  /* 0x0000000977777220 */ /* 0x080fe20000410000 */
[-C--:B------:R-:W-:Y:S01]  /*11a30*/  FMUL.FTZ R48, R48, R10.reuse ;  /* 0x0000000a30307220 */ /* 0x080fe20000410000 */
[-C--:B------:R-:W-:Y:S01]  /*11a40*/  FMUL.FTZ R49, R49, R10.reuse ;  /* 0x0000000a31317220 */ /* 0x080fe20000410000 */
[----:B------:R1:W-:Y:S01]  /*11a50*/  MUFU.EX2 R210, R0 ;  /* 0x0000000000d27308 */ /* 0x0003e20000000800 */
        /* <DEDUP_REMOVED lines=13> */
[----:B-1----:R-:W-:Y:S01]  /*11b30*/  FFMA.FTZ R0, R199, UR8, -R13 ;  /* 0x00000008c7007c23 */ /* 0x002fe2000801080d */
        /* <DEDUP_REMOVED lines=8> */
[----:B------:R1:W2:Y:S01]  /*11bc0*/  MUFU.EX2 R191, R3 ;  /* 0x0000000300bf7308 */ /* 0x0002a20000000800 */
[----:B------:R-:W-:Y:S01]  /*11bd0*/  LDSM.16.MT88.4 R172, [R223] ;  /* 0x00000000dfac783b */ /* 0x000fe20000004200 */
[----:B------:R-:W-:Y:S01]  /*11be0*/  FFMA.FTZ R9, R249, R9, R29 ;  /* 0x00000009f9097223 */ /* 0x000fe2000001001d */
[----:B------:R-:W-:Y:S02]  /*11bf0*/  HMMA.16816.F32 R32, R4, R22, R96 ;  /* 0x000000160420723c */ /* 0x000fe40000001860 */
[----:B------:R-:W-:Y:S01]  /*11c00*/  LDSM.16.MT88.4 R80, [R212+0xb800] ;  /* 0x00b80000d450783b */ /* 0x000fe20000004200 */
[----:B------:R-:W-:-:S03]  /*11c10*/  FADD.FTZ R9, R31, R9 ;  /* 0x000000091f097221 */ /* 0x000fc60000010000 */
[----:B------:R-:W-:Y:S02]  /*11c20*/  LDSM.16.MT88.4 R96, [R222] ;  /* 0x00000000de60783b */ /* 0x000fe40000004200 */
[C---:B------:R-:W-:Y:S01]  /*11c30*/  HMMA.16816.F32 R20, R4.reuse, R18, R112 ;  /* 0x000000120414723c */ /* 0x040fe20000001870 */
[----:B------:R3:W-:Y:S01]  /*11c40*/  MUFU.EX2 R19, R0 ;  /* 0x0000000000137308 */ /* 0x0007e20000000800 */
[----:B------:R-:W-:Y:S01]  /*11c50*/  LDSM.16.MT88.4 R112, [R15+0x1800] ;  /* 0x001800000f70783b */ /* 0x000fe20000004200 */
[----:B-1----:R-:W-:Y:S01]  /*11c60*/  FFMA.FTZ R3, R188, UR8, -R14 ;  /* 0x00000008bc037c23 */ /* 0x002fe2000801080e */
[--C-:B------:R-:W-:Y:S01]  /*11c70*/  FFMA.FTZ R14, R198, UR8, -R13.reuse ;  /* 0x00000008c60e7c23 */ /* 0x100fe2000801080d */
[----:B--2---:R-:W-:Y:S02]  /*11c80*/  F2FP.F16.F32.PACK_AB R124, R191, R190 ;  /* 0x000000bebf7c723e */ /* 0x004fe400000000ff */
[----:B------:R1:W2:Y:S01]  /*11c90*/  MUFU.EX2 R189, R3 ;  /* 0x0000000300bd7308 */ /* 0x0002a20000000800 */
[----:B------:R-:W-:Y:S03]  /*11ca0*/  HMMA.16816.F32 R144, R4, R176, R144 ;  /* 0x000000b00490723c */ /* 0x000fe60000001890 */
[----:B------:R-:W4:Y:S01]  /*11cb0*/  MUFU.EX2 R186, R14 ;  /* 0x0000000e00ba7308 */ /* 0x000f220000000800 */
[----:B---3--:R-:W-:-:S04]  /*11cc0*/  FFMA.FTZ R0, R196, UR8, -R13 ;  /* 0x00000008c4007c23 */ /* 0x008fc8000801080d */
[----:B------:R-:W-:Y:S01]  /*11cd0*/  HMMA.16816.F32 R200, R4, R178, R156 ;  /* 0x000000b204c8723c */ /* 0x000fe2000000189c */
[----:B------:R-:W3:Y:S01]  /*11ce0*/  LDSM.16.MT88.4 R156, [R212+0xa800] ;  /* 0x00a80000d49c783b */ /* 0x000ee20000004200 */
[----:B------:R5:W-:Y:S01]  /*11cf0*/  MUFU.EX2 R18, R0 ;  /* 0x0000000000127308 */ /* 0x000be20000000800 */
[----:B-1----:R-:W-:Y:S01]  /*11d00*/  FFMA.FTZ R3, R197, UR8, -R13 ;  /* 0x00000008c5037c23 */ /* 0x002fe2000801080d */
[----:B--2---:R-:W-:-:S04]  /*11d10*/  F2FP.F16.F32.PACK_AB R126, R189, R210 ;  /* 0x000000d2bd7e723e */ /* 0x004fc800000000ff */
[----:B------:R-:W-:Y:S01]  /*11d20*/  HMMA.16816.F32 R36, R4, R180, R36 ;  /* 0x000000b40424723c */ /* 0x000fe20000001824 */
[----:B------:R1:W2:Y:S01]  /*11d30*/  MUFU.EX2 R188, R3 ;  /* 0x0000000300bc7308 */ /* 0x0002a20000000800 */
[----:B----4-:R-:W-:-:S06]  /*11d40*/  F2FP.F16.F32.PACK_AB R125, R186, R19 ;  /* 0x00000013ba7d723e */ /* 0x010fcc00000000ff */
[----:B------:R-:W-:Y:S01]  /*11d50*/  HMMA.16816.F32 R116, R4, R24, R116 ;  /* 0x000000180474723c */ /* 0x000fe20000001874 */
[--C-:B-----5:R-:W-:Y:S01]  /*11d60*/  FFMA.FTZ R0, R225, UR8, -R2.reuse ;  /* 0x00000008e1007c23 */ /* 0x120fe20008010802 */
[----:B-1----:R-:W-:-:S06]  /*11d70*/  FFMA.FTZ R3, R224, UR8, -R2 ;  /* 0x00000008e0037c23 */ /* 0x002fcc0008010802 */
[----:B------:R-:W-:Y:S01]  /*11d80*/  HMMA.16816.F32 R180, R4, R182, R48 ;  /* 0x000000b604b4723c */ /* 0x000fe20000001830 */
[----:B------:R1:W-:Y:S01]  /*11d90*/  LDSM.16.MT88.4 R48, [R15+0x800] ;  /* 0x000800000f30783b */ /* 0x0003e20000004200 */
[----:B--2---:R-:W-:-:S06]  /*11da0*/  F2FP.F16.F32.PACK_AB R127, R18, R188 ;  /* 0x000000bc127f723e */ /* 0x004fcc00000000ff */
[C---:B------:R-:W-:Y:S08]  /*11db0*/  HMMA.16816.F32 R52, R4.reuse, R148, R52 ;  /* 0x000000940434723c */ /* 0x040ff00000001834 */
[C---:B------:R-:W-:Y:S01]  /*11dc0*/  HMMA.16816.F32 R176, R4.reuse, R150, R64 ;  /* 0x0000009604b0723c */ /* 0x040fe20000001840 */
[----:B------:R-:W-:Y:S07]  /*11dd0*/  LDSM.16.MT88.4 R64, [R218+0x800] ;  /* 0x00080000da40783b */ /* 0x000fee0000004200 */
[C---:B------:R-:W-:Y:S01]  /*11de0*/  HMMA.16816.F32 R100, R4.reuse, R16, R100 ;  /* 0x000000100464723c */ /* 0x040fe20000001864 */
[----:B------:R2:W-:Y:S04]  /*11df0*/  MUFU.EX2 R17, R0 ;  /* 0x0000000000117308 */ /* 0x0005e80000000800 */
[----:B------:R4:W5:Y:S03]  /*11e00*/  MUFU.EX2 R16, R3 ;  /* 0x0000000300107308 */ /* 0x0009660000000800 */
[----:B------:R-:W-:Y:S01]  /*11e10*/  HMMA.16816.F32 R24, R4, R26, R128 ;  /* 0x0000001a0418723c */ /* 0x000fe20000001880 */
[----:B------:R-:W5:Y:S01]  /*11e20*/  LDSM.16.MT88.4 R4, [R218+0x1800] ;  /* 0x00180000da04783b */ /* 0x000f620000004200 */
[--C-:B--2---:R-:W-:Y:S01]  /*11e30*/  FFMA.FTZ R0, R217, UR8, -R2.reuse ;  /* 0x00000008d9007c23 */ /* 0x104fe20008010802 */
[----:B------:R-:W-:-:S05]  /*11e40*/  FFMA.FTZ R2, R209, UR8, -R2 ;  /* 0x00000008d1027c23 */ /* 0x000fca0008010802 */
[C---:B---3--:R-:W-:Y:S01]  /*11e50*/  HMMA.16816.F32 R148, R124.reuse, R156, R232 ;  /* 0x0000009c7c94723c */ /* 0x048fe200000018e8 */
[----:B------:R-:W-:Y:S01]  /*11e60*/  @P6 IADD3 R232, PT, PT, R246, -0x6, RZ ;  /* 0xfffffffaf6e86810 */ /* 0x000fe20007ffe0ff */
[----:B-1----:R1:W-:Y:S01]  /*11e70*/  MUFU.EX2 R15, R0 ;  /* 0x00000000000f7308 */ /* 0x0023e20000000800 */
[--C-:B----4-:R-:W-:Y:S01]  /*11e80*/  FFMA.FTZ R3, R185, UR8, -R8.reuse ;  /* 0x00000008b9037c23 */ /* 0x110fe20008010808 */
[----:B-----5:R-:W-:Y:S02]  /*11e90*/  F2FP.F16.F32.PACK_AB R128, R16, R17 ;  /* 0x000000111080723e */ /* 0x020fe400000000ff */
[----:B------:R2:W3:Y:S02]  /*11ea0*/  MUFU.EX2 R14, R2 ;  /* 0x00000002000e7308 */ /* 0x0004e40000000800 */
[----:B------:R-:W-:Y:S02]  /*11eb0*/  HMMA.16816.F32 R152, R124, R158, R152 ;  /* 0x0000009e7c98723c */ /* 0x000fe40000001898 */
[----:B------:R-:W-:Y:S01]  /*11ec0*/  MUFU.EX2 R3, R3 ;  /* 0x0000000300037308 */ /* 0x000fe20000000800 */
[----:B-1----:R-:W-:-:S05]  /*11ed0*/  FFMA.FTZ R0, R184, UR8, -R8 ;  /* 0x00000008b8007c23 */ /* 0x002fca0008010808 */
[----:B------:R-:W-:Y:S01]  /*11ee0*/  HMMA.16816.F32 R164, R124, R172, R164 ;  /* 0x000000ac7ca4723c */ /* 0x000fe200000018a4 */
[----:B------:R1:W-:Y:S01]  /*11ef0*/  MUFU.EX2 R13, R0 ;  /* 0x00000000000d7308 */ /* 0x0003e20000000800 */
[----:B--2---:R-:W-:Y:S01]  /*11f00*/  FFMA.FTZ R2, R208, UR8, -R8 ;  /* 0x00000008d0027c23 */ /* 0x004fe20008010808 */
[----:B---3--:R-:W-:-:S05]  /*11f10*/  F2FP.F16.F32.PACK_AB R130, R14, R15 ;  /* 0x0000000f0e82723e */ /* 0x008fca00000000ff */
[C---:B------:R-:W-:Y:S01]  /*11f20*/  HMMA.16816.F32 R168, R124.reuse, R174, R168 ;  /* 0x000000ae7ca8723c */ /* 0x040fe200000018a8 */
[----:B------:R-:W2:Y:S07]  /*11f30*/  MUFU.EX2 R2, R2 ;  /* 0x0000000200027308 */ /* 0x000eae0000000800 */
[----:B------:R-:W-:Y:S01]  /*11f40*/  HMMA.16816.F32 R120, R124, R4, R120 ;  /* 0x000000047c78723c */ /* 0x000fe20000001878 */
[----:B-1----:R-:W-:Y:S01]  /*11f50*/  FFMA.FTZ R0, R187, UR8, -R8 ;  /* 0x00000008bb007c23 */ /* 0x002fe20008010808 */
[----:B------:R-:W-:Y:S01]  /*11f60*/  FFMA.FTZ R8, R211, R10, R132 ;  /* 0x0000000ad3087223 */ /* 0x000fe20000010084 */
[----:B------:R-:W-:-:S03]  /*11f70*/  MOV R132, R216 ;  /* 0x000000d800847202 */ /* 0x000fc60000000f00 */
[----:B------:R-:W-:Y:S01]  /*11f80*/  FADD.FTZ R8, R137, R8 ;  /* 0x0000000889087221 */ /* 0x000fe20000010000 */
[----:B------:R-:W1:Y:S01]  /*11f90*/  MUFU.EX2 R0, R0 ;  /* 0x0000000000007308 */ /* 0x000e620000000800 */
[----:B--2---:R-:W-:Y:S01]  /*11fa0*/  F2FP.F16.F32.PACK_AB R129, R2, R13 ;  /* 0x0000000d0281723e */ /* 0x004fe200000000ff */
[C---:B------:R-:W-:Y:S08]  /*11fb0*/  HMMA.16816.F32 R40, R124.reuse, R48, R40 ;  /* 0x000000307c28723c */ /* 0x040ff00000001828 */
        /* <DEDUP_REMOVED lines=20> */
[----:B------:R-:W-:-:S04]  /*12100*/  FADD.FTZ R0, R0, R2 ;  /* 0x0000000200007221 */ /* 0x000fc80000010000 */
[----:B------:R-:W-:-:S03]  /*12110*/  FADD.FTZ R3, R3, R0 ;  /* 0x0000000003037221 */ /* 0x000fc60000010000 */
        /* <DEDUP_REMOVED lines=30> */
[----:B------:R-:W-:Y:S02]  /*12300*/  FADD.FTZ R5, R14, R15 ;  /* 0x0000000f0e057221 */ /* 0x000fe40000010000 */
[----:B------:R-:W-:Y:S01]  /*12310*/  FADD.FTZ R2, R189, R2 ;  /* 0x00000002bd027221 */ /* 0x000fe20000010000 */
[----:B------:R-:W-:Y:S02]  /*12320*/  FADD.FTZ R0, R18, R4 ;  /* 0x0000000412007221 */ /* 0x000fe40000010000 */
[----:B------:R4:W-:Y:S04]  /*12330*/  STL [R1+0xc], R5 ;  /* 0x00000c0501007387 */ /* 0x0009e80000100800 */
[----:B------:R4:W-:Y:S04]  /*12340*/  STL [R1+0x8], R3 ;  /* 0x0000080301007387 */ /* 0x0009e80000100800 */
[----:B------:R4:W-:Y:S04]  /*12350*/  STL [R1+0x4], R2 ;  /* 0x0000040201007387 */ /* 0x0009e80000100800 */
[----:B------:R4:W-:Y:S01]  /*12360*/  STL [R1], R0 ;  /* 0x0000000001007387 */ /* 0x0009e20000100800 */
[----:B------:R-:W-:Y:S05]  /*12370*/  @P6 BRA `(.L_x_2634) ;  /* 0x0000000000046947 */ /* 0x000fea0003800000 */
.L_x_2629:
[----:B------:R-:W-:-:S07]  /*12380*/  IADD3 R232, PT, PT, R132, -0x1, RZ ;  /* 0xffffffff84e87810 */ /* 0x000fce0007ffe0ff */
.L_x_2634:
[----:B----4-:R-:W4:Y:S02]  /*12390*/  LDL R0, [R1+0x28] ;  /* 0x0000280001007983 */ /* 0x010f240000100800 */
[----:B----4-:R-:W-:-:S13]  /*123a0*/  ISETP.GE.AND P0, PT, R232, R0, PT ;  /* 0x00000000e800720c */ /* 0x010fda0003f06270 */
[----:B------:R-:W-:Y:S05]  /*123b0*/  @!P0 BRA `(.L_x_2635) ;  /* 0x0000003000f88947 */ /* 0x000fea0003800000 */
[----:B------:R-:W4:Y:S01]  /*123c0*/  S2R R2, SR_TID.X ;  /* 0x0000000000027919 */ /* 0x000f220000002100 */
[----:B------:R-:W5:Y:S01]  /*123d0*/  LDCU UR15, c[0x0][0x440] ;  /* 0x00008800ff0f77ac */ /* 0x000f620008000800 */
[C---:B------:R-:W-:Y:S01]  /*123e0*/  SHF.L.U64.HI R3, R242.reuse, 0x4, R243 ;  /* 0x00000004f2037819 */ /* 0x040fe200000102f3 */
[----:B------:R-:W-:Y:S01]  /*123f0*/  IMAD.SHL.U32 R0, R242, 0x10, RZ ;  /* 0x00000010f2007824 */ /* 0x000fe200078e00ff */
[----:B------:R-:W-:Y:S01]  /*12400*/  MOV R224, 0x20 ;  /* 0x0000002000e07802 */ /* 0x000fe20000000f00 */
[----:B------:R-:W2:Y:S01]  /*12410*/  LDCU.64 UR6, c[0x0][0x3b8] ;  /* 0x00007700ff0677ac */ /* 0x000ea20008000a00 */
[----:B------:R-:W-:Y:S01]  /*12420*/  IMAD.MOV.U32 R139, RZ, RZ, R136 ;  /* 0x000000ffff8b7224 */ /* 0x000fe200078e0088 */
[----:B------:R-:W-:Y:S01]  /*12430*/  STL [R1+0x10], R3 ;  /* 0x0000100301007387 */ /* 0x000fe20000100800 */
[----:B------:R-:W-:Y:S01]  /*12440*/  MOV R138, R135 ;  /* 0x00000087008a7202 */ /* 0x000fe20000000f00 */
[----:B------:R-:W-:Y:S01]  /*12450*/  IMAD.MOV.U32 R137, RZ, RZ, R133 ;  /* 0x000000ffff897224 */ /* 0x000fe200078e0085 */
[C---:B-1----:R-:W-:Y:S01]  /*12460*/  IADD3 R235, PT, PT, R227.reuse, 0x8, RZ ;  /* 0x00000008e3eb7810 */ /* 0x042fe20007ffe0ff */
[----:B------:R1:W-:Y:S01]  /*12470*/  STL [R1+0x14], R0 ;  /* 0x0000140001007387 */ /* 0x0003e20000100800 */
[----:B------:R-:W-:Y:S01]  /*12480*/  IMAD.MOV.U32 R132, RZ, RZ, R134 ;  /* 0x000000ffff847224 */ /* 0x000fe200078e0086 */
[C---:B------:R-:W-:Y:S01]  /*12490*/  IADD3 R234, PT, PT, R227.reuse, 0x48, RZ ;  /* 0x00000048e3ea7810 */ /* 0x040fe20007ffe0ff */
[----:B------:R-:W-:Y:S01]  /*124a0*/  IMAD.MOV.U32 R225, RZ, RZ, 0x40 ;  /* 0x00000040ffe17424 */ /* 0x000fe200078e00ff */
[----:B------:R-:W1:Y:S01]  /*124b0*/  LDCU UR14, c[0x0][0x440] ;  /* 0x00008800ff0e77ac */ /* 0x000e620008000800 */
[----:B------:R-:W-:Y:S01]  /*124c0*/  VIADD R233, R227, 0x40 ;  /* 0x00000040e3e97836 */ /* 0x000fe20000000000 */
[----:B------:R-:W1:Y:S01]  /*124d0*/  LDCU UR13, c[0x0][0x50c] ;  /* 0x0000a180ff0d77ac */ /* 0x000e620008000800 */
[----:B--2---:R-:W-:-:S02]  /*124e0*/  USHF.L.U64.HI UR9, UR6, 0x5, UR7 ;  /* 0x0000000506097899 */ /* 0x004fc40008010207 */
[----:B------:R-:W-:Y:S02]  /*124f0*/  USHF.L.U32 UR8, UR6, 0x5, URZ ;  /* 0x0000000506087899 */ /* 0x000fe400080006ff */
[----:B------:R-:W-:Y:S02]  /*12500*/  USHF.L.U64.HI UR11, UR6, 0x4, UR7 ;  /* 0x00000004060b7899 */ /* 0x000fe40008010207 */
[----:B------:R-:W-:Y:S01]  /*12510*/  USHF.L.U32 UR12, UR6, 0x4, URZ ;  /* 0x00000004060c7899 */ /* 0x000fe200080006ff */
[----:B------:R-:W2:Y:S01]  /*12520*/  LDCU UR4, c[0x0][0x45c] ;  /* 0x00008b80ff0477ac */ /* 0x000ea20008000800 */
[C---:B----4-:R-:W-:Y:S01]  /*12530*/  LOP3.LUT P0, RZ, R2.reuse, 0x2, RZ, 0xc0, !PT ;  /* 0x0000000202ff7812 */ /* 0x050fe2000780c0ff */
[----:B------:R-:W4:Y:S01]  /*12540*/  LDCU.64 UR6, c[0x0][0x3c0] ;  /* 0x00007800ff0677ac */ /* 0x000f220008000a00 */
[----:B-1----:R-:W-:Y:S01]  /*12550*/  SHF.L.U32 R0, R2, 0x3, RZ ;  /* 0x0000000302007819 */ /* 0x002fe200000006ff */
[----:B------:R-:W-:Y:S01]  /*12560*/  VIADD R2, R212, 0xa000 ;  /* 0x0000a000d4027836 */ /* 0x000fe20000000000 */
[----:B------:R-:W-:-:S02]  /*12570*/  SEL R224, R224, 0xffffffe0, !P0 ;  /* 0xffffffe0e0e07807 */ /* 0x000fc40004000000 */
[----:B------:R-:W-:Y:S02]  /*12580*/  LOP3.LUT R0, R0, 0x38, RZ, 0xc0, !PT ;  /* 0x0000003800007812 */ /* 0x000fe400078ec0ff */
[----:B------:R-:W-:Y:S01]  /*12590*/  IADD3 R216, PT, PT, R213, R224, RZ ;  /* 0x000000e0d5d87210 */ /* 0x000fe20007ffe0ff */
[----:B------:R-:W-:Y:S01]  /*125a0*/  IMAD.IADD R217, R221, 0x1, R224 ;  /* 0x00000001ddd97824 */ /* 0x000fe200078e02e0 */
[----:B-----5:R-:W-:Y:S01]  /*125b0*/  ISETP.GE.AND P5, PT, R0, UR15, PT ;  /* 0x0000000f00007c0c */ /* 0x020fe2000bfa6270 */
[----:B------:R-:W-:-:S12]  /*125c0*/  BRA `(.L_x_2636) ;  /* 0x0000000000c47947 */ /* 0x000fd80003800000 */
.L_x_2638:
        /* <DEDUP_REMOVED lines=16> */
[-C--:B------:R-:W-:Y:S01]  /*126d0*/  @!P1 LEA.HI.X R11, R6, R250.reuse, R3, 0x1, P0 ;  /* 0x000000fa060b9211 */ /* 0x080fe200000f0c03 */
[----:B------:R-:W-:Y:S01]  /*126e0*/  @!P5 IMAD.IADD R3, R12, 0x1, R9 ;  /* 0x000000010c03d824 */ /* 0x000fe200078e0209 */
[----:B------:R-:W-:Y:S02]  /*126f0*/  @!P5 LEA R9, P0, R8, R251, 0x1 ;  /* 0x000000fb0809d211 */ /* 0x000fe400078008ff */
[----:B------:R-:W-:Y:S02]  /*12700*/  @!P1 IADD3 R12, PT, PT, R12, R5, RZ ;  /* 0x000000050c0c9210 */ /* 0x000fe40007ffe0ff */
[-C--:B------:R-:W-:Y:S02]  /*12710*/  @!P5 LEA.HI.X R3, R8, R250.reuse, R3, 0x1, P0 ;  /* 0x000000fa0803d211 */ /* 0x080fe400000f0c03 */
        /* <DEDUP_REMOVED lines=28> */
.L_x_2636:
[----:B-1----:R-:W5:Y:S01]  /*128e0*/  LDL R2, [R1+0x20] ;  /* 0x0000200001027983 */ /* 0x002f620000100800 */
[----:B------:R-:W-:Y:S04]  /*128f0*/  DEPBAR.LE SB0, 0x0 ;  /* 0x000080000000791a */ /* 0x000fe80000000000 */
[----:B------:R-:W2:Y:S01]  /*12900*/  LDL R8, [R1+0x1c] ;  /* 0x00001c0001087983 */ /* 0x000ea20000100800 */
[C---:B----4-:R-:W-:Y:S01]  /*12910*/  IMAD.WIDE.U32 R6, R232.reuse, UR6, RZ ;  /* 0x00000006e8067c25 */ /* 0x050fe2000f8e00ff */
[----:B------:R-:W-:Y:S03]  /*12920*/  BAR.SYNC.DEFER_BLOCKING 0x0 ;  /* 0x0000000000007b1d */ /* 0x000fe60000010000 */
[----:B------:R-:W-:Y:S01]  /*12930*/  IMAD R0, R232, UR7, R7 ;  /* 0x00000007e8007c24 */ /* 0x000fe2000f8e0207 */
[----:B------:R-:W-:Y:S02]  /*12940*/  ISETP.GE.AND P1, PT, R252, UR14, PT ;  /* 0x0000000efc007c0c */ /* 0x000fe4000bf26270 */
[----:B------:R-:W4:Y:S05]  /*12950*/  LDL R3, [R1+0x14] ;  /* 0x0000140001037983 */ /* 0x000f2a0000100800 */
[----:B------:R-:W3:Y:S01]  /*12960*/  LDL R9, [R1+0x10] ;  /* 0x0000100001097983 */ /* 0x000ee20000100800 */
[----:B------:R-:W1:Y:S02]  /*12970*/  S2R R236, SR_TID.X ;  /* 0x0000000000ec7919 */ /* 0x000e640000002100 */
[C---:B-1----:R-:W-:Y:S02]  /*12980*/  LOP3.LUT P4, RZ, R236.reuse, 0x4, RZ, 0xc0, !PT ;  /* 0x00000004ecff7812 */ /* 0x042fe4000788c0ff */
[----:B------:R-:W-:Y:S02]  /*12990*/  SHF.L.U32 R133, R236, 0x1, RZ ;  /* 0x00000001ec857819 */ /* 0x000fe400000006ff */
[C---:B-----5:R-:W-:Y:S04]  /*129a0*/  LEA R4, P2, R6.reuse, R2, 0x6 ;  /* 0x0000000206047211 */ /* 0x060fe800078430ff */
[C-C-:B--2---:R-:W-:Y:S05]  /*129b0*/  LEA.HI.X R5, R6.reuse, R8, R0.reuse, 0x6, P2 ;  /* 0x0000000806057211 */ /* 0x144fea00010f3400 */
[----:B------:R-:W-:Y:S01]  /*129c0*/  @!PT LDS RZ, [RZ] ;  /* 0x00000000fffff984 */ /* 0x000fe20000000800 */
[----:B------:R-:W-:Y:S01]  /*129d0*/  @!PT LDS RZ, [RZ] ;  /* 0x00000000fffff984 */ /* 0x000fe20000000800 */
[----:B------:R-:W-:Y:S01]  /*129e0*/  @!PT LDS RZ, [RZ] ;  /* 0x00000000fffff984 */ /* 0x000fe20000000800 */
[----:B------:R-:W-:Y:S05]  /*129f0*/  @!P5 LDGSTS.E.BYPASS.LTC128B.128 [R226+0xa000], desc[UR18][R4.64] ;  /* 0x0a00000004e2dfae */ /* 0x000fea000b981a12 */
[----:B------:R-:W-:Y:S01]  /*12a00*/  @P5 STS.128 [R226+0xa000], RZ ;  /* 0x00a000ffe2005388 */ /* 0x000fe20000000c00 */
[C---:B----4-:R-:W-:Y:S04]  /*12a10*/  LEA R3, P0, R6.reuse, R3, 0x5 ;  /* 0x0000000306037211 */ /* 0x050fe800078028ff */
[----:B------:R-:W-:Y:S01]  /*12a20*/  @!PT LDS RZ, [RZ] ;  /* 0x00000000fffff984 */ /* 0x000fe20000000800 */
[----:B------:R-:W-:Y:S01]  /*12a30*/  @!PT LDS RZ, [RZ] ;  /* 0x00000000fffff984 */ /* 0x000fe20000000800 */
[----:B------:R-:W-:Y:S01]  /*12a40*/  @!PT LDS RZ, [RZ] ;  /* 0x00000000fffff984 */ /* 0x000fe20000000800 */
[----:B------:R-:W-:Y:S01]  /*12a50*/  @!P1 LDGSTS.E.BYPASS.LTC128B.128 [R226+0xb000], desc[UR18][R4.64+0x80] ;  /* 0x0b00008004e29fae */ /* 0x000fe2000b981a12 */
[----:B---3--:R-:W-:Y:S04]  /*12a60*/  LEA.HI.X R7, R6, R9, R0, 0x5, P0 ;  /* 0x0000000906077211 */ /* 0x008fe800000f2c00 */
[----:B------:R-:W-:Y:S01]  /*12a70*/  @P1 STS.128 [R226+0xb000], RZ ;  /* 0x00b000ffe2001388 */ /* 0x000fe20000000c00 */
[----:B------:R-:W-:Y:S02]  /*12a80*/  LEA R2, P0, R3, R2, 0x1 ;  /* 0x0000000203027211 */ /* 0x000fe400078008ff */
[----:B------:R-:W-:Y:S02]  /*12a90*/  SEL R0, R225, 0xffffffc0, !P4 ;  /* 0xffffffc0e1007807 */ /* 0x000fe40006000000 */
[----:B------:R-:W-:Y:S05]  /*12aa0*/  LEA.HI.X R3, R3, R8, R7, 0x1, P0 ;  /* 0x0000000803037211 */ /* 0x000fea00000f0c07 */
        /* <DEDUP_REMOVED lines=14> */
[-C--:B-1----:R-:W-:Y:S04]  /*12b90*/  IADD3 R2, PT, PT, R213, R0.reuse, RZ ;  /* 0x00000000d5027210 */ /* 0x082fe80007ffe0ff */
[----:B------:R-:W0:Y:S01]  /*12ba0*/  LDGDEPBAR ;  /* 0x00000000000079af */ /* 0x000e220000000000 */
[----:B------:R-:W-:Y:S02]  /*12bb0*/  IADD3 R0, PT, PT, R221, R0, RZ ;  /* 0x00000000dd007210 */ /* 0x000fe40007ffe0ff */
[----:B------:R-:W-:Y:S02]  /*12bc0*/  IADD3 R3, PT, PT, R2, R224, RZ ;  /* 0x000000e002037210 */ /* 0x000fe40007ffe0ff */
        /* <DEDUP_REMOVED lines=8> */
[----:B------:R-:W3:Y:S05]  /*12c50*/  LDSM.16.M88.4 R200, [R2+0x2000] ;  /* 0x0020000002c8783b */ /* 0x000eea0000000200 */
[----:B------:R-:W3:Y:S02]  /*12c60*/  LDSM.16.M88.4 R204, [R0+0x8800] ;  /* 0x0088000000cc783b */ /* 0x000ee40000000200 */
[-C--:B------:R-:W-:Y:S03]  /*12c70*/  HMMA.16816.F32 R12, R28, R18.reuse, RZ ;  /* 0x000000121c0c723c */ /* 0x080fe600000018ff */
[----:B------:R-:W-:Y:S05]  /*12c80*/  LDSM.16.M88.4 R208, [R3+0x2000] ;  /* 0x0020000003d0783b */ /* 0x000fea0000000200 */
[C---:B------:R-:W-:Y:S08]  /*12c90*/  HMMA.16816.F32 R16, R32.reuse, R18, RZ ;  /* 0x000000122010723c */ /* 0x040ff000000018ff */
        /* <DEDUP_REMOVED lines=10> */
[-C--:B------:R-:W-:Y:S08]  /*12d40*/  HMMA.16816.F32 R20, R176, R188.reuse, R20 ;  /* 0x000000bcb014723c */ /* 0x080ff00000001814 */
[C---:B------:R-:W-:Y:S08]  /*12d50*/  HMMA.16816.F32 R24, R184.reuse, R188, R24 ;  /* 0x000000bcb818723c */ /* 0x040ff00000001818 */
[-C--:B------:R-:W-:Y:S01]  /*12d60*/  HMMA.16816.F32 R28, R184, R190.reuse, R28 ;  /* 0x000000beb81c723c */ /* 0x080fe2000000181c */
[----:B------:R-:W-:Y:S07]  /*12d70*/  LDSM.16.M88.4 R184, [R213+0x4000] ;  /* 0x00400000d5b8783b */ /* 0x000fee0000000200 */
[----:B------:R-:W-:Y:S01]  /*12d80*/  HMMA.16816.F32 R32, R176, R190, R32 ;  /* 0x000000beb020723c */ /* 0x000fe20000001820 */
[----:B------:R-:W4:Y:S05]  /*12d90*/  LDSM.16.M88.4 R176, [R215+0x8800] ;  /* 0x00880000d7b0783b */ /* 0x000f2a0000000200 */
[----:B------:R-:W5:Y:S02]  /*12da0*/  LDSM.16.M88.4 R188, [R214+UR5+0x9000] ;  /* 0x00900005d6bc783b */ /* 0x000f640008000200 */
[-C--:B--2---:R-:W-:Y:S08]  /*12db0*/  HMMA.16816.F32 R4, R192, R196.reuse, R4 ;  /* 0x000000c4c004723c */ /* 0x084ff00000001804 */
[C---:B---3--:R-:W-:Y:S08]  /*12dc0*/  HMMA.16816.F32 R8, R200.reuse, R196, R8 ;  /* 0x000000c4c808723c */ /* 0x048ff00000001808 */
        /* <DEDUP_REMOVED lines=8> */
[----:B------:R-:W3:Y:S05]  /*12e50*/  LDSM.16.M88.4 R192, [R214+UR5+0x9800] ;  /* 0x00980005d6c0783b */ /* 0x000eea0008000200 */
[----:B------:R-:W-:Y:S02]  /*12e60*/  LDSM.16.M88.4 R204, [R2+0x4000] ;  /* 0x0040000002cc783b */ /* 0x000fe40000000200 */
[-C--:B-1----:R-:W-:Y:S08]  /*12e70*/  HMMA.16816.F32 R4, R140, R180.reuse, R4 ;  /* 0x000000b48c04723c */ /* 0x082ff00000001804 */
[C---:B------:R-:W-:Y:S08]  /*12e80*/  HMMA.16816.F32 R8, R208.reuse, R180, R8 ;  /* 0x000000b4d008723c */ /* 0x040ff00000001808 */
        /* <DEDUP_REMOVED lines=8> */
[----:B------:R-:W4:Y:S05]  /*12f10*/  LDSM.16.M88.4 R140, [R216+0x6000] ;  /* 0x00600000d88c783b */ /* 0x000f2a0000000200 */
[----:B------:R-:W4:Y:S02]  /*12f20*/  LDSM.16.M88.4 R176, [R217+0x9800] ;  /* 0x00980000d9b0783b */ /* 0x000f240000000200 */
[-C--:B-----5:R-:W-:Y:S08]  /*12f30*/  HMMA.16816.F32 R4, R184, R188.reuse, R4 ;  /* 0x000000bcb804723c */ /* 0x0a0ff00000001804 */
[C---:B--2---:R-:W-:Y:S08]  /*12f40*/  HMMA.16816.F32 R8, R196.reuse, R188, R8 ;  /* 0x000000bcc408723c */ /* 0x044ff00000001808 */
[-C--:B------:R-:W-:Y:S08]  /*12f50*/  HMMA.16816.F32 R12, R196, R190.reuse, R12 ;  /* 0x000000bec40c723c */ /* 0x080ff0000000180c */
[C---:B------:R-:W-:Y:S01]  /*12f60*/  HMMA.16816.F32 R16, R184.reuse, R190, R16 ;  /* 0x000000beb810723c */ /* 0x040fe20000001810 */
[----:B------:R2:W-:Y:S07]  /*12f70*/  LDSM.16.M88.4 R188, [R0+0x9800] ;  /* 0x0098000000bc783b */ /* 0x0005ee0000000200 */
[-C--:B---3--:R-:W-:Y:S08]  /*12f80*/  HMMA.16816.F32 R20, R184, R192.reuse, R20 ;  /* 0x000000c0b814723c */ /* 0x088ff00000001814 */
[C---:B------:R-:W-:Y:S08]  /*12f90*/  HMMA.16816.F32 R24, R196.reuse, R192, R24 ;  /* 0x000000c0c418723c */ /* 0x040ff00000001818 */
[-C--:B------:R-:W-:Y:S01]  /*12fa0*/  HMMA.16816.F32 R28, R196, R194.reuse, R28 ;  /* 0x000000c2c41c723c */ /* 0x080fe2000000181c */
[----:B------:R-:W-:Y:S02]  /*12fb0*/  LDSM.16.M88.4 R196, [R215+0x9000] ;  /* 0x00900000d7c4783b */ /* 0x000fe40000000200 */
[----:B--2---:R-:W-:Y:S05]  /*12fc0*/  LOP3.LUT R0, R133, 0x6, RZ, 0xc0, !PT ;  /* 0x0000000685007812 */ /* 0x004fea00078ec0ff */
[----:B------:R-:W-:Y:S01]  /*12fd0*/  HMMA.16816.F32 R32, R184, R194, R32 ;  /* 0x000000c2b820723c */ /* 0x000fe20000001820 */
[----:B------:R-:W2:Y:S05]  /*12fe0*/  LDSM.16.M88.4 R184, [R2+0x6000] ;  /* 0x0060000002b8783b */ /* 0x000eaa0000000200 */
[----:B------:R-:W3:Y:S02]  /*12ff0*/  LDSM.16.M88.4 R192, [R3+0x4000] ;  /* 0x0040000003c0783b */ /* 0x000ee40000000200 */
[-C--:B-1----:R-:W-:Y:S08]  /*13000*/  HMMA.16816.F32 R4, R180, R200.reuse, R4 ;  /* 0x000000c8b404723c */ /* 0x082ff00000001804 */
[C---:B----4-:R-:W-:Y:S01]  /*13010*/  HMMA.16816.F32 R8, R140.reuse, R200, R8 ;  /* 0x000000c88c08723c */ /* 0x050fe20000001808 */
[----:B------:R-:W4:Y:S05]  /*13020*/  LDL R201, [R1+0x28] ;  /* 0x0000280001c97983 */ /* 0x000f2a0000100800 */
[----:B------:R-:W-:Y:S02]  /*13030*/  STL [R1+0x24], R133 ;  /* 0x0000248501007387 */ /* 0x000fe40000100800 */
[-C--:B------:R-:W-:Y:S03]  /*13040*/  HMMA.16816.F32 R12, R140, R202.reuse, R12 ;  /* 0x000000ca8c0c723c */ /* 0x080fe6000000180c */
[----:B------:R1:W-:Y:S05]  /*13050*/  STL [R1+0x18], R0 ;  /* 0x0000180001007387 */ /* 0x0003ea0000100800 */
[C---:B------:R-:W-:Y:S08]  /*13060*/  HMMA.16816.F32 R16, R180.reuse, R202, R16 ;  /* 0x000000cab410723c */ /* 0x040ff00000001810 */
[-C--:B------:R-:W-:Y:S08]  /*13070*/  HMMA.16816.F32 R20, R180, R176.reuse, R20 ;  /* 0x000000b0b414723c */ /* 0x080ff00000001814 */
[C---:B------:R-:W-:Y:S04]  /*13080*/  HMMA.16816.F32 R24, R140.reuse, R176, R24 ;  /* 0x000000b08c18723c */ /* 0x040fe80000001818 */
[----:B-1----:R-:W-:Y:S04]  /*13090*/  LEA R0, R232, R0, 0x5 ;  /* 0x00000000e8007211 */ /* 0x002fe800078e28ff */
[-C--:B------:R-:W-:Y:S01]  /*130a0*/  HMMA.16816.F32 R28, R140, R178.reuse, R28 ;  /* 0x000000b28c1c723c */ /* 0x080fe2000000181c */
[----:B------:R-:W1:Y:S02]  /*130b0*/  LDSM.16.M88.4 R140, [R3+0x6000] ;  /* 0x00600000038c783b */ /* 0x000e640000000200 */
[-C--:B------:R-:W-:Y:S02]  /*130c0*/  ISETP.GT.AND P6, PT, R227, R0.reuse, PT ;  /* 0x00000000e300720c */ /* 0x080fe40003fc4270 */
[-C--:B------:R-:W-:Y:S02]  /*130d0*/  ISETP.GT.AND P3, PT, R235, R0.reuse, PT ;  /* 0x00000000eb00720c */ /* 0x080fe40003f64270 */
[----:B------:R-:W-:Y:S01]  /*130e0*/  ISETP.GT.AND P2, PT, R233, R0, PT ;  /* 0x00000000e900720c */ /* 0x000fe20003f44270 */
[----:B------:R-:W-:Y:S01]  /*130f0*/  HMMA.16816.F32 R32, R180, R178, R32 ;  /* 0x000000b2b420723c */ /* 0x000fe20000001820 */
[----:B------:R-:W5:Y:S01]  /*13100*/  LDSM.16.M88.4 R176, [R215+0x9800] ;  /* 0x00980000d7b0783b */ /* 0x000f620000000200 */
[----:B------:R-:W-:Y:S04]  /*13110*/  DEPBAR.LE SB0, 0x0 ;  /* 0x000080000000791a */ /* 0x000fe80000000000 */
[----:B------:R-:W-:Y:S01]  /*13120*/  BAR.SYNC.DEFER_BLOCKING 0x0 ;  /* 0x0000000000007b1d */ /* 0x000fe20000010000 */
[----:B------:R-:W-:Y:S01]  /*13130*/  IADD3 R2, PT, PT, R0, 0x1, RZ ;  /* 0x0000000100027810 */ /* 0x000fe20007ffe0ff */
[-C--:B------:R-:W-:Y:S08]  /*13140*/  HMMA.16816.F32 R4, R204, R208.reuse, R4 ;  /* 0x000000d0cc04723c */ /* 0x080ff00000001804 */
[C---:B--2---:R-:W-:Y:S08]  /*13150*/  HMMA.16816.F32 R8, R184.reuse, R208, R8 ;  /* 0x000000d0b808723c */ /* 0x044ff00000001808 */
[-C--:B------:R-:W-:Y:S08]  /*13160*/  HMMA.16816.F32 R12, R184, R210.reuse, R12 ;  /* 0x000000d2b80c723c */ /* 0x080ff0000000180c */
[C---:B------:R-:W-:Y:S08]  /*13170*/  HMMA.16816.F32 R16, R204.reuse, R210, R16 ;  /* 0x000000d2cc10723c */ /* 0x040ff00000001810 */
[-C--:B------:R-:W-:Y:S08]  /*13180*/  HMMA.16816.F32 R20, R204, R188.reuse, R20 ;  /* 0x000000bccc14723c */ /* 0x080ff00000001814 */
[C---:B------:R-:W-:Y:S08]  /*13190*/  HMMA.16816.F32 R24, R184.reuse, R188, R24 ;  /* 0x000000bcb818723c */ /* 0x040ff00000001818 */
[-C--:B------:R-:W-:Y:S08]  /*131a0*/  HMMA.16816.F32 R28, R184, R190.reuse, R28 ;  /* 0x000000beb81c723c */ /* 0x080ff0000000181c */
[----:B------:R-:W-:Y:S08]  /*131b0*/  HMMA.16816.F32 R32, R204, R190, R32 ;  /* 0x000000becc20723c */ /* 0x000ff00000001820 */
[-C--:B---3--:R-:W-:Y:S08]  /*131c0*/  HMMA.16816.F32 R4, R192, R196.reuse, R4 ;  /* 0x000000c4c004723c */ /* 0x088ff00000001804 */
[C---:B-1----:R-:W-:Y:S08]  /*131d0*/  HMMA.16816.F32 R8, R140.reuse, R196, R8 ;  /* 0x000000c48c08723c */ /* 0x042ff00000001808 */
[-C--:B------:R-:W-:Y:S03]  /*131e0*/  HMMA.16816.F32 R12, R140, R198.reuse, R12 ;  /* 0x000000c68c0c723c */ /* 0x080fe6000000180c */
[----:B------:R-:W-:Y:S01]  /*131f0*/  FMUL.FTZ R4, R4, UR13 ;  /* 0x0000000d04047c20 */ /* 0x000fe20008410000 */
[----:B------:R-:W-:Y:S01]  /*13200*/  FMUL.FTZ R5, R5, UR13 ;  /* 0x0000000d05057c20 */ /* 0x000fe20008410000 */
[----:B------:R-:W-:Y:S01]  /*13210*/  FMUL.FTZ R6, R6, UR13 ;  /* 0x0000000d06067c20 */ /* 0x000fe20008410000 */
[----:B------:R-:W-:Y:S01]  /*13220*/  FMUL.FTZ R7, R7, UR13 ;  /* 0x0000000d07077c20 */ /* 0x000fe20008410000 */
[----:B------:R1:W2:Y:S01]  /*13230*/  MUFU.TANH R184, R4 ;  /* 0x0000000400b87308 */ /* 0x0002a20000002400 */
[C---:B------:R-:W-:Y:S04]  /*13240*/  HMMA.16816.F32 R16, R192.reuse, R198, R16 ;  /* 0x000000c6c010723c */ /* 0x040fe80000001810 */
[----:B------:R-:W-:Y:S01]  /*13250*/  FMUL.FTZ R8, R8, UR13 ;  /* 0x0000000d08087c20 */ /* 0x000fe20008410000 */
[----:B------:R-:W-:Y:S01]  /*13260*/  FMUL.FTZ R9, R9, UR13 ;  /* 0x0000000d09097c20 */ /* 0x000fe20008410000 */
[----:B------:R-:W-:Y:S03]  /*13270*/  FMUL.FTZ R10, R10, UR13 ;  /* 0x0000000d0a0a7c20 */ /* 0x000fe60008410000 */
[----:B------:R1:W3:Y:S01]  /*13280*/  MUFU.TANH R187, R5 ;  /* 0x0000000500bb7308 */ /* 0x0002e20000002400 */
[-C--:B-----5:R-:W-:Y:S03]  /*13290*/  HMMA.16816.F32 R20, R192, R176.reuse, R20 ;  /* 0x000000b0c014723c */ /* 0x0a0fe60000001814 */
[----:B------:R-:W-:Y:S01]  /*132a0*/  FMUL.FTZ R11, R11, UR13 ;  /* 0x0000000d0b0b7c20 */ /* 0x000fe20008410000 */
[----:B------:R-:W-:Y:S01]  /*132b0*/  FMUL.FTZ R12, R12, UR13 ;  /* 0x0000000d0c0c7c20 */ /* 0x000fe20008410000 */
[----:B------:R-:W-:Y:S01]  /*132c0*/  FMUL.FTZ R13, R13, UR13 ;  /* 0x0000000d0d0d7c20 */ /* 0x000fe20008410000 */
[----:B------:R-:W-:Y:S03]  /*132d0*/  FMUL.FTZ R14, R14, UR13 ;  /* 0x0000000d0e0e7c20 */ /* 0x000fe60008410000 */
[----:B------:R1:W1:Y:S01]  /*132e0*/  MUFU.TANH R186, R6 ;  /* 0x0000000600ba7308 */ /* 0x0002620000002400 */
[C---:B------:R-:W-:Y:S04]  /*132f0*/  HMMA.16816.F32 R24, R140.reuse, R176, R24 ;  /* 0x000000b08c18723c */ /* 0x040fe80000001818 */
[----:B------:R-:W-:Y:S01]  /*13300*/  FMUL.FTZ R15, R15, UR13 ;  /* 0x0000000d0f0f7c20 */ /* 0x000fe20008410000 */
[----:B------:R-:W-:Y:S01]  /*13310*/  FMUL.FTZ R16, R16, UR13 ;  /* 0x0000000d10107c20 */ /* 0x000fe20008410000 */
[----:B------:R-:W-:Y:S03]  /*13320*/  FMUL.FTZ R17, R17, UR13 ;  /* 0x0000000d11117c20 */ /* 0x000fe60008410000 */
[----:B------:R1:W1:Y:S01]  /*13330*/  MUFU.TANH R185, R7 ;  /* 0x0000000700b97308 */ /* 0x0002620000002400 */
[-C--:B------:R-:W-:Y:S03]  /*13340*/  HMMA.16816.F32 R28, R140, R178.reuse, R28 ;  /* 0x000000b28c1c723c */ /* 0x080fe6000000181c */
[----:B------:R-:W-:Y:S01]  /*13350*/  FMUL.FTZ R133, R18, UR13 ;  /* 0x0000000d12857c20 */ /* 0x000fe20008410000 */
[----:B------:R-:W-:Y:S05]  /*13360*/  FMUL.FTZ R19, R19, UR13 ;  /* 0x0000000d13137c20 */ /* 0x000fea0008410000 */
[----:B------:R1:W1:Y:S01]  /*13370*/  MUFU.TANH R136, R8 ;  /* 0x0000000800887308 */ /* 0x0002620000002400 */
[----:B------:R-:W-:Y:S09]  /*13380*/  HMMA.16816.F32 R32, R192, R178, R32 ;  /* 0x000000b2c020723c */ /* 0x000ff20000001820 */
[----:B------:R1:W1:Y:S10]  /*13390*/  MUFU.TANH R182, R9 ;  /* 0x0000000900b67308 */ /* 0x0002740000002400 */
[----:B------:R1:W1:Y:S10]  /*133a0*/  MUFU.TANH R181, R10 ;  /* 0x0000000a00b57308 */ /* 0x0002740000002400 */
[----:B------:R1:W1:Y:S10]  /*133b0*/  MUFU.TANH R180, R11 ;  /* 0x0000000b00b47308 */ /* 0x0002740000002400 */
[----:B------:R1:W1:Y:S10]  /*133c0*/  MUFU.TANH R189, R12 ;  /* 0x0000000c00bd7308 */ /* 0x0002740000002400 */
[----:B------:R1:W1:Y:S10]  /*133d0*/  MUFU.TANH R188, R13 ;  /* 0x0000000d00bc7308 */ /* 0x0002740000002400 */
[----:B------:R1:W1:Y:S10]  /*133e0*/  MUFU.TANH R183, R14 ;  /* 0x0000000e00b77308 */ /* 0x0002740000002400 */
[----:B------:R1:W1:Y:S10]  /*133f0*/  MUFU.TANH R135, R15 ;  /* 0x0000000f00877308 */ /* 0x0002740000002400 */
[----:B------:R1:W1:Y:S01]  /*13400*/  MUFU.TANH R134, R16 ;  /* 0x0000001000867308 */ /* 0x0002620000002400 */
[----:B----4-:R-:W-:Y:S11]  /*13410*/  ISETP.GT.AND P0, PT, R232, R201, PT ;  /* 0x000000c9e800720c */ /* 0x010ff60003f04270 */
[----:B------:R-:W-:Y:S02]  /*13420*/  @!UPT UIADD3 URZ, UPT, UPT, URZ, URZ, URZ ;  /* 0x000000fffffff290 */ /* 0x000fe4000fffe0ff */
[----:B-123--:R-:W-:Y:S05]  /*13430*/  @P0 BRA `(.L_x_2638) ;  /* 0xfffffff000640947 */ /* 0x00efea000383ffff */
.L_x_2637:
[----:B------:R1:W-:Y:S01]  /*13440*/  MUFU.TANH R14, R17 ;  /* 0x00000011000e7308 */ /* 0x0003e20000002400 */
[-C--:B------:R-:W-:Y:S01]  /*13450*/  ISETP.GT.AND P1, PT, R227, R2.reuse, PT ;  /* 0x00000002e300720c */ /* 0x080fe20003f24270 */
[----:B------:R-:W-:Y:S01]  /*13460*/  FMUL.FTZ R22, R22, UR13 ;  /* 0x0000000d16167c20 */ /* 0x000fe20008410000 */
[----:B------:R-:W-:Y:S01]  /*13470*/  FSEL R18, R184, -INF , !P6 ;  /* 0xff800000b8127808 */ /* 0x000fe20007000000 */
[----:B------:R-:W-:Y:S01]  /*13480*/  FMUL.FTZ R24, R24, UR13 ;  /* 0x0000000d18187c20 */ /* 0x000fe20008410000 */
[----:B------:R-:W-:Y:S01]  /*13490*/  ISETP.GT.AND P6, PT, R235, R2, PT ;  /* 0x00000002eb00720c */ /* 0x000fe20003fc4270 */
[----:B------:R-:W-:Y:S01]  /*134a0*/  FMUL.FTZ R21, R21, UR13 ;  /* 0x0000000d15157c20 */ /* 0x000fe20008410000 */
[----:B------:R-:W-:Y:S03]  /*134b0*/  ISETP.GT.AND P0, PT, R234, R0, PT ;  /* 0x00000000ea00720c */ /* 0x000fe60003f04270 */
[----:B--2---:R-:W2:Y:S01]  /*134c0*/  MUFU.TANH R5, R133 ;  /* 0x0000008500057308 */ /* 0x004ea20000002400 */
[----:B------:R-:W-:Y:S01]  /*134d0*/  FSEL R16, R186, -INF , !P3 ;  /* 0xff800000ba107808 */ /* 0x000fe20005800000 */
[----:B------:R-:W-:Y:S01]  /*134e0*/  FMUL.FTZ R25, R25, UR13 ;  /* 0x0000000d19197c20 */ /* 0x000fe20008410000 */
[----:B------:R-:W-:Y:S01]  /*134f0*/  FSEL R15, R185, -INF , !P6 ;  /* 0xff800000b90f7808 */ /* 0x000fe20007000000 */
[----:B------:R-:W-:Y:S01]  /*13500*/  FMUL.FTZ R20, R20, UR13 ;  /* 0x0000000d14147c20 */ /* 0x000fe20008410000 */
[----:B------:R-:W-:Y:S01]  /*13510*/  FSEL R13, R181, -INF , !P0 ;  /* 0xff800000b50d7808 */ /* 0x000fe20004000000 */
[----:B------:R-:W-:Y:S01]  /*13520*/  FMUL.FTZ R23, R23, UR13 ;  /* 0x0000000d17177c20 */ /* 0x000fe20008410000 */
[----:B------:R-:W-:Y:S03]  /*13530*/  FSEL R11, R136, -INF , !P2 ;  /* 0xff800000880b7808 */ /* 0x000fe60005000000 */
[----:B------:R-:W3:Y:S01]  /*13540*/  MUFU.TANH R19, R19 ;  /* 0x0000001300137308 */ /* 0x000ee20000002400 */
[-C--:B------:R-:W-:Y:S01]  /*13550*/  ISETP.GT.AND P3, PT, R234, R2.reuse, PT ;  /* 0x00000002ea00720c */ /* 0x080fe20003f64270 */
[----:B------:R-:W-:Y:S01]  /*13560*/  FMUL.FTZ R26, R26, UR13 ;  /* 0x0000000d1a1a7c20 */ /* 0x000fe20008410000 */
[----:B-1----:R-:W-:Y:S01]  /*13570*/  FSEL R17, R187, -INF , !P1 ;  /* 0xff800000bb117808 */ /* 0x002fe20004800000 */
[----:B------:R-:W-:Y:S01]  /*13580*/  FMUL.FTZ R27, R27, UR13 ;  /* 0x0000000d1b1b7c20 */ /* 0x000fe20008410000 */
[----:B------:R-:W-:Y:S01]  /*13590*/  ISETP.GT.AND P1, PT, R233, R2, PT ;  /* 0x00000002e900720c */ /* 0x000fe20003f24270 */
[----:B------:R-:W-:Y:S01]  /*135a0*/  FMUL.FTZ R28, R28, UR13 ;  /* 0x0000000d1c1c7c20 */ /* 0x000fe20008410000 */
[----:B------:R-:W-:Y:S03]  /*135b0*/  ISETP.GE.AND P6, PT, R2, R229, PT ;  /* 0x000000e50200720c */ /* 0x000fe60003fc6270 */
[----:B------:R-:W1:Y:S01]  /*135c0*/  MUFU.TANH R136, R21 ;  /* 0x0000001500887308 */ /* 0x000e620000002400 */
[----:B------:R-:W-:Y:S01]  /*135d0*/  FSEL R10, R182, -INF , !P1 ;  /* 0xff800000b60a7808 */ /* 0x000fe20004800000 */
[----:B------:R-:W-:Y:S01]  /*135e0*/  FMUL.FTZ R30, R30, UR13 ;  /* 0x0000000d1e1e7c20 */ /* 0x000fe20008410000 */
[C---:B------:R-:W-:Y:S01]  /*135f0*/  ISETP.GE.AND P2, PT, R2.reuse, R230, PT ;  /* 0x000000e60200720c */ /* 0x040fe20003f46270 */
[----:B------:R-:W-:Y:S01]  /*13600*/  FMUL.FTZ R31, R31, UR13 ;  /* 0x0000000d1f1f7c20 */ /* 0x000fe20008410000 */
[C---:B------:R-:W-:Y:S01]  /*13610*/  ISETP.GE.AND P1, PT, R2.reuse, R228, PT ;  /* 0x000000e40200720c */ /* 0x040fe20003f26270 */
[----:B------:R-:W-:Y:S01]  /*13620*/  FMUL.FTZ R29, R29, UR13 ;  /* 0x0000000d1d1d7c20 */ /* 0x000fe20008410000 */
[----:B------:R-:W-:Y:S03]  /*13630*/  ISETP.GE.AND P0, PT, R2, R231, PT ;  /* 0x000000e70200720c */ /* 0x000fe60003f06270 */
[----:B------:R-:W4:Y:S01]  /*13640*/  MUFU.TANH R140, R20 ;  /* 0x00000014008c7308 */ /* 0x000f220000002400 */
[----:B------:R-:W-:Y:S01]  /*13650*/  IADD3 R2, PT, PT, R0, 0x8, RZ ;  /* 0x0000000800027810 */ /* 0x000fe20007ffe0ff */
[----:B------:R-:W-:Y:S01]  /*13660*/  FMUL.FTZ R32, R32, UR13 ;  /* 0x0000000d20207c20 */ /* 0x000fe20008410000 */
[----:B------:R-:W-:Y:S01]  /*13670*/  FSEL R17, R17, -INF , !P6 ;  /* 0xff80000011117808 */ /* 0x000fe20007000000 */
[----:B------:R-:W-:Y:S01]  /*13680*/  FMUL.FTZ R33, R33, UR13 ;  /* 0x0000000d21217c20 */ /* 0x000fe20008410000 */
[----:B------:R-:W-:Y:S01]  /*13690*/  FSEL R3, R180, -INF , !P3 ;  /* 0xff800000b4037808 */ /* 0x000fe20005800000 */
[----:B------:R-:W-:Y:S01]  /*136a0*/  FMUL.FTZ R34, R34, UR13 ;  /* 0x0000000d22227c20 */ /* 0x000fe20008410000 */
[----:B------:R-:W-:Y:S03]  /*136b0*/  ISETP.GT.AND P6, PT, R233, R2, PT ;  /* 0x00000002e900720c */ /* 0x000fe60003fc4270 */
[----:B------:R-:W-:Y:S01]  /*136c0*/  MUFU.TANH R21, R25 ;  /* 0x0000001900157308 */ /* 0x000fe20000002400 */
[C---:B------:R-:W-:Y:S01]  /*136d0*/  ISETP.GE.AND P3, PT, R0.reuse, R229, PT ;  /* 0x000000e50000720c */ /* 0x040fe20003f66270 */
[----:B------:R-:W-:Y:S01]  /*136e0*/  FMUL.FTZ R35, R35, UR13 ;  /* 0x0000000d23237c20 */ /* 0x000fe20008410000 */
[----:B------:R-:W-:Y:S01]  /*136f0*/  IADD3 R4, PT, PT, R0, 0x9, RZ ;  /* 0x0000000900047810 */ /* 0x000fe20007ffe0ff */
[----:B------:R-:W-:Y:S01]  /*13700*/  LDSM.16.MT88.4 R184, [R220+0xa000] ;  /* 0x00a00000dcb8783b */ /* 0x000fe20000004200 */
[----:B------:R-:W-:Y:S02]  /*13710*/  FSEL R6, R189, -INF , !P6 ;  /* 0xff800000bd067808 */ /* 0x000fe40007000000 */
[----:B------:R-:W-:Y:S03]  /*13720*/  FSEL R18, R18, -INF , !P3 ;  /* 0xff80000012127808 */ /* 0x000fe60005800000 */
[----:B------:R-:W5:Y:S01]  /*13730*/  MUFU.TANH R20, R23 ;  /* 0x0000001700147308 */ /* 0x000f620000002400 */
[----:B------:R-:W-:Y:S02]  /*13740*/  ISETP.GT.AND P6, PT, R234, R4, PT ;  /* 0x00000004ea00720c */ /* 0x000fe40003fc4270 */
[----:B------:R-:W-:Y:S02]  /*13750*/  ISETP.GE.AND P3, PT, R0, R230, PT ;  /* 0x000000e60000720c */ /* 0x000fe40003f66270 */
[----:B------:R-:W-:Y:S02]  /*13760*/  FSEL R9, R135, -INF , !P6 ;  /* 0xff80000087097808 */ /* 0x000fe40007000000 */
[----:B------:R-:W-:Y:S03]  /*13770*/  FSEL R16, R16, -INF , !P3 ;  /* 0xff80000010107808 */ /* 0x000fe60005800000 */
[----:B------:R-:W5:Y:S01]  /*13780*/  MUFU.TANH R135, R22 ;  /* 0x0000001600877308 */ /* 0x000f620000002400 */
[----:B------:R-:W-:Y:S02]  /*13790*/  ISETP.GT.AND P3, PT, R233, R4, PT ;  /* 0x00000004e900720c */ /* 0x000fe40003f64270 */
[----:B------:R-:W-:Y:S02]  /*137a0*/  FSEL R15, R15, -INF , !P2 ;  /* 0xff8000000f0f7808 */ /* 0x000fe40005000000 */
[----:B------:R-:W-:Y:S02]  /*137b0*/  FSEL R10, R10, -INF , !P1 ;  /* 0xff8000000a0a7808 */ /* 0x000fe40004800000 */
[----:B------:R-:W-:Y:S03]  /*137c0*/  FSEL R7, R188, -INF , !P3 ;  /* 0xff800000bc077808 */ /* 0x000fe60005800000 */
[----:B------:R1:W-:Y:S01]  /*137d0*/  MUFU.TANH R22, R24 ;  /* 0x0000001800167308 */ /* 0x0003e20000002400 */
[----:B------:R-:W-:Y:S02]  /*137e0*/  ISETP.GT.AND P2, PT, R234, R2, PT ;  /* 0x00000002ea00720c */ /* 0x000fe40003f44270 */
[----:B------:R-:W-:Y:S02]  /*137f0*/  ISETP.GE.AND P3, PT, R0, R228, PT ;  /* 0x000000e40000720c */ /* 0x000fe40003f66270 */
[-C--:B------:R-:W-:Y:S02]  /*13800*/  ISETP.GT.AND P6, PT, R227, R2.reuse, PT ;  /* 0x00000002e300720c */ /* 0x080fe40003fc4270 */
[----:B------:R-:W-:Y:S03]  /*13810*/  ISETP.GT.AND P1, PT, R235, R2, PT ;  /* 0x00000002eb00720c */ /* 0x000fe60003f24270 */
[----:B------:R-:W5:Y:S01]  /*13820*/  MUFU.TANH R133, R26 ;  /* 0x0000001a00857308 */ /* 0x000f620000002400 */
[----:B------:R-:W-:Y:S02]  /*13830*/  FSEL R8, R183, -INF , !P2 ;  /* 0xff800000b7087808 */ /* 0x000fe40005000000 */
[----:B------:R-:W-:Y:S02]  /*13840*/  FSEL R11, R11, -INF , !P3 ;  /* 0xff8000000b0b7808 */ /* 0x000fe40005800000 */
[----:B------:R-:W-:Y:S02]  /*13850*/  FSEL R176, R3, -INF , !P0 ;  /* 0xff80000003b07808 */ /* 0x000fe40004000000 */
[----:B------:R-:W-:Y:S03]  /*13860*/  FSEL R12, R134, -INF , !P6 ;  /* 0xff800000860c7808 */ /* 0x000fe60007000000 */
[----:B------:R-:W-:Y:S01]  /*13870*/  MUFU.TANH R28, R28 ;  /* 0x0000001c001c7308 */ /* 0x000fe20000002400 */
[-C--:B------:R-:W-:Y:S02]  /*13880*/  ISETP.GE.AND P0, PT, R2, R231.reuse, PT ;  /* 0x000000e70200720c */ /* 0x080fe40003f06270 */
[C---:B------:R-:W-:Y:S02]  /*13890*/  ISETP.GE.AND P2, PT, R0.reuse, R231, PT ;  /* 0x000000e70000720c */ /* 0x040fe40003f46270 */
[----:B------:R-:W-:Y:S02]  /*138a0*/  ISETP.GT.AND P3, PT, R227, R4, PT ;  /* 0x00000004e300720c */ /* 0x000fe40003f64270 */
[----:B------:R-:W-:Y:S03]  /*138b0*/  IADD3 R3, PT, PT, R0, 0x11, RZ ;  /* 0x0000001100037810 */ /* 0x000fe60007ffe0ff */
[----:B------:R5:W5:Y:S01]  /*138c0*/  MUFU.TANH R134, R27 ;  /* 0x0000001b00867308 */ /* 0x000b620000002400 */
[----:B------:R-:W-:Y:S02]  /*138d0*/  FSEL R13, R13, -INF , !P2 ;  /* 0xff8000000d0d7808 */ /* 0x000fe40005000000 */
[----:B------:R-:W-:Y:S02]  /*138e0*/  FSEL R8, R8, -INF , !P0 ;  /* 0xff80000008087808 */ /* 0x000fe40004000000 */
[----:B------:R-:W-:Y:S02]  /*138f0*/  ISETP.GT.AND P0, PT, R227, R3, PT ;  /* 0x00000003e300720c */ /* 0x000fe40003f04270 */
[C---:B------:R-:W-:Y:S03]  /*13900*/  ISETP.GE.AND P6, PT, R2.reuse, R229, PT ;  /* 0x000000e50200720c */ /* 0x040fe60003fc6270 */
[----:B------:R-:W5:Y:S01]  /*13910*/  MUFU.TANH R30, R30 ;  /* 0x0000001e001e7308 */ /* 0x000f620000002400 */
[----:B------:R-:W-:Y:S02]  /*13920*/  ISETP.GE.AND P2, PT, R2, R228, PT ;  /* 0x000000e40200720c */ /* 0x000fe40003f46270 */
[----:B------:R-:W-:Y:S02]  /*13930*/  FSEL R12, R12, -INF , !P6 ;  /* 0xff8000000c0c7808 */ /* 0x000fe40007000000 */
[----:B------:R-:W-:Y:S02]  /*13940*/  FSEL R6, R6, -INF , !P2 ;  /* 0xff80000006067808 */ /* 0x000fe40005000000 */
[----:B------:R-:W-:Y:S03]  /*13950*/  ISETP.GE.AND P2, PT, R4, R231, PT ;  /* 0x000000e70400720c */ /* 0x000fe60003f46270 */
[----:B------:R-:W5:Y:S01]  /*13960*/  MUFU.TANH R31, R31 ;  /* 0x0000001f001f7308 */ /* 0x000f620000002400 */
[----:B------:R-:W-:Y:S02]  /*13970*/  ISETP.GT.AND P6, PT, R233, R3, PT ;  /* 0x00000003e900720c */ /* 0x000fe40003fc4270 */
[----:B------:R-:W-:Y:S02]  /*13980*/  FSEL R9, R9, -INF , !P2 ;  /* 0xff80000009097808 */ /* 0x000fe40005000000 */
[----:B------:R-:W-:Y:S05]  /*13990*/  IADD3 R200, PT, PT, R212, 0xa000, RZ ;  /* 0x0000a000d4c87810 */ /* 0x000fea0007ffe0ff */
[----:B------:R-:W5:Y:S10]  /*139a0*/  MUFU.TANH R29, R29 ;  /* 0x0000001d001d7308 */ /* 0x000f740000002400 */
[----:B------:R-:W-:Y:S01]  /*139b0*/  MUFU.TANH R35, R35 ;  /* 0x0000002300237308 */ /* 0x000fe20000002400 */
[----:B--2---:R-:W-:Y:S02]  /*139c0*/  FSEL R5, R5, -INF , !P1 ;  /* 0xff80000005057808 */ /* 0x004fe40004800000 */
[----:B------:R-:W-:Y:S02]  /*139d0*/  ISETP.GT.AND P1, PT, R235, R4, PT ;  /* 0x00000004eb00720c */ /* 0x000fe40003f24270 */
[----:B------:R-:W-:Y:S02]  /*139e0*/  FSEL R14, R14, -INF , !P3 ;  /* 0xff8000000e0e7808 */ /* 0x000fe40005800000 */
[----:B---3--:R-:W-:Y:S02]  /*139f0*/  FSEL R19, R19, -INF , !P1 ;  /* 0xff80000013137808 */ /* 0x008fe40004800000 */
[----:B------:R-:W-:Y:S02]  /*13a00*/  ISETP.GE.AND P3, PT, R2, R230, PT ;  /* 0x000000e60200720c */ /* 0x000fe40003f66270 */
[----:B------:R-:W-:Y:S02]  /*13a10*/  ISETP.GE.AND P1, PT, R4, R228, PT ;  /* 0x000000e40400720c */ /* 0x000fe40003f26270 */
[----:B------:R-:W-:Y:S02]  /*13a20*/  IADD3 R2, PT, PT, R0, 0x10, RZ ;  /* 0x0000001000027810 */ /* 0x000fe40007ffe0ff */
[----:B------:R-:W-:Y:S02]  /*13a30*/  FSEL R7, R7, -INF , !P1 ;  /* 0xff80000007077808 */ /* 0x000fe40004800000 */
[----:B-1----:R-:W-:Y:S02]  /*13a40*/  FSEL R24, R136, -INF , !P0 ;  /* 0xff80000088187808 */ /* 0x002fe40004000000 */
[-C--:B------:R-:W-:Y:S02]  /*13a50*/  ISETP.GT.AND P1, PT, R227, R2.reuse, PT ;  /* 0x00000002e300720c */ /* 0x080fe40003f24270 */
[----:B------:R-:W-:Y:S02]  /*13a60*/  ISETP.GE.AND P0, PT, R4, R229, PT ;  /* 0x000000e50400720c */ /* 0x000fe40003f06270 */
[----:B----4-:R-:W-:Y:S02]  /*13a70*/  FSEL R25, R140, -INF , !P1 ;  /* 0xff8000008c197808 */ /* 0x010fe40004800000 */
[----:B------:R-:W-:Y:S02]  /*13a80*/  FSEL R14, R14, -INF , !P0 ;  /* 0xff8000000e0e7808 */ /* 0x000fe40004000000 */
[CC--:B------:R-:W-:Y:S02]  /*13a90*/  ISETP.GT.AND P1, PT, R235.reuse, R3.reuse, PT ;  /* 0x00000003eb00720c */ /* 0x0c0fe40003f24270 */
[-C--:B------:R-:W-:Y:S02]  /*13aa0*/  ISETP.GT.AND P0, PT, R234, R2.reuse, PT ;  /* 0x00000002ea00720c */ /* 0x080fe40003f04270 */
[-C--:B------:R-:W-:Y:S02]  /*13ab0*/  ISETP.GT.AND P2, PT, R235, R2.reuse, PT ;  /* 0x00000002eb00720c */ /* 0x080fe40003f44270 */
[----:B-----5:R-:W-:Y:S02]  /*13ac0*/  FSEL R20, R20, -INF , !P1 ;  /* 0xff80000014147808 */ /* 0x020fe40004800000 */
[----:B------:R-:W-:Y:S02]  /*13ad0*/  FSEL R23, R135, -INF , !P2 ;  /* 0xff80000087177808 */ /* 0x000fe40005000000 */
[----:B------:R-:W-:Y:S02]  /*13ae0*/  FSEL R27, R133, -INF , !P0 ;  /* 0xff800000851b7808 */ /* 0x000fe40004000000 */
[----:B------:R-:W-:Y:S02]  /*13af0*/  ISETP.GT.AND P0, PT, R234, R3, PT ;  /* 0x00000003ea00720c */ /* 0x000fe40003f04270 */
[----:B------:R-:W-:Y:S02]  /*13b00*/  ISETP.GT.AND P1, PT, R233, R2, PT ;  /* 0x00000002e900720c */ /* 0x000fe40003f24270 */
[----:B------:R-:W-:Y:S02]  /*13b10*/  ISETP.GE.AND P2, PT, R4, R230, PT ;  /* 0x000000e60400720c */ /* 0x000fe40003f46270 */
[----:B------:R-:W-:Y:S02]  /*13b20*/  FSEL R26, R5, -INF , !P3 ;  /* 0xff800000051a7808 */ /* 0x000fe40005800000 */
[----:B------:R-:W-:Y:S02]  /*13b30*/  FSEL R22, R22, -INF , !P1 ;  /* 0xff80000016167808 */ /* 0x000fe40004800000 */
[----:B------:R-:W-:Y:S02]  /*13b40*/  FSEL R5, R134, -INF , !P0 ;  /* 0xff80000086057808 */ /* 0x000fe40004000000 */
[----:B------:R-:W-:Y:S02]  /*13b50*/  FSEL R19, R19, -INF , !P2 ;  /* 0xff80000013137808 */ /* 0x000fe40005000000 */
[----:B------:R-:W-:Y:S02]  /*13b60*/  FSEL R21, R21, -INF , !P6 ;  /* 0xff80000015157808 */ /* 0x000fe40007000000 */
[C---:B------:R-:W-:Y:S02]  /*13b70*/  ISETP.GE.AND P1, PT, R2.reuse, R228, PT ;  /* 0x000000e40200720c */ /* 0x040fe40003f26270 */
[-C--:B------:R-:W-:Y:S02]  /*13b80*/  ISETP.GE.AND P0, PT, R3, R229.reuse, PT ;  /* 0x000000e50300720c */ /* 0x080fe40003f06270 */
[C---:B------:R-:W-:Y:S02]  /*13b90*/  ISETP.GE.AND P3, PT, R2.reuse, R229, PT ;  /* 0x000000e50200720c */ /* 0x040fe40003f66270 */
[C---:B------:R-:W-:Y:S02]  /*13ba0*/  ISETP.GE.AND P6, PT, R2.reuse, R231, PT ;  /* 0x000000e70200720c */ /* 0x040fe40003fc6270 */
[-C--:B------:R-:W-:Y:S02]  /*13bb0*/  ISETP.GE.AND P2, PT, R2, R230.reuse, PT ;  /* 0x000000e60200720c */ /* 0x080fe40003f46270 */
[----:B------:R-:W-:Y:S02]  /*13bc0*/  IADD3 R2, PT, PT, R0, 0x18, RZ ;  /* 0x0000001800027810 */ /* 0x000fe40007ffe0ff */
[----:B------:R-:W-:Y:S02]  /*13bd0*/  FSEL R196, R25, -INF , !P3 ;  /* 0xff80000019c47808 */ /* 0x000fe40005800000 */
[----:B------:R-:W-:Y:S02]  /*13be0*/  FSEL R195, R24, -INF , !P0 ;  /* 0xff80000018c37808 */ /* 0x000fe40004000000 */
[----:B------:R-:W-:Y:S01]  /*13bf0*/  ISETP.GE.AND P3, PT, R3, R230, PT ;  /* 0x000000e60300720c */ /* 0x000fe20003f66270 */
[----:B------:R-:W1:Y:S01]  /*13c00*/  MUFU.TANH R24, R32 ;  /* 0x0000002000187308 */ /* 0x000e620000002400 */
[----:B------:R-:W-:Y:S02]  /*13c10*/  ISETP.GT.AND P0, PT, R233, R2, PT ;  /* 0x00000002e900720c */ /* 0x000fe40003f04270 */
[----:B------:R-:W-:Y:S02]  /*13c20*/  FSEL R190, R22, -INF , !P1 ;  /* 0xff80000016be7808 */ /* 0x000fe40004800000 */
[----:B------:R-:W-:Y:S02]  /*13c30*/  IADD3 R4, PT, PT, R0, 0x19, RZ ;  /* 0x0000001900047810 */ /* 0x000fe40007ffe0ff */
[----:B------:R-:W-:Y:S02]  /*13c40*/  FSEL R198, R20, -INF , !P3 ;  /* 0xff80000014c67808 */ /* 0x000fe40005800000 */
[----:B------:R-:W-:Y:S02]  /*13c50*/  FSEL R0, R28, -INF , !P0 ;  /* 0xff8000001c007808 */ /* 0x000fe40004000000 */
[-C--:B------:R-:W-:Y:S02]  /*13c60*/  ISETP.GE.AND P1, PT, R2, R228.reuse, PT ;  /* 0x000000e40200720c */ /* 0x080fe40003f26270 */
[----:B------:R-:W-:Y:S02]  /*13c70*/  ISETP.GE.AND P0, PT, R3, R228, PT ;  /* 0x000000e40300720c */ /* 0x000fe40003f06270 */
[----:B------:R-:W-:Y:S02]  /*13c80*/  ISETP.GT.AND P3, PT, R234, R2, PT ;  /* 0x00000002ea00720c */ /* 0x000fe40003f64270 */
[----:B------:R-:W-:Y:S02]  /*13c90*/  FSEL R192, R0, -INF , !P1 ;  /* 0xff80000000c07808 */ /* 0x000fe40004800000 */
[----:B------:R-:W-:Y:S02]  /*13ca0*/  FSEL R193, R21, -INF , !P0 ;  /* 0xff80000015c17808 */ /* 0x000fe40004000000 */
[----:B------:R-:W-:Y:S01]  /*13cb0*/  FSEL R197, R23, -INF , !P2 ;  /* 0xff80000017c57808 */ /* 0x000fe20005000000 */
[----:B------:R-:W-:Y:S01]  /*13cc0*/  MUFU.TANH R21, R33 ;  /* 0x0000002100157308 */ /* 0x000fe20000002400 */
[----:B------:R-:W-:Y:S02]  /*13cd0*/  FSEL R141, R30, -INF , !P3 ;  /* 0xff8000001e8d7808 */ /* 0x000fe40005800000 */
[----:B------:R-:W-:Y:S02]  /*13ce0*/  FMNMX3.FTZ R0, R138, R11, R10, !PT ;  /* 0x0000000b8a007276 */ /* 0x000fe4000781000a */
[-C--:B------:R-:W-:Y:S02]  /*13cf0*/  ISETP.GT.AND P3, PT, R234, R4.reuse, PT ;  /* 0x00000004ea00720c */ /* 0x080fe40003f64270 */
[----:B------:R-:W-:Y:S03]  /*13d00*/  ISETP.GT.AND P2, PT, R233, R4, PT ;  /* 0x00000004e900720c */ /* 0x000fe60003f44270 */
[----:B------:R-:W2:Y:S01]  /*13d10*/  MUFU.TANH R23, R34 ;  /* 0x0000002200177308 */ /* 0x000ea20000002400 */
[----:B------:R-:W-:Y:S02]  /*13d20*/  FMNMX3.FTZ R0, R0, R6, R7, !PT ;  /* 0x0000000600007276 */ /* 0x000fe40007810007 */
[----:B------:R-:W-:Y:S02]  /*13d30*/  FSEL R140, R31, -INF , !P3 ;  /* 0xff8000001f8c7808 */ /* 0x000fe40005800000 */
[----:B------:R-:W-:Y:S02]  /*13d40*/  FSEL R20, R29, -INF , !P2 ;  /* 0xff8000001d147808 */ /* 0x000fe40005000000 */
[-C--:B------:R-:W-:Y:S02]  /*13d50*/  ISETP.GE.AND P3, PT, R2, R231.reuse, PT ;  /* 0x000000e70200720c */ /* 0x080fe40003f66270 */
[----:B------:R-:W-:Y:S02]  /*13d60*/  ISETP.GE.AND P2, PT, R3, R231, PT ;  /* 0x000000e70300720c */ /* 0x000fe40003f46270 */
[----:B------:R-:W-:Y:S02]  /*13d70*/  FMNMX3.FTZ R3, R0, R190, R193, !PT ;  /* 0x000000be00037276 */ /* 0x000fe400078100c1 */
[----:B------:R-:W-:Y:S02]  /*13d80*/  FMNMX3.FTZ R0, R139, R13, R176, !PT ;  /* 0x0000000d8b007276 */ /* 0x000fe400078100b0 */
[----:B------:R-:W-:Y:S02]  /*13d90*/  FSEL R141, R141, -INF , !P3 ;  /* 0xff8000008d8d7808 */ /* 0x000fe40005800000 */
[----:B------:R-:W-:Y:S02]  /*13da0*/  ISETP.GE.AND P3, PT, R4, R231, PT ;  /* 0x000000e70400720c */ /* 0x000fe40003f66270 */
[----:B------:R-:W-:Y:S02]  /*13db0*/  FSEL R242, R5, -INF , !P2 ;  /* 0xff80000005f27808 */ /* 0x000fe40005000000 */
[----:B------:R-:W-:Y:S02]  /*13dc0*/  FSEL R199, R27, -INF , !P6 ;  /* 0xff8000001bc77808 */ /* 0x000fe40007000000 */
[----:B------:R-:W-:Y:S02]  /*13dd0*/  FMNMX3.FTZ R0, R0, R8, R9, !PT ;  /* 0x0000000800007276 */ /* 0x000fe40007810009 */
[----:B------:R-:W-:Y:S02]  /*13de0*/  FMNMX3.FTZ R5, R137, R16, R15, !PT ;  /* 0x0000001089057276 */ /* 0x000fe4000781000f */
[-C--:B------:R-:W-:Y:S02]  /*13df0*/  ISETP.GT.AND P6, PT, R227, R2.reuse, PT ;  /* 0x00000002e300720c */ /* 0x080fe40003fc4270 */
[----:B------:R-:W-:Y:S02]  /*13e00*/  FSEL R140, R140, -INF , !P3 ;  /* 0xff8000008c8c7808 */ /* 0x000fe40005800000 */
[----:B------:R-:W-:Y:S02]  /*13e10*/  ISETP.GT.AND P2, PT, R235, R2, PT ;  /* 0x00000002eb00720c */ /* 0x000fe40003f44270 */
[----:B------:R-:W-:Y:S02]  /*13e20*/  ISETP.GT.AND P3, PT, R227, R4, PT ;  /* 0x00000004e300720c */ /* 0x000fe40003f64270 */
[----:B------:R-:W-:Y:S02]  /*13e30*/  FMNMX3.FTZ R0, R0, R199, R242, !PT ;  /* 0x000000c700007276 */ /* 0x000fe400078100f2 */
[----:B------:R-:W-:Y:S02]  /*13e40*/  ISETP.GE.AND P0, PT, R4, R228, PT ;  /* 0x000000e40400720c */ /* 0x000fe40003f06270 */
[----:B-1----:R-:W-:Y:S02]  /*13e50*/  FSEL R24, R24, -INF , !P6 ;  /* 0xff80000018187808 */ /* 0x002fe40007000000 */
[----:B------:R-:W-:Y:S02]  /*13e60*/  FMNMX3.FTZ R5, R5, R26, R19, !PT ;  /* 0x0000001a05057276 */ /* 0x000fe40007810013 */
[----:B------:R-:W-:Y:S02]  /*13e70*/  ISETP.GT.AND P6, PT, R235, R4, PT ;  /* 0x00000004eb00720c */ /* 0x000fe40003fc4270 */
[----:B--2---:R-:W-:Y:S02]  /*13e80*/  FSEL R23, R23, -INF , !P2 ;  /* 0xff80000017177808 */ /* 0x004fe40005000000 */
[----:B------:R-:W-:Y:S02]  /*13e90*/  FSEL R21, R21, -INF , !P3 ;  /* 0xff80000015157808 */ /* 0x000fe40005800000 */
[CC--:B------:R-:W-:Y:S02]  /*13ea0*/  ISETP.GE.AND P2, PT, R4.reuse, R230.reuse, PT ;  /* 0x000000e60400720c */ /* 0x0c0fe40003f46270 */
[----:B------:R-:W-:Y:S02]  /*13eb0*/  ISETP.GE.AND P3, PT, R4, R229, PT ;  /* 0x000000e50400720c */ /* 0x000fe40003f66270 */
[----:B------:R-:W-:Y:S02]  /*13ec0*/  FMNMX3.FTZ R0, R0, R141, R140, !PT ;  /* 0x0000008d00007276 */ /* 0x000fe4000781008c */
[----:B------:R-:W-:Y:S02]  /*13ed0*/  FSEL R191, R20, -INF , !P0 ;  /* 0xff80000014bf7808 */ /* 0x000fe40004000000 */
[----:B------:R-:W-:Y:S02]  /*13ee0*/  FMNMX3.FTZ R4, R5, R197, R198, !PT ;  /* 0x000000c505047276 */ /* 0x000fe400078100c6 */
[C---:B------:R-:W-:Y:S02]  /*13ef0*/  ISETP.GE.AND P0, PT, R2.reuse, R230, PT ;  /* 0x000000e60200720c */ /* 0x040fe40003f06270 */
[----:B------:R-:W-:Y:S02]  /*13f00*/  FSEL R5, R35, -INF , !P6 ;  /* 0xff80000023057808 */ /* 0x000fe40007000000 */
[----:B------:R-:W-:Y:S02]  /*13f10*/  ISETP.GE.AND P1, PT, R2, R229, PT ;  /* 0x000000e50200720c */ /* 0x000fe40003f26270 */
[----:B------:R-:W1:Y:S01]  /*13f20*/  SHFL.BFLY PT, R2, R0, 0x2, 0x1f ;  /* 0x0c401f0000027f89 */ /* 0x000e6200000e0000 */
[----:B------:R-:W-:Y:S02]  /*13f30*/  FSEL R248, R23, -INF , !P0 ;  /* 0xff80000017f87808 */ /* 0x000fe40004000000 */
[----:B------:R-:W-:Y:S02]  /*13f40*/  FSEL R249, R5, -INF , !P2 ;  /* 0xff80000005f97808 */ /* 0x000fe40005000000 */
[----:B------:R-:W-:Y:S02]  /*13f50*/  FSEL R194, R21, -INF , !P3 ;  /* 0xff80000015c27808 */ /* 0x000fe40005800000 */
[----:B------:R-:W-:Y:S02]  /*13f60*/  FMNMX3.FTZ R4, R4, R248, R249, !PT ;  /* 0x000000f804047276 */ /* 0x000fe400078100f9 */
[----:B------:R-:W-:Y:S02]  /*13f70*/  FMNMX3.FTZ R20, R132, R18, R17, !PT ;  /* 0x0000001284147276 */ /* 0x000fe40007810011 */
[----:B------:R-:W-:Y:S01]  /*13f80*/  FSEL R247, R24, -INF , !P1 ;  /* 0xff80000018f77808 */ /* 0x000fe20004800000 */
[----:B------:R-:W2:Y:S01]  /*13f90*/  SHFL.BFLY PT, R21, R4, 0x2, 0x1f ;  /* 0x0c401f0004157f89 */ /* 0x000ea200000e0000 */
[----:B------:R-:W-:Y:S02]  /*13fa0*/  FMNMX3.FTZ R20, R20, R12, R14, !PT ;  /* 0x0000000c14147276 */ /* 0x000fe4000781000e */
[----:B------:R-:W-:Y:S02]  /*13fb0*/  FMNMX3.FTZ R3, R3, R192, R191, !PT ;  /* 0x000000c003037276 */ /* 0x000fe400078100bf */
[----:B------:R-:W-:Y:S03]  /*13fc0*/  FMNMX3.FTZ R20, R20, R196, R195, !PT ;  /* 0x000000c414147276 */ /* 0x000fe600078100c3 */
[----:B------:R-:W3:Y:S01]  /*13fd0*/  SHFL.BFLY PT, R22, R3, 0x2, 0x1f ;  /* 0x0c401f0003167f89 */ /* 0x000ee200000e0000 */
[----:B------:R-:W-:Y:S02]  /*13fe0*/  FMNMX3.FTZ R5, R20, R247, R194, !PT ;  /* 0x000000f714057276 */ /* 0x000fe400078100c2 */
[----:B-1----:R-:W-:Y:S05]  /*13ff0*/  FMNMX.FTZ R0, R0, R2, !PT ;  /* 0x0000000200007209 */ /* 0x002fea0007810000 */
[----:B------:R-:W1:Y:S08]  /*14000*/  SHFL.BFLY PT, R20, R5, 0x2, 0x1f ;  /* 0x0c401f0005147f89 */ /* 0x000e7000000e0000 */
[----:B------:R-:W4:Y:S01]  /*14010*/  SHFL.BFLY PT, R2, R0, 0x1, 0x1f ;  /* 0x0c201f0000027f89 */ /* 0x000f2200000e0000 */
[----:B--2---:R-:W-:Y:S07]  /*14020*/  FMNMX.FTZ R4, R4, R21, !PT ;  /* 0x0000001504047209 */ /* 0x004fee0007810000 */
[----:B------:R-:W2:Y:S01]  /*14030*/  SHFL.BFLY PT, R133, R4, 0x1, 0x1f ;  /* 0x0c201f0004857f89 */ /* 0x000ea200000e0000 */
[----:B---3--:R-:W-:Y:S07]  /*14040*/  FMNMX.FTZ R3, R3, R22, !PT ;  /* 0x0000001603037209 */ /* 0x008fee0007810000 */
[----:B------:R-:W3:Y:S01]  /*14050*/  SHFL.BFLY PT, R135, R3, 0x1, 0x1f ;  /* 0x0c201f0003877f89 */ /* 0x000ee200000e0000 */
[----:B-1----:R-:W-:Y:S07]  /*14060*/  FMNMX.FTZ R5, R5, R20, !PT ;  /* 0x0000001405057209 */ /* 0x002fee0007810000 */
[----:B------:R-:W-:Y:S01]  /*14070*/  LDSM.16.MT88.4 R20, [R212+0xa000] ;  /* 0x00a00000d414783b */ /* 0x000fe20000004200 */
[----:B----4-:R-:W-:Y:S04]  /*14080*/  FMNMX.FTZ R136, R0, R2, !PT ;  /* 0x0000000200887209 */ /* 0x010fe80007810000 */
[C---:B------:R-:W-:Y:S01]  /*14090*/  FSETP.NEU.FTZ.AND P0, PT, R136.reuse, -INF , PT ;  /* 0xff8000008800780b */ /* 0x040fe20003f1d000 */
[----:B------:R-:W-:Y:S02]  /*140a0*/  FMUL.FTZ R189, R136, UR4 ;  /* 0x0000000488bd7c20 */ /* 0x000fe40008410000 */
[----:B------:R-:W1:Y:S03]  /*140b0*/  SHFL.BFLY PT, R134, R5, 0x1, 0x1f ;  /* 0x0c201f0005867f89 */ /* 0x000e6600000e0000 */
[----:B------:R-:W-:Y:S02]  /*140c0*/  FSEL R189, R189, RZ, P0 ;  /* 0x000000ffbdbd7208 */ /* 0x000fe40000000000 */
[----:B--2---:R-:W-:Y:S03]  /*140d0*/  FMNMX.FTZ R133, R4, R133, !PT ;  /* 0x0000008504857209 */ /* 0x004fe60007810000 */
[--C-:B------:R-:W-:Y:S01]  /*140e0*/  FFMA.FTZ R0, R176, UR4, -R189.reuse ;  /* 0x00000004b0007c23 */ /* 0x100fe200080108bd */
[C---:B------:R-:W-:Y:S01]  /*140f0*/  FSETP.NEU.FTZ.AND P2, PT, R133.reuse, -INF , PT ;  /* 0xff8000008500780b */ /* 0x040fe20003f5d000 */
[----:B------:R-:W-:Y:S01]  /*14100*/  FMUL.FTZ R188, R133, UR4 ;  /* 0x0000000485bc7c20 */ /* 0x000fe20008410000 */
[--C-:B------:R-:W-:Y:S01]  /*14110*/  FFMA.FTZ R13, R13, UR4, -R189.reuse ;  /* 0x000000040d0d7c23 */ /* 0x100fe200080108bd */
[----:B------:R2:W-:Y:S01]  /*14120*/  MUFU.EX2 R239, R0 ;  /* 0x0000000000ef7308 */ /* 0x0005e20000000800 */
[----:B---3--:R-:W-:Y:S01]  /*14130*/  FMNMX.FTZ R135, R3, R135, !PT ;  /* 0x0000008703877209 */ /* 0x008fe20007810000 */
[--C-:B------:R-:W-:Y:S01]  /*14140*/  FFMA.FTZ R8, R8, UR4, -R189.reuse ;  /* 0x0000000408087c23 */ /* 0x100fe200080108bd */
[----:B------:R-:W-:Y:S01]  /*14150*/  FSEL R188, R188, RZ, P2 ;  /* 0x000000ffbcbc7208 */ /* 0x000fe20001000000 */
[----:B------:R-:W-:Y:S01]  /*14160*/  FFMA.FTZ R9, R9, UR4, -R189 ;  /* 0x0000000409097c23 */ /* 0x000fe200080108bd */
[----:B------:R-:W-:Y:S01]  /*14170*/  FSEL R3, R133, RZ, P2 ;  /* 0x000000ff85037208 */ /* 0x000fe20001000000 */
[C---:B------:R-:W-:Y:S01]  /*14180*/  FMUL.FTZ R142, R135.reuse, UR4 ;  /* 0x00000004878e7c20 */ /* 0x040fe20008410000 */
[----:B------:R-:W-:Y:S01]  /*14190*/  FSETP.NEU.FTZ.AND P1, PT, R135, -INF , PT ;  /* 0xff8000008700780b */ /* 0x000fe20003f3d000 */
[--C-:B------:R-:W-:Y:S01]  /*141a0*/  FFMA.FTZ R4, R26, UR4, -R188.reuse ;  /* 0x000000041a047c23 */ /* 0x100fe200080108bc */
[----:B------:R-:W-:Y:S01]  /*141b0*/  FFMA.FTZ R16, R16, UR4, -R188 ;  /* 0x0000000410107c23 */ /* 0x000fe200080108bc */
[----:B------:R-:W-:Y:S01]  /*141c0*/  FADD.FTZ R3, -R3, R137 ;  /* 0x0000008903037221 */ /* 0x000fe20000010100 */
[----:B------:R-:W-:Y:S01]  /*141d0*/  FSEL R142, R142, RZ, P1 ;  /* 0x000000ff8e8e7208 */ /* 0x000fe20000800000 */
[----:B------:R3:W-:Y:S01]  /*141e0*/  MUFU.EX2 R207, R4 ;  /* 0x0000000400cf7308 */ /* 0x0007e20000000800 */
[----:B-1----:R-:W-:Y:S01]  /*141f0*/  FMNMX.FTZ R134, R5, R134, !PT ;  /* 0x0000008605867209 */ /* 0x002fe20007810000 */
[----:B------:R-:W-:Y:S01]  /*14200*/  FMUL.FTZ R3, R3, UR4 ;  /* 0x0000000403037c20 */ /* 0x000fe20008410000 */
[----:B------:R-:W-:Y:S01]  /*14210*/  FSEL R5, R136, RZ, P0 ;  /* 0x000000ff88057208 */ /* 0x000fe20000000000 */
[--C-:B------:R-:W-:Y:S01]  /*14220*/  FFMA.FTZ R6, R6, UR4, -R142.reuse ;  /* 0x0000000406067c23 */ /* 0x100fe2000801088e */
[C---:B------:R-:W-:Y:S01]  /*14230*/  FSETP.NEU.FTZ.AND P3, PT, R134.reuse, -INF , PT ;  /* 0xff8000008600780b */ /* 0x040fe20003f7d000 */
[C---:B------:R-:W-:Y:S01]  /*14240*/  FMUL.FTZ R143, R134.reuse, UR4 ;  /* 0x00000004868f7c20 */ /* 0x040fe20008410000 */
[----:B------:R-:W-:Y:S01]  /*14250*/  FFMA.FTZ R7, R7, UR4, -R142 ;  /* 0x0000000407077c23 */ /* 0x000fe2000801088e */
[--C-:B------:R-:W-:Y:S01]  /*14260*/  FFMA.FTZ R15, R15, UR4, -R188.reuse ;  /* 0x000000040f0f7c23 */ /* 0x100fe200080108bc */
[----:B--2---:R-:W-:Y:S01]  /*14270*/  FSEL R0, R134, RZ, P3 ;  /* 0x000000ff86007208 */ /* 0x004fe20001800000 */
[----:B------:R-:W-:Y:S01]  /*14280*/  FFMA.FTZ R19, R19, UR4, -R188 ;  /* 0x0000000413137c23 */ /* 0x000fe200080108bc */
[----:B------:R-:W-:Y:S01]  /*14290*/  FSEL R143, R143, RZ, P3 ;  /* 0x000000ff8f8f7208 */ /* 0x000fe20001800000 */
[----:B------:R-:W-:Y:S01]  /*142a0*/  MUFU.EX2 R246, R6 ;  /* 0x0000000600f67308 */ /* 0x000fe20000000800 */
[----:B------:R-:W-:Y:S01]  /*142b0*/  FFMA.FTZ R11, R11, UR4, -R142 ;  /* 0x000000040b0b7c23 */ /* 0x000fe2000801088e */
[----:B------:R-:W-:Y:S01]  /*142c0*/  FADD.FTZ R2, -R0, R132 ;  /* 0x0000008400027221 */ /* 0x000fe20000010100 */
[----:B------:R-:W-:Y:S01]  /*142d0*/  FSEL R0, R135, RZ, P1 ;  /* 0x000000ff87007208 */ /* 0x000fe20000800000 */
[--C-:B------:R-:W-:Y:S01]  /*142e0*/  FFMA.FTZ R18, R18, UR4, -R143.reuse ;  /* 0x0000000412127c23 */ /* 0x100fe2000801088f */
[--C-:B------:R-:W-:Y:S01]  /*142f0*/  FFMA.FTZ R17, R17, UR4, -R143.reuse ;  /* 0x0000000411117c23 */ /* 0x100fe2000801088f */
[----:B---3--:R-:W-:Y:S01]  /*14300*/  FMUL.FTZ R4, R2, UR4 ;  /* 0x0000000402047c20 */ /* 0x008fe20008410000 */
[--C-:B------:R-:W-:Y:S01]  /*14310*/  FFMA.FTZ R12, R12, UR4, -R143.reuse ;  /* 0x000000040c0c7c23 */ /* 0x100fe2000801088f */
[----:B------:R-:W-:Y:S01]  /*14320*/  FFMA.FTZ R14, R14, UR4, -R143 ;  /* 0x000000040e0e7c23 */ /* 0x000fe2000801088f */
[----:B------:R-:W-:Y:S01]  /*14330*/  FADD.FTZ R2, -R0, R138 ;  /* 0x0000008a00027221 */ /* 0x000fe20000010100 */
[----:B------:R-:W-:Y:S01]  /*14340*/  FADD.FTZ R0, -R5, R139 ;  /* 0x0000008b05007221 */ /* 0x000fe20000010100 */
[----:B------:R-:W1:Y:S01]  /*14350*/  MUFU.EX2 R244, R7 ;  /* 0x0000000700f47308 */ /* 0x000e620000000800 */
[--C-:B------:R-:W-:Y:S01]  /*14360*/  FFMA.FTZ R10, R10, UR4, -R142.reuse ;  /* 0x000000040a0a7c23 */ /* 0x100fe2000801088e */
[----:B------:R-:W-:Y:S01]  /*14370*/  FMUL.FTZ R2, R2, UR4 ;  /* 0x0000000402027c20 */ /* 0x000fe20008410000 */
[----:B------:R-:W-:Y:S07]  /*14380*/  FMUL.FTZ R0, R0, UR4 ;  /* 0x0000000400007c20 */ /* 0x000fee0008410000 */
[----:B------:R-:W-:Y:S01]  /*14390*/  MUFU.EX2 R211, R18 ;  /* 0x0000001200d37308 */ /* 0x000fe20000000800 */
[----:B------:R-:W-:Y:S01]  /*143a0*/  IADD3 R137, PT, PT, R212, 0xa040, RZ ;  /* 0x0000a040d4897810 */ /* 0x000fe20007ffe0ff */
[--C-:B------:R-:W-:Y:S01]  /*143b0*/  FFMA.FTZ R139, R190, UR4, -R142.reuse ;  /* 0x00000004be8b7c23 */ /* 0x100fe2000801088e */
[----:B------:R-:W-:Y:S07]  /*143c0*/  @P4 IADD3 R137, PT, PT, R200, -0x40, RZ ;  /* 0xffffffc0c8894810 */ /* 0x000fee0007ffe0ff */
[----:B------:R-:W2:Y:S01]  /*143d0*/  MUFU.EX2 R237, R17 ;  /* 0x0000001100ed7308 */ /* 0x000ea20000000800 */
[--C-:B------:R-:W-:Y:S01]  /*143e0*/  FFMA.FTZ R138, R193, UR4, -R142.reuse ;  /* 0x00000004c18a7c23 */ /* 0x100fe2000801088e */
[--C-:B------:R-:W-:Y:S08]  /*143f0*/  FFMA.FTZ R141, R141, UR4, -R189.reuse ;  /* 0x000000048d8d7c23 */ /* 0x100ff000080108bd */
[----:B------:R-:W-:Y:S01]  /*14400*/  MUFU.EX2 R208, R16 ;  /* 0x0000001000d07308 */ /* 0x000fe20000000800 */
[----:B-1----:R-:W-:Y:S09]  /*14410*/  F2FP.F16.F32.PACK_AB R182, R244, R246 ;  /* 0x000000f6f4b6723e */ /* 0x002ff200000000ff */
[----:B------:R-:W1:Y:S10]  /*14420*/  MUFU.EX2 R206, R19 ;  /* 0x0000001300ce7308 */ /* 0x000e740000000800 */
[----:B------:R-:W3:Y:S01]  /*14430*/  MUFU.EX2 R132, R4 ;  /* 0x0000000400847308 */ /* 0x000ee20000000800 */
[----:B--2---:R-:W-:Y:S09]  /*14440*/  F2FP.F16.F32.PACK_AB R176, R237, R211 ;  /* 0x000000d3edb0723e */ /* 0x004ff200000000ff */
[----:B------:R-:W2:Y:S10]  /*14450*/  MUFU.EX2 R3, R3 ;  /* 0x0000000300037308 */ /* 0x000eb40000000800 */
[----:B------:R-:W4:Y:S01]  /*14460*/  MUFU.EX2 R209, R15 ;  /* 0x0000000f00d17308 */ /* 0x000f220000000800 */
[----:B-1----:R-:W-:Y:S09]  /*14470*/  F2FP.F16.F32.PACK_AB R179, R206, R207 ;  /* 0x000000cfceb3723e */ /* 0x002ff200000000ff */
[----:B------:R-:W-:Y:S01]  /*14480*/  MUFU.EX2 R210, R12 ;  /* 0x0000000c00d27308 */ /* 0x000fe20000000800 */
[C---:B---3--:R-:W-:Y:S01]  /*14490*/  FMUL.FTZ R4, R132.reuse, R144 ;  /* 0x0000009084047220 */ /* 0x048fe20000410000 */
[C---:B------:R-:W-:Y:S08]  /*144a0*/  FMUL.FTZ R5, R132.reuse, R145 ;  /* 0x0000009184057220 */ /* 0x040ff00000410000 */
[----:B------:R-:W1:Y:S01]  /*144b0*/  MUFU.EX2 R236, R14 ;  /* 0x0000000e00ec7308 */ /* 0x000e620000000800 */
[C---:B------:R-:W-:Y:S01]  /*144c0*/  FMUL.FTZ R16, R132.reuse, R156 ;  /* 0x0000009c84107220 */ /* 0x040fe20000410000 */
[C---:B--2---:R-:W-:Y:S01]  /*144d0*/  FMUL.FTZ R6, R3.reuse, R146 ;  /* 0x0000009203067220 */ /* 0x044fe20000410000 */
[----:B------:R-:W-:Y:S07]  /*144e0*/  FMUL.FTZ R7, R3, R147 ;  /* 0x0000009303077220 */ /* 0x000fee0000410000 */
[----:B------:R-:W-:Y:S01]  /*144f0*/  MUFU.EX2 R243, R11 ;  /* 0x0000000b00f37308 */ /* 0x000fe20000000800 */
[C---:B------:R-:W-:Y:S01]  /*14500*/  FMUL.FTZ R17, R132.reuse, R157 ;  /* 0x0000009d84117220 */ /* 0x040fe20000410000 */
[----:B----4-:R-:W-:Y:S01]  /*14510*/  F2FP.F16.F32.PACK_AB R177, R209, R208 ;  /* 0x000000d0d1b1723e */ /* 0x010fe200000000ff */
[C---:B------:R-:W-:Y:S07]  /*14520*/  FMUL.FTZ R18, R3.reuse, R158 ;  /* 0x0000009e03127220 */ /* 0x040fee0000410000 */
[----:B------:R-:W2:Y:S01]  /*14530*/  MUFU.EX2 R245, R10 ;  /* 0x0000000a00f57308 */ /* 0x000ea20000000800 */
[C---:B------:R-:W-:Y:S01]  /*14540*/  FMUL.FTZ R19, R3.reuse, R159 ;  /* 0x0000009f03137220 */ /* 0x040fe20000410000 */
[----:B------:R-:W3:Y:S01]  /*14550*/  LDSM.16.MT88.4 R144, [R137] ;  /* 0x000000008990783b */ /* 0x000ee20000004200 */
[C---:B------:R-:W-:Y:S07]  /*14560*/  FMUL.FTZ R32, R132.reuse, R172 ;  /* 0x000000ac84207220 */ /* 0x040fee0000410000 */
[----:B------:R-:W4:Y:S01]  /*14570*/  MUFU.EX2 R238, R13 ;  /* 0x0000000d00ee7308 */ /* 0x000f220000000800 */
[----:B------:R-:W-:Y:S01]  /*14580*/  FMUL.FTZ R33, R132, R173 ;  /* 0x000000ad84217220 */ /* 0x000fe20000410000 */
[----:B-1----:R-:W-:Y:S01]  /*14590*/  F2FP.F16.F32.PACK_AB R178, R236, R210 ;  /* 0x000000d2ecb2723e */ /* 0x002fe200000000ff */
[C---:B------:R-:W-:Y:S07]  /*145a0*/  FMUL.FTZ R34, R3.reuse, R174 ;  /* 0x000000ae03227220 */ /* 0x040fee0000410000 */
[----:B------:R-:W-:Y:S01]  /*145b0*/  MUFU.EX2 R240, R8 ;  /* 0x0000000800f07308 */ /* 0x000fe20000000800 */
[----:B------:R-:W-:Y:S01]  /*145c0*/  FMUL.FTZ R35, R3, R175 ;  /* 0x000000af03237220 */ /* 0x000fe20000410000 */
[----:B------:R-:W-:Y:S01]  /*145d0*/  LDSM.16.MT88.4 R156, [R212+0xa800] ;  /* 0x00a80000d49c783b */ /* 0x000fe20000004200 */
[C---:B------:R-:W-:Y:S07]  /*145e0*/  FMUL.FTZ R36, R132.reuse, R36 ;  /* 0x0000002484247220 */ /* 0x040fee0000410000 */
[----:B------:R-:W1:Y:S01]  /*145f0*/  MUFU.EX2 R241, R9 ;  /* 0x0000000900f17308 */ /* 0x000e620000000800 */
[-C--:B------:R-:W-:Y:S09]  /*14600*/  HMMA.16816.F32 R4, R176, R20.reuse, R4 ;  /* 0x00000014b004723c */ /* 0x080ff20000001804 */
[----:B------:R-:W5:Y:S01]  /*14610*/  MUFU.EX2 R2, R2 ;  /* 0x0000000200027308 */ /* 0x000f620000000800 */
[----:B--2---:R-:W-:Y:S01]  /*14620*/  F2FP.F16.F32.PACK_AB R180, R245, R243 ;  /* 0x000000f3f5b4723e */ /* 0x004fe200000000ff */
[C---:B------:R-:W-:Y:S08]  /*14630*/  FMUL.FTZ R37, R132.reuse, R37 ;  /* 0x0000002584257220 */ /* 0x040ff00000410000 */
[----:B------:R-:W2:Y:S01]  /*14640*/  MUFU.EX2 R0, R0 ;  /* 0x0000000000007308 */ /* 0x000ea20000000800 */
[----:B----4-:R-:W-:Y:S01]  /*14650*/  F2FP.F16.F32.PACK_AB R181, R239, R238 ;  /* 0x000000eeefb5723e */ /* 0x010fe200000000ff */
[C---:B------:R-:W-:Y:S01]  /*14660*/  FMUL.FTZ R38, R3.reuse, R38 ;  /* 0x0000002603267220 */ /* 0x040fe20000410000 */
[----:B------:R-:W-:Y:S01]  /*14670*/  FMUL.FTZ R39, R3, R39 ;  /* 0x0000002703277220 */ /* 0x000fe20000410000 */
[C---:B------:R-:W-:Y:S01]  /*14680*/  FMUL.FTZ R48, R132.reuse, R48 ;  /* 0x0000003084307220 */ /* 0x040fe20000410000 */
[C---:B------:R-:W-:Y:S01]  /*14690*/  FMUL.FTZ R49, R132.reuse, R49 ;  /* 0x0000003184317220 */ /* 0x040fe20000410000 */
[----:B-1----:R-:W-:Y:S01]  /*146a0*/  F2FP.F16.F32.PACK_AB R183, R241, R240 ;  /* 0x000000f0f1b7723e */ /* 0x002fe200000000ff */
[C---:B------:R-:W-:Y:S01]  /*146b0*/  FMUL.FTZ R50, R3.reuse, R50 ;  /* 0x0000003203327220 */ /* 0x040fe20000410000 */
[C---:B------:R-:W-:Y:S01]  /*146c0*/  FMUL.FTZ R51, R3.reuse, R51 ;  /* 0x0000003303337220 */ /* 0x040fe20000410000 */
[----:B------:R-:W-:Y:S01]  /*146d0*/  FMUL.FTZ R52, R132, R52 ;  /* 0x0000003484347220 */ /* 0x000fe20000410000 */
[C---:B-----5:R-:W-:Y:S01]  /*146e0*/  FMUL.FTZ R8, R2.reuse, R148 ;  /* 0x0000009402087220 */ /* 0x060fe20000410000 */
[C---:B------:R-:W-:Y:S01]  /*146f0*/  FMUL.FTZ R9, R2.reuse, R149 ;  /* 0x0000009502097220 */ /* 0x040fe20000410000 */
[C---:B------:R-:W-:Y:S01]  /*14700*/  FMUL.FTZ R12, R2.reuse, R152 ;  /* 0x00000098020c7220 */ /* 0x040fe20000410000 */
[----:B------:R-:W-:Y:S01]  /*14710*/  FMUL.FTZ R13, R2, R153 ;  /* 0x00000099020d7220 */ /* 0x000fe20000410000 */
[C---:B--2---:R-:W-:Y:S01]  /*14720*/  FMUL.FTZ R10, R0.reuse, R150 ;  /* 0x00000096000a7220 */ /* 0x044fe20000410000 */
[C---:B------:R-:W-:Y:S01]  /*14730*/  FMUL.FTZ R11, R0.reuse, R151 ;  /* 0x00000097000b7220 */ /* 0x040fe20000410000 */
[----:B------:R-:W-:Y:S01]  /*14740*/  LDSM.16.MT88.4 R172, [R223] ;  /* 0x00000000dfac783b */ /* 0x000fe20000004200 */
[C---:B------:R-:W-:Y:S01]  /*14750*/  FMUL.FTZ R14, R0.reuse, R154 ;  /* 0x0000009a000e7220 */ /* 0x040fe20000410000 */
[----:B------:R-:W-:Y:S01]  /*14760*/  FMUL.FTZ R15, R0, R155 ;  /* 0x0000009b000f7220 */ /* 0x000fe20000410000 */
[C---:B------:R-:W-:Y:S01]  /*14770*/  FMUL.FTZ R24, R2.reuse, R164 ;  /* 0x000000a402187220 */ /* 0x040fe20000410000 */
[----:B------:R-:W-:Y:S01]  /*14780*/  FMUL.FTZ R25, R2, R165 ;  /* 0x000000a502197220 */ /* 0x000fe20000410000 */
[----:B------:R-:W-:Y:S01]  /*14790*/  FMUL.FTZ R26, R0, R166 ;  /* 0x000000a6001a7220 */ /* 0x000fe20000410000 */
[C---:B------:R-:W-:Y:S01]  /*147a0*/  HMMA.16816.F32 R8, R180.reuse, R20, R8 ;  /* 0x00000014b408723c */ /* 0x040fe20000001808 */
[----:B------:R1:W-:Y:S01]  /*147b0*/  MUFU.EX2 R203, R139 ;  /* 0x0000008b00cb7308 */ /* 0x0003e20000000800 */
[----:B------:R-:W2:Y:S02]  /*147c0*/  LDSM.16.MT88.4 R148, [R219+0xa000] ;  /* 0x00a00000db94783b */ /* 0x000ea40000004200 */
[C---:B------:R-:W-:Y:S01]  /*147d0*/  FMUL.FTZ R20, R132.reuse, R160 ;  /* 0x000000a084147220 */ /* 0x040fe20000410000 */
[----:B------:R-:W-:Y:S01]  /*147e0*/  FMUL.FTZ R21, R132, R161 ;  /* 0x000000a184157220 */ /* 0x000fe20000410000 */
        /* <DEDUP_REMOVED lines=48> */
[--C-:B-1----:R-:W-:Y:S01]  /*14af0*/  FFMA.FTZ R139, R192, UR4, -R142.reuse ;  /* 0x00000004c08b7c23 */ /* 0x102fe2000801088e */
[----:B------:R-:W-:Y:S01]  /*14b00*/  FFMA.FTZ R142, R191, UR4, -R142 ;  /* 0x00000004bf8e7c23 */ /* 0x000fe2000801088e */
[C---:B------:R-:W-:Y:S01]  /*14b10*/  FMUL.FTZ R76, R2.reuse, R76 ;  /* 0x0000004c024c7220 */ /* 0x040fe20000410000 */
[----:B------:R-:W-:Y:S01]  /*14b20*/  FMUL.FTZ R77, R2, R77 ;  /* 0x0000004d024d7220 */ /* 0x000fe20000410000 */
[-C--:B------:R-:W-:Y:S01]  /*14b30*/  HMMA.16816.F32 R44, R180, R146.reuse, R44 ;  /* 0x00000092b42c723c */ /* 0x080fe2000000182c */
[----:B------:R-:W-:Y:S02]  /*14b40*/  MUFU.EX2 R204, R142 ;  /* 0x0000008e00cc7308 */ /* 0x000fe40000000800 */
[C---:B------:R-:W-:Y:S01]  /*14b50*/  FMUL.FTZ R78, R0.reuse, R78 ;  /* 0x0000004e004e7220 */ /* 0x040fe20000410000 */
[----:B------:R-:W-:Y:S01]  /*14b60*/  FMUL.FTZ R79, R0, R79 ;  /* 0x0000004f004f7220 */ /* 0x000fe20000410000 */
[C---:B------:R-:W-:Y:S01]  /*14b70*/  FMUL.FTZ R80, R132.reuse, R80 ;  /* 0x0000005084507220 */ /* 0x040fe20000410000 */
[C---:B------:R-:W-:Y:S01]  /*14b80*/  FMUL.FTZ R81, R132.reuse, R81 ;  /* 0x0000005184517220 */ /* 0x040fe20000410000 */
[C---:B------:R-:W-:Y:S01]  /*14b90*/  FMUL.FTZ R82, R3.reuse, R82 ;  /* 0x0000005203527220 */ /* 0x040fe20000410000 */
[C---:B------:R-:W-:Y:S01]  /*14ba0*/  HMMA.16816.F32 R48, R176.reuse, R146, R48 ;  /* 0x00000092b030723c */ /* 0x040fe20000001830 */
[----:B------:R-:W1:Y:S02]  /*14bb0*/  LDSM.16.MT88.4 R144, [R212+0xb000] ;  /* 0x00b00000d490783b */ /* 0x000e640000004200 */
[----:B------:R3:W-:Y:S01]  /*14bc0*/  MUFU.EX2 R202, R139 ;  /* 0x0000008b00ca7308 */ /* 0x0007e20000000800 */
[C---:B------:R-:W-:Y:S01]  /*14bd0*/  FMUL.FTZ R83, R3.reuse, R83 ;  /* 0x0000005303537220 */ /* 0x040fe20000410000 */
[C---:B------:R-:W-:Y:S01]  /*14be0*/  FMUL.FTZ R84, R132.reuse, R84 ;  /* 0x0000005484547220 */ /* 0x040fe20000410000 */
[----:B------:R-:W-:Y:S01]  /*14bf0*/  FMUL.FTZ R85, R132, R85 ;  /* 0x0000005584557220 */ /* 0x000fe20000410000 */
[C---:B------:R-:W-:Y:S01]  /*14c00*/  FMUL.FTZ R86, R3.reuse, R86 ;  /* 0x0000005603567220 */ /* 0x040fe20000410000 */
[-C--:B--2---:R-:W-:Y:S05]  /*14c10*/  HMMA.16816.F32 R52, R176, R148.reuse, R52 ;  /* 0x00000094b034723c */ /* 0x084fea0000001834 */
[----:B------:R-:W-:Y:S01]  /*14c20*/  MUFU.EX2 R192, R141 ;  /* 0x0000008d00c07308 */ /* 0x000fe20000000800 */
[----:B------:R-:W-:Y:S01]  /*14c30*/  FMUL.FTZ R87, R3, R87 ;  /* 0x0000005703577220 */ /* 0x000fe20000410000 */
[C---:B------:R-:W-:Y:S01]  /*14c40*/  FMUL.FTZ R88, R2.reuse, R88 ;  /* 0x0000005802587220 */ /* 0x040fe20000410000 */
[----:B------:R-:W-:Y:S01]  /*14c50*/  FMUL.FTZ R89, R2, R89 ;  /* 0x0000005902597220 */ /* 0x000fe20000410000 */
[C---:B------:R-:W-:Y:S01]  /*14c60*/  FMUL.FTZ R90, R0.reuse, R90 ;  /* 0x0000005a005a7220 */ /* 0x040fe20000410000 */
[----:B------:R-:W-:Y:S01]  /*14c70*/  FMUL.FTZ R91, R0, R91 ;  /* 0x0000005b005b7220 */ /* 0x000fe20000410000 */
[C---:B------:R-:W-:Y:S04]  /*14c80*/  HMMA.16816.F32 R56, R180.reuse, R148, R56 ;  /* 0x00000094b438723c */ /* 0x040fe80000001838 */
[----:B---3--:R-:W-:Y:S01]  /*14c90*/  FFMA.FTZ R139, R199, UR4, -R189 ;  /* 0x00000004c78b7c23 */ /* 0x008fe200080108bd */
[----:B------:R-:W-:Y:S01]  /*14ca0*/  MOV R152, R201 ;  /* 0x000000c900987202 */ /* 0x000fe20000000f00 */
[C---:B------:R-:W-:Y:S01]  /*14cb0*/  FMUL.FTZ R92, R2.reuse, R92 ;  /* 0x0000005c025c7220 */ /* 0x040fe20000410000 */
[----:B------:R-:W-:Y:S01]  /*14cc0*/  FMUL.FTZ R93, R2, R93 ;  /* 0x0000005d025d7220 */ /* 0x000fe20000410000 */
[-C--:B------:R-:W-:Y:S01]  /*14cd0*/  HMMA.16816.F32 R60, R180, R150.reuse, R60 ;  /* 0x00000096b43c723c */ /* 0x080fe2000000183c */
[----:B------:R2:W-:Y:S02]  /*14ce0*/  MUFU.EX2 R200, R139 ;  /* 0x0000008b00c87308 */ /* 0x0005e40000000800 */
[C---:B------:R-:W-:Y:S01]  /*14cf0*/  FMUL.FTZ R94, R0.reuse, R94 ;  /* 0x0000005e005e7220 */ /* 0x040fe20000410000 */
[----:B------:R-:W-:Y:S01]  /*14d00*/  FMUL.FTZ R95, R0, R95 ;  /* 0x0000005f005f7220 */ /* 0x000fe20000410000 */
[C---:B------:R-:W-:Y:S01]  /*14d10*/  FMUL.FTZ R96, R132.reuse, R96 ;  /* 0x0000006084607220 */ /* 0x040fe20000410000 */
[----:B------:R-:W-:Y:S01]  /*14d20*/  FMUL.FTZ R97, R132, R97 ;  /* 0x0000006184617220 */ /* 0x000fe20000410000 */
[C---:B------:R-:W-:Y:S01]  /*14d30*/  FMUL.FTZ R98, R3.reuse, R98 ;  /* 0x0000006203627220 */ /* 0x040fe20000410000 */
[C---:B------:R-:W-:Y:S01]  /*14d40*/  HMMA.16816.F32 R64, R176.reuse, R150, R64 ;  /* 0x00000096b040723c */ /* 0x040fe20000001840 */
[----:B------:R-:W3:Y:S03]  /*14d50*/  LDSM.16.MT88.4 R148, [R220+0xb000] ;  /* 0x00b00000dc94783b */ /* 0x000ee60000004200 */
[----:B------:R-:W-:Y:S01]  /*14d60*/  FMUL.FTZ R99, R3, R99 ;  /* 0x0000006303637220 */ /* 0x000fe20000410000 */
        /* <DEDUP_REMOVED lines=19> */
[--C-:B------:R-:W-:Y:S01]  /*14ea0*/  FFMA.FTZ R138, R196, UR4, -R143.reuse ;  /* 0x00000004c48a7c23 */ /* 0x100fe2000801088f */
[--C-:B--2---:R-:W-:Y:S01]  /*14eb0*/  FFMA.FTZ R139, R195, UR4, -R143.reuse ;  /* 0x00000004c38b7c23 */ /* 0x104fe2000801088f */
[C---:B------:R-:W-:Y:S01]  /*14ec0*/  HMMA.16816.F32 R80, R176.reuse, R146, R80 ;  /* 0x00000092b050723c */ /* 0x040fe20000001850 */
[----:B------:R-:W1:Y:S01]  /*14ed0*/  LDSM.16.MT88.4 R144, [R137+0x1000] ;  /* 0x001000008990783b */ /* 0x000e620000004200 */
[----:B------:R2:W-:Y:S02]  /*14ee0*/  MUFU.EX2 R201, R138 ;  /* 0x0000008a00c97308 */ /* 0x0005e40000000800 */
[C---:B------:R-:W-:Y:S01]  /*14ef0*/  FMUL.FTZ R100, R132.reuse, R100 ;  /* 0x0000006484647220 */ /* 0x040fe20000410000 */
[C---:B------:R-:W-:Y:S07]  /*14f00*/  FMUL.FTZ R101, R132.reuse, R101 ;  /* 0x0000006584657220 */ /* 0x040fee0000410000 */
[----:B------:R4:W-:Y:S01]  /*14f10*/  MUFU.EX2 R199, R139 ;  /* 0x0000008b00c77308 */ /* 0x0009e20000000800 */
[C---:B------:R-:W-:Y:S01]  /*14f20*/  FMUL.FTZ R102, R3.reuse, R102 ;  /* 0x0000006603667220 */ /* 0x040fe20000410000 */
[-C--:B---3--:R-:W-:Y:S03]  /*14f30*/  HMMA.16816.F32 R84, R176, R148.reuse, R84 ;  /* 0x00000094b054723c */ /* 0x088fe60000001854 */
[C---:B------:R-:W-:Y:S01]  /*14f40*/  FMUL.FTZ R103, R3.reuse, R103 ;  /* 0x0000006703677220 */ /* 0x040fe20000410000 */
[C---:B------:R-:W-:Y:S01]  /*14f50*/  FMUL.FTZ R112, R132.reuse, R112 ;  /* 0x0000007084707220 */ /* 0x040fe20000410000 */
[----:B------:R-:W-:Y:S01]  /*14f60*/  FMUL.FTZ R113, R132, R113 ;  /* 0x0000007184717220 */ /* 0x000fe20000410000 */
[C---:B------:R-:W-:Y:S01]  /*14f70*/  FMUL.FTZ R114, R3.reuse, R114 ;  /* 0x0000007203727220 */ /* 0x040fe20000410000 */
[----:B------:R-:W-:Y:S01]  /*14f80*/  FMUL.FTZ R115, R3, R115 ;  /* 0x0000007303737220 */ /* 0x000fe20000410000 */
[C---:B------:R-:W-:Y:S04]  /*14f90*/  HMMA.16816.F32 R88, R180.reuse, R148, R88 ;  /* 0x00000094b458723c */ /* 0x040fe80000001858 */
[--C-:B--2---:R-:W-:Y:S01]  /*14fa0*/  FFMA.FTZ R138, R197, UR4, -R188.reuse ;  /* 0x00000004c58a7c23 */ /* 0x104fe200080108bc */
[--C-:B----4-:R-:W-:Y:S01]  /*14fb0*/  FFMA.FTZ R139, R198, UR4, -R188.reuse ;  /* 0x00000004c68b7c23 */ /* 0x110fe200080108bc */
[C---:B------:R-:W-:Y:S01]  /*14fc0*/  FMUL.FTZ R116, R132.reuse, R116 ;  /* 0x0000007484747220 */ /* 0x040fe20000410000 */
[C---:B------:R-:W-:Y:S01]  /*14fd0*/  FMUL.FTZ R117, R132.reuse, R117 ;  /* 0x0000007584757220 */ /* 0x040fe20000410000 */
[-C--:B------:R-:W-:Y:S01]  /*14fe0*/  HMMA.16816.F32 R92, R180, R150.reuse, R92 ;  /* 0x00000096b45c723c */ /* 0x080fe2000000185c */
[----:B------:R2:W-:Y:S02]  /*14ff0*/  MUFU.EX2 R198, R138 ;  /* 0x0000008a00c67308 */ /* 0x0005e40000000800 */
[C---:B------:R-:W-:Y:S01]  /*15000*/  FMUL.FTZ R118, R3.reuse, R118 ;  /* 0x0000007603767220 */ /* 0x040fe20000410000 */
[C---:B------:R-:W-:Y:S07]  /*15010*/  FMUL.FTZ R119, R3.reuse, R119 ;  /* 0x0000007703777220 */ /* 0x040fee0000410000 */
[----:B------:R-:W3:Y:S01]  /*15020*/  MUFU.EX2 R197, R139 ;  /* 0x0000008b00c57308 */ /* 0x000ee20000000800 */
[C---:B------:R-:W-:Y:S01]  /*15030*/  FMUL.FTZ R128, R132.reuse, R128 ;  /* 0x0000008084807220 */ /* 0x040fe20000410000 */
[----:B------:R-:W-:Y:S01]  /*15040*/  FMUL.FTZ R129, R132, R129 ;  /* 0x0000008184817220 */ /* 0x000fe20000410000 */
[C---:B------:R-:W-:Y:S01]  /*15050*/  HMMA.16816.F32 R96, R176.reuse, R150, R96 ;  /* 0x00000096b060723c */ /* 0x040fe20000001860 */
[----:B------:R-:W4:Y:S03]  /*15060*/  LDSM.16.MT88.4 R148, [R219+0xb000] ;  /* 0x00b00000db94783b */ /* 0x000f260000004200 */
[C---:B------:R-:W-:Y:S01]  /*15070*/  FMUL.FTZ R130, R3.reuse, R130 ;  /* 0x0000008203827220 */ /* 0x040fe20000410000 */
[----:B------:R-:W-:Y:S01]  /*15080*/  FMUL.FTZ R131, R3, R131 ;  /* 0x0000008303837220 */ /* 0x000fe20000410000 */
[--C-:B--2---:R-:W-:Y:S01]  /*15090*/  FFMA.FTZ R138, R247, UR4, -R143.reuse ;  /* 0x00000004f78a7c23 */ /* 0x104fe2000801088f */
[----:B------:R-:W-:Y:S01]  /*150a0*/  MOV R247, R152 ;  /* 0x0000009800f77202 */ /* 0x000fe20000000f00 */
[-C--:B-1----:R-:W-:Y:S02]  /*150b0*/  HMMA.16816.F32 R100, R176, R144.reuse, R100 ;  /* 0x00000090b064723c */ /* 0x082fe40000001864 */
[----:B------:R1:W-:Y:S01]  /*150c0*/  MUFU.EX2 R195, R138 ;  /* 0x0000008a00c37308 */ /* 0x0003e20000000800 */
[----:B---3--:R-:W-:Y:S01]  /*150d0*/  F2FP.F16.F32.PACK_AB R141, R197, R198 ;  /* 0x000000c6c58d723e */ /* 0x008fe200000000ff */
[----:B------:R-:W-:Y:S01]  /*150e0*/  FFMA.FTZ R143, R194, UR4, -R143 ;  /* 0x00000004c28f7c23 */ /* 0x000fe2000801088f */
[C---:B------:R-:W-:Y:S02]  /*150f0*/  ISETP.GT.AND P0, PT, R232.reuse, R247, PT ;  /* 0x000000f7e800720c */ /* 0x040fe40003f04270 */
[----:B------:R-:W-:Y:S01]  /*15100*/  IADD3 R232, PT, PT, R232, -0x1, RZ ;  /* 0xffffffffe8e87810 */ /* 0x000fe20007ffe0ff */
[C---:B------:R-:W-:Y:S04]  /*15110*/  HMMA.16816.F32 R104, R180.reuse, R144, R104 ;  /* 0x00000090b468723c */ /* 0x040fe80000001868 */
[----:B------:R-:W2:Y:S04]  /*15120*/  MUFU.EX2 R196, R143 ;  /* 0x0000008f00c47308 */ /* 0x000ea80000000800 */
[-C--:B------:R-:W-:Y:S03]  /*15130*/  HMMA.16816.F32 R108, R180, R146.reuse, R108 ;  /* 0x00000092b46c723c */ /* 0x080fe6000000186c */
[--C-:B-1----:R-:W-:Y:S01]  /*15140*/  FFMA.FTZ R138, R248, UR4, -R188.reuse ;  /* 0x00000004f88a7c23 */ /* 0x102fe200080108bc */
[----:B------:R-:W-:Y:S01]  /*15150*/  FFMA.FTZ R188, R249, UR4, -R188 ;  /* 0x00000004f9bc7c23 */ /* 0x000fe200080108bc */
[----:B------:R-:W3:Y:S01]  /*15160*/  LDL.LU R248, [R1+0x8] ;  /* 0x0000080001f87983 */ /* 0x000ee20000300800 */
[----:B--2---:R-:W-:Y:S02]  /*15170*/  F2FP.F16.F32.PACK_AB R142, R196, R195 ;  /* 0x000000c3c48e723e */ /* 0x004fe400000000ff */
[C---:B------:R-:W-:Y:S01]  /*15180*/  HMMA.16816.F32 R112, R176.reuse, R146, R112 ;  /* 0x00000092b070723c */ /* 0x040fe20000001870 */
[----:B------:R1:W-:Y:S01]  /*15190*/  MUFU.EX2 R194, R138 ;  /* 0x0000008a00c27308 */ /* 0x0003e20000000800 */
[----:B------:R-:W2:Y:S09]  /*151a0*/  LDL.LU R249, [R1+0xc] ;  /* 0x00000c0001f97983 */ /* 0x000eb20000300800 */
[----:B------:R-:W5:Y:S01]  /*151b0*/  MUFU.EX2 R193, R188 ;  /* 0x000000bc00c17308 */ /* 0x000f620000000800 */
[-C--:B----4-:R-:W-:Y:S03]  /*151c0*/  HMMA.16816.F32 R116, R176, R148.reuse, R116 ;  /* 0x00000094b074723c */ /* 0x090fe60000001874 */
[--C-:B-1----:R-:W-:Y:S05]  /*151d0*/  FFMA.FTZ R138, R242, UR4, -R189.reuse ;  /* 0x00000004f28a7c23 */ /* 0x102fea00080108bd */
[C---:B------:R-:W-:Y:S01]  /*151e0*/  HMMA.16816.F32 R120, R180.reuse, R148, R120 ;  /* 0x00000094b478723c */ /* 0x040fe20000001878 */
[----:B------:R-:W4:Y:S01]  /*151f0*/  LDL.LU R242, [R1] ;  /* 0x0000000001f27983 */ /* 0x000f220000300800 */
[----:B------:R-:W1:Y:S02]  /*15200*/  MUFU.EX2 R139, R138 ;  /* 0x0000008a008b7308 */ /* 0x000e640000000800 */
[----:B------:R-:W-:Y:S01]  /*15210*/  FFMA.FTZ R189, R140, UR4, -R189 ;  /* 0x000000048cbd7c23 */ /* 0x000fe200080108bd */
[----:B------:R-:W-:Y:S02]  /*15220*/  F2FP.F16.F32.PACK_AB R140, R199, R201 ;  /* 0x000000c9c78c723e */ /* 0x000fe400000000ff */
[----:B-----5:R-:W-:Y:S01]  /*15230*/  F2FP.F16.F32.PACK_AB R143, R193, R194 ;  /* 0x000000c2c18f723e */ /* 0x020fe200000000ff */
[-C--:B------:R-:W-:Y:S04]  /*15240*/  HMMA.16816.F32 R124, R180, R150.reuse, R124 ;  /* 0x00000096b47c723c */ /* 0x080fe8000000187c */
[----:B------:R5:W1:Y:S01]  /*15250*/  MUFU.EX2 R138, R189 ;  /* 0x000000bd008a7308 */ /* 0x000a620000000800 */
[----:B------:R-:W1:Y:S03]  /*15260*/  LDSM.16.MT88.4 R180, [R137+0x800] ;  /* 0x0008000089b4783b */ /* 0x000e660000004200 */
[----:B------:R-:W-:Y:S04]  /*15270*/  HMMA.16816.F32 R128, R176, R150, R128 ;  /* 0x00000096b080723c */ /* 0x000fe80000001880 */
[----:B------:R-:W-:Y:S02]  /*15280*/  F2FP.F16.F32.PACK_AB R176, R205, R203 ;  /* 0x000000cbcdb0723e */ /* 0x000fe400000000ff */
[----:B------:R-:W-:Y:S01]  /*15290*/  F2FP.F16.F32.PACK_AB R178, R204, R202 ;  /* 0x000000caccb2723e */ /* 0x000fe200000000ff */
[----:B-----5:R-:W5:Y:S01]  /*152a0*/  LDSM.16.MT88.4 R188, [R212+0xb800] ;  /* 0x00b80000d4bc783b */ /* 0x020f620000004200 */
[-C--:B------:R-:W-:Y:S05]  /*152b0*/  HMMA.16816.F32 R144, R140, R156.reuse, R4 ;  /* 0x0000009c8c90723c */ /* 0x080fea0000001804 */
[----:B-1----:R-:W-:Y:S02]  /*152c0*/  F2FP.F16.F32.PACK_AB R177, R139, R200 ;  /* 0x000000c88bb1723e */ /* 0x002fe400000000ff */
[----:B------:R-:W-:Y:S01]  /*152d0*/  F2FP.F16.F32.PACK_AB R179, R138, R192 ;  /* 0x000000c08ab3723e */ /* 0x000fe200000000ff */
[----:B------:R-:W1:Y:S06]  /*152e0*/  LDSM.16.MT88.4 R4, [R222] ;  /* 0x00000000de04783b */ /* 0x000e6c0000004200 */
[C---:B------:R-:W-:Y:S02]  /*152f0*/  HMMA.16816.F32 R148, R176.reuse, R156, R8 ;  /* 0x0000009cb094723c */ /* 0x040fe40000001808 */
[----:B------:R5:W1:Y:S06]  /*15300*/  LDSM.16.MT88.4 R8, [R137+0x1800] ;  /* 0x001800008908783b */ /* 0x000a6c0000004200 */
[-C--:B------:R-:W-:Y:S02]  /*15310*/  HMMA.16816.F32 R152, R176, R158.reuse, R12 ;  /* 0x0000009eb098723c */ /* 0x080fe4000000180c */
[----:B------:R-:W1:Y:S06]  /*15320*/  LDSM.16.MT88.4 R12, [R218+0x1800] ;  /* 0x00180000da0c783b */ /* 0x000e6c0000004200 */
[C---:B------:R-:W-:Y:S08]  /*15330*/  HMMA.16816.F32 R156, R140.reuse, R158, R16 ;  /* 0x0000009e8c9c723c */ /* 0x040ff00000001810 */
[-C--:B------:R-:W-:Y:S01]  /*15340*/  HMMA.16816.F32 R160, R140, R172.reuse, R20 ;  /* 0x000000ac8ca0723c */ /* 0x080fe20000001814 */
[----:B-----5:R-:W5:Y:S07]  /*15350*/  LDL.LU R137, [R1+0x4] ;  /* 0x0000040001897983 */ /* 0x020f6e0000300800 */
        /* <DEDUP_REMOVED lines=27> */
[----:B---3--:R-:W-:Y:S01]  /*15510*/  FFMA.FTZ R5, R3, R248, R208 ;  /* 0x000000f803057223 */ /* 0x008fe200000100d0 */
[----:B--2---:R-:W-:Y:S04]  /*15520*/  FFMA.FTZ R132, R132, R249, R211 ;  /* 0x000000f984847223 */ /* 0x004fe800000100d3 */
[----:B------:R-:W-:Y:S01]  /*15530*/  FADD.FTZ R3, R237, R132 ;  /* 0x00000084ed037221 */ /* 0x000fe20000010000 */
[----:B------:R-:W-:Y:S03]  /*15540*/  MOV R132, R134 ;  /* 0x0000008600847202 */ /* 0x000fe60000000f00 */
[----:B------:R-:W-:Y:S04]  /*15550*/  FADD.FTZ R3, R210, R3 ;  /* 0x00000003d2037221 */ /* 0x000fe80000010000 */
[----:B------:R-:W-:Y:S01]  /*15560*/  FADD.FTZ R3, R236, R3 ;  /* 0x00000003ec037221 */ /* 0x000fe20000010000 */
[----:B----4-:R-:W-:Y:S03]  /*15570*/  FFMA.FTZ R0, R0, R242, R238 ;  /* 0x000000f200007223 */ /* 0x010fe600000100ee */
[----:B------:R-:W-:Y:S01]  /*15580*/  FADD.FTZ R6, R201, R3 ;  /* 0x00000003c9067221 */ /* 0x000fe20000010000 */
[----:B------:R-:W-:Y:S03]  /*15590*/  FADD.FTZ R0, R239, R0 ;  /* 0x00000000ef007221 */ /* 0x000fe60000010000 */
[----:B------:R-:W-:Y:S01]  /*155a0*/  FADD.FTZ R6, R199, R6 ;  /* 0x00000006c7067221 */ /* 0x000fe20000010000 */
[----:B------:R-:W-:Y:S04]  /*155b0*/  FADD.FTZ R0, R240, R0 ;  /* 0x00000000f0007221 */ /* 0x000fe80000010000 */
[----:B------:R-:W-:Y:S04]  /*155c0*/  FADD.FTZ R0, R241, R0 ;  /* 0x00000000f1007221 */ /* 0x000fe80000010000 */
[----:B------:R-:W-:Y:S04]  /*155d0*/  FADD.FTZ R0, R200, R0 ;  /* 0x00000000c8007221 */ /* 0x000fe80000010000 */
[----:B------:R-:W-:Y:S01]  /*155e0*/  FADD.FTZ R0, R139, R0 ;  /* 0x000000008b007221 */ /* 0x000fe20000010000 */
[----:B------:R-:W-:Y:S01]  /*155f0*/  MOV R139, R136 ;  /* 0x00000088008b7202 */ /* 0x000fe20000000f00 */
[----:B-----5:R-:W-:Y:S01]  /*15600*/  FFMA.FTZ R2, R2, R137, R243 ;  /* 0x0000008902027223 */ /* 0x020fe200000100f3 */
[----:B------:R-:W-:Y:S03]  /*15610*/  MOV R137, R133 ;  /* 0x0000008500897202 */ /* 0x000fe60000000f00 */
[----:B------:R-:W-:Y:S01]  /*15620*/  FADD.FTZ R4, R245, R2 ;  /* 0x00000002f5047221 */ /* 0x000fe20000010000 */
[----:B------:R-:W-:Y:S03]  /*15630*/  FADD.FTZ R2, R209, R5 ;  /* 0x00000005d1027221 */ /* 0x000fe60000010000 */
[----:B------:R-:W-:Y:S01]  /*15640*/  FADD.FTZ R4, R246, R4 ;  /* 0x00000004f6047221 */ /* 0x000fe20000010000 */
[----:B------:R-:W-:Y:S03]  /*15650*/  FADD.FTZ R5, R207, R2 ;  /* 0x00000002cf057221 */ /* 0x000fe60000010000 */
[----:B------:R-:W-:Y:S01]  /*15660*/  FADD.FTZ R2, R244, R4 ;  /* 0x00000004f4027221 */ /* 0x000fe20000010000 */
[----:B------:R-:W-:Y:S03]  /*15670*/  FADD.FTZ R4, R206, R5 ;  /* 0x00000005ce047221 */ /* 0x000fe60000010000 */
[----:B------:R-:W-:Y:S01]  /*15680*/  FADD.FTZ R2, R203, R2 ;  /* 0x00000002cb027221 */ /* 0x000fe20000010000 */
[----:B------:R-:W-:Y:S03]  /*15690*/  FADD.FTZ R3, R198, R4 ;  /* 0x00000004c6037221 */ /* 0x000fe60000010000 */
        /* <DEDUP_REMOVED lines=9> */
[----:B------:R-:W-:Y:S01]  /*15730*/  MOV R138, R135 ;  /* 0x00000087008a7202 */ /* 0x000fe20000000f00 */
[----:B------:R-:W-:Y:S02]  /*15740*/  FADD.FTZ R0, R193, R0 ;  /* 0x00000000c1007221 */ /* 0x000fe40000010000 */
[----:B------:R1:W-:Y:S04]  /*15750*/  STL [R1+0x4], R4 ;  /* 0x0000040401007387 */ /* 0x0003e80000100800 */
[----:B------:R1:W-:Y:S04]  /*15760*/  STL [R1], R3 ;  /* 0x0000000301007387 */ /* 0x0003e80000100800 */
[----:B------:R1:W-:Y:S04]  /*15770*/  STL [R1+0xc], R2 ;  /* 0x00000c0201007387 */ /* 0x0003e80000100800 */
[----:B------:R1:W-:Y:S01]  /*15780*/  STL [R1+0x8], R0 ;  /* 0x0000080001007387 */ /* 0x0003e20000100800 */
[----:B------:R-:W-:Y:S05]  /*15790*/  @P0 BRA `(.L_x_2636) ;  /* 0xffffffd000500947 */ /* 0x000fea000383ffff */
.L_x_2635:
[----:B-1----:R-:W4:Y:S04]  /*157a0*/  LDL.LU R2, [R1+0xc] ;  /* 0x00000c0001027983 */ /* 0x002f280000300800 */
        /* <DEDUP_REMOVED lines=324> */
.L_x_2639:
        /* <DEDUP_REMOVED lines=124> */
.L_x_2641:
[----:B------:R-:W-:Y:S05]  /*173b0*/  BSYNC.RECONVERGENT B0 ;  /* 0x0000000000007941 */ /* 0x000fea0003800200 */
.L_x_2640:
        /* <DEDUP_REMOVED lines=8> */
[----:B------:R-:W-:Y:S01]  /*17440*/  IADD3 R18, PT, PT, R141, 0x60, RZ ;  /* 0x000000608d127810 */ /* 0x000fe20007ffe0ff */
        /* <DEDUP_REMOVED lines=17> */
.L_x_2643:
[----:B------:R-:W-:Y:S05]  /*17560*/  BSYNC.RECONVERGENT B0 ;  /* 0x0000000000007941 */ /* 0x000fea0003800200 */
.L_x_2642:
        /* <DEDUP_REMOVED lines=23> */
.L_x_2645:
[----:B------:R-:W-:Y:S05]  /*176e0*/  BSYNC.RECONVERGENT B0 ;  /* 0x0000000000007941 */ /* 0x000fea0003800200 */
.L_x_2644:
        /* <DEDUP_REMOVED lines=22> */
.L_x_2647:
[----:B------:R-:W-:Y:S05]  /*17850*/  BSYNC.RECONVERGENT B0 ;  /* 0x0000000000007941 */ /* 0x000fea0003800200 */
.L_x_2646:
        /* <DEDUP_REMOVED lines=21> */
.L_x_2649:
[----:B------:R-:W-:Y:S05]  /*179b0*/  BSYNC.RECONVERGENT B0 ;  /* 0x0000000000007941 */ /* 0x000fea0003800200 */
.L_x_2648:
        /* <DEDUP_REMOVED lines=21> */
.L_x_2651:
[----:B------:R-:W-:Y:S05]  /*17b10*/  BSYNC.RECONVERGENT B0 ;  /* 0x0000000000007941 */ /* 0x000fea0003800200 */
.L_x_2650:
        /* <DEDUP_REMOVED lines=21> */
.L_x_2653:
[----:B------:R-:W-:Y:S05]  /*17c70*/  BSYNC.RECONVERGENT B0 ;  /* 0x0000000000007941 */ /* 0x000fea0003800200 */
.L_x_2652:
        /* <DEDUP_REMOVED lines=21> */
.L_x_2655:
[----:B------:R-:W-:Y:S05]  /*17dd0*/  BSYNC.RECONVERGENT B0 ;  /* 0x0000000000007941 */ /* 0x000fea0003800200 */
.L_x_2654:
        /* <DEDUP_REMOVED lines=21> */
.L_x_2656:
        /* <DEDUP_REMOVED lines=13> */
.L_x_2875:


//--------------------- .text._ZN5flash16flash_fwd_kernelI23Flash_fwd_kernel_traitsILi128ELi128ELi32ELi4ELb0ELb0EN7cutlass6half_tE19Flash_kernel_traitsILi128ELi128ELi32ELi4ES3_EELb1ELb0ELb1ELb1ELb0ELb0ELb0ELb1EEEvNS_16Flash_fwd_paramsE --------------------------
	.section	.text._ZN5flash16flash_fwd_kernelI23Flash_fwd_kernel_traitsILi128ELi128ELi32ELi4ELb0ELb0EN7cutlass6half_tE19Flash_kernel_traitsILi128ELi128ELi32ELi4ES3_EELb1ELb0ELb1ELb1ELb0ELb0ELb0ELb1EEEvNS_16Flash_fwd_paramsE,"ax",@progbits
	.align	128
        .global         _ZN5flash16flash_fwd_kernelI23Flash_fwd_kernel_traitsILi128ELi128ELi32ELi4ELb0ELb0EN7cutlass6half_tE19Flash_kernel_traitsILi128ELi128ELi32ELi4ES3_EELb1ELb0ELb1ELb1ELb0ELb0ELb0ELb1EEEvNS_16Flash_fwd_paramsE
        .type           _ZN5flash16flash_fwd_kernelI23Flash_fwd_kernel_traitsILi128ELi128ELi32ELi4ELb0ELb0EN7cutlass6half_tE19Flash_kernel_traitsILi128ELi128ELi32ELi4ES3_EELb1ELb0ELb1ELb1ELb0ELb0ELb0ELb1EEEvNS_16Flash_fwd_paramsE,@function
        .size           _ZN5flash16flash_fwd_kernelI23Flash_fwd_kernel_traitsILi128ELi128ELi32ELi4ELb0ELb0EN7cutlass6half_tE19Flash_kernel_traitsILi128ELi128ELi32ELi4ES3_EELb1ELb0ELb1ELb1ELb0ELb0ELb0ELb1EEEvNS_16Flash_fwd_paramsE,(.L_x_2876 - _ZN5flash16flash_fwd_kernelI23Flash_fwd_kernel_traitsILi128ELi128ELi32ELi4ELb0ELb0EN7cutlass6half_tE19Flash_kernel_traitsILi128ELi128ELi32ELi4ES3_EELb1ELb0ELb1ELb1ELb0ELb0ELb0ELb1EEEvNS_16Flash_fwd_paramsE)
        .other          _ZN5flash16flash_fwd_kernelI23Flash_fwd_kernel_traitsILi128ELi128ELi32ELi4ELb0ELb0EN7cutlass6half_tE19Flash_kernel_traitsILi128ELi128ELi32ELi4ES3_EELb1ELb0ELb1ELb1ELb0ELb0ELb0ELb1EEEvNS_16Flash_fwd_paramsE,@"STO_CUDA_ENTRY STV_DEFAULT"
_ZN5flash16flash_fwd_kernelI23Flash_fwd_kernel_traitsILi128ELi128ELi32ELi4ELb0ELb0EN7cutlass6half_tE19Flash_kernel_traitsILi128ELi128ELi32ELi4ES3_EELb1ELb0ELb1ELb1ELb0ELb0ELb0ELb1EEEvNS_16Flash_fwd_paramsE:
.text._ZN5flash16flash_fwd_kernelI23Flash_fwd_kernel_traitsILi128ELi128ELi32ELi4ELb0ELb0EN7cutlass6half_tE19Flash_kernel_traitsILi128ELi128ELi32ELi4ES3_EELb1ELb0ELb1ELb1ELb0ELb0ELb0ELb1EEEvNS_16Flash_fwd_paramsE:
        /* <DEDUP_REMOVED lines=100> */
.L_x_2657:
[----:B-----5:R-:W-:Y:S01]  /*0640*/  @P0 R2UR UR32, R4 ;  /* 0x00000000042002ca */ /* 0x020fe200000e0000 */
[----:B------:R-:W-:Y:S01]  /*0650*/  @!UP0 UISETP.NE.AND.EX UP2, UPT, UR5, URZ, UPT, UP2 ;  /* 0x000000ff0500828c */ /* 0x000fe2000bf45320 */
[----:B------:R-:W-:-:S13]  /*0660*/  @!P1 EXIT ;  /* 0x000000000000994d */ /* 0x000fda0003800000 */
        /* <DEDUP_REMOVED lines=52> */
.L_x_2659:
        /* <DEDUP_REMOVED lines=8> */
[C---:B------:R-:W-:Y:S01]  /*0a30*/  IADD3 R14, PT, PT, R215.reuse, 0x10, RZ ;  /* 0x00000010d70e7810 */ /* 0x040fe20007ffe0ff */
        /* <DEDUP_REMOVED lines=47> */
.L_x_2661:
[----:B------:R-:W-:Y:S05]  /*0d30*/  BSYNC.RECONVERGENT B0 ;  /* 0x0000000000007941 */ /* 0x000fea0003800200 */
.L_x_2660:
        /* <DEDUP_REMOVED lines=21> */
.L_x_2663:
[----:B------:R-:W-:Y:S05]  /*0e90*/  BSYNC.RECONVERGENT B0 ;  /* 0x0000000000007941 */ /* 0x000fea0003800200 */
.L_x_2662:
        /* <DEDUP_REMOVED lines=21> */
.L_x_2665:
[----:B------:R-:W-:Y:S05]  /*0ff0*/  BSYNC.RECONVERGENT B0 ;  /* 0x0000000000007941 */ /* 0x000fea0003800200 */
.L_x_2664:
        /* <DEDUP_REMOVED lines=20> */
.L_x_2667:
[----:B------:R-:W-:Y:S05]  /*1140*/  BSYNC.RECONVERGENT B0 ;  /* 0x0000000000007941 */ /* 0x000fea0003800200 */
.L_x_2666:
        /* <DEDUP_REMOVED lines=20> */
.L_x_2669:
[----:B------:R-:W-:Y:S05]  /*1290*/  BSYNC.RECONVERGENT B0 ;  /* 0x0000000000007941 */ /* 0x000fea0003800200 */
.L_x_2668:
        /* <DEDUP_REMOVED lines=20> */
.L_x_2671:
[----:B------:R-:W-:Y:S05]  /*13e0*/  BSYNC.RECONVERGENT B0 ;  /* 0x0000000000007941 */ /* 0x000fea0003800200 */
.L_x_2670:
        /* <DEDUP_REMOVED lines=20> */
.L_x_2673:
[----:B------:R-:W-:Y:S05]  /*1530*/  BSYNC.RECONVERGENT B0 ;  /* 0x0000000000007941 */ /* 0x000fea0003800200 */
.L_x_2672:
        /* <DEDUP_REMOVED lines=20> */
.L_x_2675:
[----:B------:R-:W-:Y:S05]  /*1680*/  BSYNC.RECONVERGENT B0 ;  /* 0x0000000000007941 */ /* 0x000fea0003800200 */
.L_x_2674:
        /* <DEDUP_REMOVED lines=10> */
.L_x_2677:
[----:B------:R-:W-:Y:S05]  /*1730*/  BSYNC.RECONVERGENT B0 ;  /* 0x0000000000007941 */ /* 0x000fea0003800200 */
.L_x_2676:
        /* <DEDUP_REMOVED lines=15> */
.L_x_2679:
[----:B------:R-:W-:Y:S05]  /*1830*/  BSYNC.RECONVERGENT B0 ;  /* 0x0000000000007941 */ /* 0x000fea0003800200 */
.L_x_2678:
        /* <DEDUP_REMOVED lines=10> */
.L_x_2681:
[----:B------:R-:W-:Y:S05]  /*18e0*/  BSYNC.RECONVERGENT B0 ;  /* 0x0000000000007941 */ /* 0x000fea0003800200 */
.L_x_2680:
        /* <DEDUP_REMOVED lines=10> */
.L_x_2683:
[----:B------:R-:W-:Y:S05]  /*1990*/  BSYNC.RECONVERGENT B0 ;  /* 0x0000000000007941 */ /* 0x000fea0003800200 */
.L_x_2682:
        /* <DEDUP_REMOVED lines=10> */
.L_x_2685:
[----:B------:R-:W-:Y:S05]  /*1a40*/  BSYNC.RECONVERGENT B0 ;  /* 0x0000000000007941 */ /* 0x000fea0003800200 */
.L_x_2684:
        /* <DEDUP_REMOVED lines=10> */
.L_x_2687:
[----:B------:R-:W-:Y:S05]  /*1af0*/  BSYNC.RECONVERGENT B0 ;  /* 0x0000000000007941 */ /* 0x000fea0003800200 */
.L_x_2686:
        /* <DEDUP_REMOVED lines=10> */
.L_x_2689:
[----:B------:R-:W-:Y:S05]  /*1ba0*/  BSYNC.RECONVERGENT B0 ;  /* 0x0000000000007941 */ /* 0x000fea0003800200 */
.L_x_2688:
        /* <DEDUP_REMOVED lines=10> */
.L_x_2658:
        /* <DEDUP_REMOVED lines=27> */
.L_x_2690:
[----:B------:R-:W1:Y:S01]  /*1e00*/  LDCU.64 UR10, c[0x0][0x3b8] ;  /* 0x00007700ff0a77ac */ /* 0x000e620008000a00 */
[----:B------:R-:W-:-:S04]  /*1e10*/  UIADD3 UR12, UPT, UPT, UR13, UR14, URZ ;  /* 0x0000000e0d0c7290 */ /* 0x000fc8000fffe0ff */
[----:B-1----:R-:W-:Y:S02]  /*1e20*/  UIMAD.WIDE.U32 UR6, UR12, UR10, URZ ;  /* 0x0000000a0c0672a5 */ /* 0x002fe4000f8e00ff */
[----:B------:R-:W-:-:S04]  /*1e30*/  UIMAD UR12, UR12, UR11, URZ ;  /* 0x0000000b0c0c72a4 */ /* 0x000fc8000f8e02ff */
[----:B------:R-:W-:Y:S02]  /*1e40*/  UIADD3 UR12, UPT, UPT, UR7, UR12, URZ ;  /* 0x0000000c070c7290 */ /* 0x000fe4000fffe0ff */
.L_x_2691:
        /* <DEDUP_REMOVED lines=37> */
.L_x_2692:
[----:B------:R-:W1:Y:S01]  /*20a0*/  LDCU.64 UR8, c[0x0][0x3c0] ;  /* 0x00007800ff0877ac */ /* 0x000e620008000a00 */
[----:B------:R-:W-:-:S04]  /*20b0*/  UIADD3 UR13, UPT, UPT, UR13, UR14, URZ ;  /* 0x0000000e0d0d7290 */ /* 0x000fc8000fffe0ff */
[----:B-1----:R-:W-:Y:S02]  /*20c0*/  UIMAD.WIDE.U32 UR14, UR13, UR8, URZ ;  /* 0x000000080d0e72a5 */ /* 0x002fe4000f8e00ff */
[----:B------:R-:W-:-:S04]  /*20d0*/  UIMAD UR13, UR13, UR9, URZ ;  /* 0x000000090d0d72a4 */ /* 0x000fc8000f8e02ff */
[----:B------:R-:W-:-:S12]  /*20e0*/  UIADD3 UR13, UPT, UPT, UR15, UR13, URZ ;  /* 0x0000000d0f0d7290 */ /* 0x000fd8000fffe0ff */
.L_x_2693:
        /* <DEDUP_REMOVED lines=8> */
[C---:B------:R-:W-:Y:S01]  /*2170*/  VIADD R9, R14.reuse, 0x40 ;  /* 0x000000400e097836 */ /* 0x040fe20000000000 */
[C---:B------:R-:W-:Y:S01]  /*2180*/  IADD3 R6, P0, PT, R231.reuse, UR6, RZ ;  /* 0x00000006e7067c10 */ /* 0x040fe2000ff1e0ff */
[----:B------:R-:W3:Y:S01]  /*2190*/  LDCU.128 UR4, c[0x0][0x3d0] ;  /* 0x00007a00ff0477ac */ /* 0x000ee20008000c00 */
[----:B------:R-:W-:Y:S01]  /*21a0*/  IADD3 R2, P1, PT, R231, UR14, RZ ;  /* 0x0000000ee7027c10 */ /* 0x000fe2000ff3e0ff */
[----:B------:R-:W-:Y:S01]  /*21b0*/  BSSY.RECONVERGENT B0, `(.L_x_2694) ;  /* 0x000004a000007945 */ /* 0x000fe20003800200 */
[----:B------:R-:W-:Y:S01]  /*21c0*/  ISETP.GE.AND P3, PT, R5, UR18, PT ;  /* 0x0000001205007c0c */ /* 0x000fe2000bf66270 */
[----:B------:R-:W-:Y:S01]  /*21d0*/  IMAD.X R7, RZ, RZ, UR12, P0 ;  /* 0x0000000cff077e24 */ /* 0x000fe200080e06ff */
[----:B------:R-:W-:Y:S01]  /*21e0*/  ISETP.GE.AND P0, PT, R3, UR18, PT ;  /* 0x0000001203007c0c */ /* 0x000fe2000bf06270 */
[----:B------:R-:W4:Y:S01]  /*21f0*/  LDCU.64 UR14, c[0x0][0x390] ;  /* 0x00007200ff0e77ac */ /* 0x000f220008000a00 */
[----:B------:R-:W-:Y:S01]  /*2200*/  IMAD.X R3, RZ, RZ, UR13, P1 ;  /* 0x0000000dff037e24 */ /* 0x000fe200088e06ff */
[----:B------:R-:W-:Y:S01]  /*2210*/  SHF.R.S32.HI R5, RZ, 0x1f, R0 ;  /* 0x0000001fff057819 */ /* 0x000fe20000011400 */
[----:B------:R-:W-:Y:S01]  /*2220*/  IMAD.WIDE.U32 R6, R14, UR10, R6 ;  /* 0x0000000a0e067c25 */ /* 0x000fe2000f8e0006 */
[----:B------:R-:W5:Y:S01]  /*2230*/  LDCU.64 UR12, c[0x0][0x3c8] ;  /* 0x00007900ff0c77ac */ /* 0x000f620008000a00 */
[----:B------:R-:W-:-:S02]  /*2240*/  ISETP.GE.AND P2, PT, R9, UR18, PT ;  /* 0x0000001209007c0c */ /* 0x000fc4000bf46270 */
[C---:B------:R-:W-:Y:S01]  /*2250*/  IMAD.WIDE.U32 R2, R14.reuse, UR8, R2 ;  /* 0x000000080e027c25 */ /* 0x040fe2000f8e0002 */
[----:B------:R-:W-:Y:S02]  /*2260*/  LOP3.LUT R100, R231, 0x40, RZ, 0xfc, !PT ;  /* 0x00000040e7647812 */ /* 0x000fe400078efcff */
[C---:B------:R-:W-:Y:S01]  /*2270*/  IADD3 R16, PT, PT, R14.reuse, 0x10, RZ ;  /* 0x000000100e107810 */ /* 0x040fe20007ffe0ff */
[C---:B------:R-:W-:Y:S02]  /*2280*/  IMAD R7, R14.reuse, UR11, R7 ;  /* 0x0000000b0e077c24 */ /* 0x040fe4000f8e0207 */
[C---:B---3--:R-:W-:Y:S02]  /*2290*/  IMAD R8, R5.reuse, UR4, RZ ;  /* 0x0000000405087c24 */ /* 0x048fe4000f8e02ff */
[----:B------:R-:W-:Y:S02]  /*22a0*/  IMAD R3, R14, UR9, R3 ;  /* 0x000000090e037c24 */ /* 0x000fe4000f8e0203 */
[----:B------:R-:W-:-:S02]  /*22b0*/  IMAD R5, R5, UR6, RZ ;  /* 0x0000000605057c24 */ /* 0x000fc4000f8e02ff */
[C---:B------:R-:W-:Y:S01]  /*22c0*/  IMAD R11, R0.reuse, UR5, R8 ;  /* 0x00000005000b7c24 */ /* 0x040fe2000f8e0208 */
[----:B------:R-:W-:Y:S01]  /*22d0*/  IADD3 R8, P1, PT, R231, UR40, RZ ;  /* 0x00000028e7087c10 */ /* 0x000fe2000ff3e0ff */
[----:B------:R-:W-:-:S04]  /*22e0*/  IMAD.WIDE.U32 R6, R0, UR4, R6 ;  /* 0x0000000400067c25 */ /* 0x000fc8000f8e0006 */
[C---:B------:R-:W-:Y:S01]  /*22f0*/  IMAD R10, R0.reuse, UR7, R5 ;  /* 0x00000007000a7c24 */ /* 0x040fe2000f8e0205 */
[----:B------:R-:W-:Y:S01]  /*2300*/  IADD3 R5, PT, PT, R7, R11, RZ ;  /* 0x0000000b07057210 */ /* 0x000fe20007ffe0ff */
[----:B------:R-:W-:Y:S01]  /*2310*/  IMAD.WIDE.U32 R2, R0, UR6, R2 ;  /* 0x0000000600027c25 */ /* 0x000fe2000f8e0002 */
[----:B--2---:R-:W-:Y:S01]  /*2320*/  LEA R102, P4, R6, UR16, 0x1 ;  /* 0x0000001006667c11 */ /* 0x004fe2000f8808ff */
[----:B------:R-:W-:Y:S02]  /*2330*/  USHF.L.U64.HI UR7, UR10, 0x5, UR11 ;  /* 0x000000050a077899 */ /* 0x000fe4000801020b */
[----:B------:R-:W-:Y:S01]  /*2340*/  IMAD.X R9, RZ, RZ, UR39, P1 ;  /* 0x00000027ff097e24 */ /* 0x000fe200088e06ff */
[----:B----4-:R-:W-:Y:S01]  /*2350*/  LEA R18, P1, R2, UR14, 0x1 ;  /* 0x0000000e02127c11 */ /* 0x010fe2000f8208ff */
[----:B------:R-:W-:Y:S01]  /*2360*/  IMAD.IADD R3, R3, 0x1, R10 ;  /* 0x0000000103037824 */ /* 0x000fe200078e020a */
[----:B------:R-:W-:Y:S01]  /*2370*/  LEA.HI.X R101, R6, UR17, R5, 0x1, P4 ;  /* 0x0000001106657c11 */ /* 0x000fe2000a0f0c05 */
[----:B------:R2:W-:Y:S01]  /*2380*/  STL [R1+0x54], R102 ;  /* 0x0000546601007387 */ /* 0x0005e20000100800 */
[----:B-----5:R-:W-:Y:S01]  /*2390*/  IMAD.U32 R0, RZ, RZ, UR12 ;  /* 0x0000000cff007e24 */ /* 0x020fe2000f8e00ff */
[----:B------:R-:W-:Y:S01]  /*23a0*/  UMOV UR14, 0x400 ;  /* 0x00000400000e7882 */ /* 0x000fe20000000000 */
[----:B------:R-:W-:Y:S01]  /*23b0*/  LEA.HI.X R17, R2, UR15, R3, 0x1, P1 ;  /* 0x0000000f02117c11 */ /* 0x000fe200088f0c03 */
[----:B------:R2:W-:Y:S01]  /*23c0*/  STL [R1+0x74], R18 ;  /* 0x0000741201007387 */ /* 0x0005e20000100800 */
[----:B------:R-:W-:Y:S01]  /*23d0*/  ISETP.GE.AND P1, PT, R14, UR18, PT ;  /* 0x000000120e007c0c */ /* 0x000fe2000bf26270 */
[----:B------:R-:W-:Y:S01]  /*23e0*/  IMAD.WIDE.U32 R10, R0, UR34, R8 ;  /* 0x00000022000a7c25 */ /* 0x000fe2000f8e0008 */
[----:B------:R-:W-:Y:S01]  /*23f0*/  LOP3.LUT R0, R4, 0x1f8, RZ, 0xc0, !PT ;  /* 0x000001f804007812 */ /* 0x000fe200078ec0ff */
[----:B------:R2:W-:Y:S01]  /*2400*/  STL [R1+0x50], R101 ;  /* 0x0000506501007387 */ /* 0x0005e20000100800 */
[----:B------:R-:W-:Y:S01]  /*2410*/  UIMAD.WIDE.U32 UR16, UR38, 0x80, URZ ;  /* 0x00000080261078a5 */ /* 0x000fe2000f8e00ff */
[----:B------:R-:W-:Y:S01]  /*2420*/  IMAD.U32 R2, RZ, RZ, UR13 ;  /* 0x0000000dff027e24 */ /* 0x000fe2000f8e00ff */
[----:B------:R-:W-:Y:S01]  /*2430*/  LOP3.LUT R0, R0, 0x38, R215, 0x78, !PT ;  /* 0x0000003800007812 */ /* 0x000fe200078e78d7 */
[----:B------:R2:W-:Y:S01]  /*2440*/  STL [R1+0x70], R17 ;  /* 0x0000701101007387 */ /* 0x0005e20000100800 */
[----:B-1----:R-:W-:Y:S01]  /*2450*/  ULEA UR6, UR27, UR14, 0x18 ;  /* 0x0000000e1b067291 */ /* 0x002fe2000f8ec0ff */
[----:B------:R-:W-:Y:S01]  /*2460*/  ISETP.GE.AND P4, PT, R16, UR18, PT ;  /* 0x0000001210007c0c */ /* 0x000fe2000bf86270 */
[----:B------:R-:W-:Y:S01]  /*2470*/  VIADD R15, R14, 0x50 ;  /* 0x000000500e0f7836 */ /* 0x000fe20000000000 */
[----:B------:R2:W-:Y:S01]  /*2480*/  STL [R1+0x68], R100 ;  /* 0x0000686401007387 */ /* 0x0005e20000100800 */
[----:B------:R-:W-:Y:S01]  /*2490*/  LOP3.LUT R0, R0, 0x1e00, R4, 0xf8, !PT ;  /* 0x00001e0000007812 */ /* 0x000fe200078ef804 */
[----:B------:R-:W-:Y:S01]  /*24a0*/  IMAD R9, R2, UR34, R11 ;  /* 0x0000002202097c24 */ /* 0x000fe2000f8e020b */
[----:B------:R-:W-:-:S02]  /*24b0*/  LOP3.LUT R5, R14, UR16, RZ, 0xfc, !PT ;  /* 0x000000100e057c12 */ /* 0x000fc4000f8efcff */
[----:B------:R-:W-:Y:S01]  /*24c0*/  LEA R220, R0, UR6, 0x1 ;  /* 0x0000000600dc7c11 */ /* 0x000fe2000f8e08ff */
        /* <DEDUP_REMOVED lines=24> */
.L_x_2695:
[----:B------:R-:W-:Y:S05]  /*2650*/  BSYNC.RECONVERGENT B0 ;  /* 0x0000000000007941 */ /* 0x000fea0003800200 */
.L_x_2694:
[----:B------:R-:W-:Y:S01]  /*2660*/  USHF.L.U32 UR15, UR10, 0x5, URZ ;  /* 0x000000050a0f7899 */ /* 0x000fe200080006ff */
        /* <DEDUP_REMOVED lines=29> */
.L_x_2697:
[----:B------:R-:W-:Y:S05]  /*2840*/  BSYNC.RECONVERGENT B0 ;  /* 0x0000000000007941 */ /* 0x000fea0003800200 */
.L_x_2696:
[----:B------:R-:W-:Y:S01]  /*2850*/  UIADD3 UR38, UPT, UPT, -UR23, UR32, URZ ;  /* 0x0000002017267290 */ /* 0x000fe2000fffe1ff */
[----:B------:R-:W-:Y:S01]  /*2860*/  BSSY.RECONVERGENT B0, `(.L_x_2698) ;  /* 0x000001c000007945 */ /* 0x000fe20003800200 */
[----:B------:R-:W-:-:S03]  /*2870*/  ISETP.GE.AND P6, PT, R15, UR18, PT ;  /* 0x000000120f007c0c */ /* 0x000fc6000bfc6270 */
[----:B------:R-:W-:Y:S10]  /*2880*/  @P0 BRA `(.L_x_2699) ;  /* 0x0000000000640947 */ /* 0x000ff40003800000 */
        /* <DEDUP_REMOVED lines=25> */
.L_x_2699:
[----:B------:R-:W-:Y:S05]  /*2a20*/  BSYNC.RECONVERGENT B0 ;  /* 0x0000000000007941 */ /* 0x000fea0003800200 */
.L_x_2698:
[----:B------:R-:W-:Y:S01]  /*2a30*/  USHF.L.U64.HI UR39, UR10, 0x4, UR11 ;  /* 0x000000040a277899 */ /* 0x000fe2000801020b */
[----:B------:R-:W-:Y:S01]  /*2a40*/  BSSY.RECONVERGENT B0, `(.L_x_2700) ;  /* 0x000001d000007945 */ /* 0x000fe20003800200 */
[C---:B------:R-:W-:Y:S02]  /*2a50*/  ISETP.GE.AND P0, PT, R14.reuse, UR38, PT ;  /* 0x000000260e007c0c */ /* 0x040fe4000bf06270 */
[----:B------:R-:W-:Y:S01]  /*2a60*/  IADD3 R14, PT, PT, R14, 0x70, RZ ;  /* 0x000000700e0e7810 */ /* 0x000fe20007ffe0ff */
[----:B------:R-:W-:Y:S05]  /*2a70*/  @P3 BRA `(.L_x_2701) ;  /* 0x0000000000643947 */ /* 0x000fea0003800000 */
        /* <DEDUP_REMOVED lines=25> */
.L_x_2701:
[----:B------:R-:W-:Y:S05]  /*2c10*/  BSYNC.RECONVERGENT B0 ;  /* 0x0000000000007941 */ /* 0x000fea0003800200 */
.L_x_2700:
        /* <DEDUP_REMOVED lines=29> */
.L_x_2703:
[----:B------:R-:W-:Y:S05]  /*2df0*/  BSYNC.RECONVERGENT B0 ;  /* 0x0000000000007941 */ /* 0x000fea0003800200 */
.L_x_2702:
[----:B------:R-:W-:Y:S01]  /*2e00*/  UIMAD.WIDE.U32 UR42, UR15, UR30, URZ ;  /* 0x0000001e0f2a72a5 */ /* 0x000fe2000f8e00ff */
        /* <DEDUP_REMOVED lines=28> */
.L_x_2705:
[----:B------:R-:W-:Y:S05]  /*2fd0*/  BSYNC.RECONVERGENT B0 ;  /* 0x0000000000007941 */ /* 0x000fea0003800200 */
.L_x_2704:
[----:B------:R-:W-:Y:S04]  /*2fe0*/  BSSY.RECONVERGENT B0, `(.L_x_2706) ;  /* 0x000001b000007945 */ /* 0x000fe80003800200 */
        /* <DEDUP_REMOVED lines=26> */
.L_x_2707:
[----:B------:R-:W-:Y:S05]  /*3190*/  BSYNC.RECONVERGENT B0 ;  /* 0x0000000000007941 */ /* 0x000fea0003800200 */
.L_x_2706:
        /* <DEDUP_REMOVED lines=27> */
.L_x_2709:
[----:B------:R-:W-:Y:S05]  /*3350*/  BSYNC.RECONVERGENT B0 ;  /* 0x0000000000007941 */ /* 0x000fea0003800200 */
.L_x_2708:
        /* <DEDUP_REMOVED lines=22> */
.L_x_2711:
[----:B------:R-:W-:Y:S05]  /*34c0*/  BSYNC.RECONVERGENT B0 ;  /* 0x0000000000007941 */ /* 0x000fea0003800200 */
.L_x_2710:
        /* <DEDUP_REMOVED lines=21> */
.L_x_2713:
[----:B------:R-:W-:Y:S05]  /*3620*/  BSYNC.RECONVERGENT B0 ;  /* 0x0000000000007941 */ /* 0x000fea0003800200 */
.L_x_2712:
[----:B------:R-:W5:Y:S01]  /*3630*/  LDCU.64 UR12, c[0x0][0x538] ;  /* 0x0000a700ff0c77ac */ /* 0x000f620008000a00 */
[----:B------:R-:W0:Y:S01]  /*3640*/  LDGDEPBAR ;  /* 0x00000000000079af */ /* 0x000e220000000000 */
[----:B-----5:R-:W-:-:S04]  /*3650*/  UISETP.NE.U32.AND UP1, UPT, UR12, URZ, UPT ;  /* 0x000000ff0c00728c */ /* 0x020fc8000bf25070 */
[----:B------:R-:W-:Y:S01]  /*3660*/  UISETP.NE.AND.EX UP1, UPT, UR13, URZ, UPT, UP1 ;  /* 0x000000ff0d00728c */ /* 0x000fe2000bf25310 */
[----:B------:R-:W5:Y:S01]  /*3670*/  S2R R94, SR_CTAID.X ;  /* 0x00000000005e7919 */ /* 0x000f620000002500 */
[C---:B------:R-:W-:Y:S01]  /*3680*/  IMAD.SHL.U32 R109, R215.reuse, 0x40, RZ ;  /* 0x00000040d76d7824 */ /* 0x040fe200078e00ff */
[----:B------:R-:W-:Y:S01]  /*3690*/  SHF.R.U32.HI R212, RZ, 0x1, R215 ;  /* 0x00000001ffd47819 */ /* 0x000fe200000116d7 */
[C---:B------:R-:W-:Y:S01]  /*36a0*/  IMAD.SHL.U32 R137, R215.reuse, 0x2, RZ ;  /* 0x00000002d7897824 */ /* 0x040fe200078e00ff */
[C---:B------:R-:W-:Y:S01]  /*36b0*/  LOP3.LUT R103, R215.reuse, 0x1f, RZ, 0xc0, !PT ;  /* 0x0000001fd7677812 */ /* 0x040fe200078ec0ff */
[C---:B------:R-:W-:Y:S01]  /*36c0*/  IMAD.SHL.U32 R213, R215.reuse, 0x20, RZ ;  /* 0x00000020d7d57824 */ /* 0x040fe200078e00ff */
[----:B------:R-:W-:Y:S01]  /*36d0*/  PLOP3.LUT P1, PT, PT, PT, UP1, 0x80, 0x8 ;  /* 0x000000000008781c */ /* 0x000fe20003f2f018 */
[----:B------:R-:W-:Y:S01]  /*36e0*/  IMAD.MOV.U32 R6, RZ, RZ, 0x20 ;  /* 0x00000020ff067424 */ /* 0x000fe200078e00ff */
[----:B------:R-:W-:Y:S01]  /*36f0*/  LOP3.LUT P2, RZ, R215, 0x4, RZ, 0xc0, !PT ;  /* 0x00000004d7ff7812 */ /* 0x000fe2000784c0ff */
[----:B------:R-:W-:-:S04]  /*3700*/  DEPBAR.LE SB0, 0x0 ;  /* 0x000080000000791a */ /* 0x000fc80000000000 */
[----:B------:R-:W2:Y:S01]  /*3710*/  @UP1 LDCU.64 UR4, c[0x0][0x540] ;  /* 0x0000a800ff0417ac */ /* 0x000ea20008000a00 */
[----:B------:R-:W-:Y:S01]  /*3720*/  @UP1 UMOV UR16, UR34 ;  /* 0x0000002200101c82 */ /* 0x000fe20008000000 */
[----:B------:R-:W-:Y:S02]  /*3730*/  @UP1 UMOV UR17, URZ ;  /* 0x000000ff00111c82 */ /* 0x000fe40008000000 */
[----:B--2---:R-:W-:Y:S01]  /*3740*/  @UP1 UIMAD.WIDE.U32 UR16, UR33, UR4, UR16 ;  /* 0x00000004211012a5 */ /* 0x004fe2000f8e0010 */
[----:B------:R-:W2:Y:S03]  /*3750*/  @UP1 LDCU UR4, c[0x0][0x458] ;  /* 0x00008b00ff0417ac */ /* 0x000ea60008000800 */
[----:B------:R-:W-:Y:S02]  /*3760*/  @UP1 UIMAD UR5, UR33, UR5, UR17 ;  /* 0x00000005210512a4 */ /* 0x000fe4000f8e0211 */
[----:B------:R-:W-:-:S04]  /*3770*/  @UP1 ULEA UR12, UP0, UR16, UR12, 0x2 ;  /* 0x0000000c100c1291 */ /* 0x000fc8000f8010ff */
[----:B------:R-:W-:Y:S02]  /*3780*/  @UP1 ULEA.HI.X UR13, UR16, UR13, UR5, 0x2, UP0 ;  /* 0x0000000d100d1291 */ /* 0x000fe400080f1405 */
[----:B-1-34-:R-:W-:-:S04]  /*3790*/  IMAD.U32 R2, RZ, RZ, UR12 ;  /* 0x0000000cff027e24 */ /* 0x01afc8000f8e00ff */
[----:B------:R-:W-:-:S05]  /*37a0*/  IMAD.U32 R3, RZ, RZ, UR13 ;  /* 0x0000000dff037e24 */ /* 0x000fca000f8e00ff */
[----:B------:R-:W3:Y:S01]  /*37b0*/  @P1 LDG.E R2, desc[UR28][R2.64] ;  /* 0x0000001c02021981 */ /* 0x000ee2000c1e1900 */
[----:B--2---:R-:W3:Y:S01]  /*37c0*/  @P1 MUFU.RCP R0, UR4 ;  /* 0x0000000400001d08 */ /* 0x004ee20008001000 */
[----:B------:R-:W-:Y:S01]  /*37d0*/  USHF.L.U32 UR5, UR35, 0x5, URZ ;  /* 0x0000000523057899 */ /* 0x000fe200080006ff */
[----:B------:R-:W-:Y:S01]  /*37e0*/  BSSY.RECONVERGENT B0, `(.L_x_2714) ;  /* 0x0000035000007945 */ /* 0x000fe20003800200 */
[----:B------:R1:W-:Y:S01]  /*37f0*/  STL [R1+0x78], R137 ;  /* 0x0000788901007387 */ /* 0x0003e20000100800 */
[----:B------:R-:W-:Y:S01]  /*3800*/  USHF.L.U64.HI UR4, UR8, 0x5, UR9 ;  /* 0x0000000508047899 */ /* 0x000fe20008010209 */
[----:B------:R-:W-:Y:S01]  /*3810*/  LOP3.LUT R5, R215, 0x8, RZ, 0xc0, !PT ;  /* 0x00000008d7057812 */ /* 0x000fe200078ec0ff */
[----:B------:R-:W-:Y:S01]  /*3820*/  USHF.L.U32 UR34, UR8, 0x5, URZ ;  /* 0x0000000508227899 */ /* 0x000fe200080006ff */
[----:B------:R-:W-:Y:S01]  /*3830*/  IADD3 R98, P4, P3, R12, UR5, R103 ;  /* 0x000000050c627c10 */ /* 0x000fe2000fb9e067 */
[----:B------:R-:W-:Y:S01]  /*3840*/  USHF.R.S32.HI UR13, URZ, 0x1f, UR5 ;  /* 0x0000001fff0d7899 */ /* 0x000fe20008011405 */
[----:B------:R-:W-:Y:S01]  /*3850*/  LOP3.LUT R213, R213, 0x7c00, RZ, 0xc0, !PT ;  /* 0x00007c00d5d57812 */ /* 0x000fe200078ec0ff */
[----:B------:R-:W-:Y:S01]  /*3860*/  UIMAD.WIDE.U32 UR34, UR34, UR30, URZ ;  /* 0x0000001e222272a5 */ /* 0x000fe2000f8e00ff */
[----:B------:R-:W-:Y:S01]  /*3870*/  LOP3.LUT R95, R137, 0x6, RZ, 0xc0, !PT ;  /* 0x00000006895f7812 */ /* 0x000fe200078ec0ff */
[----:B------:R-:W-:Y:S01]  /*3880*/  UIMAD UR4, UR4, UR30, URZ ;  /* 0x0000001e040472a4 */ /* 0x000fe2000f8e02ff */
[----:B------:R-:W-:Y:S01]  /*3890*/  LOP3.LUT R8, R109, 0x200, RZ, 0xc0, !PT ;  /* 0x000002006d087812 */ /* 0x000fe200078ec0ff */
[----:B------:R-:W-:Y:S01]  /*38a0*/  UMOV UR5, URZ ;  /* 0x000000ff00057c82 */ /* 0x000fe20008000000 */
[----:B------:R-:W-:Y:S01]  /*38b0*/  IADD3.X R97, PT, PT, R13, UR13, RZ, P4, P3 ;  /* 0x0000000d0d617c10 */ /* 0x000fe2000a7e64ff */
[----:B------:R-:W-:Y:S01]  /*38c0*/  UIADD3 UR4, UPT, UPT, UR35, UR4, URZ ;  /* 0x0000000423047290 */ /* 0x000fe2000fffe0ff */
[----:B------:R-:W-:-:S02]  /*38d0*/  SEL R36, R6, 0xffffffe0, !P2 ;  /* 0xffffffe006247807 */ /* 0x000fc40005000000 */
[----:B------:R-:W-:Y:S01]  /*38e0*/  LOP3.LUT R96, R212, 0x1f0, RZ, 0xc0, !PT ;  /* 0x000001f0d4607812 */ /* 0x000fe200078ec0ff */
[----:B------:R-:W-:Y:S01]  /*38f0*/  BAR.SYNC.DEFER_BLOCKING 0x0 ;  /* 0x0000000000007b1d */ /* 0x000fe20000010000 */
[----:B---3--:R-:W-:Y:S01]  /*3900*/  @P1 FMUL.FTZ R0, R2, R0 ;  /* 0x0000000002001220 */ /* 0x008fe20000410000 */
[----:B------:R-:W-:-:S04]  /*3910*/  SHF.R.U32.HI R2, RZ, 0x5, R215 ;  /* 0x00000005ff027819 */ /* 0x000fc800000116d7 */
[----:B------:R-:W-:Y:S01]  /*3920*/  @P1 R2UR UR12, R0 ;  /* 0x00000000000c12ca */ /* 0x000fe200000e0000 */
[----:B------:R-:W-:Y:S01]  /*3930*/  IMAD.MOV.U32 R0, RZ, RZ, 0x10 ;  /* 0x00000010ff007424 */ /* 0x000fe200078e00ff */
[----:B------:R-:W-:Y:S01]  /*3940*/  LOP3.LUT P1, RZ, R215, 0x2, RZ, 0xc0, !PT ;  /* 0x00000002d7ff7812 */ /* 0x000fe2000782c0ff */
[----:B-----5:R-:W-:Y:S01]  /*3950*/  IMAD R94, R94, 0x8, R2 ;  /* 0x000000085e5e7824 */ /* 0x020fe200078e0202 */
[----:B------:R-:W-:Y:S02]  /*3960*/  LOP3.LUT R2, R212, 0x8, RZ, 0xc0, !PT ;  /* 0x00000008d4027812 */ /* 0x000fe400078ec0ff */
[----:B------:R-:W-:Y:S02]  /*3970*/  SEL R99, R0, 0xfffffff0, !P1 ;  /* 0xfffffff000637807 */ /* 0x000fe40004800000 */
[----:B------:R-:W-:-:S04]  /*3980*/  LOP3.LUT R0, R109, 0x1c0, RZ, 0xc0, !PT ;  /* 0x000001c06d007812 */ /* 0x000fc800078ec0ff */
[----:B------:R-:W-:Y:S01]  /*3990*/  LOP3.LUT R0, R0, 0x38, R4, 0xf8, !PT ;  /* 0x0000003800007812 */ /* 0x000fe200078ef804 */
[----:B------:R-:W-:-:S03]  /*39a0*/  @UP1 UMOV UR5, UR12 ;  /* 0x0000000c00051c82 */ /* 0x000fc60008000000 */
[----:B------:R-:W-:-:S05]  /*39b0*/  LOP3.LUT R108, R0, R2, RZ, 0x3c, !PT ;  /* 0x00000002006c7212 */ /* 0x000fca00078e3cff */
[----:B------:R1:W-:Y:S01]  /*39c0*/  STL [R1+0xc], R108 ;  /* 0x00000c6c01007387 */ /* 0x0003e20000100800 */
[----:B------:R-:W-:Y:S05]  /*39d0*/  @P0 BRA `(.L_x_2715) ;  /* 0x00000000004c0947 */ /* 0x000fea0003800000 */
        /* <DEDUP_REMOVED lines=19> */
.L_x_2715:
[----:B------:R3:W-:Y:S04]  /*3b10*/  STS.128 [R220+0xa000], RZ ;  /* 0x00a000ffdc007388 */ /* 0x0007e80000000c00 */
[----:B------:R3:W-:Y:S02]  /*3b20*/  STS.128 [R220+0xb000], RZ ;  /* 0x00b000ffdc007388 */ /* 0x0007e40000000c00 */
.L_x_2716:
[----:B------:R-:W-:Y:S05]  /*3b30*/  BSYNC.RECONVERGENT B0 ;  /* 0x0000000000007941 */ /* 0x000fea0003800200 */
.L_x_2714:
[----:B------:R-:W-:Y:S01]  /*3b40*/  ISETP.GE.AND P0, PT, R16, UR38, PT ;  /* 0x0000002610007c0c */ /* 0x000fe2000bf06270 */
[----:B------:R-:W-:Y:S01]  /*3b50*/  BSSY.RECONVERGENT B0, `(.L_x_2717) ;  /* 0x000001c000007945 */ /* 0x000fe20003800200 */
[----:B--2---:R-:W-:Y:S02]  /*3b60*/  LOP3.LUT R2, R0, R5, RZ, 0x3c, !PT ;  /* 0x0000000500027212 */ /* 0x004fe400078e3cff */
[----:B------:R-:W-:Y:S02]  /*3b70*/  LOP3.LUT R5, R109, 0x400, RZ, 0xc0, !PT ;  /* 0x000004006d057812 */ /* 0x000fe400078ec0ff */
[----:B------:R-:W-:-:S03]  /*3b80*/  IADD3 R0, PT, PT, R108, R8, R213 ;  /* 0x000000086c007210 */ /* 0x000fc60007ffe0d5 */
[----:B------:R-:W-:Y:S01]  /*3b90*/  IMAD R5, R2, 0x2, R5 ;  /* 0x0000000202057824 */ /* 0x000fe200078e0205 */
[----:B------:R-:W-:-:S03]  /*3ba0*/  LEA R0, R0, UR6, 0x1 ;  /* 0x0000000600007c11 */ /* 0x000fc6000f8e08ff */
        /* <DEDUP_REMOVED lines=22> */
.L_x_2718:
[----:B------:R-:W-:Y:S05]  /*3d10*/  BSYNC.RECONVERGENT B0 ;  /* 0x0000000000007941 */ /* 0x000fea0003800200 */
.L_x_2717:
[----:B------:R-:W-:Y:S01]  /*3d20*/  LDSM.16.M88.4 R20, [R5+UR6+0x8000] ;  /* 0x008000060514783b */ /* 0x000fe20008000200 */
[----:B------:R-:W-:Y:S01]  /*3d30*/  VIADD R252, R5, UR6 ;  /* 0x0000000605fc7c36 */ /* 0x000fe20008000000 */
[----:B------:R-:W-:Y:S01]  /*3d40*/  UIADD3 UR26, UPT, UPT, UR32, UR26, -UR21 ;  /* 0x0000001a201a7290 */ /* 0x000fe2000fffe815 */
[C---:B----4-:R-:W-:Y:S01]  /*3d50*/  IMAD R3, R99.reuse, 0x2, R0 ;  /* 0x0000000263037824 */ /* 0x050fe200078e0200 */
[----:B------:R-:W4:Y:S01]  /*3d60*/  LDSM.16.M88.4 R8, [R0+0x2000] ;  /* 0x002000000008783b */ /* 0x000f220000000200 */
[C---:B------:R-:W-:Y:S01]  /*3d70*/  IMAD R2, R99.reuse, 0x2, R252 ;  /* 0x0000000263027824 */ /* 0x040fe200078e02fc */
[----:B------:R-:W-:Y:S01]  /*3d80*/  UISETP.GT.U32.AND UP0, UPT, UR30, UR19, UPT ;  /* 0x000000131e00728c */ /* 0x000fe2000bf04070 */
[C---:B------:R-:W-:Y:S01]  /*3d90*/  IMAD R93, R36.reuse, 0x2, R0 ;  /* 0x00000002245d7824 */ /* 0x040fe200078e0200 */
[----:B------:R-:W5:Y:S01]  /*3da0*/  LDSM.16.M88.4 R32, [R5+UR6+0x8800] ;  /* 0x008800060520783b */ /* 0x000f620008000200 */
[----:B------:R-:W-:Y:S01]  /*3db0*/  IMAD R92, R36, 0x2, R252 ;  /* 0x00000002245c7824 */ /* 0x000fe200078e02fc */
[----:B------:R-:W1:Y:S01]  /*3dc0*/  LDCU.U8 UR4, c[0x0][0x4f8] ;  /* 0x00009f00ff0477ac */ /* 0x000e620008000000 */
[C---:B------:R-:W-:Y:S01]  /*3dd0*/  IMAD R7, R99.reuse, 0x2, R93 ;  /* 0x0000000263077824 */ /* 0x040fe200078e025d */
[----:B------:R-:W3:Y:S01]  /*3de0*/  LDSM.16.M88.4 R16, [R0] ;  /* 0x000000000010783b */ /* 0x000ee20000000200 */
[----:B------:R-:W-:-:S03]  /*3df0*/  IMAD R6, R99, 0x2, R92 ;  /* 0x0000000263067824 */ /* 0x000fc600078e025c */
[----:B------:R-:W-:Y:S04]  /*3e00*/  LDSM.16.M88.4 R28, [R2+0x8000] ;  /* 0x00800000021c783b */ /* 0x000fe80000000200 */
[----:B------:R-:W2:Y:S04]  /*3e10*/  LDSM.16.M88.4 R12, [R3+0x2000] ;  /* 0x00200000030c783b */ /* 0x000ea80000000200 */
[----:B------:R-:W1:Y:S04]  /*3e20*/  LDSM.16.M88.4 R40, [R2+0x8800] ;  /* 0x008800000228783b */ /* 0x000e680000000200 */
[----:B------:R-:W1:Y:S04]  /*3e30*/  LDSM.16.M88.4 R24, [R3] ;  /* 0x000000000318783b */ /* 0x000e680000000200 */
[----:B------:R-:W-:Y:S04]  /*3e40*/  LDSM.16.M88.4 R64, [R92+0x8800] ;  /* 0x008800005c40783b */ /* 0x000fe80000000200 */
[----:B------:R-:W-:Y:S04]  /*3e50*/  LDSM.16.M88.4 R36, [R92+0x8000] ;  /* 0x008000005c24783b */ /* 0x000fe80000000200 */
[----:B------:R-:W0:Y:S01]  /*3e60*/  LDGDEPBAR ;  /* 0x00000000000079af */ /* 0x000e220000000000 */
[C---:B----4-:R-:W-:Y:S08]  /*3e70*/  HMMA.16816.F32 R56, R8.reuse, R20, RZ ;  /* 0x000000140838723c */ /* 0x050ff000000018ff */
[C---:B-----5:R-:W-:Y:S08]  /*3e80*/  HMMA.16816.F32 R48, R8.reuse, R32, RZ ;  /* 0x000000200830723c */ /* 0x060ff000000018ff */
[C---:B------:R-:W-:Y:S08]  /*3e90*/  HMMA.16816.F32 R52, R8.reuse, R22, RZ ;  /* 0x000000160834723c */ /* 0x040ff000000018ff */
[----:B------:R-:W-:Y:S01]  /*3ea0*/  HMMA.16816.F32 R44, R8, R34, RZ ;  /* 0x00000022082c723c */ /* 0x000fe200000018ff */
[----:B------:R-:W4:Y:S07]  /*3eb0*/  LDSM.16.M88.4 R8, [R93+0x2000] ;  /* 0x002000005d08783b */ /* 0x000f2e0000000200 */
[C---:B---3--:R-:W-:Y:S08]  /*3ec0*/  HMMA.16816.F32 R68, R16.reuse, R20, RZ ;  /* 0x000000141044723c */ /* 0x048ff000000018ff */
[C---:B------:R-:W-:Y:S01]  /*3ed0*/  HMMA.16816.F32 R60, R16.reuse, R22, RZ ;  /* 0x00000016103c723c */ /* 0x040fe200000018ff */
[----:B------:R-:W3:Y:S07]  /*3ee0*/  LDSM.16.M88.4 R20, [R93] ;  /* 0x000000005d14783b */ /* 0x000eee0000000200 */
[C---:B------:R-:W-:Y:S08]  /*3ef0*/  HMMA.16816.F32 R80, R16.reuse, R32, RZ ;  /* 0x000000201050723c */ /* 0x040ff000000018ff */
[----:B------:R-:W-:Y:S01]  /*3f00*/  HMMA.16816.F32 R88, R16, R34, RZ ;  /* 0x000000221058723c */ /* 0x000fe200000018ff */
[----:B------:R-:W-:Y:S07]  /*3f10*/  LDSM.16.M88.4 R16, [R6+0x8000] ;  /* 0x008000000610783b */ /* 0x000fee0000000200 */
[C---:B--2---:R-:W-:Y:S08]  /*3f20*/  HMMA.16816.F32 R84, R12.reuse, R28, R56 ;  /* 0x0000001c0c54723c */ /* 0x044ff00000001838 */
[C---:B-1----:R-:W-:Y:S08]  /*3f30*/  HMMA.16816.F32 R76, R12.reuse, R40, R48 ;  /* 0x000000280c4c723c */ /* 0x042ff00000001830 */
[C---:B------:R-:W-:Y:S01]  /*3f40*/  HMMA.16816.F32 R72, R12.reuse, R30, R52 ;  /* 0x0000001e0c48723c */ /* 0x040fe20000001834 */
[----:B------:R-:W-:Y:S07]  /*3f50*/  LDSM.16.M88.4 R52, [R6+0x8800] ;  /* 0x008800000634783b */ /* 0x000fee0000000200 */
[----:B------:R-:W-:Y:S01]  /*3f60*/  HMMA.16816.F32 R44, R12, R42, R44 ;  /* 0x0000002a0c2c723c */ /* 0x000fe2000000182c */
[----:B------:R-:W1:Y:S07]  /*3f70*/  LDSM.16.M88.4 R12, [R7+0x2000] ;  /* 0x00200000070c783b */ /* 0x000e6e0000000200 */
[C---:B------:R-:W-:Y:S01]  /*3f80*/  HMMA.16816.F32 R32, R24.reuse, R28, R68 ;  /* 0x0000001c1820723c */ /* 0x040fe20000001844 */
[----:B------:R-:W-:Y:S07]  /*3f90*/  LDSM.16.M88.4 R68, [R5+UR6+0x9800] ;  /* 0x009800060544783b */ /* 0x000fee0008000200 */
[C---:B------:R-:W-:Y:S01]  /*3fa0*/  HMMA.16816.F32 R48, R24.reuse, R30, R60 ;  /* 0x0000001e1830723c */ /* 0x040fe2000000183c */
[----:B------:R-:W2:Y:S07]  /*3fb0*/  LDSM.16.M88.4 R28, [R7] ;  /* 0x00000000071c783b */ /* 0x000eae0000000200 */
[C---:B------:R-:W-:Y:S08]  /*3fc0*/  HMMA.16816.F32 R56, R24.reuse, R40, R80 ;  /* 0x000000281838723c */ /* 0x040ff00000001850 */
[----:B------:R-:W-:Y:S08]  /*3fd0*/  HMMA.16816.F32 R24, R24, R42, R88 ;  /* 0x0000002a1818723c */ /* 0x000ff00000001858 */
[C---:B----4-:R-:W-:Y:S08]  /*3fe0*/  HMMA.16816.F32 R80, R8.reuse, R64, R76 ;  /* 0x000000400850723c */ /* 0x050ff0000000184c */
[C---:B------:R-:W-:Y:S08]  /*3ff0*/  HMMA.16816.F32 R40, R8.reuse, R36, R84 ;  /* 0x000000240828723c */ /* 0x040ff00000001854 */
[C---:B------:R-:W-:Y:S01]  /*4000*/  HMMA.16816.F32 R76, R8.reuse, R38, R72 ;  /* 0x00000026084c723c */ /* 0x040fe20000001848 */
[----:B------:R-:W-:Y:S07]  /*4010*/  LDSM.16.M88.4 R72, [R5+UR6+0x9000] ;  /* 0x009000060548783b */ /* 0x000fee0008000200 */
[----:B------:R-:W-:Y:S01]  /*4020*/  HMMA.16816.F32 R60, R8, R66, R44 ;  /* 0x00000042083c723c */ /* 0x000fe2000000182c */
[----:B------:R-:W4:Y:S07]  /*4030*/  LDSM.16.M88.4 R8, [R0+0x6000] ;  /* 0x006000000008783b */ /* 0x000f2e0000000200 */
[C---:B---3--:R-:W-:Y:S08]  /*4040*/  HMMA.16816.F32 R32, R20.reuse, R36, R32 ;  /* 0x000000241420723c */ /* 0x048ff00000001820 */
[C---:B------:R-:W-:Y:S08]  /*4050*/  HMMA.16816.F32 R36, R20.reuse, R38, R48 ;  /* 0x000000261424723c */ /* 0x040ff00000001830 */
[C---:B------:R-:W-:Y:S01]  /*4060*/  HMMA.16816.F32 R44, R20.reuse, R66, R24 ;  /* 0x00000042142c723c */ /* 0x040fe20000001818 */
[----:B------:R3:W5:Y:S07]  /*4070*/  LDSM.16.M88.4 R24, [R0+0x4000] ;  /* 0x004000000018783b */ /* 0x00076e0000000200 */
[----:B------:R-:W-:Y:S01]  /*4080*/  HMMA.16816.F32 R48, R20, R64, R56 ;  /* 0x000000401430723c */ /* 0x000fe20000001838 */
[----:B------:R-:W-:Y:S04]  /*4090*/  LDSM.16.M88.4 R64, [R2+0x9800] ;  /* 0x009800000240783b */ /* 0x000fe80000000200 */
[----:B------:R-:W-:Y:S03]  /*40a0*/  LDSM.16.M88.4 R20, [R3+0x4000] ;  /* 0x004000000314783b */ /* 0x000fe60000000200 */
[C---:B-1----:R-:W-:Y:S08]  /*40b0*/  HMMA.16816.F32 R56, R12.reuse, R18, R76 ;  /* 0x000000120c38723c */ /* 0x042ff0000000184c */
[----:B------:R-:W-:Y:S01]  /*40c0*/  HMMA.16816.F32 R40, R12, R16, R40 ;  /* 0x000000100c28723c */ /* 0x000fe20000001828 */
[----:B---3--:R-:W-:-:S04]  /*40d0*/  SHF.R.U32.HI R0, RZ, 0x2, R215 ;  /* 0x00000002ff007819 */ /* 0x008fc800000116d7 */
[----:B------:R-:W-:-:S03]  /*40e0*/  LOP3.LUT R0, R0, 0x7, RZ, 0xc0, !PT ;  /* 0x0000000700007812 */ /* 0x000fc600078ec0ff */
[----:B------:R-:W-:Y:S08]  /*40f0*/  HMMA.16816.F32 R76, R12, R52, R80 ;  /* 0x000000340c4c723c */ /* 0x000ff00000001850 */
[C---:B--2---:R-:W-:Y:S01]  /*4100*/  HMMA.16816.F32 R84, R28.reuse, R16, R32 ;  /* 0x000000101c54723c */ /* 0x044fe20000001820 */
[----:B------:R-:W-:Y:S07]  /*4110*/  LDSM.16.M88.4 R32, [R2+0x9000] ;  /* 0x009000000220783b */ /* 0x000fee0000000200 */
[----:B------:R-:W-:Y:S01]  /*4120*/  HMMA.16816.F32 R88, R28, R18, R36 ;  /* 0x000000121c58723c */ /* 0x000fe20000001824 */
[----:B------:R1:W2:Y:S07]  /*4130*/  LDSM.16.M88.4 R16, [R3+0x6000] ;  /* 0x006000000310783b */ /* 0x0002ae0000000200 */
[----:B------:R-:W-:Y:S08]  /*4140*/  HMMA.16816.F32 R12, R12, R54, R60 ;  /* 0x000000360c0c723c */ /* 0x000ff0000000183c */
[C---:B------:R-:W-:Y:S08]  /*4150*/  HMMA.16816.F32 R80, R28.reuse, R52, R48 ;  /* 0x000000341c50723c */ /* 0x040ff00000001830 */
[----:B------:R-:W-:Y:S01]  /*4160*/  HMMA.16816.F32 R60, R28, R54, R44 ;  /* 0x000000361c3c723c */ /* 0x000fe2000000182c */
[----:B------:R-:W-:Y:S01]  /*4170*/  LDSM.16.M88.4 R28, [R92+0x9000] ;  /* 0x009000005c1c783b */ /* 0x000fe20000000200 */
[----:B-1----:R-:W-:-:S03]  /*4180*/  VIADD R3, R95, UR23 ;  /* 0x000000175f037c36 */ /* 0x002fc60008000000 */
[----:B------:R-:W-:Y:S03]  /*4190*/  LDSM.16.M88.4 R52, [R92+0x9800] ;  /* 0x009800005c34783b */ /* 0x000fe60000000200 */
[C---:B----4-:R-:W-:Y:S08]  /*41a0*/  HMMA.16816.F32 R48, R8.reuse, R72, R40 ;  /* 0x000000480830723c */ /* 0x050ff00000001828 */
[C---:B------:R-:W-:Y:S08]  /*41b0*/  HMMA.16816.F32 R44, R8.reuse, R74, R56 ;  /* 0x0000004a082c723c */ /* 0x040ff00000001838 */
[C---:B------:R-:W-:Y:S08]  /*41c0*/  HMMA.16816.F32 R40, R8.reuse, R68, R76 ;  /* 0x000000440828723c */ /* 0x040ff0000000184c */
[----:B------:R-:W-:Y:S01]  /*41d0*/  HMMA.16816.F32 R36, R8, R70, R12 ;  /* 0x000000460824723c */ /* 0x000fe2000000180c */
[----:B------:R-:W1:Y:S04]  /*41e0*/  LDSM.16.M88.4 R12, [R93+0x4000] ;  /* 0x004000005d0c783b */ /* 0x000e680000000200 */
[----:B------:R-:W3:Y:S03]  /*41f0*/  LDSM.16.M88.4 R8, [R93+0x6000] ;  /* 0x006000005d08783b */ /* 0x000ee60000000200 */
[C---:B-----5:R-:W-:Y:S08]  /*4200*/  HMMA.16816.F32 R56, R24.reuse, R72, R84 ;  /* 0x000000481838723c */ /* 0x060ff00000001854 */
[C---:B------:R-:W-:Y:S08]  /*4210*/  HMMA.16816.F32 R84, R24.reuse, R74, R88 ;  /* 0x0000004a1854723c */ /* 0x040ff00000001858 */
[C---:B------:R-:W-:Y:S08]  /*4220*/  HMMA.16816.F32 R80, R24.reuse, R68, R80 ;  /* 0x000000441850723c */ /* 0x040ff00000001850 */
[----:B------:R-:W-:Y:S08]  /*4230*/  HMMA.16816.F32 R76, R24, R70, R60 ;  /* 0x00000046184c723c */ /* 0x000ff0000000183c */
[C---:B--2---:R-:W-:Y:S01]  /*4240*/  HMMA.16816.F32 R72, R16.reuse, R32, R48 ;  /* 0x000000201048723c */ /* 0x044fe20000001830 */
[----:B------:R-:W-:Y:S07]  /*4250*/  LDSM.16.M88.4 R48, [R6+0x9000] ;  /* 0x009000000630783b */ /* 0x000fee0000000200 */
[C---:B------:R-:W-:Y:S08]  /*4260*/  HMMA.16816.F32 R68, R16.reuse, R34, R44 ;  /* 0x000000221044723c */ /* 0x040ff0000000182c */
[C---:B------:R-:W-:Y:S08]  /*4270*/  HMMA.16816.F32 R60, R16.reuse, R64, R40 ;  /* 0x00000040103c723c */ /* 0x040ff00000001828 */
[----:B------:R-:W-:Y:S01]  /*4280*/  HMMA.16816.F32 R36, R16, R66, R36 ;  /* 0x000000421024723c */ /* 0x000fe20000001824 */
[----:B------:R-:W2:Y:S07]  /*4290*/  LDSM.16.M88.4 R16, [R7+0x4000] ;  /* 0x004000000710783b */ /* 0x000eae0000000200 */
[----:B------:R-:W-:Y:S01]  /*42a0*/  HMMA.16816.F32 R24, R20, R32, R56 ;  /* 0x000000201418723c */ /* 0x000fe20000001838 */
[----:B------:R-:W-:-:S07]  /*42b0*/  VIADD R59, R3, 0x8 ;  /* 0x00000008033b7836 */ /* 0x000fce0000000000 */
[----:B------:R-:W-:Y:S01]  /*42c0*/  HMMA.16816.F32 R32, R20, R34, R84 ;  /* 0x000000221420723c */ /* 0x000fe20000001854 */
[C---:B------:R-:W-:Y:S02]  /*42d0*/  VIADD R85, R3.reuse, 0x18 ;  /* 0x0000001803557836 */ /* 0x040fe40000000000 */
[----:B------:R-:W-:-:S05]  /*42e0*/  VIADD R84, R3, 0x19 ;  /* 0x0000001903547836 */ /* 0x000fca0000000000 */
[C---:B------:R-:W-:Y:S08]  /*42f0*/  HMMA.16816.F32 R44, R20.reuse, R64, R80 ;  /* 0x00000040142c723c */ /* 0x040ff00000001850 */
[----:B------:R-:W-:Y:S01]  /*4300*/  HMMA.16816.F32 R40, R20, R66, R76 ;  /* 0x000000421428723c */ /* 0x000fe2000000184c */
[C---:B------:R-:W-:Y:S02]  /*4310*/  VIADD R77, R3.reuse, 0x9 ;  /* 0x00000009034d7836 */ /* 0x040fe40000000000 */
[----:B------:R-:W-:-:S02]  /*4320*/  VIADD R78, R3, 0x10 ;  /* 0x00000010034e7836 */ /* 0x000fc40000000000 */
[----:B------:R-:W-:-:S03]  /*4330*/  VIADD R79, R3, 0x11 ;  /* 0x00000011034f7836 */ /* 0x000fc60000000000 */
[----:B-1----:R-:W-:Y:S08]  /*4340*/  HMMA.16816.F32 R20, R12, R30, R32 ;  /* 0x0000001e0c14723c */ /* 0x002ff00000001820 */
[----:B---3--:R-:W-:Y:S01]  /*4350*/  HMMA.16816.F32 R80, R8, R54, R36 ;  /* 0x000000360850723c */ /* 0x008fe20000001824 */
[----:B------:R1:W3:Y:S07]  /*4360*/  LDSM.16.M88.4 R36, [R6+0x9800] ;  /* 0x009800000624783b */ /* 0x0002ee0000000200 */
[-C--:B------:R-:W-:Y:S08]  /*4370*/  HMMA.16816.F32 R24, R12, R28.reuse, R24 ;  /* 0x0000001c0c18723c */ /* 0x080ff00000001818 */
[C---:B------:R-:W-:Y:S08]  /*4380*/  HMMA.16816.F32 R72, R8.reuse, R28, R72 ;  /* 0x0000001c0848723c */ /* 0x040ff00000001848 */
[----:B------:R-:W-:Y:S01]  /*4390*/  HMMA.16816.F32 R68, R8, R30, R68 ;  /* 0x0000001e0844723c */ /* 0x000fe20000001844 */
[----:B------:R-:W4:Y:S01]  /*43a0*/  LDSM.16.M88.4 R28, [R7+0x6000] ;  /* 0x00600000071c783b */ /* 0x000f220000000200 */
[----:B------:R-:W-:-:S06]  /*43b0*/  DEPBAR.LE SB0, 0x0 ;  /* 0x000080000000791a */ /* 0x000fcc0000000000 */
[----:B--2---:R-:W-:Y:S01]  /*43c0*/  HMMA.16816.F32 R32, R16, R50, R20 ;  /* 0x000000321020723c */ /* 0x004fe20000001814 */
[----:B------:R-:W-:-:S05]  /*43d0*/  IADD3 R20, PT, PT, R0, UR31, R96 ;  /* 0x0000001f00147c10 */ /* 0x000fca000fffe060 */
[----:B------:R-:W-:Y:S02]  /*43e0*/  VIADD R227, R20, UR32 ;  /* 0x0000002014e37c36 */ /* 0x000fe40008000000 */
[----:B------:R-:W-:Y:S02]  /*43f0*/  HMMA.16816.F32 R60, R8, R52, R60 ;  /* 0x00000034083c723c */ /* 0x000fe4000000183c */
[C---:B------:R-:W-:Y:S02]  /*4400*/  VIADD R23, R227.reuse, 0x40 ;  /* 0x00000040e3177836 */ /* 0x040fe40000000000 */
[----:B------:R-:W-:-:S04]  /*4410*/  VIADD R21, R227, 0x48 ;  /* 0x00000048e3157836 */ /* 0x000fc80000000000 */
[----:B------:R-:W-:Y:S01]  /*4420*/  HMMA.16816.F32 R8, R12, R52, R44 ;  /* 0x000000340c08723c */ /* 0x000fe2000000182c */
[----:B------:R-:W-:Y:S02]  /*4430*/  VIADD R47, R85, UR21 ;  /* 0x00000015552f7c36 */ /* 0x000fe40008000000 */
[----:B------:R-:W-:Y:S02]  /*4440*/  VIADD R44, R3, UR21 ;  /* 0x00000015032c7c36 */ /* 0x000fe40008000000 */
[C---:B------:R-:W-:Y:S02]  /*4450*/  VIADD R52, R47.reuse, 0xffffffe9 ;  /* 0xffffffe92f347836 */ /* 0x040fe40000000000 */
[----:B------:R-:W-:Y:S01]  /*4460*/  VIADD R53, R47, 0xfffffff0 ;  /* 0xfffffff02f357836 */ /* 0x000fe20000000000 */
[----:B------:R-:W-:Y:S01]  /*4470*/  HMMA.16816.F32 R24, R16, R48, R24 ;  /* 0x000000301018723c */ /* 0x000fe20000001818 */
[C---:B------:R-:W-:Y:S02]  /*4480*/  IMAD.IADD R2, R227.reuse, 0x1, -R44 ;  /* 0x00000001e3027824 */ /* 0x040fe400078e0a2c */
[----:B------:R-:W-:-:S02]  /*4490*/  IMAD.IADD R0, R227, 0x1, -R52 ;  /* 0x00000001e3007824 */ /* 0x000fc400078e0a34 */
[----:B------:R-:W-:Y:S01]  /*44a0*/  IMAD.IADD R5, R227, 0x1, -R53 ;  /* 0x00000001e3057824 */ /* 0x000fe200078e0a35 */
[----:B------:R-:W-:Y:S01]  /*44b0*/  IABS R2, R2 ;  /* 0x0000000200027213 */ /* 0x000fe20000000000 */
[----:B------:R-:W-:Y:S01]  /*44c0*/  VIADD R45, R47, 0xfffffff1 ;  /* 0xfffffff12f2d7836 */ /* 0x000fe20000000000 */
[----:B------:R-:W-:Y:S01]  /*44d0*/  IABS R0, R0 ;  /* 0x0000000000007213 */ /* 0x000fe20000000000 */
[----:B------:R-:W-:Y:S01]  /*44e0*/  HMMA.16816.F32 R12, R12, R54, R40 ;  /* 0x000000360c0c723c */ /* 0x000fe20000001828 */
[----:B------:R-:W-:Y:S01]  /*44f0*/  IABS R5, R5 ;  /* 0x0000000500057213 */ /* 0x000fe20000000000 */
[----:B------:R-:W-:Y:S01]  /*4500*/  VIADD R54, R3, 0x1 ;  /* 0x0000000103367836 */ /* 0x000fe20000000000 */
[----:B-1----:R-:W-:Y:S01]  /*4510*/  I2FP.F32.S32 R6, R2 ;  /* 0x0000000200067245 */ /* 0x002fe20000201400 */
[C---:B------:R-:W-:Y:S01]  /*4520*/  VIADD R46, R47.reuse, 0xfffffff8 ;  /* 0xfffffff82f2e7836 */ /* 0x040fe20000000000 */
[----:B------:R-:W-:Y:S01]  /*4530*/  I2FP.F32.S32 R2, R0 ;  /* 0x0000000000027245 */ /* 0x000fe20000201400 */
[----:B------:R-:W-:Y:S01]  /*4540*/  VIADD R64, R47, 0x1 ;  /* 0x000000012f407836 */ /* 0x000fe20000000000 */
[----:B------:R-:W-:Y:S01]  /*4550*/  I2FP.F32.S32 R0, R5 ;  /* 0x0000000500007245 */ /* 0x000fe20000201400 */
[----:B---3--:R-:W-:Y:S02]  /*4560*/  HMMA.16816.F32 R40, R16, R36, R8 ;  /* 0x000000241028723c */ /* 0x008fe40000001808 */
[----:B------:R-:W-:Y:S01]  /*4570*/  FFMA.FTZ R9, R2, -UR5, R25 ;  /* 0x8000000502097c23 */ /* 0x000fe20008010019 */
[----:B------:R-:W-:Y:S01]  /*4580*/  FFMA.FTZ R8, R6, -UR5, R24 ;  /* 0x8000000506087c23 */ /* 0x000fe20008010018 */
[----:B------:R-:W-:Y:S01]  /*4590*/  FFMA.FTZ R10, R0, -UR5, R32 ;  /* 0x80000005000a7c23 */ /* 0x000fe20008010020 */
[----:B------:R-:W-:-:S02]  /*45a0*/  VIADD R32, R227, 0x8 ;  /* 0x00000008e3207836 */ /* 0x000fc40000000000 */
[----:B------:R-:W-:Y:S01]  /*45b0*/  VIADD R0, R227, -UR25 ;  /* 0x80000019e3007c36 */ /* 0x000fe20008000000 */
[----:B----4-:R-:W-:Y:S01]  /*45c0*/  HMMA.16816.F32 R72, R28, R48, R72 ;  /* 0x000000301c48723c */ /* 0x010fe20000001848 */
[C---:B------:R-:W-:Y:S02]  /*45d0*/  IMAD.IADD R5, R32.reuse, 0x1, -R44 ;  /* 0x0000000120057824 */ /* 0x040fe400078e0a2c */
[----:B------:R-:W-:Y:S01]  /*45e0*/  IMAD.IADD R2, R32, 0x1, -R52 ;  /* 0x0000000120027824 */ /* 0x000fe200078e0a34 */
[----:B------:R-:W-:Y:S01]  /*45f0*/  ISETP.GT.AND P0, PT, R0, R3, PT ;  /* 0x000000030000720c */ /* 0x000fe20003f04270 */
[----:B------:R-:W-:Y:S01]  /*4600*/  IMAD.IADD R7, R32, 0x1, -R53 ;  /* 0x0000000120077824 */ /* 0x000fe200078e0a35 */
[----:B------:R-:W-:Y:S01]  /*4610*/  IABS R6, R5 ;  /* 0x0000000500067213 */ /* 0x000fe20000000000 */
[----:B------:R-:W-:Y:S01]  /*4620*/  VIADD R48, R47, 0xfffffff9 ;  /* 0xfffffff92f307836 */ /* 0x000fe20000000000 */
[----:B------:R-:W-:Y:S01]  /*4630*/  IABS R5, R2 ;  /* 0x0000000200057213 */ /* 0x000fe20000000000 */
[----:B------:R-:W-:Y:S01]  /*4640*/  HMMA.16816.F32 R16, R16, R38, R12 ;  /* 0x000000261010723c */ /* 0x000fe2000000180c */
[----:B------:R-:W-:-:S02]  /*4650*/  ISETP.GT.AND P5, PT, R0, R54, PT ;  /* 0x000000360000720c */ /* 0x000fc40003fa4270 */
[----:B------:R-:W-:Y:S02]  /*4660*/  ISETP.GT.AND P6, PT, R0, R59, PT ;  /* 0x0000003b0000720c */ /* 0x000fe40003fc4270 */
[----:B------:R-:W-:Y:S01]  /*4670*/  IABS R2, R7 ;  /* 0x0000000700027213 */ /* 0x000fe20000000000 */
[C---:B------:R-:W-:Y:S01]  /*4680*/  IMAD.IADD R7, R227.reuse, 0x1, -R64 ;  /* 0x00000001e3077824 */ /* 0x040fe200078e0a40 */
[----:B------:R-:W-:Y:S01]  /*4690*/  FSEL R49, R8, -INF , !P0 ;  /* 0xff80000008317808 */ /* 0x000fe20004000000 */
[----:B------:R-:W-:Y:S01]  /*46a0*/  IMAD.IADD R8, R227, 0x1, -R47 ;  /* 0x00000001e3087824 */ /* 0x000fe200078e0a2f */
[----:B------:R-:W-:Y:S01]  /*46b0*/  FSEL R55, R9, -INF , !P5 ;  /* 0xff80000009377808 */ /* 0x000fe20006800000 */
[----:B------:R-:W-:Y:S01]  /*46c0*/  HMMA.16816.F32 R68, R28, R50, R68 ;  /* 0x000000321c44723c */ /* 0x000fe20000001844 */
[----:B------:R-:W-:Y:S02]  /*46d0*/  I2FP.F32.S32 R2, R2 ;  /* 0x0000000200027245 */ /* 0x000fe40000201400 */
[----:B------:R-:W-:-:S02]  /*46e0*/  FSEL R67, R10, -INF , !P6 ;  /* 0xff8000000a437808 */ /* 0x000fc40007000000 */
[----:B------:R-:W-:Y:S01]  /*46f0*/  ISETP.GT.AND P4, PT, R0, R77, PT ;  /* 0x0000004d0000720c */ /* 0x000fe20003f84270 */
[----:B------:R-:W-:Y:S01]  /*4700*/  FFMA.FTZ R15, R2, -UR5, R34 ;  /* 0x80000005020f7c23 */ /* 0x000fe20008010022 */
[----:B------:R-:W-:Y:S01]  /*4710*/  BAR.SYNC.DEFER_BLOCKING 0x0 ;  /* 0x0000000000007b1d */ /* 0x000fe20000010000 */
[C---:B------:R-:W-:Y:S01]  /*4720*/  ISETP.GT.AND P3, PT, R0.reuse, R78, PT ;  /* 0x0000004e0000720c */ /* 0x040fe20003f64270 */
[C---:B------:R-:W-:Y:S01]  /*4730*/  IMAD.IADD R2, R227.reuse, 0x1, -R48 ;  /* 0x00000001e3027824 */ /* 0x040fe200078e0a30 */
[C---:B------:R-:W-:Y:S02]  /*4740*/  ISETP.GT.AND P0, PT, R0.reuse, R79, PT ;  /* 0x0000004f0000720c */ /* 0x040fe40003f04270 */
[C---:B------:R-:W-:Y:S02]  /*4750*/  ISETP.GT.AND P5, PT, R0.reuse, R85, PT ;  /* 0x000000550000720c */ /* 0x040fe40003fa4270 */
[----:B------:R-:W-:Y:S01]  /*4760*/  ISETP.GT.AND P6, PT, R0, R84, PT ;  /* 0x000000540000720c */ /* 0x000fe20003fc4270 */
[----:B------:R-:W-:Y:S01]  /*4770*/  IMAD.IADD R0, R227, 0x1, -R45 ;  /* 0x00000001e3007824 */ /* 0x000fe200078e0a2d */
[----:B------:R-:W-:-:S02]  /*4780*/  I2FP.F32.S32 R5, R5 ;  /* 0x0000000500057245 */ /* 0x000fc40000201400 */
[----:B------:R-:W-:Y:S02]  /*4790*/  I2FP.F32.S32 R6, R6 ;  /* 0x0000000600067245 */ /* 0x000fe40000201400 */
[----:B------:R-:W-:Y:S01]  /*47a0*/  IABS R0, R0 ;  /* 0x0000000000007213 */ /* 0x000fe20000000000 */
[----:B------:R-:W-:Y:S01]  /*47b0*/  FFMA.FTZ R14, R5, -UR5, R27 ;  /* 0x80000005050e7c23 */ /* 0x000fe2000801001b */
[----:B------:R-:W-:Y:S01]  /*47c0*/  IMAD.IADD R5, R227, 0x1, -R46 ;  /* 0x00000001e3057824 */ /* 0x000fe200078e0a2e */
[----:B------:R-:W-:Y:S01]  /*47d0*/  IABS R9, R2 ;  /* 0x0000000200097213 */ /* 0x000fe20000000000 */
[----:B------:R-:W-:Y:S01]  /*47e0*/  FFMA.FTZ R13, R6, -UR5, R26 ;  /* 0x80000005060d7c23 */ /* 0x000fe2000801001a */
[----:B------:R-:W-:Y:S01]  /*47f0*/  IMAD.MOV.U32 R2, RZ, RZ, R0 ;  /* 0x000000ffff027224 */ /* 0x000fe200078e0000 */
[----:B------:R-:W-:Y:S01]  /*4800*/  IABS R0, R8 ;  /* 0x0000000800007213 */ /* 0x000fe20000000000 */
[----:B------:R-:W-:Y:S01]  /*4810*/  HMMA.16816.F32 R24, R28, R36, R60 ;  /* 0x000000241c18723c */ /* 0x000fe2000000183c */
[----:B------:R-:W-:-:S02]  /*4820*/  IABS R6, R5 ;  /* 0x0000000500067213 */ /* 0x000fc40000000000 */
[----:B------:R-:W-:Y:S01]  /*4830*/  I2FP.F32.S32 R8, R2 ;  /* 0x0000000200087245 */ /* 0x000fe20000201400 */
[----:B------:R-:W-:Y:S01]  /*4840*/  IMAD.MOV.U32 R2, RZ, RZ, R0 ;  /* 0x000000ffff027224 */ /* 0x000fe200078e0000 */
[----:B------:R-:W-:Y:S01]  /*4850*/  IABS R5, R7 ;  /* 0x0000000700057213 */ /* 0x000fe20000000000 */
        /* <DEDUP_REMOVED lines=14> */
[----:B------:R-:W-:Y:S01]  /*4940*/  IABS R6, R5 ;  /* 0x0000000500067213 */ /* 0x000fe20000000000 */
[----:B------:R-:W-:Y:S01]  /*4950*/  FFMA.FTZ R8, R0, -UR5, R17 ;  /* 0x8000000500087c23 */ /* 0x000fe20008010011 */
[----:B------:R-:W-:Y:S01]  /*4960*/  IABS R5, R2 ;  /* 0x0000000200057213 */ /* 0x000fe20000000000 */
[----:B------:R-:W-:Y:S01]  /*4970*/  VIADD R0, R32, -UR25 ;  /* 0x8000001920007c36 */ /* 0x000fe20008000000 */
[----:B------:R-:W-:Y:S01]  /*4980*/  IABS R2, R7 ;  /* 0x0000000700027213 */ /* 0x000fe20000000000 */
[----:B------:R-:W-:Y:S01]  /*4990*/  HMMA.16816.F32 R28, R28, R38, R80 ;  /* 0x000000261c1c723c */ /* 0x000fe20000001850 */
[----:B------:R-:W-:-:S02]  /*49a0*/  FSEL R40, R12, -INF , !P4 ;  /* 0xff8000000c287808 */ /* 0x000fc40006000000 */
[----:B------:R-:W-:Y:S02]  /*49b0*/  FSEL R41, R11, -INF , !P3 ;  /* 0xff8000000b297808 */ /* 0x000fe40005800000 */
[----:B------:R-:W-:Y:S02]  /*49c0*/  FSEL R65, R10, -INF , !P0 ;  /* 0xff8000000a417808 */ /* 0x000fe40004000000 */
[----:B------:R-:W-:Y:S02]  /*49d0*/  I2FP.F32.S32 R2, R2 ;  /* 0x0000000200027245 */ /* 0x000fe40000201400 */
[C---:B------:R-:W-:Y:S02]  /*49e0*/  ISETP.GT.AND P4, PT, R0.reuse, R3, PT ;  /* 0x000000030000720c */ /* 0x040fe40003f84270 */
[----:B------:R-:W-:Y:S01]  /*49f0*/  ISETP.GT.AND P3, PT, R0, R54, PT ;  /* 0x000000360000720c */ /* 0x000fe20003f64270 */
[----:B------:R-:W-:Y:S01]  /*4a00*/  FFMA.FTZ R12, R2, -UR5, R68 ;  /* 0x80000005020c7c23 */ /* 0x000fe20008010044 */
[----:B------:R-:W-:Y:S01]  /*4a10*/  ISETP.GT.AND P0, PT, R0, R59, PT ;  /* 0x0000003b0000720c */ /* 0x000fe20003f04270 */
[----:B------:R-:W-:Y:S01]  /*4a20*/  IMAD.IADD R2, R32, 0x1, -R46 ;  /* 0x0000000120027824 */ /* 0x000fe200078e0a2e */
[----:B------:R-:W-:-:S02]  /*4a30*/  I2FP.F32.S32 R6, R6 ;  /* 0x0000000600067245 */ /* 0x000fc40000201400 */
[----:B------:R-:W-:Y:S02]  /*4a40*/  FSEL R66, R9, -INF , !P5 ;  /* 0xff80000009427808 */ /* 0x000fe40006800000 */
[----:B------:R-:W-:Y:S01]  /*4a50*/  FSEL R76, R8, -INF , !P6 ;  /* 0xff800000084c7808 */ /* 0x000fe20007000000 */
[----:B------:R-:W-:Y:S01]  /*4a60*/  IMAD.IADD R8, R32, 0x1, -R64 ;  /* 0x0000000120087824 */ /* 0x000fe200078e0a40 */
[----:B------:R-:W-:Y:S02]  /*4a70*/  FSEL R22, R13, -INF , !P4 ;  /* 0xff8000000d167808 */ /* 0x000fe40006000000 */
        /* <DEDUP_REMOVED lines=8> */
[----:B------:R-:W-:Y:S02]  /*4b00*/  I2FP.F32.S32 R5, R5 ;  /* 0x0000000500057245 */ /* 0x000fe40000201400 */
[----:B------:R-:W-:Y:S01]  /*4b10*/  ISETP.GT.AND P0, PT, R0, R84, PT ;  /* 0x000000540000720c */ /* 0x000fe20003f04270 */
[C---:B------:R-:W-:Y:S01]  /*4b20*/  IMAD.IADD R0, R32.reuse, 0x1, -R48 ;  /* 0x0000000120007824 */ /* 0x040fe200078e0a30 */
[----:B------:R-:W-:Y:S01]  /*4b30*/  IABS R7, R2 ;  /* 0x0000000200077213 */ /* 0x000fe20000000000 */
[----:B------:R-:W-:Y:S01]  /*4b40*/  FFMA.FTZ R13, R5, -UR5, R73 ;  /* 0x80000005050d7c23 */ /* 0x000fe20008010049 */
[----:B------:R-:W-:-:S02]  /*4b50*/  IMAD.IADD R5, R32, 0x1, -R45 ;  /* 0x0000000120057824 */ /* 0x000fc400078e0a2d */
        /* <DEDUP_REMOVED lines=18> */
[----:B------:R-:W-:Y:S02]  /*4c80*/  VIADD R5, R23, -UR25 ;  /* 0x8000001917057c36 */ /* 0x000fe40008000000 */
[----:B------:R-:W-:Y:S01]  /*4c90*/  FFMA.FTZ R7, R0, -UR5, R19 ;  /* 0x8000000500077c23 */ /* 0x000fe20008010013 */
[----:B------:R-:W-:Y:S01]  /*4ca0*/  IMAD.U32 R2, RZ, RZ, UR32 ;  /* 0x00000020ff027e24 */ /* 0x000fe2000f8e00ff */
[----:B------:R-:W-:Y:S01]  /*4cb0*/  IABS R6, R6 ;  /* 0x0000000600067213 */ /* 0x000fe20000000000 */
[----:B------:R-:W-:Y:S01]  /*4cc0*/  VIADD R0, R20, UR26 ;  /* 0x0000001a14007c36 */ /* 0x000fe20008000000 */
[----:B------:R-:W-:-:S02]  /*4cd0*/  FSEL R15, R11, -INF , !P5 ;  /* 0xff8000000b0f7808 */ /* 0x000fc40006800000 */
[----:B------:R-:W-:Y:S02]  /*4ce0*/  FSEL R16, R10, -INF , !P6 ;  /* 0xff8000000a107808 */ /* 0x000fe40007000000 */
[----:B------:R-:W-:Y:S01]  /*4cf0*/  FSEL R17, R9, -INF , !P4 ;  /* 0xff80000009117808 */ /* 0x000fe20006000000 */
[----:B------:R-:W-:Y:S01]  /*4d00*/  VIADD R9, R21, -UR25 ;  /* 0x8000001915097c36 */ /* 0x000fe20008000000 */
[C---:B------:R-:W-:Y:S02]  /*4d10*/  ISETP.GT.AND P5, PT, R5.reuse, R3, PT ;  /* 0x000000030500720c */ /* 0x040fe40003fa4270 */
[C---:B------:R-:W-:Y:S02]  /*4d20*/  ISETP.GT.AND P6, PT, R5.reuse, R54, PT ;  /* 0x000000360500720c */ /* 0x040fe40003fc4270 */
[----:B------:R-:W-:Y:S02]  /*4d30*/  ISETP.GT.AND P4, PT, R5, R59, PT ;  /* 0x0000003b0500720c */ /* 0x000fe40003f84270 */
[----:B------:R-:W-:-:S02]  /*4d40*/  VIADDMNMX R228, R0, 0x1, R2, PT ;  /* 0x0000000100e47846 */ /* 0x000fc40003800102 */
[----:B------:R-:W-:Y:S02]  /*4d50*/  I2FP.F32.S32 R6, R6 ;  /* 0x0000000600067245 */ /* 0x000fe40000201400 */
[C-C-:B------:R-:W-:Y:S02]  /*4d60*/  VIADDMNMX R229, R0.reuse, 0x9, R2.reuse, PT ;  /* 0x0000000900e57846 */ /* 0x140fe40003800102 */
[--C-:B------:R-:W-:Y:S01]  /*4d70*/  VIADDMNMX R204, R0, 0x41, R2.reuse, PT ;  /* 0x0000004100cc7846 */ /* 0x100fe20003800102 */
[----:B------:R-:W-:Y:S01]  /*4d80*/  FFMA.FTZ R10, R6, -UR5, R69 ;  /* 0x80000005060a7c23 */ /* 0x000fe20008010045 */
[----:B------:R-:W-:Y:S01]  /*4d90*/  VIADDMNMX R205, R0, 0x49, R2, PT ;  /* 0x0000004900cd7846 */ /* 0x000fe20003800102 */
[C---:B------:R-:W-:Y:S01]  /*4da0*/  IMAD.IADD R2, R23.reuse, 0x1, -R46 ;  /* 0x0000000117027824 */ /* 0x040fe200078e0a2e */
[----:B------:R-:W-:Y:S01]  /*4db0*/  FSEL R18, R8, -INF , !P3 ;  /* 0xff80000008127808 */ /* 0x000fe20005800000 */
[----:B------:R-:W-:Y:S01]  /*4dc0*/  IMAD.IADD R0, R23, 0x1, -R48 ;  /* 0x0000000117007824 */ /* 0x000fe200078e0a30 */
[----:B------:R-:W-:Y:S01]  /*4dd0*/  FSEL R19, R7, -INF , !P0 ;  /* 0xff80000007137808 */ /* 0x000fe20004000000 */
[----:B------:R-:W-:Y:S01]  /*4de0*/  IMAD.IADD R7, R23, 0x1, -R64 ;  /* 0x0000000117077824 */ /* 0x000fe200078e0a40 */
        /* <DEDUP_REMOVED lines=9> */
[----:B------:R-:W-:Y:S02]  /*4e80*/  IABS R6, R2 ;  /* 0x0000000200067213 */ /* 0x000fe40000000000 */
[----:B------:R-:W-:Y:S02]  /*4e90*/  IABS R2, R0 ;  /* 0x0000000000027213 */ /* 0x000fe40000000000 */
[----:B------:R-:W-:Y:S02]  /*4ea0*/  IABS R0, R5 ;  /* 0x0000000500007213 */ /* 0x000fe40000000000 */
[----:B------:R-:W-:Y:S01]  /*4eb0*/  IABS R5, R7 ;  /* 0x0000000700057213 */ /* 0x000fe20000000000 */
[----:B------:R-:W-:Y:S01]  /*4ec0*/  IMAD.MOV.U32 R7, RZ, RZ, R6 ;  /* 0x000000ffff077224 */ /* 0x000fe200078e0006 */
[----:B------:R-:W-:Y:S01]  /*4ed0*/  FSEL R10, R10, -INF , !P3 ;  /* 0xff8000000a0a7808 */ /* 0x000fe20005800000 */
[----:B------:R-:W-:Y:S01]  /*4ee0*/  IMAD.MOV.U32 R6, RZ, RZ, R2 ;  /* 0x000000ffff067224 */ /* 0x000fe200078e0002 */
[----:B------:R-:W-:Y:S01]  /*4ef0*/  ISETP.GT.AND P3, PT, R9, R3, PT ;  /* 0x000000030900720c */ /* 0x000fe20003f64270 */
[----:B------:R-:W-:Y:S01]  /*4f00*/  IMAD.MOV.U32 R2, RZ, RZ, R0 ;  /* 0x000000ffff027224 */ /* 0x000fe200078e0000 */
[----:B------:R-:W-:Y:S01]  /*4f10*/  I2FP.F32.S32 R7, R7 ;  /* 0x0000000700077245 */ /* 0x000fe20000201400 */
[----:B------:R-:W-:Y:S01]  /*4f20*/  IMAD.MOV.U32 R0, RZ, RZ, R5 ;  /* 0x000000ffff007224 */ /* 0x000fe200078e0005 */
[----:B------:R-:W-:-:S02]  /*4f30*/  I2FP.F32.S32 R6, R6 ;  /* 0x0000000600067245 */ /* 0x000fc40000201400 */
[----:B------:R-:W-:Y:S01]  /*4f40*/  I2FP.F32.S32 R5, R2 ;  /* 0x0000000200057245 */ /* 0x000fe20000201400 */
[----:B------:R-:W-:Y:S01]  /*4f50*/  FFMA.FTZ R8, R7, -UR5, R24 ;  /* 0x8000000507087c23 */ /* 0x000fe20008010018 */
[----:B------:R-:W-:Y:S01]  /*4f60*/  I2FP.F32.S32 R2, R0 ;  /* 0x0000000000027245 */ /* 0x000fe20000201400 */
[----:B------:R-:W-:Y:S02]  /*4f70*/  IMAD.IADD R0, R21, 0x1, -R44 ;  /* 0x0000000115007824 */ /* 0x000fe400078e0a2c */
[----:B------:R-:W-:Y:S01]  /*4f80*/  FFMA.FTZ R7, R6, -UR5, R25 ;  /* 0x8000000506077c23 */ /* 0x000fe20008010019 */
[----:B------:R-:W-:Y:S01]  /*4f90*/  FFMA.FTZ R6, R5, -UR5, R28 ;  /* 0x8000000505067c23 */ /* 0x000fe2000801001c */
[----:B------:R-:W-:Y:S01]  /*4fa0*/  FSEL R8, R8, -INF , !P0 ;  /* 0xff80000008087808 */ /* 0x000fe20004000000 */
[----:B------:R-:W-:Y:S01]  /*4fb0*/  FFMA.FTZ R5, R2, -UR5, R29 ;  /* 0x8000000502057c23 */ /* 0x000fe2000801001d */
[----:B------:R-:W-:Y:S01]  /*4fc0*/  IABS R0, R0 ;  /* 0x0000000000007213 */ /* 0x000fe20000000000 */
[----:B------:R-:W-:Y:S01]  /*4fd0*/  IMAD.IADD R2, R21, 0x1, -R52 ;  /* 0x0000000115027824 */ /* 0x000fe200078e0a34 */
[----:B------:R-:W-:-:S02]  /*4fe0*/  FSEL R7, R7, -INF , !P5 ;  /* 0xff80000007077808 */ /* 0x000fc40006800000 */
[----:B------:R-:W-:Y:S02]  /*4ff0*/  I2FP.F32.S32 R0, R0 ;  /* 0x0000000000007245 */ /* 0x000fe40000201400 */
[----:B------:R-:W-:Y:S01]  /*5000*/  FSEL R11, R6, -INF , !P6 ;  /* 0xff800000060b7808 */ /* 0x000fe20007000000 */
[----:B------:R-:W-:Y:S01]  /*5010*/  IMAD.IADD R6, R21, 0x1, -R48 ;  /* 0x0000000115067824 */ /* 0x000fe200078e0a30 */
[----:B------:R-:W-:Y:S01]  /*5020*/  FSEL R29, R5, -INF , !P4 ;  /* 0xff800000051d7808 */ /* 0x000fe20006000000 */
[----:B------:R-:W-:Y:S01]  /*5030*/  FFMA.FTZ R0, R0, -UR5, R74 ;  /* 0x8000000500007c23 */ /* 0x000fe2000801004a */
[C---:B------:R-:W-:Y:S02]  /*5040*/  ISETP.GE.AND P0, PT, R3.reuse, R228, PT ;  /* 0x000000e40300720c */ /* 0x040fe40003f06270 */
[C---:B------:R-:W-:Y:S02]  /*5050*/  ISETP.GE.AND P5, PT, R3.reuse, R229, PT ;  /* 0x000000e50300720c */ /* 0x040fe40003fa6270 */
[----:B------:R-:W-:-:S02]  /*5060*/  ISETP.GE.AND P6, PT, R3, R204, PT ;  /* 0x000000cc0300720c */ /* 0x000fc40003fc6270 */
[----:B------:R-:W-:Y:S02]  /*5070*/  ISETP.GE.AND P4, PT, R3, R205, PT ;  /* 0x000000cd0300720c */ /* 0x000fe40003f86270 */
[----:B------:R-:W-:Y:S01]  /*5080*/  IABS R3, R2 ;  /* 0x0000000200037213 */ /* 0x000fe20000000000 */
[----:B------:R-:W-:Y:S01]  /*5090*/  IMAD.IADD R2, R21, 0x1, -R53 ;  /* 0x0000000115027824 */ /* 0x000fe200078e0a35 */
[----:B------:R-:W-:Y:S02]  /*50a0*/  FSEL R0, R0, -INF , !P3 ;  /* 0xff80000000007808 */ /* 0x000fe40005800000 */
[----:B------:R-:W-:Y:S02]  /*50b0*/  I2FP.F32.S32 R3, R3 ;  /* 0x0000000300037245 */ /* 0x000fe40000201400 */
[----:B------:R-:W-:Y:S02]  /*50c0*/  FSEL R61, R0, -INF , !P4 ;  /* 0xff800000003d7808 */ /* 0x000fe40006000000 */
[----:B------:R-:W-:Y:S01]  /*50d0*/  FSEL R63, R49, -INF , !P0 ;  /* 0xff800000313f7808 */ /* 0x000fe20004000000 */
[----:B------:R-:W-:Y:S01]  /*50e0*/  FFMA.FTZ R0, R3, -UR5, R75 ;  /* 0x8000000503007c23 */ /* 0x000fe2000801004b */
[----:B------:R-:W-:-:S02]  /*50f0*/  ISETP.GT.AND P0, PT, R9, R54, PT ;  /* 0x000000360900720c */ /* 0x000fc40003f04270 */
[----:B------:R-:W-:Y:S02]  /*5100*/  ISETP.GE.AND P4, PT, R54, R205, PT ;  /* 0x000000cd3600720c */ /* 0x000fe40003f86270 */
[----:B------:R-:W-:Y:S02]  /*5110*/  FSEL R0, R0, -INF , !P0 ;  /* 0xff80000000007808 */ /* 0x000fe40004000000 */
[----:B------:R-:W-:Y:S02]  /*5120*/  IABS R2, R2 ;  /* 0x0000000200027213 */ /* 0x000fe40000000000 */
[----:B------:R-:W-:Y:S01]  /*5130*/  FSEL R58, R0, -INF , !P4 ;  /* 0xff800000003a7808 */ /* 0x000fe20006000000 */
[C---:B------:R-:W-:Y:S01]  /*5140*/  IMAD.IADD R0, R21.reuse, 0x1, -R46 ;  /* 0x0000000115007824 */ /* 0x040fe200078e0a2e */
[----:B------:R-:W-:Y:S02]  /*5150*/  FSEL R57, R22, -INF , !P5 ;  /* 0xff80000016397808 */ /* 0x000fe40006800000 */
[----:B------:R-:W-:Y:S01]  /*5160*/  I2FP.F32.S32 R3, R2 ;  /* 0x0000000200037245 */ /* 0x000fe20000201400 */
[----:B------:R-:W-:Y:S01]  /*5170*/  IMAD.IADD R2, R21, 0x1, -R45 ;  /* 0x0000000115027824 */ /* 0x000fe200078e0a2d */
[----:B------:R-:W-:-:S02]  /*5180*/  ISETP.GE.AND P5, PT, R54, R228, PT ;  /* 0x000000e43600720c */ /* 0x000fc40003fa6270 */
[----:B------:R-:W-:Y:S01]  /*5190*/  IABS R0, R0 ;  /* 0x0000000000007213 */ /* 0x000fe20000000000 */
[----:B------:R-:W-:Y:S01]  /*51a0*/  FFMA.FTZ R3, R3, -UR5, R70 ;  /* 0x8000000503037c23 */ /* 0x000fe20008010046 */
[----:B------:R-:W-:Y:S02]  /*51b0*/  FSEL R62, R55, -INF , !P5 ;  /* 0xff800000373e7808 */ /* 0x000fe40006800000 */
[----:B------:R-:W-:Y:S01]  /*51c0*/  FSEL R60, R14, -INF , !P6 ;  /* 0xff8000000e3c7808 */ /* 0x000fe20007000000 */
[----:B------:R-:W-:Y:S01]  /*51d0*/  IMAD.MOV.U32 R5, RZ, RZ, R0 ;  /* 0x000000ffff057224 */ /* 0x000fe200078e0000 */
[----:B------:R-:W-:Y:S02]  /*51e0*/  ISETP.GT.AND P5, PT, R9, R59, PT ;  /* 0x0000003b0900720c */ /* 0x000fe40003fa4270 */
[----:B------:R-:W-:Y:S02]  /*51f0*/  ISETP.GE.AND P6, PT, R54, R204, PT ;  /* 0x000000cc3600720c */ /* 0x000fe40003fc6270 */
[----:B------:R-:W-:-:S02]  /*5200*/  FSEL R0, R3, -INF , !P5 ;  /* 0xff80000003007808 */ /* 0x000fc40006800000 */
[-C--:B------:R-:W-:Y:S02]  /*5210*/  ISETP.GE.AND P3, PT, R54, R229.reuse, PT ;  /* 0x000000e53600720c */ /* 0x080fe40003f66270 */
[----:B------:R-:W-:Y:S02]  /*5220*/  FSEL R56, R13, -INF , !P6 ;  /* 0xff8000000d387808 */ /* 0x000fe40007000000 */
[----:B------:R-:W-:Y:S02]  /*5230*/  IABS R2, R2 ;  /* 0x0000000200027213 */ /* 0x000fe40000000000 */
[----:B------:R-:W-:Y:S02]  /*5240*/  ISETP.GE.AND P5, PT, R77, R204, PT ;  /* 0x000000cc4d00720c */ /* 0x000fe40003fa6270 */
[----:B------:R-:W-:Y:S02]  /*5250*/  ISETP.GE.AND P6, PT, R59, R229, PT ;  /* 0x000000e53b00720c */ /* 0x000fe40003fc6270 */
[----:B------:R-:W-:-:S02]  /*5260*/  FSEL R53, R33, -INF , !P3 ;  /* 0xff80000021357808 */ /* 0x000fc40005800000 */
[C---:B------:R-:W-:Y:S02]  /*5270*/  ISETP.GE.AND P4, PT, R59.reuse, R205, PT ;  /* 0x000000cd3b00720c */ /* 0x040fe40003f86270 */
[----:B------:R-:W-:Y:S02]  /*5280*/  I2FP.F32.S32 R2, R2 ;  /* 0x0000000200027245 */ /* 0x000fe40000201400 */
[----:B------:R-:W-:Y:S02]  /*5290*/  FSEL R49, R10, -INF , !P5 ;  /* 0xff8000000a317808 */ /* 0x000fe40006800000 */
[----:B------:R-:W-:Y:S02]  /*52a0*/  ISETP.GE.AND P3, PT, R59, R228, PT ;  /* 0x000000e43b00720c */ /* 0x000fe40003f66270 */
[----:B------:R-:W-:Y:S02]  /*52b0*/  FSEL R48, R34, -INF , !P6 ;  /* 0xff80000022307808 */ /* 0x000fe40007000000 */
[----:B------:R-:W-:-:S02]  /*52c0*/  I2FP.F32.S32 R5, R5 ;  /* 0x0000000500057245 */ /* 0x000fc40000201400 */
[-C--:B------:R-:W-:Y:S02]  /*52d0*/  ISETP.GE.AND P5, PT, R78, R228.reuse, PT ;  /* 0x000000e44e00720c */ /* 0x080fe40003fa6270 */
[----:B------:R-:W-:Y:S01]  /*52e0*/  ISETP.GE.AND P6, PT, R77, R228, PT ;  /* 0x000000e44d00720c */ /* 0x000fe20003fc6270 */
[----:B------:R-:W-:Y:S01]  /*52f0*/  FFMA.FTZ R5, R5, -UR5, R26 ;  /* 0x8000000505057c23 */ /* 0x000fe2000801001a */
[----:B------:R-:W-:Y:S02]  /*5300*/  ISETP.GE.AND P0, PT, R59, R204, PT ;  /* 0x000000cc3b00720c */ /* 0x000fe40003f06270 */
[----:B------:R-:W-:Y:S01]  /*5310*/  FSEL R51, R0, -INF , !P4 ;  /* 0xff80000000337808 */ /* 0x000fe20006000000 */
[----:B------:R-:W-:Y:S01]  /*5320*/  FFMA.FTZ R0, R2, -UR5, R71 ;  /* 0x8000000502007c23 */ /* 0x000fe20008010047 */
[----:B------:R-:W-:Y:S01]  /*5330*/  FSEL R59, R67, -INF , !P3 ;  /* 0xff800000433b7808 */ /* 0x000fe20005800000 */
[----:B------:R-:W-:Y:S01]  /*5340*/  IMAD.IADD R2, R21, 0x1, -R47 ;  /* 0x0000000115027824 */ /* 0x000fe200078e0a2f */
[----:B------:R-:W-:-:S02]  /*5350*/  FSEL R54, R41, -INF , !P5 ;  /* 0xff80000029367808 */ /* 0x000fc40006800000 */
[C---:B------:R-:W-:Y:S02]  /*5360*/  ISETP.GT.AND P3, PT, R9.reuse, R77, PT ;  /* 0x0000004d0900720c */ /* 0x040fe40003f64270 */
[----:B------:R-:W-:Y:S02]  /*5370*/  FSEL R55, R40, -INF , !P6 ;  /* 0xff80000028377808 */ /* 0x000fe40007000000 */
[----:B------:R-:W-:Y:S02]  /*5380*/  ISETP.GE.AND P5, PT, R78, R204, PT ;  /* 0x000000cc4e00720c */ /* 0x000fe40003fa6270 */
[----:B------:R-:W-:Y:S02]  /*5390*/  IABS R3, R6 ;  /* 0x0000000600037213 */ /* 0x000fe40000000000 */
[----:B------:R-:W-:Y:S02]  /*53a0*/  ISETP.GT.AND P6, PT, R9, R78, PT ;  /* 0x0000004e0900720c */ /* 0x000fe40003fc4270 */
[----:B------:R-:W-:-:S02]  /*53b0*/  ISETP.GE.AND P4, PT, R77, R205, PT ;  /* 0x000000cd4d00720c */ /* 0x000fc40003f86270 */
[----:B------:R-:W-:Y:S02]  /*53c0*/  FSEL R0, R0, -INF , !P3 ;  /* 0xff80000000007808 */ /* 0x000fe40005800000 */
[----:B------:R-:W-:Y:S02]  /*53d0*/  FSEL R46, R8, -INF , !P5 ;  /* 0xff800000082e7808 */ /* 0x000fe40006800000 */
[----:B------:R-:W-:Y:S02]  /*53e0*/  FSEL R52, R12, -INF , !P0 ;  /* 0xff8000000c347808 */ /* 0x000fe40004000000 */
[----:B------:R-:W-:Y:S02]  /*53f0*/  I2FP.F32.S32 R3, R3 ;  /* 0x0000000300037245 */ /* 0x000fe40000201400 */
[----:B------:R-:W-:Y:S02]  /*5400*/  ISETP.GE.AND P5, PT, R78, R205, PT ;  /* 0x000000cd4e00720c */ /* 0x000fe40003fa6270 */
[----:B------:R-:W-:Y:S01]  /*5410*/  FSEL R5, R5, -INF , !P6 ;  /* 0xff80000005057808 */ /* 0x000fe20007000000 */
[----:B------:R-:W-:Y:S01]  /*5420*/  FFMA.FTZ R3, R3, -UR5, R27 ;  /* 0x8000000503037c23 */ /* 0x000fe2000801001b */
[----:B------:R-:W-:-:S02]  /*5430*/  ISETP.GE.AND P0, PT, R77, R229, PT ;  /* 0x000000e54d00720c */ /* 0x000fc40003f06270 */
[----:B------:R-:W-:Y:S01]  /*5440*/  FSEL R50, R0, -INF , !P4 ;  /* 0xff80000000327808 */ /* 0x000fe20006000000 */
[----:B------:R-:W-:Y:S01]  /*5450*/  IMAD.IADD R0, R21, 0x1, -R64 ;  /* 0x0000000115007824 */ /* 0x000fe200078e0a40 */
[----:B------:R-:W-:Y:S02]  /*5460*/  FSEL R43, R5, -INF , !P5 ;  /* 0xff800000052b7808 */ /* 0x000fe40006800000 */
[----:B------:R-:W-:Y:S02]  /*5470*/  FSEL R45, R15, -INF , !P0 ;  /* 0xff8000000f2d7808 */ /* 0x000fe40004000000 */
[----:B------:R-:W-:Y:S02]  /*5480*/  ISETP.GE.AND P5, PT, R79, R229, PT ;  /* 0x000000e54f00720c */ /* 0x000fe40003fa6270 */
[----:B------:R-:W-:Y:S02]  /*5490*/  ISETP.GT.AND P0, PT, R9, R79, PT ;  /* 0x0000004f0900720c */ /* 0x000fe40003f04270 */
[----:B------:R-:W-:-:S02]  /*54a0*/  ISETP.GE.AND P6, PT, R79, R228, PT ;  /* 0x000000e44f00720c */ /* 0x000fc40003fc6270 */
[----:B------:R-:W-:Y:S02]  /*54b0*/  IABS R2, R2 ;  /* 0x0000000200027213 */ /* 0x000fe40000000000 */
[----:B------:R-:W-:Y:S02]  /*54c0*/  FSEL R38, R17, -INF , !P5 ;  /* 0xff80000011267808 */ /* 0x000fe40006800000 */
[----:B------:R-:W-:Y:S02]  /*54d0*/  IABS R5, R0 ;  /* 0x0000000000057213 */ /* 0x000fe40000000000 */
[----:B------:R-:W-:Y:S02]  /*54e0*/  FSEL R47, R65, -INF , !P6 ;  /* 0xff800000412f7808 */ /* 0x000fe40007000000 */
[----:B------:R-:W-:Y:S02]  /*54f0*/  ISETP.GE.AND P5, PT, R79, R205, PT ;  /* 0x000000cd4f00720c */ /* 0x000fe40003fa6270 */
[----:B------:R-:W-:-:S02]  /*5500*/  FSEL R0, R3, -INF , !P0 ;  /* 0xff80000003007808 */ /* 0x000fc40004000000 */
[----:B------:R-:W-:Y:S02]  /*5510*/  I2FP.F32.S32 R2, R2 ;  /* 0x0000000200027245 */ /* 0x000fe40000201400 */
[----:B------:R-:W-:Y:S02]  /*5520*/  ISETP.GE.AND P6, PT, R79, R204, PT ;  /* 0x000000cc4f00720c */ /* 0x000fe40003fc6270 */
[----:B------:R-:W-:Y:S01]  /*5530*/  FSEL R40, R0, -INF , !P5 ;  /* 0xff80000000287808 */ /* 0x000fe20006800000 */
[----:B------:R-:W-:Y:S01]  /*5540*/  FFMA.FTZ R0, R2, -UR5, R30 ;  /* 0x8000000502007c23 */ /* 0x000fe2000801001e */
[----:B------:R-:W-:Y:S01]  /*5550*/  FSEL R39, R7, -INF , !P6 ;  /* 0xff80000007277808 */ /* 0x000fe20007000000 */
[----:B------:R-:W-:Y:S01]  /*5560*/  IMAD.MOV.U32 R2, RZ, RZ, R5 ;  /* 0x000000ffff027224 */ /* 0x000fe200078e0005 */
[----:B------:R-:W-:Y:S02]  /*5570*/  ISETP.GE.AND P6, PT, R85, R229, PT ;  /* 0x000000e55500720c */ /* 0x000fe40003fc6270 */
[----:B------:R-:W-:-:S02]  /*5580*/  ISETP.GT.AND P3, PT, R9, R85, PT ;  /* 0x000000550900720c */ /* 0x000fc40003f64270 */
[C---:B------:R-:W-:Y:S02]  /*5590*/  ISETP.GE.AND P0, PT, R85.reuse, R228, PT ;  /* 0x000000e45500720c */ /* 0x040fe40003f06270 */
[----:B------:R-:W-:Y:S02]  /*55a0*/  ISETP.GE.AND P4, PT, R78, R229, PT ;  /* 0x000000e54e00720c */ /* 0x000fe40003f86270 */
[----:B------:R-:W-:Y:S02]  /*55b0*/  FSEL R33, R18, -INF , !P6 ;  /* 0xff80000012217808 */ /* 0x000fe40007000000 */
[----:B------:R-:W-:Y:S02]  /*55c0*/  ISETP.GE.AND P5, PT, R85, R204, PT ;  /* 0x000000cc5500720c */ /* 0x000fe40003fa6270 */
[----:B------:R-:W-:Y:S02]  /*55d0*/  FSEL R42, R66, -INF , !P0 ;  /* 0xff800000422a7808 */ /* 0x000fe40004000000 */
[----:B------:R-:W-:-:S02]  /*55e0*/  ISETP.GE.AND P6, PT, R84, R228, PT ;  /* 0x000000e45400720c */ /* 0x000fc40003fc6270 */
[----:B------:R-:W-:Y:S02]  /*55f0*/  I2FP.F32.S32 R2, R2 ;  /* 0x0000000200027245 */ /* 0x000fe40000201400 */
[----:B------:R-:W-:Y:S02]  /*5600*/  FSEL R0, R0, -INF , !P3 ;  /* 0xff80000000007808 */ /* 0x000fe40005800000 */
[----:B------:R-:W-:Y:S02]  /*5610*/  ISETP.GE.AND P0, PT, R85, R205, PT ;  /* 0x000000cd5500720c */ /* 0x000fe40003f06270 */
[----:B------:R-:W-:Y:S02]  /*5620*/  ISETP.GE.AND P3, PT, R84, R229, PT ;  /* 0x000000e55400720c */ /* 0x000fe40003f66270 */
[----:B------:R-:W-:Y:S02]  /*5630*/  FSEL R41, R16, -INF , !P4 ;  /* 0xff80000010297808 */ /* 0x000fe40006000000 */
[----:B------:R-:W-:Y:S01]  /*5640*/  ISETP.GT.AND P4, PT, R9, R84, PT ;  /* 0x000000540900720c */ /* 0x000fe20003f84270 */
[----:B------:R-:W-:Y:S01]  /*5650*/  FFMA.FTZ R9, R2, -UR5, R31 ;  /* 0x8000000502097c23 */ /* 0x000fe2000801001f */
[----:B------:R-:W-:-:S02]  /*5660*/  P2R R8, PR, RZ, 0x40 ;  /* 0x00000040ff087803 */ /* 0x000fc40000000000 */
[----:B------:R-:W-:Y:S02]  /*5670*/  FSEL R36, R11, -INF , !P5 ;  /* 0xff8000000b247808 */ /* 0x000fe40006800000 */
[----:B------:R-:W-:Y:S02]  /*5680*/  ISETP.GE.AND P6, PT, R84, R204, PT ;  /* 0x000000cc5400720c */ /* 0x000fe40003fc6270 */
[----:B------:R-:W-:Y:S02]  /*5690*/  FSEL R37, R0, -INF , !P0 ;  /* 0xff80000000257808 */ /* 0x000fe40004000000 */
[----:B------:R-:W-:Y:S02]  /*56a0*/  P2R R5, PR, RZ, 0x8 ;  /* 0x00000008ff057803 */ /* 0x000fe40000000000 */
[----:B------:R-:W-:Y:S01]  /*56b0*/  ISETP.GE.AND P5, PT, R84, R205, PT ;  /* 0x000000cd5400720c */ /* 0x000fe20003fa6270 */
[----:B------:R-:W-:-:S12]  /*56c0*/  BRA.U !UP0, `(.L_x_2719) ;  /* 0x00000001089c7547 */ /* 0x000fd8000b800000 */
        /* <DEDUP_REMOVED lines=39> */
.L_x_2719:
[----:B------:R-:W-:Y:S01]  /*5940*/  ISETP.NE.AND P3, PT, R8, RZ, PT ;  /* 0x000000ff0800720c */ /* 0x000fe20003f65270 */
[----:B------:R-:W-:Y:S01]  /*5950*/  IMAD.WIDE.U32 R34, R98, -0x2daee0ad, RZ ;  /* 0xd2511f5362227825 */ /* 0x000fe200078e00ff */
[----:B------:R-:W-:Y:S01]  /*5960*/  ISETP.NE.AND P0, PT, R5, RZ, PT ;  /* 0x000000ff0500720c */ /* 0x000fe20003f05270 */
[----:B------:R-:W-:Y:S01]  /*5970*/  UIADD3 UR7, UPT, UPT, UR37, -0x4498517b, URZ ;  /* 0xbb67ae8525077890 */ /* 0x000fe2000fffe0ff */
[----:B-1----:R-:W-:Y:S01]  /*5980*/  LOP3.LUT R6, R108, 0x200, R109, 0xf8, !PT ;  /* 0x000002006c067812 */ /* 0x002fe200078ef86d */
[----:B------:R-:W-:Y:S01]  /*5990*/  VIADD R3, R94, 0x4 ;  /* 0x000000045e037836 */ /* 0x000fe20000000000 */
[----:B------:R-:W-:Y:S01]  /*59a0*/  FSEL R31, R76, -INF , !P3 ;  /* 0xff8000004c1f7808 */ /* 0x000fe20005800000 */
[----:B------:R-:W-:Y:S01]  /*59b0*/  IMAD.WIDE.U32 R14, R94, -0x326172a9, RZ ;  /* 0xcd9e8d575e0e7825 */ /* 0x000fe200078e00ff */
[----:B------:R-:W-:Y:S01]  /*59c0*/  LOP3.LUT P3, R5, R215, 0x2, RZ, 0xc0, !PT ;  /* 0x00000002d7057812 */ /* 0x000fe2000786c0ff */
[----:B------:R-:W-:Y:S01]  /*59d0*/  STL.64 [R1+0xa8], R34 ;  /* 0x0000a82201007387 */ /* 0x000fe20000100a00 */
[----:B------:R-:W-:Y:S01]  /*59e0*/  FSEL R27, R19, -INF , !P0 ;  /* 0xff800000131b7808 */ /* 0x000fe20004000000 */
[----:B------:R-:W-:Y:S01]  /*59f0*/  IMAD.U32 R0, RZ, RZ, UR37 ;  /* 0x00000025ff007e24 */ /* 0x000fe2000f8e00ff */
[----:B------:R-:W-:Y:S01]  /*5a00*/  LOP3.LUT R2, R97, UR36, R15, 0x96, !PT ;  /* 0x0000002461027c12 */ /* 0x000fe2000f8e960f */
[----:B------:R1:W-:Y:S01]  /*5a10*/  STL [R1+0xa4], R6 ;  /* 0x0000a40601007387 */ /* 0x0003e20000100800 */
[----:B------:R-:W-:Y:S01]  /*5a20*/  IMAD.WIDE.U32 R24, R3, -0x326172a9, RZ ;  /* 0xcd9e8d5703187825 */ /* 0x000fe200078e00ff */
[----:B------:R-:W-:Y:S01]  /*5a30*/  LOP3.LUT P0, R3, R215, 0x4, RZ, 0xc0, !PT ;  /* 0x00000004d7037812 */ /* 0x000fe2000780c0ff */
[----:B------:R-:W-:Y:S01]  /*5a40*/  UIADD3 UR35, UPT, UPT, UR36, -0x61c88647, URZ ;  /* 0x9e3779b924237890 */ /* 0x000fe2000fffe0ff */
[----:B------:R2:W-:Y:S01]  /*5a50*/  STL [R1+0x34], R5 ;  /* 0x0000340501007387 */ /* 0x0005e20000100800 */
[----:B------:R-:W-:Y:S01]  /*5a60*/  LOP3.LUT R0, R0, UR30, R35, 0x96, !PT ;  /* 0x0000001e00007c12 */ /* 0x000fe2000f8e9623 */
[----:B------:R-:W-:Y:S01]  /*5a70*/  IMAD.WIDE.U32 R12, R2, -0x2daee0ad, RZ ;  /* 0xd2511f53020c7825 */ /* 0x000fe200078e00ff */
[----:B------:R-:W-:Y:S01]  /*5a80*/  FSEL R29, R29, -INF , !P6 ;  /* 0xff8000001d1d7808 */ /* 0x000fe20007000000 */
[----:B------:R3:W-:Y:S01]  /*5a90*/  STL [R1+0x7c], R3 ;  /* 0x00007c0301007387 */ /* 0x0007e20000100800 */
[----:B------:R-:W-:Y:S01]  /*5aa0*/  LEA R80, R6, UR6, 0x1 ;  /* 0x0000000606507c11 */ /* 0x000fe2000f8e08ff */
[----:B------:R-:W-:Y:S01]  /*5ab0*/  UIADD3 UR34, UPT, UPT, UR36, 0x3c6ef372, URZ ;  /* 0x3c6ef37224227890 */ /* 0x000fe2000fffe0ff */
[----:B------:R-:W-:Y:S01]  /*5ac0*/  LOP3.LUT R7, R97, UR36, R25, 0x96, !PT ;  /* 0x0000002461077c12 */ /* 0x000fe2000f8e9619 */
[----:B------:R-:W-:Y:S01]  /*5ad0*/  UIADD3 UR33, UPT, UPT, UR37, 0x76cf5d0a, URZ ;  /* 0x76cf5d0a25217890 */ /* 0x000fe2000fffe0ff */
[----:B------:R-:W-:Y:S01]  /*5ae0*/  STL.64 [R1+0x98], R12 ;  /* 0x0000980c01007387 */ /* 0x000fe20000100a00 */
[C---:B------:R-:W-:Y:S01]  /*5af0*/  VIADD R10, R80.reuse, 0xa000 ;  /* 0x0000a000500a7836 */ /* 0x040fe20000000000 */
[----:B------:R-:W-:Y:S01]  /*5b00*/  UIADD3 UR31, UPT, UPT, UR37, 0x32370b8f, URZ ;  /* 0x32370b8f251f7890 */ /* 0x000fe2000fffe0ff */
[----:B------:R-:W-:Y:S01]  /*5b10*/  IMAD.WIDE.U32 R16, R7, -0x2daee0ad, RZ ;  /* 0xd2511f5307107825 */ /* 0x000fe200078e00ff */
[----:B------:R-:W-:Y:S01]  /*5b20*/  UIADD3 UR32, UPT, UPT, UR36, -0x255992d5, URZ ;  /* 0xdaa66d2b24207890 */ /* 0x000fe2000fffe0ff */
[----:B------:R-:W-:Y:S01]  /*5b30*/  LDSM.16.MT88.4 R164, [R80+0xa800] ;  /* 0x00a8000050a4783b */ /* 0x000fe20000004200 */
[----:B------:R-:W4:Y:S01]  /*5b40*/  LDCU UR38, c[0x0][0x45c] ;  /* 0x00008b80ff2677ac */ /* 0x000f220008000800 */
[----:B------:R-:W-:-:S02]  /*5b50*/  VIADD R96, R80, 0xa020 ;  /* 0x0000a02050607836 */ /* 0x000fc40000000000 */
[----:B------:R-:W-:Y:S01]  /*5b60*/  VIADD R44, R80, 0xa040 ;  /* 0x0000a040502c7836 */ /* 0x000fe20000000000 */
[----:B------:R-:W-:Y:S01]  /*5b70*/  STL.64 [R1+0x90], R16 ;  /* 0x0000901001007387 */ /* 0x000fe20000100a00 */
[C---:B------:R-:W-:Y:S01]  /*5b80*/  @P3 VIADD R96, R10.reuse, 0xffffffe0 ;  /* 0xffffffe00a603836 */ /* 0x040fe20000000000 */
[----:B-1----:R-:W-:Y:S01]  /*5b90*/  FMNMX3.FTZ R6, R61, R58, R51, !PT ;  /* 0x0000003a3d067276 */ /* 0x002fe20007810033 */
[----:B------:R-:W-:Y:S01]  /*5ba0*/  @P0 VIADD R44, R10, 0xffffffc0 ;  /* 0xffffffc00a2c0836 */ /* 0x000fe20000000000 */
[----:B------:R-:W-:Y:S01]  /*5bb0*/  UIADD3 UR23, UPT, UPT, UR37, -0x126145ec, URZ ;  /* 0xed9eba1425177890 */ /* 0x000fe2000fffe0ff */
[----:B------:R-:W-:Y:S01]  /*5bc0*/  IMAD R136, R99, 0x2, R80 ;  /* 0x0000000263887824 */ /* 0x000fe200078e0250 */
[----:B--2---:R-:W-:Y:S01]  /*5bd0*/  FSEL R5, R9, -INF , !P4 ;  /* 0xff80000009057808 */ /* 0x004fe20006000000 */
[----:B------:R-:W-:Y:S01]  /*5be0*/  UIADD3 UR26, UPT, UPT, UR36, 0x78dde6e4, URZ ;  /* 0x78dde6e4241a7890 */ /* 0x000fe2000fffe0ff */
[----:B------:R-:W-:Y:S01]  /*5bf0*/  FMNMX3.FTZ R9, R63, R62, R59, !PT ;  /* 0x0000003e3f097276 */ /* 0x000fe2000781003b */
[----:B------:R-:W-:Y:S01]  /*5c00*/  UIADD3 UR17, UPT, UPT, UR36, 0x1715609d, URZ ;  /* 0x1715609d24117890 */ /* 0x000fe2000fffe0ff */
[----:B------:R-:W-:Y:S01]  /*5c10*/  FSEL R30, R5, -INF , !P5 ;  /* 0xff800000051e7808 */ /* 0x000fe20006800000 */
[----:B---3--:R-:W-:Y:S01]  /*5c20*/  IMAD.WIDE.U32 R2, R0, -0x326172a9, RZ ;  /* 0xcd9e8d5700027825 */ /* 0x008fe200078e00ff */
[----:B------:R-:W-:Y:S01]  /*5c30*/  FMNMX3.FTZ R5, R57, R53, R48, !PT ;  /* 0x0000003539057276 */ /* 0x000fe20007810030 */
[----:B------:R-:W-:Y:S01]  /*5c40*/  UIADD3 UR16, UPT, UPT, UR37, -0x56f99767, URZ ;  /* 0xa906689925107890 */ /* 0x000fe2000fffe0ff */
[----:B------:R-:W-:Y:S01]  /*5c50*/  FMNMX3.FTZ R0, R60, R56, R52, !PT ;  /* 0x000000383c007276 */ /* 0x000fe20007810034 */
[----:B------:R-:W-:Y:S01]  /*5c60*/  UIADD3 UR15, UPT, UPT, UR36, -0x4ab325aa, URZ ;  /* 0xb54cda56240f7890 */ /* 0x000fe2000fffe0ff */
[----:B------:R-:W-:Y:S01]  /*5c70*/  FMNMX3.FTZ R8, R5, R45, R41, !PT ;  /* 0x0000002d05087276 */ /* 0x000fe20007810029 */
[----:B------:R-:W-:Y:S01]  /*5c80*/  LDSM.16.MT88.4 R216, [R136+0xa000] ;  /* 0x00a0000088d8783b */ /* 0x000fe20000004200 */
[----:B------:R-:W-:Y:S01]  /*5c90*/  FMNMX3.FTZ R5, R0, R49, R46, !PT ;  /* 0x0000003100057276 */ /* 0x000fe2000781002e */
[----:B------:R-:W1:Y:S01]  /*5ca0*/  LDCU.64 UR12, c[0x0][0x418] ;  /* 0x00008300ff0c77ac */ /* 0x000e620008000a00 */
[----:B------:R-:W-:Y:S01]  /*5cb0*/  FMNMX3.FTZ R8, R8, R38, R33, !PT ;  /* 0x0000002608087276 */ /* 0x000fe20007810021 */
[----:B------:R-:W-:Y:S01]  /*5cc0*/  LDSM.16.MT88.4 R232, [R44] ;  /* 0x000000002ce8783b */ /* 0x000fe20000004200 */
[----:B------:R-:W-:-:S02]  /*5cd0*/  FMNMX3.FTZ R5, R5, R39, R36, !PT ;  /* 0x0000002705057276 */ /* 0x000fc40007810024 */
[----:B------:R-:W-:Y:S01]  /*5ce0*/  FMNMX3.FTZ R9, R9, R55, R54, !PT ;  /* 0x0000003709097276 */ /* 0x000fe20007810036 */
[----:B------:R-:W-:Y:S01]  /*5cf0*/  LDSM.16.MT88.4 R156, [R96+0x800] ;  /* 0x00080000609c783b */ /* 0x000fe20000004200 */
[----:B------:R-:W-:Y:S02]  /*5d00*/  FMNMX.FTZ R8, R27, R8, !PT ;  /* 0x000000081b087209 */ /* 0x000fe40007810000 */
[----:B------:R-:W-:Y:S01]  /*5d10*/  FMNMX.FTZ R5, R29, R5, !PT ;  /* 0x000000051d057209 */ /* 0x000fe20007810000 */
[----:B------:R-:W-:Y:S01]  /*5d20*/  LDSM.16.MT88.4 R208, [R44+0x800] ;  /* 0x000800002cd0783b */ /* 0x000fe20000004200 */
[----:B------:R-:W-:Y:S02]  /*5d30*/  FMNMX3.FTZ R0, R6, R50, R43, !PT ;  /* 0x0000003206007276 */ /* 0x000fe4000781002b */
[----:B------:R-:W-:Y:S01]  /*5d40*/  FMNMX3.FTZ R9, R9, R47, R42, !PT ;  /* 0x0000002f09097276 */ /* 0x000fe2000781002a */
[----:B------:R-:W2:Y:S01]  /*5d50*/  SHFL.BFLY PT, R134, R8, 0x2, 0x1f ;  /* 0x0c401f0008867f89 */ /* 0x000ea200000e0000 */
[----:B------:R-:W-:-:S02]  /*5d60*/  FMNMX3.FTZ R0, R0, R40, R37, !PT ;  /* 0x0000002800007276 */ /* 0x000fc40007810025 */
[----:B------:R-:W-:Y:S01]  /*5d70*/  FMNMX.FTZ R9, R31, R9, !PT ;  /* 0x000000091f097209 */ /* 0x000fe20007810000 */
[----:B------:R-:W3:Y:S01]  /*5d80*/  SHFL.BFLY PT, R11, R5, 0x2, 0x1f ;  /* 0x0c401f00050b7f89 */ /* 0x000ee200000e0000 */
[----:B------:R-:W-:Y:S02]  /*5d90*/  FMNMX.FTZ R0, R30, R0, !PT ;  /* 0x000000001e007209 */ /* 0x000fe40007810000 */
[----:B------:R-:W-:Y:S01]  /*5da0*/  LOP3.LUT R6, R34, UR7, R13, 0x96, !PT ;  /* 0x0000000722067c12 */ /* 0x000fe2000f8e960d */
[----:B------:R-:W5:Y:S01]  /*5db0*/  SHFL.BFLY PT, R135, R9, 0x2, 0x1f ;  /* 0x0c401f0009877f89 */ /* 0x000f6200000e0000 */
[--C-:B------:R-:W-:Y:S02]  /*5dc0*/  LOP3.LUT R7, R14, UR35, R3.reuse, 0x96, !PT ;  /* 0x000000230e077c12 */ /* 0x100fe4000f8e9603 */
[----:B------:R-:W-:Y:S01]  /*5dd0*/  LOP3.LUT R10, R24, UR35, R3, 0x96, !PT ;  /* 0x00000023180a7c12 */ /* 0x000fe2000f8e9603 */
[----:B------:R-:W4:Y:S01]  /*5de0*/  SHFL.BFLY PT, R132, R0, 0x2, 0x1f ;  /* 0x0c401f0000847f89 */ /* 0x000f2200000e0000 */
[----:B------:R-:W-:Y:S01]  /*5df0*/  IMAD.WIDE.U32 R64, R6, -0x326172a9, RZ ;  /* 0xcd9e8d5706407825 */ /* 0x000fe200078e00ff */
[----:B------:R-:W-:Y:S01]  /*5e00*/  LOP3.LUT R6, R34, UR7, R17, 0x96, !PT ;  /* 0x0000000722067c12 */ /* 0x000fe2000f8e9611 */
[----:B------:R-:W-:Y:S01]  /*5e10*/  USHF.L.U32 UR7, UR4, 0x10, URZ ;  /* 0x0000001004077899 */ /* 0x000fe200080006ff */
[----:B------:R-:W-:Y:S02]  /*5e20*/  LDSM.16.MT88.4 R184, [R80+0xb000] ;  /* 0x00b0000050b8783b */ /* 0x000fe40000004200 */
[----:B------:R-:W-:Y:S01]  /*5e30*/  LOP3.LUT R14, R2, UR34, R65, 0x96, !PT ;  /* 0x00000022020e7c12 */ /* 0x000fe2000f8e9641 */
[----:B------:R-:W-:Y:S01]  /*5e40*/  IMAD.WIDE.U32 R34, R6, -0x326172a9, RZ ;  /* 0xcd9e8d5706227825 */ /* 0x000fe200078e00ff */
[----:B------:R-:W-:Y:S03]  /*5e50*/  STL.64 [R1+0x88], R64 ;  /* 0x0000884001007387 */ /* 0x000fe60000100a00 */
[----:B------:R-:W-:Y:S01]  /*5e60*/  IMAD.WIDE.U32 R6, R7, -0x2daee0ad, RZ ;  /* 0xd2511f5307067825 */ /* 0x000fe200078e00ff */
[----:B--2---:R-:W-:Y:S01]  /*5e70*/  FMNMX.FTZ R134, R8, R134, !PT ;  /* 0x0000008608867209 */ /* 0x004fe20007810000 */
[----:B------:R-:W-:Y:S01]  /*5e80*/  STL.64 [R1+0x80], R34 ;  /* 0x0000802201007387 */ /* 0x000fe20000100a00 */
[----:B------:R-:W-:Y:S01]  /*5e90*/  LOP3.LUT R3, R2, UR34, R35, 0x96, !PT ;  /* 0x0000002202037c12 */ /* 0x000fe2000f8e9623 */
[----:B------:R-:W-:Y:S01]  /*5ea0*/  IMAD.WIDE.U32 R14, R14, -0x2daee0ad, RZ ;  /* 0xd2511f530e0e7825 */ /* 0x000fe200078e00ff */
[----:B---3--:R-:W-:Y:S01]  /*5eb0*/  FMNMX.FTZ R5, R5, R11, !PT ;  /* 0x0000000b05057209 */ /* 0x008fe20007810000 */
[----:B------:R-:W2:Y:S01]  /*5ec0*/  SHFL.BFLY PT, R18, R134, 0x1, 0x1f ;  /* 0x0c201f0086127f89 */ /* 0x000ea200000e0000 */
[----:B------:R-:W-:Y:S01]  /*5ed0*/  LOP3.LUT R12, R12, UR33, R7, 0x96, !PT ;  /* 0x000000210c0c7c12 */ /* 0x000fe2000f8e9607 */
[----:B------:R-:W-:Y:S01]  /*5ee0*/  IMAD.WIDE.U32 R10, R10, -0x2daee0ad, RZ ;  /* 0xd2511f530a0a7825 */ /* 0x000fe200078e00ff */
[----:B-----5:R-:W-:Y:S01]  /*5ef0*/  FMNMX.FTZ R135, R9, R135, !PT ;  /* 0x0000008709877209 */ /* 0x020fe20007810000 */
[----:B------:R-:W3:Y:S01]  /*5f00*/  SHFL.BFLY PT, R133, R5, 0x1, 0x1f ;  /* 0x0c201f0005857f89 */ /* 0x000ee200000e0000 */
[----:B------:R-:W-:Y:S01]  /*5f10*/  LOP3.LUT R15, R6, UR31, R15, 0x96, !PT ;  /* 0x0000001f060f7c12 */ /* 0x000fe2000f8e960f */
[----:B------:R-:W-:Y:S01]  /*5f20*/  IMAD.WIDE.U32 R24, R12, -0x326172a9, RZ ;  /* 0xcd9e8d570c187825 */ /* 0x000fe200078e00ff */
[----:B----4-:R-:W-:Y:S01]  /*5f30*/  FMNMX.FTZ R132, R0, R132, !PT ;  /* 0x0000008400847209 */ /* 0x010fe20007810000 */
[----:B------:R-:W4:Y:S01]  /*5f40*/  SHFL.BFLY PT, R20, R135, 0x1, 0x1f ;  /* 0x0c201f0087147f89 */ /* 0x000f2200000e0000 */
[----:B------:R-:W-:Y:S01]  /*5f50*/  LOP3.LUT R2, R16, UR33, R11, 0x96, !PT ;  /* 0x0000002110027c12 */ /* 0x000fe2000f8e960b */
[----:B------:R-:W-:Y:S01]  /*5f60*/  IMAD.WIDE.U32 R6, R3, -0x2daee0ad, RZ ;  /* 0xd2511f5303067825 */ /* 0x000fe200078e00ff */
[----:B------:R-:W-:Y:S01]  /*5f70*/  LOP3.LUT R12, R64, UR32, R25, 0x96, !PT ;  /* 0x00000020400c7c12 */ /* 0x000fe2000f8e9619 */
[----:B------:R-:W5:Y:S02]  /*5f80*/  SHFL.BFLY PT, R19, R132, 0x1, 0x1f ;  /* 0x0c201f0084137f89 */ /* 0x000f6400000e0000 */
[----:B------:R-:W-:Y:S01]  /*5f90*/  IMAD.WIDE.U32 R2, R2, -0x326172a9, RZ ;  /* 0xcd9e8d5702027825 */ /* 0x000fe200078e00ff */
[----:B------:R-:W-:-:S03]  /*5fa0*/  LOP3.LUT R16, R10, UR31, R7, 0x96, !PT ;  /* 0x0000001f0a107c12 */ /* 0x000fc6000f8e9607 */
[----:B------:R-:W-:Y:S01]  /*5fb0*/  IMAD.U32 R0, RZ, RZ, UR7 ;  /* 0x00000007ff007e24 */ /* 0x000fe2000f8e00ff */
[----:B------:R-:W-:Y:S01]  /*5fc0*/  LOP3.LUT R8, R34, UR32, R3, 0x96, !PT ;  /* 0x0000002022087c12 */ /* 0x000fe2000f8e9603 */
[----:B------:R-:W-:Y:S01]  /*5fd0*/  IMAD.U32 R3, RZ, RZ, UR4 ;  /* 0x00000004ff037e24 */ /* 0x000fe2000f8e00ff */
[----:B------:R-:W-:Y:S01]  /*5fe0*/  UIADD3 UR7, UPT, UPT, UR37, 0x646e171e, URZ ;  /* 0x646e171e25077890 */ /* 0x000fe2000fffe0ff */
[----:B------:R-:W-:Y:S01]  /*5ff0*/  IMAD.WIDE.U32 R12, R12, -0x2daee0ad, RZ ;  /* 0xd2511f530c0c7825 */ /* 0x000fe200078e00ff */
[----:B--2---:R-:W-:-:S03]  /*6000*/  FMNMX.FTZ R134, R134, R18, !PT ;  /* 0x0000001286867209 */ /* 0x004fc60007810000 */
[----:B------:R-:W-:Y:S01]  /*6010*/  IMAD.WIDE.U32 R10, R15, -0x326172a9, RZ ;  /* 0xcd9e8d570f0a7825 */ /* 0x000fe200078e00ff */
[----:B------:R-:W-:Y:S02]  /*6020*/  LOP3.LUT R0, R3, 0xff0000, R0, 0xf8, !PT ;  /* 0x00ff000003007812 */ /* 0x000fe400078ef800 */
[----:B------:R-:W-:Y:S01]  /*6030*/  LOP3.LUT R7, R14, UR23, R13, 0x96, !PT ;  /* 0x000000170e077c12 */ /* 0x000fe2000f8e960d */
[----:B------:R-:W-:Y:S01]  /*6040*/  IMAD.WIDE.U32 R8, R8, -0x2daee0ad, RZ ;  /* 0xd2511f5308087825 */ /* 0x000fe200078e00ff */
[----:B------:R-:W-:Y:S02]  /*6050*/  LOP3.LUT R3, R24, UR26, R11, 0x96, !PT ;  /* 0x0000001a18037c12 */ /* 0x000fe4000f8e960b */
[----:B---3--:R-:W-:Y:S01]  /*6060*/  FMNMX.FTZ R133, R5, R133, !PT ;  /* 0x0000008505857209 */ /* 0x008fe20007810000 */
[----:B------:R-:W-:Y:S01]  /*6070*/  IMAD.WIDE.U32 R16, R16, -0x326172a9, RZ ;  /* 0xcd9e8d5710107825 */ /* 0x000fe200078e00ff */
[----:B------:R-:W-:Y:S02]  /*6080*/  LOP3.LUT R11, R6, UR23, R9, 0x96, !PT ;  /* 0x00000017060b7c12 */ /* 0x000fe4000f8e9609 */
[----:B------:R-:W-:Y:S01]  /*6090*/  FSETP.NEU.FTZ.AND P3, PT, R134, -INF , PT ;  /* 0xff8000008600780b */ /* 0x000fe20003f7d000 */
[----:B------:R-:W-:Y:S01]  /*60a0*/  IMAD.WIDE.U32 R6, R7, -0x326172a9, RZ ;  /* 0xcd9e8d5707067825 */ /* 0x000fe200078e00ff */
[----:B------:R-:W-:-:S03]  /*60b0*/  LOP3.LUT R13, R2, UR26, R17, 0x96, !PT ;  /* 0x0000001a020d7c12 */ /* 0x000fc6000f8e9611 */
[----:B------:R-:W-:Y:S01]  /*60c0*/  FMUL.FTZ R2, R134, UR38 ;  /* 0x0000002686027c20 */ /* 0x000fe20008410000 */
[----:B----4-:R-:W-:Y:S01]  /*60d0*/  FMNMX.FTZ R135, R135, R20, !PT ;  /* 0x0000001487877209 */ /* 0x010fe20007810000 */
[----:B------:R-:W-:-:S04]  /*60e0*/  IMAD.WIDE.U32 R34, R3, -0x2daee0ad, RZ ;  /* 0xd2511f5303227825 */ /* 0x000fc800078e00ff */
[C---:B------:R-:W-:Y:S01]  /*60f0*/  FMUL.FTZ R3, R133.reuse, UR38 ;  /* 0x0000002685037c20 */ /* 0x040fe20008410000 */
[----:B------:R-:W-:Y:S02]  /*6100*/  FSETP.NEU.FTZ.AND P4, PT, R133, -INF , PT ;  /* 0xff8000008500780b */ /* 0x000fe40003f9d000 */
[----:B------:R-:W-:Y:S01]  /*6110*/  LOP3.LUT R28, R10, UR17, R7, 0x96, !PT ;  /* 0x000000110a1c7c12 */ /* 0x000fe2000f8e9607 */
[----:B------:R-:W-:Y:S01]  /*6120*/  IMAD.WIDE.U32 R10, R11, -0x326172a9, RZ ;  /* 0xcd9e8d570b0a7825 */ /* 0x000fe200078e00ff */
[----:B------:R-:W-:-:S03]  /*6130*/  FSEL R2, R2, RZ, P3 ;  /* 0x000000ff02027208 */ /* 0x000fc60001800000 */
[----:B------:R-:W-:Y:S01]  /*6140*/  FMUL.FTZ R5, R135, UR38 ;  /* 0x0000002687057c20 */ /* 0x000fe20008410000 */
[----:B-----5:R-:W-:Y:S02]  /*6150*/  FMNMX.FTZ R132, R132, R19, !PT ;  /* 0x0000001384847209 */ /* 0x020fe40007810000 */
[----:B------:R-:W-:Y:S01]  /*6160*/  LOP3.LUT R24, R12, UR16, R35, 0x96, !PT ;  /* 0x000000100c187c12 */ /* 0x000fe2000f8e9623 */
[----:B------:R-:W-:Y:S01]  /*6170*/  IMAD.WIDE.U32 R12, R13, -0x2daee0ad, RZ ;  /* 0xd2511f530d0c7825 */ /* 0x000fe200078e00ff */
[----:B------:R-:W-:-:S03]  /*6180*/  FSEL R3, R3, RZ, P4 ;  /* 0x000000ff03037208 */ /* 0x000fc60002000000 */
[--C-:B------:R-:W-:Y:S01]  /*6190*/  FFMA.FTZ R9, R41, UR38, -R2.reuse ;  /* 0x0000002629097c23 */ /* 0x100fe20008010802 */
[----:B------:R-:W-:Y:S01]  /*61a0*/  FSETP.NEU.FTZ.AND P4, PT, R135, -INF , PT ;  /* 0xff8000008700780b */ /* 0x000fe20003f9d000 */
[----:B------:R-:W-:Y:S01]  /*61b0*/  FMUL.FTZ R7, R132, UR38 ;  /* 0x0000002684077c20 */ /* 0x000fe20008410000 */
        /* <DEDUP_REMOVED lines=10> */
[--C-:B------:R-:W-:Y:S01]  /*6260*/  FFMA.FTZ R8, R57, UR38, -R2.reuse ;  /* 0x0000002639087c23 */ /* 0x100fe20008010802 */
[----:B------:R-:W-:Y:S01]  /*6270*/  FSETP.NEU.FTZ.AND P3, PT, R132, -INF , PT ;  /* 0xff8000008400780b */ /* 0x000fe20003f7d000 */
[--C-:B------:R-:W-:Y:S01]  /*6280*/  FFMA.FTZ R18, R38, UR38, -R2.reuse ;  /* 0x0000002626127c23 */ /* 0x100fe20008010802 */
[----:B------:R-:W-:Y:S01]  /*6290*/  FSEL R3, R5, RZ, P4 ;  /* 0x000000ff05037208 */ /* 0x000fe20002000000 */
[--C-:B------:R-:W-:Y:S01]  /*62a0*/  FFMA.FTZ R14, R53, UR38, -R2.reuse ;  /* 0x00000026350e7c23 */ /* 0x100fe20008010802 */
[--C-:B------:R-:W-:Y:S01]  /*62b0*/  FFMA.FTZ R13, R48, UR38, -R2.reuse ;  /* 0x00000026300d7c23 */ /* 0x100fe20008010802 */
[--C-:B------:R-:W-:Y:S01]  /*62c0*/  FFMA.FTZ R11, R45, UR38, -R2.reuse ;  /* 0x000000262d0b7c23 */ /* 0x100fe20008010802 */
[--C-:B------:R-:W-:Y:S01]  /*62d0*/  FFMA.FTZ R20, R33, UR38, -R2.reuse ;  /* 0x0000002621147c23 */ /* 0x100fe20008010802 */
[----:B------:R-:W-:Y:S01]  /*62e0*/  FFMA.FTZ R38, R27, UR38, -R2 ;  /* 0x000000261b267c23 */ /* 0x000fe20008010802 */
[----:B------:R-:W-:Y:S01]  /*62f0*/  FSEL R2, R7, RZ, P3 ;  /* 0x000000ff07027208 */ /* 0x000fe20001800000 */
[----:B------:R2:W-:Y:S01]  /*6300*/  MUFU.EX2 R113, R8 ;  /* 0x0000000800717308 */ /* 0x0005e20000000800 */
[----:B------:R-:W-:Y:S01]  /*6310*/  FFMA.FTZ R33, R47, UR38, -R3 ;  /* 0x000000262f217c23 */ /* 0x000fe20008010803 */
[----:B------:R-:W-:-:S04]  /*6320*/  IMAD.WIDE.U32 R28, R28, -0x2daee0ad, RZ ;  /* 0xd2511f531c1c7825 */ /* 0x000fc800078e00ff */
[----:B------:R-:W-:Y:S01]  /*6330*/  FFMA.FTZ R7, R62, UR38, -R3 ;  /* 0x000000263e077c23 */ /* 0x000fe20008010803 */
[----:B------:R3:W-:Y:S01]  /*6340*/  MUFU.EX2 R112, R14 ;  /* 0x0000000e00707308 */ /* 0x0007e20000000800 */
[----:B------:R-:W-:Y:S01]  /*6350*/  FFMA.FTZ R52, R30, UR38, -R2 ;  /* 0x000000261e347c23 */ /* 0x000fe20008010802 */
[----:B------:R-:W-:-:S04]  /*6360*/  IMAD.WIDE.U32 R24, R24, -0x326172a9, RZ ;  /* 0xcd9e8d5718187825 */ /* 0x000fc800078e00ff */
[--C-:B------:R-:W-:Y:S01]  /*6370*/  FFMA.FTZ R15, R61, UR38, -R2.reuse ;  /* 0x000000263d0f7c23 */ /* 0x100fe20008010802 */
[----:B------:R4:W-:Y:S01]  /*6380*/  MUFU.EX2 R66, R11 ;  /* 0x0000000b00427308 */ /* 0x0009e20000000800 */
[----:B------:R-:W-:Y:S01]  /*6390*/  FFMA.FTZ R51, R51, UR38, -R2 ;  /* 0x0000002633337c23 */ /* 0x000fe20008010802 */
[----:B------:R-:W-:-:S04]  /*63a0*/  IMAD.WIDE.U32 R26, R26, -0x326172a9, RZ ;  /* 0xcd9e8d571a1a7825 */ /* 0x000fc800078e00ff */
[--C-:B------:R-:W-:Y:S01]  /*63b0*/  FFMA.FTZ R50, R50, UR38, -R2.reuse ;  /* 0x0000002632327c23 */ /* 0x100fe20008010802 */
[----:B------:R5:W-:Y:S01]  /*63c0*/  MUFU.EX2 R72, R9 ;  /* 0x0000000900487308 */ /* 0x000be20000000800 */
[--C-:B------:R-:W-:Y:S01]  /*63d0*/  FFMA.FTZ R43, R43, UR38, -R2.reuse ;  /* 0x000000262b2b7c23 */ /* 0x100fe20008010802 */
[--C-:B--2---:R-:W-:Y:S01]  /*63e0*/  FFMA.FTZ R8, R63, UR38, -R3.reuse ;  /* 0x000000263f087c23 */ /* 0x104fe20008010803 */
[----:B------:R-:W-:Y:S01]  /*63f0*/  IMAD.WIDE.U32 R46, R22, -0x2daee0ad, RZ ;  /* 0xd2511f53162e7825 */ /* 0x000fe200078e00ff */
[----:B------:R2:W-:Y:S03]  /*6400*/  MUFU.EX2 R81, R13 ;  /* 0x0000000d00517308 */ /* 0x0005e60000000800 */
[--C-:B------:R-:W-:Y:S01]  /*6410*/  FFMA.FTZ R40, R40, UR38, -R2.reuse ;  /* 0x0000002628287c23 */ /* 0x100fe20008010802 */
[--C-:B---3--:R-:W-:Y:S01]  /*6420*/  FFMA.FTZ R14, R58, UR38, -R2.reuse ;  /* 0x000000263a0e7c23 */ /* 0x108fe20008010802 */
[----:B------:R-:W-:Y:S01]  /*6430*/  FFMA.FTZ R37, R37, UR38, -R2 ;  /* 0x0000002625257c23 */ /* 0x000fe20008010802 */
[--C-:B------:R-:W-:Y:S01]  /*6440*/  FFMA.FTZ R30, R54, UR38, -R3.reuse ;  /* 0x00000026361e7c23 */ /* 0x100fe20008010803 */
[--C-:B------:R-:W-:Y:S01]  /*6450*/  FFMA.FTZ R42, R42, UR38, -R3.reuse ;  /* 0x000000262a2a7c23 */ /* 0x100fe20008010803 */
[--C-:B----4-:R-:W-:Y:S01]  /*6460*/  FFMA.FTZ R11, R55, UR38, -R3.reuse ;  /* 0x00000026370b7c23 */ /* 0x110fe20008010803 */
[----:B------:R-:W-:Y:S01]  /*6470*/  FFMA.FTZ R31, R31, UR38, -R3 ;  /* 0x000000261f1f7c23 */ /* 0x000fe20008010803 */
[----:B------:R-:W-:Y:S01]  /*6480*/  LOP3.LUT R5, R34, UR7, R29, 0x96, !PT ;  /* 0x0000000722057c12 */ /* 0x000fe2000f8e961d */
[----:B------:R3:W-:Y:S01]  /*6490*/  MUFU.EX2 R82, R8 ;  /* 0x0000000800527308 */ /* 0x0007e20000000800 */
[----:B-----5:R-:W-:Y:S01]  /*64a0*/  FFMA.FTZ R9, R59, UR38, -R3 ;  /* 0x000000263b097c23 */ /* 0x020fe20008010803 */
[----:B------:R-:W-:-:S02]  /*64b0*/  LOP3.LUT R6, R6, UR15, R25, 0x96, !PT ;  /* 0x0000000f06067c12 */ /* 0x000fc4000f8e9619 */
[----:B------:R4:W5:Y:S01]  /*64c0*/  MUFU.EX2 R73, R7 ;  /* 0x0000000700497308 */ /* 0x0009620000000800 */
[----:B------:R-:W-:Y:S01]  /*64d0*/  LOP3.LUT R3, R10, UR15, R27, 0x96, !PT ;  /* 0x0000000f0a037c12 */ /* 0x000fe2000f8e961b */
[----:B--2---:R-:W-:Y:S01]  /*64e0*/  IMAD.MOV.U32 R13, RZ, RZ, R46 ;  /* 0x000000ffff0d7224 */ /* 0x004fe200078e002e */
[----:B------:R-:W-:Y:S01]  /*64f0*/  LOP3.LUT R2, R12, UR7, R47, 0x96, !PT ;  /* 0x000000070c027c12 */ /* 0x000fe2000f8e962f */
[----:B------:R-:W-:Y:S01]  /*6500*/  IMAD.MOV.U32 R10, RZ, RZ, R26 ;  /* 0x000000ffff0a7224 */ /* 0x000fe200078e001a */
[C---:B------:R-:W-:Y:S01]  /*6510*/  PRMT R77, R24.reuse, 0x7773, RZ ;  /* 0x00007773184d7816 */ /* 0x040fe200000000ff */
[----:B------:R2:W-:Y:S01]  /*6520*/  MUFU.EX2 R222, R14 ;  /* 0x0000000e00de7308 */ /* 0x0005e20000000800 */
[----:B------:R-:W-:Y:S02]  /*6530*/  PRMT R92, R24, 0x7772, RZ ;  /* 0x00007772185c7816 */ /* 0x000fe400000000ff */
[C---:B------:R-:W-:Y:S01]  /*6540*/  PRMT R140, R28.reuse, 0x7772, RZ ;  /* 0x000077721c8c7816 */ /* 0x040fe200000000ff */
[----:B---3--:R-:W-:Y:S01]  /*6550*/  IMAD.MOV.U32 R8, RZ, RZ, R28 ;  /* 0x000000ffff087224 */ /* 0x008fe200078e001c */
[----:B------:R-:W-:Y:S01]  /*6560*/  PRMT R141, R28, 0x7773, RZ ;  /* 0x000077731c8d7816 */ /* 0x000fe200000000ff */
[----:B------:R3:W-:Y:S01]  /*6570*/  MUFU.EX2 R68, R18 ;  /* 0x0000001200447308 */ /* 0x0007e20000000800 */
[C---:B------:R-:W-:Y:S01]  /*6580*/  PRMT R95, R26.reuse, 0x7773, RZ ;  /* 0x000077731a5f7816 */ /* 0x040fe200000000ff */
[----:B----4-:R-:W-:Y:S01]  /*6590*/  IMAD.MOV.U32 R7, RZ, RZ, R24 ;  /* 0x000000ffff077224 */ /* 0x010fe200078e0018 */
[----:B------:R-:W-:Y:S01]  /*65a0*/  PRMT R111, R26, 0x7772, RZ ;  /* 0x000077721a6f7816 */ /* 0x000fe200000000ff */
[----:B------:R-:W-:Y:S01]  /*65b0*/  MUFU.EX2 R115, R17 ;  /* 0x0000001100737308 */ /* 0x000fe20000000800 */
[----:B------:R-:W-:-:S02]  /*65c0*/  PRMT R143, R46, 0x7772, RZ ;  /* 0x000077722e8f7816 */ /* 0x000fc400000000ff */
[----:B------:R-:W-:Y:S01]  /*65d0*/  PRMT R142, R46, 0x7773, RZ ;  /* 0x000077732e8e7816 */ /* 0x000fe200000000ff */
[----:B------:R4:W-:Y:S01]  /*65e0*/  MUFU.EX2 R75, R19 ;  /* 0x00000013004b7308 */ /* 0x0009e20000000800 */
[C---:B------:R-:W-:Y:S02]  /*65f0*/  LOP3.LUT R108, R5.reuse, 0xff, RZ, 0xc0, !PT ;  /* 0x000000ff056c7812 */ /* 0x040fe400078ec0ff */
[C---:B------:R-:W-:Y:S01]  /*6600*/  LOP3.LUT R12, R5.reuse, 0xffff, RZ, 0xc0, !PT ;  /* 0x0000ffff050c7812 */ /* 0x040fe200078ec0ff */
[----:B------:R1:W-:Y:S01]  /*6610*/  MUFU.EX2 R223, R15 ;  /* 0x0000000f00df7308 */ /* 0x0003e20000000800 */
[----:B--2---:R-:W-:Y:S02]  /*6620*/  PRMT R14, R5, 0x7632, R14 ;  /* 0x00007632050e7816 */ /* 0x004fe4000000000e */
[----:B------:R-:W-:Y:S01]  /*6630*/  SHF.R.U32.HI R110, RZ, 0x18, R5 ;  /* 0x00000018ff6e7819 */ /* 0x000fe20000011605 */
[----:B------:R2:W-:Y:S01]  /*6640*/  MUFU.EX2 R67, R9 ;  /* 0x0000000900437308 */ /* 0x0005e20000000800 */
[----:B------:R-:W-:-:S02]  /*6650*/  LOP3.LUT R45, R6, 0xff, RZ, 0xc0, !PT ;  /* 0x000000ff062d7812 */ /* 0x000fc400078ec0ff */
[C---:B---3--:R-:W-:Y:S01]  /*6660*/  LOP3.LUT R18, R6.reuse, 0xffff, RZ, 0xc0, !PT ;  /* 0x0000ffff06127812 */ /* 0x048fe200078ec0ff */
[----:B------:R3:W5:Y:S01]  /*6670*/  MUFU.EX2 R70, R11 ;  /* 0x0000000b00467308 */ /* 0x0007620000000800 */
[----:B------:R-:W-:Y:S02]  /*6680*/  SHF.R.U32.HI R61, RZ, 0x18, R6 ;  /* 0x00000018ff3d7819 */ /* 0x000fe40000011606 */
[----:B----4-:R-:W-:Y:S01]  /*6690*/  PRMT R19, R6, 0x7632, R19 ;  /* 0x0000763206137816 */ /* 0x010fe20000000013 */
[----:B------:R-:W-:Y:S01]  /*66a0*/  MUFU.EX2 R71, R20 ;  /* 0x0000001400477308 */ /* 0x000fe20000000800 */
[C---:B------:R-:W-:Y:S02]  /*66b0*/  LOP3.LUT R76, R3.reuse, 0xff, RZ, 0xc0, !PT ;  /* 0x000000ff034c7812 */ /* 0x040fe400078ec0ff */
[C---:B-1----:R-:W-:Y:S01]  /*66c0*/  LOP3.LUT R15, R3.reuse, 0xffff, RZ, 0xc0, !PT ;  /* 0x0000ffff030f7812 */ /* 0x042fe200078ec0ff */
[----:B------:R-:W-:Y:S01]  /*66d0*/  MUFU.EX2 R114, R16 ;  /* 0x0000001000727308 */ /* 0x000fe20000000800 */
[----:B------:R-:W-:-:S02]  /*66e0*/  PRMT R17, R3, 0x7632, R17 ;  /* 0x0000763203117816 */ /* 0x000fc40000000011 */
[----:B------:R-:W-:Y:S01]  /*66f0*/  SHF.R.U32.HI R63, RZ, 0x18, R3 ;  /* 0x00000018ff3f7819 */ /* 0x000fe20000011603 */
[----:B------:R-:W1:Y:S01]  /*6700*/  MUFU.EX2 R65, R49 ;  /* 0x0000003100417308 */ /* 0x000e620000000800 */
[C---:B------:R-:W-:Y:S02]  /*6710*/  LOP3.LUT R109, R2.reuse, 0xff, RZ, 0xc0, !PT ;  /* 0x000000ff026d7812 */ /* 0x040fe400078ec0ff */
[C---:B--2---:R-:W-:Y:S01]  /*6720*/  LOP3.LUT R9, R2.reuse, 0xffff, RZ, 0xc0, !PT ;  /* 0x0000ffff02097812 */ /* 0x044fe200078ec0ff */
[----:B------:R5:W-:Y:S01]  /*6730*/  MUFU.EX2 R69, R30 ;  /* 0x0000001e00457308 */ /* 0x000be20000000800 */
[----:B---3--:R-:W-:Y:S02]  /*6740*/  PRMT R11, R2, 0x7632, R11 ;  /* 0x00007632020b7816 */ /* 0x008fe4000000000b */
[----:B------:R-:W-:Y:S01]  /*6750*/  SHF.R.U32.HI R116, RZ, 0x18, R2 ;  /* 0x00000018ff747819 */ /* 0x000fe20000011602 */
[----:B------:R-:W2:Y:S01]  /*6760*/  MUFU.EX2 R55, R33 ;  /* 0x0000002100377308 */ /* 0x000ea20000000800 */
[----:B------:R-:W-:-:S02]  /*6770*/  PRMT R5, R92, 0x5410, R77 ;  /* 0x000054105c057816 */ /* 0x000fc4000000004d */
[----:B------:R-:W-:Y:S01]  /*6780*/  PRMT R79, R24, 0x7771, RZ ;  /* 0x00007771184f7816 */ /* 0x000fe200000000ff */
[----:B------:R-:W-:Y:S01]  /*6790*/  MUFU.EX2 R74, R51 ;  /* 0x00000033004a7308 */ /* 0x000fe20000000800 */
[----:B------:R-:W-:Y:S02]  /*67a0*/  PRMT R117, R28, 0x7771, RZ ;  /* 0x000077711c757816 */ /* 0x000fe400000000ff */
[----:B------:R-:W-:Y:S01]  /*67b0*/  LOP3.LUT R6, R7, 0xff, RZ, 0xc0, !PT ;  /* 0x000000ff07067812 */ /* 0x000fe200078ec0ff */
[----:B------:R3:W4:Y:S01]  /*67c0*/  MUFU.EX2 R64, R50 ;  /* 0x0000003200407308 */ /* 0x0007220000000800 */
[----:B------:R-:W-:Y:S01]  /*67d0*/  LOP3.LUT R3, R8, 0xff, RZ, 0xc0, !PT ;  /* 0x000000ff08037812 */ /* 0x000fe200078ec0ff */
[----:B-----5:R-:W-:Y:S01]  /*67e0*/  IMAD.MOV.U32 R30, RZ, RZ, R73 ;  /* 0x000000ffff1e7224 */ /* 0x020fe200078e0049 */
[----:B------:R-:W-:Y:S01]  /*67f0*/  LOP3.LUT R20, R13, 0xff, RZ, 0xc0, !PT ;  /* 0x000000ff0d147812 */ /* 0x000fe200078ec0ff */
[----:B------:R-:W-:Y:S01]  /*6800*/  MUFU.EX2 R59, R35 ;  /* 0x00000023003b7308 */ /* 0x000fe20000000800 */
[----:B------:R-:W-:-:S02]  /*6810*/  PRMT R2, R140, 0x5410, R141 ;  /* 0x000054108c027816 */ /* 0x000fc4000000008d */
[----:B------:R-:W-:Y:S01]  /*6820*/  PRMT R78, R26, 0x7771, RZ ;  /* 0x000077711a4e7816 */ /* 0x000fe200000000ff */
[----:B------:R-:W5:Y:S01]  /*6830*/  MUFU.EX2 R53, R39 ;  /* 0x0000002700357308 */ /* 0x000f620000000800 */
[----:B------:R-:W-:Y:S02]  /*6840*/  PRMT R148, R46, 0x7771, RZ ;  /* 0x000077712e947816 */ /* 0x000fe400000000ff */
[----:B------:R-:W-:Y:S01]  /*6850*/  LOP3.LUT R16, R10, 0xff, RZ, 0xc0, !PT ;  /* 0x000000ff0a107812 */ /* 0x000fe200078ec0ff */
[----:B------:R-:W-:Y:S01]  /*6860*/  MUFU.EX2 R58, R42 ;  /* 0x0000002a003a7308 */ /* 0x000fe20000000800 */
[----:B------:R-:W-:Y:S01]  /*6870*/  PRMT R7, R111, 0x5410, R95 ;  /* 0x000054106f077816 */ /* 0x000fe2000000005f */
[----:B---3--:R-:W3:Y:S01]  /*6880*/  LDSM.16.MT88.4 R48, [R80+0xa000] ;  /* 0x00a000005030783b */ /* 0x008ee20000004200 */
[----:B------:R-:W-:Y:S01]  /*6890*/  PRMT R13, R143, 0x5410, R142 ;  /* 0x000054108f0d7816 */ /* 0x000fe2000000008e */
[----:B------:R1:W5:Y:S01]  /*68a0*/  MUFU.EX2 R214, R31 ;  /* 0x0000001f00d67308 */ /* 0x0003620000000800 */
[----:B------:R-:W-:-:S02]  /*68b0*/  SHF.R.U32.HI R225, RZ, 0x8, R9 ;  /* 0x00000008ffe17819 */ /* 0x000fc40000011609 */
[----:B------:R-:W-:Y:S01]  /*68c0*/  LOP3.LUT R10, R5, 0xff00ff, RZ, 0xc0, !PT ;  /* 0x00ff00ff050a7812 */ /* 0x000fe200078ec0ff */
[----:B------:R-:W-:Y:S01]  /*68d0*/  MUFU.EX2 R57, R37 ;  /* 0x0000002500397308 */ /* 0x000fe20000000800 */
[----:B------:R-:W-:Y:S02]  /*68e0*/  LOP3.LUT R9, R2, 0xff00ff, RZ, 0xc0, !PT ;  /* 0x00ff00ff02097812 */ /* 0x000fe400078ec0ff */
[----:B------:R-:W-:Y:S01]  /*68f0*/  PRMT R8, R6, 0x5410, R79 ;  /* 0x0000541006087816 */ /* 0x000fe2000000004f */
[----:B------:R-:W5:Y:S01]  /*6900*/  MUFU.EX2 R207, R52 ;  /* 0x0000003400cf7308 */ /* 0x000f620000000800 */
[----:B------:R-:W-:Y:S02]  /*6910*/  PRMT R5, R3, 0x5410, R117 ;  /* 0x0000541003057816 */ /* 0x000fe40000000075 */
[----:B------:R-:W-:Y:S01]  /*6920*/  LOP3.LUT R7, R7, 0xff00ff, RZ, 0xc0, !PT ;  /* 0x00ff00ff07077812 */ /* 0x000fe200078ec0ff */
[----:B------:R-:W5:Y:S01]  /*6930*/  MUFU.EX2 R224, R38 ;  /* 0x0000002600e07308 */ /* 0x000f620000000800 */
[----:B------:R-:W-:Y:S01]  /*6940*/  LOP3.LUT R6, R13, 0xff00ff, RZ, 0xc0, !PT ;  /* 0x00ff00ff0d067812 */ /* 0x000fe200078ec0ff */
[----:B-1----:R-:W-:Y:S01]  /*6950*/  IMAD.MOV.U32 R31, RZ, RZ, R81 ;  /* 0x000000ffff1f7224 */ /* 0x002fe200078e0051 */
[----:B------:R-:W-:Y:S01]  /*6960*/  PRMT R3, R16, 0x5410, R78 ;  /* 0x0000541010037816 */ /* 0x000fe2000000004e */
[----:B------:R-:W1:Y:S01]  /*6970*/  MUFU.EX2 R54, R40 ;  /* 0x0000002800367308 */ /* 0x000e620000000800 */
[----:B------:R-:W-:-:S02]  /*6980*/  PRMT R2, R20, 0x5410, R148 ;  /* 0x0000541014027816 */ /* 0x000fc40000000094 */
[----:B------:R-:W-:Y:S01]  /*6990*/  SHF.R.U32.HI R60, RZ, 0x8, R18 ;  /* 0x00000008ff3c7819 */ /* 0x000fe20000011612 */
[----:B------:R5:W-:Y:S01]  /*69a0*/  MUFU.EX2 R56, R36 ;  /* 0x0000002400387308 */ /* 0x000be20000000800 */
[----:B------:R-:W-:Y:S02]  /*69b0*/  LOP3.LUT R47, R19, 0xff, RZ, 0xc0, !PT ;  /* 0x000000ff132f7812 */ /* 0x000fe400078ec0ff */
[----:B------:R-:W-:Y:S01]  /*69c0*/  SHF.R.U32.HI R230, RZ, 0x8, R15 ;  /* 0x00000008ffe67819 */ /* 0x000fe2000001160f */
[----:B------:R-:W-:Y:S01]  /*69d0*/  MUFU.EX2 R221, R41 ;  /* 0x0000002900dd7308 */ /* 0x000fe20000000800 */
[----:B------:R-:W-:Y:S02]  /*69e0*/  LOP3.LUT R62, R17, 0xff, RZ, 0xc0, !PT ;  /* 0x000000ff113e7812 */ /* 0x000fe400078ec0ff */
[----:B------:R-:W-:Y:S02]  /*69f0*/  SHF.R.U32.HI R226, RZ, 0x8, R12 ;  /* 0x00000008ffe27819 */ /* 0x000fe4000001160c */
[----:B------:R-:W-:-:S02]  /*6a00*/  LOP3.LUT R93, R14, 0xff, RZ, 0xc0, !PT ;  /* 0x000000ff0e5d7812 */ /* 0x000fc400078ec0ff */
[----:B------:R-:W-:Y:S02]  /*6a10*/  LOP3.LUT R94, R11, 0xff, RZ, 0xc0, !PT ;  /* 0x000000ff0b5e7812 */ /* 0x000fe400078ec0ff */
[--C-:B------:R-:W-:Y:S02]  /*6a20*/  HSET2.LE.AND R11, R8, R0.reuse, PT ;  /* 0x00000000080b7233 */ /* 0x100fe40003803000 */
[--C-:B------:R-:W-:Y:S02]  /*6a30*/  HSET2.LE.AND R15, R10, R0.reuse, PT ;  /* 0x000000000a0f7233 */ /* 0x100fe40003803000 */
[--C-:B------:R-:W-:Y:S02]  /*6a40*/  HSET2.LE.AND R22, R5, R0.reuse, PT ;  /* 0x0000000005167233 */ /* 0x100fe40003803000 */
[--C-:B------:R-:W-:Y:S02]  /*6a50*/  HSET2.LE.AND R25, R9, R0.reuse, PT ;  /* 0x0000000009197233 */ /* 0x100fe40003803000 */
[----:B------:R-:W-:-:S02]  /*6a60*/  HSET2.LE.AND R16, R3, R0, PT ;  /* 0x0000000003107233 */ /* 0x000fc40003803000 */
[--C-:B------:R-:W-:Y:S02]  /*6a70*/  HSET2.LE.AND R17, R7, R0.reuse, PT ;  /* 0x0000000007117233 */ /* 0x100fe40003803000 */
[--C-:B------:R-:W-:Y:S02]  /*6a80*/  HSET2.LE.AND R27, R2, R0.reuse, PT ;  /* 0x00000000021b7233 */ /* 0x100fe40003803000 */
[----:B------:R-:W-:Y:S02]  /*6a90*/  HSET2.LE.AND R29, R6, R0, PT ;  /* 0x00000000061d7233 */ /* 0x000fe40003803000 */
[----:B------:R-:W-:Y:S02]  /*6aa0*/  PRMT R10, R45, 0x5410, R60 ;  /* 0x000054102d0a7816 */ /* 0x000fe4000000003c */
[----:B------:R-:W-:Y:S02]  /*6ab0*/  PRMT R9, R47, 0x5410, R61 ;  /* 0x000054102f097816 */ /* 0x000fe4000000003d */
[----:B------:R-:W-:-:S02]  /*6ac0*/  PRMT R8, R108, 0x5410, R226 ;  /* 0x000054106c087816 */ /* 0x000fc400000000e2 */
[----:B------:R-:W-:Y:S02]  /*6ad0*/  PRMT R7, R93, 0x5410, R110 ;  /* 0x000054105d077816 */ /* 0x000fe4000000006e */
[----:B------:R-:W-:Y:S02]  /*6ae0*/  PRMT R6, R76, 0x5410, R230 ;  /* 0x000054104c067816 */ /* 0x000fe400000000e6 */
[----:B------:R-:W-:Y:S02]  /*6af0*/  PRMT R5, R62, 0x5410, R63 ;  /* 0x000054103e057816 */ /* 0x000fe4000000003f */
[----:B------:R-:W-:Y:S02]  /*6b00*/  PRMT R3, R109, 0x5410, R225 ;  /* 0x000054106d037816 */ /* 0x000fe400000000e1 */
[----:B------:R-:W-:Y:S02]  /*6b10*/  PRMT R2, R94, 0x5410, R116 ;  /* 0x000054105e027816 */ /* 0x000fe40000000074 */
        /* <DEDUP_REMOVED lines=10> */
[C---:B------:R-:W-:Y:S01]  /*6bc0*/  PRMT R200, R0.reuse, 0x7610, R200 ;  /* 0x0000761000c87816 */ /* 0x040fe200000000c8 */
[----:B------:R1:W1:Y:S01]  /*6bd0*/  MUFU.EX2 R73, R43 ;  /* 0x0000002b00497308 */ /* 0x0002620000000800 */
[----:B------:R-:W-:Y:S02]  /*6be0*/  PRMT R198, R0, 0x7632, R198 ;  /* 0x0000763200c67816 */ /* 0x000fe400000000c6 */
[----:B------:R-:W-:-:S02]  /*6bf0*/  F2FP.F16.F32.PACK_AB R0, R70, R67 ;  /* 0x000000434600723e */ /* 0x000fc400000000ff */
[----:B------:R-:W-:Y:S02]  /*6c00*/  PRMT R203, R12, 0x7610, R203 ;  /* 0x000076100ccb7816 */ /* 0x000fe400000000cb */
[C---:B------:R-:W-:Y:S02]  /*6c10*/  PRMT R197, R0.reuse, 0x7610, R197 ;  /* 0x0000761000c57816 */ /* 0x040fe400000000c5 */
[----:B------:R-:W-:Y:S02]  /*6c20*/  PRMT R199, R0, 0x7632, R199 ;  /* 0x0000763200c77816 */ /* 0x000fe400000000c7 */
[----:B------:R-:W-:Y:S02]  /*6c30*/  F2FP.F16.F32.PACK_AB R0, R65, R75 ;  /* 0x0000004b4100723e */ /* 0x000fe400000000ff */
[----:B------:R-:W-:Y:S02]  /*6c40*/  PRMT R201, R12, 0x7632, R201 ;  /* 0x000076320cc97816 */ /* 0x000fe400000000c9 */
[----:B------:R-:W-:-:S02]  /*6c50*/  PRMT R192, R0, 0x7610, R192 ;  /* 0x0000761000c07816 */ /* 0x000fc400000000c0 */
[----:B------:R-:W-:Y:S02]  /*6c60*/  PRMT R190, R0, 0x7632, R190 ;  /* 0x0000763200be7816 */ /* 0x000fe400000000be */
[----:B--2---:R-:W-:Y:S02]  /*6c70*/  F2FP.F16.F32.PACK_AB R0, R55, R69 ;  /* 0x000000453700723e */ /* 0x004fe400000000ff */
[----:B------:R-:W-:Y:S02]  /*6c80*/  F2FP.F16.F32.PACK_AB R2, R222, R223 ;  /* 0x000000dfde02723e */ /* 0x000fe400000000ff */
[C---:B------:R-:W-:Y:S02]  /*6c90*/  PRMT R188, R0.reuse, 0x7610, R188 ;  /* 0x0000761000bc7816 */ /* 0x040fe400000000bc */
[----:B------:R-:W-:Y:S02]  /*6ca0*/  PRMT R183, R0, 0x7632, R183 ;  /* 0x0000763200b77816 */ /* 0x000fe400000000b7 */
[----:B------:R-:W-:-:S02]  /*6cb0*/  PRMT R0, R203, 0x5410, R201 ;  /* 0x00005410cb007816 */ /* 0x000fc400000000c9 */
[----:B------:R-:W-:Y:S02]  /*6cc0*/  PRMT R206, R2, 0x7610, R206 ;  /* 0x0000761002ce7816 */ /* 0x000fe400000000ce */
[----:B------:R-:W-:Y:S02]  /*6cd0*/  LOP3.LUT R12, R0, R10, RZ, 0xc0, !PT ;  /* 0x0000000a000c7212 */ /* 0x000fe400078ec0ff */
[----:B------:R-:W-:Y:S02]  /*6ce0*/  PRMT R0, R200, 0x5410, R198 ;  /* 0x00005410c8007816 */ /* 0x000fe400000000c6 */
[----:B------:R-:W-:Y:S02]  /*6cf0*/  PRMT R202, R2, 0x7632, R202 ;  /* 0x0000763202ca7816 */ /* 0x000fe400000000ca */
[----:B------:R-:W-:Y:S02]  /*6d00*/  F2FP.F16.F32.PACK_AB R2, R66, R81 ;  /* 0x000000514202723e */ /* 0x000fe400000000ff */
[----:B------:R-:W-:-:S02]  /*6d10*/  LOP3.LUT R13, R0, R9, RZ, 0xc0, !PT ;  /* 0x00000009000d7212 */ /* 0x000fc400078ec0ff */
[----:B------:R-:W-:Y:S02]  /*6d20*/  PRMT R0, R197, 0x5410, R199 ;  /* 0x00005410c5007816 */ /* 0x000fe400000000c7 */
[C---:B------:R-:W-:Y:S02]  /*6d30*/  PRMT R196, R2.reuse, 0x7632, R196 ;  /* 0x0000763202c47816 */ /* 0x040fe400000000c4 */
[----:B------:R-:W-:Y:S02]  /*6d40*/  PRMT R194, R2, 0x7610, R194 ;  /* 0x0000761002c27816 */ /* 0x000fe400000000c2 */
[----:B------:R-:W-:Y:S02]  /*6d50*/  F2FP.F16.F32.PACK_AB R3, R114, R115 ;  /* 0x000000737203723e */ /* 0x000fe400000000ff */
[----:B------:R-:W-:Y:S02]  /*6d60*/  LOP3.LUT R14, R0, R11, RZ, 0xc0, !PT ;  /* 0x0000000b000e7212 */ /* 0x000fe400078ec0ff */
[----:B------:R-:W-:-:S02]  /*6d70*/  PRMT R0, R194, 0x5410, R196 ;  /* 0x00005410c2007816 */ /* 0x000fc400000000c4 */
[C---:B------:R-:W-:Y:S02]  /*6d80*/  PRMT R195, R3.reuse, 0x7610, R195 ;  /* 0x0000761003c37816 */ /* 0x040fe400000000c3 */
[----:B------:R-:W-:Y:S02]  /*6d90*/  PRMT R193, R3, 0x7632, R193 ;  /* 0x0000763203c17816 */ /* 0x000fe400000000c1 */
[----:B------:R-:W-:Y:S02]  /*6da0*/  LOP3.LUT R15, R0, R15, RZ, 0xc0, !PT ;  /* 0x0000000f000f7212 */ /* 0x000fe400078ec0ff */
[----:B------:R-:W-:Y:S02]  /*6db0*/  PRMT R0, R195, 0x5410, R193 ;  /* 0x00005410c3007816 */ /* 0x000fe400000000c1 */
[----:B----4-:R-:W-:Y:S02]  /*6dc0*/  F2FP.F16.F32.PACK_AB R2, R64, R74 ;  /* 0x0000004a4002723e */ /* 0x010fe400000000ff */
[----:B------:R-:W-:Y:S01]  /*6dd0*/  LOP3.LUT R8, R0, R6, RZ, 0xc0, !PT ;  /* 0x0000000600087212 */ /* 0x000fe200078ec0ff */
[----:B---3--:R-:W-:Y:S01]  /*6de0*/  HMMA.16816.F32 R168, R12, R48, RZ ;  /* 0x000000300ca8723c */ /* 0x008fe200000018ff */
[----:B------:R-:W-:Y:S01]  /*6df0*/  PRMT R0, R206, 0x5410, R202 ;  /* 0x00005410ce007816 */ /* 0x000fe200000000ca */
[----:B------:R-:W-:Y:S01]  /*6e00*/  IMAD.MOV.U32 R6, RZ, RZ, R67 ;  /* 0x000000ffff067224 */ /* 0x000fe200078e0043 */
[----:B------:R-:W-:-:S02]  /*6e10*/  PRMT R191, R2, 0x7632, R191 ;  /* 0x0000763202bf7816 */ /* 0x000fc400000000bf */
[----:B------:R-:W-:Y:S01]  /*6e20*/  LOP3.LUT R9, R0, R5, RZ, 0xc0, !PT ;  /* 0x0000000500097212 */ /* 0x000fe200078ec0ff */
[----:B------:R-:W-:Y:S01]  /*6e30*/  IMAD R5, R99, 0x2, R44 ;  /* 0x0000000263057824 */ /* 0x000fe200078e022c */
[----:B------:R-:W-:Y:S01]  /*6e40*/  PRMT R0, R192, 0x5410, R190 ;  /* 0x00005410c0007816 */ /* 0x000fe200000000be */
[C---:B------:R-:W-:Y:S01]  /*6e50*/  HMMA.16816.F32 R160, R12.reuse, R216, RZ ;  /* 0x000000d80ca0723c */ /* 0x040fe200000018ff */
[----:B------:R-:W-:Y:S01]  /*6e60*/  PRMT R189, R2, 0x7610, R189 ;  /* 0x0000761002bd7816 */ /* 0x000fe200000000bd */
[----:B------:R-:W-:Y:S01]  /*6e70*/  LDSM.16.MT88.4 R96, [R96+0x1800] ;  /* 0x001800006060783b */ /* 0x000fe20000004200 */
[----:B------:R-:W-:Y:S01]  /*6e80*/  LOP3.LUT R10, R0, R16, RZ, 0xc0, !PT ;  /* 0x00000010000a7212 */ /* 0x000fe200078ec0ff */
[----:B------:R-:W-:Y:S01]  /*6e90*/  IMAD.MOV.U32 R16, RZ, RZ, R82 ;  /* 0x000000ffff107224 */ /* 0x000fe200078e0052 */
[----:B------:R-:W-:Y:S01]  /*6ea0*/  PRMT R0, R189, 0x5410, R191 ;  /* 0x00005410bd007816 */ /* 0x000fe200000000bf */
[----:B------:R-:W2:Y:S01]  /*6eb0*/  LDSM.16.MT88.4 R236, [R5] ;  /* 0x0000000005ec783b */ /* 0x000ea20000004200 */
[----:B------:R-:W-:Y:S01]  /*6ec0*/  F2FP.F16.F32.PACK_AB R2, R68, R72 ;  /* 0x000000484402723e */ /* 0x000fe200000000ff */
[----:B-----5:R-:W-:Y:S01]  /*6ed0*/  HMMA.16816.F32 R36, R12, R232, RZ ;  /* 0x000000e80c24723c */ /* 0x020fe200000018ff */
[----:B------:R-:W-:Y:S01]  /*6ee0*/  LOP3.LUT R11, R0, R17, RZ, 0xc0, !PT ;  /* 0x00000011000b7212 */ /* 0x000fe200078ec0ff */
[----:B------:R-:W-:Y:S01]  /*6ef0*/  LDSM.16.MT88.4 R80, [R80+0xb800] ;  /* 0x00b800005050783b */ /* 0x000fe20000004200 */
[----:B------:R-:W-:Y:S01]  /*6f00*/  F2FP.F16.F32.PACK_AB R0, R53, R59 ;  /* 0x0000003b3500723e */ /* 0x000fe200000000ff */
[----:B------:R-:W-:Y:S01]  /*6f10*/  IMAD.MOV.U32 R17, RZ, RZ, R75 ;  /* 0x000000ffff117224 */ /* 0x000fe200078e004b */
[----:B------:R-:W-:-:S02]  /*6f20*/  PRMT R181, R2, 0x7610, R181 ;  /* 0x0000761002b57816 */ /* 0x000fc400000000b5 */
[C---:B------:R-:W-:Y:S01]  /*6f30*/  PRMT R180, R0.reuse, 0x7610, R180 ;  /* 0x0000761000b47816 */ /* 0x040fe200000000b4 */
[C---:B------:R-:W-:Y:S01]  /*6f40*/  HMMA.16816.F32 R152, R8.reuse, R48, RZ ;  /* 0x000000300898723c */ /* 0x040fe200000018ff */
[----:B------:R-:W-:Y:S01]  /*6f50*/  PRMT R179, R0, 0x7632, R179 ;  /* 0x0000763200b37816 */ /* 0x000fe200000000b3 */
[----:B------:R-:W-:Y:S01]  /*6f60*/  IMAD.MOV.U32 R48, RZ, RZ, R69 ;  /* 0x000000ffff307224 */ /* 0x000fe200078e0045 */
[----:B------:R-:W-:Y:S01]  /*6f70*/  F2FP.F16.F32.PACK_AB R0, R214, R58 ;  /* 0x0000003ad600723e */ /* 0x000fe200000000ff */
[----:B------:R-:W-:Y:S01]  /*6f80*/  IMAD.MOV.U32 R49, RZ, RZ, R68 ;  /* 0x000000ffff317224 */ /* 0x000fe200078e0044 */
[----:B------:R-:W-:Y:S02]  /*6f90*/  PRMT R182, R2, 0x7632, R182 ;  /* 0x0000763202b67816 */ /* 0x000fe400000000b6 */
[C---:B------:R-:W-:Y:S01]  /*6fa0*/  PRMT R178, R0.reuse, 0x7610, R178 ;  /* 0x0000761000b27816 */ /* 0x040fe200000000b2 */
[----:B------:R-:W-:Y:S01]  /*6fb0*/  HMMA.16816.F32 R144, R8, R216, RZ ;  /* 0x000000d80890723c */ /* 0x000fe200000018ff */
[----:B------:R-:W-:Y:S01]  /*6fc0*/  PRMT R176, R0, 0x7632, R176 ;  /* 0x0000763200b07816 */ /* 0x000fe200000000b0 */
[----:B------:R-:W-:Y:S01]  /*6fd0*/  IMAD.MOV.U32 R216, RZ, RZ, R53 ;  /* 0x000000ffffd87224 */ /* 0x000fe200078e0035 */
[----:B------:R-:W-:Y:S01]  /*6fe0*/  F2FP.F16.F32.PACK_AB R0, R207, R57 ;  /* 0x00000039cf00723e */ /* 0x000fe200000000ff */
[----:B------:R-:W-:Y:S01]  /*6ff0*/  IMAD.MOV.U32 R217, RZ, RZ, R70 ;  /* 0x000000ffffd97224 */ /* 0x000fe200078e0046 */
[----:B------:R-:W-:-:S02]  /*7000*/  F2FP.F16.F32.PACK_AB R3, R224, R71 ;  /* 0x00000047e003723e */ /* 0x000fc400000000ff */
[C---:B------:R-:W-:Y:S01]  /*7010*/  PRMT R34, R0.reuse, 0x7610, R34 ;  /* 0x0000761000227816 */ /* 0x040fe20000000022 */
[----:B-1----:R-:W-:Y:S01]  /*7020*/  HMMA.16816.F32 R40, R8, R232, RZ ;  /* 0x000000e80828723c */ /* 0x002fe200000018ff */
[----:B------:R-:W-:Y:S01]  /*7030*/  PRMT R33, R0, 0x7632, R33 ;  /* 0x0000763200217816 */ /* 0x000fe20000000021 */
[----:B------:R-:W-:Y:S01]  /*7040*/  IMAD.MOV.U32 R233, RZ, RZ, R58 ;  /* 0x000000ffffe97224 */ /* 0x000fe200078e003a */
[----:B------:R-:W-:Y:S01]  /*7050*/  PRMT R0, R188, 0x5410, R183 ;  /* 0x00005410bc007816 */ /* 0x000fe200000000b7 */
[----:B------:R-:W-:Y:S01]  /*7060*/  IMAD.MOV.U32 R232, RZ, RZ, R57 ;  /* 0x000000ffffe87224 */ /* 0x000fe200078e0039 */
[----:B------:R-:W-:Y:S02]  /*7070*/  PRMT R174, R3, 0x7610, R174 ;  /* 0x0000761003ae7816 */ /* 0x000fe400000000ae */
[----:B------:R-:W-:Y:S01]  /*7080*/  LOP3.LUT R128, R0, R18, RZ, 0xc0, !PT ;  /* 0x0000001200807212 */ /* 0x000fe200078ec0ff */
[----:B------:R-:W-:Y:S01]  /*7090*/  IMAD.MOV.U32 R18, RZ, RZ, R65 ;  /* 0x000000ffff127224 */ /* 0x000fe200078e0041 */
[----:B------:R-:W-:-:S02]  /*70a0*/  PRMT R0, R181, 0x5410, R182 ;  /* 0x00005410b5007816 */ /* 0x000fc400000000b6 */
[----:B------:R-:W-:Y:S01]  /*70b0*/  PRMT R173, R3, 0x7632, R173 ;  /* 0x0000763203ad7816 */ /* 0x000fe200000000ad */
[----:B------:R-:W-:Y:S01]  /*70c0*/  IMAD.MOV.U32 R3, RZ, RZ, R74 ;  /* 0x000000ffff037224 */ /* 0x000fe200078e004a */
[----:B------:R-:W-:Y:S01]  /*70d0*/  LOP3.LUT R129, R0, R7, RZ, 0xc0, !PT ;  /* 0x0000000700817212 */ /* 0x000fe200078ec0ff */
[----:B------:R-:W-:Y:S01]  /*70e0*/  IMAD.MOV.U32 R7, RZ, RZ, R54 ;  /* 0x000000ffff077224 */ /* 0x000fe200078e0036 */
[----:B------:R-:W-:Y:S02]  /*70f0*/  PRMT R0, R178, 0x5410, R176 ;  /* 0x00005410b2007816 */ /* 0x000fe400000000b0 */
[----:B------:R-:W-:Y:S02]  /*7100*/  F2FP.F16.F32.PACK_AB R2, R54, R73 ;  /* 0x000000493602723e */ /* 0x000fe400000000ff */
[----:B------:R-:W-:Y:S01]  /*7110*/  LOP3.LUT R130, R0, R22, RZ, 0xc0, !PT ;  /* 0x0000001600827212 */ /* 0x000fe200078ec0ff */
[----:B------:R-:W-:Y:S01]  /*7120*/  IMAD.MOV.U32 R22, RZ, RZ, R137 ;  /* 0x000000ffff167224 */ /* 0x000fe200078e0089 */
[----:B------:R-:W-:Y:S01]  /*7130*/  PRMT R0, R174, 0x5410, R173 ;  /* 0x00005410ae007816 */ /* 0x000fe200000000ad */
[----:B------:R-:W-:Y:S01]  /*7140*/  LDSM.16.MT88.4 R136, [R136+0xb000] ;  /* 0x00b000008888783b */ /* 0x000fe20000004200 */
[----:B------:R-:W-:-:S02]  /*7150*/  PRMT R177, R2, 0x7610, R177 ;  /* 0x0000761002b17816 */ /* 0x000fc400000000b1 */
[----:B------:R-:W-:Y:S02]  /*7160*/  LOP3.LUT R131, R0, R25, RZ, 0xc0, !PT ;  /* 0x0000001900837212 */ /* 0x000fe400078ec0ff */
[----:B------:R-:W-:Y:S02]  /*7170*/  PRMT R0, R180, 0x5410, R179 ;  /* 0x00005410b4007816 */ /* 0x000fe400000000b3 */
[----:B------:R-:W-:Y:S02]  /*7180*/  PRMT R175, R2, 0x7632, R175 ;  /* 0x0000763202af7816 */ /* 0x000fe400000000af */
[----:B------:R-:W-:Y:S01]  /*7190*/  F2FP.F16.F32.PACK_AB R2, R221, R56 ;  /* 0x00000038dd02723e */ /* 0x000fe200000000ff */
[----:B------:R-:W-:Y:S01]  /*71a0*/  HMMA.16816.F32 R168, R128, R164, R168 ;  /* 0x000000a480a8723c */ /* 0x000fe200000018a8 */
[----:B------:R-:W-:Y:S02]  /*71b0*/  LOP3.LUT R124, R0, R20, RZ, 0xc0, !PT ;  /* 0x00000014007c7212 */ /* 0x000fe400078ec0ff */
[----:B------:R-:W-:Y:S01]  /*71c0*/  PRMT R0, R177, 0x5410, R175 ;  /* 0x00005410b1007816 */ /* 0x000fe200000000af */
[----:B------:R-:W1:Y:S01]  /*71d0*/  LDC R20, c[0x0][0x448] ;  /* 0x00011200ff147b82 */ /* 0x000e620000000800 */
[----:B------:R-:W-:-:S02]  /*71e0*/  PRMT R172, R2, 0x7610, R172 ;  /* 0x0000761002ac7816 */ /* 0x000fc400000000ac */
[----:B------:R-:W-:Y:S01]  /*71f0*/  PRMT R35, R2, 0x7632, R35 ;  /* 0x0000763202237816 */ /* 0x000fe20000000023 */
[----:B------:R-:W-:Y:S01]  /*7200*/  IMAD.MOV.U32 R2, RZ, RZ, R66 ;  /* 0x000000ffff027224 */ /* 0x000fe200078e0042 */
[----:B------:R-:W-:Y:S01]  /*7210*/  LOP3.LUT R125, R0, R19, RZ, 0xc0, !PT ;  /* 0x00000013007d7212 */ /* 0x000fe200078ec0ff */
[----:B------:R-:W-:Y:S01]  /*7220*/  IMAD.MOV.U32 R19, RZ, RZ, R64 ;  /* 0x000000ffff137224 */ /* 0x000fe200078e0040 */
[----:B------:R-:W-:Y:S01]  /*7230*/  PRMT R0, R172, 0x5410, R35 ;  /* 0x00005410ac007816 */ /* 0x000fe20000000023 */
[----:B------:R-:W3:Y:S01]  /*7240*/  LDSM.16.MT88.4 R64, [R5+0x800] ;  /* 0x000800000540783b */ /* 0x000ee20000004200 */
[----:B------:R-:W-:Y:S01]  /*7250*/  ISETP.LE.U32.AND P5, PT, R61, UR4, PT ;  /* 0x000000043d007c0c */ /* 0x000fe2000bfa3070 */
[----:B------:R-:W-:Y:S01]  /*7260*/  HMMA.16816.F32 R160, R128, R156, R160 ;  /* 0x0000009c80a0723c */ /* 0x000fe200000018a0 */
[----:B------:R-:W-:Y:S01]  /*7270*/  LOP3.LUT R126, R0, R27, RZ, 0xc0, !PT ;  /* 0x0000001b007e7212 */ /* 0x000fe200078ec0ff */
[----:B------:R-:W-:Y:S01]  /*7280*/  IMAD.MOV.U32 R61, RZ, RZ, R222 ;  /* 0x000000ffff3d7224 */ /* 0x000fe200078e00de */
[----:B------:R-:W-:-:S02]  /*7290*/  PRMT R0, R34, 0x5410, R33 ;  /* 0x0000541022007816 */ /* 0x000fc40000000021 */
[----:B------:R-:W-:Y:S01]  /*72a0*/  ISETP.LE.U32.AND P3, PT, R45, UR4, PT ;  /* 0x000000042d007c0c */ /* 0x000fe2000bf63070 */
[----:B------:R-:W-:Y:S01]  /*72b0*/  IMAD.MOV.U32 R45, RZ, RZ, R16 ;  /* 0x000000ffff2d7224 */ /* 0x000fe200078e0010 */
[----:B------:R-:W-:Y:S01]  /*72c0*/  LOP3.LUT R127, R0, R29, RZ, 0xc0, !PT ;  /* 0x0000001d007f7212 */ /* 0x000fe200078ec0ff */
[----:B------:R-:W-:Y:S01]  /*72d0*/  HMMA.16816.F32 R36, R128, R208, R36 ;  /* 0x000000d08024723c */ /* 0x000fe20000001824 */
[----:B------:R-:W-:Y:S01]  /*72e0*/  LOP3.LUT R0, R60, 0xffff, RZ, 0xc0, !PT ;  /* 0x0000ffff3c007812 */ /* 0x000fe200078ec0ff */
[----:B------:R-:W-:Y:S01]  /*72f0*/  IMAD.MOV.U32 R60, RZ, RZ, R115 ;  /* 0x000000ffff3c7224 */ /* 0x000fe200078e0073 */
[----:B------:R-:W-:Y:S01]  /*7300*/  PRMT R24, R24, 0x7770, RZ ;  /* 0x0000777018187816 */ /* 0x000fe200000000ff */
[----:B------:R-:W-:Y:S01]  /*7310*/  @!P5 HADD2 R101, -R198.H0_H0, -RZ.H0_H0 ;  /* 0xa00000ffc665d230 */ /* 0x000fe20000000900 */
[----:B------:R-:W-:Y:S02]  /*7320*/  ISETP.LE.U32.AND P6, PT, R0, UR4, PT ;  /* 0x0000000400007c0c */ /* 0x000fe4000bfc3070 */
[----:B------:R-:W-:Y:S01]  /*7330*/  LOP3.LUT R0, R212, 0x30, RZ, 0xc0, !PT ;  /* 0x00000030d4007812 */ /* 0x000fe200078ec0ff */
[----:B------:R-:W-:Y:S01]  /*7340*/  HMMA.16816.F32 R152, R124, R164, R152 ;  /* 0x000000a47c98723c */ /* 0x000fe20000001898 */
[----:B------:R-:W-:Y:S01]  /*7350*/  @!P5 PRMT R198, R101, 0x5410, RZ ;  /* 0x0000541065c6d816 */ /* 0x000fe200000000ff */
[----:B------:R-:W-:-:S02]  /*7360*/  @!P3 HADD2 R100, -R203.H0_H0, -RZ.H0_H0 ;  /* 0xa00000ffcb64b230 */ /* 0x000fc40000000900 */
[----:B------:R-:W-:Y:S01]  /*7370*/  IMAD.MOV.U32 R165, RZ, RZ, R55 ;  /* 0x000000ffffa57224 */ /* 0x000fe200078e0037 */
[----:B------:R-:W-:Y:S01]  /*7380*/  ISETP.LE.U32.AND P5, PT, R62, UR4, PT ;  /* 0x000000043e007c0c */ /* 0x000fe2000bfa3070 */
[----:B------:R-:W-:Y:S01]  /*7390*/  IMAD.MOV.U32 R164, RZ, RZ, R71 ;  /* 0x000000ffffa47224 */ /* 0x000fe200078e0047 */
[----:B------:R-:W-:Y:S01]  /*73a0*/  LEA.HI R0, R103, R0, RZ, 0x1e ;  /* 0x0000000067007211 */ /* 0x000fe200078ff0ff */
[----:B------:R-:W-:Y:S01]  /*73b0*/  HMMA.16816.F32 R144, R124, R156, R144 ;  /* 0x0000009c7c90723c */ /* 0x000fe20000001890 */
[----:B------:R-:W-:Y:S02]  /*73c0*/  IMAD.MOV.U32 R157, RZ, RZ, R56 ;  /* 0x000000ffff9d7224 */ /* 0x000fe400078e0038 */
[----:B------:R-:W-:Y:S01]  /*73d0*/  @!P6 HADD2 R104, -R201.H0_H0, -RZ.H0_H0 ;  /* 0xa00000ffc968e230 */ /* 0x000fe20000000900 */
[----:B------:R-:W-:Y:S01]  /*73e0*/  @!P3 PRMT R203, R100, 0x5410, RZ ;  /* 0x0000541064cbb816 */ /* 0x000fe200000000ff */
[----:B------:R-:W-:Y:S01]  /*73f0*/  IMAD.MOV.U32 R156, RZ, RZ, R72 ;  /* 0x000000ffff9c7224 */ /* 0x000fe200078e0048 */
[----:B------:R-:W-:-:S02]  /*7400*/  ISETP.LE.U32.AND P3, PT, R76, UR4, PT ;  /* 0x000000044c007c0c */ /* 0x000fc4000bf63070 */
[----:B------:R-:W-:Y:S01]  /*7410*/  @!P6 PRMT R201, R104, 0x5410, RZ ;  /* 0x0000541068c9e816 */ /* 0x000fe200000000ff */
[----:B------:R-:W-:Y:S01]  /*7420*/  HMMA.16816.F32 R40, R124, R208, R40 ;  /* 0x000000d07c28723c */ /* 0x000fe20000001828 */
[----:B------:R-:W-:Y:S01]  /*7430*/  IMAD.MOV.U32 R209, RZ, RZ, R59 ;  /* 0x000000ffffd17224 */ /* 0x000fe200078e003b */
[----:B------:R-:W-:Y:S01]  /*7440*/  ISETP.LE.U32.AND P6, PT, R24, UR4, PT ;  /* 0x0000000418007c0c */ /* 0x000fe2000bfc3070 */
[----:B------:R-:W-:Y:S01]  /*7450*/  IMAD.MOV.U32 R208, RZ, RZ, R73 ;  /* 0x000000ffffd07224 */ /* 0x000fe200078e0049 */
[----:B------:R-:W-:Y:S01]  /*7460*/  LOP3.LUT R22, R22, 0x6, RZ, 0xc0, !PT ;  /* 0x0000000616167812 */ /* 0x000fe200078ec0ff */
[----:B------:R-:W-:Y:S01]  /*7470*/  @!P5 HADD2 R105, -R206.H0_H0, -RZ.H0_H0 ;  /* 0xa00000ffce69d230 */ /* 0x000fe20000000900 */
[----:B------:R-:W-:Y:S02]  /*7480*/  PRMT R26, R26, 0x7770, RZ ;  /* 0x000077701a1a7816 */ /* 0x000fe400000000ff */
[----:B--2---:R-:W-:Y:S01]  /*7490*/  HMMA.16816.F32 R52, R12, R236, RZ ;  /* 0x000000ec0c34723c */ /* 0x004fe200000018ff */
[----:B-1----:R-:W-:-:S02]  /*74a0*/  IMAD R0, R0, R20, R22 ;  /* 0x0000001400007224 */ /* 0x002fc400078e0216 */
[----:B------:R-:W-:Y:S01]  /*74b0*/  @!P3 HADD2 R103, -R195.H0_H0, -RZ.H0_H0 ;  /* 0xa00000ffc367b230 */ /* 0x000fe20000000900 */
[----:B------:R-:W-:Y:S01]  /*74c0*/  @!P5 PRMT R206, R105, 0x5410, RZ ;  /* 0x0000541069ced816 */ /* 0x000fe200000000ff */
[----:B------:R-:W-:Y:S01]  /*74d0*/  STL [R1+0x6c], R22 ;  /* 0x00006c1601007387 */ /* 0x000fe20000100800 */
[----:B------:R-:W-:Y:S01]  /*74e0*/  ISETP.LE.U32.AND P4, PT, R47, UR4, PT ;  /* 0x000000042f007c0c */ /* 0x000fe2000bf83070 */
[----:B------:R-:W-:Y:S01]  /*74f0*/  @!P6 HADD2 R118, -R197.H0_H0, -RZ.H0_H0 ;  /* 0xa00000ffc576e230 */ /* 0x000fe20000000900 */
[----:B------:R-:W-:Y:S01]  /*7500*/  HMMA.16816.F32 R56, R8, R236, RZ ;  /* 0x000000ec0838723c */ /* 0x000fe200000018ff */
[----:B------:R-:W-:Y:S01]  /*7510*/  ISETP.GT.U32.AND P5, PT, R92, UR4, PT ;  /* 0x000000045c007c0c */ /* 0x000fe2000bfa4070 */
[----:B------:R-:W-:Y:S01]  /*7520*/  IMAD.MOV.U32 R237, RZ, RZ, R19 ;  /* 0x000000ffffed7224 */ /* 0x000fe200078e0013 */
[----:B------:R-:W-:Y:S01]  /*7530*/  @!P3 PRMT R195, R103, 0x5410, RZ ;  /* 0x0000541067c3b816 */ /* 0x000fe200000000ff */
[----:B------:R-:W-:Y:S01]  /*7540*/  IMAD.MOV.U32 R236, RZ, RZ, R18 ;  /* 0x000000ffffec7224 */ /* 0x000fe200078e0012 */
[----:B------:R-:W-:-:S02]  /*7550*/  @!P6 PRMT R197, R118, 0x5410, RZ ;  /* 0x0000541076c5e816 */ /* 0x000fc400000000ff */
[----:B------:R-:W-:Y:S01]  /*7560*/  ISETP.LE.U32.AND P6, PT, R26, UR4, PT ;  /* 0x000000041a007c0c */ /* 0x000fe2000bfc3070 */
[-C--:B------:R-:W-:Y:S01]  /*7570*/  HMMA.16816.F32 R68, R12, R184.reuse, RZ ;  /* 0x000000b80c44723c */ /* 0x080fe200000018ff */
[----:B------:R-:W1:Y:S02]  /*7580*/  LDSM.16.MT88.4 R24, [R5+0x1000] ;  /* 0x001000000518783b */ /* 0x000e640000004200 */
[----:B------:R-:W-:Y:S01]  /*7590*/  @!P4 HADD2 R102, -R200.H0_H0, -RZ.H0_H0 ;  /* 0xa00000ffc866c230 */ /* 0x000fe20000000900 */
[----:B------:R-:W-:Y:S02]  /*75a0*/  PRMT R46, R46, 0x7770, RZ ;  /* 0x000077702e2e7816 */ /* 0x000fe400000000ff */
[----:B------:R-:W-:Y:S02]  /*75b0*/  @P5 HADD2 R119, -R194.H0_H0, -RZ.H0_H0 ;  /* 0xa00000ffc2775230 */ /* 0x000fe40000000900 */
[----:B------:R-:W-:Y:S01]  /*75c0*/  @!P4 PRMT R200, R102, 0x5410, RZ ;  /* 0x0000541066c8c816 */ /* 0x000fe200000000ff */
[----:B------:R-:W-:Y:S01]  /*75d0*/  HMMA.16816.F32 R72, R8, R184, RZ ;  /* 0x000000b80848723c */ /* 0x000fe200000018ff */
[----:B------:R-:W-:Y:S01]  /*75e0*/  ISETP.LE.U32.AND P4, PT, R63, UR4, PT ;  /* 0x000000043f007c0c */ /* 0x000fe2000bf83070 */
[----:B------:R-:W-:Y:S01]  /*75f0*/  IMAD.MOV.U32 R185, RZ, RZ, R17 ;  /* 0x000000ffffb97224 */ /* 0x000fe200078e0011 */
[----:B------:R-:W-:Y:S01]  /*7600*/  @P5 PRMT R194, R119, 0x5410, RZ ;  /* 0x0000541077c25816 */ /* 0x000fe200000000ff */
[----:B------:R-:W-:Y:S01]  /*7610*/  @!P6 HADD2 R120, -R192.H0_H0, -RZ.H0_H0 ;  /* 0xa00000ffc078e230 */ /* 0x000fe20000000900 */
[----:B------:R-:W-:Y:S01]  /*7620*/  ISETP.GT.U32.AND P5, PT, R95, UR4, PT ;  /* 0x000000045f007c0c */ /* 0x000fe2000bfa4070 */
[----:B------:R-:W2:Y:S01]  /*7630*/  LDSM.16.MT88.4 R16, [R44+0x1000] ;  /* 0x001000002c10783b */ /* 0x000ea20000004200 */
[----:B------:R-:W-:Y:S01]  /*7640*/  IMAD.MOV.U32 R184, RZ, RZ, R31 ;  /* 0x000000ffffb87224 */ /* 0x000fe200078e001f */
[----:B---3--:R-:W-:Y:S01]  /*7650*/  HMMA.16816.F32 R52, R128, R64, R52 ;  /* 0x000000408034723c */ /* 0x008fe20000001834 */
[----:B------:R-:W-:-:S02]  /*7660*/  @!P6 PRMT R192, R120, 0x5410, RZ ;  /* 0x0000541078c0e816 */ /* 0x000fc400000000ff */
[----:B------:R-:W-:-:S03]  /*7670*/  ISETP.LE.U32.AND P6, PT, R108, UR4, PT ;  /* 0x000000046c007c0c */ /* 0x000fc6000bfc3070 */
[----:B------:R-:W-:Y:S02]  /*7680*/  @!P4 HADD2 R107, -R202.H0_H0, -RZ.H0_H0 ;  /* 0xa00000ffca6bc230 */ /* 0x000fe40000000900 */
[----:B------:R-:W-:Y:S01]  /*7690*/  HMMA.16816.F32 R56, R124, R64, R56 ;  /* 0x000000407c38723c */ /* 0x000fe20000001838 */
[----:B------:R-:W-:Y:S02]  /*76a0*/  IMAD.MOV.U32 R65, RZ, RZ, R2 ;  /* 0x000000ffff417224 */ /* 0x000fe400078e0002 */
[----:B------:R-:W-:Y:S02]  /*76b0*/  @P5 HADD2 R121, -R191.H0_H0, -RZ.H0_H0 ;  /* 0xa00000ffbf795230 */ /* 0x000fe40000000900 */
[----:B------:R-:W-:Y:S01]  /*76c0*/  IMAD.MOV.U32 R64, RZ, RZ, R3 ;  /* 0x000000ffff407224 */ /* 0x000fe200078e0003 */
[----:B------:R-:W-:Y:S01]  /*76d0*/  SHF.R.S32.HI R3, RZ, 0x1f, R0 ;  /* 0x0000001fff037819 */ /* 0x000fe20000011400 */
[----:B------:R-:W-:Y:S01]  /*76e0*/  IMAD.U32 R2, RZ, RZ, UR22 ;  /* 0x00000016ff027e24 */ /* 0x000fe2000f8e00ff */
[----:B------:R-:W-:Y:S01]  /*76f0*/  IADD3 R0, P3, PT, R0, UR22, RZ ;  /* 0x0000001600007c10 */ /* 0x000fe2000ff7e0ff */
[----:B------:R-:W-:Y:S01]  /*7700*/  HMMA.16816.F32 R68, R128, R80, R68 ;  /* 0x000000508044723c */ /* 0x000fe20000001844 */
[----:B------:R-:W-:-:S02]  /*7710*/  @!P6 HADD2 R150, -R188.H0_H0, -RZ.H0_H0 ;  /* 0xa00000ffbc96e230 */ /* 0x000fc40000000900 */
[----:B------:R-:W-:Y:S02]  /*7720*/  LEA.HI.X.SX32 R2, R2, R3, 0x1, P3 ;  /* 0x0000000302027211 */ /* 0x000fe400018f0eff */
[C---:B------:R-:W-:Y:S02]  /*7730*/  LEA R222, P3, R0.reuse, UR12, 0x1 ;  /* 0x0000000c00de7c11 */ /* 0x040fe4000f8608ff */
[----:B------:R-:W-:Y:S01]  /*7740*/  @!P4 PRMT R202, R107, 0x5410, RZ ;  /* 0x000054106bcac816 */ /* 0x000fe200000000ff */
[----:B------:R-:W-:Y:S01]  /*7750*/  HMMA.16816.F32 R72, R124, R80, R72 ;  /* 0x000000507c48723c */ /* 0x000fe20000001848 */
[----:B------:R-:W-:Y:S01]  /*7760*/  IMAD.MOV.U32 R80, RZ, RZ, R223 ;  /* 0x000000ffff507224 */ /* 0x000fe200078e00df */
[----:B------:R-:W-:Y:S01]  /*7770*/  LEA.HI.X R223, R0, UR13, R2, 0x1, P3 ;  /* 0x0000000d00df7c11 */ /* 0x000fe200098f0c02 */
[----:B------:R-:W-:Y:S01]  /*7780*/  IMAD.MOV.U32 R81, RZ, RZ, R30 ;  /* 0x000000ffff517224 */ /* 0x000fe200078e001e */
[----:B------:R-:W-:Y:S01]  /*7790*/  ISETP.GT.U32.AND P3, PT, R77, UR4, PT ;  /* 0x000000044d007c0c */ /* 0x000fe2000bf64070 */
[----:B------:R-:W-:Y:S01]  /*77a0*/  FADD.FTZ R2, R80, R61 ;  /* 0x0000003d50027221 */ /* 0x000fe20000010000 */
[----:B------:R-:W-:-:S02]  /*77b0*/  @P5 PRMT R191, R121, 0x5410, RZ ;  /* 0x0000541079bf5816 */ /* 0x000fc400000000ff */
[----:B------:R-:W-:Y:S01]  /*77c0*/  @!P6 PRMT R188, R150, 0x5410, RZ ;  /* 0x0000541096bce816 */ /* 0x000fe200000000ff */
[-C--:B------:R-:W-:Y:S01]  /*77d0*/  HMMA.16816.F32 R84, R12, R136.reuse, RZ ;  /* 0x000000880c54723c */ /* 0x080fe200000018ff */
[----:B------:R-:W-:Y:S01]  /*77e0*/  ISETP.GT.U32.AND P4, PT, R79, UR4, PT ;  /* 0x000000044f007c0c */ /* 0x000fe2000bf84070 */
[----:B------:R-:W-:Y:S01]  /*77f0*/  FADD.FTZ R2, R64, R2 ;  /* 0x0000000240027221 */ /* 0x000fe20000010000 */
[----:B------:R-:W-:Y:S02]  /*7800*/  ISETP.LE.U32.AND P5, PT, R110, UR4, PT ;  /* 0x000000046e007c0c */ /* 0x000fe4000bfa3070 */
[----:B------:R-:W-:Y:S01]  /*7810*/  ISETP.LE.U32.AND P6, PT, R109, UR4, PT ;  /* 0x000000046d007c0c */ /* 0x000fe2000bfc3070 */
[----:B------:R-:W-:Y:S01]  /*7820*/  FADD.FTZ R2, R237, R2 ;  /* 0x00000002ed027221 */ /* 0x000fe20000010000 */
[----:B------:R-:W-:Y:S01]  /*7830*/  PRMT R0, R28, 0x7770, RZ ;  /* 0x000077701c007816 */ /* 0x000fe200000000ff */
[----:B------:R-:W-:Y:S01]  /*7840*/  @P3 HADD2 R106, -R196.H0_H0, -RZ.H0_H0 ;  /* 0xa00000ffc46a3230 */ /* 0x000fe20000000900 */
[----:B------:R-:W-:Y:S01]  /*7850*/  HMMA.16816.F32 R88, R8, R136, RZ ;  /* 0x000000880858723c */ /* 0x000fe200000018ff */
[----:B------:R3:W4:Y:S01]  /*7860*/  LDSM.16.MT88.4 R28, [R5+0x1800] ;  /* 0x00180000051c783b */ /* 0x0007220000004200 */
[----:B------:R-:W-:-:S02]  /*7870*/  IMAD.MOV.U32 R137, RZ, RZ, R114 ;  /* 0x000000ffff897224 */ /* 0x000fc400078e0072 */
[----:B------:R-:W-:Y:S01]  /*7880*/  @P3 PRMT R196, R106, 0x5410, RZ ;  /* 0x000054106ac43816 */ /* 0x000fe200000000ff */
[----:B------:R-:W-:Y:S01]  /*7890*/  @P4 HADD2 R122, -R199.H0_H0, -RZ.H0_H0 ;  /* 0xa00000ffc77a4230 */ /* 0x000fe20000000900 */
[----:B------:R-:W-:Y:S01]  /*78a0*/  ISETP.GT.U32.AND P3, PT, R78, UR4, PT ;  /* 0x000000044e007c0c */ /* 0x000fe2000bf64070 */
[----:B------:R-:W-:Y:S02]  /*78b0*/  @!P5 HADD2 R240, -R182.H0_H0, -RZ.H0_H0 ;  /* 0xa00000ffb6f0d230 */ /* 0x000fe40000000900 */
[----:B------:R-:W-:Y:S02]  /*78c0*/  IMAD.MOV.U32 R136, RZ, RZ, R113 ;  /* 0x000000ffff887224 */ /* 0x000fe400078e0071 */
[----:B------:R-:W-:Y:S01]  /*78d0*/  @!P6 HADD2 R151, -R180.H0_H0, -RZ.H0_H0 ;  /* 0xa00000ffb497e230 */ /* 0x000fe20000000900 */
[----:B------:R-:W-:Y:S01]  /*78e0*/  @P4 PRMT R199, R122, 0x5410, RZ ;  /* 0x000054107ac74816 */ /* 0x000fe200000000ff */
[-C--:B------:R-:W-:Y:S01]  /*78f0*/  HMMA.16816.F32 R84, R128, R96.reuse, R84 ;  /* 0x000000608054723c */ /* 0x080fe20000001854 */
[----:B------:R-:W-:Y:S01]  /*7900*/  @!P5 PRMT R182, R240, 0x5410, RZ ;  /* 0x00005410f0b6d816 */ /* 0x000fe200000000ff */
[----:B------:R-:W-:Y:S01]  /*7910*/  IMAD.MOV.U32 R240, RZ, RZ, R7 ;  /* 0x000000fffff07224 */ /* 0x000fe200078e0007 */
[----:B------:R-:W-:Y:S01]  /*7920*/  @!P6 PRMT R180, R151, 0x5410, RZ ;  /* 0x0000541097b4e816 */ /* 0x000fe200000000ff */
[----:B------:R-:W-:Y:S01]  /*7930*/  IMAD.MOV.U32 R7, RZ, RZ, R48 ;  /* 0x000000ffff077224 */ /* 0x000fe200078e0030 */
[----:B------:R-:W-:Y:S01]  /*7940*/  ISETP.GT.U32.AND P4, PT, R111, UR4, PT ;  /* 0x000000046f007c0c */ /* 0x000fe2000bf84070 */
[----:B------:R-:W-:Y:S01]  /*7950*/  FADD.FTZ R3, R60, R137 ;  /* 0x000000893c037221 */ /* 0x000fe20000010000 */
[----:B------:R-:W-:Y:S01]  /*7960*/  ISETP.LE.U32.AND P5, PT, R116, UR4, PT ;  /* 0x0000000474007c0c */ /* 0x000fe2000bfa3070 */
[----:B------:R-:W-:Y:S01]  /*7970*/  @P3 HADD2 R123, -R190.H0_H0, -RZ.H0_H0 ;  /* 0xa00000ffbe7b3230 */ /* 0x000fe20000000900 */
[----:B------:R-:W-:Y:S01]  /*7980*/  ISETP.LE.U32.AND P6, PT, R94, UR4, PT ;  /* 0x000000045e007c0c */ /* 0x000fe2000bfc3070 */
[----:B------:R-:W-:Y:S01]  /*7990*/  HMMA.16816.F32 R88, R124, R96, R88 ;  /* 0x000000607c58723c */ /* 0x000fe20000001858 */
[----:B------:R-:W-:-:S02]  /*79a0*/  IMAD.MOV.U32 R97, RZ, RZ, R112 ;  /* 0x000000ffff617224 */ /* 0x000fc400078e0070 */
[----:B------:R-:W-:Y:S01]  /*79b0*/  FADD.FTZ R3, R185, R3 ;  /* 0x00000003b9037221 */ /* 0x000fe20000010000 */
[----:B------:R-:W-:Y:S01]  /*79c0*/  @P3 PRMT R190, R123, 0x5410, RZ ;  /* 0x000054107bbe3816 */ /* 0x000fe200000000ff */
[----:B------:R5:W4:Y:S01]  /*79d0*/  LDSM.16.MT88.4 R112, [R44+0x1800] ;  /* 0x001800002c70783b */ /* 0x000b220000004200 */
[----:B------:R-:W-:Y:S01]  /*79e0*/  ISETP.LE.U32.AND P3, PT, R93, UR4, PT ;  /* 0x000000045d007c0c */ /* 0x000fe2000bf63070 */
[----:B---3--:R-:W-:Y:S01]  /*79f0*/  FADD.FTZ R5, R45, R81 ;  /* 0x000000512d057221 */ /* 0x008fe20000010000 */
[----:B------:R-:W-:Y:S01]  /*7a00*/  FADD.FTZ R3, R236, R3 ;  /* 0x00000003ec037221 */ /* 0x000fe20000010000 */
[----:B------:R-:W-:Y:S01]  /*7a10*/  @P4 HADD2 R149, -R189.H0_H0, -RZ.H0_H0 ;  /* 0xa00000ffbd954230 */ /* 0x000fe20000000900 */
[----:B-1----:R-:W-:Y:S01]  /*7a20*/  HMMA.16816.F32 R120, R8, R24, RZ ;  /* 0x000000180878723c */ /* 0x002fe200000018ff */
[----:B------:R-:W-:Y:S02]  /*7a30*/  @!P5 HADD2 R245, -R175.H0_H0, -RZ.H0_H0 ;  /* 0xa00000ffaff5d230 */ /* 0x000fe40000000900 */
[----:B------:R-:W-:Y:S01]  /*7a40*/  FADD.FTZ R6, R6, R5 ;  /* 0x0000000506067221 */ /* 0x000fe20000010000 */
[----:B------:R-:W-:Y:S01]  /*7a50*/  @!P6 HADD2 R242, -R177.H0_H0, -RZ.H0_H0 ;  /* 0xa00000ffb1f2e230 */ /* 0x000fe20000000900 */
[----:B------:R-:W-:-:S02]  /*7a60*/  @P4 PRMT R189, R149, 0x5410, RZ ;  /* 0x0000541095bd4816 */ /* 0x000fc400000000ff */
[----:B------:R-:W-:Y:S01]  /*7a70*/  @!P5 PRMT R175, R245, 0x5410, RZ ;  /* 0x00005410f5afd816 */ /* 0x000fe200000000ff */
[----:B------:R-:W-:Y:S01]  /*7a80*/  IMAD.MOV.U32 R245, RZ, RZ, R49 ;  /* 0x000000fffff57224 */ /* 0x000fe200078e0031 */
[----:B------:R-:W-:Y:S01]  /*7a90*/  @!P6 PRMT R177, R242, 0x5410, RZ ;  /* 0x00005410f2b1e816 */ /* 0x000fe200000000ff */
[----:B------:R-:W-:Y:S01]  /*7aa0*/  @!P3 HADD2 R241, -R181.H0_H0, -RZ.H0_H0 ;  /* 0xa00000ffb5f1b230 */ /* 0x000fe20000000900 */
[----:B------:R-:W-:Y:S01]  /*7ab0*/  ISETP.LE.U32.AND P4, PT, R0, UR4, PT ;  /* 0x0000000400007c0c */ /* 0x000fe2000bf83070 */
[----:B--2---:R-:W-:Y:S01]  /*7ac0*/  HMMA.16816.F32 R104, R8, R16, RZ ;  /* 0x000000100868723c */ /* 0x004fe200000018ff */
[----:B------:R-:W-:Y:S01]  /*7ad0*/  ISETP.GT.U32.AND P6, PT, R140, UR4, PT ;  /* 0x000000048c007c0c */ /* 0x000fe2000bfc4070 */
[----:B------:R-:W-:Y:S01]  /*7ae0*/  FADD.FTZ R0, R136, R97 ;  /* 0x0000006188007221 */ /* 0x000fe20000010000 */
[----:B------:R-:W-:Y:S01]  /*7af0*/  @!P3 PRMT R181, R241, 0x5410, RZ ;  /* 0x00005410f1b5b816 */ /* 0x000fe200000000ff */
[----:B------:R-:W-:Y:S01]  /*7b00*/  IMAD.MOV.U32 R241, RZ, RZ, R165 ;  /* 0x000000fffff17224 */ /* 0x000fe200078e00a5 */
[----:B------:R-:W-:Y:S01]  /*7b10*/  ISETP.GT.U32.AND P3, PT, R117, UR4, PT ;  /* 0x0000000475007c0c */ /* 0x000fe2000bf64070 */
[----:B------:R-:W-:Y:S01]  /*7b20*/  FADD.FTZ R0, R184, R0 ;  /* 0x00000000b8007221 */ /* 0x000fe20000010000 */
[----:B------:R-:W-:Y:S01]  /*7b30*/  ISETP.GT.U32.AND P5, PT, R141, UR4, PT ;  /* 0x000000048d007c0c */ /* 0x000fe2000bfa4070 */
[----:B------:R-:W-:Y:S01]  /*7b40*/  HMMA.16816.F32 R116, R12, R24, RZ ;  /* 0x000000180c74723c */ /* 0x000fe200000018ff */
[----:B------:R-:W-:-:S02]  /*7b50*/  IMAD.MOV.U32 R242, RZ, RZ, R216 ;  /* 0x000000fffff27224 */ /* 0x000fc400078e00d8 */
[----:B------:R-:W-:Y:S01]  /*7b60*/  FADD.FTZ R5, R65, R0 ;  /* 0x0000000041057221 */ /* 0x000fe20000010000 */
[----:B------:R-:W-:Y:S02]  /*7b70*/  @!P4 HADD2 R244, -R178.H0_H0, -RZ.H0_H0 ;  /* 0xa00000ffb2f4c230 */ /* 0x000fe40000000900 */
[----:B------:R-:W-:Y:S02]  /*7b80*/  @P6 HADD2 R246, -R174.H0_H0, -RZ.H0_H0 ;  /* 0xa00000ffaef66230 */ /* 0x000fe40000000900 */
[C---:B------:R-:W-:Y:S01]  /*7b90*/  HMMA.16816.F32 R60, R8.reuse, R238, RZ ;  /* 0x000000ee083c723c */ /* 0x040fe200000018ff */
[----:B------:R-:W-:Y:S01]  /*7ba0*/  @!P4 PRMT R178, R244, 0x5410, RZ ;  /* 0x00005410f4b2c816 */ /* 0x000fe200000000ff */
[----:B------:R-:W-:Y:S01]  /*7bb0*/  @P3 HADD2 R247, -R176.H0_H0, -RZ.H0_H0 ;  /* 0xa00000ffb0f73230 */ /* 0x000fe20000000900 */
[----:B------:R-:W-:Y:S01]  /*7bc0*/  @P6 PRMT R174, R246, 0x5410, RZ ;  /* 0x00005410f6ae6816 */ /* 0x000fe200000000ff */
[----:B------:R-:W-:Y:S01]  /*7bd0*/  @P5 HADD2 R243, -R173.H0_H0, -RZ.H0_H0 ;  /* 0xa00000ffadf35230 */ /* 0x000fe20000000900 */
[----:B------:R-:W-:Y:S01]  /*7be0*/  ISETP.LE.U32.AND P4, PT, R46, UR4, PT ;  /* 0x000000042e007c0c */ /* 0x000fe2000bf83070 */
[----:B------:R-:W-:Y:S01]  /*7bf0*/  IMAD.MOV.U32 R244, RZ, RZ, R156 ;  /* 0x000000fffff47224 */ /* 0x000fe200078e009c */
[----:B------:R-:W-:Y:S01]  /*7c00*/  @P3 PRMT R176, R247, 0x5410, RZ ;  /* 0x00005410f7b03816 */ /* 0x000fe200000000ff */
[----:B-----5:R-:W-:Y:S01]  /*7c10*/  HMMA.16816.F32 R44, R8, R234, RZ ;  /* 0x000000ea082c723c */ /* 0x020fe200000018ff */
[----:B------:R-:W-:Y:S01]  /*7c20*/  ISETP.GT.U32.AND P3, PT, R148, UR4, PT ;  /* 0x0000000494007c0c */ /* 0x000fe2000bf64070 */
[----:B------:R-:W-:Y:S01]  /*7c30*/  IMAD.MOV.U32 R247, RZ, RZ, R217 ;  /* 0x000000fffff77224 */ /* 0x000fe200078e00d9 */
[----:B------:R-:W-:-:S02]  /*7c40*/  @P5 PRMT R173, R243, 0x5410, RZ ;  /* 0x00005410f3ad5816 */ /* 0x000fc400000000ff */
[----:B------:R-:W-:Y:S02]  /*7c50*/  ISETP.GT.U32.AND P6, PT, R143, UR4, PT ;  /* 0x000000048f007c0c */ /* 0x000fe4000bfc4070 */
[----:B------:R-:W-:Y:S01]  /*7c60*/  ISETP.GT.U32.AND P5, PT, R142, UR4, PT ;  /* 0x000000048e007c0c */ /* 0x000fe2000bfa4070 */
[-C--:B------:R-:W-:Y:S08]  /*7c70*/  HMMA.16816.F32 R148, R8, R50.reuse, RZ ;  /* 0x000000320894723c */ /* 0x080ff000000018ff */
[----:B------:R-:W-:Y:S08]  /*7c80*/  HMMA.16816.F32 R48, R12, R50, RZ ;  /* 0x000000320c30723c */ /* 0x000ff000000018ff */
[C---:B------:R-:W-:Y:S08]  /*7c90*/  HMMA.16816.F32 R140, R8.reuse, R218, RZ ;  /* 0x000000da088c723c */ /* 0x040ff000000018ff */
[C---:B------:R-:W-:Y:S08]  /*7ca0*/  HMMA.16816.F32 R76, R8.reuse, R186, RZ ;  /* 0x000000ba084c723c */ /* 0x040ff000000018ff */
[C---:B------:R-:W-:Y:S08]  /*7cb0*/  HMMA.16816.F32 R92, R8.reuse, R138, RZ ;  /* 0x0000008a085c723c */ /* 0x040ff000000018ff */
[C---:B------:R-:W-:Y:S08]  /*7cc0*/  HMMA.16816.F32 R108, R8.reuse, R18, RZ ;  /* 0x00000012086c723c */ /* 0x040ff000000018ff */
[----:B------:R-:W-:Y:S08]  /*7cd0*/  HMMA.16816.F32 R8, R8, R26, RZ ;  /* 0x0000001a0808723c */ /* 0x000ff000000018ff */
[-C--:B----4-:R-:W-:Y:S08]  /*7ce0*/  HMMA.16816.F32 R116, R128, R28.reuse, R116 ;  /* 0x0000001c8074723c */ /* 0x090ff00000001874 */
[----:B------:R-:W-:Y:S01]  /*7cf0*/  HMMA.16816.F32 R120, R124, R28, R120 ;  /* 0x0000001c7c78723c */ /* 0x000fe20000001878 */
[----:B------:R-:W-:-:S02]  /*7d00*/  IMAD.MOV.U32 R29, RZ, RZ, R208 ;  /* 0x000000ffff1d7224 */ /* 0x000fc400078e00d0 */
[----:B------:R-:W-:-:S05]  /*7d10*/  IMAD.MOV.U32 R208, RZ, RZ, R164 ;  /* 0x000000ffffd07224 */ /* 0x000fca00078e00a4 */
[C---:B------:R-:W-:Y:S08]  /*7d20*/  HMMA.16816.F32 R100, R12.reuse, R16, RZ ;  /* 0x000000100c64723c */ /* 0x040ff000000018ff */
[----:B------:R-:W-:Y:S08]  /*7d30*/  HMMA.16816.F32 R236, R12, R238, RZ ;  /* 0x000000ee0cec723c */ /* 0x000ff000000018ff */
[C---:B------:R-:W-:Y:S08]  /*7d40*/  HMMA.16816.F32 R104, R124.reuse, R112, R104 ;  /* 0x000000707c68723c */ /* 0x040ff00000001868 */
[C---:B------:R-:W-:Y:S08]  /*7d50*/  HMMA.16816.F32 R44, R124.reuse, R210, R44 ;  /* 0x000000d27c2c723c */ /* 0x040ff0000000182c */
[----:B------:R-:W-:Y:S01]  /*7d60*/  HMMA.16816.F32 R60, R124, R66, R60 ;  /* 0x000000427c3c723c */ /* 0x000fe2000000183c */
[----:B------:R-:W-:Y:S01]  /*7d70*/  @!P4 HADD2 R249, -R172.H0_H0, -RZ.H0_H0 ;  /* 0xa00000ffacf9c230 */ /* 0x000fe20000000900 */
[----:B------:R-:W-:Y:S01]  /*7d80*/  LOP3.LUT R0, R230, 0xffff, RZ, 0xc0, !PT ;  /* 0x0000ffffe6007812 */ /* 0x000fe200078ec0ff */
[----:B------:R-:W-:-:S02]  /*7d90*/  @P3 HADD2 R250, -R35.H0_H0, -RZ.H0_H0 ;  /* 0xa00000ff23fa3230 */ /* 0x000fc40000000900 */
[----:B------:R-:W-:-:S03]  /*7da0*/  IMAD.MOV.U32 R28, RZ, RZ, R209 ;  /* 0x000000ffff1c7224 */ /* 0x000fc600078e00d1 */
[----:B------:R-:W-:Y:S08]  /*7db0*/  HMMA.16816.F32 R148, R124, R166, R148 ;  /* 0x000000a67c94723c */ /* 0x000ff00000001894 */
        /* <DEDUP_REMOVED lines=8> */
[----:B------:R-:W-:Y:S01]  /*7e40*/  HMMA.16816.F32 R108, R124, R114, R108 ;  /* 0x000000727c6c723c */ /* 0x000fe2000000186c */
[----:B------:R-:W-:Y:S01]  /*7e50*/  @!P4 PRMT R172, R249, 0x5410, RZ ;  /* 0x00005410f9acc816 */ /* 0x000fe200000000ff */
[----:B------:R-:W-:Y:S01]  /*7e60*/  @P6 HADD2 R248, -R34.H0_H0, -RZ.H0_H0 ;  /* 0xa00000ff22f86230 */ /* 0x000fe20000000900 */
[----:B------:R-:W-:Y:S01]  /*7e70*/  @P3 PRMT R35, R250, 0x5410, RZ ;  /* 0x00005410fa233816 */ /* 0x000fe200000000ff */
[----:B------:R-:W-:Y:S04]  /*7e80*/  STG.E.U16 desc[UR28][R222.64], R203 ;  /* 0x000000cbde007986 */ /* 0x000fe8000c10151c */
[----:B------:R-:W-:Y:S01]  /*7e90*/  STG.E.U16 desc[UR28][R222.64+0x2], R201 ;  /* 0x000002c9de007986 */ /* 0x000fe2000c10151c */
[----:B------:R-:W-:Y:S01]  /*7ea0*/  HMMA.16816.F32 R164, R128, R166, R48 ;  /* 0x000000a680a4723c */ /* 0x000fe20000001830 */
[----:B------:R-:W-:-:S02]  /*7eb0*/  @P5 HADD2 R251, -R33.H0_H0, -RZ.H0_H0 ;  /* 0xa00000ff21fb5230 */ /* 0x000fc40000000900 */
[----:B------:R-:W-:-:S05]  /*7ec0*/  IMAD.MOV.U32 R209, RZ, RZ, R157 ;  /* 0x000000ffffd17224 */ /* 0x000fca00078e009d */
[----:B------:R-:W-:Y:S01]  /*7ed0*/  HMMA.16816.F32 R48, R12, R234, RZ ;  /* 0x000000ea0c30723c */ /* 0x000fe200000018ff */
[----:B------:R1:W2:Y:S07]  /*7ee0*/  LDL.LU.S16 R15, [R1+0x4] ;  /* 0x00000400010f7983 */ /* 0x0002ae0000300600 */
[----:B------:R-:W-:Y:S01]  /*7ef0*/  HMMA.16816.F32 R124, R124, R30, R8 ;  /* 0x0000001e7c7c723c */ /* 0x000fe20000001808 */
[----:B------:R1:W3:Y:S01]  /*7f00*/  LDL.LU.S16 R9, [R1+0x8] ;  /* 0x0000080001097983 */ /* 0x0002e20000300600 */
[----:B------:R-:W-:Y:S01]  /*7f10*/  ISETP.LE.U32.AND P4, PT, R0, UR4, PT ;  /* 0x0000000400007c0c */ /* 0x000fe2000bf83070 */
[----:B------:R-:W-:-:S02]  /*7f20*/  FADD.FTZ R13, R247, R6 ;  /* 0x00000006f70d7221 */ /* 0x000fc40000010000 */
[----:B------:R1:W4:Y:S01]  /*7f30*/  LDL.LU.S16 R8, [R1] ;  /* 0x0000000001087983 */ /* 0x0003220000300600 */
[----:B------:R-:W-:Y:S02]  /*7f40*/  LOP3.LUT R0, R226, 0xffff, RZ, 0xc0, !PT ;  /* 0x0000ffffe2007812 */ /* 0x000fe400078ec0ff */
[----:B------:R-:W-:Y:S01]  /*7f50*/  @P6 PRMT R34, R248, 0x5410, RZ ;  /* 0x00005410f8226816 */ /* 0x000fe200000000ff */
[----:B------:R-:W-:Y:S01]  /*7f60*/  HMMA.16816.F32 R156, R128, R158, R216 ;  /* 0x0000009e809c723c */ /* 0x000fe200000018d8 */
[----:B------:R-:W-:Y:S02]  /*7f70*/  ISETP.LE.U32.AND P3, PT, R0, UR4, PT ;  /* 0x0000000400007c0c */ /* 0x000fe4000bf63070 */
[----:B------:R-:W-:Y:S01]  /*7f80*/  LOP3.LUT R0, R225, 0xffff, RZ, 0xc0, !PT ;  /* 0x0000ffffe1007812 */ /* 0x000fe200078ec0ff */
[----:B------:R-:W-:-:S03]  /*7f90*/  IMAD.SHL.U32 R6, R20, 0x8, RZ ;  /* 0x0000000814067824 */ /* 0x000fc600078e00ff */
[----:B------:R-:W-:Y:S01]  /*7fa0*/  ISETP.LE.U32.AND P6, PT, R0, UR4, PT ;  /* 0x0000000400007c0c */ /* 0x000fe2000bfc3070 */
[----:B------:R-:W-:Y:S01]  /*7fb0*/  FADD.FTZ R0, R244, R5 ;  /* 0x00000005f4007221 */ /* 0x000fe20000010000 */
[----:B------:R-:W-:Y:S01]  /*7fc0*/  FADD.FTZ R5, R28, R3 ;  /* 0x000000031c057221 */ /* 0x000fe20000010000 */
[----:B------:R-:W-:Y:S01]  /*7fd0*/  FADD.FTZ R12, R29, R2 ;  /* 0x000000021d0c7221 */ /* 0x000fe20000010000 */
[----:B------:R-:W-:Y:S01]  /*7fe0*/  IMAD.WIDE R2, R6, 0x2, R222 ;  /* 0x0000000206027825 */ /* 0x000fe200078e02de */
[----:B------:R-:W-:Y:S01]  /*7ff0*/  @P5 PRMT R33, R251, 0x5410, RZ ;  /* 0x00005410fb215816 */ /* 0x000fe200000000ff */
[----:B------:R-:W-:Y:S03]  /*8000*/  HMMA.16816.F32 R100, R128, R112, R100 ;  /* 0x000000708064723c */ /* 0x000fe60000001864 */
[----:B------:R-:W-:Y:S04]  /*8010*/  STG.E.U16 desc[UR28][R2.64], R200 ;  /* 0x000000c802007986 */ /* 0x000fe8000c10151c */
[----:B------:R5:W-:Y:S01]  /*8020*/  STG.E.U16 desc[UR28][R2.64+0x2], R198 ;  /* 0x000002c602007986 */ /* 0x000be2000c10151c */
[----:B------:R-:W-:-:S02]  /*8030*/  IMAD.MOV.U32 R29, RZ, RZ, R7 ;  /* 0x000000ffff1d7224 */ /* 0x000fc400078e0007 */
[----:B------:R-:W-:Y:S01]  /*8040*/  FADD.FTZ R5, R242, R5 ;  /* 0x00000005f2057221 */ /* 0x000fe20000010000 */
[C---:B------:R-:W-:Y:S08]  /*8050*/  HMMA.16816.F32 R48, R128.reuse, R210, R48 ;  /* 0x000000d28030723c */ /* 0x040ff00000001830 */
[C---:B------:R-:W-:Y:S08]  /*8060*/  HMMA.16816.F32 R64, R128.reuse, R66, R236 ;  /* 0x000000428040723c */ /* 0x040ff000000018ec */
[----:B------:R-:W-:Y:S01]  /*8070*/  HMMA.16816.F32 R80, R128, R82, R184 ;  /* 0x000000528050723c */ /* 0x000fe200000018b8 */
[----:B-----5:R-:W-:-:S07]  /*8080*/  IMAD.WIDE R2, R20, 0x70, R2 ;  /* 0x0000007014027825 */ /* 0x020fce00078e0202 */
[----:B------:R-:W-:Y:S01]  /*8090*/  HMMA.16816.F32 R96, R128, R98, R136 ;  /* 0x000000628060723c */ /* 0x000fe20000001888 */
[----:B------:R-:W-:Y:S01]  /*80a0*/  STG.E.U16 desc[UR28][R2.64], R195 ;  /* 0x000000c302007986 */ /* 0x000fe2000c10151c */
[----:B------:R-:W-:-:S06]  /*80b0*/  FADD.FTZ R5, R209, R5 ;  /* 0x00000005d1057221 */ /* 0x000fcc0000010000 */
[----:B------:R-:W-:Y:S01]  /*80c0*/  HMMA.16816.F32 R112, R128, R114, R16 ;  /* 0x000000728070723c */ /* 0x000fe20000001810 */
[----:B------:R-:W-:-:S07]  /*80d0*/  UISETP.GT.U32.AND UP0, UPT, UR30, UR19, UPT ;  /* 0x000000131e00728c */ /* 0x000fce000bf04070 */
[----:B------:R-:W-:Y:S01]  /*80e0*/  HMMA.16816.F32 R128, R128, R30, R24 ;  /* 0x0000001e8080723c */ /* 0x000fe20000001818 */
[----:B--2---:R-:W-:-:S05]  /*80f0*/  @!P4 HADD2 R15, -R193.H0_H0, -RZ.H0_H0 ;  /* 0xa00000ffc10fc230 */ /* 0x004fca0000000900 */
[----:B------:R-:W-:Y:S01]  /*8100*/  PRMT R14, R15, 0x7610, R14 ;  /* 0x000076100f0e7816 */ /* 0x000fe2000000000e */
[----:B---3--:R-:W-:Y:S02]  /*8110*/  @!P3 HADD2 R9, -R183.H0_H0, -RZ.H0_H0 ;  /* 0xa00000ffb709b230 */ /* 0x008fe40000000900 */
[----:B----4-:R-:W-:Y:S01]  /*8120*/  @!P6 HADD2 R8, -R179.H0_H0, -RZ.H0_H0 ;  /* 0xa00000ffb308e230 */ /* 0x010fe20000000900 */
[----:B------:R-:W-:Y:S02]  /*8130*/  @!P4 PRMT R193, R14, 0x5410, RZ ;  /* 0x000054100ec1c816 */ /* 0x000fe400000000ff */
[----:B------:R-:W-:Y:S02]  /*8140*/  PRMT R11, R9, 0x7610, R11 ;  /* 0x00007610090b7816 */ /* 0x000fe4000000000b */
[----:B------:R-:W-:Y:S01]  /*8150*/  PRMT R10, R8, 0x7610, R10 ;  /* 0x00007610080a7816 */ /* 0x000fe2000000000a */
[----:B------:R-:W-:Y:S01]  /*8160*/  IMAD.WIDE R8, R20, -0x70, R2 ;  /* 0xffffff9014087825 */ /* 0x000fe200078e0202 */
[----:B------:R2:W-:Y:S01]  /*8170*/  STG.E.U16 desc[UR28][R2.64+0x2], R193 ;  /* 0x000002c102007986 */ /* 0x0005e2000c10151c */
[----:B------:R-:W-:-:S02]  /*8180*/  @!P3 PRMT R183, R11, 0x5410, RZ ;  /* 0x000054100bb7b816 */ /* 0x000fc400000000ff */
[----:B------:R-:W-:Y:S01]  /*8190*/  @!P6 PRMT R179, R10, 0x5410, RZ ;  /* 0x000054100ab3e816 */ /* 0x000fe200000000ff */
[----:B--2---:R-:W-:-:S04]  /*81a0*/  IMAD.WIDE R2, R6, 0x2, R2 ;  /* 0x0000000206027825 */ /* 0x004fc800078e0202 */
[C---:B------:R-:W-:Y:S01]  /*81b0*/  IMAD.WIDE R6, R20.reuse, 0x70, R8 ;  /* 0x0000007014067825 */ /* 0x040fe200078e0208 */
[----:B------:R-:W-:Y:S03]  /*81c0*/  STG.E.U16 desc[UR28][R2.64], R206 ;  /* 0x000000ce02007986 */ /* 0x000fe6000c10151c */
[C---:B------:R-:W-:Y:S01]  /*81d0*/  IMAD.WIDE R10, R20.reuse, -0x70, R6 ;  /* 0xffffff90140a7825 */ /* 0x040fe200078e0206 */
[----:B------:R-:W-:Y:S04]  /*81e0*/  STG.E.U16 desc[UR28][R2.64+0x2], R202 ;  /* 0x000002ca02007986 */ /* 0x000fe8000c10151c */
[----:B------:R-:W-:Y:S04]  /*81f0*/  STG.E.U16 desc[UR28][R222.64+0x10], R197 ;  /* 0x000010c5de007986 */ /* 0x000fe8000c10151c */
[----:B------:R-:W-:Y:S04]  /*8200*/  STG.E.U16 desc[UR28][R222.64+0x12], R199 ;  /* 0x000012c7de007986 */ /* 0x000fe8000c10151c */
[----:B------:R-:W-:Y:S04]  /*8210*/  STG.E.U16 desc[UR28][R8.64+0x10], R194 ;  /* 0x000010c208007986 */ /* 0x000fe8000c10151c */
[----:B------:R2:W-:Y:S04]  /*8220*/  STG.E.U16 desc[UR28][R8.64+0x12], R196 ;  /* 0x000012c408007986 */ /* 0x0005e8000c10151c */
[----:B------:R-:W-:Y:S04]  /*8230*/  STG.E.U16 desc[UR28][R6.64+0x10], R192 ;  /* 0x000010c006007986 */ /* 0x000fe8000c10151c */
[----:B------:R3:W-:Y:S04]  /*8240*/  STG.E.U16 desc[UR28][R6.64+0x12], R190 ;  /* 0x000012be06007986 */ /* 0x0007e8000c10151c */
[----:B------:R-:W-:Y:S04]  /*8250*/  STG.E.U16 desc[UR28][R2.64+0x12], R191 ;  /* 0x000012bf02007986 */ /* 0x000fe8000c10151c */
[----:B------:R-:W-:Y:S01]  /*8260*/  STG.E.U16 desc[UR28][R2.64+0x10], R189 ;  /* 0x000010bd02007986 */ /* 0x000fe2000c10151c */
[----:B--2---:R-:W-:-:S03]  /*8270*/  IMAD.WIDE R8, R20, 0x70, R10 ;  /* 0x0000007014087825 */ /* 0x004fc600078e020a */
[----:B------:R-:W-:Y:S04]  /*8280*/  STG.E.U16 desc[UR28][R222.64+0x20], R188 ;  /* 0x000020bcde007986 */ /* 0x000fe8000c10151c */
[----:B------:R-:W-:Y:S01]  /*8290*/  STG.E.U16 desc[UR28][R222.64+0x22], R183 ;  /* 0x000022b7de007986 */ /* 0x000fe2000c10151c */
[----:B---3--:R-:W-:-:S03]  /*82a0*/  IMAD.WIDE R6, R20, -0x70, R8 ;  /* 0xffffff9014067825 */ /* 0x008fc600078e0208 */
        /* <DEDUP_REMOVED lines=10> */
[----:B------:R-:W-:Y:S04]  /*8350*/  STG.E.U16 desc[UR28][R6.64+0x32], R173 ;  /* 0x000032ad06007986 */ /* 0x000fe8000c10151c */
[----:B------:R-:W-:Y:S04]  /*8360*/  STG.E.U16 desc[UR28][R8.64+0x30], R172 ;  /* 0x000030ac08007986 */ /* 0x000fe8000c10151c */
[----:B------:R-:W-:Y:S04]  /*8370*/  STG.E.U16 desc[UR28][R8.64+0x32], R35 ;  /* 0x0000322308007986 */ /* 0x000fe8000c10151c */
[----:B------:R-:W-:Y:S04]  /*8380*/  STG.E.U16 desc[UR28][R2.64+0x30], R34 ;  /* 0x0000302202007986 */ /* 0x000fe8000c10151c */
[----:B------:R2:W-:Y:S02]  /*8390*/  STG.E.U16 desc[UR28][R2.64+0x32], R33 ;  /* 0x0000322102007986 */ /* 0x0005e4000c10151c */
[----:B--2---:R-:W-:Y:S01]  /*83a0*/  FADD.FTZ R2, R29, R13 ;  /* 0x0000000d1d027221 */ /* 0x004fe20000010000 */
[----:B------:R-:W-:Y:S01]  /*83b0*/  FADD.FTZ R3, R245, R0 ;  /* 0x00000000f5037221 */ /* 0x000fe20000010000 */
[----:B------:R-:W-:-:S02]  /*83c0*/  FADD.FTZ R0, R240, R12 ;  /* 0x0000000cf0007221 */ /* 0x000fc40000010000 */
[----:B------:R-:W-:Y:S01]  /*83d0*/  FADD.FTZ R2, R241, R2 ;  /* 0x00000002f1027221 */ /* 0x000fe20000010000 */
[----:B------:R-:W-:Y:S01]  /*83e0*/  FADD.FTZ R6, R208, R3 ;  /* 0x00000003d0067221 */ /* 0x000fe20000010000 */
[----:B------:R-:W-:Y:S02]  /*83f0*/  FADD.FTZ R3, R232, R0 ;  /* 0x00000000e8037221 */ /* 0x000fe40000010000 */
        /* <DEDUP_REMOVED lines=9> */
[----:B------:R-:W-:-:S04]  /*8490*/  IADD3 R218, P3, PT, R222, -0x40, RZ ;  /* 0xffffffc0deda7810 */ /* 0x000fc80007f7e0ff */
[----:B------:R-:W-:Y:S01]  /*84a0*/  IADD3.X R219, PT, PT, R223, -0x1, RZ, P3, !PT ;  /* 0xffffffffdfdb7810 */ /* 0x000fe20001ffe4ff */
[----:B------:R-:W-:Y:S08]  /*84b0*/  BRA.U !UP0, `(.L_x_2720) ;  /* 0x0000015108907547 */ /* 0x000ff0000b800000 */
[----:B------:R-:W2:Y:S01]  /*84c0*/  LDL R241, [R1+0x68] ;  /* 0x0000680001f17983 */ /* 0x000ea20000100800 */
[----:B------:R-:W3:Y:S03]  /*84d0*/  LDCU UR12, c[0x0][0x440] ;  /* 0x00008800ff0c77ac */ /* 0x000ee60008000800 */
[----:B------:R-:W4:Y:S01]  /*84e0*/  LDL R240, [R1+0x74] ;  /* 0x0000740001f07983 */ /* 0x000f220000100800 */
[----:B------:R-:W-:Y:S01]  /*84f0*/  UIADD3 UR30, UPT, UPT, UR24, -0x2, URZ ;  /* 0xfffffffe181e7890 */ /* 0x000fe2000fffe0ff */
[----:B------:R-:W-:Y:S01]  /*8500*/  IMAD.SHL.U32 R242, R215, 0x40, RZ ;  /* 0x00000040d7f27824 */ /* 0x000fe200078e00ff */
[----:B------:R-:W-:-:S04]  /*8510*/  DEPBAR.LE SB0, 0x0 ;  /* 0x000080000000791a */ /* 0x000fc80000000000 */
[----:B------:R-:W5:Y:S04]  /*8520*/  LDL.LU R208, [R1+0xc] ;  /* 0x00000c0001d07983 */ /* 0x000f680000300800 */
[----:B------:R-:W5:Y:S01]  /*8530*/  LDL R209, [R1+0x70] ;  /* 0x0000700001d17983 */ /* 0x000f620000100800 */
[----:B------:R-:W-:Y:S01]  /*8540*/  UIMAD.WIDE.U32 UR40, UR30, UR8, URZ ;  /* 0x000000081e2872a5 */ /* 0x000fe2000f8e00ff */
[----:B------:R-:W-:Y:S01]  /*8550*/  BAR.SYNC.DEFER_BLOCKING 0x0 ;  /* 0x0000000000007b1d */ /* 0x000fe20000010000 */
[----:B---3--:R-:W-:Y:S02]  /*8560*/  ISETP.GE.AND P4, PT, R231, UR12, PT ;  /* 0x0000000ce7007c0c */ /* 0x008fe4000bf86270 */
[----:B------:R-:W-:Y:S02]  /*8570*/  USHF.L.U32 UR13, UR40, 0x5, URZ ;  /* 0x00000005280d7899 */ /* 0x000fe400080006ff */
[----:B------:R-:W-:-:S04]  /*8580*/  UIMAD UR22, UR30, UR9, UR41 ;  /* 0x000000091e1672a4 */ /* 0x000fc8000f8e0229 */
[----:B------:R-:W-:Y:S01]  /*8590*/  USHF.L.U64.HI UR22, UR40, 0x5, UR22 ;  /* 0x0000000528167899 */ /* 0x000fe20008010216 */
[----:B------:R-:W-:Y:S02]  /*85a0*/  IMAD.U32 R8, RZ, RZ, UR13 ;  /* 0x0000000dff087e24 */ /* 0x000fe4000f8e00ff */
[----:B------:R-:W-:-:S03]  /*85b0*/  IMAD.U32 R2, RZ, RZ, UR13 ;  /* 0x0000000dff027e24 */ /* 0x000fc6000f8e00ff */
[----:B------:R-:W-:Y:S02]  /*85c0*/  IMAD.U32 R0, RZ, RZ, UR22 ;  /* 0x00000016ff007e24 */ /* 0x000fe4000f8e00ff */
[----:B------:R-:W-:Y:S02]  /*85d0*/  IMAD.U32 R6, RZ, RZ, UR13 ;  /* 0x0000000dff067e24 */ /* 0x000fe4000f8e00ff */
[----:B------:R-:W-:Y:S01]  /*85e0*/  IMAD.U32 R3, RZ, RZ, UR13 ;  /* 0x0000000dff037e24 */ /* 0x000fe2000f8e00ff */
[----:B------:R-:W-:Y:S02]  /*85f0*/  LOP3.LUT R5, R213, 0x200, R242, 0xf8, !PT ;  /* 0x00000200d5057812 */ /* 0x000fe400078ef8f2 */
[----:B--2---:R-:W-:Y:S02]  /*8600*/  ISETP.GE.AND P3, PT, R241, UR12, PT ;  /* 0x0000000cf1007c0c */ /* 0x004fe4000bf66270 */
[----:B------:R-:W2:Y:S01]  /*8610*/  LDL.LU R241, [R1+0x34] ;  /* 0x0000340001f17983 */ /* 0x000ea20000300800 */
[----:B------:R-:W-:Y:S01]  /*8620*/  ULEA UR12, UP0, UR8, UR13, 0x4 ;  /* 0x0000000d080c7291 */ /* 0x000fe2000f8020ff */
[----:B----4-:R-:W-:-:S03]  /*8630*/  @!P4 LEA R8, P5, R8, R240, 0x1 ;  /* 0x000000f00808c211 */ /* 0x010fc600078a08ff */
[----:B------:R-:W-:Y:S02]  /*8640*/  ULEA.HI.X UR13, UR8, UR22, UR9, 0x4, UP0 ;  /* 0x00000016080d7291 */ /* 0x000fe400080f2409 */
[----:B------:R-:W-:Y:S01]  /*8650*/  IMAD.U32 R11, RZ, RZ, UR12 ;  /* 0x0000000cff0b7e24 */ /* 0x000fe2000f8e00ff */
[----:B-----5:R-:W-:-:S03]  /*8660*/  LOP3.LUT R5, R5, R208, RZ, 0xfc, !PT ;  /* 0x000000d005057212 */ /* 0x020fc600078efcff */
[----:B------:R-:W-:Y:S01]  /*8670*/  IMAD.U32 R10, RZ, RZ, UR13 ;  /* 0x0000000dff0a7e24 */ /* 0x000fe2000f8e00ff */
[-CC-:B------:R-:W-:Y:S01]  /*8680*/  @!P4 LEA.HI.X R9, R2, R209.reuse, R0.reuse, 0x1, P5 ;  /* 0x000000d10209c211 */ /* 0x180fe200028f0c00 */
[----:B------:R-:W-:Y:S01]  /*8690*/  IMAD.U32 R2, RZ, RZ, UR12 ;  /* 0x0000000cff027e24 */ /* 0x000fe2000f8e00ff */
[-C--:B------:R-:W-:Y:S01]  /*86a0*/  @!P3 LEA R6, P5, R6, R240.reuse, 0x1 ;  /* 0x000000f00606b211 */ /* 0x080fe200078a08ff */
[----:B------:R3:W-:Y:S03]  /*86b0*/  STL [R1+0xa0], R5 ;  /* 0x0000a00501007387 */ /* 0x0007e60000100800 */
[----:B------:R-:W-:Y:S01]  /*86c0*/  LEA R2, P6, R2, R240, 0x1 ;  /* 0x000000f002027211 */ /* 0x000fe200078c08ff */
[----:B------:R-:W-:Y:S01]  /*86d0*/  @!PT LDS RZ, [RZ] ;  /* 0x00000000fffff984 */ /* 0x000fe20000000800 */
[----:B------:R-:W-:Y:S01]  /*86e0*/  @!PT LDS RZ, [RZ] ;  /* 0x00000000fffff984 */ /* 0x000fe20000000800 */
[----:B------:R-:W-:Y:S01]  /*86f0*/  @!PT LDS RZ, [RZ] ;  /* 0x00000000fffff984 */ /* 0x000fe20000000800 */
[----:B------:R-:W-:Y:S01]  /*8700*/  @!P4 LDGSTS.E.BYPASS.LTC128B.128 [R220+0xa000], desc[UR28][R8.64] ;  /* 0x0a00000008dccfae */ /* 0x000fe2000b981a1c */
[-C--:B------:R-:W-:Y:S02]  /*8710*/  @!P3 LEA.HI.X R7, R3, R209.reuse, R0, 0x1, P5 ;  /* 0x000000d10307b211 */ /* 0x080fe400028f0c00 */
[----:B------:R-:W-:-:S02]  /*8720*/  LEA.HI.X R3, R11, R209, R10, 0x1, P6 ;  /* 0x000000d10b037211 */ /* 0x000fc400030f0c0a */
[----:B------:R-:W4:Y:S04]  /*8730*/  LDL.LU R209, [R1+0x7c] ;  /* 0x00007c0001d17983 */ /* 0x000f280000300800 */
[----:B------:R-:W-:Y:S04]  /*8740*/  @P4 STS.128 [R220+0xa000], RZ ;  /* 0x00a000ffdc004388 */ /* 0x000fe80000000c00 */
[----:B------:R-:W-:Y:S01]  /*8750*/  @!PT LDS RZ, [RZ] ;  /* 0x00000000fffff984 */ /* 0x000fe20000000800 */
[----:B------:R-:W-:Y:S01]  /*8760*/  @!PT LDS RZ, [RZ] ;  /* 0x00000000fffff984 */ /* 0x000fe20000000800 */
[----:B------:R-:W-:Y:S01]  /*8770*/  @!PT LDS RZ, [RZ] ;  /* 0x00000000fffff984 */ /* 0x000fe20000000800 */
[----:B------:R5:W-:Y:S04]  /*8780*/  @!P3 LDGSTS.E.BYPASS.LTC128B.128 [R220+0xb000], desc[UR28][R6.64+0x80] ;  /* 0x0b00008006dcbfae */ /* 0x000be8000b981a1c */
[----:B------:R-:W-:Y:S01]  /*8790*/  @P3 STS.128 [R220+0xb000], RZ ;  /* 0x00b000ffdc003388 */ /* 0x000fe20000000c00 */
[----:B---3--:R-:W-:-:S03]  /*87a0*/  LEA R5, R5, UR6, 0x1 ;  /* 0x0000000605057c11 */ /* 0x008fc6000f8e08ff */
        /* <DEDUP_REMOVED lines=11> */
[----:B------:R-:W1:Y:S04]  /*8860*/  LDSM.16.M88.4 R16, [R5+0x2000] ;  /* 0x002000000510783b */ /* 0x000e680000000200 */
[----:B------:R-:W5:Y:S01]  /*8870*/  LDSM.16.M88.4 R172, [R252+0x8800] ;  /* 0x00880000fcac783b */ /* 0x000f620000000200 */
[----:B------:R-:W-:-:S03]  /*8880*/  IMAD.MOV.U32 R208, RZ, RZ, 0x20 ;  /* 0x00000020ffd07424 */ /* 0x000fc600078e00ff */
[----:B------:R-:W3:Y:S01]  /*8890*/  LDSM.16.M88.4 R24, [R5] ;  /* 0x000000000518783b */ /* 0x000ee20000000200 */
[----:B------:R-:W-:Y:S02]  /*88a0*/  IMAD.MOV.U32 R0, RZ, RZ, 0x40 ;  /* 0x00000040ff007424 */ /* 0x000fe400078e00ff */
[----:B------:R-:W-:Y:S01]  /*88b0*/  VIADD R33, R227, -UR25 ;  /* 0x80000019e3217c36 */ /* 0x000fe20008000000 */
[----:B------:R-:W0:Y:S01]  /*88c0*/  LDGDEPBAR ;  /* 0x00000000000079af */ /* 0x000e220000000000 */
[C---:B-1----:R-:W-:Y:S08]  /*88d0*/  HMMA.16816.F32 R196, R16.reuse, R176, RZ ;  /* 0x000000b010c4723c */ /* 0x042ff000000018ff */
[C---:B-----5:R-:W-:Y:S08]  /*88e0*/  HMMA.16816.F32 R188, R16.reuse, R172, RZ ;  /* 0x000000ac10bc723c */ /* 0x060ff000000018ff */
[C---:B------:R-:W-:Y:S08]  /*88f0*/  HMMA.16816.F32 R192, R16.reuse, R178, RZ ;  /* 0x000000b210c0723c */ /* 0x040ff000000018ff */
[----:B------:R-:W-:Y:S08]  /*8900*/  HMMA.16816.F32 R184, R16, R174, RZ ;  /* 0x000000ae10b8723c */ /* 0x000ff000000018ff */
[C---:B---3--:R-:W-:Y:S08]  /*8910*/  HMMA.16816.F32 R180, R24.reuse, R176, RZ ;  /* 0x000000b018b4723c */ /* 0x048ff000000018ff */
[C---:B------:R-:W-:Y:S08]  /*8920*/  HMMA.16816.F32 R176, R24.reuse, R178, RZ ;  /* 0x000000b218b0723c */ /* 0x040ff000000018ff */
[C---:B------:R-:W-:Y:S08]  /*8930*/  HMMA.16816.F32 R16, R24.reuse, R172, RZ ;  /* 0x000000ac1810723c */ /* 0x040ff000000018ff */
[----:B------:R-:W-:Y:S01]  /*8940*/  HMMA.16816.F32 R24, R24, R174, RZ ;  /* 0x000000ae1818723c */ /* 0x000fe200000018ff */
[----:B--2---:R-:W-:-:S04]  /*8950*/  ISETP.NE.AND P5, PT, R241, RZ, PT ;  /* 0x000000fff100720c */ /* 0x004fc80003fa5270 */
[----:B------:R-:W-:-:S05]  /*8960*/  SEL R7, R208, 0xffffffe0, !P5 ;  /* 0xffffffe0d0077807 */ /* 0x000fca0006800000 */
[----:B------:R-:W-:Y:S02]  /*8970*/  IMAD.IADD R6, R252, 0x1, R7 ;  /* 0x00000001fc067824 */ /* 0x000fe400078e0207 */
[----:B------:R-:W-:-:S03]  /*8980*/  IMAD.IADD R3, R7, 0x1, R5 ;  /* 0x0000000107037824 */ /* 0x000fc600078e0205 */
[----:B------:R-:W-:Y:S04]  /*8990*/  LDSM.16.M88.4 R136, [R6+0x8000] ;  /* 0x008000000688783b */ /* 0x000fe80000000200 */
[----:B------:R-:W1:Y:S04]  /*89a0*/  LDSM.16.M88.4 R8, [R3+0x2000] ;  /* 0x002000000308783b */ /* 0x000e680000000200 */
[----:B------:R-:W2:Y:S04]  /*89b0*/  LDSM.16.M88.4 R28, [R6+0x8800] ;  /* 0x00880000061c783b */ /* 0x000ea80000000200 */
[----:B------:R-:W3:Y:S01]  /*89c0*/  LDSM.16.M88.4 R12, [R3] ;  /* 0x00000000030c783b */ /* 0x000ee20000000200 */
[----:B----4-:R-:W-:-:S03]  /*89d0*/  ISETP.NE.AND P5, PT, R209, RZ, PT ;  /* 0x000000ffd100720c */ /* 0x010fc60003fa5270 */
[----:B------:R4:W-:Y:S01]  /*89e0*/  STL [R1+0x18], R7 ;  /* 0x0000180701007387 */ /* 0x0009e20000100800 */
[C---:B-1----:R-:W-:Y:S08]  /*89f0*/  HMMA.16816.F32 R196, R8.reuse, R136, R196 ;  /* 0x0000008808c4723c */ /* 0x042ff000000018c4 */
[C---:B--2---:R-:W-:Y:S08]  /*8a00*/  HMMA.16816.F32 R188, R8.reuse, R28, R188 ;  /* 0x0000001c08bc723c */ /* 0x044ff000000018bc */
[C---:B------:R-:W-:Y:S08]  /*8a10*/  HMMA.16816.F32 R192, R8.reuse, R138, R192 ;  /* 0x0000008a08c0723c */ /* 0x040ff000000018c0 */
[----:B------:R-:W-:Y:S01]  /*8a20*/  HMMA.16816.F32 R184, R8, R30, R184 ;  /* 0x0000001e08b8723c */ /* 0x000fe200000018b8 */
[----:B------:R-:W-:-:S05]  /*8a30*/  SEL R8, R0, 0xffffffc0, !P5 ;  /* 0xffffffc000087807 */ /* 0x000fca0006800000 */
[----:B------:R-:W-:Y:S02]  /*8a40*/  IMAD.IADD R2, R8, 0x1, R5 ;  /* 0x0000000108027824 */ /* 0x000fe400078e0205 */
[----:B------:R-:W-:Y:S01]  /*8a50*/  IMAD.IADD R20, R252, 0x1, R8 ;  /* 0x00000001fc147824 */ /* 0x000fe200078e0208 */
[C---:B---3--:R-:W-:Y:S01]  /*8a60*/  HMMA.16816.F32 R180, R12.reuse, R136, R180 ;  /* 0x000000880cb4723c */ /* 0x048fe200000018b4 */
[----:B------:R-:W-:Y:S04]  /*8a70*/  STL [R1+0x7c], R8 ;  /* 0x00007c0801007387 */ /* 0x000fe80000100800 */
[----:B------:R-:W-:Y:S03]  /*8a80*/  LDSM.16.M88.4 R8, [R2+0x2000] ;  /* 0x002000000208783b */ /* 0x000fe60000000200 */
[C---:B------:R-:W-:Y:S01]  /*8a90*/  HMMA.16816.F32 R172, R12.reuse, R28, R16 ;  /* 0x0000001c0cac723c */ /* 0x040fe20000001810 */
[----:B------:R-:W1:Y:S07]  /*8aa0*/  LDSM.16.M88.4 R16, [R20+0x8800] ;  /* 0x008800001410783b */ /* 0x000e6e0000000200 */
[C---:B------:R-:W-:Y:S08]  /*8ab0*/  HMMA.16816.F32 R136, R12.reuse, R138, R176 ;  /* 0x0000008a0c88723c */ /* 0x040ff000000018b0 */
[----:B------:R-:W-:Y:S01]  /*8ac0*/  HMMA.16816.F32 R28, R12, R30, R24 ;  /* 0x0000001e0c1c723c */ /* 0x000fe20000001818 */
[----:B------:R-:W2:Y:S04]  /*8ad0*/  LDSM.16.M88.4 R24, [R20+0x8000] ;  /* 0x008000001418783b */ /* 0x000ea80000000200 */
[----:B------:R-:W3:Y:S01]  /*8ae0*/  LDSM.16.M88.4 R12, [R2] ;  /* 0x00000000020c783b */ /* 0x000ee20000000200 */
[----:B------:R-:W-:-:S02]  /*8af0*/  IMAD.IADD R0, R7, 0x1, R2 ;  /* 0x0000000107007824 */ /* 0x000fc400078e0202 */
[----:B----4-:R-:W-:Y:S01]  /*8b00*/  IMAD.IADD R7, R7, 0x1, R20 ;  /* 0x0000000107077824 */ /* 0x010fe200078e0214 */
[C---:B-1----:R-:W-:Y:S08]  /*8b10*/  HMMA.16816.F32 R200, R8.reuse, R16, R188 ;  /* 0x0000001008c8723c */ /* 0x042ff000000018bc */
[C---:B------:R-:W-:Y:S08]  /*8b20*/  HMMA.16816.F32 R184, R8.reuse, R18, R184 ;  /* 0x0000001208b8723c */ /* 0x040ff000000018b8 */
[C---:B--2---:R-:W-:Y:S08]  /*8b30*/  HMMA.16816.F32 R196, R8.reuse, R24, R196 ;  /* 0x0000001808c4723c */ /* 0x044ff000000018c4 */
[----:B------:R-:W-:Y:S01]  /*8b40*/  HMMA.16816.F32 R188, R8, R26, R192 ;  /* 0x0000001a08bc723c */ /* 0x000fe200000018c0 */
[----:B------:R-:W-:Y:S07]  /*8b50*/  LDSM.16.M88.4 R8, [R0+0x2000] ;  /* 0x002000000008783b */ /* 0x000fee0000000200 */
[C---:B---3--:R-:W-:Y:S08]  /*8b60*/  HMMA.16816.F32 R180, R12.reuse, R24, R180 ;  /* 0x000000180cb4723c */ /* 0x048ff000000018b4 */
[C---:B------:R-:W-:Y:S01]  /*8b70*/  HMMA.16816.F32 R176, R12.reuse, R26, R136 ;  /* 0x0000001a0cb0723c */ /* 0x040fe20000001888 */
[----:B------:R-:W1:Y:S07]  /*8b80*/  LDSM.16.M88.4 R24, [R7+0x8000] ;  /* 0x008000000718783b */ /* 0x000e6e0000000200 */
[C---:B------:R-:W-:Y:S08]  /*8b90*/  HMMA.16816.F32 R136, R12.reuse, R16, R172 ;  /* 0x000000100c88723c */ /* 0x040ff000000018ac */
[----:B------:R-:W-:Y:S01]  /*8ba0*/  HMMA.16816.F32 R28, R12, R18, R28 ;  /* 0x000000120c1c723c */ /* 0x000fe2000000181c */
[----:B------:R-:W2:Y:S04]  /*8bb0*/  LDSM.16.M88.4 R16, [R7+0x8800] ;  /* 0x008800000710783b */ /* 0x000ea80000000200 */
[----:B------:R-:W3:Y:S03]  /*8bc0*/  LDSM.16.M88.4 R12, [R0] ;  /* 0x00000000000c783b */ /* 0x000ee60000000200 */
        /* <DEDUP_REMOVED lines=11> */
[----:B------:R-:W3:Y:S03]  /*8c80*/  LDSM.16.M88.4 R12, [R5+0x4000] ;  /* 0x00400000050c783b */ /* 0x000ee60000000200 */
        /* <DEDUP_REMOVED lines=34> */
[----:B------:R2:W3:Y:S04]  /*8eb0*/  LDSM.16.M88.4 R12, [R0+0x4000] ;  /* 0x00400000000c783b */ /* 0x0004e80000000200 */
[----:B------:R-:W4:Y:S01]  /*8ec0*/  LDSM.16.M88.4 R16, [R7+0x9800] ;  /* 0x009800000710783b */ /* 0x000f220000000200 */
[----:B------:R-:W-:-:S04]  /*8ed0*/  DEPBAR.LE SB0, 0x0 ;  /* 0x000080000000791a */ /* 0x000fc80000000000 */
[----:B--2---:R-:W-:Y:S01]  /*8ee0*/  IMAD.U32 R0, RZ, RZ, UR24 ;  /* 0x00000018ff007e24 */ /* 0x004fe2000f8e00ff */
[C---:B-1----:R-:W-:Y:S08]  /*8ef0*/  HMMA.16816.F32 R192, R8.reuse, R24, R192 ;  /* 0x0000001808c0723c */ /* 0x042ff000000018c0 */
[----:B------:R-:W-:Y:S08]  /*8f00*/  HMMA.16816.F32 R196, R8, R26, R188 ;  /* 0x0000001a08c4723c */ /* 0x000ff000000018bc */
[C---:B---3--:R-:W-:Y:S08]  /*8f10*/  HMMA.16816.F32 R176, R12.reuse, R24, R176 ;  /* 0x000000180cb0723c */ /* 0x048ff000000018b0 */
[C---:B------:R-:W-:Y:S08]  /*8f20*/  HMMA.16816.F32 R172, R12.reuse, R26, R172 ;  /* 0x0000001a0cac723c */ /* 0x040ff000000018ac */
[----:B----4-:R-:W-:Y:S01]  /*8f30*/  HMMA.16816.F32 R24, R12, R18, R28 ;  /* 0x000000120c18723c */ /* 0x010fe2000000181c */
[----:B------:R-:W-:-:S04]  /*8f40*/  IMAD R29, R0, 0x20, R22 ;  /* 0x00000020001d7824 */ /* 0x000fc800078e0216 */
[----:B------:R-:W-:-:S03]  /*8f50*/  VIADD R0, R29, UR21 ;  /* 0x000000151d007c36 */ /* 0x000fc60008000000 */
[C---:B------:R-:W-:Y:S08]  /*8f60*/  HMMA.16816.F32 R200, R8.reuse, R16, R184 ;  /* 0x0000001008c8723c */ /* 0x040ff000000018b8 */
[----:B------:R-:W-:Y:S01]  /*8f70*/  HMMA.16816.F32 R188, R8, R18, R180 ;  /* 0x0000001208bc723c */ /* 0x000fe200000018b4 */
[----:B------:R-:W-:-:S04]  /*8f80*/  VIADD R8, R0, 0xffffffd8 ;  /* 0xffffffd800087836 */ /* 0x000fc80000000000 */
[--C-:B------:R-:W-:Y:S02]  /*8f90*/  IMAD.IADD R2, R227, 0x1, -R8.reuse ;  /* 0x00000001e3027824 */ /* 0x100fe400078e0a08 */
[----:B------:R-:W-:-:S03]  /*8fa0*/  IMAD.IADD R5, R32, 0x1, -R8 ;  /* 0x0000000120057824 */ /* 0x000fc600078e0a08 */
[----:B------:R-:W-:Y:S02]  /*8fb0*/  IABS R3, R2 ;  /* 0x0000000200037213 */ /* 0x000fe40000000000 */
[----:B------:R-:W-:-:S04]  /*8fc0*/  IABS R2, R5 ;  /* 0x0000000500027213 */ /* 0x000fc80000000000 */
[----:B------:R-:W-:Y:S02]  /*8fd0*/  I2FP.F32.S32 R2, R2 ;  /* 0x0000000200027245 */ /* 0x000fe40000201400 */
[----:B------:R-:W-:-:S03]  /*8fe0*/  I2FP.F32.S32 R3, R3 ;  /* 0x0000000300037245 */ /* 0x000fc60000201400 */
[----:B------:R-:W-:Y:S01]  /*8ff0*/  FFMA.FTZ R187, R2, -UR5, R26 ;  /* 0x8000000502bb7c23 */ /* 0x000fe2000801001a */
[----:B------:R-:W-:Y:S02]  /*9000*/  VIADD R2, R0, 0xffffffc0 ;  /* 0xffffffc000027836 */ /* 0x000fe40000000000 */
[----:B------:R-:W-:Y:S01]  /*9010*/  FFMA.FTZ R185, R3, -UR5, R24 ;  /* 0x8000000503b97c23 */ /* 0x000fe20008010018 */
[----:B------:R-:W-:Y:S02]  /*9020*/  IMAD.IADD R3, R23, 0x1, -R8 ;  /* 0x0000000117037824 */ /* 0x000fe400078e0a08 */
[--C-:B------:R-:W-:Y:S02]  /*9030*/  IMAD.IADD R6, R32, 0x1, -R2.reuse ;  /* 0x0000000120067824 */ /* 0x100fe400078e0a02 */
[----:B------:R-:W-:Y:S01]  /*9040*/  IMAD.IADD R5, R227, 0x1, -R2 ;  /* 0x00000001e3057824 */ /* 0x000fe200078e0a02 */
[----:B------:R-:W-:Y:S02]  /*9050*/  IABS R3, R3 ;  /* 0x0000000300037213 */ /* 0x000fe40000000000 */
[----:B------:R-:W-:Y:S01]  /*9060*/  IABS R6, R6 ;  /* 0x0000000600067213 */ /* 0x000fe20000000000 */
[----:B------:R-:W-:Y:S01]  /*9070*/  STL [R1+0x10], R20 ;  /* 0x0000101401007387 */ /* 0x000fe20000100800 */
[----:B------:R-:W-:-:S03]  /*9080*/  IABS R5, R5 ;  /* 0x0000000500057213 */ /* 0x000fc60000000000 */
[----:B------:R1:W-:Y:S01]  /*9090*/  STL [R1+0x14], R7 ;  /* 0x0000140701007387 */ /* 0x0003e20000100800 */
[----:B------:R-:W-:Y:S01]  /*90a0*/  I2FP.F32.S32 R5, R5 ;  /* 0x0000000500057245 */ /* 0x000fe20000201400 */
[----:B------:R-:W-:Y:S01]  /*90b0*/  HMMA.16816.F32 R180, R12, R16, R136 ;  /* 0x000000100cb4723c */ /* 0x000fe20000001888 */
[----:B------:R-:W-:-:S03]  /*90c0*/  VIADD R138, R0, 0xffffffc1 ;  /* 0xffffffc1008a7836 */ /* 0x000fc60000000000 */
[----:B------:R-:W-:Y:S01]  /*90d0*/  FFMA.FTZ R14, R5, -UR5, R176 ;  /* 0x80000005050e7c23 */ /* 0x000fe200080100b0 */
[--C-:B------:R-:W-:Y:S02]  /*90e0*/  IMAD.IADD R5, R23, 0x1, -R2.reuse ;  /* 0x0000000117057824 */ /* 0x100fe400078e0a02 */
[----:B------:R-:W-:-:S03]  /*90f0*/  IMAD.IADD R2, R21, 0x1, -R2 ;  /* 0x0000000115027824 */ /* 0x000fc600078e0a02 */
[----:B------:R-:W-:Y:S01]  /*9100*/  IABS R5, R5 ;  /* 0x0000000500057213 */ /* 0x000fe20000000000 */
[----:B-1----:R-:W-:Y:S02]  /*9110*/  IMAD.MOV.U32 R7, RZ, RZ, R3 ;  /* 0x000000ffff077224 */ /* 0x002fe400078e0003 */
[----:B------:R-:W-:-:S05]  /*9120*/  IMAD.MOV.U32 R3, RZ, RZ, R6 ;  /* 0x000000ffff037224 */ /* 0x000fca00078e0006 */
[----:B------:R-:W-:-:S05]  /*9130*/  I2FP.F32.S32 R3, R3 ;  /* 0x0000000300037245 */ /* 0x000fca0000201400 */
[----:B------:R-:W-:Y:S01]  /*9140*/  FFMA.FTZ R136, R3, -UR5, R178 ;  /* 0x8000000503887c23 */ /* 0x000fe200080100b2 */
[----:B------:R-:W-:Y:S01]  /*9150*/  IMAD.IADD R3, R227, 0x1, -R138 ;  /* 0x00000001e3037824 */ /* 0x000fe200078e0a8a */
[----:B------:R-:W-:-:S04]  /*9160*/  IABS R6, R2 ;  /* 0x0000000200067213 */ /* 0x000fc80000000000 */
[----:B------:R-:W-:Y:S01]  /*9170*/  IABS R2, R3 ;  /* 0x0000000300027213 */ /* 0x000fe20000000000 */
[----:B------:R-:W-:-:S03]  /*9180*/  IMAD.MOV.U32 R3, RZ, RZ, R5 ;  /* 0x000000ffff037224 */ /* 0x000fc600078e0005 */
[----:B------:R-:W-:Y:S02]  /*9190*/  I2FP.F32.S32 R2, R2 ;  /* 0x0000000200027245 */ /* 0x000fe40000201400 */
[----:B------:R-:W-:Y:S01]  /*91a0*/  I2FP.F32.S32 R5, R3 ;  /* 0x0000000300057245 */ /* 0x000fe20000201400 */
[----:B------:R-:W-:Y:S01]  /*91b0*/  VIADD R176, R0, 0xffffffc8 ;  /* 0xffffffc800b07836 */ /* 0x000fe20000000000 */
[----:B------:R-:W-:Y:S01]  /*91c0*/  I2FP.F32.S32 R3, R6 ;  /* 0x0000000600037245 */ /* 0x000fe20000201400 */
[----:B------:R-:W-:Y:S01]  /*91d0*/  FFMA.FTZ R9, R2, -UR5, R177 ;  /* 0x8000000502097c23 */ /* 0x000fe200080100b1 */
[----:B------:R-:W-:Y:S02]  /*91e0*/  IMAD.IADD R2, R32, 0x1, -R138 ;  /* 0x0000000120027824 */ /* 0x000fe400078e0a8a */
[----:B------:R-:W-:Y:S01]  /*91f0*/  FFMA.FTZ R184, R5, -UR5, R192 ;  /* 0x8000000505b87c23 */ /* 0x000fe200080100c0 */
[----:B------:R-:W-:Y:S02]  /*9200*/  IMAD.IADD R5, R23, 0x1, -R138 ;  /* 0x0000000117057824 */ /* 0x000fe400078e0a8a */
[----:B------:R-:W-:-:S02]  /*9210*/  IMAD.IADD R6, R227, 0x1, -R176 ;  /* 0x00000001e3067824 */ /* 0x000fc400078e0ab0 */
[----:B------:R-:W-:Y:S01]  /*9220*/  FFMA.FTZ R186, R3, -UR5, R194 ;  /* 0x8000000503ba7c23 */ /* 0x000fe200080100c2 */
[----:B------:R-:W-:Y:S02]  /*9230*/  IABS R3, R2 ;  /* 0x0000000200037213 */ /* 0x000fe40000000000 */
[----:B------:R-:W-:Y:S02]  /*9240*/  IABS R2, R5 ;  /* 0x0000000500027213 */ /* 0x000fe40000000000 */
[----:B------:R-:W-:Y:S01]  /*9250*/  IABS R5, R6 ;  /* 0x0000000600057213 */ /* 0x000fe20000000000 */
[----:B------:R-:W-:-:S04]  /*9260*/  IMAD.MOV.U32 R6, RZ, RZ, R3 ;  /* 0x000000ffff067224 */ /* 0x000fc800078e0003 */
[----:B------:R-:W-:Y:S01]  /*9270*/  IMAD.MOV.U32 R3, RZ, RZ, R5 ;  /* 0x000000ffff037224 */ /* 0x000fe200078e0005 */
[----:B------:R-:W-:Y:S02]  /*9280*/  I2FP.F32.S32 R5, R2 ;  /* 0x0000000200057245 */ /* 0x000fe40000201400 */
[----:B------:R-:W-:Y:S02]  /*9290*/  I2FP.F32.S32 R6, R6 ;  /* 0x0000000600067245 */ /* 0x000fe40000201400 */
[----:B------:R-:W-:Y:S01]  /*92a0*/  I2FP.F32.S32 R2, R3 ;  /* 0x0000000300027245 */ /* 0x000fe20000201400 */
[----:B------:R-:W-:Y:S02]  /*92b0*/  VIADD R177, R0, 0xffffffc9 ;  /* 0xffffffc900b17836 */ /* 0x000fe40000000000 */
[----:B------:R-:W-:Y:S01]  /*92c0*/  FFMA.FTZ R35, R6, -UR5, R179 ;  /* 0x8000000506237c23 */ /* 0x000fe200080100b3 */
[----:B------:R-:W-:Y:S01]  /*92d0*/  FFMA.FTZ R179, R5, -UR5, R193 ;  /* 0x8000000505b37c23 */ /* 0x000fe200080100c1 */
[----:B------:R-:W-:Y:S01]  /*92e0*/  FFMA.FTZ R18, R2, -UR5, R172 ;  /* 0x8000000502127c23 */ /* 0x000fe200080100ac */
[----:B------:R-:W-:-:S02]  /*92f0*/  IMAD.IADD R2, R32, 0x1, -R176 ;  /* 0x0000000120027824 */ /* 0x000fc400078e0ab0 */
[----:B------:R-:W-:Y:S02]  /*9300*/  IMAD.IADD R5, R23, 0x1, -R176 ;  /* 0x0000000117057824 */ /* 0x000fe400078e0ab0 */
[----:B------:R-:W-:Y:S01]  /*9310*/  IMAD.IADD R6, R227, 0x1, -R177 ;  /* 0x00000001e3067824 */ /* 0x000fe200078e0ab1 */
        /* <DEDUP_REMOVED lines=18> */
[----:B------:R-:W-:Y:S01]  /*9440*/  IMAD.MOV.U32 R6, RZ, RZ, R3 ;  /* 0x000000ffff067224 */ /* 0x000fe200078e0003 */
[----:B------:R-:W-:-:S03]  /*9450*/  I2FP.F32.S32 R7, R7 ;  /* 0x0000000700077245 */ /* 0x000fc60000201400 */
[----:B------:R-:W-:Y:S01]  /*9460*/  IMAD.MOV.U32 R3, RZ, RZ, R5 ;  /* 0x000000ffff037224 */ /* 0x000fe200078e0005 */
[----:B------:R-:W-:Y:S01]  /*9470*/  I2FP.F32.S32 R5, R2 ;  /* 0x0000000200057245 */ /* 0x000fe20000201400 */
[----:B------:R-:W-:Y:S01]  /*9480*/  FFMA.FTZ R188, R7, -UR5, R188 ;  /* 0x8000000507bc7c23 */ /* 0x000fe200080100bc */
        /* <DEDUP_REMOVED lines=14> */
[----:B------:R-:W-:-:S04]  /*9570*/  I2FP.F32.S32 R5, R2 ;  /* 0x0000000200057245 */ /* 0x000fc80000201400 */
[----:B------:R-:W-:-:S05]  /*9580*/  I2FP.F32.S32 R2, R3 ;  /* 0x0000000300027245 */ /* 0x000fca0000201400 */
[----:B------:R-:W-:Y:S01]  /*9590*/  FFMA.FTZ R19, R2, -UR5, R181 ;  /* 0x8000000502137c23 */ /* 0x000fe200080100b5 */
[--C-:B------:R-:W-:Y:S02]  /*95a0*/  IMAD.IADD R2, R32, 0x1, -R7.reuse ;  /* 0x0000000120027824 */ /* 0x100fe400078e0a07 */
[----:B------:R-:W-:Y:S01]  /*95b0*/  FFMA.FTZ R172, R5, -UR5, R200 ;  /* 0x8000000505ac7c23 */ /* 0x000fe200080100c8 */
[----:B------:R-:W-:Y:S02]  /*95c0*/  IMAD.IADD R5, R23, 0x1, -R7 ;  /* 0x0000000117057824 */ /* 0x000fe400078e0a07 */
[----:B------:R-:W-:Y:S02]  /*95d0*/  IABS R2, R2 ;  /* 0x0000000200027213 */ /* 0x000fe40000000000 */
[----:B------:R-:W-:-:S03]  /*95e0*/  I2FP.F32.S32 R6, R6 ;  /* 0x0000000600067245 */ /* 0x000fc60000201400 */
[----:B------:R-:W-:Y:S01]  /*95f0*/  IMAD.MOV.U32 R3, RZ, RZ, R2 ;  /* 0x000000ffff037224 */ /* 0x000fe200078e0002 */
[----:B------:R-:W-:Y:S01]  /*9600*/  IABS R2, R5 ;  /* 0x0000000500027213 */ /* 0x000fe20000000000 */
[----:B------:R-:W-:Y:S01]  /*9610*/  FFMA.FTZ R31, R6, -UR5, R182 ;  /* 0x80000005061f7c23 */ /* 0x000fe200080100b6 */
[C---:B------:R-:W-:Y:S02]  /*9620*/  VIADD R10, R29.reuse, 0xffffffc0 ;  /* 0xffffffc01d0a7836 */ /* 0x040fe40000000000 */
[----:B------:R-:W-:Y:S01]  /*9630*/  I2FP.F32.S32 R2, R2 ;  /* 0x0000000200027245 */ /* 0x000fe20000201400 */
[----:B------:R-:W-:Y:S01]  /*9640*/  VIADD R6, R0, 0xffffffd9 ;  /* 0xffffffd900067836 */ /* 0x000fe20000000000 */
[----:B------:R-:W-:Y:S01]  /*9650*/  I2FP.F32.S32 R3, R3 ;  /* 0x0000000300037245 */ /* 0x000fe20000201400 */
[----:B------:R-:W-:Y:S01]  /*9660*/  VIADD R11, R29, 0xffffffc1 ;  /* 0xffffffc11d0b7836 */ /* 0x000fe20000000000 */
[----:B------:R-:W-:Y:S01]  /*9670*/  ISETP.GT.AND P6, PT, R33, R10, PT ;  /* 0x0000000a2100720c */ /* 0x000fe20003fc4270 */
[----:B------:R-:W-:Y:S01]  /*9680*/  FFMA.FTZ R139, R2, -UR5, R201 ;  /* 0x80000005028b7c23 */ /* 0x000fe200080100c9 */
[----:B------:R-:W-:-:S02]  /*9690*/  IMAD.IADD R2, R227, 0x1, -R6 ;  /* 0x00000001e3027824 */ /* 0x000fc400078e0a06 */
[----:B------:R-:W-:Y:S01]  /*96a0*/  FFMA.FTZ R26, R3, -UR5, R183 ;  /* 0x80000005031a7c23 */ /* 0x000fe200080100b7 */
[----:B------:R-:W-:Y:S01]  /*96b0*/  ISETP.GE.AND P5, PT, R10, R228, PT ;  /* 0x000000e40a00720c */ /* 0x000fe20003fa6270 */
[----:B------:R-:W-:Y:S01]  /*96c0*/  IMAD.IADD R0, R32, 0x1, -R6 ;  /* 0x0000000120007824 */ /* 0x000fe200078e0a06 */
[----:B------:R-:W-:Y:S01]  /*96d0*/  FSEL R14, R14, -INF , !P6 ;  /* 0xff8000000e0e7808 */ /* 0x000fe20007000000 */
[----:B------:R-:W-:Y:S01]  /*96e0*/  VIADD R12, R29, 0xffffffc8 ;  /* 0xffffffc81d0c7836 */ /* 0x000fe20000000000 */
[----:B------:R-:W-:Y:S02]  /*96f0*/  IABS R3, R2 ;  /* 0x0000000200037213 */ /* 0x000fe40000000000 */
[----:B------:R-:W-:Y:S02]  /*9700*/  ISETP.GT.AND P6, PT, R33, R11, PT ;  /* 0x0000000b2100720c */ /* 0x000fe40003fc4270 */
[----:B------:R-:W-:Y:S01]  /*9710*/  FSEL R14, R14, -INF , !P5 ;  /* 0xff8000000e0e7808 */ /* 0x000fe20006800000 */
[----:B------:R-:W-:Y:S01]  /*9720*/  VIADD R13, R29, 0xffffffc9 ;  /* 0xffffffc91d0d7836 */ /* 0x000fe20000000000 */
[----:B------:R-:W-:Y:S01]  /*9730*/  I2FP.F32.S32 R3, R3 ;  /* 0x0000000300037245 */ /* 0x000fe20000201400 */
[----:B------:R-:W-:Y:S01]  /*9740*/  BAR.SYNC.DEFER_BLOCKING 0x0 ;  /* 0x0000000000007b1d */ /* 0x000fe20000010000 */
[----:B------:R-:W-:-:S02]  /*9750*/  ISETP.GE.AND P5, PT, R11, R228, PT ;  /* 0x000000e40b00720c */ /* 0x000fc40003fa6270 */
[----:B------:R-:W-:Y:S02]  /*9760*/  FSEL R9, R9, -INF , !P6 ;  /* 0xff80000009097808 */ /* 0x000fe40007000000 */
[----:B------:R-:W-:Y:S02]  /*9770*/  IABS R2, R0 ;  /* 0x0000000000027213 */ /* 0x000fe40000000000 */
[----:B------:R-:W-:Y:S01]  /*9780*/  ISETP.GT.AND P6, PT, R33, R12, PT ;  /* 0x0000000c2100720c */ /* 0x000fe20003fc4270 */
[----:B------:R-:W-:Y:S01]  /*9790*/  FFMA.FTZ R17, R3, -UR5, R25 ;  /* 0x8000000503117c23 */ /* 0x000fe20008010019 */
[----:B------:R-:W-:Y:S01]  /*97a0*/  FSEL R9, R9, -INF , !P5 ;  /* 0xff80000009097808 */ /* 0x000fe20006800000 */
[----:B------:R-:W-:Y:S01]  /*97b0*/  IMAD.IADD R5, R23, 0x1, -R6 ;  /* 0x0000000117057824 */ /* 0x000fe200078e0a06 */
[----:B------:R-:W-:Y:S01]  /*97c0*/  I2FP.F32.S32 R2, R2 ;  /* 0x0000000200027245 */ /* 0x000fe20000201400 */
[----:B------:R-:W-:Y:S01]  /*97d0*/  VIADD R3, R29, 0xffffffd0 ;  /* 0xffffffd01d037836 */ /* 0x000fe20000000000 */
[----:B------:R-:W-:-:S02]  /*97e0*/  ISETP.GE.AND P5, PT, R12, R228, PT ;  /* 0x000000e40c00720c */ /* 0x000fc40003fa6270 */
[----:B------:R-:W-:Y:S02]  /*97f0*/  FSEL R24, R18, -INF , !P6 ;  /* 0xff80000012187808 */ /* 0x000fe40007000000 */
[----:B------:R-:W-:Y:S01]  /*9800*/  ISETP.GT.AND P6, PT, R33, R13, PT ;  /* 0x0000000d2100720c */ /* 0x000fe20003fc4270 */
[----:B------:R-:W-:Y:S01]  /*9810*/  FFMA.FTZ R34, R2, -UR5, R27 ;  /* 0x8000000502227c23 */ /* 0x000fe2000801001b */
[----:B------:R-:W-:Y:S01]  /*9820*/  FSEL R24, R24, -INF , !P5 ;  /* 0xff80000018187808 */ /* 0x000fe20006800000 */
[----:B------:R-:W-:Y:S01]  /*9830*/  VIADD R2, R29, 0xffffffd1 ;  /* 0xffffffd11d027836 */ /* 0x000fe20000000000 */
[----:B------:R-:W-:Y:S02]  /*9840*/  ISETP.GE.AND P5, PT, R13, R228, PT ;  /* 0x000000e40d00720c */ /* 0x000fe40003fa6270 */
[----:B------:R-:W-:Y:S02]  /*9850*/  FSEL R22, R16, -INF , !P6 ;  /* 0xff80000010167808 */ /* 0x000fe40007000000 */
[----:B------:R-:W-:-:S02]  /*9860*/  IABS R0, R5 ;  /* 0x0000000500007213 */ /* 0x000fc40000000000 */
[----:B------:R-:W-:Y:S02]  /*9870*/  ISETP.GT.AND P6, PT, R33, R3, PT ;  /* 0x000000032100720c */ /* 0x000fe40003fc4270 */
[----:B------:R-:W-:Y:S01]  /*9880*/  FSEL R22, R22, -INF , !P5 ;  /* 0xff80000016167808 */ /* 0x000fe20006800000 */
[----:B------:R-:W-:Y:S01]  /*9890*/  VIADD R5, R29, 0xffffffd8 ;  /* 0xffffffd81d057836 */ /* 0x000fe20000000000 */
[----:B------:R-:W-:Y:S02]  /*98a0*/  I2FP.F32.S32 R0, R0 ;  /* 0x0000000000007245 */ /* 0x000fe40000201400 */
[----:B------:R-:W-:Y:S02]  /*98b0*/  ISETP.GE.AND P5, PT, R3, R228, PT ;  /* 0x000000e40300720c */ /* 0x000fe40003fa6270 */
[----:B------:R-:W-:Y:S02]  /*98c0*/  FSEL R20, R15, -INF , !P6 ;  /* 0xff8000000f147808 */ /* 0x000fe40007000000 */
[----:B------:R-:W-:Y:S01]  /*98d0*/  ISETP.GT.AND P6, PT, R33, R2, PT ;  /* 0x000000022100720c */ /* 0x000fe20003fc4270 */
[----:B------:R-:W-:Y:S01]  /*98e0*/  FFMA.FTZ R137, R0, -UR5, R189 ;  /* 0x8000000500897c23 */ /* 0x000fe200080100bd */
[----:B------:R-:W-:Y:S01]  /*98f0*/  FSEL R20, R20, -INF , !P5 ;  /* 0xff80000014147808 */ /* 0x000fe20006800000 */
[----:B------:R-:W-:Y:S01]  /*9900*/  VIADD R0, R29, 0xffffffd9 ;  /* 0xffffffd91d007836 */ /* 0x000fe20000000000 */
[----:B------:R-:W-:-:S02]  /*9910*/  ISETP.GE.AND P5, PT, R2, R228, PT ;  /* 0x000000e40200720c */ /* 0x000fc40003fa6270 */
[----:B------:R-:W-:Y:S02]  /*9920*/  FSEL R19, R19, -INF , !P6 ;  /* 0xff80000013137808 */ /* 0x000fe40007000000 */
[----:B------:R-:W-:Y:S02]  /*9930*/  ISETP.GT.AND P6, PT, R33, R5, PT ;  /* 0x000000052100720c */ /* 0x000fe40003fc4270 */
[----:B------:R-:W-:Y:S01]  /*9940*/  FSEL R19, R19, -INF , !P5 ;  /* 0xff80000013137808 */ /* 0x000fe20006800000 */
[----:B------:R-:W-:Y:S01]  /*9950*/  VIADD R32, R32, -UR25 ;  /* 0x8000001920207c36 */ /* 0x000fe20008000000 */
        /* <DEDUP_REMOVED lines=31> */
[----:B------:R-:W-:Y:S01]  /*9b50*/  FSEL R26, R26, -INF , !P5 ;  /* 0xff8000001a1a7808 */ /* 0x000fe20006800000 */
[----:B------:R-:W-:Y:S01]  /*9b60*/  VIADD R31, R23, -UR25 ;  /* 0x80000019171f7c36 */ /* 0x000fe20008000000 */
        /* <DEDUP_REMOVED lines=26> */
[----:B------:R-:W-:Y:S01]  /*9d10*/  ISETP.GT.AND P6, PT, R31, R2, PT ;  /* 0x000000021f00720c */ /* 0x000fe20003fc4270 */
[----:B------:R-:W-:Y:S01]  /*9d20*/  IMAD.IADD R34, R21, 0x1, -R138 ;  /* 0x0000000115227824 */ /* 0x000fe200078e0a8a */
[----:B------:R-:W-:Y:S02]  /*9d30*/  FSEL R172, R172, -INF , !P5 ;  /* 0xff800000acac7808 */ /* 0x000fe40006800000 */
[----:B------:R-:W-:Y:S02]  /*9d40*/  ISETP.GE.AND P5, PT, R2, R204, PT ;  /* 0x000000cc0200720c */ /* 0x000fe40003fa6270 */
[----:B------:R-:W-:Y:S02]  /*9d50*/  FSEL R139, R139, -INF , !P6 ;  /* 0xff8000008b8b7808 */ /* 0x000fe40007000000 */
[----:B------:R-:W-:-:S02]  /*9d60*/  ISETP.GT.AND P6, PT, R31, R5, PT ;  /* 0x000000051f00720c */ /* 0x000fc40003fc4270 */
[----:B------:R-:W-:Y:S02]  /*9d70*/  IABS R34, R34 ;  /* 0x0000002200227213 */ /* 0x000fe40000000000 */
[----:B------:R-:W-:Y:S02]  /*9d80*/  FSEL R139, R139, -INF , !P5 ;  /* 0xff8000008b8b7808 */ /* 0x000fe40006800000 */
[----:B------:R-:W-:Y:S02]  /*9d90*/  ISETP.GE.AND P5, PT, R5, R204, PT ;  /* 0x000000cc0500720c */ /* 0x000fe40003fa6270 */
[----:B------:R-:W-:Y:S02]  /*9da0*/  FSEL R138, R188, -INF , !P6 ;  /* 0xff800000bc8a7808 */ /* 0x000fe40007000000 */
[----:B------:R-:W-:Y:S01]  /*9db0*/  ISETP.GT.AND P6, PT, R31, R0, PT ;  /* 0x000000001f00720c */ /* 0x000fe20003fc4270 */
[----:B------:R-:W-:Y:S01]  /*9dc0*/  IMAD.MOV.U32 R175, RZ, RZ, R34 ;  /* 0x000000ffffaf7224 */ /* 0x000fe200078e0022 */
[----:B------:R-:W-:Y:S01]  /*9dd0*/  FSEL R138, R138, -INF , !P5 ;  /* 0xff8000008a8a7808 */ /* 0x000fe20006800000 */
[----:B------:R-:W-:Y:S01]  /*9de0*/  VIADD R34, R21, -UR25 ;  /* 0x8000001915227c36 */ /* 0x000fe20008000000 */
[----:B------:R-:W-:-:S02]  /*9df0*/  ISETP.GE.AND P5, PT, R0, R204, PT ;  /* 0x000000cc0000720c */ /* 0x000fc40003fa6270 */
[----:B------:R-:W-:Y:S02]  /*9e00*/  FSEL R137, R137, -INF , !P6 ;  /* 0xff80000089897808 */ /* 0x000fe40007000000 */
[----:B------:R-:W-:Y:S02]  /*9e10*/  ISETP.GE.AND P6, PT, R10, R205, PT ;  /* 0x000000cd0a00720c */ /* 0x000fe40003fc6270 */
[----:B------:R-:W-:Y:S02]  /*9e20*/  FSEL R137, R137, -INF , !P5 ;  /* 0xff80000089897808 */ /* 0x000fe40006800000 */
[----:B------:R-:W-:Y:S01]  /*9e30*/  ISETP.GT.AND P5, PT, R34, R10, PT ;  /* 0x0000000a2200720c */ /* 0x000fe20003fa4270 */
[----:B------:R-:W-:-:S03]  /*9e40*/  IMAD.IADD R10, R21, 0x1, -R176 ;  /* 0x00000001150a7824 */ /* 0x000fc600078e0ab0 */
[----:B------:R-:W-:Y:S02]  /*9e50*/  FSEL R176, R186, -INF , !P5 ;  /* 0xff800000bab07808 */ /* 0x000fe40006800000 */
[----:B------:R-:W-:Y:S02]  /*9e60*/  IABS R10, R10 ;  /* 0x0000000a000a7213 */ /* 0x000fe40000000000 */
[----:B------:R-:W-:Y:S02]  /*9e70*/  FSEL R176, R176, -INF , !P6 ;  /* 0xff800000b0b07808 */ /* 0x000fe40007000000 */
[----:B------:R-:W-:Y:S02]  /*9e80*/  ISETP.GT.AND P5, PT, R34, R11, PT ;  /* 0x0000000b2200720c */ /* 0x000fe40003fa4270 */
[----:B------:R-:W-:Y:S01]  /*9e90*/  ISETP.GE.AND P6, PT, R11, R205, PT ;  /* 0x000000cd0b00720c */ /* 0x000fe20003fc6270 */
[----:B------:R-:W-:Y:S01]  /*9ea0*/  IMAD.MOV.U32 R11, RZ, RZ, R10 ;  /* 0x000000ffff0b7224 */ /* 0x000fe200078e000a */
[----:B------:R-:W-:-:S04]  /*9eb0*/  I2FP.F32.S32 R175, R175 ;  /* 0x000000af00af7245 */ /* 0x000fc80000201400 */
[----:B------:R-:W-:Y:S01]  /*9ec0*/  I2FP.F32.S32 R11, R11 ;  /* 0x0000000b000b7245 */ /* 0x000fe20000201400 */
[----:B------:R-:W-:Y:S01]  /*9ed0*/  FFMA.FTZ R175, R175, -UR5, R195 ;  /* 0x80000005afaf7c23 */ /* 0x000fe200080100c3 */
[----:B------:R-:W-:-:S03]  /*9ee0*/  IMAD.IADD R10, R21, 0x1, -R177 ;  /* 0x00000001150a7824 */ /* 0x000fc600078e0ab1 */
[----:B------:R-:W-:Y:S01]  /*9ef0*/  FFMA.FTZ R11, R11, -UR5, R198 ;  /* 0x800000050b0b7c23 */ /* 0x000fe200080100c6 */
[----:B------:R-:W-:Y:S02]  /*9f00*/  FSEL R175, R175, -INF , !P5 ;  /* 0xff800000afaf7808 */ /* 0x000fe40006800000 */
[----:B------:R-:W-:Y:S02]  /*9f10*/  ISETP.GT.AND P5, PT, R34, R12, PT ;  /* 0x0000000c2200720c */ /* 0x000fe40003fa4270 */
[----:B------:R-:W-:Y:S02]  /*9f20*/  FSEL R175, R175, -INF , !P6 ;  /* 0xff800000afaf7808 */ /* 0x000fe40007000000 */
[----:B------:R-:W-:Y:S02]  /*9f30*/  ISETP.GE.AND P6, PT, R12, R205, PT ;  /* 0x000000cd0c00720c */ /* 0x000fe40003fc6270 */
[----:B------:R-:W-:Y:S02]  /*9f40*/  FSEL R11, R11, -INF , !P5 ;  /* 0xff8000000b0b7808 */ /* 0x000fe40006800000 */
[----:B------:R-:W-:Y:S01]  /*9f50*/  IABS R10, R10 ;  /* 0x0000000a000a7213 */ /* 0x000fe20000000000 */
[----:B------:R-:W-:Y:S01]  /*9f60*/  UISETP.GT.U32.AND UP0, UPT, UR30, UR19, UPT ;  /* 0x000000131e00728c */ /* 0x000fe2000bf04070 */
[----:B------:R-:W-:-:S02]  /*9f70*/  FSEL R177, R11, -INF , !P6 ;  /* 0xff8000000bb17808 */ /* 0x000fc40007000000 */
[----:B------:R-:W-:Y:S01]  /*9f80*/  I2FP.F32.S32 R11, R10 ;  /* 0x0000000a000b7245 */ /* 0x000fe20000201400 */
[----:B------:R-:W-:Y:S01]  /*9f90*/  IMAD.IADD R10, R21, 0x1, -R178 ;  /* 0x00000001150a7824 */ /* 0x000fe200078e0ab2 */
[----:B------:R-:W-:-:S03]  /*9fa0*/  ISETP.GT.AND P5, PT, R34, R13, PT ;  /* 0x0000000d2200720c */ /* 0x000fc60003fa4270 */
[----:B------:R-:W-:Y:S01]  /*9fb0*/  FFMA.FTZ R11, R11, -UR5, R199 ;  /* 0x800000050b0b7c23 */ /* 0x000fe200080100c7 */
[----:B------:R-:W-:Y:S02]  /*9fc0*/  IABS R10, R10 ;  /* 0x0000000a000a7213 */ /* 0x000fe40000000000 */
[----:B------:R-:W-:Y:S02]  /*9fd0*/  ISETP.GE.AND P6, PT, R13, R205, PT ;  /* 0x000000cd0d00720c */ /* 0x000fe40003fc6270 */
[----:B------:R-:W-:Y:S01]  /*9fe0*/  FSEL R178, R11, -INF , !P5 ;  /* 0xff8000000bb27808 */ /* 0x000fe20006800000 */
[----:B------:R-:W-:Y:S01]  /*9ff0*/  IMAD.MOV.U32 R179, RZ, RZ, R10 ;  /* 0x000000ffffb37224 */ /* 0x000fe200078e000a */
[----:B------:R-:W-:Y:S09]  /*a000*/  BRA.U !UP0, `(.L_x_2721) ;  /* 0x0000000108b07547 */ /* 0x000ff2000b800000 */
[----:B------:R-:W2:Y:S04]  /*a010*/  LDL R208, [R1+0x54] ;  /* 0x0000540001d07983 */ /* 0x000ea80000100800 */
[----:B------:R-:W3:Y:S01]  /*a020*/  LDL R209, [R1+0x50] ;  /* 0x0000500001d17983 */ /* 0x000ee20000100800 */
[----:B------:R-:W-:-:S04]  /*a030*/  UIADD3 UR12, UPT, UPT, UR24, -0x3, URZ ;  /* 0xfffffffd180c7890 */ /* 0x000fc8000fffe0ff */
[----:B------:R-:W-:-:S04]  /*a040*/  UIMAD.WIDE.U32 UR40, UR12, UR10, URZ ;  /* 0x0000000a0c2872a5 */ /* 0x000fc8000f8e00ff */
[----:B------:R-:W-:Y:S02]  /*a050*/  USHF.L.U32 UR6, UR40, 0x5, URZ ;  /* 0x0000000528067899 */ /* 0x000fe400080006ff */
[----:B------:R-:W-:Y:S02]  /*a060*/  UIMAD UR12, UR12, UR11, UR41 ;  /* 0x0000000b0c0c72a4 */ /* 0x000fe4000f8e0229 */
[----:B------:R-:W-:Y:S02]  /*a070*/  ULEA UR13, UP0, UR10, UR6, 0x4 ;  /* 0x000000060a0d7291 */ /* 0x000fe4000f8020ff */
[----:B------:R-:W-:Y:S01]  /*a080*/  USHF.L.U64.HI UR12, UR40, 0x5, UR12 ;  /* 0x00000005280c7899 */ /* 0x000fe2000801020c */
[----:B------:R-:W-:Y:S02]  /*a090*/  IMAD.U32 R10, RZ, RZ, UR6 ;  /* 0x00000006ff0a7e24 */ /* 0x000fe4000f8e00ff */
[----:B------:R-:W-:Y:S02]  /*a0a0*/  IMAD.U32 R12, RZ, RZ, UR6 ;  /* 0x00000006ff0c7e24 */ /* 0x000fe4000f8e00ff */
[----:B------:R-:W-:-:S02]  /*a0b0*/  IMAD.U32 R180, RZ, RZ, UR13 ;  /* 0x0000000dffb47e24 */ /* 0x000fc4000f8e00ff */
[----:B------:R-:W-:Y:S01]  /*a0c0*/  IMAD.U32 R11, RZ, RZ, UR12 ;  /* 0x0000000cff0b7e24 */ /* 0x000fe2000f8e00ff */
[----:B--2---:R-:W-:-:S04]  /*a0d0*/  @!P4 LEA R10, P5, R10, R208, 0x1 ;  /* 0x000000d00a0ac211 */ /* 0x004fc800078a08ff */
[C---:B---3--:R-:W-:Y:S02]  /*a0e0*/  @!P4 LEA.HI.X R11, R12.reuse, R209, R11, 0x1, P5 ;  /* 0x000000d10c0bc211 */ /* 0x048fe400028f0c0b */
[----:B------:R-:W-:-:S03]  /*a0f0*/  @!P3 LEA R12, P5, R12, R208, 0x1 ;  /* 0x000000d00c0cb211 */ /* 0x000fc600078a08ff */
[----:B------:R-:W-:Y:S01]  /*a100*/  @!PT LDS RZ, [RZ] ;  /* 0x00000000fffff984 */ /* 0x000fe20000000800 */
[----:B------:R-:W-:Y:S01]  /*a110*/  @!PT LDS RZ, [RZ] ;  /* 0x00000000fffff984 */ /* 0x000fe20000000800 */
[----:B------:R-:W-:Y:S01]  /*a120*/  @!PT LDS RZ, [RZ] ;  /* 0x00000000fffff984 */ /* 0x000fe20000000800 */
[----:B------:R1:W-:Y:S04]  /*a130*/  @!P4 LDGSTS.E.BYPASS.LTC128B.128 [R220+0x8000], desc[UR28][R10.64] ;  /* 0x080000000adccfae */ /* 0x0003e8000b981a1c */
[----:B------:R2:W-:Y:S01]  /*a140*/  @P4 STS.128 [R220+0x8000], RZ ;  /* 0x008000ffdc004388 */ /* 0x0005e20000000c00 */
[----:B-1----:R-:W-:Y:S01]  /*a150*/  IMAD.U32 R11, RZ, RZ, UR6 ;  /* 0x00000006ff0b7e24 */ /* 0x002fe2000f8e00ff */
[----:B------:R-:W-:Y:S01]  /*a160*/  MOV R10, UR12 ;  /* 0x0000000c000a7c02 */ /* 0x000fe20008000f00 */
[----:B------:R-:W-:-:S03]  /*a170*/  ULEA.HI.X UR12, UR10, UR12, UR11, 0x4, UP0 ;  /* 0x0000000c0a0c7291 */ /* 0x000fc600080f240b */
[----:B------:R-:W-:Y:S01]  /*a180*/  @!P3 LEA.HI.X R13, R11, R209, R10, 0x1, P5 ;  /* 0x000000d10b0db211 */ /* 0x000fe200028f0c0a */
[----:B------:R-:W-:Y:S02]  /*a190*/  IMAD.U32 R10, RZ, RZ, UR13 ;  /* 0x0000000dff0a7e24 */ /* 0x000fe4000f8e00ff */
[----:B------:R-:W-:Y:S02]  /*a1a0*/  MOV R11, UR12 ;  /* 0x0000000c000b7c02 */ /* 0x000fe40008000f00 */
[----:B------:R-:W-:Y:S01]  /*a1b0*/  @!PT LDS RZ, [RZ] ;  /* 0x00000000fffff984 */ /* 0x000fe20000000800 */
[----:B------:R-:W-:Y:S01]  /*a1c0*/  @!PT LDS RZ, [RZ] ;  /* 0x00000000fffff984 */ /* 0x000fe20000000800 */
[----:B------:R-:W-:Y:S01]  /*a1d0*/  @!PT LDS RZ, [RZ] ;  /* 0x00000000fffff984 */ /* 0x000fe20000000800 */
[----:B------:R2:W-:Y:S01]  /*a1e0*/  @!P3 LDGSTS.E.BYPASS.LTC128B.128 [R220+0x9000], desc[UR28][R12.64+0x80] ;  /* 0x090000800cdcbfae */ /* 0x0005e2000b981a1c */
[----:B------:R-:W-:-:S03]  /*a1f0*/  LEA R10, P5, R10, R208, 0x1 ;  /* 0x000000d00a0a7211 */ /* 0x000fc600078a08ff */
[----:B------:R2:W-:Y:S01]  /*a200*/  @P3 STS.128 [R220+0x9000], RZ ;  /* 0x009000ffdc003388 */ /* 0x0005e20000000c00 */
        /* <DEDUP_REMOVED lines=12> */
.L_x_2721:
[----:B------:R-:W3:Y:S04]  /*a2d0*/  LDL.64 R218, [R1+0xa8] ;  /* 0x0000a80001da7983 */ /* 0x000ee80000100a00 */
[----:B------:R-:W4:Y:S04]  /*a2e0*/  LDL.64 R230, [R1+0x88] ;  /* 0x0000880001e67983 */ /* 0x000f280000100a00 */
[----:B------:R-:W5:Y:S04]  /*a2f0*/  LDL.64 R210, [R1+0x98] ;  /* 0x0000980001d27983 */ /* 0x000f680000100a00 */
[----:B------:R-:W5:Y:S01]  /*a300*/  LDL.64 R196, [R1+0x80] ;  /* 0x0000800001c47983 */ /* 0x000f620000100a00 */
[----:B------:R-:W-:-:S02]  /*a310*/  FSEL R178, R178, -INF , !P6 ;  /* 0xff800000b2b27808 */ /* 0x000fc40007000000 */
[----:B------:R-:W-:Y:S02]  /*a320*/  ISETP.GT.AND P5, PT, R34, R3, PT ;  /* 0x000000032200720c */ /* 0x000fe40003fa4270 */
[----:B------:R-:W-:Y:S02]  /*a330*/  ISETP.GE.AND P6, PT, R3, R205, PT ;  /* 0x000000cd0300720c */ /* 0x000fe40003fc6270 */
[----:B------:R-:W-:-:S05]  /*a340*/  I2FP.F32.S32 R3, R179 ;  /* 0x000000b300037245 */ /* 0x000fca0000201400 */
[----:B--2---:R-:W-:Y:S01]  /*a350*/  FFMA.FTZ R11, R3, -UR5, R202 ;  /* 0x80000005030b7c23 */ /* 0x004fe200080100ca */
[----:B------:R-:W-:Y:S01]  /*a360*/  FMNMX3.FTZ R3, R135, R14, R9, !PT ;  /* 0x0000000e87037276 */ /* 0x000fe20007810009 */
[----:B------:R-:W-:-:S03]  /*a370*/  IMAD.IADD R7, R21, 0x1, -R7 ;  /* 0x0000000115077824 */ /* 0x000fc600078e0a07 */
[----:B------:R-:W-:Y:S02]  /*a380*/  FMNMX3.FTZ R3, R3, R24, R22, !PT ;  /* 0x0000001803037276 */ /* 0x000fe40007810016 */
[----:B------:R-:W-:Y:S02]  /*a390*/  IABS R7, R7 ;  /* 0x0000000700077213 */ /* 0x000fe40000000000 */
[----:B------:R-:W-:-:S04]  /*a3a0*/  FMNMX3.FTZ R3, R3, R20, R19, !PT ;  /* 0x0000001403037276 */ /* 0x000fc80007810013 */
[----:B------:R-:W-:Y:S01]  /*a3b0*/  FMNMX3.FTZ R3, R3, R18, R17, !PT ;  /* 0x0000001203037276 */ /* 0x000fe20007810011 */
[----:B------:R-:W-:Y:S01]  /*a3c0*/  IMAD.MOV.U32 R13, RZ, RZ, R7 ;  /* 0x000000ffff0d7224 */ /* 0x000fe200078e0007 */
[----:B------:R-:W-:-:S03]  /*a3d0*/  FMNMX3.FTZ R7, R134, R16, R15, !PT ;  /* 0x0000001086077276 */ /* 0x000fc6000781000f */
[----:B------:R-:W1:Y:S01]  /*a3e0*/  SHFL.BFLY PT, R12, R3, 0x2, 0x1f ;  /* 0x0c401f00030c7f89 */ /* 0x000e6200000e0000 */
[----:B------:R-:W-:-:S04]  /*a3f0*/  FMNMX3.FTZ R7, R7, R30, R28, !PT ;  /* 0x0000001e07077276 */ /* 0x000fc8000781001c */
[----:B------:R-:W-:Y:S02]  /*a400*/  FMNMX3.FTZ R7, R7, R27, R26, !PT ;  /* 0x0000001b07077276 */ /* 0x000fe4000781001a */
[----:B------:R-:W-:Y:S02]  /*a410*/  FSEL R11, R11, -INF , !P5 ;  /* 0xff8000000b0b7808 */ /* 0x000fe40006800000 */
[----:B------:R-:W-:Y:S02]  /*a420*/  FMNMX3.FTZ R7, R7, R25, R23, !PT ;  /* 0x0000001907077276 */ /* 0x000fe40007810017 */
[----:B------:R-:W-:Y:S02]  /*a430*/  I2FP.F32.S32 R13, R13 ;  /* 0x0000000d000d7245 */ /* 0x000fe40000201400 */
[----:B------:R-:W-:Y:S02]  /*a440*/  FSEL R193, R11, -INF , !P6 ;  /* 0xff8000000bc17808 */ /* 0x000fe40007000000 */
[----:B------:R-:W2:Y:S01]  /*a450*/  SHFL.BFLY PT, R11, R7, 0x2, 0x1f ;  /* 0x0c401f00070b7f89 */ /* 0x000ea200000e0000 */
[----:B------:R-:W-:Y:S01]  /*a460*/  FFMA.FTZ R13, R13, -UR5, R203 ;  /* 0x800000050d0d7c23 */ /* 0x000fe200080100cb */
[----:B------:R-:W-:Y:S01]  /*a470*/  ISETP.GT.AND P5, PT, R34, R2, PT ;  /* 0x000000022200720c */ /* 0x000fe20003fa4270 */
[----:B------:R-:W-:Y:S01]  /*a480*/  IMAD.IADD R8, R21, 0x1, -R8 ;  /* 0x0000000115087824 */ /* 0x000fe200078e0a08 */
[----:B------:R-:W-:-:S02]  /*a490*/  ISETP.GE.AND P6, PT, R2, R205, PT ;  /* 0x000000cd0200720c */ /* 0x000fc40003fc6270 */
[----:B------:R-:W-:Y:S02]  /*a4a0*/  FSEL R13, R13, -INF , !P5 ;  /* 0xff8000000d0d7808 */ /* 0x000fe40006800000 */
[----:B------:R-:W-:Y:S02]  /*a4b0*/  IABS R8, R8 ;  /* 0x0000000800087213 */ /* 0x000fe40000000000 */
[----:B-1----:R-:W-:Y:S02]  /*a4c0*/  FMNMX.FTZ R2, R3, R12, !PT ;  /* 0x0000000c03027209 */ /* 0x002fe40007810000 */
[----:B------:R-:W-:Y:S01]  /*a4d0*/  FSEL R182, R13, -INF , !P6 ;  /* 0xff8000000db67808 */ /* 0x000fe20007000000 */
[----:B------:R-:W-:Y:S01]  /*a4e0*/  IMAD.MOV.U32 R12, RZ, RZ, R8 ;  /* 0x000000ffff0c7224 */ /* 0x000fe200078e0008 */
[----:B------:R-:W-:Y:S02]  /*a4f0*/  ISETP.GT.AND P5, PT, R34, R5, PT ;  /* 0x000000052200720c */ /* 0x000fe40003fa4270 */
[----:B------:R-:W-:Y:S01]  /*a500*/  ISETP.GE.AND P6, PT, R5, R205, PT ;  /* 0x000000cd0500720c */ /* 0x000fe20003fc6270 */
[----:B------:R-:W1:Y:S01]  /*a510*/  SHFL.BFLY PT, R8, R2, 0x1, 0x1f ;  /* 0x0c201f0002087f89 */ /* 0x000e6200000e0000 */
[----:B------:R-:W-:Y:S01]  /*a520*/  FMNMX3.FTZ R5, R133, R136, R35, !PT ;  /* 0x0000008885057276 */ /* 0x000fe20007810023 */
[----:B------:R-:W-:-:S03]  /*a530*/  IMAD.IADD R6, R21, 0x1, -R6 ;  /* 0x0000000115067824 */ /* 0x000fc600078e0a06 */
[----:B------:R-:W-:-:S04]  /*a540*/  FMNMX3.FTZ R5, R5, R174, R173, !PT ;  /* 0x000000ae05057276 */ /* 0x000fc800078100ad */
[----:B------:R-:W-:Y:S02]  /*a550*/  FMNMX3.FTZ R5, R5, R172, R139, !PT ;  /* 0x000000ac05057276 */ /* 0x000fe4000781008b */
[----:B--2---:R-:W-:Y:S02]  /*a560*/  FMNMX.FTZ R3, R7, R11, !PT ;  /* 0x0000000b07037209 */ /* 0x004fe40007810000 */
[----:B------:R-:W-:Y:S02]  /*a570*/  IABS R6, R6 ;  /* 0x0000000600067213 */ /* 0x000fe40000000000 */
[----:B------:R-:W-:Y:S01]  /*a580*/  FMNMX3.FTZ R5, R5, R138, R137, !PT ;  /* 0x0000008a05057276 */ /* 0x000fe20007810089 */
[----:B------:R-:W2:Y:S02]  /*a590*/  SHFL.BFLY PT, R7, R3, 0x1, 0x1f ;  /* 0x0c201f0003077f89 */ /* 0x000ea400000e0000 */
[----:B------:R-:W-:Y:S02]  /*a5a0*/  IMAD.MOV.U32 R11, RZ, RZ, R6 ;  /* 0x000000ffff0b7224 */ /* 0x000fe400078e0006 */
[----:B------:R-:W2:Y:S01]  /*a5b0*/  SHFL.BFLY PT, R6, R5, 0x2, 0x1f ;  /* 0x0c401f0005067f89 */ /* 0x000ea200000e0000 */
[----:B------:R-:W-:-:S02]  /*a5c0*/  I2FP.F32.S32 R12, R12 ;  /* 0x0000000c000c7245 */ /* 0x000fc40000201400 */
[----:B-1----:R-:W-:-:S03]  /*a5d0*/  FMNMX.FTZ R214, R2, R8, !PT ;  /* 0x0000000802d67209 */ /* 0x002fc60007810000 */
[----:B------:R-:W-:Y:S01]  /*a5e0*/  FFMA.FTZ R12, R12, -UR5, R190 ;  /* 0x800000050c0c7c23 */ /* 0x000fe200080100be */
[----:B------:R-:W-:Y:S01]  /*a5f0*/  I2FP.F32.S32 R11, R11 ;  /* 0x0000000b000b7245 */ /* 0x000fe20000201400 */
[----:B------:R-:W-:-:S03]  /*a600*/  FMUL.FTZ R2, R214, UR38 ;  /* 0x00000026d6027c20 */ /* 0x000fc60008410000 */
[----:B------:R-:W-:Y:S02]  /*a610*/  FSEL R12, R12, -INF , !P5 ;  /* 0xff8000000c0c7808 */ /* 0x000fe40006800000 */
[----:B------:R-:W-:Y:S01]  /*a620*/  FSETP.NEU.FTZ.AND P5, PT, R214, -INF , PT ;  /* 0xff800000d600780b */ /* 0x000fe20003fbd000 */
[----:B------:R-:W-:Y:S01]  /*a630*/  FFMA.FTZ R11, R11, -UR5, R191 ;  /* 0x800000050b0b7c23 */ /* 0x000fe200080100bf */
[----:B------:R-:W-:Y:S02]  /*a640*/  FSEL R179, R12, -INF , !P6 ;  /* 0xff8000000cb37808 */ /* 0x000fe40007000000 */
[----:B------:R-:W-:Y:S02]  /*a650*/  FSEL R2, R2, RZ, P5 ;  /* 0x000000ff02027208 */ /* 0x000fe40002800000 */
[----:B------:R-:W-:Y:S02]  /*a660*/  ISETP.GT.AND P6, PT, R34, R0, PT ;  /* 0x000000002200720c */ /* 0x000fe40003fc4270 */
[----:B--2---:R-:W-:Y:S01]  /*a670*/  FMNMX.FTZ R221, R3, R7, !PT ;  /* 0x0000000703dd7209 */ /* 0x004fe20007810000 */
[--C-:B------:R-:W-:Y:S01]  /*a680*/  FFMA.FTZ R181, R14, UR38, -R2.reuse ;  /* 0x000000260eb57c23 */ /* 0x100fe20008010802 */
[----:B------:R-:W-:Y:S01]  /*a690*/  FSEL R11, R11, -INF , !P6 ;  /* 0xff8000000b0b7808 */ /* 0x000fe20007000000 */
[--C-:B------:R-:W-:Y:S01]  /*a6a0*/  FFMA.FTZ R180, R9, UR38, -R2.reuse ;  /* 0x0000002609b47c23 */ /* 0x100fe20008010802 */
[--C-:B------:R-:W-:Y:S01]  /*a6b0*/  FFMA.FTZ R187, R24, UR38, -R2.reuse ;  /* 0x0000002618bb7c23 */ /* 0x100fe20008010802 */
[--C-:B------:R-:W-:Y:S01]  /*a6c0*/  FFMA.FTZ R186, R22, UR38, -R2.reuse ;  /* 0x0000002616ba7c23 */ /* 0x100fe20008010802 */
[--C-:B------:R-:W-:Y:S01]  /*a6d0*/  FFMA.FTZ R189, R20, UR38, -R2.reuse ;  /* 0x0000002614bd7c23 */ /* 0x100fe20008010802 */
[--C-:B------:R-:W-:Y:S01]  /*a6e0*/  FFMA.FTZ R191, R19, UR38, -R2.reuse ;  /* 0x0000002613bf7c23 */ /* 0x100fe20008010802 */
[--C-:B------:R-:W-:Y:S01]  /*a6f0*/  FFMA.FTZ R202, R18, UR38, -R2.reuse ;  /* 0x0000002612ca7c23 */ /* 0x100fe20008010802 */
[----:B------:R-:W-:Y:S01]  /*a700*/  FFMA.FTZ R208, R17, UR38, -R2 ;  /* 0x0000002611d07c23 */ /* 0x000fe20008010802 */
[----:B------:R-:W-:-:S02]  /*a710*/  ISETP.GE.AND P6, PT, R0, R205, PT ;  /* 0x000000cd0000720c */ /* 0x000fc40003fc6270 */
[----:B------:R-:W-:Y:S01]  /*a720*/  FMNMX.FTZ R2, R5, R6, !PT ;  /* 0x0000000605027209 */ /* 0x000fe20007810000 */
[----:B------:R-:W-:Y:S01]  /*a730*/  FMUL.FTZ R0, R221, UR38 ;  /* 0x00000026dd007c20 */ /* 0x000fe20008410000 */
[----:B------:R-:W-:Y:S02]  /*a740*/  FSEL R11, R11, -INF , !P6 ;  /* 0xff8000000b0b7808 */ /* 0x000fe40007000000 */
[----:B------:R-:W-:Y:S01]  /*a750*/  FMNMX3.FTZ R5, R132, R176, R175, !PT ;  /* 0x000000b084057276 */ /* 0x000fe200078100af */
[----:B------:R-:W1:Y:S01]  /*a760*/  SHFL.BFLY PT, R3, R2, 0x1, 0x1f ;  /* 0x0c201f0002037f89 */ /* 0x000e6200000e0000 */
[----:B------:R-:W-:Y:S02]  /*a770*/  FSETP.NEU.FTZ.AND P6, PT, R221, -INF , PT ;  /* 0xff800000dd00780b */ /* 0x000fe40003fdd000 */
[----:B------:R-:W-:Y:S02]  /*a780*/  FMNMX3.FTZ R5, R5, R177, R178, !PT ;  /* 0x000000b105057276 */ /* 0x000fe400078100b2 */
[----:B------:R-:W-:-:S02]  /*a790*/  FSEL R0, R0, RZ, P6 ;  /* 0x000000ff00007208 */ /* 0x000fc40003000000 */
[----:B------:R-:W-:-:S03]  /*a7a0*/  FMNMX3.FTZ R5, R5, R193, R182, !PT ;  /* 0x000000c105057276 */ /* 0x000fc600078100b6 */
        /* <DEDUP_REMOVED lines=8> */
[----:B------:R-:W-:Y:S01]  /*a830*/  IMAD.U32 R0, RZ, RZ, UR37 ;  /* 0x00000025ff007e24 */ /* 0x000fe2000f8e00ff */
[----:B------:R-:W-:Y:S02]  /*a840*/  FMNMX3.FTZ R5, R5, R179, R11, !PT ;  /* 0x000000b305057276 */ /* 0x000fe4000781000b */
[----:B------:R-:W-:-:S03]  /*a850*/  SHF.R.U32.HI R207, RZ, 0x5, R215 ;  /* 0x00000005ffcf7819 */ /* 0x000fc600000116d7 */
[----:B------:R-:W2:Y:S01]  /*a860*/  SHFL.BFLY PT, R9, R5, 0x2, 0x1f ;  /* 0x0c401f0005097f89 */ /* 0x000ea200000e0000 */
[----:B-1----:R-:W-:Y:S02]  /*a870*/  FMNMX.FTZ R224, R2, R3, !PT ;  /* 0x0000000302e07209 */ /* 0x002fe40007810000 */
[----:B------:R-:W-:Y:S02]  /*a880*/  FSEL R14, R214, RZ, P5 ;  /* 0x000000ffd60e7208 */ /* 0x000fe40002800000 */
[----:B------:R-:W-:Y:S01]  /*a890*/  FSETP.NEU.FTZ.AND P5, PT, R224, -INF , PT ;  /* 0xff800000e000780b */ /* 0x000fe20003fbd000 */
[----:B------:R-:W-:Y:S04]  /*a8a0*/  MUFU.EX2 R181, R181 ;  /* 0x000000b500b57308 */ /* 0x000fe80000000800 */
[----:B------:R-:W1:Y:S04]  /*a8b0*/  MUFU.EX2 R180, R180 ;  /* 0x000000b400b47308 */ /* 0x000e680000000800 */
[----:B------:R-:W-:Y:S01]  /*a8c0*/  MUFU.EX2 R183, R183 ;  /* 0x000000b700b77308 */ /* 0x000fe20000000800 */
[----:B---3--:R-:W3:Y:S01]  /*a8d0*/  S2R R218, SR_CTAID.X ;  /* 0x0000000000da7919 */ /* 0x008ee20000002500 */
[----:B------:R-:W-:-:S05]  /*a8e0*/  LOP3.LUT R0, R0, UR30, R219, 0x96, !PT ;  /* 0x0000001e00007c12 */ /* 0x000fca000f8e96db */
[----:B------:R-:W-:-:S04]  /*a8f0*/  IMAD.WIDE.U32 R6, R0, -0x326172a9, RZ ;  /* 0xcd9e8d5700067825 */ /* 0x000fc800078e00ff */
[----:B------:R-:W-:Y:S01]  /*a900*/  FMUL.FTZ R0, R224, UR38 ;  /* 0x00000026e0007c20 */ /* 0x000fe20008410000 */
[----:B----4-:R-:W-:-:S04]  /*a910*/  LOP3.LUT R12, R6, UR34, R231, 0x96, !PT ;  /* 0x00000022060c7c12 */ /* 0x010fc8000f8e96e7 */
[----:B------:R-:W-:Y:S01]  /*a920*/  FSEL R0, R0, RZ, P5 ;  /* 0x000000ff00007208 */ /* 0x000fe20002800000 */
[----:B------:R-:W-:-:S04]  /*a930*/  IMAD.WIDE.U32 R12, R12, -0x2daee0ad, RZ ;  /* 0xd2511f530c0c7825 */ /* 0x000fc800078e00ff */
[----:B---3--:R-:W-:-:S04]  /*a940*/  IMAD R218, R218, 0x8, R207 ;  /* 0x00000008dada7824 */ /* 0x008fc800078e02cf */
[----:B------:R-:W-:-:S03]  /*a950*/  IMAD.WIDE.U32 R218, R218, -0x326172a9, RZ ;  /* 0xcd9e8d57dada7825 */ /* 0x000fc600078e00ff */
[----:B------:R-:W-:-:S05]  /*a960*/  LOP3.LUT R2, R218, UR35, R7, 0x96, !PT ;  /* 0x00000023da027c12 */ /* 0x000fca000f8e9607 */
[----:B------:R-:W-:-:S04]  /*a970*/  IMAD.WIDE.U32 R2, R2, -0x2daee0ad, RZ ;  /* 0xd2511f5302027825 */ /* 0x000fc800078e00ff */
[--C-:B------:R-:W-:Y:S01]  /*a980*/  FFMA.FTZ R24, R136, UR38, -R0.reuse ;  /* 0x0000002688187c23 */ /* 0x100fe20008010800 */
[--C-:B------:R-:W-:Y:S01]  /*a990*/  FFMA.FTZ R174, R174, UR38, -R0.reuse ;  /* 0x00000026aeae7c23 */ /* 0x100fe20008010800 */
[----:B-----5:R-:W-:Y:S02]  /*a9a0*/  LOP3.LUT R3, R210, UR33, R3, 0x96, !PT ;  /* 0x00000021d2037c12 */ /* 0x020fe4000f8e9603 */
[----:B------:R-:W-:Y:S01]  /*a9b0*/  LOP3.LUT R8, R2, UR31, R13, 0x96, !PT ;  /* 0x0000001f02087c12 */ /* 0x000fe2000f8e960d */
[--C-:B------:R-:W-:Y:S01]  /*a9c0*/  FFMA.FTZ R13, R35, UR38, -R0.reuse ;  /* 0x00000026230d7c23 */ /* 0x100fe20008010800 */
[--C-:B------:R-:W-:Y:S01]  /*a9d0*/  FFMA.FTZ R173, R173, UR38, -R0.reuse ;  /* 0x00000026adad7c23 */ /* 0x100fe20008010800 */
[--C-:B------:R-:W-:Y:S01]  /*a9e0*/  FFMA.FTZ R209, R172, UR38, -R0.reuse ;  /* 0x00000026acd17c23 */ /* 0x100fe20008010800 */
[--C-:B------:R-:W-:Y:S01]  /*a9f0*/  FFMA.FTZ R210, R139, UR38, -R0.reuse ;  /* 0x000000268bd27c23 */ /* 0x100fe20008010800 */
[--C-:B------:R-:W-:Y:S01]  /*aa00*/  FFMA.FTZ R218, R138, UR38, -R0.reuse ;  /* 0x000000268ada7c23 */ /* 0x100fe20008010800 */
[----:B------:R-:W-:Y:S01]  /*aa10*/  FFMA.FTZ R217, R137, UR38, -R0 ;  /* 0x0000002689d97c23 */ /* 0x000fe20008010800 */
[----:B--2---:R-:W-:Y:S01]  /*aa20*/  FMNMX.FTZ R0, R5, R9, !PT ;  /* 0x0000000905007209 */ /* 0x004fe20007810000 */
[----:B------:R-:W-:-:S04]  /*aa30*/  IMAD.WIDE.U32 R136, R3, -0x326172a9, RZ ;  /* 0xcd9e8d5703887825 */ /* 0x000fc800078e00ff */
[----:B------:R-:W-:-:S05]  /*aa40*/  IMAD.WIDE.U32 R8, R8, -0x326172a9, RZ ;  /* 0xcd9e8d5708087825 */ /* 0x000fca00078e00ff */
[----:B------:R-:W-:Y:S02]  /*aa50*/  LOP3.LUT R3, R136, UR26, R9, 0x96, !PT ;  /* 0x0000001a88037c12 */ /* 0x000fe4000f8e9609 */
[----:B------:R-:W2:Y:S01]  /*aa60*/  SHFL.BFLY PT, R9, R0, 0x1, 0x1f ;  /* 0x0c201f0000097f89 */ /* 0x000ea200000e0000 */
[----:B------:R-:W-:Y:S01]  /*aa70*/  LOP3.LUT R2, R230, UR32, R137, 0x96, !PT ;  /* 0x00000020e6027c12 */ /* 0x000fe2000f8e9689 */
[----:B------:R-:W-:Y:S02]  /*aa80*/  IMAD.MOV.U32 R230, RZ, RZ, R196 ;  /* 0x000000ffffe67224 */ /* 0x000fe400078e00c4 */
[----:B------:R-:W-:Y:S02]  /*aa90*/  IMAD.MOV.U32 R231, RZ, RZ, R197 ;  /* 0x000000ffffe77224 */ /* 0x000fe400078e00c5 */
[----:B------:R-:W-:-:S04]  /*aaa0*/  IMAD.WIDE.U32 R136, R2, -0x2daee0ad, RZ ;  /* 0xd2511f5302887825 */ /* 0x000fc800078e00ff */
[----:B------:R-:W-:Y:S01]  /*aab0*/  IMAD.WIDE.U32 R196, R3, -0x2daee0ad, RZ ;  /* 0xd2511f5303c47825 */ /* 0x000fe200078e00ff */
[----:B------:R-:W-:-:S04]  /*aac0*/  LOP3.LUT R2, R12, UR23, R137, 0x96, !PT ;  /* 0x000000170c027c12 */ /* 0x000fc8000f8e9689 */
[----:B------:R-:W-:Y:S01]  /*aad0*/  LOP3.LUT R5, R136, UR16, R197, 0x96, !PT ;  /* 0x0000001088057c12 */ /* 0x000fe2000f8e96c5 */
[----:B------:R-:W-:-:S04]  /*aae0*/  IMAD.WIDE.U32 R2, R2, -0x326172a9, RZ ;  /* 0xcd9e8d5702027825 */ /* 0x000fc800078e00ff */
[----:B------:R-:W-:Y:S01]  /*aaf0*/  IMAD.WIDE.U32 R138, R5, -0x326172a9, RZ ;  /* 0xcd9e8d57058a7825 */ /* 0x000fe200078e00ff */
[----:B--2---:R-:W-:-:S04]  /*ab00*/  FMNMX.FTZ R207, R0, R9, !PT ;  /* 0x0000000900cf7209 */ /* 0x004fc80007810000 */
[----:B------:R-:W-:Y:S01]  /*ab10*/  LOP3.LUT R18, R2, UR15, R139, 0x96, !PT ;  /* 0x0000000f02127c12 */ /* 0x000fe2000f8e968b */
[----:B------:R-:W-:Y:S01]  /*ab20*/  FADD.FTZ R2, R135, -R14 ;  /* 0x8000000e87027221 */ /* 0x000fe20000010000 */
[----:B------:R-:W-:Y:S01]  /*ab30*/  LOP3.LUT R12, R8, UR17, R3, 0x96, !PT ;  /* 0x00000011080c7c12 */ /* 0x000fe2000f8e9603 */
[----:B------:R-:W-:Y:S01]  /*ab40*/  FMUL.FTZ R0, R207, UR38 ;  /* 0x00000026cf007c20 */ /* 0x000fe20008410000 */
[----:B------:R-:W-:Y:S01]  /*ab50*/  FSEL R3, R221, RZ, P6 ;  /* 0x000000ffdd037208 */ /* 0x000fe20003000000 */
[----:B------:R-:W-:Y:S01]  /*ab60*/  FMUL.FTZ R5, R2, UR38 ;  /* 0x0000002602057c20 */ /* 0x000fe20008410000 */
[----:B------:R-:W-:Y:S02]  /*ab70*/  FSETP.NEU.FTZ.AND P6, PT, R207, -INF , PT ;  /* 0xff800000cf00780b */ /* 0x000fe40003fdd000 */
[----:B------:R-:W-:Y:S02]  /*ab80*/  LOP3.LUT R2, R18, 0xff, RZ, 0xc0, !PT ;  /* 0x000000ff12027812 */ /* 0x000fe400078ec0ff */
[----:B------:R-:W-:-:S02]  /*ab90*/  FSEL R9, R224, RZ, P5 ;  /* 0x000000ffe0097208 */ /* 0x000fc40002800000 */
[----:B------:R-:W-:Y:S02]  /*aba0*/  FSEL R0, R0, RZ, P6 ;  /* 0x000000ff00007208 */ /* 0x000fe40003000000 */
[----:B------:R-:W-:Y:S01]  /*abb0*/  ISETP.LE.U32.AND P5, PT, R2, UR4, PT ;  /* 0x0000000402007c0c */ /* 0x000fe2000bfa3070 */
[----:B------:R-:W2:Y:S02]  /*abc0*/  MUFU.EX2 R5, R5 ;  /* 0x0000000500057308 */ /* 0x000ea40000000800 */
        /* <DEDUP_REMOVED lines=8> */
[----:B------:R-:W-:-:S02]  /*ac50*/  LOP3.LUT R0, R18, 0xffff, RZ, 0xc0, !PT ;  /* 0x0000ffff12007812 */ /* 0x000fc400078ec0ff */
[----:B-1----:R-:W-:Y:S02]  /*ac60*/  F2FP.F16.F32.PACK_AB R135, R180, R181 ;  /* 0x000000b5b487723e */ /* 0x002fe400000000ff */
[----:B------:R-:W-:Y:S02]  /*ac70*/  SHF.R.U32.HI R0, RZ, 0x8, R0 ;  /* 0x00000008ff007819 */ /* 0x000fe40000011600 */
[----:B------:R-:W-:Y:S01]  /*ac80*/  PRMT R35, R135, 0x7632, R35 ;  /* 0x0000763287237816 */ /* 0x000fe20000000023 */
[----:B------:R-:W-:Y:S01]  /*ac90*/  @!P5 HADD2 R172, -R135.H0_H0, -RZ.H0_H0 ;  /* 0xa00000ff87acd230 */ /* 0x000fe20000000900 */
[----:B------:R-:W-:Y:S01]  /*aca0*/  LOP3.LUT R0, R0, 0xffff, RZ, 0xc0, !PT ;  /* 0x0000ffff00007812 */ /* 0x000fe200078ec0ff */
[----:B--2---:R-:W-:Y:S01]  /*acb0*/  FFMA.FTZ R8, R225, R5, R181 ;  /* 0x00000005e1087223 */ /* 0x004fe200000100b5 */
[----:B------:R-:W-:Y:S02]  /*acc0*/  PRMT R225, R135, 0x5410, R35 ;  /* 0x0000541087e17816 */ /* 0x000fe40000000023 */
[----:B------:R-:W-:-:S02]  /*acd0*/  @!P5 PRMT R135, R172, 0x5410, RZ ;  /* 0x00005410ac87d816 */ /* 0x000fc400000000ff */
[----:B------:R-:W-:Y:S01]  /*ace0*/  ISETP.LE.U32.AND P5, PT, R0, UR4, PT ;  /* 0x0000000400007c0c */ /* 0x000fe2000bfa3070 */
[----:B------:R-:W-:Y:S01]  /*acf0*/  FADD.FTZ R2, R134, -R3 ;  /* 0x8000000386027221 */ /* 0x000fe20000010000 */
[----:B------:R-:W-:-:S03]  /*ad00*/  PRMT R0, R18, 0x7632, R0 ;  /* 0x0000763212007816 */ /* 0x000fc60000000000 */
[----:B------:R-:W-:Y:S01]  /*ad10*/  FMUL.FTZ R2, R2, UR38 ;  /* 0x0000002602027c20 */ /* 0x000fe20008410000 */
[----:B------:R-:W-:Y:S01]  /*ad20*/  MUFU.EX2 R136, R184 ;  /* 0x000000b800887308 */ /* 0x000fe20000000800 */
[----:B------:R-:W-:-:S03]  /*ad30*/  LOP3.LUT R0, R0, 0xff, RZ, 0xc0, !PT ;  /* 0x000000ff00007812 */ /* 0x000fc600078ec0ff */
[----:B------:R-:W1:Y:S03]  /*ad40*/  MUFU.EX2 R3, R2 ;  /* 0x0000000200037308 */ /* 0x000e660000000800 */
[----:B------:R-:W-:-:S05]  /*ad50*/  @!P5 HADD2 R25, -R35.H0_H0, -RZ.H0_H0 ;  /* 0xa00000ff2319d230 */ /* 0x000fca0000000900 */
[----:B------:R-:W-:Y:S02]  /*ad60*/  @!P5 PRMT R35, R25, 0x5410, RZ ;  /* 0x000054101923d816 */ /* 0x000fe400000000ff */
[----:B------:R-:W-:Y:S01]  /*ad70*/  ISETP.LE.U32.AND P5, PT, R0, UR4, PT ;  /* 0x0000000400007c0c */ /* 0x000fe2000bfa3070 */
[----:B-1----:R-:W-:Y:S01]  /*ad80*/  FFMA.FTZ R2, R216, R3, R136 ;  /* 0x00000003d8027223 */ /* 0x002fe20000010088 */
[----:B------:R-:W-:Y:S02]  /*ad90*/  F2FP.F16.F32.PACK_AB R136, R183, R136 ;  /* 0x00000088b788723e */ /* 0x000fe400000000ff */
[----:B------:R-:W-:Y:S02]  /*ada0*/  SHF.R.U32.HI R0, RZ, 0x18, R18 ;  /* 0x00000018ff007819 */ /* 0x000fe40000011612 */
[----:B------:R-:W-:-:S07]  /*adb0*/  PRMT R134, R136, 0x7632, R134 ;  /* 0x0000763288867816 */ /* 0x000fce0000000086 */
[----:B------:R-:W-:Y:S01]  /*adc0*/  @!P5 HADD2 R192, -R136.H0_H0, -RZ.H0_H0 ;  /* 0xa00000ff88c0d230 */ /* 0x000fe20000000900 */
[----:B------:R-:W-:-:S04]  /*add0*/  PRMT R219, R136, 0x5410, R134 ;  /* 0x0000541088db7816 */ /* 0x000fc80000000086 */
[----:B------:R-:W-:Y:S02]  /*ade0*/  @!P5 PRMT R136, R192, 0x5410, RZ ;  /* 0x00005410c088d816 */ /* 0x000fe400000000ff */
[----:B------:R-:W-:Y:S01]  /*adf0*/  ISETP.LE.U32.AND P5, PT, R0, UR4, PT ;  /* 0x0000000400007c0c */ /* 0x000fe2000bfa3070 */
[----:B------:R-:W-:Y:S01]  /*ae00*/  MUFU.EX2 R25, R187 ;  /* 0x000000bb00197308 */ /* 0x000fe20000000800 */
[----:B------:R-:W-:-:S03]  /*ae10*/  IMAD.MOV.U32 R0, RZ, RZ, R138 ;  /* 0x000000ffff007224 */ /* 0x000fc600078e008a */
[----:B------:R-:W1:Y:S02]  /*ae20*/  MUFU.EX2 R226, R186 ;  /* 0x000000ba00e27308 */ /* 0x000e640000000800 */
[----:B------:R-:W-:-:S06]  /*ae30*/  LOP3.LUT R0, R0, 0xff, RZ, 0xc0, !PT ;  /* 0x000000ff00007812 */ /* 0x000fcc00078ec0ff */
[----:B------:R-:W-:-:S05]  /*ae40*/  @!P5 HADD2 R177, -R134.H0_H0, -RZ.H0_H0 ;  /* 0xa00000ff86b1d230 */ /* 0x000fca0000000900 */
[----:B------:R-:W-:Y:S02]  /*ae50*/  @!P5 PRMT R134, R177, 0x5410, RZ ;  /* 0x00005410b186d816 */ /* 0x000fe400000000ff */
[----:B------:R-:W-:Y:S02]  /*ae60*/  ISETP.LE.U32.AND P5, PT, R0, UR4, PT ;  /* 0x0000000400007c0c */ /* 0x000fe4000bfa3070 */
[----:B-1----:R-:W-:Y:S01]  /*ae70*/  F2FP.F16.F32.PACK_AB R0, R226, R25 ;  /* 0x00000019e200723e */ /* 0x002fe200000000ff */
[----:B------:R-:W-:-:S03]  /*ae80*/  FADD.FTZ R216, R180, R8 ;  /* 0x00000008b4d87221 */ /* 0x000fc60000010000 */
[C---:B------:R-:W-:Y:S02]  /*ae90*/  PRMT R181, R0.reuse, 0x7610, R181 ;  /* 0x0000761000b57816 */ /* 0x040fe400000000b5 */
[----:B------:R-:W-:Y:S01]  /*aea0*/  PRMT R180, R0, 0x7632, R180 ;  /* 0x0000763200b47816 */ /* 0x000fe200000000b4 */
[----:B------:R-:W-:Y:S01]  /*aeb0*/  FADD.FTZ R0, R133, -R9 ;  /* 0x8000000985007221 */ /* 0x000fe20000010000 */
[----:B------:R-:W-:Y:S01]  /*aec0*/  FADD.FTZ R183, R183, R2 ;  /* 0x00000002b7b77221 */ /* 0x000fe20000010000 */
[----:B------:R-:W-:Y:S02]  /*aed0*/  PRMT R2, R138, 0x7771, RZ ;  /* 0x000077718a027816 */ /* 0x000fe400000000ff */
[----:B------:R-:W-:Y:S02]  /*aee0*/  @!P5 HADD2 R194, -R181.H0_H0, -RZ.H0_H0 ;  /* 0xa00000ffb5c2d230 */ /* 0x000fe40000000900 */
[----:B------:R-:W-:Y:S01]  /*aef0*/  FMUL.FTZ R0, R0, UR38 ;  /* 0x0000002600007c20 */ /* 0x000fe20008410000 */
[----:B------:R-:W-:Y:S01]  /*af00*/  PRMT R186, R181, 0x5410, R180 ;  /* 0x00005410b5ba7816 */ /* 0x000fe200000000b4 */
[----:B------:R-:W-:Y:S01]  /*af10*/  MUFU.EX2 R24, R24 ;  /* 0x0000001800187308 */ /* 0x000fe20000000800 */
[----:B------:R-:W-:-:S02]  /*af20*/  @!P5 PRMT R181, R194, 0x5410, RZ ;  /* 0x00005410c2b5d816 */ /* 0x000fc400000000ff */
[----:B------:R-:W-:Y:S02]  /*af30*/  ISETP.GT.U32.AND P5, PT, R2, UR4, PT ;  /* 0x0000000402007c0c */ /* 0x000fe4000bfa4070 */
[----:B------:R-:W1:Y:S04]  /*af40*/  MUFU.EX2 R2, R0 ;  /* 0x0000000000027308 */ /* 0x000e680000000800 */
[----:B------:R-:W2:Y:S04]  /*af50*/  MUFU.EX2 R13, R13 ;  /* 0x0000000d000d7308 */ /* 0x000ea80000000800 */
[----:B------:R-:W-:Y:S03]  /*af60*/  MUFU.EX2 R185, R185 ;  /* 0x000000b900b97308 */ /* 0x000fe60000000800 */
[----:B------:R-:W-:Y:S01]  /*af70*/  @P5 HADD2 R133, -R180.H0_H0, -RZ.H0_H0 ;  /* 0xa00000ffb4855230 */ /* 0x000fe20000000900 */
[----:B------:R3:W4:Y:S01]  /*af80*/  MUFU.EX2 R192, R30 ;  /* 0x0000001e00c07308 */ /* 0x0007220000000800 */
[----:B-1----:R-:W-:Y:S01]  /*af90*/  FFMA.FTZ R0, R233, R2, R24 ;  /* 0x00000002e9007223 */ /* 0x002fe20000010018 */
[----:B------:R-:W-:-:S02]  /*afa0*/  PRMT R8, R138, 0x7772, RZ ;  /* 0x000077728a087816 */ /* 0x000fc400000000ff */
[----:B------:R-:W-:Y:S01]  /*afb0*/  @P5 PRMT R180, R133, 0x5410, RZ ;  /* 0x0000541085b45816 */ /* 0x000fe200000000ff */
[C---:B--2---:R-:W-:Y:S01]  /*afc0*/  FADD.FTZ R11, R13.reuse, R0 ;  /* 0x000000000d0b7221 */ /* 0x044fe20000010000 */
[----:B------:R-:W-:Y:S01]  /*afd0*/  F2FP.F16.F32.PACK_AB R133, R13, R24 ;  /* 0x000000180d85723e */ /* 0x000fe200000000ff */
[----:B------:R-:W-:Y:S01]  /*afe0*/  IMAD.WIDE.U32 R12, R12, -0x2daee0ad, RZ ;  /* 0xd2511f530c0c7825 */ /* 0x000fe200078e00ff */
[----:B------:R-:W-:Y:S02]  /*aff0*/  FSEL R0, R207, RZ, P6 ;  /* 0x000000ffcf007208 */ /* 0x000fe40003000000 */
[----:B------:R-:W-:Y:S02]  /*b000*/  ISETP.GT.U32.AND P6, PT, R8, UR4, PT ;  /* 0x0000000408007c0c */ /* 0x000fe4000bfc4070 */
[----:B------:R-:W-:Y:S02]  /*b010*/  PRMT R8, R138, 0x7773, RZ ;  /* 0x000077738a087816 */ /* 0x000fe400000000ff */
[----:B---3--:R-:W-:-:S02]  /*b020*/  LOP3.LUT R30, R196, UR7, R13, 0x96, !PT ;  /* 0x00000007c41e7c12 */ /* 0x008fc4000f8e960d */
[----:B------:R-:W-:Y:S01]  /*b030*/  ISETP.GT.U32.AND P5, PT, R8, UR4, PT ;  /* 0x0000000408007c0c */ /* 0x000fe2000bfa4070 */
[----:B------:R-:W-:Y:S01]  /*b040*/  FADD.FTZ R9, R132, -R0 ;  /* 0x8000000084097221 */ /* 0x000fe20000010000 */
[----:B----4-:R-:W-:Y:S02]  /*b050*/  F2FP.F16.F32.PACK_AB R8, R192, R185 ;  /* 0x000000b9c008723e */ /* 0x010fe400000000ff */
[----:B------:R-:W-:Y:S02]  /*b060*/  LOP3.LUT R0, R30, 0xffff, RZ, 0xc0, !PT ;  /* 0x0000ffff1e007812 */ /* 0x000fe400078ec0ff */
[C---:B------:R-:W-:Y:S02]  /*b070*/  PRMT R179, R8.reuse, 0x7610, R179 ;  /* 0x0000761008b37816 */ /* 0x040fe400000000b3 */
[----:B------:R-:W-:Y:S02]  /*b080*/  SHF.R.U32.HI R0, RZ, 0x8, R0 ;  /* 0x00000008ff007819 */ /* 0x000fe40000011600 */
[----:B------:R-:W-:Y:S01]  /*b090*/  PRMT R177, R8, 0x7632, R177 ;  /* 0x0000763208b17816 */ /* 0x000fe200000000b1 */
[----:B------:R-:W-:Y:S01]  /*b0a0*/  @P6 HADD2 R132, -R179.H0_H0, -RZ.H0_H0 ;  /* 0xa00000ffb3846230 */ /* 0x000fe20000000900 */
[----:B------:R-:W-:Y:S01]  /*b0b0*/  LOP3.LUT R0, R0, 0xffff, RZ, 0xc0, !PT ;  /* 0x0000ffff00007812 */ /* 0x000fe200078ec0ff */
[----:B------:R-:W-:Y:S01]  /*b0c0*/  FADD.FTZ R24, R185, R183 ;  /* 0x000000b7b9187221 */ /* 0x000fe20000010000 */
[----:B------:R-:W-:Y:S01]  /*b0d0*/  FMUL.FTZ R9, R9, UR38 ;  /* 0x0000002609097c20 */ /* 0x000fe20008410000 */
[----:B------:R-:W-:-:S02]  /*b0e0*/  PRMT R185, R179, 0x5410, R177 ;  /* 0x00005410b3b97816 */ /* 0x000fc400000000b1 */
[----:B------:R-:W-:Y:S01]  /*b0f0*/  @P6 PRMT R179, R132, 0x5410, RZ ;  /* 0x0000541084b36816 */ /* 0x000fe200000000ff */
[----:B------:R-:W-:Y:S01]  /*b100*/  MUFU.EX2 R176, R176 ;  /* 0x000000b000b07308 */ /* 0x000fe20000000800 */
[----:B------:R-:W-:-:S03]  /*b110*/  ISETP.LE.U32.AND P6, PT, R0, UR4, PT ;  /* 0x0000000400007c0c */ /* 0x000fc6000bfc3070 */
[----:B------:R-:W1:Y:S01]  /*b120*/  MUFU.EX2 R0, R9 ;  /* 0x0000000900007308 */ /* 0x000e620000000800 */
[----:B------:R-:W-:-:S03]  /*b130*/  @P5 HADD2 R195, -R177.H0_H0, -RZ.H0_H0 ;  /* 0xa00000ffb1c35230 */ /* 0x000fc60000000900 */
[----:B------:R-:W-:Y:S04]  /*b140*/  MUFU.EX2 R175, R175 ;  /* 0x000000af00af7308 */ /* 0x000fe80000000800 */
[----:B------:R-:W-:Y:S04]  /*b150*/  MUFU.EX2 R183, R189 ;  /* 0x000000bd00b77308 */ /* 0x000fe80000000800 */
[----:B------:R-:W2:Y:S04]  /*b160*/  MUFU.EX2 R174, R174 ;  /* 0x000000ae00ae7308 */ /* 0x000ea80000000800 */
[----:B------:R-:W3:Y:S01]  /*b170*/  MUFU.EX2 R194, R191 ;  /* 0x000000bf00c27308 */ /* 0x000ee20000000800 */
[----:B------:R-:W-:-:S03]  /*b180*/  LOP3.LUT R8, R30, 0xff, RZ, 0xc0, !PT ;  /* 0x000000ff1e087812 */ /* 0x000fc600078ec0ff */
[----:B------:R-:W4:Y:S01]  /*b190*/  MUFU.EX2 R173, R173 ;  /* 0x000000ad00ad7308 */ /* 0x000f220000000800 */
[----:B------:R-:W-:Y:S02]  /*b1a0*/  @P5 PRMT R177, R195, 0x5410, RZ ;  /* 0x00005410c3b15816 */ /* 0x000fe400000000ff */
[----:B------:R-:W-:Y:S01]  /*b1b0*/  ISETP.LE.U32.AND P5, PT, R8, UR4, PT ;  /* 0x0000000408007c0c */ /* 0x000fe2000bfa3070 */
[----:B-1----:R-:W-:Y:S01]  /*b1c0*/  FFMA.FTZ R8, R232, R0, R176 ;  /* 0x00000000e8087223 */ /* 0x002fe200000100b0 */
[----:B--2---:R-:W-:-:S03]  /*b1d0*/  FADD.FTZ R9, R174, R11 ;  /* 0x0000000bae097221 */ /* 0x004fc60000010000 */
[C---:B------:R-:W-:Y:S01]  /*b1e0*/  FADD.FTZ R13, R175.reuse, R8 ;  /* 0x00000008af0d7221 */ /* 0x040fe20000010000 */
[----:B---3--:R-:W-:Y:S02]  /*b1f0*/  F2FP.F16.F32.PACK_AB R8, R194, R183 ;  /* 0x000000b7c208723e */ /* 0x008fe400000000ff */
[----:B------:R-:W-:Y:S02]  /*b200*/  F2FP.F16.F32.PACK_AB R184, R175, R176 ;  /* 0x000000b0afb8723e */ /* 0x000fe400000000ff */
[C---:B----4-:R-:W-:Y:S01]  /*b210*/  F2FP.F16.F32.PACK_AB R176, R173.reuse, R174 ;  /* 0x000000aeadb0723e */ /* 0x050fe200000000ff */
[----:B------:R-:W-:Y:S01]  /*b220*/  FADD.FTZ R182, R173, R9 ;  /* 0x00000009adb67221 */ /* 0x000fe20000010000 */
[C---:B------:R-:W-:Y:S01]  /*b230*/  PRMT R174, R8.reuse, 0x7610, R174 ;  /* 0x0000761008ae7816 */ /* 0x040fe200000000ae */
[----:B------:R-:W1:Y:S01]  /*b240*/  MUFU.EX2 R137, R14 ;  /* 0x0000000e00897308 */ /* 0x000e620000000800 */
[----:B------:R-:W-:Y:S02]  /*b250*/  PRMT R173, R8, 0x7632, R173 ;  /* 0x0000763208ad7816 */ /* 0x000fe400000000ad */
[----:B------:R-:W-:Y:S01]  /*b260*/  PRMT R8, R30, 0x7632, R8 ;  /* 0x000076321e087816 */ /* 0x000fe20000000008 */
[----:B------:R-:W-:-:S02]  /*b270*/  @!P5 HADD2 R198, -R174.H0_H0, -RZ.H0_H0 ;  /* 0xa00000ffaec6d230 */ /* 0x000fc40000000900 */
[----:B------:R-:W-:Y:S01]  /*b280*/  IMAD.MOV.U32 R235, RZ, RZ, R231 ;  /* 0x000000ffffeb7224 */ /* 0x000fe200078e00e7 */
[----:B------:R-:W-:Y:S01]  /*b290*/  LOP3.LUT R8, R8, 0xff, RZ, 0xc0, !PT ;  /* 0x000000ff08087812 */ /* 0x000fe200078ec0ff */
[----:B------:R-:W2:Y:S01]  /*b2a0*/  MUFU.EX2 R11, R178 ;  /* 0x000000b2000b7308 */ /* 0x000ea20000000800 */
[----:B------:R-:W-:Y:S02]  /*b2b0*/  PRMT R231, R174, 0x5410, R173 ;  /* 0x00005410aee77816 */ /* 0x000fe400000000ad */
[----:B------:R-:W-:Y:S01]  /*b2c0*/  @!P5 PRMT R174, R198, 0x5410, RZ ;  /* 0x00005410c6aed816 */ /* 0x000fe200000000ff */
[----:B------:R-:W3:Y:S01]  /*b2d0*/  MUFU.EX2 R9, R15 ;  /* 0x0000000f00097308 */ /* 0x000ee20000000800 */
[----:B------:R-:W-:-:S03]  /*b2e0*/  ISETP.LE.U32.AND P5, PT, R8, UR4, PT ;  /* 0x0000000408007c0c */ /* 0x000fc6000bfa3070 */
[----:B------:R-:W4:Y:S01]  /*b2f0*/  MUFU.EX2 R8, R17 ;  /* 0x0000001100087308 */ /* 0x000f220000000800 */
[----:B------:R-:W-:Y:S02]  /*b300*/  @!P6 HADD2 R199, -R173.H0_H0, -RZ.H0_H0 ;  /* 0xa00000ffadc7e230 */ /* 0x000fe40000000900 */
[----:B-1----:R-:W-:Y:S01]  /*b310*/  FADD.FTZ R14, R137, R13 ;  /* 0x0000000d890e7221 */ /* 0x002fe20000010000 */
[----:B------:R-:W-:Y:S02]  /*b320*/  SHF.R.U32.HI R13, RZ, 0x18, R30 ;  /* 0x00000018ff0d7819 */ /* 0x000fe4000001161e */
[----:B------:R-:W-:Y:S02]  /*b330*/  @!P6 PRMT R173, R199, 0x5410, RZ ;  /* 0x00005410c7ade816 */ /* 0x000fe400000000ff */
[----:B------:R-:W-:Y:S01]  /*b340*/  ISETP.LE.U32.AND P6, PT, R13, UR4, PT ;  /* 0x000000040d007c0c */ /* 0x000fe2000bfc3070 */
[----:B--2---:R-:W-:-:S04]  /*b350*/  FADD.FTZ R13, R11, R14 ;  /* 0x0000000e0b0d7221 */ /* 0x004fc80000010000 */
[----:B---3--:R-:W-:Y:S01]  /*b360*/  FADD.FTZ R13, R9, R13 ;  /* 0x0000000d090d7221 */ /* 0x008fe20000010000 */
[----:B----4-:R-:W-:Y:S02]  /*b370*/  F2FP.F16.F32.PACK_AB R175, R8, R9 ;  /* 0x0000000908af723e */ /* 0x010fe400000000ff */
[----:B------:R-:W-:Y:S01]  /*b380*/  LOP3.LUT R9, R6, UR34, R235, 0x96, !PT ;  /* 0x0000002206097c12 */ /* 0x000fe2000f8e96eb */
[----:B------:R-:W-:Y:S01]  /*b390*/  FMUL.FTZ R6, R101, R5 ;  /* 0x0000000565067220 */ /* 0x000fe20000410000 */
[-C--:B------:R-:W-:Y:S01]  /*b3a0*/  FMUL.FTZ R243, R39, R3.reuse ;  /* 0x0000000327f37220 */ /* 0x080fe20000410000 */
[-C--:B------:R-:W-:Y:S02]  /*b3b0*/  FMUL.FTZ R195, R103, R3.reuse ;  /* 0x0000000367c37220 */ /* 0x080fe40000410000 */
[----:B------:R-:W-:Y:S02]  /*b3c0*/  IMAD.MOV.U32 R39, RZ, RZ, R6 ;  /* 0x000000ffff277224 */ /* 0x000fe400078e0006 */
[----:B------:R-:W-:Y:S01]  /*b3d0*/  FMUL.FTZ R6, R102, R3 ;  /* 0x0000000366067220 */ /* 0x000fe20000410000 */
[-C--:B------:R-:W-:Y:S01]  /*b3e0*/  FMUL.FTZ R102, R62, R0.reuse ;  /* 0x000000003e667220 */ /* 0x080fe20000410000 */
[----:B------:R-:W-:-:S02]  /*b3f0*/  FMUL.FTZ R103, R63, R0 ;  /* 0x000000003f677220 */ /* 0x000fc40000410000 */
[----:B------:R-:W2:Y:S01]  /*b400*/  LDL.64 R62, [R1+0x90] ;  /* 0x00009000013e7983 */ /* 0x000ea20000100a00 */
[----:B------:R-:W1:Y:S01]  /*b410*/  S2R R232, SR_CTAID.X ;  /* 0x0000000000e87919 */ /* 0x000e620000002500 */
[----:B------:R-:W-:Y:S04]  /*b420*/  MUFU.EX2 R187, R188 ;  /* 0x000000bc00bb7308 */ /* 0x000fe80000000800 */
[----:B------:R-:W3:Y:S01]  /*b430*/  MUFU.EX2 R178, R190 ;  /* 0x000000be00b27308 */ /* 0x000ee20000000800 */
[----:B------:R-:W-:Y:S02]  /*b440*/  SHF.R.U32.HI R236, RZ, 0x5, R215 ;  /* 0x00000005ffec7819 */ /* 0x000fe400000116d7 */
[----:B------:R-:W-:Y:S01]  /*b450*/  F2FP.F16.F32.PACK_AB R137, R11, R137 ;  /* 0x000000890b89723e */ /* 0x000fe200000000ff */
[----:B------:R-:W-:Y:S01]  /*b460*/  FADD.FTZ R132, R8, R13 ;  /* 0x0000000d08847221 */ /* 0x000fe20000010000 */
[----:B------:R-:W-:Y:S01]  /*b470*/  IMAD.MOV.U32 R8, RZ, RZ, R12 ;  /* 0x000000ffff087224 */ /* 0x000fe200078e000c */
[----:B---3--:R-:W-:-:S04]  /*b480*/  F2FP.F16.F32.PACK_AB R11, R178, R187 ;  /* 0x000000bbb20b723e */ /* 0x008fc800000000ff */
[----:B------:R-:W-:Y:S01]  /*b490*/  PRMT R172, R11, 0x7610, R172 ;  /* 0x000076100bac7816 */ /* 0x000fe200000000ac */
[----:B-1----:R-:W-:-:S04]  /*b4a0*/  IMAD R232, R232, 0x8, R236 ;  /* 0x00000008e8e87824 */ /* 0x002fc800078e02ec */
[----:B------:R-:W-:Y:S01]  /*b4b0*/  VIADD R232, R232, 0x4 ;  /* 0x00000004e8e87836 */ /* 0x000fe20000000000 */
[----:B------:R-:W-:Y:S01]  /*b4c0*/  PRMT R139, R11, 0x7632, R139 ;  /* 0x000076320b8b7816 */ /* 0x000fe2000000008b */
[----:B------:R-:W-:Y:S02]  /*b4d0*/  @!P5 HADD2 R200, -R172.H0_H0, -RZ.H0_H0 ;  /* 0xa00000ffacc8d230 */ /* 0x000fe40000000900 */
[----:B------:R-:W-:Y:S01]  /*b4e0*/  IMAD.WIDE.U32 R232, R232, -0x326172a9, RZ ;  /* 0xcd9e8d57e8e87825 */ /* 0x000fe200078e00ff */
[----:B------:R-:W-:-:S03]  /*b4f0*/  LOP3.LUT R8, R8, 0xff, RZ, 0xc0, !PT ;  /* 0x000000ff08087812 */ /* 0x000fc600078ec0ff */
[----:B------:R-:W-:Y:S01]  /*b500*/  IMAD.MOV.U32 R234, RZ, RZ, R230 ;  /* 0x000000ffffea7224 */ /* 0x000fe200078e00e6 */
[----:B------:R-:W-:Y:S01]  /*b510*/  PRMT R230, R172, 0x5410, R139 ;  /* 0x00005410ace67816 */ /* 0x000fe2000000008b */
[-C--:B------:R-:W-:Y:S01]  /*b520*/  FMUL.FTZ R233, R161, R5.reuse ;  /* 0x00000005a1e97220 */ /* 0x080fe20000410000 */
[----:B------:R-:W-:Y:S01]  /*b530*/  LOP3.LUT R7, R232, UR35, R7, 0x96, !PT ;  /* 0x00000023e8077c12 */ /* 0x000fe2000f8e9607 */
[-C--:B------:R-:W-:Y:S01]  /*b540*/  FMUL.FTZ R232, R160, R5.reuse ;  /* 0x00000005a0e87220 */ /* 0x080fe20000410000 */
[----:B------:R-:W-:Y:S01]  /*b550*/  @!P5 PRMT R172, R200, 0x5410, RZ ;  /* 0x00005410c8acd816 */ /* 0x000fe200000000ff */
[----:B------:R-:W-:Y:S01]  /*b560*/  IMAD.MOV.U32 R160, RZ, RZ, R234 ;  /* 0x000000ffffa07224 */ /* 0x000fe200078e00ea */
[----:B------:R-:W-:Y:S01]  /*b570*/  ISETP.LE.U32.AND P5, PT, R8, UR4, PT ;  /* 0x0000000408007c0c */ /* 0x000fe2000bfa3070 */
[----:B------:R-:W-:Y:S02]  /*b580*/  IMAD.MOV.U32 R161, RZ, RZ, R235 ;  /* 0x000000ffffa17224 */ /* 0x000fe400078e00eb */
[-C--:B------:R-:W-:Y:S01]  /*b590*/  FMUL.FTZ R245, R53, R5.reuse ;  /* 0x0000000535f57220 */ /* 0x080fe20000410000 */
[-C--:B------:R-:W-:Y:S01]  /*b5a0*/  FMUL.FTZ R236, R64, R5.reuse ;  /* 0x0000000540ec7220 */ /* 0x080fe20000410000 */
[-C--:B------:R-:W-:Y:S01]  /*b5b0*/  FMUL.FTZ R15, R96, R5.reuse ;  /* 0x00000005600f7220 */ /* 0x080fe20000410000 */
[----:B------:R-:W-:Y:S01]  /*b5c0*/  FMUL.FTZ R14, R97, R5 ;  /* 0x00000005610e7220 */ /* 0x000fe20000410000 */
        /* <DEDUP_REMOVED lines=41> */
[----:B------:R-:W-:-:S02]  /*b860*/  IMAD.MOV.U32 R216, RZ, RZ, R8 ;  /* 0x000000ffffd87224 */ /* 0x000fc400078e0008 */
[-C--:B------:R-:W-:Y:S01]  /*b870*/  FMUL.FTZ R152, R152, R2.reuse ;  /* 0x0000000298987220 */ /* 0x080fe20000410000 */
[----:B------:R-:W-:Y:S02]  /*b880*/  IMAD.MOV.U32 R58, RZ, RZ, R160 ;  /* 0x000000ffff3a7224 */ /* 0x000fe400078e00a0 */
[-C--:B------:R-:W-:Y:S01]  /*b890*/  FMUL.FTZ R153, R153, R2.reuse ;  /* 0x0000000299997220 */ /* 0x080fe20000410000 */
[----:B------:R-:W-:Y:S02]  /*b8a0*/  IMAD.MOV.U32 R59, RZ, RZ, R161 ;  /* 0x000000ffff3b7224 */ /* 0x000fe400078e00a1 */
[-C--:B------:R-:W-:Y:S01]  /*b8b0*/  FMUL.FTZ R148, R148, R2.reuse ;  /* 0x0000000294947220 */ /* 0x080fe20000410000 */
[----:B------:R-:W-:Y:S02]  /*b8c0*/  IMAD.MOV.U32 R25, RZ, RZ, R6 ;  /* 0x000000ffff197224 */ /* 0x000fe400078e0006 */
        /* <DEDUP_REMOVED lines=30> */
[----:B------:R-:W-:Y:S01]  /*bab0*/  IMAD.WIDE.U32 R6, R7, -0x2daee0ad, RZ ;  /* 0xd2511f5307067825 */ /* 0x000fe200078e00ff */
[----:B------:R-:W-:Y:S03]  /*bac0*/  MUFU.EX2 R40, R202 ;  /* 0x000000ca00287308 */ /* 0x000fe60000000800 */
[-C--:B------:R-:W-:Y:S01]  /*bad0*/  FMUL.FTZ R154, R154, R0.reuse ;  /* 0x000000009a9a7220 */ /* 0x080fe20000410000 */
[-C--:B------:R-:W-:Y:S01]  /*bae0*/  FMUL.FTZ R155, R155, R0.reuse ;  /* 0x000000009b9b7220 */ /* 0x080fe20000410000 */
[----:B------:R-:W-:Y:S01]  /*baf0*/  IMAD.WIDE.U32 R2, R9, -0x2daee0ad, RZ ;  /* 0xd2511f5309027825 */ /* 0x000fe200078e00ff */
[----:B------:R-:W1:Y:S03]  /*bb00*/  MUFU.EX2 R50, R208 ;  /* 0x000000d000327308 */ /* 0x000e660000000800 */
        /* <DEDUP_REMOVED lines=26> */
[----:B------:R-:W-:Y:S01]  /*bcb0*/  LOP3.LUT R0, R6, UR31, R3, 0x96, !PT ;  /* 0x0000001f06007c12 */ /* 0x000fe2000f8e9603 */
[----:B------:R-:W-:-:S02]  /*bcc0*/  @!P6 HADD2 R201, -R139.H0_H0, -RZ.H0_H0 ;  /* 0xa00000ff8bc9e230 */ /* 0x000fc40000000900 */
[----:B------:R-:W-:Y:S01]  /*bcd0*/  FADD.FTZ R13, R183, R8 ;  /* 0x00000008b70d7221 */ /* 0x000fe20000010000 */
[-C--:B------:R-:W-:Y:S01]  /*bce0*/  FMUL.FTZ R197, R157, R5.reuse ;  /* 0x000000059dc57220 */ /* 0x080fe20000410000 */
[----:B------:R-:W-:Y:S01]  /*bcf0*/  FMUL.FTZ R244, R52, R5 ;  /* 0x0000000534f47220 */ /* 0x000fe20000410000 */
[----:B------:R-:W-:Y:S01]  /*bd00*/  IMAD.WIDE.U32 R8, R0, -0x326172a9, RZ ;  /* 0xcd9e8d5700087825 */ /* 0x000fe200078e00ff */
[----:B------:R-:W-:-:S03]  /*bd10*/  PRMT R0, R12, 0x7771, RZ ;  /* 0x000077710c007816 */ /* 0x000fc600000000ff */
        /* <DEDUP_REMOVED lines=14> */
[----:B------:R-:W-:Y:S01]  /*be00*/  @!P6 PRMT R139, R201, 0x5410, RZ ;  /* 0x00005410c98be816 */ /* 0x000fe200000000ff */
[----:B------:R-:W-:Y:S01]  /*be10*/  IMAD.MOV.U32 R57, RZ, RZ, R39 ;  /* 0x000000ffff397224 */ /* 0x000fe200078e0027 */
[----:B------:R-:W-:Y:S01]  /*be20*/  ISETP.GT.U32.AND P6, PT, R0, UR4, PT ;  /* 0x0000000400007c0c */ /* 0x000fe2000bfc4070 */
[----:B------:R-:W-:Y:S01]  /*be30*/  IMAD.MOV.U32 R56, RZ, RZ, R48 ;  /* 0x000000ffff387224 */ /* 0x000fe200078e0030 */
[----:B-1----:R-:W-:Y:S01]  /*be40*/  F2FP.F16.F32.PACK_AB R0, R50, R40 ;  /* 0x000000283200723e */ /* 0x002fe200000000ff */
[----:B------:R-:W-:Y:S01]  /*be50*/  MUFU.EX2 R39, R203 ;  /* 0x000000cb00277308 */ /* 0x000fe20000000800 */
[----:B------:R-:W-:-:S02]  /*be60*/  IMAD.MOV.U32 R59, RZ, RZ, R96 ;  /* 0x000000ffff3b7224 */ /* 0x000fc400078e0060 */
[----:B------:R-:W-:Y:S01]  /*be70*/  FADD.FTZ R11, R192, R24 ;  /* 0x00000018c00b7221 */ /* 0x000fe20000010000 */
[C---:B------:R-:W-:Y:S01]  /*be80*/  PRMT R119, R0.reuse, 0x7610, R119 ;  /* 0x0000761000777816 */ /* 0x040fe20000000077 */
[----:B------:R1:W3:Y:S01]  /*be90*/  MUFU.EX2 R48, R206 ;  /* 0x000000ce00307308 */ /* 0x0002e20000000800 */
[----:B------:R-:W-:Y:S01]  /*bea0*/  PRMT R118, R0, 0x7632, R118 ;  /* 0x0000763200767816 */ /* 0x000fe20000000076 */
[----:B------:R-:W4:Y:S02]  /*beb0*/  LDC R226, c[0x0][0x448] ;  /* 0x00011200ffe27b82 */ /* 0x000f240000000800 */
[----:B------:R-:W-:Y:S01]  /*bec0*/  @!P5 HADD2 R10, -R119.H0_H0, -RZ.H0_H0 ;  /* 0xa00000ff770ad230 */ /* 0x000fe20000000900 */
[----:B------:R-:W-:Y:S01]  /*bed0*/  PRMT R0, R12, 0x7772, RZ ;  /* 0x000077720c007816 */ /* 0x000fe200000000ff */
[----:B------:R-:W-:Y:S02]  /*bee0*/  IMAD.MOV.U32 R126, RZ, RZ, R216 ;  /* 0x000000ffff7e7224 */ /* 0x000fe400078e00d8 */
[----:B------:R-:W-:-:S02]  /*bef0*/  IMAD.MOV.U32 R216, RZ, RZ, R15 ;  /* 0x000000ffffd87224 */ /* 0x000fc400078e000f */
[----:B------:R-:W-:Y:S01]  /*bf00*/  @P6 HADD2 R16, -R118.H0_H0, -RZ.H0_H0 ;  /* 0xa00000ff76106230 */ /* 0x000fe20000000900 */
[C---:B-1----:R-:W-:Y:S02]  /*bf10*/  PRMT R206, R137.reuse, 0x7610, R206 ;  /* 0x0000761089ce7816 */ /* 0x042fe400000000ce */
[----:B------:R-:W-:Y:S01]  /*bf20*/  PRMT R203, R137, 0x7632, R203 ;  /* 0x0000763289cb7816 */ /* 0x000fe200000000cb */
[----:B------:R-:W-:Y:S01]  /*bf30*/  IMAD.MOV.U32 R127, RZ, RZ, R25 ;  /* 0x000000ffff7f7224 */ /* 0x000fe200078e0019 */
[----:B--2---:R-:W-:-:S05]  /*bf40*/  LOP3.LUT R5, R62, UR33, R7, 0x96, !PT ;  /* 0x000000213e057c12 */ /* 0x004fca000f8e9607 */
[----:B------:R-:W-:-:S05]  /*bf50*/  IMAD.WIDE.U32 R6, R5, -0x326172a9, RZ ;  /* 0xcd9e8d5705067825 */ /* 0x000fca00078e00ff */
[----:B------:R-:W-:Y:S02]  /*bf60*/  LOP3.LUT R5, R58, UR32, R7, 0x96, !PT ;  /* 0x000000203a057c12 */ /* 0x000fe4000f8e9607 */
[----:B------:R-:W-:Y:S01]  /*bf70*/  LOP3.LUT R3, R6, UR26, R9, 0x96, !PT ;  /* 0x0000001a06037c12 */ /* 0x000fe2000f8e9609 */
[----:B------:R-:W-:Y:S01]  /*bf80*/  IMAD.MOV.U32 R62, RZ, RZ, R97 ;  /* 0x000000ffff3e7224 */ /* 0x000fe200078e0061 */
[----:B------:R-:W-:Y:S01]  /*bf90*/  PRMT R97, R119, 0x5410, R118 ;  /* 0x0000541077617816 */ /* 0x000fe20000000076 */
[----:B------:R-:W-:Y:S01]  /*bfa0*/  IMAD.MOV.U32 R58, RZ, RZ, R14 ;  /* 0x000000ffff3a7224 */ /* 0x000fe200078e000e */
[----:B------:R-:W-:Y:S01]  /*bfb0*/  @!P5 PRMT R119, R10, 0x5410, RZ ;  /* 0x000054100a77d816 */ /* 0x000fe200000000ff */
[----:B------:R-:W-:Y:S01]  /*bfc0*/  IMAD.WIDE.U32 R6, R5, -0x2daee0ad, RZ ;  /* 0xd2511f5305067825 */ /* 0x000fe200078e00ff */
[----:B------:R-:W-:-:S03]  /*bfd0*/  ISETP.GT.U32.AND P5, PT, R0, UR4, PT ;  /* 0x0000000400007c0c */ /* 0x000fc6000bfa4070 */
[----:B------:R-:W-:Y:S01]  /*bfe0*/  IMAD.WIDE.U32 R14, R3, -0x2daee0ad, RZ ;  /* 0xd2511f53030e7825 */ /* 0x000fe200078e00ff */
[----:B------:R-:W-:Y:S02]  /*bff0*/  LOP3.LUT R3, R2, UR23, R7, 0x96, !PT ;  /* 0x0000001702037c12 */ /* 0x000fe4000f8e9607 */
[----:B---3--:R-:W-:Y:S02]  /*c000*/  F2FP.F16.F32.PACK_AB R2, R48, R39 ;  /* 0x000000273002723e */ /* 0x008fe400000000ff */
[----:B------:R-:W-:Y:S01]  /*c010*/  LOP3.LUT R0, R6, UR16, R15, 0x96, !PT ;  /* 0x0000001006007c12 */ /* 0x000fe2000f8e960f */
[----:B------:R-:W-:Y:S01]  /*c020*/  IMAD.MOV.U32 R63, RZ, RZ, R17 ;  /* 0x000000ffff3f7224 */ /* 0x000fe200078e0011 */
[----:B------:R-:W-:Y:S02]  /*c030*/  PRMT R117, R2, 0x7610, R117 ;  /* 0x0000761002757816 */ /* 0x000fe40000000075 */
[----:B------:R-:W-:Y:S01]  /*c040*/  @P6 PRMT R118, R16, 0x5410, RZ ;  /* 0x0000541010766816 */ /* 0x000fe200000000ff */
[----:B------:R-:W-:Y:S01]  /*c050*/  IMAD.WIDE.U32 R16, R0, -0x326172a9, RZ ;  /* 0xcd9e8d5700107825 */ /* 0x000fe200078e00ff */
[----:B------:R-:W-:-:S03]  /*c060*/  PRMT R0, R12, 0x7773, RZ ;  /* 0x000077730c007816 */ /* 0x000fc600000000ff */
[----:B------:R-:W-:Y:S01]  /*c070*/  @P5 HADD2 R20, -R117.H0_H0, -RZ.H0_H0 ;  /* 0xa00000ff75145230 */ /* 0x000fe20000000900 */
[----:B------:R-:W-:Y:S02]  /*c080*/  PRMT R116, R2, 0x7632, R116 ;  /* 0x0000763202747816 */ /* 0x000fe40000000074 */
[----:B------:R-:W-:Y:S02]  /*c090*/  ISETP.GT.U32.AND P6, PT, R0, UR4, PT ;  /* 0x0000000400007c0c */ /* 0x000fe4000bfc4070 */
[----:B------:R-:W-:Y:S02]  /*c0a0*/  PRMT R0, R16, 0x7772, RZ ;  /* 0x0000777210007816 */ /* 0x000fe400000000ff */
[----:B------:R-:W-:Y:S02]  /*c0b0*/  PRMT R96, R117, 0x5410, R116 ;  /* 0x0000541075607816 */ /* 0x000fe40000000074 */
[----:B------:R-:W-:Y:S02]  /*c0c0*/  @P5 PRMT R117, R20, 0x5410, RZ ;  /* 0x0000541014755816 */ /* 0x000fe400000000ff */
[----:B------:R-:W-:-:S02]  /*c0d0*/  ISETP.GT.U32.AND P5, PT, R0, UR4, PT ;  /* 0x0000000400007c0c */ /* 0x000fc4000bfa4070 */
[----:B------:R-:W-:-:S11]  /*c0e0*/  PRMT R0, R16, 0x7773, RZ ;  /* 0x0000777310007816 */ /* 0x000fd600000000ff */
[----:B------:R-:W-:-:S05]  /*c0f0*/  @P5 HADD2 R19, -R137.H0_H0, -RZ.H0_H0 ;  /* 0xa00000ff89135230 */ /* 0x000fca0000000900 */
[----:B------:R-:W-:Y:S02]  /*c100*/  @P5 PRMT R206, R19, 0x5410, RZ ;  /* 0x0000541013ce5816 */ /* 0x000fe400000000ff */
[----:B------:R-:W-:Y:S01]  /*c110*/  ISETP.GT.U32.AND P5, PT, R0, UR4, PT ;  /* 0x0000000400007c0c */ /* 0x000fe2000bfa4070 */
[----:B------:R-:W-:-:S05]  /*c120*/  IMAD.WIDE.U32 R2, R3, -0x326172a9, RZ ;  /* 0xcd9e8d5703027825 */ /* 0x000fca00078e00ff */
[----:B------:R-:W-:Y:S02]  /*c130*/  LOP3.LUT R3, R8, UR17, R3, 0x96, !PT ;  /* 0x0000001108037c12 */ /* 0x000fe4000f8e9603 */
[----:B------:R-:W-:-:S05]  /*c140*/  LOP3.LUT R8, R2, UR15, R17, 0x96, !PT ;  /* 0x0000000f02087c12 */ /* 0x000fca000f8e9611 */
[----:B------:R-:W-:Y:S01]  /*c150*/  @P5 HADD2 R21, -R137.H1_H1, -RZ.H0_H0 ;  /* 0xa00000ff89155230 */ /* 0x000fe20000000d00 */
[C---:B------:R-:W-:Y:S02]  /*c160*/  LOP3.LUT R2, R8.reuse, 0xff, RZ, 0xc0, !PT ;  /* 0x000000ff08027812 */ /* 0x040fe400078ec0ff */
[----:B------:R-:W-:Y:S02]  /*c170*/  LOP3.LUT R0, R8, 0xffff, RZ, 0xc0, !PT ;  /* 0x0000ffff08007812 */ /* 0x000fe400078ec0ff */
[----:B------:R-:W-:Y:S02]  /*c180*/  @P5 PRMT R203, R21, 0x5410, RZ ;  /* 0x0000541015cb5816 */ /* 0x000fe400000000ff */
[----:B------:R-:W-:Y:S02]  /*c190*/  ISETP.LE.U32.AND P5, PT, R2, UR4, PT ;  /* 0x0000000402007c0c */ /* 0x000fe4000bfa3070 */
[----:B------:R-:W-:Y:S01]  /*c1a0*/  SHF.R.U32.HI R0, RZ, 0x8, R0 ;  /* 0x00000008ff007819 */ /* 0x000fe20000011600 */
[----:B------:R-:W-:-:S02]  /*c1b0*/  @P6 HADD2 R22, -R116.H0_H0, -RZ.H0_H0 ;  /* 0xa00000ff74166230 */ /* 0x000fc40000000900 */
[----:B------:R-:W-:Y:S01]  /*c1c0*/  IMAD.WIDE.U32 R24, R3, -0x2daee0ad, RZ ;  /* 0xd2511f5303187825 */ /* 0x000fe200078e00ff */
[----:B------:R-:W-:Y:S02]  /*c1d0*/  LOP3.LUT R0, R0, 0xffff, RZ, 0xc0, !PT ;  /* 0x0000ffff00007812 */ /* 0x000fe400078ec0ff */
[C---:B------:R-:W-:Y:S02]  /*c1e0*/  PRMT R9, R133.reuse, 0x7610, R9 ;  /* 0x0000761085097816 */ /* 0x040fe40000000009 */
[----:B------:R-:W-:Y:S02]  /*c1f0*/  @P6 PRMT R116, R22, 0x5410, RZ ;  /* 0x0000541016746816 */ /* 0x000fe400000000ff */
[----:B------:R-:W-:Y:S02]  /*c200*/  ISETP.LE.U32.AND P6, PT, R0, UR4, PT ;  /* 0x0000000400007c0c */ /* 0x000fe4000bfc3070 */
[----:B------:R-:W-:Y:S01]  /*c210*/  LOP3.LUT R25, R14, UR7, R25, 0x96, !PT ;  /* 0x000000070e197c12 */ /* 0x000fe2000f8e9619 */
[----:B------:R-:W-:Y:S01]  /*c220*/  @!P5 HADD2 R26, -R9.H0_H0, -RZ.H0_H0 ;  /* 0xa00000ff091ad230 */ /* 0x000fe20000000900 */
[----:B------:R-:W-:Y:S01]  /*c230*/  PRMT R10, R133, 0x7632, R10 ;  /* 0x00007632850a7816 */ /* 0x000fe2000000000a */
[----:B------:R-:W-:Y:S01]  /*c240*/  FADD.FTZ R6, R187, R11 ;  /* 0x0000000bbb067221 */ /* 0x000fe20000010000 */
[----:B------:R-:W-:Y:S01]  /*c250*/  LOP3.LUT R0, R25, 0xff, RZ, 0xc0, !PT ;  /* 0x000000ff19007812 */ /* 0x000fe200078ec0ff */
[----:B------:R-:W-:Y:S01]  /*c260*/  MUFU.EX2 R2, R209 ;  /* 0x000000d100027308 */ /* 0x000fe20000000800 */
[----:B------:R-:W-:-:S02]  /*c270*/  PRMT R41, R9, 0x5410, R10 ;  /* 0x0000541009297816 */ /* 0x000fc4000000000a */
[----:B------:R-:W-:Y:S01]  /*c280*/  @!P5 PRMT R9, R26, 0x5410, RZ ;  /* 0x000054101a09d816 */ /* 0x000fe200000000ff */
[----:B------:R-:W1:Y:S01]  /*c290*/  MUFU.EX2 R11, R210 ;  /* 0x000000d2000b7308 */ /* 0x000e620000000800 */
[----:B------:R-:W-:Y:S01]  /*c2a0*/  ISETP.LE.U32.AND P5, PT, R0, UR4, PT ;  /* 0x0000000400007c0c */ /* 0x000fe2000bfa3070 */
[----:B------:R-:W-:Y:S02]  /*c2b0*/  IMAD.MOV.U32 R0, RZ, RZ, R16 ;  /* 0x000000ffff007224 */ /* 0x000fe400078e0010 */
[----:B------:R-:W-:-:S03]  /*c2c0*/  @!P6 HADD2 R23, -R10.H0_H0, -RZ.H0_H0 ;  /* 0xa00000ff0a17e230 */ /* 0x000fc60000000900 */
[----:B------:R-:W-:Y:S02]  /*c2d0*/  LOP3.LUT R0, R0, 0xff, RZ, 0xc0, !PT ;  /* 0x000000ff00007812 */ /* 0x000fe400078ec0ff */
[----:B------:R-:W-:Y:S02]  /*c2e0*/  @!P6 PRMT R10, R23, 0x5410, RZ ;  /* 0x00005410170ae816 */ /* 0x000fe400000000ff */
[----:B------:R-:W-:Y:S02]  /*c2f0*/  ISETP.LE.U32.AND P6, PT, R0, UR4, PT ;  /* 0x0000000400007c0c */ /* 0x000fe4000bfc3070 */
[----:B------:R-:W-:Y:S02]  /*c300*/  LOP3.LUT R0, R25, 0xffff, RZ, 0xc0, !PT ;  /* 0x0000ffff19007812 */ /* 0x000fe400078ec0ff */
[----:B-1----:R-:W-:Y:S02]  /*c310*/  F2FP.F16.F32.PACK_AB R38, R11, R2 ;  /* 0x000000020b26723e */ /* 0x002fe400000000ff */
[----:B------:R-:W-:-:S03]  /*c320*/  SHF.R.U32.HI R0, RZ, 0x8, R0 ;  /* 0x00000008ff007819 */ /* 0x000fc60000011600 */
[----:B------:R-:W-:Y:S01]  /*c330*/  @!P5 HADD2 R28, -R38.H0_H0, -RZ.H0_H0 ;  /* 0xa00000ff261cd230 */ /* 0x000fe20000000900 */
[----:B------:R-:W-:Y:S02]  /*c340*/  LOP3.LUT R0, R0, 0xffff, RZ, 0xc0, !PT ;  /* 0x0000ffff00007812 */ /* 0x000fe400078ec0ff */
[----:B------:R-:W-:Y:S02]  /*c350*/  PRMT R202, R38, 0x7610, R202 ;  /* 0x0000761026ca7816 */ /* 0x000fe400000000ca */
[----:B------:R-:W-:Y:S02]  /*c360*/  @!P5 PRMT R202, R28, 0x5410, RZ ;  /* 0x000054101ccad816 */ /* 0x000fe400000000ff */
[----:B------:R-:W-:Y:S02]  /*c370*/  ISETP.LE.U32.AND P5, PT, R0, UR4, PT ;  /* 0x0000000400007c0c */ /* 0x000fe4000bfa3070 */
[----:B------:R-:W-:Y:S02]  /*c380*/  PRMT R0, R25, 0x7632, R0 ;  /* 0x0000763219007816 */ /* 0x000fe40000000000 */
[----:B------:R-:W-:-:S02]  /*c390*/  PRMT R67, R38, 0x7632, R67 ;  /* 0x0000763226437816 */ /* 0x000fc40000000043 */
[----:B------:R-:W-:-:S07]  /*c3a0*/  LOP3.LUT R0, R0, 0xff, RZ, 0xc0, !PT ;  /* 0x000000ff00007812 */ /* 0x000fce00078ec0ff */
[----:B------:R-:W-:-:S05]  /*c3b0*/  @!P5 HADD2 R27, -R38.H1_H1, -RZ.H0_H0 ;  /* 0xa00000ff261bd230 */ /* 0x000fca0000000d00 */
[----:B------:R-:W-:Y:S02]  /*c3c0*/  @!P5 PRMT R67, R27, 0x5410, RZ ;  /* 0x000054101b43d816 */ /* 0x000fe400000000ff */
[----:B------:R-:W-:Y:S02]  /*c3d0*/  ISETP.LE.U32.AND P5, PT, R0, UR4, PT ;  /* 0x0000000400007c0c */ /* 0x000fe4000bfa3070 */
[----:B------:R-:W-:Y:S02]  /*c3e0*/  SHF.R.U32.HI R0, RZ, 0x18, R25 ;  /* 0x00000018ff007819 */ /* 0x000fe40000011619 */
[----:B------:R-:W-:-:S09]  /*c3f0*/  PRMT R201, R175, 0x7610, R201 ;  /* 0x00007610afc97816 */ /* 0x000fd200000000c9 */
[----:B------:R-:W-:-:S05]  /*c400*/  @!P5 HADD2 R37, -R175.H0_H0, -RZ.H0_H0 ;  /* 0xa00000ffaf25d230 */ /* 0x000fca0000000900 */
[----:B------:R-:W-:Y:S02]  /*c410*/  @!P5 PRMT R201, R37, 0x5410, RZ ;  /* 0x0000541025c9d816 */ /* 0x000fe400000000ff */
[----:B------:R-:W-:Y:S01]  /*c420*/  ISETP.LE.U32.AND P5, PT, R0, UR4, PT ;  /* 0x0000000400007c0c */ /* 0x000fe2000bfa3070 */
[----:B------:R-:W-:Y:S02]  /*c430*/  IMAD.MOV.U32 R0, RZ, RZ, R24 ;  /* 0x000000ffff007224 */ /* 0x000fe400078e0018 */
[----:B------:R-:W-:Y:S01]  /*c440*/  FADD.FTZ R5, R194, R13 ;  /* 0x0000000dc2057221 */ /* 0x000fe20000010000 */
[----:B------:R-:W-:Y:S04]  /*c450*/  MUFU.EX2 R7, R218 ;  /* 0x000000da00077308 */ /* 0x000fe80000000800 */
[----:B------:R-:W1:Y:S01]  /*c460*/  MUFU.EX2 R13, R217 ;  /* 0x000000d9000d7308 */ /* 0x000e620000000800 */
[----:B------:R-:W-:-:S04]  /*c470*/  LOP3.LUT R0, R0, 0xff, RZ, 0xc0, !PT ;  /* 0x000000ff00007812 */ /* 0x000fc800078ec0ff */
[----:B------:R-:W-:Y:S01]  /*c480*/  @!P5 HADD2 R36, -R175.H1_H1, -RZ.H0_H0 ;  /* 0xa00000ffaf24d230 */ /* 0x000fe20000000d00 */
[----:B------:R-:W-:-:S04]  /*c490*/  PRMT R200, R175, 0x7632, R200 ;  /* 0x00007632afc87816 */ /* 0x000fc800000000c8 */
[----:B------:R-:W-:Y:S02]  /*c4a0*/  @!P5 PRMT R200, R36, 0x5410, RZ ;  /* 0x0000541024c8d816 */ /* 0x000fe400000000ff */
[----:B------:R-:W-:Y:S01]  /*c4b0*/  ISETP.LE.U32.AND P5, PT, R0, UR4, PT ;  /* 0x0000000400007c0c */ /* 0x000fe2000bfa3070 */
[----:B------:R-:W-:Y:S01]  /*c4c0*/  FADD.FTZ R3, R2, R182 ;  /* 0x000000b602037221 */ /* 0x000fe20000010000 */
[----:B-1----:R-:W-:Y:S01]  /*c4d0*/  F2FP.F16.F32.PACK_AB R37, R13, R7 ;  /* 0x000000070d25723e */ /* 0x002fe200000000ff */
[----:B------:R-:W-:Y:S02]  /*c4e0*/  FADD.FTZ R2, R178, R6 ;  /* 0x00000006b2027221 */ /* 0x000fe40000010000 */
[----:B------:R-:W-:Y:S02]  /*c4f0*/  FADD.FTZ R0, R11, R3 ;  /* 0x000000030b007221 */ /* 0x000fe40000010000 */
[----:B------:R-:W-:Y:S01]  /*c500*/  FADD.FTZ R6, R39, R2 ;  /* 0x0000000227067221 */ /* 0x000fe20000010000 */
[----:B------:R-:W-:-:S05]  /*c510*/  PRMT R2, R24, 0x7771, RZ ;  /* 0x0000777118027816 */ /* 0x000fca00000000ff */
[----:B------:R-:W-:Y:S01]  /*c520*/  @!P5 HADD2 R42, -R37.H0_H0, -RZ.H0_H0 ;  /* 0xa00000ff252ad230 */ /* 0x000fe20000000900 */
[----:B------:R-:W-:Y:S01]  /*c530*/  PRMT R183, R37, 0x7610, R183 ;  /* 0x0000761025b77816 */ /* 0x000fe200000000b7 */
[----:B------:R-:W-:-:S03]  /*c540*/  FADD.FTZ R3, R7, R0 ;  /* 0x0000000007037221 */ /* 0x000fc60000010000 */
[----:B------:R-:W-:Y:S02]  /*c550*/  @!P5 PRMT R183, R42, 0x5410, RZ ;  /* 0x000054102ab7d816 */ /* 0x000fe400000000ff */
[----:B------:R-:W-:Y:S01]  /*c560*/  ISETP.GT.U32.AND P5, PT, R2, UR4, PT ;  /* 0x0000000402007c0c */ /* 0x000fe2000bfa4070 */
[----:B------:R-:W1:Y:S01]  /*c570*/  MUFU.EX2 R0, R211 ;  /* 0x000000d300007308 */ /* 0x000e620000000800 */
[----:B------:R-:W-:Y:S01]  /*c580*/  PRMT R66, R176, 0x7610, R66 ;  /* 0x00007610b0427816 */ /* 0x000fe20000000042 */
[----:B------:R-:W-:Y:S02]  /*c590*/  FADD.FTZ R11, R40, R5 ;  /* 0x00000005280b7221 */ /* 0x000fe40000010000 */
[----:B------:R-:W2:Y:S01]  /*c5a0*/  MUFU.EX2 R5, R193 ;  /* 0x000000c100057308 */ /* 0x000ea20000000800 */
[----:B------:R-:W-:Y:S01]  /*c5b0*/  PRMT R55, R176, 0x7632, R55 ;  /* 0x00007632b0377816 */ /* 0x000fe20000000037 */
[----:B------:R-:W-:Y:S01]  /*c5c0*/  @!P6 HADD2 R43, -R66.H0_H0, -RZ.H0_H0 ;  /* 0xa00000ff422be230 */ /* 0x000fe20000000900 */
[----:B------:R-:W-:-:S02]  /*c5d0*/  PRMT R2, R16, 0x7771, RZ ;  /* 0x0000777110027816 */ /* 0x000fc400000000ff */
[----:B------:R-:W-:Y:S02]  /*c5e0*/  PRMT R19, R66, 0x5410, R55 ;  /* 0x0000541042137816 */ /* 0x000fe40000000037 */
[----:B------:R-:W-:Y:S01]  /*c5f0*/  @!P6 PRMT R66, R43, 0x5410, RZ ;  /* 0x000054102b42e816 */ /* 0x000fe200000000ff */
[----:B------:R-:W-:Y:S01]  /*c600*/  @P5 HADD2 R44, -R37.H1_H1, -RZ.H0_H0 ;  /* 0xa00000ff252c5230 */ /* 0x000fe20000000d00 */
[----:B------:R-:W-:Y:S02]  /*c610*/  ISETP.GT.U32.AND P6, PT, R2, UR4, PT ;  /* 0x0000000402007c0c */ /* 0x000fe4000bfc4070 */
[----:B------:R-:W-:Y:S01]  /*c620*/  PRMT R2, R24, 0x7772, RZ ;  /* 0x0000777218027816 */ /* 0x000fe200000000ff */
[----:B-1----:R-:W-:Y:S01]  /*c630*/  FADD.FTZ R7, R0, R132 ;  /* 0x0000008400077221 */ /* 0x002fe20000010000 */
[----:B------:R-:W-:Y:S01]  /*c640*/  PRMT R182, R37, 0x7632, R182 ;  /* 0x0000763225b67816 */ /* 0x000fe200000000b6 */
[----:B------:R-:W-:Y:S01]  /*c650*/  FADD.FTZ R11, R50, R11 ;  /* 0x0000000b320b7221 */ /* 0x000fe20000010000 */
[----:B------:R-:W-:Y:S01]  /*c660*/  @P5 PRMT R182, R44, 0x5410, RZ ;  /* 0x000054102cb65816 */ /* 0x000fe200000000ff */
[----:B------:R-:W-:Y:S01]  /*c670*/  FADD.FTZ R6, R48, R6 ;  /* 0x0000000630067221 */ /* 0x000fe20000010000 */
[----:B------:R-:W-:Y:S01]  /*c680*/  ISETP.GT.U32.AND P5, PT, R2, UR4, PT ;  /* 0x0000000402007c0c */ /* 0x000fe2000bfa4070 */
[----:B------:R-:W-:Y:S01]  /*c690*/  FADD.FTZ R2, R13, R3 ;  /* 0x000000030d027221 */ /* 0x000fe20000010000 */
[C---:B--2---:R-:W-:Y:S01]  /*c6a0*/  F2FP.F16.F32.PACK_AB R36, R5.reuse, R0 ;  /* 0x000000000524723e */ /* 0x044fe200000000ff */
[----:B------:R-:W-:Y:S01]  /*c6b0*/  FADD.FTZ R5, R5, R7 ;  /* 0x0000000705057221 */ /* 0x000fe20000010000 */
[----:B------:R-:W-:Y:S04]  /*c6c0*/  STL [R1+0x5c], R11 ;  /* 0x00005c0b01007387 */ /* 0x000fe80000100800 */
[----:B------:R-:W-:Y:S04]  /*c6d0*/  STL [R1+0x58], R6 ;  /* 0x0000580601007387 */ /* 0x000fe80000100800 */
[----:B------:R1:W-:Y:S04]  /*c6e0*/  STL [R1+0x64], R2 ;  /* 0x0000640201007387 */ /* 0x0003e80000100800 */
[----:B------:R2:W-:Y:S04]  /*c6f0*/  STL [R1+0x60], R5 ;  /* 0x0000600501007387 */ /* 0x0005e80000100800 */
[----:B------:R-:W3:Y:S01]  /*c700*/  LDL R192, [R1+0xa4] ;  /* 0x0000a40001c07983 */ /* 0x000ee20000100800 */
[----:B----4-:R-:W-:-:S02]  /*c710*/  IMAD.SHL.U32 R132, R226, 0x8, RZ ;  /* 0x00000008e2847824 */ /* 0x010fc400078e00ff */
[----:B------:R-:W-:Y:S01]  /*c720*/  @P5 HADD2 R45, -R36.H0_H0, -RZ.H0_H0 ;  /* 0xa00000ff242d5230 */ /* 0x000fe20000000900 */
[----:B------:R-:W-:Y:S02]  /*c730*/  PRMT R0, R24, 0x7773, RZ ;  /* 0x0000777318007816 */ /* 0x000fe400000000ff */
[----:B------:R-:W-:Y:S01]  /*c740*/  PRMT R178, R36, 0x7610, R178 ;  /* 0x0000761024b27816 */ /* 0x000fe200000000b2 */
[----:B-1----:R-:W-:Y:S01]  /*c750*/  IMAD.WIDE R2, R132, 0x2, R222 ;  /* 0x0000000284027825 */ /* 0x002fe200078e02de */
[----:B------:R-:W-:-:S03]  /*c760*/  @P5 PRMT R178, R45, 0x5410, RZ ;  /* 0x000054102db25816 */ /* 0x000fc600000000ff */
[----:B------:R-:W-:Y:S01]  /*c770*/  IMAD.WIDE R2, R226, 0x70, R2 ;  /* 0x00000070e2027825 */ /* 0x000fe200078e0202 */
[----:B------:R-:W-:-:S03]  /*c780*/  ISETP.GT.U32.AND P5, PT, R0, UR4, PT ;  /* 0x0000000400007c0c */ /* 0x000fc6000bfa4070 */
[----:B------:R-:W-:Y:S01]  /*c790*/  IMAD.WIDE R6, R226, -0x70, R2 ;  /* 0xffffff90e2067825 */ /* 0x000fe200078e0202 */
[----:B------:R-:W-:-:S03]  /*c7a0*/  PRMT R0, R8, 0x7632, R0 ;  /* 0x0000763208007816 */ /* 0x000fc60000000000 */
[----:B------:R-:W-:-:S06]  /*c7b0*/  IMAD.WIDE R6, R226, 0x70, R6 ;  /* 0x00000070e2067825 */ /* 0x000fcc00078e0206 */
[----:B------:R-:W-:Y:S02]  /*c7c0*/  @P5 HADD2 R46, -R36.H1_H1, -RZ.H0_H0 ;  /* 0xa00000ff242e5230 */ /* 0x000fe40000000d00 */
[----:B------:R-:W-:Y:S01]  /*c7d0*/  IMAD.WIDE R132, R132, 0x2, R2 ;  /* 0x0000000284847825 */ /* 0x000fe200078e0202 */
[----:B------:R-:W-:-:S03]  /*c7e0*/  LOP3.LUT R0, R0, 0xff, RZ, 0xc0, !PT ;  /* 0x000000ff00007812 */ /* 0x000fc600078ec0ff */
[----:B------:R-:W-:Y:S01]  /*c7f0*/  IMAD.WIDE R2, R226, -0x70, R6 ;  /* 0xffffff90e2027825 */ /* 0x000fe200078e0206 */
[----:B------:R-:W-:Y:S02]  /*c800*/  PRMT R176, R36, 0x7632, R176 ;  /* 0x0000763224b07816 */ /* 0x000fe400000000b0 */
[----:B------:R-:W-:Y:S02]  /*c810*/  @P5 PRMT R176, R46, 0x5410, RZ ;  /* 0x000054102eb05816 */ /* 0x000fe400000000ff */
[----:B------:R-:W-:Y:S01]  /*c820*/  ISETP.LE.U32.AND P5, PT, R0, UR4, PT ;  /* 0x0000000400007c0c */ /* 0x000fe2000bfa3070 */
[----:B------:R-:W-:Y:S01]  /*c830*/  IMAD.WIDE R2, R226, 0x70, R2 ;  /* 0x00000070e2027825 */ /* 0x000fe200078e0202 */
[----:B------:R-:W-:-:S03]  /*c840*/  PRMT R0, R184, 0x7610, R0 ;  /* 0x00007610b8007816 */ /* 0x000fc60000000000 */
[----:B------:R-:W-:-:S04]  /*c850*/  IMAD.WIDE R2, R226, -0x70, R2 ;  /* 0xffffff90e2027825 */ /* 0x000fc800078e0202 */
[----:B------:R-:W-:Y:S02]  /*c860*/  IMAD.MOV.U32 R60, RZ, RZ, R57 ;  /* 0x000000ffff3c7224 */ /* 0x000fe400078e0039 */
[----:B------:R-:W-:Y:S02]  /*c870*/  IMAD.MOV.U32 R57, RZ, RZ, R127 ;  /* 0x000000ffff397224 */ /* 0x000fe400078e007f */
[----:B------:R-:W-:Y:S02]  /*c880*/  IMAD.MOV.U32 R127, RZ, RZ, R53 ;  /* 0x000000ffff7f7224 */ /* 0x000fe400078e0035 */
[----:B------:R-:W-:Y:S02]  /*c890*/  IMAD.MOV.U32 R124, RZ, RZ, R52 ;  /* 0x000000ffff7c7224 */ /* 0x000fe400078e0034 */
[----:B------:R-:W-:-:S04]  /*c8a0*/  IMAD.WIDE R52, R226, 0x70, R2 ;  /* 0x00000070e2347825 */ /* 0x000fc800078e0202 */
[----:B------:R-:W-:Y:S01]  /*c8b0*/  @!P5 HADD2 R49, -R0.H0_H0, -RZ.H0_H0 ;  /* 0xa00000ff0031d230 */ /* 0x000fe20000000900 */
[----:B------:R-:W-:Y:S01]  /*c8c0*/  PRMT R54, R184, 0x7632, R54 ;  /* 0x00007632b8367816 */ /* 0x000fe20000000036 */
[----:B------:R-:W-:Y:S01]  /*c8d0*/  IMAD.MOV.U32 R61, RZ, RZ, R126 ;  /* 0x000000ffff3d7224 */ /* 0x000fe200078e007e */
[----:B------:R-:W-:Y:S01]  /*c8e0*/  SHF.R.U32.HI R2, RZ, 0x18, R8 ;  /* 0x00000018ff027819 */ /* 0x000fe20000011608 */
[----:B------:R-:W-:Y:S01]  /*c8f0*/  IMAD.MOV.U32 R125, RZ, RZ, R65 ;  /* 0x000000ffff7d7224 */ /* 0x000fe200078e0041 */
[----:B------:R-:W-:Y:S01]  /*c900*/  PRMT R17, R0, 0x5410, R54 ;  /* 0x0000541000117816 */ /* 0x000fe20000000036 */
[----:B------:R-:W-:Y:S01]  /*c910*/  IMAD.MOV.U32 R126, RZ, RZ, R64 ;  /* 0x000000ffff7e7224 */ /* 0x000fe200078e0040 */
[----:B------:R-:W-:Y:S01]  /*c920*/  @!P5 PRMT R0, R49, 0x5410, RZ ;  /* 0x000054103100d816 */ /* 0x000fe200000000ff */
[----:B------:R-:W-:Y:S01]  /*c930*/  IMAD.WIDE R64, R226, -0x70, R52 ;  /* 0xffffff90e2407825 */ /* 0x000fe200078e0234 */
[----:B------:R-:W-:Y:S01]  /*c940*/  ISETP.LE.U32.AND P5, PT, R2, UR4, PT ;  /* 0x0000000402007c0c */ /* 0x000fe2000bfa3070 */
[----:B------:R-:W-:Y:S01]  /*c950*/  STG.E.U16 desc[UR28][R222.64+-0x40], R135 ;  /* 0xffffc087de007986 */ /* 0x000fe2000c10151c */
[----:B------:R-:W-:-:S02]  /*c960*/  PRMT R3, R138, 0x7773, RZ ;  /* 0x000077738a037816 */ /* 0x000fc400000000ff */
[----:B------:R-:W-:Y:S01]  /*c970*/  PRMT R2, R138, 0x7772, RZ ;  /* 0x000077728a027816 */ /* 0x000fe200000000ff */
[----:B------:R-:W-:Y:S04]  /*c980*/  STG.E.U16 desc[UR28][R222.64+-0x3e], R35 ;  /* 0xffffc223de007986 */ /* 0x000fe8000c10151c */
[----:B------:R-:W-:Y:S01]  /*c990*/  STG.E.U16 desc[UR28][R64.64+-0x40], R136 ;  /* 0xffffc08840007986 */ /* 0x000fe2000c10151c */
[----:B------:R-:W-:-:S03]  /*c9a0*/  PRMT R14, R2, 0x5410, R3 ;  /* 0x00005410020e7816 */ /* 0x000fc60000000003 */
[----:B------:R-:W-:Y:S01]  /*c9b0*/  STG.E.U16 desc[UR28][R64.64+-0x3e], R134 ;  /* 0xffffc28640007986 */ /* 0x000fe2000c10151c */
[----:B------:R-:W-:-:S03]  /*c9c0*/  PRMT R2, R12, 0x7773, RZ ;  /* 0x000077730c027816 */ /* 0x000fc600000000ff */
[----:B------:R-:W-:Y:S04]  /*c9d0*/  STG.E.U16 desc[UR28][R52.64+-0x40], R9 ;  /* 0xffffc00934007986 */ /* 0x000fe8000c10151c */
[----:B------:R-:W-:Y:S01]  /*c9e0*/  STG.E.U16 desc[UR28][R52.64+-0x3e], R10 ;  /* 0xffffc20a34007986 */ /* 0x000fe2000c10151c */
[----:B--2---:R-:W-:-:S03]  /*c9f0*/  IMAD.MOV.U32 R5, RZ, RZ, R138 ;  /* 0x000000ffff057224 */ /* 0x004fc600078e008a */
[----:B------:R1:W-:Y:S01]  /*ca00*/  STG.E.U16 desc[UR28][R132.64+-0x40], R0 ;  /* 0xffffc00084007986 */ /* 0x0003e2000c10151c */
[----:B------:R-:W-:Y:S02]  /*ca10*/  PRMT R6, R138, 0x7771, RZ ;  /* 0x000077718a067816 */ /* 0x000fe400000000ff */
[----:B------:R-:W-:-:S04]  /*ca20*/  LOP3.LUT R3, R5, 0xff, RZ, 0xc0, !PT ;  /* 0x000000ff05037812 */ /* 0x000fc800078ec0ff */
[----:B------:R-:W-:Y:S02]  /*ca30*/  PRMT R13, R3, 0x5410, R6 ;  /* 0x00005410030d7816 */ /* 0x000fe40000000006 */
[----:B------:R-:W2:Y:S01]  /*ca40*/  LDC R3, c[0x0][0x4f8] ;  /* 0x00013e00ff037b82 */ /* 0x000ea20000000800 */
[----:B-1----:R-:W-:-:S04]  /*ca50*/  PRMT R0, R12, 0x7772, RZ ;  /* 0x000077720c007816 */ /* 0x002fc800000000ff */
[----:B------:R-:W-:Y:S02]  /*ca60*/  PRMT R42, R0, 0x5410, R2 ;  /* 0x00005410002a7816 */ /* 0x000fe40000000002 */
[C---:B------:R-:W-:Y:S02]  /*ca70*/  LOP3.LUT R0, R18.reuse, 0xffff, RZ, 0xc0, !PT ;  /* 0x0000ffff12007812 */ /* 0x040fe400078ec0ff */
[----:B------:R-:W-:Y:S02]  /*ca80*/  LOP3.LUT R2, R18, 0xff, RZ, 0xc0, !PT ;  /* 0x000000ff12027812 */ /* 0x000fe400078ec0ff */
[----:B------:R-:W-:-:S04]  /*ca90*/  SHF.R.U32.HI R0, RZ, 0x8, R0 ;  /* 0x00000008ff007819 */ /* 0x000fc80000011600 */
[--C-:B------:R-:W-:Y:S02]  /*caa0*/  PRMT R7, R2, 0x5410, R0.reuse ;  /* 0x0000541002077816 */ /* 0x100fe40000000000 */
[----:B------:R-:W-:Y:S02]  /*cab0*/  PRMT R0, R18, 0x7632, R0 ;  /* 0x0000763212007816 */ /* 0x000fe40000000000 */
[----:B------:R-:W-:Y:S02]  /*cac0*/  SHF.R.U32.HI R2, RZ, 0x18, R18 ;  /* 0x00000018ff027819 */ /* 0x000fe40000011612 */
[----:B------:R-:W-:-:S04]  /*cad0*/  LOP3.LUT R0, R0, 0xff, RZ, 0xc0, !PT ;  /* 0x000000ff00007812 */ /* 0x000fc800078ec0ff */
[----:B------:R-:W-:Y:S02]  /*cae0*/  PRMT R9, R0, 0x5410, R2 ;  /* 0x0000541000097816 */ /* 0x000fe40000000002 */
[C---:B------:R-:W-:Y:S02]  /*caf0*/  PRMT R2, R16.reuse, 0x7773, RZ ;  /* 0x0000777310027816 */ /* 0x040fe400000000ff */
[----:B------:R-:W-:-:S04]  /*cb00*/  PRMT R0, R16, 0x7772, RZ ;  /* 0x0000777210007816 */ /* 0x000fc800000000ff */
[----:B------:R-:W-:Y:S02]  /*cb10*/  PRMT R5, R0, 0x5410, R2 ;  /* 0x0000541000057816 */ /* 0x000fe40000000002 */
[C---:B------:R-:W-:Y:S02]  /*cb20*/  LOP3.LUT R0, R8.reuse, 0xffff, RZ, 0xc0, !PT ;  /* 0x0000ffff08007812 */ /* 0x040fe400078ec0ff */
[----:B------:R-:W-:Y:S02]  /*cb30*/  LOP3.LUT R2, R8, 0xff, RZ, 0xc0, !PT ;  /* 0x000000ff08027812 */ /* 0x000fe400078ec0ff */
[----:B------:R-:W-:-:S04]  /*cb40*/  SHF.R.U32.HI R0, RZ, 0x8, R0 ;  /* 0x00000008ff007819 */ /* 0x000fc80000011600 */
[----:B------:R-:W-:Y:S02]  /*cb50*/  PRMT R10, R2, 0x5410, R0 ;  /* 0x00005410020a7816 */ /* 0x000fe40000000000 */
[----:B--2---:R-:W-:Y:S02]  /*cb60*/  LOP3.LUT R0, R3, 0xff, RZ, 0xc0, !PT ;  /* 0x000000ff03007812 */ /* 0x004fe400078ec0ff */
[----:B------:R-:W-:Y:S02]  /*cb70*/  PRMT R2, R8, 0x7632, R2 ;  /* 0x0000763208027816 */ /* 0x000fe40000000002 */
[----:B------:R-:W-:Y:S01]  /*cb80*/  SHF.R.U32.HI R3, RZ, 0x18, R8 ;  /* 0x00000018ff037819 */ /* 0x000fe20000011608 */
[----:B------:R-:W-:Y:S01]  /*cb90*/  IMAD R0, R0, 0x10000, R0 ;  /* 0x0001000000007824 */ /* 0x000fe200078e0200 */
[----:B------:R-:W-:Y:S01]  /*cba0*/  LOP3.LUT R2, R2, 0xff, RZ, 0xc0, !PT ;  /* 0x000000ff02027812 */ /* 0x000fe200078ec0ff */
[----:B------:R-:W-:Y:S01]  /*cbb0*/  IMAD.MOV.U32 R6, RZ, RZ, R16 ;  /* 0x000000ffff067224 */ /* 0x000fe200078e0010 */
[----:B------:R-:W-:-:S02]  /*cbc0*/  LOP3.LUT R5, R5, 0xff00ff, RZ, 0xc0, !PT ;  /* 0x00ff00ff05057812 */ /* 0x000fc400078ec0ff */
[----:B------:R-:W-:Y:S02]  /*cbd0*/  PRMT R8, R2, 0x5410, R3 ;  /* 0x0000541002087816 */ /* 0x000fe40000000003 */
[--C-:B------:R-:W-:Y:S01]  /*cbe0*/  HSET2.LE.AND R3, R7, R0.reuse, PT ;  /* 0x0000000007037233 */ /* 0x100fe20003803000 */
[----:B------:R-:W-:Y:S01]  /*cbf0*/  IMAD.MOV.U32 R39, RZ, RZ, R12 ;  /* 0x000000ffff277224 */ /* 0x000fe200078e000c */
[----:B------:R-:W-:Y:S01]  /*cc00*/  HSET2.LE.AND R2, R5, R0, PT ;  /* 0x0000000005027233 */ /* 0x000fe20003803000 */
[----:B------:R-:W-:Y:S01]  /*cc10*/  IMAD.MOV.U32 R5, RZ, RZ, R137 ;  /* 0x000000ffff057224 */ /* 0x000fe200078e0089 */
[----:B------:R-:W-:Y:S02]  /*cc20*/  PRMT R40, R12, 0x7771, RZ ;  /* 0x000077710c287816 */ /* 0x000fe400000000ff */
[----:B------:R-:W-:Y:S02]  /*cc30*/  PRMT R11, R16, 0x7771, RZ ;  /* 0x00007771100b7816 */ /* 0x000fe400000000ff */
[----:B------:R-:W-:Y:S01]  /*cc40*/  LOP3.LUT R6, R6, 0xff, RZ, 0xc0, !PT ;  /* 0x000000ff06067812 */ /* 0x000fe200078ec0ff */
[----:B------:R-:W-:Y:S01]  /*cc50*/  ULEA UR6, UR27, UR14, 0x18 ;  /* 0x0000000e1b067291 */ /* 0x000fe2000f8ec0ff */
[----:B------:R-:W-:-:S02]  /*cc60*/  LOP3.LUT R12, R225, R3, RZ, 0xc0, !PT ;  /* 0x00000003e10c7212 */ /* 0x000fc400078ec0ff */
[--C-:B------:R-:W-:Y:S01]  /*cc70*/  HSET2.LE.AND R3, R13, R0.reuse, PT ;  /* 0x000000000d037233 */ /* 0x100fe20003803000 */
[----:B------:R-:W-:Y:S01]  /*cc80*/  @!P5 HADD2 R51, -R54.H0_H0, -RZ.H0_H0 ;  /* 0xa00000ff3633d230 */ /* 0x000fe20000000900 */
[----:B------:R-:W-:Y:S02]  /*cc90*/  PRMT R6, R6, 0x5410, R11 ;  /* 0x0000541006067816 */ /* 0x000fe4000000000b */
[----:B------:R-:W-:Y:S02]  /*cca0*/  LOP3.LUT R11, R5, R2, RZ, 0xc0, !PT ;  /* 0x00000002050b7212 */ /* 0x000fe400078ec0ff */
[----:B------:R-:W-:Y:S02]  /*ccb0*/  LOP3.LUT R5, R14, 0xff00ff, RZ, 0xc0, !PT ;  /* 0x00ff00ff0e057812 */ /* 0x000fe400078ec0ff */
[----:B------:R-:W-:Y:S02]  /*ccc0*/  LOP3.LUT R14, R186, R3, RZ, 0xc0, !PT ;  /* 0x00000003ba0e7212 */ /* 0x000fe400078ec0ff */
[----:B------:R-:W-:-:S02]  /*ccd0*/  HSET2.LE.AND R3, R8, R0, PT ;  /* 0x0000000008037233 */ /* 0x000fc40003803000 */
[----:B------:R-:W-:Y:S02]  /*cce0*/  @!P5 PRMT R54, R51, 0x5410, RZ ;  /* 0x000054103336d816 */ /* 0x000fe400000000ff */
[----:B------:R-:W-:Y:S02]  /*ccf0*/  LOP3.LUT P5, RZ, R215, 0x2, RZ, 0xc0, !PT ;  /* 0x00000002d7ff7812 */ /* 0x000fe400078ac0ff */
[--C-:B------:R-:W-:Y:S02]  /*cd00*/  HSET2.LE.AND R2, R9, R0.reuse, PT ;  /* 0x0000000009027233 */ /* 0x100fe40003803000 */
[----:B------:R-:W-:Y:S02]  /*cd10*/  HSET2.LE.AND R5, R5, R0, PT ;  /* 0x0000000005057233 */ /* 0x000fe40003803000 */
[----:B------:R-:W-:-:S03]  /*cd20*/  LOP3.LUT R9, R17, R3, RZ, 0xc0, !PT ;  /* 0x0000000311097212 */ /* 0x000fc600078ec0ff */
[----:B------:R-:W-:Y:S02]  /*cd30*/  LOP3.LUT R15, R185, R5, RZ, 0xc0, !PT ;  /* 0x00000005b90f7212 */ /* 0x000fe400078ec0ff */
[--C-:B------:R-:W-:Y:S02]  /*cd40*/  HSET2.LE.AND R5, R6, R0.reuse, PT ;  /* 0x0000000006057233 */ /* 0x100fe40003803000 */
[----:B------:R-:W-:Y:S02]  /*cd50*/  LOP3.LUT R13, R219, R2, RZ, 0xc0, !PT ;  /* 0x00000002db0d7212 */ /* 0x000fe400078ec0ff */
[----:B------:R-:W-:Y:S02]  /*cd60*/  HSET2.LE.AND R2, R10, R0, PT ;  /* 0x000000000a027233 */ /* 0x000fe40003803000 */
[----:B------:R-:W-:-:S03]  /*cd70*/  LOP3.LUT R10, R19, R5, RZ, 0xc0, !PT ;  /* 0x00000005130a7212 */ /* 0x000fc600078ec0ff */
[----:B------:R-:W-:Y:S02]  /*cd80*/  LOP3.LUT R8, R41, R2, RZ, 0xc0, !PT ;  /* 0x0000000229087212 */ /* 0x000fe400078ec0ff */
[----:B---3--:R-:W-:Y:S01]  /*cd90*/  LEA R27, R192, UR6, 0x1 ;  /* 0x00000006c01b7c11 */ /* 0x008fe2000f8e08ff */
[----:B------:R-:W-:-:S04]  /*cda0*/  IMAD.MOV.U32 R192, RZ, RZ, 0x20 ;  /* 0x00000020ffc07424 */ /* 0x000fc800078e00ff */
[C---:B------:R-:W-:Y:S01]  /*cdb0*/  VIADD R2, R27.reuse, 0xa000 ;  /* 0x0000a0001b027836 */ /* 0x040fe20000000000 */
[----:B------:R-:W-:Y:S01]  /*cdc0*/  SEL R3, R192, 0xffffffe0, !P5 ;  /* 0xffffffe0c0037807 */ /* 0x000fe20006800000 */
[C---:B------:R-:W-:Y:S01]  /*cdd0*/  VIADD R26, R27.reuse, 0xa040 ;  /* 0x0000a0401b1a7836 */ /* 0x040fe20000000000 */
[----:B------:R-:W-:Y:S03]  /*cde0*/  LDSM.16.MT88.4 R20, [R27+0xa000] ;  /* 0x00a000001b14783b */ /* 0x000fe60000004200 */
[----:B------:R-:W-:-:S05]  /*cdf0*/  IMAD.IADD R35, R27, 0x1, R3 ;  /* 0x000000011b237824 */ /* 0x000fca00078e0203 */
[----:B------:R-:W1:Y:S01]  /*ce00*/  LDSM.16.MT88.4 R16, [R35+0xa000] ;  /* 0x00a000002310783b */ /* 0x000e620000004200 */
[----:B------:R-:W-:Y:S01]  /*ce10*/  @P0 VIADD R26, R2, 0xffffffc0 ;  /* 0xffffffc0021a0836 */ /* 0x000fe20000000000 */
[-C--:B-1----:R-:W-:Y:S08]  /*ce20*/  HMMA.16816.F32 R232, R12, R16.reuse, R232 ;  /* 0x000000100ce8723c */ /* 0x082ff000000018e8 */
[C---:B------:R-:W-:Y:S08]  /*ce30*/  HMMA.16816.F32 R144, R8.reuse, R16, R144 ;  /* 0x000000100890723c */ /* 0x040ff00000001890 */
[-C--:B------:R-:W-:Y:S08]  /*ce40*/  HMMA.16816.F32 R140, R8, R18.reuse, R140 ;  /* 0x00000012088c723c */ /* 0x080ff0000000188c */
[----:B------:R-:W-:Y:S01]  /*ce50*/  HMMA.16816.F32 R196, R12, R18, R196 ;  /* 0x000000120cc4723c */ /* 0x000fe200000018c4 */
[----:B------:R-:W1:Y:S01]  /*ce60*/  LDSM.16.MT88.4 R16, [R26] ;  /* 0x000000001a10783b */ /* 0x000e620000004200 */
[----:B------:R-:W-:-:S02]  /*ce70*/  IMAD.IADD R28, R3, 0x1, R26 ;  /* 0x00000001031c7824 */ /* 0x000fc400078e021a */
[----:B------:R-:W-:Y:S02]  /*ce80*/  IMAD.MOV.U32 R194, RZ, RZ, R57 ;  /* 0x000000ffffc27224 */ /* 0x000fe400078e0039 */
[----:B------:R-:W-:Y:S02]  /*ce90*/  IMAD.MOV.U32 R184, RZ, RZ, R56 ;  /* 0x000000ffffb87224 */ /* 0x000fe400078e0038 */
[----:B------:R-:W-:Y:S02]  /*cea0*/  IMAD.MOV.U32 R187, RZ, RZ, R59 ;  /* 0x000000ffffbb7224 */ /* 0x000fe400078e003b */
[----:B------:R-:W-:Y:S01]  /*ceb0*/  IMAD.MOV.U32 R217, RZ, RZ, R58 ;  /* 0x000000ffffd97224 */ /* 0x000fe200078e003a */
[-C--:B-1----:R-:W-:Y:S08]  /*cec0*/  HMMA.16816.F32 R240, R12, R16.reuse, R240 ;  /* 0x000000100cf0723c */ /* 0x082ff000000018f0 */
[C---:B------:R-:W-:Y:S08]  /*ced0*/  HMMA.16816.F32 R56, R8.reuse, R16, R68 ;  /* 0x000000100838723c */ /* 0x040ff00000001844 */
[-C--:B------:R-:W-:Y:S08]  /*cee0*/  HMMA.16816.F32 R84, R8, R18.reuse, R84 ;  /* 0x000000120854723c */ /* 0x080ff00000001854 */
[----:B------:R-:W-:Y:S01]  /*cef0*/  HMMA.16816.F32 R208, R12, R18, R156 ;  /* 0x000000120cd0723c */ /* 0x000fe2000000189c */
[----:B------:R-:W1:Y:S01]  /*cf00*/  LDSM.16.MT88.4 R16, [R28] ;  /* 0x000000001c10783b */ /* 0x000e620000004200 */
[----:B------:R-:W-:-:S02]  /*cf10*/  IMAD.MOV.U32 R192, RZ, RZ, R61 ;  /* 0x000000ffffc07224 */ /* 0x000fc400078e003d */
[----:B------:R-:W-:Y:S02]  /*cf20*/  IMAD.MOV.U32 R193, RZ, RZ, R60 ;  /* 0x000000ffffc17224 */ /* 0x000fe400078e003c */
[----:B------:R-:W-:Y:S02]  /*cf30*/  IMAD.MOV.U32 R185, RZ, RZ, R63 ;  /* 0x000000ffffb97224 */ /* 0x000fe400078e003f */
[----:B------:R-:W-:Y:S02]  /*cf40*/  IMAD.MOV.U32 R186, RZ, RZ, R62 ;  /* 0x000000ffffba7224 */ /* 0x000fe400078e003e */
[----:B------:R-:W-:Y:S02]  /*cf50*/  @P6 HADD2 R47, -R55.H0_H0, -RZ.H0_H0 ;  /* 0xa00000ff372f6230 */ /* 0x000fe40000000900 */
[----:B------:R-:W-:Y:S02]  /*cf60*/  IMAD.MOV.U32 R218, RZ, RZ, R98 ;  /* 0x000000ffffda7224 */ /* 0x000fe400078e0062 */
[----:B------:R-:W-:Y:S01]  /*cf70*/  IMAD.MOV.U32 R219, RZ, RZ, R99 ;  /* 0x000000ffffdb7224 */ /* 0x000fe200078e0063 */
[-C--:B------:R-:W-:Y:S08]  /*cf80*/  HMMA.16816.F32 R168, R12, R20.reuse, R168 ;  /* 0x000000140ca8723c */ /* 0x080ff000000018a8 */
[C---:B------:R-:W-:Y:S08]  /*cf90*/  HMMA.16816.F32 R152, R8.reuse, R20, R152 ;  /* 0x000000140898723c */ /* 0x040ff00000001898 */
[----:B------:R-:W-:Y:S01]  /*cfa0*/  HMMA.16816.F32 R148, R8, R22, R148 ;  /* 0x000000160894723c */ /* 0x000fe20000001894 */
[----:B------:R-:W-:Y:S01]  /*cfb0*/  IMAD.MOV.U32 R2, RZ, RZ, R24 ;  /* 0x000000ffff027224 */ /* 0x000fe200078e0018 */
[----:B------:R-:W-:Y:S01]  /*cfc0*/  PRMT R7, R24, 0x7771, RZ ;  /* 0x0000777118077816 */ /* 0x000fe200000000ff */
[----:B------:R-:W-:Y:S05]  /*cfd0*/  LDSM.16.MT88.4 R156, [R35+0xa800] ;  /* 0x00a80000239c783b */ /* 0x000fea0000004200 */
[-C--:B-1----:R-:W-:Y:S08]  /*cfe0*/  HMMA.16816.F32 R244, R12, R16.reuse, R244 ;  /* 0x000000100cf4723c */ /* 0x082ff000000018f4 */
[C---:B------:R-:W-:Y:S08]  /*cff0*/  HMMA.16816.F32 R60, R8.reuse, R16, R80 ;  /* 0x00000010083c723c */ /* 0x040ff00000001850 */
[-C--:B------:R-:W-:Y:S08]  /*d000*/  HMMA.16816.F32 R100, R8, R18.reuse, R100 ;  /* 0x000000120864723c */ /* 0x080ff00000001864 */
[----:B------:R-:W-:Y:S01]  /*d010*/  HMMA.16816.F32 R236, R12, R18, R236 ;  /* 0x000000120cec723c */ /* 0x000fe200000018ec */
[----:B------:R-:W1:Y:S01]  /*d020*/  LDSM.16.MT88.4 R16, [R27+0xb000] ;  /* 0x00b000001b10783b */ /* 0x000e620000004200 */
[----:B------:R-:W-:-:S02]  /*d030*/  @P6 PRMT R55, R47, 0x5410, RZ ;  /* 0x000054102f376816 */ /* 0x000fc400000000ff */
[----:B------:R-:W-:Y:S01]  /*d040*/  LOP3.LUT R2, R2, 0xff, RZ, 0xc0, !PT ;  /* 0x000000ff02027812 */ /* 0x000fe200078ec0ff */
[----:B------:R-:W-:Y:S03]  /*d050*/  LDSM.16.MT88.4 R80, [R27+0xb800] ;  /* 0x00b800001b50783b */ /* 0x000fe60000004200 */
[-C--:B-1----:R-:W-:Y:S08]  /*d060*/  HMMA.16816.F32 R68, R12, R16.reuse, R188 ;  /* 0x000000100c44723c */ /* 0x082ff000000018bc */
[C---:B------:R-:W-:Y:S08]  /*d070*/  HMMA.16816.F32 R72, R8.reuse, R16, R72 ;  /* 0x000000100848723c */ /* 0x040ff00000001848 */
[-C--:B------:R-:W-:Y:S08]  /*d080*/  HMMA.16816.F32 R76, R8, R18.reuse, R76 ;  /* 0x00000012084c723c */ /* 0x080ff0000000184c */
[C---:B------:R-:W-:Y:S01]  /*d090*/  HMMA.16816.F32 R48, R12.reuse, R18, R248 ;  /* 0x000000120c30723c */ /* 0x040fe200000018f8 */
[----:B------:R-:W1:Y:S07]  /*d0a0*/  LDSM.16.MT88.4 R16, [R35+0xb000] ;  /* 0x00b000002310783b */ /* 0x000e6e0000004200 */
[----:B------:R-:W-:Y:S01]  /*d0b0*/  HMMA.16816.F32 R44, R12, R22, R164 ;  /* 0x000000160c2c723c */ /* 0x000fe200000018a4 */
[----:B------:R-:W2:Y:S01]  /*d0c0*/  LDSM.16.MT88.4 R20, [R26+0x1000] ;  /* 0x001000001a14783b */ /* 0x000ea20000004200 */
[----:B------:R-:W-:-:S02]  /*d0d0*/  LOP3.LUT R3, R39, 0xff, RZ, 0xc0, !PT ;  /* 0x000000ff27037812 */ /* 0x000fc400078ec0ff */
[C---:B------:R-:W-:Y:S01]  /*d0e0*/  PRMT R6, R24.reuse, 0x7773, RZ ;  /* 0x0000777318067816 */ /* 0x040fe200000000ff */
[----:B------:R-:W-:Y:S03]  /*d0f0*/  LDSM.16.MT88.4 R164, [R27+0xa800] ;  /* 0x00a800001ba4783b */ /* 0x000fe60000004200 */
[-C--:B-1----:R-:W-:Y:S08]  /*d100*/  HMMA.16816.F32 R188, R12, R16.reuse, R184 ;  /* 0x000000100cbc723c */ /* 0x082ff000000018b8 */
[C---:B------:R-:W-:Y:S08]  /*d110*/  HMMA.16816.F32 R88, R8.reuse, R16, R88 ;  /* 0x000000100858723c */ /* 0x040ff00000001858 */
[-C--:B------:R-:W-:Y:S08]  /*d120*/  HMMA.16816.F32 R92, R8, R18.reuse, R92 ;  /* 0x00000012085c723c */ /* 0x080ff0000000185c */
[----:B------:R-:W-:Y:S01]  /*d130*/  HMMA.16816.F32 R184, R12, R18, R216 ;  /* 0x000000120cb8723c */ /* 0x000fe200000018d8 */
[----:B------:R-:W1:Y:S07]  /*d140*/  LDSM.16.MT88.4 R16, [R28+0x1000] ;  /* 0x001000001c10783b */ /* 0x000e6e0000004200 */
[C---:B--2---:R-:W-:Y:S08]  /*d150*/  HMMA.16816.F32 R104, R8.reuse, R20, R104 ;  /* 0x000000140868723c */ /* 0x044ff00000001868 */
[----:B------:R-:W-:Y:S08]  /*d160*/  HMMA.16816.F32 R108, R8, R22, R108 ;  /* 0x00000016086c723c */ /* 0x000ff0000000186c */
[C---:B------:R-:W-:Y:S08]  /*d170*/  HMMA.16816.F32 R192, R12.reuse, R20, R192 ;  /* 0x000000140cc0723c */ /* 0x040ff000000018c0 */
[----:B------:R-:W-:Y:S01]  /*d180*/  HMMA.16816.F32 R20, R12, R22, R112 ;  /* 0x000000160c14723c */ /* 0x000fe20000001870 */
[----:B------:R-:W-:Y:S01]  /*d190*/  PRMT R5, R24, 0x7772, RZ ;  /* 0x0000777218057816 */ /* 0x000fe200000000ff */
[----:B------:R-:W-:Y:S06]  /*d1a0*/  LDSM.16.MT88.4 R112, [R26+0x1800] ;  /* 0x001800001a70783b */ /* 0x000fec0000004200 */
[C---:B-1----:R-:W-:Y:S08]  /*d1b0*/  HMMA.16816.F32 R120, R8.reuse, R16, R120 ;  /* 0x000000100878723c */ /* 0x042ff00000001878 */
[----:B------:R-:W-:Y:S08]  /*d1c0*/  HMMA.16816.F32 R160, R8, R18, R160 ;  /* 0x0000001208a0723c */ /* 0x000ff000000018a0 */
[C---:B------:R-:W-:Y:S08]  /*d1d0*/  HMMA.16816.F32 R216, R12.reuse, R16, R124 ;  /* 0x000000100cd8723c */ /* 0x040ff0000000187c */
[----:B------:R-:W-:Y:S01]  /*d1e0*/  HMMA.16816.F32 R16, R12, R18, R128 ;  /* 0x000000120c10723c */ /* 0x000fe20000001880 */
[----:B------:R-:W-:-:S02]  /*d1f0*/  PRMT R12, R2, 0x5410, R7 ;  /* 0x00005410020c7816 */ /* 0x000fc40000000007 */
[C---:B------:R-:W-:Y:S02]  /*d200*/  LOP3.LUT R2, R30.reuse, 0xffff, RZ, 0xc0, !PT ;  /* 0x0000ffff1e027812 */ /* 0x040fe400078ec0ff */
[----:B------:R-:W-:Y:S02]  /*d210*/  PRMT R13, R3, 0x5410, R40 ;  /* 0x00005410030d7816 */ /* 0x000fe40000000028 */
[----:B------:R-:W-:Y:S02]  /*d220*/  SHF.R.U32.HI R2, RZ, 0x8, R2 ;  /* 0x00000008ff027819 */ /* 0x000fe40000011602 */
[----:B------:R-:W-:-:S04]  /*d230*/  LOP3.LUT R3, R30, 0xff, RZ, 0xc0, !PT ;  /* 0x000000ff1e037812 */ /* 0x000fc800078ec0ff */
[----:B------:R-:W-:Y:S02]  /*d240*/  PRMT R14, R3, 0x5410, R2 ;  /* 0x00005410030e7816 */ /* 0x000fe40000000002 */
[----:B------:R-:W-:Y:S02]  /*d250*/  PRMT R3, R30, 0x7632, R3 ;  /* 0x000076321e037816 */ /* 0x000fe40000000003 */
[----:B------:R-:W-:Y:S02]  /*d260*/  LOP3.LUT R2, R25, 0xffff, RZ, 0xc0, !PT ;  /* 0x0000ffff19027812 */ /* 0x000fe400078ec0ff */
[----:B------:R-:W-:Y:S02]  /*d270*/  PRMT R15, R5, 0x5410, R6 ;  /* 0x00005410050f7816 */ /* 0x000fe40000000006 */
[----:B------:R-:W-:Y:S02]  /*d280*/  PRMT R5, R25, 0x7632, R5 ;  /* 0x0000763219057816 */ /* 0x000fe40000000005 */
[----:B------:R-:W-:-:S02]  /*d290*/  LOP3.LUT R6, R3, 0xff, RZ, 0xc0, !PT ;  /* 0x000000ff03067812 */ /* 0x000fc400078ec0ff */
[----:B------:R-:W-:Y:S02]  /*d2a0*/  LOP3.LUT R8, R25, 0xff, RZ, 0xc0, !PT ;  /* 0x000000ff19087812 */ /* 0x000fe400078ec0ff */
[----:B------:R-:W-:Y:S02]  /*d2b0*/  SHF.R.U32.HI R3, RZ, 0x8, R2 ;  /* 0x00000008ff037819 */ /* 0x000fe40000011602 */
[----:B------:R-:W-:Y:S02]  /*d2c0*/  SHF.R.U32.HI R7, RZ, 0x18, R25 ;  /* 0x00000018ff077819 */ /* 0x000fe40000011619 */
[----:B------:R-:W-:Y:S02]  /*d2d0*/  LOP3.LUT R2, R5, 0xff, RZ, 0xc0, !PT ;  /* 0x000000ff05027812 */ /* 0x000fe400078ec0ff */
[----:B------:R-:W-:Y:S02]  /*d2e0*/  PRMT R5, R8, 0x5410, R3 ;  /* 0x0000541008057816 */ /* 0x000fe40000000003 */
[----:B------:R-:W-:-:S02]  /*d2f0*/  SHF.R.U32.HI R9, RZ, 0x18, R30 ;  /* 0x00000018ff097819 */ /* 0x000fc4000001161e */
[----:B------:R-:W-:Y:S02]  /*d300*/  LOP3.LUT R3, R15, 0xff00ff, RZ, 0xc0, !PT ;  /* 0x00ff00ff0f037812 */ /* 0x000fe400078ec0ff */
[----:B------:R-:W-:Y:S02]  /*d310*/  PRMT R10, R2, 0x5410, R7 ;  /* 0x00005410020a7816 */ /* 0x000fe40000000007 */
[----:B------:R-:W-:Y:S02]  /*d320*/  PRMT R11, R6, 0x5410, R9 ;  /* 0x00005410060b7816 */ /* 0x000fe40000000009 */
[--C-:B------:R-:W-:Y:S02]  /*d330*/  HSET2.LE.AND R6, R3, R0.reuse, PT ;  /* 0x0000000003067233 */ /* 0x100fe40003803000 */
[----:B------:R-:W-:Y:S02]  /*d340*/  LOP3.LUT R2, R42, 0xff00ff, RZ, 0xc0, !PT ;  /* 0x00ff00ff2a027812 */ /* 0x000fe400078ec0ff */
[--C-:B------:R-:W-:Y:S01]  /*d350*/  HSET2.LE.AND R3, R10, R0.reuse, PT ;  /* 0x000000000a037233 */ /* 0x100fe20003803000 */
[----:B------:R-:W-:Y:S01]  /*d360*/  IMAD.MOV.U32 R10, RZ, RZ, R38 ;  /* 0x000000ffff0a7224 */ /* 0x000fe200078e0026 */
[----:B------:R-:W-:-:S02]  /*d370*/  HSET2.LE.AND R5, R5, R0, PT ;  /* 0x0000000005057233 */ /* 0x000fc40003803000 */
[--C-:B------:R-:W-:Y:S02]  /*d380*/  HSET2.LE.AND R8, R2, R0.reuse, PT ;  /* 0x0000000002087233 */ /* 0x100fe40003803000 */
[--C-:B------:R-:W-:Y:S02]  /*d390*/  HSET2.LE.AND R9, R13, R0.reuse, PT ;  /* 0x000000000d097233 */ /* 0x100fe40003803000 */
[--C-:B------:R-:W-:Y:S02]  /*d3a0*/  HSET2.LE.AND R2, R12, R0.reuse, PT ;  /* 0x000000000c027233 */ /* 0x100fe40003803000 */
[--C-:B------:R-:W-:Y:S02]  /*d3b0*/  HSET2.LE.AND R7, R14, R0.reuse, PT ;  /* 0x000000000e077233 */ /* 0x100fe40003803000 */
[----:B------:R-:W-:Y:S01]  /*d3c0*/  LOP3.LUT R124, R10, R5, RZ, 0xc0, !PT ;  /* 0x000000050a7c7212 */ /* 0x000fe200078ec0ff */
[----:B------:R-:W-:Y:S01]  /*d3d0*/  IMAD.MOV.U32 R5, RZ, RZ, R175 ;  /* 0x000000ffff057224 */ /* 0x000fe200078e00af */
[----:B------:R-:W-:Y:S01]  /*d3e0*/  HSET2.LE.AND R0, R11, R0, PT ;  /* 0x000000000b007233 */ /* 0x000fe20003803000 */
[----:B------:R-:W-:Y:S03]  /*d3f0*/  LDSM.16.MT88.4 R12, [R28+0x1800] ;  /* 0x001800001c0c783b */ /* 0x000fe60000004200 */
[----:B------:R-:W-:Y:S01]  /*d400*/  LOP3.LUT R125, R5, R3, RZ, 0xc0, !PT ;  /* 0x00000003057d7212 */ /* 0x000fe200078ec0ff */
[----:B------:R-:W-:Y:S01]  /*d410*/  IMAD.MOV.U32 R3, RZ, RZ, R37 ;  /* 0x000000ffff037224 */ /* 0x000fe200078e0025 */
[----:B------:R-:W-:Y:S01]  /*d420*/  LOP3.LUT R129, R230, R0, RZ, 0xc0, !PT ;  /* 0x00000000e6817212 */ /* 0x000fe200078ec0ff */
[----:B------:R-:W-:Y:S01]  /*d430*/  IMAD.MOV.U32 R0, RZ, RZ, R36 ;  /* 0x000000ffff007224 */ /* 0x000fe200078e0024 */
[----:B------:R-:W-:-:S02]  /*d440*/  LOP3.LUT R128, R231, R7, RZ, 0xc0, !PT ;  /* 0x00000007e7807212 */ /* 0x000fc400078ec0ff */
[----:B------:R-:W-:Y:S02]  /*d450*/  LOP3.LUT R126, R3, R2, RZ, 0xc0, !PT ;  /* 0x00000002037e7212 */ /* 0x000fe400078ec0ff */
[----:B------:R-:W-:Y:S02]  /*d460*/  LOP3.LUT R130, R97, R9, RZ, 0xc0, !PT ;  /* 0x0000000961827212 */ /* 0x000fe400078ec0ff */
[----:B------:R-:W-:Y:S02]  /*d470*/  LOP3.LUT R131, R96, R8, RZ, 0xc0, !PT ;  /* 0x0000000860837212 */ /* 0x000fe400078ec0ff */
[----:B------:R-:W-:Y:S01]  /*d480*/  LOP3.LUT R127, R0, R6, RZ, 0xc0, !PT ;  /* 0x00000006007f7212 */ /* 0x000fe200078ec0ff */
[----:B------:R-:W-:Y:S04]  /*d490*/  LDSM.16.MT88.4 R8, [R28+0x800] ;  /* 0x000800001c08783b */ /* 0x000fe80000004200 */
[-C--:B------:R-:W-:Y:S01]  /*d4a0*/  HMMA.16816.F32 R68, R128, R80.reuse, R68 ;  /* 0x000000508044723c */ /* 0x080fe20000001844 */
[----:B------:R-:W-:Y:S07]  /*d4b0*/  LDSM.16.MT88.4 R96, [R35+0xb800] ;  /* 0x00b800002360783b */ /* 0x000fee0000004200 */
[C---:B------:R-:W-:Y:S08]  /*d4c0*/  HMMA.16816.F32 R72, R124.reuse, R80, R72 ;  /* 0x000000507c48723c */ /* 0x040ff00000001848 */
[-C--:B------:R-:W-:Y:S08]  /*d4d0*/  HMMA.16816.F32 R76, R124, R82.reuse, R76 ;  /* 0x000000527c4c723c */ /* 0x080ff0000000184c */
[----:B------:R-:W-:Y:S01]  /*d4e0*/  HMMA.16816.F32 R80, R128, R82, R48 ;  /* 0x000000528050723c */ /* 0x000fe20000001830 */
[----:B------:R-:W1:Y:S01]  /*d4f0*/  LDSM.16.MT88.4 R48, [R26+0x800] ;  /* 0x000800001a30783b */ /* 0x000e620000004200 */
[----:B------:R-:W-:-:S03]  /*d500*/  IMAD.WIDE R2, R226, 0x70, R64 ;  /* 0x00000070e2027825 */ /* 0x000fc600078e0240 */
[----:B------:R-:W-:Y:S04]  /*d510*/  STG.E.U16 desc[UR28][R132.64+-0x3e], R54 ;  /* 0xffffc23684007986 */ /* 0x000fe8000c10151c */
[----:B------:R-:W-:Y:S04]  /*d520*/  STG.E.U16 desc[UR28][R222.64+-0x30], R181 ;  /* 0xffffd0b5de007986 */ /* 0x000fe8000c10151c */
[----:B------:R-:W-:Y:S01]  /*d530*/  STG.E.U16 desc[UR28][R222.64+-0x2e], R180 ;  /* 0xffffd2b4de007986 */ /* 0x000fe2000c10151c */
[----:B------:R-:W-:-:S03]  /*d540*/  IMAD.WIDE R6, R226, -0x70, R2 ;  /* 0xffffff90e2067825 */ /* 0x000fc600078e0202 */
[----:B------:R-:W-:Y:S04]  /*d550*/  STG.E.U16 desc[UR28][R64.64+-0x30], R179 ;  /* 0xffffd0b340007986 */ /* 0x000fe8000c10151c */
[----:B------:R-:W-:Y:S01]  /*d560*/  STG.E.U16 desc[UR28][R64.64+-0x2e], R177 ;  /* 0xffffd2b140007986 */ /* 0x000fe2000c10151c */
[-C--:B------:R-:W-:Y:S03]  /*d570*/  HMMA.16816.F32 R168, R128, R164.reuse, R168 ;  /* 0x000000a480a8723c */ /* 0x080fe600000018a8 */
[----:B------:R-:W-:Y:S04]  /*d580*/  STG.E.U16 desc[UR28][R52.64+-0x30], R66 ;  /* 0xffffd04234007986 */ /* 0x000fe8000c10151c */
[----:B------:R2:W-:Y:S01]  /*d590*/  STG.E.U16 desc[UR28][R52.64+-0x2e], R55 ;  /* 0xffffd23734007986 */ /* 0x0005e2000c10151c */
[C---:B------:R-:W-:Y:S03]  /*d5a0*/  HMMA.16816.F32 R152, R124.reuse, R164, R152 ;  /* 0x000000a47c98723c */ /* 0x040fe60000001898 */
[----:B------:R-:W-:Y:S04]  /*d5b0*/  STG.E.U16 desc[UR28][R132.64+-0x30], R206 ;  /* 0xffffd0ce84007986 */ /* 0x000fe8000c10151c */
[----:B------:R-:W-:Y:S01]  /*d5c0*/  STG.E.U16 desc[UR28][R132.64+-0x2e], R203 ;  /* 0xffffd2cb84007986 */ /* 0x000fe2000c10151c */
[C---:B------:R-:W-:Y:S03]  /*d5d0*/  HMMA.16816.F32 R148, R124.reuse, R166, R148 ;  /* 0x000000a67c94723c */ /* 0x040fe60000001894 */
[----:B------:R-:W-:Y:S04]  /*d5e0*/  STG.E.U16 desc[UR28][R222.64+-0x20], R174 ;  /* 0xffffe0aede007986 */ /* 0x000fe8000c10151c */
[----:B------:R-:W-:Y:S01]  /*d5f0*/  STG.E.U16 desc[UR28][R222.64+-0x1e], R173 ;  /* 0xffffe2adde007986 */ /* 0x000fe2000c10151c */
[----:B-1----:R-:W-:Y:S03]  /*d600*/  HMMA.16816.F32 R40, R124, R48, R56 ;  /* 0x000000307c28723c */ /* 0x002fe60000001838 */
[----:B------:R-:W-:Y:S04]  /*d610*/  STG.E.U16 desc[UR28][R64.64+-0x20], R172 ;  /* 0xffffe0ac40007986 */ /* 0x000fe8000c10151c */
[----:B------:R-:W-:Y:S01]  /*d620*/  STG.E.U16 desc[UR28][R64.64+-0x1e], R139 ;  /* 0xffffe28b40007986 */ /* 0x000fe2000c10151c */
[----:B------:R-:W-:Y:S03]  /*d630*/  HMMA.16816.F32 R164, R128, R166, R44 ;  /* 0x000000a680a4723c */ /* 0x000fe6000000182c */
        /* <DEDUP_REMOVED lines=8> */
[C---:B------:R-:W-:Y:S03]  /*d6c0*/  HMMA.16816.F32 R140, R124.reuse, R158, R140 ;  /* 0x0000009e7c8c723c */ /* 0x040fe6000000188c */
[----:B------:R-:W-:Y:S05]  /*d6d0*/  STG.E.U16 desc[UR28][R6.64+-0x10], R117 ;  /* 0xfffff07506007986 */ /* 0x000fea000c10151c */
[C---:B------:R-:W-:Y:S01]  /*d6e0*/  HMMA.16816.F32 R44, R124.reuse, R50, R84 ;  /* 0x000000327c2c723c */ /* 0x040fe20000001854 */
[----:B------:R3:W-:Y:S07]  /*d6f0*/  STG.E.U16 desc[UR28][R6.64+-0xe], R116 ;  /* 0xfffff27406007986 */ /* 0x0007ee000c10151c */
        /* <DEDUP_REMOVED lines=15> */
[C---:B--2---:R-:W-:Y:S08]  /*d7f0*/  HMMA.16816.F32 R52, R128.reuse, R8, R244 ;  /* 0x000000088034723c */ /* 0x044ff000000018f4 */
[C---:B-1----:R-:W-:Y:S08]  /*d800*/  HMMA.16816.F32 R64, R128.reuse, R10, R236 ;  /* 0x0000000a8040723c */ /* 0x042ff000000018ec */
[----:B---3--:R-:W-:Y:S01]  /*d810*/  HMMA.16816.F32 R116, R128, R12, R216 ;  /* 0x0000000c8074723c */ /* 0x008fe200000018d8 */
[----:B------:R-:W-:-:S07]  /*d820*/  UISETP.GT.U32.AND UP0, UPT, UR30, UR19, UPT ;  /* 0x000000131e00728c */ /* 0x000fce000bf04070 */
[----:B------:R-:W-:Y:S01]  /*d830*/  HMMA.16816.F32 R128, R128, R14, R16 ;  /* 0x0000000e8080723c */ /* 0x000fe20000001810 */
[----:B------:R-:W-:Y:S01]  /*d840*/  IMAD.WIDE R2, R226, 0x70, R6 ;  /* 0x00000070e2027825 */ /* 0x000fe200078e0206 */
[----:B------:R-:W-:-:S04]  /*d850*/  IADD3 R218, P5, PT, R222, -0x80, RZ ;  /* 0xffffff80deda7810 */ /* 0x000fc80007fbe0ff */
[----:B------:R-:W-:Y:S01]  /*d860*/  STG.E.U16 desc[UR28][R2.64+-0x10], R183 ;  /* 0xfffff0b702007986 */ /* 0x000fe2000c10151c */
[----:B------:R-:W-:Y:S01]  /*d870*/  IADD3.X R219, PT, PT, R223, -0x1, RZ, P5, !PT ;  /* 0xffffffffdfdb7810 */ /* 0x000fe20002ffe4ff */
[----:B------:R-:W-:Y:S02]  /*d880*/  IMAD.MOV.U32 R134, RZ, RZ, R221 ;  /* 0x000000ffff867224 */ /* 0x000fe400078e00dd */
[----:B------:R-:W-:Y:S01]  /*d890*/  STG.E.U16 desc[UR28][R2.64+-0xe], R182 ;  /* 0xfffff2b602007986 */ /* 0x000fe2000c10151c */
[----:B------:R-:W-:-:S03]  /*d8a0*/  IMAD.MOV.U32 R135, RZ, RZ, R214 ;  /* 0x000000ffff877224 */ /* 0x000fc600078e00d6 */
[----:B------:R-:W-:Y:S04]  /*d8b0*/  STG.E.U16 desc[UR28][R132.64+-0x10], R178 ;  /* 0xfffff0b284007986 */ /* 0x000fe8000c10151c */
[----:B------:R1:W-:Y:S02]  /*d8c0*/  STG.E.U16 desc[UR28][R132.64+-0xe], R176 ;  /* 0xfffff2b084007986 */ /* 0x0003e4000c10151c */
[----:B-1----:R-:W-:Y:S02]  /*d8d0*/  IMAD.MOV.U32 R132, RZ, RZ, R207 ;  /* 0x000000ffff847224 */ /* 0x002fe400078e00cf */
[----:B------:R-:W-:Y:S01]  /*d8e0*/  IMAD.MOV.U32 R133, RZ, RZ, R224 ;  /* 0x000000ffff857224 */ /* 0x000fe200078e00e0 */
[----:B------:R-:W-:Y:S06]  /*d8f0*/  BRA.U !UP0, `(.L_x_2720) ;  /* 0x000000fd08807547 */ /* 0x000fec000b800000 */
[----:B------:R-:W2:Y:S04]  /*d900*/  LDL R249, [R1+0x74] ;  /* 0x0000740001f97983 */ /* 0x000ea80000100800 */
[----:B------:R-:W3:Y:S04]  /*d910*/  LDL R251, [R1+0x70] ;  /* 0x0000700001fb7983 */ /* 0x000ee80000100800 */
[----:B------:R-:W4:Y:S04]  /*d920*/  LDL R225, [R1+0xa0] ;  /* 0x0000a00001e17983 */ /* 0x000f280000100800 */
[----:B------:R-:W5:Y:S04]  /*d930*/  LDL R137, [R1+0x14] ;  /* 0x0000140001897983 */ /* 0x000f680000100800 */
[----:B------:R-:W5:Y:S04]  /*d940*/  LDL R138, [R1+0x10] ;  /* 0x00001000018a7983 */ /* 0x000f680000100800 */
[----:B------:R-:W5:Y:S04]  /*d950*/  LDL R136, [R1+0x7c] ;  /* 0x00007c0001887983 */ /* 0x000f680000100800 */
[----:B------:R-:W5:Y:S01]  /*d960*/  LDL R250, [R1+0x18] ;  /* 0x0000180001fa7983 */ /* 0x000f620000100800 */
        /* <DEDUP_REMOVED lines=10> */
[----:B------:R-:W-:Y:S02]  /*da10*/  IMAD.U32 R0, RZ, RZ, UR13 ;  /* 0x0000000dff007e24 */ /* 0x000fe4000f8e00ff */
[----:B------:R-:W-:Y:S01]  /*da20*/  IMAD.U32 R3, RZ, RZ, UR12 ;  /* 0x0000000cff037e24 */ /* 0x000fe2000f8e00ff */
[----:B------:R-:W-:Y:S01]  /*da30*/  ULEA.HI.X UR12, UR8, UR13, UR9, 0x4, UP0 ;  /* 0x0000000d080c7291 */ /* 0x000fe200080f2409 */
[----:B------:R-:W-:Y:S01]  /*da40*/  IMAD.U32 R10, RZ, RZ, UR14 ;  /* 0x0000000eff0a7e24 */ /* 0x000fe2000f8e00ff */
[----:B------:R-:W-:-:S04]  /*da50*/  UISETP.GT.U32.AND UP0, UPT, UR4, UR19, UPT ;  /* 0x000000130400728c */ /* 0x000fc8000bf04070 */
[----:B------:R-:W-:Y:S01]  /*da60*/  IMAD.U32 R5, RZ, RZ, UR12 ;  /* 0x0000000cff057e24 */ /* 0x000fe2000f8e00ff */
[----:B------:R-:W-:Y:S01]  /*da70*/  BAR.SYNC.DEFER_BLOCKING 0x0 ;  /* 0x0000000000007b1d */ /* 0x000fe20000010000 */
[----:B--2---:R-:W-:-:S04]  /*da80*/  @!P4 LEA R8, P5, R8, R249, 0x1 ;  /* 0x000000f90808c211 */ /* 0x004fc800078a08ff */
[----:B---3--:R-:W-:Y:S01]  /*da90*/  @!P4 LEA.HI.X R9, R2, R251, R0, 0x1, P5 ;  /* 0x000000fb0209c211 */ /* 0x008fe200028f0c00 */
[----:B------:R-:W-:Y:S01]  /*daa0*/  IMAD.U32 R2, RZ, RZ, UR14 ;  /* 0x0000000eff027e24 */ /* 0x000fe2000f8e00ff */
[----:B------:R-:W-:-:S03]  /*dab0*/  @!P3 LEA R6, P5, R6, R249, 0x1 ;  /* 0x000000f90606b211 */ /* 0x000fc600078a08ff */
[----:B------:R-:W-:Y:S01]  /*dac0*/  @!PT LDS RZ, [RZ] ;  /* 0x00000000fffff984 */ /* 0x000fe20000000800 */
[----:B------:R-:W-:Y:S01]  /*dad0*/  @!PT LDS RZ, [RZ] ;  /* 0x00000000fffff984 */ /* 0x000fe20000000800 */
[----:B------:R-:W-:Y:S01]  /*dae0*/  @!PT LDS RZ, [RZ] ;  /* 0x00000000fffff984 */ /* 0x000fe20000000800 */
[----:B------:R-:W-:Y:S01]  /*daf0*/  @!P4 LDGSTS.E.BYPASS.LTC128B.128 [R220+0xa000], desc[UR28][R8.64] ;  /* 0x0a00000008dccfae */ /* 0x000fe2000b981a1c */
[----:B------:R-:W-:Y:S02]  /*db00*/  LEA R2, P6, R2, R249, 0x1 ;  /* 0x000000f902027211 */ /* 0x000fe400078c08ff */
[-C--:B------:R-:W-:Y:S01]  /*db10*/  @!P3 LEA.HI.X R7, R3, R251.reuse, R0, 0x1, P5 ;  /* 0x000000fb0307b211 */ /* 0x080fe200028f0c00 */
[----:B------:R-:W-:Y:S01]  /*db20*/  @P4 STS.128 [R220+0xa000], RZ ;  /* 0x00a000ffdc004388 */ /* 0x000fe20000000c00 */
[----:B------:R-:W-:Y:S02]  /*db30*/  LEA.HI.X R3, R10, R251, R5, 0x1, P6 ;  /* 0x000000fb0a037211 */ /* 0x000fe400030f0c05 */
[----:B----4-:R-:W-:Y:S01]  /*db40*/  LEA R5, R225, UR6, 0x1 ;  /* 0x00000006e1057c11 */ /* 0x010fe2000f8e08ff */
[----:B------:R-:W-:Y:S01]  /*db50*/  @!PT LDS RZ, [RZ] ;  /* 0x00000000fffff984 */ /* 0x000fe20000000800 */
[----:B------:R-:W-:Y:S01]  /*db60*/  @!PT LDS RZ, [RZ] ;  /* 0x00000000fffff984 */ /* 0x000fe20000000800 */
[----:B------:R-:W-:Y:S01]  /*db70*/  @!PT LDS RZ, [RZ] ;  /* 0x00000000fffff984 */ /* 0x000fe20000000800 */
[----:B------:R1:W-:Y:S01]  /*db80*/  @!P3 LDGSTS.E.BYPASS.LTC128B.128 [R220+0xb000], desc[UR28][R6.64+0x80] ;  /* 0x0b00008006dcbfae */ /* 0x0003e2000b981a1c */
[----:B-----5:R-:W-:Y:S02]  /*db90*/  IMAD.MOV.U32 R225, RZ, RZ, R137 ;  /* 0x000000ffffe17224 */ /* 0x020fe400078e0089 */
[----:B------:R-:W-:Y:S01]  /*dba0*/  IMAD.MOV.U32 R251, RZ, RZ, R138 ;  /* 0x000000fffffb7224 */ /* 0x000fe200078e008a */
[----:B------:R-:W-:Y:S01]  /*dbb0*/  @P3 STS.128 [R220+0xb000], RZ ;  /* 0x00b000ffdc003388 */ /* 0x000fe20000000c00 */
[----:B------:R-:W-:-:S03]  /*dbc0*/  IMAD.MOV.U32 R249, RZ, RZ, R136 ;  /* 0x000000fffff97224 */ /* 0x000fc600078e0088 */
        /* <DEDUP_REMOVED lines=10> */
[----:B------:R-:W-:Y:S01]  /*dc70*/  LDSM.16.M88.4 R172, [R252+0x8000] ;  /* 0x00800000fcac783b */ /* 0x000fe20000000200 */
[----:B-1----:R-:W-:-:S03]  /*dc80*/  IMAD.IADD R6, R252, 0x1, R250 ;  /* 0x00000001fc067824 */ /* 0x002fc600078e02fa */
[----:B------:R-:W1:Y:S04]  /*dc90*/  LDSM.16.M88.4 R16, [R5+0x2000] ;  /* 0x002000000510783b */ /* 0x000e680000000200 */
[----:B------:R-:W3:Y:S04]  /*dca0*/  LDSM.16.M88.4 R136, [R252+0x8800] ;  /* 0x00880000fc88783b */ /* 0x000ee80000000200 */
[----:B------:R-:W4:Y:S04]  /*dcb0*/  LDSM.16.M88.4 R20, [R5] ;  /* 0x000000000514783b */ /* 0x000f280000000200 */
[----:B------:R-:W-:Y:S01]  /*dcc0*/  LDSM.16.M88.4 R132, [R6+0x8000] ;  /* 0x008000000684783b */ /* 0x000fe20000000200 */
[----:B--2---:R-:W-:-:S03]  /*dcd0*/  IMAD.IADD R3, R250, 0x1, R5 ;  /* 0x00000001fa037824 */ /* 0x004fc600078e0205 */
[----:B------:R-:W-:Y:S01]  /*dce0*/  LDSM.16.M88.4 R24, [R6+0x8800] ;  /* 0x008800000618783b */ /* 0x000fe20000000200 */
[----:B------:R-:W-:-:S03]  /*dcf0*/  IMAD.IADD R2, R249, 0x1, R5 ;  /* 0x00000001f9027824 */ /* 0x000fc600078e0205 */
[----:B------:R-:W2:Y:S01]  /*dd00*/  LDSM.16.M88.4 R8, [R3+0x2000] ;  /* 0x002000000308783b */ /* 0x000ea20000000200 */
[----:B------:R-:W-:-:S03]  /*dd10*/  IMAD.IADD R0, R250, 0x1, R2 ;  /* 0x00000001fa007824 */ /* 0x000fc600078e0202 */
[----:B------:R-:W5:Y:S04]  /*dd20*/  LDSM.16.M88.4 R12, [R3] ;  /* 0x00000000030c783b */ /* 0x000f680000000200 */
[----:B------:R-:W0:Y:S01]  /*dd30*/  LDGDEPBAR ;  /* 0x00000000000079af */ /* 0x000e220000000000 */
[C---:B-1----:R-:W-:Y:S08]  /*dd40*/  HMMA.16816.F32 R192, R16.reuse, R172, RZ ;  /* 0x000000ac10c0723c */ /* 0x042ff000000018ff */
[C---:B---3--:R-:W-:Y:S08]  /*dd50*/  HMMA.16816.F32 R184, R16.reuse, R136, RZ ;  /* 0x0000008810b8723c */ /* 0x048ff000000018ff */
[C---:B------:R-:W-:Y:S08]  /*dd60*/  HMMA.16816.F32 R188, R16.reuse, R174, RZ ;  /* 0x000000ae10bc723c */ /* 0x040ff000000018ff */
[----:B------:R-:W-:Y:S08]  /*dd70*/  HMMA.16816.F32 R180, R16, R138, RZ ;  /* 0x0000008a10b4723c */ /* 0x000ff000000018ff */
[C---:B----4-:R-:W-:Y:S08]  /*dd80*/  HMMA.16816.F32 R176, R20.reuse, R172, RZ ;  /* 0x000000ac14b0723c */ /* 0x050ff000000018ff */
[C---:B------:R-:W-:Y:S08]  /*dd90*/  HMMA.16816.F32 R172, R20.reuse, R174, RZ ;  /* 0x000000ae14ac723c */ /* 0x040ff000000018ff */
[C---:B------:R-:W-:Y:S08]  /*dda0*/  HMMA.16816.F32 R16, R20.reuse, R136, RZ ;  /* 0x000000881410723c */ /* 0x040ff000000018ff */
[----:B------:R-:W-:Y:S08]  /*ddb0*/  HMMA.16816.F32 R20, R20, R138, RZ ;  /* 0x0000008a1414723c */ /* 0x000ff000000018ff */
[C---:B--2---:R-:W-:Y:S08]  /*ddc0*/  HMMA.16816.F32 R192, R8.reuse, R132, R192 ;  /* 0x0000008408c0723c */ /* 0x044ff000000018c0 */
[C---:B------:R-:W-:Y:S08]  /*ddd0*/  HMMA.16816.F32 R184, R8.reuse, R24, R184 ;  /* 0x0000001808b8723c */ /* 0x040ff000000018b8 */
        /* <DEDUP_REMOVED lines=45> */
[----:B------:R3:W4:Y:S03]  /*e0b0*/  LDSM.16.M88.4 R12, [R3+0x4000] ;  /* 0x00400000030c783b */ /* 0x0007260000000200 */
[----:B-1----:R-:W-:Y:S01]  /*e0c0*/  HMMA.16816.F32 R188, R8, R20, R188 ;  /* 0x0000001408bc723c */ /* 0x002fe200000018bc */
[----:B---3--:R-:W-:-:S04]  /*e0d0*/  VIADD R3, R29, UR21 ;  /* 0x000000151d037c36 */ /* 0x008fc80008000000 */
[----:B------:R-:W-:-:S03]  /*e0e0*/  VIADD R5, R3, 0xffffffa0 ;  /* 0xffffffa003057836 */ /* 0x000fc60000000000 */
[----:B------:R-:W-:Y:S01]  /*e0f0*/  HMMA.16816.F32 R184, R8, R22, R184 ;  /* 0x0000001608b8723c */ /* 0x000fe200000018b8 */
[----:B------:R-:W-:-:S07]  /*e100*/  IMAD.IADD R7, R227, 0x1, -R5 ;  /* 0x00000001e3077824 */ /* 0x000fce00078e0a05 */
        /* <DEDUP_REMOVED lines=9> */
[----:B------:R3:W4:Y:S03]  /*e1a0*/  LDSM.16.M88.4 R12, [R2+0x4000] ;  /* 0x00400000020c783b */ /* 0x0007260000000200 */
[----:B-1----:R-:W-:Y:S01]  /*e1b0*/  HMMA.16816.F32 R188, R8, R20, R188 ;  /* 0x0000001408bc723c */ /* 0x002fe200000018bc */
[----:B---3--:R-:W-:-:S07]  /*e1c0*/  VIADD R2, R227, 0x40 ;  /* 0x00000040e3027836 */ /* 0x008fce0000000000 */
        /* <DEDUP_REMOVED lines=10> */
[----:B------:R3:W4:Y:S01]  /*e270*/  LDSM.16.M88.4 R12, [R0+0x4000] ;  /* 0x00400000000c783b */ /* 0x0007220000000200 */
[----:B------:R-:W-:-:S04]  /*e280*/  DEPBAR.LE SB0, 0x0 ;  /* 0x000080000000791a */ /* 0x000fc80000000000 */
[----:B-1----:R-:W-:Y:S01]  /*e290*/  HMMA.16816.F32 R188, R8, R20, R188 ;  /* 0x0000001408bc723c */ /* 0x002fe200000018bc */
[----:B---3--:R-:W-:-:S04]  /*e2a0*/  VIADD R0, R227, 0x8 ;  /* 0x00000008e3007836 */ /* 0x008fc80000000000 */
[----:B------:R-:W-:-:S03]  /*e2b0*/  IMAD.IADD R6, R0, 0x1, -R5 ;  /* 0x0000000100067824 */ /* 0x000fc600078e0a05 */
[C---:B------:R-:W-:Y:S08]  /*e2c0*/  HMMA.16816.F32 R196, R8.reuse, R22, R184 ;  /* 0x0000001608c4723c */ /* 0x040ff000000018b8 */
[C---:B--2---:R-:W-:Y:S08]  /*e2d0*/  HMMA.16816.F32 R208, R8.reuse, R16, R180 ;  /* 0x0000001008d0723c */ /* 0x044ff000000018b4 */
[----:B------:R-:W-:Y:S01]  /*e2e0*/  HMMA.16816.F32 R200, R8, R18, R176 ;  /* 0x0000001208c8723c */ /* 0x000fe200000018b0 */
[----:B------:R-:W-:Y:S01]  /*e2f0*/  IMAD.IADD R9, R2, 0x1, -R5 ;  /* 0x0000000102097824 */ /* 0x000fe200078e0a05 */
[----:B------:R-:W-:-:S02]  /*e300*/  IABS R8, R7 ;  /* 0x0000000700087213 */ /* 0x000fc40000000000 */
[----:B------:R-:W-:Y:S02]  /*e310*/  IABS R7, R6 ;  /* 0x0000000600077213 */ /* 0x000fe40000000000 */
[----:B------:R-:W-:Y:S02]  /*e320*/  IABS R6, R9 ;  /* 0x0000000900067213 */ /* 0x000fe40000000000 */
[----:B----4-:R-:W-:Y:S01]  /*e330*/  HMMA.16816.F32 R172, R12, R20, R172 ;  /* 0x000000140cac723c */ /* 0x010fe200000018ac */
[----:B------:R-:W-:Y:S02]  /*e340*/  I2FP.F32.S32 R8, R8 ;  /* 0x0000000800087245 */ /* 0x000fe40000201400 */
[----:B------:R-:W-:Y:S02]  /*e350*/  I2FP.F32.S32 R6, R6 ;  /* 0x0000000600067245 */ /* 0x000fe40000201400 */
[----:B------:R-:W-:-:S03]  /*e360*/  I2FP.F32.S32 R7, R7 ;  /* 0x0000000700077245 */ /* 0x000fc60000201400 */
[----:B------:R-:W-:Y:S01]  /*e370*/  FFMA.FTZ R9, R6, -UR5, R188 ;  /* 0x8000000506097c23 */ /* 0x000fe200080100bc */
[----:B------:R-:W-:Y:S01]  /*e380*/  VIADD R6, R29, 0xffffffa0 ;  /* 0xffffffa01d067836 */ /* 0x000fe20000000000 */
[C---:B------:R-:W-:Y:S01]  /*e390*/  HMMA.16816.F32 R20, R12.reuse, R22, R136 ;  /* 0x000000160c14723c */ /* 0x040fe20000001888 */
[----:B------:R-:W-:Y:S03]  /*e3a0*/  BAR.SYNC.DEFER_BLOCKING 0x0 ;  /* 0x0000000000007b1d */ /* 0x000fe60000010000 */
[----:B------:R-:W-:Y:S02]  /*e3b0*/  ISETP.GT.AND P6, PT, R33, R6, PT ;  /* 0x000000062100720c */ /* 0x000fe40003fc4270 */
[----:B------:R-:W-:Y:S02]  /*e3c0*/  ISETP.GE.AND P5, PT, R6, R228, PT ;  /* 0x000000e40600720c */ /* 0x000fe40003fa6270 */
[----:B------:R-:W-:Y:S01]  /*e3d0*/  HMMA.16816.F32 R132, R12, R16, R132 ;  /* 0x000000100c84723c */ /* 0x000fe20000001884 */
[----:B------:R-:W-:Y:S01]  /*e3e0*/  FFMA.FTZ R8, R8, -UR5, R172 ;  /* 0x8000000508087c23 */ /* 0x000fe200080100ac */
[----:B------:R-:W-:Y:S01]  /*e3f0*/  FFMA.FTZ R10, R7, -UR5, R174 ;  /* 0x80000005070a7c23 */ /* 0x000fe200080100ae */
[----:B------:R-:W-:-:S03]  /*e400*/  VIADD R7, R227, 0x48 ;  /* 0x00000048e3077836 */ /* 0x000fc60000000000 */
[----:B------:R-:W-:Y:S01]  /*e410*/  FSEL R8, R8, -INF , !P6 ;  /* 0xff80000008087808 */ /* 0x000fe20007000000 */
[----:B------:R-:W-:Y:S01]  /*e420*/  IMAD.IADD R5, R7, 0x1, -R5 ;  /* 0x0000000107057824 */ /* 0x000fe200078e0a05 */
[----:B------:R-:W-:Y:S01]  /*e430*/  ISETP.GT.AND P6, PT, R32, R6, PT ;  /* 0x000000062000720c */ /* 0x000fe20003fc4270 */
[----:B------:R-:W-:Y:S01]  /*e440*/  HMMA.16816.F32 R184, R12, R18, R24 ;  /* 0x000000120cb8723c */ /* 0x000fe20000001818 */
[----:B------:R-:W-:Y:S02]  /*e450*/  FSEL R30, R8, -INF , !P5 ;  /* 0xff800000081e7808 */ /* 0x000fe40006800000 */
[----:B------:R-:W-:Y:S02]  /*e460*/  IABS R8, R5 ;  /* 0x0000000500087213 */ /* 0x000fe40000000000 */
[----:B------:R-:W-:Y:S02]  /*e470*/  ISETP.GE.AND P5, PT, R6, R229, PT ;  /* 0x000000e50600720c */ /* 0x000fe40003fa6270 */
[----:B------:R-:W-:-:S02]  /*e480*/  FSEL R5, R10, -INF , !P6 ;  /* 0xff8000000a057808 */ /* 0x000fc40007000000 */
[----:B------:R-:W-:Y:S02]  /*e490*/  ISETP.GT.AND P6, PT, R31, R6, PT ;  /* 0x000000061f00720c */ /* 0x000fe40003fc4270 */
[----:B------:R-:W-:Y:S02]  /*e4a0*/  FSEL R183, R5, -INF , !P5 ;  /* 0xff80000005b77808 */ /* 0x000fe40006800000 */
[----:B------:R-:W-:Y:S02]  /*e4b0*/  ISETP.GE.AND P5, PT, R6, R204, PT ;  /* 0x000000cc0600720c */ /* 0x000fe40003fa6270 */
[----:B------:R-:W-:Y:S02]  /*e4c0*/  FSEL R5, R9, -INF , !P6 ;  /* 0xff80000009057808 */ /* 0x000fe40007000000 */
[----:B------:R-:W-:Y:S02]  /*e4d0*/  I2FP.F32.S32 R8, R8 ;  /* 0x0000000800087245 */ /* 0x000fe40000201400 */
[----:B------:R-:W-:Y:S01]  /*e4e0*/  FSEL R192, R5, -INF , !P5 ;  /* 0xff80000005c07808 */ /* 0x000fe20006800000 */
[----:B------:R-:W-:Y:S01]  /*e4f0*/  VIADD R5, R3, 0xffffffb8 ;  /* 0xffffffb803057836 */ /* 0x000fe20000000000 */
[----:B------:R-:W-:Y:S01]  /*e500*/  ISETP.GT.AND P6, PT, R34, R6, PT ;  /* 0x000000062200720c */ /* 0x000fe20003fc4270 */
[----:B------:R-:W-:Y:S01]  /*e510*/  FFMA.FTZ R13, R8, -UR5, R190 ;  /* 0x80000005080d7c23 */ /* 0x000fe200080100be */
[----:B------:R-:W-:Y:S01]  /*e520*/  ISETP.GE.AND P5, PT, R6, R205, PT ;  /* 0x000000cd0600720c */ /* 0x000fe20003fa6270 */
[----:B------:R-:W-:-:S02]  /*e530*/  IMAD.IADD R6, R0, 0x1, -R5 ;  /* 0x0000000100067824 */ /* 0x000fc400078e0a05 */
[--C-:B------:R-:W-:Y:S02]  /*e540*/  IMAD.IADD R9, R2, 0x1, -R5.reuse ;  /* 0x0000000102097824 */ /* 0x100fe400078e0a05 */
[--C-:B------:R-:W-:Y:S01]  /*e550*/  IMAD.IADD R10, R227, 0x1, -R5.reuse ;  /* 0x00000001e30a7824 */ /* 0x100fe200078e0a05 */
[----:B------:R-:W-:Y:S01]  /*e560*/  IABS R8, R6 ;  /* 0x0000000600087213 */ /* 0x000fe20000000000 */
[----:B------:R-:W-:Y:S01]  /*e570*/  IMAD.IADD R5, R7, 0x1, -R5 ;  /* 0x0000000107057824 */ /* 0x000fe200078e0a05 */
[----:B------:R-:W-:Y:S02]  /*e580*/  IABS R6, R9 ;  /* 0x0000000900067213 */ /* 0x000fe40000000000 */
[----:B------:R-:W-:Y:S01]  /*e590*/  IABS R9, R10 ;  /* 0x0000000a00097213 */ /* 0x000fe20000000000 */
[----:B------:R-:W-:-:S04]  /*e5a0*/  IMAD.MOV.U32 R10, RZ, RZ, R8 ;  /* 0x000000ffff0a7224 */ /* 0x000fc800078e0008 */
[----:B------:R-:W-:Y:S01]  /*e5b0*/  IMAD.MOV.U32 R8, RZ, RZ, R9 ;  /* 0x000000ffff087224 */ /* 0x000fe200078e0009 */
[----:B------:R-:W-:Y:S02]  /*e5c0*/  I2FP.F32.S32 R9, R6 ;  /* 0x0000000600097245 */ /* 0x000fe40000201400 */
[----:B------:R-:W-:Y:S02]  /*e5d0*/  I2FP.F32.S32 R10, R10 ;  /* 0x0000000a000a7245 */ /* 0x000fe40000201400 */
[----:B------:R-:W-:Y:S01]  /*e5e0*/  I2FP.F32.S32 R6, R8 ;  /* 0x0000000800067245 */ /* 0x000fe20000201400 */
[----:B------:R-:W-:Y:S01]  /*e5f0*/  FFMA.FTZ R12, R9, -UR5, R200 ;  /* 0x80000005090c7c23 */ /* 0x000fe200080100c8 */
[----:B------:R-:W-:Y:S01]  /*e600*/  FSEL R8, R13, -INF , !P6 ;  /* 0xff8000000d087808 */ /* 0x000fe20007000000 */
[----:B------:R-:W-:Y:S02]  /*e610*/  FFMA.FTZ R11, R10, -UR5, R186 ;  /* 0x800000050a0b7c23 */ /* 0x000fe400080100ba */
[----:B------:R-:W-:Y:S01]  /*e620*/  FFMA.FTZ R9, R6, -UR5, R184 ;  /* 0x8000000506097c23 */ /* 0x000fe200080100b8 */
[----:B------:R-:W-:Y:S01]  /*e630*/  VIADD R6, R29, 0xffffffb8 ;  /* 0xffffffb81d067836 */ /* 0x000fe20000000000 */
[----:B------:R-:W-:Y:S01]  /*e640*/  FSEL R188, R8, -INF , !P5 ;  /* 0xff80000008bc7808 */ /* 0x000fe20006800000 */
[----:B------:R-:W-:-:S03]  /*e650*/  VIADD R8, R3, 0xffffffa1 ;  /* 0xffffffa103087836 */ /* 0x000fc60000000000 */
[----:B------:R-:W-:Y:S01]  /*e660*/  ISETP.GT.AND P6, PT, R33, R6, PT ;  /* 0x000000062100720c */ /* 0x000fe20003fc4270 */
[----:B------:R-:W-:Y:S01]  /*e670*/  IMAD.IADD R10, R227, 0x1, -R8 ;  /* 0x00000001e30a7824 */ /* 0x000fe200078e0a08 */
[----:B------:R-:W-:Y:S02]  /*e680*/  ISETP.GE.AND P5, PT, R6, R228, PT ;  /* 0x000000e40600720c */ /* 0x000fe40003fa6270 */
[----:B------:R-:W-:Y:S02]  /*e690*/  FSEL R9, R9, -INF , !P6 ;  /* 0xff80000009097808 */ /* 0x000fe40007000000 */
[----:B------:R-:W-:Y:S02]  /*e6a0*/  ISETP.GT.AND P6, PT, R32, R6, PT ;  /* 0x000000062000720c */ /* 0x000fe40003fc4270 */
[----:B------:R-:W-:Y:S02]  /*e6b0*/  FSEL R176, R9, -INF , !P5 ;  /* 0xff80000009b07808 */ /* 0x000fe40006800000 */
[----:B------:R-:W-:-:S02]  /*e6c0*/  IABS R9, R10 ;  /* 0x0000000a00097213 */ /* 0x000fc40000000000 */
[----:B------:R-:W-:Y:S02]  /*e6d0*/  ISETP.GE.AND P5, PT, R6, R229, PT ;  /* 0x000000e50600720c */ /* 0x000fe40003fa6270 */
[----:B------:R-:W-:Y:S02]  /*e6e0*/  FSEL R10, R11, -INF , !P6 ;  /* 0xff8000000b0a7808 */ /* 0x000fe40007000000 */
[----:B------:R-:W-:Y:S02]  /*e6f0*/  ISETP.GT.AND P6, PT, R31, R6, PT ;  /* 0x000000061f00720c */ /* 0x000fe40003fc4270 */
[----:B------:R-:W-:Y:S02]  /*e700*/  I2FP.F32.S32 R9, R9 ;  /* 0x0000000900097245 */ /* 0x000fe40000201400 */
[----:B------:R-:W-:Y:S02]  /*e710*/  FSEL R179, R10, -INF , !P5 ;  /* 0xff8000000ab37808 */ /* 0x000fe40006800000 */
[----:B------:R-:W-:-:S02]  /*e720*/  ISETP.GE.AND P5, PT, R6, R204, PT ;  /* 0x000000cc0600720c */ /* 0x000fc40003fa6270 */
[----:B------:R-:W-:Y:S01]  /*e730*/  FSEL R10, R12, -INF , !P6 ;  /* 0xff8000000c0a7808 */ /* 0x000fe20007000000 */
[----:B------:R-:W-:Y:S01]  /*e740*/  FFMA.FTZ R12, R9, -UR5, R173 ;  /* 0x80000005090c7c23 */ /* 0x000fe200080100ad */
[--C-:B------:R-:W-:Y:S01]  /*e750*/  IMAD.IADD R9, R2, 0x1, -R8.reuse ;  /* 0x0000000102097824 */ /* 0x100fe200078e0a08 */
[----:B------:R-:W-:Y:S02]  /*e760*/  ISETP.GT.AND P6, PT, R34, R6, PT ;  /* 0x000000062200720c */ /* 0x000fe40003fc4270 */
[----:B------:R-:W-:Y:S02]  /*e770*/  FSEL R184, R10, -INF , !P5 ;  /* 0xff8000000ab87808 */ /* 0x000fe40006800000 */
[----:B------:R-:W-:Y:S01]  /*e780*/  ISETP.GE.AND P5, PT, R6, R205, PT ;  /* 0x000000cd0600720c */ /* 0x000fe20003fa6270 */
[----:B------:R-:W-:Y:S01]  /*e790*/  IMAD.IADD R6, R0, 0x1, -R8 ;  /* 0x0000000100067824 */ /* 0x000fe200078e0a08 */
[----:B------:R-:W-:Y:S02]  /*e7a0*/  IABS R10, R5 ;  /* 0x00000005000a7213 */ /* 0x000fe40000000000 */
[----:B------:R-:W-:-:S02]  /*e7b0*/  IABS R5, R9 ;  /* 0x0000000900057213 */ /* 0x000fc40000000000 */
[----:B------:R-:W-:Y:S02]  /*e7c0*/  IABS R6, R6 ;  /* 0x0000000600067213 */ /* 0x000fe40000000000 */
[----:B------:R-:W-:Y:S02]  /*e7d0*/  I2FP.F32.S32 R10, R10 ;  /* 0x0000000a000a7245 */ /* 0x000fe40000201400 */
[----:B------:R-:W-:Y:S02]  /*e7e0*/  I2FP.F32.S32 R5, R5 ;  /* 0x0000000500057245 */ /* 0x000fe40000201400 */
[----:B------:R-:W-:Y:S01]  /*e7f0*/  I2FP.F32.S32 R9, R6 ;  /* 0x0000000600097245 */ /* 0x000fe20000201400 */
[----:B------:R-:W-:Y:S02]  /*e800*/  FFMA.FTZ R6, R10, -UR5, R202 ;  /* 0x800000050a067c23 */ /* 0x000fe400080100ca */
[----:B------:R-:W-:Y:S01]  /*e810*/  FFMA.FTZ R10, R5, -UR5, R189 ;  /* 0x80000005050a7c23 */ /* 0x000fe200080100bd */
[----:B------:R-:W-:-:S02]  /*e820*/  VIADD R5, R29, 0xffffffa1 ;  /* 0xffffffa11d057836 */ /* 0x000fc40000000000 */
[----:B------:R-:W-:Y:S01]  /*e830*/  FFMA.FTZ R11, R9, -UR5, R175 ;  /* 0x80000005090b7c23 */ /* 0x000fe200080100af */
[----:B------:R-:W-:Y:S02]  /*e840*/  FSEL R6, R6, -INF , !P6 ;  /* 0xff80000006067808 */ /* 0x000fe40007000000 */
[-C--:B------:R-:W-:Y:S02]  /*e850*/  ISETP.GT.AND P6, PT, R33, R5.reuse, PT ;  /* 0x000000052100720c */ /* 0x080fe40003fc4270 */
[----:B------:R-:W-:Y:S01]  /*e860*/  FSEL R182, R6, -INF , !P5 ;  /* 0xff80000006b67808 */ /* 0x000fe20006800000 */
[----:B------:R-:W-:Y:S01]  /*e870*/  IMAD.IADD R6, R7, 0x1, -R8 ;  /* 0x0000000107067824 */ /* 0x000fe200078e0a08 */
[----:B------:R-:W-:Y:S02]  /*e880*/  ISETP.GE.AND P5, PT, R5, R228, PT ;  /* 0x000000e40500720c */ /* 0x000fe40003fa6270 */
[----:B------:R-:W-:Y:S02]  /*e890*/  FSEL R9, R12, -INF , !P6 ;  /* 0xff8000000c097808 */ /* 0x000fe40007000000 */
[----:B------:R-:W-:-:S02]  /*e8a0*/  ISETP.GT.AND P6, PT, R32, R5, PT ;  /* 0x000000052000720c */ /* 0x000fc40003fc4270 */
[----:B------:R-:W-:Y:S02]  /*e8b0*/  FSEL R35, R9, -INF , !P5 ;  /* 0xff80000009237808 */ /* 0x000fe40006800000 */
[----:B------:R-:W-:Y:S02]  /*e8c0*/  IABS R8, R6 ;  /* 0x0000000600087213 */ /* 0x000fe40000000000 */
[----:B------:R-:W-:Y:S02]  /*e8d0*/  ISETP.GE.AND P5, PT, R5, R229, PT ;  /* 0x000000e50500720c */ /* 0x000fe40003fa6270 */
[----:B------:R-:W-:Y:S02]  /*e8e0*/  FSEL R6, R11, -INF , !P6 ;  /* 0xff8000000b067808 */ /* 0x000fe40007000000 */
[----:B------:R-:W-:Y:S02]  /*e8f0*/  ISETP.GT.AND P6, PT, R31, R5, PT ;  /* 0x000000051f00720c */ /* 0x000fe40003fc4270 */
[----:B------:R-:W-:-:S02]  /*e900*/  FSEL R172, R6, -INF , !P5 ;  /* 0xff80000006ac7808 */ /* 0x000fc40006800000 */
[C---:B------:R-:W-:Y:S02]  /*e910*/  ISETP.GE.AND P5, PT, R5.reuse, R204, PT ;  /* 0x000000cc0500720c */ /* 0x040fe40003fa6270 */
[----:B------:R-:W-:Y:S02]  /*e920*/  FSEL R6, R10, -INF , !P6 ;  /* 0xff8000000a067808 */ /* 0x000fe40007000000 */
[----:B------:R-:W-:Y:S02]  /*e930*/  I2FP.F32.S32 R8, R8 ;  /* 0x0000000800087245 */ /* 0x000fe40000201400 */
[----:B------:R-:W-:Y:S02]  /*e940*/  FSEL R174, R6, -INF , !P5 ;  /* 0xff80000006ae7808 */ /* 0x000fe40006800000 */
[----:B------:R-:W-:Y:S01]  /*e950*/  ISETP.GT.AND P6, PT, R34, R5, PT ;  /* 0x000000052200720c */ /* 0x000fe20003fc4270 */
[----:B------:R-:W-:Y:S01]  /*e960*/  FFMA.FTZ R12, R8, -UR5, R191 ;  /* 0x80000005080c7c23 */ /* 0x000fe200080100bf */
[----:B------:R-:W-:Y:S01]  /*e970*/  ISETP.GE.AND P5, PT, R5, R205, PT ;  /* 0x000000cd0500720c */ /* 0x000fe20003fa6270 */
[----:B------:R-:W-:-:S04]  /*e980*/  VIADD R5, R3, 0xffffffa8 ;  /* 0xffffffa803057836 */ /* 0x000fc80000000000 */
[--C-:B------:R-:W-:Y:S02]  /*e990*/  IMAD.IADD R8, R227, 0x1, -R5.reuse ;  /* 0x00000001e3087824 */ /* 0x100fe400078e0a05 */
[--C-:B------:R-:W-:Y:S02]  /*e9a0*/  IMAD.IADD R6, R0, 0x1, -R5.reuse ;  /* 0x0000000100067824 */ /* 0x100fe400078e0a05 */
[--C-:B------:R-:W-:Y:S01]  /*e9b0*/  IMAD.IADD R10, R2, 0x1, -R5.reuse ;  /* 0x00000001020a7824 */ /* 0x100fe200078e0a05 */
[----:B------:R-:W-:Y:S01]  /*e9c0*/  IABS R9, R8 ;  /* 0x0000000800097213 */ /* 0x000fe20000000000 */
[----:B------:R-:W-:Y:S01]  /*e9d0*/  IMAD.IADD R5, R7, 0x1, -R5 ;  /* 0x0000000107057824 */ /* 0x000fe200078e0a05 */
[----:B------:R-:W-:Y:S02]  /*e9e0*/  IABS R8, R6 ;  /* 0x0000000600087213 */ /* 0x000fe40000000000 */
[----:B------:R-:W-:Y:S02]  /*e9f0*/  IABS R6, R10 ;  /* 0x0000000a00067213 */ /* 0x000fe40000000000 */
[----:B------:R-:W-:-:S02]  /*ea00*/  I2FP.F32.S32 R8, R8 ;  /* 0x0000000800087245 */ /* 0x000fc40000201400 */
[----:B------:R-:W-:Y:S02]  /*ea10*/  I2FP.F32.S32 R6, R6 ;  /* 0x0000000600067245 */ /* 0x000fe40000201400 */
[----:B------:R-:W-:Y:S01]  /*ea20*/  I2FP.F32.S32 R9, R9 ;  /* 0x0000000900097245 */ /* 0x000fe20000201400 */
[----:B------:R-:W-:Y:S01]  /*ea30*/  FFMA.FTZ R11, R8, -UR5, R22 ;  /* 0x80000005080b7c23 */ /* 0x000fe20008010016 */
[----:B------:R-:W-:Y:S01]  /*ea40*/  FSEL R8, R12, -INF , !P6 ;  /* 0xff8000000c087808 */ /* 0x000fe20007000000 */
[----:B------:R-:W-:Y:S01]  /*ea50*/  FFMA.FTZ R10, R6, -UR5, R196 ;  /* 0x80000005060a7c23 */ /* 0x000fe200080100c4 */
[----:B------:R-:W-:Y:S02]  /*ea60*/  VIADD R6, R29, 0xffffffa8 ;  /* 0xffffffa81d067836 */ /* 0x000fe40000000000 */
[----:B------:R-:W-:Y:S01]  /*ea70*/  FFMA.FTZ R9, R9, -UR5, R20 ;  /* 0x8000000509097c23 */ /* 0x000fe20008010014 */
[----:B------:R-:W-:Y:S02]  /*ea80*/  FSEL R173, R8, -INF , !P5 ;  /* 0xff80000008ad7808 */ /* 0x000fe40006800000 */
[----:B------:R-:W-:-:S02]  /*ea90*/  ISETP.GT.AND P6, PT, R33, R6, PT ;  /* 0x000000062100720c */ /* 0x000fc40003fc4270 */
[----:B------:R-:W-:Y:S02]  /*eaa0*/  ISETP.GE.AND P5, PT, R6, R228, PT ;  /* 0x000000e40600720c */ /* 0x000fe40003fa6270 */
[----:B------:R-:W-:Y:S02]  /*eab0*/  FSEL R8, R9, -INF , !P6 ;  /* 0xff80000009087808 */ /* 0x000fe40007000000 */
[----:B------:R-:W-:Y:S02]  /*eac0*/  ISETP.GT.AND P6, PT, R32, R6, PT ;  /* 0x000000062000720c */ /* 0x000fe40003fc4270 */
[----:B------:R-:W-:Y:S02]  /*ead0*/  FSEL R27, R8, -INF , !P5 ;  /* 0xff800000081b7808 */ /* 0x000fe40006800000 */
[----:B------:R-:W-:Y:S02]  /*eae0*/  IABS R8, R5 ;  /* 0x0000000500087213 */ /* 0x000fe40000000000 */
[----:B------:R-:W-:-:S02]  /*eaf0*/  ISETP.GE.AND P5, PT, R6, R229, PT ;  /* 0x000000e50600720c */ /* 0x000fc40003fa6270 */
[----:B------:R-:W-:Y:S02]  /*eb00*/  FSEL R5, R11, -INF , !P6 ;  /* 0xff8000000b057808 */ /* 0x000fe40007000000 */
[----:B------:R-:W-:Y:S02]  /*eb10*/  ISETP.GT.AND P6, PT, R31, R6, PT ;  /* 0x000000061f00720c */ /* 0x000fe40003fc4270 */
[----:B------:R-:W-:Y:S02]  /*eb20*/  FSEL R136, R5, -INF , !P5 ;  /* 0xff80000005887808 */ /* 0x000fe40006800000 */
[----:B------:R-:W-:Y:S02]  /*eb30*/  ISETP.GE.AND P5, PT, R6, R204, PT ;  /* 0x000000cc0600720c */ /* 0x000fe40003fa6270 */
[----:B------:R-:W-:Y:S02]  /*eb40*/  FSEL R5, R10, -INF , !P6 ;  /* 0xff8000000a057808 */ /* 0x000fe40007000000 */
[----:B------:R-:W-:-:S02]  /*eb50*/  I2FP.F32.S32 R8, R8 ;  /* 0x0000000800087245 */ /* 0x000fc40000201400 */
        /* <DEDUP_REMOVED lines=15> */
[----:B------:R-:W-:Y:S02]  /*ec50*/  FFMA.FTZ R11, R9, -UR5, R21 ;  /* 0x80000005090b7c23 */ /* 0x000fe40008010015 */
[----:B------:R-:W-:Y:S01]  /*ec60*/  FFMA.FTZ R9, R5, -UR5, R197 ;  /* 0x8000000505097c23 */ /* 0x000fe200080100c5 */
[----:B------:R-:W-:Y:S02]  /*ec70*/  VIADD R5, R29, 0xffffffa9 ;  /* 0xffffffa91d057836 */ /* 0x000fe40000000000 */
[----:B------:R-:W-:Y:S01]  /*ec80*/  FFMA.FTZ R10, R8, -UR5, R23 ;  /* 0x80000005080a7c23 */ /* 0x000fe20008010017 */
        /* <DEDUP_REMOVED lines=9> */
[-C--:B------:R-:W-:Y:S02]  /*ed20*/  ISETP.GT.AND P6, PT, R31, R5.reuse, PT ;  /* 0x000000051f00720c */ /* 0x080fe40003fc4270 */
[----:B------:R-:W-:Y:S02]  /*ed30*/  FSEL R26, R8, -INF , !P5 ;  /* 0xff800000081a7808 */ /* 0x000fe40006800000 */
[----:B------:R-:W-:Y:S02]  /*ed40*/  ISETP.GE.AND P5, PT, R5, R204, PT ;  /* 0x000000cc0500720c */ /* 0x000fe40003fa6270 */
[----:B------:R-:W-:Y:S02]  /*ed50*/  FSEL R8, R9, -INF , !P6 ;  /* 0xff80000009087808 */ /* 0x000fe40007000000 */
[----:B------:R-:W-:-:S02]  /*ed60*/  ISETP.GT.AND P6, PT, R34, R5, PT ;  /* 0x000000052200720c */ /* 0x000fc40003fc4270 */
[----:B------:R-:W-:Y:S01]  /*ed70*/  FSEL R28, R8, -INF , !P5 ;  /* 0xff800000081c7808 */ /* 0x000fe20006800000 */
[----:B------:R-:W-:Y:S01]  /*ed80*/  VIADD R8, R3, 0xffffffb0 ;  /* 0xffffffb003087836 */ /* 0x000fe20000000000 */
[----:B------:R-:W-:Y:S02]  /*ed90*/  ISETP.GE.AND P5, PT, R5, R205, PT ;  /* 0x000000cd0500720c */ /* 0x000fe40003fa6270 */
[----:B------:R-:W-:Y:S01]  /*eda0*/  IABS R10, R6 ;  /* 0x00000006000a7213 */ /* 0x000fe20000000000 */
[--C-:B------:R-:W-:Y:S02]  /*edb0*/  IMAD.IADD R5, R227, 0x1, -R8.reuse ;  /* 0x00000001e3057824 */ /* 0x100fe400078e0a08 */
[----:B------:R-:W-:-:S03]  /*edc0*/  IMAD.IADD R9, R0, 0x1, -R8 ;  /* 0x0000000100097824 */ /* 0x000fc600078e0a08 */
        /* <DEDUP_REMOVED lines=8> */
[----:B------:R-:W-:-:S02]  /*ee50*/  IMAD.IADD R6, R227, 0x1, -R10 ;  /* 0x00000001e3067824 */ /* 0x000fc400078e0a0a */
[----:B------:R-:W-:Y:S01]  /*ee60*/  FFMA.FTZ R14, R5, -UR5, R134 ;  /* 0x80000005050e7c23 */ /* 0x000fe20008010086 */
[----:B------:R-:W-:Y:S01]  /*ee70*/  FFMA.FTZ R13, R9, -UR5, R199 ;  /* 0x80000005090d7c23 */ /* 0x000fe200080100c7 */
[----:B------:R-:W-:Y:S01]  /*ee80*/  VIADD R9, R3, 0xffffffb1 ;  /* 0xffffffb103097836 */ /* 0x000fe20000000000 */
[----:B------:R-:W-:Y:S01]  /*ee90*/  IABS R6, R6 ;  /* 0x0000000600067213 */ /* 0x000fe20000000000 */
[----:B------:R-:W-:Y:S02]  /*eea0*/  IMAD.IADD R3, R2, 0x1, -R8 ;  /* 0x0000000102037824 */ /* 0x000fe400078e0a08 */
[----:B------:R-:W-:Y:S01]  /*eeb0*/  IMAD.IADD R5, R227, 0x1, -R9 ;  /* 0x00000001e3057824 */ /* 0x000fe200078e0a09 */
[----:B------:R-:W-:Y:S02]  /*eec0*/  FSEL R13, R13, -INF , !P6 ;  /* 0xff8000000d0d7808 */ /* 0x000fe40007000000 */
[----:B------:R-:W-:Y:S02]  /*eed0*/  IABS R3, R3 ;  /* 0x0000000300037213 */ /* 0x000fe40000000000 */
[----:B------:R-:W-:-:S02]  /*eee0*/  IABS R5, R5 ;  /* 0x0000000500057213 */ /* 0x000fc40000000000 */
[----:B------:R-:W-:Y:S01]  /*eef0*/  FSEL R24, R13, -INF , !P5 ;  /* 0xff8000000d187808 */ /* 0x000fe20006800000 */
[----:B------:R-:W-:Y:S01]  /*ef00*/  IMAD.MOV.U32 R11, RZ, RZ, R3 ;  /* 0x000000ffff0b7224 */ /* 0x000fe200078e0003 */
[----:B------:R-:W-:Y:S01]  /*ef10*/  I2FP.F32.S32 R5, R5 ;  /* 0x0000000500057245 */ /* 0x000fe20000201400 */
[----:B------:R-:W-:-:S03]  /*ef20*/  IMAD.MOV.U32 R3, RZ, RZ, R6 ;  /* 0x000000ffff037224 */ /* 0x000fc600078e0006 */
[----:B------:R-:W-:Y:S01]  /*ef30*/  I2FP.F32.S32 R6, R11 ;  /* 0x0000000b00067245 */ /* 0x000fe20000201400 */
[----:B------:R-:W-:Y:S01]  /*ef40*/  FFMA.FTZ R16, R5, -UR5, R133 ;  /* 0x8000000505107c23 */ /* 0x000fe20008010085 */
[----:B------:R-:W-:Y:S01]  /*ef50*/  VIADD R5, R29, 0xffffffb0 ;  /* 0xffffffb01d057836 */ /* 0x000fe20000000000 */
[----:B------:R-:W-:Y:S02]  /*ef60*/  I2FP.F32.S32 R3, R3 ;  /* 0x0000000300037245 */ /* 0x000fe40000201400 */
[----:B------:R-:W-:Y:S02]  /*ef70*/  FFMA.FTZ R6, R6, -UR5, R208 ;  /* 0x8000000506067c23 */ /* 0x000fe400080100d0 */
[----:B------:R-:W-:Y:S01]  /*ef80*/  ISETP.GT.AND P6, PT, R33, R5, PT ;  /* 0x000000052100720c */ /* 0x000fe20003fc4270 */
[----:B------:R-:W-:Y:S01]  /*ef90*/  FFMA.FTZ R11, R3, -UR5, R185 ;  /* 0x80000005030b7c23 */ /* 0x000fe200080100b9 */
[----:B------:R-:W-:Y:S01]  /*efa0*/  ISETP.GE.AND P5, PT, R5, R228, PT ;  /* 0x000000e40500720c */ /* 0x000fe20003fa6270 */
[----:B------:R-:W-:Y:S01]  /*efb0*/  VIADD R3, R29, 0xffffffb1 ;  /* 0xffffffb11d037836 */ /* 0x000fe20000000000 */
[----:B------:R-:W-:-:S02]  /*efc0*/  FSEL R17, R12, -INF , !P6 ;  /* 0xff8000000c117808 */ /* 0x000fc40007000000 */
[----:B------:R-:W-:Y:S02]  /*efd0*/  ISETP.GT.AND P6, PT, R32, R5, PT ;  /* 0x000000052000720c */ /* 0x000fe40003fc4270 */
[----:B------:R-:W-:Y:S02]  /*efe0*/  FSEL R17, R17, -INF , !P5 ;  /* 0xff80000011117808 */ /* 0x000fe40006800000 */
[----:B------:R-:W-:Y:S02]  /*eff0*/  ISETP.GE.AND P5, PT, R5, R229, PT ;  /* 0x000000e50500720c */ /* 0x000fe40003fa6270 */
[----:B------:R-:W-:Y:S02]  /*f000*/  FSEL R19, R14, -INF , !P6 ;  /* 0xff8000000e137808 */ /* 0x000fe40007000000 */
[----:B------:R-:W-:Y:S02]  /*f010*/  ISETP.GT.AND P6, PT, R31, R5, PT ;  /* 0x000000051f00720c */ /* 0x000fe40003fc4270 */
[----:B------:R-:W-:-:S02]  /*f020*/  FSEL R19, R19, -INF , !P5 ;  /* 0xff80000013137808 */ /* 0x000fc40006800000 */
[----:B------:R-:W-:Y:S02]  /*f030*/  ISETP.GE.AND P5, PT, R5, R204, PT ;  /* 0x000000cc0500720c */ /* 0x000fe40003fa6270 */
[----:B------:R-:W-:Y:S01]  /*f040*/  FSEL R22, R6, -INF , !P6 ;  /* 0xff80000006167808 */ /* 0x000fe20007000000 */
[----:B------:R-:W-:Y:S01]  /*f050*/  VIADD R6, R29, 0xffffffb9 ;  /* 0xffffffb91d067836 */ /* 0x000fe20000000000 */
[----:B------:R-:W-:Y:S02]  /*f060*/  ISETP.GT.AND P6, PT, R33, R3, PT ;  /* 0x000000032100720c */ /* 0x000fe40003fc4270 */
[----:B------:R-:W-:Y:S02]  /*f070*/  FSEL R22, R22, -INF , !P5 ;  /* 0xff80000016167808 */ /* 0x000fe40006800000 */
[----:B------:R-:W-:Y:S02]  /*f080*/  ISETP.GE.AND P5, PT, R3, R228, PT ;  /* 0x000000e40300720c */ /* 0x000fe40003fa6270 */
[----:B------:R-:W-:-:S02]  /*f090*/  FSEL R16, R16, -INF , !P6 ;  /* 0xff80000010107808 */ /* 0x000fc40007000000 */
[----:B------:R-:W-:Y:S02]  /*f0a0*/  ISETP.GE.AND P6, PT, R6, R228, PT ;  /* 0x000000e40600720c */ /* 0x000fe40003fc6270 */
[----:B------:R-:W-:Y:S02]  /*f0b0*/  FSEL R16, R16, -INF , !P5 ;  /* 0xff80000010107808 */ /* 0x000fe40006800000 */
[----:B------:R-:W-:-:S04]  /*f0c0*/  ISETP.GT.AND P5, PT, R33, R6, PT ;  /* 0x000000062100720c */ /* 0x000fc80003fa4270 */
[----:B------:R-:W-:Y:S01]  /*f0d0*/  FSEL R18, R11, -INF , !P5 ;  /* 0xff8000000b127808 */ /* 0x000fe20006800000 */
[----:B------:R-:W-:Y:S08]  /*f0e0*/  BRA.U !UP0, `(.L_x_2722) ;  /* 0x0000000108b07547 */ /* 0x000ff0000b800000 */
[----:B------:R-:W2:Y:S04]  /*f0f0*/  LDL R251, [R1+0x54] ;  /* 0x0000540001fb7983 */ /* 0x000ea80000100800 */
[----:B------:R-:W3:Y:S01]  /*f100*/  LDL R225, [R1+0x50] ;  /* 0x0000500001e17983 */ /* 0x000ee20000100800 */
[----:B------:R-:W-:-:S04]  /*f110*/  UIADD3 UR6, UPT, UPT, UR24, -0x4, URZ ;  /* 0xfffffffc18067890 */ /* 0x000fc8000fffe0ff */
[----:B------:R-:W-:-:S04]  /*f120*/  UIMAD.WIDE.U32 UR12, UR6, UR10, URZ ;  /* 0x0000000a060c72a5 */ /* 0x000fc8000f8e00ff */
[----:B------:R-:W-:Y:S02]  /*f130*/  USHF.L.U32 UR4, UR12, 0x5, URZ ;  /* 0x000000050c047899 */ /* 0x000fe400080006ff */
[----:B------:R-:W-:-:S04]  /*f140*/  UIMAD UR6, UR6, UR11, UR13 ;  /* 0x0000000b060672a4 */ /* 0x000fc8000f8e020d */
[----:B------:R-:W-:Y:S01]  /*f150*/  USHF.L.U64.HI UR6, UR12, 0x5, UR6 ;  /* 0x000000050c067899 */ /* 0x000fe20008010206 */
[----:B------:R-:W-:Y:S01]  /*f160*/  IMAD.U32 R12, RZ, RZ, UR4 ;  /* 0x00000004ff0c7e24 */ /* 0x000fe2000f8e00ff */
[----:B------:R-:W-:Y:S01]  /*f170*/  ULEA UR12, UP0, UR10, UR4, 0x4 ;  /* 0x000000040a0c7291 */ /* 0x000fe2000f8020ff */
[----:B------:R-:W-:Y:S02]  /*f180*/  IMAD.U32 R13, RZ, RZ, UR4 ;  /* 0x00000004ff0d7e24 */ /* 0x000fe4000f8e00ff */
[----:B------:R-:W-:Y:S02]  /*f190*/  IMAD.U32 R14, RZ, RZ, UR4 ;  /* 0x00000004ff0e7e24 */ /* 0x000fe4000f8e00ff */
[----:B------:R-:W-:Y:S01]  /*f1a0*/  IMAD.U32 R11, RZ, RZ, UR6 ;  /* 0x00000006ff0b7e24 */ /* 0x000fe2000f8e00ff */
[----:B------:R-:W-:Y:S01]  /*f1b0*/  ULEA.HI.X UR6, UR10, UR6, UR11, 0x4, UP0 ;  /* 0x000000060a067291 */ /* 0x000fe200080f240b */
[----:B--2---:R-:W-:-:S04]  /*f1c0*/  @!P4 LEA R12, P5, R12, R251, 0x1 ;  /* 0x000000fb0c0cc211 */ /* 0x004fc800078a08ff */
[----:B---3--:R-:W-:Y:S02]  /*f1d0*/  @!P4 LEA.HI.X R13, R13, R225, R11, 0x1, P5 ;  /* 0x000000e10d0dc211 */ /* 0x008fe400028f0c0b */
[----:B------:R-:W-:-:S03]  /*f1e0*/  @!P3 LEA R14, P5, R14, R251, 0x1 ;  /* 0x000000fb0e0eb211 */ /* 0x000fc600078a08ff */
[----:B------:R-:W-:Y:S01]  /*f1f0*/  @!PT LDS RZ, [RZ] ;  /* 0x00000000fffff984 */ /* 0x000fe20000000800 */
[----:B------:R-:W-:Y:S01]  /*f200*/  @!PT LDS RZ, [RZ] ;  /* 0x00000000fffff984 */ /* 0x000fe20000000800 */
[----:B------:R-:W-:Y:S01]  /*f210*/  @!PT LDS RZ, [RZ] ;  /* 0x00000000fffff984 */ /* 0x000fe20000000800 */
[----:B------:R1:W-:Y:S04]  /*f220*/  @!P4 LDGSTS.E.BYPASS.LTC128B.128 [R220+0x8000], desc[UR28][R12.64] ;  /* 0x080000000cdccfae */ /* 0x0003e8000b981a1c */
[----:B------:R2:W-:Y:S01]  /*f230*/  @P4 STS.128 [R220+0x8000], RZ ;  /* 0x008000ffdc004388 */ /* 0x0005e20000000c00 */
[----:B-1----:R-:W-:Y:S01]  /*f240*/  MOV R12, UR4 ;  /* 0x00000004000c7c02 */ /* 0x002fe20008000f00 */
        /* <DEDUP_REMOVED lines=22> */
.L_x_2722:
[----:B------:R-:W3:Y:S04]  /*f3b0*/  LDL.64 R190, [R1+0xa8] ;  /* 0x0000a80001be7983 */ /* 0x000ee80000100a00 */
[----:B------:R-:W4:Y:S04]  /*f3c0*/  LDL.64 R132, [R1+0x80] ;  /* 0x0000800001847983 */ /* 0x000f280000100a00 */
[----:B------:R-:W5:Y:S04]  /*f3d0*/  LDL.64 R216, [R1+0x88] ;  /* 0x0000880001d87983 */ /* 0x000f680000100a00 */
[----:B------:R-:W5:Y:S01]  /*f3e0*/  LDL.64 R180, [R1+0x98] ;  /* 0x0000980001b47983 */ /* 0x000f620000100a00 */
[----:B------:R-:W-:Y:S01]  /*f3f0*/  IMAD.IADD R8, R7, 0x1, -R8 ;  /* 0x0000000107087824 */ /* 0x000fe200078e0a08 */
[----:B------:R-:W-:-:S02]  /*f400*/  FSEL R18, R18, -INF , !P6 ;  /* 0xff80000012127808 */ /* 0x000fc40007000000 */
[----:B------:R-:W-:Y:S01]  /*f410*/  ISETP.GT.AND P5, PT, R34, R5, PT ;  /* 0x000000052200720c */ /* 0x000fe20003fa4270 */
[----:B------:R-:W5:Y:S01]  /*f420*/  LDL.LU R218, [R1+0x5c] ;  /* 0x00005c0001da7983 */ /* 0x000f620000300800 */
[----:B------:R-:W-:Y:S01]  /*f430*/  IABS R8, R8 ;  /* 0x0000000800087213 */ /* 0x000fe20000000000 */
[----:B------:R-:W-:Y:S01]  /*f440*/  IMAD.IADD R20, R2, 0x1, -R10 ;  /* 0x0000000102147824 */ /* 0x000fe200078e0a0a */
[----:B------:R-:W-:Y:S01]  /*f450*/  ISETP.GE.AND P6, PT, R5, R205, PT ;  /* 0x000000cd0500720c */ /* 0x000fe20003fc6270 */
[--C-:B------:R-:W-:Y:S01]  /*f460*/  IMAD.IADD R5, R0, 0x1, -R9.reuse ;  /* 0x0000000100057824 */ /* 0x100fe200078e0a09 */
[----:B------:R-:W5:Y:S01]  /*f470*/  LDL.LU R232, [R1+0x58] ;  /* 0x0000580001e87983 */ /* 0x000f620000300800 */
[----:B--2---:R-:W-:Y:S02]  /*f480*/  IMAD.MOV.U32 R13, RZ, RZ, R8 ;  /* 0x000000ffff0d7224 */ /* 0x004fe400078e0008 */
[--C-:B------:R-:W-:Y:S01]  /*f490*/  IMAD.IADD R11, R7, 0x1, -R9.reuse ;  /* 0x00000001070b7824 */ /* 0x100fe200078e0a09 */
[----:B------:R-:W-:Y:S01]  /*f4a0*/  IABS R5, R5 ;  /* 0x0000000500057213 */ /* 0x000fe20000000000 */
[----:B------:R-:W2:Y:S01]  /*f4b0*/  LDL.LU R219, [R1+0x60] ;  /* 0x0000600001db7983 */ /* 0x000ea20000300800 */
[----:B------:R-:W-:Y:S01]  /*f4c0*/  I2FP.F32.S32 R13, R13 ;  /* 0x0000000d000d7245 */ /* 0x000fe20000201400 */
[----:B------:R-:W-:Y:S01]  /*f4d0*/  UIADD3 UR30, UPT, UPT, UR24, -0x3, URZ ;  /* 0xfffffffd181e7890 */ /* 0x000fe2000fffe0ff */
[----:B------:R-:W-:Y:S01]  /*f4e0*/  I2FP.F32.S32 R5, R5 ;  /* 0x0000000500057245 */ /* 0x000fe20000201400 */
[----:B------:R-:W-:Y:S01]  /*f4f0*/  IMAD.IADD R8, R2, 0x1, -R9 ;  /* 0x0000000102087824 */ /* 0x000fe200078e0a09 */
[----:B------:R-:W-:Y:S01]  /*f500*/  SHF.R.U32.HI R25, RZ, 0x5, R215 ;  /* 0x00000005ff197819 */ /* 0x000fe200000116d7 */
[----:B------:R-:W-:Y:S01]  /*f510*/  FFMA.FTZ R2, R13, -UR5, R210 ;  /* 0x800000050d027c23 */ /* 0x000fe200080100d2 */
[----:B------:R-:W-:Y:S01]  /*f520*/  UIADD3 UR6, UPT, UPT, UR36, -0x61c88647, URZ ;  /* 0x9e3779b924067890 */ /* 0x000fe2000fffe0ff */
[----:B------:R-:W-:Y:S01]  /*f530*/  FFMA.FTZ R13, R5, -UR5, R135 ;  /* 0x80000005050d7c23 */ /* 0x000fe20008010087 */
[----:B------:R-:W-:Y:S01]  /*f540*/  FMNMX3.FTZ R135, R214, R30, R35, !PT ;  /* 0x0000001ed6877276 */ /* 0x000fe20007810023 */
[----:B------:R-:W-:Y:S01]  /*f550*/  UIADD3 UR4, UPT, UPT, UR36, 0x3c6ef372, URZ ;  /* 0x3c6ef37224047890 */ /* 0x000fe2000fffe0ff */
[----:B------:R-:W1:Y:S02]  /*f560*/  LDCU.U8 UR12, c[0x0][0x4f8] ;  /* 0x00009f00ff0c77ac */ /* 0x000e640008000000 */
[----:B------:R-:W-:-:S04]  /*f570*/  FMNMX3.FTZ R135, R135, R27, R23, !PT ;  /* 0x0000001b87877276 */ /* 0x000fc80007810017 */
[----:B------:R-:W-:-:S04]  /*f580*/  FMNMX3.FTZ R135, R135, R17, R16, !PT ;  /* 0x0000001187877276 */ /* 0x000fc80007810010 */
[----:B------:R-:W-:Y:S01]  /*f590*/  FMNMX3.FTZ R135, R135, R176, R18, !PT ;  /* 0x000000b087877276 */ /* 0x000fe20007810012 */
[----:B------:R-:W-:-:S04]  /*f5a0*/  IMAD.IADD R9, R0, 0x1, -R10 ;  /* 0x0000000100097824 */ /* 0x000fc800078e0a0a */
[----:B------:R-:W1:Y:S01]  /*f5b0*/  SHFL.BFLY PT, R0, R135, 0x2, 0x1f ;  /* 0x0c401f0087007f89 */ /* 0x000e6200000e0000 */
[----:B------:R-:W-:Y:S02]  /*f5c0*/  FSEL R2, R2, -INF , !P5 ;  /* 0xff80000002027808 */ /* 0x000fe40006800000 */
[----:B------:R-:W-:Y:S02]  /*f5d0*/  IABS R5, R9 ;  /* 0x0000000900057213 */ /* 0x000fe40000000000 */
[----:B------:R-:W-:Y:S02]  /*f5e0*/  ISETP.GT.AND P5, PT, R32, R3, PT ;  /* 0x000000032000720c */ /* 0x000fe40003fa4270 */
[----:B------:R-:W-:Y:S02]  /*f5f0*/  I2FP.F32.S32 R5, R5 ;  /* 0x0000000500057245 */ /* 0x000fe40000201400 */
[----:B------:R-:W-:Y:S02]  /*f600*/  FSEL R13, R13, -INF , !P5 ;  /* 0xff8000000d0d7808 */ /* 0x000fe40006800000 */
[----:B------:R-:W-:Y:S01]  /*f610*/  ISETP.GE.AND P5, PT, R3, R229, PT ;  /* 0x000000e50300720c */ /* 0x000fe20003fa6270 */
[----:B------:R-:W-:-:S03]  /*f620*/  FFMA.FTZ R5, R5, -UR5, R187 ;  /* 0x8000000505057c23 */ /* 0x000fc600080100bb */
[----:B------:R-:W-:Y:S02]  /*f630*/  FSEL R13, R13, -INF , !P5 ;  /* 0xff8000000d0d7808 */ /* 0x000fe40006800000 */
[----:B------:R-:W-:Y:S02]  /*f640*/  ISETP.GT.AND P5, PT, R32, R6, PT ;  /* 0x000000062000720c */ /* 0x000fe40003fa4270 */
[----:B-1----:R-:W-:Y:S02]  /*f650*/  FMNMX.FTZ R135, R135, R0, !PT ;  /* 0x0000000087877209 */ /* 0x002fe40007810000 */
[----:B------:R-:W-:Y:S02]  /*f660*/  FMNMX3.FTZ R0, R221, R183, R172, !PT ;  /* 0x000000b7dd007276 */ /* 0x000fe400078100ac */
[----:B------:R-:W-:Y:S02]  /*f670*/  FSEL R5, R5, -INF , !P5 ;  /* 0xff80000005057808 */ /* 0x000fe40006800000 */
[----:B------:R-:W-:-:S02]  /*f680*/  ISETP.GE.AND P5, PT, R6, R229, PT ;  /* 0x000000e50600720c */ /* 0x000fc40003fa6270 */
[----:B------:R-:W-:Y:S02]  /*f690*/  FMNMX3.FTZ R0, R0, R136, R26, !PT ;  /* 0x0000008800007276 */ /* 0x000fe4000781001a */
[----:B------:R-:W-:Y:S02]  /*f6a0*/  IABS R8, R8 ;  /* 0x0000000800087213 */ /* 0x000fe40000000000 */
[----:B------:R-:W-:Y:S02]  /*f6b0*/  FSEL R5, R5, -INF , !P5 ;  /* 0xff80000005057808 */ /* 0x000fe40006800000 */
[----:B------:R-:W-:Y:S01]  /*f6c0*/  FMNMX3.FTZ R0, R0, R19, R13, !PT ;  /* 0x0000001300007276 */ /* 0x000fe2000781000d */
[----:B------:R-:W-:-:S03]  /*f6d0*/  IMAD.MOV.U32 R21, RZ, RZ, R8 ;  /* 0x000000ffff157224 */ /* 0x000fc600078e0008 */
[----:B------:R-:W-:Y:S01]  /*f6e0*/  FMNMX3.FTZ R0, R0, R179, R5, !PT ;  /* 0x000000b300007276 */ /* 0x000fe20007810005 */
[----:B------:R-:W-:Y:S01]  /*f6f0*/  IMAD.IADD R10, R7, 0x1, -R10 ;  /* 0x00000001070a7824 */ /* 0x000fe200078e0a0a */
[----:B------:R-:W-:Y:S02]  /*f700*/  I2FP.F32.S32 R21, R21 ;  /* 0x0000001500157245 */ /* 0x000fe40000201400 */
[----:B------:R-:W-:Y:S01]  /*f710*/  IABS R7, R11 ;  /* 0x0000000b00077213 */ /* 0x000fe20000000000 */
[----:B------:R-:W1:Y:S01]  /*f720*/  SHFL.BFLY PT, R134, R0, 0x2, 0x1f ;  /* 0x0c401f0000867f89 */ /* 0x000e6200000e0000 */
[----:B------:R-:W-:Y:S01]  /*f730*/  ISETP.GT.AND P5, PT, R31, R3, PT ;  /* 0x000000031f00720c */ /* 0x000fe20003fa4270 */
[----:B------:R-:W-:Y:S01]  /*f740*/  FFMA.FTZ R21, R21, -UR5, R209 ;  /* 0x8000000515157c23 */ /* 0x000fe200080100d1 */
[----:B------:R-:W-:Y:S02]  /*f750*/  I2FP.F32.S32 R7, R7 ;  /* 0x0000000700077245 */ /* 0x000fe40000201400 */
[----:B------:R-:W-:-:S02]  /*f760*/  FSEL R178, R2, -INF , !P6 ;  /* 0xff80000002b27808 */ /* 0x000fc40007000000 */
[----:B------:R-:W-:Y:S01]  /*f770*/  IABS R20, R20 ;  /* 0x0000001400147213 */ /* 0x000fe20000000000 */
[----:B------:R-:W-:Y:S01]  /*f780*/  FFMA.FTZ R7, R7, -UR5, R211 ;  /* 0x8000000507077c23 */ /* 0x000fe200080100d3 */
[----:B------:R-:W-:Y:S02]  /*f790*/  ISETP.GE.AND P6, PT, R3, R204, PT ;  /* 0x000000cc0300720c */ /* 0x000fe40003fc6270 */
[----:B------:R-:W-:Y:S02]  /*f7a0*/  FSEL R21, R21, -INF , !P5 ;  /* 0xff80000015157808 */ /* 0x000fe40006800000 */
[----:B------:R-:W-:Y:S02]  /*f7b0*/  ISETP.GT.AND P5, PT, R34, R3, PT ;  /* 0x000000032200720c */ /* 0x000fe40003fa4270 */
[----:B------:R-:W-:Y:S02]  /*f7c0*/  I2FP.F32.S32 R20, R20 ;  /* 0x0000001400147245 */ /* 0x000fe40000201400 */
[----:B------:R-:W-:-:S02]  /*f7d0*/  FSEL R21, R21, -INF , !P6 ;  /* 0xff80000015157808 */ /* 0x000fc40007000000 */
[----:B------:R-:W-:Y:S02]  /*f7e0*/  ISETP.GE.AND P6, PT, R3, R205, PT ;  /* 0x000000cd0300720c */ /* 0x000fe40003fc6270 */
[----:B------:R-:W-:Y:S02]  /*f7f0*/  FSEL R7, R7, -INF , !P5 ;  /* 0xff80000007077808 */ /* 0x000fe40006800000 */
[----:B------:R-:W-:Y:S01]  /*f800*/  IABS R2, R10 ;  /* 0x0000000a00027213 */ /* 0x000fe20000000000 */
[----:B------:R-:W-:Y:S01]  /*f810*/  FFMA.FTZ R20, R20, -UR5, R201 ;  /* 0x8000000514147c23 */ /* 0x000fe200080100c9 */
[----:B------:R-:W-:Y:S02]  /*f820*/  FSEL R177, R7, -INF , !P6 ;  /* 0xff80000007b17808 */ /* 0x000fe40007000000 */
[----:B------:R-:W-:Y:S02]  /*f830*/  ISETP.GT.AND P5, PT, R31, R6, PT ;  /* 0x000000061f00720c */ /* 0x000fe40003fa4270 */
[----:B------:R-:W-:Y:S01]  /*f840*/  I2FP.F32.S32 R7, R2 ;  /* 0x0000000200077245 */ /* 0x000fe20000201400 */
[----:B------:R-:W1:Y:S01]  /*f850*/  SHFL.BFLY PT, R8, R135, 0x1, 0x1f ;  /* 0x0c201f0087087f89 */ /* 0x000e6200000e0000 */
[----:B------:R-:W-:Y:S01]  /*f860*/  ISETP.GE.AND P6, PT, R6, R204, PT ;  /* 0x000000cc0600720c */ /* 0x000fe20003fc6270 */
[----:B------:R-:W-:Y:S01]  /*f870*/  IMAD.U32 R2, RZ, RZ, UR37 ;  /* 0x00000025ff027e24 */ /* 0x000fe2000f8e00ff */
[----:B------:R-:W-:Y:S01]  /*f880*/  FSEL R20, R20, -INF , !P5 ;  /* 0xff80000014147808 */ /* 0x000fe20006800000 */
[----:B------:R-:W-:Y:S01]  /*f890*/  FFMA.FTZ R7, R7, -UR5, R203 ;  /* 0x8000000507077c23 */ /* 0x000fe200080100cb */
[----:B------:R-:W-:-:S02]  /*f8a0*/  ISETP.GT.AND P5, PT, R34, R6, PT ;  /* 0x000000062200720c */ /* 0x000fc40003fa4270 */
[----:B-1----:R-:W-:Y:S02]  /*f8b0*/  FMNMX.FTZ R134, R0, R134, !PT ;  /* 0x0000008600867209 */ /* 0x002fe40007810000 */
[----:B------:R-:W-:Y:S02]  /*f8c0*/  FMNMX3.FTZ R0, R224, R192, R174, !PT ;  /* 0x000000c0e0007276 */ /* 0x000fe400078100ae */
[----:B------:R-:W-:Y:S02]  /*f8d0*/  FSEL R20, R20, -INF , !P6 ;  /* 0xff80000014147808 */ /* 0x000fe40007000000 */
[----:B------:R-:W-:Y:S02]  /*f8e0*/  ISETP.GE.AND P6, PT, R6, R205, PT ;  /* 0x000000cd0600720c */ /* 0x000fe40003fc6270 */
[----:B------:R-:W-:Y:S02]  /*f8f0*/  FSEL R7, R7, -INF , !P5 ;  /* 0xff80000007077808 */ /* 0x000fe40006800000 */
[----:B------:R-:W-:-:S02]  /*f900*/  FMNMX3.FTZ R3, R207, R188, R173, !PT ;  /* 0x000000bccf037276 */ /* 0x000fc400078100ad */
[----:B------:R-:W-:Y:S02]  /*f910*/  FSEL R139, R7, -INF , !P6 ;  /* 0xff800000078b7808 */ /* 0x000fe40007000000 */
[----:B------:R-:W-:Y:S01]  /*f920*/  FMNMX.FTZ R135, R135, R8, !PT ;  /* 0x0000000887877209 */ /* 0x000fe20007810000 */
[----:B------:R-:W1:Y:S03]  /*f930*/  SHFL.BFLY PT, R9, R134, 0x1, 0x1f ;  /* 0x0c201f0086097f89 */ /* 0x000e6600000e0000 */
[----:B------:R-:W-:Y:S02]  /*f940*/  FSETP.NEU.FTZ.AND P6, PT, R135, -INF , PT ;  /* 0xff8000008700780b */ /* 0x000fe40003fdd000 */
[----:B-1----:R-:W-:-:S04]  /*f950*/  FMNMX.FTZ R134, R134, R9, !PT ;  /* 0x0000000986867209 */ /* 0x002fc80007810000 */
[----:B------:R-:W-:Y:S01]  /*f960*/  FSETP.NEU.FTZ.AND P5, PT, R134, -INF , PT ;  /* 0xff8000008600780b */ /* 0x000fe20003fbd000 */
[----:B---3--:R-:W1:Y:S01]  /*f970*/  S2R R190, SR_CTAID.X ;  /* 0x0000000000be7919 */ /* 0x008e620000002500 */
[----:B------:R-:W-:Y:S02]  /*f980*/  LOP3.LUT R6, R2, UR30, R191, 0x96, !PT ;  /* 0x0000001e02067c12 */ /* 0x000fe4000f8e96bf */
[----:B------:R-:W-:-:S03]  /*f990*/  FMNMX3.FTZ R2, R0, R137, R28, !PT ;  /* 0x0000008900027276 */ /* 0x000fc6000781001c */
[----:B------:R-:W-:Y:S01]  /*f9a0*/  IMAD.WIDE.U32 R6, R6, -0x326172a9, RZ ;  /* 0xcd9e8d5706067825 */ /* 0x000fe200078e00ff */
[----:B------:R-:W-:Y:S02]  /*f9b0*/  FMNMX3.FTZ R2, R2, R22, R21, !PT ;  /* 0x0000001602027276 */ /* 0x000fe40007810015 */
[----:B------:R-:W-:Y:S01]  /*f9c0*/  FMNMX3.FTZ R0, R3, R138, R24, !PT ;  /* 0x0000008a03007276 */ /* 0x000fe20007810018 */
[----:B----4-:R-:W-:Y:S01]  /*f9d0*/  IMAD.MOV.U32 R197, RZ, RZ, R133 ;  /* 0x000000ffffc57224 */ /* 0x010fe200078e0085 */
[----:B------:R-:W-:Y:S02]  /*f9e0*/  FMNMX3.FTZ R133, R2, R184, R20, !PT ;  /* 0x000000b802857276 */ /* 0x000fe40007810014 */
[----:B-----5:R-:W-:Y:S02]  /*f9f0*/  LOP3.LUT R10, R6, UR4, R217, 0x96, !PT ;  /* 0x00000004060a7c12 */ /* 0x020fe4000f8e96d9 */
[----:B------:R-:W-:Y:S01]  /*fa00*/  FMNMX3.FTZ R0, R0, R178, R177, !PT ;  /* 0x000000b200007276 */ /* 0x000fe200078100b1 */
[----:B------:R-:W-:-:S02]  /*fa10*/  IMAD.MOV.U32 R196, RZ, RZ, R132 ;  /* 0x000000ffffc47224 */ /* 0x000fc400078e0084 */
[----:B------:R-:W-:-:S04]  /*fa20*/  IMAD.WIDE.U32 R10, R10, -0x2daee0ad, RZ ;  /* 0xd2511f530a0a7825 */ /* 0x000fc800078e00ff */
[----:B-1----:R-:W-:-:S04]  /*fa30*/  IMAD R190, R190, 0x8, R25 ;  /* 0x00000008bebe7824 */ /* 0x002fc800078e0219 */
[----:B------:R-:W-:-:S03]  /*fa40*/  IMAD.WIDE.U32 R190, R190, -0x326172a9, RZ ;  /* 0xcd9e8d57bebe7825 */ /* 0x000fc600078e00ff */
[----:B------:R-:W-:Y:S02]  /*fa50*/  LOP3.LUT R2, R190, UR6, R7, 0x96, !PT ;  /* 0x00000006be027c12 */ /* 0x000fe4000f8e9607 */
[----:B------:R-:W-:-:S03]  /*fa60*/  FMNMX3.FTZ R132, R0, R182, R139, !PT ;  /* 0x000000b600847276 */ /* 0x000fc6000781008b */
[----:B------:R-:W-:Y:S01]  /*fa70*/  IMAD.WIDE.U32 R2, R2, -0x2daee0ad, RZ ;  /* 0xd2511f5302027825 */ /* 0x000fe200078e00ff */
[----:B------:R-:W1:Y:S02]  /*fa80*/  SHFL.BFLY PT, R25, R133, 0x2, 0x1f ;  /* 0x0c401f0085197f89 */ /* 0x000e6400000e0000 */
[----:B------:R-:W-:Y:S02]  /*fa90*/  LOP3.LUT R8, R2, UR31, R11, 0x96, !PT ;  /* 0x0000001f02087c12 */ /* 0x000fe4000f8e960b */
[----:B------:R-:W3:Y:S01]  /*faa0*/  SHFL.BFLY PT, R11, R132, 0x2, 0x1f ;  /* 0x0c401f00840b7f89 */ /* 0x000ee200000e0000 */
[----:B------:R-:W-:Y:S01]  /*fab0*/  FMUL.FTZ R0, R135, UR38 ;  /* 0x0000002687007c20 */ /* 0x000fe20008410000 */
[----:B------:R-:W-:-:S04]  /*fac0*/  LOP3.LUT R3, R180, UR33, R3, 0x96, !PT ;  /* 0x00000021b4037c12 */ /* 0x000fc8000f8e9603 */
[----:B------:R-:W-:Y:S01]  /*fad0*/  FSEL R0, R0, RZ, P6 ;  /* 0x000000ff00007208 */ /* 0x000fe20003000000 */
[----:B------:R-:W-:-:S04]  /*fae0*/  IMAD.WIDE.U32 R2, R3, -0x326172a9, RZ ;  /* 0xcd9e8d5703027825 */ /* 0x000fc800078e00ff */
[----:B------:R-:W-:Y:S01]  /*faf0*/  FFMA.FTZ R190, R16, UR38, -R0 ;  /* 0x0000002610be7c23 */ /* 0x000fe20008010800 */
[----:B------:R-:W-:Y:S01]  /*fb00*/  IMAD.WIDE.U32 R8, R8, -0x326172a9, RZ ;  /* 0xcd9e8d5708087825 */ /* 0x000fe200078e00ff */
[----:B-1----:R-:W-:Y:S02]  /*fb10*/  FMNMX.FTZ R133, R133, R25, !PT ;  /* 0x0000001985857209 */ /* 0x002fe40007810000 */
[----:B---3--:R-:W-:-:S03]  /*fb20*/  FMNMX.FTZ R132, R132, R11, !PT ;  /* 0x0000000b84847209 */ /* 0x008fc60007810000 */
[----:B------:R-:W-:Y:S04]  /*fb30*/  SHFL.BFLY PT, R16, R133, 0x1, 0x1f ;  /* 0x0c201f0085107f89 */ /* 0x000fe800000e0000 */
[----:B------:R-:W1:Y:S01]  /*fb40*/  SHFL.BFLY PT, R11, R132, 0x1, 0x1f ;  /* 0x0c201f00840b7f89 */ /* 0x000e6200000e0000 */
[----:B------:R-:W-:Y:S02]  /*fb50*/  LOP3.LUT R3, R216, UR32, R3, 0x96, !PT ;  /* 0x00000020d8037c12 */ /* 0x000fe4000f8e9603 */
[----:B------:R-:W-:Y:S01]  /*fb60*/  LOP3.LUT R2, R2, UR26, R9, 0x96, !PT ;  /* 0x0000001a02027c12 */ /* 0x000fe2000f8e9609 */
[----:B------:R-:W-:Y:S02]  /*fb70*/  IMAD.MOV.U32 R216, RZ, RZ, R196 ;  /* 0x000000ffffd87224 */ /* 0x000fe400078e00c4 */
[----:B------:R-:W-:-:S02]  /*fb80*/  IMAD.MOV.U32 R217, RZ, RZ, R197 ;  /* 0x000000ffffd97224 */ /* 0x000fc400078e00c5 */
[----:B------:R-:W-:-:S04]  /*fb90*/  IMAD.WIDE.U32 R186, R3, -0x2daee0ad, RZ ;  /* 0xd2511f5303ba7825 */ /* 0x000fc800078e00ff */
[----:B------:R-:W-:-:S04]  /*fba0*/  IMAD.WIDE.U32 R196, R2, -0x2daee0ad, RZ ;  /* 0xd2511f5302c47825 */ /* 0x000fc800078e00ff */
[--C-:B------:R-:W-:Y:S01]  /*fbb0*/  FFMA.FTZ R30, R30, UR38, -R0.reuse ;  /* 0x000000261e1e7c23 */ /* 0x100fe20008010800 */
[--C-:B------:R-:W-:Y:S01]  /*fbc0*/  FFMA.FTZ R35, R35, UR38, -R0.reuse ;  /* 0x0000002623237c23 */ /* 0x100fe20008010800 */
[--C-:B------:R-:W-:Y:S01]  /*fbd0*/  FFMA.FTZ R181, R27, UR38, -R0.reuse ;  /* 0x000000261bb57c23 */ /* 0x100fe20008010800 */
[--C-:B------:R-:W-:Y:S01]  /*fbe0*/  FFMA.FTZ R180, R23, UR38, -R0.reuse ;  /* 0x0000002617b47c23 */ /* 0x100fe20008010800 */
[--C-:B------:R-:W-:Y:S01]  /*fbf0*/  FFMA.FTZ R185, R17, UR38, -R0.reuse ;  /* 0x0000002611b97c23 */ /* 0x100fe20008010800 */
[--C-:B------:R-:W-:Y:S01]  /*fc00*/  FFMA.FTZ R198, R176, UR38, -R0.reuse ;  /* 0x00000026b0c67c23 */ /* 0x100fe20008010800 */
[----:B------:R-:W-:Y:S01]  /*fc10*/  FFMA.FTZ R199, R18, UR38, -R0 ;  /* 0x0000002612c77c23 */ /* 0x000fe20008010800 */
[----:B------:R-:W-:Y:S01]  /*fc20*/  FMUL.FTZ R0, R134, UR38 ;  /* 0x0000002686007c20 */ /* 0x000fe20008410000 */
[----:B------:R-:W-:Y:S02]  /*fc30*/  LOP3.LUT R2, R10, UR23, R187, 0x96, !PT ;  /* 0x000000170a027c12 */ /* 0x000fe4000f8e96bb */
[----:B------:R-:W-:-:S02]  /*fc40*/  LOP3.LUT R9, R186, UR16, R197, 0x96, !PT ;  /* 0x00000010ba097c12 */ /* 0x000fc4000f8e96c5 */
[----:B------:R-:W-:Y:S01]  /*fc50*/  FSEL R0, R0, RZ, P5 ;  /* 0x000000ff00007208 */ /* 0x000fe20002800000 */
[----:B------:R-:W-:Y:S01]  /*fc60*/  IMAD.WIDE.U32 R2, R2, -0x326172a9, RZ ;  /* 0xcd9e8d5702027825 */ /* 0x000fe200078e00ff */
[----:B-1----:R-:W-:-:S03]  /*fc70*/  FMNMX.FTZ R132, R132, R11, !PT ;  /* 0x0000000b84847209 */ /* 0x002fc60007810000 */
[----:B------:R-:W-:Y:S01]  /*fc80*/  IMAD.WIDE.U32 R186, R9, -0x326172a9, RZ ;  /* 0xcd9e8d5709ba7825 */ /* 0x000fe200078e00ff */
[----:B------:R-:W-:-:S03]  /*fc90*/  FMNMX.FTZ R133, R133, R16, !PT ;  /* 0x0000001085857209 */ /* 0x000fc60007810000 */
[--C-:B------:R-:W-:Y:S01]  /*fca0*/  FFMA.FTZ R10, R183, UR38, -R0.reuse ;  /* 0x00000026b70a7c23 */ /* 0x100fe20008010800 */
[--C-:B------:R-:W-:Y:S01]  /*fcb0*/  FFMA.FTZ R17, R172, UR38, -R0.reuse ;  /* 0x00000026ac117c23 */ /* 0x100fe20008010800 */
[--C-:B------:R-:W-:Y:S01]  /*fcc0*/  FFMA.FTZ R176, R136, UR38, -R0.reuse ;  /* 0x0000002688b07c23 */ /* 0x100fe20008010800 */
[----:B------:R-:W-:Y:S01]  /*fcd0*/  LOP3.LUT R18, R2, UR15, R187, 0x96, !PT ;  /* 0x0000000f02127c12 */ /* 0x000fe2000f8e96bb */
[--C-:B------:R-:W-:Y:S01]  /*fce0*/  FFMA.FTZ R175, R26, UR38, -R0.reuse ;  /* 0x000000261aaf7c23 */ /* 0x100fe20008010800 */
[--C-:B------:R-:W-:Y:S01]  /*fcf0*/  FFMA.FTZ R191, R19, UR38, -R0.reuse ;  /* 0x0000002613bf7c23 */ /* 0x100fe20008010800 */
[--C-:B------:R-:W-:Y:S01]  /*fd00*/  FFMA.FTZ R183, R13, UR38, -R0.reuse ;  /* 0x000000260db77c23 */ /* 0x100fe20008010800 */
[--C-:B------:R-:W-:Y:S01]  /*fd10*/  FFMA.FTZ R193, R179, UR38, -R0.reuse ;  /* 0x00000026b3c17c23 */ /* 0x100fe20008010800 */
[----:B------:R-:W-:Y:S01]  /*fd20*/  FFMA.FTZ R194, R5, UR38, -R0 ;  /* 0x0000002605c27c23 */ /* 0x000fe20008010800 */
[----:B------:R1:W-:Y:S01]  /*fd30*/  MUFU.EX2 R187, R30 ;  /* 0x0000001e00bb7308 */ /* 0x0003e20000000800 */
[----:B------:R-:W-:Y:S01]  /*fd40*/  FSEL R16, R134, RZ, P5 ;  /* 0x000000ff86107208 */ /* 0x000fe20002800000 */
[----:B------:R-:W-:Y:S01]  /*fd50*/  FMUL.FTZ R0, R132, UR38 ;  /* 0x0000002684007c20 */ /* 0x000fe20008410000 */
[----:B------:R-:W-:Y:S01]  /*fd60*/  LOP3.LUT R136, R8, UR17, R3, 0x96, !PT ;  /* 0x0000001108887c12 */ /* 0x000fe2000f8e9603 */
[----:B------:R-:W3:Y:S01]  /*fd70*/  MUFU.EX2 R231, R35 ;  /* 0x0000002300e77308 */ /* 0x000ee20000000800 */
[----:B------:R-:W-:Y:S01]  /*fd80*/  FSETP.NEU.FTZ.AND P5, PT, R132, -INF , PT ;  /* 0xff8000008400780b */ /* 0x000fe20003fbd000 */
[----:B------:R-:W-:Y:S01]  /*fd90*/  FMUL.FTZ R2, R133, UR38 ;  /* 0x0000002685027c20 */ /* 0x000fe20008410000 */
[----:B------:R-:W-:-:S02]  /*fda0*/  FSEL R9, R135, RZ, P6 ;  /* 0x000000ff87097208 */ /* 0x000fc40003000000 */
[----:B------:R-:W-:Y:S02]  /*fdb0*/  LOP3.LUT R3, R18, 0xff, RZ, 0xc0, !PT ;  /* 0x000000ff12037812 */ /* 0x000fe400078ec0ff */
[----:B------:R-:W-:Y:S02]  /*fdc0*/  FSETP.NEU.FTZ.AND P6, PT, R133, -INF , PT ;  /* 0xff8000008500780b */ /* 0x000fe40003fdd000 */
[----:B------:R-:W-:Y:S02]  /*fdd0*/  FSEL R25, R132, RZ, P5 ;  /* 0x000000ff84197208 */ /* 0x000fe40002800000 */
[----:B------:R-:W-:Y:S02]  /*fde0*/  FSEL R0, R0, RZ, P5 ;  /* 0x000000ff00007208 */ /* 0x000fe40002800000 */
[----:B------:R-:W-:Y:S02]  /*fdf0*/  ISETP.LE.U32.AND P5, PT, R3, UR12, PT ;  /* 0x0000000c03007c0c */ /* 0x000fe4000bfa3070 */
[----:B------:R-:W-:-:S05]  /*fe00*/  FSEL R2, R2, RZ, P6 ;  /* 0x000000ff02027208 */ /* 0x000fca0003000000 */
[--C-:B-1----:R-:W-:Y:S01]  /*fe10*/  FFMA.FTZ R30, R192, UR38, -R2.reuse ;  /* 0x00000026c01e7c23 */ /* 0x102fe20008010802 */
[--C-:B------:R-:W-:Y:S01]  /*fe20*/  FFMA.FTZ R179, R174, UR38, -R2.reuse ;  /* 0x00000026aeb37c23 */ /* 0x100fe20008010802 */
[--C-:B------:R-:W-:Y:S01]  /*fe30*/  FFMA.FTZ R197, R137, UR38, -R2.reuse ;  /* 0x0000002689c57c23 */ /* 0x100fe20008010802 */
[--C-:B------:R-:W-:Y:S01]  /*fe40*/  FFMA.FTZ R202, R28, UR38, -R2.reuse ;  /* 0x000000261cca7c23 */ /* 0x100fe20008010802 */
[--C-:B------:R-:W-:Y:S01]  /*fe50*/  FFMA.FTZ R203, R22, UR38, -R2.reuse ;  /* 0x0000002616cb7c23 */ /* 0x100fe20008010802 */
[--C-:B------:R-:W-:Y:S01]  /*fe60*/  FFMA.FTZ R206, R21, UR38, -R2.reuse ;  /* 0x0000002615ce7c23 */ /* 0x100fe20008010802 */
[--C-:B------:R-:W-:Y:S01]  /*fe70*/  FFMA.FTZ R209, R184, UR38, -R2.reuse ;  /* 0x00000026b8d17c23 */ /* 0x100fe20008010802 */
[----:B------:R-:W-:Y:S01]  /*fe80*/  FFMA.FTZ R210, R20, UR38, -R2 ;  /* 0x0000002614d27c23 */ /* 0x000fe20008010802 */
[----:B------:R-:W-:Y:S02]  /*fe90*/  LOP3.LUT R2, R18, 0xffff, RZ, 0xc0, !PT ;  /* 0x0000ffff12027812 */ /* 0x000fe400078ec0ff */
[----:B---3--:R-:W-:-:S02]  /*fea0*/  F2FP.F16.F32.PACK_AB R137, R231, R187 ;  /* 0x000000bbe789723e */ /* 0x008fc400000000ff */
[----:B------:R-:W-:Y:S02]  /*feb0*/  SHF.R.U32.HI R2, RZ, 0x8, R2 ;  /* 0x00000008ff027819 */ /* 0x000fe40000011602 */
[C---:B------:R-:W-:Y:S01]  /*fec0*/  PRMT R35, R137.reuse, 0x7632, R35 ;  /* 0x0000763289237816 */ /* 0x040fe20000000023 */
[----:B------:R-:W-:Y:S01]  /*fed0*/  @!P5 HADD2 R22, -R137.H0_H0, -RZ.H0_H0 ;  /* 0xa00000ff8916d230 */ /* 0x000fe20000000900 */
[----:B------:R-:W-:Y:S02]  /*fee0*/  LOP3.LUT R2, R2, 0xffff, RZ, 0xc0, !PT ;  /* 0x0000ffff02027812 */ /* 0x000fe400078ec0ff */
[----:B------:R-:W-:Y:S02]  /*fef0*/  PRMT R226, R137, 0x5410, R35 ;  /* 0x0000541089e27816 */ /* 0x000fe40000000023 */
[----:B------:R-:W-:Y:S02]  /*ff00*/  @!P5 PRMT R137, R22, 0x5410, RZ ;  /* 0x000054101689d816 */ /* 0x000fe400000000ff */
[----:B------:R-:W-:-:S02]  /*ff10*/  ISETP.LE.U32.AND P5, PT, R2, UR12, PT ;  /* 0x0000000c02007c0c */ /* 0x000fc4000bfa3070 */
[----:B------:R-:W-:Y:S01]  /*ff20*/  PRMT R2, R18, 0x7632, R2 ;  /* 0x0000763212027816 */ /* 0x000fe20000000002 */
[----:B------:R-:W-:Y:S04]  /*ff30*/  MUFU.EX2 R21, R10 ;  /* 0x0000000a00157308 */ /* 0x000fe80000000800 */
[----:B------:R-:W1:Y:S01]  /*ff40*/  MUFU.EX2 R230, R17 ;  /* 0x0000001100e67308 */ /* 0x000e620000000800 */
[----:B------:R-:W-:-:S05]  /*ff50*/  LOP3.LUT R2, R2, 0xff, RZ, 0xc0, !PT ;  /* 0x000000ff02027812 */ /* 0x000fca00078ec0ff */
[----:B------:R-:W-:-:S05]  /*ff60*/  @!P5 HADD2 R172, -R35.H0_H0, -RZ.H0_H0 ;  /* 0xa00000ff23acd230 */ /* 0x000fca0000000900 */
[----:B------:R-:W-:Y:S02]  /*ff70*/  @!P5 PRMT R35, R172, 0x5410, RZ ;  /* 0x00005410ac23d816 */ /* 0x000fe400000000ff */
[----:B------:R-:W-:Y:S01]  /*ff80*/  ISETP.LE.U32.AND P5, PT, R2, UR12, PT ;  /* 0x0000000c02007c0c */ /* 0x000fe2000bfa3070 */
[--C-:B------:R-:W-:Y:S01]  /*ff90*/  FFMA.FTZ R8, R173, UR38, -R0.reuse ;  /* 0x00000026ad087c23 */ /* 0x100fe20008010800 */
[----:B-1----:R-:W-:Y:S01]  /*ffa0*/  F2FP.F16.F32.PACK_AB R173, R230, R21 ;  /* 0x00000015e6ad723e */ /* 0x002fe200000000ff */
[--C-:B------:R-:W-:Y:S01]  /*ffb0*/  FFMA.FTZ R11, R138, UR38, -R0.reuse ;  /* 0x000000268a0b7c23 */ /* 0x100fe20008010800 */
[--C-:B------:R-:W-:Y:S01]  /*ffc0*/  FFMA.FTZ R20, R177, UR38, -R0.reuse ;  /* 0x00000026b1147c23 */ /* 0x100fe20008010800 */
[----:B------:R-:W-:Y:S01]  /*ffd0*/  FFMA.FTZ R5, R188, UR38, -R0 ;  /* 0x00000026bc057c23 */ /* 0x000fe20008010800 */
[----:B------:R-:W-:Y:S01]  /*ffe0*/  PRMT R172, R173, 0x7632, R172 ;  /* 0x00007632adac7816 */ /* 0x000fe200000000ac */
[--C-:B------:R-:W-:Y:S01]  /*fff0*/  FFMA.FTZ R10, R24, UR38, -R0.reuse ;  /* 0x00000026180a7c23 */ /* 0x100fe20008010800 */
[--C-:B------:R-:W-:Y:S01]  /*10000*/  FFMA.FTZ R13, R178, UR38, -R0.reuse ;  /* 0x00000026b20d7c23 */ /* 0x100fe20008010800 */
[--C-:B------:R-:W-:Y:S01]  /*10010*/  FFMA.FTZ R208, R182, UR38, -R0.reuse ;  /* 0x00000026b6d07c23 */ /* 0x100fe20008010800 */
[----:B------:R-:W-:Y:S01]  /*10020*/  FFMA.FTZ R177, R139, UR38, -R0 ;  /* 0x000000268bb17c23 */ /* 0x000fe20008010800 */
[----:B------:R-:W-:-:S02]  /*10030*/  SHF.R.U32.HI R0, RZ, 0x18, R18 ;  /* 0x00000018ff007819 */ /* 0x000fc40000011612 */
[----:B------:R-:W-:Y:S01]  /*10040*/  @!P5 HADD2 R138, -R173.H0_H0, -RZ.H0_H0 ;  /* 0xa00000ffad8ad230 */ /* 0x000fe20000000900 */
[----:B------:R-:W-:-:S04]  /*10050*/  PRMT R225, R173, 0x5410, R172 ;  /* 0x00005410ade17816 */ /* 0x000fc800000000ac */
[----:B------:R-:W-:Y:S02]  /*10060*/  @!P5 PRMT R173, R138, 0x5410, RZ ;  /* 0x000054108aadd816 */ /* 0x000fe400000000ff */
[----:B------:R-:W-:Y:S01]  /*10070*/  ISETP.LE.U32.AND P5, PT, R0, UR12, PT ;  /* 0x0000000c00007c0c */ /* 0x000fe2000bfa3070 */
[----:B------:R-:W-:-:S04]  /*10080*/  FADD.FTZ R2, R214, -R9 ;  /* 0x80000009d6027221 */ /* 0x000fc80000010000 */
[----:B------:R-:W-:Y:S01]  /*10090*/  FMUL.FTZ R0, R2, UR38 ;  /* 0x0000002602007c20 */ /* 0x000fe20008410000 */
[----:B------:R-:W-:Y:S01]  /*100a0*/  IMAD.MOV.U32 R2, RZ, RZ, R186 ;  /* 0x000000ffff027224 */ /* 0x000fe200078e00ba */
[----:B------:R-:W-:Y:S04]  /*100b0*/  MUFU.EX2 R181, R181 ;  /* 0x000000b500b57308 */ /* 0x000fe80000000800 */
[----:B------:R-:W1:Y:S02]  /*100c0*/  MUFU.EX2 R214, R180 ;  /* 0x000000b400d67308 */ /* 0x000e640000000800 */
[----:B------:R-:W-:Y:S01]  /*100d0*/  @!P5 HADD2 R174, -R172.H0_H0, -RZ.H0_H0 ;  /* 0xa00000ffacaed230 */ /* 0x000fe20000000900 */
[----:B------:R-:W-:-:S04]  /*100e0*/  LOP3.LUT R2, R2, 0xff, RZ, 0xc0, !PT ;  /* 0x000000ff02027812 */ /* 0x000fc800078ec0ff */
[----:B------:R-:W-:Y:S02]  /*100f0*/  @!P5 PRMT R172, R174, 0x5410, RZ ;  /* 0x00005410aeacd816 */ /* 0x000fe400000000ff */
[----:B------:R-:W-:Y:S02]  /*10100*/  ISETP.LE.U32.AND P5, PT, R2, UR12, PT ;  /* 0x0000000c02007c0c */ /* 0x000fe4000bfa3070 */
[----:B-1----:R-:W-:Y:S01]  /*10110*/  F2FP.F16.F32.PACK_AB R174, R214, R181 ;  /* 0x000000b5d6ae723e */ /* 0x002fe200000000ff */
[----:B------:R-:W1:Y:S01]  /*10120*/  MUFU.EX2 R0, R0 ;  /* 0x0000000000007308 */ /* 0x000e620000000800 */
[----:B------:R-:W-:Y:S02]  /*10130*/  PRMT R3, R186, 0x7771, RZ ;  /* 0x00007771ba037816 */ /* 0x000fe400000000ff */
[----:B------:R-:W-:Y:S01]  /*10140*/  PRMT R189, R174, 0x7632, R189 ;  /* 0x00007632aebd7816 */ /* 0x000fe200000000bd */
[----:B------:R-:W-:-:S06]  /*10150*/  FADD.FTZ R2, R221, -R16 ;  /* 0x80000010dd027221 */ /* 0x000fcc0000010000 */
[----:B------:R-:W-:Y:S01]  /*10160*/  @!P5 HADD2 R182, -R174.H0_H0, -RZ.H0_H0 ;  /* 0xa00000ffaeb6d230 */ /* 0x000fe20000000900 */
[----:B------:R-:W-:-:S04]  /*10170*/  PRMT R221, R174, 0x5410, R189 ;  /* 0x00005410aedd7816 */ /* 0x000fc800000000bd */
[----:B------:R-:W-:Y:S02]  /*10180*/  @!P5 PRMT R174, R182, 0x5410, RZ ;  /* 0x00005410b6aed816 */ /* 0x000fe400000000ff */
[----:B------:R-:W-:Y:S01]  /*10190*/  ISETP.GT.U32.AND P5, PT, R3, UR12, PT ;  /* 0x0000000c03007c0c */ /* 0x000fe2000bfa4070 */
[----:B-1----:R-:W-:Y:S01]  /*101a0*/  FFMA.FTZ R22, R218, R0, R187 ;  /* 0x00000000da167223 */ /* 0x002fe200000100bb */
[----:B------:R-:W-:Y:S01]  /*101b0*/  MUFU.EX2 R178, R176 ;  /* 0x000000b000b27308 */ /* 0x000fe20000000800 */
[----:B------:R-:W-:-:S03]  /*101c0*/  FMUL.FTZ R2, R2, UR38 ;  /* 0x0000002602027c20 */ /* 0x000fc60008410000 */
[----:B------:R-:W1:Y:S04]  /*101d0*/  MUFU.EX2 R218, R175 ;  /* 0x000000af00da7308 */ /* 0x000e680000000800 */
[----:B------:R3:W-:Y:S03]  /*101e0*/  MUFU.EX2 R3, R2 ;  /* 0x0000000200037308 */ /* 0x0007e60000000800 */
[----:B------:R-:W-:-:S05]  /*101f0*/  @P5 HADD2 R184, -R189.H0_H0, -RZ.H0_H0 ;  /* 0xa00000ffbdb85230 */ /* 0x000fca0000000900 */
[----:B------:R-:W-:Y:S02]  /*10200*/  @P5 PRMT R189, R184, 0x5410, RZ ;  /* 0x00005410b8bd5816 */ /* 0x000fe400000000ff */
[----:B---3--:R-:W-:-:S04]  /*10210*/  PRMT R2, R186, 0x7772, RZ ;  /* 0x00007772ba027816 */ /* 0x008fc800000000ff */
[----:B------:R-:W-:Y:S02]  /*10220*/  ISETP.GT.U32.AND P5, PT, R2, UR12, PT ;  /* 0x0000000c02007c0c */ /* 0x000fe4000bfa4070 */
[----:B-1----:R-:W-:-:S04]  /*10230*/  F2FP.F16.F32.PACK_AB R2, R218, R178 ;  /* 0x000000b2da02723e */ /* 0x002fc800000000ff */
[C---:B------:R-:W-:Y:S02]  /*10240*/  PRMT R188, R2.reuse, 0x7610, R188 ;  /* 0x0000761002bc7816 */ /* 0x040fe400000000bc */
[----:B------:R-:W-:Y:S01]  /*10250*/  PRMT R187, R2, 0x7632, R187 ;  /* 0x0000763202bb7816 */ /* 0x000fe200000000bb */
[----:B------:R-:W-:Y:S01]  /*10260*/  FADD.FTZ R2, R207, -R25 ;  /* 0x80000019cf027221 */ /* 0x000fe20000010000 */
[----:B------:R-:W-:-:S03]  /*10270*/  PRMT R9, R186, 0x7773, RZ ;  /* 0x00007773ba097816 */ /* 0x000fc600000000ff */
[----:B------:R-:W-:Y:S02]  /*10280*/  @P5 HADD2 R192, -R188.H0_H0, -RZ.H0_H0 ;  /* 0xa00000ffbcc05230 */ /* 0x000fe40000000900 */
[----:B------:R-:W-:Y:S01]  /*10290*/  FMUL.FTZ R2, R2, UR38 ;  /* 0x0000002602027c20 */ /* 0x000fe20008410000 */
[----:B------:R-:W-:Y:S02]  /*102a0*/  PRMT R211, R188, 0x5410, R187 ;  /* 0x00005410bcd37816 */ /* 0x000fe400000000bb */
[----:B------:R-:W-:Y:S02]  /*102b0*/  @P5 PRMT R188, R192, 0x5410, RZ ;  /* 0x00005410c0bc5816 */ /* 0x000fe400000000ff */
[----:B------:R-:W-:Y:S01]  /*102c0*/  ISETP.GT.U32.AND P5, PT, R9, UR12, PT ;  /* 0x0000000c09007c0c */ /* 0x000fe2000bfa4070 */
[----:B------:R-:W-:Y:S04]  /*102d0*/  MUFU.EX2 R2, R2 ;  /* 0x0000000200027308 */ /* 0x000fe80000000800 */
[----:B------:R-:W2:Y:S04]  /*102e0*/  MUFU.EX2 R9, R5 ;  /* 0x0000000500097308 */ /* 0x000ea80000000800 */
[----:B------:R-:W1:Y:S01]  /*102f0*/  MUFU.EX2 R8, R8 ;  /* 0x0000000800087308 */ /* 0x000e620000000800 */
[----:B------:R-:W-:-:S04]  /*10300*/  IMAD.WIDE.U32 R16, R136, -0x2daee0ad, RZ ;  /* 0xd2511f5388107825 */ /* 0x000fc800078e00ff */
[----:B------:R-:W-:Y:S01]  /*10310*/  @P5 HADD2 R195, -R187.H0_H0, -RZ.H0_H0 ;  /* 0xa00000ffbbc35230 */ /* 0x000fe20000000900 */
[----:B------:R-:W-:Y:S02]  /*10320*/  LOP3.LUT R136, R196, UR7, R17, 0x96, !PT ;  /* 0x00000007c4887c12 */ /* 0x000fe4000f8e9611 */
[----:B------:R1:W3:Y:S01]  /*10330*/  MUFU.EX2 R17, R11 ;  /* 0x0000000b00117308 */ /* 0x0002e20000000800 */
[----:B--2---:R-:W-:Y:S01]  /*10340*/  FFMA.FTZ R5, R219, R2, R9 ;  /* 0x00000002db057223 */ /* 0x004fe20000010009 */
[----:B------:R-:W-:Y:S02]  /*10350*/  @P5 PRMT R187, R195, 0x5410, RZ ;  /* 0x00005410c3bb5816 */ /* 0x000fe400000000ff */
[----:B------:R-:W-:Y:S04]  /*10360*/  MUFU.EX2 R192, R185 ;  /* 0x000000b900c07308 */ /* 0x000fe80000000800 */
[----:B------:R2:W4:Y:S01]  /*10370*/  MUFU.EX2 R175, R10 ;  /* 0x0000000a00af7308 */ /* 0x0005220000000800 */
[----:B-1----:R-:W-:Y:S01]  /*10380*/  FADD.FTZ R11, R8, R5 ;  /* 0x00000005080b7221 */ /* 0x002fe20000010000 */
[----:B------:R-:W-:-:S02]  /*10390*/  LOP3.LUT R5, R136, 0xffff, RZ, 0xc0, !PT ;  /* 0x0000ffff88057812 */ /* 0x000fc400078ec0ff */
[----:B------:R-:W1:Y:S01]  /*103a0*/  MUFU.EX2 R195, R190 ;  /* 0x000000be00c37308 */ /* 0x000e620000000800 */
[----:B------:R-:W-:Y:S02]  /*103b0*/  F2FP.F16.F32.PACK_AB R176, R8, R9 ;  /* 0x0000000908b0723e */ /* 0x000fe400000000ff */
[----:B------:R-:W-:Y:S01]  /*103c0*/  SHF.R.U32.HI R5, RZ, 0x8, R5 ;  /* 0x00000008ff057819 */ /* 0x000fe20000011605 */
[----:B------:R3:W5:Y:S01]  /*103d0*/  MUFU.EX2 R8, R13 ;  /* 0x0000000d00087308 */ /* 0x0007620000000800 */
[----:B--2---:R-:W-:Y:S02]  /*103e0*/  LOP3.LUT R10, R136, 0xff, RZ, 0xc0, !PT ;  /* 0x000000ff880a7812 */ /* 0x004fe400078ec0ff */
[----:B------:R-:W-:Y:S02]  /*103f0*/  LOP3.LUT R9, R5, 0xffff, RZ, 0xc0, !PT ;  /* 0x0000ffff05097812 */ /* 0x000fe400078ec0ff */
[----:B------:R-:W2:Y:S01]  /*10400*/  MUFU.EX2 R5, R20 ;  /* 0x0000001400057308 */ /* 0x000ea20000000800 */
[----:B------:R-:W-:Y:S01]  /*10410*/  ISETP.LE.U32.AND P5, PT, R10, UR12, PT ;  /* 0x0000000c0a007c0c */ /* 0x000fe2000bfa3070 */
[----:B---3--:R-:W-:Y:S01]  /*10420*/  FADD.FTZ R13, R17, R11 ;  /* 0x0000000b110d7221 */ /* 0x008fe20000010000 */
[----:B------:R-:W-:-:S02]  /*10430*/  FSEL R11, R133, RZ, P6 ;  /* 0x000000ff850b7208 */ /* 0x000fc40003000000 */
[----:B------:R-:W-:Y:S01]  /*10440*/  ISETP.LE.U32.AND P6, PT, R9, UR12, PT ;  /* 0x0000000c09007c0c */ /* 0x000fe2000bfc3070 */
[----:B----4-:R-:W-:Y:S01]  /*10450*/  FADD.FTZ R10, R175, R13 ;  /* 0x0000000daf0a7221 */ /* 0x010fe20000010000 */
[----:B-1----:R-:W-:-:S03]  /*10460*/  F2FP.F16.F32.PACK_AB R9, R195, R192 ;  /* 0x000000c0c309723e */ /* 0x002fc600000000ff */
[----:B-----5:R-:W-:Y:S01]  /*10470*/  FADD.FTZ R10, R8, R10 ;  /* 0x0000000a080a7221 */ /* 0x020fe20000010000 */
[C---:B------:R-:W-:Y:S02]  /*10480*/  PRMT R185, R9.reuse, 0x7610, R185 ;  /* 0x0000761009b97816 */ /* 0x040fe400000000b9 */
[----:B------:R-:W-:Y:S01]  /*10490*/  PRMT R184, R9, 0x7632, R184 ;  /* 0x0000763209b87816 */ /* 0x000fe200000000b8 */
[----:B------:R-:W-:Y:S01]  /*104a0*/  MUFU.EX2 R191, R191 ;  /* 0x000000bf00bf7308 */ /* 0x000fe20000000800 */
[C---:B--2---:R-:W-:Y:S01]  /*104b0*/  FADD.FTZ R139, R5.reuse, R10 ;  /* 0x0000000a058b7221 */ /* 0x044fe20000010000 */
[----:B------:R-:W-:Y:S02]  /*104c0*/  F2FP.F16.F32.PACK_AB R190, R5, R8 ;  /* 0x0000000805be723e */ /* 0x000fe400000000ff */
[----:B------:R-:W1:Y:S01]  /*104d0*/  MUFU.EX2 R138, R183 ;  /* 0x000000b7008a7308 */ /* 0x000e620000000800 */
[----:B------:R-:W-:Y:S01]  /*104e0*/  @!P5 HADD2 R201, -R185.H0_H0, -RZ.H0_H0 ;  /* 0xa00000ffb9c9d230 */ /* 0x000fe20000000900 */
[----:B------:R-:W-:Y:S01]  /*104f0*/  PRMT R5, R136, 0x7632, R5 ;  /* 0x0000763288057816 */ /* 0x000fe20000000005 */
[----:B------:R-:W-:-:S02]  /*10500*/  @!P6 HADD2 R200, -R184.H0_H0, -RZ.H0_H0 ;  /* 0xa00000ffb8c8e230 */ /* 0x000fc40000000900 */
[----:B------:R-:W-:Y:S01]  /*10510*/  FFMA.FTZ R21, R232, R3, R21 ;  /* 0x00000003e8157223 */ /* 0x000fe20000010015 */
[-C--:B------:R-:W-:Y:S01]  /*10520*/  FMUL.FTZ R232, R160, R0.reuse ;  /* 0x00000000a0e87220 */ /* 0x080fe20000410000 */
[-C--:B------:R-:W-:Y:S01]  /*10530*/  FMUL.FTZ R233, R161, R0.reuse ;  /* 0x00000000a1e97220 */ /* 0x080fe20000410000 */
[----:B------:R-:W-:Y:S01]  /*10540*/  LOP3.LUT R5, R5, 0xff, RZ, 0xc0, !PT ;  /* 0x000000ff05057812 */ /* 0x000fe200078ec0ff */
[----:B------:R-:W-:Y:S01]  /*10550*/  IMAD.MOV.U32 R160, RZ, RZ, R216 ;  /* 0x000000ffffa07224 */ /* 0x000fe200078e00d8 */
[----:B------:R-:W-:Y:S01]  /*10560*/  PRMT R13, R185, 0x5410, R184 ;  /* 0x00005410b90d7816 */ /* 0x000fe200000000b8 */
[----:B------:R-:W-:Y:S01]  /*10570*/  IMAD.MOV.U32 R161, RZ, RZ, R217 ;  /* 0x000000ffffa17224 */ /* 0x000fe200078e00d9 */
[----:B------:R-:W-:Y:S01]  /*10580*/  @!P5 PRMT R185, R201, 0x5410, RZ ;  /* 0x00005410c9b9d816 */ /* 0x000fe200000000ff */
[-C--:B------:R-:W-:Y:S01]  /*10590*/  FMUL.FTZ R216, R52, R0.reuse ;  /* 0x0000000034d87220 */ /* 0x080fe20000410000 */
[----:B------:R-:W-:Y:S01]  /*105a0*/  @!P6 PRMT R184, R200, 0x5410, RZ ;  /* 0x00005410c8b8e816 */ /* 0x000fe200000000ff */
        /* <DEDUP_REMOVED lines=29> */
[----:B------:R-:W-:Y:S01]  /*10780*/  SHF.R.U32.HI R0, RZ, 0x18, R136 ;  /* 0x00000018ff007819 */ /* 0x000fe20000011688 */
[----:B------:R-:W2:Y:S01]  /*10790*/  LDL.LU R65, [R1+0x64] ;  /* 0x0000640001417983 */ /* 0x000ea20000300800 */
[----:B------:R-:W-:-:S02]  /*107a0*/  ISETP.LE.U32.AND P5, PT, R5, UR12, PT ;  /* 0x0000000c05007c0c */ /* 0x000fc4000bfa3070 */
[----:B------:R-:W-:Y:S02]  /*107b0*/  ISETP.LE.U32.AND P6, PT, R0, UR12, PT ;  /* 0x0000000c00007c0c */ /* 0x000fe4000bfc3070 */
[----:B-1----:R-:W-:-:S04]  /*107c0*/  F2FP.F16.F32.PACK_AB R0, R138, R191 ;  /* 0x000000bf8a00723e */ /* 0x002fc800000000ff */
[C---:B------:R-:W-:Y:S02]  /*107d0*/  PRMT R183, R0.reuse, 0x7610, R183 ;  /* 0x0000761000b77816 */ /* 0x040fe400000000b7 */
[----:B------:R-:W-:Y:S01]  /*107e0*/  PRMT R182, R0, 0x7632, R182 ;  /* 0x0000763200b67816 */ /* 0x000fe200000000b6 */
[----:B------:R-:W-:Y:S02]  /*107f0*/  IMAD.MOV.U32 R0, RZ, RZ, R16 ;  /* 0x000000ffff007224 */ /* 0x000fe400078e0010 */
[----:B------:R-:W-:Y:S02]  /*10800*/  @!P5 HADD2 R28, -R183.H0_H0, -RZ.H0_H0 ;  /* 0xa00000ffb71cd230 */ /* 0x000fe40000000900 */
[----:B------:R-:W-:Y:S01]  /*10810*/  FADD.FTZ R5, R224, -R11 ;  /* 0x8000000be0057221 */ /* 0x000fe20000010000 */
[----:B------:R-:W-:Y:S02]  /*10820*/  LOP3.LUT R0, R0, 0xff, RZ, 0xc0, !PT ;  /* 0x000000ff00007812 */ /* 0x000fe400078ec0ff */
[----:B------:R-:W-:-:S02]  /*10830*/  PRMT R224, R183, 0x5410, R182 ;  /* 0x00005410b7e07816 */ /* 0x000fc400000000b6 */
[----:B------:R-:W-:Y:S02]  /*10840*/  @!P5 PRMT R183, R28, 0x5410, RZ ;  /* 0x000054101cb7d816 */ /* 0x000fe400000000ff */
[----:B------:R-:W-:Y:S01]  /*10850*/  ISETP.LE.U32.AND P5, PT, R0, UR12, PT ;  /* 0x0000000c00007c0c */ /* 0x000fe2000bfa3070 */
[----:B------:R-:W-:-:S06]  /*10860*/  FMUL.FTZ R0, R5, UR38 ;  /* 0x0000002605007c20 */ /* 0x000fcc0008410000 */
[----:B------:R-:W1:Y:S02]  /*10870*/  MUFU.EX2 R0, R0 ;  /* 0x0000000000007308 */ /* 0x000e640000000800 */
[-C--:B-1----:R-:W-:Y:S01]  /*10880*/  FMUL.FTZ R68, R56, R0.reuse ;  /* 0x0000000038447220 */ /* 0x082fe20000410000 */
[----:B------:R-:W-:Y:S02]  /*10890*/  FMUL.FTZ R69, R57, R0 ;  /* 0x0000000039457220 */ /* 0x000fe40000410000 */
[----:B------:R-:W3:Y:S01]  /*108a0*/  LDL.64 R56, [R1+0x90] ;  /* 0x0000900001387983 */ /* 0x000ee20000100a00 */
[----:B------:R-:W1:Y:S01]  /*108b0*/  S2R R234, SR_CTAID.X ;  /* 0x0000000000ea7919 */ /* 0x000e620000002500 */
[----:B------:R-:W-:Y:S01]  /*108c0*/  SHF.R.U32.HI R219, RZ, 0x5, R215 ;  /* 0x00000005ffdb7819 */ /* 0x000fe200000116d7 */
[----:B------:R4:W-:Y:S01]  /*108d0*/  MUFU.EX2 R9, R30 ;  /* 0x0000001e00097308 */ /* 0x0009e20000000800 */
[----:B------:R-:W-:Y:S02]  /*108e0*/  IMAD.MOV.U32 R25, RZ, RZ, R218 ;  /* 0x000000ffff197224 */ /* 0x000fe400078e00da */
[----:B------:R-:W-:-:S02]  /*108f0*/  @!P6 HADD2 R36, -R182.H0_H0, -RZ.H0_H0 ;  /* 0xa00000ffb624e230 */ /* 0x000fc40000000900 */
[-C--:B------:R-:W-:Y:S01]  /*10900*/  FMUL.FTZ R96, R98, R3.reuse ;  /* 0x0000000362607220 */ /* 0x080fe20000410000 */
[-C--:B------:R-:W-:Y:S01]  /*10910*/  FMUL.FTZ R170, R170, R3.reuse ;  /* 0x00000003aaaa7220 */ /* 0x080fe20000410000 */
[-C--:B------:R-:W-:Y:S01]  /*10920*/  FMUL.FTZ R171, R171, R3.reuse ;  /* 0x00000003abab7220 */ /* 0x080fe20000410000 */
[----:B------:R-:W-:Y:S01]  /*10930*/  FMUL.FTZ R166, R166, R3 ;  /* 0x00000003a6a67220 */ /* 0x000fe20000410000 */
[----:B-1----:R-:W-:-:S04]  /*10940*/  IMAD R234, R234, 0x8, R219 ;  /* 0x00000008eaea7824 */ /* 0x002fc800078e02db */
[----:B------:R-:W-:-:S04]  /*10950*/  VIADD R234, R234, 0x4 ;  /* 0x00000004eaea7836 */ /* 0x000fc80000000000 */
[----:B------:R-:W-:-:S03]  /*10960*/  IMAD.WIDE.U32 R234, R234, -0x326172a9, RZ ;  /* 0xcd9e8d57eaea7825 */ /* 0x000fc600078e00ff */
[----:B------:R-:W-:Y:S02]  /*10970*/  LOP3.LUT R8, R234, UR6, R7, 0x96, !PT ;  /* 0x00000006ea087c12 */ /* 0x000fe4000f8e9607 */
[----:B------:R-:W-:Y:S02]  /*10980*/  LOP3.LUT R7, R6, UR4, R161, 0x96, !PT ;  /* 0x0000000406077c12 */ /* 0x000fe4000f8e96a1 */
[----:B------:R-:W1:Y:S01]  /*10990*/  MUFU.EX2 R6, R179 ;  /* 0x000000b300067308 */ /* 0x000e620000000800 */
        /* <DEDUP_REMOVED lines=30> */
[----:B------:R-:W-:Y:S01]  /*10b80*/  @!P6 PRMT R182, R36, 0x5410, RZ ;  /* 0x0000541024b6e816 */ /* 0x000fe200000000ff */
[----:B----4-:R-:W-:-:S02]  /*10b90*/  IMAD.MOV.U32 R30, RZ, RZ, R64 ;  /* 0x000000ffff1e7224 */ /* 0x010fc400078e0040 */
        /* <DEDUP_REMOVED lines=61> */
[----:B------:R-:W-:Y:S01]  /*10f70*/  IMAD.MOV.U32 R58, RZ, RZ, R25 ;  /* 0x000000ffff3a7224 */ /* 0x000fe200078e0019 */
[----:B------:R-:W-:Y:S01]  /*10f80*/  MUFU.EX2 R51, R198 ;  /* 0x000000c600337308 */ /* 0x000fe20000000800 */
[----:B------:R-:W-:-:S03]  /*10f90*/  IMAD.MOV.U32 R99, RZ, RZ, R20 ;  /* 0x000000ffff637224 */ /* 0x000fc600078e0014 */
[----:B------:R-:W4:Y:S01]  /*10fa0*/  MUFU.EX2 R25, R199 ;  /* 0x000000c700197308 */ /* 0x000f220000000800 */
[----:B------:R-:W-:Y:S01]  /*10fb0*/  F2FP.F16.F32.PACK_AB R175, R175, R17 ;  /* 0x00000011afaf723e */ /* 0x000fe200000000ff */
[----:B------:R-:W-:Y:S01]  /*10fc0*/  IMAD.MOV.U32 R125, RZ, RZ, R11 ;  /* 0x000000ffff7d7224 */ /* 0x000fe200078e000b */
[----:B-1----:R-:W-:Y:S01]  /*10fd0*/  F2FP.F16.F32.PACK_AB R17, R6, R9 ;  /* 0x000000090611723e */ /* 0x002fe200000000ff */
[----:B------:R-:W-:Y:S02]  /*10fe0*/  IMAD.MOV.U32 R124, RZ, RZ, R10 ;  /* 0x000000ffff7c7224 */ /* 0x000fe400078e000a */
[----:B------:R-:W-:Y:S01]  /*10ff0*/  FADD.FTZ R5, R230, R21 ;  /* 0x00000015e6057221 */ /* 0x000fe20000010000 */
[----:B------:R-:W-:Y:S01]  /*11000*/  IMAD.MOV.U32 R230, RZ, RZ, R60 ;  /* 0x000000ffffe67224 */ /* 0x000fe200078e003c */
[----:B------:R-:W-:Y:S01]  /*11010*/  MUFU.EX2 R46, R193 ;  /* 0x000000c1002e7308 */ /* 0x000fe20000000800 */
[----:B------:R-:W-:Y:S02]  /*11020*/  IMAD.MOV.U32 R60, RZ, RZ, R98 ;  /* 0x000000ffff3c7224 */ /* 0x000fe400078e0062 */
[----:B------:R-:W-:-:S02]  /*11030*/  IMAD.MOV.U32 R98, RZ, RZ, R117 ;  /* 0x000000ffff627224 */ /* 0x000fc400078e0075 */
[----:B------:R-:W-:Y:S02]  /*11040*/  IMAD.MOV.U32 R117, RZ, RZ, R116 ;  /* 0x000000ffff757224 */ /* 0x000fe400078e0074 */
[----:B------:R-:W-:Y:S02]  /*11050*/  IMAD.MOV.U32 R116, RZ, RZ, R13 ;  /* 0x000000ffff747224 */ /* 0x000fe400078e000d */
[-C--:B--2---:R-:W-:Y:S01]  /*11060*/  FFMA.FTZ R3, R65, R0.reuse, R9 ;  /* 0x0000000041037223 */ /* 0x084fe20000010009 */
[----:B------:R-:W-:Y:S01]  /*11070*/  FMUL.FTZ R65, R41, R0 ;  /* 0x0000000029417220 */ /* 0x000fe20000410000 */
[----:B------:R-:W-:Y:S02]  /*11080*/  FADD.FTZ R0, R231, R22 ;  /* 0x00000016e7007221 */ /* 0x000fe40000010000 */
[----:B------:R-:W-:Y:S01]  /*11090*/  FADD.FTZ R36, R6, R3 ;  /* 0x0000000306247221 */ /* 0x000fe20000010000 */
[----:B------:R-:W-:-:S04]  /*110a0*/  IMAD.WIDE.U32 R2, R8, -0x2daee0ad, RZ ;  /* 0xd2511f5308027825 */ /* 0x000fc800078e00ff */
[----:B------:R-:W-:Y:S01]  /*110b0*/  FADD.FTZ R20, R181, R0 ;  /* 0x00000000b5147221 */ /* 0x000fe20000010000 */
[----:B------:R-:W-:-:S05]  /*110c0*/  IMAD.WIDE.U32 R8, R7, -0x2daee0ad, RZ ;  /* 0xd2511f5307087825 */ /* 0x000fca00078e00ff */
[----:B------:R-:W-:Y:S01]  /*110d0*/  LOP3.LUT R2, R2, UR31, R9, 0x96, !PT ;  /* 0x0000001f02027c12 */ /* 0x000fe2000f8e9609 */
[----:B------:R-:W1:Y:S04]  /*110e0*/  MUFU.EX2 R22, R194 ;  /* 0x000000c200167308 */ /* 0x000e680000000800 */
[----:B------:R-:W-:Y:S01]  /*110f0*/  IMAD.WIDE.U32 R6, R2, -0x326172a9, RZ ;  /* 0xcd9e8d5702067825 */ /* 0x000fe200078e00ff */
[----:B---3--:R-:W-:-:S05]  /*11100*/  LOP3.LUT R0, R56, UR33, R3, 0x96, !PT ;  /* 0x0000002138007c12 */ /* 0x008fca000f8e9603 */
[----:B------:R-:W-:Y:S01]  /*11110*/  IMAD.WIDE.U32 R10, R0, -0x326172a9, RZ ;  /* 0xcd9e8d57000a7825 */ /* 0x000fe200078e00ff */
[----:B------:R-:W-:-:S04]  /*11120*/  PRMT R0, R16, 0x7771, RZ ;  /* 0x0000777110007816 */ /* 0x000fc800000000ff */
[----:B------:R-:W-:Y:S02]  /*11130*/  ISETP.GT.U32.AND P6, PT, R0, UR12, PT ;  /* 0x0000000c00007c0c */ /* 0x000fe4000bfc4070 */
[----:B----4-:R-:W-:-:S04]  /*11140*/  F2FP.F16.F32.PACK_AB R0, R25, R51 ;  /* 0x000000331900723e */ /* 0x010fc800000000ff */
[C---:B------:R-:W-:Y:S02]  /*11150*/  PRMT R181, R0.reuse, 0x7610, R181 ;  /* 0x0000761000b57816 */ /* 0x040fe400000000b5 */
[----:B------:R-:W-:Y:S02]  /*11160*/  PRMT R180, R0, 0x7632, R180 ;  /* 0x0000763200b47816 */ /* 0x000fe400000000b4 */
[----:B------:R-:W-:Y:S01]  /*11170*/  LOP3.LUT R3, R230, UR32, R11, 0x96, !PT ;  /* 0x00000020e6037c12 */ /* 0x000fe2000f8e960b */
[----:B------:R-:W-:Y:S01]  /*11180*/  @!P5 HADD2 R12, -R181.H0_H0, -RZ.H0_H0 ;  /* 0xa00000ffb50cd230 */ /* 0x000fe20000000900 */
[----:B------:R-:W-:Y:S01]  /*11190*/  LOP3.LUT R2, R10, UR26, R7, 0x96, !PT ;  /* 0x0000001a0a027c12 */ /* 0x000fe2000f8e9607 */
[----:B------:R-:W-:Y:S01]  /*111a0*/  IMAD.MOV.U32 R56, RZ, RZ, R97 ;  /* 0x000000ffff387224 */ /* 0x000fe200078e0061 */
[----:B------:R-:W-:Y:S02]  /*111b0*/  PRMT R0, R16, 0x7772, RZ ;  /* 0x0000777210007816 */ /* 0x000fe400000000ff */
[----:B------:R-:W-:Y:S01]  /*111c0*/  PRMT R97, R181, 0x5410, R180 ;  /* 0x00005410b5617816 */ /* 0x000fe200000000b4 */
[----:B------:R-:W-:Y:S01]  /*111d0*/  IMAD.WIDE.U32 R10, R3, -0x2daee0ad, RZ ;  /* 0xd2511f53030a7825 */ /* 0x000fe200078e00ff */
[----:B------:R-:W-:-:S02]  /*111e0*/  @!P5 PRMT R181, R12, 0x5410, RZ ;  /* 0x000054100cb5d816 */ /* 0x000fc400000000ff */
[----:B------:R-:W-:Y:S01]  /*111f0*/  ISETP.GT.U32.AND P5, PT, R0, UR12, PT ;  /* 0x0000000c00007c0c */ /* 0x000fe2000bfa4070 */
[----:B------:R-:W-:Y:S01]  /*11200*/  IMAD.WIDE.U32 R12, R2, -0x2daee0ad, RZ ;  /* 0xd2511f53020c7825 */ /* 0x000fe200078e00ff */
[----:B-1----:R-:W-:-:S04]  /*11210*/  F2FP.F16.F32.PACK_AB R2, R22, R46 ;  /* 0x0000002e1602723e */ /* 0x002fc800000000ff */
[----:B------:R-:W-:Y:S01]  /*11220*/  LOP3.LUT R0, R10, UR16, R13, 0x96, !PT ;  /* 0x000000100a007c12 */ /* 0x000fe2000f8e960d */
[----:B------:R-:W-:Y:S02]  /*11230*/  IMAD.MOV.U32 R57, RZ, RZ, R30 ;  /* 0x000000ffff397224 */ /* 0x000fe400078e001e */
[----:B------:R-:W-:Y:S01]  /*11240*/  @P6 HADD2 R14, -R180.H0_H0, -RZ.H0_H0 ;  /* 0xa00000ffb40e6230 */ /* 0x000fe20000000900 */
[----:B------:R-:W-:Y:S01]  /*11250*/  PRMT R179, R2, 0x7610, R179 ;  /* 0x0000761002b37816 */ /* 0x000fe200000000b3 */
[----:B------:R-:W-:Y:S01]  /*11260*/  FADD.FTZ R30, R214, R20 ;  /* 0x00000014d61e7221 */ /* 0x000fe20000010000 */
[----:B------:R-:W-:Y:S01]  /*11270*/  IMAD.WIDE.U32 R20, R0, -0x326172a9, RZ ;  /* 0xcd9e8d5700147825 */ /* 0x000fe200078e00ff */
[----:B------:R-:W-:-:S03]  /*11280*/  PRMT R0, R16, 0x7773, RZ ;  /* 0x0000777310007816 */ /* 0x000fc600000000ff */
[----:B------:R-:W-:Y:S01]  /*11290*/  FADD.FTZ R9, R178, R5 ;  /* 0x00000005b2097221 */ /* 0x000fe20000010000 */
[----:B------:R-:W-:Y:S01]  /*112a0*/  @P6 PRMT R180, R14, 0x5410, RZ ;  /* 0x000054100eb46816 */ /* 0x000fe200000000ff */
[----:B------:R-:W-:Y:S01]  /*112b0*/  @P5 HADD2 R19, -R179.H0_H0, -RZ.H0_H0 ;  /* 0xa00000ffb3135230 */ /* 0x000fe20000000900 */
[----:B------:R-:W-:Y:S01]  /*112c0*/  PRMT R178, R2, 0x7632, R178 ;  /* 0x0000763202b27816 */ /* 0x000fe200000000b2 */
[----:B------:R-:W-:Y:S01]  /*112d0*/  IMAD.MOV.U32 R231, RZ, RZ, R61 ;  /* 0x000000ffffe77224 */ /* 0x000fe200078e003d */
[----:B------:R-:W-:Y:S01]  /*112e0*/  ISETP.GT.U32.AND P6, PT, R0, UR12, PT ;  /* 0x0000000c00007c0c */ /* 0x000fe2000bfc4070 */
[----:B------:R-:W-:Y:S01]  /*112f0*/  IMAD.MOV.U32 R61, RZ, RZ, R96 ;  /* 0x000000ffff3d7224 */ /* 0x000fe200078e0060 */
[----:B------:R-:W-:Y:S02]  /*11300*/  PRMT R0, R20, 0x7772, RZ ;  /* 0x0000777214007816 */ /* 0x000fe400000000ff */
[----:B------:R-:W-:Y:S02]  /*11310*/  PRMT R96, R179, 0x5410, R178 ;  /* 0x00005410b3607816 */ /* 0x000fe400000000b2 */
[----:B------:R-:W-:-:S02]  /*11320*/  @P5 PRMT R179, R19, 0x5410, RZ ;  /* 0x0000541013b35816 */ /* 0x000fc400000000ff */
[----:B------:R-:W-:Y:S02]  /*11330*/  ISETP.GT.U32.AND P5, PT, R0, UR12, PT ;  /* 0x0000000c00007c0c */ /* 0x000fe4000bfa4070 */
[----:B------:R-:W-:Y:S02]  /*11340*/  LOP3.LUT R3, R8, UR23, R11, 0x96, !PT ;  /* 0x0000001708037c12 */ /* 0x000fe4000f8e960b */
[----:B------:R-:W-:Y:S02]  /*11350*/  PRMT R0, R20, 0x7773, RZ ;  /* 0x0000777314007816 */ /* 0x000fe400000000ff */
[----:B------:R-:W-:Y:S01]  /*11360*/  PRMT R214, R175, 0x7610, R214 ;  /* 0x00007610afd67816 */ /* 0x000fe200000000d6 */
[----:B------:R-:W-:-:S06]  /*11370*/  IMAD.WIDE.U32 R2, R3, -0x326172a9, RZ ;  /* 0xcd9e8d5703027825 */ /* 0x000fcc00078e00ff */
[----:B------:R-:W-:Y:S01]  /*11380*/  @P5 HADD2 R15, -R175.H0_H0, -RZ.H0_H0 ;  /* 0xa00000ffaf0f5230 */ /* 0x000fe20000000900 */
[----:B------:R-:W-:-:S04]  /*11390*/  LOP3.LUT R2, R2, UR15, R21, 0x96, !PT ;  /* 0x0000000f02027c12 */ /* 0x000fc8000f8e9615 */
[----:B------:R-:W-:Y:S02]  /*113a0*/  @P5 PRMT R214, R15, 0x5410, RZ ;  /* 0x000054100fd65816 */ /* 0x000fe400000000ff */
[----:B------:R-:W-:Y:S01]  /*113b0*/  ISETP.GT.U32.AND P5, PT, R0, UR12, PT ;  /* 0x0000000c00007c0c */ /* 0x000fe2000bfa4070 */
[----:B------:R-:W-:Y:S01]  /*113c0*/  @P6 HADD2 R24, -R178.H0_H0, -RZ.H0_H0 ;  /* 0xa00000ffb2186230 */ /* 0x000fe20000000900 */
[----:B------:R-:W-:Y:S02]  /*113d0*/  LOP3.LUT R0, R2, 0xffff, RZ, 0xc0, !PT ;  /* 0x0000ffff02007812 */ /* 0x000fe400078ec0ff */
[----:B------:R-:W-:Y:S02]  /*113e0*/  LOP3.LUT R6, R6, UR17, R3, 0x96, !PT ;  /* 0x0000001106067c12 */ /* 0x000fe4000f8e9603 */
[----:B------:R-:W-:Y:S02]  /*113f0*/  LOP3.LUT R3, R2, 0xff, RZ, 0xc0, !PT ;  /* 0x000000ff02037812 */ /* 0x000fe400078ec0ff */
[----:B------:R-:W-:-:S02]  /*11400*/  SHF.R.U32.HI R0, RZ, 0x8, R0 ;  /* 0x00000008ff007819 */ /* 0x000fc40000011600 */
[----:B------:R-:W-:Y:S02]  /*11410*/  @P6 PRMT R178, R24, 0x5410, RZ ;  /* 0x0000541018b26816 */ /* 0x000fe400000000ff */
[----:B------:R-:W-:Y:S01]  /*11420*/  ISETP.LE.U32.AND P6, PT, R3, UR12, PT ;  /* 0x0000000c03007c0c */ /* 0x000fe2000bfc3070 */
[----:B------:R-:W-:Y:S01]  /*11430*/  @P5 HADD2 R23, -R175.H1_H1, -RZ.H0_H0 ;  /* 0xa00000ffaf175230 */ /* 0x000fe20000000d00 */
[----:B------:R-:W-:Y:S02]  /*11440*/  LOP3.LUT R0, R0, 0xffff, RZ, 0xc0, !PT ;  /* 0x0000ffff00007812 */ /* 0x000fe400078ec0ff */
[----:B------:R-:W-:Y:S01]  /*11450*/  PRMT R207, R175, 0x7632, R207 ;  /* 0x00007632afcf7816 */ /* 0x000fe200000000cf */
[----:B------:R-:W-:Y:S01]  /*11460*/  IMAD.WIDE.U32 R6, R6, -0x2daee0ad, RZ ;  /* 0xd2511f5306067825 */ /* 0x000fe200078e00ff */
[----:B------:R-:W-:Y:S02]  /*11470*/  @P5 PRMT R207, R23, 0x5410, RZ ;  /* 0x0000541017cf5816 */ /* 0x000fe400000000ff */
[----:B------:R-:W-:Y:S01]  /*11480*/  ISETP.LE.U32.AND P5, PT, R0, UR12, PT ;  /* 0x0000000c00007c0c */ /* 0x000fe2000bfa3070 */
[----:B------:R-:W-:Y:S01]  /*11490*/  IMAD.MOV.U32 R59, RZ, RZ, R56 ;  /* 0x000000ffff3b7224 */ /* 0x000fe200078e0038 */
[----:B------:R-:W-:Y:S01]  /*114a0*/  PRMT R8, R17, 0x7610, R8 ;  /* 0x0000761011087816 */ /* 0x000fe20000000008 */
[----:B------:R-:W-:-:S02]  /*114b0*/  IMAD.MOV.U32 R56, RZ, RZ, R99 ;  /* 0x000000ffff387224 */ /* 0x000fc400078e0063 */
[----:B------:R-:W-:Y:S01]  /*114c0*/  IMAD.MOV.U32 R99, RZ, RZ, R28 ;  /* 0x000000ffff637224 */ /* 0x000fe200078e001c */
[----:B------:R-:W-:Y:S01]  /*114d0*/  LOP3.LUT R28, R12, UR7, R7, 0x96, !PT ;  /* 0x000000070c1c7c12 */ /* 0x000fe2000f8e9607 */
[----:B------:R-:W-:Y:S01]  /*114e0*/  FADD.FTZ R10, R58, R9 ;  /* 0x000000093a0a7221 */ /* 0x000fe20000010000 */
[----:B------:R-:W-:Y:S01]  /*114f0*/  MOV R7, R20 ;  /* 0x0000001400077202 */ /* 0x000fe20000000f00 */
[----:B------:R-:W1:Y:S01]  /*11500*/  MUFU.EX2 R9, R197 ;  /* 0x000000c500097308 */ /* 0x000e620000000800 */
[----:B------:R-:W-:Y:S01]  /*11510*/  PRMT R5, R17, 0x7632, R5 ;  /* 0x0000763211057816 */ /* 0x000fe20000000005 */
[----:B------:R-:W-:Y:S01]  /*11520*/  @!P6 HADD2 R27, -R8.H0_H0, -RZ.H0_H0 ;  /* 0xa00000ff081be230 */ /* 0x000fe20000000900 */
[----:B------:R-:W-:Y:S01]  /*11530*/  LOP3.LUT R7, R7, 0xff, RZ, 0xc0, !PT ;  /* 0x000000ff07077812 */ /* 0x000fe200078ec0ff */
[----:B------:R-:W2:Y:S01]  /*11540*/  MUFU.EX2 R11, R202 ;  /* 0x000000ca000b7308 */ /* 0x000ea20000000800 */
[----:B------:R-:W-:Y:S01]  /*11550*/  PRMT R24, R8, 0x5410, R5 ;  /* 0x0000541008187816 */ /* 0x000fe20000000005 */
[----:B------:R-:W-:Y:S01]  /*11560*/  @!P5 HADD2 R26, -R5.H0_H0, -RZ.H0_H0 ;  /* 0xa00000ff051ad230 */ /* 0x000fe20000000900 */
[----:B------:R-:W-:Y:S01]  /*11570*/  @!P6 PRMT R8, R27, 0x5410, RZ ;  /* 0x000054101b08e816 */ /* 0x000fe200000000ff */
[----:B------:R-:W-:Y:S01]  /*11580*/  MUFU.EX2 R13, R203 ;  /* 0x000000cb000d7308 */ /* 0x000fe20000000800 */
[----:B------:R-:W-:Y:S01]  /*11590*/  ISETP.LE.U32.AND P6, PT, R7, UR12, PT ;  /* 0x0000000c07007c0c */ /* 0x000fe2000bfc3070 */
[----:B------:R-:W-:-:S02]  /*115a0*/  FADD.FTZ R7, R192, R30 ;  /* 0x0000001ec0077221 */ /* 0x000fc40000010000 */
[----:B------:R-:W3:Y:S01]  /*115b0*/  MUFU.EX2 R3, R206 ;  /* 0x000000ce00037308 */ /* 0x000ee20000000800 */
[----:B------:R-:W-:Y:S01]  /*115c0*/  LOP3.LUT R0, R28, 0xff, RZ, 0xc0, !PT ;  /* 0x000000ff1c007812 */ /* 0x000fe200078ec0ff */
[----:B------:R-:W-:Y:S02]  /*115d0*/  IMAD.MOV.U32 R192, RZ, RZ, R222 ;  /* 0x000000ffffc07224 */ /* 0x000fe400078e00de */
[----:B------:R-:W-:Y:S01]  /*115e0*/  IMAD.MOV.U32 R193, RZ, RZ, R223 ;  /* 0x000000ffffc17224 */ /* 0x000fe200078e00df */
[----:B------:R-:W-:Y:S02]  /*115f0*/  @!P5 PRMT R5, R26, 0x5410, RZ ;  /* 0x000054101a05d816 */ /* 0x000fe400000000ff */
[----:B------:R-:W-:Y:S01]  /*11600*/  ISETP.LE.U32.AND P5, PT, R0, UR12, PT ;  /* 0x0000000c00007c0c */ /* 0x000fe2000bfa3070 */
[----:B-1----:R-:W-:Y:S01]  /*11610*/  FADD.FTZ R0, R9, R36 ;  /* 0x0000002409007221 */ /* 0x002fe20000010000 */
[----:B------:R1:W-:Y:S01]  /*11620*/  STG.E.U16 desc[UR28][R192.64+-0x80], R137 ;  /* 0xffff8089c0007986 */ /* 0x0003e2000c10151c */
[----:B--2---:R-:W-:-:S02]  /*11630*/  F2FP.F16.F32.PACK_AB R9, R11, R9 ;  /* 0x000000090b09723e */ /* 0x004fc400000000ff */
[----:B------:R-:W-:Y:S01]  /*11640*/  FADD.FTZ R11, R11, R0 ;  /* 0x000000000b0b7221 */ /* 0x000fe20000010000 */
[----:B------:R-:W-:Y:S02]  /*11650*/  LOP3.LUT R0, R28, 0xffff, RZ, 0xc0, !PT ;  /* 0x0000ffff1c007812 */ /* 0x000fe400078ec0ff */
[----:B---3--:R-:W-:Y:S02]  /*11660*/  F2FP.F16.F32.PACK_AB R40, R3, R13 ;  /* 0x0000000d0328723e */ /* 0x008fe400000000ff */
[----:B------:R-:W-:-:S03]  /*11670*/  SHF.R.U32.HI R0, RZ, 0x8, R0 ;  /* 0x00000008ff007819 */ /* 0x000fc60000011600 */
[----:B------:R-:W-:Y:S01]  /*11680*/  @!P5 HADD2 R38, -R40.H0_H0, -RZ.H0_H0 ;  /* 0xa00000ff2826d230 */ /* 0x000fe20000000900 */
[----:B------:R-:W-:Y:S01]  /*11690*/  LOP3.LUT R0, R0, 0xffff, RZ, 0xc0, !PT ;  /* 0x0000ffff00007812 */ /* 0x000fe200078ec0ff */
[----:B-1----:R-:W1:Y:S01]  /*116a0*/  LDC R137, c[0x0][0x448] ;  /* 0x00011200ff897b82 */ /* 0x002e620000000800 */
[----:B------:R-:W-:Y:S02]  /*116b0*/  PRMT R206, R40, 0x7610, R206 ;  /* 0x0000761028ce7816 */ /* 0x000fe400000000ce */
[----:B------:R-:W-:Y:S02]  /*116c0*/  @!P5 PRMT R206, R38, 0x5410, RZ ;  /* 0x0000541026ced816 */ /* 0x000fe400000000ff */
[----:B------:R-:W-:Y:S01]  /*116d0*/  ISETP.LE.U32.AND P5, PT, R0, UR12, PT ;  /* 0x0000000c00007c0c */ /* 0x000fe2000bfa3070 */
[----:B------:R-:W-:Y:S01]  /*116e0*/  FADD.FTZ R10, R191, R10 ;  /* 0x0000000abf0a7221 */ /* 0x000fe20000010000 */
[C---:B------:R-:W-:Y:S02]  /*116f0*/  PRMT R55, R9.reuse, 0x7610, R55 ;  /* 0x0000761009377816 */ /* 0x040fe40000000037 */
[----:B------:R-:W-:Y:S01]  /*11700*/  PRMT R54, R9, 0x7632, R54 ;  /* 0x0000763209367816 */ /* 0x000fe20000000036 */
[----:B------:R-:W-:Y:S01]  /*11710*/  FADD.FTZ R9, R13, R11 ;  /* 0x0000000b0d097221 */ /* 0x000fe20000010000 */
[----:B------:R-:W-:Y:S01]  /*11720*/  FADD.FTZ R11, R195, R7 ;  /* 0x00000007c30b7221 */ /* 0x000fe20000010000 */
[----:B------:R-:W-:Y:S01]  /*11730*/  FADD.FTZ R10, R138, R10 ;  /* 0x0000000a8a0a7221 */ /* 0x000fe20000010000 */
[----:B------:R-:W-:-:S02]  /*11740*/  PRMT R0, R28, 0x7632, R0 ;  /* 0x000076321c007816 */ /* 0x000fc40000000000 */
[----:B------:R-:W-:Y:S01]  /*11750*/  FADD.FTZ R13, R51, R11 ;  /* 0x0000000b330d7221 */ /* 0x000fe20000010000 */
[----:B------:R-:W-:Y:S02]  /*11760*/  FADD.FTZ R12, R46, R10 ;  /* 0x0000000a2e0c7221 */ /* 0x000fe40000010000 */
[----:B------:R-:W-:Y:S02]  /*11770*/  @!P5 HADD2 R37, -R40.H1_H1, -RZ.H0_H0 ;  /* 0xa00000ff2825d230 */ /* 0x000fe40000000d00 */
[----:B-1----:R-:W-:Y:S01]  /*11780*/  IMAD.SHL.U32 R138, R137, 0x8, RZ ;  /* 0x00000008898a7824 */ /* 0x002fe200078e00ff */
[----:B------:R-:W-:-:S03]  /*11790*/  LOP3.LUT R0, R0, 0xff, RZ, 0xc0, !PT ;  /* 0x000000ff00007812 */ /* 0x000fc600078ec0ff */
[----:B------:R-:W-:Y:S01]  /*117a0*/  IMAD.WIDE R10, R138, 0x2, R192 ;  /* 0x000000028a0a7825 */ /* 0x000fe200078e02c0 */
[----:B------:R-:W-:Y:S02]  /*117b0*/  PRMT R199, R40, 0x7632, R199 ;  /* 0x0000763228c77816 */ /* 0x000fe400000000c7 */
[----:B------:R-:W-:Y:S02]  /*117c0*/  @!P5 PRMT R199, R37, 0x5410, RZ ;  /* 0x0000541025c7d816 */ /* 0x000fe400000000ff */
[----:B------:R-:W-:Y:S01]  /*117d0*/  ISETP.LE.U32.AND P5, PT, R0, UR12, PT ;  /* 0x0000000c00007c0c */ /* 0x000fe2000bfa3070 */
[----:B------:R-:W-:-:S04]  /*117e0*/  IMAD.WIDE R10, R137, 0x70, R10 ;  /* 0x00000070890a7825 */ /* 0x000fc800078e020a */
[----:B------:R-:W-:Y:S01]  /*117f0*/  FADD.FTZ R25, R25, R13 ;  /* 0x0000000d19197221 */ /* 0x000fe20000010000 */
[----:B------:R-:W-:Y:S01]  /*11800*/  FADD.FTZ R19, R22, R12 ;  /* 0x0000000c16137221 */ /* 0x000fe20000010000 */
[----:B------:R-:W-:Y:S01]  /*11810*/  MUFU.EX2 R15, R209 ;  /* 0x000000d1000f7308 */ /* 0x000fe20000000800 */
[----:B------:R-:W-:-:S03]  /*11820*/  IMAD.WIDE R12, R137, -0x70, R10 ;  /* 0xffffff90890c7825 */ /* 0x000fc600078e020a */
[----:B------:R-:W1:Y:S04]  /*11830*/  MUFU.EX2 R14, R210 ;  /* 0x000000d2000e7308 */ /* 0x000e680000000800 */
[----:B------:R-:W2:Y:S01]  /*11840*/  MUFU.EX2 R17, R208 ;  /* 0x000000d000117308 */ /* 0x000ea20000000800 */
[----:B------:R-:W-:-:S03]  /*11850*/  IMAD.WIDE R12, R137, 0x70, R12 ;  /* 0x00000070890c7825 */ /* 0x000fc600078e020c */
[----:B------:R-:W3:Y:S01]  /*11860*/  MUFU.EX2 R7, R177 ;  /* 0x000000b100077308 */ /* 0x000ee20000000800 */
[----:B------:R-:W-:Y:S02]  /*11870*/  @!P5 HADD2 R39, -R190.H0_H0, -RZ.H0_H0 ;  /* 0xa00000ffbe27d230 */ /* 0x000fe40000000900 */
[----:B------:R-:W-:Y:S01]  /*11880*/  FADD.FTZ R9, R3, R9 ;  /* 0x0000000903097221 */ /* 0x000fe20000010000 */
[----:B------:R-:W-:Y:S01]  /*11890*/  PRMT R198, R190, 0x7610, R198 ;  /* 0x00007610bec67816 */ /* 0x000fe200000000c6 */
[----:B------:R-:W-:Y:S01]  /*118a0*/  IMAD.WIDE R12, R137, -0x70, R12 ;  /* 0xffffff90890c7825 */ /* 0x000fe200078e020c */
[----:B------:R-:W-:Y:S02]  /*118b0*/  @!P5 PRMT R198, R39, 0x5410, RZ ;  /* 0x0000541027c6d816 */ /* 0x000fe400000000ff */
[----:B-1----:R-:W-:Y:S01]  /*118c0*/  F2FP.F16.F32.PACK_AB R39, R14, R15 ;  /* 0x0000000f0e27723e */ /* 0x002fe200000000ff */
[----:B------:R-:W-:Y:S02]  /*118d0*/  IMAD.MOV.U32 R58, RZ, RZ, R61 ;  /* 0x000000ffff3a7224 */ /* 0x000fe400078e003d */
[----:B------:R-:W-:Y:S01]  /*118e0*/  FADD.FTZ R15, R15, R9 ;  /* 0x000000090f0f7221 */ /* 0x000fe20000010000 */
[----:B------:R-:W-:-:S02]  /*118f0*/  IMAD.MOV.U32 R61, RZ, RZ, R60 ;  /* 0x000000ffff3d7224 */ /* 0x000fc400078e003c */
[----:B--2---:R-:W-:Y:S01]  /*11900*/  FADD.FTZ R9, R17, R139 ;  /* 0x0000008b11097221 */ /* 0x004fe20000010000 */
[----:B------:R-:W-:Y:S02]  /*11910*/  IMAD.MOV.U32 R62, RZ, RZ, R57 ;  /* 0x000000ffff3e7224 */ /* 0x000fe400078e0039 */
[----:B------:R-:W-:Y:S02]  /*11920*/  IMAD.MOV.U32 R60, RZ, RZ, R53 ;  /* 0x000000ffff3c7224 */ /* 0x000fe400078e0035 */
[----:B------:R-:W-:Y:S01]  /*11930*/  IMAD.MOV.U32 R57, RZ, RZ, R52 ;  /* 0x000000ffff397224 */ /* 0x000fe200078e0034 */
[----:B---3--:R-:W-:Y:S01]  /*11940*/  F2FP.F16.F32.PACK_AB R38, R7, R17 ;  /* 0x000000110726723e */ /* 0x008fe200000000ff */
[----:B------:R-:W-:-:S04]  /*11950*/  IMAD.WIDE R52, R137, 0x70, R12 ;  /* 0x0000007089347825 */ /* 0x000fc800078e020c */
[----:B------:R-:W-:Y:S01]  /*11960*/  FADD.FTZ R12, R14, R15 ;  /* 0x0000000f0e0c7221 */ /* 0x000fe20000010000 */
[----:B------:R-:W-:Y:S01]  /*11970*/  FADD.FTZ R7, R7, R9 ;  /* 0x0000000907077221 */ /* 0x000fe20000010000 */
[----:B------:R-:W-:Y:S04]  /*11980*/  STL [R1+0x5c], R25 ;  /* 0x00005c1901007387 */ /* 0x000fe80000100800 */
[----:B------:R1:W-:Y:S04]  /*11990*/  STL [R1+0x58], R19 ;  /* 0x0000581301007387 */ /* 0x0003e80000100800 */
[----:B------:R-:W-:Y:S04]  /*119a0*/  STL [R1+0x64], R12 ;  /* 0x0000640c01007387 */ /* 0x000fe80000100800 */
[----:B------:R-:W-:Y:S04]  /*119b0*/  STL [R1+0x60], R7 ;  /* 0x0000600701007387 */ /* 0x000fe80000100800 */
[----:B------:R-:W2:Y:S01]  /*119c0*/  LDL R27, [R1+0xa4] ;  /* 0x0000a400011b7983 */ /* 0x000ea20000100800 */
[----:B------:R-:W-:Y:S01]  /*119d0*/  @!P6 HADD2 R41, -R55.H0_H0, -RZ.H0_H0 ;  /* 0xa00000ff3729e230 */ /* 0x000fe20000000900 */
[----:B------:R-:W-:-:S02]  /*119e0*/  SHF.R.U32.HI R0, RZ, 0x18, R28 ;  /* 0x00000018ff007819 */ /* 0x000fc4000001161c */
[----:B------:R-:W-:Y:S02]  /*119f0*/  PRMT R23, R55, 0x5410, R54 ;  /* 0x0000541037177816 */ /* 0x000fe40000000036 */
[----:B------:R-:W-:Y:S02]  /*11a00*/  @!P6 PRMT R55, R41, 0x5410, RZ ;  /* 0x000054102937e816 */ /* 0x000fe400000000ff */
[----:B------:R-:W-:Y:S01]  /*11a10*/  ISETP.LE.U32.AND P6, PT, R0, UR12, PT ;  /* 0x0000000c00007c0c */ /* 0x000fe2000bfc3070 */
[----:B------:R-:W-:-:S05]  /*11a20*/  IMAD.MOV.U32 R0, RZ, RZ, R6 ;  /* 0x000000ffff007224 */ /* 0x000fca00078e0006 */
[----:B------:R-:W-:-:S04]  /*11a30*/  LOP3.LUT R0, R0, 0xff, RZ, 0xc0, !PT ;  /* 0x000000ff00007812 */ /* 0x000fc800078ec0ff */
[----:B------:R-:W-:-:S03]  /*11a40*/  ISETP.LE.U32.AND P5, PT, R0, UR12, PT ;  /* 0x0000000c00007c0c */ /* 0x000fc6000bfa3070 */
[----:B------:R-:W-:Y:S01]  /*11a50*/  @!P6 HADD2 R42, -R190.H1_H1, -RZ.H0_H0 ;  /* 0xa00000ffbe2ae230 */ /* 0x000fe20000000d00 */
[----:B------:R-:W-:Y:S02]  /*11a60*/  PRMT R0, R20, 0x7771, RZ ;  /* 0x0000777114007816 */ /* 0x000fe400000000ff */
[----:B------:R-:W-:Y:S02]  /*11a70*/  PRMT R196, R190, 0x7632, R196 ;  /* 0x00007632bec47816 */ /* 0x000fe400000000c4 */
[----:B------:R-:W-:Y:S02]  /*11a80*/  @!P6 PRMT R196, R42, 0x5410, RZ ;  /* 0x000054102ac4e816 */ /* 0x000fe400000000ff */
[----:B------:R-:W-:-:S03]  /*11a90*/  ISETP.GT.U32.AND P6, PT, R0, UR12, PT ;  /* 0x0000000c00007c0c */ /* 0x000fc6000bfc4070 */
[----:B------:R-:W-:Y:S01]  /*11aa0*/  @!P5 HADD2 R43, -R39.H0_H0, -RZ.H0_H0 ;  /* 0xa00000ff272bd230 */ /* 0x000fe20000000900 */
[----:B------:R-:W-:Y:S02]  /*11ab0*/  PRMT R0, R6, 0x7771, RZ ;  /* 0x0000777106007816 */ /* 0x000fe400000000ff */
[----:B------:R-:W-:Y:S02]  /*11ac0*/  PRMT R197, R39, 0x7610, R197 ;  /* 0x0000761027c57816 */ /* 0x000fe400000000c5 */
[----:B------:R-:W-:Y:S02]  /*11ad0*/  @!P5 PRMT R197, R43, 0x5410, RZ ;  /* 0x000054102bc5d816 */ /* 0x000fe400000000ff */
[----:B------:R-:W-:Y:S02]  /*11ae0*/  ISETP.GT.U32.AND P5, PT, R0, UR12, PT ;  /* 0x0000000c00007c0c */ /* 0x000fe4000bfa4070 */
[----:B------:R-:W-:Y:S02]  /*11af0*/  PRMT R0, R6, 0x7772, RZ ;  /* 0x0000777206007816 */ /* 0x000fe400000000ff */
[----:B------:R-:W-:-:S09]  /*11b00*/  PRMT R195, R39, 0x7632, R195 ;  /* 0x0000763227c37816 */ /* 0x000fd200000000c3 */
[----:B------:R-:W-:-:S05]  /*11b10*/  @P5 HADD2 R44, -R39.H1_H1, -RZ.H0_H0 ;  /* 0xa00000ff272c5230 */ /* 0x000fca0000000d00 */
[----:B------:R-:W-:Y:S02]  /*11b20*/  @P5 PRMT R195, R44, 0x5410, RZ ;  /* 0x000054102cc35816 */ /* 0x000fe400000000ff */
[----:B------:R-:W-:Y:S02]  /*11b30*/  ISETP.GT.U32.AND P5, PT, R0, UR12, PT ;  /* 0x0000000c00007c0c */ /* 0x000fe4000bfa4070 */
[----:B------:R-:W-:Y:S01]  /*11b40*/  PRMT R0, R2, 0x7632, R0 ;  /* 0x0000763202007816 */ /* 0x000fe20000000000 */
[----:B------:R-:W-:-:S03]  /*11b50*/  @P6 HADD2 R45, -R54.H0_H0, -RZ.H0_H0 ;  /* 0xa00000ff362d6230 */ /* 0x000fc60000000900 */
[----:B------:R-:W-:Y:S02]  /*11b60*/  LOP3.LUT R0, R0, 0xff, RZ, 0xc0, !PT ;  /* 0x000000ff00007812 */ /* 0x000fe400078ec0ff */
[----:B------:R-:W-:Y:S02]  /*11b70*/  @P6 PRMT R54, R45, 0x5410, RZ ;  /* 0x000054102d366816 */ /* 0x000fe400000000ff */
[----:B------:R-:W-:-:S03]  /*11b80*/  ISETP.LE.U32.AND P6, PT, R0, UR12, PT ;  /* 0x0000000c00007c0c */ /* 0x000fc6000bfc3070 */
[----:B------:R-:W-:Y:S01]  /*11b90*/  @P5 HADD2 R48, -R38.H0_H0, -RZ.H0_H0 ;  /* 0xa00000ff26305230 */ /* 0x000fe20000000900 */
[----:B------:R-:W-:Y:S02]  /*11ba0*/  PRMT R0, R6, 0x7773, RZ ;  /* 0x0000777306007816 */ /* 0x000fe400000000ff */
[----:B------:R-:W-:Y:S02]  /*11bb0*/  PRMT R194, R38, 0x7610, R194 ;  /* 0x0000761026c27816 */ /* 0x000fe400000000c2 */
[----:B------:R-:W-:Y:S02]  /*11bc0*/  @P5 PRMT R194, R48, 0x5410, RZ ;  /* 0x0000541030c25816 */ /* 0x000fe400000000ff */
[----:B------:R-:W-:Y:S02]  /*11bd0*/  ISETP.GT.U32.AND P5, PT, R0, UR12, PT ;  /* 0x0000000c00007c0c */ /* 0x000fe4000bfa4070 */
[----:B------:R-:W-:Y:S02]  /*11be0*/  SHF.R.U32.HI R0, RZ, 0x18, R2 ;  /* 0x00000018ff007819 */ /* 0x000fe40000011602 */
[----:B------:R-:W-:-:S09]  /*11bf0*/  PRMT R191, R38, 0x7632, R191 ;  /* 0x0000763226bf7816 */ /* 0x000fd200000000bf */
[----:B------:R-:W-:Y:S01]  /*11c00*/  @P5 HADD2 R47, -R38.H1_H1, -RZ.H0_H0 ;  /* 0xa00000ff262f5230 */ /* 0x000fe20000000d00 */
[----:B------:R-:W-:-:S04]  /*11c10*/  PRMT R3, R176, 0x7610, R3 ;  /* 0x00007610b0037816 */ /* 0x000fc80000000003 */
[----:B------:R-:W-:Y:S02]  /*11c20*/  @P5 PRMT R191, R47, 0x5410, RZ ;  /* 0x000054102fbf5816 */ /* 0x000fe400000000ff */
[----:B------:R-:W-:Y:S02]  /*11c30*/  ISETP.LE.U32.AND P5, PT, R0, UR12, PT ;  /* 0x0000000c00007c0c */ /* 0x000fe4000bfa3070 */
[----:B------:R-:W-:Y:S01]  /*11c40*/  PRMT R0, R176, 0x7632, R0 ;  /* 0x00007632b0007816 */ /* 0x000fe20000000000 */
[----:B------:R-:W-:-:S04]  /*11c50*/  IMAD.WIDE R176, R137, -0x70, R52 ;  /* 0xffffff9089b07825 */ /* 0x000fc800078e0234 */
[----:B------:R-:W-:Y:S02]  /*11c60*/  IMAD.MOV.U32 R126, RZ, RZ, R118 ;  /* 0x000000ffff7e7224 */ /* 0x000fe400078e0076 */
[----:B------:R-:W-:Y:S02]  /*11c70*/  IMAD.MOV.U32 R127, RZ, RZ, R119 ;  /* 0x000000ffff7f7224 */ /* 0x000fe400078e0077 */
[----:B------:R-:W-:-:S04]  /*11c80*/  IMAD.WIDE R118, R137, 0x70, R176 ;  /* 0x0000007089767825 */ /* 0x000fc800078e02b0 */
[----:B------:R-:W-:Y:S02]  /*11c90*/  @!P6 HADD2 R50, -R3.H0_H0, -RZ.H0_H0 ;  /* 0xa00000ff0332e230 */ /* 0x000fe40000000900 */
[----:B------:R-:W-:Y:S02]  /*11ca0*/  @!P5 HADD2 R49, -R0.H0_H0, -RZ.H0_H0 ;  /* 0xa00000ff0031d230 */ /* 0x000fe40000000900 */
[----:B-1----:R-:W-:Y:S02]  /*11cb0*/  IMAD.MOV.U32 R19, RZ, RZ, R125 ;  /* 0x000000ffff137224 */ /* 0x002fe400078e007d */
[----:B------:R-:W-:Y:S02]  /*11cc0*/  IMAD.MOV.U32 R63, RZ, RZ, R124 ;  /* 0x000000ffff3f7224 */ /* 0x000fe400078e007c */
[----:B------:R-:W-:Y:S02]  /*11cd0*/  IMAD.MOV.U32 R125, RZ, RZ, R98 ;  /* 0x000000ffff7d7224 */ /* 0x000fe400078e0062 */
[----:B------:R-:W-:-:S02]  /*11ce0*/  IMAD.MOV.U32 R124, RZ, RZ, R117 ;  /* 0x000000ffff7c7224 */ /* 0x000fc400078e0075 */
[----:B------:R-:W-:Y:S02]  /*11cf0*/  IMAD.MOV.U32 R98, RZ, RZ, R116 ;  /* 0x000000ffff627224 */ /* 0x000fe400078e0074 */
[----:B------:R-:W-:Y:S01]  /*11d00*/  IMAD.WIDE R116, R137, -0x70, R118 ;  /* 0xffffff9089747825 */ /* 0x000fe200078e0276 */
[----:B------:R-:W-:Y:S01]  /*11d10*/  PRMT R21, R3, 0x5410, R0 ;  /* 0x0000541003157816 */ /* 0x000fe20000000000 */
[----:B------:R-:W-:Y:S01]  /*11d20*/  STG.E.U16 desc[UR28][R192.64+-0x7e], R35 ;  /* 0xffff8223c0007986 */ /* 0x000fe2000c10151c */
[----:B------:R-:W-:Y:S01]  /*11d30*/  @!P6 PRMT R3, R50, 0x5410, RZ ;  /* 0x000054103203e816 */ /* 0x000fe200000000ff */
[----:B------:R-:W-:Y:S01]  /*11d40*/  IMAD.WIDE R138, R138, 0x2, R10 ;  /* 0x000000028a8a7825 */ /* 0x000fe200078e020a */
[----:B------:R-:W-:Y:S01]  /*11d50*/  @!P5 PRMT R0, R49, 0x5410, RZ ;  /* 0x000054103100d816 */ /* 0x000fe200000000ff */
[----:B------:R-:W-:Y:S01]  /*11d60*/  STG.E.U16 desc[UR28][R116.64+-0x80], R173 ;  /* 0xffff80ad74007986 */ /* 0x000fe2000c10151c */
[----:B------:R-:W1:Y:S03]  /*11d70*/  S2UR UR6, SR_CgaCtaId ;  /* 0x00000000000679c3 */ /* 0x000e660000008800 */
[----:B------:R-:W-:Y:S04]  /*11d80*/  STG.E.U16 desc[UR28][R116.64+-0x7e], R172 ;  /* 0xffff82ac74007986 */ /* 0x000fe8000c10151c */
[----:B------:R-:W-:Y:S01]  /*11d90*/  STG.E.U16 desc[UR28][R118.64+-0x80], R8 ;  /* 0xffff800876007986 */ /* 0x000fe2000c10151c */
[----:B------:R-:W3:Y:S03]  /*11da0*/  LDC R10, c[0x0][0x4f8] ;  /* 0x00013e00ff0a7b82 */ /* 0x000ee60000000800 */
[----:B------:R-:W-:Y:S04]  /*11db0*/  STG.E.U16 desc[UR28][R52.64+-0x7e], R5 ;  /* 0xffff820534007986 */ /* 0x000fe8000c10151c */
[----:B------:R4:W-:Y:S04]  /*11dc0*/  STG.E.U16 desc[UR28][R138.64+-0x80], R3 ;  /* 0xffff80038a007986 */ /* 0x0009e8000c10151c */
[----:B------:R5:W-:Y:S01]  /*11dd0*/  STG.E.U16 desc[UR28][R138.64+-0x7e], R0 ;  /* 0xffff82008a007986 */ /* 0x000be2000c10151c */
[----:B----4-:R-:W-:-:S02]  /*11de0*/  PRMT R3, R186, 0x7773, RZ ;  /* 0x00007773ba037816 */ /* 0x010fc400000000ff */
[----:B-----5:R-:W-:-:S04]  /*11df0*/  PRMT R0, R186, 0x7772, RZ ;  /* 0x00007772ba007816 */ /* 0x020fc800000000ff */
[----:B------:R-:W-:Y:S02]  /*11e00*/  PRMT R14, R0, 0x5410, R3 ;  /* 0x00005410000e7816 */ /* 0x000fe40000000003 */
[C---:B------:R-:W-:Y:S02]  /*11e10*/  PRMT R3, R16.reuse, 0x7773, RZ ;  /* 0x0000777310037816 */ /* 0x040fe400000000ff */
[----:B------:R-:W-:-:S04]  /*11e20*/  PRMT R0, R16, 0x7772, RZ ;  /* 0x0000777210007816 */ /* 0x000fc800000000ff */
[----:B------:R-:W-:Y:S02]  /*11e30*/  PRMT R43, R0, 0x5410, R3 ;  /* 0x00005410002b7816 */ /* 0x000fe40000000003 */
[C---:B------:R-:W-:Y:S02]  /*11e40*/  LOP3.LUT R0, R18.reuse, 0xffff, RZ, 0xc0, !PT ;  /* 0x0000ffff12007812 */ /* 0x040fe400078ec0ff */
[----:B------:R-:W-:Y:S02]  /*11e50*/  LOP3.LUT R3, R18, 0xff, RZ, 0xc0, !PT ;  /* 0x000000ff12037812 */ /* 0x000fe400078ec0ff */
[----:B------:R-:W-:-:S04]  /*11e60*/  SHF.R.U32.HI R0, RZ, 0x8, R0 ;  /* 0x00000008ff007819 */ /* 0x000fc80000011600 */
[--C-:B------:R-:W-:Y:S02]  /*11e70*/  PRMT R9, R3, 0x5410, R0.reuse ;  /* 0x0000541003097816 */ /* 0x100fe40000000000 */
[----:B------:R-:W-:Y:S01]  /*11e80*/  PRMT R0, R18, 0x7632, R0 ;  /* 0x0000763212007816 */ /* 0x000fe20000000000 */
[----:B------:R-:W-:Y:S01]  /*11e90*/  IMAD.MOV.U32 R5, RZ, RZ, R186 ;  /* 0x000000ffff057224 */ /* 0x000fe200078e00ba */
[----:B------:R-:W-:Y:S02]  /*11ea0*/  SHF.R.U32.HI R3, RZ, 0x18, R18 ;  /* 0x00000018ff037819 */ /* 0x000fe40000011612 */
[----:B------:R-:W-:Y:S02]  /*11eb0*/  LOP3.LUT R0, R0, 0xff, RZ, 0xc0, !PT ;  /* 0x000000ff00007812 */ /* 0x000fe400078ec0ff */
[----:B------:R-:W-:Y:S02]  /*11ec0*/  PRMT R7, R186, 0x7771, RZ ;  /* 0x00007771ba077816 */ /* 0x000fe400000000ff */
[----:B------:R-:W-:-:S02]  /*11ed0*/  LOP3.LUT R5, R5, 0xff, RZ, 0xc0, !PT ;  /* 0x000000ff05057812 */ /* 0x000fc400078ec0ff */
[----:B------:R-:W-:Y:S02]  /*11ee0*/  PRMT R8, R0, 0x5410, R3 ;  /* 0x0000541000087816 */ /* 0x000fe40000000003 */
[C---:B------:R-:W-:Y:S02]  /*11ef0*/  PRMT R3, R20.reuse, 0x7773, RZ ;  /* 0x0000777314037816 */ /* 0x040fe400000000ff */
[----:B------:R-:W-:Y:S01]  /*11f00*/  PRMT R0, R20, 0x7772, RZ ;  /* 0x0000777214007816 */ /* 0x000fe200000000ff */
[----:B------:R-:W-:Y:S01]  /*11f10*/  UMOV UR4, 0x400 ;  /* 0x0000040000047882 */ /* 0x000fe20000000000 */
[----:B------:R-:W-:Y:S02]  /*11f20*/  PRMT R13, R5, 0x5410, R7 ;  /* 0x00005410050d7816 */ /* 0x000fe40000000007 */
[----:B------:R-:W-:Y:S01]  /*11f30*/  PRMT R5, R0, 0x5410, R3 ;  /* 0x0000541000057816 */ /* 0x000fe20000000003 */
[----:B-1----:R-:W-:Y:S01]  /*11f40*/  ULEA UR6, UR6, UR4, 0x18 ;  /* 0x0000000406067291 */ /* 0x002fe2000f8ec0ff */
[----:B------:R-:W-:-:S02]  /*11f50*/  LOP3.LUT R0, R2, 0xffff, RZ, 0xc0, !PT ;  /* 0x0000ffff02007812 */ /* 0x000fc400078ec0ff */
[----:B------:R-:W-:Y:S02]  /*11f60*/  LOP3.LUT R3, R2, 0xff, RZ, 0xc0, !PT ;  /* 0x000000ff02037812 */ /* 0x000fe400078ec0ff */
[----:B------:R-:W-:Y:S01]  /*11f70*/  SHF.R.U32.HI R0, RZ, 0x8, R0 ;  /* 0x00000008ff007819 */ /* 0x000fe20000011600 */
[----:B------:R-:W-:Y:S01]  /*11f80*/  IMAD.MOV.U32 R7, RZ, RZ, R20 ;  /* 0x000000ffff077224 */ /* 0x000fe200078e0014 */
[----:B------:R-:W-:Y:S02]  /*11f90*/  PRMT R11, R20, 0x7771, RZ ;  /* 0x00007771140b7816 */ /* 0x000fe400000000ff */
[----:B------:R-:W-:Y:S02]  /*11fa0*/  PRMT R20, R3, 0x5410, R0 ;  /* 0x0000541003147816 */ /* 0x000fe40000000000 */
[----:B---3--:R-:W-:Y:S01]  /*11fb0*/  LOP3.LUT R0, R10, 0xff, RZ, 0xc0, !PT ;  /* 0x000000ff0a007812 */ /* 0x008fe200078ec0ff */
[----:B------:R-:W-:Y:S01]  /*11fc0*/  IMAD.MOV.U32 R41, RZ, RZ, R16 ;  /* 0x000000ffff297224 */ /* 0x000fe200078e0010 */
[----:B------:R-:W-:Y:S01]  /*11fd0*/  PRMT R3, R2, 0x7632, R3 ;  /* 0x0000763202037816 */ /* 0x000fe20000000003 */
[----:B------:R-:W-:Y:S01]  /*11fe0*/  IMAD.MOV.U32 R202, RZ, RZ, R19 ;  /* 0x000000ffffca7224 */ /* 0x000fe200078e0013 */
[----:B------:R-:W-:Y:S01]  /*11ff0*/  PRMT R42, R16, 0x7771, RZ ;  /* 0x00007771102a7816 */ /* 0x000fe200000000ff */
[----:B------:R-:W-:Y:S01]  /*12000*/  IMAD R0, R0, 0x10000, R0 ;  /* 0x0001000000007824 */ /* 0x000fe200078e0200 */
[----:B------:R-:W-:-:S02]  /*12010*/  SHF.R.U32.HI R2, RZ, 0x18, R2 ;  /* 0x00000018ff027819 */ /* 0x000fc40000011602 */
[----:B------:R-:W-:Y:S02]  /*12020*/  LOP3.LUT R3, R3, 0xff, RZ, 0xc0, !PT ;  /* 0x000000ff03037812 */ /* 0x000fe400078ec0ff */
[----:B------:R-:W-:Y:S02]  /*12030*/  LOP3.LUT R5, R5, 0xff00ff, RZ, 0xc0, !PT ;  /* 0x00ff00ff05057812 */ /* 0x000fe400078ec0ff */
[----:B------:R-:W-:Y:S02]  /*12040*/  PRMT R10, R3, 0x5410, R2 ;  /* 0x00005410030a7816 */ /* 0x000fe40000000002 */
[----:B------:R-:W-:Y:S02]  /*12050*/  LOP3.LUT R7, R7, 0xff, RZ, 0xc0, !PT ;  /* 0x000000ff07077812 */ /* 0x000fe400078ec0ff */
[----:B------:R-:W-:Y:S01]  /*12060*/  HSET2.LE.AND R2, R5, R0, PT ;  /* 0x0000000005027233 */ /* 0x000fe20003803000 */
[----:B------:R-:W-:Y:S01]  /*12070*/  IMAD.MOV.U32 R5, RZ, RZ, R175 ;  /* 0x000000ffff057224 */ /* 0x000fe200078e00af */
[----:B------:R-:W-:-:S02]  /*12080*/  PRMT R7, R7, 0x5410, R11 ;  /* 0x0000541007077816 */ /* 0x000fc4000000000b */
[--C-:B------:R-:W-:Y:S02]  /*12090*/  HSET2.LE.AND R3, R9, R0.reuse, PT ;  /* 0x0000000009037233 */ /* 0x100fe40003803000 */
[----:B------:R-:W-:Y:S02]  /*120a0*/  LOP3.LUT R11, R5, R2, RZ, 0xc0, !PT ;  /* 0x00000002050b7212 */ /* 0x000fe400078ec0ff */
[--C-:B------:R-:W-:Y:S02]  /*120b0*/  HSET2.LE.AND R2, R8, R0.reuse, PT ;  /* 0x0000000008027233 */ /* 0x100fe40003803000 */
[----:B------:R-:W-:Y:S02]  /*120c0*/  LOP3.LUT R12, R226, R3, RZ, 0xc0, !PT ;  /* 0x00000003e20c7212 */ /* 0x000fe400078ec0ff */
[----:B------:R-:W-:Y:S02]  /*120d0*/  LOP3.LUT R5, R14, 0xff00ff, RZ, 0xc0, !PT ;  /* 0x00ff00ff0e057812 */ /* 0x000fe400078ec0ff */
[----:B------:R-:W-:-:S02]  /*120e0*/  HSET2.LE.AND R3, R13, R0, PT ;  /* 0x000000000d037233 */ /* 0x000fc40003803000 */
[----:B------:R-:W-:Y:S02]  /*120f0*/  LOP3.LUT R13, R225, R2, RZ, 0xc0, !PT ;  /* 0x00000002e10d7212 */ /* 0x000fe400078ec0ff */
[--C-:B------:R-:W-:Y:S02]  /*12100*/  HSET2.LE.AND R2, R20, R0.reuse, PT ;  /* 0x0000000014027233 */ /* 0x100fe40003803000 */
[----:B------:R-:W-:-:S03]  /*12110*/  HSET2.LE.AND R5, R5, R0, PT ;  /* 0x0000000005057233 */ /* 0x000fc60003803000 */
[----:B------:R-:W-:Y:S02]  /*12120*/  LOP3.LUT R8, R24, R2, RZ, 0xc0, !PT ;  /* 0x0000000218087212 */ /* 0x000fe400078ec0ff */
[----:B--2---:R-:W-:-:S05]  /*12130*/  LEA R35, R27, UR6, 0x1 ;  /* 0x000000061b237c11 */ /* 0x004fca000f8e08ff */
[----:B------:R-:W1:Y:S01]  /*12140*/  LDSM.16.MT88.4 R16, [R35+0xa000] ;  /* 0x00a000002310783b */ /* 0x000e620000004200 */
[----:B------:R-:W-:Y:S01]  /*12150*/  IMAD.MOV.U32 R2, RZ, RZ, 0x20 ;  /* 0x00000020ff027424 */ /* 0x000fe200078e00ff */
[----:B------:R-:W-:Y:S02]  /*12160*/  LOP3.LUT R14, R221, R3, RZ, 0xc0, !PT ;  /* 0x00000003dd0e7212 */ /* 0x000fe400078ec0ff */
[----:B------:R-:W-:Y:S02]  /*12170*/  LOP3.LUT R15, R211, R5, RZ, 0xc0, !PT ;  /* 0x00000005d30f7212 */ /* 0x000fe400078ec0ff */
[----:B------:R-:W-:Y:S02]  /*12180*/  LOP3.LUT P5, RZ, R215, 0x2, RZ, 0xc0, !PT ;  /* 0x00000002d7ff7812 */ /* 0x000fe400078ac0ff */
[--C-:B------:R-:W-:Y:S02]  /*12190*/  HSET2.LE.AND R3, R10, R0.reuse, PT ;  /* 0x000000000a037233 */ /* 0x100fe40003803000 */
[----:B------:R-:W-:-:S02]  /*121a0*/  HSET2.LE.AND R5, R7, R0, PT ;  /* 0x0000000007057233 */ /* 0x000fc40003803000 */
[----:B------:R-:W-:Y:S02]  /*121b0*/  SEL R2, R2, 0xffffffe0, !P5 ;  /* 0xffffffe002027807 */ /* 0x000fe40006800000 */
[----:B------:R-:W-:Y:S02]  /*121c0*/  LOP3.LUT R9, R21, R3, RZ, 0xc0, !PT ;  /* 0x0000000315097212 */ /* 0x000fe400078ec0ff */
[----:B------:R-:W-:Y:S01]  /*121d0*/  LOP3.LUT R10, R23, R5, RZ, 0xc0, !PT ;  /* 0x00000005170a7212 */ /* 0x000fe200078ec0ff */
[C---:B------:R-:W-:Y:S01]  /*121e0*/  IMAD.IADD R37, R35.reuse, 0x1, R2 ;  /* 0x0000000123257824 */ /* 0x040fe200078e0202 */
[-C--:B-1----:R-:W-:Y:S08]  /*121f0*/  HMMA.16816.F32 R168, R12, R16.reuse, R168 ;  /* 0x000000100ca8723c */ /* 0x082ff000000018a8 */
[C---:B------:R-:W-:Y:S08]  /*12200*/  HMMA.16816.F32 R152, R8.reuse, R16, R152 ;  /* 0x000000100898723c */ /* 0x040ff00000001898 */
[-C--:B------:R-:W-:Y:S08]  /*12210*/  HMMA.16816.F32 R148, R8, R18.reuse, R148 ;  /* 0x000000120894723c */ /* 0x080ff00000001894 */
[----:B------:R-:W-:Y:S01]  /*12220*/  HMMA.16816.F32 R48, R12, R18, R164 ;  /* 0x000000120c30723c */ /* 0x000fe200000018a4 */
[----:B------:R-:W1:Y:S01]  /*12230*/  LDSM.16.MT88.4 R16, [R37+0xa000] ;  /* 0x00a000002510783b */ /* 0x000e620000004200 */
[----:B------:R-:W-:-:S02]  /*12240*/  VIADD R3, R35, 0xa000 ;  /* 0x0000a00023037836 */ /* 0x000fc40000000000 */
[----:B------:R-:W-:Y:S02]  /*12250*/  VIADD R30, R35, 0xa040 ;  /* 0x0000a040231e7836 */ /* 0x000fe40000000000 */
[----:B------:R-:W-:Y:S02]  /*12260*/  @P0 VIADD R30, R3, 0xffffffc0 ;  /* 0xffffffc0031e0836 */ /* 0x000fe40000000000 */
[-C--:B-1----:R-:W-:Y:S08]  /*12270*/  HMMA.16816.F32 R232, R12, R16.reuse, R232 ;  /* 0x000000100ce8723c */ /* 0x082ff000000018e8 */
[C---:B------:R-:W-:Y:S08]  /*12280*/  HMMA.16816.F32 R144, R8.reuse, R16, R144 ;  /* 0x000000100890723c */ /* 0x040ff00000001890 */
[-C--:B------:R-:W-:Y:S08]  /*12290*/  HMMA.16816.F32 R140, R8, R18.reuse, R140 ;  /* 0x00000012088c723c */ /* 0x080ff0000000188c */
[----:B------:R-:W-:Y:S01]  /*122a0*/  HMMA.16816.F32 R208, R12, R18, R156 ;  /* 0x000000120cd0723c */ /* 0x000fe2000000189c */
[----:B------:R-:W1:Y:S01]  /*122b0*/  LDSM.16.MT88.4 R16, [R30] ;  /* 0x000000001e10783b */ /* 0x000e620000004200 */
[----:B------:R-:W-:Y:S01]  /*122c0*/  IMAD.IADD R36, R2, 0x1, R30 ;  /* 0x0000000102247824 */ /* 0x000fe200078e021e */
[----:B------:R-:W-:Y:S01]  /*122d0*/  MOV R173, R57 ;  /* 0x0000003900ad7202 */ /* 0x000fe20000000f00 */
[----:B------:R-:W-:Y:S01]  /*122e0*/  IMAD.MOV.U32 R165, RZ, RZ, R59 ;  /* 0x000000ffffa57224 */ /* 0x000fe200078e003b */
[----:B------:R2:W-:Y:S01]  /*122f0*/  STG.E.U16 desc[UR28][R192.64+-0x70], R174 ;  /* 0xffff90aec0007986 */ /* 0x0005e2000c10151c */
[----:B------:R-:W-:-:S02]  /*12300*/  IMAD.MOV.U32 R166, RZ, RZ, R58 ;  /* 0x000000ffffa67224 */ /* 0x000fc400078e003a */
[----:B------:R-:W-:Y:S01]  /*12310*/  IMAD.MOV.U32 R203, RZ, RZ, R63 ;  /* 0x000000ffffcb7224 */ /* 0x000fe200078e003f */
[----:B------:R-:W-:Y:S01]  /*12320*/  LDSM.16.MT88.4 R24, [R30+0x1000] ;  /* 0x001000001e18783b */ /* 0x000fe20000004200 */
[----:B------:R-:W-:Y:S02]  /*12330*/  IMAD.MOV.U32 R164, RZ, RZ, R62 ;  /* 0x000000ffffa47224 */ /* 0x000fe400078e003e */
[----:B------:R-:W-:Y:S02]  /*12340*/  IMAD.MOV.U32 R167, RZ, RZ, R61 ;  /* 0x000000ffffa77224 */ /* 0x000fe400078e003d */
[----:B------:R-:W-:Y:S01]  /*12350*/  IMAD.MOV.U32 R172, RZ, RZ, R60 ;  /* 0x000000ffffac7224 */ /* 0x000fe200078e003c */
[----:B------:R-:W-:Y:S01]  /*12360*/  PRMT R7, R6, 0x7773, RZ ;  /* 0x0000777306077816 */ /* 0x000fe200000000ff */
[----:B------:R-:W-:Y:S01]  /*12370*/  IMAD.MOV.U32 R175, RZ, RZ, R99 ;  /* 0x000000ffffaf7224 */ /* 0x000fe200078e0063 */
[----:B------:R-:W-:Y:S01]  /*12380*/  LOP3.LUT R5, R41, 0xff, RZ, 0xc0, !PT ;  /* 0x000000ff29057812 */ /* 0x000fe200078ec0ff */
[----:B------:R-:W-:Y:S01]  /*12390*/  IMAD.MOV.U32 R3, RZ, RZ, R6 ;  /* 0x000000ffff037224 */ /* 0x000fe200078e0006 */
[----:B------:R-:W-:Y:S01]  /*123a0*/  LDSM.16.MT88.4 R156, [R37+0xa800] ;  /* 0x00a80000259c783b */ /* 0x000fe20000004200 */
[----:B--2---:R-:W-:Y:S01]  /*123b0*/  IMAD.MOV.U32 R174, RZ, RZ, R56 ;  /* 0x000000ffffae7224 */ /* 0x004fe200078e0038 */
        /* <DEDUP_REMOVED lines=8> */
[----:B------:R-:W-:Y:S01]  /*12440*/  HMMA.16816.F32 R248, R12, R18, R248 ;  /* 0x000000120cf8723c */ /* 0x000fe200000018f8 */
[----:B------:R-:W1:Y:S01]  /*12450*/  LDSM.16.MT88.4 R16, [R35+0xb000] ;  /* 0x00b000002310783b */ /* 0x000e620000004200 */
[----:B------:R-:W-:-:S02]  /*12460*/  IMAD.MOV.U32 R67, RZ, RZ, R20 ;  /* 0x000000ffff437224 */ /* 0x000fc400078e0014 */
[----:B------:R-:W-:Y:S02]  /*12470*/  IMAD.MOV.U32 R66, RZ, RZ, R21 ;  /* 0x000000ffff427224 */ /* 0x000fe400078e0015 */
[----:B------:R-:W-:Y:S02]  /*12480*/  IMAD.MOV.U32 R65, RZ, RZ, R22 ;  /* 0x000000ffff417224 */ /* 0x000fe400078e0016 */
[----:B------:R-:W-:Y:S02]  /*12490*/  IMAD.MOV.U32 R64, RZ, RZ, R23 ;  /* 0x000000ffff407224 */ /* 0x000fe400078e0017 */
[----:B------:R-:W2:Y:S01]  /*124a0*/  LDSM.16.MT88.4 R20, [R37+0xb000] ;  /* 0x00b000002514783b */ /* 0x000ea20000004200 */
[-C--:B-1----:R-:W-:Y:S08]  /*124b0*/  HMMA.16816.F32 R68, R12, R16.reuse, R236 ;  /* 0x000000100c44723c */ /* 0x082ff000000018ec */
[C---:B------:R-:W-:Y:S08]  /*124c0*/  HMMA.16816.F32 R72, R8.reuse, R16, R72 ;  /* 0x000000100848723c */ /* 0x040ff00000001848 */
[-C--:B------:R-:W-:Y:S08]  /*124d0*/  HMMA.16816.F32 R76, R8, R18.reuse, R76 ;  /* 0x00000012084c723c */ /* 0x080ff0000000184c */
[----:B------:R-:W-:Y:S01]  /*124e0*/  HMMA.16816.F32 R44, R12, R18, R80 ;  /* 0x000000120c2c723c */ /* 0x000fe20000001850 */
[----:B------:R-:W1:Y:S01]  /*124f0*/  LDSM.16.MT88.4 R16, [R36+0x1000] ;  /* 0x001000002410783b */ /* 0x000e620000004200 */
[----:B------:R-:W-:-:S02]  /*12500*/  PRMT R2, R6, 0x7772, RZ ;  /* 0x0000777206027816 */ /* 0x000fc400000000ff */
[----:B------:R-:W-:Y:S01]  /*12510*/  LOP3.LUT R3, R3, 0xff, RZ, 0xc0, !PT ;  /* 0x000000ff03037812 */ /* 0x000fe200078ec0ff */
[----:B------:R-:W-:Y:S03]  /*12520*/  LDSM.16.MT88.4 R80, [R35+0xb800] ;  /* 0x00b800002350783b */ /* 0x000fe60000004200 */
[C---:B--2---:R-:W-:Y:S08]  /*12530*/  HMMA.16816.F32 R88, R8.reuse, R20, R88 ;  /* 0x000000140858723c */ /* 0x044ff00000001858 */
[C---:B------:R-:W-:Y:S08]  /*12540*/  HMMA.16816.F32 R92, R8.reuse, R22, R92 ;  /* 0x00000016085c723c */ /* 0x040ff0000000185c */
[C---:B------:R-:W-:Y:S08]  /*12550*/  HMMA.16816.F32 R104, R8.reuse, R24, R104 ;  /* 0x000000180868723c */ /* 0x040ff00000001868 */
[C---:B------:R-:W-:Y:S08]  /*12560*/  HMMA.16816.F32 R108, R8.reuse, R26, R108 ;  /* 0x0000001a086c723c */ /* 0x040ff0000000186c */
[C---:B-1----:R-:W-:Y:S08]  /*12570*/  HMMA.16816.F32 R120, R8.reuse, R16, R120 ;  /* 0x000000100878723c */ /* 0x042ff00000001878 */
[----:B------:R-:W-:Y:S01]  /*12580*/  HMMA.16816.F32 R160, R8, R18, R160 ;  /* 0x0000001208a0723c */ /* 0x000fe200000018a0 */
[----:B------:R-:W-:-:S07]  /*12590*/  PRMT R8, R6, 0x7771, RZ ;  /* 0x0000777106087816 */ /* 0x000fce00000000ff */
[----:B------:R-:W-:Y:S01]  /*125a0*/  HMMA.16816.F32 R236, R12, R16, R124 ;  /* 0x000000100cec723c */ /* 0x000fe2000000187c */
[----:B------:R-:W-:Y:S02]  /*125b0*/  PRMT R16, R2, 0x5410, R7 ;  /* 0x0000541002107816 */ /* 0x000fe40000000007 */
[----:B------:R-:W-:-:S05]  /*125c0*/  LOP3.LUT R2, R136, 0xffff, RZ, 0xc0, !PT ;  /* 0x0000ffff88027812 */ /* 0x000fca00078ec0ff */
[----:B------:R-:W-:Y:S01]  /*125d0*/  HMMA.16816.F32 R172, R12, R20, R172 ;  /* 0x000000140cac723c */ /* 0x000fe200000018ac */
[----:B------:R-:W-:-:S07]  /*125e0*/  SHF.R.U32.HI R2, RZ, 0x8, R2 ;  /* 0x00000008ff027819 */ /* 0x000fce0000011602 */
[C---:B------:R-:W-:Y:S08]  /*125f0*/  HMMA.16816.F32 R200, R12.reuse, R24, R200 ;  /* 0x000000180cc8723c */ /* 0x040ff000000018c8 */
[C---:B------:R-:W-:Y:S01]  /*12600*/  HMMA.16816.F32 R20, R12.reuse, R22, R164 ;  /* 0x000000160c14723c */ /* 0x040fe200000018a4 */
[----:B------:R-:W1:Y:S07]  /*12610*/  LDSM.16.MT88.4 R164, [R35+0xa800] ;  /* 0x00a8000023a4783b */ /* 0x000e6e0000004200 */
[C---:B------:R-:W-:Y:S08]  /*12620*/  HMMA.16816.F32 R24, R12.reuse, R26, R112 ;  /* 0x0000001a0c18723c */ /* 0x040ff00000001870 */
[----:B------:R-:W-:Y:S01]  /*12630*/  HMMA.16816.F32 R216, R12, R18, R128 ;  /* 0x000000120cd8723c */ /* 0x000fe20000001880 */
[----:B------:R-:W-:-:S02]  /*12640*/  PRMT R13, R3, 0x5410, R8 ;  /* 0x00005410030d7816 */ /* 0x000fc40000000008 */
[----:B------:R-:W-:Y:S01]  /*12650*/  SHF.R.U32.HI R9, RZ, 0x18, R136 ;  /* 0x00000018ff097819 */ /* 0x000fe20000011688 */
[----:B------:R-:W-:Y:S01]  /*12660*/  IMAD.MOV.U32 R17, RZ, RZ, R66 ;  /* 0x000000ffff117224 */ /* 0x000fe200078e0042 */
[C---:B------:R-:W-:Y:S01]  /*12670*/  LOP3.LUT R3, R136.reuse, 0xff, RZ, 0xc0, !PT ;  /* 0x000000ff88037812 */ /* 0x040fe200078ec0ff */
[----:B------:R-:W-:Y:S01]  /*12680*/  LDSM.16.MT88.4 R112, [R30+0x1800] ;  /* 0x001800001e70783b */ /* 0x000fe20000004200 */
[----:B------:R-:W-:Y:S02]  /*12690*/  PRMT R14, R5, 0x5410, R42 ;  /* 0x00005410050e7816 */ /* 0x000fe4000000002a */
[----:B------:R-:W-:Y:S02]  /*126a0*/  PRMT R15, R3, 0x5410, R2 ;  /* 0x00005410030f7816 */ /* 0x000fe40000000002 */
[----:B------:R-:W-:Y:S02]  /*126b0*/  PRMT R3, R136, 0x7632, R3 ;  /* 0x0000763288037816 */ /* 0x000fe40000000003 */
[----:B------:R-:W-:-:S02]  /*126c0*/  LOP3.LUT R2, R28, 0xffff, RZ, 0xc0, !PT ;  /* 0x0000ffff1c027812 */ /* 0x000fc400078ec0ff */
[C---:B------:R-:W-:Y:S02]  /*126d0*/  PRMT R5, R28.reuse, 0x7632, R5 ;  /* 0x000076321c057816 */ /* 0x040fe40000000005 */
[----:B------:R-:W-:Y:S02]  /*126e0*/  LOP3.LUT R6, R3, 0xff, RZ, 0xc0, !PT ;  /* 0x000000ff03067812 */ /* 0x000fe400078ec0ff */
[----:B------:R-:W-:Y:S02]  /*126f0*/  SHF.R.U32.HI R3, RZ, 0x8, R2 ;  /* 0x00000008ff037819 */ /* 0x000fe40000011602 */
[----:B------:R-:W-:Y:S02]  /*12700*/  SHF.R.U32.HI R7, RZ, 0x18, R28 ;  /* 0x00000018ff077819 */ /* 0x000fe4000001161c */
[----:B------:R-:W-:Y:S02]  /*12710*/  LOP3.LUT R2, R5, 0xff, RZ, 0xc0, !PT ;  /* 0x000000ff05027812 */ /* 0x000fe400078ec0ff */
[----:B------:R-:W-:-:S02]  /*12720*/  LOP3.LUT R8, R28, 0xff, RZ, 0xc0, !PT ;  /* 0x000000ff1c087812 */ /* 0x000fc400078ec0ff */
[----:B------:R-:W-:Y:S02]  /*12730*/  PRMT R10, R2, 0x5410, R7 ;  /* 0x00005410020a7816 */ /* 0x000fe40000000007 */
[----:B------:R-:W-:Y:S02]  /*12740*/  PRMT R11, R8, 0x5410, R3 ;  /* 0x00005410080b7816 */ /* 0x000fe40000000003 */
[----:B------:R-:W-:Y:S02]  /*12750*/  LOP3.LUT R2, R43, 0xff00ff, RZ, 0xc0, !PT ;  /* 0x00ff00ff2b027812 */ /* 0x000fe400078ec0ff */
[----:B------:R-:W-:Y:S02]  /*12760*/  LOP3.LUT R3, R16, 0xff00ff, RZ, 0xc0, !PT ;  /* 0x00ff00ff10037812 */ /* 0x000fe400078ec0ff */
[----:B------:R-:W-:Y:S02]  /*12770*/  PRMT R12, R6, 0x5410, R9 ;  /* 0x00005410060c7816 */ /* 0x000fe40000000009 */
[----:B------:R-:W-:-:S02]  /*12780*/  HSET2.LE.AND R8, R2, R0, PT ;  /* 0x0000000002087233 */ /* 0x000fc40003803000 */
[--C-:B------:R-:W-:Y:S02]  /*12790*/  HSET2.LE.AND R6, R3, R0.reuse, PT ;  /* 0x0000000003067233 */ /* 0x100fe40003803000 */
[--C-:B------:R-:W-:Y:S01]  /*127a0*/  HSET2.LE.AND R2, R10, R0.reuse, PT ;  /* 0x000000000a027233 */ /* 0x100fe20003803000 */
[----:B------:R-:W-:Y:S01]  /*127b0*/  IMAD.MOV.U32 R10, RZ, RZ, R40 ;  /* 0x000000ffff0a7224 */ /* 0x000fe200078e0028 */
[--C-:B------:R-:W-:Y:S02]  /*127c0*/  HSET2.LE.AND R3, R11, R0.reuse, PT ;  /* 0x000000000b037233 */ /* 0x100fe40003803000 */
[--C-:B------:R-:W-:Y:S02]  /*127d0*/  HSET2.LE.AND R9, R14, R0.reuse, PT ;  /* 0x000000000e097233 */ /* 0x100fe40003803000 */
[--C-:B------:R-:W-:Y:S02]  /*127e0*/  HSET2.LE.AND R5, R13, R0.reuse, PT ;  /* 0x000000000d057233 */ /* 0x100fe40003803000 */
[----:B------:R-:W-:-:S02]  /*127f0*/  HSET2.LE.AND R7, R15, R0, PT ;  /* 0x000000000f077233 */ /* 0x000fc40003803000 */
[----:B------:R-:W-:Y:S01]  /*12800*/  LOP3.LUT R124, R10, R3, RZ, 0xc0, !PT ;  /* 0x000000030a7c7212 */ /* 0x000fe200078ec0ff */
[----:B------:R-:W-:Y:S01]  /*12810*/  IMAD.MOV.U32 R3, RZ, RZ, R190 ;  /* 0x000000ffff037224 */ /* 0x000fe200078e00be */
[----:B------:R-:W-:-:S04]  /*12820*/  HSET2.LE.AND R0, R12, R0, PT ;  /* 0x000000000c007233 */ /* 0x000fc80003803000 */
[----:B------:R-:W-:Y:S01]  /*12830*/  LOP3.LUT R125, R3, R2, RZ, 0xc0, !PT ;  /* 0x00000002037d7212 */ /* 0x000fe200078ec0ff */
[----:B------:R-:W-:Y:S01]  /*12840*/  IMAD.MOV.U32 R2, RZ, RZ, R39 ;  /* 0x000000ffff027224 */ /* 0x000fe200078e0027 */
[----:B------:R-:W-:Y:S01]  /*12850*/  LOP3.LUT R129, R224, R0, RZ, 0xc0, !PT ;  /* 0x00000000e0817212 */ /* 0x000fe200078ec0ff */
[----:B------:R-:W-:Y:S01]  /*12860*/  IMAD.MOV.U32 R0, RZ, RZ, R38 ;  /* 0x000000ffff007224 */ /* 0x000fe200078e0026 */
[----:B------:R-:W-:Y:S02]  /*12870*/  LOP3.LUT R128, R98, R7, RZ, 0xc0, !PT ;  /* 0x0000000762807212 */ /* 0x000fe400078ec0ff */
[----:B------:R-:W-:Y:S02]  /*12880*/  LOP3.LUT R126, R2, R5, RZ, 0xc0, !PT ;  /* 0x00000005027e7212 */ /* 0x000fe400078ec0ff */
[----:B------:R-:W-:Y:S02]  /*12890*/  LOP3.LUT R130, R97, R9, RZ, 0xc0, !PT ;  /* 0x0000000961827212 */ /* 0x000fe400078ec0ff */
[----:B------:R-:W-:-:S02]  /*128a0*/  LOP3.LUT R131, R96, R8, RZ, 0xc0, !PT ;  /* 0x0000000860837212 */ /* 0x000fc400078ec0ff */
[----:B------:R-:W-:Y:S01]  /*128b0*/  LOP3.LUT R127, R0, R6, RZ, 0xc0, !PT ;  /* 0x00000006007f7212 */ /* 0x000fe200078ec0ff */
[----:B------:R-:W-:Y:S01]  /*128c0*/  IMAD.MOV.U32 R16, RZ, RZ, R67 ;  /* 0x000000ffff107224 */ /* 0x000fe200078e0043 */
[----:B------:R-:W-:Y:S01]  /*128d0*/  LDSM.16.MT88.4 R96, [R37+0xb800] ;  /* 0x00b800002560783b */ /* 0x000fe20000004200 */
[----:B------:R-:W-:Y:S02]  /*128e0*/  IMAD.MOV.U32 R18, RZ, RZ, R65 ;  /* 0x000000ffff127224 */ /* 0x000fe400078e0041 */
[-C--:B-1----:R-:W-:Y:S01]  /*128f0*/  HMMA.16816.F32 R168, R128, R164.reuse, R168 ;  /* 0x000000a480a8723c */ /* 0x082fe200000018a8 */
[----:B------:R-:W-:Y:S01]  /*12900*/  IMAD.MOV.U32 R19, RZ, RZ, R64 ;  /* 0x000000ffff137224 */ /* 0x000fe200078e0040 */
[----:B------:R-:W-:Y:S04]  /*12910*/  LDSM.16.MT88.4 R8, [R36+0x1800] ;  /* 0x001800002408783b */ /* 0x000fe80000004200 */
[----:B------:R-:W-:Y:S02]  /*12920*/  LDSM.16.MT88.4 R64, [R36+0x800] ;  /* 0x000800002440783b */ /* 0x000fe40000004200 */
[C---:B------:R-:W-:Y:S08]  /*12930*/  HMMA.16816.F32 R152, R124.reuse, R164, R152 ;  /* 0x000000a47c98723c */ /* 0x040ff00000001898 */
[-C--:B------:R-:W-:Y:S08]  /*12940*/  HMMA.16816.F32 R148, R124, R166.reuse, R148 ;  /* 0x000000a67c94723c */ /* 0x080ff00000001894 */
[----:B------:R-:W-:Y:S01]  /*12950*/  HMMA.16816.F32 R164, R128, R166, R48 ;  /* 0x000000a680a4723c */ /* 0x000fe20000001830 */
[----:B------:R-:W1:Y:S04]  /*12960*/  LDSM.16.MT88.4 R48, [R30+0x800] ;  /* 0x000800001e30783b */ /* 0x000e680000004200 */
[----:B------:R-:W-:Y:S04]  /*12970*/  STG.E.U16 desc[UR28][R192.64+-0x6e], R189 ;  /* 0xffff92bdc0007986 */ /* 0x000fe8000c10151c */
[----:B------:R-:W-:Y:S04]  /*12980*/  STG.E.U16 desc[UR28][R116.64+-0x70], R188 ;  /* 0xffff90bc74007986 */ /* 0x000fe8000c10151c */
[----:B------:R-:W-:Y:S01]  /*12990*/  STG.E.U16 desc[UR28][R116.64+-0x6e], R187 ;  /* 0xffff92bb74007986 */ /* 0x000fe2000c10151c */
[----:B------:R-:W-:-:S03]  /*129a0*/  IMAD.WIDE R2, R137, 0x70, R116 ;  /* 0x0000007089027825 */ /* 0x000fc600078e0274 */
[----:B------:R-:W-:Y:S04]  /*129b0*/  STG.E.U16 desc[UR28][R52.64+-0x70], R55 ;  /* 0xffff903734007986 */ /* 0x000fe8000c10151c */
[----:B------:R2:W-:Y:S04]  /*129c0*/  STG.E.U16 desc[UR28][R52.64+-0x6e], R54 ;  /* 0xffff923634007986 */ /* 0x0005e8000c10151c */
        /* <DEDUP_REMOVED lines=17> */
[----:B------:R4:W-:Y:S01]  /*12ae0*/  STG.E.U16 desc[UR28][R138.64+-0x4e], R191 ;  /* 0xffffb2bf8a007986 */ /* 0x0009e2000c10151c */
[----:B------:R-:W-:Y:S01]  /*12af0*/  HMMA.16816.F32 R68, R128, R80, R68 ;  /* 0x000000508044723c */ /* 0x000fe20000001844 */
[----:B------:R-:W-:-:S07]  /*12b00*/  UISETP.GT.U32.AND UP0, UPT, UR30, UR19, UPT ;  /* 0x000000131e00728c */ /* 0x000fce000bf04070 */
[C---:B------:R-:W-:Y:S08]  /*12b10*/  HMMA.16816.F32 R72, R124.reuse, R80, R72 ;  /* 0x000000507c48723c */ /* 0x040ff00000001848 */
[C---:B------:R-:W-:Y:S08]  /*12b20*/  HMMA.16816.F32 R76, R124.reuse, R82, R76 ;  /* 0x000000527c4c723c */ /* 0x040ff0000000184c */
[----:B-1----:R-:W-:Y:S08]  /*12b30*/  HMMA.16816.F32 R40, R124, R48, R56 ;  /* 0x000000307c28723c */ /* 0x002ff00000001838 */
        /* <DEDUP_REMOVED lines=24> */
[----:B------:R-:W-:-:S04]  /*12cc0*/  IADD3 R218, P5, PT, R222, -0xc0, RZ ;  /* 0xffffff40deda7810 */ /* 0x000fc80007fbe0ff */
[----:B------:R-:W-:Y:S01]  /*12cd0*/  IADD3.X R219, PT, PT, R223, -0x1, RZ, P5, !PT ;  /* 0xffffffffdfdb7810 */ /* 0x000fe20002ffe4ff */
[----:B----4-:R-:W-:-:S14]  /*12ce0*/  BRA.U !UP0, `(.L_x_2720) ;  /* 0x000000a908847547 */ /* 0x010fdc000b800000 */
[----:B------:R-:W2:Y:S04]  /*12cf0*/  LDL R18, [R1+0x74] ;  /* 0x0000740001127983 */ /* 0x000ea80000100800 */
[----:B------:R-:W3:Y:S04]  /*12d00*/  LDL R19, [R1+0x70] ;  /* 0x0000700001137983 */ /* 0x000ee80000100800 */
[----:B------:R-:W4:Y:S04]  /*12d10*/  LDL R17, [R1+0xa0] ;  /* 0x0000a00001117983 */ /* 0x000f280000100800 */
[----:B------:R-:W5:Y:S04]  /*12d20*/  LDL R226, [R1+0x14] ;  /* 0x0000140001e27983 */ /* 0x000f680000100800 */
[----:B------:R-:W5:Y:S01]  /*12d30*/  LDL R225, [R1+0x10] ;  /* 0x0000100001e17983 */ /* 0x000f620000100800 */
[----:B------:R-:W-:Y:S01]  /*12d40*/  UIADD3 UR4, UPT, UPT, UR24, -0x4, URZ ;  /* 0xfffffffc18047890 */ /* 0x000fe2000fffe0ff */
[----:B------:R-:W-:-:S04]  /*12d50*/  DEPBAR.LE SB0, 0x0 ;  /* 0x000080000000791a */ /* 0x000fc80000000000 */
[----:B------:R-:W5:Y:S04]  /*12d60*/  LDL.LU R186, [R1+0x7c] ;  /* 0x00007c0001ba7983 */ /* 0x000f680000300800 */
[----:B------:R-:W5:Y:S01]  /*12d70*/  LDL R221, [R1+0x18] ;  /* 0x0000180001dd7983 */ /* 0x000f620000100800 */
        /* <DEDUP_REMOVED lines=22> */
[----:B------:R1:W-:Y:S01]  /*12ee0*/  @!P4 LDGSTS.E.BYPASS.LTC128B.128 [R220+0xa000], desc[UR28][R8.64] ;  /* 0x0a00000008dccfae */ /* 0x0003e2000b981a1c */
        /* <DEDUP_REMOVED lines=8> */
[----:B------:R-:W-:Y:S04]  /*12f70*/  @!P3 LDGSTS.E.BYPASS.LTC128B.128 [R220+0xb000], desc[UR28][R6.64+0x80] ;  /* 0x0b00008006dcbfae */ /* 0x000fe8000b981a1c */
[----:B------:R-:W-:Y:S01]  /*12f80*/  @P3 STS.128 [R220+0xb000], RZ ;  /* 0x00b000ffdc003388 */ /* 0x000fe20000000c00 */
[----:B-----5:R-:W-:-:S03]  /*12f90*/  IMAD.MOV.U32 R28, RZ, RZ, R186 ;  /* 0x000000ffff1c7224 */ /* 0x020fc600078e00ba */
[----:B------:R-:W-:Y:S01]  /*12fa0*/  @!PT LDS RZ, [RZ] ;  /* 0x00000000fffff984 */ /* 0x000fe20000000800 */
[----:B------:R-:W-:Y:S01]  /*12fb0*/  @!PT LDS RZ, [RZ] ;  /* 0x00000000fffff984 */ /* 0x000fe20000000800 */
[----:B------:R-:W-:Y:S01]  /*12fc0*/  @!PT LDS RZ, [RZ] ;  /* 0x00000000fffff984 */ /* 0x000fe20000000800 */
[----:B------:R-:W-:Y:S01]  /*12fd0*/  @!P4 LDGSTS.E.BYPASS.LTC128B.128 [R220+0xa800], desc[UR28][R2.64] ;  /* 0x0a80000002dccfae */ /* 0x000fe2000b981a1c */
[--C-:B------:R-:W-:Y:S02]  /*12fe0*/  IMAD.IADD R0, R221, 0x1, R5.reuse ;  /* 0x00000001dd007824 */ /* 0x100fe400078e0205 */
[----:B------:R-:W-:Y:S01]  /*12ff0*/  IMAD.IADD R206, R28, 0x1, R5 ;  /* 0x000000011cce7824 */ /* 0x000fe200078e0205 */
        /* <DEDUP_REMOVED lines=9> */
[----:B------:R-:W5:Y:S04]  /*13090*/  LDSM.16.M88.4 R20, [R5] ;  /* 0x000000000514783b */ /* 0x000f680000000200 */
[----:B-1----:R-:W-:Y:S01]  /*130a0*/  LDSM.16.M88.4 R8, [R0+0x2000] ;  /* 0x002000000008783b */ /* 0x002fe20000000200 */
[----:B--2---:R-:W-:-:S03]  /*130b0*/  IMAD.IADD R3, R252, 0x1, R221 ;  /* 0x00000001fc037824 */ /* 0x004fc600078e02dd */
[----:B------:R-:W-:Y:S01]  /*130c0*/  LDSM.16.M88.4 R12, [R0] ;  /* 0x00000000000c783b */ /* 0x000fe20000000200 */
[----:B------:R-:W-:-:S03]  /*130d0*/  IMAD.IADD R2, R221, 0x1, R206 ;  /* 0x00000001dd027824 */ /* 0x000fc600078e02ce */
[----:B------:R-:W1:Y:S04]  /*130e0*/  LDSM.16.M88.4 R136, [R3+0x8000] ;  /* 0x008000000388783b */ /* 0x000e680000000200 */
[----:B------:R-:W2:Y:S04]  /*130f0*/  LDSM.16.M88.4 R24, [R3+0x8800] ;  /* 0x008800000318783b */ /* 0x000ea80000000200 */
[----:B------:R-:W0:Y:S01]  /*13100*/  LDGDEPBAR ;  /* 0x00000000000079af */ /* 0x000e220000000000 */
[C---:B---3--:R-:W-:Y:S08]  /*13110*/  HMMA.16816.F32 R196, R16.reuse, R176, RZ ;  /* 0x000000b010c4723c */ /* 0x048ff000000018ff */
        /* <DEDUP_REMOVED lines=55> */
[----:B--2---:R-:W-:-:S02]  /*13490*/  VIADD R3, R29, UR21 ;  /* 0x000000151d037c36 */ /* 0x004fc40008000000 */
[----:B-1----:R-:W-:Y:S02]  /*134a0*/  HMMA.16816.F32 R192, R8, R20, R192 ;  /* 0x0000001408c0723c */ /* 0x002fe400000018c0 */
[----:B------:R-:W-:-:S06]  /*134b0*/  VIADD R30, R3, 0xffffff90 ;  /* 0xffffff90031e7836 */ /* 0x000fcc0000000000 */
        /* <DEDUP_REMOVED lines=22> */
[----:B------:R-:W3:Y:S01]  /*13620*/  LDSM.16.M88.4 R20, [R226+0x9000] ;  /* 0x00900000e214783b */ /* 0x000ee20000000200 */
[----:B------:R-:W-:-:S04]  /*13630*/  DEPBAR.LE SB0, 0x0 ;  /* 0x000080000000791a */ /* 0x000fc80000000000 */
[C---:B-1----:R-:W-:Y:S08]  /*13640*/  HMMA.16816.F32 R208, R8.reuse, R18, R180 ;  /* 0x0000001208d0723c */ /* 0x042ff000000018b4 */
[----:B------:R-:W-:Y:S01]  /*13650*/  HMMA.16816.F32 R200, R8, R16, R184 ;  /* 0x0000001008c8723c */ /* 0x000fe200000018b8 */
[----:B------:R-:W-:-:S04]  /*13660*/  VIADD R184, R3, 0xffffff88 ;  /* 0xffffff8803b87836 */ /* 0x000fc80000000000 */
[----:B------:R-:W-:-:S03]  /*13670*/  IMAD.IADD R6, R227, 0x1, -R184 ;  /* 0x00000001e3067824 */ /* 0x000fc600078e0ab8 */
[C---:B--2---:R-:W-:Y:S01]  /*13680*/  HMMA.16816.F32 R180, R12.reuse, R16, R136 ;  /* 0x000000100cb4723c */ /* 0x044fe20000001888 */
[----:B------:R-:W-:Y:S01]  /*13690*/  VIADD R16, R29, 0xffffff80 ;  /* 0xffffff801d107836 */ /* 0x000fe20000000000 */
[----:B------:R-:W-:Y:S04]  /*136a0*/  BAR.SYNC.DEFER_BLOCKING 0x0 ;  /* 0x0000000000007b1d */ /* 0x000fe80000010000 */
[----:B------:R-:W-:Y:S02]  /*136b0*/  ISETP.GT.AND P5, PT, R33, R16, PT ;  /* 0x000000102100720c */ /* 0x000fe40003fa4270 */
[----:B------:R-:W-:Y:S01]  /*136c0*/  HMMA.16816.F32 R136, R12, R18, R24 ;  /* 0x000000120c88723c */ /* 0x000fe20000001818 */
[C---:B------:R-:W-:Y:S02]  /*136d0*/  VIADD R19, R3.reuse, 0xffffff80 ;  /* 0xffffff8003137836 */ /* 0x040fe40000000000 */
[----:B------:R-:W-:-:S02]  /*136e0*/  VIADD R24, R3, 0xffffff81 ;  /* 0xffffff8103187836 */ /* 0x000fc40000000000 */
[C---:B------:R-:W-:Y:S02]  /*136f0*/  IMAD.IADD R2, R227.reuse, 0x1, -R19 ;  /* 0x00000001e3027824 */ /* 0x040fe400078e0a13 */
[----:B------:R-:W-:Y:S01]  /*13700*/  IMAD.IADD R0, R227, 0x1, -R24 ;  /* 0x00000001e3007824 */ /* 0x000fe200078e0a18 */
[C---:B---3--:R-:W-:Y:S01]  /*13710*/  HMMA.16816.F32 R176, R12.reuse, R20, R176 ;  /* 0x000000140cb0723c */ /* 0x048fe200000018b0 */
[----:B------:R-:W-:Y:S01]  /*13720*/  VIADD R27, R3, 0xffffff89 ;  /* 0xffffff89031b7836 */ /* 0x000fe20000000000 */
[----:B------:R-:W-:Y:S01]  /*13730*/  IABS R5, R2 ;  /* 0x0000000200057213 */ /* 0x000fe20000000000 */
[C---:B------:R-:W-:Y:S01]  /*13740*/  VIADD R18, R29.reuse, 0xffffff81 ;  /* 0xffffff811d127836 */ /* 0x040fe20000000000 */
[----:B------:R-:W-:Y:S01]  /*13750*/  IABS R2, R0 ;  /* 0x0000000000027213 */ /* 0x000fe20000000000 */
[----:B------:R-:W-:Y:S01]  /*13760*/  VIADD R25, R29, 0xffffff89 ;  /* 0xffffff891d197836 */ /* 0x000fe20000000000 */
[----:B------:R-:W-:Y:S02]  /*13770*/  IABS R0, R6 ;  /* 0x0000000600007213 */ /* 0x000fe40000000000 */
[----:B------:R-:W-:Y:S01]  /*13780*/  HMMA.16816.F32 R172, R12, R22, R172 ;  /* 0x000000160cac723c */ /* 0x000fe200000018ac */
[----:B------:R-:W-:-:S02]  /*13790*/  I2FP.F32.S32 R2, R2 ;  /* 0x0000000200027245 */ /* 0x000fc40000201400 */
[----:B------:R-:W-:Y:S02]  /*137a0*/  I2FP.F32.S32 R0, R0 ;  /* 0x0000000000007245 */ /* 0x000fe40000201400 */
[----:B------:R-:W-:Y:S02]  /*137b0*/  I2FP.F32.S32 R5, R5 ;  /* 0x0000000500057245 */ /* 0x000fe40000201400 */
[----:B------:R-:W-:Y:S01]  /*137c0*/  ISETP.GT.AND P6, PT, R33, R18, PT ;  /* 0x000000122100720c */ /* 0x000fe20003fc4270 */
[C---:B------:R-:W-:Y:S08]  /*137d0*/  HMMA.16816.F32 R192, R8.reuse, R20, R192 ;  /* 0x0000001408c0723c */ /* 0x040ff000000018c0 */
[----:B------:R-:W-:Y:S01]  /*137e0*/  HMMA.16816.F32 R196, R8, R22, R188 ;  /* 0x0000001608c4723c */ /* 0x000fe200000018bc */
[----:B------:R-:W-:Y:S01]  /*137f0*/  FFMA.FTZ R10, R2, -UR5, R177 ;  /* 0x80000005020a7c23 */ /* 0x000fe200080100b1 */
[----:B------:R-:W-:-:S02]  /*13800*/  VIADD R177, R3, 0xffffff98 ;  /* 0xffffff9803b17836 */ /* 0x000fc40000000000 */
[----:B------:R-:W-:Y:S01]  /*13810*/  FFMA.FTZ R9, R0, -UR5, R172 ;  /* 0x8000000500097c23 */ /* 0x000fe200080100ac */
[----:B------:R-:W-:Y:S02]  /*13820*/  IMAD.IADD R2, R227, 0x1, -R27 ;  /* 0x00000001e3027824 */ /* 0x000fe400078e0a1b */
[----:B------:R-:W-:Y:S01]  /*13830*/  FFMA.FTZ R11, R5, -UR5, R176 ;  /* 0x80000005050b7c23 */ /* 0x000fe200080100b0 */
[C---:B------:R-:W-:Y:S02]  /*13840*/  IMAD.IADD R0, R227.reuse, 0x1, -R30 ;  /* 0x00000001e3007824 */ /* 0x040fe400078e0a1e */
[----:B------:R-:W-:Y:S01]  /*13850*/  IMAD.IADD R6, R227, 0x1, -R177 ;  /* 0x00000001e3067824 */ /* 0x000fe200078e0ab1 */
[----:B------:R-:W-:Y:S01]  /*13860*/  IABS R5, R2 ;  /* 0x0000000200057213 */ /* 0x000fe20000000000 */
[----:B------:R-:W-:Y:S01]  /*13870*/  VIADD R23, R29, 0xffffff88 ;  /* 0xffffff881d177836 */ /* 0x000fe20000000000 */
[----:B------:R-:W-:Y:S01]  /*13880*/  IABS R2, R0 ;  /* 0x0000000000027213 */ /* 0x000fe20000000000 */
[----:B------:R-:W-:Y:S01]  /*13890*/  VIADD R22, R3, 0xffffff91 ;  /* 0xffffff9103167836 */ /* 0x000fe20000000000 */
[----:B------:R-:W-:Y:S01]  /*138a0*/  IABS R0, R6 ;  /* 0x0000000600007213 */ /* 0x000fe20000000000 */
[----:B------:R-:W-:Y:S01]  /*138b0*/  VIADD R6, R227, 0x8 ;  /* 0x00000008e3067836 */ /* 0x000fe20000000000 */
[----:B------:R-:W-:Y:S01]  /*138c0*/  I2FP.F32.S32 R5, R5 ;  /* 0x0000000500057245 */ /* 0x000fe20000201400 */
[----:B------:R-:W-:Y:S01]  /*138d0*/  VIADD R172, R29, 0xffffff91 ;  /* 0xffffff911dac7836 */ /* 0x000fe20000000000 */
[----:B------:R-:W-:-:S02]  /*138e0*/  I2FP.F32.S32 R2, R2 ;  /* 0x0000000200027245 */ /* 0x000fc40000201400 */
[----:B------:R-:W-:Y:S01]  /*138f0*/  I2FP.F32.S32 R0, R0 ;  /* 0x0000000000007245 */ /* 0x000fe20000201400 */
[----:B------:R-:W-:Y:S01]  /*13900*/  FFMA.FTZ R8, R5, -UR5, R173 ;  /* 0x8000000505087c23 */ /* 0x000fe200080100ad */
[----:B------:R-:W-:Y:S01]  /*13910*/  FSEL R28, R11, -INF , !P5 ;  /* 0xff8000000b1c7808 */ /* 0x000fe20006800000 */
[----:B------:R-:W-:Y:S01]  /*13920*/  FFMA.FTZ R7, R2, -UR5, R180 ;  /* 0x8000000502077c23 */ /* 0x000fe200080100b4 */
[----:B------:R-:W-:Y:S01]  /*13930*/  FSEL R180, R10, -INF , !P6 ;  /* 0xff8000000ab47808 */ /* 0x000fe20007000000 */
[----:B------:R-:W-:Y:S01]  /*13940*/  FFMA.FTZ R5, R0, -UR5, R136 ;  /* 0x8000000500057c23 */ /* 0x000fe20008010088 */
[----:B------:R-:W-:Y:S01]  /*13950*/  VIADD R0, R29, 0xffffff98 ;  /* 0xffffff981d007836 */ /* 0x000fe20000000000 */
[C---:B------:R-:W-:Y:S01]  /*13960*/  ISETP.GT.AND P6, PT, R33.reuse, R25, PT ;  /* 0x000000192100720c */ /* 0x040fe20003fc4270 */
[C---:B------:R-:W-:Y:S01]  /*13970*/  IMAD.IADD R10, R6.reuse, 0x1, -R19 ;  /* 0x00000001060a7824 */ /* 0x040fe200078e0a13 */
[----:B------:R-:W-:Y:S01]  /*13980*/  ISETP.GT.AND P5, PT, R33, R23, PT ;  /* 0x000000172100720c */ /* 0x000fe20003fa4270 */
[----:B------:R-:W-:Y:S01]  /*13990*/  IMAD.IADD R11, R6, 0x1, -R24 ;  /* 0x00000001060b7824 */ /* 0x000fe200078e0a18 */
[----:B------:R-:W-:Y:S01]  /*139a0*/  FSEL R186, R8, -INF , !P6 ;  /* 0xff80000008ba7808 */ /* 0x000fe20007000000 */
[----:B------:R-:W-:Y:S01]  /*139b0*/  VIADD R136, R29, 0xffffff90 ;  /* 0xffffff901d887836 */ /* 0x000fe20000000000 */
[----:B------:R-:W-:Y:S01]  /*139c0*/  ISETP.GT.AND P6, PT, R33, R0, PT ;  /* 0x000000002100720c */ /* 0x000fe20003fc4270 */
[----:B------:R-:W-:Y:S01]  /*139d0*/  VIADD R2, R29, 0xffffff99 ;  /* 0xffffff991d027836 */ /* 0x000fe20000000000 */
[----:B------:R-:W-:-:S02]  /*139e0*/  IABS R10, R10 ;  /* 0x0000000a000a7213 */ /* 0x000fc40000000000 */
[----:B------:R-:W-:Y:S01]  /*139f0*/  FSEL R188, R5, -INF , !P6 ;  /* 0xff80000005bc7808 */ /* 0x000fe20007000000 */
[----:B------:R-:W-:Y:S01]  /*13a00*/  IMAD.IADD R5, R227, 0x1, -R22 ;  /* 0x00000001e3057824 */ /* 0x000fe200078e0a16 */
[----:B------:R-:W-:Y:S01]  /*13a10*/  FSEL R185, R9, -INF , !P5 ;  /* 0xff80000009b97808 */ /* 0x000fe20006800000 */
[----:B------:R-:W-:Y:S01]  /*13a20*/  IMAD.MOV.U32 R9, RZ, RZ, R10 ;  /* 0x000000ffff097224 */ /* 0x000fe200078e000a */
[----:B------:R-:W-:Y:S02]  /*13a30*/  IABS R11, R11 ;  /* 0x0000000b000b7213 */ /* 0x000fe40000000000 */
[----:B------:R-:W-:Y:S02]  /*13a40*/  IABS R5, R5 ;  /* 0x0000000500057213 */ /* 0x000fe40000000000 */
[----:B------:R-:W-:Y:S01]  /*13a50*/  I2FP.F32.S32 R9, R9 ;  /* 0x0000000900097245 */ /* 0x000fe20000201400 */
[----:B------:R-:W-:Y:S01]  /*13a60*/  IMAD.MOV.U32 R10, RZ, RZ, R11 ;  /* 0x000000ffff0a7224 */ /* 0x000fe200078e000b */
[----:B------:R-:W-:-:S02]  /*13a70*/  I2FP.F32.S32 R5, R5 ;  /* 0x0000000500057245 */ /* 0x000fc40000201400 */
[----:B------:R-:W-:Y:S01]  /*13a80*/  ISETP.GT.AND P5, PT, R33, R136, PT ;  /* 0x000000882100720c */ /* 0x000fe20003fa4270 */
[----:B------:R-:W-:Y:S01]  /*13a90*/  FFMA.FTZ R14, R9, -UR5, R178 ;  /* 0x80000005090e7c23 */ /* 0x000fe200080100b2 */
[----:B------:R-:W-:Y:S01]  /*13aa0*/  I2FP.F32.S32 R8, R10 ;  /* 0x0000000a00087245 */ /* 0x000fe20000201400 */
[----:B------:R-:W-:Y:S01]  /*13ab0*/  FFMA.FTZ R9, R5, -UR5, R181 ;  /* 0x8000000505097c23 */ /* 0x000fe200080100b5 */
[----:B------:R-:W-:Y:S01]  /*13ac0*/  VIADD R5, R3, 0xffffff99 ;  /* 0xffffff9903057836 */ /* 0x000fe20000000000 */
[----:B------:R-:W-:Y:S01]  /*13ad0*/  FSEL R187, R7, -INF , !P5 ;  /* 0xff80000007bb7808 */ /* 0x000fe20006800000 */
[C---:B------:R-:W-:Y:S01]  /*13ae0*/  IMAD.IADD R10, R6.reuse, 0x1, -R27 ;  /* 0x00000001060a7824 */ /* 0x040fe200078e0a1b */
[----:B------:R-:W-:Y:S01]  /*13af0*/  ISETP.GT.AND P5, PT, R33, R172, PT ;  /* 0x000000ac2100720c */ /* 0x000fe20003fa4270 */
[----:B------:R-:W-:Y:S01]  /*13b00*/  IMAD.IADD R3, R227, 0x1, -R5 ;  /* 0x00000001e3037824 */ /* 0x000fe200078e0a05 */
[----:B------:R-:W-:Y:S01]  /*13b10*/  ISETP.GT.AND P6, PT, R33, R2, PT ;  /* 0x000000022100720c */ /* 0x000fe20003fc4270 */
[----:B------:R-:W-:Y:S01]  /*13b20*/  IMAD.IADD R7, R6, 0x1, -R184 ;  /* 0x0000000106077824 */ /* 0x000fe200078e0ab8 */
[----:B------:R-:W-:Y:S01]  /*13b30*/  IABS R10, R10 ;  /* 0x0000000a000a7213 */ /* 0x000fe20000000000 */
[----:B------:R-:W-:Y:S01]  /*13b40*/  FFMA.FTZ R13, R8, -UR5, R179 ;  /* 0x80000005080d7c23 */ /* 0x000fe200080100b3 */
[----:B------:R-:W-:Y:S01]  /*13b50*/  IABS R3, R3 ;  /* 0x0000000300037213 */ /* 0x000fe20000000000 */
[----:B------:R-:W-:Y:S01]  /*13b60*/  IMAD.IADD R8, R6, 0x1, -R22 ;  /* 0x0000000106087824 */ /* 0x000fe200078e0a16 */
[----:B------:R-:W-:-:S02]  /*13b70*/  I2FP.F32.S32 R10, R10 ;  /* 0x0000000a000a7245 */ /* 0x000fc40000201400 */
[----:B------:R-:W-:Y:S02]  /*13b80*/  I2FP.F32.S32 R3, R3 ;  /* 0x0000000300037245 */ /* 0x000fe40000201400 */
[----:B------:R-:W-:Y:S01]  /*13b90*/  IABS R7, R7 ;  /* 0x0000000700077213 */ /* 0x000fe20000000000 */
[----:B------:R-:W-:Y:S01]  /*13ba0*/  FFMA.FTZ R10, R10, -UR5, R175 ;  /* 0x800000050a0a7c23 */ /* 0x000fe200080100af */
[----:B------:R-:W-:Y:S01]  /*13bb0*/  FSEL R175, R9, -INF , !P5 ;  /* 0xff80000009af7808 */ /* 0x000fe20006800000 */
[----:B------:R-:W-:Y:S01]  /*13bc0*/  FFMA.FTZ R3, R3, -UR5, R137 ;  /* 0x8000000503037c23 */ /* 0x000fe20008010089 */
[----:B------:R-:W-:Y:S01]  /*13bd0*/  I2FP.F32.S32 R7, R7 ;  /* 0x0000000700077245 */ /* 0x000fe20000201400 */
[C---:B------:R-:W-:Y:S01]  /*13be0*/  IMAD.IADD R9, R6.reuse, 0x1, -R177 ;  /* 0x0000000106097824 */ /* 0x040fe200078e0ab1 */
[----:B------:R-:W-:Y:S02]  /*13bf0*/  IABS R8, R8 ;  /* 0x0000000800087213 */ /* 0x000fe40000000000 */
[----:B------:R-:W-:Y:S01]  /*13c00*/  FSEL R179, R3, -INF , !P6 ;  /* 0xff80000003b37808 */ /* 0x000fe20007000000 */
[----:B------:R-:W-:Y:S01]  /*13c10*/  FFMA.FTZ R11, R7, -UR5, R174 ;  /* 0x80000005070b7c23 */ /* 0x000fe200080100ae */
[----:B------:R-:W-:Y:S01]  /*13c20*/  IMAD.IADD R7, R6, 0x1, -R30 ;  /* 0x0000000106077824 */ /* 0x000fe200078e0a1e */
[----:B------:R-:W-:Y:S01]  /*13c30*/  ISETP.GT.AND P6, PT, R32, R18, PT ;  /* 0x000000122000720c */ /* 0x000fe20003fc4270 */
[----:B------:R-:W-:Y:S01]  /*13c40*/  IMAD.IADD R3, R6, 0x1, -R5 ;  /* 0x0000000106037824 */ /* 0x000fe200078e0a05 */
[----:B------:R-:W-:-:S02]  /*13c50*/  IABS R6, R9 ;  /* 0x0000000900067213 */ /* 0x000fc40000000000 */
[----:B------:R-:W-:Y:S02]  /*13c60*/  IABS R7, R7 ;  /* 0x0000000700077213 */ /* 0x000fe40000000000 */
[----:B------:R-:W-:Y:S01]  /*13c70*/  IABS R9, R3 ;  /* 0x0000000300097213 */ /* 0x000fe20000000000 */
[----:B------:R-:W-:Y:S01]  /*13c80*/  IMAD.MOV.U32 R3, RZ, RZ, R6 ;  /* 0x000000ffff037224 */ /* 0x000fe200078e0006 */
        /* <DEDUP_REMOVED lines=9> */
[----:B------:R-:W-:Y:S01]  /*13d20*/  VIADD R3, R227, 0x40 ;  /* 0x00000040e3037836 */ /* 0x000fe20000000000 */
[----:B------:R-:W-:-:S02]  /*13d30*/  ISETP.GT.AND P5, PT, R32, R16, PT ;  /* 0x000000102000720c */ /* 0x000fc40003fa4270 */
[----:B------:R-:W-:Y:S01]  /*13d40*/  FFMA.FTZ R12, R6, -UR5, R139 ;  /* 0x80000005060c7c23 */ /* 0x000fe2000801008b */
[C---:B------:R-:W-:Y:S01]  /*13d50*/  IMAD.IADD R6, R3.reuse, 0x1, -R19 ;  /* 0x0000000103067824 */ /* 0x040fe200078e0a13 */
[----:B------:R-:W-:Y:S01]  /*13d60*/  ISETP.GT.AND P6, PT, R32, R25, PT ;  /* 0x000000192000720c */ /* 0x000fe20003fc4270 */
[----:B------:R-:W-:Y:S01]  /*13d70*/  IMAD.IADD R9, R3, 0x1, -R184 ;  /* 0x0000000103097824 */ /* 0x000fe200078e0ab8 */
[----:B------:R-:W-:Y:S02]  /*13d80*/  FSEL R17, R14, -INF , !P5 ;  /* 0xff8000000e117808 */ /* 0x000fe40006800000 */
[----:B------:R-:W-:Y:S02]  /*13d90*/  IABS R6, R6 ;  /* 0x0000000600067213 */ /* 0x000fe40000000000 */
[----:B------:R-:W-:Y:S02]  /*13da0*/  ISETP.GT.AND P5, PT, R32, R23, PT ;  /* 0x000000172000720c */ /* 0x000fe40003fa4270 */
[----:B------:R-:W-:-:S02]  /*13db0*/  FSEL R35, R10, -INF , !P6 ;  /* 0xff8000000a237808 */ /* 0x000fc40007000000 */
[C---:B------:R-:W-:Y:S02]  /*13dc0*/  ISETP.GT.AND P6, PT, R32.reuse, R172, PT ;  /* 0x000000ac2000720c */ /* 0x040fe40003fc4270 */
[----:B------:R-:W-:Y:S02]  /*13dd0*/  I2FP.F32.S32 R6, R6 ;  /* 0x0000000600067245 */ /* 0x000fe40000201400 */
[----:B------:R-:W-:Y:S02]  /*13de0*/  FSEL R33, R11, -INF , !P5 ;  /* 0xff8000000b217808 */ /* 0x000fe40006800000 */
[----:B------:R-:W-:Y:S01]  /*13df0*/  ISETP.GT.AND P5, PT, R32, R136, PT ;  /* 0x000000882000720c */ /* 0x000fe20003fa4270 */
[----:B------:R-:W-:Y:S01]  /*13e00*/  FFMA.FTZ R11, R6, -UR5, R192 ;  /* 0x80000005060b7c23 */ /* 0x000fe200080100c0 */
[----:B------:R-:W-:Y:S01]  /*13e10*/  FSEL R174, R7, -INF , !P6 ;  /* 0xff80000007ae7808 */ /* 0x000fe20007000000 */
[C---:B------:R-:W-:Y:S01]  /*13e20*/  IMAD.IADD R7, R3.reuse, 0x1, -R24 ;  /* 0x0000000103077824 */ /* 0x040fe200078e0a18 */
[----:B------:R-:W-:Y:S01]  /*13e30*/  FSEL R173, R8, -INF , !P5 ;  /* 0xff80000008ad7808 */ /* 0x000fe20006800000 */
[C---:B------:R-:W-:Y:S01]  /*13e40*/  IMAD.IADD R6, R3.reuse, 0x1, -R27 ;  /* 0x0000000103067824 */ /* 0x040fe200078e0a1b */
[----:B------:R-:W-:Y:S01]  /*13e50*/  ISETP.GT.AND P6, PT, R32, R2, PT ;  /* 0x000000022000720c */ /* 0x000fe20003fc4270 */
[----:B------:R-:W-:Y:S01]  /*13e60*/  IMAD.IADD R8, R3, 0x1, -R22 ;  /* 0x0000000103087824 */ /* 0x000fe200078e0a16 */
[----:B------:R-:W-:-:S02]  /*13e70*/  IABS R7, R7 ;  /* 0x0000000700077213 */ /* 0x000fc40000000000 */
[----:B------:R-:W-:Y:S02]  /*13e80*/  IABS R6, R6 ;  /* 0x0000000600067213 */ /* 0x000fe40000000000 */
[----:B------:R-:W-:Y:S02]  /*13e90*/  I2FP.F32.S32 R7, R7 ;  /* 0x0000000700077245 */ /* 0x000fe40000201400 */
[----:B------:R-:W-:Y:S02]  /*13ea0*/  IABS R8, R8 ;  /* 0x0000000800087213 */ /* 0x000fe40000000000 */
[----:B------:R-:W-:Y:S01]  /*13eb0*/  I2FP.F32.S32 R6, R6 ;  /* 0x0000000600067245 */ /* 0x000fe20000201400 */
[----:B------:R-:W-:Y:S01]  /*13ec0*/  FFMA.FTZ R10, R7, -UR5, R193 ;  /* 0x80000005070a7c23 */ /* 0x000fe200080100c1 */
[----:B------:R-:W-:Y:S01]  /*13ed0*/  I2FP.F32.S32 R14, R8 ;  /* 0x00000008000e7245 */ /* 0x000fe20000201400 */
[----:B------:R-:W-:Y:S01]  /*13ee0*/  IMAD.IADD R7, R3, 0x1, -R30 ;  /* 0x0000000103077824 */ /* 0x000fe200078e0a1e */
[----:B------:R-:W-:Y:S01]  /*13ef0*/  FSEL R138, R12, -INF , !P6 ;  /* 0xff8000000c8a7808 */ /* 0x000fe20007000000 */
[----:B------:R-:W-:Y:S01]  /*13f00*/  FFMA.FTZ R8, R6, -UR5, R197 ;  /* 0x8000000506087c23 */ /* 0x000fe200080100c5 */
[----:B------:R-:W-:Y:S01]  /*13f10*/  ISETP.GT.AND P5, PT, R32, R0, PT ;  /* 0x000000002000720c */ /* 0x000fe20003fa4270 */
[----:B------:R-:W-:Y:S01]  /*13f20*/  FFMA.FTZ R6, R14, -UR5, R201 ;  /* 0x800000050e067c23 */ /* 0x000fe200080100c9 */
[----:B------:R-:W-:-:S02]  /*13f30*/  IABS R9, R9 ;  /* 0x0000000900097213 */ /* 0x000fc40000000000 */
[----:B------:R-:W-:Y:S02]  /*13f40*/  ISETP.GT.AND P6, PT, R31, R18, PT ;  /* 0x000000121f00720c */ /* 0x000fe40003fc4270 */
[----:B------:R-:W-:Y:S02]  /*13f50*/  I2FP.F32.S32 R9, R9 ;  /* 0x0000000900097245 */ /* 0x000fe40000201400 */
[----:B------:R-:W-:Y:S01]  /*13f60*/  FSEL R137, R13, -INF , !P5 ;  /* 0xff8000000d897808 */ /* 0x000fe20006800000 */
[----:B------:R-:W-:Y:S01]  /*13f70*/  IMAD.IADD R13, R3, 0x1, -R177 ;  /* 0x00000001030d7824 */ /* 0x000fe200078e0ab1 */
[----:B------:R-:W-:Y:S01]  /*13f80*/  FSEL R14, R10, -INF , !P6 ;  /* 0xff8000000a0e7808 */ /* 0x000fe20007000000 */
[----:B------:R-:W-:Y:S01]  /*13f90*/  FFMA.FTZ R9, R9, -UR5, R196 ;  /* 0x8000000509097c23 */ /* 0x000fe200080100c4 */
[----:B------:R-:W-:Y:S02]  /*13fa0*/  IABS R7, R7 ;  /* 0x0000000700077213 */ /* 0x000fe40000000000 */
[----:B------:R-:W-:-:S02]  /*13fb0*/  ISETP.GT.AND P5, PT, R31, R16, PT ;  /* 0x000000101f00720c */ /* 0x000fc40003fa4270 */
[----:B------:R-:W-:Y:S02]  /*13fc0*/  ISETP.GT.AND P6, PT, R31, R25, PT ;  /* 0x000000191f00720c */ /* 0x000fe40003fc4270 */
[----:B------:R-:W-:Y:S02]  /*13fd0*/  I2FP.F32.S32 R7, R7 ;  /* 0x0000000700077245 */ /* 0x000fe40000201400 */
[----:B------:R-:W-:Y:S02]  /*13fe0*/  FSEL R12, R11, -INF , !P5 ;  /* 0xff8000000b0c7808 */ /* 0x000fe40006800000 */
[----:B------:R-:W-:Y:S01]  /*13ff0*/  FSEL R20, R8, -INF , !P6 ;  /* 0xff80000008147808 */ /* 0x000fe20007000000 */
[----:B------:R-:W-:Y:S01]  /*14000*/  FFMA.FTZ R7, R7, -UR5, R200 ;  /* 0x8000000507077c23 */ /* 0x000fe200080100c8 */
[C---:B------:R-:W-:Y:S02]  /*14010*/  ISETP.GT.AND P5, PT, R31.reuse, R23, PT ;  /* 0x000000171f00720c */ /* 0x040fe40003fa4270 */
[----:B------:R-:W-:-:S02]  /*14020*/  ISETP.GT.AND P6, PT, R31, R172, PT ;  /* 0x000000ac1f00720c */ /* 0x000fc40003fc4270 */
[----:B------:R-:W-:Y:S02]  /*14030*/  FSEL R15, R9, -INF , !P5 ;  /* 0xff800000090f7808 */ /* 0x000fe40006800000 */
[----:B------:R-:W-:Y:S01]  /*14040*/  FSEL R29, R6, -INF , !P6 ;  /* 0xff800000061d7808 */ /* 0x000fe20007000000 */
[----:B------:R-:W-:Y:S01]  /*14050*/  IMAD.IADD R6, R3, 0x1, -R5 ;  /* 0x0000000103067824 */ /* 0x000fe200078e0a05 */
[----:B------:R-:W-:Y:S01]  /*14060*/  IABS R13, R13 ;  /* 0x0000000d000d7213 */ /* 0x000fe20000000000 */
[----:B------:R-:W-:Y:S01]  /*14070*/  VIADD R3, R227, 0x48 ;  /* 0x00000048e3037836 */ /* 0x000fe20000000000 */
[C---:B------:R-:W-:Y:S02]  /*14080*/  ISETP.GT.AND P5, PT, R31.reuse, R136, PT ;  /* 0x000000881f00720c */ /* 0x040fe40003fa4270 */
[----:B------:R-:W-:Y:S01]  /*14090*/  ISETP.GT.AND P6, PT, R31, R2, PT ;  /* 0x000000021f00720c */ /* 0x000fe20003fc4270 */
[----:B------:R-:W-:Y:S01]  /*140a0*/  IMAD.MOV.U32 R10, RZ, RZ, R13 ;  /* 0x000000ffff0a7224 */ /* 0x000fe200078e000d */
[----:B------:R-:W-:-:S02]  /*140b0*/  FSEL R21, R7, -INF , !P5 ;  /* 0xff80000007157808 */ /* 0x000fc40006800000 */
[----:B------:R-:W-:Y:S01]  /*140c0*/  IABS R7, R6 ;  /* 0x0000000600077213 */ /* 0x000fe20000000000 */
[----:B------:R-:W-:Y:S01]  /*140d0*/  IMAD.IADD R6, R3, 0x1, -R19 ;  /* 0x0000000103067824 */ /* 0x000fe200078e0a13 */
[----:B------:R-:W-:Y:S02]  /*140e0*/  I2FP.F32.S32 R9, R10 ;  /* 0x0000000a00097245 */ /* 0x000fe40000201400 */
[----:B------:R-:W-:Y:S02]  /*140f0*/  I2FP.F32.S32 R7, R7 ;  /* 0x0000000700077245 */ /* 0x000fe40000201400 */
[----:B------:R-:W-:Y:S01]  /*14100*/  IABS R6, R6 ;  /* 0x0000000600067213 */ /* 0x000fe20000000000 */
[----:B------:R-:W-:Y:S01]  /*14110*/  FFMA.FTZ R9, R9, -UR5, R208 ;  /* 0x8000000509097c23 */ /* 0x000fe200080100d0 */
[----:B------:R-:W-:Y:S01]  /*14120*/  ISETP.GT.AND P5, PT, R31, R0, PT ;  /* 0x000000001f00720c */ /* 0x000fe20003fa4270 */
[----:B------:R-:W-:Y:S02]  /*14130*/  FFMA.FTZ R7, R7, -UR5, R209 ;  /* 0x8000000507077c23 */ /* 0x000fe400080100d1 */
[----:B------:R-:W-:Y:S01]  /*14140*/  IMAD.MOV.U32 R8, RZ, RZ, R6 ;  /* 0x000000ffff087224 */ /* 0x000fe200078e0006 */
[----:B------:R-:W-:Y:S01]  /*14150*/  FSEL R176, R9, -INF , !P5 ;  /* 0xff80000009b07808 */ /* 0x000fe20006800000 */
[----:B------:R-:W-:Y:S01]  /*14160*/  IMAD.IADD R6, R3, 0x1, -R24 ;  /* 0x0000000103067824 */ /* 0x000fe200078e0a18 */
[----:B------:R-:W-:-:S02]  /*14170*/  ISETP.GE.AND P5, PT, R16, R228, PT ;  /* 0x000000e41000720c */ /* 0x000fc40003fa6270 */
[----:B------:R-:W-:Y:S02]  /*14180*/  I2FP.F32.S32 R8, R8 ;  /* 0x0000000800087245 */ /* 0x000fe40000201400 */
[----:B------:R-:W-:Y:S02]  /*14190*/  FSEL R178, R7, -INF , !P6 ;  /* 0xff80000007b27808 */ /* 0x000fe40007000000 */
[----:B------:R-:W-:Y:S01]  /*141a0*/  ISETP.GE.AND P6, PT, R16, R229, PT ;  /* 0x000000e51000720c */ /* 0x000fe20003fc6270 */
[----:B------:R-:W-:Y:S01]  /*141b0*/  FFMA.FTZ R8, R8, -UR5, R194 ;  /* 0x8000000508087c23 */ /* 0x000fe200080100c2 */
[----:B------:R-:W-:Y:S02]  /*141c0*/  FSEL R11, R28, -INF , !P5 ;  /* 0xff8000001c0b7808 */ /* 0x000fe40006800000 */
[----:B------:R-:W-:Y:S02]  /*141d0*/  ISETP.GE.AND P5, PT, R16, R204, PT ;  /* 0x000000cc1000720c */ /* 0x000fe40003fa6270 */
[----:B------:R-:W-:-:S02]  /*141e0*/  FSEL R13, R17, -INF , !P6 ;  /* 0xff800000110d7808 */ /* 0x000fc40007000000 */
[----:B------:R-:W-:Y:S02]  /*141f0*/  ISETP.GT.AND P6, PT, R34, R16, PT ;  /* 0x000000102200720c */ /* 0x000fe40003fc4270 */
[----:B------:R-:W-:Y:S02]  /*14200*/  FSEL R17, R12, -INF , !P5 ;  /* 0xff8000000c117808 */ /* 0x000fe40006800000 */
[----:B------:R-:W-:Y:S02]  /*14210*/  IABS R6, R6 ;  /* 0x0000000600067213 */ /* 0x000fe40000000000 */
[----:B------:R-:W-:Y:S02]  /*14220*/  ISETP.GE.AND P5, PT, R16, R205, PT ;  /* 0x000000cd1000720c */ /* 0x000fe40003fa6270 */
[----:B------:R-:W-:Y:S02]  /*14230*/  FSEL R8, R8, -INF , !P6 ;  /* 0xff80000008087808 */ /* 0x000fe40007000000 */
[----:B------:R-:W-:-:S02]  /*14240*/  I2FP.F32.S32 R6, R6 ;  /* 0x0000000600067245 */ /* 0x000fc40000201400 */
[----:B------:R-:W-:Y:S02]  /*14250*/  ISETP.GE.AND P6, PT, R18, R228, PT ;  /* 0x000000e41200720c */ /* 0x000fe40003fc6270 */
[----:B------:R-:W-:Y:S01]  /*14260*/  FSEL R19, R8, -INF , !P5 ;  /* 0xff80000008137808 */ /* 0x000fe20006800000 */
[----:B------:R-:W-:Y:S01]  /*14270*/  FFMA.FTZ R6, R6, -UR5, R195 ;  /* 0x8000000506067c23 */ /* 0x000fe200080100c3 */
[----:B------:R-:W-:Y:S02]  /*14280*/  ISETP.GE.AND P5, PT, R18, R229, PT ;  /* 0x000000e51200720c */ /* 0x000fe40003fa6270 */
[----:B------:R-:W-:Y:S02]  /*14290*/  FSEL R10, R180, -INF , !P6 ;  /* 0xff800000b40a7808 */ /* 0x000fe40007000000 */
[----:B------:R-:W-:Y:S02]  /*142a0*/  ISETP.GE.AND P6, PT, R18, R204, PT ;  /* 0x000000cc1200720c */ /* 0x000fe40003fc6270 */
[----:B------:R-:W-:-:S02]  /*142b0*/  FSEL R12, R26, -INF , !P5 ;  /* 0xff8000001a0c7808 */ /* 0x000fc40006800000 */
[----:B------:R-:W-:Y:S02]  /*142c0*/  ISETP.GT.AND P5, PT, R34, R18, PT ;  /* 0x000000122200720c */ /* 0x000fe40003fa4270 */
[----:B------:R-:W-:Y:S01]  /*142d0*/  FSEL R16, R14, -INF , !P6 ;  /* 0xff8000000e107808 */ /* 0x000fe20007000000 */
[----:B------:R-:W-:Y:S01]  /*142e0*/  IMAD.IADD R14, R3, 0x1, -R177 ;  /* 0x00000001030e7824 */ /* 0x000fe200078e0ab1 */
[----:B------:R-:W-:Y:S02]  /*142f0*/  ISETP.GE.AND P6, PT, R18, R205, PT ;  /* 0x000000cd1200720c */ /* 0x000fe40003fc6270 */
[----:B------:R-:W-:Y:S02]  /*14300*/  FSEL R6, R6, -INF , !P5 ;  /* 0xff80000006067808 */ /* 0x000fe40006800000 */
[----:B------:R-:W-:Y:S02]  /*14310*/  ISETP.GE.AND P5, PT, R23, R228, PT ;  /* 0x000000e41700720c */ /* 0x000fe40003fa6270 */
[----:B------:R-:W-:Y:S01]  /*14320*/  FSEL R18, R6, -INF , !P6 ;  /* 0xff80000006127808 */ /* 0x000fe20007000000 */
[----:B------:R-:W-:Y:S01]  /*14330*/  IMAD.IADD R6, R3, 0x1, -R184 ;  /* 0x0000000103067824 */ /* 0x000fe200078e0ab8 */
[----:B------:R-:W-:-:S02]  /*14340*/  ISETP.GE.AND P6, PT, R23, R229, PT ;  /* 0x000000e51700720c */ /* 0x000fc40003fc6270 */
[----:B------:R-:W-:Y:S02]  /*14350*/  FSEL R28, R185, -INF , !P5 ;  /* 0xff800000b91c7808 */ /* 0x000fe40006800000 */
[----:B------:R-:W-:Y:S01]  /*14360*/  IABS R7, R6 ;  /* 0x0000000600077213 */ /* 0x000fe20000000000 */
[----:B------:R-:W-:Y:S01]  /*14370*/  IMAD.IADD R6, R3, 0x1, -R27 ;  /* 0x0000000103067824 */ /* 0x000fe200078e0a1b */
[----:B------:R-:W-:Y:S02]  /*14380*/  ISETP.GE.AND P5, PT, R23, R204, PT ;  /* 0x000000cc1700720c */ /* 0x000fe40003fa6270 */
[----:B------:R-:W-:Y:S02]  /*14390*/  I2FP.F32.S32 R7, R7 ;  /* 0x0000000700077245 */ /* 0x000fe40000201400 */
[----:B------:R-:W-:Y:S02]  /*143a0*/  IABS R6, R6 ;  /* 0x0000000600067213 */ /* 0x000fe40000000000 */
[----:B------:R-:W-:Y:S01]  /*143b0*/  FSEL R24, R33, -INF , !P6 ;  /* 0xff80000021187808 */ /* 0x000fe20007000000 */
[----:B------:R-:W-:Y:S01]  /*143c0*/  FFMA.FTZ R7, R7, -UR5, R198 ;  /* 0x8000000507077c23 */ /* 0x000fe200080100c6 */
[----:B------:R-:W-:Y:S01]  /*143d0*/  ISETP.GT.AND P6, PT, R34, R23, PT ;  /* 0x000000172200720c */ /* 0x000fe20003fc4270 */
[----:B------:R-:W-:Y:S01]  /*143e0*/  IMAD.MOV.U32 R8, RZ, RZ, R6 ;  /* 0x000000ffff087224 */ /* 0x000fe200078e0006 */
[----:B------:R-:W-:Y:S01]  /*143f0*/  FSEL R32, R15, -INF , !P5 ;  /* 0xff8000000f207808 */ /* 0x000fe20006800000 */
[----:B------:R-:W-:Y:S01]  /*14400*/  IMAD.IADD R6, R3, 0x1, -R30 ;  /* 0x0000000103067824 */ /* 0x000fe200078e0a1e */
[----:B------:R-:W-:-:S02]  /*14410*/  ISETP.GE.AND P5, PT, R23, R205, PT ;  /* 0x000000cd1700720c */ /* 0x000fc40003fa6270 */
[----:B------:R-:W-:Y:S02]  /*14420*/  FSEL R7, R7, -INF , !P6 ;  /* 0xff80000007077808 */ /* 0x000fe40007000000 */
[----:B------:R-:W-:Y:S02]  /*14430*/  I2FP.F32.S32 R8, R8 ;  /* 0x0000000800087245 */ /* 0x000fe40000201400 */
[----:B------:R-:W-:Y:S02]  /*14440*/  ISETP.GE.AND P6, PT, R25, R228, PT ;  /* 0x000000e41900720c */ /* 0x000fe40003fc6270 */
[----:B------:R-:W-:Y:S01]  /*14450*/  FSEL R139, R7, -INF , !P5 ;  /* 0xff800000078b7808 */ /* 0x000fe20006800000 */
[----:B------:R-:W-:Y:S01]  /*14460*/  FFMA.FTZ R8, R8, -UR5, R199 ;  /* 0x8000000508087c23 */ /* 0x000fe200080100c7 */
[----:B------:R-:W-:Y:S02]  /*14470*/  ISETP.GE.AND P5, PT, R25, R229, PT ;  /* 0x000000e51900720c */ /* 0x000fe40003fa6270 */
[----:B------:R-:W-:-:S02]  /*14480*/  FSEL R27, R186, -INF , !P6 ;  /* 0xff800000ba1b7808 */ /* 0x000fc40007000000 */
[----:B------:R-:W-:Y:S02]  /*14490*/  ISETP.GE.AND P6, PT, R25, R204, PT ;  /* 0x000000cc1900720c */ /* 0x000fe40003fc6270 */
[----:B------:R-:W-:Y:S02]  /*144a0*/  FSEL R23, R35, -INF , !P5 ;  /* 0xff80000023177808 */ /* 0x000fe40006800000 */
[----:B------:R-:W-:Y:S02]  /*144b0*/  ISETP.GT.AND P5, PT, R34, R25, PT ;  /* 0x000000192200720c */ /* 0x000fe40003fa4270 */
[----:B------:R-:W-:Y:S02]  /*144c0*/  FSEL R31, R20, -INF , !P6 ;  /* 0xff800000141f7808 */ /* 0x000fe40007000000 */
[----:B------:R-:W-:Y:S02]  /*144d0*/  IABS R6, R6 ;  /* 0x0000000600067213 */ /* 0x000fe40000000000 */
[----:B------:R-:W-:-:S02]  /*144e0*/  ISETP.GE.AND P6, PT, R25, R205, PT ;  /* 0x000000cd1900720c */ /* 0x000fc40003fc6270 */
[----:B------:R-:W-:Y:S02]  /*144f0*/  FSEL R8, R8, -INF , !P5 ;  /* 0xff80000008087808 */ /* 0x000fe40006800000 */
[----:B------:R-:W-:Y:S01]  /*14500*/  I2FP.F32.S32 R7, R6 ;  /* 0x0000000600077245 */ /* 0x000fe20000201400 */
[----:B------:R-:W-:Y:S01]  /*14510*/  IMAD.IADD R6, R3, 0x1, -R22 ;  /* 0x0000000103067824 */ /* 0x000fe200078e0a16 */
        /* <DEDUP_REMOVED lines=9> */
[----:B------:R-:W-:Y:S02]  /*145b0*/  ISETP.GE.AND P5, PT, R136, R205, PT ;  /* 0x000000cd8800720c */ /* 0x000fe40003fa6270 */
[----:B------:R-:W-:-:S02]  /*145c0*/  IABS R6, R6 ;  /* 0x0000000600067213 */ /* 0x000fc40000000000 */
[----:B------:R-:W-:Y:S02]  /*145d0*/  FSEL R7, R7, -INF , !P6 ;  /* 0xff80000007077808 */ /* 0x000fe40007000000 */
[C---:B------:R-:W-:Y:S02]  /*145e0*/  ISETP.GE.AND P6, PT, R172.reuse, R228, PT ;  /* 0x000000e4ac00720c */ /* 0x040fe40003fc6270 */
[----:B------:R-:W-:Y:S02]  /*145f0*/  FSEL R33, R7, -INF , !P5 ;  /* 0xff80000007217808 */ /* 0x000fe40006800000 */
[----:B------:R-:W-:Y:S02]  /*14600*/  I2FP.F32.S32 R6, R6 ;  /* 0x0000000600067245 */ /* 0x000fe40000201400 */
[----:B------:R-:W-:Y:S02]  /*14610*/  ISETP.GE.AND P5, PT, R172, R229, PT ;  /* 0x000000e5ac00720c */ /* 0x000fe40003fa6270 */
[----:B------:R-:W-:Y:S01]  /*14620*/  FSEL R25, R175, -INF , !P6 ;  /* 0xff800000af197808 */ /* 0x000fe20007000000 */
[----:B------:R-:W-:Y:S01]  /*14630*/  FFMA.FTZ R6, R6, -UR5, R203 ;  /* 0x8000000506067c23 */ /* 0x000fe200080100cb */
[----:B------:R-:W-:-:S02]  /*14640*/  ISETP.GE.AND P6, PT, R172, R204, PT ;  /* 0x000000ccac00720c */ /* 0x000fc40003fc6270 */
[----:B------:R-:W-:Y:S02]  /*14650*/  FSEL R21, R174, -INF , !P5 ;  /* 0xff800000ae157808 */ /* 0x000fe40006800000 */
[----:B------:R-:W-:Y:S02]  /*14660*/  ISETP.GT.AND P5, PT, R34, R172, PT ;  /* 0x000000ac2200720c */ /* 0x000fe40003fa4270 */
[----:B------:R-:W-:Y:S02]  /*14670*/  FSEL R29, R29, -INF , !P6 ;  /* 0xff8000001d1d7808 */ /* 0x000fe40007000000 */
[----:B------:R-:W-:Y:S02]  /*14680*/  ISETP.GE.AND P6, PT, R172, R205, PT ;  /* 0x000000cdac00720c */ /* 0x000fe40003fc6270 */
[----:B------:R-:W-:Y:S01]  /*14690*/  FSEL R177, R6, -INF , !P5 ;  /* 0xff80000006b17808 */ /* 0x000fe20006800000 */
[----:B------:R-:W-:Y:S10]  /*146a0*/  BRA.U !UP0, `(.L_x_2723) ;  /* 0x0000000108ac7547 */ /* 0x000ff4000b800000 */
        /* <DEDUP_REMOVED lines=10> */
[----:B------:R-:W-:Y:S02]  /*14750*/  IMAD.U32 R7, RZ, RZ, UR6 ;  /* 0x00000006ff077e24 */ /* 0x000fe4000f8e00ff */
        /* <DEDUP_REMOVED lines=9> */
[----:B-1----:R-:W-:Y:S01]  /*147f0*/  MOV R7, UR4 ;  /* 0x0000000400077c02 */ /* 0x002fe20008000f00 */
[----:B------:R-:W-:Y:S01]  /*14800*/  ULEA.HI.X UR4, UR10, UR6, UR11, 0x4, UP0 ;  /* 0x000000060a047291 */ /* 0x000fe200080f240b */
[----:B------:R-:W-:-:S05]  /*14810*/  IMAD.U32 R6, RZ, RZ, UR6 ;  /* 0x00000006ff067e24 */ /* 0x000fca000f8e00ff */
[-C--:B------:R-:W-:Y:S02]  /*14820*/  @!P3 LEA.HI.X R9, R7, R226.reuse, R6, 0x1, P5 ;  /* 0x000000e20709b211 */ /* 0x080fe400028f0c06 */
[C---:B------:R-:W-:Y:S02]  /*14830*/  LEA R6, P5, R15.reuse, R225, 0x1 ;  /* 0x000000e10f067211 */ /* 0x040fe400078a08ff */
[----:B------:R-:W-:Y:S01]  /*14840*/  MOV R7, UR4 ;  /* 0x0000000400077c02 */ /* 0x000fe20008000f00 */
        /* <DEDUP_REMOVED lines=17> */
.L_x_2723:
[----:B------:R-:W3:Y:S04]  /*14960*/  LDL.64 R192, [R1+0xa8] ;  /* 0x0000a80001c07983 */ /* 0x000ee80000100a00 */
[----:B------:R-:W4:Y:S04]  /*14970*/  LDL.64 R186, [R1+0x88] ;  /* 0x0000880001ba7983 */ /* 0x000f280000100a00 */
[----:B------:R-:W5:Y:S01]  /*14980*/  LDL.64 R180, [R1+0x98] ;  /* 0x0000980001b47983 */ /* 0x000f620000100a00 */
[----:B------:R-:W-:Y:S02]  /*14990*/  ISETP.GE.AND P5, PT, R0, R228, PT ;  /* 0x000000e40000720c */ /* 0x000fe40003fa6270 */
[----:B------:R-:W-:-:S02]  /*149a0*/  FSEL R177, R177, -INF , !P6 ;  /* 0xff800000b1b17808 */ /* 0x000fc40007000000 */
[----:B--2---:R-:W-:Y:S01]  /*149b0*/  IABS R6, R14 ;  /* 0x0000000e00067213 */ /* 0x004fe20000000000 */
[----:B------:R-:W-:Y:S01]  /*149c0*/  IMAD.IADD R5, R3, 0x1, -R5 ;  /* 0x0000000103057824 */ /* 0x000fe200078e0a05 */
[----:B------:R-:W-:Y:S01]  /*149d0*/  FSEL R175, R188, -INF , !P5 ;  /* 0xff800000bcaf7808 */ /* 0x000fe20006800000 */
[----:B------:R-:W-:Y:S01]  /*149e0*/  UIADD3 UR30, UPT, UPT, UR24, -0x4, URZ ;  /* 0xfffffffc181e7890 */ /* 0x000fe2000fffe0ff */
[C---:B------:R-:W-:Y:S02]  /*149f0*/  ISETP.GE.AND P6, PT, R0.reuse, R229, PT ;  /* 0x000000e50000720c */ /* 0x040fe40003fc6270 */
[----:B------:R-:W-:Y:S01]  /*14a00*/  SHF.R.U32.HI R9, RZ, 0x5, R215 ;  /* 0x00000005ff097819 */ /* 0x000fe200000116d7 */
[----:B------:R-:W-:Y:S01]  /*14a10*/  UIADD3 UR4, UPT, UPT, UR36, -0x61c88647, URZ ;  /* 0x9e3779b924047890 */ /* 0x000fe2000fffe0ff */
[----:B------:R-:W-:Y:S01]  /*14a20*/  ISETP.GE.AND P5, PT, R0, R204, PT ;  /* 0x000000cc0000720c */ /* 0x000fe20003fa6270 */
[----:B------:R-:W-:Y:S01]  /*14a30*/  UIADD3 UR12, UPT, UPT, UR36, 0x3c6ef372, URZ ;  /* 0x3c6ef372240c7890 */ /* 0x000fe2000fffe0ff */
[----:B------:R-:W-:Y:S01]  /*14a40*/  FSEL R173, R137, -INF , !P6 ;  /* 0xff80000089ad7808 */ /* 0x000fe20007000000 */
[----:B------:R-:W-:Y:S01]  /*14a50*/  IMAD.MOV.U32 R209, RZ, RZ, R231 ;  /* 0x000000ffffd17224 */ /* 0x000fe200078e00e7 */
[----:B------:R-:W-:Y:S01]  /*14a60*/  FSEL R176, R176, -INF , !P5 ;  /* 0xff800000b0b07808 */ /* 0x000fe20006800000 */
[----:B------:R-:W1:Y:S01]  /*14a70*/  LDCU.U8 UR13, c[0x0][0x4f8] ;  /* 0x00009f00ff0d77ac */ /* 0x000e620008000000 */
[----:B------:R-:W-:-:S02]  /*14a80*/  ISETP.GE.AND P6, PT, R2, R228, PT ;  /* 0x000000e40200720c */ /* 0x000fc40003fc6270 */
[----:B------:R-:W-:Y:S02]  /*14a90*/  ISETP.GE.AND P5, PT, R2, R229, PT ;  /* 0x000000e50200720c */ /* 0x000fe40003fa6270 */
[----:B------:R-:W-:Y:S02]  /*14aa0*/  I2FP.F32.S32 R8, R6 ;  /* 0x0000000600087245 */ /* 0x000fe40000201400 */
[----:B------:R-:W-:Y:S02]  /*14ab0*/  FMNMX3.FTZ R6, R135, R11, R10, !PT ;  /* 0x0000000b87067276 */ /* 0x000fe4000781000a */
[----:B------:R-:W-:Y:S02]  /*14ac0*/  FSEL R174, R179, -INF , !P6 ;  /* 0xff800000b3ae7808 */ /* 0x000fe40007000000 */
[----:B------:R-:W-:Y:S02]  /*14ad0*/  FSEL R172, R138, -INF , !P5 ;  /* 0xff8000008aac7808 */ /* 0x000fe40006800000 */
[----:B------:R-:W-:-:S02]  /*14ae0*/  ISETP.GT.AND P6, PT, R34, R0, PT ;  /* 0x000000002200720c */ /* 0x000fc40003fc4270 */
[----:B------:R-:W-:Y:S02]  /*14af0*/  ISETP.GE.AND P5, PT, R0, R205, PT ;  /* 0x000000cd0000720c */ /* 0x000fe40003fa6270 */
[----:B------:R-:W-:-:S04]  /*14b00*/  FMNMX3.FTZ R0, R6, R28, R27, !PT ;  /* 0x0000001c06007276 */ /* 0x000fc8000781001b */
[----:B------:R-:W-:Y:S01]  /*14b10*/  FMNMX3.FTZ R0, R0, R26, R25, !PT ;  /* 0x0000001a00007276 */ /* 0x000fe20007810019 */
[----:B------:R-:W-:-:S03]  /*14b20*/  IMAD.U32 R6, RZ, RZ, UR37 ;  /* 0x00000025ff067e24 */ /* 0x000fc6000f8e00ff */
[----:B------:R-:W-:Y:S02]  /*14b30*/  FMNMX3.FTZ R0, R0, R175, R174, !PT ;  /* 0x000000af00007276 */ /* 0x000fe400078100ae */
[----:B------:R-:W-:Y:S02]  /*14b40*/  FMNMX3.FTZ R3, R134, R13, R12, !PT ;  /* 0x0000000d86037276 */ /* 0x000fe4000781000c */
[----:B------:R-:W-:Y:S01]  /*14b50*/  IABS R5, R5 ;  /* 0x0000000500057213 */ /* 0x000fe20000000000 */
[----:B------:R-:W2:Y:S01]  /*14b60*/  SHFL.BFLY PT, R136, R0, 0x2, 0x1f ;  /* 0x0c401f0000887f89 */ /* 0x000ea200000e0000 */
[----:B------:R-:W-:Y:S01]  /*14b70*/  FMNMX3.FTZ R3, R3, R24, R23, !PT ;  /* 0x0000001803037276 */ /* 0x000fe20007810017 */
[----:B------:R-:W-:Y:S02]  /*14b80*/  FFMA.FTZ R8, R8, -UR5, R210 ;  /* 0x8000000508087c23 */ /* 0x000fe400080100d2 */
[----:B------:R-:W-:Y:S01]  /*14b90*/  IMAD.MOV.U32 R20, RZ, RZ, R5 ;  /* 0x000000ffff147224 */ /* 0x000fe200078e0005 */
[----:B------:R-:W-:-:S02]  /*14ba0*/  FMNMX3.FTZ R5, R3, R22, R21, !PT ;  /* 0x0000001603057276 */ /* 0x000fc40007810015 */
[----:B------:R-:W-:Y:S02]  /*14bb0*/  FSEL R182, R8, -INF , !P6 ;  /* 0xff80000008b67808 */ /* 0x000fe40007000000 */
[----:B------:R-:W-:Y:S02]  /*14bc0*/  FMNMX3.FTZ R5, R5, R173, R172, !PT ;  /* 0x000000ad05057276 */ /* 0x000fe400078100ac */
[----:B------:R-:W-:-:S03]  /*14bd0*/  ISETP.GT.AND P6, PT, R34, R2, PT ;  /* 0x000000022200720c */ /* 0x000fc60003fc4270 */
[----:B------:R-:W1:Y:S01]  /*14be0*/  SHFL.BFLY PT, R34, R5, 0x2, 0x1f ;  /* 0x0c401f0005227f89 */ /* 0x000e6200000e0000 */
[----:B------:R-:W-:-:S05]  /*14bf0*/  I2FP.F32.S32 R20, R20 ;  /* 0x0000001400147245 */ /* 0x000fca0000201400 */
[----:B------:R-:W-:Y:S01]  /*14c00*/  FFMA.FTZ R20, R20, -UR5, R211 ;  /* 0x8000000514147c23 */ /* 0x000fe200080100d3 */
[----:B--2---:R-:W-:Y:S02]  /*14c10*/  FMNMX.FTZ R0, R0, R136, !PT ;  /* 0x0000008800007209 */ /* 0x004fe40007810000 */
[----:B------:R-:W-:Y:S02]  /*14c20*/  FSEL R182, R182, -INF , !P5 ;  /* 0xff800000b6b67808 */ /* 0x000fe40006800000 */
[----:B------:R-:W-:Y:S02]  /*14c30*/  FSEL R138, R20, -INF , !P6 ;  /* 0xff800000148a7808 */ /* 0x000fe40007000000 */
[C---:B------:R-:W-:Y:S02]  /*14c40*/  ISETP.GE.AND P5, PT, R2.reuse, R204, PT ;  /* 0x000000cc0200720c */ /* 0x040fe40003fa6270 */
[----:B------:R-:W-:Y:S02]  /*14c50*/  ISETP.GE.AND P6, PT, R2, R205, PT ;  /* 0x000000cd0200720c */ /* 0x000fe40003fc6270 */
[----:B-1----:R-:W-:Y:S01]  /*14c60*/  FMNMX.FTZ R5, R5, R34, !PT ;  /* 0x0000002205057209 */ /* 0x002fe20007810000 */
[----:B------:R-:W-:-:S02]  /*14c70*/  IMAD.MOV.U32 R208, RZ, RZ, R230 ;  /* 0x000000ffffd07224 */ /* 0x000fc400078e00e6 */
[----:B------:R-:W-:Y:S02]  /*14c80*/  IMAD.MOV.U32 R235, RZ, RZ, R209 ;  /* 0x000000ffffeb7224 */ /* 0x000fe400078e00d1 */
[----:B------:R-:W-:Y:S01]  /*14c90*/  IMAD.MOV.U32 R234, RZ, RZ, R208 ;  /* 0x000000ffffea7224 */ /* 0x000fe200078e00d0 */
[----:B---3--:R-:W1:Y:S01]  /*14ca0*/  S2R R192, SR_CTAID.X ;  /* 0x0000000000c07919 */ /* 0x008e620000002500 */
[----:B------:R-:W-:-:S05]  /*14cb0*/  LOP3.LUT R6, R6, UR30, R193, 0x96, !PT ;  /* 0x0000001e06067c12 */ /* 0x000fca000f8e96c1 */
[----:B------:R-:W-:-:S03]  /*14cc0*/  IMAD.WIDE.U32 R6, R6, -0x326172a9, RZ ;  /* 0xcd9e8d5706067825 */ /* 0x000fc600078e00ff */
[----:B----4-:R-:W-:-:S05]  /*14cd0*/  LOP3.LUT R14, R6, UR12, R187, 0x96, !PT ;  /* 0x0000000c060e7c12 */ /* 0x010fca000f8e96bb */
[----:B------:R-:W-:-:S04]  /*14ce0*/  IMAD.WIDE.U32 R14, R14, -0x2daee0ad, RZ ;  /* 0xd2511f530e0e7825 */ /* 0x000fc800078e00ff */
[----:B-1----:R-:W-:-:S04]  /*14cf0*/  IMAD R192, R192, 0x8, R9 ;  /* 0x00000008c0c07824 */ /* 0x002fc800078e0209 */
[----:B------:R-:W-:-:S03]  /*14d00*/  IMAD.WIDE.U32 R192, R192, -0x326172a9, RZ ;  /* 0xcd9e8d57c0c07825 */ /* 0x000fc600078e00ff */
[----:B------:R-:W-:-:S05]  /*14d10*/  LOP3.LUT R8, R192, UR4, R7, 0x96, !PT ;  /* 0x00000004c0087c12 */ /* 0x000fca000f8e9607 */
[----:B------:R-:W-:-:S05]  /*14d20*/  IMAD.WIDE.U32 R8, R8, -0x2daee0ad, RZ ;  /* 0xd2511f5308087825 */ /* 0x000fca00078e00ff */
[----:B-----5:R-:W-:Y:S02]  /*14d30*/  LOP3.LUT R3, R180, UR33, R9, 0x96, !PT ;  /* 0x00000021b4037c12 */ /* 0x020fe4000f8e9609 */
[----:B------:R-:W-:Y:S02]  /*14d40*/  LOP3.LUT R8, R8, UR31, R15, 0x96, !PT ;  /* 0x0000001f08087c12 */ /* 0x000fe4000f8e960f */
[----:B------:R-:W1:Y:S01]  /*14d50*/  SHFL.BFLY PT, R15, R0, 0x1, 0x1f ;  /* 0x0c201f00000f7f89 */ /* 0x000e6200000e0000 */
[----:B------:R-:W-:-:S04]  /*14d60*/  IMAD.WIDE.U32 R180, R3, -0x326172a9, RZ ;  /* 0xcd9e8d5703b47825 */ /* 0x000fc800078e00ff */
[----:B------:R-:W-:Y:S01]  /*14d70*/  IMAD.WIDE.U32 R8, R8, -0x326172a9, RZ ;  /* 0xcd9e8d5708087825 */ /* 0x000fe200078e00ff */
[----:B------:R-:W-:-:S04]  /*14d80*/  LOP3.LUT R2, R186, UR32, R181, 0x96, !PT ;  /* 0x00000020ba027c12 */ /* 0x000fc8000f8e96b5 */
[----:B------:R-:W-:Y:S01]  /*14d90*/  LOP3.LUT R3, R180, UR26, R9, 0x96, !PT ;  /* 0x0000001ab4037c12 */ /* 0x000fe2000f8e9609 */
[----:B------:R-:W-:-:S04]  /*14da0*/  IMAD.WIDE.U32 R180, R2, -0x2daee0ad, RZ ;  /* 0xd2511f5302b47825 */ /* 0x000fc800078e00ff */
[----:B------:R-:W-:Y:S01]  /*14db0*/  IMAD.WIDE.U32 R200, R3, -0x2daee0ad, RZ ;  /* 0xd2511f5303c87825 */ /* 0x000fe200078e00ff */
[----:B------:R-:W-:Y:S02]  /*14dc0*/  LOP3.LUT R2, R14, UR23, R181, 0x96, !PT ;  /* 0x000000170e027c12 */ /* 0x000fe4000f8e96b5 */
[----:B------:R-:W2:Y:S02]  /*14dd0*/  SHFL.BFLY PT, R14, R5, 0x1, 0x1f ;  /* 0x0c201f00050e7f89 */ /* 0x000ea400000e0000 */
[----:B------:R-:W-:Y:S01]  /*14de0*/  LOP3.LUT R9, R180, UR16, R201, 0x96, !PT ;  /* 0x00000010b4097c12 */ /* 0x000fe2000f8e96c9 */
[----:B------:R-:W-:-:S04]  /*14df0*/  IMAD.WIDE.U32 R2, R2, -0x326172a9, RZ ;  /* 0xcd9e8d5702027825 */ /* 0x000fc800078e00ff */
[----:B------:R-:W-:Y:S01]  /*14e00*/  IMAD.WIDE.U32 R186, R9, -0x326172a9, RZ ;  /* 0xcd9e8d5709ba7825 */ /* 0x000fe200078e00ff */
[----:B-1----:R-:W-:Y:S02]  /*14e10*/  FMNMX.FTZ R231, R0, R15, !PT ;  /* 0x0000000f00e77209 */ /* 0x002fe40007810000 */
[----:B------:R-:W-:Y:S02]  /*14e20*/  LOP3.LUT R181, R8, UR17, R3, 0x96, !PT ;  /* 0x0000001108b57c12 */ /* 0x000fe4000f8e9603 */
[----:B------:R-:W-:Y:S01]  /*14e30*/  LOP3.LUT R20, R2, UR15, R187, 0x96, !PT ;  /* 0x0000000f02147c12 */ /* 0x000fe2000f8e96bb */
[C---:B------:R-:W-:Y:S01]  /*14e40*/  FMUL.FTZ R2, R231.reuse, UR38 ;  /* 0x00000026e7027c20 */ /* 0x040fe20008410000 */
[----:B------:R-:W-:Y:S02]  /*14e50*/  FSEL R8, R178, -INF , !P5 ;  /* 0xff800000b2087808 */ /* 0x000fe40006800000 */
[----:B------:R-:W-:Y:S02]  /*14e60*/  FSETP.NEU.FTZ.AND P5, PT, R231, -INF , PT ;  /* 0xff800000e700780b */ /* 0x000fe40003fbd000 */
[----:B------:R-:W-:-:S02]  /*14e70*/  LOP3.LUT R0, R20, 0xffff, RZ, 0xc0, !PT ;  /* 0x0000ffff14007812 */ /* 0x000fc400078ec0ff */
[----:B------:R-:W-:Y:S02]  /*14e80*/  FSEL R2, R2, RZ, P5 ;  /* 0x000000ff02027208 */ /* 0x000fe40002800000 */
[----:B------:R-:W-:Y:S02]  /*14e90*/  SHF.R.U32.HI R0, RZ, 0x8, R0 ;  /* 0x00000008ff007819 */ /* 0x000fe40000011600 */
[----:B--2---:R-:W-:Y:S02]  /*14ea0*/  FMNMX.FTZ R230, R5, R14, !PT ;  /* 0x0000000e05e67209 */ /* 0x004fe40007810000 */
[----:B------:R-:W-:Y:S01]  /*14eb0*/  LOP3.LUT R3, R0, 0xffff, RZ, 0xc0, !PT ;  /* 0x0000ffff00037812 */ /* 0x000fe200078ec0ff */
[--C-:B------:R-:W-:Y:S01]  /*14ec0*/  FFMA.FTZ R0, R10, UR38, -R2.reuse ;  /* 0x000000260a007c23 */ /* 0x100fe20008010802 */
[----:B------:R-:W-:Y:S01]  /*14ed0*/  FFMA.FTZ R5, R11, UR38, -R2 ;  /* 0x000000260b057c23 */ /* 0x000fe20008010802 */
[----:B------:R-:W-:Y:S02]  /*14ee0*/  FSEL R178, R138, -INF , !P6 ;  /* 0xff8000008ab27808 */ /* 0x000fe40007000000 */
[----:B------:R1:W-:Y:S01]  /*14ef0*/  MUFU.EX2 R214, R0 ;  /* 0x0000000000d67308 */ /* 0x0003e20000000800 */
[----:B------:R-:W-:-:S02]  /*14f00*/  FSEL R179, R231, RZ, P5 ;  /* 0x000000ffe7b37208 */ /* 0x000fc40002800000 */
[----:B------:R-:W-:Y:S01]  /*14f10*/  ISETP.LE.U32.AND P6, PT, R3, UR13, PT ;  /* 0x0000000d03007c0c */ /* 0x000fe2000bfc3070 */
[----:B------:R-:W2:Y:S01]  /*14f20*/  MUFU.EX2 R201, R5 ;  /* 0x0000000500c97308 */ /* 0x000ea20000000800 */
[----:B------:R-:W-:Y:S02]  /*14f30*/  FSETP.NEU.FTZ.AND P5, PT, R230, -INF , PT ;  /* 0xff800000e600780b */ /* 0x000fe40003fbd000 */
[----:B------:R-:W-:Y:S02]  /*14f40*/  LOP3.LUT R3, R20, 0xff, RZ, 0xc0, !PT ;  /* 0x000000ff14037812 */ /* 0x000fe400078ec0ff */
[C---:B------:R-:W-:Y:S01]  /*14f50*/  FSEL R180, R230.reuse, RZ, P5 ;  /* 0x000000ffe6b47208 */ /* 0x040fe20002800000 */
[----:B-1----:R-:W-:-:S05]  /*14f60*/  FMUL.FTZ R0, R230, UR38 ;  /* 0x00000026e6007c20 */ /* 0x002fca0008410000 */
[----:B------:R-:W-:Y:S02]  /*14f70*/  FSEL R0, R0, RZ, P5 ;  /* 0x000000ff00007208 */ /* 0x000fe40002800000 */
[----:B------:R-:W-:Y:S02]  /*14f80*/  ISETP.LE.U32.AND P5, PT, R3, UR13, PT ;  /* 0x0000000d03007c0c */ /* 0x000fe4000bfa3070 */
[----:B------:R-:W-:Y:S02]  /*14f90*/  FMNMX3.FTZ R3, R133, R17, R16, !PT ;  /* 0x0000001185037276 */ /* 0x000fe40007810010 */
[----:B--2---:R-:W-:Y:S01]  /*14fa0*/  F2FP.F16.F32.PACK_AB R136, R214, R201 ;  /* 0x000000c9d688723e */ /* 0x004fe200000000ff */
[----:B------:R-:W-:Y:S01]  /*14fb0*/  IMAD.MOV.U32 R5, RZ, RZ, R186 ;  /* 0x000000ffff057224 */ /* 0x000fe200078e00ba */
[----:B------:R-:W-:Y:S02]  /*14fc0*/  FMNMX3.FTZ R3, R3, R32, R31, !PT ;  /* 0x0000002003037276 */ /* 0x000fe4000781001f */
[----:B------:R-:W-:-:S02]  /*14fd0*/  PRMT R34, R136, 0x7632, R34 ;  /* 0x0000763288227816 */ /* 0x000fc40000000022 */
[----:B------:R-:W-:-:S03]  /*14fe0*/  FMNMX3.FTZ R3, R3, R30, R29, !PT ;  /* 0x0000001e03037276 */ /* 0x000fc6000781001d */
[----:B------:R-:W-:Y:S01]  /*14ff0*/  @!P5 HADD2 R137, -R136.H0_H0, -RZ.H0_H0 ;  /* 0xa00000ff8889d230 */ /* 0x000fe20000000900 */
[----:B------:R-:W-:Y:S02]  /*15000*/  LOP3.LUT R5, R5, 0xff, RZ, 0xc0, !PT ;  /* 0x000000ff05057812 */ /* 0x000fe400078ec0ff */
[----:B------:R-:W-:Y:S02]  /*15010*/  PRMT R216, R136, 0x5410, R34 ;  /* 0x0000541088d87816 */ /* 0x000fe40000000022 */
[----:B------:R-:W-:Y:S02]  /*15020*/  @!P5 PRMT R136, R137, 0x5410, RZ ;  /* 0x000054108988d816 */ /* 0x000fe400000000ff */
[----:B------:R-:W-:Y:S02]  /*15030*/  FMNMX3.FTZ R3, R3, R176, R8, !PT ;  /* 0x000000b003037276 */ /* 0x000fe40007810008 */
[----:B------:R-:W-:Y:S01]  /*15040*/  ISETP.LE.U32.AND P5, PT, R5, UR13, PT ;  /* 0x0000000d05007c0c */ /* 0x000fe2000bfa3070 */
[--C-:B------:R-:W-:Y:S01]  /*15050*/  FFMA.FTZ R5, R12, UR38, -R0.reuse ;  /* 0x000000260c057c23 */ /* 0x100fe20008010800 */
[----:B------:R-:W-:Y:S01]  /*15060*/  FFMA.FTZ R9, R13, UR38, -R0 ;  /* 0x000000260d097c23 */ /* 0x000fe20008010800 */
[----:B------:R-:W1:Y:S02]  /*15070*/  SHFL.BFLY PT, R14, R3, 0x2, 0x1f ;  /* 0x0c401f00030e7f89 */ /* 0x000e6400000e0000 */
[----:B------:R2:W-:Y:S01]  /*15080*/  MUFU.EX2 R207, R5 ;  /* 0x0000000500cf7308 */ /* 0x0005e20000000800 */
[----:B------:R-:W-:-:S03]  /*15090*/  @!P6 HADD2 R183, -R34.H0_H0, -RZ.H0_H0 ;  /* 0xa00000ff22b7e230 */ /* 0x000fc60000000900 */
[----:B------:R-:W3:Y:S02]  /*150a0*/  MUFU.EX2 R199, R9 ;  /* 0x0000000900c77308 */ /* 0x000ee40000000800 */
[----:B------:R-:W-:Y:S02]  /*150b0*/  @!P6 PRMT R34, R183, 0x5410, RZ ;  /* 0x00005410b722e816 */ /* 0x000fe400000000ff */
[----:B--2---:R-:W-:-:S04]  /*150c0*/  PRMT R5, R20, 0x7632, R5 ;  /* 0x0000763214057816 */ /* 0x004fc80000000005 */
[----:B------:R-:W-:-:S04]  /*150d0*/  LOP3.LUT R5, R5, 0xff, RZ, 0xc0, !PT ;  /* 0x000000ff05057812 */ /* 0x000fc800078ec0ff */
[----:B------:R-:W-:Y:S02]  /*150e0*/  ISETP.LE.U32.AND P6, PT, R5, UR13, PT ;  /* 0x0000000d05007c0c */ /* 0x000fe4000bfc3070 */
[----:B---3--:R-:W-:Y:S02]  /*150f0*/  F2FP.F16.F32.PACK_AB R138, R207, R199 ;  /* 0x000000c7cf8a723e */ /* 0x008fe400000000ff */
[----:B------:R-:W-:Y:S02]  /*15100*/  SHF.R.U32.HI R9, RZ, 0x18, R20 ;  /* 0x00000018ff097819 */ /* 0x000fe40000011614 */
[----:B------:R-:W-:Y:S02]  /*15110*/  PRMT R137, R138, 0x7632, R137 ;  /* 0x000076328a897816 */ /* 0x000fe40000000089 */
[----:B-1----:R-:W-:-:S05]  /*15120*/  FMNMX.FTZ R5, R3, R14, !PT ;  /* 0x0000000e03057209 */ /* 0x002fca0007810000 */
[----:B------:R-:W-:Y:S01]  /*15130*/  @!P6 HADD2 R184, -R138.H0_H0, -RZ.H0_H0 ;  /* 0xa00000ff8ab8e230 */ /* 0x000fe20000000900 */
[----:B------:R-:W-:-:S04]  /*15140*/  PRMT R219, R138, 0x5410, R137 ;  /* 0x000054108adb7816 */ /* 0x000fc80000000089 */
[----:B------:R-:W-:Y:S02]  /*15150*/  @!P6 PRMT R138, R184, 0x5410, RZ ;  /* 0x00005410b88ae816 */ /* 0x000fe400000000ff */
[----:B------:R-:W-:Y:S02]  /*15160*/  ISETP.LE.U32.AND P6, PT, R9, UR13, PT ;  /* 0x0000000d09007c0c */ /* 0x000fe4000bfc3070 */
[----:B------:R-:W1:Y:S02]  /*15170*/  SHFL.BFLY PT, R9, R5, 0x1, 0x1f ;  /* 0x0c201f0005097f89 */ /* 0x000e6400000e0000 */
[----:B-1----:R-:W-:-:S05]  /*15180*/  FMNMX.FTZ R192, R5, R9, !PT ;  /* 0x0000000905c07209 */ /* 0x002fca0007810000 */
[----:B------:R-:W-:Y:S04]  /*15190*/  STL [R1], R192 ;  /* 0x000000c001007387 */ /* 0x000fe80000100800 */
[----:B------:R-:W2:Y:S04]  /*151a0*/  LDL.LU R209, [R1+0x5c] ;  /* 0x00005c0001d17983 */ /* 0x000ea80000300800 */
[----:B------:R-:W3:Y:S01]  /*151b0*/  LDL.LU R208, [R1+0x58] ;  /* 0x0000580001d07983 */ /* 0x000ee20000300800 */
[----:B------:R-:W-:-:S04]  /*151c0*/  FMNMX3.FTZ R3, R132, R19, R18, !PT ;  /* 0x0000001384037276 */ /* 0x000fc80007810012 */
[----:B------:R-:W-:-:S04]  /*151d0*/  FMNMX3.FTZ R3, R3, R139, R35, !PT ;  /* 0x0000008b03037276 */ /* 0x000fc80007810023 */
[----:B------:R-:W-:-:S04]  /*151e0*/  FMNMX3.FTZ R3, R3, R33, R177, !PT ;  /* 0x0000002103037276 */ /* 0x000fc800078100b1 */
[----:B------:R-:W-:-:S05]  /*151f0*/  FMNMX3.FTZ R3, R3, R182, R178, !PT ;  /* 0x000000b603037276 */ /* 0x000fca00078100b2 */
[----:B------:R-:W1:Y:S01]  /*15200*/  SHFL.BFLY PT, R14, R3, 0x2, 0x1f ;  /* 0x0c401f00030e7f89 */ /* 0x000e6200000e0000 */
[--C-:B------:R-:W-:Y:S01]  /*15210*/  FFMA.FTZ R28, R28, UR38, -R2.reuse ;  /* 0x000000261c1c7c23 */ /* 0x100fe20008010802 */
[----:B------:R-:W-:-:S03]  /*15220*/  FFMA.FTZ R27, R27, UR38, -R2 ;  /* 0x000000261b1b7c23 */ /* 0x000fc60008010802 */
[----:B------:R4:W-:Y:S04]  /*15230*/  MUFU.EX2 R210, R28 ;  /* 0x0000001c00d27308 */ /* 0x0009e80000000800 */
[----:B------:R5:W5:Y:S01]  /*15240*/  MUFU.EX2 R233, R27 ;  /* 0x0000001b00e97308 */ /* 0x000b620000000800 */
        /* <DEDUP_REMOVED lines=8> */
[----:B-1----:R-:W-:Y:S01]  /*152d0*/  FMNMX.FTZ R2, R3, R14, !PT ;  /* 0x0000000e03027209 */ /* 0x002fe20007810000 */
[--C-:B----4-:R-:W-:Y:S01]  /*152e0*/  FFMA.FTZ R28, R22, UR38, -R0.reuse ;  /* 0x00000026161c7c23 */ /* 0x110fe20008010800 */
[----:B-----5:R-:W-:Y:S01]  /*152f0*/  FFMA.FTZ R27, R21, UR38, -R0 ;  /* 0x00000026151b7c23 */ /* 0x020fe20008010800 */
[----:B------:R-:W-:-:S02]  /*15300*/  F2FP.F16.F32.PACK_AB R0, R233, R210 ;  /* 0x000000d2e900723e */ /* 0x000fc400000000ff */
[----:B------:R-:W1:Y:S01]  /*15310*/  SHFL.BFLY PT, R3, R2, 0x1, 0x1f ;  /* 0x0c201f0002037f89 */ /* 0x000e6200000e0000 */
[----:B------:R-:W-:Y:S01]  /*15320*/  @!P6 HADD2 R22, -R137.H0_H0, -RZ.H0_H0 ;  /* 0xa00000ff8916e230 */ /* 0x000fe20000000900 */
[C---:B------:R-:W-:Y:S02]  /*15330*/  PRMT R185, R0.reuse, 0x7610, R185 ;  /* 0x0000761000b97816 */ /* 0x040fe400000000b9 */
[----:B------:R-:W-:Y:S02]  /*15340*/  PRMT R184, R0, 0x7632, R184 ;  /* 0x0000763200b87816 */ /* 0x000fe400000000b8 */
[----:B------:R-:W-:Y:S02]  /*15350*/  PRMT R0, R186, 0x7771, RZ ;  /* 0x00007771ba007816 */ /* 0x000fe400000000ff */
[----:B------:R-:W-:Y:S02]  /*15360*/  @!P6 PRMT R137, R22, 0x5410, RZ ;  /* 0x000054101689e816 */ /* 0x000fe400000000ff */
[----:B------:R-:W-:Y:S01]  /*15370*/  ISETP.GT.U32.AND P6, PT, R0, UR13, PT ;  /* 0x0000000d00007c0c */ /* 0x000fe2000bfc4070 */
[----:B------:R-:W-:Y:S01]  /*15380*/  @!P5 HADD2 R189, -R185.H0_H0, -RZ.H0_H0 ;  /* 0xa00000ffb9bdd230 */ /* 0x000fe20000000900 */
[----:B------:R-:W-:Y:S01]  /*15390*/  PRMT R203, R185, 0x5410, R184 ;  /* 0x00005410b9cb7816 */ /* 0x000fe200000000b8 */
[----:B------:R-:W-:-:S03]  /*153a0*/  FMUL.FTZ R0, R192, UR38 ;  /* 0x00000026c0007c20 */ /* 0x000fc60008410000 */
[----:B------:R-:W-:Y:S02]  /*153b0*/  @!P5 PRMT R185, R189, 0x5410, RZ ;  /* 0x00005410bdb9d816 */ /* 0x000fe400000000ff */
[----:B------:R-:W-:Y:S01]  /*153c0*/  FSETP.NEU.FTZ.AND P5, PT, R192, -INF , PT ;  /* 0xff800000c000780b */ /* 0x000fe20003fbd000 */
[----:B------:R-:W-:Y:S03]  /*153d0*/  MUFU.EX2 R221, R24 ;  /* 0x0000001800dd7308 */ /* 0x000fe60000000800 */
[----:B------:R-:W-:Y:S01]  /*153e0*/  FSEL R0, R0, RZ, P5 ;  /* 0x000000ff00007208 */ /* 0x000fe20002800000 */
[----:B------:R-:W-:Y:S01]  /*153f0*/  @P6 HADD2 R190, -R184.H0_H0, -RZ.H0_H0 ;  /* 0xa00000ffb8be6230 */ /* 0x000fe20000000900 */
[----:B-1----:R-:W-:Y:S01]  /*15400*/  FMNMX.FTZ R226, R2, R3, !PT ;  /* 0x0000000302e27209 */ /* 0x002fe20007810000 */
[----:B------:R1:W4:Y:S02]  /*15410*/  MUFU.EX2 R232, R23 ;  /* 0x0000001700e87308 */ /* 0x0003240000000800 */
        /* <DEDUP_REMOVED lines=8> */
[----:B------:R-:W-:Y:S01]  /*154a0*/  @P6 PRMT R184, R190, 0x5410, RZ ;  /* 0x00005410beb86816 */ /* 0x000fe200000000ff */
[C---:B------:R-:W-:Y:S01]  /*154b0*/  FMUL.FTZ R0, R226.reuse, UR38 ;  /* 0x00000026e2007c20 */ /* 0x040fe20008410000 */
[----:B------:R-:W-:-:S02]  /*154c0*/  FSETP.NEU.FTZ.AND P6, PT, R226, -INF , PT ;  /* 0xff800000e200780b */ /* 0x000fc40003fdd000 */
[----:B------:R-:W-:Y:S02]  /*154d0*/  PRMT R2, R186, 0x7772, RZ ;  /* 0x00007772ba027816 */ /* 0x000fe400000000ff */
[----:B------:R-:W-:Y:S02]  /*154e0*/  FSEL R0, R0, RZ, P6 ;  /* 0x000000ff00007208 */ /* 0x000fe40003000000 */
[----:B------:R-:W-:Y:S02]  /*154f0*/  FSEL R9, R192, RZ, P5 ;  /* 0x000000ffc0097208 */ /* 0x000fe40002800000 */
[----:B------:R-:W-:Y:S01]  /*15500*/  ISETP.GT.U32.AND P5, PT, R2, UR13, PT ;  /* 0x0000000d02007c0c */ /* 0x000fe2000bfa4070 */
[--C-:B------:R-:W-:Y:S01]  /*15510*/  FFMA.FTZ R22, R19, UR38, -R0.reuse ;  /* 0x0000002613167c23 */ /* 0x100fe20008010800 */
[--C-:B-1----:R-:W-:Y:S01]  /*15520*/  FFMA.FTZ R23, R18, UR38, -R0.reuse ;  /* 0x0000002612177c23 */ /* 0x102fe20008010800 */
[--C-:B------:R-:W-:Y:S01]  /*15530*/  FFMA.FTZ R139, R139, UR38, -R0.reuse ;  /* 0x000000268b8b7c23 */ /* 0x100fe20008010800 */
[--C-:B------:R-:W-:Y:S01]  /*15540*/  FFMA.FTZ R35, R35, UR38, -R0.reuse ;  /* 0x0000002623237c23 */ /* 0x100fe20008010800 */
[--C-:B------:R-:W-:Y:S01]  /*15550*/  FFMA.FTZ R190, R33, UR38, -R0.reuse ;  /* 0x0000002621be7c23 */ /* 0x100fe20008010800 */
[--C-:B------:R-:W-:Y:S01]  /*15560*/  FFMA.FTZ R192, R177, UR38, -R0.reuse ;  /* 0x00000026b1c07c23 */ /* 0x100fe20008010800 */
[--C-:B------:R-:W-:Y:S01]  /*15570*/  FFMA.FTZ R198, R182, UR38, -R0.reuse ;  /* 0x00000026b6c67c23 */ /* 0x100fe20008010800 */
[----:B------:R-:W-:Y:S01]  /*15580*/  FFMA.FTZ R197, R178, UR38, -R0 ;  /* 0x00000026b2c57c23 */ /* 0x000fe20008010800 */
[----:B----4-:R-:W-:-:S04]  /*15590*/  F2FP.F16.F32.PACK_AB R0, R232, R221 ;  /* 0x000000dde800723e */ /* 0x010fc800000000ff */
[C---:B------:R-:W-:Y:S02]  /*155a0*/  PRMT R183, R0.reuse, 0x7610, R183 ;  /* 0x0000761000b77816 */ /* 0x040fe400000000b7 */
[----:B------:R-:W-:-:S03]  /*155b0*/  PRMT R182, R0, 0x7632, R182 ;  /* 0x0000763200b67816 */ /* 0x000fc600000000b6 */
[----:B------:R-:W-:Y:S01]  /*155c0*/  @P5 HADD2 R19, -R183.H0_H0, -RZ.H0_H0 ;  /* 0xa00000ffb7135230 */ /* 0x000fe20000000900 */
[----:B------:R-:W-:Y:S02]  /*155d0*/  PRMT R2, R186, 0x7773, RZ ;  /* 0x00007773ba027816 */ /* 0x000fe400000000ff */
[----:B------:R-:W-:Y:S02]  /*155e0*/  PRMT R202, R183, 0x5410, R182 ;  /* 0x00005410b7ca7816 */ /* 0x000fe400000000b6 */
[----:B------:R-:W-:Y:S02]  /*155f0*/  @P5 PRMT R183, R19, 0x5410, RZ ;  /* 0x0000541013b75816 */ /* 0x000fe400000000ff */
[----:B------:R-:W-:Y:S01]  /*15600*/  ISETP.GT.U32.AND P5, PT, R2, UR13, PT ;  /* 0x0000000d02007c0c */ /* 0x000fe2000bfa4070 */
[----:B------:R-:W-:-:S04]  /*15610*/  FADD.FTZ R3, R134, -R180 ;  /* 0x800000b486037221 */ /* 0x000fc80000010000 */
[----:B------:R-:W-:-:S06]  /*15620*/  FMUL.FTZ R3, R3, UR38 ;  /* 0x0000002603037c20 */ /* 0x000fcc0008410000 */
[----:B------:R-:W3:Y:S02]  /*15630*/  MUFU.EX2 R3, R3 ;  /* 0x0000000300037308 */ /* 0x000ee40000000800 */
[----:B------:R-:W-:-:S05]  /*15640*/  @P5 HADD2 R18, -R182.H0_H0, -RZ.H0_H0 ;  /* 0xa00000ffb6125230 */ /* 0x000fca0000000900 */
[----:B------:R-:W-:Y:S01]  /*15650*/  @P5 PRMT R182, R18, 0x5410, RZ ;  /* 0x0000541012b65816 */ /* 0x000fe200000000ff */
[----:B------:R-:W-:-:S05]  /*15660*/  IMAD.WIDE.U32 R18, R181, -0x2daee0ad, RZ ;  /* 0xd2511f53b5127825 */ /* 0x000fca00078e00ff */
[----:B------:R-:W-:Y:S02]  /*15670*/  LOP3.LUT R32, R200, UR7, R19, 0x96, !PT ;  /* 0x00000007c8207c12 */ /* 0x000fe4000f8e9613 */
[----:B------:R3:W-:Y:S02]  /*15680*/  MUFU.EX2 R200, R15 ;  /* 0x0000000f00c87308 */ /* 0x0007e40000000800 */
[----:B---3--:R-:W-:Y:S02]  /*15690*/  FFMA.FTZ R15, R208, R3, R199 ;  /* 0x00000003d00f7223 */ /* 0x008fe400000100c7 */
[----:B------:R-:W3:Y:S01]  /*156a0*/  LDL.LU R208, [R1+0x60] ;  /* 0x0000600001d07983 */ /* 0x000ee20000300800 */
[----:B------:R-:W-:Y:S01]  /*156b0*/  FADD.FTZ R0, R135, -R179 ;  /* 0x800000b387007221 */ /* 0x000fe20000010000 */
[----:B------:R-:W1:Y:S01]  /*156c0*/  MUFU.EX2 R211, R25 ;  /* 0x0000001900d37308 */ /* 0x000e620000000800 */
[----:B------:R-:W-:Y:S02]  /*156d0*/  LOP3.LUT R2, R32, 0xffff, RZ, 0xc0, !PT ;  /* 0x0000ffff20027812 */ /* 0x000fe400078ec0ff */
[----:B------:R-:W-:Y:S01]  /*156e0*/  FMUL.FTZ R0, R0, UR38 ;  /* 0x0000002600007c20 */ /* 0x000fe20008410000 */
[----:B------:R-:W-:-:S02]  /*156f0*/  LOP3.LUT R5, R32, 0xff, RZ, 0xc0, !PT ;  /* 0x000000ff20057812 */ /* 0x000fc400078ec0ff */
[----:B------:R-:W-:-:S03]  /*15700*/  SHF.R.U32.HI R2, RZ, 0x8, R2 ;  /* 0x00000008ff027819 */ /* 0x000fc60000011602 */
[----:B------:R-:W2:Y:S01]  /*15710*/  MUFU.EX2 R0, R0 ;  /* 0x0000000000007308 */ /* 0x000ea20000000800 */
[----:B------:R-:W-:Y:S02]  /*15720*/  LOP3.LUT R2, R2, 0xffff, RZ, 0xc0, !PT ;  /* 0x0000ffff02027812 */ /* 0x000fe400078ec0ff */
[----:B------:R-:W-:Y:S02]  /*15730*/  ISETP.LE.U32.AND P5, PT, R5, UR13, PT ;  /* 0x0000000d05007c0c */ /* 0x000fe4000bfa3070 */
[----:B------:R-:W-:Y:S02]  /*15740*/  FSEL R8, R226, RZ, P6 ;  /* 0x000000ffe2087208 */ /* 0x000fe40003000000 */
[----:B------:R-:W-:Y:S02]  /*15750*/  ISETP.LE.U32.AND P6, PT, R2, UR13, PT ;  /* 0x0000000d02007c0c */ /* 0x000fe4000bfc3070 */
[----:B-1----:R-:W-:Y:S01]  /*15760*/  F2FP.F16.F32.PACK_AB R2, R211, R200 ;  /* 0x000000c8d302723e */ /* 0x002fe200000000ff */
[----:B------:R-:W-:Y:S03]  /*15770*/  MUFU.EX2 R199, R28 ;  /* 0x0000001c00c77308 */ /* 0x000fe60000000800 */
[C---:B------:R-:W-:Y:S01]  /*15780*/  PRMT R181, R2.reuse, 0x7610, R181 ;  /* 0x0000761002b57816 */ /* 0x040fe200000000b5 */
[----:B--2---:R-:W-:Y:S01]  /*15790*/  FFMA.FTZ R14, R209, R0, R201 ;  /* 0x00000000d10e7223 */ /* 0x004fe200000100c9 */
[----:B------:R-:W-:Y:S01]  /*157a0*/  PRMT R180, R2, 0x7632, R180 ;  /* 0x0000763202b47816 */ /* 0x000fe200000000b4 */
[----:B------:R-:W1:Y:S01]  /*157b0*/  MUFU.EX2 R201, R27 ;  /* 0x0000001b00c97308 */ /* 0x000e620000000800 */
[----:B------:R-:W-:Y:S01]  /*157c0*/  PRMT R2, R32, 0x7632, R2 ;  /* 0x0000763220027816 */ /* 0x000fe20000000002 */
[----:B------:R-:W-:Y:S01]  /*157d0*/  @!P5 HADD2 R134, -R181.H0_H0, -RZ.H0_H0 ;  /* 0xa00000ffb586d230 */ /* 0x000fe20000000900 */
[----:B------:R-:W2:Y:S02]  /*157e0*/  S2R R236, SR_CTAID.X ;  /* 0x0000000000ec7919 */ /* 0x000ea40000002500 */
[----:B------:R-:W-:Y:S01]  /*157f0*/  LOP3.LUT R2, R2, 0xff, RZ, 0xc0, !PT ;  /* 0x000000ff02027812 */ /* 0x000fe200078ec0ff */
[----:B------:R-:W-:Y:S01]  /*15800*/  @!P6 HADD2 R33, -R180.H0_H0, -RZ.H0_H0 ;  /* 0xa00000ffb421e230 */ /* 0x000fe20000000900 */
[----:B------:R-:W-:-:S02]  /*15810*/  PRMT R218, R181, 0x5410, R180 ;  /* 0x00005410b5da7816 */ /* 0x000fc400000000b4 */
[----:B------:R-:W-:Y:S02]  /*15820*/  @!P5 PRMT R181, R134, 0x5410, RZ ;  /* 0x0000541086b5d816 */ /* 0x000fe400000000ff */
[----:B------:R-:W-:Y:S02]  /*15830*/  ISETP.LE.U32.AND P5, PT, R2, UR13, PT ;  /* 0x0000000d02007c0c */ /* 0x000fe4000bfa3070 */
[----:B------:R-:W-:Y:S01]  /*15840*/  SHF.R.U32.HI R2, RZ, 0x18, R32 ;  /* 0x00000018ff027819 */ /* 0x000fe20000011620 */
[----:B------:R-:W-:Y:S01]  /*15850*/  FADD.FTZ R5, R132, -R8 ;  /* 0x8000000884057221 */ /* 0x000fe20000010000 */
[----:B------:R-:W-:Y:S02]  /*15860*/  @!P6 PRMT R180, R33, 0x5410, RZ ;  /* 0x0000541021b4e816 */ /* 0x000fe400000000ff */
[----:B------:R-:W-:Y:S02]  /*15870*/  ISETP.LE.U32.AND P6, PT, R2, UR13, PT ;  /* 0x0000000d02007c0c */ /* 0x000fe4000bfc3070 */
[----:B-1----:R-:W-:Y:S01]  /*15880*/  F2FP.F16.F32.PACK_AB R2, R201, R199 ;  /* 0x000000c7c902723e */ /* 0x002fe200000000ff */
[----:B------:R-:W-:Y:S01]  /*15890*/  FMUL.FTZ R5, R5, UR38 ;  /* 0x0000002605057c20 */ /* 0x000fe20008410000 */
[----:B------:R-:W-:Y:S02]  /*158a0*/  MUFU.EX2 R22, R22 ;  /* 0x0000001600167308 */ /* 0x000fe40000000800 */
[----:B------:R-:W-:-:S02]  /*158b0*/  PRMT R179, R2, 0x7610, R179 ;  /* 0x0000761002b37816 */ /* 0x000fc400000000b3 */
[----:B------:R-:W-:Y:S02]  /*158c0*/  PRMT R178, R2, 0x7632, R178 ;  /* 0x0000763202b27816 */ /* 0x000fe400000000b2 */
[----:B------:R1:W-:Y:S01]  /*158d0*/  MUFU.EX2 R2, R5 ;  /* 0x0000000500027308 */ /* 0x0003e20000000800 */
[----:B------:R-:W-:-:S03]  /*158e0*/  @!P5 HADD2 R132, -R179.H0_H0, -RZ.H0_H0 ;  /* 0xa00000ffb384d230 */ /* 0x000fc60000000900 */
[----:B------:R-:W4:Y:S01]  /*158f0*/  MUFU.EX2 R23, R23 ;  /* 0x0000001700177308 */ /* 0x000f220000000800 */
[----:B------:R-:W-:-:S03]  /*15900*/  PRMT R217, R179, 0x5410, R178 ;  /* 0x00005410b3d97816 */ /* 0x000fc600000000b2 */
[----:B------:R-:W5:Y:S01]  /*15910*/  MUFU.EX2 R134, R139 ;  /* 0x0000008b00867308 */ /* 0x000f620000000800 */
[----:B-1----:R-:W-:Y:S01]  /*15920*/  IMAD.MOV.U32 R5, RZ, RZ, R18 ;  /* 0x000000ffff057224 */ /* 0x002fe200078e0012 */
[----:B------:R-:W-:Y:S02]  /*15930*/  SHF.R.U32.HI R209, RZ, 0x5, R215 ;  /* 0x00000005ffd17819 */ /* 0x000fe400000116d7 */
[----:B------:R-:W1:Y:S02]  /*15940*/  MUFU.EX2 R35, R35 ;  /* 0x0000002300237308 */ /* 0x000e640000000800 */
[----:B------:R-:W-:Y:S02]  /*15950*/  LOP3.LUT R5, R5, 0xff, RZ, 0xc0, !PT ;  /* 0x000000ff05057812 */ /* 0x000fe400078ec0ff */
[----:B------:R-:W-:Y:S02]  /*15960*/  @!P5 PRMT R179, R132, 0x5410, RZ ;  /* 0x0000541084b3d816 */ /* 0x000fe400000000ff */
[----:B------:R-:W-:Y:S01]  /*15970*/  ISETP.LE.U32.AND P5, PT, R5, UR13, PT ;  /* 0x0000000d05007c0c */ /* 0x000fe2000bfa3070 */
[----:B--2---:R-:W-:-:S02]  /*15980*/  IMAD R236, R236, 0x8, R209 ;  /* 0x00000008ecec7824 */ /* 0x004fc400078e02d1 */
[----:B------:R-:W-:Y:S01]  /*15990*/  FADD.FTZ R9, R133, -R9 ;  /* 0x8000000985097221 */ /* 0x000fe20000010000 */
[----:B------:R-:W-:Y:S02]  /*159a0*/  @!P6 HADD2 R133, -R178.H0_H0, -RZ.H0_H0 ;  /* 0xa00000ffb285e230 */ /* 0x000fe40000000900 */
[----:B------:R-:W-:-:S03]  /*159b0*/  VIADD R236, R236, 0x4 ;  /* 0x00000004ecec7836 */ /* 0x000fc60000000000 */
[----:B------:R-:W-:Y:S01]  /*159c0*/  @!P6 PRMT R178, R133, 0x5410, RZ ;  /* 0x0000541085b2e816 */ /* 0x000fe200000000ff */
[----:B------:R-:W-:Y:S01]  /*159d0*/  IMAD.WIDE.U32 R236, R236, -0x326172a9, RZ ;  /* 0xcd9e8d57ecec7825 */ /* 0x000fe200078e00ff */
[----:B------:R-:W-:-:S03]  /*159e0*/  LOP3.LUT R8, R6, UR12, R235, 0x96, !PT ;  /* 0x0000000c06087c12 */ /* 0x000fc6000f8e96eb */
[-C--:B------:R-:W-:Y:S01]  /*159f0*/  FMUL.FTZ R209, R157, R0.reuse ;  /* 0x000000009dd17220 */ /* 0x080fe20000410000 */
[-C--:B------:R-:W-:Y:S01]  /*15a00*/  FMUL.FTZ R248, R52, R0.reuse ;  /* 0x0000000034f87220 */ /* 0x080fe20000410000 */
[----:B------:R-:W-:Y:S01]  /*15a10*/  IMAD.MOV.U32 R24, RZ, RZ, R233 ;  /* 0x000000ffff187224 */ /* 0x000fe200078e00e9 */
[----:B------:R-:W-:Y:S01]  /*15a20*/  LOP3.LUT R7, R236, UR4, R7, 0x96, !PT ;  /* 0x00000004ec077c12 */ /* 0x000fe2000f8e9607 */
        /* <DEDUP_REMOVED lines=27> */
[C---:B----4-:R-:W-:Y:S01]  /*15be0*/  F2FP.F16.F32.PACK_AB R132, R23.reuse, R22 ;  /* 0x000000161784723e */ /* 0x050fe200000000ff */
[----:B---3--:R-:W-:Y:S01]  /*15bf0*/  FFMA.FTZ R5, R208, R2, R22 ;  /* 0x00000002d0057223 */ /* 0x008fe20000010016 */
[----:B------:R-:W-:Y:S01]  /*15c00*/  FMUL.FTZ R208, R156, R0 ;  /* 0x000000009cd07220 */ /* 0x000fe20000410000 */
[----:B------:R-:W2:Y:S02]  /*15c10*/  LDL.LU R22, [R1+0x64] ;  /* 0x0000640001167983 */ /* 0x000ea40000300800 */
[----:B------:R-:W-:-:S04]  /*15c20*/  FADD.FTZ R5, R23, R5 ;  /* 0x0000000517057221 */ /* 0x000fc80000010000 */
[----:B-----5:R-:W-:Y:S01]  /*15c30*/  FADD.FTZ R5, R134, R5 ;  /* 0x0000000586057221 */ /* 0x020fe20000010000 */
[----:B-1----:R-:W-:-:S03]  /*15c40*/  F2FP.F16.F32.PACK_AB R134, R35, R134 ;  /* 0x000000862386723e */ /* 0x002fc600000000ff */
[----:B------:R-:W-:Y:S01]  /*15c50*/  FADD.FTZ R133, R35, R5 ;  /* 0x0000000523857221 */ /* 0x000fe20000010000 */
[----:B------:R-:W-:Y:S01]  /*15c60*/  FMUL.FTZ R5, R9, UR38 ;  /* 0x0000002609057c20 */ /* 0x000fe20008410000 */
[----:B------:R-:W-:Y:S02]  /*15c70*/  IMAD.MOV.U32 R35, RZ, RZ, R217 ;  /* 0x000000ffff237224 */ /* 0x000fe400078e00d9 */
[-C--:B------:R-:W-:Y:S01]  /*15c80*/  FMUL.FTZ R156, R68, R0.reuse ;  /* 0x00000000449c7220 */ /* 0x080fe20000410000 */
[----:B------:R-:W-:Y:S02]  /*15c90*/  IMAD.MOV.U32 R9, RZ, RZ, R216 ;  /* 0x000000ffff097224 */ /* 0x000fe400078e00d8 */
[-C--:B------:R-:W-:Y:S01]  /*15ca0*/  FMUL.FTZ R216, R84, R0.reuse ;  /* 0x0000000054d87220 */ /* 0x080fe20000410000 */
[----:B------:R-:W-:Y:S02]  /*15cb0*/  FMUL.FTZ R217, R85, R0 ;  /* 0x0000000055d97220 */ /* 0x000fe40000410000 */
[----:B------:R-:W1:Y:S02]  /*15cc0*/  MUFU.EX2 R0, R5 ;  /* 0x0000000500007308 */ /* 0x000e640000000800 */
[-C--:B-1----:R-:W-:Y:S01]  /*15cd0*/  FMUL.FTZ R68, R56, R0.reuse ;  /* 0x0000000038447220 */ /* 0x082fe20000410000 */
[----:B------:R-:W-:-:S02]  /*15ce0*/  FMUL.FTZ R69, R57, R0 ;  /* 0x0000000039457220 */ /* 0x000fc40000410000 */
[----:B------:R-:W3:Y:S01]  /*15cf0*/  LDL.64 R56, [R1+0x90] ;  /* 0x0000900001387983 */ /* 0x000ee20000100a00 */
[----:B------:R1:W2:Y:S01]  /*15d00*/  MUFU.EX2 R23, R172 ;  /* 0x000000ac00177308 */ /* 0x0002a20000000800 */
[----:B------:R-:W-:Y:S02]  /*15d10*/  IMAD.MOV.U32 R28, RZ, RZ, R219 ;  /* 0x000000ffff1c7224 */ /* 0x000fe400078e00db */
[-C--:B------:R-:W-:Y:S01]  /*15d20*/  FMUL.FTZ R239, R51, R3.reuse ;  /* 0x0000000333ef7220 */ /* 0x080fe20000410000 */
[----:B------:R-:W-:Y:S02]  /*15d30*/  IMAD.MOV.U32 R33, RZ, RZ, R218 ;  /* 0x000000ffff217224 */ /* 0x000fe400078e00da */
[-C--:B------:R-:W-:Y:S01]  /*15d40*/  FMUL.FTZ R250, R54, R3.reuse ;  /* 0x0000000336fa7220 */ /* 0x080fe20000410000 */
[----:B------:R-:W-:Y:S02]  /*15d50*/  IMAD.MOV.U32 R27, RZ, RZ, R210 ;  /* 0x000000ffff1b7224 */ /* 0x000fe400078e00d2 */
[----:B------:R-:W-:Y:S01]  /*15d60*/  FMUL.FTZ R210, R158, R3 ;  /* 0x000000039ed27220 */ /* 0x000fe20000410000 */
[----:B------:R-:W-:Y:S01]  /*15d70*/  IMAD.MOV.U32 R64, RZ, RZ, R234 ;  /* 0x000000ffff407224 */ /* 0x000fe200078e00ea */
[----:B------:R-:W-:Y:S01]  /*15d80*/  MOV R65, R235 ;  /* 0x000000eb00417202 */ /* 0x000fe20000000f00 */
[-C--:B------:R-:W-:Y:S01]  /*15d90*/  FMUL.FTZ R238, R50, R3.reuse ;  /* 0x0000000332ee7220 */ /* 0x080fe20000410000 */
[-C--:B------:R-:W-:Y:S01]  /*15da0*/  FMUL.FTZ R246, R66, R3.reuse ;  /* 0x0000000342f67220 */ /* 0x080fe20000410000 */
[-C--:B------:R-:W-:Y:S01]  /*15db0*/  FMUL.FTZ R247, R67, R3.reuse ;  /* 0x0000000343f77220 */ /* 0x080fe20000410000 */
[----:B------:R-:W-:Y:S01]  /*15dc0*/  FMUL.FTZ R158, R70, R3 ;  /* 0x00000003469e7220 */ /* 0x000fe20000410000 */
[----:B-1----:R-:W-:-:S02]  /*15dd0*/  IMAD.MOV.U32 R172, RZ, RZ, R211 ;  /* 0x000000ffffac7224 */ /* 0x002fc400078e00d3 */
        /* <DEDUP_REMOVED lines=58> */
[----:B------:R-:W-:Y:S01]  /*16180*/  IMAD.WIDE.U32 R6, R7, -0x2daee0ad, RZ ;  /* 0xd2511f5307067825 */ /* 0x000fe200078e00ff */
[----:B------:R-:W-:-:S03]  /*16190*/  MOV R53, R33 ;  /* 0x0000002100357202 */ /* 0x000fc60000000f00 */
[----:B------:R-:W-:Y:S01]  /*161a0*/  IMAD.WIDE.U32 R2, R8, -0x2daee0ad, RZ ;  /* 0xd2511f5308027825 */ /* 0x000fe200078e00ff */
[----:B------:R-:W-:Y:S03]  /*161b0*/  MUFU.EX2 R33, R174 ;  /* 0x000000ae00217308 */ /* 0x000fe60000000800 */
[----:B------:R-:W-:Y:S02]  /*161c0*/  IMAD.MOV.U32 R49, RZ, RZ, R28 ;  /* 0x000000ffff317224 */ /* 0x000fe400078e001c */
[----:B------:R-:W1:Y:S01]  /*161d0*/  MUFU.EX2 R28, R175 ;  /* 0x000000af001c7308 */ /* 0x000e620000000800 */
[----:B------:R-:W-:Y:S02]  /*161e0*/  IMAD.MOV.U32 R98, RZ, RZ, R64 ;  /* 0x000000ffff627224 */ /* 0x000fe400078e0040 */
        /* <DEDUP_REMOVED lines=32> */
[----:B------:R-:W-:Y:S01]  /*163f0*/  IMAD.MOV.U32 R172, RZ, RZ, R9 ;  /* 0x000000ffffac7224 */ /* 0x000fe200078e0009 */
[----:B------:R-:W-:Y:S01]  /*16400*/  MUFU.EX2 R19, R187 ;  /* 0x000000bb00137308 */ /* 0x000fe20000000800 */
[----:B------:R-:W-:Y:S02]  /*16410*/  IMAD.MOV.U32 R55, RZ, RZ, R25 ;  /* 0x000000ffff377224 */ /* 0x000fe400078e0019 */
[----:B------:R-:W-:Y:S02]  /*16420*/  IMAD.MOV.U32 R48, RZ, RZ, R35 ;  /* 0x000000ffff307224 */ /* 0x000fe400078e0023 */
[----:B------:R-:W-:Y:S02]  /*16430*/  IMAD.MOV.U32 R41, RZ, RZ, R55 ;  /* 0x000000ffff297224 */ /* 0x000fe400078e0037 */
[----:B------:R-:W-:Y:S01]  /*16440*/  FADD.FTZ R35, R207, R15 ;  /* 0x0000000fcf237221 */ /* 0x000fe20000010000 */
[----:B------:R-:W-:Y:S02]  /*16450*/  IMAD.MOV.U32 R25, RZ, RZ, R24 ;  /* 0x000000ffff197224 */ /* 0x000fe400078e0018 */
[----:B------:R-:W-:Y:S01]  /*16460*/  FADD.FTZ R24, R214, R14 ;  /* 0x0000000ed6187221 */ /* 0x000fe20000010000 */
[----:B------:R-:W-:-:S02]  /*16470*/  IMAD.MOV.U32 R55, RZ, RZ, R97 ;  /* 0x000000ffff377224 */ /* 0x000fc400078e0061 */
[----:B------:R-:W-:Y:S01]  /*16480*/  IMAD.MOV.U32 R99, RZ, RZ, R37 ;  /* 0x000000ffff637224 */ /* 0x000fe200078e0025 */
[C---:B------:R-:W-:Y:S02]  /*16490*/  PRMT R225, R134.reuse, 0x7610, R225 ;  /* 0x0000761086e17816 */ /* 0x040fe400000000e1 */
[----:B------:R-:W-:Y:S01]  /*164a0*/  PRMT R224, R134, 0x7632, R224 ;  /* 0x0000763286e07816 */ /* 0x000fe200000000e0 */
[----:B--2---:R-:W-:Y:S01]  /*164b0*/  FFMA.FTZ R22, R22, R0, R23 ;  /* 0x0000000016167223 */ /* 0x004fe20000010017 */
[----:B------:R-:W-:-:S05]  /*164c0*/  LOP3.LUT R0, R6, UR31, R3, 0x96, !PT ;  /* 0x0000001f06007c12 */ /* 0x000fca000f8e9603 */
[----:B------:R-:W-:Y:S01]  /*164d0*/  IMAD.WIDE.U32 R8, R0, -0x326172a9, RZ ;  /* 0xcd9e8d5700087825 */ /* 0x000fe200078e00ff */
[----:B------:R-:W-:-:S04]  /*164e0*/  PRMT R0, R18, 0x7771, RZ ;  /* 0x0000777112007816 */ /* 0x000fc800000000ff */
[----:B------:R-:W-:Y:S02]  /*164f0*/  ISETP.GT.U32.AND P6, PT, R0, UR13, PT ;  /* 0x0000000d00007c0c */ /* 0x000fe4000bfc4070 */
[----:B-1----:R-:W-:-:S04]  /*16500*/  F2FP.F16.F32.PACK_AB R0, R33, R28 ;  /* 0x0000001c2100723e */ /* 0x002fc800000000ff */
[C---:B------:R-:W-:Y:S02]  /*16510*/  PRMT R177, R0.reuse, 0x7610, R177 ;  /* 0x0000761000b17816 */ /* 0x040fe400000000b1 */
[----:B------:R-:W-:-:S03]  /*16520*/  PRMT R176, R0, 0x7632, R176 ;  /* 0x0000763200b07816 */ /* 0x000fc600000000b0 */
[----:B------:R-:W-:Y:S01]  /*16530*/  @!P5 HADD2 R10, -R177.H0_H0, -RZ.H0_H0 ;  /* 0xa00000ffb10ad230 */ /* 0x000fe20000000900 */
[----:B---3--:R-:W-:Y:S01]  /*16540*/  LOP3.LUT R5, R56, UR33, R7, 0x96, !PT ;  /* 0x0000002138057c12 */ /* 0x008fe2000f8e9607 */
[----:B------:R-:W-:Y:S02]  /*16550*/  IMAD.MOV.U32 R56, RZ, RZ, R27 ;  /* 0x000000ffff387224 */ /* 0x000fe400078e001b */
[----:B------:R-:W1:Y:S02]  /*16560*/  MUFU.EX2 R27, R188 ;  /* 0x000000bc001b7308 */ /* 0x000e640000000800 */
[----:B------:R-:W-:Y:S01]  /*16570*/  IMAD.WIDE.U32 R6, R5, -0x326172a9, RZ ;  /* 0xcd9e8d5705067825 */ /* 0x000fe200078e00ff */
[----:B------:R-:W-:-:S04]  /*16580*/  PRMT R0, R18, 0x7772, RZ ;  /* 0x0000777212007816 */ /* 0x000fc800000000ff */
[----:B------:R-:W-:Y:S02]  /*16590*/  LOP3.LUT R5, R98, UR32, R7, 0x96, !PT ;  /* 0x0000002062057c12 */ /* 0x000fe4000f8e9607 */
[----:B------:R-:W-:Y:S02]  /*165a0*/  LOP3.LUT R3, R6, UR26, R9, 0x96, !PT ;  /* 0x0000001a06037c12 */ /* 0x000fe4000f8e9609 */
[----:B------:R-:W2:Y:S01]  /*165b0*/  MUFU.EX2 R9, R173 ;  /* 0x000000ad00097308 */ /* 0x000ea20000000800 */
[----:B------:R-:W-:Y:S01]  /*165c0*/  PRMT R97, R177, 0x5410, R176 ;  /* 0x00005410b1617816 */ /* 0x000fe200000000b0 */
[----:B------:R-:W-:Y:S01]  /*165d0*/  IMAD.WIDE.U32 R6, R5, -0x2daee0ad, RZ ;  /* 0xd2511f5305067825 */ /* 0x000fe200078e00ff */
[----:B------:R-:W-:Y:S02]  /*165e0*/  @!P5 PRMT R177, R10, 0x5410, RZ ;  /* 0x000054100ab1d816 */ /* 0x000fe400000000ff */
[----:B------:R-:W-:Y:S01]  /*165f0*/  ISETP.GT.U32.AND P5, PT, R0, UR13, PT ;  /* 0x0000000d00007c0c */ /* 0x000fe2000bfa4070 */
[----:B------:R-:W-:Y:S01]  /*16600*/  IMAD.WIDE.U32 R14, R3, -0x2daee0ad, RZ ;  /* 0xd2511f53030e7825 */ /* 0x000fe200078e00ff */
[----:B------:R-:W-:-:S02]  /*16610*/  LOP3.LUT R3, R2, UR23, R7, 0x96, !PT ;  /* 0x0000001702037c12 */ /* 0x000fc4000f8e9607 */
[----:B-1----:R-:W-:Y:S02]  /*16620*/  F2FP.F16.F32.PACK_AB R2, R27, R19 ;  /* 0x000000131b02723e */ /* 0x002fe400000000ff */
[----:B------:R-:W-:Y:S01]  /*16630*/  LOP3.LUT R0, R6, UR16, R15, 0x96, !PT ;  /* 0x0000001006007c12 */ /* 0x000fe2000f8e960f */
[----:B------:R-:W-:Y:S01]  /*16640*/  @P6 HADD2 R12, -R176.H0_H0, -RZ.H0_H0 ;  /* 0xa00000ffb00c6230 */ /* 0x000fe20000000900 */
[----:B------:R-:W-:Y:S01]  /*16650*/  PRMT R139, R2, 0x7610, R139 ;  /* 0x00007610028b7816 */ /* 0x000fe2000000008b */
[C---:B--2---:R-:W-:Y:S01]  /*16660*/  FADD.FTZ R37, R9.reuse, R22 ;  /* 0x0000001609257221 */ /* 0x044fe20000010000 */
[----:B------:R-:W-:Y:S01]  /*16670*/  F2FP.F16.F32.PACK_AB R6, R9, R23 ;  /* 0x000000170906723e */ /* 0x000fe200000000ff */
[----:B------:R-:W-:Y:S01]  /*16680*/  IMAD.WIDE.U32 R22, R0, -0x326172a9, RZ ;  /* 0xcd9e8d5700167825 */ /* 0x000fe200078e00ff */
[----:B------:R-:W-:-:S03]  /*16690*/  PRMT R0, R18, 0x7773, RZ ;  /* 0x0000777312007816 */ /* 0x000fc600000000ff */
[----:B------:R-:W-:Y:S01]  /*166a0*/  @P5 HADD2 R13, -R139.H0_H0, -RZ.H0_H0 ;  /* 0xa00000ff8b0d5230 */ /* 0x000fe20000000900 */
[----:B------:R-:W-:Y:S02]  /*166b0*/  @P6 PRMT R176, R12, 0x5410, RZ ;  /* 0x000054100cb06816 */ /* 0x000fe400000000ff */
[----:B------:R-:W-:Y:S02]  /*166c0*/  PRMT R135, R2, 0x7632, R135 ;  /* 0x0000763202877816 */ /* 0x000fe40000000087 */
[----:B------:R-:W-:Y:S01]  /*166d0*/  ISETP.GT.U32.AND P6, PT, R0, UR13, PT ;  /* 0x0000000d00007c0c */ /* 0x000fe2000bfc4070 */
[----:B------:R-:W-:Y:S01]  /*166e0*/  IMAD.MOV.U32 R98, RZ, RZ, R96 ;  /* 0x000000ffff627224 */ /* 0x000fe200078e0060 */
[----:B------:R-:W-:Y:S02]  /*166f0*/  PRMT R0, R22, 0x7772, RZ ;  /* 0x0000777216007816 */ /* 0x000fe400000000ff */
[----:B------:R-:W-:Y:S02]  /*16700*/  PRMT R96, R139, 0x5410, R135 ;  /* 0x000054108b607816 */ /* 0x000fe40000000087 */
[----:B------:R-:W-:-:S02]  /*16710*/  @P5 PRMT R139, R13, 0x5410, RZ ;  /* 0x000054100d8b5816 */ /* 0x000fc400000000ff */
[----:B------:R-:W-:Y:S02]  /*16720*/  ISETP.GT.U32.AND P5, PT, R0, UR13, PT ;  /* 0x0000000d00007c0c */ /* 0x000fe4000bfa4070 */
[----:B------:R-:W-:Y:S01]  /*16730*/  PRMT R0, R22, 0x7773, RZ ;  /* 0x0000777316007816 */ /* 0x000fe200000000ff */
[----:B------:R-:W-:-:S10]  /*16740*/  IMAD.WIDE.U32 R2, R3, -0x326172a9, RZ ;  /* 0xcd9e8d5703027825 */ /* 0x000fd400078e00ff */
[----:B------:R-:W-:-:S05]  /*16750*/  @P5 HADD2 R11, -R134.H0_H0, -RZ.H0_H0 ;  /* 0xa00000ff860b5230 */ /* 0x000fca0000000900 */
[----:B------:R-:W-:Y:S02]  /*16760*/  @P5 PRMT R225, R11, 0x5410, RZ ;  /* 0x000054100be15816 */ /* 0x000fe400000000ff */
[----:B------:R-:W-:Y:S02]  /*16770*/  ISETP.GT.U32.AND P5, PT, R0, UR13, PT ;  /* 0x0000000d00007c0c */ /* 0x000fe4000bfa4070 */
[----:B------:R-:W-:-:S04]  /*16780*/  LOP3.LUT R0, R2, UR15, R23, 0x96, !PT ;  /* 0x0000000f02007c12 */ /* 0x000fc8000f8e9617 */
[----:B------:R-:W-:-:S04]  /*16790*/  LOP3.LUT R2, R0, 0xffff, RZ, 0xc0, !PT ;  /* 0x0000ffff00027812 */ /* 0x000fc800078ec0ff */
[----:B------:R-:W-:-:S03]  /*167a0*/  SHF.R.U32.HI R2, RZ, 0x8, R2 ;  /* 0x00000008ff027819 */ /* 0x000fc60000011602 */
[----:B------:R-:W-:Y:S01]  /*167b0*/  @P5 HADD2 R16, -R134.H1_H1, -RZ.H0_H0 ;  /* 0xa00000ff86105230 */ /* 0x000fe20000000d00 */
[----:B------:R-:W-:Y:S02]  /*167c0*/  LOP3.LUT R2, R2, 0xffff, RZ, 0xc0, !PT ;  /* 0x0000ffff02027812 */ /* 0x000fe400078ec0ff */
[----:B------:R-:W-:Y:S02]  /*167d0*/  LOP3.LUT R5, R8, UR17, R3, 0x96, !PT ;  /* 0x0000001108057c12 */ /* 0x000fe4000f8e9603 */
[----:B------:R-:W-:Y:S02]  /*167e0*/  @P5 PRMT R224, R16, 0x5410, RZ ;  /* 0x0000541010e05816 */ /* 0x000fe400000000ff */
[----:B------:R-:W-:Y:S01]  /*167f0*/  ISETP.LE.U32.AND P5, PT, R2, UR13, PT ;  /* 0x0000000d02007c0c */ /* 0x000fe2000bfa3070 */
[----:B------:R-:W-:Y:S01]  /*16800*/  @P6 HADD2 R17, -R135.H0_H0, -RZ.H0_H0 ;  /* 0xa00000ff87116230 */ /* 0x000fe20000000900 */
[C---:B------:R-:W-:Y:S01]  /*16810*/  PRMT R11, R6.reuse, 0x7610, R11 ;  /* 0x00007610060b7816 */ /* 0x040fe2000000000b */
[----:B------:R-:W-:Y:S01]  /*16820*/  IMAD.MOV.U32 R57, RZ, RZ, R25 ;  /* 0x000000ffff397224 */ /* 0x000fe200078e0019 */
[----:B------:R-:W-:Y:S01]  /*16830*/  PRMT R10, R6, 0x7632, R10 ;  /* 0x00007632060a7816 */ /* 0x000fe2000000000a */
[----:B------:R-:W-:Y:S01]  /*16840*/  FADD.FTZ R6, R56, R24 ;  /* 0x0000001838067221 */ /* 0x000fe20000010000 */
[----:B------:R-:W-:Y:S01]  /*16850*/  LOP3.LUT R3, R0, 0xff, RZ, 0xc0, !PT ;  /* 0x000000ff00037812 */ /* 0x000fe200078ec0ff */
[----:B------:R-:W-:Y:S01]  /*16860*/  IMAD.WIDE.U32 R24, R5, -0x2daee0ad, RZ ;  /* 0xd2511f5305187825 */ /* 0x000fe200078e00ff */
[----:B------:R-:W-:-:S02]  /*16870*/  @P6 PRMT R135, R17, 0x5410, RZ ;  /* 0x0000541011876816 */ /* 0x000fc400000000ff */
[----:B------:R-:W-:Y:S02]  /*16880*/  ISETP.LE.U32.AND P6, PT, R3, UR13, PT ;  /* 0x0000000d03007c0c */ /* 0x000fe4000bfc3070 */
[----:B------:R-:W-:Y:S01]  /*16890*/  LOP3.LUT R25, R14, UR7, R25, 0x96, !PT ;  /* 0x000000070e197c12 */ /* 0x000fe2000f8e9619 */
[----:B------:R-:W-:Y:S01]  /*168a0*/  @!P5 HADD2 R21, -R10.H0_H0, -RZ.H0_H0 ;  /* 0xa00000ff0a15d230 */ /* 0x000fe20000000900 */
[----:B------:R-:W-:Y:S02]  /*168b0*/  MOV R56, R41 ;  /* 0x0000002900387202 */ /* 0x000fe40000000f00 */
[----:B------:R-:W-:Y:S01]  /*168c0*/  LOP3.LUT R2, R25, 0xff, RZ, 0xc0, !PT ;  /* 0x000000ff19027812 */ /* 0x000fe200078ec0ff */
[----:B------:R-:W-:Y:S01]  /*168d0*/  MUFU.EX2 R12, R189 ;  /* 0x000000bd000c7308 */ /* 0x000fe20000000800 */
[----:B------:R-:W-:Y:S02]  /*168e0*/  PRMT R41, R11, 0x5410, R10 ;  /* 0x000054100b297816 */ /* 0x000fe4000000000a */
[----:B------:R-:W-:Y:S01]  /*168f0*/  @!P5 PRMT R10, R21, 0x5410, RZ ;  /* 0x00005410150ad816 */ /* 0x000fe200000000ff */
[----:B------:R-:W1:Y:S01]  /*16900*/  MUFU.EX2 R14, R191 ;  /* 0x000000bf000e7308 */ /* 0x000e620000000800 */
[----:B------:R-:W-:Y:S01]  /*16910*/  ISETP.LE.U32.AND P5, PT, R2, UR13, PT ;  /* 0x0000000d02007c0c */ /* 0x000fe2000bfa3070 */
[----:B------:R-:W-:-:S02]  /*16920*/  IMAD.MOV.U32 R2, RZ, RZ, R22 ;  /* 0x000000ffff027224 */ /* 0x000fc400078e0016 */
[----:B------:R-:W-:-:S03]  /*16930*/  @!P6 HADD2 R26, -R11.H0_H0, -RZ.H0_H0 ;  /* 0xa00000ff0b1ae230 */ /* 0x000fc60000000900 */
[----:B------:R-:W-:Y:S02]  /*16940*/  LOP3.LUT R2, R2, 0xff, RZ, 0xc0, !PT ;  /* 0x000000ff02027812 */ /* 0x000fe400078ec0ff */
[----:B------:R-:W-:Y:S01]  /*16950*/  @!P6 PRMT R11, R26, 0x5410, RZ ;  /* 0x000054101a0be816 */ /* 0x000fe200000000ff */
[----:B------:R-:W-:Y:S01]  /*16960*/  FADD.FTZ R5, R221, R35 ;  /* 0x00000023dd057221 */ /* 0x000fe20000010000 */
        /* <DEDUP_REMOVED lines=9> */
[----:B------:R-:W-:Y:S01]  /*16a00*/  PRMT R2, R25, 0x7632, R2 ;  /* 0x0000763219027816 */ /* 0x000fe20000000002 */
[----:B------:R-:W-:Y:S04]  /*16a10*/  MUFU.EX2 R3, R190 ;  /* 0x000000be00037308 */ /* 0x000fe80000000800 */
[----:B------:R-:W1:Y:S01]  /*16a20*/  MUFU.EX2 R13, R192 ;  /* 0x000000c0000d7308 */ /* 0x000e620000000800 */
[----:B------:R-:W-:-:S05]  /*16a30*/  LOP3.LUT R2, R2, 0xff, RZ, 0xc0, !PT ;  /* 0x000000ff02027812 */ /* 0x000fca00078ec0ff */
[----:B------:R-:W-:Y:S01]  /*16a40*/  @!P5 HADD2 R29, -R35.H1_H1, -RZ.H0_H0 ;  /* 0xa00000ff231dd230 */ /* 0x000fe20000000d00 */
[----:B------:R-:W-:-:S04]  /*16a50*/  PRMT R214, R35, 0x7632, R214 ;  /* 0x0000763223d67816 */ /* 0x000fc800000000d6 */
[----:B------:R-:W-:Y:S02]  /*16a60*/  @!P5 PRMT R214, R29, 0x5410, RZ ;  /* 0x000054101dd6d816 */ /* 0x000fe400000000ff */
[----:B------:R-:W-:Y:S02]  /*16a70*/  ISETP.LE.U32.AND P5, PT, R2, UR13, PT ;  /* 0x0000000d02007c0c */ /* 0x000fe4000bfa3070 */
[----:B-1----:R-:W-:Y:S02]  /*16a80*/  F2FP.F16.F32.PACK_AB R38, R13, R3 ;  /* 0x000000030d26723e */ /* 0x002fe400000000ff */
[----:B------:R-:W-:Y:S02]  /*16a90*/  SHF.R.U32.HI R2, RZ, 0x18, R25 ;  /* 0x00000018ff027819 */ /* 0x000fe40000011619 */
[----:B------:R-:W-:-:S07]  /*16aa0*/  PRMT R207, R38, 0x7610, R207 ;  /* 0x0000761026cf7816 */ /* 0x000fce00000000cf */
[----:B------:R-:W-:-:S05]  /*16ab0*/  @!P5 HADD2 R31, -R38.H0_H0, -RZ.H0_H0 ;  /* 0xa00000ff261fd230 */ /* 0x000fca0000000900 */
[----:B------:R-:W-:Y:S02]  /*16ac0*/  @!P5 PRMT R207, R31, 0x5410, RZ ;  /* 0x000054101fcfd816 */ /* 0x000fe400000000ff */
[----:B------:R-:W-:Y:S01]  /*16ad0*/  ISETP.LE.U32.AND P5, PT, R2, UR13, PT ;  /* 0x0000000d02007c0c */ /* 0x000fe2000bfa3070 */
[----:B------:R-:W-:Y:S01]  /*16ae0*/  FADD.FTZ R6, R57, R6 ;  /* 0x0000000639067221 */ /* 0x000fe20000010000 */
[----:B------:R-:W-:Y:S01]  /*16af0*/  IMAD.MOV.U32 R57, RZ, RZ, R52 ;  /* 0x000000ffff397224 */ /* 0x000fe200078e0034 */
[----:B------:R1:W2:Y:S01]  /*16b00*/  MUFU.EX2 R7, R195 ;  /* 0x000000c300077308 */ /* 0x0002a20000000800 */
[----:B------:R-:W3:Y:S03]  /*16b10*/  LDC R52, c[0x0][0x448] ;  /* 0x00011200ff347b82 */ /* 0x000ee60000000800 */
[----:B------:R-:W4:Y:S01]  /*16b20*/  MUFU.EX2 R8, R196 ;  /* 0x000000c400087308 */ /* 0x000f220000000800 */
[----:B------:R-:W-:-:S05]  /*16b30*/  IMAD.MOV.U32 R2, RZ, RZ, R24 ;  /* 0x000000ffff027224 */ /* 0x000fca00078e0018 */
[----:B------:R-:W-:Y:S01]  /*16b40*/  @!P5 HADD2 R36, -R38.H1_H1, -RZ.H0_H0 ;  /* 0xa00000ff2624d230 */ /* 0x000fe20000000d00 */
[----:B------:R-:W-:Y:S01]  /*16b50*/  LOP3.LUT R2, R2, 0xff, RZ, 0xc0, !PT ;  /* 0x000000ff02027812 */ /* 0x000fe200078ec0ff */
[----:B------:R-:W-:Y:S01]  /*16b60*/  FADD.FTZ R15, R3, R133 ;  /* 0x00000085030f7221 */ /* 0x000fe20000010000 */
[----:B-1----:R-:W-:Y:S02]  /*16b70*/  PRMT R195, R38, 0x7632, R195 ;  /* 0x0000763226c37816 */ /* 0x002fe400000000c3 */
[----:B------:R-:W-:Y:S01]  /*16b80*/  @!P5 PRMT R195, R36, 0x5410, RZ ;  /* 0x0000541024c3d816 */ /* 0x000fe200000000ff */
[----:B--2---:R-:W-:Y:S01]  /*16b90*/  FADD.FTZ R3, R7, R37 ;  /* 0x0000002507037221 */ /* 0x004fe20000010000 */
[----:B------:R-:W-:Y:S01]  /*16ba0*/  ISETP.LE.U32.AND P5, PT, R2, UR13, PT ;  /* 0x0000000d02007c0c */ /* 0x000fe2000bfa3070 */
[----:B------:R-:W-:Y:S01]  /*16bb0*/  FADD.FTZ R5, R56, R5 ;  /* 0x0000000538057221 */ /* 0x000fe20000010000 */
[----:B----4-:R-:W-:Y:S01]  /*16bc0*/  F2FP.F16.F32.PACK_AB R2, R8, R7 ;  /* 0x000000070802723e */ /* 0x010fe200000000ff */
[----:B------:R-:W-:Y:S01]  /*16bd0*/  FADD.FTZ R7, R200, R6 ;  /* 0x00000006c8077221 */ /* 0x000fe20000010000 */
[----:B------:R-:W-:Y:S01]  /*16be0*/  FADD.FTZ R3, R8, R3 ;  /* 0x0000000308037221 */ /* 0x000fe20000010000 */
[----:B------:R-:W-:-:S02]  /*16bf0*/  FADD.FTZ R6, R199, R5 ;  /* 0x00000005c7067221 */ /* 0x000fc40000010000 */
[----:B------:R-:W-:Y:S01]  /*16c00*/  FADD.FTZ R7, R99, R7 ;  /* 0x0000000763077221 */ /* 0x000fe20000010000 */
[----:B------:R-:W-:Y:S01]  /*16c10*/  FADD.FTZ R5, R12, R3 ;  /* 0x000000030c057221 */ /* 0x000fe20000010000 */
[----:B------:R-:W-:Y:S01]  /*16c20*/  FADD.FTZ R6, R201, R6 ;  /* 0x00000006c9067221 */ /* 0x000fe20000010000 */
[----:B------:R-:W1:Y:S01]  /*16c30*/  MUFU.EX2 R9, R194 ;  /* 0x000000c200097308 */ /* 0x000e620000000800 */
[----:B------:R-:W-:Y:S01]  /*16c40*/  FADD.FTZ R16, R28, R7 ;  /* 0x000000071c107221 */ /* 0x000fe20000010000 */
[----:B------:R-:W-:Y:S02]  /*16c50*/  IMAD.MOV.U32 R30, RZ, RZ, R222 ;  /* 0x000000ffff1e7224 */ /* 0x000fe400078e00de */
[----:B------:R-:W-:Y:S01]  /*16c60*/  IMAD.MOV.U32 R31, RZ, RZ, R223 ;  /* 0x000000ffff1f7224 */ /* 0x000fe200078e00df */
[----:B------:R-:W2:Y:S01]  /*16c70*/  MUFU.EX2 R17, R193 ;  /* 0x000000c100117308 */ /* 0x000ea20000000800 */
[----:B---3--:R-:W-:Y:S02]  /*16c80*/  IMAD.SHL.U32 R28, R52, 0x8, RZ ;  /* 0x00000008341c7824 */ /* 0x008fe400078e00ff */
[----:B------:R-:W-:Y:S01]  /*16c90*/  FADD.FTZ R5, R14, R5 ;  /* 0x000000050e057221 */ /* 0x000fe20000010000 */
[----:B------:R-:W3:Y:S01]  /*16ca0*/  MUFU.EX2 R8, R198 ;  /* 0x000000c600087308 */ /* 0x000ee20000000800 */
[----:B------:R-:W-:-:S03]  /*16cb0*/  FADD.FTZ R14, R19, R6 ;  /* 0x00000006130e7221 */ /* 0x000fc60000010000 */
[----:B------:R-:W4:Y:S01]  /*16cc0*/  MUFU.EX2 R12, R197 ;  /* 0x000000c5000c7308 */ /* 0x000f220000000800 */
[----:B------:R-:W-:-:S04]  /*16cd0*/  IMAD.WIDE R6, R28, 0x2, R30 ;  /* 0x000000021c067825 */ /* 0x000fc800078e021e */
[----:B------:R-:W-:Y:S01]  /*16ce0*/  FADD.FTZ R15, R13, R15 ;  /* 0x0000000f0d0f7221 */ /* 0x000fe20000010000 */
[----:B-1----:R-:W-:Y:S01]  /*16cf0*/  FADD.FTZ R13, R9, R5 ;  /* 0x00000005090d7221 */ /* 0x002fe20000010000 */
[----:B------:R-:W-:Y:S01]  /*16d00*/  IMAD.WIDE R6, R52, 0x70, R6 ;  /* 0x0000007034067825 */ /* 0x000fe200078e0206 */
[----:B--2---:R-:W-:-:S03]  /*16d10*/  F2FP.F16.F32.PACK_AB R37, R17, R9 ;  /* 0x000000091125723e */ /* 0x004fc600000000ff */
[----:B---3--:R-:W-:Y:S01]  /*16d20*/  FADD.FTZ R5, R8, R15 ;  /* 0x0000000f08057221 */ /* 0x008fe20000010000 */
[----:B----4-:R-:W-:Y:S01]  /*16d30*/  F2FP.F16.F32.PACK_AB R36, R12, R8 ;  /* 0x000000080c24723e */ /* 0x010fe200000000ff */
[----:B------:R-:W-:-:S04]  /*16d40*/  IMAD.WIDE R8, R52, -0x70, R6 ;  /* 0xffffff9034087825 */ /* 0x000fc800078e0206 */
[----:B------:R-:W-:Y:S01]  /*16d50*/  FADD.FTZ R15, R33, R16 ;  /* 0x00000010210f7221 */ /* 0x000fe20000010000 */
[----:B------:R-:W-:Y:S01]  /*16d60*/  FADD.FTZ R14, R27, R14 ;  /* 0x0000000e1b0e7221 */ /* 0x000fe20000010000 */
[----:B------:R-:W-:Y:S02]  /*16d70*/  IMAD.MOV.U32 R99, RZ, RZ, R98 ;  /* 0x000000ffff637224 */ /* 0x000fe400078e0062 */
[----:B------:R-:W-:Y:S02]  /*16d80*/  IMAD.MOV.U32 R98, RZ, RZ, R55 ;  /* 0x000000ffff627224 */ /* 0x000fe400078e0037 */
[----:B------:R-:W-:Y:S02]  /*16d90*/  IMAD.MOV.U32 R56, RZ, RZ, R54 ;  /* 0x000000ffff387224 */ /* 0x000fe400078e0036 */
[----:B------:R-:W-:-:S04]  /*16da0*/  IMAD.WIDE R54, R52, 0x70, R8 ;  /* 0x0000007034367825 */ /* 0x000fc800078e0208 */
[----:B------:R-:W-:Y:S01]  /*16db0*/  FADD.FTZ R8, R17, R13 ;  /* 0x0000000d11087221 */ /* 0x000fe20000010000 */
[----:B------:R-:W-:Y:S01]  /*16dc0*/  FADD.FTZ R5, R12, R5 ;  /* 0x000000050c057221 */ /* 0x000fe20000010000 */
[----:B------:R-:W-:Y:S01]  /*16dd0*/  STL [R1+0x5c], R15 ;  /* 0x00005c0f01007387 */ /* 0x000fe20000100800 */
[----:B------:R-:W-:Y:S01]  /*16de0*/  IMAD.MOV.U32 R59, RZ, RZ, R98 ;  /* 0x000000ffff3b7224 */ /* 0x000fe200078e0062 */
[C---:B------:R-:W-:Y:S02]  /*16df0*/  PRMT R117, R2.reuse, 0x7610, R117 ;  /* 0x0000761002757816 */ /* 0x040fe40000000075 */
[----:B------:R-:W-:Y:S01]  /*16e00*/  PRMT R116, R2, 0x7632, R116 ;  /* 0x0000763202747816 */ /* 0x000fe20000000074 */
[----:B------:R-:W-:Y:S01]  /*16e10*/  STL [R1+0x58], R14 ;  /* 0x0000580e01007387 */ /* 0x000fe20000100800 */
[----:B------:R-:W-:Y:S02]  /*16e20*/  IMAD.MOV.U32 R98, RZ, RZ, R48 ;  /* 0x000000ffff627224 */ /* 0x000fe400078e0030 */
[----:B------:R-:W-:Y:S01]  /*16e30*/  @!P5 HADD2 R39, -R37.H0_H0, -RZ.H0_H0 ;  /* 0xa00000ff2527d230 */ /* 0x000fe20000000900 */
[C---:B------:R-:W-:Y:S01]  /*16e40*/  PRMT R194, R37.reuse, 0x7610, R194 ;  /* 0x0000761025c27816 */ /* 0x040fe200000000c2 */
[----:B------:R-:W-:Y:S01]  /*16e50*/  STL [R1+0x64], R8 ;  /* 0x0000640801007387 */ /* 0x000fe20000100800 */
[----:B------:R-:W-:-:S02]  /*16e60*/  PRMT R193, R37, 0x7632, R193 ;  /* 0x0000763225c17816 */ /* 0x000fc400000000c1 */
[C---:B------:R-:W-:Y:S01]  /*16e70*/  PRMT R192, R36.reuse, 0x7610, R192 ;  /* 0x0000761024c07816 */ /* 0x040fe200000000c0 */
[----:B------:R1:W-:Y:S01]  /*16e80*/  STL [R1+0x60], R5 ;  /* 0x0000600501007387 */ /* 0x0003e20000100800 */
[----:B------:R-:W-:Y:S01]  /*16e90*/  MOV R58, R118 ;  /* 0x00000076003a7202 */ /* 0x000fe20000000f00 */
[----:B------:R-:W-:Y:S01]  /*16ea0*/  IMAD.MOV.U32 R61, RZ, RZ, R119 ;  /* 0x000000ffff3d7224 */ /* 0x000fe200078e0077 */
[----:B------:R-:W-:Y:S01]  /*16eb0*/  PRMT R187, R36, 0x7632, R187 ;  /* 0x0000763224bb7816 */ /* 0x000fe200000000bb */
[----:B------:R-:W2:Y:S01]  /*16ec0*/  LDL R48, [R1+0xa4] ;  /* 0x0000a40001307983 */ /* 0x000ea20000100800 */
[----:B------:R-:W-:Y:S01]  /*16ed0*/  @!P6 HADD2 R40, -R117.H0_H0, -RZ.H0_H0 ;  /* 0xa00000ff7528e230 */ /* 0x000fe20000000900 */
[----:B------:R-:W-:Y:S01]  /*16ee0*/  PRMT R2, R24, 0x7771, RZ ;  /* 0x0000777118027816 */ /* 0x000fe200000000ff */
[----:B------:R-:W-:Y:S01]  /*16ef0*/  IMAD.MOV.U32 R62, RZ, RZ, R172 ;  /* 0x000000ffff3e7224 */ /* 0x000fe200078e00ac */
[----:B------:R-:W-:Y:S02]  /*16f00*/  PRMT R23, R117, 0x5410, R116 ;  /* 0x0000541075177816 */ /* 0x000fe40000000074 */
[----:B------:R-:W-:Y:S01]  /*16f10*/  PRMT R3, R132, 0x7610, R3 ;  /* 0x0000761084037816 */ /* 0x000fe20000000003 */
[----:B------:R-:W-:Y:S01]  /*16f20*/  IMAD.MOV.U32 R60, RZ, RZ, R99 ;  /* 0x000000ffff3c7224 */ /* 0x000fe200078e0063 */
[----:B------:R-:W-:Y:S01]  /*16f30*/  @!P6 PRMT R117, R40, 0x5410, RZ ;  /* 0x000054102875e816 */ /* 0x000fe200000000ff */
[----:B------:R-:W-:Y:S01]  /*16f40*/  IMAD.WIDE R28, R28, 0x2, R6 ;  /* 0x000000021c1c7825 */ /* 0x000fe200078e0206 */
[----:B------:R-:W-:Y:S01]  /*16f50*/  ISETP.GT.U32.AND P6, PT, R2, UR13, PT ;  /* 0x0000000d02007c0c */ /* 0x000fe2000bfc4070 */
[----:B------:R-:W-:Y:S01]  /*16f60*/  STG.E.U16 desc[UR28][R30.64+-0xc0], R136 ;  /* 0xffff40881e007986 */ /* 0x000fe2000c10151c */
[----:B------:R-:W-:Y:S01]  /*16f70*/  PRMT R2, R24, 0x7772, RZ ;  /* 0x0000777218027816 */ /* 0x000fe200000000ff */
[----:B------:R-:W3:Y:S01]  /*16f80*/  S2UR UR6, SR_CgaCtaId ;  /* 0x00000000000679c3 */ /* 0x000ee20000008800 */
[----:B------:R-:W-:-:S02]  /*16f90*/  @!P5 PRMT R194, R39, 0x5410, RZ ;  /* 0x0000541027c2d816 */ /* 0x000fc400000000ff */
[----:B------:R-:W-:Y:S02]  /*16fa0*/  ISETP.GT.U32.AND P5, PT, R2, UR13, PT ;  /* 0x0000000d02007c0c */ /* 0x000fe4000bfa4070 */
[----:B------:R-:W-:Y:S01]  /*16fb0*/  PRMT R2, R22, 0x7771, RZ ;  /* 0x0000777116027816 */ /* 0x000fe200000000ff */
[----:B------:R-:W-:Y:S02]  /*16fc0*/  STG.E.U16 desc[UR28][R30.64+-0xbe], R34 ;  /* 0xffff42221e007986 */ /* 0x000fe4000c10151c */
[----:B------:R-:W4:Y:S02]  /*16fd0*/  LDC R9, c[0x0][0x4f8] ;  /* 0x00013e00ff097b82 */ /* 0x000f240000000800 */
[----:B------:R-:W-:-:S05]  /*16fe0*/  @P6 HADD2 R42, -R37.H1_H1, -RZ.H0_H0 ;  /* 0xa00000ff252a6230 */ /* 0x000fca0000000d00 */
[----:B------:R-:W-:Y:S01]  /*16ff0*/  @P6 PRMT R193, R42, 0x5410, RZ ;  /* 0x000054102ac16816 */ /* 0x000fe200000000ff */
[----:B------:R-:W-:Y:S01]  /*17000*/  @P5 HADD2 R43, -R36.H0_H0, -RZ.H0_H0 ;  /* 0xa00000ff242b5230 */ /* 0x000fe20000000900 */
[----:B------:R-:W-:Y:S02]  /*17010*/  ISETP.GT.U32.AND P6, PT, R2, UR13, PT ;  /* 0x0000000d02007c0c */ /* 0x000fe4000bfc4070 */
[----:B------:R-:W-:Y:S02]  /*17020*/  PRMT R2, R24, 0x7773, RZ ;  /* 0x0000777318027816 */ /* 0x000fe400000000ff */
[----:B------:R-:W-:Y:S02]  /*17030*/  @P5 PRMT R192, R43, 0x5410, RZ ;  /* 0x000054102bc05816 */ /* 0x000fe400000000ff */
[----:B------:R-:W-:Y:S01]  /*17040*/  ISETP.GT.U32.AND P5, PT, R2, UR13, PT ;  /* 0x0000000d02007c0c */ /* 0x000fe2000bfa4070 */
[----:B------:R-:W-:Y:S01]  /*17050*/  IMAD.WIDE R118, R52, -0x70, R54 ;  /* 0xffffff9034767825 */ /* 0x000fe200078e0236 */
[----:B------:R-:W-:-:S05]  /*17060*/  PRMT R2, R0, 0x7632, R2 ;  /* 0x0000763200027816 */ /* 0x000fca0000000002 */
[----:B------:R-:W-:Y:S01]  /*17070*/  @P6 HADD2 R45, -R116.H0_H0, -RZ.H0_H0 ;  /* 0xa00000ff742d6230 */ /* 0x000fe20000000900 */
[----:B------:R-:W-:Y:S01]  /*17080*/  LOP3.LUT R2, R2, 0xff, RZ, 0xc0, !PT ;  /* 0x000000ff02027812 */ /* 0x000fe200078ec0ff */
[----:B------:R-:W-:-:S03]  /*17090*/  IMAD.WIDE R174, R52, 0x70, R118 ;  /* 0x0000007034ae7825 */ /* 0x000fc600078e0276 */
[----:B------:R-:W-:Y:S01]  /*170a0*/  @P6 PRMT R116, R45, 0x5410, RZ ;  /* 0x000054102d746816 */ /* 0x000fe200000000ff */
[----:B------:R-:W-:Y:S01]  /*170b0*/  @P5 HADD2 R44, -R36.H1_H1, -RZ.H0_H0 ;  /* 0xa00000ff242c5230 */ /* 0x000fe20000000d00 */
[----:B------:R-:W-:Y:S02]  /*170c0*/  ISETP.LE.U32.AND P6, PT, R2, UR13, PT ;  /* 0x0000000d02007c0c */ /* 0x000fe4000bfc3070 */
[----:B------:R-:W-:Y:S01]  /*170d0*/  SHF.R.U32.HI R2, RZ, 0x18, R0 ;  /* 0x00000018ff027819 */ /* 0x000fe20000011600 */
[----:B------:R-:W-:Y:S01]  /*170e0*/  IMAD.WIDE R172, R52, -0x70, R174 ;  /* 0xffffff9034ac7825 */ /* 0x000fe200078e02ae */
[----:B------:R-:W-:Y:S02]  /*170f0*/  @P5 PRMT R187, R44, 0x5410, RZ ;  /* 0x000054102cbb5816 */ /* 0x000fe400000000ff */
[----:B------:R-:W-:Y:S02]  /*17100*/  ISETP.LE.U32.AND P5, PT, R2, UR13, PT ;  /* 0x0000000d02007c0c */ /* 0x000fe4000bfa3070 */
[----:B------:R-:W-:Y:S01]  /*17110*/  PRMT R2, R132, 0x7632, R2 ;  /* 0x0000763284027816 */ /* 0x000fe20000000002 */
[----:B------:R-:W-:-:S04]  /*17120*/  IMAD.WIDE R132, R52, 0x70, R172 ;  /* 0x0000007034847825 */ /* 0x000fc800078e02ac */
[----:B------:R-:W-:Y:S02]  /*17130*/  @!P6 HADD2 R47, -R3.H0_H0, -RZ.H0_H0 ;  /* 0xa00000ff032fe230 */ /* 0x000fe40000000900 */
[----:B------:R-:W-:Y:S02]  /*17140*/  IMAD.MOV.U32 R99, RZ, RZ, R53 ;  /* 0x000000ffff637224 */ /* 0x000fe400078e0035 */
[----:B------:R-:W-:Y:S01]  /*17150*/  IMAD.WIDE R52, R52, -0x70, R132 ;  /* 0xffffff9034347825 */ /* 0x000fe200078e0284 */
[----:B------:R-:W-:-:S03]  /*17160*/  PRMT R21, R3, 0x5410, R2 ;  /* 0x0000541003157816 */ /* 0x000fc60000000002 */
[----:B------:R-:W-:Y:S01]  /*17170*/  @!P5 HADD2 R46, -R2.H0_H0, -RZ.H0_H0 ;  /* 0xa00000ff022ed230 */ /* 0x000fe20000000900 */
[----:B------:R-:W-:Y:S01]  /*17180*/  @!P6 PRMT R3, R47, 0x5410, RZ ;  /* 0x000054102f03e816 */ /* 0x000fe200000000ff */
[----:B------:R-:W-:Y:S04]  /*17190*/  STG.E.U16 desc[UR28][R52.64+-0xc0], R138 ;  /* 0xffff408a34007986 */ /* 0x000fe8000c10151c */
[----:B------:R-:W-:Y:S01]  /*171a0*/  STG.E.U16 desc[UR28][R52.64+-0xbe], R137 ;  /* 0xffff428934007986 */ /* 0x000fe2000c10151c */
[----:B------:R-:W-:-:S03]  /*171b0*/  @!P5 PRMT R2, R46, 0x5410, RZ ;  /* 0x000054102e02d816 */ /* 0x000fc600000000ff */
[----:B------:R-:W-:Y:S01]  /*171c0*/  STG.E.U16 desc[UR28][R132.64+-0xc0], R11 ;  /* 0xffff400b84007986 */ /* 0x000fe2000c10151c */
[----:B-1----:R-:W-:-:S03]  /*171d0*/  PRMT R5, R186, 0x7773, RZ ;  /* 0x00007773ba057816 */ /* 0x002fc600000000ff */
[----:B------:R-:W-:Y:S04]  /*171e0*/  STG.E.U16 desc[UR28][R54.64+-0xbe], R10 ;  /* 0xffff420a36007986 */ /* 0x000fe8000c10151c */
[----:B------:R1:W-:Y:S04]  /*171f0*/  STG.E.U16 desc[UR28][R28.64+-0xc0], R3 ;  /* 0xffff40031c007986 */ /* 0x0003e8000c10151c */
[----:B------:R5:W-:Y:S01]  /*17200*/  STG.E.U16 desc[UR28][R28.64+-0xbe], R2 ;  /* 0xffff42021c007986 */ /* 0x000be2000c10151c */
[----:B------:R-:W-:Y:S01]  /*17210*/  IMAD.MOV.U32 R6, RZ, RZ, R186 ;  /* 0x000000ffff067224 */ /* 0x000fe200078e00ba */
[----:B-1----:R-:W-:-:S04]  /*17220*/  PRMT R3, R186, 0x7772, RZ ;  /* 0x00007772ba037816 */ /* 0x002fc800000000ff */
[----:B------:R-:W-:Y:S02]  /*17230*/  PRMT R14, R3, 0x5410, R5 ;  /* 0x00005410030e7816 */ /* 0x000fe40000000005 */
[C---:B------:R-:W-:Y:S02]  /*17240*/  PRMT R3, R18.reuse, 0x7773, RZ ;  /* 0x0000777312037816 */ /* 0x040fe400000000ff */
[----:B-----5:R-:W-:-:S04]  /*17250*/  PRMT R2, R18, 0x7772, RZ ;  /* 0x0000777212027816 */ /* 0x020fc800000000ff */
[----:B------:R-:W-:Y:S02]  /*17260*/  PRMT R42, R2, 0x5410, R3 ;  /* 0x00005410022a7816 */ /* 0x000fe40000000003 */
[C---:B------:R-:W-:Y:S02]  /*17270*/  LOP3.LUT R2, R20.reuse, 0xffff, RZ, 0xc0, !PT ;  /* 0x0000ffff14027812 */ /* 0x040fe400078ec0ff */
[----:B------:R-:W-:Y:S02]  /*17280*/  LOP3.LUT R3, R20, 0xff, RZ, 0xc0, !PT ;  /* 0x000000ff14037812 */ /* 0x000fe400078ec0ff */
[----:B------:R-:W-:-:S04]  /*17290*/  SHF.R.U32.HI R2, RZ, 0x8, R2 ;  /* 0x00000008ff027819 */ /* 0x000fc80000011602 */
[--C-:B------:R-:W-:Y:S02]  /*172a0*/  PRMT R7, R3, 0x5410, R2.reuse ;  /* 0x0000541003077816 */ /* 0x100fe40000000002 */
[----:B------:R-:W-:Y:S02]  /*172b0*/  PRMT R2, R20, 0x7632, R2 ;  /* 0x0000763214027816 */ /* 0x000fe40000000002 */
[----:B------:R-:W-:Y:S02]  /*172c0*/  PRMT R8, R186, 0x7771, RZ ;  /* 0x00007771ba087816 */ /* 0x000fe400000000ff */
[----:B------:R-:W-:Y:S02]  /*172d0*/  LOP3.LUT R5, R6, 0xff, RZ, 0xc0, !PT ;  /* 0x000000ff06057812 */ /* 0x000fe400078ec0ff */
[----:B------:R-:W-:Y:S02]  /*172e0*/  SHF.R.U32.HI R3, RZ, 0x18, R20 ;  /* 0x00000018ff037819 */ /* 0x000fe40000011614 */
[----:B------:R-:W-:-:S02]  /*172f0*/  LOP3.LUT R2, R2, 0xff, RZ, 0xc0, !PT ;  /* 0x000000ff02027812 */ /* 0x000fc400078ec0ff */
[----:B------:R-:W-:Y:S01]  /*17300*/  PRMT R13, R5, 0x5410, R8 ;  /* 0x00005410050d7816 */ /* 0x000fe20000000008 */
[----:B------:R-:W-:Y:S01]  /*17310*/  UMOV UR14, 0x400 ;  /* 0x00000400000e7882 */ /* 0x000fe20000000000 */
[----:B------:R-:W-:Y:S02]  /*17320*/  PRMT R8, R2, 0x5410, R3 ;  /* 0x0000541002087816 */ /* 0x000fe40000000003 */
[C---:B------:R-:W-:Y:S02]  /*17330*/  PRMT R3, R22.reuse, 0x7773, RZ ;  /* 0x0000777316037816 */ /* 0x040fe400000000ff */
[----:B------:R-:W-:Y:S01]  /*17340*/  PRMT R2, R22, 0x7772, RZ ;  /* 0x0000777216027816 */ /* 0x000fe200000000ff */
[----:B---3--:R-:W-:-:S03]  /*17350*/  ULEA UR6, UR6, UR14, 0x18 ;  /* 0x0000000e06067291 */ /* 0x008fc6000f8ec0ff */
[----:B------:R-:W-:Y:S02]  /*17360*/  PRMT R5, R2, 0x5410, R3 ;  /* 0x0000541002057816 */ /* 0x000fe40000000003 */
[C---:B------:R-:W-:Y:S02]  /*17370*/  LOP3.LUT R2, R0.reuse, 0xffff, RZ, 0xc0, !PT ;  /* 0x0000ffff00027812 */ /* 0x040fe400078ec0ff */
[----:B------:R-:W-:Y:S02]  /*17380*/  LOP3.LUT R3, R0, 0xff, RZ, 0xc0, !PT ;  /* 0x000000ff00037812 */ /* 0x000fe400078ec0ff */
[----:B------:R-:W-:Y:S01]  /*17390*/  SHF.R.U32.HI R2, RZ, 0x8, R2 ;  /* 0x00000008ff027819 */ /* 0x000fe20000011602 */
[----:B------:R-:W-:Y:S01]  /*173a0*/  IMAD.MOV.U32 R39, RZ, RZ, R18 ;  /* 0x000000ffff277224 */ /* 0x000fe200078e0012 */
[----:B------:R-:W-:Y:S02]  /*173b0*/  PRMT R40, R18, 0x7771, RZ ;  /* 0x0000777112287816 */ /* 0x000fe400000000ff */
[----:B------:R-:W-:-:S02]  /*173c0*/  PRMT R10, R3, 0x5410, R2 ;  /* 0x00005410030a7816 */ /* 0x000fc40000000002 */
[----:B----4-:R-:W-:Y:S02]  /*173d0*/  LOP3.LUT R2, R9, 0xff, RZ, 0xc0, !PT ;  /* 0x000000ff09027812 */ /* 0x010fe400078ec0ff */
[----:B------:R-:W-:Y:S01]  /*173e0*/  PRMT R3, R0, 0x7632, R3 ;  /* 0x0000763200037816 */ /* 0x000fe20000000003 */
[----:B------:R-:W-:Y:S01]  /*173f0*/  IMAD.MOV.U32 R6, RZ, RZ, R22 ;  /* 0x000000ffff067224 */ /* 0x000fe200078e0016 */
[----:B------:R-:W-:Y:S01]  /*17400*/  SHF.R.U32.HI R0, RZ, 0x18, R0 ;  /* 0x00000018ff007819 */ /* 0x000fe20000011600 */
[----:B------:R-:W-:Y:S01]  /*17410*/  IMAD R2, R2, 0x10000, R2 ;  /* 0x0001000002027824 */ /* 0x000fe200078e0202 */
[----:B------:R-:W-:Y:S02]  /*17420*/  LOP3.LUT R3, R3, 0xff, RZ, 0xc0, !PT ;  /* 0x000000ff03037812 */ /* 0x000fe400078ec0ff */
[----:B------:R-:W-:Y:S02]  /*17430*/  LOP3.LUT R5, R5, 0xff00ff, RZ, 0xc0, !PT ;  /* 0x00ff00ff05057812 */ /* 0x000fe400078ec0ff */
[----:B------:R-:W-:-:S02]  /*17440*/  PRMT R9, R3, 0x5410, R0 ;  /* 0x0000541003097816 */ /* 0x000fc40000000000 */
[----:B------:R-:W-:Y:S02]  /*17450*/  PRMT R11, R22, 0x7771, RZ ;  /* 0x00007771160b7816 */ /* 0x000fe400000000ff */
[----:B------:R-:W-:Y:S02]  /*17460*/  LOP3.LUT R6, R6, 0xff, RZ, 0xc0, !PT ;  /* 0x000000ff06067812 */ /* 0x000fe400078ec0ff */
[--C-:B------:R-:W-:Y:S02]  /*17470*/  HSET2.LE.AND R0, R5, R2.reuse, PT ;  /* 0x0000000205007233 */ /* 0x100fe40003803000 */
[----:B------:R-:W-:Y:S02]  /*17480*/  MOV R5, R134 ;  /* 0x0000008600057202 */ /* 0x000fe40000000f00 */
[----:B------:R-:W-:Y:S02]  /*17490*/  PRMT R6, R6, 0x5410, R11 ;  /* 0x0000541006067816 */ /* 0x000fe4000000000b */
[----:B------:R-:W-:-:S02]  /*174a0*/  HSET2.LE.AND R3, R7, R2, PT ;  /* 0x0000000207037233 */ /* 0x000fc40003803000 */
[----:B------:R-:W-:Y:S02]  /*174b0*/  LOP3.LUT R11, R5, R0, RZ, 0xc0, !PT ;  /* 0x00000000050b7212 */ /* 0x000fe400078ec0ff */
[----:B------:R-:W-:Y:S02]  /*174c0*/  LOP3.LUT R5, R14, 0xff00ff, RZ, 0xc0, !PT ;  /* 0x00ff00ff0e057812 */ /* 0x000fe400078ec0ff */
[--C-:B------:R-:W-:Y:S02]  /*174d0*/  HSET2.LE.AND R0, R8, R2.reuse, PT ;  /* 0x0000000208007233 */ /* 0x100fe40003803000 */
[----:B------:R-:W-:Y:S02]  /*174e0*/  LOP3.LUT R12, R62, R3, RZ, 0xc0, !PT ;  /* 0x000000033e0c7212 */ /* 0x000fe400078ec0ff */
[--C-:B------:R-:W-:Y:S02]  /*174f0*/  HSET2.LE.AND R3, R13, R2.reuse, PT ;  /* 0x000000020d037233 */ /* 0x100fe40003803000 */
[----:B------:R-:W-:-:S02]  /*17500*/  HSET2.LE.AND R5, R5, R2, PT ;  /* 0x0000000205057233 */ /* 0x000fc40003803000 */
[----:B------:R-:W-:Y:S01]  /*17510*/  LOP3.LUT R13, R49, R0, RZ, 0xc0, !PT ;  /* 0x00000000310d7212 */ /* 0x000fe200078ec0ff */
[----:B------:R-:W-:Y:S01]  /*17520*/  IMAD.MOV.U32 R7, RZ, RZ, 0x20 ;  /* 0x00000020ff077424 */ /* 0x000fe200078e00ff */
[--C-:B------:R-:W-:Y:S02]  /*17530*/  HSET2.LE.AND R0, R10, R2.reuse, PT ;  /* 0x000000020a007233 */ /* 0x100fe40003803000 */
[----:B------:R-:W-:Y:S02]  /*17540*/  LOP3.LUT R14, R203, R3, RZ, 0xc0, !PT ;  /* 0x00000003cb0e7212 */ /* 0x000fe400078ec0ff */
[----:B------:R-:W-:Y:S02]  /*17550*/  LOP3.LUT R15, R202, R5, RZ, 0xc0, !PT ;  /* 0x00000005ca0f7212 */ /* 0x000fe400078ec0ff */
[----:B------:R-:W-:Y:S02]  /*17560*/  LOP3.LUT P5, RZ, R215, 0x2, RZ, 0xc0, !PT ;  /* 0x00000002d7ff7812 */ /* 0x000fe400078ac0ff */
[----:B------:R-:W-:-:S02]  /*17570*/  HSET2.LE.AND R3, R9, R2, PT ;  /* 0x0000000209037233 */ /* 0x000fc40003803000 */
[----:B------:R-:W-:Y:S02]  /*17580*/  HSET2.LE.AND R5, R6, R2, PT ;  /* 0x0000000206057233 */ /* 0x000fe40003803000 */
[----:B------:R-:W-:Y:S02]  /*17590*/  LOP3.LUT R8, R41, R0, RZ, 0xc0, !PT ;  /* 0x0000000029087212 */ /* 0x000fe400078ec0ff */
[----:B------:R-:W-:Y:S02]  /*175a0*/  SEL R0, R7, 0xffffffe0, !P5 ;  /* 0xffffffe007007807 */ /* 0x000fe40006800000 */
[----:B------:R-:W-:Y:S02]  /*175b0*/  LOP3.LUT R9, R21, R3, RZ, 0xc0, !PT ;  /* 0x0000000315097212 */ /* 0x000fe400078ec0ff */
[----:B------:R-:W-:Y:S01]  /*175c0*/  LOP3.LUT R10, R23, R5, RZ, 0xc0, !PT ;  /* 0x00000005170a7212 */ /* 0x000fe200078ec0ff */
[----:B------:R-:W-:Y:S02]  /*175d0*/  IMAD.MOV.U32 R62, RZ, RZ, R59 ;  /* 0x000000ffff3e7224 */ /* 0x000fe400078e003b */
[----:B------:R-:W-:-:S02]  /*175e0*/  IMAD.MOV.U32 R63, RZ, RZ, R60 ;  /* 0x000000ffff3f7224 */ /* 0x000fc400078e003c */
[----:B------:R-:W-:Y:S02]  /*175f0*/  IMAD.MOV.U32 R59, RZ, RZ, R58 ;  /* 0x000000ffff3b7224 */ /* 0x000fe400078e003a */
[----:B------:R-:W-:Y:S02]  /*17600*/  IMAD.MOV.U32 R60, RZ, RZ, R57 ;  /* 0x000000ffff3c7224 */ /* 0x000fe400078e0039 */
[----:B------:R-:W-:Y:S02]  /*17610*/  IMAD.MOV.U32 R58, RZ, RZ, R61 ;  /* 0x000000ffff3a7224 */ /* 0x000fe400078e003d */
[----:B------:R-:W-:Y:S02]  /*17620*/  IMAD.MOV.U32 R57, RZ, RZ, R56 ;  /* 0x000000ffff397224 */ /* 0x000fe400078e0038 */
[----:B------:R-:W-:Y:S02]  /*17630*/  IMAD.MOV.U32 R56, RZ, RZ, R51 ;  /* 0x000000ffff387224 */ /* 0x000fe400078e0033 */
[----:B------:R-:W-:Y:S01]  /*17640*/  IMAD.MOV.U32 R61, RZ, RZ, R50 ;  /* 0x000000ffff3d7224 */ /* 0x000fe200078e0032 */
[----:B--2---:R-:W-:-:S05]  /*17650*/  LEA R27, R48, UR6, 0x1 ;  /* 0x00000006301b7c11 */ /* 0x004fca000f8e08ff */
[----:B------:R-:W1:Y:S01]  /*17660*/  LDSM.16.MT88.4 R16, [R27+0xa000] ;  /* 0x00a000001b10783b */ /* 0x000e620000004200 */
[C---:B------:R-:W-:Y:S02]  /*17670*/  IMAD.IADD R34, R27.reuse, 0x1, R0 ;  /* 0x000000011b227824 */ /* 0x040fe400078e0200 */
[C---:B------:R-:W-:Y:S01]  /*17680*/  VIADD R3, R27.reuse, 0xa000 ;  /* 0x0000a0001b037836 */ /* 0x040fe20000000000 */
[-C--:B-1----:R-:W-:Y:S08]  /*17690*/  HMMA.16816.F32 R168, R12, R16.reuse, R168 ;  /* 0x000000100ca8723c */ /* 0x082ff000000018a8 */
[C---:B------:R-:W-:Y:S08]  /*176a0*/  HMMA.16816.F32 R152, R8.reuse, R16, R152 ;  /* 0x000000100898723c */ /* 0x040ff00000001898 */
[-C--:B------:R-:W-:Y:S08]  /*176b0*/  HMMA.16816.F32 R148, R8, R18.reuse, R148 ;  /* 0x000000120894723c */ /* 0x080ff00000001894 */
[----:B------:R-:W-:Y:S01]  /*176c0*/  HMMA.16816.F32 R48, R12, R18, R164 ;  /* 0x000000120c30723c */ /* 0x000fe200000018a4 */
[----:B------:R-:W1:Y:S01]  /*176d0*/  LDSM.16.MT88.4 R16, [R34+0xa000] ;  /* 0x00a000002210783b */ /* 0x000e620000004200 */
[----:B------:R-:W-:-:S02]  /*176e0*/  VIADD R26, R27, 0xa040 ;  /* 0x0000a0401b1a7836 */ /* 0x000fc40000000000 */
[----:B------:R-:W-:-:S04]  /*176f0*/  @P0 VIADD R26, R3, 0xffffffc0 ;  /* 0xffffffc0031a0836 */ /* 0x000fc80000000000 */
[-C--:B-1----:R-:W-:Y:S08]  /*17700*/  HMMA.16816.F32 R160, R12, R16.reuse, R160 ;  /* 0x000000100ca0723c */ /* 0x082ff000000018a0 */
[C---:B------:R-:W-:Y:S08]  /*17710*/  HMMA.16816.F32 R144, R8.reuse, R16, R144 ;  /* 0x000000100890723c */ /* 0x040ff00000001890 */
[-C--:B------:R-:W-:Y:S08]  /*17720*/  HMMA.16816.F32 R140, R8, R18.reuse, R140 ;  /* 0x00000012088c723c */ /* 0x080ff0000000188c */
[----:B------:R-:W-:Y:S01]  /*17730*/  HMMA.16816.F32 R208, R12, R18, R208 ;  /* 0x000000120cd0723c */ /* 0x000fe200000018d0 */
[----:B------:R-:W1:Y:S01]  /*17740*/  LDSM.16.MT88.4 R16, [R26] ;  /* 0x000000001a10783b */ /* 0x000e620000004200 */
[----:B------:R-:W-:Y:S01]  /*17750*/  IADD3 R33, PT, PT, R0, R26, RZ ;  /* 0x0000001a00217210 */ /* 0x000fe20007ffe0ff */
[----:B------:R-:W-:-:S02]  /*17760*/  IMAD.MOV.U32 R166, RZ, RZ, R59 ;  /* 0x000000ffffa67224 */ /* 0x000fc400078e003b */
[----:B------:R-:W-:Y:S02]  /*17770*/  IMAD.MOV.U32 R167, RZ, RZ, R58 ;  /* 0x000000ffffa77224 */ /* 0x000fe400078e003a */
[----:B------:R-:W-:Y:S02]  /*17780*/  IMAD.MOV.U32 R190, RZ, RZ, R57 ;  /* 0x000000ffffbe7224 */ /* 0x000fe400078e0039 */
[----:B------:R-:W-:Y:S01]  /*17790*/  IMAD.MOV.U32 R191, RZ, RZ, R56 ;  /* 0x000000ffffbf7224 */ /* 0x000fe200078e0038 */
[----:B------:R-:W-:Y:S01]  /*177a0*/  MOV R165, R62 ;  /* 0x0000003e00a57202 */ /* 0x000fe20000000f00 */
[----:B------:R-:W-:Y:S01]  /*177b0*/  IMAD.MOV.U32 R164, RZ, RZ, R63 ;  /* 0x000000ffffa47224 */ /* 0x000fe200078e003f */
[----:B------:R-:W2:Y:S01]  /*177c0*/  LDSM.16.MT88.4 R20, [R26+0x1000] ;  /* 0x001000001a14783b */ /* 0x000ea20000004200 */
[-C--:B-1----:R-:W-:Y:S08]  /*177d0*/  HMMA.16816.F32 R240, R12, R16.reuse, R240 ;  /* 0x000000100cf0723c */ /* 0x082ff000000018f0 */
[C---:B------:R-:W-:Y:S08]  /*177e0*/  HMMA.16816.F32 R56, R8.reuse, R16, R64 ;  /* 0x000000100838723c */ /* 0x040ff00000001840 */
[-C--:B------:R-:W-:Y:S08]  /*177f0*/  HMMA.16816.F32 R84, R8, R18.reuse, R84 ;  /* 0x000000120854723c */ /* 0x080ff00000001854 */
[----:B------:R-:W-:Y:S01]  /*17800*/  HMMA.16816.F32 R236, R12, R18, R236 ;  /* 0x000000120cec723c */ /* 0x000fe200000018ec */
[----:B------:R-:W1:Y:S01]  /*17810*/  LDSM.16.MT88.4 R16, [R33] ;  /* 0x000000002110783b */ /* 0x000e620000004200 */
[----:B------:R-:W-:-:S02]  /*17820*/  IMAD.MOV.U32 R188, RZ, RZ, R61 ;  /* 0x000000ffffbc7224 */ /* 0x000fc400078e003d */
[----:B------:R-:W-:Y:S01]  /*17830*/  IMAD.MOV.U32 R189, RZ, RZ, R60 ;  /* 0x000000ffffbd7224 */ /* 0x000fe200078e003c */
[----:B------:R-:W-:Y:S02]  /*17840*/  LOP3.LUT R0, R39, 0xff, RZ, 0xc0, !PT ;  /* 0x000000ff27007812 */ /* 0x000fe400078ec0ff */
[----:B------:R-:W-:Y:S01]  /*17850*/  LOP3.LUT R6, R32, 0xff, RZ, 0xc0, !PT ;  /* 0x000000ff20067812 */ /* 0x000fe200078ec0ff */
[----:B--2---:R-:W-:Y:S01]  /*17860*/  HMMA.16816.F32 R104, R8, R20, R104 ;  /* 0x000000140868723c */ /* 0x004fe20000001868 */
[C---:B------:R-:W-:Y:S01]  /*17870*/  PRMT R5, R24.reuse, 0x7773, RZ ;  /* 0x0000777318057816 */ /* 0x040fe200000000ff */
[----:B------:R-:W-:Y:S01]  /*17880*/  IMAD.MOV.U32 R7, RZ, RZ, R24 ;  /* 0x000000ffff077224 */ /* 0x000fe200078e0018 */
[----:B------:R-:W-:Y:S01]  /*17890*/  PRMT R3, R24, 0x7772, RZ ;  /* 0x0000777218037816 */ /* 0x000fe200000000ff */
[----:B------:R-:W-:Y:S04]  /*178a0*/  LDSM.16.MT88.4 R64, [R33+0x800] ;  /* 0x000800002140783b */ /* 0x000fe80000004200 */
[-C--:B-1----:R-:W-:Y:S08]  /*178b0*/  HMMA.16816.F32 R248, R12, R16.reuse, R248 ;  /* 0x000000100cf8723c */ /* 0x082ff000000018f8 */
[C---:B------:R-:W-:Y:S08]  /*178c0*/  HMMA.16816.F32 R60, R8.reuse, R16, R68 ;  /* 0x00000010083c723c */ /* 0x040ff00000001844 */
[-C--:B------:R-:W-:Y:S08]  /*178d0*/  HMMA.16816.F32 R100, R8, R18.reuse, R100 ;  /* 0x000000120864723c */ /* 0x080ff00000001864 */
[C---:B------:R-:W-:Y:S01]  /*178e0*/  HMMA.16816.F32 R244, R12.reuse, R18, R244 ;  /* 0x000000120cf4723c */ /* 0x040fe200000018f4 */
[----:B------:R-:W1:Y:S07]  /*178f0*/  LDSM.16.MT88.4 R16, [R27+0xb000] ;  /* 0x00b000001b10783b */ /* 0x000e6e0000004200 */
[----:B-1----:R-:W-:Y:S08]  /*17900*/  HMMA.16816.F32 R68, R12, R16, R156 ;  /* 0x000000100c44723c */ /* 0x002ff0000000189c */
[C---:B------:R-:W-:Y:S01]  /*17910*/  HMMA.16816.F32 R108, R8.reuse, R22, R108 ;  /* 0x00000016086c723c */ /* 0x040fe2000000186c */
[----:B------:R-:W-:Y:S01]  /*17920*/  LOP3.LUT R7, R7, 0xff, RZ, 0xc0, !PT ;  /* 0x000000ff07077812 */ /* 0x000fe200078ec0ff */
[----:B------:R-:W-:Y:S06]  /*17930*/  LDSM.16.MT88.4 R156, [R34+0xa800] ;  /* 0x00a80000229c783b */ /* 0x000fec0000004200 */
        /* <DEDUP_REMOVED lines=14> */
[----:B------:R-:W-:Y:S08]  /*17a20*/  HMMA.16816.F32 R188, R8, R18, R124 ;  /* 0x0000001208bc723c */ /* 0x000ff0000000187c */
[C---:B------:R-:W-:Y:S01]  /*17a30*/  HMMA.16816.F32 R232, R12.reuse, R16, R164 ;  /* 0x000000100ce8723c */ /* 0x040fe200000018a4 */
[----:B------:R-:W1:Y:S07]  /*17a40*/  LDSM.16.MT88.4 R164, [R27+0xa800] ;  /* 0x00a800001ba4783b */ /* 0x000e6e0000004200 */
[----:B------:R-:W-:Y:S01]  /*17a50*/  HMMA.16816.F32 R16, R12, R18, R128 ;  /* 0x000000120c10723c */ /* 0x000fe20000001880 */
[----:B------:R-:W-:-:S02]  /*17a60*/  PRMT R12, R0, 0x5410, R40 ;  /* 0x00005410000c7816 */ /* 0x000fc40000000028 */
[C---:B------:R-:W-:Y:S02]  /*17a70*/  PRMT R0, R32.reuse, 0x7632, R0 ;  /* 0x0000763220007816 */ /* 0x040fe40000000000 */
[----:B------:R-:W-:Y:S02]  /*17a80*/  PRMT R13, R3, 0x5410, R5 ;  /* 0x00005410030d7816 */ /* 0x000fe40000000005 */
[----:B------:R-:W-:Y:S02]  /*17a90*/  LOP3.LUT R3, R32, 0xffff, RZ, 0xc0, !PT ;  /* 0x0000ffff20037812 */ /* 0x000fe400078ec0ff */
[----:B------:R-:W-:Y:S02]  /*17aa0*/  SHF.R.U32.HI R5, RZ, 0x18, R32 ;  /* 0x00000018ff057819 */ /* 0x000fe40000011620 */
[----:B------:R-:W-:Y:S02]  /*17ab0*/  LOP3.LUT R0, R0, 0xff, RZ, 0xc0, !PT ;  /* 0x000000ff00007812 */ /* 0x000fe400078ec0ff */
[----:B------:R-:W-:-:S02]  /*17ac0*/  SHF.R.U32.HI R3, RZ, 0x8, R3 ;  /* 0x00000008ff037819 */ /* 0x000fc40000011603 */
[----:B------:R-:W-:Y:S02]  /*17ad0*/  PRMT R10, R0, 0x5410, R5 ;  /* 0x00005410000a7816 */ /* 0x000fe40000000005 */
[C---:B------:R-:W-:Y:S02]  /*17ae0*/  LOP3.LUT R0, R25.reuse, 0xffff, RZ, 0xc0, !PT ;  /* 0x0000ffff19007812 */ /* 0x040fe400078ec0ff */
[----:B------:R-:W-:Y:S02]  /*17af0*/  PRMT R11, R6, 0x5410, R3 ;  /* 0x00005410060b7816 */ /* 0x000fe40000000003 */
[----:B------:R-:W-:Y:S02]  /*17b00*/  SHF.R.U32.HI R0, RZ, 0x8, R0 ;  /* 0x00000008ff007819 */ /* 0x000fe40000011600 */
[----:B------:R-:W-:-:S04]  /*17b10*/  LOP3.LUT R3, R25, 0xff, RZ, 0xc0, !PT ;  /* 0x000000ff19037812 */ /* 0x000fc800078ec0ff */
[--C-:B------:R-:W-:Y:S02]  /*17b20*/  PRMT R5, R3, 0x5410, R0.reuse ;  /* 0x0000541003057816 */ /* 0x100fe40000000000 */
[----:B------:R-:W-:Y:S02]  /*17b30*/  PRMT R0, R25, 0x7632, R0 ;  /* 0x0000763219007816 */ /* 0x000fe40000000000 */
[----:B------:R-:W-:Y:S02]  /*17b40*/  SHF.R.U32.HI R6, RZ, 0x18, R25 ;  /* 0x00000018ff067819 */ /* 0x000fe40000011619 */
[----:B------:R-:W-:Y:S02]  /*17b50*/  LOP3.LUT R3, R0, 0xff, RZ, 0xc0, !PT ;  /* 0x000000ff00037812 */ /* 0x000fe400078ec0ff */
[----:B------:R-:W-:Y:S02]  /*17b60*/  HSET2.LE.AND R0, R5, R2, PT ;  /* 0x0000000205007233 */ /* 0x000fe40003803000 */
[----:B------:R-:W-:Y:S01]  /*17b70*/  PRMT R5, R3, 0x5410, R6 ;  /* 0x0000541003057816 */ /* 0x000fe20000000006 */
[----:B------:R-:W-:Y:S01]  /*17b80*/  IMAD.MOV.U32 R3, RZ, RZ, R35 ;  /* 0x000000ffff037224 */ /* 0x000fe200078e0023 */
[----:B------:R-:W-:-:S04]  /*17b90*/  PRMT R8, R24, 0x7771, RZ ;  /* 0x0000777118087816 */ /* 0x000fc800000000ff */
[----:B------:R-:W-:Y:S02]  /*17ba0*/  LOP3.LUT R124, R3, R0, RZ, 0xc0, !PT ;  /* 0x00000000037c7212 */ /* 0x000fe400078ec0ff */
[----:B------:R-:W-:Y:S02]  /*17bb0*/  PRMT R9, R7, 0x5410, R8 ;  /* 0x0000541007097816 */ /* 0x000fe40000000008 */
[----:B------:R-:W-:Y:S02]  /*17bc0*/  LOP3.LUT R0, R42, 0xff00ff, RZ, 0xc0, !PT ;  /* 0x00ff00ff2a007812 */ /* 0x000fe400078ec0ff */
[----:B------:R-:W-:-:S03]  /*17bd0*/  LOP3.LUT R7, R13, 0xff00ff, RZ, 0xc0, !PT ;  /* 0x00ff00ff0d077812 */ /* 0x000fc600078ec0ff */
[--C-:B------:R-:W-:Y:S02]  /*17be0*/  HSET2.LE.AND R6, R0, R2.reuse, PT ;  /* 0x0000000200067233 */ /* 0x100fe40003803000 */
[--C-:B------:R-:W-:Y:S02]  /*17bf0*/  HSET2.LE.AND R0, R7, R2.reuse, PT ;  /* 0x0000000207007233 */ /* 0x100fe40003803000 */
[--C-:B------:R-:W-:Y:S02]  /*17c00*/  HSET2.LE.AND R8, R12, R2.reuse, PT ;  /* 0x000000020c087233 */ /* 0x100fe40003803000 */
[--C-:B------:R-:W-:Y:S01]  /*17c10*/  HSET2.LE.AND R3, R9, R2.reuse, PT ;  /* 0x0000000209037233 */ /* 0x100fe20003803000 */
[----:B------:R-:W-:Y:S01]  /*17c20*/  IMAD.MOV.U32 R9, RZ, RZ, R38 ;  /* 0x000000ffff097224 */ /* 0x000fe200078e0026 */
[--C-:B------:R-:W-:Y:S02]  /*17c30*/  HSET2.LE.AND R5, R5, R2.reuse, PT ;  /* 0x0000000205057233 */ /* 0x100fe40003803000 */
[----:B------:R-:W-:-:S02]  /*17c40*/  HSET2.LE.AND R7, R11, R2, PT ;  /* 0x000000020b077233 */ /* 0x000fc40003803000 */
[----:B------:R-:W-:Y:S02]  /*17c50*/  HSET2.LE.AND R2, R10, R2, PT ;  /* 0x000000020a027233 */ /* 0x000fe40003803000 */
[----:B------:R-:W-:Y:S01]  /*17c60*/  LOP3.LUT R125, R9, R5, RZ, 0xc0, !PT ;  /* 0x00000005097d7212 */ /* 0x000fe200078ec0ff */
[----:B------:R-:W-:Y:S02]  /*17c70*/  IMAD.MOV.U32 R5, RZ, RZ, R37 ;  /* 0x000000ffff057224 */ /* 0x000fe400078e0025 */
[----:B------:R-:W-:Y:S01]  /*17c80*/  LOP3.LUT R129, R98, R2, RZ, 0xc0, !PT ;  /* 0x0000000262817212 */ /* 0x000fe200078ec0ff */
[----:B------:R-:W-:Y:S01]  /*17c90*/  IMAD.MOV.U32 R2, RZ, RZ, R36 ;  /* 0x000000ffff027224 */ /* 0x000fe200078e0024 */
[----:B------:R-:W-:Y:S02]  /*17ca0*/  LOP3.LUT R128, R99, R7, RZ, 0xc0, !PT ;  /* 0x0000000763807212 */ /* 0x000fe400078ec0ff */
[----:B------:R-:W-:Y:S02]  /*17cb0*/  LOP3.LUT R126, R5, R3, RZ, 0xc0, !PT ;  /* 0x00000003057e7212 */ /* 0x000fe400078ec0ff */
[----:B------:R-:W-:-:S02]  /*17cc0*/  LOP3.LUT R130, R97, R8, RZ, 0xc0, !PT ;  /* 0x0000000861827212 */ /* 0x000fc400078ec0ff */
        /* <DEDUP_REMOVED lines=9> */
[C---:B-1----:R-:W-:Y:S01]  /*17d60*/  HMMA.16816.F32 R36, R128.reuse, R48, R240 ;  /* 0x000000308024723c */ /* 0x042fe200000018f0 */
[----:B------:R-:W2:Y:S04]  /*17d70*/  LDL R243, [R1] ;  /* 0x0000000001f37983 */ /* 0x000ea80000100800 */
        /* <DEDUP_REMOVED lines=19> */
[----:B------:R-:W-:Y:S03]  /*17eb0*/  HMMA.16816.F32 R40, R124, R48, R56 ;  /* 0x000000307c28723c */ /* 0x000fe60000001838 */
[----:B------:R-:W-:Y:S04]  /*17ec0*/  STG.E.U16 desc[UR28][R30.64+-0x90], R177 ;  /* 0xffff70b11e007986 */ /* 0x000fe8000c10151c */
[----:B------:R-:W-:Y:S01]  /*17ed0*/  STG.E.U16 desc[UR28][R30.64+-0x8e], R176 ;  /* 0xffff72b01e007986 */ /* 0x000fe2000c10151c */
[----:B------:R-:W-:Y:S03]  /*17ee0*/  HMMA.16816.F32 R80, R128, R82, R44 ;  /* 0x000000528050723c */ /* 0x000fe6000000182c */
[----:B------:R-:W-:Y:S04]  /*17ef0*/  STG.E.U16 desc[UR28][R172.64+-0x90], R139 ;  /* 0xffff708bac007986 */ /* 0x000fe8000c10151c */
[----:B------:R-:W-:Y:S01]  /*17f00*/  STG.E.U16 desc[UR28][R172.64+-0x8e], R135 ;  /* 0xffff7287ac007986 */ /* 0x000fe2000c10151c */
[C---:B------:R-:W-:Y:S03]  /*17f10*/  HMMA.16816.F32 R56, R124.reuse, R64, R60 ;  /* 0x000000407c38723c */ /* 0x040fe6000000183c */
[----:B------:R-:W-:Y:S04]  /*17f20*/  STG.E.U16 desc[UR28][R132.64+-0x90], R194 ;  /* 0xffff70c284007986 */ /* 0x000fe8000c10151c */
[----:B------:R4:W-:Y:S01]  /*17f30*/  STG.E.U16 desc[UR28][R132.64+-0x8e], R193 ;  /* 0xffff72c184007986 */ /* 0x0009e2000c10151c */
[C---:B------:R-:W-:Y:S03]  /*17f40*/  HMMA.16816.F32 R44, R124.reuse, R50, R84 ;  /* 0x000000327c2c723c */ /* 0x040fe60000001854 */
[----:B------:R1:W-:Y:S04]  /*17f50*/  STG.E.U16 desc[UR28][R28.64+-0x90], R192 ;  /* 0xffff70c01c007986 */ /* 0x0003e8000c10151c */
[----:B------:R1:W-:Y:S01]  /*17f60*/  STG.E.U16 desc[UR28][R28.64+-0x8e], R187 ;  /* 0xffff72bb1c007986 */ /* 0x0003e2000c10151c */
[----:B------:R-:W-:Y:S08]  /*17f70*/  HMMA.16816.F32 R60, R124, R66, R100 ;  /* 0x000000427c3c723c */ /* 0x000ff00000001864 */
[-C--:B------:R-:W-:Y:S08]  /*17f80*/  HMMA.16816.F32 R160, R128, R156.reuse, R160 ;  /* 0x0000009c80a0723c */ /* 0x080ff000000018a0 */
        /* <DEDUP_REMOVED lines=15> */
[----:B---3--:R-:W-:Y:S01]  /*18080*/  HMMA.16816.F32 R116, R128, R32, R232 ;  /* 0x000000208074723c */ /* 0x008fe200000018e8 */
[----:B------:R-:W-:-:S07]  /*18090*/  UISETP.GT.U32.AND UP0, UPT, UR30, UR19, UPT ;  /* 0x000000131e00728c */ /* 0x000fce000bf04070 */
[-C--:B------:R-:W-:Y:S08]  /*180a0*/  HMMA.16816.F32 R124, R124, R34.reuse, R188 ;  /* 0x000000227c7c723c */ /* 0x080ff000000018bc */
[----:B------:R-:W-:Y:S01]  /*180b0*/  HMMA.16816.F32 R128, R128, R34, R16 ;  /* 0x000000228080723c */ /* 0x000fe20000001810 */
[----:B------:R-:W-:Y:S01]  /*180c0*/  IADD3 R218, P0, PT, R222, -0x100, RZ ;  /* 0xffffff00deda7810 */ /* 0x000fe20007f1e0ff */
[----:B----4-:R-:W-:-:S02]  /*180d0*/  IMAD.MOV.U32 R132, RZ, RZ, R226 ;  /* 0x000000ffff847224 */ /* 0x010fc400078e00e2 */
[----:B------:R-:W-:Y:S01]  /*180e0*/  IMAD.MOV.U32 R134, RZ, RZ, R230 ;  /* 0x000000ffff867224 */ /* 0x000fe200078e00e6 */
[----:B------:R-:W-:Y:S01]  /*180f0*/  IADD3.X R219, PT, PT, R223, -0x1, RZ, P0, !PT ;  /* 0xffffffffdfdb7810 */ /* 0x000fe200007fe4ff */
[----:B------:R-:W-:Y:S02]  /*18100*/  IMAD.MOV.U32 R135, RZ, RZ, R231 ;  /* 0x000000ffff877224 */ /* 0x000fe400078e00e7 */
[----:B--2---:R-:W-:Y:S01]  /*18110*/  IMAD.MOV.U32 R133, RZ, RZ, R243 ;  /* 0x000000ffff857224 */ /* 0x004fe200078e00f3 */
[----:B------:R-:W-:Y:S11]  /*18120*/  BRA.U !UP0, `(.L_x_2720) ;  /* 0x0000005508747547 */ /* 0x000ff6000b800000 */
[----:B------:R-:W2:Y:S04]  /*18130*/  LDL R15, [R1+0x74] ;  /* 0x00007400010f7983 */ /* 0x000ea80000100800 */
[----:B------:R-:W3:Y:S01]  /*18140*/  LDL R186, [R1+0x70] ;  /* 0x0000700001ba7983 */ /* 0x000ee20000100800 */
[----:B------:R-:W-:Y:S01]  /*18150*/  UIADD3 UR30, UPT, UPT, UR24, -0x5, URZ ;  /* 0xfffffffb181e7890 */ /* 0x000fe2000fffe0ff */
[----:B------:R-:W-:-:S04]  /*18160*/  DEPBAR.LE SB0, 0x0 ;  /* 0x000080000000791a */ /* 0x000fc80000000000 */
[----:B------:R-:W4:Y:S04]  /*18170*/  LDL.LU R137, [R1+0xa0] ;  /* 0x0000a00001897983 */ /* 0x000f280000300800 */
[----:B------:R-:W5:Y:S04]  /*18180*/  LDL.LU R138, [R1+0x14] ;  /* 0x00001400018a7983 */ /* 0x000f680000300800 */
[----:B------:R-:W5:Y:S04]  /*18190*/  LDL.LU R136, [R1+0x10] ;  /* 0x0000100001887983 */ /* 0x000f680000300800 */
[----:B------:R-:W5:Y:S01]  /*181a0*/  LDL.LU R210, [R1+0x18] ;  /* 0x0000180001d27983 */ /* 0x000f620000300800 */
[----:B------:R-:W-:-:S04]  /*181b0*/  UIMAD.WIDE.U32 UR34, UR30, UR8, URZ ;  /* 0x000000081e2272a5 */ /* 0x000fc8000f8e00ff */
[----:B------:R-:W-:Y:S02]  /*181c0*/  UIMAD UR22, UR30, UR9, UR35 ;  /* 0x000000091e1672a4 */ /* 0x000fe4000f8e0223 */
[----:B------:R-:W-:Y:S02]  /*181d0*/  USHF.L.U32 UR14, UR34, 0x5, URZ ;  /* 0x00000005220e7899 */ /* 0x000fe400080006ff */
[----:B------:R-:W-:Y:S02]  /*181e0*/  USHF.L.U64.HI UR22, UR34, 0x5, UR22 ;  /* 0x0000000522167899 */ /* 0x000fe40008010216 */
[----:B------:R-:W-:Y:S02]  /*181f0*/  ULEA UR25, UP0, UR8, UR14, 0x4 ;  /* 0x0000000e08197291 */ /* 0x000fe4000f8020ff */
[----:B------:R-:W-:Y:S01]  /*18200*/  IMAD.U32 R8, RZ, RZ, UR14 ;  /* 0x0000000eff087e24 */ /* 0x000fe2000f8e00ff */
[----:B------:R-:W-:Y:S01]  /*18210*/  MOV R5, UR14 ;  /* 0x0000000e00057c02 */ /* 0x000fe20008000f00 */
[----:B------:R-:W-:Y:S01]  /*18220*/  IMAD.U32 R6, RZ, RZ, UR14 ;  /* 0x0000000eff067e24 */ /* 0x000fe2000f8e00ff */
[----:B------:R-:W-:Y:S01]  /*18230*/  ULEA.HI.X UR8, UR8, UR22, UR9, 0x4, UP0 ;  /* 0x0000001608087291 */ /* 0x000fe200080f2409 */
[----:B------:R-:W-:Y:S01]  /*18240*/  IMAD.U32 R7, RZ, RZ, UR14 ;  /* 0x0000000eff077e24 */ /* 0x000fe2000f8e00ff */
[----:B------:R-:W-:Y:S01]  /*18250*/  MOV R0, UR22 ;  /* 0x0000001600007c02 */ /* 0x000fe20008000f00 */
[----:B------:R-:W-:Y:S01]  /*18260*/  IMAD.U32 R2, RZ, RZ, UR25 ;  /* 0x00000019ff027e24 */ /* 0x000fe2000f8e00ff */
[----:B------:R-:W-:Y:S01]  /*18270*/  UISETP.GT.U32.AND UP0, UPT, UR30, UR19, UPT ;  /* 0x000000131e00728c */ /* 0x000fe2000bf04070 */
[----:B------:R-:W-:-:S02]  /*18280*/  IMAD.U32 R3, RZ, RZ, UR22 ;  /* 0x00000016ff037e24 */ /* 0x000fc4000f8e00ff */
[----:B------:R-:W-:Y:S02]  /*18290*/  IMAD.U32 R11, RZ, RZ, UR25 ;  /* 0x00000019ff0b7e24 */ /* 0x000fe4000f8e00ff */
[----:B------:R-:W-:Y:S02]  /*182a0*/  IMAD.U32 R10, RZ, RZ, UR8 ;  /* 0x00000008ff0a7e24 */ /* 0x000fe4000f8e00ff */
[----:B------:R-:W1:Y:S02]  /*182b0*/  LDCU UR8, c[0x0][0x504] ;  /* 0x0000a080ff0877ac */ /* 0x000e640008000800 */
[----:B-1----:R-:W-:Y:S01]  /*182c0*/  UIADD3 UR8, UPT, UPT, UR21, UR8, URZ ;  /* 0x0000000815087290 */ /* 0x002fe2000fffe0ff */
[----:B------:R-:W-:Y:S01]  /*182d0*/  BAR.SYNC.DEFER_BLOCKING 0x0 ;  /* 0x0000000000007b1d */ /* 0x000fe20000010000 */
[-C--:B--2---:R-:W-:Y:S02]  /*182e0*/  @!P4 LEA R8, P6, R8, R15.reuse, 0x1 ;  /* 0x0000000f0808c211 */ /* 0x084fe400078c08ff */
[----:B------:R-:W-:-:S02]  /*182f0*/  @!P3 LEA R6, P0, R6, R15, 0x1 ;  /* 0x0000000f0606b211 */ /* 0x000fc400078008ff */
[----:B------:R-:W-:Y:S02]  /*18300*/  LEA R2, P5, R2, R15, 0x1 ;  /* 0x0000000f02027211 */ /* 0x000fe400078a08ff */
[-C--:B---3--:R-:W-:Y:S02]  /*18310*/  @!P4 LEA.HI.X R9, R7, R186.reuse, R3, 0x1, P6 ;  /* 0x000000ba0709c211 */ /* 0x088fe400030f0c03 */
[-C--:B------:R-:W-:Y:S02]  /*18320*/  @!P3 LEA.HI.X R7, R5, R186.reuse, R0, 0x1, P0 ;  /* 0x000000ba0507b211 */ /* 0x080fe400000f0c00 */
[----:B------:R-:W-:Y:S01]  /*18330*/  LEA.HI.X R3, R11, R186, R10, 0x1, P5 ;  /* 0x000000ba0b037211 */ /* 0x000fe200028f0c0a */
[----:B------:R-:W-:Y:S01]  /*18340*/  @!PT LDS RZ, [RZ] ;  /* 0x00000000fffff984 */ /* 0x000fe20000000800 */
[----:B------:R-:W-:Y:S01]  /*18350*/  @!PT LDS RZ, [RZ] ;  /* 0x00000000fffff984 */ /* 0x000fe20000000800 */
[----:B------:R-:W-:Y:S01]  /*18360*/  @!PT LDS RZ, [RZ] ;  /* 0x00000000fffff984 */ /* 0x000fe20000000800 */
[----:B------:R1:W-:Y:S01]  /*18370*/  @!P4 LDGSTS.E.BYPASS.LTC128B.128 [R220+0xa000], desc[UR28][R8.64] ;  /* 0x0a00000008dccfae */ /* 0x0003e2000b981a1c */
[----:B----4-:R-:W-:Y:S02]  /*18380*/  LEA R5, R137, UR6, 0x1 ;  /* 0x0000000689057c11 */ /* 0x010fe4000f8e08ff */
[----:B-----5:R-:W-:Y:S01]  /*18390*/  MOV R242, R138 ;  /* 0x0000008a00f27202 */ /* 0x020fe20000000f00 */
[----:B------:R-:W-:Y:S01]  /*183a0*/  @P4 STS.128 [R220+0xa000], RZ ;  /* 0x00a000ffdc004388 */ /* 0x000fe20000000c00 */
[----:B------:R-:W-:-:S03]  /*183b0*/  IMAD.MOV.U32 R211, RZ, RZ, R136 ;  /* 0x000000ffffd37224 */ /* 0x000fc600078e0088 */
[----:B------:R-:W-:Y:S01]  /*183c0*/  @!PT LDS RZ, [RZ] ;  /* 0x00000000fffff984 */ /* 0x000fe20000000800 */
[----:B------:R-:W-:Y:S01]  /*183d0*/  @!PT LDS RZ, [RZ] ;  /* 0x00000000fffff984 */ /* 0x000fe20000000800 */
[----:B------:R-:W-:Y:S01]  /*183e0*/  @!PT LDS RZ, [RZ] ;  /* 0x00000000fffff984 */ /* 0x000fe20000000800 */
[----:B------:R-:W-:Y:S01]  /*183f0*/  @!P3 LDGSTS.E.BYPASS.LTC128B.128 [R220+0xb000], desc[UR28][R6.64+0x80] ;  /* 0x0b00008006dcbfae */ /* 0x000fe2000b981a1c */
[----:B------:R-:W-:-:S03]  /*18400*/  IADD3 R0, PT, PT, R210, R5, RZ ;  /* 0x00000005d2007210 */ /* 0x000fc60007ffe0ff */
        /* <DEDUP_REMOVED lines=31> */
[----:B------:R-:W-:Y:S08]  /*18600*/  HMMA.16816.F32 R176, R8, R26, R176 ;  /* 0x0000001a08b0723c */ /* 0x000ff000000018b0 */
[----:B------:R-:W-:Y:S01]  /*18610*/  HMMA.16816.F32 R132, R12, R24, R16 ;  /* 0x000000180c84723c */ /* 0x000fe20000001810 */
[----:B------:R-:W-:Y:S07]  /*18620*/  LDSM.16.M88.4 R16, [R211+0x8800] ;  /* 0x00880000d310783b */ /* 0x000fee0000000200 */
[C---:B--2---:R-:W-:Y:S08]  /*18630*/  HMMA.16816.F32 R188, R8.reuse, R32, R188 ;  /* 0x0000002008bc723c */ /* 0x044ff000000018bc */
[----:B------:R-:W-:Y:S01]  /*18640*/  HMMA.16816.F32 R184, R8, R34, R184 ;  /* 0x0000002208b8723c */ /* 0x000fe200000018b8 */
[----:B------:R-:W1:Y:S07]  /*18650*/  LDSM.16.M88.4 R8, [R206+0x2000] ;  /* 0x00200000ce08783b */ /* 0x000e6e0000000200 */
[C---:B------:R-:W-:Y:S01]  /*18660*/  HMMA.16816.F32 R24, R12.reuse, R26, R20 ;  /* 0x0000001a0c18723c */ /* 0x040fe20000001814 */
[----:B------:R-:W2:Y:S07]  /*18670*/  LDSM.16.M88.4 R20, [R211+0x8000] ;  /* 0x00800000d314783b */ /* 0x000eae0000000200 */
[C---:B------:R-:W-:Y:S08]  /*18680*/  HMMA.16816.F32 R172, R12.reuse, R32, R172 ;  /* 0x000000200cac723c */ /* 0x040ff000000018ac */
[----:B------:R-:W-:Y:S01]  /*18690*/  HMMA.16816.F32 R32, R12, R34, R136 ;  /* 0x000000220c20723c */ /* 0x000fe20000001888 */
[----:B------:R-:W3:Y:S07]  /*186a0*/  LDSM.16.M88.4 R12, [R206] ;  /* 0x00000000ce0c783b */ /* 0x000eee0000000200 */
[C---:B-1----:R-:W-:Y:S08]  /*186b0*/  HMMA.16816.F32 R196, R8.reuse, R16, R180 ;  /* 0x0000001008c4723c */ /* 0x042ff000000018b4 */
[C---:B--2---:R-:W-:Y:S08]  /*186c0*/  HMMA.16816.F32 R136, R8.reuse, R20, R188 ;  /* 0x000000140888723c */ /* 0x044ff000000018bc */
[C---:B------:R-:W-:Y:S08]  /*186d0*/  HMMA.16816.F32 R188, R8.reuse, R22, R184 ;  /* 0x0000001608bc723c */ /* 0x040ff000000018b8 */
[----:B------:R-:W-:Y:S01]  /*186e0*/  HMMA.16816.F32 R184, R8, R18, R176 ;  /* 0x0000001208b8723c */ /* 0x000fe200000018b0 */
[----:B------:R-:W-:Y:S07]  /*186f0*/  LDSM.16.M88.4 R8, [R2+0x2000] ;  /* 0x002000000208783b */ /* 0x000fee0000000200 */
[C---:B---3--:R-:W-:Y:S08]  /*18700*/  HMMA.16816.F32 R180, R12.reuse, R20, R172 ;  /* 0x000000140cb4723c */ /* 0x048ff000000018ac */
[C---:B------:R-:W-:Y:S08]  /*18710*/  HMMA.16816.F32 R176, R12.reuse, R16, R132 ;  /* 0x000000100cb0723c */ /* 0x040ff00000001884 */
[C---:B------:R-:W-:Y:S01]  /*18720*/  HMMA.16816.F32 R172, R12.reuse, R18, R24 ;  /* 0x000000120cac723c */ /* 0x040fe20000001818 */
[----:B------:R-:W1:Y:S04]  /*18730*/  LDSM.16.M88.4 R16, [R242+0x8000] ;  /* 0x00800000f210783b */ /* 0x000e680000000200 */
[----:B------:R-:W-:Y:S03]  /*18740*/  LDSM.16.M88.4 R24, [R252+0x9800] ;  /* 0x00980000fc18783b */ /* 0x000fe60000000200 */
[----:B------:R-:W-:Y:S01]  /*18750*/  HMMA.16816.F32 R192, R12, R22, R32 ;  /* 0x000000160cc0723c */ /* 0x000fe20000001820 */
[----:B------:R-:W2:Y:S04]  /*18760*/  LDSM.16.M88.4 R20, [R242+0x8800] ;  /* 0x00880000f214783b */ /* 0x000ea80000000200 */
[----:B------:R-:W3:Y:S04]  /*18770*/  LDSM.16.M88.4 R12, [R2] ;  /* 0x00000000020c783b */ /* 0x000ee80000000200 */
[----:B------:R-:W-:Y:S01]  /*18780*/  LDSM.16.M88.4 R32, [R252+0x9000] ;  /* 0x00900000fc20783b */ /* 0x000fe20000000200 */
[C---:B-1----:R-:W-:Y:S08]  /*18790*/  HMMA.16816.F32 R132, R8.reuse, R18, R188 ;  /* 0x000000120884723c */ /* 0x042ff000000018bc */
[C---:B------:R-:W-:Y:S08]  /*187a0*/  HMMA.16816.F32 R136, R8.reuse, R16, R136 ;  /* 0x000000100888723c */ /* 0x040ff00000001888 */
[C---:B--2---:R-:W-:Y:S08]  /*187b0*/  HMMA.16816.F32 R188, R8.reuse, R20, R196 ;  /* 0x0000001408bc723c */ /* 0x044ff000000018c4 */
[----:B------:R-:W-:Y:S01]  /*187c0*/  HMMA.16816.F32 R184, R8, R22, R184 ;  /* 0x0000001608b8723c */ /* 0x000fe200000018b8 */
[----:B------:R-:W1:Y:S07]  /*187d0*/  LDSM.16.M88.4 R8, [R5+0x6000] ;  /* 0x006000000508783b */ /* 0x000e6e0000000200 */
[C---:B---3--:R-:W-:Y:S08]  /*187e0*/  HMMA.16816.F32 R200, R12.reuse, R16, R180 ;  /* 0x000000100cc8723c */ /* 0x048ff000000018b4 */
[C---:B------:R-:W-:Y:S01]  /*187f0*/  HMMA.16816.F32 R196, R12.reuse, R18, R192 ;  /* 0x000000120cc4723c */ /* 0x040fe200000018c0 */
[----:B------:R-:W-:Y:S07]  /*18800*/  LDSM.16.M88.4 R16, [R3+0x9800] ;  /* 0x009800000310783b */ /* 0x000fee0000000200 */
[C---:B------:R-:W-:Y:S08]  /*18810*/  HMMA.16816.F32 R192, R12.reuse, R20, R176 ;  /* 0x000000140cc0723c */ /* 0x040ff000000018b0 */
[----:B------:R-:W-:Y:S01]  /*18820*/  HMMA.16816.F32 R180, R12, R22, R172 ;  /* 0x000000160cb4723c */ /* 0x000fe200000018ac */
[----:B------:R-:W2:Y:S04]  /*18830*/  LDSM.16.M88.4 R12, [R5+0x4000] ;  /* 0x00400000050c783b */ /* 0x000ea80000000200 */
[----:B------:R3:W-:Y:S03]  /*18840*/  LDSM.16.M88.4 R20, [R3+0x9000] ;  /* 0x009000000314783b */ /* 0x0007e60000000200 */
[C---:B-1----:R-:W-:Y:S08]  /*18850*/  HMMA.16816.F32 R176, R8.reuse, R32, R136 ;  /* 0x0000002008b0723c */ /* 0x042ff00000001888 */
[C---:B------:R-:W-:Y:S08]  /*18860*/  HMMA.16816.F32 R172, R8.reuse, R34, R132 ;  /* 0x0000002208ac723c */ /* 0x040ff00000001884 */
[----:B------:R-:W-:Y:S01]  /*18870*/  HMMA.16816.F32 R136, R8, R24, R188 ;  /* 0x000000180888723c */ /* 0x000fe200000018bc */
[----:B---3--:R-:W-:-:S07]  /*18880*/  IMAD.SHL.U32 R3, R215, 0x2, RZ ;  /* 0x00000002d7037824 */ /* 0x008fce00078e00ff */
[----:B------:R-:W-:Y:S01]  /*18890*/  HMMA.16816.F32 R132, R8, R26, R184 ;  /* 0x0000001a0884723c */ /* 0x000fe200000018b8 */
[----:B------:R-:W1:Y:S04]  /*188a0*/  LDSM.16.M88.4 R8, [R0+0x6000] ;  /* 0x006000000008783b */ /* 0x000e680000000200 */
[----:B------:R-:W-:Y:S03]  /*188b0*/  STL [R1+0x78], R3 ;  /* 0x0000780301007387 */ /* 0x000fe60000100800 */
[C---:B--2---:R-:W-:Y:S08]  /*188c0*/  HMMA.16816.F32 R200, R12.reuse, R32, R200 ;  /* 0x000000200cc8723c */ /* 0x044ff000000018c8 */
[C---:B------:R-:W-:Y:S01]  /*188d0*/  HMMA.16816.F32 R188, R12.reuse, R34, R196 ;  /* 0x000000220cbc723c */ /* 0x040fe200000018c4 */
[----:B------:R-:W-:Y:S07]  /*188e0*/  LDSM.16.M88.4 R32, [R211+0x9800] ;  /* 0x00980000d320783b */ /* 0x000fee0000000200 */
[C---:B------:R-:W-:Y:S08]  /*188f0*/  HMMA.16816.F32 R184, R12.reuse, R24, R192 ;  /* 0x000000180cb8723c */ /* 0x040ff000000018c0 */
[----:B------:R-:W-:Y:S01]  /*18900*/  HMMA.16816.F32 R180, R12, R26, R180 ;  /* 0x0000001a0cb4723c */ /* 0x000fe200000018b4 */
[----:B------:R2:W3:Y:S07]  /*18910*/  LDSM.16.M88.4 R12, [R0+0x4000] ;  /* 0x00400000000c783b */ /* 0x0004ee0000000200 */
[C---:B-1----:R-:W-:Y:S08]  /*18920*/  HMMA.16816.F32 R176, R8.reuse, R20, R176 ;  /* 0x0000001408b0723c */ /* 0x042ff000000018b0 */
[----:B------:R-:W-:Y:S01]  /*18930*/  HMMA.16816.F32 R172, R8, R22, R172 ;  /* 0x0000001608ac723c */ /* 0x000fe200000018ac */
[----:B--2---:R-:W-:-:S07]  /*18940*/  MOV R0, UR24 ;  /* 0x0000001800007c02 */ /* 0x004fce0008000f00 */
[C---:B------:R-:W-:Y:S08]  /*18950*/  HMMA.16816.F32 R136, R8.reuse, R16, R136 ;  /* 0x000000100888723c */ /* 0x040ff00000001888 */
[----:B------:R-:W-:Y:S01]  /*18960*/  HMMA.16816.F32 R24, R8, R18, R132 ;  /* 0x000000120818723c */ /* 0x000fe20000001884 */
[----:B------:R-:W1:Y:S04]  /*18970*/  LDSM.16.M88.4 R8, [R206+0x6000] ;  /* 0x00600000ce08783b */ /* 0x000e680000000200 */
[----:B------:R2:W4:Y:S03]  /*18980*/  LDSM.16.M88.4 R132, [R211+0x9000] ;  /* 0x00900000d384783b */ /* 0x0005260000000200 */
[C---:B---3--:R-:W-:Y:S08]  /*18990*/  HMMA.16816.F32 R196, R12.reuse, R16, R184 ;  /* 0x000000100cc4723c */ /* 0x048ff000000018b8 */
[C---:B------:R-:W-:Y:S01]  /*189a0*/  HMMA.16816.F32 R192, R12.reuse, R18, R180 ;  /* 0x000000120cc0723c */ /* 0x040fe200000018b4 */
[----:B------:R-:W3:Y:S07]  /*189b0*/  LDSM.16.M88.4 R16, [R206+0x4000] ;  /* 0x00400000ce10783b */ /* 0x000eee0000000200 */
[C---:B--2---:R-:W-:Y:S08]  /*189c0*/  HMMA.16816.F32 R208, R12.reuse, R20, R200 ;  /* 0x000000140cd0723c */ /* 0x044ff000000018c8 */
[----:B------:R-:W-:Y:S01]  /*189d0*/  HMMA.16816.F32 R200, R12, R22, R188 ;  /* 0x000000160cc8723c */ /* 0x000fe200000018bc */
[----:B------:R-:W-:Y:S04]  /*189e0*/  LDSM.16.M88.4 R20, [R242+0x9000] ;  /* 0x00900000f214783b */ /* 0x000fe80000000200 */
[----:B------:R-:W-:Y:S03]  /*189f0*/  LDSM.16.M88.4 R12, [R2+0x4000] ;  /* 0x00400000020c783b */ /* 0x000fe60000000200 */
[C---:B-1----:R-:W-:Y:S08]  /*18a00*/  HMMA.16816.F32 R180, R8.reuse, R32, R136 ;  /* 0x0000002008b4723c */ /* 0x042ff00000001888 */
[C---:B----4-:R-:W-:Y:S08]  /*18a10*/  HMMA.16816.F32 R188, R8.reuse, R132, R176 ;  /* 0x0000008408bc723c */ /* 0x050ff000000018b0 */
[C---:B------:R-:W-:Y:S08]  /*18a20*/  HMMA.16816.F32 R184, R8.reuse, R134, R172 ;  /* 0x0000008608b8723c */ /* 0x040ff000000018ac */
[----:B------:R-:W-:Y:S01]  /*18a30*/  HMMA.16816.F32 R176, R8, R34, R24 ;  /* 0x0000002208b0723c */ /* 0x000fe20000001818 */
[----:B------:R1:W2:Y:S04]  /*18a40*/  LDSM.16.M88.4 R8, [R2+0x6000] ;  /* 0x006000000208783b */ /* 0x0002a80000000200 */
[----:B------:R-:W4:Y:S01]  /*18a50*/  LDSM.16.M88.4 R24, [R242+0x9800] ;  /* 0x00980000f218783b */ /* 0x000f220000000200 */
[----:B------:R-:W-:-:S04]  /*18a60*/  DEPBAR.LE SB0, 0x0 ;  /* 0x000080000000791a */ /* 0x000fc80000000000 */
[C---:B---3--:R-:W-:Y:S08]  /*18a70*/  HMMA.16816.F32 R172, R16.reuse, R132, R208 ;  /* 0x0000008410ac723c */ /* 0x048ff000000018d0 */
[----:B------:R-:W-:Y:S01]  /*18a80*/  HMMA.16816.F32 R136, R16, R134, R200 ;  /* 0x000000861088723c */ /* 0x000fe200000018c8 */
[----:B-1----:R-:W-:-:S07]  /*18a90*/  LOP3.LUT R2, R3, 0x6, RZ, 0xc0, !PT ;  /* 0x0000000603027812 */ /* 0x002fce00078ec0ff */
[C---:B------:R-:W-:Y:S01]  /*18aa0*/  HMMA.16816.F32 R132, R16.reuse, R32, R196 ;  /* 0x000000201084723c */ /* 0x040fe200000018c4 */
[----:B------:R-:W-:Y:S01]  /*18ab0*/  IMAD R0, R0, 0x20, R2 ;  /* 0x0000002000007824 */ /* 0x000fe200078e0202 */
[----:B------:R1:W-:Y:S06]  /*18ac0*/  STL [R1+0x6c], R2 ;  /* 0x00006c0201007387 */ /* 0x0003ec0000100800 */
[----:B------:R-:W-:Y:S08]  /*18ad0*/  HMMA.16816.F32 R16, R16, R34, R192 ;  /* 0x000000221010723c */ /* 0x000ff000000018c0 */
[C---:B--2---:R-:W-:Y:S08]  /*18ae0*/  HMMA.16816.F32 R188, R8.reuse, R20, R188 ;  /* 0x0000001408bc723c */ /* 0x044ff000000018bc */
[----:B------:R-:W-:Y:S01]  /*18af0*/  HMMA.16816.F32 R184, R8, R22, R184 ;  /* 0x0000001608b8723c */ /* 0x000fe200000018b8 */
[----:B-1----:R-:W-:-:S07]  /*18b00*/  IADD3 R2, PT, PT, R227, 0x8, RZ ;  /* 0x00000008e3027810 */ /* 0x002fce0007ffe0ff */
[C---:B----4-:R-:W-:Y:S08]  /*18b10*/  HMMA.16816.F32 R192, R8.reuse, R24, R180 ;  /* 0x0000001808c0723c */ /* 0x050ff000000018b4 */
[----:B------:R-:W-:Y:S01]  /*18b20*/  HMMA.16816.F32 R196, R8, R26, R176 ;  /* 0x0000001a08c4723c */ /* 0x000fe200000018b0 */
[C---:B------:R-:W-:Y:S02]  /*18b30*/  VIADD R11, R0.reuse, UR21 ;  /* 0x00000015000b7c36 */ /* 0x040fe40008000000 */
[----:B------:R-:W-:-:S02]  /*18b40*/  VIADD R9, R0, 0xffffff78 ;  /* 0xffffff7800097836 */ /* 0x000fc40000000000 */
[----:B------:R-:W-:Y:S02]  /*18b50*/  VIADD R8, R0, 0xffffff71 ;  /* 0xffffff7100087836 */ /* 0x000fe40000000000 */
[----:B------:R-:W-:Y:S01]  /*18b60*/  VIADD R10, R2, -UR8 ;  /* 0x80000008020a7c36 */ /* 0x000fe20008000000 */
[C---:B------:R-:W-:Y:S08]  /*18b70*/  HMMA.16816.F32 R176, R12.reuse, R24, R132 ;  /* 0x000000180cb0723c */ /* 0x040ff00000001884 */
[----:B------:R-:W-:Y:S01]  /*18b80*/  HMMA.16816.F32 R132, R12, R26, R16 ;  /* 0x0000001a0c84723c */ /* 0x000fe20000001810 */
[----:B------:R-:W-:-:S02]  /*18b90*/  VIADD R16, R11, 0xffffff60 ;  /* 0xffffff600b107836 */ /* 0x000fc40000000000 */
[----:B------:R-:W-:Y:S02]  /*18ba0*/  VIADD R17, R11, 0xffffff78 ;  /* 0xffffff780b117836 */ /* 0x000fe40000000000 */
[----:B------:R-:W-:-:S03]  /*18bb0*/  IMAD.IADD R5, R2, 0x1, -R16 ;  /* 0x0000000102057824 */ /* 0x000fc600078e0a10 */
[C---:B------:R-:W-:Y:S01]  /*18bc0*/  HMMA.16816.F32 R172, R12.reuse, R20, R172 ;  /* 0x000000140cac723c */ /* 0x040fe200000018ac */
[----:B------:R-:W-:Y:S02]  /*18bd0*/  IADD3 R19, PT, PT, R2, -R17, RZ ;  /* 0x8000001102137210 */ /* 0x000fe40007ffe0ff */
[----:B------:R-:W-:Y:S02]  /*18be0*/  IABS R6, R5 ;  /* 0x0000000500067213 */ /* 0x000fe40000000000 */
[----:B------:R-:W-:Y:S02]  /*18bf0*/  IABS R25, R19 ;  /* 0x0000001300197213 */ /* 0x000fe40000000000 */
[----:B------:R-:W-:Y:S01]  /*18c00*/  I2FP.F32.S32 R6, R6 ;  /* 0x0000000600067245 */ /* 0x000fe20000201400 */
[----:B------:R-:W-:Y:S01]  /*18c10*/  HMMA.16816.F32 R136, R12, R22, R136 ;  /* 0x000000160c88723c */ /* 0x000fe20000001888 */
[C---:B------:R-:W-:Y:S01]  /*18c20*/  VIADD R15, R11.reuse, 0xffffff61 ;  /* 0xffffff610b0f7836 */ /* 0x040fe20000000000 */
[----:B------:R-:W-:Y:S01]  /*18c30*/  IADD3 R14, PT, PT, R11, -0x98, RZ ;  /* 0xffffff680b0e7810 */ /* 0x000fe20007ffe0ff */
[C---:B------:R-:W-:Y:S01]  /*18c40*/  VIADD R13, R0.reuse, 0xffffff69 ;  /* 0xffffff69000d7836 */ /* 0x040fe20000000000 */
[----:B------:R-:W-:Y:S01]  /*18c50*/  IADD3 R12, PT, PT, R0, -0x90, RZ ;  /* 0xffffff70000c7810 */ /* 0x000fe20007ffe0ff */
[C---:B------:R-:W-:Y:S01]  /*18c60*/  IMAD.IADD R3, R2.reuse, 0x1, -R15 ;  /* 0x0000000102037824 */ /* 0x040fe200078e0a0f */
[----:B------:R-:W-:-:S04]  /*18c70*/  IADD3 R7, PT, PT, R2, -R14, RZ ;  /* 0x8000000e02077210 */ /* 0x000fc80007ffe0ff */
[----:B------:R-:W-:Y:S01]  /*18c80*/  IABS R5, R3 ;  /* 0x0000000300057213 */ /* 0x000fe20000000000 */
[----:B------:R-:W-:Y:S01]  /*18c90*/  FFMA.FTZ R29, R6, -UR5, R174 ;  /* 0x80000005061d7c23 */ /* 0x000fe200080100ae */
[----:B------:R-:W-:Y:S01]  /*18ca0*/  IABS R3, R7 ;  /* 0x0000000700037213 */ /* 0x000fe20000000000 */
[C---:B------:R-:W-:Y:S01]  /*18cb0*/  VIADD R7, R0.reuse, 0xffffff60 ;  /* 0xffffff6000077836 */ /* 0x040fe20000000000 */
[----:B------:R-:W-:Y:S02]  /*18cc0*/  I2FP.F32.S32 R5, R5 ;  /* 0x0000000500057245 */ /* 0x000fe40000201400 */
[----:B------:R-:W-:Y:S02]  /*18cd0*/  I2FP.F32.S32 R3, R3 ;  /* 0x0000000300037245 */ /* 0x000fe40000201400 */
[C---:B------:R-:W-:Y:S01]  /*18ce0*/  IADD3 R6, PT, PT, R0.reuse, -0x9f, RZ ;  /* 0xffffff6100067810 */ /* 0x040fe20007ffe0ff */
[----:B------:R-:W-:Y:S01]  /*18cf0*/  FFMA.FTZ R28, R5, -UR5, R175 ;  /* 0x80000005051c7c23 */ /* 0x000fe200080100af */
[----:B------:R-:W-:-:S02]  /*18d00*/  VIADD R5, R0, 0xffffff68 ;  /* 0xffffff6800057836 */ /* 0x000fc40000000000 */
[----:B------:R-:W-:Y:S01]  /*18d10*/  FFMA.FTZ R27, R3, -UR5, R138 ;  /* 0x80000005031b7c23 */ /* 0x000fe2000801008a */
[----:B------:R-:W-:Y:S01]  /*18d20*/  IADD3 R3, PT, PT, R0, -0x87, RZ ;  /* 0xffffff7900037810 */ /* 0x000fe20007ffe0ff */
[----:B------:R-:W-:Y:S01]  /*18d30*/  VIADD R0, R227, 0x40 ;  /* 0x00000040e3007836 */ /* 0x000fe20000000000 */
[----:B------:R-:W-:Y:S01]  /*18d40*/  BAR.SYNC.DEFER_BLOCKING 0x0 ;  /* 0x0000000000007b1d */ /* 0x000fe20000010000 */
[----:B------:R-:W-:Y:S02]  /*18d50*/  ISETP.GT.AND P0, PT, R10, R7, PT ;  /* 0x000000070a00720c */ /* 0x000fe40003f04270 */
[----:B------:R-:W-:Y:S01]  /*18d60*/  IMAD.IADD R18, R0, 0x1, -R16 ;  /* 0x0000000100127824 */ /* 0x000fe200078e0a10 */
[C---:B------:R-:W-:Y:S02]  /*18d70*/  ISETP.GT.AND P6, PT, R10.reuse, R6, PT ;  /* 0x000000060a00720c */ /* 0x040fe40003fc4270 */
[----:B------:R-:W-:Y:S02]  /*18d80*/  P2R R26, PR, RZ, 0x1 ;  /* 0x00000001ff1a7803 */ /* 0x000fe40000000000 */
[----:B------:R-:W-:-:S02]  /*18d90*/  ISETP.GT.AND P5, PT, R10, R5, PT ;  /* 0x000000050a00720c */ /* 0x000fc40003fa4270 */
[----:B------:R-:W-:Y:S01]  /*18da0*/  IABS R24, R18 ;  /* 0x0000001200187213 */ /* 0x000fe20000000000 */
[----:B------:R-:W-:Y:S10]  /*18db0*/  BRA.U !UP0, `(.L_x_2724) ;  /* 0x0000000108ac7547 */ /* 0x000ff4000b800000 */
[----:B------:R-:W2:Y:S04]  /*18dc0*/  LDL R241, [R1+0x54] ;  /* 0x0000540001f17983 */ /* 0x000ea80000100800 */
[----:B------:R-:W3:Y:S01]  /*18dd0*/  LDL R242, [R1+0x50] ;  /* 0x0000500001f27983 */ /* 0x000ee20000100800 */
[----:B------:R-:W-:-:S04]  /*18de0*/  UIADD3 UR14, UPT, UPT, UR24, -0x6, URZ ;  /* 0xfffffffa180e7890 */ /* 0x000fc8000fffe0ff */
[----:B------:R-:W-:-:S04]  /*18df0*/  UIMAD.WIDE.U32 UR34, UR14, UR10, URZ ;  /* 0x0000000a0e2272a5 */ /* 0x000fc8000f8e00ff */
[----:B------:R-:W-:Y:S02]  /*18e00*/  UIMAD UR14, UR14, UR11, UR35 ;  /* 0x0000000b0e0e72a4 */ /* 0x000fe4000f8e0223 */
[----:B------:R-:W-:Y:S02]  /*18e10*/  USHF.L.U32 UR9, UR34, 0x5, URZ ;  /* 0x0000000522097899 */ /* 0x000fe400080006ff */
[----:B------:R-:W-:-:S04]  /*18e20*/  USHF.L.U64.HI UR14, UR34, 0x5, UR14 ;  /* 0x00000005220e7899 */ /* 0x000fc8000801020e */
[----:B------:R-:W-:Y:S01]  /*18e30*/  IMAD.U32 R18, RZ, RZ, UR9 ;  /* 0x00000009ff127e24 */ /* 0x000fe2000f8e00ff */
[----:B------:R-:W-:Y:S01]  /*18e40*/  MOV R21, UR9 ;  /* 0x0000000900157c02 */ /* 0x000fe20008000f00 */
[----:B------:R-:W-:Y:S01]  /*18e50*/  IMAD.U32 R20, RZ, RZ, UR9 ;  /* 0x00000009ff147e24 */ /* 0x000fe2000f8e00ff */
[----:B------:R-:W-:Y:S01]  /*18e60*/  ULEA UR9, UP0, UR10, UR9, 0x4 ;  /* 0x000000090a097291 */ /* 0x000fe2000f8020ff */
[----:B------:R-:W-:-:S03]  /*18e70*/  IMAD.U32 R19, RZ, RZ, UR14 ;  /* 0x0000000eff137e24 */ /* 0x000fc6000f8e00ff */
[----:B------:R-:W-:Y:S02]  /*18e80*/  ULEA.HI.X UR10, UR10, UR14, UR11, 0x4, UP0 ;  /* 0x0000000e0a0a7291 */ /* 0x000fe400080f240b */
[----:B------:R-:W-:Y:S01]  /*18e90*/  IMAD.U32 R32, RZ, RZ, UR9 ;  /* 0x00000009ff207e24 */ /* 0x000fe2000f8e00ff */
[----:B--2---:R-:W-:-:S04]  /*18ea0*/  @!P4 LEA R22, P0, R18, R241, 0x1 ;  /* 0x000000f11216c211 */ /* 0x004fc800078008ff */
[-CC-:B---3--:R-:W-:Y:S02]  /*18eb0*/  @!P4 LEA.HI.X R23, R20, R242.reuse, R19.reuse, 0x1, P0 ;  /* 0x000000f21417c211 */ /* 0x188fe400000f0c13 */
[-C--:B------:R-:W-:Y:S01]  /*18ec0*/  @!P3 LEA R20, P0, R18, R241.reuse, 0x1 ;  /* 0x000000f11214b211 */ /* 0x080fe200078008ff */
[----:B------:R-:W-:Y:S02]  /*18ed0*/  IMAD.U32 R18, RZ, RZ, UR9 ;  /* 0x00000009ff127e24 */ /* 0x000fe4000f8e00ff */
[----:B------:R-:W-:Y:S01]  /*18ee0*/  @!PT LDS RZ, [RZ] ;  /* 0x00000000fffff984 */ /* 0x000fe20000000800 */
[----:B------:R-:W-:Y:S01]  /*18ef0*/  @!PT LDS RZ, [RZ] ;  /* 0x00000000fffff984 */ /* 0x000fe20000000800 */
[----:B------:R-:W-:Y:S01]  /*18f00*/  @!PT LDS RZ, [RZ] ;  /* 0x00000000fffff984 */ /* 0x000fe20000000800 */
[----:B------:R1:W-:Y:S01]  /*18f10*/  @!P4 LDGSTS.E.BYPASS.LTC128B.128 [R220+0x8000], desc[UR28][R22.64] ;  /* 0x0800000016dccfae */ /* 0x0003e2000b981a1c */
[----:B------:R-:W-:Y:S02]  /*18f20*/  @!P3 LEA.HI.X R21, R21, R242, R19, 0x1, P0 ;  /* 0x000000f21515b211 */ /* 0x000fe400000f0c13 */
[----:B------:R-:W-:Y:S01]  /*18f30*/  MOV R19, UR10 ;  /* 0x0000000a00137c02 */ /* 0x000fe20008000f00 */
[----:B------:R1:W-:Y:S01]  /*18f40*/  @P4 STS.128 [R220+0x8000], RZ ;  /* 0x008000ffdc004388 */ /* 0x0003e20000000c00 */
[----:B------:R-:W-:-:S03]  /*18f50*/  LEA R18, P0, R18, R241, 0x1 ;  /* 0x000000f112127211 */ /* 0x000fc600078008ff */
[----:B------:R-:W-:Y:S01]  /*18f60*/  @!PT LDS RZ, [RZ] ;  /* 0x00000000fffff984 */ /* 0x000fe20000000800 */
[----:B------:R-:W-:Y:S01]  /*18f70*/  @!PT LDS RZ, [RZ] ;  /* 0x00000000fffff984 */ /* 0x000fe20000000800 */
[----:B------:R-:W-:Y:S01]  /*18f80*/  @!PT LDS RZ, [RZ] ;  /* 0x00000000fffff984 */ /* 0x000fe20000000800 */
[----:B------:R1:W-:Y:S01]  /*18f90*/  @!P3 LDGSTS.E.BYPASS.LTC128B.128 [R220+0x9000], desc[UR28][R20.64+0x80] ;  /* 0x0900008014dcbfae */ /* 0x0003e2000b981a1c */
[----:B------:R-:W-:-:S03]  /*18fa0*/  LEA.HI.X R19, R32, R242, R19, 0x1, P0 ;  /* 0x000000f220137211 */ /* 0x000fc600000f0c13 */
        /* <DEDUP_REMOVED lines=12> */
.L_x_2724:
[----:B------:R-:W2:Y:S01]  /*19070*/  LDL.64 R234, [R1+0xa8] ;  /* 0x0000a80001ea7983 */ /* 0x000ea20000100a00 */
[----:B-1----:R-:W-:Y:S01]  /*19080*/  IMAD.MOV.U32 R19, RZ, RZ, R25 ;  /* 0x000000ffff137224 */ /* 0x002fe200078e0019 */
[----:B------:R-:W-:Y:S01]  /*19090*/  ISETP.NE.AND P4, PT, R26, RZ, PT ;  /* 0x000000ff1a00720c */ /* 0x000fe20003f85270 */
[----:B------:R-:W-:Y:S01]  /*190a0*/  IMAD.MOV.U32 R18, RZ, RZ, R24 ;  /* 0x000000ffff127224 */ /* 0x000fe200078e0018 */
[----:B------:R-:W3:Y:S01]  /*190b0*/  LDL.64 R232, [R1+0x88] ;  /* 0x0000880001e87983 */ /* 0x000ee20000100a00 */
[----:B------:R-:W-:Y:S01]  /*190c0*/  FSEL R175, R28, -INF , !P6 ;  /* 0xff8000001caf7808 */ /* 0x000fe20007000000 */
[C---:B------:R-:W-:Y:S01]  /*190d0*/  VIADD R25, R11.reuse, 0xffffff69 ;  /* 0xffffff690b197836 */ /* 0x040fe20000000000 */
[----:B------:R-:W-:Y:S01]  /*190e0*/  I2FP.F32.S32 R19, R19 ;  /* 0x0000001300137245 */ /* 0x000fe20000201400 */
[----:B------:R-:W-:Y:S01]  /*190f0*/  VIADD R24, R11, 0xffffff70 ;  /* 0xffffff700b187836 */ /* 0x000fe20000000000 */
[----:B------:R-:W-:Y:S01]  /*19100*/  FSEL R174, R29, -INF , !P4 ;  /* 0xff8000001dae7808 */ /* 0x000fe20006000000 */
[----:B------:R-:W-:Y:S01]  /*19110*/  IMAD.IADD R20, R2, 0x1, -R25 ;  /* 0x0000000102147824 */ /* 0x000fe200078e0a19 */
[----:B------:R-:W-:Y:S01]  /*19120*/  FSEL R183, R27, -INF , !P5 ;  /* 0xff8000001bb77808 */ /* 0x000fe20006800000 */
[----:B------:R-:W-:Y:S01]  /*19130*/  FFMA.FTZ R22, R19, -UR5, R134 ;  /* 0x8000000513167c23 */ /* 0x000fe20008010086 */
[----:B------:R-:W-:Y:S01]  /*19140*/  ISETP.GT.AND P3, PT, R10, R13, PT ;  /* 0x0000000d0a00720c */ /* 0x000fe20003f64270 */
[----:B------:R-:W-:Y:S01]  /*19150*/  IMAD.IADD R19, R0, 0x1, -R14 ;  /* 0x0000000100137824 */ /* 0x000fe200078e0a0e */
[C---:B------:R-:W-:Y:S01]  /*19160*/  ISETP.GT.AND P0, PT, R10.reuse, R12, PT ;  /* 0x0000000c0a00720c */ /* 0x040fe20003f04270 */
[C---:B------:R-:W-:Y:S01]  /*19170*/  VIADD R28, R11.reuse, 0xffffff71 ;  /* 0xffffff710b1c7836 */ /* 0x040fe20000000000 */
[----:B------:R-:W-:Y:S01]  /*19180*/  ISETP.GT.AND P4, PT, R10, R9, PT ;  /* 0x000000090a00720c */ /* 0x000fe20003f84270 */
[----:B------:R-:W-:Y:S01]  /*19190*/  VIADD R34, R11, 0xffffff79 ;  /* 0xffffff790b227836 */ /* 0x000fe20000000000 */
[----:B------:R-:W-:Y:S01]  /*191a0*/  I2FP.F32.S32 R18, R18 ;  /* 0x0000001200127245 */ /* 0x000fe20000201400 */
[----:B------:R-:W-:Y:S01]  /*191b0*/  IMAD.IADD R11, R2, 0x1, -R24 ;  /* 0x00000001020b7824 */ /* 0x000fe200078e0a18 */
[C---:B------:R-:W-:Y:S01]  /*191c0*/  ISETP.GT.AND P6, PT, R10.reuse, R8, PT ;  /* 0x000000080a00720c */ /* 0x040fe20003fc4270 */
[----:B------:R-:W-:Y:S01]  /*191d0*/  VIADD R33, R227, 0x48 ;  /* 0x00000048e3217836 */ /* 0x000fe20000000000 */
[----:B------:R-:W-:Y:S01]  /*191e0*/  ISETP.GT.AND P5, PT, R10, R3, PT ;  /* 0x000000030a00720c */ /* 0x000fe20003fa4270 */
[----:B------:R-:W-:-:S02]  /*191f0*/  IMAD.IADD R10, R0, 0x1, -R15 ;  /* 0x00000001000a7824 */ /* 0x000fc400078e0a0f */
[----:B------:R-:W-:Y:S01]  /*19200*/  FFMA.FTZ R23, R18, -UR5, R188 ;  /* 0x8000000512177c23 */ /* 0x000fe200080100bc */
[----:B------:R-:W-:Y:S02]  /*19210*/  FSEL R210, R22, -INF , !P4 ;  /* 0xff80000016d27808 */ /* 0x000fe40006000000 */
[----:B------:R-:W-:Y:S02]  /*19220*/  IABS R18, R10 ;  /* 0x0000000a00127213 */ /* 0x000fe40000000000 */
[----:B------:R-:W-:Y:S02]  /*19230*/  IABS R10, R19 ;  /* 0x00000013000a7213 */ /* 0x000fe40000000000 */
[----:B------:R-:W-:Y:S01]  /*19240*/  IABS R19, R20 ;  /* 0x0000001400137213 */ /* 0x000fe20000000000 */
[----:B------:R-:W-:-:S04]  /*19250*/  IMAD.MOV.U32 R20, RZ, RZ, R18 ;  /* 0x000000ffff147224 */ /* 0x000fc800078e0012 */
[----:B------:R-:W-:Y:S01]  /*19260*/  IMAD.MOV.U32 R18, RZ, RZ, R19 ;  /* 0x000000ffff127224 */ /* 0x000fe200078e0013 */
[----:B------:R-:W-:Y:S02]  /*19270*/  I2FP.F32.S32 R19, R10 ;  /* 0x0000000a00137245 */ /* 0x000fe40000201400 */
[----:B------:R-:W-:Y:S02]  /*19280*/  I2FP.F32.S32 R20, R20 ;  /* 0x0000001400147245 */ /* 0x000fe40000201400 */
[----:B------:R-:W-:-:S03]  /*19290*/  I2FP.F32.S32 R10, R18 ;  /* 0x00000012000a7245 */ /* 0x000fc60000201400 */
[----:B------:R-:W-:Y:S01]  /*192a0*/  FFMA.FTZ R21, R20, -UR5, R189 ;  /* 0x8000000514157c23 */ /* 0x000fe200080100bd */
[----:B------:R-:W-:Y:S01]  /*192b0*/  FFMA.FTZ R20, R19, -UR5, R184 ;  /* 0x8000000513147c23 */ /* 0x000fe200080100b8 */
[----:B------:R-:W-:Y:S01]  /*192c0*/  FFMA.FTZ R18, R10, -UR5, R139 ;  /* 0x800000050a127c23 */ /* 0x000fe2000801008b */
[C---:B------:R-:W-:Y:S01]  /*192d0*/  IMAD.IADD R10, R2.reuse, 0x1, -R28 ;  /* 0x00000001020a7824 */ /* 0x040fe200078e0a1c */
[----:B------:R-:W-:Y:S01]  /*192e0*/  IABS R19, R11 ;  /* 0x0000000b00137213 */ /* 0x000fe20000000000 */
[----:B------:R-:W-:-:S03]  /*192f0*/  IMAD.IADD R2, R2, 0x1, -R34 ;  /* 0x0000000102027824 */ /* 0x000fc600078e0a22 */
[----:B------:R-:W-:Y:S02]  /*19300*/  IABS R10, R10 ;  /* 0x0000000a000a7213 */ /* 0x000fe40000000000 */
[----:B------:R-:W-:Y:S01]  /*19310*/  IABS R11, R2 ;  /* 0x00000002000b7213 */ /* 0x000fe20000000000 */
[----:B------:R-:W-:Y:S01]  /*19320*/  IMAD.MOV.U32 R2, RZ, RZ, R19 ;  /* 0x000000ffff027224 */ /* 0x000fe200078e0013 */
[----:B------:R-:W-:Y:S02]  /*19330*/  I2FP.F32.S32 R10, R10 ;  /* 0x0000000a000a7245 */ /* 0x000fe40000201400 */
[----:B------:R-:W-:Y:S02]  /*19340*/  I2FP.F32.S32 R19, R11 ;  /* 0x0000000b00137245 */ /* 0x000fe40000201400 */
[----:B------:R-:W-:Y:S01]  /*19350*/  I2FP.F32.S32 R2, R2 ;  /* 0x0000000200027245 */ /* 0x000fe20000201400 */
[----:B------:R-:W-:Y:S02]  /*19360*/  FFMA.FTZ R10, R10, -UR5, R179 ;  /* 0x800000050a0a7c23 */ /* 0x000fe400080100b3 */
[----:B------:R-:W-:Y:S01]  /*19370*/  FFMA.FTZ R19, R19, -UR5, R135 ;  /* 0x8000000513137c23 */ /* 0x000fe20008010087 */
[----:B------:R-:W-:Y:S01]  /*19380*/  FSEL R135, R18, -INF , !P3 ;  /* 0xff80000012877808 */ /* 0x000fe20005800000 */
[----:B------:R-:W-:Y:S01]  /*19390*/  FFMA.FTZ R11, R2, -UR5, R178 ;  /* 0x80000005020b7c23 */ /* 0x000fe200080100b2 */
[----:B------:R-:W-:Y:S01]  /*193a0*/  FSEL R184, R10, -INF , !P6 ;  /* 0xff8000000ab87808 */ /* 0x000fe20007000000 */
[----:B------:R-:W-:Y:S01]  /*193b0*/  IMAD.IADD R10, R227, 0x1, -R16 ;  /* 0x00000001e30a7824 */ /* 0x000fe200078e0a10 */
[----:B------:R-:W-:Y:S01]  /*193c0*/  FSEL R200, R19, -INF , !P5 ;  /* 0xff80000013c87808 */ /* 0x000fe20006800000 */
[C---:B------:R-:W-:Y:S01]  /*193d0*/  IMAD.IADD R18, R0.reuse, 0x1, -R17 ;  /* 0x0000000100127824 */ /* 0x040fe200078e0a11 */
[----:B------:R-:W-:Y:S01]  /*193e0*/  FSEL R139, R11, -INF , !P0 ;  /* 0xff8000000b8b7808 */ /* 0x000fe20004000000 */
[----:B------:R-:W-:Y:S01]  /*193f0*/  VIADD R2, R0, -UR8 ;  /* 0x8000000800027c36 */ /* 0x000fe20008000000 */
[----:B------:R-:W-:-:S02]  /*19400*/  IABS R11, R10 ;  /* 0x0000000a000b7213 */ /* 0x000fc40000000000 */
[----:B------:R-:W-:Y:S01]  /*19410*/  IABS R10, R18 ;  /* 0x00000012000a7213 */ /* 0x000fe20000000000 */
[----:B------:R-:W-:Y:S01]  /*19420*/  IMAD.IADD R18, R0, 0x1, -R25 ;  /* 0x0000000100127824 */ /* 0x000fe200078e0a19 */
[C---:B------:R-:W-:Y:S02]  /*19430*/  ISETP.GT.AND P0, PT, R2.reuse, R6, PT ;  /* 0x000000060200720c */ /* 0x040fe40003f04270 */
[----:B------:R-:W-:Y:S02]  /*19440*/  I2FP.F32.S32 R10, R10 ;  /* 0x0000000a000a7245 */ /* 0x000fe40000201400 */
[C---:B------:R-:W-:Y:S02]  /*19450*/  ISETP.GT.AND P3, PT, R2.reuse, R7, PT ;  /* 0x000000070200720c */ /* 0x040fe40003f64270 */
[----:B------:R-:W-:Y:S02]  /*19460*/  ISETP.GT.AND P4, PT, R2, R5, PT ;  /* 0x000000050200720c */ /* 0x000fe40003f84270 */
[----:B------:R-:W-:Y:S01]  /*19470*/  FSEL R32, R21, -INF , !P0 ;  /* 0xff80000015207808 */ /* 0x000fe20004000000 */
[----:B------:R-:W-:Y:S01]  /*19480*/  FFMA.FTZ R21, R10, -UR5, R196 ;  /* 0x800000050a157c23 */ /* 0x000fe200080100c4 */
[----:B------:R-:W-:Y:S01]  /*19490*/  FSEL R29, R23, -INF , !P3 ;  /* 0xff800000171d7808 */ /* 0x000fe20005800000 */
[--C-:B------:R-:W-:Y:S01]  /*194a0*/  IMAD.IADD R10, R227, 0x1, -R15.reuse ;  /* 0x00000001e30a7824 */ /* 0x100fe200078e0a0f */
[----:B------:R-:W-:Y:S01]  /*194b0*/  I2FP.F32.S32 R11, R11 ;  /* 0x0000000b000b7245 */ /* 0x000fe20000201400 */
[----:B------:R-:W-:Y:S01]  /*194c0*/  IMAD.IADD R15, R33, 0x1, -R15 ;  /* 0x00000001210f7824 */ /* 0x000fe200078e0a0f */
[----:B------:R-:W-:-:S02]  /*194d0*/  FSEL R35, R20, -INF , !P4 ;  /* 0xff80000014237808 */ /* 0x000fc40006000000 */
[C---:B------:R-:W-:Y:S01]  /*194e0*/  ISETP.GT.AND P6, PT, R2.reuse, R13, PT ;  /* 0x0000000d0200720c */ /* 0x040fe20003fc4270 */
[----:B------:R-:W-:Y:S01]  /*194f0*/  FFMA.FTZ R22, R11, -UR5, R172 ;  /* 0x800000050b167c23 */ /* 0x000fe200080100ac */
[C---:B------:R-:W-:Y:S02]  /*19500*/  ISETP.GT.AND P5, PT, R2.reuse, R12, PT ;  /* 0x0000000c0200720c */ /* 0x040fe40003fa4270 */
[C---:B------:R-:W-:Y:S02]  /*19510*/  ISETP.GT.AND P3, PT, R2.reuse, R8, PT ;  /* 0x000000080200720c */ /* 0x040fe40003f64270 */
[C---:B------:R-:W-:Y:S02]  /*19520*/  ISETP.GT.AND P0, PT, R2.reuse, R9, PT ;  /* 0x000000090200720c */ /* 0x040fe40003f04270 */
[----:B------:R-:W-:Y:S01]  /*19530*/  ISETP.GT.AND P4, PT, R2, R3, PT ;  /* 0x000000030200720c */ /* 0x000fe20003f84270 */
[--C-:B------:R-:W-:Y:S01]  /*19540*/  IMAD.IADD R2, R227, 0x1, -R14.reuse ;  /* 0x00000001e3027824 */ /* 0x100fe200078e0a0e */
[----:B------:R-:W-:Y:S01]  /*19550*/  IABS R11, R10 ;  /* 0x0000000a000b7213 */ /* 0x000fe20000000000 */
[----:B------:R-:W-:Y:S01]  /*19560*/  IMAD.IADD R14, R33, 0x1, -R14 ;  /* 0x00000001210e7824 */ /* 0x000fe200078e0a0e */
[----:B------:R-:W-:-:S02]  /*19570*/  FSEL R134, R21, -INF , !P0 ;  /* 0xff80000015867808 */ /* 0x000fc40004000000 */
[----:B------:R-:W-:Y:S02]  /*19580*/  IABS R10, R2 ;  /* 0x00000002000a7213 */ /* 0x000fe40000000000 */
[----:B------:R-:W-:Y:S02]  /*19590*/  IABS R2, R18 ;  /* 0x0000001200027213 */ /* 0x000fe40000000000 */
[----:B------:R-:W-:Y:S02]  /*195a0*/  I2FP.F32.S32 R10, R10 ;  /* 0x0000000a000a7245 */ /* 0x000fe40000201400 */
[----:B------:R-:W-:Y:S02]  /*195b0*/  I2FP.F32.S32 R2, R2 ;  /* 0x0000000200027245 */ /* 0x000fe40000201400 */
[----:B------:R-:W-:Y:S01]  /*195c0*/  I2FP.F32.S32 R11, R11 ;  /* 0x0000000b000b7245 */ /* 0x000fe20000201400 */
[----:B------:R-:W-:Y:S01]  /*195d0*/  FFMA.FTZ R19, R10, -UR5, R136 ;  /* 0x800000050a137c23 */ /* 0x000fe20008010088 */
[----:B------:R-:W-:-:S02]  /*195e0*/  IMAD.IADD R10, R0, 0x1, -R24 ;  /* 0x00000001000a7824 */ /* 0x000fc400078e0a18 */
[----:B------:R-:W-:Y:S01]  /*195f0*/  FFMA.FTZ R18, R2, -UR5, R185 ;  /* 0x8000000502127c23 */ /* 0x000fe200080100b9 */
[C---:B------:R-:W-:Y:S02]  /*19600*/  IMAD.IADD R2, R0.reuse, 0x1, -R28 ;  /* 0x0000000100027824 */ /* 0x040fe400078e0a1c */
[----:B------:R-:W-:Y:S01]  /*19610*/  FFMA.FTZ R20, R11, -UR5, R173 ;  /* 0x800000050b147c23 */ /* 0x000fe200080100ad */
[----:B------:R-:W-:Y:S01]  /*19620*/  IMAD.IADD R0, R0, 0x1, -R34 ;  /* 0x0000000100007824 */ /* 0x000fe200078e0a22 */
[----:B------:R-:W-:Y:S02]  /*19630*/  IABS R11, R10 ;  /* 0x0000000a000b7213 */ /* 0x000fe40000000000 */
[----:B------:R-:W-:Y:S02]  /*19640*/  IABS R2, R2 ;  /* 0x0000000200027213 */ /* 0x000fe40000000000 */
[----:B------:R-:W-:Y:S01]  /*19650*/  IABS R10, R0 ;  /* 0x00000000000a7213 */ /* 0x000fe20000000000 */
[----:B------:R-:W-:Y:S01]  /*19660*/  IMAD.MOV.U32 R0, RZ, RZ, R11 ;  /* 0x000000ffff007224 */ /* 0x000fe200078e000b */
[----:B------:R-:W-:-:S02]  /*19670*/  I2FP.F32.S32 R2, R2 ;  /* 0x0000000200027245 */ /* 0x000fc40000201400 */
[----:B------:R-:W-:Y:S02]  /*19680*/  I2FP.F32.S32 R23, R10 ;  /* 0x0000000a00177245 */ /* 0x000fe40000201400 */
[----:B------:R-:W-:Y:S01]  /*19690*/  I2FP.F32.S32 R0, R0 ;  /* 0x0000000000007245 */ /* 0x000fe20000201400 */
[----:B------:R-:W-:Y:S01]  /*196a0*/  FFMA.FTZ R10, R2, -UR5, R193 ;  /* 0x80000005020a7c23 */ /* 0x000fe200080100c1 */
[----:B------:R-:W-:Y:S01]  /*196b0*/  FSEL R27, R18, -INF , !P6 ;  /* 0xff800000121b7808 */ /* 0x000fe20007000000 */
[----:B------:R-:W-:Y:S02]  /*196c0*/  FFMA.FTZ R2, R23, -UR5, R197 ;  /* 0x8000000517027c23 */ /* 0x000fe400080100c5 */
[----:B------:R-:W-:Y:S01]  /*196d0*/  FFMA.FTZ R11, R0, -UR5, R192 ;  /* 0x80000005000b7c23 */ /* 0x000fe200080100c0 */
[C---:B------:R-:W-:Y:S01]  /*196e0*/  VIADD R0, R227.reuse, -UR8 ;  /* 0x80000008e3007c36 */ /* 0x040fe20008000000 */
[----:B------:R-:W-:Y:S01]  /*196f0*/  FSEL R182, R10, -INF , !P3 ;  /* 0xff8000000ab67808 */ /* 0x000fe20005800000 */
[----:B------:R-:W-:Y:S01]  /*19700*/  IMAD.IADD R10, R227, 0x1, -R25 ;  /* 0x00000001e30a7824 */ /* 0x000fe200078e0a19 */
[----:B------:R-:W-:Y:S01]  /*19710*/  FSEL R188, R2, -INF , !P4 ;  /* 0xff80000002bc7808 */ /* 0x000fe20006000000 */
[----:B------:R-:W-:Y:S01]  /*19720*/  IMAD.IADD R2, R33, 0x1, -R16 ;  /* 0x0000000121027824 */ /* 0x000fe200078e0a10 */
        /* <DEDUP_REMOVED lines=15> */
[----:B------:R-:W-:-:S05]  /*19820*/  IABS R0, R0 ;  /* 0x0000000000007213 */ /* 0x000fca0000000000 */
[----:B------:R-:W-:Y:S02]  /*19830*/  IMAD.MOV.U32 R10, RZ, RZ, R0 ;  /* 0x000000ffff0a7224 */ /* 0x000fe400078e0000 */
[----:B------:R-:W-:-:S03]  /*19840*/  IMAD.MOV.U32 R0, RZ, RZ, R2 ;  /* 0x000000ffff007224 */ /* 0x000fc600078e0002 */
[----:B------:R-:W-:Y:S02]  /*19850*/  I2FP.F32.S32 R2, R10 ;  /* 0x0000000a00027245 */ /* 0x000fe40000201400 */
[----:B------:R-:W-:Y:S02]  /*19860*/  I2FP.F32.S32 R0, R0 ;  /* 0x0000000000007245 */ /* 0x000fe40000201400 */
[----:B------:R-:W-:Y:S01]  /*19870*/  I2FP.F32.S32 R10, R11 ;  /* 0x0000000b000a7245 */ /* 0x000fe20000201400 */
[----:B------:R-:W-:Y:S01]  /*19880*/  FFMA.FTZ R18, R2, -UR5, R132 ;  /* 0x8000000502127c23 */ /* 0x000fe20008010084 */
[C---:B------:R-:W-:Y:S02]  /*19890*/  IMAD.IADD R2, R227.reuse, 0x1, -R24 ;  /* 0x00000001e3027824 */ /* 0x040fe400078e0a18 */
[----:B------:R-:W-:Y:S01]  /*198a0*/  FFMA.FTZ R16, R0, -UR5, R137 ;  /* 0x8000000500107c23 */ /* 0x000fe20008010089 */
[C---:B------:R-:W-:Y:S02]  /*198b0*/  IMAD.IADD R0, R227.reuse, 0x1, -R28 ;  /* 0x00000001e3007824 */ /* 0x040fe400078e0a1c */
[----:B------:R-:W-:Y:S01]  /*198c0*/  FFMA.FTZ R19, R10, -UR5, R190 ;  /* 0x800000050a137c23 */ /* 0x000fe200080100be */
[----:B------:R-:W-:Y:S01]  /*198d0*/  IMAD.IADD R11, R227, 0x1, -R34 ;  /* 0x00000001e30b7824 */ /* 0x000fe200078e0a22 */
[----:B------:R-:W-:-:S02]  /*198e0*/  IABS R10, R2 ;  /* 0x00000002000a7213 */ /* 0x000fc40000000000 */
[----:B------:R-:W-:Y:S02]  /*198f0*/  IABS R2, R0 ;  /* 0x0000000000027213 */ /* 0x000fe40000000000 */
[----:B------:R-:W-:Y:S02]  /*19900*/  I2FP.F32.S32 R10, R10 ;  /* 0x0000000a000a7245 */ /* 0x000fe40000201400 */
[----:B------:R-:W-:Y:S02]  /*19910*/  IABS R0, R11 ;  /* 0x0000000b00007213 */ /* 0x000fe40000000000 */
[----:B------:R-:W-:Y:S01]  /*19920*/  I2FP.F32.S32 R2, R2 ;  /* 0x0000000200027245 */ /* 0x000fe20000201400 */
[----:B------:R-:W-:Y:S01]  /*19930*/  FFMA.FTZ R11, R10, -UR5, R176 ;  /* 0x800000050a0b7c23 */ /* 0x000fe200080100b0 */
[----:B------:R-:W-:Y:S02]  /*19940*/  I2FP.F32.S32 R0, R0 ;  /* 0x0000000000007245 */ /* 0x000fe40000201400 */
[----:B------:R-:W-:Y:S01]  /*19950*/  FSEL R22, R16, -INF , !P0 ;  /* 0xff80000010167808 */ /* 0x000fe20004000000 */
[----:B------:R-:W-:Y:S01]  /*19960*/  FFMA.FTZ R10, R2, -UR5, R177 ;  /* 0x80000005020a7c23 */ /* 0x000fe200080100b1 */
[----:B------:R-:W-:Y:S01]  /*19970*/  FSEL R16, R11, -INF , !P4 ;  /* 0xff8000000b107808 */ /* 0x000fe20006000000 */
[----:B------:R-:W-:Y:S01]  /*19980*/  FFMA.FTZ R2, R0, -UR5, R133 ;  /* 0x8000000500027c23 */ /* 0x000fe20008010085 */
[----:B------:R-:W-:Y:S01]  /*19990*/  VIADD R0, R33, -UR8 ;  /* 0x8000000821007c36 */ /* 0x000fe20008000000 */
[----:B------:R-:W-:-:S02]  /*199a0*/  FSEL R18, R18, -INF , !P5 ;  /* 0xff80000012127808 */ /* 0x000fc40006800000 */
[----:B------:R-:W-:Y:S02]  /*199b0*/  FSEL R26, R10, -INF , !P6 ;  /* 0xff8000000a1a7808 */ /* 0x000fe40007000000 */
[----:B------:R-:W-:Y:S02]  /*199c0*/  IABS R10, R15 ;  /* 0x0000000f000a7213 */ /* 0x000fe40000000000 */
[----:B------:R-:W-:Y:S02]  /*199d0*/  FSEL R15, R2, -INF , !P3 ;  /* 0xff800000020f7808 */ /* 0x000fe40005800000 */
[C---:B------:R-:W-:Y:S02]  /*199e0*/  ISETP.GE.AND P0, PT, R7.reuse, R228, PT ;  /* 0x000000e40700720c */ /* 0x040fe40003f06270 */
[C---:B------:R-:W-:Y:S02]  /*199f0*/  ISETP.GE.AND P4, PT, R7.reuse, R229, PT ;  /* 0x000000e50700720c */ /* 0x040fe40003f86270 */
[----:B------:R-:W-:-:S02]  /*19a00*/  ISETP.GE.AND P6, PT, R7, R204, PT ;  /* 0x000000cc0700720c */ /* 0x000fc40003fc6270 */
[----:B------:R-:W-:Y:S02]  /*19a10*/  ISETP.GE.AND P5, PT, R7, R205, PT ;  /* 0x000000cd0700720c */ /* 0x000fe40003fa6270 */
[----:B------:R-:W-:Y:S01]  /*19a20*/  ISETP.GT.AND P3, PT, R0, R7, PT ;  /* 0x000000070000720c */ /* 0x000fe20003f64270 */
[----:B------:R-:W-:Y:S01]  /*19a30*/  IMAD.MOV.U32 R7, RZ, RZ, R10 ;  /* 0x000000ffff077224 */ /* 0x000fe200078e000a */
[----:B------:R-:W-:Y:S02]  /*19a40*/  FSEL R11, R21, -INF , !P0 ;  /* 0xff800000150b7808 */ /* 0x000fe40004000000 */
[----:B------:R-:W-:Y:S02]  /*19a50*/  FSEL R2, R19, -INF , !P3 ;  /* 0xff80000013027808 */ /* 0x000fe40005800000 */
[----:B------:R-:W-:Y:S02]  /*19a60*/  I2FP.F32.S32 R7, R7 ;  /* 0x0000000700077245 */ /* 0x000fe40000201400 */
[----:B------:R-:W-:-:S02]  /*19a70*/  FSEL R181, R2, -INF , !P5 ;  /* 0xff80000002b57808 */ /* 0x000fc40006800000 */
[----:B------:R-:W-:Y:S01]  /*19a80*/  ISETP.GT.AND P5, PT, R0, R6, PT ;  /* 0x000000060000720c */ /* 0x000fe20003fa4270 */
[----:B------:R-:W-:Y:S01]  /*19a90*/  FFMA.FTZ R2, R7, -UR5, R191 ;  /* 0x8000000507027c23 */ /* 0x000fe200080100bf */
[----:B------:R-:W-:Y:S02]  /*19aa0*/  FSEL R189, R174, -INF , !P4 ;  /* 0xff800000aebd7808 */ /* 0x000fe40006000000 */
[----:B------:R-:W-:Y:S02]  /*19ab0*/  FSEL R178, R29, -INF , !P6 ;  /* 0xff8000001db27808 */ /* 0x000fe40007000000 */
[C---:B------:R-:W-:Y:S02]  /*19ac0*/  ISETP.GE.AND P0, PT, R6.reuse, R228, PT ;  /* 0x000000e40600720c */ /* 0x040fe40003f06270 */
[C---:B------:R-:W-:Y:S02]  /*19ad0*/  ISETP.GE.AND P4, PT, R6.reuse, R229, PT ;  /* 0x000000e50600720c */ /* 0x040fe40003f86270 */
[----:B------:R-:W-:-:S02]  /*19ae0*/  ISETP.GE.AND P6, PT, R6, R204, PT ;  /* 0x000000cc0600720c */ /* 0x000fc40003fc6270 */
[----:B------:R-:W-:Y:S02]  /*19af0*/  ISETP.GE.AND P3, PT, R6, R205, PT ;  /* 0x000000cd0600720c */ /* 0x000fe40003f66270 */
[----:B------:R-:W-:Y:S02]  /*19b00*/  FSEL R2, R2, -INF , !P5 ;  /* 0xff80000002027808 */ /* 0x000fe40006800000 */
[----:B------:R-:W-:Y:S02]  /*19b10*/  IABS R6, R14 ;  /* 0x0000000e00067213 */ /* 0x000fe40000000000 */
[----:B------:R-:W-:Y:S02]  /*19b20*/  FSEL R10, R20, -INF , !P0 ;  /* 0xff800000140a7808 */ /* 0x000fe40004000000 */
[----:B------:R-:W-:Y:S02]  /*19b30*/  FSEL R175, R175, -INF , !P4 ;  /* 0xff800000afaf7808 */ /* 0x000fe40006000000 */
[----:B------:R-:W-:-:S02]  /*19b40*/  FSEL R177, R32, -INF , !P6 ;  /* 0xff80000020b17808 */ /* 0x000fc40007000000 */
[----:B------:R-:W-:Y:S02]  /*19b50*/  FSEL R180, R2, -INF , !P3 ;  /* 0xff80000002b47808 */ /* 0x000fe40005800000 */
[C---:B------:R-:W-:Y:S02]  /*19b60*/  ISETP.GE.AND P0, PT, R5.reuse, R228, PT ;  /* 0x000000e40500720c */ /* 0x040fe40003f06270 */
[C---:B------:R-:W-:Y:S02]  /*19b70*/  ISETP.GE.AND P4, PT, R5.reuse, R229, PT ;  /* 0x000000e50500720c */ /* 0x040fe40003f86270 */
[C---:B------:R-:W-:Y:S02]  /*19b80*/  ISETP.GE.AND P6, PT, R5.reuse, R204, PT ;  /* 0x000000cc0500720c */ /* 0x040fe40003fc6270 */
[----:B------:R-:W-:Y:S02]  /*19b90*/  ISETP.GE.AND P5, PT, R5, R205, PT ;  /* 0x000000cd0500720c */ /* 0x000fe40003fa6270 */
[----:B------:R-:W-:Y:S01]  /*19ba0*/  ISETP.GT.AND P3, PT, R0, R5, PT ;  /* 0x000000050000720c */ /* 0x000fe20003f64270 */
[C---:B------:R-:W-:Y:S01]  /*19bb0*/  IMAD.IADD R5, R33.reuse, 0x1, -R25 ;  /* 0x0000000121057824 */ /* 0x040fe200078e0a19 */
[----:B------:R-:W-:Y:S01]  /*19bc0*/  I2FP.F32.S32 R2, R6 ;  /* 0x0000000600027245 */ /* 0x000fe20000201400 */
[----:B------:R-:W-:Y:S01]  /*19bd0*/  IMAD.IADD R6, R33, 0x1, -R24 ;  /* 0x0000000121067824 */ /* 0x000fe200078e0a18 */
[----:B------:R-:W1:Y:S01]  /*19be0*/  S2R R236, SR_CTAID.X ;  /* 0x0000000000ec7919 */ /* 0x000e620000002500 */
[----:B------:R-:W-:-:S02]  /*19bf0*/  FSEL R19, R23, -INF , !P0 ;  /* 0xff80000017137808 */ /* 0x000fc40004000000 */
[----:B------:R-:W-:Y:S01]  /*19c00*/  FFMA.FTZ R2, R2, -UR5, R186 ;  /* 0x8000000502027c23 */ /* 0x000fe200080100ba */
[----:B------:R-:W-:Y:S02]  /*19c10*/  IABS R5, R5 ;  /* 0x0000000500057213 */ /* 0x000fe40000000000 */
[----:B------:R-:W-:Y:S02]  /*19c20*/  IABS R6, R6 ;  /* 0x0000000600067213 */ /* 0x000fe40000000000 */
[----:B------:R-:W-:Y:S02]  /*19c30*/  FSEL R2, R2, -INF , !P3 ;  /* 0xff80000002027808 */ /* 0x000fe40005800000 */
[----:B------:R-:W-:Y:S02]  /*19c40*/  I2FP.F32.S32 R5, R5 ;  /* 0x0000000500057245 */ /* 0x000fe40000201400 */
[----:B------:R-:W-:Y:S02]  /*19c50*/  FSEL R179, R2, -INF , !P5 ;  /* 0xff80000002b37808 */ /* 0x000fe40006800000 */
[----:B------:R-:W-:Y:S01]  /*19c60*/  ISETP.GT.AND P5, PT, R0, R13, PT ;  /* 0x0000000d0000720c */ /* 0x000fe20003fa4270 */
[----:B------:R-:W-:Y:S01]  /*19c70*/  FFMA.FTZ R2, R5, -UR5, R187 ;  /* 0x8000000505027c23 */ /* 0x000fe200080100bb */
[----:B------:R-:W-:Y:S01]  /*19c80*/  IMAD.MOV.U32 R5, RZ, RZ, R6 ;  /* 0x000000ffff057224 */ /* 0x000fe200078e0006 */
[C---:B------:R-:W-:Y:S01]  /*19c90*/  ISETP.GE.AND P3, PT, R13.reuse, R205, PT ;  /* 0x000000cd0d00720c */ /* 0x040fe20003f66270 */
[----:B------:R-:W-:Y:S01]  /*19ca0*/  IMAD.U32 R6, RZ, RZ, UR37 ;  /* 0x00000025ff067e24 */ /* 0x000fe2000f8e00ff */
[----:B------:R-:W-:-:S02]  /*19cb0*/  ISETP.GE.AND P0, PT, R13, R228, PT ;  /* 0x000000e40d00720c */ /* 0x000fc40003f06270 */
[----:B------:R-:W-:Y:S02]  /*19cc0*/  I2FP.F32.S32 R5, R5 ;  /* 0x0000000500057245 */ /* 0x000fe40000201400 */
[----:B------:R-:W-:Y:S02]  /*19cd0*/  FSEL R2, R2, -INF , !P5 ;  /* 0xff80000002027808 */ /* 0x000fe40006800000 */
[----:B------:R-:W-:Y:S02]  /*19ce0*/  FSEL R172, R35, -INF , !P6 ;  /* 0xff80000023ac7808 */ /* 0x000fe40007000000 */
[----:B--2---:R-:W-:Y:S02]  /*19cf0*/  LOP3.LUT R6, R6, UR30, R235, 0x96, !PT ;  /* 0x0000001e06067c12 */ /* 0x004fe4000f8e96eb */
[----:B------:R-:W2:Y:S01]  /*19d00*/  LDL.64 R234, [R1+0x98] ;  /* 0x0000980001ea7983 */ /* 0x000ea20000100a00 */
[----:B------:R-:W-:Y:S01]  /*19d10*/  FSEL R173, R2, -INF , !P3 ;  /* 0xff80000002ad7808 */ /* 0x000fe20005800000 */
[----:B------:R-:W-:Y:S01]  /*19d20*/  FFMA.FTZ R2, R5, -UR5, R194 ;  /* 0x8000000505027c23 */ /* 0x000fe200080100c2 */
[----:B------:R-:W-:Y:S01]  /*19d30*/  IMAD.IADD R5, R33, 0x1, -R28 ;  /* 0x0000000121057824 */ /* 0x000fe200078e0a1c */
[----:B------:R-:W-:-:S02]  /*19d40*/  ISETP.GT.AND P3, PT, R0, R12, PT ;  /* 0x0000000c0000720c */ /* 0x000fc40003f64270 */
[----:B------:R-:W-:Y:S02]  /*19d50*/  ISETP.GE.AND P6, PT, R13, R204, PT ;  /* 0x000000cc0d00720c */ /* 0x000fe40003fc6270 */
[----:B------:R-:W-:Y:S02]  /*19d60*/  FSEL R22, R22, -INF , !P0 ;  /* 0xff80000016167808 */ /* 0x000fe40004000000 */
[----:B------:R-:W-:Y:S02]  /*19d70*/  ISETP.GE.AND P5, PT, R12, R205, PT ;  /* 0x000000cd0c00720c */ /* 0x000fe40003fa6270 */
[----:B------:R-:W-:Y:S02]  /*19d80*/  FSEL R2, R2, -INF , !P3 ;  /* 0xff80000002027808 */ /* 0x000fe40005800000 */
[----:B------:R-:W-:Y:S02]  /*19d90*/  IABS R5, R5 ;  /* 0x0000000500057213 */ /* 0x000fe40000000000 */
[----:B------:R-:W-:-:S02]  /*19da0*/  ISETP.GE.AND P0, PT, R12, R228, PT ;  /* 0x000000e40c00720c */ /* 0x000fc40003f06270 */
[----:B------:R-:W-:Y:S02]  /*19db0*/  FSEL R183, R183, -INF , !P4 ;  /* 0xff800000b7b77808 */ /* 0x000fe40006000000 */
[----:B------:R-:W-:Y:S02]  /*19dc0*/  FSEL R32, R27, -INF , !P6 ;  /* 0xff8000001b207808 */ /* 0x000fe40007000000 */
[----:B------:R-:W-:Y:S01]  /*19dd0*/  FSEL R136, R2, -INF , !P5 ;  /* 0xff80000002887808 */ /* 0x000fe20006800000 */
[----:B------:R-:W-:Y:S01]  /*19de0*/  IMAD.MOV.U32 R2, RZ, RZ, R5 ;  /* 0x000000ffff027224 */ /* 0x000fe200078e0005 */
[----:B------:R-:W-:Y:S02]  /*19df0*/  ISETP.GE.AND P4, PT, R13, R229, PT ;  /* 0x000000e50d00720c */ /* 0x000fe40003f86270 */
[----:B------:R-:W-:Y:S02]  /*19e00*/  FSEL R27, R16, -INF , !P0 ;  /* 0xff800000101b7808 */ /* 0x000fe40004000000 */
[----:B------:R-:W-:-:S02]  /*19e10*/  ISETP.GE.AND P0, PT, R8, R228, PT ;  /* 0x000000e40800720c */ /* 0x000fc40003f06270 */
[----:B------:R-:W-:Y:S02]  /*19e20*/  FSEL R24, R135, -INF , !P4 ;  /* 0xff80000087187808 */ /* 0x000fe40006000000 */
[----:B------:R-:W-:Y:S02]  /*19e30*/  ISETP.GE.AND P4, PT, R12, R229, PT ;  /* 0x000000e50c00720c */ /* 0x000fe40003f86270 */
[----:B------:R-:W-:Y:S02]  /*19e40*/  FSEL R26, R26, -INF , !P0 ;  /* 0xff8000001a1a7808 */ /* 0x000fe40004000000 */
[----:B------:R-:W-:Y:S02]  /*19e50*/  I2FP.F32.S32 R2, R2 ;  /* 0x0000000200027245 */ /* 0x000fe40000201400 */
[----:B------:R-:W-:Y:S02]  /*19e60*/  ISETP.GE.AND P0, PT, R3, R228, PT ;  /* 0x000000e40300720c */ /* 0x000fe40003f06270 */
[----:B------:R-:W-:Y:S01]  /*19e70*/  SHF.R.U32.HI R211, RZ, 0x5, R215 ;  /* 0x00000005ffd37819 */ /* 0x000fe200000116d7 */
[----:B------:R-:W-:Y:S01]  /*19e80*/  FFMA.FTZ R2, R2, -UR5, R195 ;  /* 0x8000000502027c23 */ /* 0x000fe200080100c3 */
[----:B------:R-:W-:-:S02]  /*19e90*/  FSEL R176, R139, -INF , !P4 ;  /* 0xff8000008bb07808 */ /* 0x000fc40006000000 */
[----:B------:R-:W-:Y:S01]  /*19ea0*/  FSEL R139, R15, -INF , !P0 ;  /* 0xff8000000f8b7808 */ /* 0x000fe20004000000 */
[----:B-1----:R-:W-:Y:S01]  /*19eb0*/  IMAD R236, R236, 0x8, R211 ;  /* 0x00000008ecec7824 */ /* 0x002fe200078e02d3 */
[----:B------:R-:W-:Y:S01]  /*19ec0*/  ISETP.GT.AND P0, PT, R0, R8, PT ;  /* 0x000000080000720c */ /* 0x000fe20003f04270 */
[----:B------:R-:W-:Y:S01]  /*19ed0*/  IMAD.WIDE.U32 R6, R6, -0x326172a9, RZ ;  /* 0xcd9e8d5706067825 */ /* 0x000fe200078e00ff */
[----:B------:R-:W-:Y:S02]  /*19ee0*/  ISETP.GE.AND P6, PT, R12, R204, PT ;  /* 0x000000cc0c00720c */ /* 0x000fe40003fc6270 */
[----:B------:R-:W-:Y:S01]  /*19ef0*/  ISETP.GE.AND P3, PT, R8, R205, PT ;  /* 0x000000cd0800720c */ /* 0x000fe20003f66270 */
[----:B------:R-:W-:Y:S01]  /*19f00*/  IMAD.WIDE.U32 R236, R236, -0x326172a9, RZ ;  /* 0xcd9e8d57ecec7825 */ /* 0x000fe200078e00ff */
[----:B------:R-:W-:Y:S02]  /*19f10*/  FSEL R2, R2, -INF , !P0 ;  /* 0xff80000002027808 */ /* 0x000fe40004000000 */
[----:B------:R-:W-:-:S02]  /*19f20*/  FSEL R138, R138, -INF , !P6 ;  /* 0xff8000008a8a7808 */ /* 0x000fc40007000000 */
[C---:B------:R-:W-:Y:S02]  /*19f30*/  ISETP.GE.AND P4, PT, R8.reuse, R229, PT ;  /* 0x000000e50800720c */ /* 0x040fe40003f86270 */
[----:B------:R-:W-:Y:S02]  /*19f40*/  ISETP.GE.AND P6, PT, R8, R204, PT ;  /* 0x000000cc0800720c */ /* 0x000fe40003fc6270 */
[----:B------:R-:W-:Y:S02]  /*19f50*/  ISETP.GE.AND P5, PT, R9, R228, PT ;  /* 0x000000e40900720c */ /* 0x000fe40003fa6270 */
[----:B------:R-:W-:Y:S02]  /*19f60*/  FSEL R28, R2, -INF , !P3 ;  /* 0xff800000021c7808 */ /* 0x000fe40005800000 */
[C---:B------:R-:W-:Y:S02]  /*19f70*/  ISETP.GT.AND P0, PT, R0.reuse, R9, PT ;  /* 0x000000090000720c */ /* 0x040fe40003f04270 */
[----:B------:R-:W-:-:S02]  /*19f80*/  ISETP.GT.AND P3, PT, R0, R3, PT ;  /* 0x000000030000720c */ /* 0x000fc40003f64270 */
[----:B------:R-:W-:Y:S02]  /*19f90*/  LOP3.LUT R8, R236, UR4, R7, 0x96, !PT ;  /* 0x00000004ec087c12 */ /* 0x000fe4000f8e9607 */
[----:B------:R-:W-:Y:S02]  /*19fa0*/  FMNMX3.FTZ R0, R230, R189, R175, !PT ;  /* 0x000000bde6007276 */ /* 0x000fe400078100af */
[----:B------:R-:W-:Y:S02]  /*19fb0*/  FSEL R174, R18, -INF , !P5 ;  /* 0xff80000012ae7808 */ /* 0x000fe40006800000 */
[----:B------:R-:W-:Y:S02]  /*19fc0*/  FSEL R35, R184, -INF , !P4 ;  /* 0xff800000b8237808 */ /* 0x000fe40006000000 */
[----:B------:R-:W-:Y:S02]  /*19fd0*/  FSEL R29, R182, -INF , !P6 ;  /* 0xff800000b61d7808 */ /* 0x000fe40007000000 */
[----:B------:R-:W-:-:S02]  /*19fe0*/  ISETP.GE.AND P5, PT, R9, R229, PT ;  /* 0x000000e50900720c */ /* 0x000fc40003fa6270 */
[C---:B------:R-:W-:Y:S02]  /*19ff0*/  ISETP.GE.AND P4, PT, R9.reuse, R204, PT ;  /* 0x000000cc0900720c */ /* 0x040fe40003f86270 */
[----:B------:R-:W-:Y:S01]  /*1a000*/  ISETP.GE.AND P6, PT, R9, R205, PT ;  /* 0x000000cd0900720c */ /* 0x000fe20003fc6270 */
[----:B------:R-:W-:Y:S01]  /*1a010*/  IMAD.WIDE.U32 R8, R8, -0x2daee0ad, RZ ;  /* 0xd2511f5308087825 */ /* 0x000fe200078e00ff */
[----:B------:R-:W-:Y:S02]  /*1a020*/  FMNMX3.FTZ R0, R0, R183, R24, !PT ;  /* 0x000000b700007276 */ /* 0x000fe40007810018 */
[----:B------:R-:W-:Y:S01]  /*1a030*/  FSEL R25, R134, -INF , !P4 ;  /* 0xff80000086197808 */ /* 0x000fe20006000000 */
[----:B------:R-:W-:Y:S01]  /*1a040*/  IMAD.IADD R17, R33, 0x1, -R17 ;  /* 0x0000000121117824 */ /* 0x000fe200078e0a11 */
[----:B------:R-:W-:Y:S02]  /*1a050*/  FMNMX3.FTZ R134, R0, R176, R35, !PT ;  /* 0x000000b000867276 */ /* 0x000fe40007810023 */
[----:B------:R-:W-:-:S02]  /*1a060*/  FMNMX3.FTZ R135, R231, R11, R10, !PT ;  /* 0x0000000be7877276 */ /* 0x000fc4000781000a */
[----:B------:R-:W-:Y:S02]  /*1a070*/  IABS R14, R17 ;  /* 0x00000011000e7213 */ /* 0x000fe40000000000 */
[----:B---3--:R-:W-:Y:S02]  /*1a080*/  LOP3.LUT R2, R6, UR12, R233, 0x96, !PT ;  /* 0x0000000c06027c12 */ /* 0x008fe4000f8e96e9 */
[----:B------:R-:W-:-:S04]  /*1a090*/  FMNMX3.FTZ R135, R135, R19, R22, !PT ;  /* 0x0000001387877276 */ /* 0x000fc80007810016 */
[----:B------:R-:W-:-:S04]  /*1a0a0*/  FMNMX3.FTZ R135, R135, R27, R26, !PT ;  /* 0x0000001b87877276 */ /* 0x000fc8000781001a */
[----:B------:R-:W-:-:S05]  /*1a0b0*/  FMNMX3.FTZ R135, R135, R174, R139, !PT ;  /* 0x000000ae87877276 */ /* 0x000fca000781008b */
[----:B------:R-:W1:Y:S01]  /*1a0c0*/  SHFL.BFLY PT, R5, R135, 0x2, 0x1f ;  /* 0x0c401f0087057f89 */ /* 0x000e6200000e0000 */
[----:B------:R-:W-:Y:S02]  /*1a0d0*/  FSEL R190, R210, -INF , !P5 ;  /* 0xff800000d2be7808 */ /* 0x000fe40006800000 */
[----:B------:R-:W-:-:S04]  /*1a0e0*/  ISETP.GE.AND P5, PT, R3, R229, PT ;  /* 0x000000e50300720c */ /* 0x000fc80003fa6270 */
[----:B------:R-:W-:-:S04]  /*1a0f0*/  FSEL R23, R200, -INF , !P5 ;  /* 0xff800000c8177808 */ /* 0x000fc80006800000 */
[----:B------:R-:W-:-:S05]  /*1a100*/  FMNMX3.FTZ R134, R134, R190, R23, !PT ;  /* 0x000000be86867276 */ /* 0x000fca0007810017 */
[----:B------:R-:W3:Y:S01]  /*1a110*/  SHFL.BFLY PT, R13, R134, 0x2, 0x1f ;  /* 0x0c401f00860d7f89 */ /* 0x000ee200000e0000 */
[C---:B------:R-:W-:Y:S02]  /*1a120*/  ISETP.GE.AND P4, PT, R3.reuse, R204, PT ;  /* 0x000000cc0300720c */ /* 0x040fe40003f86270 */
[----:B------:R-:W-:Y:S01]  /*1a130*/  ISETP.GE.AND P5, PT, R3, R205, PT ;  /* 0x000000cd0300720c */ /* 0x000fe20003fa6270 */
[----:B------:R-:W-:Y:S01]  /*1a140*/  IMAD.WIDE.U32 R2, R2, -0x2daee0ad, RZ ;  /* 0xd2511f5302027825 */ /* 0x000fe200078e00ff */
[----:B-1----:R-:W-:-:S04]  /*1a150*/  FMNMX.FTZ R135, R135, R5, !PT ;  /* 0x0000000587877209 */ /* 0x002fc80007810000 */
[----:B------:R-:W-:Y:S01]  /*1a160*/  LOP3.LUT R8, R8, UR31, R3, 0x96, !PT ;  /* 0x0000001f08087c12 */ /* 0x000fe2000f8e9603 */
[----:B------:R-:W1:Y:S01]  /*1a170*/  SHFL.BFLY PT, R5, R135, 0x1, 0x1f ;  /* 0x0c201f0087057f89 */ /* 0x000e6200000e0000 */
[----:B--2---:R-:W-:-:S05]  /*1a180*/  LOP3.LUT R0, R234, UR33, R9, 0x96, !PT ;  /* 0x00000021ea007c12 */ /* 0x004fca000f8e9609 */
[----:B------:R-:W-:-:S05]  /*1a190*/  IMAD.WIDE.U32 R16, R0, -0x326172a9, RZ ;  /* 0xcd9e8d5700107825 */ /* 0x000fca00078e00ff */
[----:B------:R-:W-:Y:S02]  /*1a1a0*/  LOP3.LUT R0, R232, UR32, R17, 0x96, !PT ;  /* 0x00000020e8007c12 */ /* 0x000fe4000f8e9611 */
[----:B------:R-:W2:Y:S04]  /*1a1b0*/  LDL.64 R232, [R1+0x80] ;  /* 0x0000800001e87983 */ /* 0x000ea80000100a00 */
[----:B------:R-:W4:Y:S04]  /*1a1c0*/  LDL.LU R236, [R1+0x58] ;  /* 0x0000580001ec7983 */ /* 0x000f280000300800 */
[----:B------:R-:W5:Y:S01]  /*1a1d0*/  LDL.LU R225, [R1+0x5c] ;  /* 0x00005c0001e17983 */ /* 0x000f620000300800 */
[----:B------:R-:W-:Y:S01]  /*1a1e0*/  IMAD.WIDE.U32 R8, R8, -0x326172a9, RZ ;  /* 0xcd9e8d5708087825 */ /* 0x000fe200078e00ff */
[----:B---3--:R-:W-:-:S04]  /*1a1f0*/  FMNMX.FTZ R134, R134, R13, !PT ;  /* 0x0000000d86867209 */ /* 0x008fc80007810000 */
[----:B------:R-:W-:Y:S01]  /*1a200*/  LOP3.LUT R3, R16, UR26, R9, 0x96, !PT ;  /* 0x0000001a10037c12 */ /* 0x000fe2000f8e9609 */
[----:B------:R-:W-:Y:S01]  /*1a210*/  IMAD.WIDE.U32 R16, R0, -0x2daee0ad, RZ ;  /* 0xd2511f5300107825 */ /* 0x000fe200078e00ff */
[----:B------:R-:W-:-:S04]  /*1a220*/  I2FP.F32.S32 R14, R14 ;  /* 0x0000000e000e7245 */ /* 0x000fc80000201400 */
[----:B------:R-:W-:Y:S02]  /*1a230*/  LOP3.LUT R12, R2, UR23, R17, 0x96, !PT ;  /* 0x00000017020c7c12 */ /* 0x000fe4000f8e9611 */
[----:B------:R-:W3:Y:S01]  /*1a240*/  SHFL.BFLY PT, R2, R134, 0x1, 0x1f ;  /* 0x0c201f0086027f89 */ /* 0x000ee200000e0000 */
[----:B------:R-:W-:-:S04]  /*1a250*/  IMAD.WIDE.U32 R132, R3, -0x2daee0ad, RZ ;  /* 0xd2511f5303847825 */ /* 0x000fc800078e00ff */
[----:B------:R-:W-:Y:S01]  /*1a260*/  FFMA.FTZ R14, R14, -UR5, R198 ;  /* 0x800000050e0e7c23 */ /* 0x000fe200080100c6 */
[----:B-1----:R-:W-:Y:S02]  /*1a270*/  FMNMX.FTZ R135, R135, R5, !PT ;  /* 0x0000000587877209 */ /* 0x002fe40007810000 */
[----:B------:R-:W-:Y:S02]  /*1a280*/  LOP3.LUT R0, R16, UR16, R133, 0x96, !PT ;  /* 0x0000001010007c12 */ /* 0x000fe4000f8e9685 */
[----:B------:R-:W-:Y:S01]  /*1a290*/  FSEL R14, R14, -INF , !P0 ;  /* 0xff8000000e0e7808 */ /* 0x000fe20004000000 */
[C---:B------:R-:W-:Y:S01]  /*1a2a0*/  FMUL.FTZ R5, R135.reuse, UR38 ;  /* 0x0000002687057c20 */ /* 0x040fe20008410000 */
[----:B------:R-:W-:Y:S01]  /*1a2b0*/  FSETP.NEU.FTZ.AND P0, PT, R135, -INF , PT ;  /* 0xff8000008700780b */ /* 0x000fe20003f1d000 */
[----:B------:R-:W-:-:S04]  /*1a2c0*/  IMAD.WIDE.U32 R12, R12, -0x326172a9, RZ ;  /* 0xcd9e8d570c0c7825 */ /* 0x000fc800078e00ff */
[----:B------:R-:W-:Y:S01]  /*1a2d0*/  IMAD.WIDE.U32 R184, R0, -0x326172a9, RZ ;  /* 0xcd9e8d5700b87825 */ /* 0x000fe200078e00ff */
[----:B------:R-:W-:-:S03]  /*1a2e0*/  FSEL R5, R5, RZ, P0 ;  /* 0x000000ff05057208 */ /* 0x000fc60000000000 */
[----:B------:R-:W-:Y:S01]  /*1a2f0*/  IMAD.IADD R33, R33, 0x1, -R34 ;  /* 0x0000000121217824 */ /* 0x000fe200078e0a22 */
[----:B------:R-:W-:Y:S01]  /*1a300*/  LOP3.LUT R12, R12, UR15, R185, 0x96, !PT ;  /* 0x0000000f0c0c7c12 */ /* 0x000fe2000f8e96b9 */
[--C-:B------:R-:W-:Y:S01]  /*1a310*/  FFMA.FTZ R21, R11, UR38, -R5.reuse ;  /* 0x000000260b157c23 */ /* 0x100fe20008010805 */
[----:B------:R-:W-:Y:S02]  /*1a320*/  FFMA.FTZ R20, R10, UR38, -R5 ;  /* 0x000000260a147c23 */ /* 0x000fe40008010805 */
[----:B------:R-:W-:Y:S02]  /*1a330*/  IABS R9, R33 ;  /* 0x0000002100097213 */ /* 0x000fe40000000000 */
[----:B------:R-:W-:Y:S02]  /*1a340*/  LOP3.LUT R0, R12, 0xffff, RZ, 0xc0, !PT ;  /* 0x0000ffff0c007812 */ /* 0x000fe400078ec0ff */
[----:B------:R-:W-:Y:S02]  /*1a350*/  I2FP.F32.S32 R9, R9 ;  /* 0x0000000900097245 */ /* 0x000fe40000201400 */
[----:B---3--:R-:W-:-:S02]  /*1a360*/  FMNMX.FTZ R134, R134, R2, !PT ;  /* 0x0000000286867209 */ /* 0x008fc40007810000 */
[----:B------:R-:W-:Y:S01]  /*1a370*/  LOP3.LUT R2, R12, 0xff, RZ, 0xc0, !PT ;  /* 0x000000ff0c027812 */ /* 0x000fe200078ec0ff */
[----:B------:R-:W-:Y:S01]  /*1a380*/  MUFU.EX2 R21, R21 ;  /* 0x0000001500157308 */ /* 0x000fe20000000800 */
[----:B------:R-:W-:Y:S01]  /*1a390*/  SHF.R.U32.HI R0, RZ, 0x8, R0 ;  /* 0x00000008ff007819 */ /* 0x000fe20000011600 */
[----:B------:R-:W-:Y:S01]  /*1a3a0*/  FFMA.FTZ R9, R9, -UR5, R199 ;  /* 0x8000000509097c23 */ /* 0x000fe200080100c7 */
[----:B------:R-:W-:Y:S01]  /*1a3b0*/  FSEL R16, R14, -INF , !P6 ;  /* 0xff8000000e107808 */ /* 0x000fe20007000000 */
[----:B------:R-:W1:Y:S01]  /*1a3c0*/  MUFU.EX2 R20, R20 ;  /* 0x0000001400147308 */ /* 0x000e620000000800 */
[----:B------:R-:W-:Y:S01]  /*1a3d0*/  ISETP.LE.U32.AND P6, PT, R2, UR13, PT ;  /* 0x0000000d02007c0c */ /* 0x000fe2000bfc3070 */
[----:B------:R-:W-:Y:S01]  /*1a3e0*/  FMUL.FTZ R3, R134, UR38 ;  /* 0x0000002686037c20 */ /* 0x000fe20008410000 */
[----:B------:R-:W-:Y:S02]  /*1a3f0*/  LOP3.LUT R0, R0, 0xffff, RZ, 0xc0, !PT ;  /* 0x0000ffff00007812 */ /* 0x000fe400078ec0ff */
[----:B------:R-:W-:-:S02]  /*1a400*/  FSEL R2, R188, -INF , !P4 ;  /* 0xff800000bc027808 */ /* 0x000fc40006000000 */
[----:B------:R-:W-:Y:S02]  /*1a410*/  FSETP.NEU.FTZ.AND P4, PT, R134, -INF , PT ;  /* 0xff8000008600780b */ /* 0x000fe40003f9d000 */
[----:B------:R-:W-:Y:S02]  /*1a420*/  LOP3.LUT R33, R8, UR17, R13, 0x96, !PT ;  /* 0x0000001108217c12 */ /* 0x000fe4000f8e960d */
[----:B------:R-:W-:Y:S02]  /*1a430*/  FSEL R8, R9, -INF , !P3 ;  /* 0xff80000009087808 */ /* 0x000fe40005800000 */
[----:B------:R-:W-:Y:S02]  /*1a440*/  ISETP.LE.U32.AND P3, PT, R0, UR13, PT ;  /* 0x0000000d00007c0c */ /* 0x000fe4000bf63070 */
[----:B------:R-:W-:Y:S02]  /*1a450*/  FSEL R0, R3, RZ, P4 ;  /* 0x000000ff03007208 */ /* 0x000fe40002000000 */
[----:B-1----:R-:W-:-:S03]  /*1a460*/  F2FP.F16.F32.PACK_AB R13, R20, R21 ;  /* 0x00000015140d723e */ /* 0x002fc600000000ff */
[--C-:B------:R-:W-:Y:S01]  /*1a470*/  FFMA.FTZ R18, R189, UR38, -R0.reuse ;  /* 0x00000026bd127c23 */ /* 0x100fe20008010800 */
[----:B------:R-:W-:Y:S01]  /*1a480*/  FFMA.FTZ R17, R175, UR38, -R0 ;  /* 0x00000026af117c23 */ /* 0x000fe20008010800 */
[----:B------:R-:W-:Y:S01]  /*1a490*/  PRMT R3, R12, 0x7632, R3 ;  /* 0x000076320c037816 */ /* 0x000fe20000000003 */
[----:B------:R-:W-:Y:S01]  /*1a4a0*/  @!P6 HADD2 R186, -R13.H0_H0, -RZ.H0_H0 ;  /* 0xa00000ff0dbae230 */ /* 0x000fe20000000900 */
[----:B------:R-:W-:Y:S02]  /*1a4b0*/  PRMT R9, R13, 0x7632, R9 ;  /* 0x000076320d097816 */ /* 0x000fe40000000009 */
[----:B------:R-:W-:Y:S01]  /*1a4c0*/  MUFU.EX2 R18, R18 ;  /* 0x0000001200127308 */ /* 0x000fe20000000800 */
[----:B------:R-:W-:-:S03]  /*1a4d0*/  LOP3.LUT R3, R3, 0xff, RZ, 0xc0, !PT ;  /* 0x000000ff03037812 */ /* 0x000fc600078ec0ff */
[----:B------:R-:W1:Y:S01]  /*1a4e0*/  MUFU.EX2 R17, R17 ;  /* 0x0000001100117308 */ /* 0x000e620000000800 */
[----:B------:R-:W-:Y:S02]  /*1a4f0*/  PRMT R210, R13, 0x5410, R9 ;  /* 0x000054100dd27816 */ /* 0x000fe40000000009 */
[----:B------:R-:W-:Y:S02]  /*1a500*/  @!P6 PRMT R13, R186, 0x5410, RZ ;  /* 0x00005410ba0de816 */ /* 0x000fe400000000ff */
[----:B------:R-:W-:Y:S01]  /*1a510*/  ISETP.LE.U32.AND P6, PT, R3, UR13, PT ;  /* 0x0000000d03007c0c */ /* 0x000fe2000bfc3070 */
[----:B------:R-:W-:Y:S01]  /*1a520*/  @!P3 HADD2 R137, -R9.H0_H0, -RZ.H0_H0 ;  /* 0xa00000ff0989b230 */ /* 0x000fe20000000900 */
[----:B------:R-:W-:Y:S01]  /*1a530*/  SHF.R.U32.HI R3, RZ, 0x18, R12 ;  /* 0x00000018ff037819 */ /* 0x000fe2000001160c */
[----:B------:R-:W-:Y:S01]  /*1a540*/  FFMA.FTZ R19, R19, UR38, -R5 ;  /* 0x0000002613137c23 */ /* 0x000fe20008010805 */
[----:B------:R-:W-:Y:S02]  /*1a550*/  IMAD.WIDE.U32 R10, R33, -0x2daee0ad, RZ ;  /* 0xd2511f53210a7825 */ /* 0x000fe400078e00ff */
[----:B------:R-:W-:-:S02]  /*1a560*/  @!P3 PRMT R9, R137, 0x5410, RZ ;  /* 0x000054108909b816 */ /* 0x000fc400000000ff */
[----:B------:R-:W-:Y:S02]  /*1a570*/  ISETP.LE.U32.AND P3, PT, R3, UR13, PT ;  /* 0x0000000d03007c0c */ /* 0x000fe4000bf63070 */
[----:B-1----:R-:W-:Y:S01]  /*1a580*/  F2FP.F16.F32.PACK_AB R15, R17, R18 ;  /* 0x00000012110f723e */ /* 0x002fe200000000ff */
[----:B------:R-:W-:Y:S02]  /*1a590*/  IMAD.MOV.U32 R3, RZ, RZ, R184 ;  /* 0x000000ffff037224 */ /* 0x000fe400078e00b8 */
[----:B------:R-:W-:Y:S01]  /*1a5a0*/  FFMA.FTZ R22, R22, UR38, -R5 ;  /* 0x0000002616167c23 */ /* 0x000fe20008010805 */
[----:B------:R-:W-:Y:S01]  /*1a5b0*/  LOP3.LUT R33, R132, UR7, R11, 0x96, !PT ;  /* 0x0000000784217c12 */ /* 0x000fe2000f8e960b */
[----:B------:R-:W-:Y:S01]  /*1a5c0*/  @!P6 HADD2 R187, -R15.H0_H0, -RZ.H0_H0 ;  /* 0xa00000ff0fbbe230 */ /* 0x000fe20000000900 */
[----:B------:R-:W-:Y:S01]  /*1a5d0*/  PRMT R14, R15, 0x7632, R14 ;  /* 0x000076320f0e7816 */ /* 0x000fe2000000000e */
[----:B------:R-:W-:Y:S01]  /*1a5e0*/  MUFU.EX2 R19, R19 ;  /* 0x0000001300137308 */ /* 0x000fe20000000800 */
[----:B------:R-:W-:-:S03]  /*1a5f0*/  LOP3.LUT R3, R3, 0xff, RZ, 0xc0, !PT ;  /* 0x000000ff03037812 */ /* 0x000fc600078ec0ff */
[----:B------:R-:W1:Y:S01]  /*1a600*/  MUFU.EX2 R11, R22 ;  /* 0x00000016000b7308 */ /* 0x000e620000000800 */
[----:B------:R-:W-:Y:S02]  /*1a610*/  PRMT R219, R15, 0x5410, R14 ;  /* 0x000054100fdb7816 */ /* 0x000fe4000000000e */
[----:B------:R-:W-:Y:S02]  /*1a620*/  @!P6 PRMT R15, R187, 0x5410, RZ ;  /* 0x00005410bb0fe816 */ /* 0x000fe400000000ff */
[----:B------:R-:W-:Y:S02]  /*1a630*/  ISETP.LE.U32.AND P6, PT, R3, UR13, PT ;  /* 0x0000000d03007c0c */ /* 0x000fe4000bfc3070 */
[----:B------:R-:W-:Y:S02]  /*1a640*/  PRMT R3, R33, 0x7632, R3 ;  /* 0x0000763221037816 */ /* 0x000fe40000000003 */
[----:B------:R-:W-:Y:S01]  /*1a650*/  FMNMX3.FTZ R133, R243, R178, R177, !PT ;  /* 0x000000b2f3857276 */ /* 0x000fe200078100b1 */
[----:B------:R-:W-:Y:S01]  /*1a660*/  @!P3 HADD2 R191, -R14.H0_H0, -RZ.H0_H0 ;  /* 0xa00000ff0ebfb230 */ /* 0x000fe20000000900 */
[----:B------:R-:W-:-:S02]  /*1a670*/  LOP3.LUT R3, R3, 0xff, RZ, 0xc0, !PT ;  /* 0x000000ff03037812 */ /* 0x000fc400078ec0ff */
[----:B------:R-:W-:Y:S02]  /*1a680*/  FMNMX3.FTZ R133, R133, R172, R32, !PT ;  /* 0x000000ac85857276 */ /* 0x000fe40007810020 */
[----:B------:R-:W-:Y:S02]  /*1a690*/  @!P3 PRMT R14, R191, 0x5410, RZ ;  /* 0x00005410bf0eb816 */ /* 0x000fe400000000ff */
[----:B------:R-:W-:Y:S02]  /*1a6a0*/  ISETP.LE.U32.AND P3, PT, R3, UR13, PT ;  /* 0x0000000d03007c0c */ /* 0x000fe4000bf63070 */
[----:B------:R-:W-:Y:S02]  /*1a6b0*/  FMNMX3.FTZ R133, R133, R138, R29, !PT ;  /* 0x0000008a85857276 */ /* 0x000fe4000781001d */
[----:B-1----:R-:W-:Y:S02]  /*1a6c0*/  F2FP.F16.F32.PACK_AB R3, R11, R19 ;  /* 0x000000130b03723e */ /* 0x002fe400000000ff */
[----:B------:R-:W-:-:S02]  /*1a6d0*/  PRMT R22, R184, 0x7771, RZ ;  /* 0x00007771b8167816 */ /* 0x000fc400000000ff */
[----:B------:R-:W-:Y:S02]  /*1a6e0*/  FMNMX3.FTZ R133, R133, R25, R2, !PT ;  /* 0x0000001985857276 */ /* 0x000fe40007810002 */
[C---:B------:R-:W-:Y:S02]  /*1a6f0*/  PRMT R186, R3.reuse, 0x7610, R186 ;  /* 0x0000761003ba7816 */ /* 0x040fe400000000ba */
[----:B------:R-:W-:Y:S02]  /*1a700*/  PRMT R185, R3, 0x7632, R185 ;  /* 0x0000763203b97816 */ /* 0x000fe400000000b9 */
[----:B------:R-:W-:Y:S01]  /*1a710*/  LOP3.LUT R3, R33, 0xffff, RZ, 0xc0, !PT ;  /* 0x0000ffff21037812 */ /* 0x000fe200078ec0ff */
[----:B------:R-:W1:Y:S01]  /*1a720*/  S2R R234, SR_CTAID.X ;  /* 0x0000000000ea7919 */ /* 0x000e620000002500 */
[----:B------:R-:W-:Y:S02]  /*1a730*/  FSEL R8, R8, -INF , !P5 ;  /* 0xff80000008087808 */ /* 0x000fe40006800000 */
[----:B------:R-:W-:-:S02]  /*1a740*/  ISETP.GT.U32.AND P5, PT, R22, UR13, PT ;  /* 0x0000000d16007c0c */ /* 0x000fc4000bfa4070 */
[----:B------:R-:W3:Y:S01]  /*1a750*/  SHFL.BFLY PT, R22, R133, 0x2, 0x1f ;  /* 0x0c401f0085167f89 */ /* 0x000ee200000e0000 */
[----:B------:R-:W-:Y:S01]  /*1a760*/  SHF.R.U32.HI R3, RZ, 0x8, R3 ;  /* 0x00000008ff037819 */ /* 0x000fe20000011603 */
[----:B------:R-:W-:Y:S01]  /*1a770*/  @!P6 HADD2 R193, -R186.H0_H0, -RZ.H0_H0 ;  /* 0xa00000ffbac1e230 */ /* 0x000fe20000000900 */
[----:B------:R-:W-:Y:S02]  /*1a780*/  FMNMX3.FTZ R132, R226, R181, R180, !PT ;  /* 0x000000b5e2847276 */ /* 0x000fe400078100b4 */
[----:B------:R-:W-:Y:S02]  /*1a790*/  LOP3.LUT R3, R3, 0xffff, RZ, 0xc0, !PT ;  /* 0x0000ffff03037812 */ /* 0x000fe400078ec0ff */
[----:B------:R-:W-:Y:S02]  /*1a7a0*/  PRMT R211, R186, 0x5410, R185 ;  /* 0x00005410bad37816 */ /* 0x000fe400000000b9 */
[----:B------:R-:W-:Y:S02]  /*1a7b0*/  @!P6 PRMT R186, R193, 0x5410, RZ ;  /* 0x00005410c1bae816 */ /* 0x000fe400000000ff */
[----:B------:R-:W-:Y:S01]  /*1a7c0*/  FMNMX3.FTZ R132, R132, R179, R173, !PT ;  /* 0x000000b384847276 */ /* 0x000fe200078100ad */
[--C-:B------:R-:W-:Y:S01]  /*1a7d0*/  FFMA.FTZ R24, R24, UR38, -R0.reuse ;  /* 0x0000002618187c23 */ /* 0x100fe20008010800 */
[----:B------:R-:W-:Y:S01]  /*1a7e0*/  ISETP.LE.U32.AND P6, PT, R3, UR13, PT ;  /* 0x0000000d03007c0c */ /* 0x000fe2000bfc3070 */
[----:B------:R-:W-:Y:S01]  /*1a7f0*/  FFMA.FTZ R3, R183, UR38, -R0 ;  /* 0x00000026b7037c23 */ /* 0x000fe20008010800 */
[----:B------:R-:W-:Y:S01]  /*1a800*/  FMNMX3.FTZ R132, R132, R136, R28, !PT ;  /* 0x0000008884847276 */ /* 0x000fe2000781001c */
[----:B------:R1:W-:Y:S04]  /*1a810*/  MUFU.EX2 R175, R24 ;  /* 0x0000001800af7308 */ /* 0x0003e80000000800 */
[----:B------:R1:W1:Y:S01]  /*1a820*/  MUFU.EX2 R34, R3 ;  /* 0x0000000300227308 */ /* 0x0002620000000800 */
[----:B------:R-:W-:Y:S01]  /*1a830*/  FMNMX3.FTZ R132, R132, R16, R8, !PT ;  /* 0x0000001084847276 */ /* 0x000fe20007810008 */
[----:B------:R-:W-:Y:S01]  /*1a840*/  @P5 HADD2 R192, -R185.H0_H0, -RZ.H0_H0 ;  /* 0xa00000ffb9c05230 */ /* 0x000fe20000000900 */
[----:B------:R-:W-:-:S02]  /*1a850*/  FSEL R137, R134, RZ, P4 ;  /* 0x000000ff86897208 */ /* 0x000fc40002000000 */
[----:B---3--:R-:W-:Y:S01]  /*1a860*/  FMNMX.FTZ R133, R133, R22, !PT ;  /* 0x0000001685857209 */ /* 0x008fe20007810000 */
[----:B-1----:R-:W1:Y:S01]  /*1a870*/  SHFL.BFLY PT, R24, R132, 0x2, 0x1f ;  /* 0x0c401f0084187f89 */ /* 0x002e6200000e0000 */
[----:B------:R-:W-:-:S04]  /*1a880*/  PRMT R3, R184, 0x7772, RZ ;  /* 0x00007772b8037816 */ /* 0x000fc800000000ff */
[----:B------:R-:W-:Y:S02]  /*1a890*/  ISETP.GT.U32.AND P4, PT, R3, UR13, PT ;  /* 0x0000000d03007c0c */ /* 0x000fe4000bf84070 */
[----:B------:R-:W-:Y:S02]  /*1a8a0*/  PRMT R3, R184, 0x7773, RZ ;  /* 0x00007773b8037816 */ /* 0x000fe400000000ff */
[----:B------:R-:W-:Y:S02]  /*1a8b0*/  @P5 PRMT R185, R192, 0x5410, RZ ;  /* 0x00005410c0b95816 */ /* 0x000fe400000000ff */
[----:B------:R-:W-:Y:S02]  /*1a8c0*/  SHF.R.U32.HI R217, RZ, 0x5, R215 ;  /* 0x00000005ffd97819 */ /* 0x000fe400000116d7 */
[----:B------:R-:W-:Y:S01]  /*1a8d0*/  ISETP.GT.U32.AND P5, PT, R3, UR13, PT ;  /* 0x0000000d03007c0c */ /* 0x000fe2000bfa4070 */
[----:B------:R-:W3:Y:S01]  /*1a8e0*/  SHFL.BFLY PT, R22, R133, 0x1, 0x1f ;  /* 0x0c201f0085167f89 */ /* 0x000ee200000e0000 */
[----:B------:R-:W-:Y:S01]  /*1a8f0*/  F2FP.F16.F32.PACK_AB R3, R175, R34 ;  /* 0x00000022af03723e */ /* 0x000fe200000000ff */
[----:B------:R-:W-:-:S03]  /*1a900*/  IMAD R234, R234, 0x8, R217 ;  /* 0x00000008eaea7824 */ /* 0x000fc600078e02d9 */
[C---:B------:R-:W-:Y:S02]  /*1a910*/  PRMT R183, R3.reuse, 0x7610, R183 ;  /* 0x0000761003b77816 */ /* 0x040fe400000000b7 */
[----:B------:R-:W-:Y:S01]  /*1a920*/  PRMT R182, R3, 0x7632, R182 ;  /* 0x0000763203b67816 */ /* 0x000fe200000000b6 */
[----:B------:R-:W-:Y:S02]  /*1a930*/  IMAD.MOV.U32 R3, RZ, RZ, R10 ;  /* 0x000000ffff037224 */ /* 0x000fe400078e000a */
[----:B------:R-:W-:Y:S02]  /*1a940*/  VIADD R234, R234, 0x4 ;  /* 0x00000004eaea7836 */ /* 0x000fe40000000000 */
[----:B------:R-:W-:Y:S01]  /*1a950*/  @P4 HADD2 R194, -R183.H0_H0, -RZ.H0_H0 ;  /* 0xa00000ffb7c24230 */ /* 0x000fe20000000900 */
[----:B------:R-:W-:Y:S01]  /*1a960*/  LOP3.LUT R3, R3, 0xff, RZ, 0xc0, !PT ;  /* 0x000000ff03037812 */ /* 0x000fe200078ec0ff */
[----:B------:R-:W-:Y:S01]  /*1a970*/  IMAD.WIDE.U32 R234, R234, -0x326172a9, RZ ;  /* 0xcd9e8d57eaea7825 */ /* 0x000fe200078e00ff */
[----:B------:R-:W-:-:S02]  /*1a980*/  PRMT R214, R183, 0x5410, R182 ;  /* 0x00005410b7d67816 */ /* 0x000fc400000000b6 */
[----:B------:R-:W-:Y:S01]  /*1a990*/  @P4 PRMT R183, R194, 0x5410, RZ ;  /* 0x00005410c2b74816 */ /* 0x000fe200000000ff */
[----:B------:R-:W-:Y:S01]  /*1a9a0*/  @P5 HADD2 R195, -R182.H0_H0, -RZ.H0_H0 ;  /* 0xa00000ffb6c35230 */ /* 0x000fe20000000900 */
[----:B------:R-:W-:Y:S01]  /*1a9b0*/  ISETP.LE.U32.AND P4, PT, R3, UR13, PT ;  /* 0x0000000d03007c0c */ /* 0x000fe2000bf83070 */
[----:B------:R-:W-:Y:S01]  /*1a9c0*/  FFMA.FTZ R3, R26, UR38, -R5 ;  /* 0x000000261a037c23 */ /* 0x000fe20008010805 */
[----:B------:R-:W-:Y:S01]  /*1a9d0*/  LOP3.LUT R188, R234, UR4, R7, 0x96, !PT ;  /* 0x00000004eabc7c12 */ /* 0x000fe2000f8e9607 */
[--C-:B------:R-:W-:Y:S01]  /*1a9e0*/  FFMA.FTZ R7, R176, UR38, -R0.reuse ;  /* 0x00000026b0077c23 */ /* 0x100fe20008010800 */
[--C-:B------:R-:W-:Y:S01]  /*1a9f0*/  FFMA.FTZ R35, R35, UR38, -R0.reuse ;  /* 0x0000002623237c23 */ /* 0x100fe20008010800 */
[--C-:B------:R-:W-:Y:S01]  /*1aa00*/  FFMA.FTZ R190, R190, UR38, -R0.reuse ;  /* 0x00000026bebe7c23 */ /* 0x100fe20008010800 */
[----:B------:R-:W-:Y:S01]  /*1aa10*/  FFMA.FTZ R189, R23, UR38, -R0 ;  /* 0x0000002617bd7c23 */ /* 0x000fe20008010800 */
[----:B-1----:R-:W-:Y:S01]  /*1aa20*/  FMNMX.FTZ R132, R132, R24, !PT ;  /* 0x0000001884847209 */ /* 0x002fe20007810000 */
[----:B------:R1:W-:Y:S01]  /*1aa30*/  MUFU.EX2 R252, R3 ;  /* 0x0000000300fc7308 */ /* 0x0003e20000000800 */
[----:B------:R-:W-:Y:S01]  /*1aa40*/  LOP3.LUT R0, R33, 0xff, RZ, 0xc0, !PT ;  /* 0x000000ff21007812 */ /* 0x000fe200078ec0ff */
[----:B------:R-:W4:Y:S01]  /*1aa50*/  LDL.64 R234, [R1+0x90] ;  /* 0x0000900001ea7983 */ /* 0x000f220000100a00 */
[----:B------:R-:W-:-:S02]  /*1aa60*/  @P5 PRMT R182, R195, 0x5410, RZ ;  /* 0x00005410c3b65816 */ /* 0x000fc400000000ff */
[----:B------:R-:W-:Y:S01]  /*1aa70*/  ISETP.LE.U32.AND P5, PT, R0, UR13, PT ;  /* 0x0000000d00007c0c */ /* 0x000fe2000bfa3070 */
[----:B------:R-:W-:Y:S01]  /*1aa80*/  FFMA.FTZ R0, R27, UR38, -R5 ;  /* 0x000000261b007c23 */ /* 0x000fe20008010805 */
[----:B---3--:R-:W-:Y:S01]  /*1aa90*/  FMNMX.FTZ R133, R133, R22, !PT ;  /* 0x0000001685857209 */ /* 0x008fe20007810000 */
[----:B-1----:R-:W1:Y:S02]  /*1aaa0*/  SHFL.BFLY PT, R3, R132, 0x1, 0x1f ;  /* 0x0c201f0084037f89 */ /* 0x002e6400000e0000 */
[----:B------:R3:W2:Y:S02]  /*1aab0*/  MUFU.EX2 R176, R0 ;  /* 0x0000000000b07308 */ /* 0x0006a40000000800 */
[----:B---3--:R-:W-:Y:S01]  /*1aac0*/  FMUL.FTZ R0, R133, UR38 ;  /* 0x0000002685007c20 */ /* 0x008fe20008410000 */
[----:B-1----:R-:W-:Y:S02]  /*1aad0*/  FMNMX.FTZ R132, R132, R3, !PT ;  /* 0x0000000384847209 */ /* 0x002fe40007810000 */
[----:B--2---:R-:W-:-:S02]  /*1aae0*/  LOP3.LUT R187, R6, UR12, R233, 0x96, !PT ;  /* 0x0000000c06bb7c12 */ /* 0x004fc4000f8e96e9 */
[----:B------:R-:W-:Y:S02]  /*1aaf0*/  FSEL R6, R135, RZ, P0 ;  /* 0x000000ff87067208 */ /* 0x000fe40000000000 */
[----:B------:R-:W-:-:S04]  /*1ab00*/  FSETP.NEU.FTZ.AND P0, PT, R133, -INF , PT ;  /* 0xff8000008500780b */ /* 0x000fc80003f1d000 */
[----:B------:R-:W-:-:S05]  /*1ab10*/  FSEL R0, R0, RZ, P0 ;  /* 0x000000ff00007208 */ /* 0x000fca0000000000 */
        /* <DEDUP_REMOVED lines=8> */
[----:B------:R-:W-:Y:S01]  /*1aba0*/  F2FP.F16.F32.PACK_AB R0, R252, R176 ;  /* 0x000000b0fc00723e */ /* 0x000fe200000000ff */
[----:B------:R-:W-:-:S03]  /*1abb0*/  FADD.FTZ R3, R231, -R6 ;  /* 0x80000006e7037221 */ /* 0x000fc60000010000 */
[C---:B------:R-:W-:Y:S02]  /*1abc0*/  PRMT R178, R0.reuse, 0x7610, R178 ;  /* 0x0000761000b27816 */ /* 0x040fe400000000b2 */
[----:B------:R-:W-:Y:S01]  /*1abd0*/  PRMT R177, R0, 0x7632, R177 ;  /* 0x0000763200b17816 */ /* 0x000fe200000000b1 */
[----:B------:R-:W-:-:S04]  /*1abe0*/  FADD.FTZ R0, R230, -R137 ;  /* 0x80000089e6007221 */ /* 0x000fc80000010000 */
[----:B------:R-:W-:Y:S01]  /*1abf0*/  FMUL.FTZ R6, R0, UR38 ;  /* 0x0000002600067c20 */ /* 0x000fe20008410000 */
[----:B------:R-:W-:-:S06]  /*1ac00*/  FMUL.FTZ R0, R3, UR38 ;  /* 0x0000002603007c20 */ /* 0x000fcc0008410000 */
[----:B------:R-:W5:Y:S02]  /*1ac10*/  MUFU.EX2 R0, R0 ;  /* 0x0000000000007308 */ /* 0x000f640000000800 */
[----:B-----5:R-:W-:Y:S02]  /*1ac20*/  FFMA.FTZ R21, R225, R0, R21 ;  /* 0x00000000e1157223 */ /* 0x020fe40000010015 */
[----:B------:R-:W2:Y:S01]  /*1ac30*/  LDL R225, [R1+0x60] ;  /* 0x0000600001e17983 */ /* 0x000ea20000100800 */
[----:B------:R-:W-:Y:S01]  /*1ac40*/  @!P5 HADD2 R199, -R178.H0_H0, -RZ.H0_H0 ;  /* 0xa00000ffb2c7d230 */ /* 0x000fe20000000900 */
[----:B------:R-:W-:Y:S01]  /*1ac50*/  PRMT R217, R178, 0x5410, R177 ;  /* 0x00005410b2d97816 */ /* 0x000fe200000000b1 */
[----:B------:R-:W-:-:S03]  /*1ac60*/  FMUL.FTZ R2, R132, UR38 ;  /* 0x0000002684027c20 */ /* 0x000fc60008410000 */
[----:B------:R-:W-:Y:S02]  /*1ac70*/  @!P5 PRMT R178, R199, 0x5410, RZ ;  /* 0x00005410c7b2d816 */ /* 0x000fe400000000ff */
[----:B------:R-:W-:Y:S01]  /*1ac80*/  FSETP.NEU.FTZ.AND P5, PT, R132, -INF , PT ;  /* 0xff8000008400780b */ /* 0x000fe20003fbd000 */
[----:B------:R-:W-:Y:S04]  /*1ac90*/  MUFU.EX2 R25, R7 ;  /* 0x0000000700197308 */ /* 0x000fe80000000800 */
[----:B------:R-:W1:Y:S01]  /*1aca0*/  MUFU.EX2 R26, R35 ;  /* 0x00000023001a7308 */ /* 0x000e620000000800 */
[----:B------:R-:W-:-:S03]  /*1acb0*/  FSEL R2, R2, RZ, P5 ;  /* 0x000000ff02027208 */ /* 0x000fc60002800000 */
[----:B------:R-:W4:Y:S01]  /*1acc0*/  MUFU.EX2 R3, R6 ;  /* 0x0000000600037308 */ /* 0x000f220000000800 */
[----:B------:R-:W-:Y:S02]  /*1acd0*/  @!P6 HADD2 R201, -R177.H0_H0, -RZ.H0_H0 ;  /* 0xa00000ffb1c9e230 */ /* 0x000fe40000000900 */
        /* <DEDUP_REMOVED lines=8> */
[----:B------:R-:W-:-:S02]  /*1ad60*/  SHF.R.U32.HI R2, RZ, 0x18, R33 ;  /* 0x00000018ff027819 */ /* 0x000fc40000011621 */
[----:B------:R-:W-:Y:S02]  /*1ad70*/  @!P6 PRMT R177, R201, 0x5410, RZ ;  /* 0x00005410c9b1e816 */ /* 0x000fe400000000ff */
[----:B------:R-:W-:Y:S02]  /*1ad80*/  ISETP.LE.U32.AND P6, PT, R2, UR13, PT ;  /* 0x0000000d02007c0c */ /* 0x000fe4000bfc3070 */
[----:B-1----:R-:W-:Y:S01]  /*1ad90*/  F2FP.F16.F32.PACK_AB R2, R26, R25 ;  /* 0x000000191a02723e */ /* 0x002fe200000000ff */
[----:B----4-:R-:W-:-:S03]  /*1ada0*/  FFMA.FTZ R18, R236, R3, R18 ;  /* 0x00000003ec127223 */ /* 0x010fc60000010012 */
[C---:B------:R-:W-:Y:S02]  /*1adb0*/  PRMT R173, R2.reuse, 0x7610, R173 ;  /* 0x0000761002ad7816 */ /* 0x040fe400000000ad */
[----:B------:R-:W-:Y:S02]  /*1adc0*/  PRMT R172, R2, 0x7632, R172 ;  /* 0x0000763202ac7816 */ /* 0x000fe400000000ac */
[----:B------:R-:W-:Y:S01]  /*1add0*/  FSEL R2, R132, RZ, P5 ;  /* 0x000000ff84027208 */ /* 0x000fe20002800000 */
[----:B------:R-:W-:Y:S01]  /*1ade0*/  FADD.FTZ R35, R17, R18 ;  /* 0x0000001211237221 */ /* 0x000fe20000010000 */
[----:B------:R-:W-:-:S04]  /*1adf0*/  IMAD.WIDE.U32 R16, R188, -0x2daee0ad, RZ ;  /* 0xd2511f53bc107825 */ /* 0x000fc800078e00ff */
[----:B------:R-:W-:Y:S01]  /*1ae00*/  FADD.FTZ R20, R20, R21 ;  /* 0x0000001514147221 */ /* 0x000fe20000010000 */
[----:B------:R-:W-:Y:S01]  /*1ae10*/  FADD.FTZ R2, R226, -R2 ;  /* 0x80000002e2027221 */ /* 0x000fe20000010000 */
[----:B------:R-:W-:-:S04]  /*1ae20*/  IMAD.WIDE.U32 R6, R187, -0x2daee0ad, RZ ;  /* 0xd2511f53bb067825 */ /* 0x000fc800078e00ff */
[--C-:B------:R-:W-:Y:S01]  /*1ae30*/  FFMA.FTZ R21, R174, UR38, -R5.reuse ;  /* 0x00000026ae157c23 */ /* 0x100fe20008010805 */
[----:B------:R-:W-:Y:S01]  /*1ae40*/  FFMA.FTZ R24, R139, UR38, -R5 ;  /* 0x000000268b187c23 */ /* 0x000fe20008010805 */
[----:B------:R-:W-:Y:S01]  /*1ae50*/  FADD.FTZ R19, R19, R20 ;  /* 0x0000001413137221 */ /* 0x000fe20000010000 */
[----:B------:R-:W-:Y:S01]  /*1ae60*/  FMUL.FTZ R2, R2, UR38 ;  /* 0x0000002602027c20 */ /* 0x000fe20008410000 */
[----:B------:R-:W-:Y:S02]  /*1ae70*/  LOP3.LUT R16, R16, UR31, R7, 0x96, !PT ;  /* 0x0000001f10107c12 */ /* 0x000fe4000f8e9607 */
[----:B------:R-:W-:Y:S01]  /*1ae80*/  FADD.FTZ R174, R11, R19 ;  /* 0x000000130bae7221 */ /* 0x000fe20000010000 */
[----:B------:R-:W-:Y:S04]  /*1ae90*/  MUFU.EX2 R7, R22 ;  /* 0x0000001600077308 */ /* 0x000fe80000000800 */
[----:B------:R-:W-:Y:S01]  /*1aea0*/  MUFU.EX2 R2, R2 ;  /* 0x0000000200027308 */ /* 0x000fe20000000800 */
[----:B------:R-:W-:Y:S01]  /*1aeb0*/  @!P3 HADD2 R203, -R173.H0_H0, -RZ.H0_H0 ;  /* 0xa00000ffadcbb230 */ /* 0x000fe20000000900 */
[----:B------:R-:W-:-:S02]  /*1aec0*/  PRMT R199, R173, 0x5410, R172 ;  /* 0x00005410adc77816 */ /* 0x000fc400000000ac */
[----:B------:R-:W-:Y:S02]  /*1aed0*/  MUFU.EX2 R226, R21 ;  /* 0x0000001500e27308 */ /* 0x000fe40000000800 */
[----:B------:R-:W-:Y:S01]  /*1aee0*/  @!P3 PRMT R173, R203, 0x5410, RZ ;  /* 0x00005410cbadb816 */ /* 0x000fe200000000ff */
[----:B------:R-:W-:-:S05]  /*1aef0*/  @!P6 HADD2 R202, -R172.H0_H0, -RZ.H0_H0 ;  /* 0xa00000ffaccae230 */ /* 0x000fca0000000900 */
[----:B------:R-:W-:Y:S01]  /*1af00*/  @!P6 PRMT R172, R202, 0x5410, RZ ;  /* 0x00005410caace816 */ /* 0x000fe200000000ff */
[----:B------:R-:W-:Y:S01]  /*1af10*/  MUFU.EX2 R231, R189 ;  /* 0x000000bd00e77308 */ /* 0x000fe20000000800 */
[----:B------:R-:W-:Y:S01]  /*1af20*/  LOP3.LUT R5, R234, UR33, R17, 0x96, !PT ;  /* 0x00000021ea057c12 */ /* 0x000fe2000f8e9611 */
[----:B------:R-:W-:-:S04]  /*1af30*/  IMAD.WIDE.U32 R16, R16, -0x326172a9, RZ ;  /* 0xcd9e8d5710107825 */ /* 0x000fc800078e00ff */
[----:B------:R-:W-:Y:S02]  /*1af40*/  IMAD.WIDE.U32 R18, R5, -0x326172a9, RZ ;  /* 0xcd9e8d5705127825 */ /* 0x000fe400078e00ff */
[----:B------:R1:W3:Y:S03]  /*1af50*/  MUFU.EX2 R5, R23 ;  /* 0x0000001700057308 */ /* 0x0002e60000000800 */
[----:B------:R-:W-:Y:S02]  /*1af60*/  LOP3.LUT R11, R232, UR32, R19, 0x96, !PT ;  /* 0x00000020e80b7c12 */ /* 0x000fe4000f8e9613 */
[----:B------:R-:W-:-:S05]  /*1af70*/  LOP3.LUT R8, R18, UR26, R17, 0x96, !PT ;  /* 0x0000001a12087c12 */ /* 0x000fca000f8e9611 */
[----:B------:R-:W-:-:S04]  /*1af80*/  IMAD.WIDE.U32 R18, R8, -0x2daee0ad, RZ ;  /* 0xd2511f5308127825 */ /* 0x000fc800078e00ff */
[----:B-1----:R-:W-:-:S05]  /*1af90*/  IMAD.WIDE.U32 R22, R11, -0x2daee0ad, RZ ;  /* 0xd2511f530b167825 */ /* 0x002fca00078e00ff */
[----:B------:R-:W-:Y:S02]  /*1afa0*/  LOP3.LUT R11, R6, UR23, R23, 0x96, !PT ;  /* 0x00000017060b7c12 */ /* 0x000fe4000f8e9617 */
[----:B------:R-:W-:Y:S01]  /*1afb0*/  LOP3.LUT R22, R22, UR16, R19, 0x96, !PT ;  /* 0x0000001016167c12 */ /* 0x000fe2000f8e9613 */
[----:B------:R3:W1:Y:S04]  /*1afc0*/  MUFU.EX2 R6, R27 ;  /* 0x0000001b00067308 */ /* 0x0006680000000800 */
[----:B------:R-:W-:Y:S01]  /*1afd0*/  IMAD.WIDE.U32 R22, R22, -0x326172a9, RZ ;  /* 0xcd9e8d5716167825 */ /* 0x000fe200078e00ff */
[----:B---3--:R-:W-:-:S03]  /*1afe0*/  F2FP.F16.F32.PACK_AB R27, R5, R7 ;  /* 0x00000007051b723e */ /* 0x008fc600000000ff */
[----:B--2---:R-:W-:-:S04]  /*1aff0*/  FFMA.FTZ R8, R225, R2, R7 ;  /* 0x00000002e1087223 */ /* 0x004fc80000010007 */
[----:B------:R-:W-:Y:S02]  /*1b000*/  FADD.FTZ R8, R5, R8 ;  /* 0x0000000805087221 */ /* 0x000fe40000010000 */
[----:B------:R-:W2:Y:S01]  /*1b010*/  MUFU.EX2 R5, R29 ;  /* 0x0000001d00057308 */ /* 0x000ea20000000800 */
[----:B------:R-:W-:-:S03]  /*1b020*/  PRMT R7, R22, 0x7772, RZ ;  /* 0x0000777216077816 */ /* 0x000fc600000000ff */
[----:B------:R-:W3:Y:S01]  /*1b030*/  MUFU.EX2 R225, R24 ;  /* 0x0000001800e17308 */ /* 0x000ee20000000800 */
[----:B------:R-:W-:Y:S01]  /*1b040*/  ISETP.GT.U32.AND P3, PT, R7, UR13, PT ;  /* 0x0000000d07007c0c */ /* 0x000fe2000bf64070 */
[----:B-1----:R-:W-:-:S04]  /*1b050*/  FADD.FTZ R7, R6, R8 ;  /* 0x0000000806077221 */ /* 0x002fc80000010000 */
[C---:B--2---:R-:W-:Y:S01]  /*1b060*/  FADD.FTZ R21, R5.reuse, R7 ;  /* 0x0000000705157221 */ /* 0x044fe20000010000 */
[----:B------:R-:W-:Y:S02]  /*1b070*/  F2FP.F16.F32.PACK_AB R20, R5, R6 ;  /* 0x000000060514723e */ /* 0x000fe400000000ff */
[----:B------:R-:W-:-:S04]  /*1b080*/  PRMT R5, R10, 0x7771, RZ ;  /* 0x000077710a057816 */ /* 0x000fc800000000ff */
[----:B------:R-:W-:Y:S02]  /*1b090*/  ISETP.GT.U32.AND P6, PT, R5, UR13, PT ;  /* 0x0000000d05007c0c */ /* 0x000fe4000bfc4070 */
[----:B---3--:R-:W-:-:S04]  /*1b0a0*/  F2FP.F16.F32.PACK_AB R6, R225, R226 ;  /* 0x000000e2e106723e */ /* 0x008fc800000000ff */
[C---:B------:R-:W-:Y:S02]  /*1b0b0*/  PRMT R139, R6.reuse, 0x7632, R139 ;  /* 0x00007632068b7816 */ /* 0x040fe4000000008b */
[----:B------:R-:W-:-:S05]  /*1b0c0*/  PRMT R138, R6, 0x7610, R138 ;  /* 0x00007610068a7816 */ /* 0x000fca000000008a */
[----:B------:R-:W-:Y:S01]  /*1b0d0*/  @P6 HADD2 R208, -R139.H0_H0, -RZ.H0_H0 ;  /* 0xa00000ff8bd06230 */ /* 0x000fe20000000900 */
[----:B------:R-:W-:-:S04]  /*1b0e0*/  PRMT R189, R138, 0x5410, R139 ;  /* 0x000054108abd7816 */ /* 0x000fc8000000008b */
[----:B------:R-:W-:Y:S01]  /*1b0f0*/  @P6 PRMT R139, R208, 0x5410, RZ ;  /* 0x00005410d08b6816 */ /* 0x000fe200000000ff */
[----:B------:R-:W-:Y:S02]  /*1b100*/  FMUL.FTZ R208, R84, R0 ;  /* 0x0000000054d07220 */ /* 0x000fe40000410000 */
[----:B------:R-:W2:Y:S01]  /*1b110*/  LDL R84, [R1+0x64] ;  /* 0x0000640001547983 */ /* 0x000ea20000100800 */
[----:B------:R-:W1:Y:S01]  /*1b120*/  MUFU.EX2 R230, R190 ;  /* 0x000000be00e67308 */ /* 0x000e620000000800 */
[----:B------:R-:W-:Y:S01]  /*1b130*/  PRMT R5, R10, 0x7772, RZ ;  /* 0x000077720a057816 */ /* 0x000fe200000000ff */
[----:B------:R-:W-:-:S03]  /*1b140*/  IMAD.WIDE.U32 R6, R11, -0x326172a9, RZ ;  /* 0xcd9e8d570b067825 */ /* 0x000fc600078e00ff */
[----:B------:R-:W-:Y:S02]  /*1b150*/  ISETP.GT.U32.AND P5, PT, R5, UR13, PT ;  /* 0x0000000d05007c0c */ /* 0x000fe4000bfa4070 */
[----:B------:R-:W-:Y:S01]  /*1b160*/  LOP3.LUT R11, R6, UR15, R23, 0x96, !PT ;  /* 0x0000000f060b7c12 */ /* 0x000fe2000f8e9617 */
[----:B------:R-:W-:Y:S01]  /*1b170*/  IMAD.MOV.U32 R6, RZ, RZ, R22 ;  /* 0x000000ffff067224 */ /* 0x000fe200078e0016 */
[----:B-1----:R-:W-:Y:S01]  /*1b180*/  F2FP.F16.F32.PACK_AB R5, R231, R230 ;  /* 0x000000e6e705723e */ /* 0x002fe200000000ff */
[----:B------:R-:W-:-:S03]  /*1b190*/  @!P4 HADD2 R209, -R138.H0_H0, -RZ.H0_H0 ;  /* 0xa00000ff8ad1c230 */ /* 0x000fc60000000900 */
[C---:B------:R-:W-:Y:S02]  /*1b1a0*/  PRMT R137, R5.reuse, 0x7610, R137 ;  /* 0x0000761005897816 */ /* 0x040fe40000000089 */
[----:B------:R-:W-:Y:S02]  /*1b1b0*/  PRMT R136, R5, 0x7632, R136 ;  /* 0x0000763205887816 */ /* 0x000fe40000000088 */
[----:B------:R-:W-:Y:S01]  /*1b1c0*/  PRMT R5, R11, 0x7632, R5 ;  /* 0x000076320b057816 */ /* 0x000fe20000000005 */
[----:B------:R-:W-:Y:S01]  /*1b1d0*/  @P5 HADD2 R207, -R137.H0_H0, -RZ.H0_H0 ;  /* 0xa00000ff89cf5230 */ /* 0x000fe20000000900 */
[----:B------:R-:W-:Y:S01]  /*1b1e0*/  LOP3.LUT R6, R6, 0xff, RZ, 0xc0, !PT ;  /* 0x000000ff06067812 */ /* 0x000fe200078ec0ff */
[-C--:B------:R-:W-:Y:S01]  /*1b1f0*/  FMUL.FTZ R233, R157, R0.reuse ;  /* 0x000000009de97220 */ /* 0x080fe20000410000 */
[----:B------:R-:W-:Y:S01]  /*1b200*/  @!P4 PRMT R138, R209, 0x5410, RZ ;  /* 0x00005410d18ac816 */ /* 0x000fe200000000ff */
[----:B------:R-:W-:Y:S01]  /*1b210*/  @P3 HADD2 R206, -R20.H0_H0, -RZ.H0_H0 ;  /* 0xa00000ff14ce3230 */ /* 0x000fe20000000900 */
[----:B------:R-:W-:Y:S01]  /*1b220*/  LOP3.LUT R5, R5, 0xff, RZ, 0xc0, !PT ;  /* 0x000000ff05057812 */ /* 0x000fe200078ec0ff */
[-C--:B------:R-:W-:Y:S01]  /*1b230*/  FMUL.FTZ R232, R156, R0.reuse ;  /* 0x000000009ce87220 */ /* 0x080fe20000410000 */
[----:B------:R-:W-:Y:S01]  /*1b240*/  ISETP.LE.U32.AND P4, PT, R6, UR13, PT ;  /* 0x0000000d06007c0c */ /* 0x000fe2000bf83070 */
[-C--:B------:R-:W-:Y:S01]  /*1b250*/  FMUL.FTZ R157, R69, R0.reuse ;  /* 0x00000000459d7220 */ /* 0x080fe20000410000 */
[-C--:B------:R-:W-:Y:S01]  /*1b260*/  FMUL.FTZ R200, R80, R0.reuse ;  /* 0x0000000050c87220 */ /* 0x080fe20000410000 */
[----:B------:R-:W-:Y:S01]  /*1b270*/  PRMT R187, R137, 0x5410, R136 ;  /* 0x0000541089bb7816 */ /* 0x000fe20000000088 */
        /* <DEDUP_REMOVED lines=27> */
[----:B------:R-:W-:-:S02]  /*1b430*/  PRMT R6, R22, 0x7773, RZ ;  /* 0x0000777316067816 */ /* 0x000fc400000000ff */
[----:B------:R-:W-:Y:S02]  /*1b440*/  @P5 PRMT R137, R207, 0x5410, RZ ;  /* 0x00005410cf895816 */ /* 0x000fe400000000ff */
[----:B------:R-:W-:Y:S02]  /*1b450*/  PRMT R0, R10, 0x7773, RZ ;  /* 0x000077730a007816 */ /* 0x000fe400000000ff */
[----:B------:R-:W-:Y:S02]  /*1b460*/  ISETP.LE.U32.AND P5, PT, R5, UR13, PT ;  /* 0x0000000d05007c0c */ /* 0x000fe4000bfa3070 */
[----:B------:R-:W-:Y:S02]  /*1b470*/  PRMT R224, R20, 0x7610, R224 ;  /* 0x0000761014e07816 */ /* 0x000fe400000000e0 */
[----:B------:R-:W-:Y:S02]  /*1b480*/  FSEL R5, R133, RZ, P0 ;  /* 0x000000ff85057208 */ /* 0x000fe40000000000 */
[----:B------:R-:W-:-:S02]  /*1b490*/  @P3 PRMT R224, R206, 0x5410, RZ ;  /* 0x00005410cee03816 */ /* 0x000fc400000000ff */
[----:B------:R-:W-:Y:S02]  /*1b4a0*/  ISETP.GT.U32.AND P0, PT, R6, UR13, PT ;  /* 0x0000000d06007c0c */ /* 0x000fe4000bf04070 */
[----:B------:R-:W-:Y:S02]  /*1b4b0*/  LOP3.LUT R7, R16, UR17, R7, 0x96, !PT ;  /* 0x0000001110077c12 */ /* 0x000fe4000f8e9607 */
[----:B------:R-:W-:Y:S02]  /*1b4c0*/  ISETP.GT.U32.AND P3, PT, R0, UR13, PT ;  /* 0x0000000d00007c0c */ /* 0x000fe4000bf64070 */
[----:B------:R-:W-:Y:S01]  /*1b4d0*/  LOP3.LUT R0, R11, 0xffff, RZ, 0xc0, !PT ;  /* 0x0000ffff0b007812 */ /* 0x000fe200078ec0ff */
[----:B------:R-:W-:-:S03]  /*1b4e0*/  IMAD.WIDE.U32 R36, R7, -0x2daee0ad, RZ ;  /* 0xd2511f5307247825 */ /* 0x000fc600078e00ff */
[----:B------:R-:W-:Y:S02]  /*1b4f0*/  SHF.R.U32.HI R0, RZ, 0x8, R0 ;  /* 0x00000008ff007819 */ /* 0x000fe40000011600 */
[----:B------:R-:W-:Y:S02]  /*1b500*/  LOP3.LUT R29, R18, UR7, R37, 0x96, !PT ;  /* 0x00000007121d7c12 */ /* 0x000fe4000f8e9625 */
[----:B------:R-:W-:Y:S01]  /*1b510*/  LOP3.LUT R0, R0, 0xffff, RZ, 0xc0, !PT ;  /* 0x0000ffff00007812 */ /* 0x000fe200078ec0ff */
[----:B------:R-:W-:Y:S01]  /*1b520*/  MUFU.EX2 R16, R191 ;  /* 0x000000bf00107308 */ /* 0x000fe20000000800 */
[----:B------:R-:W-:Y:S02]  /*1b530*/  @P0 HADD2 R48, -R20.H1_H1, -RZ.H0_H0 ;  /* 0xa00000ff14300230 */ /* 0x000fe40000000d00 */
[----:B------:R-:W-:Y:S01]  /*1b540*/  ISETP.LE.U32.AND P6, PT, R0, UR13, PT ;  /* 0x0000000d00007c0c */ /* 0x000fe2000bfc3070 */
[----:B------:R-:W1:Y:S01]  /*1b550*/  MUFU.EX2 R19, R192 ;  /* 0x000000c000137308 */ /* 0x000e620000000800 */
[----:B------:R-:W-:-:S02]  /*1b560*/  LOP3.LUT R0, R29, 0xff, RZ, 0xc0, !PT ;  /* 0x000000ff1d007812 */ /* 0x000fc400078ec0ff */
[----:B------:R-:W-:Y:S02]  /*1b570*/  PRMT R216, R20, 0x7632, R216 ;  /* 0x0000763214d87816 */ /* 0x000fe400000000d8 */
[----:B------:R-:W-:Y:S02]  /*1b580*/  @P0 PRMT R216, R48, 0x5410, RZ ;  /* 0x0000541030d80816 */ /* 0x000fe400000000ff */
[----:B------:R-:W-:Y:S02]  /*1b590*/  ISETP.LE.U32.AND P0, PT, R0, UR13, PT ;  /* 0x0000000d00007c0c */ /* 0x000fe4000bf03070 */
[----:B------:R-:W-:Y:S02]  /*1b5a0*/  LOP3.LUT R0, R29, 0xffff, RZ, 0xc0, !PT ;  /* 0x0000ffff1d007812 */ /* 0x000fe400078ec0ff */
[----:B-1----:R-:W-:Y:S02]  /*1b5b0*/  F2FP.F16.F32.PACK_AB R64, R19, R16 ;  /* 0x000000101340723e */ /* 0x002fe400000000ff */
[----:B------:R-:W-:-:S07]  /*1b5c0*/  SHF.R.U32.HI R0, RZ, 0x8, R0 ;  /* 0x00000008ff007819 */ /* 0x000fce0000011600 */
[----:B------:R-:W-:Y:S01]  /*1b5d0*/  @!P0 HADD2 R49, -R64.H0_H0, -RZ.H0_H0 ;  /* 0xa00000ff40318230 */ /* 0x000fe20000000900 */
[----:B------:R-:W-:Y:S02]  /*1b5e0*/  LOP3.LUT R0, R0, 0xffff, RZ, 0xc0, !PT ;  /* 0x0000ffff00007812 */ /* 0x000fe400078ec0ff */
[----:B------:R-:W-:Y:S02]  /*1b5f0*/  PRMT R221, R64, 0x7610, R221 ;  /* 0x0000761040dd7816 */ /* 0x000fe400000000dd */
[----:B------:R-:W-:Y:S02]  /*1b600*/  @!P0 PRMT R221, R49, 0x5410, RZ ;  /* 0x0000541031dd8816 */ /* 0x000fe400000000ff */
[----:B------:R-:W-:Y:S02]  /*1b610*/  ISETP.LE.U32.AND P0, PT, R0, UR13, PT ;  /* 0x0000000d00007c0c */ /* 0x000fe4000bf03070 */
[----:B------:R-:W-:Y:S01]  /*1b620*/  PRMT R0, R29, 0x7632, R0 ;  /* 0x000076321d007816 */ /* 0x000fe20000000000 */
[----:B------:R-:W-:-:S03]  /*1b630*/  FADD.FTZ R6, R243, -R5 ;  /* 0x80000005f3067221 */ /* 0x000fc60000010000 */
[----:B------:R-:W-:Y:S01]  /*1b640*/  LOP3.LUT R0, R0, 0xff, RZ, 0xc0, !PT ;  /* 0x000000ff00007812 */ /* 0x000fe200078ec0ff */
[----:B------:R-:W-:Y:S01]  /*1b650*/  FMUL.FTZ R6, R6, UR38 ;  /* 0x0000002606067c20 */ /* 0x000fe20008410000 */
[----:B------:R-:W-:-:S05]  /*1b660*/  PRMT R218, R64, 0x7632, R218 ;  /* 0x0000763240da7816 */ /* 0x000fca00000000da */
[----:B------:R-:W-:Y:S02]  /*1b670*/  @!P0 HADD2 R52, -R64.H1_H1, -RZ.H0_H0 ;  /* 0xa00000ff40348230 */ /* 0x000fe40000000d00 */
[----:B------:R-:W-:Y:S01]  /*1b680*/  IMAD.MOV.U32 R190, RZ, RZ, R219 ;  /* 0x000000ffffbe7224 */ /* 0x000fe200078e00db */
[----:B------:R-:W-:Y:S02]  /*1b690*/  MUFU.EX2 R5, R193 ;  /* 0x000000c100057308 */ /* 0x000fe40000000800 */
[----:B------:R-:W-:Y:S02]  /*1b6a0*/  @!P0 PRMT R218, R52, 0x5410, RZ ;  /* 0x0000541034da8816 */ /* 0x000fe400000000ff */
[----:B------:R-:W-:Y:S01]  /*1b6b0*/  ISETP.LE.U32.AND P0, PT, R0, UR13, PT ;  /* 0x0000000d00007c0c */ /* 0x000fe2000bf03070 */
[----:B------:R-:W-:Y:S04]  /*1b6c0*/  MUFU.EX2 R17, R32 ;  /* 0x0000002000117308 */ /* 0x000fe80000000800 */
[----:B------:R-:W1:Y:S04]  /*1b6d0*/  MUFU.EX2 R0, R6 ;  /* 0x0000000600007308 */ /* 0x000e680000000800 */
[----:B------:R-:W3:Y:S01]  /*1b6e0*/  MUFU.EX2 R219, R28 ;  /* 0x0000001c00db7308 */ /* 0x000ee20000000800 */
[----:B------:R-:W-:-:S02]  /*1b6f0*/  IMAD.MOV.U32 R188, RZ, RZ, R199 ;  /* 0x000000ffffbc7224 */ /* 0x000fc400078e00c7 */
[----:B------:R-:W-:Y:S02]  /*1b700*/  IMAD.MOV.U32 R68, RZ, RZ, R187 ;  /* 0x000000ffff447224 */ /* 0x000fe400078e00bb */
        /* <DEDUP_REMOVED lines=8> */
[----:B------:R-:W-:Y:S01]  /*1b790*/  FMUL.FTZ R49, R115, R3 ;  /* 0x0000000373317220 */ /* 0x000fe20000410000 */
[----:B-1----:R-:W-:Y:S01]  /*1b7a0*/  FMUL.FTZ R69, R41, R0 ;  /* 0x0000000029457220 */ /* 0x002fe20000410000 */
[----:B------:R-:W-:-:S02]  /*1b7b0*/  @P3 HADD2 R53, -R136.H0_H0, -RZ.H0_H0 ;  /* 0xa00000ff88353230 */ /* 0x000fc40000000900 */
[----:B------:R-:W-:Y:S02]  /*1b7c0*/  IMAD.MOV.U32 R32, RZ, RZ, R81 ;  /* 0x000000ffff207224 */ /* 0x000fe400078e0051 */
[-C--:B------:R-:W-:Y:S01]  /*1b7d0*/  FMUL.FTZ R85, R45, R0.reuse ;  /* 0x000000002d557220 */ /* 0x080fe20000410000 */
[----:B------:R-:W-:Y:S01]  /*1b7e0*/  IMAD.MOV.U32 R52, RZ, RZ, R80 ;  /* 0x000000ffff347224 */ /* 0x000fe200078e0050 */
[----:B---3--:R-:W-:Y:S01]  /*1b7f0*/  F2FP.F16.F32.PACK_AB R41, R219, R17 ;  /* 0x00000011db29723e */ /* 0x008fe200000000ff */
[----:B------:R-:W-:Y:S02]  /*1b800*/  IMAD.MOV.U32 R66, RZ, RZ, R96 ;  /* 0x000000ffff427224 */ /* 0x000fe400078e0060 */
[-C--:B------:R-:W-:Y:S01]  /*1b810*/  FMUL.FTZ R152, R152, R0.reuse ;  /* 0x0000000098987220 */ /* 0x080fe20000410000 */
[----:B------:R-:W-:Y:S02]  /*1b820*/  IMAD.MOV.U32 R82, RZ, RZ, R97 ;  /* 0x000000ffff527224 */ /* 0x000fe400078e0061 */
        /* <DEDUP_REMOVED lines=35> */
[----:B------:R-:W-:Y:S01]  /*1ba60*/  @P3 PRMT R136, R53, 0x5410, RZ ;  /* 0x0000541035883816 */ /* 0x000fe200000000ff */
[----:B------:R-:W-:Y:S01]  /*1ba70*/  @!P0 HADD2 R38, -R41.H0_H0, -RZ.H0_H0 ;  /* 0xa00000ff29268230 */ /* 0x000fe20000000900 */
[----:B------:R-:W-:-:S04]  /*1ba80*/  PRMT R207, R41, 0x7610, R207 ;  /* 0x0000761029cf7816 */ /* 0x000fc800000000cf */
[----:B------:R-:W-:Y:S01]  /*1ba90*/  @!P0 PRMT R207, R38, 0x5410, RZ ;  /* 0x0000541026cf8816 */ /* 0x000fe200000000ff */
        /* <DEDUP_REMOVED lines=26> */
[----:B------:R-:W-:Y:S02]  /*1bc40*/  IMAD.MOV.U32 R57, RZ, RZ, R98 ;  /* 0x000000ffff397224 */ /* 0x000fe400078e0062 */
[-C--:B------:R-:W-:Y:S02]  /*1bc50*/  FMUL.FTZ R98, R94, R2.reuse ;  /* 0x000000025e627220 */ /* 0x080fe40000410000 */
[----:B------:R-:W1:Y:S01]  /*1bc60*/  LDC R94, c[0x0][0x448] ;  /* 0x00011200ff5e7b82 */ /* 0x000e620000000800 */
[----:B------:R-:W-:Y:S01]  /*1bc70*/  LOP3.LUT R3, R3, 0xff, RZ, 0xc0, !PT ;  /* 0x000000ff03037812 */ /* 0x000fe200078ec0ff */
[-C--:B------:R-:W-:Y:S01]  /*1bc80*/  FMUL.FTZ R86, R46, R2.reuse ;  /* 0x000000022e567220 */ /* 0x080fe20000410000 */
[----:B------:R-:W-:Y:S02]  /*1bc90*/  IMAD.MOV.U32 R38, RZ, RZ, R83 ;  /* 0x000000ffff267224 */ /* 0x000fe400078e0053 */
[----:B------:R-:W-:Y:S01]  /*1bca0*/  FMUL.FTZ R46, R58, R2 ;  /* 0x000000023a2e7220 */ /* 0x000fe20000410000 */
[----:B------:R-:W-:-:S02]  /*1bcb0*/  IMAD.MOV.U32 R103, RZ, RZ, R217 ;  /* 0x000000ffff677224 */ /* 0x000fc400078e00d9 */
[-C--:B------:R-:W-:Y:S01]  /*1bcc0*/  FMUL.FTZ R83, R63, R2.reuse ;  /* 0x000000023f537220 */ /* 0x080fe20000410000 */
[----:B------:R-:W-:Y:S01]  /*1bcd0*/  IMAD.MOV.U32 R28, RZ, RZ, R214 ;  /* 0x000000ffff1c7224 */ /* 0x000fe200078e00d6 */
[----:B------:R-:W-:Y:S01]  /*1bce0*/  MUFU.EX2 R217, R194 ;  /* 0x000000c200d97308 */ /* 0x000fe20000000800 */
[-C--:B------:R-:W-:Y:S01]  /*1bcf0*/  FMUL.FTZ R87, R47, R2.reuse ;  /* 0x000000022f577220 */ /* 0x080fe20000410000 */
[----:B------:R-:W-:Y:S01]  /*1bd00*/  IMAD.MOV.U32 R58, RZ, RZ, R130 ;  /* 0x000000ffff3a7224 */ /* 0x000fe200078e0082 */
[----:B------:R-:W-:Y:S01]  /*1bd10*/  PRMT R206, R41, 0x7632, R206 ;  /* 0x0000763229ce7816 */ /* 0x000fe200000000ce */
[----:B------:R-:W-:Y:S01]  /*1bd20*/  MUFU.EX2 R214, R195 ;  /* 0x000000c300d67308 */ /* 0x000fe20000000800 */
        /* <DEDUP_REMOVED lines=12> */
[----:B------:R-:W-:Y:S01]  /*1bdf0*/  FMUL.FTZ R142, R142, R2 ;  /* 0x000000028e8e7220 */ /* 0x000fe20000410000 */
[-C--:B--2---:R-:W-:Y:S01]  /*1be00*/  FFMA.FTZ R7, R84, R0.reuse, R5 ;  /* 0x0000000054077223 */ /* 0x084fe20000010005 */
[-C--:B------:R-:W-:Y:S01]  /*1be10*/  FMUL.FTZ R84, R44, R0.reuse ;  /* 0x000000002c547220 */ /* 0x080fe20000410000 */
[----:B------:R-:W-:Y:S01]  /*1be20*/  FMUL.FTZ R44, R56, R0 ;  /* 0x00000000382c7220 */ /* 0x000fe20000410000 */
[----:B------:R-:W-:-:S04]  /*1be30*/  LOP3.LUT R0, R11, 0xff, RZ, 0xc0, !PT ;  /* 0x000000ff0b007812 */ /* 0x000fc800078ec0ff */
[----:B------:R-:W-:Y:S02]  /*1be40*/  ISETP.LE.U32.AND P3, PT, R0, UR13, PT ;  /* 0x0000000d00007c0c */ /* 0x000fe4000bf63070 */
[----:B------:R-:W-:-:S04]  /*1be50*/  SHF.R.U32.HI R0, RZ, 0x18, R29 ;  /* 0x00000018ff007819 */ /* 0x000fc8000001161d */
[----:B------:R-:W-:Y:S02]  /*1be60*/  ISETP.LE.U32.AND P0, PT, R0, UR13, PT ;  /* 0x0000000d00007c0c */ /* 0x000fe4000bf03070 */
[----:B------:R2:W3:Y:S01]  /*1be70*/  MUFU.EX2 R0, R196 ;  /* 0x000000c400007308 */ /* 0x0004e20000000800 */
[-C--:B------:R-:W-:Y:S01]  /*1be80*/  FMUL.FTZ R143, R143, R2.reuse ;  /* 0x000000028f8f7220 */ /* 0x080fe20000410000 */
[-C--:B------:R-:W-:Y:S01]  /*1be90*/  FMUL.FTZ R70, R42, R2.reuse ;  /* 0x000000022a467220 */ /* 0x080fe20000410000 */
[-C--:B------:R-:W-:Y:S01]  /*1bea0*/  FMUL.FTZ R71, R43, R2.reuse ;  /* 0x000000022b477220 */ /* 0x080fe20000410000 */
[-C--:B------:R-:W-:Y:S01]  /*1beb0*/  FMUL.FTZ R47, R59, R2.reuse ;  /* 0x000000023b2f7220 */ /* 0x080fe20000410000 */
[-C--:B------:R-:W-:Y:S01]  /*1bec0*/  FMUL.FTZ R82, R62, R2.reuse ;  /* 0x000000023e527220 */ /* 0x080fe20000410000 */
[-C--:B------:R-:W-:Y:S01]  /*1bed0*/  FMUL.FTZ R74, R74, R2.reuse ;  /* 0x000000024a4a7220 */ /* 0x080fe20000410000 */
[----:B------:R-:W-:-:S04]  /*1bee0*/  FMUL.FTZ R75, R75, R2 ;  /* 0x000000024b4b7220 */ /* 0x000fc80000410000 */
[----:B------:R-:W-:Y:S02]  /*1bef0*/  @!P0 HADD2 R39, -R41.H1_H1, -RZ.H0_H0 ;  /* 0xa00000ff29278230 */ /* 0x000fe40000000d00 */
[-C--:B------:R-:W-:Y:S01]  /*1bf00*/  FMUL.FTZ R78, R78, R2.reuse ;  /* 0x000000024e4e7220 */ /* 0x080fe20000410000 */
[-C--:B------:R-:W-:Y:S01]  /*1bf10*/  FMUL.FTZ R79, R79, R2.reuse ;  /* 0x000000024f4f7220 */ /* 0x080fe20000410000 */
[----:B--2---:R-:W-:Y:S02]  /*1bf20*/  IMAD.MOV.U32 R196, RZ, RZ, R131 ;  /* 0x000000ffffc47224 */ /* 0x004fe400078e0083 */
        /* <DEDUP_REMOVED lines=11> */
[----:B------:R-:W-:-:S02]  /*1bfe0*/  @!P0 PRMT R206, R39, 0x5410, RZ ;  /* 0x0000541027ce8816 */ /* 0x000fc400000000ff */
[C---:B---3--:R-:W-:Y:S02]  /*1bff0*/  F2FP.F16.F32.PACK_AB R2, R0.reuse, R5 ;  /* 0x000000050002723e */ /* 0x048fe400000000ff */
[----:B------:R-:W-:Y:S01]  /*1c000*/  ISETP.LE.U32.AND P0, PT, R3, UR13, PT ;  /* 0x0000000d03007c0c */ /* 0x000fe2000bf03070 */
[----:B------:R-:W2:Y:S01]  /*1c010*/  MUFU.EX2 R5, R197 ;  /* 0x000000c500057308 */ /* 0x000ea20000000800 */
[----:B------:R-:W-:-:S03]  /*1c020*/  FADD.FTZ R7, R0, R7 ;  /* 0x0000000700077221 */ /* 0x000fc60000010000 */
[----:B------:R-:W3:Y:S01]  /*1c030*/  MUFU.EX2 R3, R198 ;  /* 0x000000c600037308 */ /* 0x000ee20000000800 */
[----:B------:R-:W-:Y:S01]  /*1c040*/  @!P3 HADD2 R42, -R2.H0_H0, -RZ.H0_H0 ;  /* 0xa00000ff022ab230 */ /* 0x000fe20000000900 */
[----:B------:R-:W-:Y:S01]  /*1c050*/  PRMT R0, R2, 0x7632, R0 ;  /* 0x0000763202007816 */ /* 0x000fe20000000000 */
[----:B------:R-:W-:Y:S01]  /*1c060*/  IMAD.MOV.U32 R108, RZ, RZ, R6 ;  /* 0x000000ffff6c7224 */ /* 0x000fe200078e0006 */
[----:B------:R-:W-:Y:S01]  /*1c070*/  PRMT R6, R36, 0x7771, RZ ;  /* 0x0000777124067816 */ /* 0x000fe200000000ff */
[----:B------:R-:W-:Y:S01]  /*1c080*/  IMAD.MOV.U32 R104, RZ, RZ, R24 ;  /* 0x000000ffff687224 */ /* 0x000fe200078e0018 */
[----:B------:R-:W-:Y:S02]  /*1c090*/  PRMT R24, R2, 0x5410, R0 ;  /* 0x0000541002187816 */ /* 0x000fe40000000000 */
[----:B------:R-:W-:Y:S02]  /*1c0a0*/  @!P3 PRMT R2, R42, 0x5410, RZ ;  /* 0x000054102a02b816 */ /* 0x000fe400000000ff */
[----:B------:R-:W-:Y:S01]  /*1c0b0*/  ISETP.GT.U32.AND P3, PT, R6, UR13, PT ;  /* 0x0000000d06007c0c */ /* 0x000fe2000bf64070 */
[----:B------:R-:W-:Y:S01]  /*1c0c0*/  IMAD.MOV.U32 R93, RZ, RZ, R8 ;  /* 0x000000ffff5d7224 */ /* 0x000fe200078e0008 */
[----:B------:R-:W-:Y:S01]  /*1c0d0*/  F2FP.F16.F32.PACK_AB R39, R217, R214 ;  /* 0x000000d6d927723e */ /* 0x000fe200000000ff */
[----:B--2---:R-:W-:Y:S01]  /*1c0e0*/  FADD.FTZ R6, R5, R7 ;  /* 0x0000000705067221 */ /* 0x004fe20000010000 */
[----:B------:R-:W-:Y:S01]  /*1c0f0*/  FADD.FTZ R8, R34, R35 ;  /* 0x0000002322087221 */ /* 0x000fe20000010000 */
[----:B---3--:R-:W-:Y:S01]  /*1c100*/  F2FP.F16.F32.PACK_AB R7, R3, R5 ;  /* 0x000000050307723e */ /* 0x008fe200000000ff */
[----:B-1----:R-:W-:-:S02]  /*1c110*/  IMAD.SHL.U32 R34, R94, 0x8, RZ ;  /* 0x000000085e227824 */ /* 0x002fc400078e00ff */
[----:B------:R-:W-:Y:S02]  /*1c120*/  @!P0 HADD2 R40, -R39.H0_H0, -RZ.H0_H0 ;  /* 0xa00000ff27288230 */ /* 0x000fe40000000900 */
[----:B------:R-:W-:Y:S01]  /*1c130*/  FADD.FTZ R5, R3, R6 ;  /* 0x0000000603057221 */ /* 0x000fe20000010000 */
[C---:B------:R-:W-:Y:S02]  /*1c140*/  PRMT R119, R7.reuse, 0x7610, R119 ;  /* 0x0000761007777816 */ /* 0x040fe40000000077 */
[----:B------:R-:W-:Y:S01]  /*1c150*/  PRMT R118, R7, 0x7632, R118 ;  /* 0x0000763207767816 */ /* 0x000fe20000000076 */
[----:B------:R-:W-:Y:S01]  /*1c160*/  IMAD.WIDE R6, R34, 0x2, R30 ;  /* 0x0000000222067825 */ /* 0x000fe200078e021e */
[----:B------:R-:W-:-:S03]  /*1c170*/  PRMT R3, R36, 0x7772, RZ ;  /* 0x0000777224037816 */ /* 0x000fc600000000ff */
[----:B------:R-:W-:Y:S01]  /*1c180*/  @P3 HADD2 R43, -R39.H1_H1, -RZ.H0_H0 ;  /* 0xa00000ff272b3230 */ /* 0x000fe20000000d00 */
[----:B------:R-:W-:Y:S02]  /*1c190*/  PRMT R181, R39, 0x7610, R181 ;  /* 0x0000761027b57816 */ /* 0x000fe400000000b5 */
[----:B------:R-:W-:Y:S01]  /*1c1a0*/  @!P0 PRMT R181, R40, 0x5410, RZ ;  /* 0x0000541028b58816 */ /* 0x000fe200000000ff */
[----:B------:R-:W-:Y:S01]  /*1c1b0*/  IMAD.MOV.U32 R62, RZ, RZ, R187 ;  /* 0x000000ffff3e7224 */ /* 0x000fe200078e00bb */
[----:B------:R-:W-:Y:S01]  /*1c1c0*/  ISETP.GT.U32.AND P0, PT, R3, UR13, PT ;  /* 0x0000000d03007c0c */ /* 0x000fe2000bf04070 */
[----:B------:R-:W-:Y:S01]  /*1c1d0*/  IMAD.WIDE R6, R94, 0x70, R6 ;  /* 0x000000705e067825 */ /* 0x000fe200078e0206 */
[----:B------:R-:W-:-:S03]  /*1c1e0*/  SHF.R.U32.HI R3, RZ, 0x18, R11 ;  /* 0x00000018ff037819 */ /* 0x000fc6000001160b */
[----:B------:R-:W-:Y:S01]  /*1c1f0*/  FADD.FTZ R8, R175, R8 ;  /* 0x00000008af087221 */ /* 0x000fe20000010000 */
[----:B------:R1:W-:Y:S01]  /*1c200*/  MUFU.EX2 R187, R179 ;  /* 0x000000b300bb7308 */ /* 0x0003e20000000800 */
[----:B------:R2:W-:Y:S01]  /*1c210*/  STG.E.U16 desc[UR28][R30.64+-0xfe], R9 ;  /* 0xffff02091e007986 */ /* 0x0005e2000c10151c */
[----:B-1----:R-:W-:Y:S02]  /*1c220*/  PRMT R179, R39, 0x7632, R179 ;  /* 0x0000763227b37816 */ /* 0x002fe400000000b3 */
[----:B------:R-:W-:Y:S02]  /*1c230*/  @P3 PRMT R179, R43, 0x5410, RZ ;  /* 0x000054102bb33816 */ /* 0x000fe400000000ff */
[----:B------:R-:W-:Y:S01]  /*1c240*/  ISETP.LE.U32.AND P3, PT, R3, UR13, PT ;  /* 0x0000000d03007c0c */ /* 0x000fe2000bf63070 */
[----:B------:R-:W-:Y:S01]  /*1c250*/  FADD.FTZ R3, R25, R8 ;  /* 0x0000000819037221 */ /* 0x000fe20000010000 */
[----:B--2---:R-:W-:-:S04]  /*1c260*/  IMAD.WIDE R8, R94, -0x70, R6 ;  /* 0xffffff905e087825 */ /* 0x004fc800078e0206 */
[----:B------:R-:W-:-:S04]  /*1c270*/  IMAD.WIDE R8, R94, 0x70, R8 ;  /* 0x000000705e087825 */ /* 0x000fc800078e0208 */
[----:B------:R-:W-:-:S04]  /*1c280*/  IMAD.WIDE R8, R94, -0x70, R8 ;  /* 0xffffff905e087825 */ /* 0x000fc800078e0208 */
[----:B------:R-:W-:-:S04]  /*1c290*/  IMAD.WIDE R8, R94, 0x70, R8 ;  /* 0x000000705e087825 */ /* 0x000fc800078e0208 */
[----:B------:R-:W-:Y:S01]  /*1c2a0*/  IMAD.WIDE R8, R94, -0x70, R8 ;  /* 0xffffff905e087825 */ /* 0x000fe200078e0208 */
[----:B------:R-:W-:-:S03]  /*1c2b0*/  PRMT R117, R27, 0x7610, R117 ;  /* 0x000076101b757816 */ /* 0x000fc60000000075 */
[----:B------:R-:W-:Y:S01]  /*1c2c0*/  IMAD.WIDE R34, R34, 0x2, R6 ;  /* 0x0000000222227825 */ /* 0x000fe200078e0206 */
[----:B------:R-:W-:-:S03]  /*1c2d0*/  PRMT R116, R27, 0x7632, R116 ;  /* 0x000076321b747816 */ /* 0x000fc60000000074 */
[----:B------:R-:W-:-:S04]  /*1c2e0*/  IMAD.WIDE R6, R94, 0x70, R8 ;  /* 0x000000705e067825 */ /* 0x000fc800078e0208 */
[----:B------:R-:W-:Y:S02]  /*1c2f0*/  @!P5 HADD2 R55, -R117.H0_H0, -RZ.H0_H0 ;  /* 0xa00000ff7537d230 */ /* 0x000fe40000000900 */
[----:B------:R-:W-:Y:S02]  /*1c300*/  @!P3 HADD2 R54, -R116.H0_H0, -RZ.H0_H0 ;  /* 0xa00000ff7436b230 */ /* 0x000fe40000000900 */
[----:B------:R-:W-:Y:S02]  /*1c310*/  IMAD.MOV.U32 R105, RZ, RZ, R53 ;  /* 0x000000ffff697224 */ /* 0x000fe400078e0035 */
[----:B------:R-:W-:Y:S02]  /*1c320*/  IMAD.MOV.U32 R120, RZ, RZ, R52 ;  /* 0x000000ffff787224 */ /* 0x000fe400078e0034 */
[----:B------:R-:W-:-:S04]  /*1c330*/  IMAD.WIDE R52, R94, -0x70, R6 ;  /* 0xffffff905e347825 */ /* 0x000fc800078e0206 */
[----:B------:R-:W-:Y:S01]  /*1c340*/  FADD.FTZ R5, R16, R5 ;  /* 0x0000000510057221 */ /* 0x000fe20000010000 */
[----:B------:R-:W-:Y:S02]  /*1c350*/  PRMT R16, R117, 0x5410, R116 ;  /* 0x0000541075107816 */ /* 0x000fe40000000074 */
[----:B------:R-:W-:Y:S02]  /*1c360*/  @!P5 PRMT R117, R55, 0x5410, RZ ;  /* 0x000054103775d816 */ /* 0x000fe400000000ff */
[----:B------:R-:W-:Y:S01]  /*1c370*/  @!P3 PRMT R116, R54, 0x5410, RZ ;  /* 0x000054103674b816 */ /* 0x000fe200000000ff */
[----:B------:R-:W-:-:S04]  /*1c380*/  IMAD.WIDE R54, R94, 0x70, R52 ;  /* 0x000000705e367825 */ /* 0x000fc800078e0234 */
[----:B------:R-:W-:Y:S02]  /*1c390*/  IMAD.MOV.U32 R94, RZ, RZ, R32 ;  /* 0x000000ffff5e7224 */ /* 0x000fe400078e0020 */
[----:B------:R-:W2:Y:S01]  /*1c3a0*/  LDL.LU R32, [R1+0xa4] ;  /* 0x0000a40001207983 */ /* 0x000ea20000300800 */
[----:B------:R-:W-:Y:S02]  /*1c3b0*/  IMAD.MOV.U32 R92, RZ, RZ, R65 ;  /* 0x000000ffff5c7224 */ /* 0x000fe400078e0041 */
[----:B------:R-:W-:Y:S01]  /*1c3c0*/  FADD.FTZ R65, R176, R174 ;  /* 0x000000aeb0417221 */ /* 0x000fe20000010000 */
[----:B------:R-:W-:Y:S02]  /*1c3d0*/  @!P6 HADD2 R51, -R0.H0_H0, -RZ.H0_H0 ;  /* 0xa00000ff0033e230 */ /* 0x000fe40000000900 */
[----:B------:R-:W-:Y:S01]  /*1c3e0*/  FADD.FTZ R176, R26, R3 ;  /* 0x000000031ab07221 */ /* 0x000fe20000010000 */
[----:B------:R-:W-:Y:S01]  /*1c3f0*/  PRMT R3, R22, 0x7771, RZ ;  /* 0x0000777116037816 */ /* 0x000fe200000000ff */
[----:B------:R-:W-:Y:S01]  /*1c400*/  STG.E.U16 desc[UR28][R30.64+-0x100], R13 ;  /* 0xffff000d1e007986 */ /* 0x000fe2000c10151c */
[----:B------:R-:W-:-:S03]  /*1c410*/  @!P6 PRMT R0, R51, 0x5410, RZ ;  /* 0x000054103300e816 */ /* 0x000fc600000000ff */
[----:B------:R-:W-:Y:S01]  /*1c420*/  STG.E.U16 desc[UR28][R52.64+-0x100], R15 ;  /* 0xffff000f34007986 */ /* 0x000fe2000c10151c */
[----:B------:R-:W-:-:S03]  /*1c430*/  ISETP.GT.U32.AND P3, PT, R3, UR13, PT ;  /* 0x0000000d03007c0c */ /* 0x000fc6000bf64070 */
[----:B------:R-:W-:Y:S01]  /*1c440*/  STG.E.U16 desc[UR28][R52.64+-0xfe], R14 ;  /* 0xffff020e34007986 */ /* 0x000fe2000c10151c */
[----:B------:R-:W-:-:S03]  /*1c450*/  PRMT R3, R184, 0x7773, RZ ;  /* 0x00007773b8037816 */ /* 0x000fc600000000ff */
[----:B------:R1:W-:Y:S01]  /*1c460*/  STG.E.U16 desc[UR28][R6.64+-0x100], R2 ;  /* 0xffff000206007986 */ /* 0x0003e2000c10151c */
[----:B------:R-:W-:-:S03]  /*1c470*/  FADD.FTZ R174, R19, R5 ;  /* 0x0000000513ae7221 */ /* 0x000fc60000010000 */
[----:B------:R3:W-:Y:S01]  /*1c480*/  STG.E.U16 desc[UR28][R54.64+-0xfe], R0 ;  /* 0xffff020036007986 */ /* 0x0007e2000c10151c */
[----:B------:R-:W-:Y:S01]  /*1c490*/  IMAD.MOV.U32 R5, RZ, RZ, R184 ;  /* 0x000000ffff057224 */ /* 0x000fe200078e00b8 */
[----:B-1----:R-:W-:-:S04]  /*1c4a0*/  PRMT R2, R184, 0x7772, RZ ;  /* 0x00007772b8027816 */ /* 0x002fc800000000ff */
[----:B------:R-:W-:Y:S02]  /*1c4b0*/  PRMT R15, R2, 0x5410, R3 ;  /* 0x00005410020f7816 */ /* 0x000fe40000000003 */
[C---:B------:R-:W-:Y:S02]  /*1c4c0*/  PRMT R2, R10.reuse, 0x7773, RZ ;  /* 0x000077730a027816 */ /* 0x040fe400000000ff */
[----:B---3--:R-:W-:-:S04]  /*1c4d0*/  PRMT R0, R10, 0x7772, RZ ;  /* 0x000077720a007816 */ /* 0x008fc800000000ff */
[----:B------:R-:W-:Y:S02]  /*1c4e0*/  PRMT R43, R0, 0x5410, R2 ;  /* 0x00005410002b7816 */ /* 0x000fe40000000002 */
[----:B------:R-:W-:Y:S02]  /*1c4f0*/  LOP3.LUT R0, R12, 0xffff, RZ, 0xc0, !PT ;  /* 0x0000ffff0c007812 */ /* 0x000fe400078ec0ff */
[----:B------:R-:W-:Y:S02]  /*1c500*/  LOP3.LUT R3, R5, 0xff, RZ, 0xc0, !PT ;  /* 0x000000ff05037812 */ /* 0x000fe400078ec0ff */
[----:B------:R-:W-:Y:S02]  /*1c510*/  PRMT R6, R184, 0x7771, RZ ;  /* 0x00007771b8067816 */ /* 0x000fe400000000ff */
[----:B------:R-:W-:Y:S02]  /*1c520*/  SHF.R.U32.HI R0, RZ, 0x8, R0 ;  /* 0x00000008ff007819 */ /* 0x000fe40000011600 */
[----:B------:R-:W-:-:S02]  /*1c530*/  LOP3.LUT R2, R12, 0xff, RZ, 0xc0, !PT ;  /* 0x000000ff0c027812 */ /* 0x000fc400078ec0ff */
[----:B------:R-:W-:Y:S02]  /*1c540*/  PRMT R13, R3, 0x5410, R6 ;  /* 0x00005410030d7816 */ /* 0x000fe40000000006 */
[--C-:B------:R-:W-:Y:S01]  /*1c550*/  PRMT R8, R2, 0x5410, R0.reuse ;  /* 0x0000541002087816 */ /* 0x100fe20000000000 */
[----:B------:R-:W1:Y:S01]  /*1c560*/  LDC R3, c[0x0][0x4f8] ;  /* 0x00013e00ff037b82 */ /* 0x000e620000000800 */
        /* <DEDUP_REMOVED lines=9> */
[----:B------:R-:W-:Y:S01]  /*1c600*/  SHF.R.U32.HI R0, RZ, 0x8, R0 ;  /* 0x00000008ff007819 */ /* 0x000fe20000011600 */
[----:B------:R-:W-:Y:S01]  /*1c610*/  IMAD.MOV.U32 R40, RZ, RZ, R10 ;  /* 0x000000ffff287224 */ /* 0x000fe200078e000a */
[----:B------:R-:W-:Y:S02]  /*1c620*/  PRMT R42, R10, 0x7771, RZ ;  /* 0x000077710a2a7816 */ /* 0x000fe400000000ff */
[----:B------:R-:W-:-:S02]  /*1c630*/  PRMT R10, R2, 0x5410, R0 ;  /* 0x00005410020a7816 */ /* 0x000fc40000000000 */
[----:B-1----:R-:W-:Y:S02]  /*1c640*/  LOP3.LUT R0, R3, 0xff, RZ, 0xc0, !PT ;  /* 0x000000ff03007812 */ /* 0x002fe400078ec0ff */
[----:B------:R-:W-:Y:S02]  /*1c650*/  PRMT R2, R11, 0x7632, R2 ;  /* 0x000076320b027816 */ /* 0x000fe40000000002 */
[----:B------:R-:W-:Y:S01]  /*1c660*/  SHF.R.U32.HI R3, RZ, 0x18, R11 ;  /* 0x00000018ff037819 */ /* 0x000fe2000001160b */
[----:B------:R-:W-:Y:S01]  /*1c670*/  IMAD R0, R0, 0x10000, R0 ;  /* 0x0001000000007824 */ /* 0x000fe200078e0200 */
[----:B------:R-:W-:Y:S02]  /*1c680*/  LOP3.LUT R2, R2, 0xff, RZ, 0xc0, !PT ;  /* 0x000000ff02027812 */ /* 0x000fe400078ec0ff */
[----:B------:R-:W-:Y:S01]  /*1c690*/  LOP3.LUT R5, R5, 0xff00ff, RZ, 0xc0, !PT ;  /* 0x00ff00ff05057812 */ /* 0x000fe200078ec0ff */
[----:B------:R-:W-:Y:S01]  /*1c6a0*/  IMAD.MOV.U32 R6, RZ, RZ, R22 ;  /* 0x000000ffff067224 */ /* 0x000fe200078e0016 */
[----:B------:R-:W-:-:S03]  /*1c6b0*/  PRMT R9, R2, 0x5410, R3 ;  /* 0x0000541002097816 */ /* 0x000fc60000000003 */
[--C-:B------:R-:W-:Y:S01]  /*1c6c0*/  HSET2.LE.AND R2, R5, R0.reuse, PT ;  /* 0x0000000005027233 */ /* 0x100fe20003803000 */
[----:B------:R-:W-:Y:S01]  /*1c6d0*/  IMAD.MOV.U32 R5, RZ, RZ, R20 ;  /* 0x000000ffff057224 */ /* 0x000fe200078e0014 */
[----:B------:R-:W-:Y:S02]  /*1c6e0*/  PRMT R12, R22, 0x7771, RZ ;  /* 0x00007771160c7816 */ /* 0x000fe400000000ff */
[----:B------:R-:W-:Y:S02]  /*1c6f0*/  LOP3.LUT R6, R6, 0xff, RZ, 0xc0, !PT ;  /* 0x000000ff06067812 */ /* 0x000fe400078ec0ff */
[--C-:B------:R-:W-:Y:S02]  /*1c700*/  HSET2.LE.AND R3, R8, R0.reuse, PT ;  /* 0x0000000008037233 */ /* 0x100fe40003803000 */
[----:B------:R-:W-:Y:S02]  /*1c710*/  LOP3.LUT R11, R5, R2, RZ, 0xc0, !PT ;  /* 0x00000002050b7212 */ /* 0x000fe400078ec0ff */
[----:B------:R-:W-:-:S02]  /*1c720*/  HSET2.LE.AND R2, R7, R0, PT ;  /* 0x0000000007027233 */ /* 0x000fc40003803000 */
[----:B------:R-:W-:Y:S02]  /*1c730*/  PRMT R6, R6, 0x5410, R12 ;  /* 0x0000541006067816 */ /* 0x000fe4000000000c */
[----:B------:R-:W-:Y:S02]  /*1c740*/  LOP3.LUT R12, R94, R3, RZ, 0xc0, !PT ;  /* 0x000000035e0c7212 */ /* 0x000fe400078ec0ff */
[----:B------:R-:W-:Y:S02]  /*1c750*/  HSET2.LE.AND R3, R13, R0, PT ;  /* 0x000000000d037233 */ /* 0x000fe40003803000 */
[----:B------:R-:W-:Y:S02]  /*1c760*/  LOP3.LUT R13, R63, R2, RZ, 0xc0, !PT ;  /* 0x000000023f0d7212 */ /* 0x000fe400078ec0ff */
[----:B------:R-:W-:Y:S01]  /*1c770*/  LOP3.LUT R2, R15, 0xff00ff, RZ, 0xc0, !PT ;  /* 0x00ff00ff0f027812 */ /* 0x000fe200078ec0ff */
[----:B------:R-:W-:-:S04]  /*1c780*/  IMAD.MOV.U32 R59, RZ, RZ, R28 ;  /* 0x000000ffff3b7224 */ /* 0x000fc800078e001c */
[--C-:B------:R-:W-:Y:S02]  /*1c790*/  HSET2.LE.AND R2, R2, R0.reuse, PT ;  /* 0x0000000002027233 */ /* 0x100fe40003803000 */
[----:B------:R-:W-:Y:S01]  /*1c7a0*/  LOP3.LUT R14, R62, R3, RZ, 0xc0, !PT ;  /* 0x000000033e0e7212 */ /* 0x000fe200078ec0ff */
[----:B------:R-:W-:Y:S01]  /*1c7b0*/  IMAD.MOV.U32 R28, RZ, RZ, R66 ;  /* 0x000000ffff1c7224 */ /* 0x000fe200078e0042 */
[----:B------:R-:W-:Y:S02]  /*1c7c0*/  HSET2.LE.AND R3, R9, R0, PT ;  /* 0x0000000009037233 */ /* 0x000fe40003803000 */
[----:B------:R-:W-:Y:S01]  /*1c7d0*/  LOP3.LUT R15, R59, R2, RZ, 0xc0, !PT ;  /* 0x000000023b0f7212 */ /* 0x000fe200078ec0ff */
[----:B------:R-:W-:Y:S02]  /*1c7e0*/  IMAD.MOV.U32 R59, RZ, RZ, 0x20 ;  /* 0x00000020ff3b7424 */ /* 0x000fe400078e00ff */
[----:B------:R-:W-:Y:S01]  /*1c7f0*/  FADD.FTZ R66, R17, R21 ;  /* 0x0000001511427221 */ /* 0x000fe20000010000 */
[----:B------:R-:W-:-:S02]  /*1c800*/  LOP3.LUT R9, R16, R3, RZ, 0xc0, !PT ;  /* 0x0000000310097212 */ /* 0x000fc400078ec0ff */
[----:B------:R-:W-:Y:S01]  /*1c810*/  SEL R3, R59, 0xffffffe0, !P1 ;  /* 0xffffffe03b037807 */ /* 0x000fe20004800000 */
[----:B------:R-:W-:Y:S01]  /*1c820*/  IMAD.MOV.U32 R61, RZ, RZ, R18 ;  /* 0x000000ffff3d7224 */ /* 0x000fe200078e0012 */
[----:B------:R-:W-:Y:S01]  /*1c830*/  PRMT R18, R119, 0x5410, R118 ;  /* 0x0000541077127816 */ /* 0x000fe20000000076 */
[----:B------:R-:W-:Y:S01]  /*1c840*/  IMAD.MOV.U32 R110, RZ, RZ, R38 ;  /* 0x000000ffff6e7224 */ /* 0x000fe200078e0026 */
[--C-:B------:R-:W-:Y:S02]  /*1c850*/  HSET2.LE.AND R5, R6, R0.reuse, PT ;  /* 0x0000000006057233 */ /* 0x100fe40003803000 */
[----:B------:R-:W-:-:S03]  /*1c860*/  HSET2.LE.AND R2, R10, R0, PT ;  /* 0x000000000a027233 */ /* 0x000fc60003803000 */
[----:B------:R-:W-:Y:S01]  /*1c870*/  LOP3.LUT R10, R18, R5, RZ, 0xc0, !PT ;  /* 0x00000005120a7212 */ /* 0x000fe200078ec0ff */
[----:B------:R-:W1:Y:S01]  /*1c880*/  MUFU.EX2 R180, R180 ;  /* 0x000000b400b47308 */ /* 0x000e620000000800 */
[----:B------:R-:W-:Y:S01]  /*1c890*/  LOP3.LUT R8, R24, R2, RZ, 0xc0, !PT ;  /* 0x0000000218087212 */ /* 0x000fe200078ec0ff */
[----:B------:R-:W-:Y:S02]  /*1c8a0*/  IMAD.MOV.U32 R106, RZ, RZ, R49 ;  /* 0x000000ffff6a7224 */ /* 0x000fe400078e0031 */
[----:B------:R-:W-:Y:S01]  /*1c8b0*/  IMAD.MOV.U32 R111, RZ, RZ, R48 ;  /* 0x000000ffff6f7224 */ /* 0x000fe200078e0030 */
[----:B-1----:R-:W-:-:S05]  /*1c8c0*/  F2FP.F16.F32.PACK_AB R100, R180, R187 ;  /* 0x000000bbb464723e */ /* 0x002fca00000000ff */
[----:B------:R-:W-:Y:S01]  /*1c8d0*/  @P0 HADD2 R50, -R100.H0_H0, -RZ.H0_H0 ;  /* 0xa00000ff64320230 */ /* 0x000fe20000000900 */
[----:B------:R-:W-:-:S04]  /*1c8e0*/  PRMT R175, R100, 0x7610, R175 ;  /* 0x0000761064af7816 */ /* 0x000fc800000000af */
[----:B------:R-:W-:Y:S01]  /*1c8f0*/  @P0 PRMT R175, R50, 0x5410, RZ ;  /* 0x0000541032af0816 */ /* 0x000fe200000000ff */
[----:B------:R-:W-:Y:S02]  /*1c900*/  @!P4 HADD2 R56, -R119.H0_H0, -RZ.H0_H0 ;  /* 0xa00000ff7738c230 */ /* 0x000fe40000000900 */
[----:B------:R-:W-:Y:S02]  /*1c910*/  IMAD.MOV.U32 R127, RZ, RZ, R196 ;  /* 0x000000ffff7f7224 */ /* 0x000fe400078e00c4 */
[----:B------:R-:W-:Y:S01]  /*1c920*/  IMAD.MOV.U32 R196, RZ, RZ, R104 ;  /* 0x000000ffffc47224 */ /* 0x000fe200078e0068 */
[----:B------:R-:W-:Y:S01]  /*1c930*/  @!P4 PRMT R119, R56, 0x5410, RZ ;  /* 0x000054103877c816 */ /* 0x000fe200000000ff */
[----:B------:R-:W-:Y:S02]  /*1c940*/  IMAD.MOV.U32 R126, RZ, RZ, R58 ;  /* 0x000000ffff7e7224 */ /* 0x000fe400078e003a */
[----:B------:R-:W-:Y:S02]  /*1c950*/  IMAD.MOV.U32 R104, RZ, RZ, R57 ;  /* 0x000000ffff687224 */ /* 0x000fe400078e0039 */
[----:B------:R-:W-:-:S02]  /*1c960*/  IMAD.MOV.U32 R107, RZ, RZ, R121 ;  /* 0x000000ffff6b7224 */ /* 0x000fc400078e0079 */
[----:B------:R-:W-:Y:S01]  /*1c970*/  IMAD.MOV.U32 R121, RZ, RZ, R93 ;  /* 0x000000ffff797224 */ /* 0x000fe200078e005d */
[----:B--2---:R-:W-:-:S05]  /*1c980*/  LEA R32, R32, UR6, 0x1 ;  /* 0x0000000620207c11 */ /* 0x004fca000f8e08ff */
[----:B------:R-:W1:Y:S01]  /*1c990*/  LDSM.16.MT88.4 R20, [R32+0xa000] ;  /* 0x00a000002014783b */ /* 0x000e620000004200 */
[----:B------:R-:W-:-:S05]  /*1c9a0*/  IMAD.IADD R38, R32, 0x1, R3 ;  /* 0x0000000120267824 */ /* 0x000fca00078e0203 */
[----:B------:R-:W2:Y:S01]  /*1c9b0*/  LDSM.16.MT88.4 R16, [R38+0xa000] ;  /* 0x00a000002610783b */ /* 0x000ea20000004200 */
[C---:B------:R-:W-:Y:S01]  /*1c9c0*/  VIADD R2, R32.reuse, 0xa000 ;  /* 0x0000a00020027836 */ /* 0x040fe20000000000 */
[----:B-1----:R-:W-:Y:S01]  /*1c9d0*/  HMMA.16816.F32 R48, R12, R22, R164 ;  /* 0x000000160c30723c */ /* 0x002fe200000018a4 */
[----:B------:R-:W-:Y:S02]  /*1c9e0*/  IMAD.MOV.U32 R166, RZ, RZ, R108 ;  /* 0x000000ffffa67224 */ /* 0x000fe400078e006c */
[----:B------:R-:W-:Y:S02]  /*1c9f0*/  IMAD.MOV.U32 R108, RZ, RZ, R28 ;  /* 0x000000ffff6c7224 */ /* 0x000fe400078e001c */
[----:B------:R-:W-:Y:S02]  /*1ca00*/  VIADD R28, R32, 0xa040 ;  /* 0x0000a040201c7836 */ /* 0x000fe40000000000 */
[----:B------:R-:W-:-:S04]  /*1ca10*/  @P2 VIADD R28, R2, 0xffffffc0 ;  /* 0xffffffc0021c2836 */ /* 0x000fc80000000000 */
[----:B------:R-:W-:Y:S01]  /*1ca20*/  IMAD.IADD R37, R3, 0x1, R28 ;  /* 0x0000000103257824 */ /* 0x000fe200078e021c */
[-C--:B------:R-:W-:Y:S01]  /*1ca30*/  HMMA.16816.F32 R168, R12, R20.reuse, R168 ;  /* 0x000000140ca8723c */ /* 0x080fe200000018a8 */
[----:B------:R-:W1:Y:S07]  /*1ca40*/  LDSM.16.MT88.4 R24, [R28] ;  /* 0x000000001c18783b */ /* 0x000e6e0000004200 */
[C---:B------:R-:W-:Y:S08]  /*1ca50*/  HMMA.16816.F32 R152, R8.reuse, R20, R152 ;  /* 0x000000140898723c */ /* 0x040ff00000001898 */
[----:B------:R-:W-:Y:S01]  /*1ca60*/  HMMA.16816.F32 R148, R8, R22, R148 ;  /* 0x000000160894723c */ /* 0x000fe20000001894 */
[----:B------:R-:W3:Y:S07]  /*1ca70*/  LDSM.16.MT88.4 R20, [R37] ;  /* 0x000000002514783b */ /* 0x000eee0000004200 */
[-C--:B--2---:R-:W-:Y:S08]  /*1ca80*/  HMMA.16816.F32 R160, R12, R16.reuse, R160 ;  /* 0x000000100ca0723c */ /* 0x084ff000000018a0 */
[C---:B------:R-:W-:Y:S08]  /*1ca90*/  HMMA.16816.F32 R144, R8.reuse, R16, R144 ;  /* 0x000000100890723c */ /* 0x040ff00000001890 */
[-C--:B------:R-:W-:Y:S08]  /*1caa0*/  HMMA.16816.F32 R140, R8, R18.reuse, R140 ;  /* 0x00000012088c723c */ /* 0x080ff0000000188c */
[----:B------:R-:W-:Y:S01]  /*1cab0*/  HMMA.16816.F32 R232, R12, R18, R232 ;  /* 0x000000120ce8723c */ /* 0x000fe200000018e8 */
[----:B------:R-:W2:Y:S01]  /*1cac0*/  LDSM.16.MT88.4 R16, [R32+0xb000] ;  /* 0x00b000002010783b */ /* 0x000ea20000004200 */
[----:B------:R-:W-:-:S02]  /*1cad0*/  IMAD.MOV.U32 R165, RZ, RZ, R109 ;  /* 0x000000ffffa57224 */ /* 0x000fc400078e006d */
[----:B------:R-:W-:Y:S02]  /*1cae0*/  IMAD.MOV.U32 R167, RZ, RZ, R105 ;  /* 0x000000ffffa77224 */ /* 0x000fe400078e0069 */
[----:B------:R-:W-:Y:S02]  /*1caf0*/  IMAD.MOV.U32 R164, RZ, RZ, R120 ;  /* 0x000000ffffa47224 */ /* 0x000fe400078e0078 */
[----:B------:R-:W-:Y:S01]  /*1cb00*/  IMAD.MOV.U32 R109, RZ, RZ, R61 ;  /* 0x000000ffff6d7224 */ /* 0x000fe200078e003d */
[----:B-1----:R-:W-:Y:S01]  /*1cb10*/  HMMA.16816.F32 R240, R12, R24, R240 ;  /* 0x000000180cf0723c */ /* 0x002fe200000018f0 */
[----:B------:R-:W-:Y:S02]  /*1cb20*/  IMAD.MOV.U32 R105, RZ, RZ, R60 ;  /* 0x000000ffff697224 */ /* 0x000fe400078e003c */
[----:B------:R-:W-:-:S05]  /*1cb30*/  IMAD.MOV.U32 R120, RZ, RZ, R92 ;  /* 0x000000ffff787224 */ /* 0x000fca00078e005c */
[C---:B------:R-:W-:Y:S08]  /*1cb40*/  HMMA.16816.F32 R56, R8.reuse, R24, R68 ;  /* 0x000000180838723c */ /* 0x040ff00000001844 */
[-C--:B------:R-:W-:Y:S08]  /*1cb50*/  HMMA.16816.F32 R84, R8, R26.reuse, R84 ;  /* 0x0000001a0854723c */ /* 0x080ff00000001854 */
[----:B------:R-:W-:Y:S01]  /*1cb60*/  HMMA.16816.F32 R236, R12, R26, R236 ;  /* 0x0000001a0cec723c */ /* 0x000fe200000018ec */
[----:B------:R-:W1:Y:S07]  /*1cb70*/  LDSM.16.MT88.4 R24, [R38+0xb000] ;  /* 0x00b000002618783b */ /* 0x000e6e0000004200 */
[-C--:B---3--:R-:W-:Y:S08]  /*1cb80*/  HMMA.16816.F32 R60, R8, R20.reuse, R44 ;  /* 0x00000014083c723c */ /* 0x088ff0000000182c */
[----:B------:R-:W-:Y:S08]  /*1cb90*/  HMMA.16816.F32 R248, R12, R20, R248 ;  /* 0x000000140cf8723c */ /* 0x000ff000000018f8 */
[-C--:B------:R-:W-:Y:S08]  /*1cba0*/  HMMA.16816.F32 R92, R8, R22.reuse, R80 ;  /* 0x00000016085c723c */ /* 0x080ff00000001850 */
[C---:B------:R-:W-:Y:S01]  /*1cbb0*/  HMMA.16816.F32 R244, R12.reuse, R22, R244 ;  /* 0x000000160cf4723c */ /* 0x040fe200000018f4 */
[----:B------:R-:W3:Y:S07]  /*1cbc0*/  LDSM.16.MT88.4 R20, [R28+0x1000] ;  /* 0x001000001c14783b */ /* 0x000eee0000004200 */
[-C--:B--2---:R-:W-:Y:S08]  /*1cbd0*/  HMMA.16816.F32 R68, R12, R16.reuse, R156 ;  /* 0x000000100c44723c */ /* 0x084ff0000000189c */
[C---:B------:R-:W-:Y:S08]  /*1cbe0*/  HMMA.16816.F32 R72, R8.reuse, R16, R72 ;  /* 0x000000100848723c */ /* 0x040ff00000001848 */
[-C--:B------:R-:W-:Y:S08]  /*1cbf0*/  HMMA.16816.F32 R76, R8, R18.reuse, R76 ;  /* 0x00000012084c723c */ /* 0x080ff0000000184c */
[----:B------:R-:W-:Y:S01]  /*1cc00*/  HMMA.16816.F32 R44, R12, R18, R200 ;  /* 0x000000120c2c723c */ /* 0x000fe200000018c8 */
[----:B------:R-:W2:Y:S01]  /*1cc10*/  LDSM.16.MT88.4 R16, [R37+0x1000] ;  /* 0x001000002510783b */ /* 0x000ea20000004200 */
[----:B------:R-:W-:Y:S01]  /*1cc20*/  IMAD.MOV.U32 R200, RZ, RZ, R108 ;  /* 0x000000ffffc87224 */ /* 0x000fe200078e006c */
[----:B------:R-:W-:Y:S01]  /*1cc30*/  LOP3.LUT R3, R33, 0xffff, RZ, 0xc0, !PT ;  /* 0x0000ffff21037812 */ /* 0x000fe200078ec0ff */
[----:B------:R-:W-:-:S02]  /*1cc40*/  IMAD.MOV.U32 R201, RZ, RZ, R105 ;  /* 0x000000ffffc97224 */ /* 0x000fc400078e0069 */
[----:B------:R-:W-:Y:S02]  /*1cc50*/  IMAD.MOV.U32 R202, RZ, RZ, R104 ;  /* 0x000000ffffca7224 */ /* 0x000fe400078e0068 */
[----:B------:R-:W-:Y:S01]  /*1cc60*/  IMAD.MOV.U32 R203, RZ, RZ, R199 ;  /* 0x000000ffffcb7224 */ /* 0x000fe200078e00c7 */
[----:B------:R-:W-:Y:S01]  /*1cc70*/  PRMT R2, R33, 0x7632, R2 ;  /* 0x0000763221027816 */ /* 0x000fe20000000002 */
[----:B------:R-:W-:Y:S02]  /*1cc80*/  IMAD.MOV.U32 R156, RZ, RZ, R196 ;  /* 0x000000ffff9c7224 */ /* 0x000fe400078e00c4 */
[----:B------:R-:W-:Y:S02]  /*1cc90*/  IMAD.MOV.U32 R157, RZ, RZ, R121 ;  /* 0x000000ffff9d7224 */ /* 0x000fe400078e0079 */
[----:B------:R-:W-:Y:S02]  /*1cca0*/  IMAD.MOV.U32 R158, RZ, RZ, R120 ;  /* 0x000000ffff9e7224 */ /* 0x000fe400078e0078 */
[----:B------:R-:W-:-:S02]  /*1ccb0*/  IMAD.MOV.U32 R159, RZ, RZ, R109 ;  /* 0x000000ffff9f7224 */ /* 0x000fc400078e006d */
[----:B------:R-:W-:Y:S02]  /*1ccc0*/  IMAD.MOV.U32 R80, RZ, RZ, R111 ;  /* 0x000000ffff507224 */ /* 0x000fe400078e006f */
[----:B------:R-:W-:Y:S02]  /*1ccd0*/  IMAD.MOV.U32 R81, RZ, RZ, R110 ;  /* 0x000000ffff517224 */ /* 0x000fe400078e006e */
[----:B------:R-:W-:Y:S02]  /*1cce0*/  IMAD.MOV.U32 R82, RZ, RZ, R107 ;  /* 0x000000ffff527224 */ /* 0x000fe400078e006b */
[----:B------:R-:W-:Y:S01]  /*1ccf0*/  IMAD.MOV.U32 R83, RZ, RZ, R106 ;  /* 0x000000ffff537224 */ /* 0x000fe200078e006a */
[----:B------:R-:W-:Y:S01]  /*1cd00*/  LOP3.LUT R7, R33, 0xff, RZ, 0xc0, !PT ;  /* 0x000000ff21077812 */ /* 0x000fe200078ec0ff */
[----:B-1----:R-:W-:Y:S01]  /*1cd10*/  HMMA.16816.F32 R88, R8, R24, R88 ;  /* 0x000000180858723c */ /* 0x002fe20000001858 */
[----:B------:R-:W-:Y:S02]  /*1cd20*/  SHF.R.U32.HI R3, RZ, 0x8, R3 ;  /* 0x00000008ff037819 */ /* 0x000fe40000011603 */
[----:B------:R-:W-:-:S02]  /*1cd30*/  SHF.R.U32.HI R6, RZ, 0x18, R33 ;  /* 0x00000018ff067819 */ /* 0x000fc40000011621 */
[----:B------:R-:W-:-:S03]  /*1cd40*/  LOP3.LUT R2, R2, 0xff, RZ, 0xc0, !PT ;  /* 0x000000ff02027812 */ /* 0x000fc600078ec0ff */
[----:B------:R-:W-:Y:S01]  /*1cd50*/  HMMA.16816.F32 R104, R8, R26, R96 ;  /* 0x0000001a0868723c */ /* 0x000fe20000001860 */
[----:B------:R-:W-:Y:S01]  /*1cd60*/  LOP3.LUT R5, R40, 0xff, RZ, 0xc0, !PT ;  /* 0x000000ff28057812 */ /* 0x000fe200078ec0ff */
[----:B------:R-:W-:Y:S01]  /*1cd70*/  IMAD.MOV.U32 R184, RZ, RZ, R65 ;  /* 0x000000ffffb87224 */ /* 0x000fe200078e0041 */
[----:B------:R-:W-:Y:S05]  /*1cd80*/  LDSM.16.MT88.4 R96, [R38+0xb800] ;  /* 0x00b800002660783b */ /* 0x000fea0000004200 */
[C---:B------:R-:W-:Y:S08]  /*1cd90*/  HMMA.16816.F32 R196, R12.reuse, R24, R208 ;  /* 0x000000180cc4723c */ /* 0x040ff000000018d0 */
[----:B------:R-:W-:Y:S08]  /*1cda0*/  HMMA.16816.F32 R24, R12, R26, R200 ;  /* 0x0000001a0c18723c */ /* 0x000ff000000018c8 */
[C---:B---3--:R-:W-:Y:S01]  /*1cdb0*/  HMMA.16816.F32 R108, R8.reuse, R20, R112 ;  /* 0x00000014086c723c */ /* 0x048fe20000001870 */
[----:B------:R-:W-:Y:S07]  /*1cdc0*/  LDSM.16.MT88.4 R112, [R28+0x1800] ;  /* 0x001800001c70783b */ /* 0x000fee0000004200 */
[C---:B------:R-:W-:Y:S08]  /*1cdd0*/  HMMA.16816.F32 R120, R8.reuse, R22, R128 ;  /* 0x000000160878723c */ /* 0x040ff00000001880 */
[C---:B--2---:R-:W-:Y:S08]  /*1cde0*/  HMMA.16816.F32 R192, R8.reuse, R16, R192 ;  /* 0x0000001008c0723c */ /* 0x044ff000000018c0 */
[----:B------:R-:W-:Y:S01]  /*1cdf0*/  HMMA.16816.F32 R188, R8, R18, R188 ;  /* 0x0000001208bc723c */ /* 0x000fe200000018bc */
[----:B------:R-:W-:-:S02]  /*1ce00*/  PRMT R8, R7, 0x5410, R3 ;  /* 0x0000541007087816 */ /* 0x000fc40000000003 */
[----:B------:R-:W-:-:S05]  /*1ce10*/  LOP3.LUT R3, R29, 0xffff, RZ, 0xc0, !PT ;  /* 0x0000ffff1d037812 */ /* 0x000fca00078ec0ff */
[C---:B------:R-:W-:Y:S01]  /*1ce20*/  HMMA.16816.F32 R200, R12.reuse, R20, R156 ;  /* 0x000000140cc8723c */ /* 0x040fe2000000189c */
[----:B------:R-:W-:Y:S01]  /*1ce30*/  PRMT R11, R5, 0x5410, R42 ;  /* 0x00005410050b7816 */ /* 0x000fe2000000002a */
[----:B------:R-:W-:Y:S06]  /*1ce40*/  LDSM.16.MT88.4 R156, [R38+0xa800] ;  /* 0x00a80000269c783b */ /* 0x000fec0000004200 */
[C---:B------:R-:W-:Y:S01]  /*1ce50*/  HMMA.16816.F32 R208, R12.reuse, R16, R164 ;  /* 0x000000100cd0723c */ /* 0x040fe200000018a4 */
[----:B------:R-:W-:Y:S01]  /*1ce60*/  SHF.R.U32.HI R5, RZ, 0x8, R3 ;  /* 0x00000008ff057819 */ /* 0x000fe20000011603 */
[----:B------:R-:W1:Y:S06]  /*1ce70*/  LDSM.16.MT88.4 R164, [R32+0xa800] ;  /* 0x00a8000020a4783b */ /* 0x000e6c0000004200 */
[C---:B------:R-:W-:Y:S01]  /*1ce80*/  HMMA.16816.F32 R20, R12.reuse, R22, R80 ;  /* 0x000000160c14723c */ /* 0x040fe20000001850 */
[C---:B------:R-:W-:Y:S01]  /*1ce90*/  LOP3.LUT R7, R29.reuse, 0xff, RZ, 0xc0, !PT ;  /* 0x000000ff1d077812 */ /* 0x040fe200078ec0ff */
[----:B------:R-:W2:Y:S06]  /*1cea0*/  LDSM.16.MT88.4 R80, [R32+0xb800] ;  /* 0x00b800002050783b */ /* 0x000eac0000004200 */
[----:B------:R-:W-:Y:S01]  /*1ceb0*/  HMMA.16816.F32 R16, R12, R18, R124 ;  /* 0x000000120c10723c */ /* 0x000fe2000000187c */
[----:B------:R-:W-:Y:S01]  /*1cec0*/  PRMT R12, R2, 0x5410, R6 ;  /* 0x00005410020c7816 */ /* 0x000fe20000000006 */
[----:B------:R-:W3:Y:S01]  /*1ced0*/  LDC R14, c[0x0][0x448] ;  /* 0x00011200ff0e7b82 */ /* 0x000ee20000000800 */
[----:B------:R-:W-:-:S04]  /*1cee0*/  PRMT R2, R29, 0x7632, R2 ;  /* 0x000076321d027816 */ /* 0x000fc80000000002 */
[----:B------:R-:W-:Y:S02]  /*1cef0*/  LOP3.LUT R3, R2, 0xff, RZ, 0xc0, !PT ;  /* 0x000000ff02037812 */ /* 0x000fe400078ec0ff */
[----:B------:R-:W-:Y:S02]  /*1cf00*/  HSET2.LE.AND R2, R8, R0, PT ;  /* 0x0000000008027233 */ /* 0x000fe40003803000 */
[----:B------:R-:W-:-:S03]  /*1cf10*/  SHF.R.U32.HI R6, RZ, 0x18, R29 ;  /* 0x00000018ff067819 */ /* 0x000fc6000001161d */
[----:B------:R-:W-:Y:S01]  /*1cf20*/  LOP3.LUT R128, R103, R2, RZ, 0xc0, !PT ;  /* 0x0000000267807212 */ /* 0x000fe200078ec0ff */
[----:B------:R-:W-:Y:S01]  /*1cf30*/  IMAD.MOV.U32 R2, RZ, RZ, R36 ;  /* 0x000000ffff027224 */ /* 0x000fe200078e0024 */
[----:B------:R-:W-:Y:S02]  /*1cf40*/  PRMT R10, R7, 0x5410, R5 ;  /* 0x00005410070a7816 */ /* 0x000fe40000000005 */
[----:B------:R-:W-:Y:S02]  /*1cf50*/  PRMT R9, R3, 0x5410, R6 ;  /* 0x0000541003097816 */ /* 0x000fe40000000006 */
[----:B------:R-:W-:Y:S02]  /*1cf60*/  LOP3.LUT R5, R2, 0xff, RZ, 0xc0, !PT ;  /* 0x000000ff02057812 */ /* 0x000fe400078ec0ff */
[C---:B------:R-:W-:Y:S02]  /*1cf70*/  PRMT R3, R36.reuse, 0x7773, RZ ;  /* 0x0000777324037816 */ /* 0x040fe400000000ff */
[----:B------:R-:W-:-:S04]  /*1cf80*/  PRMT R2, R36, 0x7772, RZ ;  /* 0x0000777224027816 */ /* 0x000fc800000000ff */
[----:B------:R-:W-:Y:S02]  /*1cf90*/  PRMT R2, R2, 0x5410, R3 ;  /* 0x0000541002027816 */ /* 0x000fe40000000003 */
[----:B------:R-:W-:Y:S02]  /*1cfa0*/  PRMT R6, R36, 0x7771, RZ ;  /* 0x0000777124067816 */ /* 0x000fe400000000ff */
[----:B------:R-:W-:Y:S02]  /*1cfb0*/  LOP3.LUT R2, R2, 0xff00ff, RZ, 0xc0, !PT ;  /* 0x00ff00ff02027812 */ /* 0x000fe400078ec0ff */
[----:B------:R-:W-:Y:S02]  /*1cfc0*/  LOP3.LUT R3, R43, 0xff00ff, RZ, 0xc0, !PT ;  /* 0x00ff00ff2b037812 */ /* 0x000fe400078ec0ff */
[----:B------:R-:W-:Y:S02]  /*1cfd0*/  PRMT R5, R5, 0x5410, R6 ;  /* 0x0000541005057816 */ /* 0x000fe40000000006 */
[----:B------:R-:W-:-:S02]  /*1cfe0*/  HSET2.LE.AND R6, R2, R0, PT ;  /* 0x0000000002067233 */ /* 0x000fc40003803000 */
[--C-:B------:R-:W-:Y:S02]  /*1cff0*/  HSET2.LE.AND R7, R3, R0.reuse, PT ;  /* 0x0000000003077233 */ /* 0x100fe40003803000 */
[--C-:B------:R-:W-:Y:S01]  /*1d000*/  HSET2.LE.AND R2, R9, R0.reuse, PT ;  /* 0x0000000009027233 */ /* 0x100fe20003803000 */
[----:B------:R-:W-:Y:S01]  /*1d010*/  IMAD.MOV.U32 R9, RZ, RZ, R64 ;  /* 0x000000ffff097224 */ /* 0x000fe200078e0040 */
[----:B------:R-:W-:-:S05]  /*1d020*/  HSET2.LE.AND R3, R10, R0, PT ;  /* 0x000000000a037233 */ /* 0x000fca0003803000 */
[----:B------:R-:W-:Y:S01]  /*1d030*/  LOP3.LUT R124, R9, R3, RZ, 0xc0, !PT ;  /* 0x00000003097c7212 */ /* 0x000fe200078ec0ff */
[----:B------:R-:W-:Y:S01]  /*1d040*/  IMAD.MOV.U32 R3, RZ, RZ, R41 ;  /* 0x000000ffff037224 */ /* 0x000fe200078e0029 */
[----:B------:R-:W-:-:S04]  /*1d050*/  HSET2.LE.AND R5, R5, R0, PT ;  /* 0x0000000005057233 */ /* 0x000fc80003803000 */
[----:B------:R-:W-:Y:S01]  /*1d060*/  LOP3.LUT R125, R3, R2, RZ, 0xc0, !PT ;  /* 0x00000002037d7212 */ /* 0x000fe200078ec0ff */
[----:B------:R-:W-:Y:S01]  /*1d070*/  IMAD.MOV.U32 R2, RZ, RZ, R39 ;  /* 0x000000ffff027224 */ /* 0x000fe200078e0027 */
[----:B------:R-:W-:Y:S02]  /*1d080*/  LOP3.LUT R131, R101, R7, RZ, 0xc0, !PT ;  /* 0x0000000765837212 */ /* 0x000fe400078ec0ff */
[----:B------:R4:W5:Y:S02]  /*1d090*/  LDL.LU.S16 R7, [R1+0x60] ;  /* 0x0000600001077983 */ /* 0x0009640000300600 */
[----:B------:R-:W-:Y:S02]  /*1d0a0*/  LOP3.LUT R126, R2, R5, RZ, 0xc0, !PT ;  /* 0x00000005027e7212 */ /* 0x000fe400078ec0ff */
[----:B------:R4:W3:Y:S01]  /*1d0b0*/  LDL.LU.S16 R5, [R1+0x64] ;  /* 0x0000640001057983 */ /* 0x0008e20000300600 */
[--C-:B------:R-:W-:Y:S02]  /*1d0c0*/  HSET2.LE.AND R8, R11, R0.reuse, PT ;  /* 0x000000000b087233 */ /* 0x100fe40003803000 */
[----:B------:R-:W-:-:S05]  /*1d0d0*/  HSET2.LE.AND R0, R12, R0, PT ;  /* 0x000000000c007233 */ /* 0x000fca0003803000 */
[----:B------:R-:W-:Y:S01]  /*1d0e0*/  LOP3.LUT R129, R102, R0, RZ, 0xc0, !PT ;  /* 0x0000000066817212 */ /* 0x000fe200078ec0ff */
[----:B------:R-:W-:-:S05]  /*1d0f0*/  IMAD.MOV.U32 R0, RZ, RZ, R100 ;  /* 0x000000ffff007224 */ /* 0x000fca00078e0064 */
[----:B------:R-:W-:Y:S02]  /*1d100*/  LOP3.LUT R127, R0, R6, RZ, 0xc0, !PT ;  /* 0x00000006007f7212 */ /* 0x000fe400078ec0ff */
[----:B------:R-:W-:-:S04]  /*1d110*/  PRMT R0, R36, 0x7773, RZ ;  /* 0x0000777324007816 */ /* 0x000fc800000000ff */
[----:B------:R-:W-:Y:S02]  /*1d120*/  ISETP.GT.U32.AND P0, PT, R0, UR13, PT ;  /* 0x0000000d00007c0c */ /* 0x000fe4000bf04070 */
[----:B------:R-:W-:Y:S01]  /*1d130*/  LOP3.LUT R130, R67, R8, RZ, 0xc0, !PT ;  /* 0x0000000843827212 */ /* 0x000fe200078ec0ff */
[-C--:B-1----:R-:W-:Y:S01]  /*1d140*/  HMMA.16816.F32 R152, R124, R164.reuse, R152 ;  /* 0x000000a47c98723c */ /* 0x082fe20000001898 */
[----:B------:R-:W-:Y:S01]  /*1d150*/  IMAD.MOV.U32 R15, RZ, RZ, R66 ;  /* 0x000000ffff0f7224 */ /* 0x000fe200078e0042 */
[----:B------:R-:W-:Y:S04]  /*1d160*/  LDSM.16.MT88.4 R8, [R37+0x1800] ;  /* 0x001800002508783b */ /* 0x000fe80000004200 */
[----:B------:R-:W-:Y:S02]  /*1d170*/  LDSM.16.MT88.4 R64, [R37+0x800] ;  /* 0x000800002540783b */ /* 0x000fe40000004200 */
[----:B------:R-:W-:Y:S08]  /*1d180*/  HMMA.16816.F32 R168, R128, R164, R168 ;  /* 0x000000a480a8723c */ /* 0x000ff000000018a8 */
[-C--:B------:R-:W-:Y:S08]  /*1d190*/  HMMA.16816.F32 R148, R124, R166.reuse, R148 ;  /* 0x000000a67c94723c */ /* 0x080ff00000001894 */
[----:B------:R-:W-:Y:S01]  /*1d1a0*/  HMMA.16816.F32 R164, R128, R166, R48 ;  /* 0x000000a680a4723c */ /* 0x000fe20000001830 */
[----:B------:R-:W1:Y:S01]  /*1d1b0*/  LDSM.16.MT88.4 R48, [R28+0x800] ;  /* 0x000800001c30783b */ /* 0x000e620000004200 */
[----:B------:R-:W-:-:S03]  /*1d1c0*/  PRMT R0, R100, 0x7632, R0 ;  /* 0x0000763264007816 */ /* 0x000fc60000000000 */
[----:B------:R-:W-:Y:S04]  /*1d1d0*/  STG.E.U16 desc[UR28][R34.64+-0x100], R117 ;  /* 0xffff007522007986 */ /* 0x000fe8000c10151c */
[----:B------:R-:W-:Y:S04]  /*1d1e0*/  STG.E.U16 desc[UR28][R34.64+-0xfe], R116 ;  /* 0xffff027422007986 */ /* 0x000fe8000c10151c */
[----:B------:R-:W-:Y:S04]  /*1d1f0*/  STG.E.U16 desc[UR28][R30.64+-0xf0], R186 ;  /* 0xffff10ba1e007986 */ /* 0x000fe8000c10151c */
[----:B------:R-:W-:Y:S04]  /*1d200*/  STG.E.U16 desc[UR28][R30.64+-0xee], R185 ;  /* 0xffff12b91e007986 */ /* 0x000fe8000c10151c */
[----:B------:R-:W-:Y:S04]  /*1d210*/  STG.E.U16 desc[UR28][R52.64+-0xf0], R183 ;  /* 0xffff10b734007986 */ /* 0x000fe8000c10151c */
[----:B------:R-:W-:Y:S04]  /*1d220*/  STG.E.U16 desc[UR28][R52.64+-0xee], R182 ;  /* 0xffff12b634007986 */ /* 0x000fe8000c10151c */
[----:B------:R-:W-:Y:S01]  /*1d230*/  STG.E.U16 desc[UR28][R54.64+-0xf0], R119 ;  /* 0xffff107736007986 */ /* 0x000fe2000c10151c */
[-C--:B--2---:R-:W-:Y:S08]  /*1d240*/  HMMA.16816.F32 R68, R128, R80.reuse, R68 ;  /* 0x000000508044723c */ /* 0x084ff00000001844 */
[C---:B------:R-:W-:Y:S08]  /*1d250*/  HMMA.16816.F32 R72, R124.reuse, R80, R72 ;  /* 0x000000507c48723c */ /* 0x040ff00000001848 */
[C---:B-1----:R-:W-:Y:S08]  /*1d260*/  HMMA.16816.F32 R40, R124.reuse, R48, R56 ;  /* 0x000000307c28723c */ /* 0x042ff00000001838 */
[C---:B------:R-:W-:Y:S08]  /*1d270*/  HMMA.16816.F32 R56, R124.reuse, R64, R60 ;  /* 0x000000407c38723c */ /* 0x040ff0000000183c */
[C---:B------:R-:W-:Y:S08]  /*1d280*/  HMMA.16816.F32 R76, R124.reuse, R82, R76 ;  /* 0x000000527c4c723c */ /* 0x040ff0000000184c */
[----:B------:R-:W-:Y:S08]  /*1d290*/  HMMA.16816.F32 R60, R124, R66, R92 ;  /* 0x000000427c3c723c */ /* 0x000ff0000000185c */
[----:B------:R-:W-:Y:S08]  /*1d2a0*/  HMMA.16816.F32 R80, R128, R82, R44 ;  /* 0x000000528050723c */ /* 0x000ff0000000182c */
[C---:B------:R-:W-:Y:S08]  /*1d2b0*/  HMMA.16816.F32 R92, R124.reuse, R98, R104 ;  /* 0x000000627c5c723c */ /* 0x040ff00000001868 */
[C---:B------:R-:W-:Y:S08]  /*1d2c0*/  HMMA.16816.F32 R44, R124.reuse, R50, R84 ;  /* 0x000000327c2c723c */ /* 0x040ff00000001854 */
[----:B------:R-:W-:Y:S08]  /*1d2d0*/  HMMA.16816.F32 R104, R124, R112, R108 ;  /* 0x000000707c68723c */ /* 0x000ff0000000186c */
[-C--:B------:R-:W-:Y:S08]  /*1d2e0*/  HMMA.16816.F32 R160, R128, R156.reuse, R160 ;  /* 0x0000009c80a0723c */ /* 0x080ff000000018a0 */
        /* <DEDUP_REMOVED lines=9> */
[----:B------:R-:W-:Y:S01]  /*1d380*/  HMMA.16816.F32 R48, R128, R50, R236 ;  /* 0x000000328030723c */ /* 0x000fe200000018ec */
[----:B------:R-:W-:-:S07]  /*1d390*/  UISETP.GT.U32.AND UP0, UPT, UR30, UR19, UPT ;  /* 0x000000131e00728c */ /* 0x000fce000bf04070 */
[----:B------:R-:W-:Y:S01]  /*1d3a0*/  HMMA.16816.F32 R124, R124, R10, R188 ;  /* 0x0000000a7c7c723c */ /* 0x000fe200000018bc */
[----:B-----5:R-:W-:Y:S02]  /*1d3b0*/  @P0 HADD2 R7, -R100.H1_H1, -RZ.H0_H0 ;  /* 0xa00000ff64070230 */ /* 0x020fe40000000d00 */
[----:B---3--:R-:W-:-:S03]  /*1d3c0*/  @P3 HADD2 R5, -R118.H0_H0, -RZ.H0_H0 ;  /* 0xa00000ff76053230 */ /* 0x008fc60000000900 */
[----:B------:R-:W-:Y:S01]  /*1d3d0*/  PRMT R3, R7, 0x7610, R3 ;  /* 0x0000761007037816 */ /* 0x000fe20000000003 */
[----:B------:R-:W-:Y:S01]  /*1d3e0*/  IMAD.WIDE R6, R14, -0x70, R54 ;  /* 0xffffff900e067825 */ /* 0x000fe200078e0236 */
[----:B------:R-:W-:Y:S02]  /*1d3f0*/  PRMT R2, R5, 0x7610, R2 ;  /* 0x0000761005027816 */ /* 0x000fe40000000002 */
[----:B------:R-:W-:Y:S02]  /*1d400*/  @P0 PRMT R0, R3, 0x5410, RZ ;  /* 0x0000541003000816 */ /* 0x000fe400000000ff */
[----:B------:R-:W-:Y:S01]  /*1d410*/  @P3 PRMT R118, R2, 0x5410, RZ ;  /* 0x0000541002763816 */ /* 0x000fe200000000ff */
[----:B------:R-:W-:-:S04]  /*1d420*/  IMAD.WIDE R2, R14, 0x70, R6 ;  /* 0x000000700e027825 */ /* 0x000fc800078e0206 */
[----:B------:R-:W-:Y:S04]  /*1d430*/  STG.E.U16 desc[UR28][R54.64+-0xee], R118 ;  /* 0xffff127636007986 */ /* 0x000fe8000c10151c */
[----:B------:R-:W-:Y:S04]  /*1d440*/  STG.E.U16 desc[UR28][R34.64+-0xf0], R224 ;  /* 0xffff10e022007986 */ /* 0x000fe8000c10151c */
        /* <DEDUP_REMOVED lines=9> */
[----:B-1----:R-:W-:-:S03]  /*1d4e0*/  IMAD.WIDE R6, R14, -0x70, R2 ;  /* 0xffffff900e067825 */ /* 0x002fc600078e0202 */
[----:B------:R-:W-:Y:S04]  /*1d4f0*/  STG.E.U16 desc[UR28][R30.64+-0xd0], R138 ;  /* 0xffff308a1e007986 */ /* 0x000fe8000c10151c */
[----:B------:R-:W-:Y:S01]  /*1d500*/  STG.E.U16 desc[UR28][R30.64+-0xce], R139 ;  /* 0xffff328b1e007986 */ /* 0x000fe2000c10151c */
[----:B--2---:R-:W-:-:S03]  /*1d510*/  IMAD.WIDE R2, R14, 0x70, R6 ;  /* 0x000000700e027825 */ /* 0x004fc600078e0206 */
[----:B------:R-:W-:Y:S04]  /*1d520*/  STG.E.U16 desc[UR28][R6.64+-0xd0], R137 ;  /* 0xffff308906007986 */ /* 0x000fe8000c10151c */
[----:B------:R1:W-:Y:S04]  /*1d530*/  STG.E.U16 desc[UR28][R6.64+-0xce], R136 ;  /* 0xffff328806007986 */ /* 0x0003e8000c10151c */
[----:B------:R-:W-:Y:S04]  /*1d540*/  STG.E.U16 desc[UR28][R2.64+-0xd0], R181 ;  /* 0xffff30b502007986 */ /* 0x000fe8000c10151c */
[----:B------:R2:W-:Y:S04]  /*1d550*/  STG.E.U16 desc[UR28][R2.64+-0xce], R179 ;  /* 0xffff32b302007986 */ /* 0x0005e8000c10151c */
[----:B------:R3:W-:Y:S01]  /*1d560*/  STG.E.U16 desc[UR28][R34.64+-0xce], R0 ;  /* 0xffff320022007986 */ /* 0x0007e2000c10151c */
[----:B------:R-:W-:-:S04]  /*1d570*/  FADD.FTZ R5, R214, R174 ;  /* 0x000000aed6057221 */ /* 0x000fc80000010000 */
[----:B------:R-:W-:Y:S01]  /*1d580*/  FADD.FTZ R5, R217, R5 ;  /* 0x00000005d9057221 */ /* 0x000fe20000010000 */
[----:B-1----:R-:W-:Y:S01]  /*1d590*/  FADD.FTZ R6, R230, R176 ;  /* 0x000000b0e6067221 */ /* 0x002fe20000010000 */
[----:B--2---:R-:W-:Y:S01]  /*1d5a0*/  FADD.FTZ R2, R252, R184 ;  /* 0x000000b8fc027221 */ /* 0x004fe20000010000 */
[----:B---3--:R-:W-:Y:S02]  /*1d5b0*/  FADD.FTZ R0, R219, R15 ;  /* 0x0000000fdb007221 */ /* 0x008fe40000010000 */
[----:B------:R-:W-:Y:S02]  /*1d5c0*/  FADD.FTZ R6, R231, R6 ;  /* 0x00000006e7067221 */ /* 0x000fe40000010000 */
[----:B------:R-:W-:Y:S01]  /*1d5d0*/  FADD.FTZ R3, R187, R0 ;  /* 0x00000000bb037221 */ /* 0x000fe20000010000 */
[----:B------:R-:W-:-:S03]  /*1d5e0*/  FADD.FTZ R0, R226, R2 ;  /* 0x00000002e2007221 */ /* 0x000fc60000010000 */
[----:B------:R-:W-:Y:S01]  /*1d5f0*/  FADD.FTZ R2, R180, R3 ;  /* 0x00000003b4027221 */ /* 0x000fe20000010000 */
[----:B------:R-:W-:Y:S01]  /*1d600*/  FADD.FTZ R0, R225, R0 ;  /* 0x00000000e1007221 */ /* 0x000fe20000010000 */
[----:B------:R4:W-:Y:S01]  /*1d610*/  STL [R1+0x58], R6 ;  /* 0x0000580601007387 */ /* 0x0009e20000100800 */
[C---:B------:R-:W-:Y:S03]  /*1d620*/  HMMA.16816.F32 R100, R128.reuse, R112, R200 ;  /* 0x000000708064723c */ /* 0x040fe600000018c8 */
[----:B------:R4:W-:Y:S04]  /*1d630*/  STL [R1+0x64], R5 ;  /* 0x0000640501007387 */ /* 0x0009e80000100800 */
[----:B------:R4:W-:Y:S01]  /*1d640*/  STL [R1+0x60], R2 ;  /* 0x0000600201007387 */ /* 0x0009e20000100800 */
[C---:B------:R-:W-:Y:S03]  /*1d650*/  HMMA.16816.F32 R52, R128.reuse, R64, R248 ;  /* 0x000000408034723c */ /* 0x040fe600000018f8 */
[----:B------:R4:W-:Y:S04]  /*1d660*/  STG.E.U16 desc[UR28][R34.64+-0xd0], R175 ;  /* 0xffff30af22007986 */ /* 0x0009e8000c10151c */
[----:B------:R4:W-:Y:S01]  /*1d670*/  STL [R1+0x5c], R0 ;  /* 0x00005c0001007387 */ /* 0x0009e20000100800 */
[C---:B------:R-:W-:Y:S08]  /*1d680*/  HMMA.16816.F32 R112, R128.reuse, R114, R20 ;  /* 0x000000728070723c */ /* 0x040ff00000001814 */
[C---:B------:R-:W-:Y:S08]  /*1d690*/  HMMA.16816.F32 R64, R128.reuse, R66, R244 ;  /* 0x000000428040723c */ /* 0x040ff000000018f4 */
[C---:B------:R-:W-:Y:S08]  /*1d6a0*/  HMMA.16816.F32 R116, R128.reuse, R8, R208 ;  /* 0x000000088074723c */ /* 0x040ff000000018d0 */
[----:B------:R-:W-:Y:S01]  /*1d6b0*/  HMMA.16816.F32 R128, R128, R10, R16 ;  /* 0x0000000a8080723c */ /* 0x000fe20000001810 */
[----:B------:R-:W-:Y:S01]  /*1d6c0*/  IADD3 R218, P0, PT, R222, -0x140, RZ ;  /* 0xfffffec0deda7810 */ /* 0x000fe20007f1e0ff */
[----:B------:R-:W-:-:S03]  /*1d6d0*/  @UP0 UIADD3 UR24, UPT, UPT, UR24, -0x6, URZ ;  /* 0xfffffffa18180890 */ /* 0x000fc6000fffe0ff */
[----:B------:R-:W-:Y:S01]  /*1d6e0*/  IADD3.X R219, PT, PT, R223, -0x1, RZ, P0, !PT ;  /* 0xffffffffdfdb7810 */ /* 0x000fe200007fe4ff */
[----:B----4-:R-:W-:-:S14]  /*1d6f0*/  BRA.U UP0, `(.L_x_2725) ;  /* 0x0000000100047547 */ /* 0x010fdc000b800000 */
.L_x_2720:
[----:B------:R-:W-:-:S12]  /*1d700*/  UIADD3 UR24, UPT, UPT, UR30, -0x1, URZ ;  /* 0xffffffff1e187890 */ /* 0x000fd8000fffe0ff */
.L_x_2725:
[----:B------:R-:W-:-:S09]  /*1d710*/  UISETP.GE.AND UP0, UPT, UR24, UR19, UPT ;  /* 0x000000131800728c */ /* 0x000fd2000bf06270 */
[----:B------:R-:W-:Y:S05]  /*1d720*/  BRA.U !UP0, `(.L_x_2726) ;  /* 0x0000005108c47547 */ /* 0x000fea000b800000 */
[----:B------:R-:W2:Y:S01]  /*1d730*/  LDL.LU.64 R10, [R1+0xa8] ;  /* 0x0000a800010a7983 */ /* 0x000ea20000300a00 */
[--C-:B------:R-:W-:Y:S01]  /*1d740*/  SHF.R.U32.HI R3, RZ, 0x5, R215.reuse ;  /* 0x00000005ff037819 */ /* 0x100fe200000116d7 */
[----:B------:R-:W-:Y:S01]  /*1d750*/  UIADD3 UR4, UPT, UPT, UR36, -0x61c88647, URZ ;  /* 0x9e3779b924047890 */ /* 0x000fe2000fffe0ff */
[C---:B------:R-:W-:Y:S01]  /*1d760*/  IMAD.SHL.U32 R2, R215.reuse, 0x40, RZ ;  /* 0x00000040d7027824 */ /* 0x040fe200078e00ff */
[----:B------:R-:W3:Y:S01]  /*1d770*/  LDL.64 R8, [R1+0x88] ;  /* 0x0000880001087983 */ /* 0x000ee20000100a00 */
[----:B-1----:R-:W-:Y:S01]  /*1d780*/  IMAD.SHL.U32 R216, R215, 0x40, RZ ;  /* 0x00000040d7d87824 */ /* 0x002fe200078e00ff */
[----:B------:R-:W1:Y:S01]  /*1d790*/  LDCU UR11, c[0x0][0x440] ;  /* 0x00008800ff0b77ac */ /* 0x000e620008000800 */
[----:B------:R-:W-:Y:S01]  /*1d7a0*/  SHF.R.U32.HI R207, RZ, 0x1, R215 ;  /* 0x00000001ffcf7819 */ /* 0x000fe200000116d7 */
[----:B------:R-:W4:Y:S01]  /*1d7b0*/  LDL.64 R6, [R1+0x80] ;  /* 0x0000800001067983 */ /* 0x000f220000100a00 */
[----:B------:R-:W-:Y:S01]  /*1d7c0*/  LOP3.LUT R0, R2, 0x1c0, RZ, 0xc0, !PT ;  /* 0x000001c002007812 */ /* 0x000fe200078ec0ff */
[----:B------:R-:W5:Y:S01]  /*1d7d0*/  LDC R221, c[0x0][0x4f8] ;  /* 0x00013e00ffdd7b82 */ /* 0x000f620000000800 */
[----:B------:R-:W-:Y:S01]  /*1d7e0*/  LOP3.LUT R214, R216, 0x1c0, RZ, 0xc0, !PT ;  /* 0x000001c0d8d67812 */ /* 0x000fe200078ec0ff */
[----:B------:R-:W-:Y:S01]  /*1d7f0*/  IMAD.MOV.U32 R136, RZ, RZ, R132 ;  /* 0x000000ffff887224 */ /* 0x000fe200078e0084 */
[--C-:B------:R-:W-:Y:S01]  /*1d800*/  LOP3.LUT R0, R0, 0x38, R4.reuse, 0xf8, !PT ;  /* 0x0000003800007812 */ /* 0x100fe200078ef804 */
[----:B------:R-:W2:Y:S01]  /*1d810*/  LDCU UR10, c[0x0][0x440] ;  /* 0x00008800ff0a77ac */ /* 0x000ea20008000800 */
[----:B------:R-:W-:-:S02]  /*1d820*/  LOP3.LUT R214, R214, 0x38, R4, 0xf8, !PT ;  /* 0x00000038d6d67812 */ /* 0x000fc400078ef804 */
[----:B------:R-:W-:Y:S01]  /*1d830*/  LOP3.LUT R207, R0, 0x8, R207, 0x78, !PT ;  /* 0x0000000800cf7812 */ /* 0x000fe200078e78cf */
[----:B------:R-:W2:Y:S01]  /*1d840*/  LDC.64 R234, c[0x0][0x3c0] ;  /* 0x0000f000ffea7b82 */ /* 0x000ea20000000a00 */
[----:B------:R-:W-:Y:S01]  /*1d850*/  LOP3.LUT R0, R216, 0x400, RZ, 0xc0, !PT ;  /* 0x00000400d8007812 */ /* 0x000fe200078ec0ff */
[----:B------:R-:W2:Y:S01]  /*1d860*/  LDCU.U8 UR8, c[0x0][0x4f8] ;  /* 0x00009f00ff0877ac */ /* 0x000ea20008000000 */
[----:B------:R-:W-:Y:S01]  /*1d870*/  LOP3.LUT R210, R214, 0x8, R215, 0x78, !PT ;  /* 0x00000008d6d27812 */ /* 0x000fe200078e78d7 */
[----:B------:R-:W-:-:S04]  /*1d880*/  UIADD3 UR36, UPT, UPT, UR36, 0x3c6ef372, URZ ;  /* 0x3c6ef37224247890 */ /* 0x000fc8000fffe0ff */
[----:B------:R-:W-:Y:S01]  /*1d890*/  IMAD R210, R210, 0x2, R0 ;  /* 0x00000002d2d27824 */ /* 0x000fe200078e0200 */
[----:B------:R-:W-:Y:S01]  /*1d8a0*/  LOP3.LUT R0, R4, 0x38, RZ, 0xc0, !PT ;  /* 0x0000003804007812 */ /* 0x000fe200078ec0ff */
[----:B------:R-:W2:Y:S01]  /*1d8b0*/  LDCU UR9, c[0x0][0x504] ;  /* 0x0000a080ff0977ac */ /* 0x000ea20008000800 */
[----:B------:R-:W-:Y:S02]  /*1d8c0*/  LOP3.LUT R207, R207, 0x200, R2, 0xf8, !PT ;  /* 0x00000200cfcf7812 */ /* 0x000fe400078ef802 */
[----:B-1----:R-:W-:Y:S02]  /*1d8d0*/  ISETP.GE.AND P6, PT, R0, UR11, PT ;  /* 0x0000000b00007c0c */ /* 0x002fe4000bfc6270 */
[----:B------:R-:W-:Y:S02]  /*1d8e0*/  LEA R207, R207, UR6, 0x1 ;  /* 0x00000006cfcf7c11 */ /* 0x000fe4000f8e08ff */
[----:B------:R-:W-:Y:S01]  /*1d8f0*/  LOP3.LUT P0, RZ, R215, 0x2, RZ, 0xc0, !PT ;  /* 0x00000002d7ff7812 */ /* 0x000fe2000780c0ff */
[----:B------:R-:W-:Y:S01]  /*1d900*/  IMAD.MOV.U32 R211, RZ, RZ, 0x20 ;  /* 0x00000020ffd37424 */ /* 0x000fe200078e00ff */
[----:B-----5:R-:W-:Y:S01]  /*1d910*/  LOP3.LUT R221, R221, 0xff, RZ, 0xc0, !PT ;  /* 0x000000ffdddd7812 */ /* 0x020fe200078ec0ff */
[----:B------:R-:W-:-:S03]  /*1d920*/  IMAD.MOV.U32 R209, RZ, RZ, 0x20 ;  /* 0x00000020ffd17424 */ /* 0x000fc600078e00ff */
[----:B------:R-:W-:Y:S01]  /*1d930*/  SEL R211, R211, 0xffffffe0, !P1 ;  /* 0xffffffe0d3d37807 */ /* 0x000fe20004800000 */
[----:B------:R-:W-:Y:S01]  /*1d940*/  IMAD.MOV.U32 R138, RZ, RZ, R134 ;  /* 0x000000ffff8a7224 */ /* 0x000fe200078e0086 */
[----:B------:R-:W-:Y:S01]  /*1d950*/  SEL R209, R209, 0xffffffe0, !P0 ;  /* 0xffffffe0d1d17807 */ /* 0x000fe20004000000 */
[----:B------:R-:W-:Y:S02]  /*1d960*/  IMAD.MOV.U32 R137, RZ, RZ, R135 ;  /* 0x000000ffff897224 */ /* 0x000fe400078e0087 */
[----:B------:R-:W-:Y:S02]  /*1d970*/  IMAD.MOV.U32 R217, RZ, RZ, 0x40 ;  /* 0x00000040ffd97424 */ /* 0x000fe400078e00ff */
[C---:B------:R-:W-:Y:S02]  /*1d980*/  VIADD R226, R227.reuse, 0x8 ;  /* 0x00000008e3e27836 */ /* 0x040fe40000000000 */
[C---:B------:R-:W-:Y:S02]  /*1d990*/  VIADD R224, R227.reuse, 0x40 ;  /* 0x00000040e3e07836 */ /* 0x040fe40000000000 */
[----:B------:R-:W-:-:S02]  /*1d9a0*/  VIADD R225, R227, 0x48 ;  /* 0x00000048e3e17836 */ /* 0x000fc40000000000 */
[----:B------:R-:W-:Y:S02]  /*1d9b0*/  IMAD R221, R221, 0x10000, R221 ;  /* 0x00010000dddd7824 */ /* 0x000fe400078e02dd */
[----:B------:R-:W-:Y:S01]  /*1d9c0*/  IMAD.IADD R211, R207, 0x1, R211 ;  /* 0x00000001cfd37824 */ /* 0x000fe200078e02d3 */
[----:B--2---:R-:W1:Y:S01]  /*1d9d0*/  S2R R10, SR_CTAID.X ;  /* 0x00000000000a7919 */ /* 0x004e620000002500 */
[----:B------:R-:W-:Y:S01]  /*1d9e0*/  LOP3.LUT R5, R11, UR37, RZ, 0x3c, !PT ;  /* 0x000000250b057c12 */ /* 0x000fe2000f8e3cff */
[----:B-1----:R-:W-:-:S04]  /*1d9f0*/  IMAD R10, R10, 0x8, R3 ;  /* 0x000000080a0a7824 */ /* 0x002fc800078e0203 */
[----:B------:R-:W-:-:S03]  /*1da00*/  IMAD.WIDE.U32 R10, R10, -0x326172a9, RZ ;  /* 0xcd9e8d570a0a7825 */ /* 0x000fc600078e00ff */
[----:B------:R-:W-:-:S03]  /*1da10*/  LOP3.LUT R3, R10, UR4, RZ, 0x3c, !PT ;  /* 0x000000040a037c12 */ /* 0x000fc6000f8e3cff */
[----:B------:R-:W1:Y:S01]  /*1da20*/  S2R R10, SR_CTAID.X ;  /* 0x00000000000a7919 */ /* 0x000e620000002500 */
[----:B------:R-:W-:Y:S04]  /*1da30*/  STL [R1+0x4c], R5 ;  /* 0x00004c0501007387 */ /* 0x000fe80000100800 */
[----:B------:R2:W-:Y:S01]  /*1da40*/  STL [R1+0x48], R3 ;  /* 0x0000480301007387 */ /* 0x0005e20000100800 */
[----:B---3--:R-:W-:Y:S02]  /*1da50*/  LOP3.LUT R2, R9, UR36, RZ, 0x3c, !PT ;  /* 0x0000002409027c12 */ /* 0x008fe4000f8e3cff */
[----:B----4-:R-:W-:Y:S02]  /*1da60*/  LOP3.LUT R0, R7, UR36, RZ, 0x3c, !PT ;  /* 0x0000002407007c12 */ /* 0x010fe4000f8e3cff */
[----:B--2---:R-:W-:-:S05]  /*1da70*/  SHF.R.U32.HI R3, RZ, 0x5, R215 ;  /* 0x00000005ff037819 */ /* 0x004fca00000116d7 */
[----:B-1----:R-:W-:-:S04]  /*1da80*/  IMAD R10, R10, 0x8, R3 ;  /* 0x000000080a0a7824 */ /* 0x002fc800078e0203 */
[----:B------:R-:W-:-:S04]  /*1da90*/  VIADD R10, R10, 0x4 ;  /* 0x000000040a0a7836 */ /* 0x000fc80000000000 */
[----:B------:R-:W-:-:S03]  /*1daa0*/  IMAD.WIDE.U32 R10, R10, -0x326172a9, RZ ;  /* 0xcd9e8d570a0a7825 */ /* 0x000fc600078e00ff */
[----:B------:R-:W-:Y:S01]  /*1dab0*/  LOP3.LUT R3, R10, UR4, RZ, 0x3c, !PT ;  /* 0x000000040a037c12 */ /* 0x000fe2000f8e3cff */
[----:B------:R-:W1:Y:S01]  /*1dac0*/  S2R R215, SR_TID.X ;  /* 0x0000000000d77919 */ /* 0x000e620000002100 */
[----:B------:R-:W2:Y:S03]  /*1dad0*/  LDCU UR4, c[0x0][0x45c] ;  /* 0x00008b80ff0477ac */ /* 0x000ea60008000800 */
[----:B------:R-:W-:Y:S04]  /*1dae0*/  STL [R1+0x44], R3 ;  /* 0x0000440301007387 */ /* 0x000fe80000100800 */
[----:B------:R-:W-:Y:S04]  /*1daf0*/  STL [R1+0x40], R2 ;  /* 0x0000400201007387 */ /* 0x000fe80000100800 */
[----:B------:R3:W-:Y:S02]  /*1db00*/  STL [R1+0x3c], R0 ;  /* 0x00003c0001007387 */ /* 0x0007e40000100800 */
[----:B---3--:R-:W-:-:S05]  /*1db10*/  VIADD R0, R207, 0xa000 ;  /* 0x0000a000cf007836 */ /* 0x008fca0000000000 */
[----:B------:R3:W-:Y:S01]  /*1db20*/  STL [R1+0x38], R0 ;  /* 0x0000380001007387 */ /* 0x0007e20000100800 */
[----:B------:R-:W-:Y:S01]  /*1db30*/  IMAD.MOV.U32 R3, RZ, RZ, R133 ;  /* 0x000000ffff037224 */ /* 0x000fe200078e0085 */
[----:B-12---:R-:W-:Y:S06]  /*1db40*/  BRA `(.L_x_2727) ;  /* 0x0000000000987947 */ /* 0x006fec0003800000 */
.L_x_2729:
        /* <DEDUP_REMOVED lines=10> */
[CC--:B--2---:R-:W-:Y:S04]  /*1dbf0*/  @!P6 LEA R180, P3, R173.reuse, R193.reuse, 0x1 ;  /* 0x000000c1adb4e211 */ /* 0x0c4fe800078608ff */
[CCC-:B---3--:R-:W-:Y:S02]  /*1dc00*/  @!P6 LEA.HI.X R181, R173.reuse, R192.reuse, R175.reuse, 0x1, P3 ;  /* 0x000000c0adb5e211 */ /* 0x1c8fe400018f0caf */
[CC--:B------:R-:W-:Y:S03]  /*1dc10*/  @!P5 LEA R178, P3, R173.reuse, R193.reuse, 0x1 ;  /* 0x000000c1adb2d211 */ /* 0x0c0fe600078608ff */
[----:B------:R-:W-:Y:S01]  /*1dc20*/  @!PT LDS RZ, [RZ] ;  /* 0x00000000fffff984 */ /* 0x000fe20000000800 */
[----:B------:R-:W-:Y:S01]  /*1dc30*/  @!PT LDS RZ, [RZ] ;  /* 0x00000000fffff984 */ /* 0x000fe20000000800 */
[----:B------:R-:W-:Y:S01]  /*1dc40*/  @!PT LDS RZ, [RZ] ;  /* 0x00000000fffff984 */ /* 0x000fe20000000800 */
[----:B------:R1:W-:Y:S01]  /*1dc50*/  @!P6 LDGSTS.E.BYPASS.LTC128B.128 [R220+0x8000], desc[UR28][R180.64] ;  /* 0x08000000b4dcefae */ /* 0x0003e2000b981a1c */
[-C--:B------:R-:W-:Y:S02]  /*1dc60*/  @!P5 LEA.HI.X R179, R173, R192.reuse, R175, 0x1, P3 ;  /* 0x000000c0adb3d211 */ /* 0x080fe400018f0caf */
[C---:B------:R-:W-:Y:S01]  /*1dc70*/  LEA R176, P3, R177.reuse, R193, 0x1 ;  /* 0x000000c1b1b07211 */ /* 0x040fe200078608ff */
[----:B------:R1:W-:Y:S03]  /*1dc80*/  @P6 STS.128 [R220+0x8000], RZ ;  /* 0x008000ffdc006388 */ /* 0x0003e60000000c00 */
        /* <DEDUP_REMOVED lines=18> */
.L_x_2727:
[----:B------:R-:W2:Y:S01]  /*1ddb0*/  LDL R10, [R1+0x74] ;  /* 0x00007400010a7983 */ /* 0x000ea20000100800 */
[----:B------:R-:W-:Y:S05]  /*1ddc0*/  DEPBAR.LE SB0, 0x0 ;  /* 0x000080000000791a */ /* 0x000fea0000000000 */
[----:B------:R-:W4:Y:S01]  /*1ddd0*/  LDL R9, [R1+0x70] ;  /* 0x0000700001097983 */ /* 0x000f220000100800 */
[C---:B------:R-:W-:Y:S01]  /*1dde0*/  IMAD.SHL.U32 R8, R215.reuse, 0x8, RZ ;  /* 0x00000008d7087824 */ /* 0x040fe200078e00ff */
[----:B------:R-:W-:Y:S01]  /*1ddf0*/  SHF.R.U32.HI R212, RZ, 0x1, R215 ;  /* 0x00000001ffd47819 */ /* 0x000fe200000116d7 */
[----:B------:R-:W-:Y:S01]  /*1de00*/  IMAD.WIDE.U32 R6, R234, UR24, RZ ;  /* 0x00000018ea067c25 */ /* 0x000fe2000f8e00ff */
[----:B------:R-:W-:Y:S01]  /*1de10*/  BAR.SYNC.DEFER_BLOCKING 0x0 ;  /* 0x0000000000007b1d */ /* 0x000fe20000010000 */
[----:B------:R-:W-:Y:S01]  /*1de20*/  LOP3.LUT P2, RZ, R215, 0x4, RZ, 0xc0, !PT ;  /* 0x00000004d7ff7812 */ /* 0x000fe2000784c0ff */
[----:B------:R-:W-:Y:S01]  /*1de30*/  UIADD3 UR11, UPT, UPT, UR21, UR9, URZ ;  /* 0x00000009150b7290 */ /* 0x000fe2000fffe0ff */
[----:B------:R-:W-:Y:S01]  /*1de40*/  LOP3.LUT R8, R8, 0x38, RZ, 0xc0, !PT ;  /* 0x0000003808087812 */ /* 0x000fe200078ec0ff */
[----:B---3--:R-:W-:Y:S01]  /*1de50*/  IMAD R0, R235, UR24, R7 ;  /* 0x00000018eb007c24 */ /* 0x008fe2000f8e0207 */
[----:B------:R-:W-:Y:S01]  /*1de60*/  UISETP.GT.AND UP0, UPT, UR24, UR19, UPT ;  /* 0x000000131800728c */ /* 0x000fe2000bf04270 */
[----:B------:R-:W-:Y:S01]  /*1de70*/  IMAD.SHL.U32 R7, R6, 0x20, RZ ;  /* 0x0000002006077824 */ /* 0x000fe200078e00ff */
[----:B------:R-:W-:Y:S01]  /*1de80*/  LOP3.LUT R2, R8, 0x40, RZ, 0xfc, !PT ;  /* 0x0000004008027812 */ /* 0x000fe200078efcff */
[----:B------:R-:W-:Y:S02]  /*1de90*/  IMAD.SHL.U32 R11, R215, 0x20, RZ ;  /* 0x00000020d70b7824 */ /* 0x000fe400078e00ff */
[----:B------:R-:W-:Y:S01]  /*1dea0*/  VIADD R139, R210, UR6 ;  /* 0x00000006d28b7c36 */ /* 0x000fe20008000000 */
[----:B------:R-:W-:Y:S01]  /*1deb0*/  ISETP.GE.AND P5, PT, R2, UR10, PT ;  /* 0x0000000a02007c0c */ /* 0x000fe2000bfa6270 */
[----:B------:R1:W-:Y:S01]  /*1dec0*/  STL [R1+0x68], R2 ;  /* 0x0000680201007387 */ /* 0x0003e20000100800 */
[----:B------:R-:W-:Y:S01]  /*1ded0*/  LOP3.LUT R213, R11, 0x7c00, RZ, 0xc0, !PT ;  /* 0x00007c000bd57812 */ /* 0x000fe200078ec0ff */
[----:B------:R-:W-:Y:S02]  /*1dee0*/  IMAD.IADD R190, R139, 0x1, R209 ;  /* 0x000000018bbe7824 */ /* 0x000fe400078e02d1 */
[----:B------:R-:W-:Y:S05]  /*1def0*/  IMAD.SHL.U32 R192, R215, 0x2, RZ ;  /* 0x00000002d7c07824 */ /* 0x000fea00078e00ff */
[----:B------:R-:W-:Y:S01]  /*1df00*/  STL [R1+0x78], R192 ;  /* 0x000078c001007387 */ /* 0x000fe20000100800 */
[----:B-1----:R-:W-:Y:S02]  /*1df10*/  LOP3.LUT R2, R213, 0x200, R216, 0xf8, !PT ;  /* 0x00000200d5027812 */ /* 0x002fe400078ef8d8 */
[C---:B--2---:R-:W-:Y:S04]  /*1df20*/  LEA R4, P0, R6.reuse, R10, 0x6 ;  /* 0x0000000a06047211 */ /* 0x044fe800078030ff */
[C-C-:B----4-:R-:W-:Y:S02]  /*1df30*/  LEA.HI.X R5, R6.reuse, R9, R0.reuse, 0x6, P0 ;  /* 0x0000000906057211 */ /* 0x150fe400000f3400 */
[----:B------:R-:W-:Y:S02]  /*1df40*/  SHF.L.U64.HI R6, R6, 0x5, R0 ;  /* 0x0000000506067819 */ /* 0x000fe40000010200 */
[----:B------:R-:W-:Y:S01]  /*1df50*/  LEA R7, P0, R234, R7, 0x4 ;  /* 0x00000007ea077211 */ /* 0x000fe200078020ff */
[----:B------:R-:W-:Y:S01]  /*1df60*/  @!PT LDS RZ, [RZ] ;  /* 0x00000000fffff984 */ /* 0x000fe20000000800 */
[----:B------:R-:W-:Y:S01]  /*1df70*/  @!PT LDS RZ, [RZ] ;  /* 0x00000000fffff984 */ /* 0x000fe20000000800 */
[----:B------:R-:W-:Y:S01]  /*1df80*/  @!PT LDS RZ, [RZ] ;  /* 0x00000000fffff984 */ /* 0x000fe20000000800 */
[----:B------:R-:W-:Y:S01]  /*1df90*/  @!P6 LDGSTS.E.BYPASS.LTC128B.128 [R220+0xa000], desc[UR28][R4.64] ;  /* 0x0a00000004dcefae */ /* 0x000fe2000b981a1c */
[----:B------:R-:W-:Y:S05]  /*1dfa0*/  LOP3.LUT R0, R212, 0x8, RZ, 0xc0, !PT ;  /* 0x00000008d4007812 */ /* 0x000fea00078ec0ff */
[----:B------:R-:W-:Y:S01]  /*1dfb0*/  @P6 STS.128 [R220+0xa000], RZ ;  /* 0x00a000ffdc006388 */ /* 0x000fe20000000c00 */
[----:B------:R-:W-:Y:S02]  /*1dfc0*/  ISETP.GE.AND P6, PT, R8, UR10, PT ;  /* 0x0000000a08007c0c */ /* 0x000fe4000bfc6270 */
[----:B------:R-:W-:Y:S03]  /*1dfd0*/  LEA.HI.X R8, R234, R6, R235, 0x4, P0 ;  /* 0x00000006ea087211 */ /* 0x000fe600000f24eb */
[----:B------:R-:W-:Y:S01]  /*1dfe0*/  @!PT LDS RZ, [RZ] ;  /* 0x00000000fffff984 */ /* 0x000fe20000000800 */
[----:B------:R-:W-:Y:S01]  /*1dff0*/  @!PT LDS RZ, [RZ] ;  /* 0x00000000fffff984 */ /* 0x000fe20000000800 */
[----:B------:R-:W-:Y:S01]  /*1e000*/  @!PT LDS RZ, [RZ] ;  /* 0x00000000fffff984 */ /* 0x000fe20000000800 */
[----:B------:R-:W-:Y:S01]  /*1e010*/  @!P5 LDGSTS.E.BYPASS.LTC128B.128 [R220+0xb000], desc[UR28][R4.64+0x80] ;  /* 0x0b00008004dcdfae */ /* 0x000fe2000b981a1c */
[C---:B------:R-:W-:Y:S02]  /*1e020*/  LEA R6, P0, R7.reuse, R10, 0x1 ;  /* 0x0000000a07067211 */ /* 0x040fe400078008ff */
[----:B------:R-:W-:Y:S03]  /*1e030*/  LOP3.LUT R0, R2, R214, R0, 0xf6, !PT ;  /* 0x000000d602007212 */ /* 0x000fe600078ef600 */
[----:B------:R-:W-:Y:S01]  /*1e040*/  @P5 STS.128 [R220+0xb000], RZ ;  /* 0x00b000ffdc005388 */ /* 0x000fe20000000c00 */
[----:B------:R-:W-:Y:S02]  /*1e050*/  LEA.HI.X R7, R7, R9, R8, 0x1, P0 ;  /* 0x0000000907077211 */ /* 0x000fe400000f0c08 */
[----:B------:R-:W-:Y:S02]  /*1e060*/  LEA R0, R0, UR6, 0x1 ;  /* 0x0000000600007c11 */ /* 0x000fe4000f8e08ff */
[----:B------:R-:W-:Y:S01]  /*1e070*/  SEL R2, R217, 0xffffffc0, !P2 ;  /* 0xffffffc0d9027807 */ /* 0x000fe20005000000 */
[----:B------:R-:W-:Y:S01]  /*1e080*/  @!PT LDS RZ, [RZ] ;  /* 0x00000000fffff984 */ /* 0x000fe20000000800 */
[----:B------:R-:W-:Y:S01]  /*1e090*/  @!PT LDS RZ, [RZ] ;  /* 0x00000000fffff984 */ /* 0x000fe20000000800 */
[----:B------:R-:W-:Y:S01]  /*1e0a0*/  @!PT LDS RZ, [RZ] ;  /* 0x00000000fffff984 */ /* 0x000fe20000000800 */
[----:B------:R-:W-:Y:S02]  /*1e0b0*/  @!P6 LDGSTS.E.BYPASS.LTC128B.128 [R220+0xa800], desc[UR28][R6.64] ;  /* 0x0a80000006dcefae */ /* 0x000fe4000b981a1c */
[C---:B------:R-:W-:Y:S04]  /*1e0c0*/  IMAD.IADD R189, R0.reuse, 0x1, R209 ;  /* 0x0000000100bd7824 */ /* 0x040fe800078e02d1 */
        /* <DEDUP_REMOVED lines=11> */
[----:B------:R-:W-:Y:S06]  /*1e180*/  LDSM.16.M88.4 R172, [R189] ;  /* 0x00000000bdac783b */ /* 0x000fec0000000200 */
[----:B------:R-:W4:Y:S06]  /*1e190*/  LDSM.16.M88.4 R176, [R190+0x8000] ;  /* 0x00800000beb0783b */ /* 0x000f2c0000000200 */
[----:B------:R-:W5:Y:S01]  /*1e1a0*/  LDSM.16.M88.4 R180, [R189+0x2000] ;  /* 0x00200000bdb4783b */ /* 0x000f620000000200 */
[-C--:B-1----:R-:W-:Y:S05]  /*1e1b0*/  HMMA.16816.F32 R4, R32, R16.reuse, RZ ;  /* 0x000000102004723c */ /* 0x082fea00000018ff */
[----:B------:R-:W1:Y:S03]  /*1e1c0*/  LDSM.16.M88.4 R184, [R190+0x8800] ;  /* 0x00880000beb8783b */ /* 0x000e660000000200 */
[C---:B--2---:R-:W-:Y:S08]  /*1e1d0*/  HMMA.16816.F32 R8, R28.reuse, R16, RZ ;  /* 0x000000101c08723c */ /* 0x044ff000000018ff */
[-C--:B------:R-:W-:Y:S08]  /*1e1e0*/  HMMA.16816.F32 R12, R28, R18.reuse, RZ ;  /* 0x000000121c0c723c */ /* 0x080ff000000018ff */
[C---:B------:R-:W-:Y:S08]  /*1e1f0*/  HMMA.16816.F32 R16, R32.reuse, R18, RZ ;  /* 0x000000122010723c */ /* 0x040ff000000018ff */
[-C--:B---3--:R-:W-:Y:S08]  /*1e200*/  HMMA.16816.F32 R20, R32, R132.reuse, RZ ;  /* 0x000000842014723c */ /* 0x088ff000000018ff */
[C---:B------:R-:W-:Y:S08]  /*1e210*/  HMMA.16816.F32 R24, R28.reuse, R132, RZ ;  /* 0x000000841c18723c */ /* 0x040ff000000018ff */
[-C--:B------:R-:W-:Y:S08]  /*1e220*/  HMMA.16816.F32 R28, R28, R134.reuse, RZ ;  /* 0x000000861c1c723c */ /* 0x080ff000000018ff */
[----:B------:R-:W-:Y:S08]  /*1e230*/  HMMA.16816.F32 R32, R32, R134, RZ ;  /* 0x000000862020723c */ /* 0x000ff000000018ff */
[-C--:B----4-:R-:W-:Y:S08]  /*1e240*/  HMMA.16816.F32 R4, R172, R176.reuse, R4 ;  /* 0x000000b0ac04723c */ /* 0x090ff00000001804 */
[C---:B-----5:R-:W-:Y:S08]  /*1e250*/  HMMA.16816.F32 R8, R180.reuse, R176, R8 ;  /* 0x000000b0b408723c */ /* 0x060ff00000001808 */
[-C--:B------:R-:W-:Y:S08]  /*1e260*/  HMMA.16816.F32 R12, R180, R178.reuse, R12 ;  /* 0x000000b2b40c723c */ /* 0x080ff0000000180c */
[C---:B------:R-:W-:Y:S08]  /*1e270*/  HMMA.16816.F32 R16, R172.reuse, R178, R16 ;  /* 0x000000b2ac10723c */ /* 0x040ff00000001810 */
[-C--:B-1----:R-:W-:Y:S08]  /*1e280*/  HMMA.16816.F32 R20, R172, R184.reuse, R20 ;  /* 0x000000b8ac14723c */ /* 0x082ff00000001814 */
[C---:B------:R-:W-:Y:S04]  /*1e290*/  HMMA.16816.F32 R24, R180.reuse, R184, R24 ;  /* 0x000000b8b418723c */ /* 0x040fe80000001818 */
[--C-:B------:R-:W-:Y:S02]  /*1e2a0*/  IMAD.IADD R184, R0, 0x1, R2.reuse ;  /* 0x0000000100b87824 */ /* 0x100fe400078e0202 */
[----:B------:R-:W-:Y:S02]  /*1e2b0*/  IMAD.IADD R2, R139, 0x1, R2 ;  /* 0x000000018b027824 */ /* 0x000fe400078e0202 */
[-C--:B------:R-:W-:Y:S01]  /*1e2c0*/  HMMA.16816.F32 R28, R180, R186.reuse, R28 ;  /* 0x000000bab41c723c */ /* 0x080fe2000000181c */
[----:B------:R-:W-:Y:S02]  /*1e2d0*/  LDSM.16.M88.4 R132, [R184] ;  /* 0x00000000b884783b */ /* 0x000fe40000000200 */
[C---:B------:R-:W-:Y:S02]  /*1e2e0*/  IMAD.IADD R139, R209.reuse, 0x1, R184 ;  /* 0x00000001d18b7824 */ /* 0x040fe400078e02b8 */
[----:B------:R-:W-:Y:S02]  /*1e2f0*/  IMAD.IADD R188, R209, 0x1, R2 ;  /* 0x00000001d1bc7824 */ /* 0x000fe400078e0202 */
[----:B------:R-:W1:Y:S01]  /*1e300*/  LDSM.16.M88.4 R176, [R2+0x8000] ;  /* 0x0080000002b0783b */ /* 0x000e620000000200 */
[----:B------:R-:W-:Y:S05]  /*1e310*/  HMMA.16816.F32 R32, R172, R186, R32 ;  /* 0x000000baac20723c */ /* 0x000fea0000001820 */
[----:B------:R-:W2:Y:S06]  /*1e320*/  LDSM.16.M88.4 R172, [R184+0x2000] ;  /* 0x00200000b8ac783b */ /* 0x000eac0000000200 */
[----:B------:R-:W3:Y:S01]  /*1e330*/  LDSM.16.M88.4 R180, [R2+0x8800] ;  /* 0x0088000002b4783b */ /* 0x000ee20000000200 */
        /* <DEDUP_REMOVED lines=8> */
[----:B------:R-:W1:Y:S07]  /*1e3c0*/  LDSM.16.M88.4 R172, [R139] ;  /* 0x000000008bac783b */ /* 0x000e6e0000000200 */
[----:B------:R-:W-:Y:S01]  /*1e3d0*/  HMMA.16816.F32 R32, R132, R182, R32 ;  /* 0x000000b68420723c */ /* 0x000fe20000001820 */
[----:B------:R-:W2:Y:S06]  /*1e3e0*/  LDSM.16.M88.4 R132, [R139+0x2000] ;  /* 0x002000008b84783b */ /* 0x000eac0000000200 */
        /* <DEDUP_REMOVED lines=11> */
[----:B------:R2:W3:Y:S06]  /*1e4a0*/  LDSM.16.M88.4 R172, [R0+0x6000] ;  /* 0x0060000000ac783b */ /* 0x0004ec0000000200 */
[----:B------:R-:W4:Y:S01]  /*1e4b0*/  LDSM.16.M88.4 R180, [R210+UR6+0x9800] ;  /* 0x00980006d2b4783b */ /* 0x000f220008000200 */
[----:B--2---:R-:W-:Y:S01]  /*1e4c0*/  IMAD.U32 R0, RZ, RZ, UR24 ;  /* 0x00000018ff007e24 */ /* 0x004fe2000f8e00ff */
[-C--:B-1----:R-:W-:Y:S08]  /*1e4d0*/  HMMA.16816.F32 R4, R132, R176.reuse, R4 ;  /* 0x000000b08404723c */ /* 0x082ff00000001804 */
[C---:B---3--:R-:W-:Y:S08]  /*1e4e0*/  HMMA.16816.F32 R8, R172.reuse, R176, R8 ;  /* 0x000000b0ac08723c */ /* 0x048ff00000001808 */
[-C--:B------:R-:W-:Y:S08]  /*1e4f0*/  HMMA.16816.F32 R12, R172, R178.reuse, R12 ;  /* 0x000000b2ac0c723c */ /* 0x080ff0000000180c */
[C---:B------:R-:W-:Y:S01]  /*1e500*/  HMMA.16816.F32 R16, R132.reuse, R178, R16 ;  /* 0x000000b28410723c */ /* 0x040fe20000001810 */
[----:B------:R-:W-:Y:S07]  /*1e510*/  LDSM.16.M88.4 R176, [R190+0x9000] ;  /* 0x00900000beb0783b */ /* 0x000fee0000000200 */
[-C--:B----4-:R-:W-:Y:S08]  /*1e520*/  HMMA.16816.F32 R20, R132, R180.reuse, R20 ;  /* 0x000000b48414723c */ /* 0x090ff00000001814 */
        /* <DEDUP_REMOVED lines=14> */
[----:B------:R-:W1:Y:S06]  /*1e610*/  LDSM.16.M88.4 R132, [R184+0x4000] ;  /* 0x00400000b884783b */ /* 0x000e6c0000000200 */
[----:B------:R-:W2:Y:S01]  /*1e620*/  LDSM.16.M88.4 R184, [R184+0x6000] ;  /* 0x00600000b8b8783b */ /* 0x000ea20000000200 */
[----:B------:R-:W-:Y:S05]  /*1e630*/  HMMA.16816.F32 R32, R172, R182, R32 ;  /* 0x000000b6ac20723c */ /* 0x000fea0000001820 */
[----:B------:R3:W4:Y:S06]  /*1e640*/  LDSM.16.M88.4 R172, [R2+0x9800] ;  /* 0x0098000002ac783b */ /* 0x00072c0000000200 */
[----:B------:R-:W-:Y:S06]  /*1e650*/  LDSM.16.M88.4 R180, [R188+0x9000] ;  /* 0x00900000bcb4783b */ /* 0x000fec0000000200 */
[----:B------:R-:W-:Y:S01]  /*1e660*/  LDSM.16.M88.4 R188, [R188+0x9800] ;  /* 0x00980000bcbc783b */ /* 0x000fe20000000200 */
[----:B---3--:R-:W-:Y:S01]  /*1e670*/  LOP3.LUT R2, R192, 0x6, RZ, 0xc0, !PT ;  /* 0x00000006c0027812 */ /* 0x008fe200078ec0ff */
[-C--:B-1----:R-:W-:Y:S04]  /*1e680*/  HMMA.16816.F32 R4, R132, R176.reuse, R4 ;  /* 0x000000b08404723c */ /* 0x082fe80000001804 */
[----:B------:R1:W-:Y:S01]  /*1e690*/  STL [R1+0x6c], R2 ;  /* 0x00006c0201007387 */ /* 0x0003e20000100800 */
[----:B------:R-:W-:Y:S03]  /*1e6a0*/  IMAD R0, R0, 0x20, R2 ;  /* 0x0000002000007824 */ /* 0x000fe600078e0202 */
[C---:B--2---:R-:W-:Y:S08]  /*1e6b0*/  HMMA.16816.F32 R8, R184.reuse, R176, R8 ;  /* 0x000000b0b808723c */ /* 0x044ff00000001808 */
[-C--:B------:R-:W-:Y:S08]  /*1e6c0*/  HMMA.16816.F32 R12, R184, R178.reuse, R12 ;  /* 0x000000b2b80c723c */ /* 0x080ff0000000180c */
[C---:B------:R-:W-:Y:S01]  /*1e6d0*/  HMMA.16816.F32 R16, R132.reuse, R178, R16 ;  /* 0x000000b28410723c */ /* 0x040fe20000001810 */
[----:B------:R-:W2:Y:S03]  /*1e6e0*/  LDSM.16.M88.4 R176, [R139+0x4000] ;  /* 0x004000008bb0783b */ /* 0x000ea60000000200 */
[C---:B-1----:R-:W-:Y:S04]  /*1e6f0*/  IADD3 R2, PT, PT, R0.reuse, UR21, RZ ;  /* 0x0000001500027c10 */ /* 0x042fe8000fffe0ff */
[-C--:B----4-:R-:W-:Y:S08]  /*1e700*/  HMMA.16816.F32 R20, R132, R172.reuse, R20 ;  /* 0x000000ac8414723c */ /* 0x090ff00000001814 */
[C---:B------:R-:W-:Y:S08]  /*1e710*/  HMMA.16816.F32 R24, R184.reuse, R172, R24 ;  /* 0x000000acb818723c */ /* 0x040ff00000001818 */
[-C--:B------:R-:W-:Y:S01]  /*1e720*/  HMMA.16816.F32 R28, R184, R174.reuse, R28 ;  /* 0x000000aeb81c723c */ /* 0x080fe2000000181c */
[----:B------:R1:W3:Y:S01]  /*1e730*/  LDSM.16.M88.4 R184, [R139+0x6000] ;  /* 0x006000008bb8783b */ /* 0x0002e20000000200 */
[----:B------:R-:W-:Y:S04]  /*1e740*/  DEPBAR.LE SB0, 0x0 ;  /* 0x000080000000791a */ /* 0x000fe80000000000 */
[----:B------:R-:W-:Y:S02]  /*1e750*/  BAR.SYNC.DEFER_BLOCKING 0x0 ;  /* 0x0000000000007b1d */ /* 0x000fe40000010000 */
[----:B------:R-:W-:Y:S05]  /*1e760*/  HMMA.16816.F32 R32, R132, R174, R32 ;  /* 0x000000ae8420723c */ /* 0x000fea0000001820 */
[----:B------:R-:W-:Y:S02]  /*1e770*/  VIADD R133, R0, 0x18 ;  /* 0x0000001800857836 */ /* 0x000fe40000000000 */
[--C-:B------:R-:W-:Y:S01]  /*1e780*/  IMAD.IADD R132, R226, 0x1, -R2.reuse ;  /* 0x00000001e2847824 */ /* 0x100fe200078e0a02 */
[-C--:B--2---:R-:W-:Y:S05]  /*1e790*/  HMMA.16816.F32 R4, R176, R180.reuse, R4 ;  /* 0x000000b4b004723c */ /* 0x084fea0000001804 */
[----:B------:R-:W-:Y:S01]  /*1e7a0*/  VIADD R135, R133, UR21 ;  /* 0x0000001585877c36 */ /* 0x000fe20008000000 */
[----:B------:R-:W-:Y:S01]  /*1e7b0*/  IABS R132, R132 ;  /* 0x0000008400847213 */ /* 0x000fe20000000000 */
[----:B-1----:R-:W-:Y:S02]  /*1e7c0*/  IMAD.IADD R139, R227, 0x1, -R2 ;  /* 0x00000001e38b7824 */ /* 0x002fe400078e0a02 */
[----:B------:R-:W-:Y:S01]  /*1e7d0*/  VIADD R174, R135, 0xffffffe9 ;  /* 0xffffffe987ae7836 */ /* 0x000fe20000000000 */
[----:B------:R-:W-:Y:S02]  /*1e7e0*/  I2FP.F32.S32 R132, R132 ;  /* 0x0000008400847245 */ /* 0x000fe40000201400 */
[----:B------:R-:W-:Y:S01]  /*1e7f0*/  IABS R139, R139 ;  /* 0x0000008b008b7213 */ /* 0x000fe20000000000 */
[--C-:B------:R-:W-:Y:S02]  /*1e800*/  IMAD.IADD R134, R227, 0x1, -R174.reuse ;  /* 0x00000001e3867824 */ /* 0x100fe400078e0aae */
[----:B------:R-:W-:Y:S01]  /*1e810*/  IMAD.IADD R172, R224, 0x1, -R174 ;  /* 0x00000001e0ac7824 */ /* 0x000fe200078e0aae */
[----:B------:R-:W-:Y:S02]  /*1e820*/  I2FP.F32.S32 R139, R139 ;  /* 0x0000008b008b7245 */ /* 0x000fe40000201400 */
[----:B------:R-:W-:Y:S01]  /*1e830*/  IABS R134, R134 ;  /* 0x0000008600867213 */ /* 0x000fe20000000000 */
[----:B------:R-:W-:Y:S01]  /*1e840*/  FFMA.FTZ R6, R132, -UR5, R6 ;  /* 0x8000000584067c23 */ /* 0x000fe20008010006 */
[----:B------:R-:W-:Y:S02]  /*1e850*/  IMAD.IADD R132, R224, 0x1, -R2 ;  /* 0x00000001e0847824 */ /* 0x000fe400078e0a02 */
[----:B------:R-:W-:Y:S01]  /*1e860*/  FFMA.FTZ R4, R139, -UR5, R4 ;  /* 0x800000058b047c23 */ /* 0x000fe20008010004 */
[----:B------:R-:W-:Y:S01]  /*1e870*/  I2FP.F32.S32 R134, R134 ;  /* 0x0000008600867245 */ /* 0x000fe20000201400 */
[C---:B---3--:R-:W-:Y:S04]  /*1e880*/  HMMA.16816.F32 R8, R184.reuse, R180, R8 ;  /* 0x000000b4b808723c */ /* 0x048fe80000001808 */
[----:B------:R-:W-:Y:S01]  /*1e890*/  FFMA.FTZ R5, R134, -UR5, R5 ;  /* 0x8000000586057c23 */ /* 0x000fe20008010005 */
[----:B------:R-:W-:Y:S01]  /*1e8a0*/  IMAD.IADD R134, R226, 0x1, -R174 ;  /* 0x00000001e2867824 */ /* 0x000fe200078e0aae */
[----:B------:R-:W-:Y:S02]  /*1e8b0*/  IADD3 R139, PT, PT, R225, -R2, RZ ;  /* 0x80000002e18b7210 */ /* 0x000fe40007ffe0ff */
[-C--:B------:R-:W-:Y:S03]  /*1e8c0*/  HMMA.16816.F32 R12, R184, R182.reuse, R12 ;  /* 0x000000b6b80c723c */ /* 0x080fe6000000180c */
[----:B------:R-:W-:Y:S02]  /*1e8d0*/  IABS R173, R132 ;  /* 0x0000008400ad7213 */ /* 0x000fe40000000000 */
[----:B------:R-:W-:Y:S02]  /*1e8e0*/  IABS R132, R134 ;  /* 0x0000008600847213 */ /* 0x000fe40000000000 */
[----:B------:R-:W-:Y:S01]  /*1e8f0*/  IABS R139, R139 ;  /* 0x0000008b008b7213 */ /* 0x000fe20000000000 */
[C---:B------:R-:W-:Y:S04]  /*1e900*/  HMMA.16816.F32 R16, R176.reuse, R182, R16 ;  /* 0x000000b6b010723c */ /* 0x040fe80000001810 */
[----:B------:R-:W-:Y:S01]  /*1e910*/  IMAD.MOV.U32 R134, RZ, RZ, R173 ;  /* 0x000000ffff867224 */ /* 0x000fe200078e00ad */
[----:B------:R-:W-:Y:S02]  /*1e920*/  I2FP.F32.S32 R132, R132 ;  /* 0x0000008400847245 */ /* 0x000fe40000201400 */
[----:B------:R-:W-:Y:S01]  /*1e930*/  I2FP.F32.S32 R139, R139 ;  /* 0x0000008b008b7245 */ /* 0x000fe20000201400 */
[-C--:B------:R-:W-:Y:S03]  /*1e940*/  HMMA.16816.F32 R20, R176, R188.reuse, R20 ;  /* 0x000000bcb014723c */ /* 0x080fe60000001814 */
[----:B------:R-:W-:Y:S01]  /*1e950*/  IABS R2, R172 ;  /* 0x000000ac00027213 */ /* 0x000fe20000000000 */
[----:B------:R-:W-:Y:S01]  /*1e960*/  FFMA.FTZ R7, R132, -UR5, R7 ;  /* 0x8000000584077c23 */ /* 0x000fe20008010007 */
[----:B------:R-:W-:Y:S01]  /*1e970*/  I2FP.F32.S32 R134, R134 ;  /* 0x0000008600867245 */ /* 0x000fe20000201400 */
[----:B------:R-:W-:Y:S01]  /*1e980*/  FFMA.FTZ R10, R139, -UR5, R10 ;  /* 0x800000058b0a7c23 */ /* 0x000fe2000801000a */
[----:B------:R-:W-:Y:S01]  /*1e990*/  I2FP.F32.S32 R2, R2 ;  /* 0x0000000200027245 */ /* 0x000fe20000201400 */
[C---:B------:R-:W-:Y:S04]  /*1e9a0*/  HMMA.16816.F32 R24, R184.reuse, R188, R24 ;  /* 0x000000bcb818723c */ /* 0x040fe80000001818 */
[----:B------:R-:W-:Y:S02]  /*1e9b0*/  VIADD R139, R227, -UR11 ;  /* 0x8000000be38b7c36 */ /* 0x000fe40008000000 */
[----:B------:R-:W-:Y:S01]  /*1e9c0*/  FFMA.FTZ R8, R134, -UR5, R8 ;  /* 0x8000000586087c23 */ /* 0x000fe20008010008 */
[----:B------:R-:W-:Y:S02]  /*1e9d0*/  VIADD R172, R226, -UR11 ;  /* 0x8000000be2ac7c36 */ /* 0x000fe40008000000 */
[----:B------:R-:W-:Y:S01]  /*1e9e0*/  FFMA.FTZ R9, R2, -UR5, R9 ;  /* 0x8000000502097c23 */ /* 0x000fe20008010009 */
[-C--:B------:R-:W-:Y:S03]  /*1e9f0*/  HMMA.16816.F32 R28, R184, R190.reuse, R28 ;  /* 0x000000beb81c723c */ /* 0x080fe6000000181c */
[----:B------:R-:W-:Y:S01]  /*1ea00*/  VIADD R132, R224, -UR11 ;  /* 0x8000000be0847c36 */ /* 0x000fe20008000000 */
[-C--:B------:R-:W-:Y:S01]  /*1ea10*/  ISETP.GT.AND P4, PT, R139, R0.reuse, PT ;  /* 0x000000008b00720c */ /* 0x080fe20003f84270 */
[----:B------:R-:W-:Y:S01]  /*1ea20*/  VIADD R2, R225, -UR11 ;  /* 0x8000000be1027c36 */ /* 0x000fe20008000000 */
[-C--:B------:R-:W-:Y:S01]  /*1ea30*/  ISETP.GT.AND P1, PT, R172, R0.reuse, PT ;  /* 0x00000000ac00720c */ /* 0x080fe20003f24270 */
[----:B------:R-:W-:Y:S01]  /*1ea40*/  VIADD R134, R0, 0x1 ;  /* 0x0000000100867836 */ /* 0x000fe20000000000 */
[----:B------:R-:W-:Y:S04]  /*1ea50*/  HMMA.16816.F32 R32, R176, R190, R32 ;  /* 0x000000beb020723c */ /* 0x000fe80000001820 */
[----:B------:R-:W-:Y:S04]  /*1ea60*/  ISETP.GT.AND P0, PT, R132, R0, PT ;  /* 0x000000008400720c */ /* 0x000fe80003f04270 */
[----:B------:R-:W-:Y:S01]  /*1ea70*/  @!UPT UIADD3 URZ, UPT, UPT, URZ, URZ, URZ ;  /* 0x000000fffffff290 */ /* 0x000fe2000fffe0ff */
[----:B------:R-:W-:Y:S11]  /*1ea80*/  BRA.U.ANY UP0, `(.L_x_2729) ;  /* 0xfffffff100307547 */ /* 0x000ff6000b93ffff */
.L_x_2728:
[-C--:B------:R-:W-:Y:S01]  /*1ea90*/  ISETP.GT.AND P3, PT, R139, R134.reuse, PT ;  /* 0x000000868b00720c */ /* 0x080fe20003f64270 */
[----:B-1----:R-:W2:Y:S01]  /*1eaa0*/  LDL R180, [R1+0x4c] ;  /* 0x00004c0001b47983 */ /* 0x002ea20000100800 */
[----:B------:R-:W-:Y:S01]  /*1eab0*/  FSEL R176, R4, -INF , !P4 ;  /* 0xff80000004b07808 */ /* 0x000fe20006000000 */
[----:B------:R-:W-:Y:S01]  /*1eac0*/  IMAD.IADD R174, R225, 0x1, -R174 ;  /* 0x00000001e1ae7824 */ /* 0x000fe200078e0aae */
[----:B------:R-:W-:Y:S01]  /*1ead0*/  FSEL R179, R5, -INF , !P3 ;  /* 0xff80000005b37808 */ /* 0x000fe20005800000 */
[----:B------:R-:W-:Y:S01]  /*1eae0*/  VIADD R5, R135, 0xfffffff0 ;  /* 0xfffffff087057836 */ /* 0x000fe20000000000 */
[----:B------:R-:W-:Y:S01]  /*1eaf0*/  FSEL R178, R6, -INF , !P1 ;  /* 0xff80000006b27808 */ /* 0x000fe20004800000 */
[----:B------:R-:W3:Y:S01]  /*1eb00*/  LDL.64 R194, [R1+0x98] ;  /* 0x0000980001c27983 */ /* 0x000ee20000100a00 */
[----:B------:R-:W-:Y:S01]  /*1eb10*/  ISETP.GT.AND P3, PT, R132, R134, PT ;  /* 0x000000868400720c */ /* 0x000fe20003f64270 */
[----:B------:R-:W-:Y:S01]  /*1eb20*/  IMAD.IADD R4, R224, 0x1, -R5 ;  /* 0x00000001e0047824 */ /* 0x000fe200078e0a05 */
[----:B------:R-:W-:Y:S01]  /*1eb30*/  IABS R6, R174 ;  /* 0x000000ae00067213 */ /* 0x000fe20000000000 */
[----:B------:R-:W-:Y:S01]  /*1eb40*/  UISETP.GT.AND UP0, UPT, UR24, UR19, UPT ;  /* 0x000000131800728c */ /* 0x000fe2000bf04270 */
[----:B------:R-:W-:Y:S01]  /*1eb50*/  FSEL R174, R9, -INF , !P3 ;  /* 0xff80000009ae7808 */ /* 0x000fe20005800000 */
[----:B------:R-:W-:Y:S01]  /*1eb60*/  VIADD R9, R135, 0xfffffff1 ;  /* 0xfffffff187097836 */ /* 0x000fe20000000000 */
[----:B------:R-:W-:Y:S02]  /*1eb70*/  IABS R4, R4 ;  /* 0x0000000400047213 */ /* 0x000fe40000000000 */
[----:B------:R-:W-:Y:S02]  /*1eb80*/  I2FP.F32.S32 R6, R6 ;  /* 0x0000000600067245 */ /* 0x000fe40000201400 */
[----:B------:R-:W-:Y:S02]  /*1eb90*/  I2FP.F32.S32 R4, R4 ;  /* 0x0000000400047245 */ /* 0x000fe40000201400 */
[----:B------:R-:W-:Y:S01]  /*1eba0*/  ISETP.GT.AND P5, PT, R2, R0, PT ;  /* 0x000000000200720c */ /* 0x000fe20003fa4270 */
[----:B------:R-:W-:Y:S01]  /*1ebb0*/  FFMA.FTZ R11, R6, -UR5, R11 ;  /* 0x80000005060b7c23 */ /* 0x000fe2000801000b */
[-C--:B------:R-:W-:Y:S01]  /*1ebc0*/  ISETP.GT.AND P4, PT, R172, R134.reuse, PT ;  /* 0x00000086ac00720c */ /* 0x080fe20003f84270 */
[----:B------:R-:W-:Y:S01]  /*1ebd0*/  FFMA.FTZ R12, R4, -UR5, R12 ;  /* 0x80000005040c7c23 */ /* 0x000fe2000801000c */
[----:B------:R-:W-:Y:S01]  /*1ebe0*/  FSEL R177, R8, -INF , !P0 ;  /* 0xff80000008b17808 */ /* 0x000fe20004000000 */
[----:B------:R-:W-:Y:S01]  /*1ebf0*/  IMAD.IADD R4, R224, 0x1, -R9 ;  /* 0x00000001e0047824 */ /* 0x000fe200078e0a09 */
[----:B------:R-:W-:Y:S01]  /*1ec00*/  FSEL R175, R7, -INF , !P4 ;  /* 0xff80000007af7808 */ /* 0x000fe20006000000 */
[--C-:B------:R-:W-:Y:S01]  /*1ec10*/  IMAD.IADD R6, R225, 0x1, -R5.reuse ;  /* 0x00000001e1067824 */ /* 0x100fe200078e0a05 */
[----:B------:R-:W-:Y:S01]  /*1ec20*/  FSEL R173, R10, -INF , !P5 ;  /* 0xff8000000aad7808 */ /* 0x000fe20006800000 */
[----:B------:R-:W-:Y:S01]  /*1ec30*/  IMAD.IADD R10, R227, 0x1, -R5 ;  /* 0x00000001e30a7824 */ /* 0x000fe200078e0a05 */
[----:B------:R-:W-:Y:S01]  /*1ec40*/  ISETP.GT.AND P1, PT, R2, R134, PT ;  /* 0x000000860200720c */ /* 0x000fe20003f24270 */
[----:B------:R-:W-:Y:S01]  /*1ec50*/  IMAD.IADD R8, R225, 0x1, -R9 ;  /* 0x00000001e1087824 */ /* 0x000fe200078e0a09 */
[----:B------:R-:W-:Y:S01]  /*1ec60*/  ISETP.GE.AND P4, PT, R134, R228, PT ;  /* 0x000000e48600720c */ /* 0x000fe20003f86270 */
[----:B------:R-:W-:Y:S01]  /*1ec70*/  IMAD.IADD R5, R226, 0x1, -R5 ;  /* 0x00000001e2057824 */ /* 0x000fe200078e0a05 */
[C---:B------:R-:W-:Y:S02]  /*1ec80*/  ISETP.GE.AND P0, PT, R134.reuse, R229, PT ;  /* 0x000000e58600720c */ /* 0x040fe40003f06270 */
        /* <DEDUP_REMOVED lines=11> */
[----:B------:R-:W-:Y:S01]  /*1ed40*/  IABS R8, R8 ;  /* 0x0000000800087213 */ /* 0x000fe20000000000 */
[----:B------:R-:W-:Y:S01]  /*1ed50*/  FFMA.FTZ R13, R134, -UR5, R13 ;  /* 0x80000005860d7c23 */ /* 0x000fe2000801000d */
[----:B------:R-:W-:Y:S01]  /*1ed60*/  FSEL R11, R11, -INF , !P1 ;  /* 0xff8000000b0b7808 */ /* 0x000fe20004800000 */
[----:B------:R-:W-:Y:S01]  /*1ed70*/  FFMA.FTZ R14, R4, -UR5, R14 ;  /* 0x80000005040e7c23 */ /* 0x000fe2000801000e */
[----:B------:R-:W-:Y:S01]  /*1ed80*/  I2FP.F32.S32 R4, R7 ;  /* 0x0000000700047245 */ /* 0x000fe20000201400 */
[----:B------:R-:W-:Y:S01]  /*1ed90*/  VIADD R7, R135, 0xfffffff8 ;  /* 0xfffffff887077836 */ /* 0x000fe20000000000 */
[----:B------:R-:W-:Y:S02]  /*1eda0*/  I2FP.F32.S32 R8, R8 ;  /* 0x0000000800087245 */ /* 0x000fe40000201400 */
[----:B------:R-:W-:Y:S01]  /*1edb0*/  ISETP.GE.AND P1, PT, R0, R228, PT ;  /* 0x000000e40000720c */ /* 0x000fe20003f26270 */
[----:B------:R-:W-:Y:S01]  /*1edc0*/  FFMA.FTZ R17, R4, -UR5, R17 ;  /* 0x8000000504117c23 */ /* 0x000fe20008010011 */
[----:B------:R-:W-:Y:S01]  /*1edd0*/  FSEL R189, R175, -INF , !P0 ;  /* 0xff800000afbd7808 */ /* 0x000fe20004000000 */
[----:B------:R-:W-:Y:S01]  /*1ede0*/  VIADD R4, R0, 0x8 ;  /* 0x0000000800047836 */ /* 0x000fe20000000000 */
[----:B------:R-:W-:Y:S01]  /*1edf0*/  FSEL R185, R176, -INF , !P1 ;  /* 0xff800000b0b97808 */ /* 0x000fe20004800000 */
[----:B------:R-:W-:Y:S01]  /*1ee00*/  FFMA.FTZ R15, R8, -UR5, R15 ;  /* 0x80000005080f7c23 */ /* 0x000fe2000801000f */
[C---:B------:R-:W-:Y:S01]  /*1ee10*/  ISETP.GE.AND P1, PT, R0.reuse, R229, PT ;  /* 0x000000e50000720c */ /* 0x040fe20003f26270 */
[----:B------:R-:W-:Y:S01]  /*1ee20*/  VIADD R8, R0, 0x9 ;  /* 0x0000000900087836 */ /* 0x000fe20000000000 */
[-C--:B------:R-:W-:Y:S02]  /*1ee30*/  ISETP.GT.AND P0, PT, R2, R4.reuse, PT ;  /* 0x000000040200720c */ /* 0x080fe40003f04270 */
[----:B------:R-:W-:Y:S02]  /*1ee40*/  FSEL R186, R179, -INF , !P4 ;  /* 0xff800000b3ba7808 */ /* 0x000fe40006000000 */
[----:B------:R-:W-:Y:S02]  /*1ee50*/  FSEL R14, R14, -INF , !P0 ;  /* 0xff8000000e0e7808 */ /* 0x000fe40004000000 */
[----:B------:R-:W-:Y:S02]  /*1ee60*/  FSEL R188, R178, -INF , !P1 ;  /* 0xff800000b2bc7808 */ /* 0x000fe40004800000 */
[-C--:B------:R-:W-:Y:S02]  /*1ee70*/  ISETP.GE.AND P0, PT, R0, R205.reuse, PT ;  /* 0x000000cd0000720c */ /* 0x080fe40003f06270 */
[C---:B------:R-:W-:Y:S02]  /*1ee80*/  ISETP.GT.AND P4, PT, R132.reuse, R4, PT ;  /* 0x000000048400720c */ /* 0x040fe40003f84270 */
[----:B------:R-:W-:Y:S02]  /*1ee90*/  ISETP.GT.AND P1, PT, R132, R8, PT ;  /* 0x000000088400720c */ /* 0x000fe40003f24270 */
[----:B------:R-:W-:Y:S02]  /*1eea0*/  FSEL R184, R173, -INF , !P0 ;  /* 0xff800000adb87808 */ /* 0x000fe40004000000 */
[----:B------:R-:W-:Y:S02]  /*1eeb0*/  FSEL R134, R12, -INF , !P4 ;  /* 0xff8000000c867808 */ /* 0x000fe40006000000 */
[----:B------:R-:W-:Y:S02]  /*1eec0*/  FSEL R13, R13, -INF , !P1 ;  /* 0xff8000000d0d7808 */ /* 0x000fe40004800000 */
[----:B------:R-:W-:Y:S02]  /*1eed0*/  ISETP.GE.AND P0, PT, R4, R204, PT ;  /* 0x000000cc0400720c */ /* 0x000fe40003f06270 */
[----:B------:R-:W-:Y:S02]  /*1eee0*/  ISETP.GT.AND P1, PT, R2, R8, PT ;  /* 0x000000080200720c */ /* 0x000fe40003f24270 */
[----:B------:R-:W-:Y:S02]  /*1eef0*/  FSEL R176, R174, -INF , !P3 ;  /* 0xff800000aeb07808 */ /* 0x000fe40005800000 */
[----:B------:R-:W-:Y:S02]  /*1ef00*/  FSEL R174, R134, -INF , !P0 ;  /* 0xff80000086ae7808 */ /* 0x000fe40004000000 */
[----:B------:R-:W-:Y:S02]  /*1ef10*/  FSEL R15, R15, -INF , !P1 ;  /* 0xff8000000f0f7808 */ /* 0x000fe40004800000 */
[-C--:B------:R-:W-:Y:S02]  /*1ef20*/  ISETP.GE.AND P0, PT, R8, R205.reuse, PT ;  /* 0x000000cd0800720c */ /* 0x080fe40003f06270 */
[----:B------:R-:W-:Y:S01]  /*1ef30*/  FSEL R192, R11, -INF , !P5 ;  /* 0xff8000000bc07808 */ /* 0x000fe20006800000 */
[--C-:B------:R-:W-:Y:S01]  /*1ef40*/  IMAD.IADD R11, R226, 0x1, -R7.reuse ;  /* 0x00000001e20b7824 */ /* 0x100fe200078e0a07 */
[----:B------:R-:W-:Y:S02]  /*1ef50*/  ISETP.GE.AND P5, PT, R4, R205, PT ;  /* 0x000000cd0400720c */ /* 0x000fe40003fa6270 */
[----:B------:R-:W-:Y:S02]  /*1ef60*/  FSEL R175, R15, -INF , !P0 ;  /* 0xff8000000faf7808 */ /* 0x000fe40004000000 */
[----:B------:R-:W-:Y:S01]  /*1ef70*/  FSEL R181, R14, -INF , !P5 ;  /* 0xff8000000eb57808 */ /* 0x000fe20006800000 */
[----:B------:R-:W4:Y:S01]  /*1ef80*/  LDL R15, [R1+0x48] ;  /* 0x00004800010f7983 */ /* 0x000f220000100800 */
[----:B------:R-:W-:Y:S02]  /*1ef90*/  I2FP.F32.S32 R6, R6 ;  /* 0x0000000600067245 */ /* 0x000fe40000201400 */
[----:B------:R-:W-:Y:S01]  /*1efa0*/  ISETP.GE.AND P4, PT, R0, R204, PT ;  /* 0x000000cc0000720c */ /* 0x000fe20003f86270 */
[----:B------:R-:W5:Y:S01]  /*1efb0*/  LDL R14, [R1+0x40] ;  /* 0x00004000010e7983 */ /* 0x000f620000100800 */
[----:B------:R-:W-:Y:S01]  /*1efc0*/  ISETP.GT.AND P1, PT, R139, R4, PT ;  /* 0x000000048b00720c */ /* 0x000fe20003f24270 */
[----:B------:R-:W-:Y:S01]  /*1efd0*/  FFMA.FTZ R16, R6, -UR5, R16 ;  /* 0x8000000506107c23 */ /* 0x000fe20008010010 */
[----:B------:R-:W-:Y:S01]  /*1efe0*/  FSEL R177, R177, -INF , !P4 ;  /* 0xff800000b1b17808 */ /* 0x000fe20006000000 */
[----:B------:R-:W-:Y:S01]  /*1eff0*/  VIADD R6, R135, 0xfffffff9 ;  /* 0xfffffff987067836 */ /* 0x000fe20000000000 */
[----:B------:R-:W-:Y:S02]  /*1f000*/  ISETP.GT.AND P4, PT, R139, R8, PT ;  /* 0x000000088b00720c */ /* 0x000fe40003f84270 */
[----:B------:R-:W-:Y:S01]  /*1f010*/  IABS R5, R5 ;  /* 0x0000000500057213 */ /* 0x000fe20000000000 */
        /* <DEDUP_REMOVED lines=27> */
[----:B------:R-:W-:Y:S01]  /*1f1d0*/  ISETP.GT.AND P3, PT, R172, R8, PT ;  /* 0x00000008ac00720c */ /* 0x000fe20003f64270 */
[----:B------:R-:W-:Y:S01]  /*1f1e0*/  VIADD R4, R0, 0x11 ;  /* 0x0000001100047836 */ /* 0x000fe20000000000 */
[----:B------:R-:W-:Y:S01]  /*1f1f0*/  FSEL R183, R16, -INF , !P1 ;  /* 0xff80000010b77808 */ /* 0x000fe20004800000 */
[----:B------:R-:W-:Y:S01]  /*1f200*/  FFMA.FTZ R22, R5, -UR5, R22 ;  /* 0x8000000505167c23 */ /* 0x000fe20008010016 */
[----:B------:R-:W-:Y:S01]  /*1f210*/  FSEL R19, R19, -INF , !P3 ;  /* 0xff80000013137808 */ /* 0x000fe20005800000 */
[----:B------:R-:W-:Y:S01]  /*1f220*/  VIADD R5, R0, 0x10 ;  /* 0x0000001000057836 */ /* 0x000fe20000000000 */
[----:B------:R-:W-:Y:S01]  /*1f230*/  ISETP.GT.AND P5, PT, R139, R4, PT ;  /* 0x000000048b00720c */ /* 0x000fe20003fa4270 */
[----:B------:R-:W-:Y:S01]  /*1f240*/  FFMA.FTZ R21, R10, -UR5, R21 ;  /* 0x800000050a157c23 */ /* 0x000fe20008010015 */
[----:B------:R-:W-:Y:S01]  /*1f250*/  ISETP.GE.AND P3, PT, R8, R204, PT ;  /* 0x000000cc0800720c */ /* 0x000fe20003f66270 */
[----:B------:R-:W-:Y:S01]  /*1f260*/  VIADD R0, R0, 0x19 ;  /* 0x0000001900007836 */ /* 0x000fe20000000000 */
[----:B------:R-:W-:Y:S01]  /*1f270*/  ISETP.GT.AND P0, PT, R172, R5, PT ;  /* 0x00000005ac00720c */ /* 0x000fe20003f04270 */
[--C-:B------:R-:W-:Y:S01]  /*1f280*/  IMAD.IADD R9, R224, 0x1, -R7.reuse ;  /* 0x00000001e0097824 */ /* 0x100fe200078e0a07 */
[----:B------:R-:W-:Y:S01]  /*1f290*/  FSEL R21, R21, -INF , !P5 ;  /* 0xff80000015157808 */ /* 0x000fe20006800000 */
[C---:B------:R-:W-:Y:S01]  /*1f2a0*/  IMAD.IADD R7, R225.reuse, 0x1, -R7 ;  /* 0x00000001e1077824 */ /* 0x040fe200078e0a07 */
[----:B------:R-:W-:Y:S02]  /*1f2b0*/  FSEL R22, R22, -INF , !P0 ;  /* 0xff80000016167808 */ /* 0x000fe40004000000 */
[C---:B------:R-:W-:Y:S02]  /*1f2c0*/  ISETP.GE.AND P5, PT, R8.reuse, R228, PT ;  /* 0x000000e40800720c */ /* 0x040fe40003fa6270 */
[----:B------:R-:W-:Y:S01]  /*1f2d0*/  ISETP.GE.AND P0, PT, R8, R229, PT ;  /* 0x000000e50800720c */ /* 0x000fe20003f06270 */
[--C-:B------:R-:W-:Y:S01]  /*1f2e0*/  IMAD.IADD R8, R224, 0x1, -R6.reuse ;  /* 0x00000001e0087824 */ /* 0x100fe200078e0a06 */
[----:B------:R-:W-:Y:S01]  /*1f2f0*/  IABS R11, R9 ;  /* 0x00000009000b7213 */ /* 0x000fe20000000000 */
[----:B------:R-:W-:Y:S01]  /*1f300*/  IMAD.IADD R6, R225, 0x1, -R6 ;  /* 0x00000001e1067824 */ /* 0x000fe200078e0a06 */
[----:B------:R-:W-:Y:S02]  /*1f310*/  FSEL R173, R13, -INF , !P3 ;  /* 0xff8000000dad7808 */ /* 0x000fe40005800000 */
[----:B------:R-:W-:Y:S01]  /*1f320*/  IABS R9, R8 ;  /* 0x0000000800097213 */ /* 0x000fe20000000000 */
[----:B------:R-:W-:Y:S01]  /*1f330*/  IMAD.MOV.U32 R8, RZ, RZ, R11 ;  /* 0x000000ffff087224 */ /* 0x000fe200078e000b */
[----:B------:R-:W-:Y:S01]  /*1f340*/  ISETP.GT.AND P3, PT, R139, R5, PT ;  /* 0x000000058b00720c */ /* 0x000fe20003f64270 */
[----:B------:R-:W-:Y:S01]  /*1f350*/  VIADD R11, R135, 0x1 ;  /* 0x00000001870b7836 */ /* 0x000fe20000000000 */
[----:B------:R-:W-:Y:S02]  /*1f360*/  IABS R10, R7 ;  /* 0x00000007000a7213 */ /* 0x000fe40000000000 */
[----:B------:R-:W-:Y:S02]  /*1f370*/  FSEL R20, R20, -INF , !P3 ;  /* 0xff80000014147808 */ /* 0x000fe40005800000 */
[----:B------:R-:W-:Y:S02]  /*1f380*/  I2FP.F32.S32 R8, R8 ;  /* 0x0000000800087245 */ /* 0x000fe40000201400 */
[----:B------:R-:W-:Y:S02]  /*1f390*/  ISETP.GT.AND P3, PT, R172, R4, PT ;  /* 0x00000004ac00720c */ /* 0x000fe40003f64270 */
[----:B------:R-:W-:Y:S01]  /*1f3a0*/  IABS R7, R6 ;  /* 0x0000000600077213 */ /* 0x000fe20000000000 */
[----:B------:R-:W-:Y:S01]  /*1f3b0*/  FFMA.FTZ R24, R8, -UR5, R24 ;  /* 0x8000000508187c23 */ /* 0x000fe20008010018 */
[----:B------:R-:W-:Y:S01]  /*1f3c0*/  FSEL R23, R23, -INF , !P3 ;  /* 0xff80000017177808 */ /* 0x000fe20005800000 */
[----:B------:R-:W-:Y:S01]  /*1f3d0*/  IMAD.IADD R8, R224, 0x1, -R135 ;  /* 0x00000001e0087824 */ /* 0x000fe200078e0a87 */
[----:B------:R-:W-:Y:S01]  /*1f3e0*/  I2FP.F32.S32 R7, R7 ;  /* 0x0000000700077245 */ /* 0x000fe20000201400 */
[----:B------:R-:W-:Y:S01]  /*1f3f0*/  IMAD.MOV.U32 R6, RZ, RZ, R10 ;  /* 0x000000ffff067224 */ /* 0x000fe200078e000a */
[----:B------:R-:W-:Y:S02]  /*1f400*/  ISETP.GT.AND P3, PT, R132, R5, PT ;  /* 0x000000058400720c */ /* 0x000fe40003f64270 */
[----:B------:R-:W-:Y:S01]  /*1f410*/  I2FP.F32.S32 R9, R9 ;  /* 0x0000000900097245 */ /* 0x000fe20000201400 */
[----:B------:R-:W-:Y:S01]  /*1f420*/  FFMA.FTZ R27, R7, -UR5, R27 ;  /* 0x80000005071b7c23 */ /* 0x000fe2000801001b */
[----:B------:R-:W-:Y:S02]  /*1f430*/  FSEL R13, R24, -INF , !P3 ;  /* 0xff800000180d7808 */ /* 0x000fe40005800000 */
[----:B------:R-:W-:Y:S01]  /*1f440*/  I2FP.F32.S32 R6, R6 ;  /* 0x0000000600067245 */ /* 0x000fe20000201400 */
[----:B------:R-:W-:Y:S01]  /*1f450*/  FFMA.FTZ R25, R9, -UR5, R25 ;  /* 0x8000000509197c23 */ /* 0x000fe20008010019 */
[-C--:B------:R-:W-:Y:S02]  /*1f460*/  ISETP.GT.AND P3, PT, R2, R4.reuse, PT ;  /* 0x000000040200720c */ /* 0x080fe40003f64270 */
[----:B------:R-:W-:Y:S01]  /*1f470*/  ISETP.GT.AND P1, PT, R132, R4, PT ;  /* 0x000000048400720c */ /* 0x000fe20003f24270 */
[----:B------:R-:W-:Y:S01]  /*1f480*/  FFMA.FTZ R26, R6, -UR5, R26 ;  /* 0x80000005061a7c23 */ /* 0x000fe2000801001a */
[----:B------:R-:W-:Y:S02]  /*1f490*/  FSEL R10, R27, -INF , !P3 ;  /* 0xff8000001b0a7808 */ /* 0x000fe40005800000 */
[----:B------:R-:W-:Y:S02]  /*1f4a0*/  ISETP.GE.AND P3, PT, R5, R228, PT ;  /* 0x000000e40500720c */ /* 0x000fe40003f66270 */
[----:B------:R-:W-:Y:S01]  /*1f4b0*/  IABS R6, R8 ;  /* 0x0000000800067213 */ /* 0x000fe20000000000 */
[--C-:B------:R-:W-:Y:S01]  /*1f4c0*/  IMAD.IADD R8, R225, 0x1, -R11.reuse ;  /* 0x00000001e1087824 */ /* 0x100fe200078e0a0b */
[----:B------:R-:W-:Y:S02]  /*1f4d0*/  FSEL R16, R25, -INF , !P1 ;  /* 0xff80000019107808 */ /* 0x000fe40004800000 */
[----:B------:R-:W-:Y:S02]  /*1f4e0*/  FSEL R25, R20, -INF , !P3 ;  /* 0xff80000014197808 */ /* 0x000fe40005800000 */
[----:B------:R-:W-:Y:S02]  /*1f4f0*/  I2FP.F32.S32 R6, R6 ;  /* 0x0000000600067245 */ /* 0x000fe40000201400 */
[----:B------:R-:W-:Y:S02]  /*1f500*/  ISETP.GE.AND P3, PT, R4, R228, PT ;  /* 0x000000e40400720c */ /* 0x000fe40003f66270 */
[----:B------:R-:W-:Y:S01]  /*1f510*/  ISETP.GT.AND P1, PT, R2, R133, PT ;  /* 0x000000850200720c */ /* 0x000fe20003f24270 */
[----:B------:R-:W-:Y:S01]  /*1f520*/  FFMA.FTZ R28, R6, -UR5, R28 ;  /* 0x80000005061c7c23 */ /* 0x000fe2000801001c */
[----:B------:R-:W-:Y:S01]  /*1f530*/  FSEL R24, R21, -INF , !P3 ;  /* 0xff80000015187808 */ /* 0x000fe20005800000 */
[----:B------:R-:W-:Y:S01]  /*1f540*/  IMAD.IADD R6, R224, 0x1, -R11 ;  /* 0x00000001e0067824 */ /* 0x000fe200078e0a0b */
[----:B------:R-:W-:Y:S01]  /*1f550*/  ISETP.GE.AND P3, PT, R5, R229, PT ;  /* 0x000000e50500720c */ /* 0x000fe20003f66270 */
[----:B------:R-:W3:Y:S01]  /*1f560*/  LDL.64 R20, [R1+0x88] ;  /* 0x0000880001147983 */ /* 0x000ee20000100a00 */
[----:B------:R-:W-:Y:S02]  /*1f570*/  FSEL R182, R17, -INF , !P5 ;  /* 0xff80000011b67808 */ /* 0x000fe40006800000 */
[----:B------:R-:W-:Y:S02]  /*1f580*/  ISETP.GT.AND P5, PT, R132, R133, PT ;  /* 0x000000858400720c */ /* 0x000fe40003fa4270 */
[----:B------:R-:W-:Y:S01]  /*1f590*/  FSEL R187, R18, -INF , !P4 ;  /* 0xff80000012bb7808 */ /* 0x000fe20006000000 */
[----:B------:R-:W3:Y:S01]  /*1f5a0*/  LDL R17, [R1+0x44] ;  /* 0x0000440001117983 */ /* 0x000ee20000100800 */
[-C--:B------:R-:W-:Y:S02]  /*1f5b0*/  ISETP.GT.AND P4, PT, R132, R0.reuse, PT ;  /* 0x000000008400720c */ /* 0x080fe40003f84270 */
[----:B--2---:R-:W-:Y:S01]  /*1f5c0*/  LOP3.LUT R7, R180, UR24, RZ, 0x3c, !PT ;  /* 0x00000018b4077c12 */ /* 0x004fe2000f8e3cff */
[----:B------:R-:W-:Y:S01]  /*1f5d0*/  UIADD3 UR24, UPT, UPT, UR24, -0x1, URZ ;  /* 0xffffffff18187890 */ /* 0x000fe2000fffe0ff */
[----:B------:R-:W-:Y:S02]  /*1f5e0*/  FSEL R180, R19, -INF , !P0 ;  /* 0xff80000013b47808 */ /* 0x000fe40004000000 */
[----:B------:R-:W-:Y:S01]  /*1f5f0*/  ISETP.GT.AND P0, PT, R2, R5, PT ;  /* 0x000000050200720c */ /* 0x000fe20003f04270 */
[----:B------:R-:W-:Y:S03]  /*1f600*/  IMAD.WIDE.U32 R190, R7, -0x326172a9, RZ ;  /* 0xcd9e8d5707be7825 */ /* 0x000fe600078e00ff */
[----:B------:R-:W-:Y:S02]  /*1f610*/  FSEL R9, R26, -INF , !P0 ;  /* 0xff8000001a097808 */ /* 0x000fe40004000000 */
[----:B------:R-:W-:Y:S01]  /*1f620*/  ISETP.GT.AND P0, PT, R2, R0, PT ;  /* 0x000000000200720c */ /* 0x000fe20003f04270 */
[----:B------:R-:W-:Y:S01]  /*1f630*/  IMAD.IADD R2, R225, 0x1, -R135 ;  /* 0x00000001e1027824 */ /* 0x000fe200078e0a87 */
[----:B------:R-:W-:Y:S02]  /*1f640*/  FSEL R26, R22, -INF , !P3 ;  /* 0xff800000161a7808 */ /* 0x000fe40005800000 */
[----:B------:R-:W-:Y:S02]  /*1f650*/  ISETP.GE.AND P3, PT, R4, R229, PT ;  /* 0x000000e50400720c */ /* 0x000fe40003f66270 */
[----:B------:R-:W-:Y:S02]  /*1f660*/  IABS R7, R2 ;  /* 0x0000000200077213 */ /* 0x000fe40000000000 */
[----:B------:R-:W-:Y:S02]  /*1f670*/  IABS R2, R6 ;  /* 0x0000000600027213 */ /* 0x000fe40000000000 */
[----:B------:R-:W-:Y:S02]  /*1f680*/  IABS R6, R8 ;  /* 0x0000000800067213 */ /* 0x000fe40000000000 */
[----:B------:R-:W-:Y:S02]  /*1f690*/  FSEL R23, R23, -INF , !P3 ;  /* 0xff80000017177808 */ /* 0x000fe40005800000 */
[C---:B------:R-:W-:Y:S01]  /*1f6a0*/  ISETP.GE.AND P3, PT, R5.reuse, R204, PT ;  /* 0x000000cc0500720c */ /* 0x040fe20003f66270 */
[----:B------:R-:W-:Y:S01]  /*1f6b0*/  IMAD.MOV.U32 R8, RZ, RZ, R6 ;  /* 0x000000ffff087224 */ /* 0x000fe200078e0006 */
[----:B------:R-:W-:Y:S02]  /*1f6c0*/  I2FP.F32.S32 R2, R2 ;  /* 0x0000000200027245 */ /* 0x000fe40000201400 */
[----:B------:R-:W-:Y:S02]  /*1f6d0*/  P2R R12, PR, RZ, 0x8 ;  /* 0x00000008ff0c7803 */ /* 0x000fe40000000000 */
[----:B------:R-:W-:Y:S01]  /*1f6e0*/  ISETP.GE.AND P3, PT, R5, R205, PT ;  /* 0x000000cd0500720c */ /* 0x000fe20003f66270 */
[----:B------:R-:W-:Y:S01]  /*1f6f0*/  FFMA.FTZ R29, R2, -UR5, R29 ;  /* 0x80000005021d7c23 */ /* 0x000fe2000801001d */
[----:B------:R-:W-:Y:S01]  /*1f700*/  I2FP.F32.S32 R6, R7 ;  /* 0x0000000700067245 */ /* 0x000fe20000201400 */
[--C-:B------:R-:W-:Y:S01]  /*1f710*/  IMAD.IADD R2, R227, 0x1, -R135.reuse ;  /* 0x00000001e3027824 */ /* 0x100fe200078e0a87 */
[----:B------:R-:W-:Y:S01]  /*1f720*/  I2FP.F32.S32 R7, R8 ;  /* 0x0000000800077245 */ /* 0x000fe20000201400 */
[----:B------:R-:W-:Y:S01]  /*1f730*/  IMAD.IADD R135, R226, 0x1, -R135 ;  /* 0x00000001e2877824 */ /* 0x000fe200078e0a87 */
[----:B------:R-:W-:Y:S01]  /*1f740*/  FSEL R8, R28, -INF , !P5 ;  /* 0xff8000001c087808 */ /* 0x000fe20006800000 */
[----:B------:R-:W-:Y:S01]  /*1f750*/  FFMA.FTZ R30, R6, -UR5, R30 ;  /* 0x80000005061e7c23 */ /* 0x000fe2000801001e */
[----:B------:R-:W-:Y:S01]  /*1f760*/  ISETP.NE.AND P5, PT, R12, RZ, PT ;  /* 0x000000ff0c00720c */ /* 0x000fe20003fa5270 */
[----:B------:R-:W-:Y:S01]  /*1f770*/  FFMA.FTZ R31, R7, -UR5, R31 ;  /* 0x80000005071f7c23 */ /* 0x000fe2000801001f */
[----:B------:R-:W-:Y:S02]  /*1f780*/  IABS R2, R2 ;  /* 0x0000000200027213 */ /* 0x000fe40000000000 */
[----:B------:R-:W-:Y:S02]  /*1f790*/  FSEL R7, R29, -INF , !P4 ;  /* 0xff8000001d077808 */ /* 0x000fe40006000000 */
[----:B------:R-:W-:Y:S02]  /*1f7a0*/  FSEL R6, R30, -INF , !P1 ;  /* 0xff8000001e067808 */ /* 0x000fe40004800000 */
[C---:B------:R-:W-:Y:S02]  /*1f7b0*/  ISETP.GE.AND P4, PT, R4.reuse, R204, PT ;  /* 0x000000cc0400720c */ /* 0x040fe40003f86270 */
[----:B------:R-:W-:Y:S02]  /*1f7c0*/  ISETP.GE.AND P1, PT, R4, R205, PT ;  /* 0x000000cd0400720c */ /* 0x000fe40003f26270 */
[----:B------:R-:W-:Y:S01]  /*1f7d0*/  I2FP.F32.S32 R4, R2 ;  /* 0x0000000200047245 */ /* 0x000fe20000201400 */
[--C-:B------:R-:W-:Y:S01]  /*1f7e0*/  IMAD.IADD R2, R227, 0x1, -R11.reuse ;  /* 0x00000001e3027824 */ /* 0x100fe200078e0a0b */
[----:B------:R-:W-:Y:S01]  /*1f7f0*/  FSEL R10, R10, -INF , !P1 ;  /* 0xff8000000a0a7808 */ /* 0x000fe20004800000 */
[----:B------:R-:W-:Y:S01]  /*1f800*/  IMAD.IADD R11, R226, 0x1, -R11 ;  /* 0x00000001e20b7824 */ /* 0x000fe200078e0a0b */
[C---:B------:R-:W-:Y:S01]  /*1f810*/  ISETP.GE.AND P1, PT, R133.reuse, R204, PT ;  /* 0x000000cc8500720c */ /* 0x040fe20003f26270 */
[----:B------:R-:W-:Y:S01]  /*1f820*/  FFMA.FTZ R32, R4, -UR5, R32 ;  /* 0x8000000504207c23 */ /* 0x000fe20008010020 */
[----:B------:R-:W-:Y:S02]  /*1f830*/  IABS R4, R135 ;  /* 0x0000008700047213 */ /* 0x000fe40000000000 */
[----:B------:R-:W-:Y:S01]  /*1f840*/  IABS R2, R2 ;  /* 0x0000000200027213 */ /* 0x000fe20000000000 */
[----:B------:R-:W2:Y:S01]  /*1f850*/  LDL.64 R134, [R1+0x80] ;  /* 0x0000800001867983 */ /* 0x000ea20000100a00 */
[----:B------:R-:W-:Y:S02]  /*1f860*/  FSEL R8, R8, -INF , !P1 ;  /* 0xff80000008087808 */ /* 0x000fe40004800000 */
[----:B------:R-:W-:Y:S02]  /*1f870*/  I2FP.F32.S32 R2, R2 ;  /* 0x0000000200027245 */ /* 0x000fe40000201400 */
[----:B------:R-:W-:Y:S02]  /*1f880*/  ISETP.GE.AND P1, PT, R133, R205, PT ;  /* 0x000000cd8500720c */ /* 0x000fe40003f26270 */
[----:B------:R-:W-:Y:S01]  /*1f890*/  FSEL R30, R13, -INF , !P5 ;  /* 0xff8000000d1e7808 */ /* 0x000fe20006800000 */
[----:B------:R-:W-:Y:S01]  /*1f8a0*/  FFMA.FTZ R33, R2, -UR5, R33 ;  /* 0x8000000502217c23 */ /* 0x000fe20008010021 */
[----:B------:R-:W-:Y:S02]  /*1f8b0*/  FSEL R6, R6, -INF , !P1 ;  /* 0xff80000006067808 */ /* 0x000fe40004800000 */
[----:B------:R-:W-:Y:S02]  /*1f8c0*/  FMNMX3.FTZ R2, R3, R177, R176, !PT ;  /* 0x000000b103027276 */ /* 0x000fe400078100b0 */
[----:B------:R-:W-:Y:S02]  /*1f8d0*/  ISETP.GT.AND P5, PT, R139, R0, PT ;  /* 0x000000008b00720c */ /* 0x000fe40003fa4270 */
[----:B------:R-:W-:Y:S02]  /*1f8e0*/  ISETP.GE.AND P1, PT, R133, R228, PT ;  /* 0x000000e48500720c */ /* 0x000fe40003f26270 */
[----:B------:R-:W-:Y:S02]  /*1f8f0*/  FSEL R22, R16, -INF , !P4 ;  /* 0xff80000010167808 */ /* 0x000fe40006000000 */
[----:B------:R-:W-:Y:S02]  /*1f900*/  FMNMX3.FTZ R2, R2, R174, R173, !PT ;  /* 0x000000ae02027276 */ /* 0x000fe400078100ad */
[----:B------:R-:W-:Y:S02]  /*1f910*/  FSEL R9, R9, -INF , !P3 ;  /* 0xff80000009097808 */ /* 0x000fe40005800000 */
[----:B------:R-:W-:Y:S02]  /*1f920*/  ISETP.GT.AND P3, PT, R172, R0, PT ;  /* 0x00000000ac00720c */ /* 0x000fe40003f64270 */
[----:B------:R-:W-:Y:S02]  /*1f930*/  FMNMX3.FTZ R2, R2, R30, R22, !PT ;  /* 0x0000001e02027276 */ /* 0x000fe40007810016 */
[----:B------:R-:W-:Y:S02]  /*1f940*/  ISETP.GT.AND P4, PT, R172, R133, PT ;  /* 0x00000085ac00720c */ /* 0x000fe40003f84270 */
[----:B----4-:R-:W-:Y:S02]  /*1f950*/  LOP3.LUT R5, R191, R15, RZ, 0x3c, !PT ;  /* 0x0000000fbf057212 */ /* 0x010fe400078e3cff */
[----:B-----5:R-:W-:Y:S03]  /*1f960*/  LOP3.LUT R12, R190, R14, RZ, 0x3c, !PT ;  /* 0x0000000ebe0c7212 */ /* 0x020fe600078e3cff */
[----:B------:R-:W-:Y:S01]  /*1f970*/  IMAD.WIDE.U32 R14, R5, -0x2daee0ad, RZ ;  /* 0xd2511f53050e7825 */ /* 0x000fe200078e00ff */
[----:B------:R-:W-:Y:S02]  /*1f980*/  FSEL R5, R31, -INF , !P0 ;  /* 0xff8000001f057808 */ /* 0x000fe40004000000 */
[----:B------:R-:W-:Y:S01]  /*1f990*/  ISETP.GT.AND P0, PT, R139, R133, PT ;  /* 0x000000858b00720c */ /* 0x000fe20003f04270 */
[----:B------:R-:W-:Y:S01]  /*1f9a0*/  IMAD.WIDE.U32 R178, R12, -0x2daee0ad, RZ ;  /* 0xd2511f530cb27825 */ /* 0x000fe200078e00ff */
[----:B---3--:R-:W-:Y:S01]  /*1f9b0*/  LOP3.LUT R12, R194, UR33, R15, 0x96, !PT ;  /* 0x00000021c20c7c12 */ /* 0x008fe2000f8e960f */
[----:B------:R-:W3:Y:S01]  /*1f9c0*/  LDL R31, [R1+0x3c] ;  /* 0x00003c00011f7983 */ /* 0x000ee20000100800 */
[----:B------:R-:W-:Y:S02]  /*1f9d0*/  FSEL R15, R32, -INF , !P0 ;  /* 0xff800000200f7808 */ /* 0x000fe40004000000 */
[----:B------:R-:W-:Y:S01]  /*1f9e0*/  ISETP.GE.AND P0, PT, R0, R204, PT ;  /* 0x000000cc0000720c */ /* 0x000fe20003f06270 */
[----:B------:R-:W4:Y:S01]  /*1f9f0*/  LDL.64 R194, [R1+0x90] ;  /* 0x0000900001c27983 */ /* 0x000f220000100a00 */
[----:B------:R-:W-:Y:S01]  /*1fa00*/  LOP3.LUT R13, R14, UR31, R179, 0x96, !PT ;  /* 0x0000001f0e0d7c12 */ /* 0x000fe2000f8e96b3 */
[----:B------:R-:W-:Y:S01]  /*1fa10*/  IMAD.WIDE.U32 R18, R12, -0x326172a9, RZ ;  /* 0xcd9e8d570c127825 */ /* 0x000fe200078e00ff */
[----:B------:R-:W-:Y:S02]  /*1fa20*/  FSEL R7, R7, -INF , !P0 ;  /* 0xff80000007077808 */ /* 0x000fe40004000000 */
[----:B------:R-:W-:Y:S01]  /*1fa30*/  FSEL R14, R33, -INF , !P5 ;  /* 0xff800000210e7808 */ /* 0x000fe20006800000 */
[----:B------:R-:W-:Y:S01]  /*1fa40*/  IMAD.WIDE.U32 R28, R13, -0x326172a9, RZ ;  /* 0xcd9e8d570d1c7825 */ /* 0x000fe200078e00ff */
[----:B------:R-:W-:Y:S02]  /*1fa50*/  FSEL R15, R15, -INF , !P1 ;  /* 0xff8000000f0f7808 */ /* 0x000fe40004800000 */
[C---:B------:R-:W-:Y:S02]  /*1fa60*/  ISETP.GE.AND P0, PT, R0.reuse, R205, PT ;  /* 0x000000cd0000720c */ /* 0x040fe40003f06270 */
[C---:B------:R-:W-:Y:S02]  /*1fa70*/  ISETP.GE.AND P5, PT, R0.reuse, R228, PT ;  /* 0x000000e40000720c */ /* 0x040fe40003fa6270 */
[-C--:B------:R-:W-:Y:S02]  /*1fa80*/  ISETP.GE.AND P1, PT, R0, R229.reuse, PT ;  /* 0x000000e50000720c */ /* 0x080fe40003f26270 */
[----:B------:R-:W-:Y:S02]  /*1fa90*/  FMNMX3.FTZ R0, R136, R184, R192, !PT ;  /* 0x000000b888007276 */ /* 0x000fe400078100c0 */
[----:B------:R-:W-:Y:S02]  /*1faa0*/  FSEL R5, R5, -INF , !P0 ;  /* 0xff80000005057808 */ /* 0x000fe40004000000 */
[----:B------:R-:W-:Y:S02]  /*1fab0*/  ISETP.GE.AND P0, PT, R133, R229, PT ;  /* 0x000000e58500720c */ /* 0x000fe40003f06270 */
[----:B------:R-:W-:Y:S02]  /*1fac0*/  FMNMX3.FTZ R0, R0, R181, R175, !PT ;  /* 0x000000b500007276 */ /* 0x000fe400078100af */
[----:B------:R-:W-:Y:S02]  /*1fad0*/  FMNMX3.FTZ R133, R2, R8, R7, !PT ;  /* 0x0000000802857276 */ /* 0x000fe40007810007 */
[----:B------:R-:W-:Y:S02]  /*1fae0*/  FMNMX3.FTZ R0, R0, R9, R10, !PT ;  /* 0x0000000900007276 */ /* 0x000fe4000781000a */
[----:B------:R-:W-:Y:S01]  /*1faf0*/  IABS R12, R11 ;  /* 0x0000000b000c7213 */ /* 0x000fe20000000000 */
[----:B------:R-:W1:Y:S01]  /*1fb00*/  SHFL.BFLY PT, R13, R133, 0x2, 0x1f ;  /* 0x0c401f00850d7f89 */ /* 0x000e6200000e0000 */
[----:B------:R-:W-:Y:S02]  /*1fb10*/  FMNMX3.FTZ R132, R0, R6, R5, !PT ;  /* 0x0000000600847276 */ /* 0x000fe40007810005 */
[----:B------:R-:W-:Y:S02]  /*1fb20*/  I2FP.F32.S32 R0, R4 ;  /* 0x0000000400007245 */ /* 0x000fe40000201400 */
[----:B------:R-:W-:Y:S03]  /*1fb30*/  I2FP.F32.S32 R12, R12 ;  /* 0x0000000c000c7245 */ /* 0x000fe60000201400 */
[----:B------:R-:W5:Y:S01]  /*1fb40*/  SHFL.BFLY PT, R16, R132, 0x2, 0x1f ;  /* 0x0c401f0084107f89 */ /* 0x000f6200000e0000 */
[----:B------:R-:W-:Y:S01]  /*1fb50*/  FMNMX3.FTZ R2, R137, R185, R186, !PT ;  /* 0x000000b989027276 */ /* 0x000fe200078100ba */
[----:B------:R-:W-:Y:S01]  /*1fb60*/  FFMA.FTZ R34, R0, -UR5, R34 ;  /* 0x8000000500227c23 */ /* 0x000fe20008010022 */
[----:B------:R-:W-:Y:S01]  /*1fb70*/  FMNMX3.FTZ R0, R138, R188, R189, !PT ;  /* 0x000000bc8a007276 */ /* 0x000fe200078100bd */
[----:B------:R-:W-:Y:S01]  /*1fb80*/  FFMA.FTZ R35, R12, -UR5, R35 ;  /* 0x800000050c237c23 */ /* 0x000fe20008010023 */
[----:B------:R-:W-:Y:S02]  /*1fb90*/  LOP3.LUT R11, R18, UR26, R29, 0x96, !PT ;  /* 0x0000001a120b7c12 */ /* 0x000fe4000f8e961d */
[----:B------:R-:W-:Y:S02]  /*1fba0*/  FMNMX3.FTZ R2, R2, R183, R182, !PT ;  /* 0x000000b702027276 */ /* 0x000fe400078100b6 */
[----:B------:R-:W-:Y:S01]  /*1fbb0*/  FMNMX3.FTZ R0, R0, R187, R180, !PT ;  /* 0x000000bb00007276 */ /* 0x000fe200078100b4 */
[----:B------:R-:W-:Y:S01]  /*1fbc0*/  IMAD.WIDE.U32 R222, R11, -0x2daee0ad, RZ ;  /* 0xd2511f530bde7825 */ /* 0x000fe200078e00ff */
        /* <DEDUP_REMOVED lines=8> */
[----:B------:R-:W-:Y:S02]  /*1fc50*/  FMNMX3.FTZ R0, R0, R27, R18, !PT ;  /* 0x0000001b00007276 */ /* 0x000fe40007810012 */
[----:B-1----:R-:W-:Y:S01]  /*1fc60*/  FMNMX.FTZ R133, R133, R13, !PT ;  /* 0x0000000d85857209 */ /* 0x002fe20007810000 */
[----:B------:R-:W1:Y:S01]  /*1fc70*/  SHFL.BFLY PT, R12, R2, 0x2, 0x1f ;  /* 0x0c401f00020c7f89 */ /* 0x000e6200000e0000 */
[----:B-----5:R-:W-:Y:S07]  /*1fc80*/  FMNMX.FTZ R132, R132, R16, !PT ;  /* 0x0000001084847209 */ /* 0x020fee0007810000 */
[----:B------:R-:W5:Y:S08]  /*1fc90*/  SHFL.BFLY PT, R13, R0, 0x2, 0x1f ;  /* 0x0c401f00000d7f89 */ /* 0x000f7000000e0000 */
[----:B------:R-:W5:Y:S01]  /*1fca0*/  SHFL.BFLY PT, R16, R133, 0x1, 0x1f ;  /* 0x0c201f0085107f89 */ /* 0x000f6200000e0000 */
[----:B-1----:R-:W-:Y:S02]  /*1fcb0*/  FMNMX.FTZ R2, R2, R12, !PT ;  /* 0x0000000c02027209 */ /* 0x002fe40007810000 */
[----:B-----5:R-:W-:Y:S02]  /*1fcc0*/  FMNMX.FTZ R0, R0, R13, !PT ;  /* 0x0000000d00007209 */ /* 0x020fe40007810000 */
[----:B------:R-:W-:Y:S04]  /*1fcd0*/  FMNMX.FTZ R133, R133, R16, !PT ;  /* 0x0000001085857209 */ /* 0x000fe80007810000 */
[----:B------:R-:W-:Y:S02]  /*1fce0*/  FSETP.NEU.FTZ.AND P1, PT, R133, -INF , PT ;  /* 0xff8000008500780b */ /* 0x000fe40003f3d000 */
[----:B------:R-:W-:Y:S05]  /*1fcf0*/  LOP3.LUT R4, R20, UR32, R19, 0x96, !PT ;  /* 0x0000002014047c12 */ /* 0x000fea000f8e9613 */
[----:B------:R-:W-:Y:S05]  /*1fd00*/  IMAD.WIDE.U32 R20, R4, -0x2daee0ad, RZ ;  /* 0xd2511f5304147825 */ /* 0x000fea00078e00ff */
[----:B------:R-:W-:Y:S02]  /*1fd10*/  LOP3.LUT R11, R178, UR23, R21, 0x96, !PT ;  /* 0x00000017b20b7c12 */ /* 0x000fe4000f8e9615 */
[----:B------:R-:W-:Y:S03]  /*1fd20*/  LOP3.LUT R4, R20, UR16, R223, 0x96, !PT ;  /* 0x0000001014047c12 */ /* 0x000fe6000f8e96df */
[----:B------:R-:W-:Y:S01]  /*1fd30*/  IMAD.WIDE.U32 R20, R11, -0x326172a9, RZ ;  /* 0xcd9e8d570b147825 */ /* 0x000fe200078e00ff */
[----:B------:R-:W-:Y:S02]  /*1fd40*/  LOP3.LUT R11, R191, R17, RZ, 0x3c, !PT ;  /* 0x00000011bf0b7212 */ /* 0x000fe400078e3cff */
[----:B------:R-:W1:Y:S01]  /*1fd50*/  SHFL.BFLY PT, R17, R132, 0x1, 0x1f ;  /* 0x0c201f0084117f89 */ /* 0x000e6200000e0000 */
[----:B------:R-:W-:Y:S01]  /*1fd60*/  IMAD.WIDE.U32 R34, R4, -0x326172a9, RZ ;  /* 0xcd9e8d5704227825 */ /* 0x000fe200078e00ff */
[----:B------:R-:W-:Y:S03]  /*1fd70*/  LOP3.LUT R203, R28, UR17, R21, 0x96, !PT ;  /* 0x000000111ccb7c12 */ /* 0x000fe6000f8e9615 */
[----:B------:R-:W-:Y:S01]  /*1fd80*/  IMAD.WIDE.U32 R32, R11, -0x2daee0ad, RZ ;  /* 0xd2511f530b207825 */ /* 0x000fe200078e00ff */
[----:B------:R-:W-:Y:S02]  /*1fd90*/  LOP3.LUT R178, R20, UR15, R35, 0x96, !PT ;  /* 0x0000000f14b27c12 */ /* 0x000fe4000f8e9623 */
[C---:B------:R-:W-:Y:S01]  /*1fda0*/  PRMT R196, R34.reuse, 0x7772, RZ ;  /* 0x0000777222c47816 */ /* 0x040fe200000000ff */
[----:B------:R-:W-:Y:S01]  /*1fdb0*/  IMAD.MOV.U32 R206, RZ, RZ, R34 ;  /* 0x000000ffffce7224 */ /* 0x000fe200078e0022 */
[----:B------:R-:W-:Y:S02]  /*1fdc0*/  PRMT R208, R34, 0x7771, RZ ;  /* 0x0000777122d07816 */ /* 0x000fe400000000ff */
[----:B-1----:R-:W-:Y:S04]  /*1fdd0*/  FMNMX.FTZ R132, R132, R17, !PT ;  /* 0x0000001184847209 */ /* 0x002fe80007810000 */
[----:B------:R-:W-:Y:S01]  /*1fde0*/  FSETP.NEU.FTZ.AND P0, PT, R132, -INF , PT ;  /* 0xff8000008400780b */ /* 0x000fe20003f1d000 */
[----:B--2---:R-:W1:Y:S02]  /*1fdf0*/  SHFL.BFLY PT, R135, R2, 0x1, 0x1f ;  /* 0x0c201f0002877f89 */ /* 0x004e6400000e0000 */
[----:B-1----:R-:W-:Y:S02]  /*1fe00*/  FMNMX.FTZ R135, R2, R135, !PT ;  /* 0x0000008702877209 */ /* 0x002fe40007810000 */
[----:B------:R-:W-:Y:S05]  /*1fe10*/  FSEL R2, R133, RZ, P1 ;  /* 0x000000ff85027208 */ /* 0x000fea0000800000 */
[----:B------:R-:W-:Y:S01]  /*1fe20*/  FADD.FTZ R2, -R2, R3 ;  /* 0x0000000302027221 */ /* 0x000fe20000010100 */
[----:B---3--:R-:W-:Y:S02]  /*1fe30*/  LOP3.LUT R4, R190, R31, RZ, 0x3c, !PT ;  /* 0x0000001fbe047212 */ /* 0x008fe400078e3cff */
[----:B------:R-:W2:Y:S01]  /*1fe40*/  LDL.LU R31, [R1+0x64] ;  /* 0x00006400011f7983 */ /* 0x000ea20000300800 */
[----:B----4-:R-:W-:Y:S02]  /*1fe50*/  LOP3.LUT R11, R194, UR33, R33, 0x96, !PT ;  /* 0x00000021c20b7c12 */ /* 0x010fe4000f8e9621 */
[----:B------:R-:W-:Y:S01]  /*1fe60*/  IMAD.WIDE.U32 R20, R4, -0x2daee0ad, RZ ;  /* 0xd2511f5304147825 */ /* 0x000fe200078e00ff */
[----:B------:R-:W-:Y:S02]  /*1fe70*/  LOP3.LUT R4, R178, 0xffff, RZ, 0xc0, !PT ;  /* 0x0000ffffb2047812 */ /* 0x000fe400078ec0ff */
[----:B------:R-:W-:Y:S01]  /*1fe80*/  PRMT R195, R34, 0x7773, RZ ;  /* 0x0000777322c37816 */ /* 0x000fe200000000ff */
[----:B------:R-:W-:Y:S01]  /*1fe90*/  IMAD.WIDE.U32 R28, R11, -0x326172a9, RZ ;  /* 0xcd9e8d570b1c7825 */ /* 0x000fe200078e00ff */
[----:B------:R-:W-:Y:S02]  /*1fea0*/  LOP3.LUT R19, R32, UR31, R21, 0x96, !PT ;  /* 0x0000001f20137c12 */ /* 0x000fe4000f8e9615 */
[----:B------:R-:W-:Y:S02]  /*1feb0*/  SHF.R.U32.HI R191, RZ, 0x8, R4 ;  /* 0x00000008ffbf7819 */ /* 0x000fe40000011604 */
[----:B------:R-:W-:Y:S02]  /*1fec0*/  LOP3.LUT R12, R134, UR32, R29, 0x96, !PT ;  /* 0x00000020860c7c12 */ /* 0x000fe4000f8e961d */
[----:B------:R-:W1:Y:S01]  /*1fed0*/  SHFL.BFLY PT, R134, R0, 0x1, 0x1f ;  /* 0x0c201f0000867f89 */ /* 0x000e6200000e0000 */
[----:B------:R-:W-:Y:S02]  /*1fee0*/  LOP3.LUT R4, R191, 0xffff, RZ, 0xc0, !PT ;  /* 0x0000ffffbf047812 */ /* 0x000fe400078ec0ff */
[----:B------:R-:W-:Y:S02]  /*1fef0*/  IMAD.WIDE.U32 R12, R12, -0x2daee0ad, RZ ;  /* 0xd2511f530c0c7825 */ /* 0x000fe400078e00ff */
[----:B------:R-:W-:Y:S03]  /*1ff00*/  ISETP.LE.U32.AND P3, PT, R4, UR8, PT ;  /* 0x0000000804007c0c */ /* 0x000fe6000bf63070 */
[----:B------:R-:W-:Y:S01]  /*1ff10*/  LOP3.LUT R11, R20, UR23, R13, 0x96, !PT ;  /* 0x00000017140b7c12 */ /* 0x000fe2000f8e960d */
[----:B------:R-:W-:Y:S05]  /*1ff20*/  IMAD.WIDE.U32 R20, R19, -0x326172a9, RZ ;  /* 0xcd9e8d5713147825 */ /* 0x000fea00078e00ff */
[----:B------:R-:W-:Y:S05]  /*1ff30*/  LOP3.LUT R4, R28, UR26, R21, 0x96, !PT ;  /* 0x0000001a1c047c12 */ /* 0x000fea000f8e9615 */
[----:B------:R-:W-:Y:S04]  /*1ff40*/  IMAD.WIDE.U32 R232, R4, -0x2daee0ad, RZ ;  /* 0xd2511f5304e87825 */ /* 0x000fe800078e00ff */
[----:B------:R-:W-:Y:S01]  /*1ff50*/  FMUL.FTZ R4, R132, UR4 ;  /* 0x0000000484047c20 */ /* 0x000fe20008410000 */
[----:B-1----:R-:W-:Y:S02]  /*1ff60*/  FMNMX.FTZ R134, R0, R134, !PT ;  /* 0x0000008600867209 */ /* 0x002fe40007810000 */
[----:B------:R-:W-:Y:S01]  /*1ff70*/  LOP3.LUT R16, R12, UR16, R233, 0x96, !PT ;  /* 0x000000100c107c12 */ /* 0x000fe2000f8e96e9 */
[----:B------:R-:W-:Y:S01]  /*1ff80*/  IMAD.WIDE.U32 R12, R11, -0x326172a9, RZ ;  /* 0xcd9e8d570b0c7825 */ /* 0x000fe200078e00ff */
[----:B------:R-:W-:Y:S03]  /*1ff90*/  FSEL R0, R132, RZ, P0 ;  /* 0x000000ff84007208 */ /* 0x000fe60000000000 */
[----:B------:R-:W-:Y:S01]  /*1ffa0*/  FMUL.FTZ R11, R133, UR4 ;  /* 0x00000004850b7c20 */ /* 0x000fe20008410000 */
[----:B------:R-:W-:Y:S01]  /*1ffb0*/  IMAD.WIDE.U32 R16, R16, -0x326172a9, RZ ;  /* 0xcd9e8d5710107825 */ /* 0x000fe200078e00ff */
[----:B------:R-:W-:Y:S03]  /*1ffc0*/  LOP3.LUT R230, R20, UR17, R13, 0x96, !PT ;  /* 0x0000001114e67c12 */ /* 0x000fe6000f8e960d */
[----:B------:R-:W-:Y:S01]  /*1ffd0*/  FADD.FTZ R3, -R0, R136 ;  /* 0x0000008800037221 */ /* 0x000fe20000010100 */
[----:B------:R-:W-:Y:S02]  /*1ffe0*/  FSEL R0, R11, RZ, P1 ;  /* 0x000000ff0b007208 */ /* 0x000fe40000800000 */
[----:B------:R-:W-:Y:S02]  /*1fff0*/  FSETP.NEU.FTZ.AND P1, PT, R135, -INF , PT ;  /* 0xff8000008700780b */ /* 0x000fe40003f3d000 */
[----:B------:R-:W-:Y:S01]  /*20000*/  LOP3.LUT R179, R12, UR15, R17, 0x96, !PT ;  /* 0x0000000f0cb37c12 */ /* 0x000fe2000f8e9611 */
        /* <DEDUP_REMOVED lines=19> */
[C---:B------:R-:W-:Y:S01]  /*20140*/  FSETP.NEU.FTZ.AND P0, PT, R134.reuse, -INF , PT ;  /* 0xff8000008600780b */ /* 0x040fe20003f1d000 */
[----:B------:R1:W-:Y:S01]  /*20150*/  MUFU.EX2 R137, R8 ;  /* 0x0000000800897308 */ /* 0x0003e20000000800 */
[----:B------:R-:W-:Y:S01]  /*20160*/  FMUL.FTZ R6, R135, UR4 ;  /* 0x0000000487067c20 */ /* 0x000fe20008410000 */
[----:B------:R-:W-:Y:S02]  /*20170*/  LOP3.LUT R7, R179, 0xffff, RZ, 0xc0, !PT ;  /* 0x0000ffffb3077812 */ /* 0x000fe400078ec0ff */
[----:B------:R-:W-:Y:S06]  /*20180*/  FSEL R0, R134, RZ, P0 ;  /* 0x000000ff86007208 */ /* 0x000fec0000000000 */
[----:B------:R-:W-:Y:S01]  /*20190*/  MUFU.EX2 R19, R19 ;  /* 0x0000001300137308 */ /* 0x000fe20000000800 */
[----:B------:R-:W-:Y:S02]  /*201a0*/  FSEL R6, R6, RZ, P1 ;  /* 0x000000ff06067208 */ /* 0x000fe40000800000 */
[----:B------:R-:W-:Y:S01]  /*201b0*/  SHF.R.U32.HI R190, RZ, 0x8, R7 ;  /* 0x00000008ffbe7819 */ /* 0x000fe20000011607 */
[----:B------:R-:W-:Y:S01]  /*201c0*/  FADD.FTZ R5, -R0, R138 ;  /* 0x0000008a00057221 */ /* 0x000fe20000010100 */
[----:B------:R-:W-:Y:S01]  /*201d0*/  FMUL.FTZ R0, R2, UR4 ;  /* 0x0000000402007c20 */ /* 0x000fe20008410000 */
[--C-:B------:R-:W-:Y:S01]  /*201e0*/  FFMA.FTZ R192, R182, UR4, -R6.reuse ;  /* 0x00000004b6c07c23 */ /* 0x100fe20008010806 */
[--C-:B------:R-:W-:Y:S01]  /*201f0*/  FFMA.FTZ R194, R25, UR4, -R6.reuse ;  /* 0x0000000419c27c23 */ /* 0x100fe20008010806 */
[--C-:B------:R-:W-:Y:S01]  /*20200*/  FFMA.FTZ R193, R24, UR4, -R6.reuse ;  /* 0x0000000418c17c23 */ /* 0x100fe20008010806 */
[----:B-1----:R-:W-:Y:S01]  /*20210*/  FMUL.FTZ R8, R134, UR4 ;  /* 0x0000000486087c20 */ /* 0x002fe20008410000 */
[--C-:B------:R-:W-:Y:S01]  /*20220*/  FFMA.FTZ R199, R15, UR4, -R6.reuse ;  /* 0x000000040fc77c23 */ /* 0x100fe20008010806 */
[--C-:B------:R-:W-:Y:S01]  /*20230*/  FFMA.FTZ R10, R185, UR4, -R6.reuse ;  /* 0x00000004b90a7c23 */ /* 0x100fe20008010806 */
[--C-:B------:R-:W-:Y:S01]  /*20240*/  FFMA.FTZ R20, R186, UR4, -R6.reuse ;  /* 0x00000004ba147c23 */ /* 0x100fe20008010806 */
[--C-:B------:R-:W-:Y:S01]  /*20250*/  FFMA.FTZ R138, R183, UR4, -R6.reuse ;  /* 0x00000004b78a7c23 */ /* 0x100fe20008010806 */
[----:B------:R-:W-:Y:S01]  /*20260*/  FFMA.FTZ R200, R14, UR4, -R6 ;  /* 0x000000040ec87c23 */ /* 0x000fe20008010806 */
[----:B------:R-:W-:Y:S01]  /*20270*/  FSEL R6, R8, RZ, P0 ;  /* 0x000000ff08067208 */ /* 0x000fe20000000000 */
[----:B------:R-:W1:Y:S01]  /*20280*/  MUFU.EX2 R0, R0 ;  /* 0x0000000000007308 */ /* 0x000e620000000800 */
[----:B------:R-:W-:Y:S01]  /*20290*/  LOP3.LUT R2, R190, 0xffff, RZ, 0xc0, !PT ;  /* 0x0000ffffbe027812 */ /* 0x000fe200078ec0ff */
[----:B------:R-:W-:Y:S01]  /*202a0*/  IMAD.MOV.U32 R185, RZ, RZ, R16 ;  /* 0x000000ffffb97224 */ /* 0x000fe200078e0010 */
[----:B------:R-:W-:Y:S01]  /*202b0*/  PRMT R182, R16, 0x7772, RZ ;  /* 0x0000777210b67816 */ /* 0x000fe200000000ff */
        /* <DEDUP_REMOVED lines=8> */
[----:B------:R-:W-:Y:S01]  /*20340*/  ISETP.LE.U32.AND P0, PT, R2, UR8, PT ;  /* 0x0000000802007c0c */ /* 0x000fe2000bf03070 */
[----:B------:R-:W3:Y:S01]  /*20350*/  LDL.LU R6, [R1+0x60] ;  /* 0x0000600001067983 */ /* 0x000ee20000300800 */
[----:B------:R-:W-:Y:S01]  /*20360*/  FMUL.FTZ R2, R3, UR4 ;  /* 0x0000000403027c20 */ /* 0x000fe20008410000 */
[----:B------:R4:W-:Y:S01]  /*20370*/  MUFU.EX2 R184, R13 ;  /* 0x0000000d00b87308 */ /* 0x0009e20000000800 */
[C---:B-1----:R-:W-:Y:S01]  /*20380*/  FMUL.FTZ R9, R0.reuse, R153 ;  /* 0x0000009900097220 */ /* 0x042fe20000410000 */
[C---:B------:R-:W-:Y:S01]  /*20390*/  FMUL.FTZ R8, R0.reuse, R152 ;  /* 0x0000009800087220 */ /* 0x040fe20000410000 */
[C---:B------:R-:W-:Y:S07]  /*203a0*/  FMUL.FTZ R24, R0.reuse, R144 ;  /* 0x0000009000187220 */ /* 0x040fee0000410000 */
[----:B------:R1:W-:Y:S01]  /*203b0*/  MUFU.EX2 R183, R12 ;  /* 0x0000000c00b77308 */ /* 0x0003e20000000800 */
[C---:B------:R-:W-:Y:S01]  /*203c0*/  FMUL.FTZ R25, R0.reuse, R145 ;  /* 0x0000009100197220 */ /* 0x040fe20000410000 */
[C---:B------:R-:W-:Y:S01]  /*203d0*/  FMUL.FTZ R28, R0.reuse, R140 ;  /* 0x0000008c001c7220 */ /* 0x040fe20000410000 */
[C---:B------:R-:W-:Y:S07]  /*203e0*/  FMUL.FTZ R29, R0.reuse, R141 ;  /* 0x0000008d001d7220 */ /* 0x040fee0000410000 */
[----:B------:R-:W5:Y:S01]  /*203f0*/  MUFU.EX2 R2, R2 ;  /* 0x0000000200027308 */ /* 0x000f620000000800 */
[C---:B------:R-:W-:Y:S01]  /*20400*/  FMUL.FTZ R40, R0.reuse, R40 ;  /* 0x0000002800287220 */ /* 0x040fe20000410000 */
[C---:B------:R-:W-:Y:S01]  /*20410*/  FMUL.FTZ R41, R0.reuse, R41 ;  /* 0x0000002900297220 */ /* 0x040fe20000410000 */
[C---:B------:R-:W-:Y:S01]  /*20420*/  FMUL.FTZ R44, R0.reuse, R44 ;  /* 0x0000002c002c7220 */ /* 0x040fe20000410000 */
[C---:B------:R-:W-:Y:S01]  /*20430*/  FMUL.FTZ R45, R0.reuse, R45 ;  /* 0x0000002d002d7220 */ /* 0x040fe20000410000 */
[C---:B------:R-:W-:Y:S01]  /*20440*/  FMUL.FTZ R56, R0.reuse, R56 ;  /* 0x0000003800387220 */ /* 0x040fe20000410000 */
[C---:B----4-:R-:W-:Y:S01]  /*20450*/  FMUL.FTZ R13, R0.reuse, R149 ;  /* 0x00000095000d7220 */ /* 0x050fe20000410000 */
        /* <DEDUP_REMOVED lines=21> */
[C---:B-----5:R-:W-:Y:S01]  /*205b0*/  FMUL.FTZ R27, R2.reuse, R147 ;  /* 0x00000093021b7220 */ /* 0x060fe20000410000 */
[C---:B------:R-:W-:Y:S01]  /*205c0*/  FMUL.FTZ R15, R2.reuse, R151 ;  /* 0x00000097020f7220 */ /* 0x040fe20000410000 */
[C---:B------:R-:W-:Y:S07]  /*205d0*/  FMUL.FTZ R14, R2.reuse, R150 ;  /* 0x00000096020e7220 */ /* 0x040fee0000410000 */
        /* <DEDUP_REMOVED lines=30> */
[C---:B------:R-:W-:Y:S09]  /*207c0*/  PRMT R180, R16.reuse, 0x7771, RZ ;  /* 0x0000777110b47816 */ /* 0x040ff200000000ff */
[----:B------:R4:W-:Y:S10]  /*207d0*/  MUFU.EX2 R148, R181 ;  /* 0x000000b500947308 */ /* 0x0009f40000000800 */
[----:B------:R-:W-:Y:S10]  /*207e0*/  MUFU.EX2 R136, R136 ;  /* 0x0000008800887308 */ /* 0x000ff40000000800 */
[----:B------:R-:W-:Y:S01]  /*207f0*/  MUFU.EX2 R139, R139 ;  /* 0x0000008b008b7308 */ /* 0x000fe20000000800 */
[C---:B-1----:R-:W-:Y:S09]  /*20800*/  F2FP.F16.F32.PACK_AB R149, R17.reuse, R19 ;  /* 0x000000131195723e */ /* 0x042ff200000000ff */
[----:B------:R1:W-:Y:S01]  /*20810*/  MUFU.EX2 R141, R187 ;  /* 0x000000bb008d7308 */ /* 0x0003e20000000800 */
[----:B----4-:R-:W-:Y:S09]  /*20820*/  PRMT R181, R16, 0x7773, RZ ;  /* 0x0000777310b57816 */ /* 0x010ff200000000ff */
[----:B------:R4:W-:Y:S10]  /*20830*/  MUFU.EX2 R142, R192 ;  /* 0x000000c0008e7308 */ /* 0x0009f40000000800 */
[----:B------:R-:W-:Y:S01]  /*20840*/  MUFU.EX2 R138, R138 ;  /* 0x0000008a008a7308 */ /* 0x000fe20000000800 */
[----:B-1----:R-:W1:Y:S08]  /*20850*/  LDC R187, c[0x0][0x448] ;  /* 0x00011200ffbb7b82 */ /* 0x002e700000000800 */
[----:B----4-:R-:W4:Y:S02]  /*20860*/  LDC R192, c[0x0][0x448] ;  /* 0x00011200ffc07b82 */ /* 0x010f240000000800 */
[----:B----4-:R-:W-:Y:S02]  /*20870*/  IMAD.SHL.U32 R192, R192, 0x8, RZ ;  /* 0x00000008c0c07824 */ /* 0x010fe400078e00ff */
[----:B--2---:R-:W-:Y:S01]  /*20880*/  FFMA.FTZ R3, R0, R31, R19 ;  /* 0x0000001f00037223 */ /* 0x004fe20000010013 */
[----:B------:R-:W-:Y:S01]  /*20890*/  FMUL.FTZ R0, R4, UR4 ;  /* 0x0000000404007c20 */ /* 0x000fe20008410000 */
[----:B------:R-:W-:Y:S02]  /*208a0*/  FMUL.FTZ R31, R2, R143 ;  /* 0x0000008f021f7220 */ /* 0x000fe40000410000 */
[----:B------:R-:W-:Y:S01]  /*208b0*/  FADD.FTZ R145, R17, R3 ;  /* 0x0000000311917221 */ /* 0x000fe20000010000 */
[----:B------:R-:W-:Y:S03]  /*208c0*/  MUFU.EX2 R143, R21 ;  /* 0x00000015008f7308 */ /* 0x000fe60000000800 */
[----:B------:R-:W-:Y:S07]  /*208d0*/  FADD.FTZ R145, R184, R145 ;  /* 0x00000091b8917221 */ /* 0x000fee0000010000 */
[----:B------:R-:W2:Y:S10]  /*208e0*/  MUFU.EX2 R0, R0 ;  /* 0x0000000000007308 */ /* 0x000eb40000000800 */
[----:B------:R4:W-:Y:S01]  /*208f0*/  MUFU.EX2 R3, R20 ;  /* 0x0000001400037308 */ /* 0x0009e20000000800 */
[C---:B--2---:R-:W-:Y:S01]  /*20900*/  FMUL.FTZ R17, R0.reuse, R165 ;  /* 0x000000a500117220 */ /* 0x044fe20000410000 */
[----:B------:R-:W-:Y:S01]  /*20910*/  FMUL.FTZ R16, R0, R164 ;  /* 0x000000a400107220 */ /* 0x000fe20000410000 */
[----:B------:R-:W-:Y:S01]  /*20920*/  LOP3.LUT R164, R178, 0xff, RZ, 0xc0, !PT ;  /* 0x000000ffb2a47812 */ /* 0x000fe200078ec0ff */
[C---:B------:R-:W-:Y:S01]  /*20930*/  FMUL.FTZ R21, R0.reuse, R161 ;  /* 0x000000a100157220 */ /* 0x040fe20000410000 */
[C---:B----4-:R-:W-:Y:S01]  /*20940*/  FMUL.FTZ R20, R0.reuse, R160 ;  /* 0x000000a000147220 */ /* 0x050fe20000410000 */
[----:B------:R-:W-:Y:S01]  /*20950*/  FMUL.FTZ R32, R0, R156 ;  /* 0x0000009c00207220 */ /* 0x000fe20000410000 */
[----:B------:R-:W-:Y:S01]  /*20960*/  ISETP.LE.U32.AND P4, PT, R164, UR8, PT ;  /* 0x00000008a4007c0c */ /* 0x000fe2000bf83070 */
        /* <DEDUP_REMOVED lines=25> */
[----:B------:R-:W-:Y:S04]  /*20b00*/  PRMT R157, R178, 0x7632, R157 ;  /* 0x00007632b29d7816 */ /* 0x000fe8000000009d */
[----:B------:R-:W-:Y:S04]  /*20b10*/  LOP3.LUT R157, R157, 0xff, RZ, 0xc0, !PT ;  /* 0x000000ff9d9d7812 */ /* 0x000fe800078ec0ff */
[----:B------:R-:W-:Y:S01]  /*20b20*/  ISETP.LE.U32.AND P1, PT, R157, UR8, PT ;  /* 0x000000089d007c0c */ /* 0x000fe2000bf23070 */
[----:B---3--:R-:W-:Y:S01]  /*20b30*/  FFMA.FTZ R4, R2, R6, R137 ;  /* 0x0000000602047223 */ /* 0x008fe20000010089 */
[----:B------:R-:W-:Y:S01]  /*20b40*/  FMUL.FTZ R2, R5, UR4 ;  /* 0x0000000405027c20 */ /* 0x000fe20008410000 */
[----:B------:R-:W2:Y:S01]  /*20b50*/  LDL.LU R6, [R1+0x5c] ;  /* 0x00005c0001067983 */ /* 0x000ea20000300800 */
[C---:B------:R-:W-:Y:S01]  /*20b60*/  F2FP.F16.F32.PACK_AB R137, R7.reuse, R137 ;  /* 0x000000890789723e */ /* 0x040fe200000000ff */
[----:B------:R-:W-:Y:S01]  /*20b70*/  FADD.FTZ R144, R7, R4 ;  /* 0x0000000407907221 */ /* 0x000fe20000010000 */
[C---:B------:R-:W-:Y:S01]  /*20b80*/  FMUL.FTZ R4, R0.reuse, R168 ;  /* 0x000000a800047220 */ /* 0x040fe20000410000 */
[----:B------:R-:W-:Y:S01]  /*20b90*/  FMUL.FTZ R5, R0, R169 ;  /* 0x000000a900057220 */ /* 0x000fe20000410000 */
[----:B------:R-:W3:Y:S01]  /*20ba0*/  MUFU.EX2 R2, R2 ;  /* 0x0000000200027308 */ /* 0x000ee20000000800 */
[----:B------:R-:W-:Y:S01]  /*20bb0*/  FADD.FTZ R144, R148, R144 ;  /* 0x0000009094907221 */ /* 0x000fe20000010000 */
[----:B------:R-:W-:Y:S01]  /*20bc0*/  F2FP.F16.F32.PACK_AB R169, R143, R148 ;  /* 0x000000948fa9723e */ /* 0x000fe200000000ff */
[C---:B---3--:R-:W-:Y:S01]  /*20bd0*/  FMUL.FTZ R7, R2.reuse, R171 ;  /* 0x000000ab02077220 */ /* 0x048fe20000410000 */
        /* <DEDUP_REMOVED lines=30> */
[----:B------:R-:W-:Y:S01]  /*20dc0*/  IMAD.WIDE.U32 R162, R203, -0x2daee0ad, RZ ;  /* 0xd2511f53cba27825 */ /* 0x000fe200078e00ff */
[----:B------:R-:W-:Y:S04]  /*20dd0*/  PRMT R158, R179, 0x7632, R158 ;  /* 0x00007632b39e7816 */ /* 0x000fe8000000009e */
[----:B------:R-:W-:Y:S02]  /*20de0*/  LOP3.LUT R148, R222, UR7, R163, 0x96, !PT ;  /* 0x00000007de947c12 */ /* 0x000fe4000f8e96a3 */
[----:B------:R-:W-:Y:S01]  /*20df0*/  LOP3.LUT R158, R158, 0xff, RZ, 0xc0, !PT ;  /* 0x000000ff9e9e7812 */ /* 0x000fe200078ec0ff */
[----:B--2---:R-:W-:Y:S02]  /*20e00*/  FFMA.FTZ R147, R0, R6, R140 ;  /* 0x0000000600937223 */ /* 0x004fe4000001008c */
[----:B------:R-:W2:Y:S02]  /*20e10*/  LDL.LU R6, [R1+0x58] ;  /* 0x0000580001067983 */ /* 0x000ea40000300800 */
[C---:B------:R-:W-:Y:S02]  /*20e20*/  FADD.FTZ R147, R3.reuse, R147 ;  /* 0x0000009303937221 */ /* 0x040fe40000010000 */
[----:B------:R4:W3:Y:S04]  /*20e30*/  LDL.S16 R155, [R1+0x10] ;  /* 0x00001000019b7983 */ /* 0x0008e80000100600 */
[----:B------:R4:W5:Y:S04]  /*20e40*/  LDL.S16 R154, [R1+0xc] ;  /* 0x00000c00019a7983 */ /* 0x0009680000100600 */
[----:B------:R4:W4:Y:S04]  /*20e50*/  LDL.S16 R153, [R1+0x8] ;  /* 0x0000080001997983 */ /* 0x0009280000100600 */
[----:B------:R1:W4:Y:S04]  /*20e60*/  LDL.S16 R171, [R1+0x18] ;  /* 0x0000180001ab7983 */ /* 0x0003280000100600 */
[----:B------:R1:W4:Y:S04]  /*20e70*/  LDL.S16 R165, [R1+0x28] ;  /* 0x0000280001a57983 */ /* 0x0003280000100600 */
[----:B------:R1:W4:Y:S01]  /*20e80*/  LDL.S16 R151, [R1+0x14] ;  /* 0x0000140001977983 */ /* 0x0003220000100600 */
[C---:B--2---:R-:W-:Y:S01]  /*20e90*/  FFMA.FTZ R146, R2.reuse, R6, R136 ;  /* 0x0000000602927223 */ /* 0x044fe20000010088 */
[----:B------:R-:W-:Y:S01]  /*20ea0*/  FMUL.FTZ R6, R2, R170 ;  /* 0x000000aa02067220 */ /* 0x000fe20000410000 */
[----:B------:R-:W-:Y:S02]  /*20eb0*/  F2FP.F16.F32.PACK_AB R2, R3, R140 ;  /* 0x0000008c0302723e */ /* 0x000fe400000000ff */
[C---:B------:R-:W-:Y:S01]  /*20ec0*/  FADD.FTZ R146, R139.reuse, R146 ;  /* 0x000000928b927221 */ /* 0x040fe20000010000 */
[----:B------:R-:W-:Y:S01]  /*20ed0*/  F2FP.F16.F32.PACK_AB R136, R139, R136 ;  /* 0x000000888b88723e */ /* 0x000fe200000000ff */
[----:B------:R-:W2:Y:S01]  /*20ee0*/  MUFU.EX2 R140, R186 ;  /* 0x000000ba008c7308 */ /* 0x000ea20000000800 */
[----:B------:R-:W-:Y:S01]  /*20ef0*/  PRMT R0, R2, 0x7632, R0 ;  /* 0x0000763202007816 */ /* 0x000fe20000000000 */
[----:B---3--:R-:W-:Y:S01]  /*20f00*/  @!P4 HADD2 R155, -R2.H0_H0, -RZ.H0_H0 ;  /* 0xa00000ff029bc230 */ /* 0x008fe20000000900 */
[----:B------:R-:W-:Y:S02]  /*20f10*/  PRMT R3, R136, 0x7632, R3 ;  /* 0x0000763288037816 */ /* 0x000fe40000000003 */
[----:B------:R-:W-:Y:S01]  /*20f20*/  F2FP.F16.F32.PACK_AB R139, R183, R184 ;  /* 0x000000b8b78b723e */ /* 0x000fe200000000ff */
[----:B-----5:R-:W-:Y:S01]  /*20f30*/  @!P3 HADD2 R154, -R0.H0_H0, -RZ.H0_H0 ;  /* 0xa00000ff009ab230 */ /* 0x020fe20000000900 */
[----:B------:R-:W-:Y:S01]  /*20f40*/  @!P4 STL.S16 [R1+0x10], R155 ;  /* 0x0000109b0100c387 */ /* 0x000fe20000100600 */
[----:B------:R-:W-:Y:S01]  /*20f50*/  PRMT R156, R155, 0x7610, R156 ;  /* 0x000076109b9c7816 */ /* 0x000fe2000000009c */
[----:B----4-:R-:W-:Y:S02]  /*20f60*/  @!P1 HADD2 R153, -R136.H0_H0, -RZ.H0_H0 ;  /* 0xa00000ff88999230 */ /* 0x010fe40000000900 */
[----:B------:R3:W-:Y:S01]  /*20f70*/  @!P3 STL.S16 [R1+0xc], R154 ;  /* 0x00000c9a0100b387 */ /* 0x0007e20000100600 */
[----:B------:R-:W-:Y:S02]  /*20f80*/  PRMT R152, R154, 0x7610, R152 ;  /* 0x000076109a987816 */ /* 0x000fe40000000098 */
[----:B--2---:R-:W-:Y:S01]  /*20f90*/  F2FP.F16.F32.PACK_AB R166, R140, R141 ;  /* 0x0000008d8ca6723e */ /* 0x004fe200000000ff */
[----:B------:R2:W-:Y:S01]  /*20fa0*/  @!P1 STL.S16 [R1+0x8], R153 ;  /* 0x0000089901009387 */ /* 0x0005e20000100600 */
[----:B------:R-:W-:Y:S02]  /*20fb0*/  PRMT R159, R153, 0x7610, R159 ;  /* 0x00007610999f7816 */ /* 0x000fe4000000009f */
[----:B------:R-:W-:Y:S01]  /*20fc0*/  PRMT R186, R196, 0x5410, R195 ;  /* 0x00005410c4ba7816 */ /* 0x000fe200000000c3 */
[----:B---3--:R-:W-:Y:S01]  /*20fd0*/  FADD.FTZ R154, R143, R144 ;  /* 0x000000908f9a7221 */ /* 0x008fe20000010000 */
[----:B------:R-:W-:Y:S01]  /*20fe0*/  FADD.FTZ R143, R141, R146 ;  /* 0x000000928d8f7221 */ /* 0x000fe20000010000 */
[----:B------:R-:W-:Y:S01]  /*20ff0*/  PRMT R146, R2, 0x5410, R0 ;  /* 0x0000541002927816 */ /* 0x000fe20000000000 */
[----:B------:R-:W-:Y:S01]  /*21000*/  MUFU.EX2 R141, R172 ;  /* 0x000000ac008d7308 */ /* 0x000fe20000000800 */
[----:B------:R-:W-:Y:S01]  /*21010*/  @!P4 PRMT R2, R156, 0x5410, RZ ;  /* 0x000054109c02c816 */ /* 0x000fe200000000ff */
[----:B--2---:R-:W-:Y:S01]  /*21020*/  FADD.FTZ R153, R183, R145 ;  /* 0x00000091b7997221 */ /* 0x004fe20000010000 */
[----:B------:R-:W-:Y:S01]  /*21030*/  @!P3 PRMT R0, R152, 0x5410, RZ ;  /* 0x000054109800b816 */ /* 0x000fe200000000ff */
[----:B------:R-:W-:Y:S01]  /*21040*/  FADD.FTZ R145, R138, R147 ;  /* 0x000000938a917221 */ /* 0x000fe20000010000 */
[----:B------:R-:W-:Y:S01]  /*21050*/  LOP3.LUT R152, R179, 0xff, RZ, 0xc0, !PT ;  /* 0x000000ffb3987812 */ /* 0x000fe200078ec0ff */
[----:B------:R2:W-:Y:S01]  /*21060*/  STG.E.U16 desc[UR28][R218.64], R2 ;  /* 0x00000002da007986 */ /* 0x0005e2000c10151c */
[----:B------:R-:W-:Y:S01]  /*21070*/  SHF.R.U32.HI R156, RZ, 0x18, R178 ;  /* 0x00000018ff9c7819 */ /* 0x000fe200000116b2 */
[----:B------:R-:W-:Y:S01]  /*21080*/  FADD.FTZ R155, R142, R145 ;  /* 0x000000918e9b7221 */ /* 0x000fe20000010000 */
[----:B------:R-:W-:Y:S01]  /*21090*/  ISETP.LE.U32.AND P3, PT, R152, UR8, PT ;  /* 0x0000000898007c0c */ /* 0x000fe2000bf63070 */
[----:B------:R3:W-:Y:S01]  /*210a0*/  STG.E.U16 desc[UR28][R218.64+0x2], R0 ;  /* 0x00000200da007986 */ /* 0x0007e2000c10151c */
[----:B------:R-:W-:Y:S01]  /*210b0*/  ISETP.LE.U32.AND P5, PT, R156, UR8, PT ;  /* 0x000000089c007c0c */ /* 0x000fe2000bfa3070 */
[----:B------:R-:W-:Y:S01]  /*210c0*/  FADD.FTZ R160, R140, R143 ;  /* 0x0000008f8ca07221 */ /* 0x000fe20000010000 */
[----:B------:R-:W-:Y:S01]  /*210d0*/  F2FP.F16.F32.PACK_AB R138, R142, R138 ;  /* 0x0000008a8e8a723e */ /* 0x000fe200000000ff */
[----:B------:R-:W4:Y:S01]  /*210e0*/  MUFU.EX2 R140, R173 ;  /* 0x000000ad008c7308 */ /* 0x000f220000000800 */
[----:B------:R-:W-:Y:S02]  /*210f0*/  LEA R142, P4, R192, R218, 0x1 ;  /* 0x000000dac08e7211 */ /* 0x000fe400078808ff */
[----:B------:R-:W-:Y:S07]  /*21100*/  PRMT R147, R136, 0x5410, R3 ;  /* 0x0000541088937816 */ /* 0x000fee0000000003 */
[----:B------:R-:W5:Y:S01]  /*21110*/  MUFU.EX2 R145, R197 ;  /* 0x000000c500917308 */ /* 0x000f620000000800 */
[----:B------:R-:W-:Y:S02]  /*21120*/  LEA.HI.X.SX32 R143, R192, R219, 0x1, P4 ;  /* 0x000000dbc08f7211 */ /* 0x000fe400020f0eff */
[----:B------:R-:W-:Y:S07]  /*21130*/  @!P1 PRMT R136, R159, 0x5410, RZ ;  /* 0x000054109f889816 */ /* 0x000fee00000000ff */
[----:B------:R-:W1:Y:S01]  /*21140*/  MUFU.EX2 R144, R198 ;  /* 0x000000c600907308 */ /* 0x000e620000000800 */
[----:B------:R-:W-:Y:S01]  /*21150*/  SHF.R.U32.HI R179, RZ, 0x18, R179 ;  /* 0x00000018ffb37819 */ /* 0x000fe200000116b3 */
[----:B------:R-:W-:Y:S01]  /*21160*/  @!P5 HADD2 R165, -R3.H0_H0, -RZ.H0_H0 ;  /* 0xa00000ff03a5d230 */ /* 0x000fe20000000900 */
[----:B------:R-:W-:Y:S01]  /*21170*/  ISETP.GT.U32.AND P4, PT, R195, UR8, PT ;  /* 0x00000008c3007c0c */ /* 0x000fe2000bf84070 */
[----:B------:R3:W-:Y:S01]  /*21180*/  STG.E.U16 desc[UR28][R142.64], R136 ;  /* 0x000000888e007986 */ /* 0x0007e2000c10151c */
[----:B------:R-:W-:Y:S02]  /*21190*/  ISETP.GT.U32.AND P1, PT, R196, UR8, PT ;  /* 0x00000008c4007c0c */ /* 0x000fe4000bf24070 */
[----:B------:R-:W-:Y:S02]  /*211a0*/  PRMT R150, R165, 0x7610, R150 ;  /* 0x00007610a5967816 */ /* 0x000fe40000000096 */
[----:B----4-:R-:W-:Y:S01]  /*211b0*/  F2FP.F16.F32.PACK_AB R161, R140, R141 ;  /* 0x0000008d8ca1723e */ /* 0x010fe200000000ff */
[----:B-----5:R-:W-:Y:S01]  /*211c0*/  FADD.FTZ R153, R145, R153 ;  /* 0x0000009991997221 */ /* 0x020fe20000010000 */
[C---:B--2---:R-:W-:Y:S02]  /*211d0*/  PRMT R2, R149.reuse, 0x7610, R2 ;  /* 0x0000761095027816 */ /* 0x044fe40000000002 */
[----:B------:R-:W-:Y:S01]  /*211e0*/  @!P5 PRMT R3, R150, 0x5410, RZ ;  /* 0x000054109603d816 */ /* 0x000fe200000000ff */
[C---:B-1----:R-:W-:Y:S01]  /*211f0*/  FADD.FTZ R153, R144.reuse, R153 ;  /* 0x0000009990997221 */ /* 0x042fe20000010000 */
[----:B---3--:R-:W-:Y:S01]  /*21200*/  PRMT R0, R149, 0x7632, R0 ;  /* 0x0000763295007816 */ /* 0x008fe20000000000 */
[----:B------:R-:W-:Y:S01]  /*21210*/  @!P3 HADD2 R171, -R2.H0_H0, -RZ.H0_H0 ;  /* 0xa00000ff02abb230 */ /* 0x000fe20000000900 */
[----:B------:R-:W1:Y:S01]  /*21220*/  MUFU.EX2 R149, R194 ;  /* 0x000000c200957308 */ /* 0x000e620000000800 */
[----:B------:R2:W-:Y:S01]  /*21230*/  STG.E.U16 desc[UR28][R142.64+0x2], R3 ;  /* 0x000002038e007986 */ /* 0x0005e2000c10151c */
[----:B------:R-:W-:Y:S01]  /*21240*/  F2FP.F16.F32.PACK_AB R178, R144, R145 ;  /* 0x0000009190b2723e */ /* 0x000fe200000000ff */
[----:B------:R-:W-:Y:S01]  /*21250*/  @!P0 HADD2 R151, -R0.H0_H0, -RZ.H0_H0 ;  /* 0xa00000ff00978230 */ /* 0x000fe20000000900 */
[----:B------:R-:W-:Y:S01]  /*21260*/  PRMT R172, R171, 0x7610, R172 ;  /* 0x00007610abac7816 */ /* 0x000fe200000000ac */
[----:B------:R3:W-:Y:S05]  /*21270*/  @!P3 STL.S16 [R1+0x18], R171 ;  /* 0x000018ab0100b387 */ /* 0x0007ea0000100600 */
[----:B------:R-:W-:Y:S01]  /*21280*/  MUFU.EX2 R144, R174 ;  /* 0x000000ae00907308 */ /* 0x000fe20000000800 */
[----:B------:R-:W-:Y:S01]  /*21290*/  PRMT R156, R157, 0x5410, R156 ;  /* 0x000054109d9c7816 */ /* 0x000fe2000000009c */
[----:B------:R4:W-:Y:S01]  /*212a0*/  @!P5 STL.S16 [R1+0x28], R165 ;  /* 0x000028a50100d387 */ /* 0x0009e20000100600 */
[----:B------:R-:W-:Y:S02]  /*212b0*/  PRMT R163, R151, 0x7610, R163 ;  /* 0x0000761097a37816 */ /* 0x000fe400000000a3 */
[----:B------:R-:W-:Y:S01]  /*212c0*/  PRMT R157, R152, 0x5410, R190 ;  /* 0x00005410989d7816 */ /* 0x000fe200000000be */
[----:B------:R5:W-:Y:S04]  /*212d0*/  @!P0 STL.S16 [R1+0x14], R151 ;  /* 0x0000149701008387 */ /* 0x000be80000100600 */
[----:B------:R-:W5:Y:S01]  /*212e0*/  MUFU.EX2 R136, R193 ;  /* 0x000000c100887308 */ /* 0x000f620000000800 */
[----:B------:R5:W5:Y:S01]  /*212f0*/  LDL.S16 R167, [R1+0x30] ;  /* 0x0000300001a77983 */ /* 0x000b620000100600 */
[----:B--2---:R-:W-:Y:S03]  /*21300*/  FADD.FTZ R3, R141, R154 ;  /* 0x0000009a8d037221 */ /* 0x004fe60000010000 */
[----:B---3--:R2:W3:Y:S05]  /*21310*/  LDL.S16 R171, [R1+0x34] ;  /* 0x0000340001ab7983 */ /* 0x0084ea0000100600 */
[----:B------:R-:W-:Y:S01]  /*21320*/  MUFU.EX2 R141, R189 ;  /* 0x000000bd008d7308 */ /* 0x000fe20000000800 */
[----:B------:R-:W-:Y:S01]  /*21330*/  FADD.FTZ R154, R140, R3 ;  /* 0x000000038c9a7221 */ /* 0x000fe20000010000 */
[----:B-1----:R-:W-:Y:S01]  /*21340*/  FADD.FTZ R140, R149, R155 ;  /* 0x0000009b958c7221 */ /* 0x002fe20000010000 */
[----:B----4-:R2:W4:Y:S01]  /*21350*/  LDL.S16 R165, [R1+0x2c] ;  /* 0x00002c0001a57983 */ /* 0x0105220000100600 */
[----:B------:R-:W-:Y:S02]  /*21360*/  PRMT R155, R2, 0x5410, R0 ;  /* 0x00005410029b7816 */ /* 0x000fe40000000000 */
[----:B------:R-:W-:Y:S01]  /*21370*/  @!P3 PRMT R2, R172, 0x5410, RZ ;  /* 0x00005410ac02b816 */ /* 0x000fe200000000ff */
[----:B-----5:R-:W-:Y:S01]  /*21380*/  IMAD.WIDE R150, R187, 0x70, R142 ;  /* 0x00000070bb967825 */ /* 0x020fe200078e028e */
[C---:B------:R-:W-:Y:S01]  /*21390*/  F2FP.F16.F32.PACK_AB R3, R136.reuse, R149 ;  /* 0x000000958803723e */ /* 0x040fe200000000ff */
[----:B------:R2:W5:Y:S01]  /*213a0*/  LDL.S16 R172, [R1+0x24] ;  /* 0x0000240001ac7983 */ /* 0x0005620000100600 */
[----:B------:R-:W-:Y:S01]  /*213b0*/  ISETP.LE.U32.AND P3, PT, R179, UR8, PT ;  /* 0x00000008b3007c0c */ /* 0x000fe2000bf63070 */
[----:B------:R-:W-:Y:S01]  /*213c0*/  FADD.FTZ R159, R136, R140 ;  /* 0x0000008c889f7221 */ /* 0x000fe20000010000 */
[C---:B------:R-:W-:Y:S01]  /*213d0*/  LEA R222, P5, R192.reuse, R150, 0x1 ;  /* 0x00000096c0de7211 */ /* 0x040fe200078a08ff */
[----:B------:R-:W1:Y:S01]  /*213e0*/  MUFU.EX2 R143, R188 ;  /* 0x000000bc008f7308 */ /* 0x000e620000000800 */
[----:B------:R-:W-:Y:S01]  /*213f0*/  LOP3.LUT R149, R185, 0xff, RZ, 0xc0, !PT ;  /* 0x000000ffb9957812 */ /* 0x000fe200078ec0ff */
[----:B------:R-:W-:Y:S01]  /*21400*/  STG.E.U16 desc[UR28][R150.64], R2 ;  /* 0x0000000296007986 */ /* 0x000fe2000c10151c */
[----:B------:R-:W-:Y:S07]  /*21410*/  LEA.HI.X.SX32 R223, R192, R151, 0x1, P5 ;  /* 0x00000097c0df7211 */ /* 0x000fee00028f0eff */
[----:B------:R-:W2:Y:S01]  /*21420*/  MUFU.EX2 R142, R177 ;  /* 0x000000b1008e7308 */ /* 0x000ea20000000800 */
[C---:B------:R-:W-:Y:S01]  /*21430*/  ISETP.LE.U32.AND P5, PT, R158.reuse, UR8, PT ;  /* 0x000000089e007c0c */ /* 0x040fe2000bfa3070 */
[----:B------:R-:W-:Y:S01]  /*21440*/  LDSM.16.MT88.4 R192, [R207+0xb800] ;  /* 0x00b80000cfc0783b */ /* 0x000fe20000004200 */
[----:B------:R-:W-:Y:S07]  /*21450*/  @!P0 PRMT R0, R163, 0x5410, RZ ;  /* 0x00005410a3008816 */ /* 0x000fee00000000ff */
[----:B------:R-:W2:Y:S01]  /*21460*/  MUFU.EX2 R140, R176 ;  /* 0x000000b0008c7308 */ /* 0x000ea20000000800 */
[----:B------:R-:W-:Y:S02]  /*21470*/  ISETP.LE.U32.AND P0, PT, R149, UR8, PT ;  /* 0x0000000895007c0c */ /* 0x000fe4000bf03070 */
[----:B------:R-:W-:Y:S02]  /*21480*/  PRMT R136, R137, 0x7632, R136 ;  /* 0x0000763289887816 */ /* 0x000fe40000000088 */
[----:B------:R-:W-:Y:S01]  /*21490*/  PRMT R158, R158, 0x5410, R179 ;  /* 0x000054109e9e7816 */ /* 0x000fe200000000b3 */
[----:B-1----:R-:W-:Y:S01]  /*214a0*/  FADD.FTZ R145, R143, R160 ;  /* 0x000000a08f917221 */ /* 0x002fe20000010000 */
[C---:B------:R-:W-:Y:S01]  /*214b0*/  F2FP.F16.F32.PACK_AB R168, R141.reuse, R143 ;  /* 0x0000008f8da8723e */ /* 0x040fe200000000ff */
[----:B------:R1:W-:Y:S02]  /*214c0*/  STG.E.U16 desc[UR28][R150.64+0x2], R0 ;  /* 0x0000020096007986 */ /* 0x0003e4000c10151c */
[----:B------:R-:W4:Y:S01]  /*214d0*/  MUFU.EX2 R143, R175 ;  /* 0x000000af008f7308 */ /* 0x000f220000000800 */
[----:B--2---:R-:W-:Y:S01]  /*214e0*/  FADD.FTZ R153, R142, R153 ;  /* 0x000000998e997221 */ /* 0x004fe20000010000 */
[----:B------:R-:W-:Y:S01]  /*214f0*/  FADD.FTZ R163, R141, R145 ;  /* 0x000000918da37221 */ /* 0x000fe20000010000 */
[----:B------:R-:W-:Y:S07]  /*21500*/  PRMT R141, R139, 0x7632, R141 ;  /* 0x000076328b8d7816 */ /* 0x000fee000000008d */
[----:B------:R2:W4:Y:S01]  /*21510*/  MUFU.EX2 R145, R199 ;  /* 0x000000c700917308 */ /* 0x0005220000000800 */
[C---:B------:R-:W-:Y:S01]  /*21520*/  F2FP.F16.F32.PACK_AB R160, R140.reuse, R142 ;  /* 0x0000008e8ca0723e */ /* 0x040fe200000000ff */
[----:B------:R-:W-:Y:S01]  /*21530*/  FADD.FTZ R142, R140, R153 ;  /* 0x000000998c8e7221 */ /* 0x000fe20000010000 */
[----:B------:R-:W-:Y:S01]  /*21540*/  FADD.FTZ R153, R144, R154 ;  /* 0x0000009a90997221 */ /* 0x000fe20000010000 */
[----:B------:R-:W-:Y:S02]  /*21550*/  PRMT R154, R137, 0x5410, R136 ;  /* 0x00005410899a7816 */ /* 0x000fe40000000088 */
[----:B------:R-:W-:Y:S02]  /*21560*/  PRMT R140, R138, 0x7632, R140 ;  /* 0x000076328a8c7816 */ /* 0x000fe4000000008c */
[----:B------:R-:W-:Y:S01]  /*21570*/  PRMT R185, R162, 0x7771, RZ ;  /* 0x00007771a2b97816 */ /* 0x000fe200000000ff */
[----:B--2---:R-:W-:Y:S01]  /*21580*/  LDSM.16.MT88.4 R196, [R211+0xb800] ;  /* 0x00b80000d3c4783b */ /* 0x004fe20000004200 */
[----:B-1----:R-:W-:Y:S01]  /*21590*/  PRMT R0, R166, 0x7632, R0 ;  /* 0x00007632a6007816 */ /* 0x002fe20000000000 */
[----:B------:R-:W-:Y:S04]  /*215a0*/  IMAD.WIDE R150, R187, -0x70, R150 ;  /* 0xffffff90bb967825 */ /* 0x000fe800078e0296 */
[----:B------:R-:W-:Y:S05]  /*215b0*/  @!P3 HADD2 R167, -R136.H0_H0, -RZ.H0_H0 ;  /* 0xa00000ff88a7b230 */ /* 0x000fea0000000900 */
[----:B------:R-:W-:Y:S04]  /*215c0*/  PRMT R170, R167, 0x7610, R170 ;  /* 0x00007610a7aa7816 */ /* 0x000fe800000000aa */
[----:B------:R-:W-:Y:S01]  /*215d0*/  @!P3 PRMT R136, R170, 0x5410, RZ ;  /* 0x00005410aa88b816 */ /* 0x000fe200000000ff */
[----:B---3--:R-:W-:Y:S04]  /*215e0*/  @!P5 HADD2 R171, -R137.H0_H0, -RZ.H0_H0 ;  /* 0xa00000ff89abd230 */ /* 0x008fe80000000900 */
[----:B------:R1:W-:Y:S01]  /*215f0*/  STG.E.U16 desc[UR28][R222.64+0x2], R136 ;  /* 0x00000288de007986 */ /* 0x0003e2000c10151c */
[----:B----4-:R-:W-:Y:S03]  /*21600*/  @!P0 HADD2 R165, -R139.H0_H0, -RZ.H0_H0 ;  /* 0xa00000ff8ba58230 */ /* 0x010fe60000000900 */
[----:B------:R2:W-:Y:S01]  /*21610*/  @!P5 STL.S16 [R1+0x34], R171 ;  /* 0x000034ab0100d387 */ /* 0x0005e20000100600 */
[----:B------:R-:W-:Y:S03]  /*21620*/  PRMT R174, R171, 0x7610, R174 ;  /* 0x00007610abae7816 */ /* 0x000fe600000000ae */
[----:B------:R3:W-:Y:S01]  /*21630*/  @!P3 STL.S16 [R1+0x30], R167 ;  /* 0x000030a70100b387 */ /* 0x0007e20000100600 */
[----:B------:R-:W-:Y:S02]  /*21640*/  PRMT R173, R165, 0x7610, R173 ;  /* 0x00007610a5ad7816 */ /* 0x000fe400000000ad */
[----:B------:R-:W-:Y:S01]  /*21650*/  @!P5 PRMT R137, R174, 0x5410, RZ ;  /* 0x00005410ae89d816 */ /* 0x000fe200000000ff */
[----:B------:R4:W-:Y:S01]  /*21660*/  @!P0 STL.S16 [R1+0x2c], R165 ;  /* 0x00002ca501008387 */ /* 0x0009e20000100600 */
[----:B------:R-:W-:Y:S03]  /*21670*/  ISETP.GT.U32.AND P3, PT, R208, UR8, PT ;  /* 0x00000008d0007c0c */ /* 0x000fe6000bf64070 */
[----:B------:R5:W-:Y:S01]  /*21680*/  STG.E.U16 desc[UR28][R222.64], R137 ;  /* 0x00000089de007986 */ /* 0x000be2000c10151c */
[----:B-1----:R-:W-:Y:S03]  /*21690*/  PRMT R136, R169, 0x7632, R136 ;  /* 0x00007632a9887816 */ /* 0x002fe60000000088 */
[----:B--2---:R2:W2:Y:S04]  /*216a0*/  LDL.S16 R171, [R1+0x20] ;  /* 0x0000200001ab7983 */ /* 0x0044a80000100600 */
[----:B---3--:R1:W3:Y:S01]  /*216b0*/  LDL.S16 R167, [R1+0x1c] ;  /* 0x00001c0001a77983 */ /* 0x0082e20000100600 */
[----:B----4-:R-:W-:Y:S03]  /*216c0*/  LOP3.LUT R165, R206, 0xff, RZ, 0xc0, !PT ;  /* 0x000000ffcea57812 */ /* 0x010fe600078ec0ff */
[----:B------:R4:W-:Y:S01]  /*216d0*/  STL [R1+0x64], R142 ;  /* 0x0000648e01007387 */ /* 0x0009e20000100800 */
[C---:B------:R-:W-:Y:S01]  /*216e0*/  F2FP.F16.F32.PACK_AB R206, R143.reuse, R144 ;  /* 0x000000908fce723e */ /* 0x040fe200000000ff */
[----:B------:R-:W-:Y:S01]  /*216f0*/  FADD.FTZ R143, R143, R153 ;  /* 0x000000998f8f7221 */ /* 0x000fe20000010000 */
[----:B------:R-:W-:Y:S01]  /*21700*/  ISETP.LE.U32.AND P5, PT, R165, UR8, PT ;  /* 0x00000008a5007c0c */ /* 0x000fe2000bfa3070 */
[----:B------:R-:W-:Y:S01]  /*21710*/  FADD.FTZ R144, R145, R159 ;  /* 0x0000009f91907221 */ /* 0x000fe20000010000 */
[----:B------:R-:W-:Y:S02]  /*21720*/  PRMT R153, R139, 0x5410, R141 ;  /* 0x000054108b997816 */ /* 0x000fe4000000008d */
[----:B------:R1:W-:Y:S01]  /*21730*/  STL [R1+0x60], R143 ;  /* 0x0000608f01007387 */ /* 0x0003e20000100800 */
[----:B------:R-:W-:Y:S02]  /*21740*/  @!P0 PRMT R139, R173, 0x5410, RZ ;  /* 0x00005410ad8b8816 */ /* 0x000fe400000000ff */
[----:B-----5:R-:W-:Y:S01]  /*21750*/  PRMT R137, R169, 0x7610, R137 ;  /* 0x00007610a9897816 */ /* 0x020fe20000000089 */
[----:B------:R2:W5:Y:S01]  /*21760*/  LDL.S16 R170, [R1+0x4] ;  /* 0x0000040001aa7983 */ /* 0x0005620000100600 */
[----:B------:R-:W-:Y:S02]  /*21770*/  SHF.R.U32.HI R173, RZ, 0x18, R148 ;  /* 0x00000018ffad7819 */ /* 0x000fe40000011694 */
[----:B------:R-:W-:Y:S02]  /*21780*/  PRMT R174, R165, 0x5410, R208 ;  /* 0x00005410a5ae7816 */ /* 0x000fe400000000d0 */
[----:B------:R-:W-:Y:S01]  /*21790*/  @!P5 HADD2 R172, -R138.H0_H0, -RZ.H0_H0 ;  /* 0xa00000ff8aacd230 */ /* 0x000fe20000000900 */
[----:B----4-:R-:W4:Y:S01]  /*217a0*/  MUFU.EX2 R142, R200 ;  /* 0x000000c8008e7308 */ /* 0x010f220000000800 */
[----:B-1----:R-:W-:Y:S04]  /*217b0*/  LOP3.LUT R143, R148, 0xffff, RZ, 0xc0, !PT ;  /* 0x0000ffff948f7812 */ /* 0x002fe800078ec0ff */
[--C-:B------:R-:W-:Y:S02]  /*217c0*/  SHF.R.U32.HI R183, RZ, 0x8, R143.reuse ;  /* 0x00000008ffb77819 */ /* 0x100fe4000001168f */
[C---:B----4-:R-:W-:Y:S01]  /*217d0*/  F2FP.F16.F32.PACK_AB R159, R142.reuse, R145 ;  /* 0x000000918e9f723e */ /* 0x050fe200000000ff */
[--C-:B------:R-:W-:Y:S01]  /*217e0*/  FADD.FTZ R145, R142, R144.reuse ;  /* 0x000000908e917221 */ /* 0x100fe20000010000 */
[----:B------:R-:W-:Y:S01]  /*217f0*/  LOP3.LUT R2, R183, 0xffff, RZ, 0xc0, !PT ;  /* 0x0000ffffb7027812 */ /* 0x000fe200078ec0ff */
[----:B------:R-:W-:Y:S01]  /*21800*/  VIADD R200, R207, 0xa040 ;  /* 0x0000a040cfc87836 */ /* 0x000fe20000000000 */
[----:B------:R-:W-:Y:S02]  /*21810*/  PRMT R144, R172, 0x7610, R144 ;  /* 0x00007610ac907816 */ /* 0x000fe40000000090 */
[----:B------:R1:W-:Y:S01]  /*21820*/  STL [R1+0x5c], R145 ;  /* 0x00005c9101007387 */ /* 0x0003e20000100800 */
[----:B------:R-:W-:Y:S02]  /*21830*/  ISETP.LE.U32.AND P0, PT, R2, UR8, PT ;  /* 0x0000000802007c0c */ /* 0x000fe4000bf03070 */
[----:B------:R-:W-:Y:S01]  /*21840*/  PRMT R2, R166, 0x7610, R2 ;  /* 0x00007610a6027816 */ /* 0x000fe20000000002 */
[----:B------:R4:W-:Y:S01]  /*21850*/  @!P5 STL.S16 [R1+0x24], R172 ;  /* 0x000024ac0100d387 */ /* 0x0009e20000100600 */
[----:B-1----:R-:W-:Y:S02]  /*21860*/  PRMT R145, R138, 0x5410, R140 ;  /* 0x000054108a917816 */ /* 0x002fe4000000008c */
[----:B------:R-:W-:Y:S02]  /*21870*/  @!P5 PRMT R138, R144, 0x5410, RZ ;  /* 0x00005410908ad816 */ /* 0x000fe400000000ff */
[----:B------:R-:W-:Y:S02]  /*21880*/  PRMT R144, R2, 0x5410, R0 ;  /* 0x0000541002907816 */ /* 0x000fe40000000000 */
[----:B------:R-:W-:Y:S01]  /*21890*/  ISETP.GT.U32.AND P5, PT, R182, UR8, PT ;  /* 0x00000008b6007c0c */ /* 0x000fe2000bfa4070 */
[----:B------:R1:W-:Y:S01]  /*218a0*/  STG.E.U16 desc[UR28][R218.64+0x10], R138 ;  /* 0x0000108ada007986 */ /* 0x0003e2000c10151c */
[----:B----4-:R-:W-:Y:S11]  /*218b0*/  LOP3.LUT R172, R148, 0xff, RZ, 0xc0, !PT ;  /* 0x000000ff94ac7812 */ /* 0x010ff600078ec0ff */
[----:B------:R-:W-:Y:S01]  /*218c0*/  @P5 HADD2 R249, -R137.H0_H0, -RZ.H0_H0 ;  /* 0xa00000ff89f95230 */ /* 0x000fe20000000900 */
[----:B-1----:R-:W-:Y:S01]  /*218d0*/  MUFU.EX2 R138, R202 ;  /* 0x000000ca008a7308 */ /* 0x002fe20000000800 */
[----:B--2---:R-:W-:Y:S02]  /*218e0*/  @P3 HADD2 R171, -R140.H0_H0, -RZ.H0_H0 ;  /* 0xa00000ff8cab3230 */ /* 0x004fe40000000900 */
[----:B---3--:R-:W-:Y:S03]  /*218f0*/  @P4 HADD2 R167, -R0.H0_H0, -RZ.H0_H0 ;  /* 0xa00000ff00a74230 */ /* 0x008fe60000000900 */
[----:B------:R-:W-:Y:S01]  /*21900*/  @P3 STL.S16 [R1+0x20], R171 ;  /* 0x000020ab01003387 */ /* 0x000fe20000100600 */
[----:B------:R-:W-:Y:S03]  /*21910*/  PRMT R142, R171, 0x7610, R142 ;  /* 0x00007610ab8e7816 */ /* 0x000fe6000000008e */
[----:B------:R1:W-:Y:S01]  /*21920*/  @P4 STL.S16 [R1+0x1c], R167 ;  /* 0x00001ca701004387 */ /* 0x0003e20000100600 */
[----:B------:R-:W-:Y:S02]  /*21930*/  @P3 PRMT R140, R142, 0x5410, RZ ;  /* 0x000054108e8c3816 */ /* 0x000fe400000000ff */
[----:B------:R-:W-:Y:S02]  /*21940*/  PRMT R143, R167, 0x7610, R143 ;  /* 0x00007610a78f7816 */ /* 0x000fe4000000008f */
[----:B------:R-:W-:Y:S01]  /*21950*/  ISETP.GT.U32.AND P3, PT, R181, UR8, PT ;  /* 0x00000008b5007c0c */ /* 0x000fe2000bf64070 */
[----:B------:R-:W-:Y:S01]  /*21960*/  STG.E.U16 desc[UR28][R218.64+0x12], R140 ;  /* 0x0000128cda007986 */ /* 0x000fe2000c10151c */
[----:B------:R-:W-:Y:S02]  /*21970*/  @P4 PRMT R0, R143, 0x5410, RZ ;  /* 0x000054108f004816 */ /* 0x000fe400000000ff */
[----:B------:R-:W-:Y:S01]  /*21980*/  ISETP.GT.U32.AND P4, PT, R180, UR8, PT ;  /* 0x00000008b4007c0c */ /* 0x000fe2000bf84070 */
[----:B-----5:R-:W-:Y:S02]  /*21990*/  @P1 HADD2 R170, -R2.H0_H0, -RZ.H0_H0 ;  /* 0xa00000ff02aa1230 */ /* 0x020fe40000000900 */
[----:B------:R2:W-:Y:S01]  /*219a0*/  STG.E.U16 desc[UR28][R150.64+0x12], R0 ;  /* 0x0000120096007986 */ /* 0x0005e2000c10151c */
[----:B------:R-:W-:Y:S02]  /*219b0*/  PRMT R181, R182, 0x5410, R181 ;  /* 0x00005410b6b57816 */ /* 0x000fe400000000b5 */
[----:B------:R-:W-:Y:S01]  /*219c0*/  PRMT R180, R149, 0x5410, R180 ;  /* 0x0000541095b47816 */ /* 0x000fe200000000b4 */
[----:B------:R-:W-:Y:S01]  /*219d0*/  @P1 STL.S16 [R1+0x4], R170 ;  /* 0x000004aa01001387 */ /* 0x000fe20000100600 */
[----:B------:R-:W-:Y:S01]  /*219e0*/  PRMT R152, R170, 0x7610, R152 ;  /* 0x00007610aa987816 */ /* 0x000fe20000000098 */
[----:B------:R-:W-:Y:S01]  /*219f0*/  @P3 HADD2 R248, -R136.H0_H0, -RZ.H0_H0 ;  /* 0xa00000ff88f83230 */ /* 0x000fe20000000900 */
[----:B------:R-:W-:Y:S01]  /*21a00*/  PRMT R149, R164, 0x5410, R191 ;  /* 0x00005410a4957816 */ /* 0x000fe200000000bf */
[----:B------:R-:W3:Y:S01]  /*21a10*/  LDL R175, [R1+0x38] ;  /* 0x0000380001af7983 */ /* 0x000ee20000100800 */
[----:B------:R-:W-:Y:S01]  /*21a20*/  @P1 PRMT R2, R152, 0x5410, RZ ;  /* 0x0000541098021816 */ /* 0x000fe200000000ff */
[----:B------:R-:W-:Y:S01]  /*21a30*/  @P4 HADD2 R250, -R141.H0_H0, -RZ.H0_H0 ;  /* 0xa00000ff8dfa4230 */ /* 0x000fe20000000900 */
[----:B------:R-:W-:Y:S01]  /*21a40*/  PRMT R152, R137, 0x5410, R136 ;  /* 0x0000541089987816 */ /* 0x000fe20000000088 */
[----:B------:R4:W5:Y:S01]  /*21a50*/  LDL.S16 R188, [R1] ;  /* 0x0000000001bc7983 */ /* 0x0009620000100600 */
[----:B-1----:R-:W-:Y:S01]  /*21a60*/  IMAD.WIDE.U32 R166, R230, -0x2daee0ad, RZ ;  /* 0xd2511f53e6a67825 */ /* 0x002fe200078e00ff */
[----:B------:R-:W-:Y:S02]  /*21a70*/  @P5 PRMT R137, R249, 0x5410, RZ ;  /* 0x00005410f9895816 */ /* 0x000fe400000000ff */
[----:B------:R1:W-:Y:S01]  /*21a80*/  STG.E.U16 desc[UR28][R150.64+0x10], R2 ;  /* 0x0000100296007986 */ /* 0x0003e2000c10151c */
[----:B------:R-:W-:Y:S02]  /*21a90*/  @P4 PRMT R141, R250, 0x5410, RZ ;  /* 0x00005410fa8d4816 */ /* 0x000fe400000000ff */
[----:B------:R-:W-:Y:S02]  /*21aa0*/  LOP3.LUT R142, R232, UR7, R167, 0x96, !PT ;  /* 0x00000007e88e7c12 */ /* 0x000fe4000f8e96a7 */
[----:B------:R-:W-:Y:S02]  /*21ab0*/  @P3 PRMT R136, R248, 0x5410, RZ ;  /* 0x00005410f8883816 */ /* 0x000fe400000000ff */
[----:B------:R-:W-:Y:S02]  /*21ac0*/  LOP3.LUT R143, R142, 0xffff, RZ, 0xc0, !PT ;  /* 0x0000ffff8e8f7812 */ /* 0x000fe400078ec0ff */
[----:B------:R-:W-:Y:S02]  /*21ad0*/  ISETP.LE.U32.AND P4, PT, R172, UR8, PT ;  /* 0x00000008ac007c0c */ /* 0x000fe4000bf83070 */
[----:B------:R-:W-:Y:S02]  /*21ae0*/  SHF.R.U32.HI R182, RZ, 0x8, R143 ;  /* 0x00000008ffb67819 */ /* 0x000fe4000001168f */
[----:B------:R-:W4:Y:S01]  /*21af0*/  MUFU.EX2 R143, R201 ;  /* 0x000000c9008f7308 */ /* 0x000f220000000800 */
[----:B--2---:R-:W-:Y:S02]  /*21b00*/  PRMT R0, R148, 0x7632, R0 ;  /* 0x0000763294007816 */ /* 0x004fe40000000000 */
[----:B------:R-:W-:Y:S02]  /*21b10*/  LOP3.LUT R140, R182, 0xffff, RZ, 0xc0, !PT ;  /* 0x0000ffffb68c7812 */ /* 0x000fe400078ec0ff */
[----:B------:R-:W-:Y:S02]  /*21b20*/  LOP3.LUT R171, R0, 0xff, RZ, 0xc0, !PT ;  /* 0x000000ff00ab7812 */ /* 0x000fe400078ec0ff */
[----:B------:R-:W-:Y:S02]  /*21b30*/  ISETP.LE.U32.AND P1, PT, R140, UR8, PT ;  /* 0x000000088c007c0c */ /* 0x000fe4000bf23070 */
[----:B------:R-:W-:Y:S01]  /*21b40*/  ISETP.LE.U32.AND P5, PT, R171, UR8, PT ;  /* 0x00000008ab007c0c */ /* 0x000fe2000bfa3070 */
[----:B------:R-:W-:Y:S01]  /*21b50*/  @!P4 HADD2 R247, -R3.H0_H0, -RZ.H0_H0 ;  /* 0xa00000ff03f7c230 */ /* 0x000fe20000000900 */
[----:B------:R-:W-:Y:S02]  /*21b60*/  LOP3.LUT R176, R142, 0xff, RZ, 0xc0, !PT ;  /* 0x000000ff8eb07812 */ /* 0x000fe400078ec0ff */
[----:B------:R-:W-:Y:S01]  /*21b70*/  SHF.R.U32.HI R177, RZ, 0x18, R142 ;  /* 0x00000018ffb17819 */ /* 0x000fe2000001168e */
[----:B-1----:R-:W-:Y:S04]  /*21b80*/  IMAD.WIDE R150, R187, 0x70, R150 ;  /* 0x00000070bb967825 */ /* 0x002fe800078e0296 */
[----:B----4-:R-:W-:Y:S01]  /*21b90*/  FADD.FTZ R0, R143, R163 ;  /* 0x000000a38f007221 */ /* 0x010fe20000010000 */
[C---:B------:R-:W-:Y:S01]  /*21ba0*/  PRMT R2, R3.reuse, 0x7632, R2 ;  /* 0x0000763203027816 */ /* 0x040fe20000000002 */
[----:B------:R1:W-:Y:S02]  /*21bb0*/  STG.E.U16 desc[UR28][R150.64+0x10], R139 ;  /* 0x0000108b96007986 */ /* 0x0003e4000c10151c */
[--C-:B------:R-:W-:Y:S01]  /*21bc0*/  FADD.FTZ R140, R138, R0.reuse ;  /* 0x000000008a8c7221 */ /* 0x100fe20000010000 */
[----:B------:R-:W-:Y:S01]  /*21bd0*/  PRMT R0, R168, 0x7610, R0 ;  /* 0x00007610a8007816 */ /* 0x000fe20000000000 */
[----:B------:R-:W-:Y:S01]  /*21be0*/  @!P0 HADD2 R246, -R2.H0_H0, -RZ.H0_H0 ;  /* 0xa00000ff02f68230 */ /* 0x000fe20000000900 */
[----:B------:R-:W-:Y:S01]  /*21bf0*/  STG.E.U16 desc[UR28][R150.64+0x12], R141 ;  /* 0x0000128d96007986 */ /* 0x000fe2000c10151c */
[----:B------:R-:W-:Y:S02]  /*21c00*/  F2FP.F16.F32.PACK_AB R167, R138, R143 ;  /* 0x0000008f8aa7723e */ /* 0x000fe400000000ff */
[----:B------:R-:W-:Y:S01]  /*21c10*/  PRMT R163, R3, 0x5410, R2 ;  /* 0x0000541003a37816 */ /* 0x000fe20000000002 */
[----:B------:R-:W-:Y:S01]  /*21c20*/  STG.E.U16 desc[UR28][R222.64+0x10], R137 ;  /* 0x00001089de007986 */ /* 0x000fe2000c10151c */
[----:B------:R-:W-:Y:S01]  /*21c30*/  @!P0 PRMT R2, R246, 0x5410, RZ ;  /* 0x00005410f6028816 */ /* 0x000fe200000000ff */
[----:B------:R-:W-:Y:S01]  /*21c40*/  @!P5 HADD2 R245, -R0.H0_H0, -RZ.H0_H0 ;  /* 0xa00000ff00f5d230 */ /* 0x000fe20000000900 */
[----:B------:R-:W-:Y:S01]  /*21c50*/  PRMT R138, R168, 0x7632, R138 ;  /* 0x00007632a88a7816 */ /* 0x000fe2000000008a */
[----:B------:R2:W-:Y:S01]  /*21c60*/  STG.E.U16 desc[UR28][R222.64+0x12], R136 ;  /* 0x00001288de007986 */ /* 0x0005e2000c10151c */
[----:B------:R-:W-:Y:S02]  /*21c70*/  @!P4 PRMT R3, R247, 0x5410, RZ ;  /* 0x00005410f703c816 */ /* 0x000fe400000000ff */
[----:B------:R-:W-:Y:S01]  /*21c80*/  PRMT R169, R0, 0x5410, R138 ;  /* 0x0000541000a97816 */ /* 0x000fe2000000008a */
[----:B------:R4:W-:Y:S01]  /*21c90*/  STG.E.U16 desc[UR28][R218.64+0x22], R2 ;  /* 0x00002202da007986 */ /* 0x0009e2000c10151c */
[----:B------:R-:W-:Y:S02]  /*21ca0*/  @!P5 PRMT R0, R245, 0x5410, RZ ;  /* 0x00005410f500d816 */ /* 0x000fe400000000ff */
[----:B------:R-:W-:Y:S01]  /*21cb0*/  ISETP.LE.U32.AND P4, PT, R173, UR8, PT ;  /* 0x00000008ad007c0c */ /* 0x000fe2000bf83070 */
[----:B------:R4:W-:Y:S01]  /*21cc0*/  STG.E.U16 desc[UR28][R218.64+0x20], R3 ;  /* 0x00002003da007986 */ /* 0x0009e2000c10151c */
[----:B------:R-:W-:Y:S02]  /*21cd0*/  ISETP.LE.U32.AND P0, PT, R176, UR8, PT ;  /* 0x00000008b0007c0c */ /* 0x000fe4000bf03070 */
[----:B------:R-:W-:Y:S01]  /*21ce0*/  ISETP.LE.U32.AND P5, PT, R177, UR8, PT ;  /* 0x00000008b1007c0c */ /* 0x000fe2000bfa3070 */
[----:B------:R-:W-:Y:S01]  /*21cf0*/  STL [R1+0x58], R140 ;  /* 0x0000588c01007387 */ /* 0x000fe20000100800 */
[----:B------:R-:W-:Y:S02]  /*21d00*/  PRMT R172, R172, 0x5410, R183 ;  /* 0x00005410acac7816 */ /* 0x000fe400000000b7 */
[----:B-1----:R-:W-:Y:S02]  /*21d10*/  PRMT R139, R142, 0x7632, R139 ;  /* 0x000076328e8b7816 */ /* 0x002fe4000000008b */
[----:B------:R-:W1:Y:S01]  /*21d20*/  LDSM.16.MT88.4 R140, [R207+0xa000] ;  /* 0x00a00000cf8c783b */ /* 0x000e620000004200 */
[----:B------:R-:W-:Y:S02]  /*21d30*/  PRMT R176, R176, 0x5410, R182 ;  /* 0x00005410b0b07816 */ /* 0x000fe400000000b6 */
[----:B------:R-:W-:Y:S01]  /*21d40*/  @!P4 HADD2 R240, -R138.H0_H0, -RZ.H0_H0 ;  /* 0xa00000ff8af0c230 */ /* 0x000fe20000000900 */
[----:B------:R-:W-:Y:S02]  /*21d50*/  LOP3.LUT R170, R139, 0xff, RZ, 0xc0, !PT ;  /* 0x000000ff8baa7812 */ /* 0x000fe400078ec0ff */
[----:B------:R-:W-:Y:S01]  /*21d60*/  LOP3.LUT R139, R186, 0xff00ff, RZ, 0xc0, !PT ;  /* 0x00ff00ffba8b7812 */ /* 0x000fe200078ec0ff */
[----:B------:R-:W-:Y:S01]  /*21d70*/  @!P5 HADD2 R252, -R161.H1_H1, -RZ.H0_H0 ;  /* 0xa00000ffa1fcd230 */ /* 0x000fe20000000d00 */
[----:B------:R-:W-:Y:S01]  /*21d80*/  @!P4 PRMT R138, R240, 0x5410, RZ ;  /* 0x00005410f08ac816 */ /* 0x000fe200000000ff */
[C---:B--2---:R-:W-:Y:S01]  /*21d90*/  IMAD.WIDE R136, R187.reuse, -0x70, R150 ;  /* 0xffffff90bb887825 */ /* 0x044fe200078e0296 */
[----:B------:R-:W-:Y:S02]  /*21da0*/  ISETP.LE.U32.AND P3, PT, R170, UR8, PT ;  /* 0x00000008aa007c0c */ /* 0x000fe4000bf63070 */
[--C-:B------:R-:W-:Y:S02]  /*21db0*/  HSET2.LE.AND R139, R139, R221.reuse, PT ;  /* 0x000000dd8b8b7233 */ /* 0x100fe40003803000 */
[----:B------:R2:W-:Y:S01]  /*21dc0*/  STG.E.U16 desc[UR28][R136.64+0x20], R0 ;  /* 0x0000200088007986 */ /* 0x0005e2000c10151c */
[----:B----4-:R-:W-:Y:S01]  /*21dd0*/  PRMT R2, R178, 0x7610, R2 ;  /* 0x00007610b2027816 */ /* 0x010fe20000000002 */
[----:B------:R-:W-:Y:S01]  /*21de0*/  IMAD.WIDE R164, R187, 0x70, R136 ;  /* 0x00000070bba47825 */ /* 0x000fe200078e0288 */
[----:B------:R-:W-:Y:S01]  /*21df0*/  LOP3.LUT R139, R144, R139, RZ, 0xc0, !PT ;  /* 0x0000008b908b7212 */ /* 0x000fe200078ec0ff */
[----:B------:R4:W-:Y:S01]  /*21e00*/  STG.E.U16 desc[UR28][R136.64+0x22], R138 ;  /* 0x0000228a88007986 */ /* 0x0009e2000c10151c */
[--C-:B------:R-:W-:Y:S01]  /*21e10*/  HSET2.LE.AND R144, R157, R221.reuse, PT ;  /* 0x000000dd9d907233 */ /* 0x100fe20003803000 */
[----:B------:R-:W-:Y:S02]  /*21e20*/  @!P0 HADD2 R243, -R2.H0_H0, -RZ.H0_H0 ;  /* 0xa00000ff02f38230 */ /* 0x000fe40000000900 */
[----:B------:R-:W-:Y:S01]  /*21e30*/  IMAD.MOV.U32 R3, RZ, RZ, R162 ;  /* 0x000000ffff037224 */ /* 0x000fe200078e00a2 */
[----:B------:R-:W-:Y:S01]  /*21e40*/  PRMT R173, R171, 0x5410, R173 ;  /* 0x00005410abad7816 */ /* 0x000fe200000000ad */
[----:B------:R-:W-:Y:S01]  /*21e50*/  @!P3 HADD2 R241, -R161.H0_H0, -RZ.H0_H0 ;  /* 0xa00000ffa1f1b230 */ /* 0x000fe20000000900 */
[----:B------:R-:W-:Y:S02]  /*21e60*/  LOP3.LUT R144, R155, R144, RZ, 0xc0, !PT ;  /* 0x000000909b907212 */ /* 0x000fe400078ec0ff */
[----:B------:R-:W-:Y:S02]  /*21e70*/  LOP3.LUT R184, R3, 0xff, RZ, 0xc0, !PT ;  /* 0x000000ff03b87812 */ /* 0x000fe400078ec0ff */
[----:B------:R-:W-:Y:S02]  /*21e80*/  PRMT R3, R161, 0x7632, R3 ;  /* 0x00007632a1037816 */ /* 0x000fe40000000003 */
[----:B------:R-:W-:Y:S02]  /*21e90*/  @!P5 PRMT R3, R252, 0x5410, RZ ;  /* 0x00005410fc03d816 */ /* 0x000fe400000000ff */
[----:B------:R-:W-:Y:S02]  /*21ea0*/  ISETP.LE.U32.AND P4, PT, R184, UR8, PT ;  /* 0x00000008b8007c0c */ /* 0x000fe4000bf83070 */
[--C-:B------:R-:W-:Y:S02]  /*21eb0*/  HSET2.LE.AND R172, R172, R221.reuse, PT ;  /* 0x000000ddacac7233 */ /* 0x100fe40003803000 */
[--C-:B------:R-:W-:Y:S02]  /*21ec0*/  HSET2.LE.AND R173, R173, R221.reuse, PT ;  /* 0x000000ddadad7233 */ /* 0x100fe40003803000 */
[----:B------:R-:W-:Y:S02]  /*21ed0*/  PRMT R177, R170, 0x5410, R177 ;  /* 0x00005410aab17816 */ /* 0x000fe400000000b1 */
[----:B------:R-:W-:Y:S02]  /*21ee0*/  LOP3.LUT R172, R163, R172, RZ, 0xc0, !PT ;  /* 0x000000aca3ac7212 */ /* 0x000fe400078ec0ff */
[----:B--2---:R-:W-:Y:S02]  /*21ef0*/  PRMT R0, R178, 0x7632, R0 ;  /* 0x00007632b2007816 */ /* 0x004fe40000000000 */
[----:B------:R-:W-:Y:S02]  /*21f00*/  PRMT R178, R166, 0x7771, RZ ;  /* 0x00007771a6b27816 */ /* 0x000fe400000000ff */
[----:B------:R-:W-:Y:S01]  /*21f10*/  PRMT R208, R2, 0x5410, R0 ;  /* 0x0000541002d07816 */ /* 0x000fe20000000000 */
[----:B------:R-:W-:Y:S01]  /*21f20*/  @!P1 HADD2 R242, -R0.H0_H0, -RZ.H0_H0 ;  /* 0xa00000ff00f29230 */ /* 0x000fe20000000900 */
[----:B------:R-:W-:Y:S02]  /*21f30*/  @!P0 PRMT R2, R243, 0x5410, RZ ;  /* 0x00005410f3028816 */ /* 0x000fe400000000ff */
[--C-:B----4-:R-:W-:Y:S02]  /*21f40*/  HSET2.LE.AND R137, R156, R221.reuse, PT ;  /* 0x000000dd9c897233 */ /* 0x110fe40003803000 */
[--C-:B------:R-:W-:Y:S01]  /*21f50*/  HSET2.LE.AND R136, R149, R221.reuse, PT ;  /* 0x000000dd95887233 */ /* 0x100fe20003803000 */
[----:B------:R2:W-:Y:S01]  /*21f60*/  STG.E.U16 desc[UR28][R164.64+0x20], R2 ;  /* 0x00002002a4007986 */ /* 0x0005e2000c10151c */
[--C-:B------:R-:W-:Y:S02]  /*21f70*/  HSET2.LE.AND R138, R174, R221.reuse, PT ;  /* 0x000000ddae8a7233 */ /* 0x100fe40003803000 */
[----:B------:R-:W-:Y:S01]  /*21f80*/  LOP3.LUT R137, R147, R137, RZ, 0xc0, !PT ;  /* 0x0000008993897212 */ /* 0x000fe200078ec0ff */
[----:B------:R-:W4:Y:S01]  /*21f90*/  LDSM.16.MT88.4 R148, [R211+0xa000] ;  /* 0x00a00000d394783b */ /* 0x000f220000004200 */
[----:B------:R-:W-:Y:S02]  /*21fa0*/  LOP3.LUT R147, R181, 0xff00ff, RZ, 0xc0, !PT ;  /* 0x00ff00ffb5937812 */ /* 0x000fe400078ec0ff */
[----:B------:R-:W-:Y:S02]  /*21fb0*/  LOP3.LUT R136, R146, R136, RZ, 0xc0, !PT ;  /* 0x0000008892887212 */ /* 0x000fe400078ec0ff */
[----:B------:R-:W-:Y:S02]  /*21fc0*/  LOP3.LUT R138, R145, R138, RZ, 0xc0, !PT ;  /* 0x0000008a918a7212 */ /* 0x000fe400078ec0ff */
[--C-:B------:R-:W-:Y:S02]  /*21fd0*/  HSET2.LE.AND R145, R158, R221.reuse, PT ;  /* 0x000000dd9e917233 */ /* 0x100fe40003803000 */
[--C-:B------:R-:W-:Y:S02]  /*21fe0*/  HSET2.LE.AND R146, R180, R221.reuse, PT ;  /* 0x000000ddb4927233 */ /* 0x100fe40003803000 */
[--C-:B------:R-:W-:Y:S01]  /*21ff0*/  HSET2.LE.AND R147, R147, R221.reuse, PT ;  /* 0x000000dd93937233 */ /* 0x100fe20003803000 */
[-C--:B-1----:R-:W-:Y:S01]  /*22000*/  HMMA.16816.F32 R4, R136, R140.reuse, R4 ;  /* 0x0000008c8804723c */ /* 0x082fe20000001804 */
[----:B------:R-:W-:Y:S04]  /*22010*/  LDSM.16.MT88.4 R180, [R211+0xa800] ;  /* 0x00a80000d3b4783b */ /* 0x000fe80000004200 */
[----:B------:R-:W-:Y:S02]  /*22020*/  @!P1 PRMT R0, R242, 0x5410, RZ ;  /* 0x00005410f2009816 */ /* 0x000fe400000000ff */
[----:B------:R-:W-:Y:S02]  /*22030*/  LOP3.LUT R145, R154, R145, RZ, 0xc0, !PT ;  /* 0x000000919a917212 */ /* 0x000fe400078ec0ff */
[----:B------:R-:W-:Y:S01]  /*22040*/  LOP3.LUT R146, R153, R146, RZ, 0xc0, !PT ;  /* 0x0000009299927212 */ /* 0x000fe200078ec0ff */
[----:B------:R1:W-:Y:S01]  /*22050*/  STG.E.U16 desc[UR28][R164.64+0x22], R0 ;  /* 0x00002200a4007986 */ /* 0x0003e2000c10151c */
[----:B------:R-:W-:Y:S02]  /*22060*/  LOP3.LUT R147, R152, R147, RZ, 0xc0, !PT ;  /* 0x0000009398937212 */ /* 0x000fe400078ec0ff */
[----:B--2---:R-:W-:Y:S01]  /*22070*/  PRMT R2, R161, 0x7610, R2 ;  /* 0x00007610a1027816 */ /* 0x004fe20000000002 */
[----:B------:R-:W-:Y:S01]  /*22080*/  STG.E.U16 desc[UR28][R222.64+0x22], R3 ;  /* 0x00002203de007986 */ /* 0x000fe2000c10151c */
[----:B------:R-:W-:Y:S02]  /*22090*/  @!P3 PRMT R2, R241, 0x5410, RZ ;  /* 0x00005410f102b816 */ /* 0x000fe400000000ff */
[----:B------:R-:W-:Y:S01]  /*220a0*/  ISETP.GT.U32.AND P0, PT, R185, UR8, PT ;  /* 0x00000008b9007c0c */ /* 0x000fe2000bf04070 */
[C---:B------:R-:W-:Y:S02]  /*220b0*/  HMMA.16816.F32 R8, R144.reuse, R140, R8 ;  /* 0x0000008c9008723c */ /* 0x040fe40000001808 */
[----:B------:R2:W-:Y:S02]  /*220c0*/  STG.E.U16 desc[UR28][R222.64+0x20], R2 ;  /* 0x00002002de007986 */ /* 0x0005e4000c10151c */
[----:B------:R-:W-:Y:S02]  /*220d0*/  PRMT R174, R162, 0x7772, RZ ;  /* 0x00007772a2ae7816 */ /* 0x000fe400000000ff */
[----:B------:R-:W-:Y:S02]  /*220e0*/  ISETP.GT.U32.AND P3, PT, R178, UR8, PT ;  /* 0x00000008b2007c0c */ /* 0x000fe4000bf64070 */
[-C--:B------:R-:W-:Y:S03]  /*220f0*/  HMMA.16816.F32 R12, R144, R142.reuse, R12 ;  /* 0x0000008e900c723c */ /* 0x080fe6000000180c */
[----:B------:R-:W-:Y:S02]  /*22100*/  LOP3.LUT R173, R169, R173, RZ, 0xc0, !PT ;  /* 0x000000ada9ad7212 */ /* 0x000fe400078ec0ff */
[--C-:B------:R-:W-:Y:S02]  /*22110*/  HSET2.LE.AND R177, R177, R221.reuse, PT ;  /* 0x000000ddb1b17233 */ /* 0x100fe40003803000 */
[--C-:B------:R-:W-:Y:S01]  /*22120*/  HSET2.LE.AND R176, R176, R221.reuse, PT ;  /* 0x000000ddb0b07233 */ /* 0x100fe20003803000 */
[C---:B------:R-:W-:Y:S04]  /*22130*/  HMMA.16816.F32 R16, R136.reuse, R142, R16 ;  /* 0x0000008e8810723c */ /* 0x040fe80000001810 */
[----:B-1----:R-:W-:Y:S01]  /*22140*/  PRMT R0, R159, 0x7610, R0 ;  /* 0x000076109f007816 */ /* 0x002fe20000000000 */
[----:B------:R-:W-:Y:S04]  /*22150*/  IMAD.WIDE R164, R187, -0x70, R164 ;  /* 0xffffff90bba47825 */ /* 0x000fe800078e02a4 */
[----:B------:R-:W-:Y:S01]  /*22160*/  @P3 HADD2 R237, -R160.H1_H1, -RZ.H0_H0 ;  /* 0xa00000ffa0ed3230 */ /* 0x000fe20000000d00 */
[-C--:B----4-:R-:W-:Y:S03]  /*22170*/  HMMA.16816.F32 R20, R136, R148.reuse, R20 ;  /* 0x000000948814723c */ /* 0x090fe60000001814 */
[----:B------:R-:W-:Y:S01]  /*22180*/  @!P4 HADD2 R251, -R0.H0_H0, -RZ.H0_H0 ;  /* 0xa00000ff00fbc230 */ /* 0x000fe20000000900 */
[----:B------:R-:W-:Y:S02]  /*22190*/  LOP3.LUT R177, R161, R177, RZ, 0xc0, !PT ;  /* 0x000000b1a1b17212 */ /* 0x000fe400078ec0ff */
[----:B--2---:R-:W-:Y:S02]  /*221a0*/  PRMT R2, R159, 0x7632, R2 ;  /* 0x000076329f027816 */ /* 0x004fe40000000002 */
[C---:B------:R-:W-:Y:S04]  /*221b0*/  HMMA.16816.F32 R24, R144.reuse, R148, R24 ;  /* 0x000000949018723c */ /* 0x040fe80000001818 */
[----:B------:R-:W-:Y:S01]  /*221c0*/  PRMT R168, R0, 0x5410, R2 ;  /* 0x0000541000a87816 */ /* 0x000fe20000000002 */
[----:B------:R-:W-:Y:S01]  /*221d0*/  @P0 HADD2 R239, -R2.H0_H0, -RZ.H0_H0 ;  /* 0xa00000ff02ef0230 */ /* 0x000fe20000000900 */
[----:B------:R-:W-:Y:S02]  /*221e0*/  @!P4 PRMT R0, R251, 0x5410, RZ ;  /* 0x00005410fb00c816 */ /* 0x000fe400000000ff */
[-C--:B------:R-:W-:Y:S03]  /*221f0*/  HMMA.16816.F32 R28, R144, R150.reuse, R28 ;  /* 0x00000096901c723c */ /* 0x080fe6000000181c */
[----:B------:R1:W-:Y:S01]  /*22200*/  STG.E.U16 desc[UR28][R218.64+0x30], R0 ;  /* 0x00003000da007986 */ /* 0x0003e2000c10151c */
[----:B------:R-:W-:Y:S02]  /*22210*/  @P0 PRMT R2, R239, 0x5410, RZ ;  /* 0x00005410ef020816 */ /* 0x000fe400000000ff */
[----:B------:R-:W-:Y:S02]  /*22220*/  ISETP.GT.U32.AND P0, PT, R174, UR8, PT ;  /* 0x00000008ae007c0c */ /* 0x000fe4000bf04070 */
[C---:B------:R-:W-:Y:S01]  /*22230*/  HMMA.16816.F32 R32, R136.reuse, R150, R32 ;  /* 0x000000968820723c */ /* 0x040fe20000001820 */
[----:B------:R2:W-:Y:S03]  /*22240*/  STG.E.U16 desc[UR28][R218.64+0x32], R2 ;  /* 0x00003202da007986 */ /* 0x0005e6000c10151c */
[----:B------:R-:W-:Y:S01]  /*22250*/  LOP3.LUT R176, R208, R176, RZ, 0xc0, !PT ;  /* 0x000000b0d0b07212 */ /* 0x000fe200078ec0ff */
[----:B------:R-:W-:Y:S01]  /*22260*/  LDSM.16.MT88.4 R148, [R211+0xb000] ;  /* 0x00b00000d394783b */ /* 0x000fe20000004200 */
[C---:B-1----:R-:W-:Y:S02]  /*22270*/  PRMT R0, R167.reuse, 0x7610, R0 ;  /* 0x00007610a7007816 */ /* 0x042fe40000000000 */
[----:B--2---:R-:W-:Y:S01]  /*22280*/  PRMT R2, R167, 0x7632, R2 ;  /* 0x00007632a7027816 */ /* 0x004fe20000000002 */
[----:B---3--:R-:W-:Y:S01]  /*22290*/  @P2 VIADD R200, R175, 0xffffffc0 ;  /* 0xffffffc0afc82836 */ /* 0x008fe20000000000 */
[----:B------:R-:W-:Y:S02]  /*222a0*/  PRMT R175, R162, 0x7773, RZ ;  /* 0x00007773a2af7816 */ /* 0x000fe400000000ff */
[----:B------:R-:W-:Y:S01]  /*222b0*/  PRMT R162, R0, 0x5410, R2 ;  /* 0x0000541000a27816 */ /* 0x000fe20000000002 */
[----:B------:R-:W-:Y:S01]  /*222c0*/  IMAD.IADD R3, R209, 0x1, R200 ;  /* 0x00000001d1037824 */ /* 0x000fe200078e02c8 */
[----:B------:R-:W1:Y:S01]  /*222d0*/  LDSM.16.MT88.4 R152, [R200] ;  /* 0x00000000c898783b */ /* 0x000e620000004200 */
[----:B-----5:R-:W-:Y:S05]  /*222e0*/  @P0 HADD2 R188, -R0.H0_H0, -RZ.H0_H0 ;  /* 0xa00000ff00bc0230 */ /* 0x020fea0000000900 */
[----:B------:R-:W-:Y:S02]  /*222f0*/  PRMT R140, R188, 0x7610, R140 ;  /* 0x00007610bc8c7816 */ /* 0x000fe4000000008c */
[----:B------:R-:W2:Y:S02]  /*22300*/  LDSM.16.MT88.4 R156, [R3] ;  /* 0x00000000039c783b */ /* 0x000ea40000004200 */
[----:B------:R-:W-:Y:S06]  /*22310*/  @P0 PRMT R0, R140, 0x5410, RZ ;  /* 0x000054108c000816 */ /* 0x000fec00000000ff */
[----:B------:R-:W3:Y:S08]  /*22320*/  LDSM.16.MT88.4 R140, [R207+0xb000] ;  /* 0x00b00000cf8c783b */ /* 0x000ef00000004200 */
[----:B------:R4:W-:Y:S04]  /*22330*/  STG.E.U16 desc[UR28][R164.64+0x30], R0 ;  /* 0x00003000a4007986 */ /* 0x0009e8000c10151c */
[----:B------:R-:W-:Y:S01]  /*22340*/  @P0 STL.S16 [R1], R188 ;  /* 0x000000bc01000387 */ /* 0x000fe20000100600 */
[----:B------:R-:W-:Y:S02]  /*22350*/  ISETP.GT.U32.AND P0, PT, R175, UR8, PT ;  /* 0x00000008af007c0c */ /* 0x000fe4000bf04070 */
[----:B------:R-:W-:Y:S01]  /*22360*/  PRMT R175, R174, 0x5410, R175 ;  /* 0x00005410aeaf7816 */ /* 0x000fe200000000af */
[----:B------:R-:W-:Y:S01]  /*22370*/  LDSM.16.MT88.4 R188, [R3+0x800] ;  /* 0x0008000003bc783b */ /* 0x000fe20000004200 */
[----:B------:R-:W-:Y:S02]  /*22380*/  PRMT R174, R184, 0x5410, R185 ;  /* 0x00005410b8ae7816 */ /* 0x000fe400000000b9 */
[----:B------:R-:W-:Y:S03]  /*22390*/  LOP3.LUT R175, R175, 0xff00ff, RZ, 0xc0, !PT ;  /* 0x00ff00ffafaf7812 */ /* 0x000fe600078ec0ff */
[--C-:B------:R-:W-:Y:S01]  /*223a0*/  HSET2.LE.AND R174, R174, R221.reuse, PT ;  /* 0x000000ddaeae7233 */ /* 0x100fe20003803000 */
[-C--:B-1----:R-:W-:Y:S03]  /*223b0*/  HMMA.16816.F32 R36, R136, R152.reuse, R36 ;  /* 0x000000988824723c */ /* 0x082fe60000001824 */
[----:B------:R-:W-:Y:S01]  /*223c0*/  @P0 HADD2 R238, -R2.H0_H0, -RZ.H0_H0 ;  /* 0xa00000ff02ee0230 */ /* 0x000fe20000000900 */
[--C-:B------:R-:W-:Y:S02]  /*223d0*/  HSET2.LE.AND R175, R175, R221.reuse, PT ;  /* 0x000000ddafaf7233 */ /* 0x100fe40003803000 */
[----:B------:R-:W-:Y:S02]  /*223e0*/  LOP3.LUT R174, R168, R174, RZ, 0xc0, !PT ;  /* 0x000000aea8ae7212 */ /* 0x000fe400078ec0ff */
[C---:B------:R-:W-:Y:S04]  /*223f0*/  HMMA.16816.F32 R40, R144.reuse, R152, R40 ;  /* 0x000000989028723c */ /* 0x040fe80000001828 */
[----:B------:R-:W-:Y:S01]  /*22400*/  @P0 PRMT R2, R238, 0x5410, RZ ;  /* 0x00005410ee020816 */ /* 0x000fe200000000ff */
[----:B----4-:R-:W-:Y:S01]  /*22410*/  IMAD.MOV.U32 R0, RZ, RZ, R166 ;  /* 0x000000ffff007224 */ /* 0x010fe200078e00a6 */
[----:B------:R-:W-:Y:S02]  /*22420*/  LOP3.LUT R175, R162, R175, RZ, 0xc0, !PT ;  /* 0x000000afa2af7212 */ /* 0x000fe400078ec0ff */
[-C--:B------:R-:W-:Y:S01]  /*22430*/  HMMA.16816.F32 R44, R144, R154.reuse, R44 ;  /* 0x0000009a902c723c */ /* 0x080fe2000000182c */
[----:B------:R1:W-:Y:S02]  /*22440*/  STG.E.U16 desc[UR28][R164.64+0x32], R2 ;  /* 0x00003202a4007986 */ /* 0x0003e4000c10151c */
[----:B------:R-:W-:Y:S02]  /*22450*/  LOP3.LUT R167, R0, 0xff, RZ, 0xc0, !PT ;  /* 0x000000ff00a77812 */ /* 0x000fe400078ec0ff */
[----:B------:R-:W-:Y:S02]  /*22460*/  PRMT R0, R160, 0x7610, R0 ;  /* 0x00007610a0007816 */ /* 0x000fe40000000000 */
[C---:B------:R-:W-:Y:S01]  /*22470*/  ISETP.LE.U32.AND P0, PT, R167.reuse, UR8, PT ;  /* 0x00000008a7007c0c */ /* 0x040fe2000bf03070 */
[C---:B------:R-:W-:Y:S01]  /*22480*/  HMMA.16816.F32 R48, R136.reuse, R154, R48 ;  /* 0x0000009a8830723c */ /* 0x040fe20000001830 */
[----:B------:R-:W4:Y:S03]  /*22490*/  LDSM.16.MT88.4 R152, [R200+0x1000] ;  /* 0x00100000c898783b */ /* 0x000f260000004200 */
[----:B------:R-:W-:Y:S04]  /*224a0*/  PRMT R178, R167, 0x5410, R178 ;  /* 0x00005410a7b27816 */ /* 0x000fe800000000b2 */
[-C--:B--2---:R-:W-:Y:S03]  /*224b0*/  HMMA.16816.F32 R52, R136, R156.reuse, R52 ;  /* 0x0000009c8834723c */ /* 0x084fe60000001834 */
[--C-:B------:R-:W-:Y:S01]  /*224c0*/  HSET2.LE.AND R178, R178, R221.reuse, PT ;  /* 0x000000ddb2b27233 */ /* 0x100fe20003803000 */
[----:B------:R-:W-:Y:S04]  /*224d0*/  @!P0 HADD2 R244, -R160.H0_H0, -RZ.H0_H0 ;  /* 0xa00000ffa0f48230 */ /* 0x000fe80000000900 */
[C---:B------:R-:W-:Y:S04]  /*224e0*/  HMMA.16816.F32 R56, R144.reuse, R156, R56 ;  /* 0x0000009c9038723c */ /* 0x040fe80000001838 */
[----:B------:R-:W-:Y:S02]  /*224f0*/  @!P0 PRMT R0, R244, 0x5410, RZ ;  /* 0x00005410f4008816 */ /* 0x000fe400000000ff */
[----:B-1----:R-:W-:Y:S02]  /*22500*/  PRMT R2, R166, 0x7772, RZ ;  /* 0x00007772a6027816 */ /* 0x002fe400000000ff */
[-C--:B------:R-:W-:Y:S03]  /*22510*/  HMMA.16816.F32 R60, R144, R158.reuse, R60 ;  /* 0x0000009e903c723c */ /* 0x080fe6000000183c */
[----:B------:R-:W-:Y:S02]  /*22520*/  ISETP.GT.U32.AND P1, PT, R2, UR8, PT ;  /* 0x0000000802007c0c */ /* 0x000fe4000bf24070 */
[----:B------:R-:W-:Y:S03]  /*22530*/  LOP3.LUT R178, R160, R178, RZ, 0xc0, !PT ;  /* 0x000000b2a0b27212 */ /* 0x000fe600078ec0ff */
[C---:B------:R-:W-:Y:S01]  /*22540*/  HMMA.16816.F32 R64, R136.reuse, R158, R64 ;  /* 0x0000009e8840723c */ /* 0x040fe20000001840 */
[----:B------:R-:W1:Y:S07]  /*22550*/  LDSM.16.MT88.4 R156, [R3+0x1000] ;  /* 0x00100000039c783b */ /* 0x000e6e0000004200 */
[-C--:B---3--:R-:W-:Y:S03]  /*22560*/  HMMA.16816.F32 R68, R136, R140.reuse, R68 ;  /* 0x0000008c8844723c */ /* 0x088fe60000001844 */
[C---:B------:R-:W-:Y:S05]  /*22570*/  @P1 HADD2 R236, -R206.reuse.H0_H0, -RZ.H0_H0 ;  /* 0xa00000ffceec1230 */ /* 0x040fea0000000900 */
[C---:B------:R-:W-:Y:S04]  /*22580*/  HMMA.16816.F32 R72, R144.reuse, R140, R72 ;  /* 0x0000008c9048723c */ /* 0x040fe80000001848 */
[----:B------:R-:W-:Y:S02]  /*22590*/  IMAD.WIDE R140, R187, 0x70, R164 ;  /* 0x00000070bb8c7825 */ /* 0x000fe400078e02a4 */
[----:B------:R-:W-:Y:S02]  /*225a0*/  LDSM.16.MT88.4 R184, [R200+0x800] ;  /* 0x00080000c8b8783b */ /* 0x000fe40000004200 */
[-C--:B------:R-:W-:Y:S06]  /*225b0*/  HMMA.16816.F32 R76, R144, R142.reuse, R76 ;  /* 0x0000008e904c723c */ /* 0x080fec000000184c */
[----:B------:R-:W-:Y:S02]  /*225c0*/  LDSM.16.MT88.4 R200, [R200+0x1800] ;  /* 0x00180000c8c8783b */ /* 0x000fe40000004200 */
[C---:B------:R-:W-:Y:S06]  /*225d0*/  HMMA.16816.F32 R80, R136.reuse, R142, R80 ;  /* 0x0000008e8850723c */ /* 0x040fec0000001850 */
[----:B------:R2:W-:Y:S02]  /*225e0*/  STG.E.U16 desc[UR28][R140.64+0x30], R0 ;  /* 0x000030008c007986 */ /* 0x0005e4000c10151c */
[-C--:B------:R-:W-:Y:S08]  /*225f0*/  HMMA.16816.F32 R84, R136, R148.reuse, R84 ;  /* 0x000000948854723c */ /* 0x080ff00000001854 */
[C---:B------:R-:W-:Y:S08]  /*22600*/  HMMA.16816.F32 R88, R144.reuse, R148, R88 ;  /* 0x000000949058723c */ /* 0x040ff00000001858 */
[-C--:B------:R-:W-:Y:S08]  /*22610*/  HMMA.16816.F32 R92, R144, R150.reuse, R92 ;  /* 0x00000096905c723c */ /* 0x080ff0000000185c */
[C---:B------:R-:W-:Y:S04]  /*22620*/  HMMA.16816.F32 R96, R136.reuse, R150, R96 ;  /* 0x000000968860723c */ /* 0x040fe80000001860 */
[----:B--2---:R-:W-:Y:S02]  /*22630*/  PRMT R0, R166, 0x7773, RZ ;  /* 0x00007773a6007816 */ /* 0x004fe400000000ff */
[----:B------:R-:W2:Y:S02]  /*22640*/  LDSM.16.MT88.4 R164, [R207+0xa800] ;  /* 0x00a80000cfa4783b */ /* 0x000ea40000004200 */
[-C--:B----4-:R-:W-:Y:S03]  /*22650*/  HMMA.16816.F32 R100, R136, R152.reuse, R100 ;  /* 0x000000988864723c */ /* 0x090fe60000001864 */
[----:B------:R-:W-:Y:S02]  /*22660*/  ISETP.GT.U32.AND P0, PT, R0, UR8, PT ;  /* 0x0000000800007c0c */ /* 0x000fe4000bf04070 */
[--C-:B------:R-:W-:Y:S02]  /*22670*/  PRMT R179, R2, 0x5410, R0.reuse ;  /* 0x0000541002b37816 */ /* 0x100fe40000000000 */
[----:B------:R-:W-:Y:S01]  /*22680*/  PRMT R0, R160, 0x7632, R0 ;  /* 0x00007632a0007816 */ /* 0x000fe20000000000 */
[C---:B------:R-:W-:Y:S04]  /*22690*/  HMMA.16816.F32 R104, R144.reuse, R152, R104 ;  /* 0x000000989068723c */ /* 0x040fe80000001868 */
[----:B------:R-:W-:Y:S02]  /*226a0*/  @P3 PRMT R0, R237, 0x5410, RZ ;  /* 0x00005410ed003816 */ /* 0x000fe400000000ff */
[----:B------:R-:W-:Y:S02]  /*226b0*/  LOP3.LUT R179, R179, 0xff00ff, RZ, 0xc0, !PT ;  /* 0x00ff00ffb3b37812 */ /* 0x000fe400078ec0ff */
[-C--:B------:R-:W-:Y:S01]  /*226c0*/  HMMA.16816.F32 R108, R144, R154.reuse, R108 ;  /* 0x0000009a906c723c */ /* 0x080fe2000000186c */
[----:B------:R3:W-:Y:S02]  /*226d0*/  STG.E.U16 desc[UR28][R140.64+0x32], R0 ;  /* 0x000032008c007986 */ /* 0x0007e4000c10151c */
[----:B------:R-:W-:Y:S01]  /*226e0*/  @P0 HADD2 R231, -R206.H1_H1, -RZ.H0_H0 ;  /* 0xa00000ffcee70230 */ /* 0x000fe20000000d00 */
[----:B------:R-:W-:Y:S04]  /*226f0*/  HSET2.LE.AND R179, R179, R221, PT ;  /* 0x000000ddb3b37233 */ /* 0x000fe80003803000 */
[C---:B------:R-:W-:Y:S04]  /*22700*/  HMMA.16816.F32 R112, R136.reuse, R154, R112 ;  /* 0x0000009a8870723c */ /* 0x040fe80000001870 */
[C---:B------:R-:W-:Y:S04]  /*22710*/  LOP3.LUT R179, R206.reuse, R179, RZ, 0xc0, !PT ;  /* 0x000000b3ceb37212 */ /* 0x040fe800078ec0ff */
[-C--:B-1----:R-:W-:Y:S08]  /*22720*/  HMMA.16816.F32 R116, R136, R156.reuse, R116 ;  /* 0x0000009c8874723c */ /* 0x082ff00000001874 */
[C---:B------:R-:W-:Y:S04]  /*22730*/  HMMA.16816.F32 R120, R144.reuse, R156, R120 ;  /* 0x0000009c9078723c */ /* 0x040fe80000001878 */
[----:B---3--:R-:W-:Y:S02]  /*22740*/  PRMT R0, R206, 0x7632, R0 ;  /* 0x00007632ce007816 */ /* 0x008fe40000000000 */
[----:B------:R-:W-:Y:S02]  /*22750*/  @P1 PRMT R206, R236, 0x5410, RZ ;  /* 0x00005410ecce1816 */ /* 0x000fe400000000ff */
[-C--:B------:R-:W-:Y:S03]  /*22760*/  HMMA.16816.F32 R124, R144, R158.reuse, R124 ;  /* 0x0000009e907c723c */ /* 0x080fe6000000187c */
[----:B------:R-:W-:Y:S01]  /*22770*/  STG.E.U16 desc[UR28][R222.64+0x30], R206 ;  /* 0x000030cede007986 */ /* 0x000fe2000c10151c */
[----:B------:R-:W-:Y:S02]  /*22780*/  @P0 PRMT R0, R231, 0x5410, RZ ;  /* 0x00005410e7000816 */ /* 0x000fe400000000ff */
[----:B------:R-:W-:Y:S02]  /*22790*/  IADD3 R218, P0, PT, R218, -0x40, RZ ;  /* 0xffffffc0dada7810 */ /* 0x000fe40007f1e0ff */
[----:B------:R-:W-:Y:S01]  /*227a0*/  HMMA.16816.F32 R128, R136, R158, R128 ;  /* 0x0000009e8880723c */ /* 0x000fe20000001880 */
[----:B------:R1:W3:Y:S03]  /*227b0*/  LDSM.16.MT88.4 R136, [R3+0x1800] ;  /* 0x001800000388783b */ /* 0x0002e60000004200 */
[----:B------:R-:W-:Y:S04]  /*227c0*/  IADD3.X R219, PT, PT, R219, -0x1, RZ, P0, !PT ;  /* 0xffffffffdbdb7810 */ /* 0x000fe800007fe4ff */
[-C--:B--2---:R-:W-:Y:S01]  /*227d0*/  HMMA.16816.F32 R168, R172, R164.reuse, R4 ;  /* 0x000000a4aca8723c */ /* 0x084fe20000001804 */
[----:B------:R2:W-:Y:S07]  /*227e0*/  STG.E.U16 desc[UR28][R222.64+0x32], R0 ;  /* 0x00003200de007986 */ /* 0x0005ee000c10151c */
[C---:B------:R-:W-:Y:S08]  /*227f0*/  HMMA.16816.F32 R152, R176.reuse, R164, R8 ;  /* 0x000000a4b098723c */ /* 0x040ff00000001808 */
[-C--:B------:R-:W-:Y:S03]  /*22800*/  HMMA.16816.F32 R148, R176, R166.reuse, R12 ;  /* 0x000000a6b094723c */ /* 0x080fe6000000180c */
[----:B-1----:R-:W-:Y:S05]  /*22810*/  IMAD.MOV.U32 R3, RZ, RZ, R133 ;  /* 0x000000ffff037224 */ /* 0x002fea00078e0085 */
        /* <DEDUP_REMOVED lines=27> */
[----:B------:R-:W-:Y:S02]  /*229d0*/  IMAD.MOV.U32 R136, RZ, RZ, R132 ;  /* 0x000000ffff887224 */ /* 0x000fe400078e0084 */
[----:B------:R-:W-:Y:S02]  /*229e0*/  IMAD.MOV.U32 R137, RZ, RZ, R135 ;  /* 0x000000ffff897224 */ /* 0x000fe400078e0087 */
[-C--:B------:R-:W-:Y:S08]  /*229f0*/  HMMA.16816.F32 R124, R176, R138.reuse, R124 ;  /* 0x0000008ab07c723c */ /* 0x080ff0000000187c */
[----:B------:R-:W-:Y:S04]  /*22a00*/  HMMA.16816.F32 R128, R172, R138, R128 ;  /* 0x0000008aac80723c */ /* 0x000fe80000001880 */
[----:B------:R-:W-:Y:S04]  /*22a10*/  IMAD.MOV.U32 R138, RZ, RZ, R134 ;  /* 0x000000ffff8a7224 */ /* 0x000fe800078e0086 */
[----:B------:R-:W-:Y:S01]  /*22a20*/  @!UPT UIADD3 URZ, UPT, UPT, URZ, URZ, URZ ;  /* 0x000000fffffff290 */ /* 0x000fe2000fffe0ff */
[----:B--2---:R-:W-:Y:S11]  /*22a30*/  BRA.U UP0, `(.L_x_2727) ;  /* 0xffffffb100dc7547 */ /* 0x004ff6000b83ffff */
.L_x_2726:
[----:B------:R-:W2:Y:S01]  /*22a40*/  LDL.LU R9, [R1+0x5c] ;  /* 0x00005c0001097983 */ /* 0x000ea20000300800 */
[----:B------:R-:W3:Y:S03]  /*22a50*/  LDCU UR4, c[0x0][0x4fc] ;  /* 0x00009f80ff0477ac */ /* 0x000ee60008000800 */
[----:B------:R-:W4:Y:S01]  /*22a60*/  LDL.LU R2, [R1+0x58] ;  /* 0x0000580001027983 */ /* 0x000f220000300800 */
[----:B------:R-:W-:Y:S01]  /*22a70*/  S2UR UR11, SR_CgaCtaId ;  /* 0x00000000000b79c3 */ /* 0x000fe20000008800 */
[----:B------:R-:W-:Y:S02]  /*22a80*/  UISETP.NE.AND UP3, UPT, UR20, -0x1, UPT ;  /* 0xffffffff1400788c */ /* 0x000fe4000bf65270 */
[----:B------:R-:W5:Y:S01]  /*22a90*/  LDL.LU R8, [R1+0x64] ;  /* 0x0000640001087983 */ /* 0x000f620000300800 */
[----:B------:R-:W1:Y:S03]  /*22aa0*/  LDCU.U8 UR8, c[0x0][0x549] ;  /* 0x0000a920ff0877ac */ /* 0x000e660008000000 */
[----:B------:R-:W3:Y:S01]  /*22ab0*/  LDL.LU R5, [R1+0x60] ;  /* 0x0000600001057983 */ /* 0x000ee20000300800 */
[----:B------:R-:W1:Y:S01]  /*22ac0*/  S2UR UR12, SR_CTAID.Y ;  /* 0x00000000000c79c3 */ /* 0x000e620000002600 */
[----:B------:R-:W1:Y:S02]  /*22ad0*/  LDCU UR9, c[0x0][0x434] ;  /* 0x00008680ff0977ac */ /* 0x000e640008000800 */
[----:B------:R-:W3:Y:S01]  /*22ae0*/  LDL.LU R7, [R1+0x78] ;  /* 0x0000780001077983 */ /* 0x000ee20000300800 */
[----:B------:R-:W1:Y:S03]  /*22af0*/  @!UP3 LDCU.64 UR6, c[0x0][0x400] ;  /* 0x00008000ff06b7ac */ /* 0x000e660008000a00 */
[----:B------:R-:W3:Y:S01]  /*22b00*/  LDL.LU R6, [R1+0x6c] ;  /* 0x00006c0001067983 */ /* 0x000ee20000300800 */
[----:B------:R-:W1:Y:S01]  /*22b10*/  LDCU.U8 UR10, c[0x0][0x548] ;  /* 0x0000a900ff0a77ac */ /* 0x000e620008000000 */
[----:B------:R-:W-:-:S02]  /*22b20*/  UISETP.NE.AND UP2, UPT, UR20, -0x1, UPT ;  /* 0xffffffff1400788c */ /* 0x000fc4000bf45270 */
[----:B-1----:R-:W-:Y:S01]  /*22b30*/  UISETP.NE.AND UP1, UPT, UR8, URZ, UPT ;  /* 0x000000ff0800728c */ /* 0x002fe2000bf25270 */
[----:B------:R-:W1:Y:S01]  /*22b40*/  LDCU UR13, c[0x0][0x434] ;  /* 0x00008680ff0d77ac */ /* 0x000e620008000800 */
[----:B------:R-:W-:Y:S01]  /*22b50*/  @!UP3 UIMAD.WIDE.U32 UR14, UR12, UR6, URZ ;  /* 0x000000060c0eb2a5 */ /* 0x000fe2000f8e00ff */
[----:B------:R-:W2:Y:S08]  /*22b60*/  S2UR UR6, SR_CTAID.Z ;  /* 0x00000000000679c3 */ /* 0x000eb00000002700 */
[----:B------:R-:W1:Y:S01]  /*22b70*/  @UP1 LDCU UR8, c[0x0][0x430] ;  /* 0x00008600ff0817ac */ /* 0x000e620008000800 */
[----:B------:R-:W-:-:S02]  /*22b80*/  @!UP3 UIMAD UR7, UR12, UR7, UR15 ;  /* 0x000000070c07b2a4 */ /* 0x000fc4000f8e020f */
[----:B------:R-:W-:Y:S02]  /*22b90*/  UISETP.NE.AND UP0, UPT, UR10, URZ, !UP1 ;  /* 0x000000ff0a00728c */ /* 0x000fe4000cf05270 */
[----:B-1----:R-:W-:Y:S01]  /*22ba0*/  @UP1 UIMAD UR13, UR8, UR9, URZ ;  /* 0x00000009080d12a4 */ /* 0x002fe2000f8e02ff */
[----:B--2---:R-:W1:Y:S04]  /*22bb0*/  SHFL.BFLY PT, R0, R9, 0x2, 0x1f ;  /* 0x0c401f0009007f89 */ /* 0x004e6800000e0000 */
[----:B----4-:R-:W2:Y:S04]  /*22bc0*/  SHFL.BFLY PT, R4, R2, 0x2, 0x1f ;  /* 0x0c401f0002047f89 */ /* 0x010ea800000e0000 */
[----:B-----5:R-:W4:Y:S01]  /*22bd0*/  SHFL.BFLY PT, R3, R8, 0x2, 0x1f ;  /* 0x0c401f0008037f89 */ /* 0x020f2200000e0000 */
[----:B-1----:R-:W-:Y:S01]  /*22be0*/  FADD.FTZ R0, R0, R9 ;  /* 0x0000000900007221 */ /* 0x002fe20000010000 */
[----:B--2---:R-:W-:-:S04]  /*22bf0*/  FADD.FTZ R4, R4, R2 ;  /* 0x0000000204047221 */ /* 0x004fc80000010000 */
[----:B------:R-:W1:Y:S01]  /*22c00*/  SHFL.BFLY PT, R136, R0, 0x1, 0x1f ;  /* 0x0c201f0000887f89 */ /* 0x000e6200000e0000 */
[----:B----4-:R-:W-:-:S03]  /*22c10*/  FADD.FTZ R3, R3, R8 ;  /* 0x0000000803037221 */ /* 0x010fc60000010000 */
[----:B---3--:R-:W2:Y:S04]  /*22c20*/  SHFL.BFLY PT, R2, R5, 0x2, 0x1f ;  /* 0x0c401f0005027f89 */ /* 0x008ea800000e0000 */
[----:B------:R-:W3:Y:S04]  /*22c30*/  SHFL.BFLY PT, R138, R4, 0x1, 0x1f ;  /* 0x0c201f00048a7f89 */ /* 0x000ee800000e0000 */
[----:B------:R-:W4:Y:S01]  /*22c40*/  SHFL.BFLY PT, R137, R3, 0x1, 0x1f ;  /* 0x0c201f0003897f89 */ /* 0x000f2200000e0000 */
[----:B-1----:R-:W-:Y:S01]  /*22c50*/  FADD.FTZ R136, R0, R136 ;  /* 0x0000008800887221 */ /* 0x002fe20000010000 */
[----:B--2---:R-:W-:-:S03]  /*22c60*/  FADD.FTZ R2, R2, R5 ;  /* 0x0000000502027221 */ /* 0x004fc60000010000 */
[----:B------:R-:W1:Y:S01]  /*22c70*/  MUFU.RCP R0, R136 ;  /* 0x0000008800007308 */ /* 0x000e620000001000 */
[----:B------:R-:W-:Y:S01]  /*22c80*/  FSETP.NE.FTZ.AND P4, PT, R136, RZ, PT ;  /* 0x000000ff8800720b */ /* 0x000fe20003f95000 */
[----:B---3--:R-:W-:Y:S01]  /*22c90*/  FADD.FTZ R138, R4, R138 ;  /* 0x0000008a048a7221 */ /* 0x008fe20000010000 */
[----:B------:R-:W2:Y:S01]  /*22ca0*/  SHFL.BFLY PT, R139, R2, 0x1, 0x1f ;  /* 0x0c201f00028b7f89 */ /* 0x000ea200000e0000 */
[----:B------:R-:W-:Y:S01]  /*22cb0*/  SHF.L.U32 R4, R215, 0x4, RZ ;  /* 0x00000004d7047819 */ /* 0x000fe200000006ff */
[----:B----4-:R-:W-:-:S03]  /*22cc0*/  FADD.FTZ R137, R3, R137 ;  /* 0x0000008903897221 */ /* 0x010fc60000010000 */
[----:B------:R-:W3:Y:S01]  /*22cd0*/  MUFU.RCP R5, R138 ;  /* 0x0000008a00057308 */ /* 0x000ee20000001000 */
[----:B------:R-:W-:Y:S02]  /*22ce0*/  FSETP.NE.FTZ.AND P3, PT, R138, RZ, PT ;  /* 0x000000ff8a00720b */ /* 0x000fe40003f75000 */
[----:B------:R-:W-:Y:S02]  /*22cf0*/  LOP3.LUT R4, R4, 0x1c0, RZ, 0xc0, !PT ;  /* 0x000001c004047812 */ /* 0x000fe400078ec0ff */
[----:B------:R-:W-:Y:S02]  /*22d00*/  FSETP.NE.FTZ.AND P1, PT, R137, RZ, PT ;  /* 0x000000ff8900720b */ /* 0x000fe40003f35000 */
[----:B------:R-:W-:Y:S02]  /*22d10*/  LOP3.LUT R4, R4, 0x38, R7, 0xf8, !PT ;  /* 0x0000003804047812 */ /* 0x000fe400078ef807 */
[----:B-1----:R-:W-:Y:S02]  /*22d20*/  FSEL R0, R0, 1, P4 ;  /* 0x3f80000000007808 */ /* 0x002fe40002000000 */
[----:B------:R-:W-:-:S03]  /*22d30*/  LOP3.LUT R213, R4, R6, R213, 0xfe, !PT ;  /* 0x0000000604d57212 */ /* 0x000fc600078efed5 */
[----:B------:R-:W-:Y:S01]  /*22d40*/  FMUL.FTZ R0, R0, UR4 ;  /* 0x0000000400007c20 */ /* 0x000fe20008410000 */
[----:B---3--:R-:W-:-:S03]  /*22d50*/  FSEL R5, R5, 1, P3 ;  /* 0x3f80000005057808 */ /* 0x008fc60001800000 */
[----:B------:R-:W-:Y:S01]  /*22d60*/  FMUL.FTZ R8, R0, R157 ;  /* 0x0000009d00087220 */ /* 0x000fe20000410000 */
        /* <DEDUP_REMOVED lines=39> */
[----:B------:R-:W2:Y:S01]  /*22fe0*/  MUFU.RCP R0, R137 ;  /* 0x0000008900007308 */ /* 0x000ea20000001000 */
        /* <DEDUP_REMOVED lines=21> */
[----:B------:R-:W-:Y:S01]  /*23140*/  FMUL.FTZ R55, R32, R59 ;  /* 0x0000003b20377220 */ /* 0x000fe20000410000 */
[----:B------:R-:W-:Y:S01]  /*23150*/  FMUL.FTZ R0, R0, UR4 ;  /* 0x0000000400007c20 */ /* 0x000fe20008410000 */
[----:B------:R-:W-:Y:S01]  /*23160*/  UMOV UR4, 0x400 ;  /* 0x0000040000047882 */ /* 0x000fe20000000000 */
[----:B------:R-:W-:Y:S01]  /*23170*/  F2FP.F16.F32.PACK_AB R51, R51, R6 ;  /* 0x000000063333723e */ /* 0x000fe200000000ff */
[----:B------:R-:W-:Y:S01]  /*23180*/  ULEA UR11, UR11, UR4, 0x18 ;  /* 0x000000040b0b7291 */ /* 0x000fe2000f8ec0ff */
[C---:B------:R-:W-:Y:S01]  /*23190*/  FMUL.FTZ R19, R0.reuse, R56 ;  /* 0x0000003800137220 */ /* 0x040fe20000410000 */
[C---:B------:R-:W-:Y:S01]  /*231a0*/  FMUL.FTZ R56, R0.reuse, R57 ;  /* 0x0000003900387220 */ /* 0x040fe20000410000 */
[----:B------:R-:W-:Y:S01]  /*231b0*/  F2FP.F16.F32.PACK_AB R57, R21, R54 ;  /* 0x000000361539723e */ /* 0x000fe200000000ff */
[C---:B------:R-:W-:Y:S01]  /*231c0*/  FMUL.FTZ R152, R0.reuse, R152 ;  /* 0x0000009800987220 */ /* 0x040fe20000410000 */
[----:B------:R-:W-:Y:S01]  /*231d0*/  F2FP.F16.F32.PACK_AB R54, R65, R172 ;  /* 0x000000ac4136723e */ /* 0x000fe200000000ff */
[----:B------:R-:W-:Y:S01]  /*231e0*/  FMUL.FTZ R66, R0, R153 ;  /* 0x0000009900427220 */ /* 0x000fe20000410000 */
[----:B------:R-:W-:Y:S01]  /*231f0*/  MOV R65, 0x10 ;  /* 0x0000001000417802 */ /* 0x000fe20000000f00 */
[C---:B------:R-:W-:Y:S01]  /*23200*/  FMUL.FTZ R154, R32.reuse, R154 ;  /* 0x0000009a209a7220 */ /* 0x040fe20000410000 */
[----:B------:R-:W-:Y:S01]  /*23210*/  LEA R6, R213, UR11, 0x1 ;  /* 0x0000000bd5067c11 */ /* 0x000fe2000f8e08ff */
[----:B------:R-:W-:Y:S01]  /*23220*/  FMUL.FTZ R155, R32, R155 ;  /* 0x0000009b209b7220 */ /* 0x000fe20000410000 */
[----:B------:R-:W-:Y:S01]  /*23230*/  SEL R65, R65, 0xfffffff0, !P2 ;  /* 0xfffffff041417807 */ /* 0x000fe20005000000 */
[C---:B------:R-:W-:Y:S01]  /*23240*/  FMUL.FTZ R50, R2.reuse, R50 ;  /* 0x0000003202327220 */ /* 0x040fe20000410000 */
        /* <DEDUP_REMOVED lines=88> */
[C---:B--2---:R-:W-:Y:S01]  /*237d0*/  IADD3 R0, PT, PT, R6.reuse, 0x40, RZ ;  /* 0x0000004006007810 */ /* 0x044fe20007ffe0ff */
        /* <DEDUP_REMOVED lines=30> */
[----:B------:R-:W4:Y:S01]  /*239c0*/  @UP3 LDCU.64 UR4, c[0x0][0x408] ;  /* 0x00008100ff0437ac */ /* 0x000f220008000a00 */
        /* <DEDUP_REMOVED lines=8> */
[----:B------:R-:W-:Y:S01]  /*23a50*/  STS [R0], R14 ;  /* 0x0000000e00007388 */ /* 0x000fe20000000800 */
[----:B-1----:R-:W-:Y:S02]  /*23a60*/  IADD3 R8, PT, PT, R10, R0, RZ ;  /* 0x000000000a087210 */ /* 0x002fe40007ffe0ff */
[----:B------:R-:W-:Y:S01]  /*23a70*/  F2FP.F16.F32.PACK_AB R42, R85, R84 ;  /* 0x00000054552a723e */ /* 0x000fe200000000ff */
[----:B------:R-:W-:Y:S01]  /*23a80*/  STS [R0+0x400], R13 ;  /* 0x0004000d00007388 */ /* 0x000fe20000000800 */
[C---:B--2---:R-:W-:Y:S01]  /*23a90*/  IADD3 R7, PT, PT, R65.reuse, R0, RZ ;  /* 0x0000000041077210 */ /* 0x044fe20007ffe0ff */
[----:B------:R-:W1:Y:S01]  /*23aa0*/  @P4 LDC R10, c[0x0][0x458] ;  /* 0x00011600ff0a4b82 */ /* 0x000e620000000800 */
[----:B------:R-:W-:Y:S01]  /*23ab0*/  IADD3 R3, PT, PT, R65, R8, RZ ;  /* 0x0000000841037210 */ /* 0x000fe20007ffe0ff */
[----:B----4-:R-:W-:Y:S01]  /*23ac0*/  @UP3 UIMAD.WIDE.U32 UR16, UR20, UR4, URZ ;  /* 0x00000004141032a5 */ /* 0x010fe2000f8e00ff */
[----:B------:R-:W-:Y:S01]  /*23ad0*/  F2FP.F16.F32.PACK_AB R41, R87, R86 ;  /* 0x000000565729723e */ /* 0x000fe200000000ff */
[----:B------:R-:W-:Y:S01]  /*23ae0*/  STS [R7], R12 ;  /* 0x0000000c07007388 */ /* 0x000fe20000000800 */
[----:B------:R-:W-:Y:S01]  /*23af0*/  F2FP.F16.F32.PACK_AB R38, R97, R96 ;  /* 0x000000606126723e */ /* 0x000fe200000000ff */
[----:B------:R-:W-:Y:S01]  /*23b00*/  @UP3 UIMAD UR7, UR20, UR5, UR17 ;  /* 0x00000005140732a4 */ /* 0x000fe2000f8e0211 */
[----:B------:R-:W-:Y:S01]  /*23b10*/  F2FP.F16.F32.PACK_AB R37, R37, R98 ;  /* 0x000000622525723e */ /* 0x000fe200000000ff */
[----:B------:R-:W-:Y:S01]  /*23b20*/  STS [R7+0x400], R11 ;  /* 0x0004000b07007388 */ /* 0x000fe20000000800 */
[----:B------:R-:W-:Y:S01]  /*23b30*/  F2FP.F16.F32.PACK_AB R40, R89, R88 ;  /* 0x000000585928723e */ /* 0x000fe200000000ff */
[----:B---3--:R2:W3:Y:S01]  /*23b40*/  @P4 MUFU.LG2 R9, R136 ;  /* 0x0000008800094308 */ /* 0x0084e20000000c00 */
[----:B------:R-:W-:Y:S01]  /*23b50*/  F2FP.F16.F32.PACK_AB R39, R39, R90 ;  /* 0x0000005a2727723e */ /* 0x000fe200000000ff */
[----:B------:R-:W-:Y:S01]  /*23b60*/  STS [R0+0x2000], R18 ;  /* 0x0020001200007388 */ /* 0x000fe20000000800 */
[----:B------:R-:W-:Y:S01]  /*23b70*/  F2FP.F16.F32.PACK_AB R36, R36, R92 ;  /* 0x0000005c2424723e */ /* 0x000fe200000000ff */
[----:B------:R-:W-:Y:S01]  /*23b80*/  @!UP2 UIMAD UR20, UR12, UR9, URZ ;  /* 0x000000090c14a2a4 */ /* 0x000fe2000f8e02ff */
[----:B------:R-:W-:Y:S01]  /*23b90*/  F2FP.F16.F32.PACK_AB R35, R35, R94 ;  /* 0x0000005e2323723e */ /* 0x000fe200000000ff */
[----:B------:R-:W-:Y:S01]  /*23ba0*/  STS [R0+0x2400], R17 ;  /* 0x0024001100007388 */ /* 0x000fe20000000800 */
[----:B------:R-:W-:Y:S01]  /*23bb0*/  F2FP.F16.F32.PACK_AB R34, R101, R100 ;  /* 0x000000646522723e */ /* 0x000fe200000000ff */
[----:B------:R-:W4:Y:S01]  /*23bc0*/  @UP1 LDCU UR5, c[0x0][0x430] ;  /* 0x00008600ff0517ac */ /* 0x000f220008000800 */
[----:B------:R-:W-:Y:S01]  /*23bd0*/  F2FP.F16.F32.PACK_AB R33, R33, R102 ;  /* 0x000000662121723e */ /* 0x000fe200000000ff */
[----:B------:R-:W-:Y:S01]  /*23be0*/  STS [R7+0x2000], R60 ;  /* 0x0020003c07007388 */ /* 0x000fe20000000800 */
        /* <DEDUP_REMOVED lines=53> */
[----:B-----5:R-:W-:-:S03]  /*23f40*/  FMUL.FTZ R0, R32, R127 ;  /* 0x0000007f20007220 */ /* 0x020fc60000410000 */
[----:B------:R-:W-:Y:S02]  /*23f50*/  STS [R8+0x6000], R23 ;  /* 0x0060001708007388 */ /* 0x000fe40000000800 */
[----:B------:R-:W-:Y:S02]  /*23f60*/  F2FP.F16.F32.PACK_AB R0, R0, R126 ;  /* 0x0000007e0000723e */ /* 0x000fe400000000ff */
[----:B------:R5:W-:Y:S04]  /*23f70*/  STS [R8+0x6400], R22 ;  /* 0x0064001608007388 */ /* 0x000be80000000800 */
[----:B------:R2:W-:Y:S01]  /*23f80*/  STS [R3+0x6000], R19 ;  /* 0x0060001303007388 */ /* 0x0005e20000000800 */
[----:B-----5:R-:W-:Y:S01]  /*23f90*/  SHF.L.U32 R22, R215, 0x3, RZ ;  /* 0x00000003d7167819 */ /* 0x020fe200000006ff */
[----:B------:R2:W1:Y:S03]  /*23fa0*/  @P3 MUFU.LG2 R8, R138 ;  /* 0x0000008a00083308 */ /* 0x0004660000000c00 */
[----:B------:R-:W-:-:S04]  /*23fb0*/  LOP3.LUT R2, R22, 0x1f8, RZ, 0xc0, !PT ;  /* 0x000001f816027812 */ /* 0x000fc800078ec0ff */
[----:B------:R-:W-:-:S04]  /*23fc0*/  LOP3.LUT R2, R2, 0x38, R215, 0x78, !PT ;  /* 0x0000003802027812 */ /* 0x000fc800078e78d7 */
[----:B------:R-:W-:Y:S01]  /*23fd0*/  LOP3.LUT R2, R2, 0x1e00, R22, 0xf8, !PT ;  /* 0x00001e0002027812 */ /* 0x000fe200078ef816 */
[----:B---34-:R-:W-:Y:S06]  /*23fe0*/  BRA.U UP1, `(.L_x_2730) ;  /* 0x0000000101207547 */ /* 0x018fec000b800000 */
[----:B------:R-:W-:Y:S01]  /*23ff0*/  UISETP.NE.AND UP1, UPT, UR10, URZ, UPT ;  /* 0x000000ff0a00728c */ /* 0x000fe2000bf25270 */
[----:B------:R-:W3:Y:S10]  /*24000*/  LDCU UR5, c[0x0][0x3e0] ;  /* 0x00007c00ff0577ac */ /* 0x000ef40008000800 */
[----:B------:R-:W3:Y:S01]  /*24010*/  @UP1 LDCU UR4, c[0x0][0x454] ;  /* 0x00008a80ff0417ac */ /* 0x000ee20008000800 */
[----:B------:R-:W4:Y:S01]  /*24020*/  @UP1 LDCU UR13, c[0x0][0x454] ;  /* 0x00008a80ff0d17ac */ /* 0x000f220008000800 */
[----:B---3--:R-:W-:-:S02]  /*24030*/  @UP1 UIMAD UR4, UR5, UR4, URZ ;  /* 0x00000004050412a4 */ /* 0x008fc4000f8e02ff */
[----:B------:R-:W-:-:S03]  /*24040*/  @!UP1 UIMAD UR4, UR5, UR9, URZ ;  /* 0x00000009050492a4 */ /* 0x000fc6000f8e02ff */
[----:B------:R-:W-:Y:S01]  /*24050*/  @UP1 UMOV UR5, 0x1 ;  /* 0x0000000100051882 */ /* 0x000fe20000000000 */
[----:B----4-:R-:W-:-:S08]  /*24060*/  @!UP1 UMOV UR5, 0x1 ;  /* 0x0000000100059882 */ /* 0x010fd00000000000 */
.L_x_2730:
[----:B------:R3:W-:Y:S01]  /*24070*/  STS [R3+0x6400], R0 ;  /* 0x0064000003007388 */ /* 0x0007e20000000800 */
[----:B--2---:R-:W-:Y:S01]  /*24080*/  LEA R19, R2, UR11, 0x1 ;  /* 0x0000000b02137c11 */ /* 0x004fe2000f8e08ff */
[----:B------:R-:W2:Y:S01]  /*24090*/  S2UR UR9, SR_CTAID.X ;  /* 0x00000000000979c3 */ /* 0x000ea20000002500 */
[----:B------:R-:W4:Y:S07]  /*240a0*/  @P1 MUFU.LG2 R2, R137 ;  /* 0x0000008900021308 */ /* 0x000f2e0000000c00 */
[----:B------:R-:W-:Y:S01]  /*240b0*/  BAR.SYNC.DEFER_BLOCKING 0x0 ;  /* 0x0000000000007b1d */ /* 0x000fe20000010000 */
[----:B------:R-:W-:Y:S01]  /*240c0*/  UIMAD UR13, UR6, UR13, URZ ;  /* 0x0000000d060d72a4 */ /* 0x000fe2000f8e02ff */
[----:B------:R-:W-:Y:S01]  /*240d0*/  LOP3.LUT P2, RZ, R215, 0x3, RZ, 0xc0, !PT ;  /* 0x00000003d7ff7812 */ /* 0x000fe2000784c0ff */
        /* <DEDUP_REMOVED lines=8> */
[----:B------:R-:W-:Y:S02]  /*24160*/  MOV R18, 0x7f800000 ;  /* 0x7f80000000127802 */ /* 0x000fe40000000f00 */
[----:B------:R-:W-:Y:S01]  /*24170*/  MOV R17, 0x7f800000 ;  /* 0x7f80000000117802 */ /* 0x000fe20000000f00 */
[----:B------:R-:W5:Y:S01]  /*24180*/  @P1 LDC R6, c[0x0][0x458] ;  /* 0x00011600ff061b82 */ /* 0x000f620000000800 */
[----:B------:R-:W-:Y:S01]  /*24190*/  MOV R16, 0x7f800000 ;  /* 0x7f80000000107802 */ /* 0x000fe20000000f00 */
[----:B----4-:R-:W-:Y:S01]  /*241a0*/  @P1 FMUL.FTZ R2, R2, 0.69314718246459960938 ;  /* 0x3f31721802021820 */ /* 0x010fe20000410000 */
[----:B------:R-:W-:Y:S01]  /*241b0*/  SHF.R.U32.HI R21, RZ, 0x3, R215 ;  /* 0x00000003ff157819 */ /* 0x000fe200000116d7 */
[----:B---3--:R-:W-:-:S04]  /*241c0*/  @P4 FMUL.FTZ R0, R9, 0.69314718246459960938 ;  /* 0x3f31721809004820 */ /* 0x008fc80000410000 */
[----:B------:R-:W3:Y:S01]  /*241d0*/  @P0 LDC R5, c[0x0][0x458] ;  /* 0x00011600ff050b82 */ /* 0x000ee20000000800 */
[----:B--2---:R-:W-:Y:S01]  /*241e0*/  UIMAD UR11, UR9, UR5, URZ ;  /* 0x00000005090b72a4 */ /* 0x004fe2000f8e02ff */
[----:B------:R2:W4:Y:S01]  /*241f0*/  LDS.128 R24, [R19+0x3800] ;  /* 0x0038000013187984 */ /* 0x0005220000000c00 */
[----:B-1----:R-:W-:Y:S01]  /*24200*/  @P4 FFMA.FTZ R20, R135, R10, R0 ;  /* 0x0000000a87144223 */ /* 0x002fe20000010000 */
[----:B------:R-:W-:Y:S01]  /*24210*/  @P3 FMUL.FTZ R3, R8, 0.69314718246459960938 ;  /* 0x3f31721808033820 */ /* 0x000fe20000410000 */
[----:B------:R-:W-:Y:S01]  /*24220*/  USHF.L.U32 UR11, UR11, 0x7, URZ ;  /* 0x000000070b0b7899 */ /* 0x000fe200080006ff */
[----:B------:R-:W-:Y:S02]  /*24230*/  @P0 FMUL.FTZ R0, R4, 0.69314718246459960938 ;  /* 0x3f31721804000820 */ /* 0x000fe40000410000 */
[----:B-----5:R-:W-:Y:S01]  /*24240*/  @P3 FFMA.FTZ R18, R134, R7, R3 ;  /* 0x0000000786123223 */ /* 0x020fe20000010003 */
[----:B------:R-:W-:Y:S02]  /*24250*/  USHF.R.S32.HI UR4, URZ, 0x1f, UR11 ;  /* 0x0000001fff047899 */ /* 0x000fe4000801140b */
[----:B------:R-:W-:-:S04]  /*24260*/  UIADD3 UR20, UP1, UP0, UR11, UR20, UR13 ;  /* 0x000000140b147290 */ /* 0x000fc8000f83e00d */
[----:B------:R-:W-:Y:S01]  /*24270*/  UIADD3.X UR4, UPT, UPT, UR4, UR8, UR10, UP1, UP0 ;  /* 0x0000000804047290 */ /* 0x000fe20008fe040a */
[----:B------:R-:W-:Y:S01]  /*24280*/  @P1 FFMA.FTZ R17, R133, R6, R2 ;  /* 0x0000000685111223 */ /* 0x000fe20000010002 */
[----:B---3--:R-:W-:Y:S01]  /*24290*/  @P0 FFMA.FTZ R16, R132, R5, R0 ;  /* 0x0000000584100223 */ /* 0x008fe20000010000 */
[----:B--2-4-:R-:W-:Y:S09]  /*242a0*/  @P2 BRA `(.L_x_2732) ;  /* 0x0000000000982947 */ /* 0x014ff20003800000 */
        /* <DEDUP_REMOVED lines=38> */
.L_x_2732:
[----:B------:R-:W-:Y:S05]  /*24510*/  BSYNC.RECONVERGENT B0 ;  /* 0x0000000000007941 */ /* 0x000fea0003800200 */
.L_x_2731:
[----:B------:R2:W5:Y:S01]  /*24520*/  LDL R23, [R1+0x68] ;  /* 0x0000680001177983 */ /* 0x0005620000100800 */
[----:B------:R-:W3:Y:S01]  /*24530*/  LDCU.64 UR4, c[0x0][0x410] ;  /* 0x00008200ff0477ac */ /* 0x000ee20008000a00 */
[C---:B-1----:R-:W-:Y:S01]  /*24540*/  VIADD R2, R21.reuse, 0x20 ;  /* 0x0000002015027836 */ /* 0x042fe20000000000 */
[----:B------:R-:W-:Y:S01]  /*24550*/  LOP3.LUT R20, R22, 0x38, RZ, 0xc0, !PT ;  /* 0x0000003816147812 */ /* 0x000fe200078ec0ff */
[----:B------:R2:W1:Y:S01]  /*24560*/  LDS.128 R12, [R19] ;  /* 0x00000000130c7984 */ /* 0x0004620000000c00 */
[C---:B------:R-:W-:Y:S01]  /*24570*/  VIADD R0, R21.reuse, 0x10 ;  /* 0x0000001015007836 */ /* 0x040fe20000000000 */
[----:B------:R-:W-:Y:S01]  /*24580*/  UIMAD.WIDE.U32 UR8, UR9, 0x80, URZ ;  /* 0x00000080090878a5 */ /* 0x000fe2000f8e00ff */
[C---:B------:R-:W-:Y:S01]  /*24590*/  VIADD R3, R21.reuse, 0x30 ;  /* 0x0000003015037836 */ /* 0x040fe20000000000 */
[----:B------:R2:W4:Y:S01]  /*245a0*/  LDS.128 R8, [R19+0x4000] ;  /* 0x0040000013087984 */ /* 0x0005220000000c00 */
[----:B------:R-:W-:Y:S01]  /*245b0*/  ISETP.GE.AND P5, PT, R2, UR18, PT ;  /* 0x0000001202007c0c */ /* 0x000fe2000bfa6270 */
[----:B------:R-:W-:Y:S01]  /*245c0*/  BSSY.RECONVERGENT B0, `(.L_x_2733) ;  /* 0x0000020000007945 */ /* 0x000fe20003800200 */
[----:B------:R-:W-:Y:S01]  /*245d0*/  IADD3 R2, P1, PT, R20, UR14, RZ ;  /* 0x0000000e14027c10 */ /* 0x000fe2000ff3e0ff */
[C---:B------:R-:W-:Y:S01]  /*245e0*/  VIADD R18, R21.reuse, 0x60 ;  /* 0x0000006015127836 */ /* 0x040fe20000000000 */
[----:B------:R-:W-:Y:S01]  /*245f0*/  ISETP.GE.AND P0, PT, R0, UR18, PT ;  /* 0x0000001200007c0c */ /* 0x000fe2000bf06270 */
[----:B------:R-:W-:Y:S01]  /*24600*/  VIADD R0, R21, 0x40 ;  /* 0x0000004015007836 */ /* 0x000fe20000000000 */
[----:B------:R-:W-:Y:S01]  /*24610*/  ISETP.GE.AND P4, PT, R3, UR18, PT ;  /* 0x0000001203007c0c */ /* 0x000fe2000bf86270 */
[----:B------:R-:W-:Y:S01]  /*24620*/  IMAD.X R3, RZ, RZ, UR7, P1 ;  /* 0x00000007ff037e24 */ /* 0x000fe200088e06ff */
[----:B------:R-:W-:-:S02]  /*24630*/  ISETP.GE.AND P1, PT, R21, UR18, PT ;  /* 0x0000001215007c0c */ /* 0x000fc4000bf26270 */
[----:B------:R-:W-:Y:S01]  /*24640*/  ISETP.GE.AND P3, PT, R0, UR18, PT ;  /* 0x0000001200007c0c */ /* 0x000fe2000bf66270 */
[----:B---3--:R-:W-:Y:S01]  /*24650*/  IMAD.U32 R0, RZ, RZ, UR4 ;  /* 0x00000004ff007e24 */ /* 0x008fe2000f8e00ff */
[C---:B------:R-:W-:Y:S02]  /*24660*/  IADD3 R4, PT, PT, R21.reuse, 0x50, RZ ;  /* 0x0000005015047810 */ /* 0x040fe40007ffe0ff */
[----:B------:R-:W-:Y:S01]  /*24670*/  LOP3.LUT R22, R21, UR8, RZ, 0xfc, !PT ;  /* 0x0000000815167c12 */ /* 0x000fe2000f8efcff */
[----:B------:R-:W-:Y:S01]  /*24680*/  IMAD.WIDE.U32 R16, R0, UR6, R2 ;  /* 0x0000000600107c25 */ /* 0x000fe2000f8e0002 */
[----:B------:R-:W-:Y:S02]  /*24690*/  MOV R0, UR5 ;  /* 0x0000000500007c02 */ /* 0x000fe40008000f00 */
[----:B------:R-:W-:-:S03]  /*246a0*/  ISETP.GE.AND P2, PT, R4, UR18, PT ;  /* 0x0000001204007c0c */ /* 0x000fc6000bf46270 */
[----:B------:R-:W-:Y:S01]  /*246b0*/  IMAD R7, R0, UR6, R17 ;  /* 0x0000000600077c24 */ /* 0x000fe2000f8e0211 */
[----:B--2---:R-:W-:Y:S09]  /*246c0*/  @P1 BRA `(.L_x_2734) ;  /* 0x00000000003c1947 */ /* 0x004ff20003800000 */
        /* <DEDUP_REMOVED lines=15> */
.L_x_2734:
[----:B------:R-:W-:Y:S05]  /*247c0*/  BSYNC.RECONVERGENT B0 ;  /* 0x0000000000007941 */ /* 0x000fea0003800200 */
.L_x_2733:
        /* <DEDUP_REMOVED lines=23> */
.L_x_2736:
[----:B------:R-:W-:Y:S05]  /*24940*/  BSYNC.RECONVERGENT B0 ;  /* 0x0000000000007941 */ /* 0x000fea0003800200 */
.L_x_2735:
        /* <DEDUP_REMOVED lines=22> */
.L_x_2738:
[----:B------:R-:W-:Y:S05]  /*24ab0*/  BSYNC.RECONVERGENT B0 ;  /* 0x0000000000007941 */ /* 0x000fea0003800200 */
.L_x_2737:
        /* <DEDUP_REMOVED lines=21> */
.L_x_2740:
[----:B------:R-:W-:Y:S05]  /*24c10*/  BSYNC.RECONVERGENT B0 ;  /* 0x0000000000007941 */ /* 0x000fea0003800200 */
.L_x_2739:
        /* <DEDUP_REMOVED lines=21> */
.L_x_2742:
[----:B------:R-:W-:Y:S05]  /*24d70*/  BSYNC.RECONVERGENT B0 ;  /* 0x0000000000007941 */ /* 0x000fea0003800200 */
.L_x_2741:
        /* <DEDUP_REMOVED lines=21> */
.L_x_2744:
[----:B------:R-:W-:Y:S05]  /*24ed0*/  BSYNC.RECONVERGENT B0 ;  /* 0x0000000000007941 */ /* 0x000fea0003800200 */
.L_x_2743:
        /* <DEDUP_REMOVED lines=21> */
.L_x_2746:
[----:B------:R-:W-:Y:S05]  /*25030*/  BSYNC.RECONVERGENT B0 ;  /* 0x0000000000007941 */ /* 0x000fea0003800200 */
.L_x_2745:
        /* <DEDUP_REMOVED lines=21> */
.L_x_2747:
        /* <DEDUP_REMOVED lines=15> */
.L_x_2876:


//--------------------- .text._ZN5flash16flash_fwd_kernelI23Flash_fwd_kernel_traitsILi128ELi128ELi32ELi4ELb0ELb0EN7cutlass6half_tE19Flash_kernel_traitsILi128ELi128ELi32ELi4ES3_EELb0ELb0ELb1ELb1ELb0ELb0ELb1ELb0EEEvNS_16Flash_fwd_paramsE --------------------------
	.section	.text._ZN5flash16flash_fwd_kernelI23Flash_fwd_kernel_traitsILi128ELi128ELi32ELi4ELb0ELb0EN7cutlass6half_tE19Flash_kernel_traitsILi128ELi128ELi32ELi4ES3_EELb0ELb0ELb1ELb1ELb0ELb0ELb1ELb0EEEvNS_16Flash_fwd_paramsE,"ax",@progbits
	.align	128
        .global         _ZN5flash16flash_fwd_kernelI23Flash_fwd_kernel_traitsILi128ELi128ELi32ELi4ELb0ELb0EN7cutlass6half_tE19Flash_kernel_traitsILi128ELi128ELi32ELi4ES3_EELb0ELb0ELb1ELb1ELb0ELb0ELb1ELb0EEEvNS_16Flash_fwd_paramsE
        .type           _ZN5flash16flash_fwd_kernelI23Flash_fwd_kernel_traitsILi128ELi128ELi32ELi4ELb0ELb0EN7cutlass6half_tE19Flash_kernel_traitsILi128ELi128ELi32ELi4ES3_EELb0ELb0ELb1ELb1ELb0ELb0ELb1ELb0EEEvNS_16Flash_fwd_paramsE,@function
        .size           _ZN5flash16flash_fwd_kernelI23Flash_fwd_kernel_traitsILi128ELi128ELi32ELi4ELb0ELb0EN7cutlass6half_tE19Flash_kernel_traitsILi128ELi128ELi32ELi4ES3_EELb0ELb0ELb1ELb1ELb0ELb0ELb1ELb0EEEvNS_16Flash_fwd_paramsE,(.L_x_2877 - _ZN5flash16flash_fwd_kernelI23Flash_fwd_kernel_traitsILi128ELi128ELi32ELi4ELb0ELb0EN7cutlass6half_tE19Flash_kernel_traitsILi128ELi128ELi32ELi4ES3_EELb0ELb0ELb1ELb1ELb0ELb0ELb1ELb0EEEvNS_16Flash_fwd_paramsE)
        .other          _ZN5flash16flash_fwd_kernelI23Flash_fwd_kernel_traitsILi128ELi128ELi32ELi4ELb0ELb0EN7cutlass6half_tE19Flash_kernel_traitsILi128ELi128ELi32ELi4ES3_EELb0ELb0ELb1ELb1ELb0ELb0ELb1ELb0EEEvNS_16Flash_fwd_paramsE,@"STO_CUDA_ENTRY STV_DEFAULT"
_ZN5flash16flash_fwd_kernelI23Flash_fwd_kernel_traitsILi128ELi128ELi32ELi4ELb0ELb0EN7cutlass6half_tE19Flash_kernel_traitsILi128ELi128ELi32ELi4ES3_EELb0ELb0ELb1ELb1ELb0ELb0ELb1ELb0EEEvNS_16Flash_fwd_paramsE:
.text._ZN5flash16flash_fwd_kernelI23Flash_fwd_kernel_traitsILi128ELi128ELi32ELi4ELb0ELb0EN7cutlass6half_tE19Flash_kernel_traitsILi128ELi128ELi32ELi4ES3_EELb0ELb0ELb1ELb1ELb0ELb0ELb1ELb0EEEvNS_16Flash_fwd_paramsE:
        /* <DEDUP_REMOVED lines=72> */
.L_x_2748:
        /* <DEDUP_REMOVED lines=57> */
.L_x_2750:
        /* <DEDUP_REMOVED lines=55> */
.L_x_2752:
[----:B------:R-:W-:Y:S05]  /*0b80*/  BSYNC.RECONVERGENT B0 ;  /* 0x0000000000007941 */ /* 0x000fea0003800200 */
.L_x_2751:
        /* <DEDUP_REMOVED lines=21> */
.L_x_2754:
[----:B------:R-:W-:Y:S05]  /*0ce0*/  BSYNC.RECONVERGENT B0 ;  /* 0x0000000000007941 */ /* 0x000fea0003800200 */
.L_x_2753:
        /* <DEDUP_REMOVED lines=21> */
.L_x_2756:
[----:B------:R-:W-:Y:S05]  /*0e40*/  BSYNC.RECONVERGENT B0 ;  /* 0x0000000000007941 */ /* 0x000fea0003800200 */
.L_x_2755:
        /* <DEDUP_REMOVED lines=20> */
.L_x_2758:
[----:B------:R-:W-:Y:S05]  /*0f90*/  BSYNC.RECONVERGENT B0 ;  /* 0x0000000000007941 */ /* 0x000fea0003800200 */
.L_x_2757:
        /* <DEDUP_REMOVED lines=20> */
.L_x_2760:
[----:B------:R-:W-:Y:S05]  /*10e0*/  BSYNC.RECONVERGENT B0 ;  /* 0x0000000000007941 */ /* 0x000fea0003800200 */
.L_x_2759:
        /* <DEDUP_REMOVED lines=20> */
.L_x_2762:
[----:B------:R-:W-:Y:S05]  /*1230*/  BSYNC.RECONVERGENT B0 ;  /* 0x0000000000007941 */ /* 0x000fea0003800200 */
.L_x_2761:
        /* <DEDUP_REMOVED lines=20> */
.L_x_2764:
[----:B------:R-:W-:Y:S05]  /*1380*/  BSYNC.RECONVERGENT B0 ;  /* 0x0000000000007941 */ /* 0x000fea0003800200 */
.L_x_2763:
        /* <DEDUP_REMOVED lines=20> */
.L_x_2766:
[----:B------:R-:W-:Y:S05]  /*14d0*/  BSYNC.RECONVERGENT B0 ;  /* 0x0000000000007941 */ /* 0x000fea0003800200 */
.L_x_2765:
        /* <DEDUP_REMOVED lines=10> */
.L_x_2768:
[----:B------:R-:W-:Y:S05]  /*1580*/  BSYNC.RECONVERGENT B0 ;  /* 0x0000000000007941 */ /* 0x000fea0003800200 */
.L_x_2767:
        /* <DEDUP_REMOVED lines=15> */
.L_x_2770:
[----:B------:R-:W-:Y:S05]  /*1680*/  BSYNC.RECONVERGENT B0 ;  /* 0x0000000000007941 */ /* 0x000fea0003800200 */
.L_x_2769:
        /* <DEDUP_REMOVED lines=10> */
.L_x_2772:
[----:B------:R-:W-:Y:S05]  /*1730*/  BSYNC.RECONVERGENT B0 ;  /* 0x0000000000007941 */ /* 0x000fea0003800200 */
.L_x_2771:
        /* <DEDUP_REMOVED lines=10> */
.L_x_2774:
[----:B------:R-:W-:Y:S05]  /*17e0*/  BSYNC.RECONVERGENT B0 ;  /* 0x0000000000007941 */ /* 0x000fea0003800200 */
.L_x_2773:
        /* <DEDUP_REMOVED lines=10> */
.L_x_2776:
[----:B------:R-:W-:Y:S05]  /*1890*/  BSYNC.RECONVERGENT B0 ;  /* 0x0000000000007941 */ /* 0x000fea0003800200 */
.L_x_2775:
        /* <DEDUP_REMOVED lines=10> */
.L_x_2778:
[----:B------:R-:W-:Y:S05]  /*1940*/  BSYNC.RECONVERGENT B0 ;  /* 0x0000000000007941 */ /* 0x000fea0003800200 */
.L_x_2777:
        /* <DEDUP_REMOVED lines=10> */
.L_x_2780:
[----:B------:R-:W-:Y:S05]  /*19f0*/  BSYNC.RECONVERGENT B0 ;  /* 0x0000000000007941 */ /* 0x000fea0003800200 */
.L_x_2779:
        /* <DEDUP_REMOVED lines=10> */
.L_x_2749:
        /* <DEDUP_REMOVED lines=21> */
.L_x_2781:
[----:B------:R-:W1:Y:S01]  /*1bf0*/  LDCU.64 UR12, c[0x0][0x3b8] ;  /* 0x00007700ff0c77ac */ /* 0x000e620008000a00 */
[----:B------:R-:W-:-:S04]  /*1c00*/  UIADD3 UR14, UPT, UPT, UR8, UR9, URZ ;  /* 0x00000009080e7290 */ /* 0x000fc8000fffe0ff */
[----:B-1----:R-:W-:Y:S02]  /*1c10*/  UIMAD.WIDE.U32 UR16, UR14, UR12, URZ ;  /* 0x0000000c0e1072a5 */ /* 0x002fe4000f8e00ff */
[----:B------:R-:W-:-:S04]  /*1c20*/  UIMAD UR14, UR14, UR13, URZ ;  /* 0x0000000d0e0e72a4 */ /* 0x000fc8000f8e02ff */
[----:B------:R-:W-:Y:S02]  /*1c30*/  UIADD3 UR14, UPT, UPT, UR17, UR14, URZ ;  /* 0x0000000e110e7290 */ /* 0x000fe4000fffe0ff */
.L_x_2782:
        /* <DEDUP_REMOVED lines=39> */
.L_x_2783:
[----:B------:R-:W1:Y:S01]  /*1eb0*/  LDCU.64 UR6, c[0x0][0x3c0] ;  /* 0x00007800ff0677ac */ /* 0x000e620008000a00 */
[----:B------:R-:W-:-:S04]  /*1ec0*/  UIADD3 UR8, UPT, UPT, UR8, UR9, URZ ;  /* 0x0000000908087290 */ /* 0x000fc8000fffe0ff */
[----:B-1----:R-:W-:Y:S02]  /*1ed0*/  UIMAD.WIDE.U32 UR10, UR8, UR6, URZ ;  /* 0x00000006080a72a5 */ /* 0x002fe4000f8e00ff */
[----:B------:R-:W-:-:S04]  /*1ee0*/  UIMAD UR5, UR8, UR7, URZ ;  /* 0x00000007080572a4 */ /* 0x000fc8000f8e02ff */
[----:B------:R-:W-:Y:S01]  /*1ef0*/  UIADD3 UR5, UPT, UPT, UR11, UR5, URZ ;  /* 0x000000050b057290 */ /* 0x000fe2000fffe0ff */
[----:B------:R-:W-:-:S11]  /*1f00*/  UMOV UR4, UR10 ;  /* 0x0000000a00047c82 */ /* 0x000fd60008000000 */
.L_x_2784:
        /* <DEDUP_REMOVED lines=86> */
.L_x_2786:
[----:B------:R-:W-:Y:S05]  /*2470*/  BSYNC.RECONVERGENT B0 ;  /* 0x0000000000007941 */ /* 0x000fea0003800200 */
.L_x_2785:
        /* <DEDUP_REMOVED lines=30> */
.L_x_2788:
[----:B------:R-:W-:Y:S05]  /*2660*/  BSYNC.RECONVERGENT B0 ;  /* 0x0000000000007941 */ /* 0x000fea0003800200 */
.L_x_2787:
        /* <DEDUP_REMOVED lines=30> */
.L_x_2790:
[----:B------:R-:W-:Y:S05]  /*2850*/  BSYNC.RECONVERGENT B0 ;  /* 0x0000000000007941 */ /* 0x000fea0003800200 */
.L_x_2789:
        /* <DEDUP_REMOVED lines=29> */
.L_x_2792:
[----:B------:R-:W-:Y:S05]  /*2a30*/  BSYNC.RECONVERGENT B0 ;  /* 0x0000000000007941 */ /* 0x000fea0003800200 */
.L_x_2791:
        /* <DEDUP_REMOVED lines=29> */
.L_x_2794:
[----:B------:R-:W-:Y:S05]  /*2c10*/  BSYNC.RECONVERGENT B0 ;  /* 0x0000000000007941 */ /* 0x000fea0003800200 */
.L_x_2793:
        /* <DEDUP_REMOVED lines=29> */
.L_x_2796:
[----:B------:R-:W-:Y:S05]  /*2df0*/  BSYNC.RECONVERGENT B0 ;  /* 0x0000000000007941 */ /* 0x000fea0003800200 */
.L_x_2795:
        /* <DEDUP_REMOVED lines=27> */
.L_x_2798:
[----:B------:R-:W-:Y:S05]  /*2fb0*/  BSYNC.RECONVERGENT B0 ;  /* 0x0000000000007941 */ /* 0x000fea0003800200 */
.L_x_2797:
        /* <DEDUP_REMOVED lines=27> */
.L_x_2800:
[----:B------:R-:W-:Y:S05]  /*3170*/  BSYNC.RECONVERGENT B0 ;  /* 0x0000000000007941 */ /* 0x000fea0003800200 */
.L_x_2799:
        /* <DEDUP_REMOVED lines=22> */
.L_x_2802:
[----:B------:R-:W-:Y:S05]  /*32e0*/  BSYNC.RECONVERGENT B0 ;  /* 0x0000000000007941 */ /* 0x000fea0003800200 */
.L_x_2801:
        /* <DEDUP_REMOVED lines=21> */
.L_x_2804:
[----:B------:R-:W-:Y:S05]  /*3440*/  BSYNC.RECONVERGENT B0 ;  /* 0x0000000000007941 */ /* 0x000fea0003800200 */
.L_x_2803:
        /* <DEDUP_REMOVED lines=21> */
[----:B------:R-:W2:Y:S01]  /*35a0*/  @P1 LDG.E R2, desc[UR30][R2.64] ;  /* 0x0000001e02021981 */ /* 0x000ea2000c1e1900 */
[----:B-----5:R-:W2:Y:S01]  /*35b0*/  @P1 MUFU.RCP R0, UR8 ;  /* 0x0000000800001d08 */ /* 0x020ea20008001000 */
[----:B------:R-:W-:Y:S01]  /*35c0*/  USHF.L.U64.HI UR10, UR6, 0x5, UR7 ;  /* 0x00000005060a7899 */ /* 0x000fe20008010207 */
[C---:B------:R-:W-:Y:S01]  /*35d0*/  LOP3.LUT R6, R95.reuse, 0x1c0, RZ, 0xc0, !PT ;  /* 0x000001c05f067812 */ /* 0x040fe200078ec0ff */
[----:B------:R3:W-:Y:S01]  /*35e0*/  STL [R1+0x24], R101 ;  /* 0x0000246501007387 */ /* 0x0007e20000100800 */
[----:B------:R-:W-:Y:S01]  /*35f0*/  USHF.L.U32 UR11, UR6, 0x5, URZ ;  /* 0x00000005060b7899 */ /* 0x000fe200080006ff */
[----:B------:R-:W-:Y:S01]  /*3600*/  SHF.R.U32.HI R7, RZ, 0x1, R22 ;  /* 0x00000001ff077819 */ /* 0x000fe20000011616 */
[----:B------:R-:W-:Y:S01]  /*3610*/  UIMAD UR8, UR10, UR4, URZ ;  /* 0x000000040a0872a4 */ /* 0x000fe2000f8e02ff */
[----:B------:R-:W-:Y:S01]  /*3620*/  BSSY.RECONVERGENT B0, `(.L_x_2805) ;  /* 0x0000029000007945 */ /* 0x000fe20003800200 */
[----:B------:R-:W-:Y:S01]  /*3630*/  UIMAD.WIDE.U32 UR34, UR11, UR4, URZ ;  /* 0x000000040b2272a5 */ /* 0x000fe2000f8e00ff */
[----:B------:R-:W-:Y:S01]  /*3640*/  LOP3.LUT R6, R6, 0x38, R14, 0xf8, !PT ;  /* 0x0000003806067812 */ /* 0x000fe200078ef80e */
[----:B------:R-:W-:Y:S01]  /*3650*/  UMOV UR12, URZ ;  /* 0x000000ff000c7c82 */ /* 0x000fe20008000000 */
[----:B------:R-:W-:Y:S01]  /*3660*/  LOP3.LUT R8, R22, 0x8, RZ, 0xc0, !PT ;  /* 0x0000000816087812 */ /* 0x000fe200078ec0ff */
[----:B------:R-:W-:Y:S01]  /*3670*/  UIADD3 UR8, UPT, UPT, UR35, UR8, URZ ;  /* 0x0000000823087290 */ /* 0x000fe2000fffe0ff */
[----:B------:R-:W-:-:S02]  /*3680*/  LOP3.LUT R9, R95, 0x200, RZ, 0xc0, !PT ;  /* 0x000002005f097812 */ /* 0x000fc400078ec0ff */
[----:B------:R-:W-:Y:S02]  /*3690*/  SEL R94, R96, 0xffffffe0, !P4 ;  /* 0xffffffe0605e7807 */ /* 0x000fe40006000000 */
[----:B------:R-:W-:Y:S01]  /*36a0*/  LOP3.LUT R93, R7, 0x1f0, RZ, 0xc0, !PT ;  /* 0x000001f0075d7812 */ /* 0x000fe200078ec0ff */
[----:B------:R-:W-:Y:S01]  /*36b0*/  BAR.SYNC.DEFER_BLOCKING 0x0 ;  /* 0x0000000000007b1d */ /* 0x000fe20000010000 */
[----:B--2---:R-:W-:Y:S01]  /*36c0*/  @P1 FMUL.FTZ R0, R2, R0 ;  /* 0x0000000002001220 */ /* 0x004fe20000410000 */
[----:B------:R-:W-:-:S04]  /*36d0*/  SHF.R.U32.HI R2, RZ, 0x2, R22 ;  /* 0x00000002ff027819 */ /* 0x000fc80000011616 */
[----:B------:R-:W-:Y:S01]  /*36e0*/  @P1 R2UR UR9, R0 ;  /* 0x00000000000912ca */ /* 0x000fe200000e0000 */
[C---:B------:R-:W-:Y:S01]  /*36f0*/  IMAD.SHL.U32 R0, R22.reuse, 0x20, RZ ;  /* 0x0000002016007824 */ /* 0x040fe200078e00ff */
[----:B------:R-:W-:Y:S02]  /*3700*/  LOP3.LUT P1, RZ, R22, 0x2, RZ, 0xc0, !PT ;  /* 0x0000000216ff7812 */ /* 0x000fe4000782c0ff */
[----:B------:R-:W-:Y:S02]  /*3710*/  LOP3.LUT R223, R2, 0x7, RZ, 0xc0, !PT ;  /* 0x0000000702df7812 */ /* 0x000fe400078ec0ff */
[----:B------:R-:W-:Y:S02]  /*3720*/  LOP3.LUT R10, R0, 0x7c00, RZ, 0xc0, !PT ;  /* 0x00007c00000a7812 */ /* 0x000fe400078ec0ff */
[----:B------:R-:W-:-:S05]  /*3730*/  SEL R35, R35, 0xfffffff0, !P1 ;  /* 0xfffffff023237807 */ /* 0x000fca0004800000 */
[----:B------:R-:W-:Y:S01]  /*3740*/  @UP1 UMOV UR12, UR9 ;  /* 0x00000009000c1c82 */ /* 0x000fe20008000000 */
[----:B---3--:R-:W-:Y:S05]  /*3750*/  @P0 BRA `(.L_x_2806) ;  /* 0x00000000004c0947 */ /* 0x008fea0003800000 */
        /* <DEDUP_REMOVED lines=19> */
.L_x_2806:
[----:B------:R3:W-:Y:S04]  /*3890*/  STS.128 [R222+0xa000], RZ ;  /* 0x00a000ffde007388 */ /* 0x0007e80000000c00 */
[----:B------:R3:W-:Y:S02]  /*38a0*/  STS.128 [R222+0xb000], RZ ;  /* 0x00b000ffde007388 */ /* 0x0007e40000000c00 */
.L_x_2807:
[----:B------:R-:W-:Y:S05]  /*38b0*/  BSYNC.RECONVERGENT B0 ;  /* 0x0000000000007941 */ /* 0x000fea0003800200 */
.L_x_2805:
[----:B------:R-:W-:Y:S01]  /*38c0*/  ISETP.GE.AND P0, PT, R13, UR18, PT ;  /* 0x000000120d007c0c */ /* 0x000fe2000bf06270 */
[----:B------:R-:W-:Y:S01]  /*38d0*/  BSSY.RECONVERGENT B0, `(.L_x_2808) ;  /* 0x000001d000007945 */ /* 0x000fe20003800200 */
[C---:B------:R-:W-:Y:S02]  /*38e0*/  LOP3.LUT R92, R6.reuse, 0x8, R7, 0x78, !PT ;  /* 0x00000008065c7812 */ /* 0x040fe400078e7807 */
[----:B--2---:R-:W-:Y:S02]  /*38f0*/  LOP3.LUT R2, R6, R8, RZ, 0x3c, !PT ;  /* 0x0000000806027212 */ /* 0x004fe400078e3cff */
[----:B------:R-:W-:Y:S02]  /*3900*/  LOP3.LUT R214, R95, 0x400, RZ, 0xc0, !PT ;  /* 0x000004005fd67812 */ /* 0x000fe400078ec0ff */
        /* <DEDUP_REMOVED lines=25> */
.L_x_2809:
[----:B------:R-:W-:Y:S05]  /*3aa0*/  BSYNC.RECONVERGENT B0 ;  /* 0x0000000000007941 */ /* 0x000fea0003800200 */
.L_x_2808:
[----:B------:R-:W-:Y:S01]  /*3ab0*/  LDSM.16.M88.4 R4, [R213+0x2000] ;  /* 0x00200000d504783b */ /* 0x000fe20000000200 */
[----:B------:R-:W-:Y:S01]  /*3ac0*/  IADD3 R220, PT, PT, R214, UR5, RZ ;  /* 0x00000005d6dc7c10 */ /* 0x000fe2000fffe0ff */
[C---:B----4-:R-:W-:Y:S01]  /*3ad0*/  IMAD R2, R94.reuse, 0x2, R213 ;  /* 0x000000025e027824 */ /* 0x050fe200078e02d5 */
[C---:B------:R-:W-:Y:S01]  /*3ae0*/  LEA R34, R35.reuse, R213, 0x1 ;  /* 0x000000d523227211 */ /* 0x040fe200078e08ff */
[----:B------:R-:W4:Y:S01]  /*3af0*/  LDSM.16.M88.4 R24, [R214+UR5+0x8800] ;  /* 0x00880005d618783b */ /* 0x000f220008000200 */
[CC--:B------:R-:W-:Y:S01]  /*3b00*/  LEA R32, R35.reuse, R220.reuse, 0x1 ;  /* 0x000000dc23207211 */ /* 0x0c0fe200078e08ff */
[----:B------:R-:W5:Y:S01]  /*3b10*/  LDCU UR8, c[0x0][0x50c] ;  /* 0x0000a180ff0877ac */ /* 0x000f620008000800 */
[----:B------:R-:W-:Y:S01]  /*3b20*/  LEA R0, R94, R220, 0x1 ;  /* 0x000000dc5e007211 */ /* 0x000fe200078e08ff */
[----:B-1----:R-:W1:Y:S01]  /*3b30*/  LDSM.16.M88.4 R16, [R214+UR5+0x8000] ;  /* 0x00800005d610783b */ /* 0x002e620008000200 */
[----:B------:R-:W-:Y:S01]  /*3b40*/  LEA R33, R35, R2, 0x1 ;  /* 0x0000000223217211 */ /* 0x000fe200078e08ff */
[----:B------:R-:W-:Y:S01]  /*3b50*/  UIADD3 UR27, UPT, UPT, UR32, UR27, -UR24 ;  /* 0x0000001b201b7290 */ /* 0x000fe2000fffe818 */
[----:B------:R-:W-:Y:S01]  /*3b60*/  IADD3 R223, PT, PT, R223, UR29, R93 ;  /* 0x0000001ddfdf7c10 */ /* 0x000fe2000fffe05d */
[----:B------:R-:W-:Y:S01]  /*3b70*/  LDSM.16.M88.4 R12, [R34+0x2000] ;  /* 0x00200000220c783b */ /* 0x000fe20000000200 */
[----:B------:R-:W-:Y:S01]  /*3b80*/  IMAD R3, R35, 0x2, R0 ;  /* 0x0000000223037824 */ /* 0x000fe200078e0200 */
[----:B------:R-:W-:Y:S01]  /*3b90*/  LOP3.LUT R221, R101, 0x6, RZ, 0xc0, !PT ;  /* 0x0000000665dd7812 */ /* 0x000fe200078ec0ff */
[----:B------:R-:W-:Y:S01]  /*3ba0*/  UISETP.GT.U32.AND UP0, UPT, UR4, UR21, UPT ;  /* 0x000000150400728c */ /* 0x000fe2000bf04070 */
[----:B------:R-:W3:Y:S04]  /*3bb0*/  LDSM.16.M88.4 R48, [R32+0x8800] ;  /* 0x008800002030783b */ /* 0x000ee80000000200 */
[----:B------:R-:W2:Y:S04]  /*3bc0*/  LDSM.16.M88.4 R8, [R213] ;  /* 0x00000000d508783b */ /* 0x000ea80000000200 */
[----:B------:R-:W5:Y:S04]  /*3bd0*/  LDSM.16.M88.4 R44, [R32+0x8000] ;  /* 0x00800000202c783b */ /* 0x000f680000000200 */
[----:B------:R-:W5:Y:S04]  /*3be0*/  LDSM.16.M88.4 R20, [R34] ;  /* 0x000000002214783b */ /* 0x000f680000000200 */
[----:B------:R-:W-:Y:S04]  /*3bf0*/  LDSM.16.M88.4 R40, [R0+0x8800] ;  /* 0x008800000028783b */ /* 0x000fe80000000200 */
[----:B------:R-:W0:Y:S04]  /*3c00*/  LDGDEPBAR ;  /* 0x00000000000079af */ /* 0x000e280000000000 */
[----:B------:R-:W-:Y:S01]  /*3c10*/  STL [R1+0x20], R221 ;  /* 0x000020dd01007387 */ /* 0x000fe20000100800 */
[C---:B----4-:R-:W-:Y:S08]  /*3c20*/  HMMA.16816.F32 R36, R4.reuse, R24, RZ ;  /* 0x000000180424723c */ /* 0x050ff000000018ff */
[C---:B-1----:R-:W-:Y:S08]  /*3c30*/  HMMA.16816.F32 R28, R4.reuse, R16, RZ ;  /* 0x00000010041c723c */ /* 0x042ff000000018ff */
[C---:B------:R-:W-:Y:S08]  /*3c40*/  HMMA.16816.F32 R56, R4.reuse, R18, RZ ;  /* 0x000000120438723c */ /* 0x040ff000000018ff */
[----:B------:R-:W-:Y:S01]  /*3c50*/  HMMA.16816.F32 R52, R4, R26, RZ ;  /* 0x0000001a0434723c */ /* 0x000fe200000018ff */
[----:B------:R-:W-:Y:S07]  /*3c60*/  LDSM.16.M88.4 R4, [R2+0x2000] ;  /* 0x002000000204783b */ /* 0x000fee0000000200 */
[----:B---3--:R-:W-:Y:S01]  /*3c70*/  HMMA.16816.F32 R68, R12, R48, R36 ;  /* 0x000000300c44723c */ /* 0x008fe20000001824 */
[----:B------:R-:W1:Y:S07]  /*3c80*/  LDSM.16.M88.4 R36, [R0+0x8000] ;  /* 0x008000000024783b */ /* 0x000e6e0000000200 */
[C---:B--2---:R-:W-:Y:S08]  /*3c90*/  HMMA.16816.F32 R60, R8.reuse, R16, RZ ;  /* 0x00000010083c723c */ /* 0x044ff000000018ff */
[C---:B------:R-:W-:Y:S01]  /*3ca0*/  HMMA.16816.F32 R84, R8.reuse, R18, RZ ;  /* 0x000000120854723c */ /* 0x040fe200000018ff */
[----:B------:R-:W2:Y:S07]  /*3cb0*/  LDSM.16.M88.4 R16, [R2] ;  /* 0x000000000210783b */ /* 0x000eae0000000200 */
[C---:B------:R-:W-:Y:S08]  /*3cc0*/  HMMA.16816.F32 R80, R8.reuse, R24, RZ ;  /* 0x000000180850723c */ /* 0x040ff000000018ff */
[----:B------:R-:W-:Y:S08]  /*3cd0*/  HMMA.16816.F32 R76, R8, R26, RZ ;  /* 0x0000001a084c723c */ /* 0x000ff000000018ff */
[C---:B-----5:R-:W-:Y:S01]  /*3ce0*/  HMMA.16816.F32 R72, R12.reuse, R44, R28 ;  /* 0x0000002c0c48723c */ /* 0x060fe2000000181c */
[----:B------:R-:W-:Y:S07]  /*3cf0*/  LDSM.16.M88.4 R28, [R33] ;  /* 0x00000000211c783b */ /* 0x000fee0000000200 */
[C---:B------:R-:W-:Y:S01]  /*3d00*/  HMMA.16816.F32 R24, R12.reuse, R46, R56 ;  /* 0x0000002e0c18723c */ /* 0x040fe20000001838 */
[----:B------:R-:W-:Y:S07]  /*3d10*/  LDSM.16.M88.4 R56, [R3+0x8000] ;  /* 0x008000000338783b */ /* 0x000fee0000000200 */
[----:B------:R-:W-:Y:S01]  /*3d20*/  HMMA.16816.F32 R8, R12, R50, R52 ;  /* 0x000000320c08723c */ /* 0x000fe20000001834 */
[----:B------:R-:W3:Y:S04]  /*3d30*/  LDSM.16.M88.4 R12, [R33+0x2000] ;  /* 0x00200000210c783b */ /* 0x000ee80000000200 */
[----:B------:R-:W-:Y:S03]  /*3d40*/  LDSM.16.M88.4 R52, [R214+UR5+0x9000] ;  /* 0x00900005d634783b */ /* 0x000fe60008000200 */
[C---:B------:R-:W-:Y:S01]  /*3d50*/  HMMA.16816.F32 R64, R20.reuse, R44, R60 ;  /* 0x0000002c1440723c */ /* 0x040fe2000000183c */
[----:B------:R-:W4:Y:S07]  /*3d60*/  LDSM.16.M88.4 R60, [R3+0x8800] ;  /* 0x00880000033c783b */ /* 0x000f2e0000000200 */
[C---:B------:R-:W-:Y:S08]  /*3d70*/  HMMA.16816.F32 R88, R20.reuse, R48, R80 ;  /* 0x000000301458723c */ /* 0x040ff00000001850 */
[C---:B------:R-:W-:Y:S08]  /*3d80*/  HMMA.16816.F32 R80, R20.reuse, R46, R84 ;  /* 0x0000002e1450723c */ /* 0x040ff00000001854 */
[----:B------:R-:W-:Y:S08]  /*3d90*/  HMMA.16816.F32 R48, R20, R50, R76 ;  /* 0x000000321430723c */ /* 0x000ff0000000184c */
[C---:B-1----:R-:W-:Y:S08]  /*3da0*/  HMMA.16816.F32 R20, R4.reuse, R36, R72 ;  /* 0x000000240414723c */ /* 0x042ff00000001848 */
[C---:B------:R-:W-:Y:S01]  /*3db0*/  HMMA.16816.F32 R76, R4.reuse, R40, R68 ;  /* 0x00000028044c723c */ /* 0x040fe20000001844 */
[----:B------:R-:W-:Y:S07]  /*3dc0*/  LDSM.16.M88.4 R68, [R214+UR5+0x9800] ;  /* 0x00980005d644783b */ /* 0x000fee0008000200 */
[C---:B------:R-:W-:Y:S01]  /*3dd0*/  HMMA.16816.F32 R44, R4.reuse, R38, R24 ;  /* 0x00000026042c723c */ /* 0x040fe20000001818 */
[----:B------:R-:W-:Y:S07]  /*3de0*/  LDSM.16.M88.4 R24, [R213+0x4000] ;  /* 0x00400000d518783b */ /* 0x000fee0000000200 */
[----:B------:R-:W-:Y:S01]  /*3df0*/  HMMA.16816.F32 R4, R4, R42, R8 ;  /* 0x0000002a0404723c */ /* 0x000fe20000001808 */
[----:B------:R-:W1:Y:S07]  /*3e00*/  LDSM.16.M88.4 R8, [R213+0x6000] ;  /* 0x00600000d508783b */ /* 0x000e6e0000000200 */
[C---:B--2---:R-:W-:Y:S08]  /*3e10*/  HMMA.16816.F32 R72, R16.reuse, R36, R64 ;  /* 0x000000241048723c */ /* 0x044ff00000001840 */
[C---:B------:R-:W-:Y:S08]  /*3e20*/  HMMA.16816.F32 R80, R16.reuse, R38, R80 ;  /* 0x000000261050723c */ /* 0x040ff00000001850 */
[C---:B------:R-:W-:Y:S08]  /*3e30*/  HMMA.16816.F32 R84, R16.reuse, R40, R88 ;  /* 0x000000281054723c */ /* 0x040ff00000001858 */
[----:B------:R-:W-:Y:S08]  /*3e40*/  HMMA.16816.F32 R64, R16, R42, R48 ;  /* 0x0000002a1040723c */ /* 0x000ff00000001830 */
[C---:B---3--:R-:W-:Y:S01]  /*3e50*/  HMMA.16816.F32 R40, R12.reuse, R56, R20 ;  /* 0x000000380c28723c */ /* 0x048fe20000001814 */
[----:B------:R-:W-:Y:S07]  /*3e60*/  LDSM.16.M88.4 R20, [R34+0x4000] ;  /* 0x004000002214783b */ /* 0x000fee0000000200 */
[C---:B------:R-:W-:Y:S01]  /*3e70*/  HMMA.16816.F32 R36, R12.reuse, R58, R44 ;  /* 0x0000003a0c24723c */ /* 0x040fe2000000182c */
[----:B------:R-:W-:Y:S07]  /*3e80*/  LDSM.16.M88.4 R44, [R32+0x9000] ;  /* 0x00900000202c783b */ /* 0x000fee0000000200 */
[C---:B----4-:R-:W-:Y:S08]  /*3e90*/  HMMA.16816.F32 R16, R12.reuse, R60, R76 ;  /* 0x0000003c0c10723c */ /* 0x050ff0000000184c */
[----:B------:R-:W-:Y:S01]  /*3ea0*/  HMMA.16816.F32 R12, R12, R62, R4 ;  /* 0x0000003e0c0c723c */ /* 0x000fe20000001804 */
[----:B------:R-:W2:Y:S07]  /*3eb0*/  LDSM.16.M88.4 R4, [R34+0x6000] ;  /* 0x006000002204783b */ /* 0x000eae0000000200 */
[C---:B------:R-:W-:Y:S01]  /*3ec0*/  HMMA.16816.F32 R48, R28.reuse, R56, R72 ;  /* 0x000000381c30723c */ /* 0x040fe20000001848 */
[----:B------:R-:W3:Y:S07]  /*3ed0*/  LDSM.16.M88.4 R72, [R32+0x9800] ;  /* 0x009800002048783b */ /* 0x000eee0000000200 */
[C---:B------:R-:W-:Y:S08]  /*3ee0*/  HMMA.16816.F32 R76, R28.reuse, R58, R80 ;  /* 0x0000003a1c4c723c */ /* 0x040ff00000001850 */
[C---:B------:R-:W-:Y:S08]  /*3ef0*/  HMMA.16816.F32 R80, R28.reuse, R60, R84 ;  /* 0x0000003c1c50723c */ /* 0x040ff00000001854 */
[----:B------:R-:W-:Y:S01]  /*3f00*/  HMMA.16816.F32 R64, R28, R62, R64 ;  /* 0x0000003e1c40723c */ /* 0x000fe20000001840 */
[----:B------:R-:W-:Y:S07]  /*3f10*/  LDSM.16.M88.4 R28, [R0+0x9000] ;  /* 0x00900000001c783b */ /* 0x000fee0000000200 */
[C---:B-1----:R-:W-:Y:S08]  /*3f20*/  HMMA.16816.F32 R60, R8.reuse, R52, R40 ;  /* 0x00000034083c723c */ /* 0x042ff00000001828 */
[C---:B------:R-:W-:Y:S08]  /*3f30*/  HMMA.16816.F32 R56, R8.reuse, R54, R36 ;  /* 0x000000360838723c */ /* 0x040ff00000001824 */
[C---:B------:R-:W-:Y:S01]  /*3f40*/  HMMA.16816.F32 R40, R8.reuse, R68, R16 ;  /* 0x000000440828723c */ /* 0x040fe20000001810 */
[----:B------:R-:W1:Y:S07]  /*3f50*/  LDSM.16.M88.4 R16, [R2+0x4000] ;  /* 0x004000000210783b */ /* 0x000e6e0000000200 */
[----:B------:R-:W-:Y:S01]  /*3f60*/  HMMA.16816.F32 R8, R8, R70, R12 ;  /* 0x000000460808723c */ /* 0x000fe2000000180c */
[----:B------:R4:W5:Y:S07]  /*3f70*/  LDSM.16.M88.4 R12, [R2+0x6000] ;  /* 0x00600000020c783b */ /* 0x00096e0000000200 */
[C---:B------:R-:W-:Y:S01]  /*3f80*/  HMMA.16816.F32 R36, R24.reuse, R52, R48 ;  /* 0x000000341824723c */ /* 0x040fe20000001830 */
[----:B------:R2:W5:Y:S07]  /*3f90*/  LDSM.16.M88.4 R48, [R0+0x9800] ;  /* 0x009800000030783b */ /* 0x00056e0000000200 */
[C---:B------:R-:W-:Y:S08]  /*3fa0*/  HMMA.16816.F32 R52, R24.reuse, R54, R76 ;  /* 0x000000361834723c */ /* 0x040ff0000000184c */
[----:B------:R-:W-:Y:S01]  /*3fb0*/  HMMA.16816.F32 R80, R24, R68, R80 ;  /* 0x000000441850723c */ /* 0x000fe20000001850 */
[C---:B----4-:R-:W-:Y:S01]  /*3fc0*/  IADD3 R2, PT, PT, R223.reuse, UR27, RZ ;  /* 0x0000001bdf027c10 */ /* 0x050fe2000fffe0ff */
[----:B------:R-:W-:-:S05]  /*3fd0*/  VIADD R223, R223, UR32 ;  /* 0x00000020dfdf7c36 */ /* 0x000fca0008000000 */
[----:B------:R-:W-:Y:S01]  /*3fe0*/  IADD3 R226, PT, PT, R223, -UR26, RZ ;  /* 0x8000001adfe27c10 */ /* 0x000fe2000fffe0ff */
[----:B------:R-:W-:Y:S01]  /*3ff0*/  HMMA.16816.F32 R76, R24, R70, R64 ;  /* 0x00000046184c723c */ /* 0x000fe20000001840 */
[----:B------:R-:W-:Y:S01]  /*4000*/  LDSM.16.M88.4 R24, [R3+0x9000] ;  /* 0x009000000318783b */ /* 0x000fe20000000200 */
[----:B--2---:R-:W-:-:S06]  /*4010*/  LOP3.LUT R0, R92, 0x200, R95, 0xf8, !PT ;  /* 0x000002005c007812 */ /* 0x004fcc00078ef85f */
[C---:B------:R-:W-:Y:S08]  /*4020*/  HMMA.16816.F32 R68, R4.reuse, R44, R60 ;  /* 0x0000002c0444723c */ /* 0x040ff0000000183c */
[C---:B------:R-:W-:Y:S08]  /*4030*/  HMMA.16816.F32 R64, R4.reuse, R46, R56 ;  /* 0x0000002e0440723c */ /* 0x040ff00000001838 */
[C---:B---3--:R-:W-:Y:S08]  /*4040*/  HMMA.16816.F32 R60, R4.reuse, R72, R40 ;  /* 0x00000048043c723c */ /* 0x048ff00000001828 */
[----:B------:R-:W-:Y:S01]  /*4050*/  HMMA.16816.F32 R56, R4, R74, R8 ;  /* 0x0000004a0438723c */ /* 0x000fe20000001808 */
[----:B------:R-:W2:Y:S04]  /*4060*/  LDSM.16.M88.4 R8, [R33+0x4000] ;  /* 0x004000002108783b */ /* 0x000ea80000000200 */
[----:B------:R3:W4:Y:S03]  /*4070*/  LDSM.16.M88.4 R4, [R33+0x6000] ;  /* 0x006000002104783b */ /* 0x0007260000000200 */
[----:B------:R-:W-:Y:S01]  /*4080*/  HMMA.16816.F32 R40, R20, R44, R36 ;  /* 0x0000002c1428723c */ /* 0x000fe20000001824 */
[----:B------:R1:W4:Y:S01]  /*4090*/  LDSM.16.M88.4 R36, [R3+0x9800] ;  /* 0x009800000324783b */ /* 0x0003220000000200 */
[----:B------:R-:W-:-:S06]  /*40a0*/  DEPBAR.LE SB0, 0x0 ;  /* 0x000080000000791a */ /* 0x000fcc0000000000 */
[C---:B------:R-:W-:Y:S08]  /*40b0*/  HMMA.16816.F32 R44, R20.reuse, R46, R52 ;  /* 0x0000002e142c723c */ /* 0x040ff00000001834 */
[C---:B------:R-:W-:Y:S08]  /*40c0*/  HMMA.16816.F32 R52, R20.reuse, R72, R80 ;  /* 0x000000481434723c */ /* 0x040ff00000001850 */
[----:B---3--:R-:W-:Y:S01]  /*40d0*/  HMMA.16816.F32 R32, R20, R74, R76 ;  /* 0x0000004a1420723c */ /* 0x008fe2000000184c */
[----:B-1----:R-:W-:-:S04]  /*40e0*/  MOV R3, UR32 ;  /* 0x0000002000037c02 */ /* 0x002fc80008000f00 */
[C-C-:B------:R-:W-:Y:S02]  /*40f0*/  VIADDMNMX R230, R2.reuse, 0x1, R3.reuse, PT ;  /* 0x0000000102e67846 */ /* 0x140fe40003800103 */
[C-C-:B------:R-:W-:Y:S01]  /*4100*/  VIADDMNMX R231, R2.reuse, 0x9, R3.reuse, PT ;  /* 0x0000000902e77846 */ /* 0x140fe20003800103 */
[----:B------:R-:W-:Y:S01]  /*4110*/  HMMA.16816.F32 R20, R16, R28, R40 ;  /* 0x0000001c1014723c */ /* 0x000fe20000001828 */
[C-C-:B------:R-:W-:Y:S02]  /*4120*/  VIADDMNMX R228, R2.reuse, 0x41, R3.reuse, PT ;  /* 0x0000004102e47846 */ /* 0x140fe40003800103 */
[----:B------:R-:W-:-:S05]  /*4130*/  VIADDMNMX R229, R2, 0x49, R3, PT ;  /* 0x0000004902e57846 */ /* 0x000fca0003800103 */
[C---:B-----5:R-:W-:Y:S08]  /*4140*/  HMMA.16816.F32 R68, R12.reuse, R28, R68 ;  /* 0x0000001c0c44723c */ /* 0x060ff00000001844 */
[C---:B------:R-:W-:Y:S08]  /*4150*/  HMMA.16816.F32 R64, R12.reuse, R30, R64 ;  /* 0x0000001e0c40723c */ /* 0x040ff00000001840 */
[C---:B------:R-:W-:Y:S08]  /*4160*/  HMMA.16816.F32 R60, R12.reuse, R48, R60 ;  /* 0x000000300c3c723c */ /* 0x040ff0000000183c */
[----:B------:R-:W-:Y:S08]  /*4170*/  HMMA.16816.F32 R56, R12, R50, R56 ;  /* 0x000000320c38723c */ /* 0x000ff00000001838 */
[C---:B------:R-:W-:Y:S08]  /*4180*/  HMMA.16816.F32 R12, R16.reuse, R30, R44 ;  /* 0x0000001e100c723c */ /* 0x040ff0000000182c */
[C---:B------:R-:W-:Y:S08]  /*4190*/  HMMA.16816.F32 R28, R16.reuse, R48, R52 ;  /* 0x00000030101c723c */ /* 0x040ff00000001834 */
[----:B------:R-:W-:Y:S08]  /*41a0*/  HMMA.16816.F32 R48, R16, R50, R32 ;  /* 0x000000321030723c */ /* 0x000ff00000001820 */
[-C--:B--2---:R-:W-:Y:S08]  /*41b0*/  HMMA.16816.F32 R32, R8, R24.reuse, R20 ;  /* 0x000000180820723c */ /* 0x084ff00000001814 */
[C---:B----4-:R-:W-:Y:S08]  /*41c0*/  HMMA.16816.F32 R40, R4.reuse, R24, R68 ;  /* 0x000000180428723c */ /* 0x050ff00000001844 */
[----:B------:R-:W-:Y:S03]  /*41d0*/  HMMA.16816.F32 R44, R4, R26, R64 ;  /* 0x0000001a042c723c */ /* 0x000fe60000001840 */
[----:B------:R-:W-:-:S05]  /*41e0*/  FMUL.FTZ R3, R33, UR8 ;  /* 0x0000000821037c20 */ /* 0x000fca0008410000 */
[C---:B------:R-:W-:Y:S03]  /*41f0*/  HMMA.16816.F32 R60, R4.reuse, R36, R60 ;  /* 0x00000024043c723c */ /* 0x040fe6000000183c */
[----:B------:R-:W-:Y:S01]  /*4200*/  FMUL.FTZ R40, R40, UR8 ;  /* 0x0000000828287c20 */ /* 0x000fe20008410000 */
[----:B------:R-:W-:Y:S01]  /*4210*/  FMUL.FTZ R42, R42, UR8 ;  /* 0x000000082a2a7c20 */ /* 0x000fe20008410000 */
[----:B------:R-:W-:Y:S01]  /*4220*/  FMUL.FTZ R41, R41, UR8 ;  /* 0x0000000829297c20 */ /* 0x000fe20008410000 */
[----:B------:R-:W-:Y:S02]  /*4230*/  FMUL.FTZ R43, R43, UR8 ;  /* 0x000000082b2b7c20 */ /* 0x000fe40008410000 */
[----:B------:R-:W-:Y:S01]  /*4240*/  HMMA.16816.F32 R56, R4, R38, R56 ;  /* 0x000000260438723c */ /* 0x000fe20000001838 */
[----:B------:R-:W-:Y:S02]  /*4250*/  IMAD.U32 R4, RZ, RZ, UR4 ;  /* 0x00000004ff047e24 */ /* 0x000fe4000f8e00ff */
[----:B------:R-:W-:Y:S01]  /*4260*/  FMUL.FTZ R5, R35, UR8 ;  /* 0x0000000823057c20 */ /* 0x000fe20008410000 */
[----:B------:R-:W-:Y:S01]  /*4270*/  FMUL.FTZ R6, R34, UR8 ;  /* 0x0000000822067c20 */ /* 0x000fe20008410000 */
[----:B------:R-:W-:Y:S01]  /*4280*/  FMUL.FTZ R7, R32, UR8 ;  /* 0x0000000820077c20 */ /* 0x000fe20008410000 */
[----:B------:R-:W-:Y:S01]  /*4290*/  FMUL.FTZ R44, R44, UR8 ;  /* 0x000000082c2c7c20 */ /* 0x000fe20008410000 */
[----:B------:R-:W-:Y:S01]  /*42a0*/  LEA R2, R4, R221, 0x5 ;  /* 0x000000dd04027211 */ /* 0x000fe200078e28ff */
[----:B------:R-:W-:Y:S01]  /*42b0*/  FMUL.FTZ R45, R45, UR8 ;  /* 0x000000082d2d7c20 */ /* 0x000fe20008410000 */
[C---:B------:R-:W-:Y:S01]  /*42c0*/  HMMA.16816.F32 R24, R8.reuse, R26, R12 ;  /* 0x0000001a0818723c */ /* 0x040fe2000000180c */
[----:B------:R1:W2:Y:S01]  /*42d0*/  MUFU.TANH R4, R3 ;  /* 0x0000000300047308 */ /* 0x0002a20000002400 */
[----:B------:R-:W-:Y:S01]  /*42e0*/  IADD3 R20, PT, PT, R2, 0x18, RZ ;  /* 0x0000001802147810 */ /* 0x000fe20007ffe0ff */
[----:B------:R-:W-:Y:S01]  /*42f0*/  FMUL.FTZ R46, R46, UR8 ;  /* 0x000000082e2e7c20 */ /* 0x000fe20008410000 */
[----:B------:R-:W-:Y:S01]  /*4300*/  FMUL.FTZ R47, R47, UR8 ;  /* 0x000000082f2f7c20 */ /* 0x000fe20008410000 */
[----:B------:R-:W-:Y:S01]  /*4310*/  FMUL.FTZ R61, R61, UR8 ;  /* 0x000000083d3d7c20 */ /* 0x000fe20008410000 */
[----:B------:R-:W-:Y:S01]  /*4320*/  FMUL.FTZ R62, R62, UR8 ;  /* 0x000000083e3e7c20 */ /* 0x000fe20008410000 */
[----:B------:R-:W-:Y:S01]  /*4330*/  FMUL.FTZ R63, R63, UR8 ;  /* 0x000000083f3f7c20 */ /* 0x000fe20008410000 */
[----:B------:R-:W-:Y:S01]  /*4340*/  HMMA.16816.F32 R16, R8, R36, R28 ;  /* 0x000000240810723c */ /* 0x000fe2000000181c */
[----:B------:R-:W-:Y:S01]  /*4350*/  ISETP.GT.AND P6, PT, R226, R2, PT ;  /* 0x00000002e200720c */ /* 0x000fe20003fc4270 */
[----:B------:R-:W-:Y:S01]  /*4360*/  FMUL.FTZ R30, R56, UR8 ;  /* 0x00000008381e7c20 */ /* 0x000fe20008410000 */
[----:B------:R-:W-:Y:S01]  /*4370*/  FMUL.FTZ R57, R57, UR8 ;  /* 0x0000000839397c20 */ /* 0x000fe20008410000 */
[----:B------:R-:W-:Y:S01]  /*4380*/  FMUL.FTZ R58, R58, UR8 ;  /* 0x000000083a3a7c20 */ /* 0x000fe20008410000 */
[----:B------:R-:W-:-:S03]  /*4390*/  FMUL.FTZ R31, R59, UR8 ;  /* 0x000000083b1f7c20 */ /* 0x000fc60008410000 */
[----:B------:R-:W-:Y:S01]  /*43a0*/  HMMA.16816.F32 R12, R8, R38, R48 ;  /* 0x00000026080c723c */ /* 0x000fe20000001830 */
[----:B------:R-:W-:Y:S01]  /*43b0*/  IADD3 R10, PT, PT, R20, UR24, RZ ;  /* 0x00000018140a7c10 */ /* 0x000fe2000fffe0ff */
[----:B------:R3:W4:Y:S01]  /*43c0*/  MUFU.TANH R11, R5 ;  /* 0x00000005000b7308 */ /* 0x0007220000002400 */
[----:B------:R-:W-:Y:S01]  /*43d0*/  FMUL.FTZ R22, R26, UR8 ;  /* 0x000000081a167c20 */ /* 0x000fe20008410000 */
[----:B------:R-:W-:Y:S01]  /*43e0*/  VIADD R26, R223, 0x8 ;  /* 0x00000008df1a7836 */ /* 0x000fe20000000000 */
[----:B------:R-:W-:Y:S01]  /*43f0*/  IADD3 R8, PT, PT, R10, -0x17, RZ ;  /* 0xffffffe90a087810 */ /* 0x000fe20007ffe0ff */
[----:B------:R-:W-:Y:S01]  /*4400*/  FMUL.FTZ R21, R24, UR8 ;  /* 0x0000000818157c20 */ /* 0x000fe20008410000 */
[----:B------:R-:W-:Y:S01]  /*4410*/  FMUL.FTZ R23, R25, UR8 ;  /* 0x0000000819177c20 */ /* 0x000fe20008410000 */
[----:B------:R-:W-:Y:S01]  /*4420*/  IADD3 R24, PT, PT, R223, 0x40, RZ ;  /* 0x00000040df187810 */ /* 0x000fe20007ffe0ff */
[----:B------:R-:W-:Y:S01]  /*4430*/  FMUL.FTZ R27, R27, UR8 ;  /* 0x000000081b1b7c20 */ /* 0x000fe20008410000 */
[C---:B-1----:R-:W-:Y:S01]  /*4440*/  IADD3 R3, PT, PT, R223.reuse, -R8, RZ ;  /* 0x80000008df037210 */ /* 0x042fe20007ffe0ff */
[----:B------:R-:W-:Y:S01]  /*4450*/  FMUL.FTZ R29, R18, UR8 ;  /* 0x00000008121d7c20 */ /* 0x000fe20008410000 */
[----:B------:R-:W-:Y:S01]  /*4460*/  FMUL.FTZ R28, R16, UR8 ;  /* 0x00000008101c7c20 */ /* 0x000fe20008410000 */
[----:B------:R-:W-:Y:S01]  /*4470*/  IADD3 R25, PT, PT, R223, 0x48, RZ ;  /* 0x00000048df197810 */ /* 0x000fe20007ffe0ff */
[----:B------:R1:W5:Y:S01]  /*4480*/  MUFU.TANH R16, R6 ;  /* 0x0000000600107308 */ /* 0x0003620000002400 */
[----:B------:R-:W-:Y:S01]  /*4490*/  IABS R3, R3 ;  /* 0x0000000300037213 */ /* 0x000fe20000000000 */
[----:B------:R-:W-:Y:S01]  /*44a0*/  FMUL.FTZ R38, R17, UR8 ;  /* 0x0000000811267c20 */ /* 0x000fe20008410000 */
[----:B------:R-:W-:Y:S01]  /*44b0*/  FMUL.FTZ R48, R19, UR8 ;  /* 0x0000000813307c20 */ /* 0x000fe20008410000 */
[----:B------:R-:W-:Y:S01]  /*44c0*/  FMUL.FTZ R19, R60, UR8 ;  /* 0x000000083c137c20 */ /* 0x000fe20008410000 */
[----:B------:R-:W-:Y:S01]  /*44d0*/  I2FP.F32.S32 R3, R3 ;  /* 0x0000000300037245 */ /* 0x000fe20000201400 */
[----:B------:R-:W-:Y:S01]  /*44e0*/  FMUL.FTZ R49, R13, UR8 ;  /* 0x000000080d317c20 */ /* 0x000fe20008410000 */
[----:B------:R-:W-:Y:S01]  /*44f0*/  FMUL.FTZ R39, R14, UR8 ;  /* 0x000000080e277c20 */ /* 0x000fe20008410000 */
[----:B------:R4:W-:Y:S01]  /*4500*/  MUFU.TANH R17, R7 ;  /* 0x0000000700117308 */ /* 0x0009e20000002400 */
[----:B------:R-:W-:Y:S01]  /*4510*/  FMUL.FTZ R37, R12, UR8 ;  /* 0x000000080c257c20 */ /* 0x000fe20008410000 */
[----:B--2---:R-:W-:Y:S01]  /*4520*/  FFMA.FTZ R18, R3, -UR12, R4 ;  /* 0x8000000c03127c23 */ /* 0x004fe20008010004 */
[----:B------:R-:W-:Y:S01]  /*4530*/  IADD3 R3, PT, PT, R2, UR24, RZ ;  /* 0x0000001802037c10 */ /* 0x000fe2000fffe0ff */
[----:B------:R-:W-:Y:S01]  /*4540*/  FMUL.FTZ R50, R15, UR8 ;  /* 0x000000080f327c20 */ /* 0x000fe20008410000 */
[----:B------:R-:W-:-:S02]  /*4550*/  IADD3 R4, PT, PT, -R8, R26, RZ ;  /* 0x0000001a08047210 */ /* 0x000fc40007ffe1ff */
[----:B---3--:R-:W-:Y:S01]  /*4560*/  IADD3 R5, PT, PT, R223, -R3, RZ ;  /* 0x80000003df057210 */ /* 0x008fe20007ffe0ff */
[----:B------:R-:W2:Y:S01]  /*4570*/  MUFU.TANH R14, R40 ;  /* 0x00000028000e7308 */ /* 0x000ea20000002400 */
[C---:B------:R-:W-:Y:S01]  /*4580*/  IADD3 R9, PT, PT, -R3.reuse, R24, RZ ;  /* 0x0000001803097210 */ /* 0x040fe20007ffe1ff */
[C---:B-1----:R-:W-:Y:S01]  /*4590*/  IMAD.IADD R6, R26.reuse, 0x1, -R3 ;  /* 0x000000011a067824 */ /* 0x042fe200078e0a03 */
[----:B------:R-:W-:Y:S02]  /*45a0*/  IABS R5, R5 ;  /* 0x0000000500057213 */ /* 0x000fe40000000000 */
[----:B------:R-:W-:Y:S02]  /*45b0*/  IABS R9, R9 ;  /* 0x0000000900097213 */ /* 0x000fe40000000000 */
[----:B------:R-:W-:Y:S01]  /*45c0*/  IADD3 R227, PT, PT, R26, -UR26, RZ ;  /* 0x8000001a1ae37c10 */ /* 0x000fe2000fffe0ff */
[----:B------:R-:W1:Y:S01]  /*45d0*/  MUFU.TANH R13, R42 ;  /* 0x0000002a000d7308 */ /* 0x000e620000002400 */
[----:B------:R-:W-:Y:S01]  /*45e0*/  IMAD.MOV.U32 R12, RZ, RZ, R5 ;  /* 0x000000ffff0c7224 */ /* 0x000fe200078e0005 */
[----:B----4-:R-:W-:-:S02]  /*45f0*/  IADD3 R7, PT, PT, -R3, R25, RZ ;  /* 0x0000001903077210 */ /* 0x010fc40007ffe1ff */
[----:B------:R-:W-:Y:S02]  /*4600*/  IABS R3, R4 ;  /* 0x0000000400037213 */ /* 0x000fe40000000000 */
[----:B------:R-:W-:Y:S02]  /*4610*/  IABS R4, R6 ;  /* 0x0000000600047213 */ /* 0x000fe40000000000 */
[----:B------:R-:W-:Y:S02]  /*4620*/  I2FP.F32.S32 R3, R3 ;  /* 0x0000000300037245 */ /* 0x000fe40000201400 */
[----:B------:R-:W-:Y:S02]  /*4630*/  MOV R5, R4 ;  /* 0x0000000400057202 */ /* 0x000fe40000000f00 */
[----:B------:R-:W-:Y:S01]  /*4640*/  MOV R4, R9 ;  /* 0x0000000900047202 */ /* 0x000fe20000000f00 */
[----:B------:R-:W-:Y:S01]  /*4650*/  FFMA.FTZ R15, R3, -UR12, R11 ;  /* 0x8000000c030f7c23 */ /* 0x000fe2000801000b */
[----:B------:R-:W-:Y:S01]  /*4660*/  IABS R7, R7 ;  /* 0x0000000700077213 */ /* 0x000fe20000000000 */
[----:B------:R-:W-:Y:S01]  /*4670*/  VIADD R3, R2, 0x1 ;  /* 0x0000000102037836 */ /* 0x000fe20000000000 */
[----:B------:R-:W-:-:S02]  /*4680*/  I2FP.F32.S32 R6, R5 ;  /* 0x0000000500067245 */ /* 0x000fc40000201400 */
[----:B------:R-:W-:Y:S02]  /*4690*/  I2FP.F32.S32 R5, R4 ;  /* 0x0000000400057245 */ /* 0x000fe40000201400 */
[----:B------:R-:W-:Y:S01]  /*46a0*/  I2FP.F32.S32 R12, R12 ;  /* 0x0000000c000c7245 */ /* 0x000fe20000201400 */
[----:B-----5:R-:W-:Y:S01]  /*46b0*/  FFMA.FTZ R11, R6, -UR12, R16 ;  /* 0x8000000c060b7c23 */ /* 0x020fe20008010010 */
[----:B------:R-:W-:Y:S01]  /*46c0*/  I2FP.F32.S32 R4, R7 ;  /* 0x0000000700047245 */ /* 0x000fe20000201400 */
[----:B--2---:R-:W-:Y:S01]  /*46d0*/  FFMA.FTZ R9, R5, -UR12, R14 ;  /* 0x8000000c05097c23 */ /* 0x004fe2000801000e */
[----:B------:R-:W-:Y:S01]  /*46e0*/  BAR.SYNC.DEFER_BLOCKING 0x0 ;  /* 0x0000000000007b1d */ /* 0x000fe20000010000 */
[----:B------:R-:W-:Y:S01]  /*46f0*/  FFMA.FTZ R12, R12, -UR12, R17 ;  /* 0x8000000c0c0c7c23 */ /* 0x000fe20008010011 */
[----:B------:R-:W-:Y:S01]  /*4700*/  ISETP.GT.AND P5, PT, R226, R3, PT ;  /* 0x00000003e200720c */ /* 0x000fe20003fa4270 */
[----:B-1----:R-:W-:Y:S01]  /*4710*/  FFMA.FTZ R13, R4, -UR12, R13 ;  /* 0x8000000c040d7c23 */ /* 0x002fe2000801000d */
[----:B------:R-:W-:-:S02]  /*4720*/  IADD3 R224, PT, PT, R24, -UR26, RZ ;  /* 0x8000001a18e07c10 */ /* 0x000fc4000fffe0ff */
[----:B------:R-:W-:Y:S01]  /*4730*/  IADD3 R225, PT, PT, R25, -UR26, RZ ;  /* 0x8000001a19e17c10 */ /* 0x000fe2000fffe0ff */
[----:B------:R-:W-:Y:S08]  /*4740*/  BRA.U !UP0, `(.L_x_2810) ;  /* 0x00000001089c7547 */ /* 0x000ff0000b800000 */
        /* <DEDUP_REMOVED lines=39> */
.L_x_2810:
[----:B------:R-:W-:Y:S01]  /*49c0*/  ISETP.GE.AND P0, PT, R2, R230, PT ;  /* 0x000000e60200720c */ /* 0x000fe20003f06270 */
[--C-:B-1----:R-:W-:Y:S01]  /*49d0*/  IMAD.IADD R6, R24, 0x1, -R8.reuse ;  /* 0x0000000118067824 */ /* 0x102fe200078e0a08 */
[----:B------:R-:W-:Y:S01]  /*49e0*/  FSEL R4, R12, -INF , !P6 ;  /* 0xff8000000c047808 */ /* 0x000fe20007000000 */
[----:B------:R-:W-:Y:S01]  /*49f0*/  MUFU.TANH R14, R41 ;  /* 0x00000029000e7308 */ /* 0x000fe20000002400 */
[-C--:B------:R-:W-:Y:S01]  /*4a00*/  ISETP.GT.AND P6, PT, R227, R2.reuse, PT ;  /* 0x00000002e300720c */ /* 0x080fe20003fc4270 */
[----:B------:R-:W-:Y:S01]  /*4a10*/  IMAD.IADD R8, R25, 0x1, -R8 ;  /* 0x0000000119087824 */ /* 0x000fe200078e0a08 */
[-C--:B------:R-:W-:Y:S01]  /*4a20*/  ISETP.GT.AND P3, PT, R224, R2.reuse, PT ;  /* 0x00000002e000720c */ /* 0x080fe20003f64270 */
[----:B------:R-:W1:Y:S01]  /*4a30*/  LDCU UR9, c[0x0][0x45c] ;  /* 0x00008b80ff0977ac */ /* 0x000e620008000800 */
[----:B------:R-:W-:Y:S02]  /*4a40*/  FSEL R80, R4, -INF , !P0 ;  /* 0xff80000004507808 */ /* 0x000fe40004000000 */
[----:B------:R-:W-:Y:S01]  /*4a50*/  ISETP.GE.AND P0, PT, R2, R231, PT ;  /* 0x000000e70200720c */ /* 0x000fe20003f06270 */
[----:B------:R2:W3:Y:S01]  /*4a60*/  MUFU.TANH R12, R21 ;  /* 0x00000015000c7308 */ /* 0x0004e20000002400 */
[----:B------:R-:W-:Y:S01]  /*4a70*/  FSEL R5, R11, -INF , !P6 ;  /* 0xff8000000b057808 */ /* 0x000fe20007000000 */
[----:B------:R-:W-:Y:S01]  /*4a80*/  UISETP.GT.U32.AND UP0, UPT, UR4, UR21, UPT ;  /* 0x000000150400728c */ /* 0x000fe2000bf04070 */
[----:B------:R-:W-:Y:S01]  /*4a90*/  FSEL R4, R9, -INF , !P3 ;  /* 0xff80000009047808 */ /* 0x000fe20005800000 */
[----:B------:R-:W-:Y:S01]  /*4aa0*/  VIADD R9, R10, 0xfffffff0 ;  /* 0xfffffff00a097836 */ /* 0x000fe20000000000 */
[----:B------:R-:W-:-:S02]  /*4ab0*/  ISETP.GT.AND P2, PT, R225, R2, PT ;  /* 0x00000002e100720c */ /* 0x000fc40003f44270 */
[----:B------:R-:W-:Y:S01]  /*4ac0*/  FSEL R81, R5, -INF , !P0 ;  /* 0xff80000005517808 */ /* 0x000fe20004000000 */
[----:B------:R-:W-:Y:S01]  /*4ad0*/  IMAD.IADD R5, R223, 0x1, -R9 ;  /* 0x00000001df057824 */ /* 0x000fe200078e0a09 */
[----:B------:R-:W-:Y:S01]  /*4ae0*/  FSEL R7, R13, -INF , !P2 ;  /* 0xff8000000d077808 */ /* 0x000fe20005000000 */
[----:B------:R-:W4:Y:S01]  /*4af0*/  MUFU.TANH R11, R22 ;  /* 0x00000016000b7308 */ /* 0x000f220000002400 */
[C---:B------:R-:W-:Y:S02]  /*4b00*/  ISETP.GE.AND P2, PT, R2.reuse, R229, PT ;  /* 0x000000e50200720c */ /* 0x040fe40003f46270 */
[----:B------:R-:W-:Y:S02]  /*4b10*/  IABS R5, R5 ;  /* 0x0000000500057213 */ /* 0x000fe40000000000 */
[----:B------:R-:W-:Y:S02]  /*4b20*/  ISETP.GE.AND P6, PT, R2, R228, PT ;  /* 0x000000e40200720c */ /* 0x000fe40003fc6270 */
[----:B------:R-:W-:Y:S01]  /*4b30*/  IABS R17, R6 ;  /* 0x0000000600117213 */ /* 0x000fe20000000000 */
[----:B------:R-:W-:Y:S01]  /*4b40*/  IMAD.MOV.U32 R6, RZ, RZ, R5 ;  /* 0x000000ffff067224 */ /* 0x000fe200078e0005 */
[----:B------:R-:W-:Y:S01]  /*4b50*/  FSEL R35, R7, -INF , !P2 ;  /* 0xff80000007237808 */ /* 0x000fe20005000000 */
[----:B--2---:R-:W-:Y:S01]  /*4b60*/  VIADD R21, R10, 0xfffffff9 ;  /* 0xfffffff90a157836 */ /* 0x004fe20000000000 */
[----:B------:R-:W2:Y:S01]  /*4b70*/  MUFU.TANH R7, R43 ;  /* 0x0000002b00077308 */ /* 0x000ea20000002400 */
[----:B------:R-:W-:Y:S01]  /*4b80*/  FSEL R34, R4, -INF , !P6 ;  /* 0xff80000004227808 */ /* 0x000fe20007000000 */
[----:B------:R-:W-:Y:S01]  /*4b90*/  IMAD.IADD R4, R26, 0x1, -R9 ;  /* 0x000000011a047824 */ /* 0x000fe200078e0a09 */
[----:B------:R-:W-:Y:S01]  /*4ba0*/  IABS R16, R8 ;  /* 0x0000000800107213 */ /* 0x000fe20000000000 */
[----:B------:R-:W-:Y:S01]  /*4bb0*/  IMAD.MOV.U32 R8, RZ, RZ, R17 ;  /* 0x000000ffff087224 */ /* 0x000fe200078e0011 */
[----:B------:R-:W-:-:S02]  /*4bc0*/  ISETP.GE.AND P2, PT, R3, R230, PT ;  /* 0x000000e60300720c */ /* 0x000fc40003f46270 */
[----:B------:R-:W-:Y:S01]  /*4bd0*/  FSEL R5, R18, -INF , !P5 ;  /* 0xff80000012057808 */ /* 0x000fe20006800000 */
[----:B------:R-:W-:Y:S01]  /*4be0*/  MUFU.TANH R19, R19 ;  /* 0x0000001300137308 */ /* 0x000fe20000002400 */
[----:B------:R-:W-:Y:S02]  /*4bf0*/  ISETP.GT.AND P3, PT, R227, R3, PT ;  /* 0x00000003e300720c */ /* 0x000fe40003f64270 */
[----:B------:R-:W-:Y:S02]  /*4c00*/  FSEL R75, R5, -INF , !P2 ;  /* 0xff800000054b7808 */ /* 0x000fe40005000000 */
[----:B------:R-:W-:Y:S02]  /*4c10*/  IABS R4, R4 ;  /* 0x0000000400047213 */ /* 0x000fe40000000000 */
[----:B------:R-:W-:Y:S01]  /*4c20*/  I2FP.F32.S32 R5, R6 ;  /* 0x0000000600057245 */ /* 0x000fe20000201400 */
[----:B------:R-:W-:Y:S01]  /*4c30*/  MUFU.TANH R18, R23 ;  /* 0x0000001700127308 */ /* 0x000fe20000002400 */
[----:B------:R-:W-:-:S02]  /*4c40*/  I2FP.F32.S32 R8, R8 ;  /* 0x0000000800087245 */ /* 0x000fc40000201400 */
[----:B------:R-:W-:Y:S01]  /*4c50*/  FSEL R6, R15, -INF , !P3 ;  /* 0xff8000000f067808 */ /* 0x000fe20005800000 */
[----:B---3--:R-:W-:Y:S01]  /*4c60*/  FFMA.FTZ R13, R5, -UR12, R12 ;  /* 0x8000000c050d7c23 */ /* 0x008fe2000801000c */
[-C--:B------:R-:W-:Y:S01]  /*4c70*/  ISETP.GT.AND P0, PT, R224, R3.reuse, PT ;  /* 0x00000003e000720c */ /* 0x080fe20003f04270 */
[----:B------:R-:W-:Y:S01]  /*4c80*/  VIADD R12, R10, 0xfffffff1 ;  /* 0xfffffff10a0c7836 */ /* 0x000fe20000000000 */
[----:B------:R-:W-:Y:S01]  /*4c90*/  ISETP.GT.AND P6, PT, R225, R3, PT ;  /* 0x00000003e100720c */ /* 0x000fe20003fc4270 */
[----:B------:R-:W-:Y:S01]  /*4ca0*/  MUFU.TANH R15, R44 ;  /* 0x0000002c000f7308 */ /* 0x000fe20000002400 */
[C---:B------:R-:W-:Y:S02]  /*4cb0*/  ISETP.GE.AND P5, PT, R3.reuse, R231, PT ;  /* 0x000000e70300720c */ /* 0x040fe40003fa6270 */
[C---:B------:R-:W-:Y:S02]  /*4cc0*/  ISETP.GE.AND P2, PT, R3.reuse, R228, PT ;  /* 0x000000e40300720c */ /* 0x040fe40003f46270 */
[----:B------:R-:W-:-:S02]  /*4cd0*/  ISETP.GE.AND P3, PT, R3, R229, PT ;  /* 0x000000e50300720c */ /* 0x000fc40003f66270 */
[----:B------:R-:W-:Y:S01]  /*4ce0*/  I2FP.F32.S32 R3, R4 ;  /* 0x0000000400037245 */ /* 0x000fe20000201400 */
[----:B------:R-:W-:Y:S01]  /*4cf0*/  FFMA.FTZ R4, R8, -UR12, R14 ;  /* 0x8000000c08047c23 */ /* 0x000fe2000801000e */
[----:B------:R-:W-:Y:S01]  /*4d00*/  I2FP.F32.S32 R5, R16 ;  /* 0x0000001000057245 */ /* 0x000fe20000201400 */
[----:B------:R-:W3:Y:S01]  /*4d10*/  MUFU.TANH R14, R46 ;  /* 0x0000002e000e7308 */ /* 0x000ee20000002400 */
[----:B------:R-:W-:Y:S01]  /*4d20*/  FSEL R74, R6, -INF , !P5 ;  /* 0xff800000064a7808 */ /* 0x000fe20006800000 */
[----:B----4-:R-:W-:Y:S01]  /*4d30*/  FFMA.FTZ R16, R3, -UR12, R11 ;  /* 0x8000000c03107c23 */ /* 0x010fe2000801000b */
[----:B------:R-:W-:Y:S01]  /*4d40*/  FSEL R4, R4, -INF , !P0 ;  /* 0xff80000004047808 */ /* 0x000fe20004000000 */
[----:B--2---:R-:W-:Y:S01]  /*4d50*/  FFMA.FTZ R3, R5, -UR12, R7 ;  /* 0x8000000c05037c23 */ /* 0x004fe20008010007 */
[----:B------:R-:W-:Y:S01]  /*4d60*/  VIADD R11, R2, 0x8 ;  /* 0x00000008020b7836 */ /* 0x000fe20000000000 */
[----:B------:R-:W-:Y:S01]  /*4d70*/  LEA R212, R0, UR5, 0x1 ;  /* 0x0000000500d47c11 */ /* 0x000fe2000f8e08ff */
[--C-:B------:R-:W-:Y:S01]  /*4d80*/  IMAD.IADD R5, R223, 0x1, -R12.reuse ;  /* 0x00000001df057824 */ /* 0x100fe200078e0a0c */
[----:B------:R-:W-:Y:S01]  /*4d90*/  FSEL R36, R4, -INF , !P2 ;  /* 0xff80000004247808 */ /* 0x000fe20005000000 */
[--C-:B------:R-:W-:Y:S01]  /*4da0*/  IMAD.IADD R4, R24, 0x1, -R9.reuse ;  /* 0x0000000118047824 */ /* 0x100fe200078e0a09 */
[----:B------:R-:W-:Y:S01]  /*4db0*/  FSEL R17, R3, -INF , !P6 ;  /* 0xff80000003117808 */ /* 0x000fe20007000000 */
[----:B------:R-:W-:Y:S01]  /*4dc0*/  IMAD.IADD R3, R25, 0x1, -R9 ;  /* 0x0000000119037824 */ /* 0x000fe200078e0a09 */
[----:B------:R-:W-:Y:S01]  /*4dd0*/  ISETP.GT.AND P5, PT, R226, R11, PT ;  /* 0x0000000be200720c */ /* 0x000fe20003fa4270 */
[----:B------:R-:W2:Y:S01]  /*4de0*/  MUFU.TANH R9, R27 ;  /* 0x0000001b00097308 */ /* 0x000ea20000002400 */
[----:B------:R-:W-:Y:S01]  /*4df0*/  IABS R8, R4 ;  /* 0x0000000400087213 */ /* 0x000fe20000000000 */
[----:B------:R-:W-:Y:S01]  /*4e00*/  IMAD.IADD R6, R26, 0x1, -R12 ;  /* 0x000000011a067824 */ /* 0x000fe200078e0a0c */
[----:B------:R-:W-:Y:S01]  /*4e10*/  IABS R4, R5 ;  /* 0x0000000500047213 */ /* 0x000fe20000000000 */
[----:B------:R-:W-:Y:S01]  /*4e20*/  IMAD R0, R94, 0x2, R212 ;  /* 0x000000025e007824 */ /* 0x000fe200078e02d4 */
[----:B------:R-:W-:Y:S01]  /*4e30*/  FSEL R68, R17, -INF , !P3 ;  /* 0xff80000011447808 */ /* 0x000fe20005800000 */
[----:B------:R-:W-:Y:S01]  /*4e40*/  VIADD R215, R212, 0xa040 ;  /* 0x0000a040d4d77836 */ /* 0x000fe20000000000 */
[----:B------:R-:W-:Y:S01]  /*4e50*/  ISETP.GE.AND P3, PT, R11, R230, PT ;  /* 0x000000e60b00720c */ /* 0x000fe20003f66270 */
[----:B------:R-:W-:Y:S01]  /*4e60*/  MUFU.TANH R17, R47 ;  /* 0x0000002f00117308 */ /* 0x000fe20000002400 */
[----:B------:R-:W-:Y:S01]  /*4e70*/  FSEL R5, R13, -INF , !P5 ;  /* 0xff8000000d057808 */ /* 0x000fe20006800000 */
[----:B------:R-:W-:Y:S01]  /*4e80*/  VIADD R13, R10, 0xfffffff8 ;  /* 0xfffffff80a0d7836 */ /* 0x000fe20000000000 */
[----:B------:R-:W-:Y:S01]  /*4e90*/  IABS R7, R3 ;  /* 0x0000000300077213 */ /* 0x000fe20000000000 */
[----:B------:R-:W-:Y:S01]  /*4ea0*/  VIADD R216, R212, 0xa000 ;  /* 0x0000a000d4d87836 */ /* 0x000fe20000000000 */
[----:B------:R-:W-:Y:S01]  /*4eb0*/  FSEL R67, R5, -INF , !P3 ;  /* 0xff80000005437808 */ /* 0x000fe20005800000 */
[----:B------:R-:W-:Y:S01]  /*4ec0*/  LDSM.16.MT88.4 R156, [R212+0xa800] ;  /* 0x00a80000d49c783b */ /* 0x000fe20000004200 */
[----:B------:R-:W-:-:S02]  /*4ed0*/  IABS R3, R6 ;  /* 0x0000000600037213 */ /* 0x000fc40000000000 */
[----:B------:R-:W-:Y:S02]  /*4ee0*/  I2FP.F32.S32 R8, R8 ;  /* 0x0000000800087245 */ /* 0x000fe40000201400 */
[----:B------:R-:W-:Y:S02]  /*4ef0*/  I2FP.F32.S32 R5, R7 ;  /* 0x0000000700057245 */ /* 0x000fe40000201400 */
[----:B------:R-:W-:Y:S02]  /*4f00*/  I2FP.F32.S32 R7, R4 ;  /* 0x0000000400077245 */ /* 0x000fe40000201400 */
[----:B------:R-:W-:Y:S01]  /*4f10*/  ISETP.GT.AND P0, PT, R227, R11, PT ;  /* 0x0000000be300720c */ /* 0x000fe20003f04270 */
[----:B---3--:R-:W-:Y:S01]  /*4f20*/  FFMA.FTZ R5, R5, -UR12, R14 ;  /* 0x8000000c05057c23 */ /* 0x008fe2000801000e */
[----:B------:R-:W-:Y:S01]  /*4f30*/  I2FP.F32.S32 R4, R3 ;  /* 0x0000000300047245 */ /* 0x000fe20000201400 */
[----:B------:R-:W-:Y:S01]  /*4f40*/  FFMA.FTZ R3, R8, -UR12, R15 ;  /* 0x8000000c08037c23 */ /* 0x000fe2000801000f */
[-C--:B------:R-:W-:Y:S01]  /*4f50*/  ISETP.GT.AND P2, PT, R224, R11.reuse, PT ;  /* 0x0000000be000720c */ /* 0x080fe20003f44270 */
[----:B------:R-:W-:Y:S01]  /*4f60*/  FFMA.FTZ R14, R7, -UR12, R18 ;  /* 0x8000000c070e7c23 */ /* 0x000fe20008010012 */
[----:B------:R-:W-:Y:S01]  /*4f70*/  ISETP.GT.AND P6, PT, R225, R11, PT ;  /* 0x0000000be100720c */ /* 0x000fe20003fc4270 */
[----:B------:R-:W-:Y:S01]  /*4f80*/  VIADD R7, R2, 0x9 ;  /* 0x0000000902077836 */ /* 0x000fe20000000000 */
[C---:B------:R-:W-:Y:S01]  /*4f90*/  ISETP.GE.AND P5, PT, R11.reuse, R231, PT ;  /* 0x000000e70b00720c */ /* 0x040fe20003fa6270 */
[----:B--2---:R-:W-:Y:S01]  /*4fa0*/  FFMA.FTZ R15, R4, -UR12, R9 ;  /* 0x8000000c040f7c23 */ /* 0x004fe20008010009 */
[----:B------:R-:W-:Y:S01]  /*4fb0*/  FSEL R6, R16, -INF , !P0 ;  /* 0xff80000010067808 */ /* 0x000fe20004000000 */
[----:B------:R-:W2:Y:S01]  /*4fc0*/  MUFU.TANH R18, R45 ;  /* 0x0000002d00127308 */ /* 0x000ea20000002400 */
[----:B------:R-:W-:Y:S01]  /*4fd0*/  ISETP.GE.AND P3, PT, R11, R228, PT ;  /* 0x000000e40b00720c */ /* 0x000fe20003f66270 */
[----:B------:R-:W-:Y:S01]  /*4fe0*/  IMAD.IADD R4, R24, 0x1, -R12 ;  /* 0x0000000118047824 */ /* 0x000fe200078e0a0c */
[----:B------:R-:W-:-:S02]  /*4ff0*/  FSEL R3, R3, -INF , !P2 ;  /* 0xff80000003037808 */ /* 0x000fc40005000000 */
[----:B------:R-:W-:Y:S01]  /*5000*/  FSEL R8, R5, -INF , !P6 ;  /* 0xff80000005087808 */ /* 0x000fe20007000000 */
[--C-:B------:R-:W-:Y:S01]  /*5010*/  IMAD.IADD R5, R223, 0x1, -R13.reuse ;  /* 0x00000001df057824 */ /* 0x100fe200078e0a0d */
[----:B------:R-:W-:Y:S01]  /*5020*/  ISETP.GE.AND P0, PT, R11, R229, PT ;  /* 0x000000e50b00720c */ /* 0x000fe20003f06270 */
[----:B------:R-:W3:Y:S01]  /*5030*/  MUFU.TANH R16, R28 ;  /* 0x0000001c00107308 */ /* 0x000ee20000002400 */
[----:B------:R-:W-:Y:S01]  /*5040*/  FSEL R66, R6, -INF , !P5 ;  /* 0xff80000006427808 */ /* 0x000fe20006800000 */
[----:B------:R-:W-:Y:S01]  /*5050*/  IMAD.IADD R6, R26, 0x1, -R13 ;  /* 0x000000011a067824 */ /* 0x000fe200078e0a0d */
[----:B------:R-:W-:Y:S02]  /*5060*/  ISETP.GT.AND P5, PT, R226, R7, PT ;  /* 0x00000007e200720c */ /* 0x000fe40003fa4270 */
[----:B------:R-:W-:Y:S01]  /*5070*/  FSEL R33, R3, -INF , !P3 ;  /* 0xff80000003217808 */ /* 0x000fe20005800000 */
[----:B------:R-:W-:Y:S01]  /*5080*/  IMAD.IADD R3, R25, 0x1, -R12 ;  /* 0x0000000119037824 */ /* 0x000fe200078e0a0c */
[----:B------:R-:W-:Y:S01]  /*5090*/  IABS R11, R4 ;  /* 0x00000004000b7213 */ /* 0x000fe20000000000 */
[----:B------:R-:W4:Y:S01]  /*50a0*/  MUFU.TANH R12, R29 ;  /* 0x0000001d000c7308 */ /* 0x000f220000002400 */
[----:B------:R-:W-:-:S02]  /*50b0*/  IABS R4, R5 ;  /* 0x0000000500047213 */ /* 0x000fc40000000000 */
[----:B------:R-:W-:Y:S02]  /*50c0*/  FSEL R59, R8, -INF , !P0 ;  /* 0xff800000083b7808 */ /* 0x000fe40004000000 */
[----:B------:R-:W-:Y:S02]  /*50d0*/  ISETP.GE.AND P0, PT, R7, R230, PT ;  /* 0x000000e60700720c */ /* 0x000fe40003f06270 */
[----:B------:R-:W-:Y:S02]  /*50e0*/  FSEL R5, R14, -INF , !P5 ;  /* 0xff8000000e057808 */ /* 0x000fe40006800000 */
[----:B------:R-:W-:Y:S02]  /*50f0*/  IABS R9, R3 ;  /* 0x0000000300097213 */ /* 0x000fe40000000000 */
[----:B------:R-:W-:Y:S02]  /*5100*/  FSEL R65, R5, -INF , !P0 ;  /* 0xff80000005417808 */ /* 0x000fe40004000000 */
[----:B------:R-:W-:-:S02]  /*5110*/  I2FP.F32.S32 R5, R11 ;  /* 0x0000000b00057245 */ /* 0x000fc40000201400 */
[----:B------:R-:W-:Y:S01]  /*5120*/  IABS R3, R6 ;  /* 0x0000000600037213 */ /* 0x000fe20000000000 */
[----:B------:R-:W-:Y:S01]  /*5130*/  IMAD.MOV.U32 R6, RZ, RZ, R9 ;  /* 0x000000ffff067224 */ /* 0x000fe200078e0009 */
[----:B------:R-:W-:Y:S01]  /*5140*/  I2FP.F32.S32 R4, R4 ;  /* 0x0000000400047245 */ /* 0x000fe20000201400 */
[----:B--2---:R-:W-:Y:S01]  /*5150*/  FFMA.FTZ R5, R5, -UR12, R18 ;  /* 0x8000000c05057c23 */ /* 0x004fe20008010012 */
[-C--:B------:R-:W-:Y:S01]  /*5160*/  ISETP.GT.AND P2, PT, R227, R7.reuse, PT ;  /* 0x00000007e300720c */ /* 0x080fe20003f44270 */
[----:B------:R-:W-:Y:S01]  /*5170*/  MUFU.TANH R18, R63 ;  /* 0x0000003f00127308 */ /* 0x000fe20000002400 */
[----:B------:R-:W-:Y:S01]  /*5180*/  ISETP.GT.AND P3, PT, R224, R7, PT ;  /* 0x00000007e000720c */ /* 0x000fe20003f64270 */
[----:B---3--:R-:W-:Y:S01]  /*5190*/  FFMA.FTZ R9, R4, -UR12, R16 ;  /* 0x8000000c04097c23 */ /* 0x008fe20008010010 */
[----:B------:R-:W-:Y:S02]  /*51a0*/  I2FP.F32.S32 R6, R6 ;  /* 0x0000000600067245 */ /* 0x000fe40000201400 */
[----:B------:R-:W-:-:S02]  /*51b0*/  I2FP.F32.S32 R3, R3 ;  /* 0x0000000300037245 */ /* 0x000fc40000201400 */
[----:B------:R-:W-:Y:S01]  /*51c0*/  ISETP.GE.AND P0, PT, R7, R228, PT ;  /* 0x000000e40700720c */ /* 0x000fe20003f06270 */
[----:B------:R-:W-:Y:S01]  /*51d0*/  MUFU.TANH R16, R57 ;  /* 0x0000003900107308 */ /* 0x000fe20000002400 */
[----:B------:R-:W-:Y:S01]  /*51e0*/  FSEL R8, R15, -INF , !P2 ;  /* 0xff8000000f087808 */ /* 0x000fe20005000000 */
[----:B----4-:R-:W-:Y:S01]  /*51f0*/  FFMA.FTZ R14, R3, -UR12, R12 ;  /* 0x8000000c030e7c23 */ /* 0x010fe2000801000c */
[----:B------:R-:W-:Y:S01]  /*5200*/  FSEL R4, R5, -INF , !P3 ;  /* 0xff80000005047808 */ /* 0x000fe20005800000 */
[--C-:B------:R-:W-:Y:S01]  /*5210*/  IMAD.IADD R5, R24, 0x1, -R13.reuse ;  /* 0x0000000118057824 */ /* 0x100fe200078e0a0d */
[----:B------:R-:W-:Y:S01]  /*5220*/  ISETP.GT.AND P6, PT, R225, R7, PT ;  /* 0x00000007e100720c */ /* 0x000fe20003fc4270 */
[----:B------:R-:W-:Y:S01]  /*5230*/  IMAD.IADD R3, R25, 0x1, -R13 ;  /* 0x0000000119037824 */ /* 0x000fe200078e0a0d */
[C---:B------:R-:W-:Y:S01]  /*5240*/  ISETP.GE.AND P5, PT, R7.reuse, R231, PT ;  /* 0x000000e70700720c */ /* 0x040fe20003fa6270 */
[----:B------:R-:W2:Y:S01]  /*5250*/  MUFU.TANH R15, R61 ;  /* 0x0000003d000f7308 */ /* 0x000ea20000002400 */
[----:B------:R-:W-:Y:S01]  /*5260*/  ISETP.GE.AND P2, PT, R7, R229, PT ;  /* 0x000000e50700720c */ /* 0x000fe20003f46270 */
[----:B------:R-:W-:Y:S01]  /*5270*/  FFMA.FTZ R7, R6, -UR12, R17 ;  /* 0x8000000c06077c23 */ /* 0x000fe20008010011 */
[----:B------:R-:W-:Y:S01]  /*5280*/  VIADD R6, R2, 0x10 ;  /* 0x0000001002067836 */ /* 0x000fe20000000000 */
[----:B------:R-:W-:Y:S01]  /*5290*/  FSEL R32, R4, -INF , !P0 ;  /* 0xff80000004207808 */ /* 0x000fe20004000000 */
[----:B------:R-:W-:Y:S01]  /*52a0*/  IMAD.IADD R4, R24, 0x1, -R21 ;  /* 0x0000000118047824 */ /* 0x000fe200078e0a15 */
[----:B------:R-:W-:-:S02]  /*52b0*/  IABS R11, R5 ;  /* 0x00000005000b7213 */ /* 0x000fc40000000000 */
[----:B------:R-:W3:Y:S01]  /*52c0*/  MUFU.TANH R12, R62 ;  /* 0x0000003e000c7308 */ /* 0x000ee20000002400 */
[----:B------:R-:W-:Y:S02]  /*52d0*/  FSEL R64, R8, -INF , !P5 ;  /* 0xff80000008407808 */ /* 0x000fe40006800000 */
[----:B------:R-:W-:Y:S01]  /*52e0*/  FSEL R5, R7, -INF , !P6 ;  /* 0xff80000007057808 */ /* 0x000fe20007000000 */
[----:B------:R-:W-:Y:S01]  /*52f0*/  IMAD.MOV.U32 R7, RZ, RZ, R11 ;  /* 0x000000ffff077224 */ /* 0x000fe200078e000b */
[----:B------:R-:W-:Y:S02]  /*5300*/  ISETP.GT.AND P5, PT, R226, R6, PT ;  /* 0x00000006e200720c */ /* 0x000fe40003fa4270 */
[----:B------:R-:W-:Y:S01]  /*5310*/  IABS R8, R3 ;  /* 0x0000000300087213 */ /* 0x000fe20000000000 */
[----:B------:R-:W-:Y:S01]  /*5320*/  MUFU.TANH R11, R31 ;  /* 0x0000001f000b7308 */ /* 0x000fe20000002400 */
[----:B------:R-:W-:Y:S02]  /*5330*/  IABS R3, R4 ;  /* 0x0000000400037213 */ /* 0x000fe40000000000 */
[----:B------:R-:W-:-:S02]  /*5340*/  FSEL R56, R5, -INF , !P2 ;  /* 0xff80000005387808 */ /* 0x000fc40005000000 */
[----:B------:R-:W-:Y:S02]  /*5350*/  ISETP.GE.AND P2, PT, R6, R230, PT ;  /* 0x000000e60600720c */ /* 0x000fe40003f46270 */
[----:B------:R-:W-:Y:S01]  /*5360*/  FSEL R4, R9, -INF , !P5 ;  /* 0xff80000009047808 */ /* 0x000fe20006800000 */
[----:B------:R-:W4:Y:S01]  /*5370*/  MUFU.TANH R17, R30 ;  /* 0x0000001e00117308 */ /* 0x000f220000002400 */
[----:B------:R-:W-:Y:S02]  /*5380*/  I2FP.F32.S32 R3, R3 ;  /* 0x0000000300037245 */ /* 0x000fe40000201400 */
[----:B------:R-:W-:Y:S02]  /*5390*/  FSEL R93, R4, -INF , !P2 ;  /* 0xff800000045d7808 */ /* 0x000fe40005000000 */
[----:B------:R-:W-:Y:S01]  /*53a0*/  I2FP.F32.S32 R4, R8 ;  /* 0x0000000800047245 */ /* 0x000fe20000201400 */
[----:B--2---:R-:W-:Y:S01]  /*53b0*/  FFMA.FTZ R15, R3, -UR12, R15 ;  /* 0x8000000c030f7c23 */ /* 0x004fe2000801000f */
[-C--:B------:R-:W-:Y:S01]  /*53c0*/  ISETP.GT.AND P3, PT, R227, R6.reuse, PT ;  /* 0x00000006e300720c */ /* 0x080fe20003f64270 */
[----:B------:R-:W-:Y:S01]  /*53d0*/  IMAD.IADD R3, R24, 0x1, -R10 ;  /* 0x0000000118037824 */ /* 0x000fe200078e0a0a */
[----:B------:R-:W-:Y:S01]  /*53e0*/  I2FP.F32.S32 R5, R7 ;  /* 0x0000000700057245 */ /* 0x000fe20000201400 */
[----:B---3--:R-:W-:Y:S01]  /*53f0*/  FFMA.FTZ R13, R4, -UR12, R12 ;  /* 0x8000000c040d7c23 */ /* 0x008fe2000801000c */
[----:B------:R-:W-:Y:S01]  /*5400*/  FSEL R22, R14, -INF , !P3 ;  /* 0xff8000000e167808 */ /* 0x000fe20005800000 */
[----:B------:R-:W-:Y:S01]  /*5410*/  IMAD.IADD R4, R25, 0x1, -R10 ;  /* 0x0000000119047824 */ /* 0x000fe200078e0a0a */
[-C--:B------:R-:W-:Y:S01]  /*5420*/  ISETP.GT.AND P0, PT, R224, R6.reuse, PT ;  /* 0x00000006e000720c */ /* 0x080fe20003f04270 */
[----:B------:R-:W-:Y:S01]  /*5430*/  FFMA.FTZ R14, R5, -UR12, R19 ;  /* 0x8000000c050e7c23 */ /* 0x000fe20008010013 */
[----:B------:R-:W-:Y:S01]  /*5440*/  IABS R5, R3 ;  /* 0x0000000300057213 */ /* 0x000fe20000000000 */
[----:B------:R-:W-:Y:S01]  /*5450*/  VIADD R19, R10, 0x1 ;  /* 0x000000010a137836 */ /* 0x000fe20000000000 */
[----:B------:R-:W-:Y:S01]  /*5460*/  ISETP.GT.AND P6, PT, R225, R6, PT ;  /* 0x00000006e100720c */ /* 0x000fe20003fc4270 */
[C---:B------:R-:W-:Y:S01]  /*5470*/  IMAD.IADD R3, R25.reuse, 0x1, -R21 ;  /* 0x0000000119037824 */ /* 0x040fe200078e0a15 */
[C---:B------:R-:W-:Y:S01]  /*5480*/  ISETP.GE.AND P5, PT, R6.reuse, R231, PT ;  /* 0x000000e70600720c */ /* 0x040fe20003fa6270 */
[----:B------:R-:W2:Y:S01]  /*5490*/  MUFU.TANH R12, R58 ;  /* 0x0000003a000c7308 */ /* 0x000ea20000002400 */
[C---:B------:R-:W-:Y:S01]  /*54a0*/  ISETP.GE.AND P2, PT, R6.reuse, R228, PT ;  /* 0x000000e40600720c */ /* 0x040fe20003f46270 */
[----:B------:R-:W-:Y:S01]  /*54b0*/  IMAD.IADD R7, R25, 0x1, -R19 ;  /* 0x0000000119077824 */ /* 0x000fe200078e0a13 */
[----:B------:R-:W-:Y:S01]  /*54c0*/  ISETP.GE.AND P3, PT, R6, R229, PT ;  /* 0x000000e50600720c */ /* 0x000fe20003f66270 */
[----:B------:R-:W-:Y:S01]  /*54d0*/  IMAD.MOV.U32 R8, RZ, RZ, R5 ;  /* 0x000000ffff087224 */ /* 0x000fe200078e0005 */
[----:B------:R-:W-:Y:S01]  /*54e0*/  IABS R6, R4 ;  /* 0x0000000400067213 */ /* 0x000fe20000000000 */
[----:B------:R-:W-:Y:S01]  /*54f0*/  IMAD.IADD R4, R24, 0x1, -R19 ;  /* 0x0000000118047824 */ /* 0x000fe200078e0a13 */
[----:B------:R-:W-:-:S02]  /*5500*/  IABS R3, R3 ;  /* 0x0000000300037213 */ /* 0x000fc40000000000 */
[----:B------:R-:W-:Y:S02]  /*5510*/  I2FP.F32.S32 R8, R8 ;  /* 0x0000000800087245 */ /* 0x000fe40000201400 */
[----:B------:R-:W-:Y:S01]  /*5520*/  IABS R5, R4 ;  /* 0x0000000400057213 */ /* 0x000fe20000000000 */
[----:B------:R-:W-:Y:S01]  /*5530*/  IMAD.MOV.U32 R4, RZ, RZ, R3 ;  /* 0x000000ffff047224 */ /* 0x000fe200078e0003 */
[----:B------:R-:W-:Y:S01]  /*5540*/  IABS R3, R7 ;  /* 0x0000000700037213 */ /* 0x000fe20000000000 */
[----:B----4-:R-:W-:Y:S01]  /*5550*/  FFMA.FTZ R8, R8, -UR12, R17 ;  /* 0x8000000c08087c23 */ /* 0x010fe20008010011 */
[----:B------:R-:W-:Y:S02]  /*5560*/  I2FP.F32.S32 R5, R5 ;  /* 0x0000000500057245 */ /* 0x000fe40000201400 */
[----:B------:R-:W-:Y:S02]  /*5570*/  I2FP.F32.S32 R7, R4 ;  /* 0x0000000400077245 */ /* 0x000fe40000201400 */
[----:B------:R-:W-:-:S02]  /*5580*/  I2FP.F32.S32 R4, R6 ;  /* 0x0000000600047245 */ /* 0x000fc40000201400 */
[----:B------:R-:W-:Y:S01]  /*5590*/  I2FP.F32.S32 R3, R3 ;  /* 0x0000000300037245 */ /* 0x000fe20000201400 */
[----:B------:R-:W-:Y:S01]  /*55a0*/  FFMA.FTZ R9, R7, -UR12, R18 ;  /* 0x8000000c07097c23 */ /* 0x000fe20008010012 */
[----:B------:R-:W-:Y:S01]  /*55b0*/  FFMA.FTZ R7, R5, -UR12, R16 ;  /* 0x8000000c05077c23 */ /* 0x000fe20008010010 */
[----:B--2---:R-:W-:Y:S01]  /*55c0*/  FFMA.FTZ R6, R4, -UR12, R12 ;  /* 0x8000000c04067c23 */ /* 0x004fe2000801000c */
[----:B------:R-:W-:Y:S02]  /*55d0*/  VIADD R5, R2, 0x11 ;  /* 0x0000001102057836 */ /* 0x000fe40000000000 */
[----:B------:R-:W-:Y:S01]  /*55e0*/  FFMA.FTZ R4, R3, -UR12, R11 ;  /* 0x8000000c03047c23 */ /* 0x000fe2000801000b */
[----:B------:R-:W-:Y:S01]  /*55f0*/  FSEL R3, R14, -INF , !P0 ;  /* 0xff8000000e037808 */ /* 0x000fe20004000000 */
[----:B------:R-:W-:Y:S01]  /*5600*/  VIADD R16, R2, 0x19 ;  /* 0x0000001902107836 */ /* 0x000fe20000000000 */
[----:B------:R-:W-:Y:S01]  /*5610*/  FSEL R2, R13, -INF , !P6 ;  /* 0xff8000000d027808 */ /* 0x000fe20007000000 */
[----:B------:R-:W-:Y:S01]  /*5620*/  MUFU.TANH R11, R48 ;  /* 0x00000030000b7308 */ /* 0x000fe20000002400 */
[----:B------:R-:W-:-:S02]  /*5630*/  ISETP.GT.AND P0, PT, R224, R5, PT ;  /* 0x00000005e000720c */ /* 0x000fc40003f04270 */
[----:B------:R-:W-:Y:S02]  /*5640*/  FSEL R55, R3, -INF , !P2 ;  /* 0xff80000003377808 */ /* 0x000fe40005000000 */
[----:B------:R-:W-:Y:S02]  /*5650*/  ISETP.GT.AND P2, PT, R225, R5, PT ;  /* 0x00000005e100720c */ /* 0x000fe40003f44270 */
[----:B------:R-:W-:Y:S01]  /*5660*/  FSEL R3, R15, -INF , !P0 ;  /* 0xff8000000f037808 */ /* 0x000fe20004000000 */
[----:B------:R-:W2:Y:S01]  /*5670*/  MUFU.TANH R13, R38 ;  /* 0x00000026000d7308 */ /* 0x000ea20000002400 */
[----:B------:R-:W-:Y:S02]  /*5680*/  FSEL R73, R2, -INF , !P3 ;  /* 0xff80000002497808 */ /* 0x000fe40005800000 */
[----:B------:R-:W-:Y:S02]  /*5690*/  ISETP.GE.AND P0, PT, R5, R229, PT ;  /* 0x000000e50500720c */ /* 0x000fe40003f06270 */
[----:B------:R-:W-:-:S02]  /*56a0*/  FSEL R2, R9, -INF , !P2 ;  /* 0xff80000009027808 */ /* 0x000fc40005000000 */
[----:B------:R-:W-:Y:S01]  /*56b0*/  ISETP.GE.AND P6, PT, R5, R228, PT ;  /* 0x000000e40500720c */ /* 0x000fe20003fc6270 */
[----:B------:R-:W-:Y:S01]  /*56c0*/  MUFU.TANH R9, R37 ;  /* 0x0000002500097308 */ /* 0x000fe20000002400 */
[-C--:B------:R-:W-:Y:S02]  /*56d0*/  ISETP.GT.AND P3, PT, R224, R20.reuse, PT ;  /* 0x00000014e000720c */ /* 0x080fe40003f64270 */
[----:B------:R-:W-:Y:S02]  /*56e0*/  FSEL R72, R2, -INF , !P0 ;  /* 0xff80000002487808 */ /* 0x000fe40004000000 */
[----:B------:R-:W-:Y:S02]  /*56f0*/  FSEL R54, R3, -INF , !P6 ;  /* 0xff80000003367808 */ /* 0x000fe40007000000 */
[----:B------:R-:W-:Y:S02]  /*5700*/  ISETP.GT.AND P2, PT, R225, R20, PT ;  /* 0x00000014e100720c */ /* 0x000fe40003f44270 */
[----:B------:R-:W-:-:S02]  /*5710*/  ISETP.GE.AND P0, PT, R20, R228, PT ;  /* 0x000000e41400720c */ /* 0x000fc40003f06270 */
[----:B------:R-:W-:Y:S02]  /*5720*/  FSEL R2, R8, -INF , !P3 ;  /* 0xff80000008027808 */ /* 0x000fe40005800000 */
[----:B------:R-:W-:Y:S01]  /*5730*/  ISETP.GT.AND P6, PT, R224, R16, PT ;  /* 0x00000010e000720c */ /* 0x000fe20003fc4270 */
[----:B------:R-:W-:Y:S01]  /*5740*/  MUFU.TANH R8, R39 ;  /* 0x0000002700087308 */ /* 0x000fe20000002400 */
[----:B------:R-:W-:Y:S02]  /*5750*/  ISETP.GE.AND P3, PT, R20, R229, PT ;  /* 0x000000e51400720c */ /* 0x000fe40003f66270 */
[----:B------:R-:W-:Y:S01]  /*5760*/  FSEL R3, R6, -INF , !P2 ;  /* 0xff80000006037808 */ /* 0x000fe20005000000 */
[----:B------:R-:W-:Y:S01]  /*5770*/  IMAD.IADD R6, R223, 0x1, -R21 ;  /* 0x00000001df067824 */ /* 0x000fe200078e0a15 */
[----:B------:R-:W-:Y:S02]  /*5780*/  FSEL R53, R2, -INF , !P0 ;  /* 0xff80000002357808 */ /* 0x000fe40004000000 */
[----:B------:R-:W-:-:S02]  /*5790*/  ISETP.GE.AND P0, PT, R16, R228, PT ;  /* 0x000000e41000720c */ /* 0x000fc40003f06270 */
[----:B------:R-:W-:Y:S01]  /*57a0*/  FSEL R2, R7, -INF , !P6 ;  /* 0xff80000007027808 */ /* 0x000fe20007000000 */
[----:B------:R-:W-:Y:S01]  /*57b0*/  IMAD.IADD R7, R223, 0x1, -R10 ;  /* 0x00000001df077824 */ /* 0x000fe200078e0a0a */
[----:B------:R-:W-:Y:S02]  /*57c0*/  FSEL R58, R3, -INF , !P3 ;  /* 0xff800000033a7808 */ /* 0x000fe40005800000 */
[----:B------:R-:W-:Y:S02]  /*57d0*/  ISETP.GT.AND P3, PT, R225, R16, PT ;  /* 0x00000010e100720c */ /* 0x000fe40003f64270 */
[----:B------:R-:W-:Y:S02]  /*57e0*/  FSEL R52, R2, -INF , !P0 ;  /* 0xff80000002347808 */ /* 0x000fe40004000000 */
[----:B------:R-:W-:Y:S02]  /*57f0*/  FMNMX3.FTZ R2, R35, R68, R59, !PT ;  /* 0x0000004423027276 */ /* 0x000fe4000781003b */
[----:B------:R-:W-:-:S02]  /*5800*/  FMNMX3.FTZ R3, R34, R36, R33, !PT ;  /* 0x0000002422037276 */ /* 0x000fc40007810021 */
[----:B------:R-:W-:Y:S02]  /*5810*/  FSEL R4, R4, -INF , !P3 ;  /* 0xff80000004047808 */ /* 0x000fe40005800000 */
[----:B------:R-:W-:Y:S02]  /*5820*/  ISETP.GE.AND P3, PT, R16, R229, PT ;  /* 0x000000e51000720c */ /* 0x000fe40003f66270 */
[----:B------:R-:W-:Y:S02]  /*5830*/  FMNMX3.FTZ R2, R2, R56, R73, !PT ;  /* 0x0000003802027276 */ /* 0x000fe40007810049 */
[----:B------:R-:W-:Y:S02]  /*5840*/  FMNMX3.FTZ R3, R3, R32, R55, !PT ;  /* 0x0000002003037276 */ /* 0x000fe40007810037 */
[----:B------:R-:W-:Y:S01]  /*5850*/  FSEL R57, R4, -INF , !P3 ;  /* 0xff80000004397808 */ /* 0x000fe20005800000 */
[----:B------:R-:W-:Y:S01]  /*5860*/  IMAD.IADD R4, R26, 0x1, -R21 ;  /* 0x000000011a047824 */ /* 0x000fe200078e0a15 */
[----:B------:R-:W-:-:S02]  /*5870*/  FMNMX3.FTZ R2, R2, R72, R58, !PT ;  /* 0x0000004802027276 */ /* 0x000fc4000781003a */
[----:B------:R-:W-:Y:S02]  /*5880*/  FMNMX3.FTZ R3, R3, R54, R53, !PT ;  /* 0x0000003603037276 */ /* 0x000fe40007810035 */
[----:B------:R-:W-:Y:S02]  /*5890*/  FMNMX.FTZ R2, R57, R2, !PT ;  /* 0x0000000239027209 */ /* 0x000fe40007810000 */
[----:B------:R-:W-:Y:S02]  /*58a0*/  FMNMX.FTZ R3, R52, R3, !PT ;  /* 0x0000000334037209 */ /* 0x000fe40007810000 */
[-C--:B------:R-:W-:Y:S01]  /*58b0*/  ISETP.GT.AND P2, PT, R226, R5.reuse, PT ;  /* 0x00000005e200720c */ /* 0x080fe20003f44270 */
[----:B------:R-:W3:Y:S01]  /*58c0*/  SHFL.BFLY PT, R136, R2, 0x2, 0x1f ;  /* 0x0c401f0002887f89 */ /* 0x000ee200000e0000 */
[----:B------:R-:W-:Y:S02]  /*58d0*/  ISETP.GT.AND P6, PT, R227, R5, PT ;  /* 0x00000005e300720c */ /* 0x000fe40003fc4270 */
[----:B------:R-:W-:-:S02]  /*58e0*/  ISETP.GE.AND P0, PT, R5, R230, PT ;  /* 0x000000e60500720c */ /* 0x000fc40003f06270 */
[----:B------:R-:W-:Y:S01]  /*58f0*/  ISETP.GE.AND P3, PT, R5, R231, PT ;  /* 0x000000e70500720c */ /* 0x000fe20003f66270 */
[----:B------:R-:W-:Y:S01]  /*5900*/  IMAD.IADD R5, R26, 0x1, -R10 ;  /* 0x000000011a057824 */ /* 0x000fe200078e0a0a */
[----:B------:R-:W-:Y:S01]  /*5910*/  IABS R14, R7 ;  /* 0x00000007000e7213 */ /* 0x000fe20000000000 */
[----:B------:R-:W4:Y:S01]  /*5920*/  SHFL.BFLY PT, R10, R3, 0x2, 0x1f ;  /* 0x0c401f00030a7f89 */ /* 0x000f2200000e0000 */
[----:B------:R-:W5:Y:S01]  /*5930*/  MUFU.TANH R7, R49 ;  /* 0x0000003100077308 */ /* 0x000f620000002400 */
[----:B------:R-:W-:Y:S02]  /*5940*/  IABS R12, R6 ;  /* 0x00000006000c7213 */ /* 0x000fe40000000000 */
[----:B------:R-:W-:Y:S01]  /*5950*/  IABS R17, R5 ;  /* 0x0000000500117213 */ /* 0x000fe20000000000 */
[----:B------:R-:W-:Y:S01]  /*5960*/  IMAD.IADD R5, R223, 0x1, -R19 ;  /* 0x00000001df057824 */ /* 0x000fe200078e0a13 */
[----:B------:R-:W-:Y:S01]  /*5970*/  IABS R6, R4 ;  /* 0x0000000400067213 */ /* 0x000fe20000000000 */
[----:B------:R-:W-:Y:S01]  /*5980*/  IMAD.MOV.U32 R15, RZ, RZ, R14 ;  /* 0x000000ffff0f7224 */ /* 0x000fe200078e000e */
[----:B------:R-:W-:Y:S01]  /*5990*/  FSEL R63, R22, -INF , !P5 ;  /* 0xff800000163f7808 */ /* 0x000fe20006800000 */
[----:B------:R-:W-:Y:S01]  /*59a0*/  IMAD.MOV.U32 R14, RZ, RZ, R17 ;  /* 0x000000ffff0e7224 */ /* 0x000fe200078e0011 */
[----:B------:R-:W-:Y:S01]  /*59b0*/  IABS R4, R5 ;  /* 0x0000000500047213 */ /* 0x000fe20000000000 */
[----:B------:R-:W-:Y:S01]  /*59c0*/  IMAD.MOV.U32 R5, RZ, RZ, R6 ;  /* 0x000000ffff057224 */ /* 0x000fe200078e0006 */
[----:B------:R-:W-:-:S02]  /*59d0*/  I2FP.F32.S32 R6, R12 ;  /* 0x0000000c00067245 */ /* 0x000fc40000201400 */
[----:B------:R-:W-:Y:S02]  /*59e0*/  I2FP.F32.S32 R4, R4 ;  /* 0x0000000400047245 */ /* 0x000fe40000201400 */
[----:B------:R-:W-:Y:S01]  /*59f0*/  I2FP.F32.S32 R12, R15 ;  /* 0x0000000f000c7245 */ /* 0x000fe20000201400 */
[----:B--2---:R-:W-:Y:S01]  /*5a00*/  FFMA.FTZ R6, R6, -UR12, R13 ;  /* 0x8000000c06067c23 */ /* 0x004fe2000801000d */
[----:B------:R-:W-:Y:S01]  /*5a10*/  I2FP.F32.S32 R5, R5 ;  /* 0x0000000500057245 */ /* 0x000fe20000201400 */
[----:B-----5:R-:W-:Y:S01]  /*5a20*/  FFMA.FTZ R7, R4, -UR12, R7 ;  /* 0x8000000c04077c23 */ /* 0x020fe20008010007 */
[----:B---3--:R-:W-:Y:S01]  /*5a30*/  FMNMX.FTZ R136, R2, R136, !PT ;  /* 0x0000008802887209 */ /* 0x008fe20007810000 */
[----:B------:R2:W3:Y:S01]  /*5a40*/  MUFU.TANH R4, R50 ;  /* 0x0000003200047308 */ /* 0x0004e20000002400 */
[----:B------:R-:W-:Y:S01]  /*5a50*/  FFMA.FTZ R9, R12, -UR12, R9 ;  /* 0x8000000c0c097c23 */ /* 0x000fe20008010009 */
[----:B------:R-:W-:Y:S01]  /*5a60*/  FSEL R12, R6, -INF , !P2 ;  /* 0xff800000060c7808 */ /* 0x000fe20005000000 */
[----:B------:R-:W-:Y:S01]  /*5a70*/  FFMA.FTZ R5, R5, -UR12, R11 ;  /* 0x8000000c05057c23 */ /* 0x000fe2000801000b */
[----:B----4-:R-:W-:Y:S01]  /*5a80*/  FMNMX.FTZ R3, R3, R10, !PT ;  /* 0x0000000a03037209 */ /* 0x010fe20007810000 */
[----:B------:R-:W4:Y:S01]  /*5a90*/  SHFL.BFLY PT, R6, R136, 0x1, 0x1f ;  /* 0x0c201f0088067f89 */ /* 0x000f2200000e0000 */
[----:B------:R-:W-:Y:S01]  /*5aa0*/  IMAD.IADD R2, R26, 0x1, -R19 ;  /* 0x000000011a027824 */ /* 0x000fe200078e0a13 */
[----:B------:R-:W-:-:S02]  /*5ab0*/  I2FP.F32.S32 R14, R14 ;  /* 0x0000000e000e7245 */ /* 0x000fc40000201400 */
[----:B------:R-:W5:Y:S01]  /*5ac0*/  SHFL.BFLY PT, R135, R3, 0x1, 0x1f ;  /* 0x0c201f0003877f89 */ /* 0x000f6200000e0000 */
[----:B------:R-:W-:Y:S02]  /*5ad0*/  FSEL R11, R5, -INF , !P6 ;  /* 0xff800000050b7808 */ /* 0x000fe40007000000 */
[----:B------:R-:W-:Y:S01]  /*5ae0*/  IABS R5, R2 ;  /* 0x0000000200057213 */ /* 0x000fe20000000000 */
[----:B------:R-:W-:Y:S01]  /*5af0*/  FFMA.FTZ R8, R14, -UR12, R8 ;  /* 0x8000000c0e087c23 */ /* 0x000fe20008010008 */
[CC--:B------:R-:W-:Y:S02]  /*5b00*/  ISETP.GT.AND P2, PT, R226.reuse, R20.reuse, PT ;  /* 0x00000014e200720c */ /* 0x0c0fe40003f44270 */
[----:B------:R-:W-:Y:S02]  /*5b10*/  I2FP.F32.S32 R5, R5 ;  /* 0x0000000500057245 */ /* 0x000fe40000201400 */
[----:B------:R-:W-:Y:S01]  /*5b20*/  ISETP.GT.AND P6, PT, R227, R20, PT ;  /* 0x00000014e300720c */ /* 0x000fe20003fc4270 */
[----:B--2---:R-:W-:Y:S01]  /*5b30*/  LDSM.16.MT88.4 R48, [R212+0xa000] ;  /* 0x00a00000d430783b */ /* 0x004fe20000004200 */
[----:B------:R-:W-:Y:S01]  /*5b40*/  FSEL R10, R9, -INF , !P2 ;  /* 0xff800000090a7808 */ /* 0x000fe20005000000 */
[----:B---3--:R-:W-:Y:S01]  /*5b50*/  FFMA.FTZ R5, R5, -UR12, R4 ;  /* 0x8000000c05057c23 */ /* 0x008fe20008010004 */
[----:B------:R-:W-:-:S02]  /*5b60*/  ISETP.GT.AND P2, PT, R226, R16, PT ;  /* 0x00000010e200720c */ /* 0x000fc40003f44270 */
[----:B------:R-:W-:Y:S02]  /*5b70*/  SEL R2, R96, 0xffffffe0, !P1 ;  /* 0xffffffe060027807 */ /* 0x000fe40004800000 */
[----:B------:R-:W-:Y:S02]  /*5b80*/  ISETP.GT.AND P1, PT, R227, R16, PT ;  /* 0x00000010e300720c */ /* 0x000fe40003f24270 */
[----:B------:R-:W-:Y:S01]  /*5b90*/  FSEL R9, R8, -INF , !P6 ;  /* 0xff80000008097808 */ /* 0x000fe20007000000 */
[----:B------:R-:W-:Y:S01]  /*5ba0*/  IMAD.IADD R4, R2, 0x1, R0 ;  /* 0x0000000102047824 */ /* 0x000fe200078e0200 */
[----:B------:R-:W-:Y:S01]  /*5bb0*/  FSEL R8, R7, -INF , !P2 ;  /* 0xff80000007087808 */ /* 0x000fe20005000000 */
[----:B------:R-:W-:Y:S01]  /*5bc0*/  IMAD.IADD R252, R212, 0x1, R2 ;  /* 0x00000001d4fc7824 */ /* 0x000fe200078e0202 */
[----:B------:R-:W-:Y:S02]  /*5bd0*/  FSEL R7, R5, -INF , !P1 ;  /* 0xff80000005077808 */ /* 0x000fe40004800000 */
[----:B------:R-:W-:Y:S01]  /*5be0*/  ISETP.GE.AND P6, PT, R20, R230, PT ;  /* 0x000000e61400720c */ /* 0x000fe20003fc6270 */
[----:B------:R-:W-:Y:S01]  /*5bf0*/  LDSM.16.MT88.4 R28, [R4+0xa000] ;  /* 0x00a00000041c783b */ /* 0x000fe20000004200 */
[----:B------:R-:W-:-:S02]  /*5c00*/  FMNMX3.FTZ R5, R80, R75, R67, !PT ;  /* 0x0000004b50057276 */ /* 0x000fc40007810043 */
[----:B----4-:R-:W-:Y:S01]  /*5c10*/  FMNMX.FTZ R136, R136, R6, !PT ;  /* 0x0000000688887209 */ /* 0x010fe20007810000 */
[----:B------:R-:W-:Y:S01]  /*5c20*/  LDSM.16.MT88.4 R44, [R252+0xa000] ;  /* 0x00a00000fc2c783b */ /* 0x000fe20000004200 */
[----:B------:R-:W-:Y:S02]  /*5c30*/  FSEL R92, R12, -INF , !P0 ;  /* 0xff8000000c5c7808 */ /* 0x000fe40004000000 */
[----:B------:R-:W-:Y:S01]  /*5c40*/  ISETP.GE.AND P5, PT, R16, R230, PT ;  /* 0x000000e61000720c */ /* 0x000fe20003fa6270 */
[----:B------:R-:W-:Y:S01]  /*5c50*/  LDSM.16.MT88.4 R40, [R252+0xb000] ;  /* 0x00b00000fc28783b */ /* 0x000fe20000004200 */
[----:B-----5:R-:W-:Y:S02]  /*5c60*/  FMNMX.FTZ R135, R3, R135, !PT ;  /* 0x0000008703877209 */ /* 0x020fe40007810000 */
[----:B------:R-:W-:Y:S01]  /*5c70*/  FSEL R27, R10, -INF , !P6 ;  /* 0xff8000000a1b7808 */ /* 0x000fe20007000000 */
[----:B------:R-:W-:Y:S01]  /*5c80*/  LDSM.16.MT88.4 R96, [R252+0xb800] ;  /* 0x00b80000fc60783b */ /* 0x000fe20000004200 */
[----:B------:R-:W-:-:S02]  /*5c90*/  FMNMX3.FTZ R6, R5, R65, R93, !PT ;  /* 0x0000004105067276 */ /* 0x000fc4000781005d */
[-C--:B------:R-:W-:Y:S01]  /*5ca0*/  ISETP.GE.AND P2, PT, R20, R231.reuse, PT ;  /* 0x000000e71400720c */ /* 0x080fe20003f46270 */
[----:B------:R-:W-:Y:S01]  /*5cb0*/  LDSM.16.MT88.4 R172, [R252+0xa800] ;  /* 0x00a80000fcac783b */ /* 0x000fe20000004200 */
[----:B------:R-:W-:Y:S02]  /*5cc0*/  FMNMX3.FTZ R3, R81, R74, R66, !PT ;  /* 0x0000004a51037276 */ /* 0x000fe40007810042 */
[----:B------:R-:W-:Y:S01]  /*5cd0*/  FSEL R15, R8, -INF , !P5 ;  /* 0xff800000080f7808 */ /* 0x000fe20006800000 */
[----:B------:R-:W-:Y:S01]  /*5ce0*/  LDSM.16.MT88.4 R20, [R0+0xa000] ;  /* 0x00a000000014783b */ /* 0x000fe20000004200 */
[----:B------:R-:W-:Y:S02]  /*5cf0*/  FMNMX3.FTZ R6, R6, R92, R27, !PT ;  /* 0x0000005c06067276 */ /* 0x000fe4000781001b */
[----:B------:R-:W-:Y:S02]  /*5d00*/  ISETP.GE.AND P0, PT, R16, R231, PT ;  /* 0x000000e71000720c */ /* 0x000fe40003f06270 */
[----:B------:R-:W-:Y:S01]  /*5d10*/  FSEL R60, R11, -INF , !P3 ;  /* 0xff8000000b3c7808 */ /* 0x000fe20005800000 */
[----:B------:R2:W-:Y:S01]  /*5d20*/  LDSM.16.MT88.4 R16, [R4+0xb000] ;  /* 0x00b000000410783b */ /* 0x0005e20000004200 */
[----:B------:R-:W-:-:S02]  /*5d30*/  FSEL R62, R9, -INF , !P2 ;  /* 0xff800000093e7808 */ /* 0x000fc40005000000 */
[----:B------:R-:W-:Y:S01]  /*5d40*/  FMNMX3.FTZ R5, R3, R64, R63, !PT ;  /* 0x0000004003057276 */ /* 0x000fe2000781003f */
[----:B-1----:R-:W-:Y:S01]  /*5d50*/  FMUL.FTZ R3, R135, UR9 ;  /* 0x0000000987037c20 */ /* 0x002fe20008410000 */
[----:B------:R-:W-:Y:S02]  /*5d60*/  FMNMX.FTZ R6, R15, R6, !PT ;  /* 0x000000060f067209 */ /* 0x000fe40007810000 */
[----:B------:R-:W-:Y:S01]  /*5d70*/  FSEL R61, R7, -INF , !P0 ;  /* 0xff800000073d7808 */ /* 0x000fe20004000000 */
[----:B------:R-:W-:Y:S01]  /*5d80*/  FMUL.FTZ R7, R136, UR9 ;  /* 0x0000000988077c20 */ /* 0x000fe20008410000 */
[----:B------:R-:W-:Y:S01]  /*5d90*/  FMNMX3.FTZ R5, R5, R60, R62, !PT ;  /* 0x0000003c05057276 */ /* 0x000fe2000781003e */
[----:B------:R-:W1:Y:S01]  /*5da0*/  SHFL.BFLY PT, R10, R6, 0x2, 0x1f ;  /* 0x0c401f00060a7f89 */ /* 0x000e6200000e0000 */
[----:B------:R-:W-:Y:S02]  /*5db0*/  FSETP.NEU.FTZ.AND P1, PT, R135, -INF , PT ;  /* 0xff8000008700780b */ /* 0x000fe40003f3d000 */
[----:B------:R-:W-:-:S02]  /*5dc0*/  FMNMX.FTZ R5, R61, R5, !PT ;  /* 0x000000053d057209 */ /* 0x000fc40007810000 */
[----:B------:R-:W-:Y:S02]  /*5dd0*/  FSEL R3, R3, RZ, P1 ;  /* 0x000000ff03037208 */ /* 0x000fe40000800000 */
[----:B------:R-:W-:Y:S01]  /*5de0*/  FSETP.NEU.FTZ.AND P0, PT, R136, -INF , PT ;  /* 0xff8000008800780b */ /* 0x000fe20003f1d000 */
[----:B------:R-:W3:Y:S02]  /*5df0*/  SHFL.BFLY PT, R11, R5, 0x2, 0x1f ;  /* 0x0c401f00050b7f89 */ /* 0x000ee400000e0000 */
[--C-:B------:R-:W-:Y:S01]  /*5e00*/  FFMA.FTZ R9, R34, UR9, -R3.reuse ;  /* 0x0000000922097c23 */ /* 0x100fe20008010803 */
[--C-:B------:R-:W-:Y:S01]  /*5e10*/  FFMA.FTZ R8, R36, UR9, -R3.reuse ;  /* 0x0000000924087c23 */ /* 0x100fe20008010803 */
[----:B------:R-:W-:Y:S01]  /*5e20*/  FSEL R12, R7, RZ, P0 ;  /* 0x000000ff070c7208 */ /* 0x000fe20000000000 */
[--C-:B------:R-:W-:Y:S01]  /*5e30*/  FFMA.FTZ R7, R32, UR9, -R3.reuse ;  /* 0x0000000920077c23 */ /* 0x100fe20008010803 */
[----:B------:R4:W-:Y:S01]  /*5e40*/  MUFU.EX2 R186, R9 ;  /* 0x0000000900ba7308 */ /* 0x0009e20000000800 */
[----:B------:R-:W-:Y:S03]  /*5e50*/  LDSM.16.MT88.4 R36, [R212+0xb000] ;  /* 0x00b00000d424783b */ /* 0x000fe60000004200 */
[----:B------:R5:W2:Y:S04]  /*5e60*/  MUFU.EX2 R184, R8 ;  /* 0x0000000800b87308 */ /* 0x000aa80000000800 */
[----:B------:R1:W-:Y:S01]  /*5e70*/  MUFU.EX2 R187, R7 ;  /* 0x0000000700bb7308 */ /* 0x0003e20000000800 */
[----:B----4-:R-:W-:Y:S01]  /*5e80*/  FFMA.FTZ R9, R33, UR9, -R3 ;  /* 0x0000000921097c23 */ /* 0x010fe20008010803 */
[----:B-----5:R-:W-:-:S03]  /*5e90*/  FFMA.FTZ R8, R68, UR9, -R12 ;  /* 0x0000000944087c23 */ /* 0x020fc6000801080c */
[----:B------:R4:W5:Y:S01]  /*5ea0*/  MUFU.EX2 R185, R9 ;  /* 0x0000000900b97308 */ /* 0x0009620000000800 */
[----:B--2---:R-:W-:Y:S01]  /*5eb0*/  F2FP.F16.F32.PACK_AB R4, R184, R186 ;  /* 0x000000bab804723e */ /* 0x004fe200000000ff */
[--C-:B-1----:R-:W-:Y:S02]  /*5ec0*/  FFMA.FTZ R7, R59, UR9, -R12.reuse ;  /* 0x000000093b077c23 */ /* 0x102fe4000801080c */
[----:B------:R1:W-:Y:S04]  /*5ed0*/  MUFU.EX2 R180, R8 ;  /* 0x0000000800b47308 */ /* 0x0003e80000000800 */
[----:B------:R-:W-:Y:S01]  /*5ee0*/  MUFU.EX2 R181, R7 ;  /* 0x0000000700b57308 */ /* 0x000fe20000000800 */
[----:B----4-:R-:W-:Y:S02]  /*5ef0*/  FFMA.FTZ R9, R35, UR9, -R12 ;  /* 0x0000000923097c23 */ /* 0x010fe4000801080c */
[----:B------:R2:W-:Y:S01]  /*5f00*/  LDSM.16.MT88.4 R32, [R0+0xb000] ;  /* 0x00b000000020783b */ /* 0x0005e20000004200 */
[----:B-1----:R-:W-:Y:S01]  /*5f10*/  FMNMX.FTZ R8, R6, R10, !PT ;  /* 0x0000000a06087209 */ /* 0x002fe20007810000 */
[----:B------:R1:W4:Y:S01]  /*5f20*/  MUFU.EX2 R182, R9 ;  /* 0x0000000900b67308 */ /* 0x0003220000000800 */
[----:B-----5:R-:W-:-:S03]  /*5f30*/  F2FP.F16.F32.PACK_AB R6, R187, R185 ;  /* 0x000000b9bb06723e */ /* 0x020fc600000000ff */
[----:B-1----:R-:W1:Y:S01]  /*5f40*/  SHFL.BFLY PT, R9, R8, 0x1, 0x1f ;  /* 0x0c201f0008097f89 */ /* 0x002e6200000e0000 */
[----:B--2---:R-:W-:-:S04]  /*5f50*/  FFMA.FTZ R0, R56, UR9, -R12 ;  /* 0x0000000938007c23 */ /* 0x004fc8000801080c */
[----:B------:R3:W2:Y:S02]  /*5f60*/  MUFU.EX2 R183, R0 ;  /* 0x0000000000b77308 */ /* 0x0006a40000000800 */
[----:B---3--:R-:W-:Y:S02]  /*5f70*/  FMNMX.FTZ R0, R5, R11, !PT ;  /* 0x0000000b05007209 */ /* 0x008fe40007810000 */
[----:B-1----:R-:W-:Y:S02]  /*5f80*/  FMNMX.FTZ R134, R8, R9, !PT ;  /* 0x0000000908867209 */ /* 0x002fe40007810000 */
[----:B----4-:R-:W-:Y:S01]  /*5f90*/  F2FP.F16.F32.PACK_AB R5, R180, R182 ;  /* 0x000000b6b405723e */ /* 0x010fe200000000ff */
[----:B------:R-:W1:Y:S01]  /*5fa0*/  SHFL.BFLY PT, R10, R0, 0x1, 0x1f ;  /* 0x0c201f00000a7f89 */ /* 0x000e6200000e0000 */
[C---:B------:R-:W-:Y:S01]  /*5fb0*/  FSETP.NEU.FTZ.AND P0, PT, R134.reuse, -INF , PT ;  /* 0xff8000008600780b */ /* 0x040fe20003f1d000 */
[----:B------:R-:W-:Y:S01]  /*5fc0*/  FMUL.FTZ R8, R134, UR9 ;  /* 0x0000000986087c20 */ /* 0x000fe20008410000 */
[----:B--2---:R-:W-:-:S04]  /*5fd0*/  F2FP.F16.F32.PACK_AB R7, R183, R181 ;  /* 0x000000b5b707723e */ /* 0x004fc800000000ff */
[----:B------:R-:W-:-:S03]  /*5fe0*/  FSEL R13, R8, RZ, P0 ;  /* 0x000000ff080d7208 */ /* 0x000fc60000000000 */
[----:B------:R-:W-:Y:S02]  /*5ff0*/  HMMA.16816.F32 R148, R4, R48, RZ ;  /* 0x000000300494723c */ /* 0x000fe400000018ff */
[--C-:B------:R-:W-:Y:S01]  /*6000*/  FFMA.FTZ R8, R80, UR9, -R13.reuse ;  /* 0x0000000950087c23 */ /* 0x100fe2000801080d */
[----:B------:R-:W-:-:S03]  /*6010*/  FFMA.FTZ R9, R75, UR9, -R13 ;  /* 0x000000094b097c23 */ /* 0x000fc6000801080d */
[----:B------:R2:W-:Y:S02]  /*6020*/  MUFU.EX2 R176, R8 ;  /* 0x0000000800b07308 */ /* 0x0005e40000000800 */
[----:B------:R-:W-:Y:S02]  /*6030*/  HMMA.16816.F32 R152, R4, R50, RZ ;  /* 0x000000320498723c */ /* 0x000fe400000018ff */
[----:B------:R3:W-:Y:S01]  /*6040*/  MUFU.EX2 R141, R9 ;  /* 0x00000009008d7308 */ /* 0x0007e20000000800 */
[----:B-1----:R-:W-:-:S05]  /*6050*/  FMNMX.FTZ R133, R0, R10, !PT ;  /* 0x0000000a00857209 */ /* 0x002fca0007810000 */
[----:B------:R-:W-:Y:S01]  /*6060*/  HMMA.16816.F32 R164, R4, R44, RZ ;  /* 0x0000002c04a4723c */ /* 0x000fe200000018ff */
[C---:B------:R-:W-:Y:S01]  /*6070*/  FSETP.NEU.FTZ.AND P0, PT, R133.reuse, -INF , PT ;  /* 0xff8000008500780b */ /* 0x040fe20003f1d000 */
[----:B------:R-:W-:Y:S01]  /*6080*/  FMUL.FTZ R0, R133, UR9 ;  /* 0x0000000985007c20 */ /* 0x000fe20008410000 */
[----:B--2---:R-:W-:-:S04]  /*6090*/  FFMA.FTZ R8, R65, UR9, -R13 ;  /* 0x0000000941087c23 */ /* 0x004fc8000801080d */
[----:B------:R-:W-:Y:S01]  /*60a0*/  FSEL R14, R0, RZ, P0 ;  /* 0x000000ff000e7208 */ /* 0x000fe20000000000 */
[----:B------:R-:W-:Y:S01]  /*60b0*/  FFMA.FTZ R0, R67, UR9, -R13 ;  /* 0x0000000943007c23 */ /* 0x000fe2000801080d */
[----:B------:R1:W-:Y:S01]  /*60c0*/  MUFU.EX2 R179, R8 ;  /* 0x0000000800b37308 */ /* 0x0003e20000000800 */
[C---:B------:R-:W-:Y:S02]  /*60d0*/  HMMA.16816.F32 R168, R4.reuse, R46, RZ ;  /* 0x0000002e04a8723c */ /* 0x040fe400000018ff */
[--C-:B---3--:R-:W-:Y:S01]  /*60e0*/  FFMA.FTZ R9, R74, UR9, -R14.reuse ;  /* 0x000000094a097c23 */ /* 0x108fe2000801080e */
[----:B------:R2:W3:Y:S04]  /*60f0*/  MUFU.EX2 R177, R0 ;  /* 0x0000000000b17308 */ /* 0x0004e80000000800 */
[----:B------:R-:W-:Y:S01]  /*6100*/  MUFU.EX2 R140, R9 ;  /* 0x00000009008c7308 */ /* 0x000fe20000000800 */
[----:B------:R-:W-:Y:S01]  /*6110*/  HMMA.16816.F32 R68, R4, R20, RZ ;  /* 0x000000140444723c */ /* 0x000fe200000018ff */
[----:B-1----:R-:W-:-:S07]  /*6120*/  FFMA.FTZ R8, R66, UR9, -R14 ;  /* 0x0000000942087c23 */ /* 0x002fce000801080e */
[C---:B------:R-:W-:Y:S01]  /*6130*/  HMMA.16816.F32 R76, R4.reuse, R28, RZ ;  /* 0x0000001c044c723c */ /* 0x040fe200000018ff */
[----:B--2---:R-:W-:Y:S01]  /*6140*/  FFMA.FTZ R0, R81, UR9, -R14 ;  /* 0x0000000951007c23 */ /* 0x004fe2000801080e */
[----:B------:R1:W-:Y:S01]  /*6150*/  MUFU.EX2 R142, R8 ;  /* 0x00000008008e7308 */ /* 0x0003e20000000800 */
[----:B---3--:R-:W-:Y:S01]  /*6160*/  F2FP.F16.F32.PACK_AB R10, R179, R177 ;  /* 0x000000b1b30a723e */ /* 0x008fe200000000ff */
[----:B------:R-:W-:Y:S02]  /*6170*/  LDSM.16.MT88.4 R80, [R212+0xb800] ;  /* 0x00b80000d450783b */ /* 0x000fe40000004200 */
[----:B------:R2:W3:Y:S02]  /*6180*/  MUFU.EX2 R143, R0 ;  /* 0x00000000008f7308 */ /* 0x0004e40000000800 */
[----:B------:R-:W-:Y:S01]  /*6190*/  HMMA.16816.F32 R84, R4, R36, RZ ;  /* 0x000000240454723c */ /* 0x000fe200000018ff */
[----:B-1----:R-:W-:-:S07]  /*61a0*/  F2FP.F16.F32.PACK_AB R8, R141, R176 ;  /* 0x000000b08d08723e */ /* 0x002fce00000000ff */
[----:B------:R-:W-:Y:S01]  /*61b0*/  HMMA.16816.F32 R88, R4, R40, RZ ;  /* 0x000000280458723c */ /* 0x000fe200000018ff */
[----:B--2---:R-:W-:Y:S01]  /*61c0*/  FFMA.FTZ R0, R64, UR9, -R14 ;  /* 0x0000000940007c23 */ /* 0x004fe2000801080e */
[----:B---3--:R-:W-:-:S03]  /*61d0*/  F2FP.F16.F32.PACK_AB R9, R140, R143 ;  /* 0x0000008f8c09723e */ /* 0x008fc600000000ff */
[----:B------:R-:W1:Y:S03]  /*61e0*/  MUFU.EX2 R178, R0 ;  /* 0x0000000000b27308 */ /* 0x000e660000000800 */
[C---:B------:R-:W-:Y:S08]  /*61f0*/  HMMA.16816.F32 R104, R4.reuse, R32, RZ ;  /* 0x000000200468723c */ /* 0x040ff000000018ff */
[----:B------:R-:W-:Y:S01]  /*6200*/  HMMA.16816.F32 R120, R4, R16, RZ ;  /* 0x000000100478723c */ /* 0x000fe200000018ff */
[----:B-1----:R-:W-:Y:S01]  /*6210*/  F2FP.F16.F32.PACK_AB R11, R178, R142 ;  /* 0x0000008eb20b723e */ /* 0x002fe200000000ff */
[----:B------:R-:W-:-:S06]  /*6220*/  IMAD.MOV.U32 R0, RZ, RZ, R215 ;  /* 0x000000ffff007224 */ /* 0x000fcc00078e00d7 */
[----:B------:R-:W-:Y:S01]  /*6230*/  HMMA.16816.F32 R100, R4, R22, RZ ;  /* 0x000000160464723c */ /* 0x000fe200000018ff */
[----:B------:R-:W-:-:S04]  /*6240*/  @P4 VIADD R0, R216, 0xffffffc0 ;  /* 0xffffffc0d8004836 */ /* 0x000fc80000000000 */
[----:B------:R-:W-:-:S03]  /*6250*/  IMAD.IADD R219, R2, 0x1, R0 ;  /* 0x0000000102db7824 */ /* 0x000fc600078e0200 */
[C---:B------:R-:W-:Y:S02]  /*6260*/  HMMA.16816.F32 R236, R8.reuse, R48, RZ ;  /* 0x0000003008ec723c */ /* 0x040fe400000018ff */
[----:B------:R-:W1:Y:S06]  /*6270*/  LDSM.16.MT88.4 R64, [R219+0x800] ;  /* 0x00080000db40783b */ /* 0x000e6c0000004200 */
[C---:B------:R-:W-:Y:S08]  /*6280*/  HMMA.16816.F32 R112, R8.reuse, R50, RZ ;  /* 0x000000320870723c */ /* 0x040ff000000018ff */
[C---:B------:R-:W-:Y:S08]  /*6290*/  HMMA.16816.F32 R48, R8.reuse, R46, RZ ;  /* 0x0000002e0830723c */ /* 0x040ff000000018ff */
[----:B------:R-:W-:Y:S03]  /*62a0*/  HMMA.16816.F32 R232, R8, R44, RZ ;  /* 0x0000002c08e8723c */ /* 0x000fe600000018ff */
[----:B------:R-:W-:-:S02]  /*62b0*/  IMAD.MOV.U32 R218, RZ, RZ, R114 ;  /* 0x000000ffffda7224 */ /* 0x000fc400078e0072 */
[----:B------:R-:W-:-:S03]  /*62c0*/  IMAD.MOV.U32 R217, RZ, RZ, R115 ;  /* 0x000000ffffd97224 */ /* 0x000fc600078e0073 */
[C---:B------:R-:W-:Y:S03]  /*62d0*/  HMMA.16816.F32 R108, R4.reuse, R30, RZ ;  /* 0x0000001e046c723c */ /* 0x040fe600000018ff */
[----:B------:R-:W-:Y:S02]  /*62e0*/  IMAD.MOV.U32 R47, RZ, RZ, R51 ;  /* 0x000000ffff2f7224 */ /* 0x000fe400078e0033 */
[----:B------:R-:W-:Y:S02]  /*62f0*/  IMAD.MOV.U32 R46, RZ, RZ, R50 ;  /* 0x000000ffff2e7224 */ /* 0x000fe400078e0032 */
[----:B------:R-:W-:Y:S01]  /*6300*/  IMAD.MOV.U32 R45, RZ, RZ, R49 ;  /* 0x000000ffff2d7224 */ /* 0x000fe200078e0031 */
[----:B------:R-:W-:Y:S01]  /*6310*/  HMMA.16816.F32 R128, R4, R38, RZ ;  /* 0x000000260480723c */ /* 0x000fe200000018ff */
[----:B------:R-:W-:-:S07]  /*6320*/  IMAD.MOV.U32 R44, RZ, RZ, R48 ;  /* 0x000000ffff2c7224 */ /* 0x000fce00078e0030 */
[----:B------:R-:W-:Y:S08]  /*6330*/  HMMA.16816.F32 R48, R8, R22, RZ ;  /* 0x000000160830723c */ /* 0x000ff000000018ff */
[C---:B------:R-:W-:Y:S08]  /*6340*/  HMMA.16816.F32 R144, R4.reuse, R42, RZ ;  /* 0x0000002a0490723c */ /* 0x040ff000000018ff */
[----:B------:R-:W-:Y:S03]  /*6350*/  HMMA.16816.F32 R196, R4, R34, RZ ;  /* 0x0000002204c4723c */ /* 0x000fe600000018ff */
[----:B------:R-:W-:-:S02]  /*6360*/  IMAD.MOV.U32 R95, RZ, RZ, R50 ;  /* 0x000000ffff5f7224 */ /* 0x000fc400078e0032 */
[----:B------:R-:W-:-:S03]  /*6370*/  IMAD.MOV.U32 R94, RZ, RZ, R51 ;  /* 0x000000ffff5e7224 */ /* 0x000fc600078e0033 */
[----:B------:R-:W-:Y:S01]  /*6380*/  HMMA.16816.F32 R160, R4, R18, RZ ;  /* 0x0000001204a0723c */ /* 0x000fe200000018ff */
[----:B------:R-:W-:Y:S02]  /*6390*/  IMAD.MOV.U32 R5, RZ, RZ, R113 ;  /* 0x000000ffff057224 */ /* 0x000fe400078e0071 */
[----:B------:R-:W-:Y:S01]  /*63a0*/  FFMA.FTZ R6, R55, UR9, -R3 ;  /* 0x0000000937067c23 */ /* 0x000fe20008010803 */
[----:B------:R-:W-:Y:S02]  /*63b0*/  IMAD.MOV.U32 R4, RZ, RZ, R112 ;  /* 0x000000ffff047224 */ /* 0x000fe400078e0070 */
[----:B------:R-:W-:Y:S02]  /*63c0*/  IMAD.MOV.U32 R55, RZ, RZ, R5 ;  /* 0x000000ffff377224 */ /* 0x000fe400078e0005 */
[--C-:B------:R-:W-:Y:S01]  /*63d0*/  FFMA.FTZ R5, R54, UR9, -R3.reuse ;  /* 0x0000000936057c23 */ /* 0x100fe20008010803 */
[----:B------:R-:W-:Y:S02]  /*63e0*/  IMAD.MOV.U32 R54, RZ, RZ, R4 ;  /* 0x000000ffff367224 */ /* 0x000fe400078e0004 */
[--C-:B------:R-:W-:Y:S01]  /*63f0*/  FFMA.FTZ R4, R53, UR9, -R3.reuse ;  /* 0x0000000935047c23 */ /* 0x100fe20008010803 */
[----:B------:R-:W-:Y:S01]  /*6400*/  FFMA.FTZ R3, R52, UR9, -R3 ;  /* 0x0000000934037c23 */ /* 0x000fe20008010803 */
[C---:B------:R-:W-:Y:S01]  /*6410*/  HMMA.16816.F32 R208, R8.reuse, R20, RZ ;  /* 0x0000001408d0723c */ /* 0x040fe200000018ff */
[----:B------:R-:W-:Y:S01]  /*6420*/  IMAD.MOV.U32 R20, RZ, RZ, R49 ;  /* 0x000000ffff147224 */ /* 0x000fe200078e0031 */
[----:B------:R-:W-:Y:S01]  /*6430*/  LDSM.16.MT88.4 R112, [R0+0x1800] ;  /* 0x001800000070783b */ /* 0x000fe20000004200 */
[----:B------:R-:W-:Y:S01]  /*6440*/  IMAD.MOV.U32 R7, RZ, RZ, R48 ;  /* 0x000000ffff077224 */ /* 0x000fe200078e0030 */
[----:B------:R2:W-:Y:S01]  /*6450*/  MUFU.EX2 R139, R3 ;  /* 0x00000003008b7308 */ /* 0x0005e20000000800 */
[----:B------:R-:W-:Y:S01]  /*6460*/  IMAD.MOV.U32 R53, RZ, RZ, R47 ;  /* 0x000000ffff357224 */ /* 0x000fe200078e002f */
[----:B------:R3:W4:Y:S01]  /*6470*/  LDSM.16.MT88.4 R48, [R0+0x800] ;  /* 0x000800000030783b */ /* 0x0007220000004200 */
[----:B------:R-:W-:Y:S01]  /*6480*/  IMAD.MOV.U32 R52, RZ, RZ, R46 ;  /* 0x000000ffff347224 */ /* 0x000fe200078e002e */
[C---:B------:R-:W-:Y:S01]  /*6490*/  HMMA.16816.F32 R204, R8.reuse, R28, RZ ;  /* 0x0000001c08cc723c */ /* 0x040fe200000018ff */
[----:B------:R5:W1:Y:S04]  /*64a0*/  MUFU.EX2 R138, R4 ;  /* 0x00000004008a7308 */ /* 0x000a680000000800 */
[----:B------:R-:W-:Y:S03]  /*64b0*/  MUFU.EX2 R132, R6 ;  /* 0x0000000600847308 */ /* 0x000fe60000000800 */
[----:B------:R-:W-:Y:S01]  /*64c0*/  HMMA.16816.F32 R248, R8, R30, RZ ;  /* 0x0000001e08f8723c */ /* 0x000fe200000018ff */
[----:B------:R-:W3:Y:S01]  /*64d0*/  MUFU.EX2 R137, R5 ;  /* 0x0000000500897308 */ /* 0x000ee20000000800 */
[----:B--2---:R-:W-:-:S04]  /*64e0*/  FFMA.FTZ R3, R58, UR9, -R12 ;  /* 0x000000093a037c23 */ /* 0x004fc8000801080c */
[----:B------:R2:W-:Y:S01]  /*64f0*/  MUFU.EX2 R30, R3 ;  /* 0x00000003001e7308 */ /* 0x0005e20000000800 */
[--C-:B-----5:R-:W-:Y:S01]  /*6500*/  FFMA.FTZ R4, R72, UR9, -R12.reuse ;  /* 0x0000000948047c23 */ /* 0x120fe2000801080c */
[----:B------:R-:W-:Y:S01]  /*6510*/  HMMA.16816.F32 R188, R8, R32, RZ ;  /* 0x0000002008bc723c */ /* 0x000fe200000018ff */
[----:B-1----:R-:W-:Y:S02]  /*6520*/  F2FP.F16.F32.PACK_AB R126, R139, R138 ;  /* 0x0000008a8b7e723e */ /* 0x002fe400000000ff */
[----:B------:R1:W-:Y:S01]  /*6530*/  MUFU.EX2 R28, R4 ;  /* 0x00000004001c7308 */ /* 0x0003e20000000800 */
[----:B---3--:R-:W-:Y:S01]  /*6540*/  FFMA.FTZ R0, R73, UR9, -R12 ;  /* 0x0000000949007c23 */ /* 0x008fe2000801080c */
[----:B------:R-:W-:-:S03]  /*6550*/  F2FP.F16.F32.PACK_AB R124, R137, R132 ;  /* 0x00000084897c723e */ /* 0x000fc600000000ff */
[----:B------:R-:W-:Y:S01]  /*6560*/  HMMA.16816.F32 R116, R8, R16, RZ ;  /* 0x000000100874723c */ /* 0x000fe200000018ff */
[----:B------:R3:W5:Y:S01]  /*6570*/  MUFU.EX2 R29, R0 ;  /* 0x00000000001d7308 */ /* 0x0007620000000800 */
[----:B--2---:R-:W-:-:S06]  /*6580*/  FFMA.FTZ R3, R93, UR9, -R13 ;  /* 0x000000095d037c23 */ /* 0x004fcc000801080d */
[C---:B------:R-:W-:Y:S01]  /*6590*/  HMMA.16816.F32 R200, R8.reuse, R36, RZ ;  /* 0x0000002408c8723c */ /* 0x040fe200000018ff */
[----:B-1----:R-:W-:Y:S01]  /*65a0*/  FFMA.FTZ R4, R27, UR9, -R13 ;  /* 0x000000091b047c23 */ /* 0x002fe2000801080d */
[----:B------:R-:W-:Y:S02]  /*65b0*/  IMAD.MOV.U32 R37, RZ, RZ, R45 ;  /* 0x000000ffff257224 */ /* 0x000fe400078e002d */
[----:B------:R-:W-:Y:S02]  /*65c0*/  IMAD.MOV.U32 R36, RZ, RZ, R44 ;  /* 0x000000ffff247224 */ /* 0x000fe400078e002c */
[----:B---3--:R-:W-:Y:S02]  /*65d0*/  FFMA.FTZ R0, R57, UR9, -R12 ;  /* 0x0000000939007c23 */ /* 0x008fe4000801080c */
[----:B------:R-:W-:Y:S01]  /*65e0*/  HMMA.16816.F32 R244, R8, R38, RZ ;  /* 0x0000002608f4723c */ /* 0x000fe200000018ff */
[----:B------:R-:W-:Y:S01]  /*65f0*/  IMAD.MOV.U32 R38, RZ, RZ, R7 ;  /* 0x000000ffff267224 */ /* 0x000fe200078e0007 */
[----:B-----5:R-:W-:Y:S01]  /*6600*/  F2FP.F16.F32.PACK_AB R125, R28, R29 ;  /* 0x0000001d1c7d723e */ /* 0x020fe200000000ff */
[----:B------:R1:W2:Y:S01]  /*6610*/  MUFU.EX2 R31, R0 ;  /* 0x00000000001f7308 */ /* 0x0002a20000000800 */
[----:B------:R-:W-:-:S02]  /*6620*/  IMAD.MOV.U32 R39, RZ, RZ, R20 ;  /* 0x000000ffff277224 */ /* 0x000fc400078e0014 */
[----:B------:R-:W3:Y:S01]  /*6630*/  LDSM.16.MT88.4 R20, [R219+0x1800] ;  /* 0x00180000db14783b */ /* 0x000ee20000004200 */
[----:B------:R-:W-:Y:S01]  /*6640*/  MUFU.EX2 R7, R4 ;  /* 0x0000000400077308 */ /* 0x000fe20000000800 */
[----:B------:R-:W-:Y:S01]  /*6650*/  HMMA.16816.F32 R192, R8, R40, RZ ;  /* 0x0000002808c0723c */ /* 0x000fe200000018ff */
[----:B------:R-:W-:-:S07]  /*6660*/  IMAD.MOV.U32 R12, RZ, RZ, R38 ;  /* 0x000000ffff0c7224 */ /* 0x000fce00078e0026 */
[----:B------:R-:W-:Y:S01]  /*6670*/  HMMA.16816.F32 R240, R8, R42, RZ ;  /* 0x0000002a08f0723c */ /* 0x000fe200000018ff */
[----:B-1----:R-:W-:Y:S01]  /*6680*/  FFMA.FTZ R0, R92, UR9, -R13 ;  /* 0x000000095c007c23 */ /* 0x002fe2000801080d */
[----:B--2---:R-:W-:-:S06]  /*6690*/  F2FP.F16.F32.PACK_AB R127, R31, R30 ;  /* 0x0000001e1f7f723e */ /* 0x004fcc00000000ff */
[C---:B------:R-:W-:Y:S08]  /*66a0*/  HMMA.16816.F32 R32, R8.reuse, R34, RZ ;  /* 0x000000220820723c */ /* 0x040ff000000018ff */
[----:B------:R-:W-:Y:S01]  /*66b0*/  HMMA.16816.F32 R16, R8, R18, RZ ;  /* 0x000000120810723c */ /* 0x000fe200000018ff */
[----:B------:R1:W-:Y:S01]  /*66c0*/  MUFU.EX2 R9, R3 ;  /* 0x0000000300097308 */ /* 0x0003e20000000800 */
[----:B------:R-:W-:Y:S01]  /*66d0*/  FADD.FTZ R11, R186, R184 ;  /* 0x000000b8ba0b7221 */ /* 0x000fe20000010000 */
[----:B------:R-:W-:-:S02]  /*66e0*/  FADD.FTZ R10, R182, R180 ;  /* 0x000000b4b60a7221 */ /* 0x000fc40000010000 */
[----:B------:R2:W5:Y:S03]  /*66f0*/  MUFU.EX2 R8, R0 ;  /* 0x0000000000087308 */ /* 0x0005660000000800 */
[----:B------:R-:W-:Y:S01]  /*6700*/  HMMA.16816.F32 R56, R124, R64, R76 ;  /* 0x000000407c38723c */ /* 0x000fe2000000184c */
[----:B-1----:R-:W-:-:S07]  /*6710*/  FFMA.FTZ R3, R15, UR9, -R13 ;  /* 0x000000090f037c23 */ /* 0x002fce000801080d */
[C---:B------:R-:W-:Y:S01]  /*6720*/  HMMA.16816.F32 R76, R124.reuse, R82, R128 ;  /* 0x000000527c4c723c */ /* 0x040fe20000001880 */
[----:B------:R-:W-:Y:S01]  /*6730*/  IMAD.MOV.U32 R13, RZ, RZ, R39 ;  /* 0x000000ffff0d7224 */ /* 0x000fe200078e0027 */
[----:B------:R1:W3:Y:S01]  /*6740*/  MUFU.EX2 R6, R3 ;  /* 0x0000000300067308 */ /* 0x0002e20000000800 */
[----:B--2---:R-:W-:Y:S01]  /*6750*/  FFMA.FTZ R0, R63, UR9, -R14 ;  /* 0x000000093f007c23 */ /* 0x004fe2000801080e */
[----:B-----5:R-:W-:Y:S01]  /*6760*/  F2FP.F16.F32.PACK_AB R128, R8, R9 ;  /* 0x000000090880723e */ /* 0x020fe200000000ff */
[----:B------:R-:W-:Y:S02]  /*6770*/  IMAD.MOV.U32 R15, RZ, RZ, R94 ;  /* 0x000000ffff0f7224 */ /* 0x000fe400078e005e */
[----:B------:R2:W-:Y:S01]  /*6780*/  MUFU.EX2 R5, R0 ;  /* 0x0000000000057308 */ /* 0x0005e20000000800 */
[----:B----4-:R-:W-:Y:S01]  /*6790*/  HMMA.16816.F32 R40, R124, R48, R68 ;  /* 0x000000307c28723c */ /* 0x010fe20000001844 */
[----:B-1----:R-:W-:Y:S01]  /*67a0*/  FFMA.FTZ R3, R60, UR9, -R14 ;  /* 0x000000093c037c23 */ /* 0x002fe2000801080e */
[----:B---3--:R-:W-:-:S06]  /*67b0*/  F2FP.F16.F32.PACK_AB R130, R6, R7 ;  /* 0x000000070682723e */ /* 0x008fcc00000000ff */
[----:B------:R-:W-:Y:S01]  /*67c0*/  HMMA.16816.F32 R44, R124, R50, R100 ;  /* 0x000000327c2c723c */ /* 0x000fe20000001864 */
[----:B------:R1:W3:Y:S01]  /*67d0*/  MUFU.EX2 R4, R3 ;  /* 0x0000000300047308 */ /* 0x0002e20000000800 */
[----:B--2---:R-:W-:-:S06]  /*67e0*/  FFMA.FTZ R0, R62, UR9, -R14 ;  /* 0x000000093e007c23 */ /* 0x004fcc000801080e */
[----:B------:R-:W-:Y:S01]  /*67f0*/  HMMA.16816.F32 R148, R124, R156, R148 ;  /* 0x0000009c7c94723c */ /* 0x000fe20000001894 */
[----:B------:R-:W-:Y:S01]  /*6800*/  MUFU.EX2 R0, R0 ;  /* 0x0000000000007308 */ /* 0x000fe20000000800 */
[----:B-1----:R-:W-:Y:S01]  /*6810*/  FFMA.FTZ R3, R61, UR9, -R14 ;  /* 0x000000093d037c23 */ /* 0x002fe2000801080e */
[----:B---3--:R-:W-:Y:S01]  /*6820*/  F2FP.F16.F32.PACK_AB R129, R4, R5 ;  /* 0x000000050481723e */ /* 0x008fe200000000ff */
[----:B------:R-:W-:-:S04]  /*6830*/  IMAD.MOV.U32 R14, RZ, RZ, R95 ;  /* 0x000000ffff0e7224 */ /* 0x000fc800078e005f */
[C---:B------:R-:W-:Y:S01]  /*6840*/  HMMA.16816.F32 R60, R124.reuse, R66, R108 ;  /* 0x000000427c3c723c */ /* 0x040fe2000000186c */
[----:B------:R-:W1:Y:S07]  /*6850*/  MUFU.EX2 R3, R3 ;  /* 0x0000000300037308 */ /* 0x000e6e0000000800 */
[----:B------:R-:W-:Y:S01]  /*6860*/  HMMA.16816.F32 R108, R124, R114, R196 ;  /* 0x000000727c6c723c */ /* 0x000fe200000018c4 */
[----:B------:R-:W-:Y:S02]  /*6870*/  IMAD.MOV.U32 R196, RZ, RZ, R36 ;  /* 0x000000ffffc47224 */ /* 0x000fe400078e0024 */
[----:B------:R-:W-:-:S02]  /*6880*/  IMAD.MOV.U32 R197, RZ, RZ, R37 ;  /* 0x000000ffffc57224 */ /* 0x000fc400078e0025 */
[----:B------:R-:W-:Y:S02]  /*6890*/  IMAD.MOV.U32 R198, RZ, RZ, R52 ;  /* 0x000000ffffc67224 */ /* 0x000fe400078e0034 */
[----:B------:R-:W-:Y:S01]  /*68a0*/  IMAD.MOV.U32 R199, RZ, RZ, R53 ;  /* 0x000000ffffc77224 */ /* 0x000fe200078e0035 */
[----:B------:R-:W-:Y:S01]  /*68b0*/  HMMA.16816.F32 R92, R124, R98, R144 ;  /* 0x000000627c5c723c */ /* 0x000fe20000001890 */
[----:B-1----:R-:W-:-:S07]  /*68c0*/  F2FP.F16.F32.PACK_AB R131, R3, R0 ;  /* 0x000000000383723e */ /* 0x002fce00000000ff */
[C---:B------:R-:W-:Y:S08]  /*68d0*/  HMMA.16816.F32 R36, R128.reuse, R48, R208 ;  /* 0x000000308024723c */ /* 0x040ff000000018d0 */
        /* <DEDUP_REMOVED lines=22> */
[----:B------:R-:W-:-:S02]  /*6a40*/  IMAD.MOV.U32 R236, RZ, RZ, R54 ;  /* 0x000000ffffec7224 */ /* 0x000fc400078e0036 */
[----:B------:R-:W-:Y:S01]  /*6a50*/  FADD.FTZ R4, R138, R5 ;  /* 0x000000058a047221 */ /* 0x000fe20000010000 */
[----:B------:R-:W-:Y:S02]  /*6a60*/  IMAD.MOV.U32 R237, RZ, RZ, R55 ;  /* 0x000000ffffed7224 */ /* 0x000fe400078e0037 */
[----:B------:R-:W-:Y:S01]  /*6a70*/  FADD.FTZ R5, R30, R8 ;  /* 0x000000081e057221 */ /* 0x000fe20000010000 */
[----:B------:R-:W-:Y:S01]  /*6a80*/  IMAD.MOV.U32 R239, RZ, RZ, R217 ;  /* 0x000000ffffef7224 */ /* 0x000fe200078e00d9 */
[----:B------:R-:W-:Y:S01]  /*6a90*/  HMMA.16816.F32 R52, R128, R64, R204 ;  /* 0x000000408034723c */ /* 0x000fe200000018cc */
[----:B------:R-:W-:Y:S02]  /*6aa0*/  IMAD.MOV.U32 R238, RZ, RZ, R218 ;  /* 0x000000ffffee7224 */ /* 0x000fe400078e00da */
[----:B------:R-:W-:Y:S01]  /*6ab0*/  FADD.FTZ R217, R31, R5 ;  /* 0x000000051fd97221 */ /* 0x000fe20000010000 */
[----:B------:R-:W-:-:S04]  /*6ac0*/  FADD.FTZ R218, R139, R4 ;  /* 0x000000048bda7221 */ /* 0x000fc80000010000 */
[----:B------:R-:W-:Y:S01]  /*6ad0*/  HMMA.16816.F32 R64, R128, R66, R248 ;  /* 0x000000428040723c */ /* 0x000fe200000018f8 */
[----:B------:R-:W-:Y:S01]  /*6ae0*/  FADD.FTZ R249, R6, R7 ;  /* 0x0000000706f97221 */ /* 0x000fe20000010000 */
[----:B------:R-:W-:-:S04]  /*6af0*/  FADD.FTZ R248, R3, R0 ;  /* 0x0000000003f87221 */ /* 0x000fc80000010000 */
        /* <DEDUP_REMOVED lines=29> */
[----:B------:R-:W4:Y:S01]  /*6cd0*/  LDL R199, [R1] ;  /* 0x0000000001c77983 */ /* 0x000f220000100800 */
[----:B------:R-:W5:Y:S01]  /*6ce0*/  S2R R197, SR_TID.X ;  /* 0x0000000000c57919 */ /* 0x000f620000002100 */
[----:B------:R-:W-:Y:S02]  /*6cf0*/  UIADD3 UR4, UPT, UPT, UR25, -0x2, URZ ;  /* 0xfffffffe19047890 */ /* 0x000fe4000fffe0ff */
[----:B------:R-:W4:Y:S02]  /*6d00*/  LDL R27, [R1+0x4] ;  /* 0x00000400011b7983 */ /* 0x000f240000100800 */
[----:B------:R-:W-:-:S04]  /*6d10*/  UIMAD.WIDE.U32 UR28, UR4, UR6, URZ ;  /* 0x00000006041c72a5 */ /* 0x000fc8000f8e00ff */
[----:B------:R-:W-:Y:S02]  /*6d20*/  USHF.L.U32 UR27, UR28, 0x5, URZ ;  /* 0x000000051c1b7899 */ /* 0x000fe400080006ff */
[----:B------:R-:W-:Y:S02]  /*6d30*/  UIMAD UR26, UR4, UR7, UR29 ;  /* 0x00000007041a72a4 */ /* 0x000fe4000f8e021d */
[----:B------:R-:W-:Y:S02]  /*6d40*/  ULEA UR27, UP0, UR6, UR27, 0x4 ;  /* 0x0000001b061b7291 */ /* 0x000fe4000f8020ff */
[----:B------:R-:W-:Y:S01]  /*6d50*/  USHF.L.U64.HI UR18, UR28, 0x5, UR26 ;  /* 0x000000051c127899 */ /* 0x000fe2000801021a */
[----:B------:R-:W-:-:S03]  /*6d60*/  IMAD.U32 R6, RZ, RZ, UR28 ;  /* 0x0000001cff067e24 */ /* 0x000fc6000f8e00ff */
[----:B------:R-:W-:Y:S01]  /*6d70*/  ULEA.HI.X UR18, UR6, UR18, UR7, 0x4, UP0 ;  /* 0x0000001206127291 */ /* 0x000fe200080f2407 */
[----:B-----5:R-:W-:-:S05]  /*6d80*/  IMAD.SHL.U32 R197, R197, 0x8, RZ ;  /* 0x00000008c5c57824 */ /* 0x020fca00078e00ff */
[----:B------:R-:W-:-:S04]  /*6d90*/  LOP3.LUT R197, R197, 0x38, RZ, 0xc0, !PT ;  /* 0x00000038c5c57812 */ /* 0x000fc800078ec0ff */
[C---:B-1----:R-:W-:Y:S02]  /*6da0*/  ISETP.GE.AND P2, PT, R197.reuse, UR13, PT ;  /* 0x0000000dc5007c0c */ /* 0x042fe4000bf46270 */
[----:B------:R-:W-:Y:S01]  /*6db0*/  LOP3.LUT R197, R197, 0x40, RZ, 0xfc, !PT ;  /* 0x00000040c5c57812 */ /* 0x000fe200078efcff */
[----:B------:R-:W-:Y:S02]  /*6dc0*/  IMAD.U32 R3, RZ, RZ, UR28 ;  /* 0x0000001cff037e24 */ /* 0x000fe4000f8e00ff */
[----:B------:R-:W-:Y:S01]  /*6dd0*/  IMAD.U32 R4, RZ, RZ, UR27 ;  /* 0x0000001bff047e24 */ /* 0x000fe2000f8e00ff */
[----:B------:R-:W-:Y:S01]  /*6de0*/  ISETP.GE.AND P1, PT, R197, UR13, PT ;  /* 0x0000000dc5007c0c */ /* 0x000fe2000bf26270 */
[----:B------:R-:W-:Y:S02]  /*6df0*/  IMAD.U32 R0, RZ, RZ, UR26 ;  /* 0x0000001aff007e24 */ /* 0x000fe4000f8e00ff */
[----:B------:R-:W-:Y:S02]  /*6e00*/  IMAD.U32 R8, RZ, RZ, UR27 ;  /* 0x0000001bff087e24 */ /* 0x000fe4000f8e00ff */
[----:B------:R-:W-:-:S02]  /*6e10*/  IMAD.U32 R5, RZ, RZ, UR18 ;  /* 0x00000012ff057e24 */ /* 0x000fc4000f8e00ff */
[----:B------:R-:W-:Y:S01]  /*6e20*/  IMAD.MOV.U32 R250, RZ, RZ, R221 ;  /* 0x000000fffffa7224 */ /* 0x000fe200078e00dd */
[----:B------:R-:W-:Y:S01]  /*6e30*/  BAR.SYNC.DEFER_BLOCKING 0x0 ;  /* 0x0000000000007b1d */ /* 0x000fe20000010000 */
[-C--:B--2---:R-:W-:Y:S02]  /*6e40*/  LEA R6, P3, R6, R196.reuse, 0x6 ;  /* 0x000000c406067211 */ /* 0x084fe400078630ff */
[----:B------:R-:W-:Y:S02]  /*6e50*/  LEA R4, P0, R4, R196, 0x1 ;  /* 0x000000c404047211 */ /* 0x000fe400078008ff */
[-C--:B---3--:R-:W-:Y:S02]  /*6e60*/  LEA.HI.X R7, R3, R198.reuse, R0, 0x6, P3 ;  /* 0x000000c603077211 */ /* 0x088fe400018f3400 */
        /* <DEDUP_REMOVED lines=22> */
[----:B------:R-:W2:Y:S04]  /*6fd0*/  LDSM.16.M88.4 R8, [R213] ;  /* 0x00000000d508783b */ /* 0x000ea80000000200 */
[----:B------:R-:W-:Y:S01]  /*6fe0*/  LDSM.16.M88.4 R28, [R214+UR5+0x8800] ;  /* 0x00880005d61c783b */ /* 0x000fe20008000200 */
[----:B------:R-:W-:-:S02]  /*6ff0*/  IMAD.IADD R0, R220, 0x1, R2 ;  /* 0x00000001dc007824 */ /* 0x000fc400078e0202 */
[----:B------:R-:W-:Y:S01]  /*7000*/  IMAD.IADD R3, R213, 0x1, R2 ;  /* 0x00000001d5037824 */ /* 0x000fe200078e0202 */
[----:B------:R-:W0:Y:S04]  /*7010*/  LDGDEPBAR ;  /* 0x00000000000079af */ /* 0x000e280000000000 */
[----:B------:R-:W-:Y:S04]  /*7020*/  LDSM.16.M88.4 R176, [R0+0x8000] ;  /* 0x0080000000b0783b */ /* 0x000fe80000000200 */
[----:B-1----:R-:W1:Y:S04]  /*7030*/  LDSM.16.M88.4 R4, [R213+0x2000] ;  /* 0x00200000d504783b */ /* 0x002e680000000200 */
[----:B------:R-:W3:Y:S04]  /*7040*/  LDSM.16.M88.4 R12, [R3+0x2000] ;  /* 0x00200000030c783b */ /* 0x000ee80000000200 */
[----:B------:R-:W5:Y:S04]  /*7050*/  LDSM.16.M88.4 R140, [R0+0x8800] ;  /* 0x00880000008c783b */ /* 0x000f680000000200 */
[----:B------:R-:W5:Y:S01]  /*7060*/  LDSM.16.M88.4 R16, [R3] ;  /* 0x000000000310783b */ /* 0x000f620000000200 */
[C---:B--2---:R-:W-:Y:S08]  /*7070*/  HMMA.16816.F32 R200, R8.reuse, R20, RZ ;  /* 0x0000001408c8723c */ /* 0x044ff000000018ff */
[----:B------:R-:W-:Y:S08]  /*7080*/  HMMA.16816.F32 R204, R8, R22, RZ ;  /* 0x0000001608cc723c */ /* 0x000ff000000018ff */
[C---:B-1----:R-:W-:Y:S08]  /*7090*/  HMMA.16816.F32 R32, R4.reuse, R20, RZ ;  /* 0x000000140420723c */ /* 0x042ff000000018ff */
[C---:B------:R-:W-:Y:S08]  /*70a0*/  HMMA.16816.F32 R184, R4.reuse, R22, RZ ;  /* 0x0000001604b8723c */ /* 0x040ff000000018ff */
[C---:B------:R-:W-:Y:S08]  /*70b0*/  HMMA.16816.F32 R180, R4.reuse, R28, RZ ;  /* 0x0000001c04b4723c */ /* 0x040ff000000018ff */
[----:B------:R-:W-:Y:S01]  /*70c0*/  HMMA.16816.F32 R20, R4, R30, RZ ;  /* 0x0000001e0414723c */ /* 0x000fe200000018ff */
[----:B------:R-:W-:-:S05]  /*70d0*/  IMAD.MOV.U32 R4, RZ, RZ, 0x40 ;  /* 0x00000040ff047424 */ /* 0x000fca00078e00ff */
[----:B------:R-:W-:Y:S01]  /*70e0*/  SEL R4, R4, 0xffffffc0, !P4 ;  /* 0xffffffc004047807 */ /* 0x000fe20006000000 */
[----:B----4-:R-:W-:-:S04]  /*70f0*/  IMAD.MOV.U32 R251, RZ, RZ, R199 ;  /* 0x000000fffffb7224 */ /* 0x010fc800078e00c7 */
[--C-:B------:R-:W-:Y:S02]  /*7100*/  IMAD.IADD R221, R213, 0x1, R4.reuse ;  /* 0x00000001d5dd7824 */ /* 0x100fe400078e0204 */
[----:B------:R-:W-:Y:S01]  /*7110*/  IMAD.IADD R244, R220, 0x1, R4 ;  /* 0x00000001dcf47824 */ /* 0x000fe200078e0204 */
[----:B---3--:R-:W-:Y:S02]  /*7120*/  HMMA.16816.F32 R236, R12, R176, R32 ;  /* 0x000000b00cec723c */ /* 0x008fe40000001820 */
[----:B------:R-:W-:Y:S04]  /*7130*/  LDSM.16.M88.4 R4, [R221+0x2000] ;  /* 0x00200000dd04783b */ /* 0x000fe80000000200 */
[----:B------:R-:W1:Y:S02]  /*7140*/  LDSM.16.M88.4 R32, [R244+0x8000] ;  /* 0x00800000f420783b */ /* 0x000e640000000200 */
[C---:B------:R-:W-:Y:S08]  /*7150*/  HMMA.16816.F32 R196, R8.reuse, R28, RZ ;  /* 0x0000001c08c4723c */ /* 0x040ff000000018ff */
[----:B------:R-:W-:Y:S01]  /*7160*/  HMMA.16816.F32 R192, R8, R30, RZ ;  /* 0x0000001e08c0723c */ /* 0x000fe200000018ff */
[----:B------:R-:W2:Y:S04]  /*7170*/  LDSM.16.M88.4 R28, [R244+0x8800] ;  /* 0x00880000f41c783b */ /* 0x000ea80000000200 */
[----:B------:R-:W3:Y:S01]  /*7180*/  LDSM.16.M88.4 R8, [R221] ;  /* 0x00000000dd08783b */ /* 0x000ee20000000200 */
[----:B------:R-:W-:-:S02]  /*7190*/  IMAD.IADD R245, R2, 0x1, R221 ;  /* 0x0000000102f57824 */ /* 0x000fc400078e02dd */
[----:B------:R-:W-:Y:S01]  /*71a0*/  IMAD.IADD R246, R2, 0x1, R244 ;  /* 0x0000000102f67824 */ /* 0x000fe200078e02f4 */
[C---:B-----5:R-:W-:Y:S08]  /*71b0*/  HMMA.16816.F32 R232, R12.reuse, R140, R180 ;  /* 0x0000008c0ce8723c */ /* 0x060ff000000018b4 */
[C---:B------:R-:W-:Y:S08]  /*71c0*/  HMMA.16816.F32 R208, R12.reuse, R178, R184 ;  /* 0x000000b20cd0723c */ /* 0x040ff000000018b8 */
[----:B------:R-:W-:Y:S01]  /*71d0*/  HMMA.16816.F32 R188, R12, R142, R20 ;  /* 0x0000008e0cbc723c */ /* 0x000fe20000001814 */
[----:B------:R-:W-:Y:S04]  /*71e0*/  LDSM.16.M88.4 R12, [R245+0x2000] ;  /* 0x00200000f50c783b */ /* 0x000fe80000000200 */
[----:B------:R-:W4:Y:S03]  /*71f0*/  LDSM.16.M88.4 R20, [R246+0x8000] ;  /* 0x00800000f614783b */ /* 0x000f260000000200 */
[C---:B------:R-:W-:Y:S08]  /*7200*/  HMMA.16816.F32 R180, R16.reuse, R176, R200 ;  /* 0x000000b010b4723c */ /* 0x040ff000000018c8 */
[C---:B------:R-:W-:Y:S08]  /*7210*/  HMMA.16816.F32 R196, R16.reuse, R140, R196 ;  /* 0x0000008c10c4723c */ /* 0x040ff000000018c4 */
[C---:B------:R-:W-:Y:S01]  /*7220*/  HMMA.16816.F32 R184, R16.reuse, R142, R192 ;  /* 0x0000008e10b8723c */ /* 0x040fe200000018c0 */
[----:B------:R-:W5:Y:S07]  /*7230*/  LDSM.16.M88.4 R140, [R246+0x8800] ;  /* 0x00880000f68c783b */ /* 0x000f6e0000000200 */
[----:B------:R-:W-:Y:S01]  /*7240*/  HMMA.16816.F32 R176, R16, R178, R204 ;  /* 0x000000b210b0723c */ /* 0x000fe200000018cc */
[----:B------:R-:W5:Y:S07]  /*7250*/  LDSM.16.M88.4 R16, [R245] ;  /* 0x00000000f510783b */ /* 0x000f6e0000000200 */
[C---:B-1----:R-:W-:Y:S08]  /*7260*/  HMMA.16816.F32 R208, R4.reuse, R34, R208 ;  /* 0x0000002204d0723c */ /* 0x042ff000000018d0 */
[C---:B------:R-:W-:Y:S08]  /*7270*/  HMMA.16816.F32 R200, R4.reuse, R32, R236 ;  /* 0x0000002004c8723c */ /* 0x040ff000000018ec */
[----:B--2---:R-:W-:Y:S08]  /*7280*/  HMMA.16816.F32 R192, R4, R30, R188 ;  /* 0x0000001e04c0723c */ /* 0x004ff000000018bc */
[C---:B---3--:R-:W-:Y:S08]  /*7290*/  HMMA.16816.F32 R180, R8.reuse, R32, R180 ;  /* 0x0000002008b4723c */ /* 0x048ff000000018b4 */
[----:B------:R-:W-:Y:S08]  /*72a0*/  HMMA.16816.F32 R32, R8, R34, R176 ;  /* 0x000000220820723c */ /* 0x000ff000000018b0 */
[----:B----4-:R-:W-:Y:S08]  /*72b0*/  HMMA.16816.F32 R236, R12, R22, R208 ;  /* 0x000000160cec723c */ /* 0x010ff000000018d0 */
[----:B------:R-:W-:Y:S08]  /*72c0*/  HMMA.16816.F32 R176, R8, R28, R196 ;  /* 0x0000001c08b0723c */ /* 0x000ff000000018c4 */
[----:B-----5:R-:W-:Y:S08]  /*72d0*/  HMMA.16816.F32 R208, R12, R142, R192 ;  /* 0x0000008e0cd0723c */ /* 0x020ff000000018c0 */
[----:B------:R-:W-:Y:S01]  /*72e0*/  HMMA.16816.F32 R204, R4, R28, R232 ;  /* 0x0000001c04cc723c */ /* 0x000fe200000018e8 */
[----:B------:R-:W-:Y:S07]  /*72f0*/  LDSM.16.M88.4 R4, [R213+0x6000] ;  /* 0x00600000d504783b */ /* 0x000fee0000000200 */
[----:B------:R-:W-:Y:S01]  /*7300*/  HMMA.16816.F32 R188, R8, R30, R184 ;  /* 0x0000001e08bc723c */ /* 0x000fe200000018b8 */
[----:B------:R-:W1:Y:S04]  /*7310*/  LDSM.16.M88.4 R28, [R214+UR5+0x9000] ;  /* 0x00900005d61c783b */ /* 0x000e680008000200 */
[----:B------:R-:W2:Y:S03]  /*7320*/  LDSM.16.M88.4 R8, [R213+0x4000] ;  /* 0x00400000d508783b */ /* 0x000ea60000000200 */
[-C--:B------:R-:W-:Y:S08]  /*7330*/  HMMA.16816.F32 R200, R12, R20.reuse, R200 ;  /* 0x000000140cc8723c */ /* 0x080ff000000018c8 */
[C---:B------:R-:W-:Y:S01]  /*7340*/  HMMA.16816.F32 R192, R16.reuse, R20, R180 ;  /* 0x0000001410c0723c */ /* 0x040fe200000018b4 */
[----:B------:R-:W-:Y:S07]  /*7350*/  LDSM.16.M88.4 R180, [R0+0x9800] ;  /* 0x0098000000b4783b */ /* 0x000fee0000000200 */
[----:B------:R-:W-:Y:S01]  /*7360*/  HMMA.16816.F32 R196, R16, R22, R32 ;  /* 0x0000001610c4723c */ /* 0x000fe20000001820 */
[----:B------:R-:W3:Y:S04]  /*7370*/  LDSM.16.M88.4 R20, [R214+UR5+0x9800] ;  /* 0x00980005d614783b */ /* 0x000ee80008000200 */
[----:B------:R-:W-:Y:S03]  /*7380*/  LDSM.16.M88.4 R32, [R0+0x9000] ;  /* 0x009000000020783b */ /* 0x000fe60000000200 */
[-C--:B------:R-:W-:Y:S01]  /*7390*/  HMMA.16816.F32 R232, R12, R140.reuse, R204 ;  /* 0x0000008c0ce8723c */ /* 0x080fe200000018cc */
[----:B------:R-:W4:Y:S07]  /*73a0*/  LDSM.16.M88.4 R12, [R3+0x6000] ;  /* 0x00600000030c783b */ /* 0x000f2e0000000200 */
[C---:B------:R-:W-:Y:S08]  /*73b0*/  HMMA.16816.F32 R184, R16.reuse, R140, R176 ;  /* 0x0000008c10b8723c */ /* 0x040ff000000018b0 */
[----:B------:R-:W-:Y:S01]  /*73c0*/  HMMA.16816.F32 R176, R16, R142, R188 ;  /* 0x0000008e10b0723c */ /* 0x000fe200000018bc */
[----:B------:R-:W5:Y:S07]  /*73d0*/  LDSM.16.M88.4 R16, [R3+0x4000] ;  /* 0x004000000310783b */ /* 0x000f6e0000000200 */
[-C--:B-1----:R-:W-:Y:S08]  /*73e0*/  HMMA.16816.F32 R140, R4, R28.reuse, R200 ;  /* 0x0000001c048c723c */ /* 0x082ff000000018c8 */
[C---:B--2---:R-:W-:Y:S08]  /*73f0*/  HMMA.16816.F32 R192, R8.reuse, R28, R192 ;  /* 0x0000001c08c0723c */ /* 0x044ff000000018c0 */
[C---:B------:R-:W-:Y:S08]  /*7400*/  HMMA.16816.F32 R196, R8.reuse, R30, R196 ;  /* 0x0000001e08c4723c */ /* 0x040ff000000018c4 */
[C---:B---3--:R-:W-:Y:S08]  /*7410*/  HMMA.16816.F32 R184, R8.reuse, R20, R184 ;  /* 0x0000001408b8723c */ /* 0x048ff000000018b8 */
[----:B------:R-:W-:Y:S01]  /*7420*/  HMMA.16816.F32 R188, R8, R22, R176 ;  /* 0x0000001608bc723c */ /* 0x000fe200000018b0 */
[----:B------:R-:W-:Y:S04]  /*7430*/  LDSM.16.M88.4 R176, [R244+0x9000] ;  /* 0x00900000f4b0783b */ /* 0x000fe80000000200 */
[----:B------:R-:W1:Y:S03]  /*7440*/  LDSM.16.M88.4 R8, [R221+0x4000] ;  /* 0x00400000dd08783b */ /* 0x000e660000000200 */
[C---:B------:R-:W-:Y:S08]  /*7450*/  HMMA.16816.F32 R232, R4.reuse, R20, R232 ;  /* 0x0000001404e8723c */ /* 0x040ff000000018e8 */
[C---:B------:R-:W-:Y:S01]  /*7460*/  HMMA.16816.F32 R200, R4.reuse, R22, R208 ;  /* 0x0000001604c8723c */ /* 0x040fe200000018d0 */
[----:B------:R-:W-:Y:S07]  /*7470*/  LDSM.16.M88.4 R20, [R245+0x4000] ;  /* 0x00400000f514783b */ /* 0x000fee0000000200 */
[----:B------:R-:W-:Y:S01]  /*7480*/  HMMA.16816.F32 R204, R4, R30, R236 ;  /* 0x0000001e04cc723c */ /* 0x000fe200000018ec */
[----:B------:R-:W-:Y:S07]  /*7490*/  LDSM.16.M88.4 R4, [R221+0x6000] ;  /* 0x00600000dd04783b */ /* 0x000fee0000000200 */
[-C--:B----4-:R-:W-:Y:S01]  /*74a0*/  HMMA.16816.F32 R208, R12, R32.reuse, R140 ;  /* 0x000000200cd0723c */ /* 0x090fe2000000188c */
[----:B------:R-:W2:Y:S07]  /*74b0*/  LDSM.16.M88.4 R140, [R246+0x9000] ;  /* 0x00900000f68c783b */ /* 0x000eae0000000200 */
[----:B-----5:R-:W-:Y:S08]  /*74c0*/  HMMA.16816.F32 R28, R16, R32, R192 ;  /* 0x00000020101c723c */ /* 0x020ff000000018c0 */
[C---:B------:R-:W-:Y:S08]  /*74d0*/  HMMA.16816.F32 R236, R12.reuse, R180, R232 ;  /* 0x000000b40cec723c */ /* 0x040ff000000018e8 */
[----:B------:R-:W-:Y:S08]  /*74e0*/  HMMA.16816.F32 R232, R12, R182, R200 ;  /* 0x000000b60ce8723c */ /* 0x000ff000000018c8 */
[C---:B------:R-:W-:Y:S08]  /*74f0*/  HMMA.16816.F32 R200, R16.reuse, R180, R184 ;  /* 0x000000b410c8723c */ /* 0x040ff000000018b8 */
[----:B------:R-:W-:Y:S08]  /*7500*/  HMMA.16816.F32 R188, R16, R182, R188 ;  /* 0x000000b610bc723c */ /* 0x000ff000000018bc */
[----:B-1----:R-:W-:Y:S01]  /*7510*/  HMMA.16816.F32 R180, R8, R176, R28 ;  /* 0x000000b008b4723c */ /* 0x002fe2000000181c */
[----:B------:R-:W-:Y:S01]  /*7520*/  IMAD.U32 R0, RZ, RZ, UR25 ;  /* 0x00000019ff007e24 */ /* 0x000fe2000f8e00ff */
[----:B------:R-:W-:Y:S06]  /*7530*/  LDSM.16.M88.4 R28, [R246+0x9800] ;  /* 0x00980000f61c783b */ /* 0x000fec0000000200 */
[-C--:B------:R-:W-:Y:S01]  /*7540*/  HMMA.16816.F32 R240, R12, R34.reuse, R204 ;  /* 0x000000220cf0723c */ /* 0x080fe200000018cc */
[----:B------:R-:W-:Y:S07]  /*7550*/  LDSM.16.M88.4 R12, [R245+0x6000] ;  /* 0x00600000f50c783b */ /* 0x000fee0000000200 */
[----:B------:R-:W-:Y:S01]  /*7560*/  HMMA.16816.F32 R204, R16, R34, R196 ;  /* 0x0000002210cc723c */ /* 0x000fe200000018c4 */
[----:B------:R-:W1:Y:S07]  /*7570*/  LDSM.16.M88.4 R32, [R244+0x9800] ;  /* 0x00980000f420783b */ /* 0x000e6e0000000200 */
[----:B--2---:R-:W-:Y:S01]  /*7580*/  HMMA.16816.F32 R180, R20, R140, R180 ;  /* 0x0000008c14b4723c */ /* 0x004fe200000018b4 */
[----:B------:R-:W-:Y:S01]  /*7590*/  IMAD R0, R0, 0x20, R250 ;  /* 0x0000002000007824 */ /* 0x000fe200078e02fa */
[----:B------:R-:W-:-:S06]  /*75a0*/  DEPBAR.LE SB0, 0x0 ;  /* 0x000080000000791a */ /* 0x000fcc0000000000 */
[----:B------:R-:W-:Y:S01]  /*75b0*/  HMMA.16816.F32 R16, R4, R176, R208 ;  /* 0x000000b00410723c */ /* 0x000fe200000018d0 */
[----:B------:R-:W-:-:S07]  /*75c0*/  VIADD R3, R0, UR24 ;  /* 0x0000001800037c36 */ /* 0x000fce0008000000 */
[----:B------:R-:W-:Y:S03]  /*75d0*/  HMMA.16816.F32 R184, R4, R178, R240 ;  /* 0x000000b204b8723c */ /* 0x000fe600000018f0 */
[----:B------:R-:W-:Y:S01]  /*75e0*/  FMUL.FTZ R180, R180, UR8 ;  /* 0x00000008b4b47c20 */ /* 0x000fe20008410000 */
[----:B------:R-:W-:-:S04]  /*75f0*/  FMUL.FTZ R182, R182, UR8 ;  /* 0x00000008b6b67c20 */ /* 0x000fc80008410000 */
[----:B------:R-:W-:Y:S01]  /*7600*/  HMMA.16816.F32 R176, R8, R178, R204 ;  /* 0x000000b208b0723c */ /* 0x000fe200000018cc */
[----:B------:R-:W2:Y:S07]  /*7610*/  MUFU.TANH R180, R180 ;  /* 0x000000b400b47308 */ /* 0x000eae0000002400 */
[C---:B-1----:R-:W-:Y:S01]  /*7620*/  HMMA.16816.F32 R196, R4.reuse, R32, R236 ;  /* 0x0000002004c4723c */ /* 0x042fe200000018ec */
[----:B------:R-:W1:Y:S07]  /*7630*/  MUFU.TANH R182, R182 ;  /* 0x000000b600b67308 */ /* 0x000e6e0000002400 */
[----:B------:R-:W-:Y:S01]  /*7640*/  HMMA.16816.F32 R192, R4, R34, R232 ;  /* 0x0000002204c0723c */ /* 0x000fe200000018e8 */
[----:B------:R-:W-:-:S04]  /*7650*/  VIADD R5, R3, 0xffffffc0 ;  /* 0xffffffc003057836 */ /* 0x000fc80000000000 */
[--C-:B------:R-:W-:Y:S02]  /*7660*/  IMAD.IADD R6, R223, 0x1, -R5.reuse ;  /* 0x00000001df067824 */ /* 0x100fe400078e0a05 */
[----:B------:R-:W-:Y:S01]  /*7670*/  IMAD.IADD R4, R26, 0x1, -R5 ;  /* 0x000000011a047824 */ /* 0x000fe200078e0a05 */
[----:B------:R-:W-:Y:S02]  /*7680*/  HMMA.16816.F32 R200, R8, R32, R200 ;  /* 0x0000002008c8723c */ /* 0x000fe400000018c8 */
[----:B------:R-:W-:Y:S02]  /*7690*/  IABS R6, R6 ;  /* 0x0000000600067213 */ /* 0x000fe40000000000 */
[----:B------:R-:W-:-:S04]  /*76a0*/  IABS R4, R4 ;  /* 0x0000000400047213 */ /* 0x000fc80000000000 */
[----:B------:R-:W-:Y:S01]  /*76b0*/  HMMA.16816.F32 R188, R8, R34, R188 ;  /* 0x0000002208bc723c */ /* 0x000fe200000018bc */
[----:B------:R-:W-:-:S07]  /*76c0*/  I2FP.F32.S32 R7, R6 ;  /* 0x0000000600077245 */ /* 0x000fce0000201400 */
[----:B------:R-:W-:Y:S01]  /*76d0*/  HMMA.16816.F32 R8, R12, R140, R16 ;  /* 0x0000008c0c08723c */ /* 0x000fe20000001810 */
[----:B------:R-:W-:Y:S01]  /*76e0*/  I2FP.F32.S32 R6, R4 ;  /* 0x0000000400067245 */ /* 0x000fe20000201400 */
[----:B------:R-:W-:Y:S02]  /*76f0*/  VIADD R4, R0, 0xffffffc0 ;  /* 0xffffffc000047836 */ /* 0x000fe40000000000 */
[----:B--2---:R-:W-:-:S04]  /*7700*/  FFMA.FTZ R7, R7, -UR12, R180 ;  /* 0x8000000c07077c23 */ /* 0x004fc800080100b4 */
[----:B------:R-:W-:Y:S01]  /*7710*/  HMMA.16816.F32 R184, R12, R142, R184 ;  /* 0x0000008e0cb8723c */ /* 0x000fe200000018b8 */
[----:B-1----:R-:W-:Y:S01]  /*7720*/  FFMA.FTZ R6, R6, -UR12, R182 ;  /* 0x8000000c06067c23 */ /* 0x002fe200080100b6 */
[----:B------:R-:W-:-:S06]  /*7730*/  ISETP.GT.AND P3, PT, R226, R4, PT ;  /* 0x00000004e200720c */ /* 0x000fcc0003f64270 */
[----:B------:R-:W-:Y:S01]  /*7740*/  HMMA.16816.F32 R140, R20, R142, R176 ;  /* 0x0000008e148c723c */ /* 0x000fe200000018b0 */
[----:B------:R-:W-:Y:S02]  /*7750*/  ISETP.GT.AND P0, PT, R227, R4, PT ;  /* 0x00000004e300720c */ /* 0x000fe40003f04270 */
[C---:B------:R-:W-:Y:S02]  /*7760*/  ISETP.GE.AND P5, PT, R4.reuse, R230, PT ;  /* 0x000000e60400720c */ /* 0x040fe40003fa6270 */
[----:B------:R-:W-:Y:S02]  /*7770*/  ISETP.GE.AND P6, PT, R4, R231, PT ;  /* 0x000000e70400720c */ /* 0x000fe40003fc6270 */
[----:B------:R-:W-:Y:S02]  /*7780*/  FSEL R7, R7, -INF , !P3 ;  /* 0xff80000007077808 */ /* 0x000fe40005800000 */
[----:B------:R-:W-:Y:S01]  /*7790*/  FSEL R6, R6, -INF , !P0 ;  /* 0xff80000006067808 */ /* 0x000fe20004000000 */
[----:B------:R-:W-:Y:S01]  /*77a0*/  FMUL.FTZ R8, R8, UR8 ;  /* 0x0000000808087c20 */ /* 0x000fe20008410000 */
[----:B------:R-:W-:-:S02]  /*77b0*/  FSEL R210, R7, -INF , !P5 ;  /* 0xff80000007d27808 */ /* 0x000fc40006800000 */
[----:B------:R-:W-:Y:S01]  /*77c0*/  FSEL R211, R6, -INF , !P6 ;  /* 0xff80000006d37808 */ /* 0x000fe20007000000 */
[----:B------:R-:W-:Y:S01]  /*77d0*/  FMUL.FTZ R6, R10, UR8 ;  /* 0x000000080a067c20 */ /* 0x000fe20008410000 */
[----:B------:R-:W-:Y:S01]  /*77e0*/  ISETP.GT.AND P3, PT, R224, R4, PT ;  /* 0x00000004e000720c */ /* 0x000fe20003f64270 */
[----:B------:R-:W-:Y:S01]  /*77f0*/  FMUL.FTZ R181, R181, UR8 ;  /* 0x00000008b5b57c20 */ /* 0x000fe20008410000 */
[C---:B------:R-:W-:Y:S02]  /*7800*/  ISETP.GE.AND P5, PT, R4.reuse, R228, PT ;  /* 0x000000e40400720c */ /* 0x040fe40003fa6270 */
[----:B------:R-:W-:Y:S02]  /*7810*/  ISETP.GT.AND P0, PT, R225, R4, PT ;  /* 0x00000004e100720c */ /* 0x000fe40003f04270 */
[----:B------:R-:W-:Y:S01]  /*7820*/  ISETP.GE.AND P6, PT, R4, R229, PT ;  /* 0x000000e50400720c */ /* 0x000fe20003fc6270 */
[----:B------:R-:W-:Y:S01]  /*7830*/  VIADD R4, R3, 0xffffffc1 ;  /* 0xffffffc103047836 */ /* 0x000fe20000000000 */
[----:B------:R1:W2:Y:S01]  /*7840*/  MUFU.TANH R16, R8 ;  /* 0x0000000800107308 */ /* 0x0002a20000002400 */
[----:B------:R-:W-:Y:S01]  /*7850*/  FMUL.FTZ R9, R9, UR8 ;  /* 0x0000000809097c20 */ /* 0x000fe20008410000 */
[----:B------:R-:W-:Y:S01]  /*7860*/  FMUL.FTZ R19, R11, UR8 ;  /* 0x000000080b137c20 */ /* 0x000fe20008410000 */
[----:B------:R-:W-:Y:S01]  /*7870*/  HMMA.16816.F32 R196, R12, R28, R196 ;  /* 0x0000001c0cc4723c */ /* 0x000fe200000018c4 */
[----:B------:R-:W-:-:S02]  /*7880*/  VIADD R11, R3, 0xffffffc8 ;  /* 0xffffffc8030b7836 */ /* 0x000fc40000000000 */
[----:B------:R-:W-:Y:S01]  /*7890*/  FMUL.FTZ R10, R140, UR8 ;  /* 0x000000088c0a7c20 */ /* 0x000fe20008410000 */
[----:B------:R-:W-:-:S04]  /*78a0*/  IMAD.IADD R7, R24, 0x1, -R4 ;  /* 0x0000000118077824 */ /* 0x000fc800078e0a04 */
[----:B------:R-:W-:Y:S01]  /*78b0*/  HMMA.16816.F32 R192, R12, R30, R192 ;  /* 0x0000001e0cc0723c */ /* 0x000fe200000018c0 */
[----:B------:R3:W-:Y:S01]  /*78c0*/  MUFU.TANH R14, R6 ;  /* 0x00000006000e7308 */ /* 0x0007e20000002400 */
[--C-:B-1----:R-:W-:Y:S02]  /*78d0*/  IMAD.IADD R8, R24, 0x1, -R5.reuse ;  /* 0x0000000118087824 */ /* 0x102fe400078e0a05 */
[----:B------:R-:W-:-:S05]  /*78e0*/  IMAD.IADD R5, R25, 0x1, -R5 ;  /* 0x0000000119057824 */ /* 0x000fca00078e0a05 */
[----:B------:R1:W-:Y:S01]  /*78f0*/  MUFU.TANH R15, R9 ;  /* 0x00000009000f7308 */ /* 0x0003e20000002400 */
[----:B------:R-:W-:Y:S02]  /*7900*/  IABS R12, R8 ;  /* 0x00000008000c7213 */ /* 0x000fe40000000000 */
[----:B------:R-:W-:Y:S01]  /*7910*/  IABS R8, R5 ;  /* 0x0000000500087213 */ /* 0x000fe20000000000 */
[----:B---3--:R-:W-:-:S04]  /*7920*/  IMAD.IADD R6, R223, 0x1, -R4 ;  /* 0x00000001df067824 */ /* 0x008fc800078e0a04 */
[----:B------:R-:W3:Y:S01]  /*7930*/  MUFU.TANH R181, R181 ;  /* 0x000000b500b57308 */ /* 0x000ee20000002400 */
[----:B------:R-:W-:Y:S02]  /*7940*/  IABS R5, R7 ;  /* 0x0000000700057213 */ /* 0x000fe40000000000 */
[----:B------:R-:W-:Y:S01]  /*7950*/  IABS R6, R6 ;  /* 0x0000000600067213 */ /* 0x000fe20000000000 */
[----:B-1----:R-:W-:-:S04]  /*7960*/  IMAD.IADD R9, R223, 0x1, -R11 ;  /* 0x00000001df097824 */ /* 0x002fc800078e0a0b */
[----:B------:R1:W4:Y:S01]  /*7970*/  MUFU.TANH R13, R10 ;  /* 0x0000000a000d7308 */ /* 0x0003220000002400 */
[----:B------:R-:W-:Y:S01]  /*7980*/  IABS R7, R9 ;  /* 0x0000000900077213 */ /* 0x000fe20000000000 */
[----:B------:R-:W-:-:S05]  /*7990*/  IMAD.MOV.U32 R9, RZ, RZ, R12 ;  /* 0x000000ffff097224 */ /* 0x000fca00078e000c */
[----:B------:R-:W-:Y:S01]  /*79a0*/  I2FP.F32.S32 R9, R9 ;  /* 0x0000000900097245 */ /* 0x000fe20000201400 */
[----:B-1----:R-:W-:Y:S02]  /*79b0*/  IMAD.MOV.U32 R10, RZ, RZ, R8 ;  /* 0x000000ffff0a7224 */ /* 0x002fe400078e0008 */
[----:B------:R-:W-:Y:S02]  /*79c0*/  IMAD.MOV.U32 R8, RZ, RZ, R6 ;  /* 0x000000ffff087224 */ /* 0x000fe400078e0006 */
[----:B------:R-:W-:Y:S01]  /*79d0*/  IMAD.MOV.U32 R6, RZ, RZ, R7 ;  /* 0x000000ffff067224 */ /* 0x000fe200078e0007 */
[----:B------:R-:W-:Y:S02]  /*79e0*/  I2FP.F32.S32 R7, R5 ;  /* 0x0000000500077245 */ /* 0x000fe40000201400 */
[----:B------:R-:W-:Y:S02]  /*79f0*/  I2FP.F32.S32 R8, R8 ;  /* 0x0000000800087245 */ /* 0x000fe40000201400 */
[----:B------:R-:W-:Y:S01]  /*7a00*/  I2FP.F32.S32 R5, R6 ;  /* 0x0000000600057245 */ /* 0x000fe20000201400 */
[----:B--2---:R-:W-:Y:S01]  /*7a10*/  FFMA.FTZ R12, R9, -UR12, R16 ;  /* 0x8000000c090c7c23 */ /* 0x004fe20008010010 */
[----:B------:R-:W-:Y:S01]  /*7a20*/  I2FP.F32.S32 R10, R10 ;  /* 0x0000000a000a7245 */ /* 0x000fe20000201400 */
[----:B---3--:R-:W-:Y:S01]  /*7a30*/  FFMA.FTZ R9, R8, -UR12, R181 ;  /* 0x8000000c08097c23 */ /* 0x008fe200080100b5 */
[----:B------:R-:W-:Y:S01]  /*7a40*/  FFMA.FTZ R8, R7, -UR12, R15 ;  /* 0x8000000c07087c23 */ /* 0x000fe2000801000f */
[----:B----4-:R-:W-:Y:S01]  /*7a50*/  FFMA.FTZ R7, R5, -UR12, R13 ;  /* 0x8000000c05077c23 */ /* 0x010fe2000801000d */
[----:B------:R-:W-:-:S02]  /*7a60*/  VIADD R5, R0, 0xffffffc1 ;  /* 0xffffffc100057836 */ /* 0x000fc40000000000 */
[----:B------:R-:W-:Y:S01]  /*7a70*/  FFMA.FTZ R10, R10, -UR12, R14 ;  /* 0x8000000c0a0a7c23 */ /* 0x000fe2000801000e */
[----:B------:R-:W-:Y:S01]  /*7a80*/  VIADD R6, R0, 0xffffffc8 ;  /* 0xffffffc800067836 */ /* 0x000fe20000000000 */
[----:B------:R-:W-:Y:S02]  /*7a90*/  FSEL R12, R12, -INF , !P3 ;  /* 0xff8000000c0c7808 */ /* 0x000fe40005800000 */
[----:B------:R-:W-:Y:S02]  /*7aa0*/  ISETP.GT.AND P3, PT, R226, R5, PT ;  /* 0x00000005e200720c */ /* 0x000fe40003f64270 */
[----:B------:R-:W-:Y:S02]  /*7ab0*/  FSEL R10, R10, -INF , !P0 ;  /* 0xff8000000a0a7808 */ /* 0x000fe40004000000 */
[----:B------:R-:W-:Y:S02]  /*7ac0*/  ISETP.GT.AND P0, PT, R226, R6, PT ;  /* 0x00000006e200720c */ /* 0x000fe40003f04270 */
[----:B------:R-:W-:-:S02]  /*7ad0*/  FSEL R9, R9, -INF , !P3 ;  /* 0xff80000009097808 */ /* 0x000fc40005800000 */
[----:B------:R-:W-:Y:S02]  /*7ae0*/  ISETP.GT.AND P3, PT, R224, R5, PT ;  /* 0x00000005e000720c */ /* 0x000fe40003f64270 */
[----:B------:R-:W-:Y:S02]  /*7af0*/  FSEL R138, R12, -INF , !P5 ;  /* 0xff8000000c8a7808 */ /* 0x000fe40006800000 */
[----:B------:R-:W-:Y:S01]  /*7b00*/  FSEL R177, R7, -INF , !P0 ;  /* 0xff80000007b17808 */ /* 0x000fe20004000000 */
[----:B------:R-:W-:Y:S01]  /*7b10*/  FMUL.FTZ R17, R183, UR8 ;  /* 0x00000008b7117c20 */ /* 0x000fe20008410000 */
[C---:B------:R-:W-:Y:S02]  /*7b20*/  ISETP.GE.AND P5, PT, R5.reuse, R230, PT ;  /* 0x000000e60500720c */ /* 0x040fe40003fa6270 */
[----:B------:R-:W-:Y:S02]  /*7b30*/  ISETP.GE.AND P0, PT, R5, R228, PT ;  /* 0x000000e40500720c */ /* 0x000fe40003f06270 */
[----:B------:R-:W-:-:S02]  /*7b40*/  FSEL R7, R8, -INF , !P3 ;  /* 0xff80000008077808 */ /* 0x000fc40005800000 */
[----:B------:R-:W-:Y:S02]  /*7b50*/  FSEL R139, R10, -INF , !P6 ;  /* 0xff8000000a8b7808 */ /* 0x000fe40007000000 */
[----:B------:R-:W-:Y:S02]  /*7b60*/  FSEL R204, R9, -INF , !P5 ;  /* 0xff80000009cc7808 */ /* 0x000fe40006800000 */
[----:B------:R-:W-:Y:S02]  /*7b70*/  FSEL R137, R7, -INF , !P0 ;  /* 0xff80000007897808 */ /* 0x000fe40004000000 */
[----:B------:R-:W-:Y:S02]  /*7b80*/  ISETP.GT.AND P6, PT, R227, R5, PT ;  /* 0x00000005e300720c */ /* 0x000fe40003fc4270 */
[----:B------:R-:W-:Y:S02]  /*7b90*/  ISETP.GE.AND P5, PT, R5, R231, PT ;  /* 0x000000e70500720c */ /* 0x000fe40003fa6270 */
[----:B------:R-:W-:-:S02]  /*7ba0*/  ISETP.GT.AND P3, PT, R225, R5, PT ;  /* 0x00000005e100720c */ /* 0x000fc40003f64270 */
[----:B------:R-:W-:Y:S01]  /*7bb0*/  ISETP.GE.AND P0, PT, R5, R229, PT ;  /* 0x000000e50500720c */ /* 0x000fe20003f06270 */
[----:B------:R-:W-:Y:S01]  /*7bc0*/  FMUL.FTZ R5, R184, UR8 ;  /* 0x00000008b8057c20 */ /* 0x000fe20008410000 */
[----:B------:R-:W-:Y:S01]  /*7bd0*/  HMMA.16816.F32 R200, R20, R28, R200 ;  /* 0x0000001c14c8723c */ /* 0x000fe200000018c8 */
[----:B------:R-:W1:Y:S01]  /*7be0*/  MUFU.TANH R17, R17 ;  /* 0x0000001100117308 */ /* 0x000e620000002400 */
[--C-:B------:R-:W-:Y:S02]  /*7bf0*/  IMAD.IADD R7, R26, 0x1, -R4.reuse ;  /* 0x000000011a077824 */ /* 0x100fe400078e0a04 */
[----:B------:R-:W-:-:S05]  /*7c00*/  IMAD.IADD R4, R25, 0x1, -R4 ;  /* 0x0000000119047824 */ /* 0x000fca00078e0a04 */
[----:B------:R2:W3:Y:S01]  /*7c10*/  MUFU.TANH R8, R5 ;  /* 0x0000000500087308 */ /* 0x0004e20000002400 */
[----:B------:R-:W-:Y:S01]  /*7c20*/  IABS R13, R4 ;  /* 0x00000004000d7213 */ /* 0x000fe20000000000 */
[----:B------:R-:W-:Y:S01]  /*7c30*/  FMUL.FTZ R10, R141, UR8 ;  /* 0x000000088d0a7c20 */ /* 0x000fe20008410000 */
[----:B------:R-:W-:-:S05]  /*7c40*/  IABS R7, R7 ;  /* 0x0000000700077213 */ /* 0x000fca0000000000 */
[----:B------:R-:W4:Y:S01]  /*7c50*/  MUFU.TANH R14, R19 ;  /* 0x00000013000e7308 */ /* 0x000f220000002400 */
[----:B------:R-:W-:Y:S01]  /*7c60*/  I2FP.F32.S32 R7, R7 ;  /* 0x0000000700077245 */ /* 0x000fe20000201400 */
[----:B--2---:R-:W-:-:S06]  /*7c70*/  IMAD.IADD R5, R24, 0x1, -R11 ;  /* 0x0000000118057824 */ /* 0x004fcc00078e0a0b */
[----:B------:R2:W5:Y:S01]  /*7c80*/  MUFU.TANH R32, R10 ;  /* 0x0000000a00207308 */ /* 0x0005620000002400 */
[----:B------:R-:W-:Y:S01]  /*7c90*/  IABS R4, R5 ;  /* 0x0000000500047213 */ /* 0x000fe20000000000 */
[----:B------:R-:W-:Y:S02]  /*7ca0*/  IMAD.MOV.U32 R5, RZ, RZ, R13 ;  /* 0x000000ffff057224 */ /* 0x000fe400078e000d */
[----:B------:R-:W-:Y:S01]  /*7cb0*/  FMUL.FTZ R9, R185, UR8 ;  /* 0x00000008b9097c20 */ /* 0x000fe20008410000 */
[----:B------:R-:W-:Y:S01]  /*7cc0*/  FMUL.FTZ R176, R142, UR8 ;  /* 0x000000088eb07c20 */ /* 0x000fe20008410000 */
[----:B------:R-:W-:Y:S01]  /*7cd0*/  I2FP.F32.S32 R4, R4 ;  /* 0x0000000400047245 */ /* 0x000fe20000201400 */
[----:B-1----:R-:W-:Y:S01]  /*7ce0*/  FFMA.FTZ R142, R7, -UR12, R17 ;  /* 0x8000000c078e7c23 */ /* 0x002fe20008010011 */
[----:B------:R-:W-:Y:S01]  /*7cf0*/  I2FP.F32.S32 R5, R5 ;  /* 0x0000000500057245 */ /* 0x000fe20000201400 */
[----:B------:R-:W-:Y:S01]  /*7d00*/  FMUL.FTZ R7, R200, UR8 ;  /* 0x00000008c8077c20 */ /* 0x000fe20008410000 */
[----:B------:R-:W-:Y:S01]  /*7d10*/  HMMA.16816.F32 R188, R20, R30, R188 ;  /* 0x0000001e14bc723c */ /* 0x000fe200000018bc */
[----:B--2---:R-:W-:Y:S01]  /*7d20*/  FMUL.FTZ R10, R186, UR8 ;  /* 0x00000008ba0a7c20 */ /* 0x004fe20008410000 */
[----:B------:R-:W-:-:S03]  /*7d30*/  FMUL.FTZ R12, R187, UR8 ;  /* 0x00000008bb0c7c20 */ /* 0x000fc60008410000 */
[----:B------:R1:W-:Y:S01]  /*7d40*/  MUFU.TANH R16, R10 ;  /* 0x0000000a00107308 */ /* 0x0003e20000002400 */
[----:B---3--:R-:W-:Y:S01]  /*7d50*/  FFMA.FTZ R23, R4, -UR12, R8 ;  /* 0x8000000c04177c23 */ /* 0x008fe20008010008 */
[----:B----4-:R-:W-:Y:S01]  /*7d60*/  FFMA.FTZ R17, R5, -UR12, R14 ;  /* 0x8000000c05117c23 */ /* 0x010fe2000801000e */
[----:B------:R-:W-:Y:S02]  /*7d70*/  IMAD.IADD R4, R25, 0x1, -R11 ;  /* 0x0000000119047824 */ /* 0x000fe400078e0a0b */
[----:B------:R-:W-:-:S03]  /*7d80*/  FMUL.FTZ R8, R201, UR8 ;  /* 0x00000008c9087c20 */ /* 0x000fc60008410000 */
[----:B------:R2:W-:Y:S01]  /*7d90*/  MUFU.TANH R21, R9 ;  /* 0x0000000900157308 */ /* 0x0005e20000002400 */
[----:B-1----:R-:W-:-:S07]  /*7da0*/  VIADD R10, R3, 0xffffffc9 ;  /* 0xffffffc9030a7836 */ /* 0x002fce0000000000 */
[----:B------:R1:W3:Y:S01]  /*7db0*/  MUFU.TANH R14, R7 ;  /* 0x00000007000e7308 */ /* 0x0002e20000002400 */
[----:B------:R-:W-:Y:S02]  /*7dc0*/  IMAD.IADD R5, R223, 0x1, -R10 ;  /* 0x00000001df057824 */ /* 0x000fe400078e0a0a */
[----:B--2---:R-:W-:-:S05]  /*7dd0*/  VIADD R9, R3, 0xffffffd0 ;  /* 0xffffffd003097836 */ /* 0x004fca0000000000 */
[----:B------:R2:W4:Y:S01]  /*7de0*/  MUFU.TANH R15, R12 ;  /* 0x0000000c000f7308 */ /* 0x0005220000002400 */
[----:B------:R-:W-:Y:S01]  /*7df0*/  IABS R5, R5 ;  /* 0x0000000500057213 */ /* 0x000fe20000000000 */
[----:B------:R-:W-:-:S06]  /*7e00*/  IMAD.IADD R13, R223, 0x1, -R9 ;  /* 0x00000001df0d7824 */ /* 0x000fcc00078e0a09 */
[----:B------:R5:W4:Y:S01]  /*7e10*/  MUFU.TANH R28, R8 ;  /* 0x00000008001c7308 */ /* 0x000b220000002400 */
[--C-:B-1----:R-:W-:Y:S02]  /*7e20*/  IMAD.IADD R7, R24, 0x1, -R10.reuse ;  /* 0x0000000118077824 */ /* 0x102fe400078e0a0a */
[----:B--2---:R-:W-:Y:S01]  /*7e30*/  IMAD.IADD R12, R25, 0x1, -R10 ;  /* 0x00000001190c7824 */ /* 0x004fe200078e0a0a */
[----:B-----5:R-:W-:Y:S02]  /*7e40*/  IABS R8, R4 ;  /* 0x0000000400087213 */ /* 0x020fe40000000000 */
[----:B------:R-:W-:Y:S02]  /*7e50*/  IABS R4, R7 ;  /* 0x0000000700047213 */ /* 0x000fe40000000000 */
[----:B------:R-:W-:Y:S02]  /*7e60*/  IABS R7, R12 ;  /* 0x0000000c00077213 */ /* 0x000fe40000000000 */
[----:B------:R-:W-:Y:S01]  /*7e70*/  IABS R12, R13 ;  /* 0x0000000d000c7213 */ /* 0x000fe20000000000 */
[----:B------:R-:W-:-:S02]  /*7e80*/  IMAD.MOV.U32 R13, RZ, RZ, R8 ;  /* 0x000000ffff0d7224 */ /* 0x000fc400078e0008 */
[----:B------:R-:W-:Y:S02]  /*7e90*/  IMAD.MOV.U32 R8, RZ, RZ, R5 ;  /* 0x000000ffff087224 */ /* 0x000fe400078e0005 */
[----:B------:R-:W-:Y:S02]  /*7ea0*/  IMAD.MOV.U32 R5, RZ, RZ, R4 ;  /* 0x000000ffff057224 */ /* 0x000fe400078e0004 */
[----:B------:R-:W-:Y:S02]  /*7eb0*/  IMAD.MOV.U32 R4, RZ, RZ, R7 ;  /* 0x000000ffff047224 */ /* 0x000fe400078e0007 */
[----:B------:R-:W-:Y:S01]  /*7ec0*/  IMAD.MOV.U32 R7, RZ, RZ, R12 ;  /* 0x000000ffff077224 */ /* 0x000fe200078e000c */
[----:B------:R-:W-:Y:S02]  /*7ed0*/  I2FP.F32.S32 R12, R8 ;  /* 0x00000008000c7245 */ /* 0x000fe40000201400 */
[----:B------:R-:W-:Y:S02]  /*7ee0*/  I2FP.F32.S32 R8, R5 ;  /* 0x0000000500087245 */ /* 0x000fe40000201400 */
[----:B------:R-:W-:Y:S01]  /*7ef0*/  I2FP.F32.S32 R5, R7 ;  /* 0x0000000700057245 */ /* 0x000fe20000201400 */
[----:B------:R-:W-:Y:S01]  /*7f00*/  FMUL.FTZ R19, R196, UR8 ;  /* 0x00000008c4137c20 */ /* 0x000fe20008410000 */
[----:B------:R-:W-:Y:S01]  /*7f10*/  I2FP.F32.S32 R4, R4 ;  /* 0x0000000400047245 */ /* 0x000fe20000201400 */
[----:B------:R-:W-:Y:S01]  /*7f20*/  FFMA.FTZ R140, R12, -UR12, R32 ;  /* 0x8000000c0c8c7c23 */ /* 0x000fe20008010020 */
[----:B------:R-:W-:Y:S01]  /*7f30*/  VIADD R12, R3, 0xffffffd1 ;  /* 0xffffffd1030c7836 */ /* 0x000fe20000000000 */
[----:B------:R-:W-:Y:S01]  /*7f40*/  I2FP.F32.S32 R13, R13 ;  /* 0x0000000d000d7245 */ /* 0x000fe20000201400 */
[----:B---3--:R-:W-:Y:S01]  /*7f50*/  FFMA.FTZ R141, R5, -UR12, R14 ;  /* 0x8000000c058d7c23 */ /* 0x008fe2000801000e */
[----:B------:R-:W-:-:S02]  /*7f60*/  IMAD.MOV.U32 R250, RZ, RZ, R27 ;  /* 0x000000fffffa7224 */ /* 0x000fc400078e001b */
[----:B------:R-:W-:Y:S01]  /*7f70*/  FMUL.FTZ R20, R197, UR8 ;  /* 0x00000008c5147c20 */ /* 0x000fe20008410000 */
[----:B------:R-:W-:Y:S01]  /*7f80*/  FMUL.FTZ R29, R198, UR8 ;  /* 0x00000008c61d7c20 */ /* 0x000fe20008410000 */
[----:B------:R-:W-:Y:S01]  /*7f90*/  IMAD.IADD R5, R24, 0x1, -R9 ;  /* 0x0000000118057824 */ /* 0x000fe200078e0a09 */
[----:B------:R1:W2:Y:S01]  /*7fa0*/  MUFU.TANH R27, R19 ;  /* 0x00000013001b7308 */ /* 0x0002a20000002400 */
[----:B----4-:R-:W-:Y:S01]  /*7fb0*/  FFMA.FTZ R22, R4, -UR12, R15 ;  /* 0x8000000c04167c23 */ /* 0x010fe2000801000f */
[----:B------:R-:W-:Y:S02]  /*7fc0*/  IMAD.IADD R4, R25, 0x1, -R9 ;  /* 0x0000000119047824 */ /* 0x000fe400078e0a09 */
[----:B------:R-:W-:Y:S02]  /*7fd0*/  IMAD.IADD R7, R223, 0x1, -R12 ;  /* 0x00000001df077824 */ /* 0x000fe400078e0a0c */
[----:B------:R-:W-:Y:S01]  /*7fe0*/  FFMA.FTZ R16, R13, -UR12, R16 ;  /* 0x8000000c0d107c23 */ /* 0x000fe20008010010 */
[----:B------:R-:W-:Y:S01]  /*7ff0*/  IMAD.IADD R14, R25, 0x1, -R12 ;  /* 0x00000001190e7824 */ /* 0x000fe200078e0a0c */
[----:B------:R-:W-:Y:S01]  /*8000*/  IABS R13, R5 ;  /* 0x00000005000d7213 */ /* 0x000fe20000000000 */
[----:B------:R-:W3:Y:S01]  /*8010*/  MUFU.TANH R15, R29 ;  /* 0x0000001d000f7308 */ /* 0x000ee20000002400 */
[----:B------:R-:W-:-:S02]  /*8020*/  IABS R4, R4 ;  /* 0x0000000400047213 */ /* 0x000fc40000000000 */
[----:B------:R-:W-:Y:S01]  /*8030*/  IABS R7, R7 ;  /* 0x0000000700077213 */ /* 0x000fe20000000000 */
[----:B-1----:R-:W-:Y:S01]  /*8040*/  FFMA.FTZ R19, R8, -UR12, R21 ;  /* 0x8000000c08137c23 */ /* 0x002fe20008010015 */
[----:B------:R-:W-:-:S03]  /*8050*/  IMAD.IADD R8, R24, 0x1, -R12 ;  /* 0x0000000118087824 */ /* 0x000fc600078e0a0c */
[----:B------:R-:W1:Y:S01]  /*8060*/  MUFU.TANH R20, R20 ;  /* 0x0000001400147308 */ /* 0x000e620000002400 */
[----:B------:R-:W-:Y:S02]  /*8070*/  I2FP.F32.S32 R7, R7 ;  /* 0x0000000700077245 */ /* 0x000fe40000201400 */
[----:B------:R-:W-:Y:S02]  /*8080*/  IABS R5, R8 ;  /* 0x0000000800057213 */ /* 0x000fe40000000000 */
[----:B------:R-:W-:Y:S01]  /*8090*/  IABS R8, R14 ;  /* 0x0000000e00087213 */ /* 0x000fe20000000000 */
[----:B------:R-:W-:Y:S02]  /*80a0*/  IMAD.MOV.U32 R14, RZ, RZ, R13 ;  /* 0x000000ffff0e7224 */ /* 0x000fe400078e000d */
[----:B------:R-:W-:Y:S01]  /*80b0*/  FMUL.FTZ R30, R199, UR8 ;  /* 0x00000008c71e7c20 */ /* 0x000fe20008410000 */
[----:B------:R-:W-:Y:S02]  /*80c0*/  IMAD.MOV.U32 R13, RZ, RZ, R4 ;  /* 0x000000ffff0d7224 */ /* 0x000fe400078e0004 */
[----:B------:R-:W-:Y:S01]  /*80d0*/  FFMA.FTZ R132, R7, -UR12, R28 ;  /* 0x8000000c07847c23 */ /* 0x000fe2000801001c */
[----:B------:R-:W-:Y:S01]  /*80e0*/  IMAD.MOV.U32 R4, RZ, RZ, R8 ;  /* 0x000000ffff047224 */ /* 0x000fe200078e0008 */
[----:B------:R-:W-:Y:S01]  /*80f0*/  I2FP.F32.S32 R14, R14 ;  /* 0x0000000e000e7245 */ /* 0x000fe20000201400 */
[----:B------:R-:W4:Y:S01]  /*8100*/  MUFU.TANH R21, R30 ;  /* 0x0000001e00157308 */ /* 0x000f220000002400 */
[----:B------:R-:W-:-:S02]  /*8110*/  I2FP.F32.S32 R8, R13 ;  /* 0x0000000d00087245 */ /* 0x000fc40000201400 */
[----:B------:R-:W-:Y:S01]  /*8120*/  FSEL R7, R17, -INF , !P3 ;  /* 0xff80000011077808 */ /* 0x000fe20005800000 */
[----:B------:R-:W-:Y:S01]  /*8130*/  VIADD R13, R3, 0xffffffd8 ;  /* 0xffffffd8030d7836 */ /* 0x000fe20000000000 */
[----:B------:R-:W-:Y:S01]  /*8140*/  ISETP.GT.AND P3, PT, R224, R6, PT ;  /* 0x00000006e000720c */ /* 0x000fe20003f64270 */
[----:B--2---:R-:W-:Y:S01]  /*8150*/  FFMA.FTZ R14, R14, -UR12, R27 ;  /* 0x8000000c0e0e7c23 */ /* 0x004fe2000801001b */
[----:B------:R-:W-:Y:S01]  /*8160*/  I2FP.F32.S32 R5, R5 ;  /* 0x0000000500057245 */ /* 0x000fe20000201400 */
[----:B------:R-:W-:Y:S01]  /*8170*/  FMUL.FTZ R192, R192, UR8 ;  /* 0x00000008c0c07c20 */ /* 0x000fe20008410000 */
[----:B------:R-:W-:Y:S01]  /*8180*/  FMUL.FTZ R193, R193, UR8 ;  /* 0x00000008c1c17c20 */ /* 0x000fe20008410000 */
[----:B------:R-:W-:Y:S01]  /*8190*/  FSEL R27, R7, -INF , !P0 ;  /* 0xff800000071b7808 */ /* 0x000fe20004000000 */
[----:B---3--:R-:W-:Y:S01]  /*81a0*/  FFMA.FTZ R15, R8, -UR12, R15 ;  /* 0x8000000c080f7c23 */ /* 0x008fe2000801000f */
[----:B------:R-:W-:Y:S01]  /*81b0*/  ISETP.GE.AND P0, PT, R6, R228, PT ;  /* 0x000000e40600720c */ /* 0x000fe20003f06270 */
[----:B------:R-:W-:Y:S01]  /*81c0*/  VIADD R17, R3, 0xffffffd9 ;  /* 0xffffffd903117836 */ /* 0x000fe20000000000 */
[----:B------:R-:W-:Y:S01]  /*81d0*/  FSEL R7, R23, -INF , !P3 ;  /* 0xff80000017077808 */ /* 0x000fe20005800000 */
[----:B------:R-:W-:Y:S01]  /*81e0*/  IMAD.IADD R8, R24, 0x1, -R13 ;  /* 0x0000000118087824 */ /* 0x000fe200078e0a0d */
[----:B------:R-:W-:Y:S01]  /*81f0*/  ISETP.GT.AND P3, PT, R225, R6, PT ;  /* 0x00000006e100720c */ /* 0x000fe20003f64270 */
[----:B-1----:R-:W-:Y:S01]  /*8200*/  FFMA.FTZ R20, R5, -UR12, R20 ;  /* 0x8000000c05147c23 */ /* 0x002fe20008010014 */
[----:B------:R-:W-:Y:S01]  /*8210*/  VIADD R5, R0, 0xffffffc9 ;  /* 0xffffffc900057836 */ /* 0x000fe20000000000 */
[----:B------:R-:W1:Y:S01]  /*8220*/  MUFU.TANH R28, R192 ;  /* 0x000000c0001c7308 */ /* 0x000e620000002400 */
[----:B------:R-:W-:Y:S01]  /*8230*/  FSEL R33, R7, -INF , !P0 ;  /* 0xff80000007217808 */ /* 0x000fe20004000000 */
[----:B------:R-:W-:Y:S01]  /*8240*/  IMAD.IADD R7, R24, 0x1, -R17 ;  /* 0x0000000118077824 */ /* 0x000fe200078e0a11 */
[----:B------:R-:W-:-:S02]  /*8250*/  FSEL R3, R16, -INF , !P3 ;  /* 0xff80000010037808 */ /* 0x000fc40005800000 */
[----:B------:R-:W-:-:S03]  /*8260*/  IABS R16, R8 ;  /* 0x0000000800107213 */ /* 0x000fc60000000000 */
[----:B------:R-:W2:Y:S01]  /*8270*/  MUFU.TANH R23, R193 ;  /* 0x000000c100177308 */ /* 0x000ea20000002400 */
[----:B------:R-:W-:Y:S02]  /*8280*/  I2FP.F32.S32 R4, R4 ;  /* 0x0000000400047245 */ /* 0x000fe40000201400 */
[----:B------:R-:W-:Y:S02]  /*8290*/  ISETP.GE.AND P0, PT, R6, R229, PT ;  /* 0x000000e50600720c */ /* 0x000fe40003f06270 */
[----:B------:R-:W-:Y:S02]  /*82a0*/  ISETP.GT.AND P3, PT, R224, R5, PT ;  /* 0x00000005e000720c */ /* 0x000fe40003f64270 */
[----:B------:R-:W-:Y:S01]  /*82b0*/  IABS R8, R7 ;  /* 0x0000000700087213 */ /* 0x000fe20000000000 */
[----:B------:R-:W-:Y:S01]  /*82c0*/  IMAD.MOV.U32 R7, RZ, RZ, R16 ;  /* 0x000000ffff077224 */ /* 0x000fe200078e0010 */
[----:B------:R-:W-:Y:S01]  /*82d0*/  FSEL R31, R3, -INF , !P0 ;  /* 0xff800000031f7808 */ /* 0x000fe20004000000 */
[----:B----4-:R-:W-:Y:S01]  /*82e0*/  FFMA.FTZ R21, R4, -UR12, R21 ;  /* 0x8000000c04157c23 */ /* 0x010fe20008010015 */
[----:B------:R-:W-:Y:S01]  /*82f0*/  ISETP.GE.AND P0, PT, R5, R228, PT ;  /* 0x000000e40500720c */ /* 0x000fe20003f06270 */
[----:B------:R-:W-:Y:S01]  /*8300*/  VIADD R4, R0, 0xffffffd0 ;  /* 0xffffffd000047836 */ /* 0x000fe20000000000 */
[----:B------:R-:W-:-:S02]  /*8310*/  FSEL R3, R19, -INF , !P3 ;  /* 0xff80000013037808 */ /* 0x000fc40005800000 */
[----:B------:R-:W-:Y:S02]  /*8320*/  ISETP.GT.AND P3, PT, R225, R5, PT ;  /* 0x00000005e100720c */ /* 0x000fe40003f64270 */
[----:B------:R-:W-:Y:S02]  /*8330*/  I2FP.F32.S32 R7, R7 ;  /* 0x0000000700077245 */ /* 0x000fe40000201400 */
[----:B------:R-:W-:Y:S02]  /*8340*/  FSEL R32, R3, -INF , !P0 ;  /* 0xff80000003207808 */ /* 0x000fe40004000000 */
[----:B------:R-:W-:Y:S02]  /*8350*/  I2FP.F32.S32 R8, R8 ;  /* 0x0000000800087245 */ /* 0x000fe40000201400 */
[----:B------:R-:W-:Y:S02]  /*8360*/  ISETP.GE.AND P0, PT, R5, R229, PT ;  /* 0x000000e50500720c */ /* 0x000fe40003f06270 */
[----:B------:R-:W-:-:S02]  /*8370*/  FSEL R3, R22, -INF , !P3 ;  /* 0xff80000016037808 */ /* 0x000fc40005800000 */
[----:B------:R-:W-:Y:S01]  /*8380*/  ISETP.GT.AND P3, PT, R224, R4, PT ;  /* 0x00000004e000720c */ /* 0x000fe20003f64270 */
[----:B------:R-:W-:Y:S01]  /*8390*/  FMUL.FTZ R194, R194, UR8 ;  /* 0x00000008c2c27c20 */ /* 0x000fe20008410000 */
[----:B-1----:R-:W-:Y:S01]  /*83a0*/  FFMA.FTZ R16, R7, -UR12, R28 ;  /* 0x8000000c07107c23 */ /* 0x002fe2000801001c */
[----:B------:R-:W-:Y:S01]  /*83b0*/  FSEL R30, R3, -INF , !P0 ;  /* 0xff800000031e7808 */ /* 0x000fe20004000000 */
[----:B--2---:R-:W-:Y:S01]  /*83c0*/  FFMA.FTZ R19, R8, -UR12, R23 ;  /* 0x8000000c08137c23 */ /* 0x004fe20008010017 */
[----:B------:R-:W-:Y:S01]  /*83d0*/  ISETP.GE.AND P0, PT, R4, R228, PT ;  /* 0x000000e40400720c */ /* 0x000fe20003f06270 */
[----:B------:R-:W-:Y:S01]  /*83e0*/  IMAD.IADD R8, R25, 0x1, -R13 ;  /* 0x0000000119087824 */ /* 0x000fe200078e0a0d */
[----:B------:R-:W-:Y:S02]  /*83f0*/  FSEL R7, R14, -INF , !P3 ;  /* 0xff8000000e077808 */ /* 0x000fe40005800000 */
[----:B------:R-:W-:Y:S01]  /*8400*/  ISETP.GT.AND P3, PT, R225, R4, PT ;  /* 0x00000004e100720c */ /* 0x000fe20003f64270 */
[----:B------:R-:W-:Y:S01]  /*8410*/  VIADD R3, R0, 0xffffffd1 ;  /* 0xffffffd100037836 */ /* 0x000fe20000000000 */
[----:B------:R-:W1:Y:S01]  /*8420*/  MUFU.TANH R22, R194 ;  /* 0x000000c200167308 */ /* 0x000e620000002400 */
[----:B------:R-:W-:-:S02]  /*8430*/  FSEL R206, R7, -INF , !P0 ;  /* 0xff80000007ce7808 */ /* 0x000fc40004000000 */
[----:B------:R-:W-:Y:S02]  /*8440*/  ISETP.GE.AND P0, PT, R4, R229, PT ;  /* 0x000000e50400720c */ /* 0x000fe40003f06270 */
[----:B------:R-:W-:Y:S02]  /*8450*/  FSEL R14, R15, -INF , !P3 ;  /* 0xff8000000f0e7808 */ /* 0x000fe40005800000 */
[----:B------:R-:W-:Y:S01]  /*8460*/  IABS R8, R8 ;  /* 0x0000000800087213 */ /* 0x000fe20000000000 */
[----:B------:R-:W-:Y:S01]  /*8470*/  BAR.SYNC.DEFER_BLOCKING 0x0 ;  /* 0x0000000000007b1d */ /* 0x000fe20000010000 */
[-C--:B------:R-:W-:Y:S02]  /*8480*/  ISETP.GT.AND P3, PT, R224, R3.reuse, PT ;  /* 0x00000003e000720c */ /* 0x080fe40003f64270 */
[----:B------:R-:W-:Y:S01]  /*8490*/  FSEL R209, R14, -INF , !P0 ;  /* 0xff8000000ed17808 */ /* 0x000fe20004000000 */
[----:B------:R-:W-:Y:S01]  /*84a0*/  IMAD.MOV.U32 R14, RZ, RZ, R8 ;  /* 0x000000ffff0e7224 */ /* 0x000fe200078e0008 */
[----:B------:R-:W-:Y:S01]  /*84b0*/  ISETP.GE.AND P0, PT, R3, R228, PT ;  /* 0x000000e40300720c */ /* 0x000fe20003f06270 */
[----:B------:R-:W-:Y:S01]  /*84c0*/  IMAD.IADD R8, R25, 0x1, -R17 ;  /* 0x0000000119087824 */ /* 0x000fe200078e0a11 */
[----:B------:R-:W-:Y:S01]  /*84d0*/  FSEL R15, R20, -INF , !P3 ;  /* 0xff800000140f7808 */ /* 0x000fe20005800000 */
[----:B------:R-:W-:Y:S01]  /*84e0*/  VIADD R7, R0, 0xffffffd8 ;  /* 0xffffffd800077836 */ /* 0x000fe20000000000 */
[----:B------:R-:W-:Y:S01]  /*84f0*/  ISETP.GT.AND P3, PT, R225, R3, PT ;  /* 0x00000003e100720c */ /* 0x000fe20003f64270 */
[----:B------:R-:W-:Y:S01]  /*8500*/  FMUL.FTZ R195, R195, UR8 ;  /* 0x00000008c3c37c20 */ /* 0x000fe20008410000 */
[----:B------:R-:W-:-:S02]  /*8510*/  I2FP.F32.S32 R14, R14 ;  /* 0x0000000e000e7245 */ /* 0x000fc40000201400 */
[----:B------:R-:W-:Y:S02]  /*8520*/  FSEL R205, R15, -INF , !P0 ;  /* 0xff8000000fcd7808 */ /* 0x000fe40004000000 */
[----:B------:R-:W-:Y:S01]  /*8530*/  IABS R23, R8 ;  /* 0x0000000800177213 */ /* 0x000fe20000000000 */
[----:B------:R-:W2:Y:S01]  /*8540*/  MUFU.TANH R20, R195 ;  /* 0x000000c300147308 */ /* 0x000ea20000002400 */
[----:B------:R-:W-:Y:S02]  /*8550*/  ISETP.GE.AND P0, PT, R3, R229, PT ;  /* 0x000000e50300720c */ /* 0x000fe40003f06270 */
[----:B------:R-:W-:Y:S02]  /*8560*/  FSEL R8, R21, -INF , !P3 ;  /* 0xff80000015087808 */ /* 0x000fe40005800000 */
[----:B------:R-:W-:Y:S01]  /*8570*/  ISETP.GT.AND P3, PT, R224, R7, PT ;  /* 0x00000007e000720c */ /* 0x000fe20003f64270 */
[----:B-1----:R-:W-:Y:S01]  /*8580*/  FFMA.FTZ R15, R14, -UR12, R22 ;  /* 0x8000000c0e0f7c23 */ /* 0x002fe20008010016 */
[----:B------:R-:W-:-:S02]  /*8590*/  FSEL R208, R8, -INF , !P0 ;  /* 0xff80000008d07808 */ /* 0x000fc40004000000 */
[----:B------:R-:W-:Y:S02]  /*85a0*/  ISETP.GE.AND P0, PT, R7, R228, PT ;  /* 0x000000e40700720c */ /* 0x000fe40003f06270 */
[----:B------:R-:W-:Y:S02]  /*85b0*/  FSEL R14, R16, -INF , !P3 ;  /* 0xff800000100e7808 */ /* 0x000fe40005800000 */
[----:B------:R-:W-:Y:S01]  /*85c0*/  ISETP.GT.AND P3, PT, R225, R7, PT ;  /* 0x00000007e100720c */ /* 0x000fe20003f64270 */
[----:B------:R-:W-:Y:S01]  /*85d0*/  UISETP.GT.U32.AND UP0, UPT, UR4, UR21, UPT ;  /* 0x000000150400728c */ /* 0x000fe2000bf04070 */
[----:B------:R-:W-:Y:S01]  /*85e0*/  IMAD.MOV.U32 R21, RZ, RZ, R23 ;  /* 0x000000ffff157224 */ /* 0x000fe200078e0017 */
[----:B------:R-:W-:Y:S01]  /*85f0*/  FSEL R200, R14, -INF , !P0 ;  /* 0xff8000000ec87808 */ /* 0x000fe20004000000 */
[----:B------:R-:W-:Y:S01]  /*8600*/  VIADD R8, R0, 0xffffffd9 ;  /* 0xffffffd900087836 */ /* 0x000fe20000000000 */
[----:B------:R-:W-:Y:S02]  /*8610*/  ISETP.GE.AND P0, PT, R7, R229, PT ;  /* 0x000000e50700720c */ /* 0x000fe40003f06270 */
[----:B------:R-:W-:-:S02]  /*8620*/  FSEL R14, R15, -INF , !P3 ;  /* 0xff8000000f0e7808 */ /* 0x000fc40005800000 */
[----:B------:R-:W-:Y:S02]  /*8630*/  I2FP.F32.S32 R16, R21 ;  /* 0x0000001500107245 */ /* 0x000fe40000201400 */
[----:B------:R-:W-:Y:S02]  /*8640*/  FSEL R207, R14, -INF , !P0 ;  /* 0xff8000000ecf7808 */ /* 0x000fe40004000000 */
[----:B------:R-:W-:Y:S01]  /*8650*/  ISETP.GT.AND P0, PT, R224, R8, PT ;  /* 0x00000008e000720c */ /* 0x000fe20003f04270 */
[----:B------:R-:W-:Y:S02]  /*8660*/  IMAD.MOV.U32 R18, RZ, RZ, R215 ;  /* 0x000000ffff127224 */ /* 0x000fe400078e00d7 */
[----:B------:R-:W-:Y:S01]  /*8670*/  FMUL.FTZ R143, R143, UR8 ;  /* 0x000000088f8f7c20 */ /* 0x000fe20008410000 */
[----:B------:R-:W-:Y:S02]  /*8680*/  @P4 VIADD R18, R216, 0xffffffc0 ;  /* 0xffffffc0d8124836 */ /* 0x000fe40000000000 */
[----:B--2---:R-:W-:Y:S01]  /*8690*/  FFMA.FTZ R35, R16, -UR12, R20 ;  /* 0x8000000c10237c23 */ /* 0x004fe20008010014 */
[----:B------:R-:W-:-:S02]  /*86a0*/  ISETP.GE.AND P3, PT, R8, R228, PT ;  /* 0x000000e40800720c */ /* 0x000fc40003f66270 */
[----:B------:R-:W-:Y:S01]  /*86b0*/  FSEL R34, R19, -INF , !P0 ;  /* 0xff80000013227808 */ /* 0x000fe20004000000 */
        /* <DEDUP_REMOVED lines=9> */
[C---:B------:R-:W-:Y:S01]  /*8750*/  @!P2 IMAD R16, R14.reuse, UR15, RZ ;  /* 0x0000000f0e10ac24 */ /* 0x040fe2000f8e02ff */
[----:B------:R-:W-:Y:S01]  /*8760*/  MOV R23, UR17 ;  /* 0x0000001100177c02 */ /* 0x000fe20008000f00 */
[----:B------:R-:W-:-:S04]  /*8770*/  @!P2 IMAD.WIDE.U32 R14, R14, UR16, RZ ;  /* 0x000000100e0eac25 */ /* 0x000fc8000f8e00ff */
[----:B------:R-:W-:Y:S01]  /*8780*/  @!P2 IMAD.IADD R16, R15, 0x1, R16 ;  /* 0x000000010f10a824 */ /* 0x000fe200078e0210 */
[----:B------:R-:W-:Y:S01]  /*8790*/  @!P2 LEA R28, P0, R14, R250, 0x1 ;  /* 0x000000fa0e1ca211 */ /* 0x000fe200078008ff */
[----:B------:R-:W-:-:S03]  /*87a0*/  @!P1 VIADD R15, R19, 0xfffffffd ;  /* 0xfffffffd130f9836 */ /* 0x000fc60000000000 */
        /* <DEDUP_REMOVED lines=10> */
[----:B------:R-:W-:Y:S01]  /*8850*/  @!P1 LEA R24, P0, R14, R250, 0x1 ;  /* 0x000000fa0e189211 */ /* 0x000fe200078008ff */
[----:B------:R-:W-:Y:S01]  /*8860*/  @!P2 IMAD.WIDE.U32 R20, R16, UR16, R20 ;  /* 0x000000101014ac25 */ /* 0x000fe2000f8e0014 */
[----:B------:R1:W-:Y:S02]  /*8870*/  @P2 STS.128 [R222+0x8000], RZ ;  /* 0x008000ffde002388 */ /* 0x0003e40000000c00 */
[----:B------:R-:W-:Y:S01]  /*8880*/  @!P1 LEA.HI.X R25, R14, R251, R15, 0x1, P0 ;  /* 0x000000fb0e199211 */ /* 0x000fe200000f0c0f */
[----:B------:R-:W-:-:S02]  /*8890*/  @!P2 IMAD R16, R16, UR15, RZ ;  /* 0x0000000f1010ac24 */ /* 0x000fc4000f8e02ff */
[C---:B------:R-:W-:Y:S01]  /*88a0*/  @!P1 IMAD.WIDE.U32 R14, R19.reuse, UR16, R22 ;  /* 0x00000010130e9c25 */ /* 0x040fe2000f8e0016 */
        /* <DEDUP_REMOVED lines=23> */
.L_x_2812:
[----:B------:R-:W-:Y:S01]  /*8a20*/  FMNMX3.FTZ R14, R135, R138, R137, !PT ;  /* 0x0000008a870e7276 */ /* 0x000fe20007810089 */
[----:B-1----:R-:W-:Y:S01]  /*8a30*/  FMUL.FTZ R20, R188, UR8 ;  /* 0x00000008bc147c20 */ /* 0x002fe20008410000 */
[----:B------:R-:W-:Y:S01]  /*8a40*/  ISETP.GT.AND P0, PT, R225, R8, PT ;  /* 0x00000008e100720c */ /* 0x000fe20003f04270 */
[----:B------:R-:W-:Y:S01]  /*8a50*/  LDSM.16.MT88.4 R180, [R18] ;  /* 0x0000000012b4783b */ /* 0x000fe20000004200 */
[----:B------:R-:W-:Y:S01]  /*8a60*/  FMNMX3.FTZ R15, R14, R33, R32, !PT ;  /* 0x000000210e0f7276 */ /* 0x000fe20007810020 */
[----:B------:R1:W2:Y:S01]  /*8a70*/  MUFU.TANH R21, R20 ;  /* 0x0000001400157308 */ /* 0x0002a20000002400 */
[----:B------:R-:W-:Y:S02]  /*8a80*/  FMNMX3.FTZ R14, R136, R139, R27, !PT ;  /* 0x0000008b880e7276 */ /* 0x000fe4000781001b */
[----:B------:R-:W-:Y:S02]  /*8a90*/  FSEL R187, R34, -INF , !P3 ;  /* 0xff80000022bb7808 */ /* 0x000fe40005800000 */
[----:B------:R-:W-:-:S02]  /*8aa0*/  FMNMX3.FTZ R16, R15, R206, R205, !PT ;  /* 0x000000ce0f107276 */ /* 0x000fc400078100cd */
[----:B------:R-:W-:Y:S02]  /*8ab0*/  FMNMX3.FTZ R15, R14, R31, R30, !PT ;  /* 0x0000001f0e0f7276 */ /* 0x000fe4000781001e */
[----:B------:R-:W-:Y:S02]  /*8ac0*/  FSEL R19, R35, -INF , !P0 ;  /* 0xff80000023137808 */ /* 0x000fe40004000000 */
[----:B------:R-:W-:Y:S02]  /*8ad0*/  FMNMX3.FTZ R14, R16, R200, R187, !PT ;  /* 0x000000c8100e7276 */ /* 0x000fe400078100bb */
[----:B------:R-:W-:Y:S02]  /*8ae0*/  ISETP.GE.AND P0, PT, R8, R229, PT ;  /* 0x000000e50800720c */ /* 0x000fe40003f06270 */
[----:B------:R-:W-:Y:S01]  /*8af0*/  FMNMX3.FTZ R15, R15, R209, R208, !PT ;  /* 0x000000d10f0f7276 */ /* 0x000fe200078100d0 */
[----:B------:R-:W3:Y:S01]  /*8b00*/  SHFL.BFLY PT, R22, R14, 0x2, 0x1f ;  /* 0x0c401f000e167f89 */ /* 0x000ee200000e0000 */
[----:B------:R-:W-:Y:S01]  /*8b10*/  FSEL R192, R19, -INF , !P0 ;  /* 0xff80000013c07808 */ /* 0x000fe20004000000 */
[----:B-1----:R-:W-:Y:S01]  /*8b20*/  FMUL.FTZ R20, R189, UR8 ;  /* 0x00000008bd147c20 */ /* 0x002fe20008410000 */
[----:B------:R-:W-:-:S02]  /*8b30*/  ISETP.GE.AND P3, PT, R6, R230, PT ;  /* 0x000000e60600720c */ /* 0x000fc40003f66270 */
[----:B------:R-:W-:Y:S01]  /*8b40*/  FMNMX3.FTZ R15, R15, R207, R192, !PT ;  /* 0x000000cf0f0f7276 */ /* 0x000fe200078100c0 */
[----:B------:R1:W4:Y:S01]  /*8b50*/  MUFU.TANH R24, R20 ;  /* 0x0000001400187308 */ /* 0x0003220000002400 */
[----:B------:R-:W-:Y:S02]  /*8b60*/  ISETP.GT.AND P0, PT, R226, R5, PT ;  /* 0x00000005e200720c */ /* 0x000fe40003f04270 */
[C---:B------:R-:W-:Y:S01]  /*8b70*/  IADD3 R19, PT, PT, R223.reuse, -R13, RZ ;  /* 0x8000000ddf137210 */ /* 0x040fe20007ffe0ff */
[----:B------:R-:W5:Y:S01]  /*8b80*/  SHFL.BFLY PT, R23, R15, 0x2, 0x1f ;  /* 0x0c401f000f177f89 */ /* 0x000f6200000e0000 */
[----:B------:R-:W-:Y:S02]  /*8b90*/  IADD3 R16, PT, PT, R223, -R17, RZ ;  /* 0x80000011df107210 */ /* 0x000fe40007ffe0ff */
[----:B------:R-:W-:Y:S02]  /*8ba0*/  FSEL R185, R177, -INF , !P3 ;  /* 0xff800000b1b97808 */ /* 0x000fe40005800000 */
[----:B------:R-:W-:-:S02]  /*8bb0*/  IABS R19, R19 ;  /* 0x0000001300137213 */ /* 0x000fc40000000000 */
[----:B------:R-:W-:Y:S02]  /*8bc0*/  ISETP.GE.AND P3, PT, R5, R230, PT ;  /* 0x000000e60500720c */ /* 0x000fe40003f66270 */
[----:B------:R-:W-:Y:S02]  /*8bd0*/  IABS R16, R16 ;  /* 0x0000001000107213 */ /* 0x000fe40000000000 */
[----:B------:R-:W-:Y:S02]  /*8be0*/  I2FP.F32.S32 R19, R19 ;  /* 0x0000001300137245 */ /* 0x000fe40000201400 */
[----:B------:R-:W-:Y:S02]  /*8bf0*/  I2FP.F32.S32 R16, R16 ;  /* 0x0000001000107245 */ /* 0x000fe40000201400 */
[----:B-1----:R-:W-:Y:S01]  /*8c00*/  FSEL R20, R140, -INF , !P0 ;  /* 0xff8000008c147808 */ /* 0x002fe20004000000 */
[----:B--2---:R-:W-:Y:S01]  /*8c10*/  FFMA.FTZ R21, R19, -UR12, R21 ;  /* 0x8000000c13157c23 */ /* 0x004fe20008010015 */
[----:B------:R-:W-:-:S02]  /*8c20*/  ISETP.GT.AND P0, PT, R226, R4, PT ;  /* 0x00000004e200720c */ /* 0x000fc40003f04270 */
[----:B------:R-:W-:Y:S02]  /*8c30*/  FSEL R184, R20, -INF , !P3 ;  /* 0xff80000014b87808 */ /* 0x000fe40005800000 */
[-C--:B------:R-:W-:Y:S02]  /*8c40*/  ISETP.GE.AND P3, PT, R4, R230.reuse, PT ;  /* 0x000000e60400720c */ /* 0x080fe40003f66270 */
[----:B------:R-:W-:Y:S02]  /*8c50*/  FSEL R20, R141, -INF , !P0 ;  /* 0xff8000008d147808 */ /* 0x000fe40004000000 */
[----:B------:R-:W-:Y:S02]  /*8c60*/  ISETP.GT.AND P0, PT, R226, R3, PT ;  /* 0x00000003e200720c */ /* 0x000fe40003f04270 */
[----:B------:R-:W-:Y:S01]  /*8c70*/  FSEL R201, R20, -INF , !P3 ;  /* 0xff80000014c97808 */ /* 0x000fe20005800000 */
[----:B----4-:R-:W-:Y:S01]  /*8c80*/  FFMA.FTZ R20, R16, -UR12, R24 ;  /* 0x8000000c10147c23 */ /* 0x010fe20008010018 */
[----:B------:R-:W-:-:S02]  /*8c90*/  ISETP.GE.AND P3, PT, R3, R230, PT ;  /* 0x000000e60300720c */ /* 0x000fc40003f66270 */
[----:B------:R-:W-:Y:S02]  /*8ca0*/  FSEL R19, R132, -INF , !P0 ;  /* 0xff80000084137808 */ /* 0x000fe40004000000 */
[----:B------:R-:W-:Y:S02]  /*8cb0*/  ISETP.GT.AND P0, PT, R226, R7, PT ;  /* 0x00000007e200720c */ /* 0x000fe40003f04270 */
[----:B------:R-:W-:Y:S02]  /*8cc0*/  IADD3 R16, PT, PT, R26, -R11, RZ ;  /* 0x8000000b1a107210 */ /* 0x000fe40007ffe0ff */
[----:B---3--:R-:W-:Y:S02]  /*8cd0*/  FMNMX.FTZ R14, R14, R22, !PT ;  /* 0x000000160e0e7209 */ /* 0x008fe40007810000 */
[----:B------:R-:W-:Y:S01]  /*8ce0*/  FSEL R195, R19, -INF , !P3 ;  /* 0xff80000013c37808 */ /* 0x000fe20005800000 */
[----:B------:R1:W2:Y:S01]  /*8cf0*/  MUFU.TANH R22, R176 ;  /* 0x000000b000167308 */ /* 0x0002a20000002400 */
[----:B------:R-:W-:-:S02]  /*8d00*/  ISETP.GE.AND P3, PT, R7, R230, PT ;  /* 0x000000e60700720c */ /* 0x000fc40003f66270 */
[----:B------:R-:W-:Y:S02]  /*8d10*/  FSEL R19, R21, -INF , !P0 ;  /* 0xff80000015137808 */ /* 0x000fe40004000000 */
[----:B------:R-:W-:Y:S01]  /*8d20*/  IABS R16, R16 ;  /* 0x0000001000107213 */ /* 0x000fe20000000000 */
[----:B------:R-:W3:Y:S01]  /*8d30*/  SHFL.BFLY PT, R21, R14, 0x1, 0x1f ;  /* 0x0c201f000e157f89 */ /* 0x000ee200000e0000 */
[----:B------:R-:W-:Y:S02]  /*8d40*/  FSEL R194, R19, -INF , !P3 ;  /* 0xff80000013c27808 */ /* 0x000fe40005800000 */
[----:B------:R-:W-:Y:S02]  /*8d50*/  ISETP.GT.AND P0, PT, R226, R8, PT ;  /* 0x00000008e200720c */ /* 0x000fe40003f04270 */
[----:B------:R-:W-:Y:S02]  /*8d60*/  MOV R19, R16 ;  /* 0x0000001000137202 */ /* 0x000fe40000000f00 */
[----:B-----5:R-:W-:-:S02]  /*8d70*/  FMNMX.FTZ R11, R15, R23, !PT ;  /* 0x000000170f0b7209 */ /* 0x020fc40007810000 */
[----:B------:R-:W-:Y:S02]  /*8d80*/  ISETP.GE.AND P3, PT, R8, R230, PT ;  /* 0x000000e60800720c */ /* 0x000fe40003f66270 */
[----:B------:R-:W-:Y:S01]  /*8d90*/  FSEL R15, R20, -INF , !P0 ;  /* 0xff800000140f7808 */ /* 0x000fe20004000000 */
[----:B-1----:R-:W-:Y:S01]  /*8da0*/  LDSM.16.MT88.4 R176, [R212+0xa000] ;  /* 0x00a00000d4b0783b */ /* 0x002fe20000004200 */
[----:B------:R-:W-:Y:S02]  /*8db0*/  IADD3 R16, PT, PT, R26, -R10, RZ ;  /* 0x8000000a1a107210 */ /* 0x000fe40007ffe0ff */
[----:B------:R-:W-:Y:S01]  /*8dc0*/  I2FP.F32.S32 R10, R19 ;  /* 0x00000013000a7245 */ /* 0x000fe20000201400 */
[----:B------:R-:W1:Y:S01]  /*8dd0*/  SHFL.BFLY PT, R20, R11, 0x1, 0x1f ;  /* 0x0c201f000b147f89 */ /* 0x000e6200000e0000 */
[----:B------:R4:W5:Y:S01]  /*8de0*/  MUFU.TANH R19, R143 ;  /* 0x0000008f00137308 */ /* 0x0009620000002400 */
[----:B------:R-:W-:Y:S02]  /*8df0*/  FSEL R193, R15, -INF , !P3 ;  /* 0xff8000000fc17808 */ /* 0x000fe40005800000 */
[----:B------:R-:W-:Y:S01]  /*8e00*/  ISETP.GT.AND P0, PT, R227, R6, PT ;  /* 0x00000006e300720c */ /* 0x000fe20003f04270 */
[----:B--2---:R-:W-:Y:S01]  /*8e10*/  FFMA.FTZ R10, R10, -UR12, R22 ;  /* 0x8000000c0a0a7c23 */ /* 0x004fe20008010016 */
[----:B------:R-:W-:-:S02]  /*8e20*/  ISETP.GE.AND P3, PT, R6, R231, PT ;  /* 0x000000e70600720c */ /* 0x000fc40003f66270 */
[----:B------:R-:W-:Y:S02]  /*8e30*/  FSEL R6, R142, -INF , !P6 ;  /* 0xff8000008e067808 */ /* 0x000fe40007000000 */
[----:B------:R-:W-:Y:S02]  /*8e40*/  IABS R16, R16 ;  /* 0x0000001000107213 */ /* 0x000fe40000000000 */
[----:B------:R-:W-:Y:S02]  /*8e50*/  FSEL R132, R6, -INF , !P5 ;  /* 0xff80000006847808 */ /* 0x000fe40006800000 */
[----:B------:R-:W-:Y:S02]  /*8e60*/  MOV R6, R16 ;  /* 0x0000001000067202 */ /* 0x000fe40000000f00 */
[----:B------:R-:W-:Y:S02]  /*8e70*/  ISETP.GT.AND P6, PT, R227, R5, PT ;  /* 0x00000005e300720c */ /* 0x000fe40003fc4270 */
[----:B------:R-:W-:Y:S01]  /*8e80*/  ISETP.GE.AND P5, PT, R5, R231, PT ;  /* 0x000000e70500720c */ /* 0x000fe20003fa6270 */
[----:B------:R-:W-:Y:S01]  /*8e90*/  FMUL.FTZ R5, R202, UR8 ;  /* 0x00000008ca057c20 */ /* 0x000fe20008410000 */
[----:B------:R-:W-:Y:S01]  /*8ea0*/  FSEL R10, R10, -INF , !P0 ;  /* 0xff8000000a0a7808 */ /* 0x000fe20004000000 */
[----:B----4-:R-:W-:Y:S01]  /*8eb0*/  LDSM.16.MT88.4 R140, [R252+0xa000] ;  /* 0x00a00000fc8c783b */ /* 0x010fe20000004200 */
[----:B------:R-:W-:Y:S01]  /*8ec0*/  I2FP.F32.S32 R6, R6 ;  /* 0x0000000600067245 */ /* 0x000fe20000201400 */
[----:B------:R2:W4:Y:S01]  /*8ed0*/  MUFU.TANH R22, R5 ;  /* 0x0000000500167308 */ /* 0x0005220000002400 */
[----:B------:R-:W-:-:S02]  /*8ee0*/  FSEL R186, R10, -INF , !P3 ;  /* 0xff8000000aba7808 */ /* 0x000fc40005800000 */
[----:B------:R-:W-:Y:S02]  /*8ef0*/  ISETP.GT.AND P0, PT, R227, R4, PT ;  /* 0x00000004e300720c */ /* 0x000fe40003f04270 */
[----:B------:R-:W-:Y:S01]  /*8f00*/  ISETP.GE.AND P3, PT, R4, R231, PT ;  /* 0x000000e70400720c */ /* 0x000fe20003f66270 */
[----:B-----5:R-:W-:Y:S01]  /*8f10*/  FFMA.FTZ R4, R6, -UR12, R19 ;  /* 0x8000000c06047c23 */ /* 0x020fe20008010013 */
[----:B---3--:R-:W-:Y:S02]  /*8f20*/  FMNMX.FTZ R216, R14, R21, !PT ;  /* 0x000000150ed87209 */ /* 0x008fe40007810000 */
[----:B------:R-:W-:Y:S02]  /*8f30*/  IADD3 R9, PT, PT, R26, -R9, RZ ;  /* 0x800000091a097210 */ /* 0x000fe40007ffe0ff */
[----:B-1----:R-:W-:Y:S01]  /*8f40*/  FMNMX.FTZ R215, R11, R20, !PT ;  /* 0x000000140bd77209 */ /* 0x002fe20007810000 */
[----:B------:R-:W-:Y:S01]  /*8f50*/  FMUL.FTZ R15, R216, UR9 ;  /* 0x00000009d80f7c20 */ /* 0x000fe20008410000 */
[----:B------:R-:W-:-:S02]  /*8f60*/  IABS R10, R9 ;  /* 0x00000009000a7213 */ /* 0x000fc40000000000 */
[----:B------:R-:W-:Y:S01]  /*8f70*/  MOV R196, R248 ;  /* 0x000000f800c47202 */ /* 0x000fe20000000f00 */
[----:B------:R-:W-:Y:S01]  /*8f80*/  FMUL.FTZ R16, R215, UR9 ;  /* 0x00000009d7107c20 */ /* 0x000fe20008410000 */
[----:B------:R-:W-:Y:S01]  /*8f90*/  I2FP.F32.S32 R10, R10 ;  /* 0x0000000a000a7245 */ /* 0x000fe20000201400 */
[----:B--2---:R-:W-:Y:S01]  /*8fa0*/  FMUL.FTZ R5, R203, UR8 ;  /* 0x00000008cb057c20 */ /* 0x004fe20008410000 */
[----:B------:R-:W-:Y:S02]  /*8fb0*/  MOV R197, R249 ;  /* 0x000000f900c57202 */ /* 0x000fe40000000f00 */
[----:B------:R-:W-:Y:S01]  /*8fc0*/  MOV R199, R217 ;  /* 0x000000d900c77202 */ /* 0x000fe20000000f00 */
[----:B------:R1:W-:Y:S01]  /*8fd0*/  MUFU.TANH R21, R5 ;  /* 0x0000000500157308 */ /* 0x0003e20000002400 */
[----:B------:R-:W-:Y:S02]  /*8fe0*/  MOV R198, R218 ;  /* 0x000000da00c67202 */ /* 0x000fe40000000f00 */
[----:B-1----:R-:W-:Y:S01]  /*8ff0*/  FSEL R5, R4, -INF , !P6 ;  /* 0xff80000004057808 */ /* 0x002fe20007000000 */
[----:B------:R-:W-:Y:S01]  /*9000*/  FMUL.FTZ R4, R190, UR8 ;  /* 0x00000008be047c20 */ /* 0x000fe20008410000 */
[----:B------:R-:W-:-:S02]  /*9010*/  FSETP.NEU.FTZ.AND P6, PT, R216, -INF , PT ;  /* 0xff800000d800780b */ /* 0x000fc40003fdd000 */
[----:B------:R-:W-:Y:S01]  /*9020*/  FSEL R19, R5, -INF , !P5 ;  /* 0xff80000005137808 */ /* 0x000fe20006800000 */
[----:B------:R1:W2:Y:S01]  /*9030*/  MUFU.TANH R20, R4 ;  /* 0x0000000400147308 */ /* 0x0002a20000002400 */
[----:B------:R-:W-:Y:S02]  /*9040*/  FSEL R15, R15, RZ, P6 ;  /* 0x000000ff0f0f7208 */ /* 0x000fe40003000000 */
[----:B------:R-:W-:Y:S02]  /*9050*/  FSETP.NEU.FTZ.AND P5, PT, R215, -INF , PT ;  /* 0xff800000d700780b */ /* 0x000fe40003fbd000 */
[----:B------:R-:W-:Y:S01]  /*9060*/  FSEL R9, R216, RZ, P6 ;  /* 0x000000ffd8097208 */ /* 0x000fe20003000000 */
[--C-:B------:R-:W-:Y:S01]  /*9070*/  FFMA.FTZ R5, R137, UR9, -R15.reuse ;  /* 0x0000000989057c23 */ /* 0x100fe2000801080f */
[----:B------:R-:W-:Y:S01]  /*9080*/  FSEL R16, R16, RZ, P5 ;  /* 0x000000ff10107208 */ /* 0x000fe20002800000 */
[----:B------:R-:W-:Y:S01]  /*9090*/  FFMA.FTZ R33, R33, UR9, -R15 ;  /* 0x0000000921217c23 */ /* 0x000fe2000801080f */
[----:B------:R-:W-:Y:S01]  /*90a0*/  FSEL R6, R215, RZ, P5 ;  /* 0x000000ffd7067208 */ /* 0x000fe20002800000 */
[----:B------:R-:W-:Y:S01]  /*90b0*/  FADD.FTZ R9, R135, -R9 ;  /* 0x8000000987097221 */ /* 0x000fe20000010000 */
[----:B------:R-:W-:Y:S01]  /*90c0*/  ISETP.GT.AND P6, PT, R227, R3, PT ;  /* 0x00000003e300720c */ /* 0x000fe20003fc4270 */
[--C-:B------:R-:W-:Y:S01]  /*90d0*/  FFMA.FTZ R32, R32, UR9, -R15.reuse ;  /* 0x0000000920207c23 */ /* 0x100fe2000801080f */
[----:B------:R-:W-:Y:S01]  /*90e0*/  ISETP.GE.AND P5, PT, R3, R231, PT ;  /* 0x000000e70300720c */ /* 0x000fe20003fa6270 */
[----:B------:R-:W-:Y:S01]  /*90f0*/  FFMA.FTZ R3, R139, UR9, -R16 ;  /* 0x000000098b037c23 */ /* 0x000fe20008010810 */
[----:B------:R-:W-:Y:S01]  /*9100*/  FMUL.FTZ R14, R9, UR9 ;  /* 0x00000009090e7c20 */ /* 0x000fe20008410000 */
[----:B------:R3:W-:Y:S01]  /*9110*/  MUFU.EX2 R249, R5 ;  /* 0x0000000500f97308 */ /* 0x0007e20000000800 */
[----:B------:R-:W-:Y:S01]  /*9120*/  FADD.FTZ R6, R136, -R6 ;  /* 0x8000000688067221 */ /* 0x000fe20000010000 */
[----:B-1----:R-:W-:-:S02]  /*9130*/  FFMA.FTZ R4, R138, UR9, -R15 ;  /* 0x000000098a047c23 */ /* 0x002fc4000801080f */
[----:B------:R1:W-:Y:S01]  /*9140*/  MUFU.EX2 R239, R3 ;  /* 0x0000000300ef7308 */ /* 0x0003e20000000800 */
[----:B------:R-:W-:-:S03]  /*9150*/  FMUL.FTZ R6, R6, UR9 ;  /* 0x0000000906067c20 */ /* 0x000fc60008410000 */
[----:B------:R4:W-:Y:S04]  /*9160*/  MUFU.EX2 R248, R4 ;  /* 0x0000000400f87308 */ /* 0x0009e80000000800 */
[----:B------:R-:W-:Y:S01]  /*9170*/  MUFU.EX2 R247, R33 ;  /* 0x0000002100f77308 */ /* 0x000fe20000000800 */
[----:B---3--:R-:W-:-:S03]  /*9180*/  FFMA.FTZ R5, R31, UR9, -R16 ;  /* 0x000000091f057c23 */ /* 0x008fc60008010810 */
[----:B------:R3:W-:Y:S01]  /*9190*/  MUFU.EX2 R243, R32 ;  /* 0x0000002000f37308 */ /* 0x0007e20000000800 */
[----:B-1----:R-:W-:-:S03]  /*91a0*/  IADD3 R3, PT, PT, R26, -R12, RZ ;  /* 0x8000000c1a037210 */ /* 0x002fc60007ffe0ff */
[----:B------:R-:W-:Y:S01]  /*91b0*/  MUFU.EX2 R241, R5 ;  /* 0x0000000500f17308 */ /* 0x000fe20000000800 */
[----:B----4-:R-:W-:Y:S01]  /*91c0*/  FFMA.FTZ R4, R10, -UR12, R22 ;  /* 0x8000000c0a047c23 */ /* 0x010fe20008010016 */
[----:B------:R-:W-:Y:S01]  /*91d0*/  IABS R12, R3 ;  /* 0x00000003000c7213 */ /* 0x000fe20000000000 */
[--C-:B------:R-:W-:Y:S01]  /*91e0*/  FFMA.FTZ R3, R30, UR9, -R16.reuse ;  /* 0x000000091e037c23 */ /* 0x100fe20008010810 */
[----:B------:R-:W1:Y:S02]  /*91f0*/  MUFU.EX2 R14, R14 ;  /* 0x0000000e000e7308 */ /* 0x000e640000000800 */
[----:B------:R-:W-:Y:S01]  /*9200*/  FSEL R10, R4, -INF , !P0 ;  /* 0xff800000040a7808 */ /* 0x000fe20004000000 */
[----:B------:R-:W-:Y:S01]  /*9210*/  FFMA.FTZ R4, R27, UR9, -R16 ;  /* 0x000000091b047c23 */ /* 0x000fe20008010810 */
[----:B------:R4:W5:Y:S01]  /*9220*/  MUFU.EX2 R240, R3 ;  /* 0x0000000300f07308 */ /* 0x0009620000000800 */
[----:B------:R-:W-:Y:S01]  /*9230*/  ISETP.GT.AND P0, PT, R227, R7, PT ;  /* 0x00000007e300720c */ /* 0x000fe20003f04270 */
[----:B---3--:R-:W-:Y:S01]  /*9240*/  LDSM.16.MT88.4 R32, [R212+0xb000] ;  /* 0x00b00000d420783b */ /* 0x008fe20000004200 */
[----:B------:R-:W-:Y:S01]  /*9250*/  FSEL R237, R10, -INF , !P3 ;  /* 0xff8000000aed7808 */ /* 0x000fe20005800000 */
[----:B------:R3:W2:Y:S01]  /*9260*/  MUFU.EX2 R242, R4 ;  /* 0x0000000400f27308 */ /* 0x0006a20000000800 */
[----:B------:R-:W-:-:S02]  /*9270*/  ISETP.GE.AND P3, PT, R7, R231, PT ;  /* 0x000000e70700720c */ /* 0x000fc40003f66270 */
[----:B------:R-:W-:Y:S01]  /*9280*/  IADD3 R10, PT, PT, R2, R18, RZ ;  /* 0x00000012020a7210 */ /* 0x000fe20007ffe0ff */
[-C--:B-1----:R-:W-:Y:S01]  /*9290*/  FMUL.FTZ R148, R148, R14.reuse ;  /* 0x0000000e94947220 */ /* 0x082fe20000410000 */
[----:B------:R-:W-:-:S03]  /*92a0*/  FMUL.FTZ R149, R149, R14 ;  /* 0x0000000e95957220 */ /* 0x000fc60000410000 */
[----:B------:R-:W-:Y:S01]  /*92b0*/  LDSM.16.MT88.4 R136, [R10] ;  /* 0x000000000a88783b */ /* 0x000fe20000004200 */
[-C--:B------:R-:W-:Y:S01]  /*92c0*/  FMUL.FTZ R152, R152, R14.reuse ;  /* 0x0000000e98987220 */ /* 0x080fe20000410000 */
[----:B----4-:R-:W-:Y:S01]  /*92d0*/  IADD3 R3, PT, PT, R26, -R17, RZ ;  /* 0x800000111a037210 */ /* 0x010fe20007ffe0ff */
[-C--:B------:R-:W-:Y:S01]  /*92e0*/  FMUL.FTZ R153, R153, R14.reuse ;  /* 0x0000000e99997220 */ /* 0x080fe20000410000 */
[----:B------:R-:W-:Y:S01]  /*92f0*/  LDSM.16.MT88.4 R28, [R10+0x1000] ;  /* 0x001000000a1c783b */ /* 0x000fe20000004200 */
[----:B-----5:R-:W-:Y:S01]  /*9300*/  F2FP.F16.F32.PACK_AB R7, R240, R241 ;  /* 0x000000f1f007723e */ /* 0x020fe200000000ff */
[-C--:B------:R-:W-:Y:S01]  /*9310*/  FMUL.FTZ R164, R164, R14.reuse ;  /* 0x0000000ea4a47220 */ /* 0x080fe20000410000 */
[----:B---3--:R-:W-:Y:S01]  /*9320*/  IADD3 R4, PT, PT, R26, -R13, RZ ;  /* 0x8000000d1a047210 */ /* 0x008fe20007ffe0ff */
[----:B------:R-:W-:Y:S01]  /*9330*/  FMUL.FTZ R165, R165, R14 ;  /* 0x0000000ea5a57220 */ /* 0x000fe20000410000 */
[----:B------:R-:W-:Y:S01]  /*9340*/  IABS R3, R3 ;  /* 0x0000000300037213 */ /* 0x000fe20000000000 */
[----:B------:R-:W-:Y:S01]  /*9350*/  LDSM.16.MT88.4 R24, [R252+0xb000] ;  /* 0x00b00000fc18783b */ /* 0x000fe20000004200 */
[----:B------:R-:W-:Y:S01]  /*9360*/  IABS R11, R4 ;  /* 0x00000004000b7213 */ /* 0x000fe20000000000 */
[----:B------:R-:W1:Y:S01]  /*9370*/  MUFU.EX2 R13, R6 ;  /* 0x00000006000d7308 */ /* 0x000e620000000800 */
[----:B------:R-:W-:Y:S01]  /*9380*/  MOV R4, R12 ;  /* 0x0000000c00047202 */ /* 0x000fe20000000f00 */
[-C--:B------:R-:W-:Y:S01]  /*9390*/  FMUL.FTZ R168, R168, R14.reuse ;  /* 0x0000000ea8a87220 */ /* 0x080fe20000410000 */
[----:B------:R-:W-:Y:S01]  /*93a0*/  I2FP.F32.S32 R11, R11 ;  /* 0x0000000b000b7245 */ /* 0x000fe20000201400 */
[----:B------:R-:W-:Y:S01]  /*93b0*/  FMUL.FTZ R169, R169, R14 ;  /* 0x0000000ea9a97220 */ /* 0x000fe20000410000 */
[----:B------:R-:W-:Y:S01]  /*93c0*/  I2FP.F32.S32 R9, R4 ;  /* 0x0000000400097245 */ /* 0x000fe20000201400 */
[----:B------:R-:W-:Y:S01]  /*93d0*/  FMUL.FTZ R4, R191, UR8 ;  /* 0x00000008bf047c20 */ /* 0x000fe20008410000 */
[----:B------:R-:W-:Y:S01]  /*93e0*/  I2FP.F32.S32 R3, R3 ;  /* 0x0000000300037245 */ /* 0x000fe20000201400 */
[----:B--2---:R-:W-:Y:S01]  /*93f0*/  FFMA.FTZ R11, R11, -UR12, R20 ;  /* 0x8000000c0b0b7c23 */ /* 0x004fe20008010014 */
[----:B------:R-:W-:Y:S01]  /*9400*/  F2FP.F16.F32.PACK_AB R5, R242, R239 ;  /* 0x000000eff205723e */ /* 0x000fe200000000ff */
[----:B------:R-:W2:Y:S01]  /*9410*/  MUFU.TANH R17, R4 ;  /* 0x0000000400117308 */ /* 0x000ea20000002400 */
[----:B------:R-:W-:Y:S01]  /*9420*/  FFMA.FTZ R9, R9, -UR12, R21 ;  /* 0x8000000c09097c23 */ /* 0x000fe20008010015 */
[----:B------:R-:W-:Y:S01]  /*9430*/  FMUL.FTZ R40, R40, R14 ;  /* 0x0000000e28287220 */ /* 0x000fe20000410000 */
[----:B------:R-:W-:Y:S01]  /*9440*/  FSEL R11, R11, -INF , !P0 ;  /* 0xff8000000b0b7808 */ /* 0x000fe20004000000 */
[----:B------:R-:W-:Y:S01]  /*9450*/  LDSM.16.MT88.4 R20, [R18+0x1000] ;  /* 0x001000001214783b */ /* 0x000fe20000004200 */
[----:B------:R-:W-:Y:S01]  /*9460*/  ISETP.GE.AND P0, PT, R8, R231, PT ;  /* 0x000000e70800720c */ /* 0x000fe20003f06270 */
[-C--:B-1----:R-:W-:Y:S01]  /*9470*/  FMUL.FTZ R150, R150, R13.reuse ;  /* 0x0000000d96967220 */ /* 0x082fe20000410000 */
[----:B------:R-:W-:Y:S01]  /*9480*/  FSEL R12, R9, -INF , !P6 ;  /* 0xff800000090c7808 */ /* 0x000fe20007000000 */
[-C--:B------:R-:W-:Y:S01]  /*9490*/  FMUL.FTZ R151, R151, R13.reuse ;  /* 0x0000000d97977220 */ /* 0x080fe20000410000 */
[----:B------:R-:W-:Y:S01]  /*94a0*/  ISETP.GT.AND P6, PT, R227, R8, PT ;  /* 0x00000008e300720c */ /* 0x000fe20003fc4270 */
[-C--:B------:R-:W-:Y:S01]  /*94b0*/  FMUL.FTZ R154, R154, R13.reuse ;  /* 0x0000000d9a9a7220 */ /* 0x080fe20000410000 */
[----:B------:R-:W-:Y:S01]  /*94c0*/  FMNMX3.FTZ R8, R134, R210, R204, !PT ;  /* 0x000000d286087276 */ /* 0x000fe200078100cc */
[-C--:B------:R-:W-:Y:S01]  /*94d0*/  FMUL.FTZ R155, R155, R13.reuse ;  /* 0x0000000d9b9b7220 */ /* 0x080fe20000410000 */
[----:B------:R-:W-:Y:S01]  /*94e0*/  FSEL R236, R12, -INF , !P5 ;  /* 0xff8000000cec7808 */ /* 0x000fe20006800000 */
[----:B------:R-:W-:Y:S01]  /*94f0*/  FMUL.FTZ R166, R166, R13 ;  /* 0x0000000da6a67220 */ /* 0x000fe20000410000 */
[----:B------:R-:W-:Y:S01]  /*9500*/  FMNMX3.FTZ R8, R8, R185, R184, !PT ;  /* 0x000000b908087276 */ /* 0x000fe200078100b8 */
[----:B------:R-:W-:Y:S01]  /*9510*/  FMUL.FTZ R167, R167, R13 ;  /* 0x0000000da7a77220 */ /* 0x000fe20000410000 */
[----:B------:R-:W-:Y:S01]  /*9520*/  FSEL R203, R11, -INF , !P3 ;  /* 0xff8000000bcb7808 */ /* 0x000fe20005800000 */
[----:B--2---:R-:W-:Y:S01]  /*9530*/  FFMA.FTZ R3, R3, -UR12, R17 ;  /* 0x8000000c03037c23 */ /* 0x004fe20008010011 */
[----:B------:R-:W-:Y:S01]  /*9540*/  FMNMX3.FTZ R8, R8, R201, R195, !PT ;  /* 0x000000c908087276 */ /* 0x000fe200078100c3 */
[-C--:B------:R-:W-:Y:S01]  /*9550*/  FMUL.FTZ R170, R170, R13.reuse ;  /* 0x0000000daaaa7220 */ /* 0x080fe20000410000 */
[----:B------:R-:W-:Y:S01]  /*9560*/  F2FP.F16.F32.PACK_AB R4, R249, R248 ;  /* 0x000000f8f904723e */ /* 0x000fe200000000ff */
[----:B------:R-:W-:Y:S01]  /*9570*/  FMUL.FTZ R171, R171, R13 ;  /* 0x0000000dabab7220 */ /* 0x000fe20000410000 */
        /* <DEDUP_REMOVED lines=8> */
[----:B------:R-:W-:Y:S01]  /*9600*/  F2FP.F16.F32.PACK_AB R6, R243, R247 ;  /* 0x000000f7f306723e */ /* 0x000fe200000000ff */
[----:B------:R-:W-:Y:S01]  /*9610*/  FMUL.FTZ R45, R45, R14 ;  /* 0x0000000e2d2d7220 */ /* 0x000fe20000410000 */
[----:B------:R-:W-:Y:S01]  /*9620*/  FMNMX3.FTZ R9, R3, R237, R236, !PT ;  /* 0x000000ed03097276 */ /* 0x000fe200078100ec */
[-C--:B------:R-:W-:Y:S01]  /*9630*/  FMUL.FTZ R46, R46, R13.reuse ;  /* 0x0000000d2e2e7220 */ /* 0x080fe20000410000 */
[----:B------:R-:W-:Y:S01]  /*9640*/  FMNMX3.FTZ R3, R8, R194, R193, !PT ;  /* 0x000000c208037276 */ /* 0x000fe200078100c1 */
[----:B------:R-:W-:Y:S01]  /*9650*/  FMUL.FTZ R47, R47, R13 ;  /* 0x0000000d2f2f7220 */ /* 0x000fe20000410000 */
        /* <DEDUP_REMOVED lines=48> */
[----:B------:R-:W-:-:S07]  /*9960*/  MOV R17, R197 ;  /* 0x000000c500117202 */ /* 0x000fce0000000f00 */
        /* <DEDUP_REMOVED lines=26> */
[----:B------:R-:W-:Y:S01]  /*9b10*/  MOV R127, R196 ;  /* 0x000000c4007f7202 */ /* 0x000fe20000000f00 */
[----:B------:R1:W-:Y:S01]  /*9b20*/  MUFU.EX2 R238, R5 ;  /* 0x0000000500ee7308 */ /* 0x0003e20000000800 */
[----:B------:R-:W-:Y:S01]  /*9b30*/  FSEL R10, R3, RZ, P0 ;  /* 0x000000ff030a7208 */ /* 0x000fe20000000000 */
[--C-:B------:R-:W-:Y:S01]  /*9b40*/  FFMA.FTZ R3, R185, UR9, -R9.reuse ;  /* 0x00000009b9037c23 */ /* 0x100fe20008010809 */
[----:B------:R-:W-:Y:S01]  /*9b50*/  FADD.FTZ R7, R134, -R4 ;  /* 0x8000000486077221 */ /* 0x000fe20000010000 */
[----:B------:R-:W-:Y:S01]  /*9b60*/  FFMA.FTZ R4, R210, UR9, -R9 ;  /* 0x00000009d2047c23 */ /* 0x000fe20008010809 */
[----:B------:R-:W-:Y:S01]  /*9b70*/  MUFU.EX2 R184, R6 ;  /* 0x0000000600b87308 */ /* 0x000fe20000000800 */
[----:B------:R-:W-:Y:S01]  /*9b80*/  MOV R206, R127 ;  /* 0x0000007f00ce7202 */ /* 0x000fe20000000f00 */
[----:B------:R-:W-:-:S02]  /*9b90*/  FMUL.FTZ R7, R7, UR9 ;  /* 0x0000000907077c20 */ /* 0x000fc40008410000 */
[----:B------:R2:W3:Y:S04]  /*9ba0*/  MUFU.EX2 R135, R3 ;  /* 0x0000000300877308 */ /* 0x0004e80000000800 */
[----:B------:R4:W-:Y:S01]  /*9bb0*/  MUFU.EX2 R210, R4 ;  /* 0x0000000400d27308 */ /* 0x0009e20000000800 */
[----:B-1----:R-:W-:-:S03]  /*9bc0*/  FSEL R5, R218, RZ, P0 ;  /* 0x000000ffda057208 */ /* 0x002fc60000000000 */
[----:B------:R-:W1:Y:S02]  /*9bd0*/  MUFU.EX2 R12, R7 ;  /* 0x00000007000c7308 */ /* 0x000e640000000800 */
[----:B------:R-:W-:Y:S02]  /*9be0*/  FADD.FTZ R5, R133, -R5 ;  /* 0x8000000585057221 */ /* 0x000fe40000010000 */
[----:B------:R-:W-:Y:S01]  /*9bf0*/  MUFU.EX2 R185, R8 ;  /* 0x0000000800b97308 */ /* 0x000fe20000000800 */
[----:B--2---:R-:W-:Y:S01]  /*9c00*/  FFMA.FTZ R3, R132, UR9, -R10 ;  /* 0x0000000984037c23 */ /* 0x004fe2000801080a */
[----:B---3--:R-:W-:-:S03]  /*9c10*/  F2FP.F16.F32.PACK_AB R6, R184, R135 ;  /* 0x00000087b806723e */ /* 0x008fc600000000ff */
[----:B------:R2:W-:Y:S01]  /*9c20*/  MUFU.EX2 R133, R3 ;  /* 0x0000000300857308 */ /* 0x0005e20000000800 */
[--C-:B----4-:R-:W-:Y:S01]  /*9c30*/  FFMA.FTZ R4, R211, UR9, -R10.reuse ;  /* 0x00000009d3047c23 */ /* 0x110fe2000801080a */
[----:B------:R-:W-:Y:S01]  /*9c40*/  MOV R211, R199 ;  /* 0x000000c700d37202 */ /* 0x000fe20000000f00 */
[-C--:B-1----:R-:W-:Y:S02]  /*9c50*/  FMUL.FTZ R144, R144, R12.reuse ;  /* 0x0000000c90907220 */ /* 0x082fe40000410000 */
        /* <DEDUP_REMOVED lines=12> */
[----:B------:R-:W-:Y:S01]  /*9d20*/  FMUL.FTZ R161, R161, R12 ;  /* 0x0000000ca1a17220 */ /* 0x000fe20000410000 */
[----:B------:R2:W4:Y:S01]  /*9d30*/  MUFU.EX2 R11, R3 ;  /* 0x00000003000b7308 */ /* 0x0005220000000800 */
[--C-:B-1----:R-:W-:Y:S01]  /*9d40*/  FFMA.FTZ R4, R186, UR9, -R10.reuse ;  /* 0x00000009ba047c23 */ /* 0x102fe2000801080a */
[----:B---3--:R-:W-:Y:S01]  /*9d50*/  F2FP.F16.F32.PACK_AB R5, R133, R204 ;  /* 0x000000cc8505723e */ /* 0x008fe200000000ff */
[-C--:B------:R-:W-:Y:S01]  /*9d60*/  FMUL.FTZ R172, R172, R12.reuse ;  /* 0x0000000cacac7220 */ /* 0x080fe20000410000 */
[----:B------:R-:W-:Y:S01]  /*9d70*/  FMUL.FTZ R173, R173, R12 ;  /* 0x0000000cadad7220 */ /* 0x000fe20000410000 */
[----:B------:R1:W-:Y:S01]  /*9d80*/  MUFU.EX2 R132, R4 ;  /* 0x0000000400847308 */ /* 0x0003e20000000800 */
[----:B------:R-:W-:Y:S01]  /*9d90*/  MOV R186, R198 ;  /* 0x000000c600ba7202 */ /* 0x000fe20000000f00 */
[-C--:B------:R-:W-:Y:S01]  /*9da0*/  FMUL.FTZ R68, R68, R12.reuse ;  /* 0x0000000c44447220 */ /* 0x080fe20000410000 */
[-C--:B------:R-:W-:Y:S01]  /*9db0*/  FMUL.FTZ R69, R69, R12.reuse ;  /* 0x0000000c45457220 */ /* 0x080fe20000410000 */
        /* <DEDUP_REMOVED lines=9> */
[----:B------:R-:W2:Y:S01]  /*9e50*/  MUFU.EX2 R134, R3 ;  /* 0x0000000300867308 */ /* 0x000ea20000000800 */
        /* <DEDUP_REMOVED lines=13> */
[----:B--2---:R-:W-:Y:S01]  /*9f30*/  F2FP.F16.F32.PACK_AB R7, R134, R132 ;  /* 0x000000848607723e */ /* 0x004fe200000000ff */
[-C--:B------:R-:W-:Y:S01]  /*9f40*/  FMUL.FTZ R71, R71, R11.reuse ;  /* 0x0000000b47477220 */ /* 0x080fe20000410000 */
[-C--:B------:R-:W-:Y:S01]  /*9f50*/  FMUL.FTZ R82, R82, R11.reuse ;  /* 0x0000000b52527220 */ /* 0x080fe20000410000 */
[-C--:B------:R-:W-:Y:S01]  /*9f60*/  FMUL.FTZ R83, R83, R11.reuse ;  /* 0x0000000b53537220 */ /* 0x080fe20000410000 */
[--C-:B------:R-:W-:Y:S01]  /*9f70*/  FFMA.FTZ R3, R205, UR9, -R15.reuse ;  /* 0x00000009cd037c23 */ /* 0x100fe2000801080f */
        /* <DEDUP_REMOVED lines=28> */
[----:B------:R-:W-:Y:S01]  /*a140*/  FMUL.FTZ R131, R131, R11 ;  /* 0x0000000b83837220 */ /* 0x000fe20000410000 */
[----:B------:R-:W-:Y:S01]  /*a150*/  MOV R205, R17 ;  /* 0x0000001100cd7202 */ /* 0x000fe20000000f00 */
[--C-:B------:R-:W-:Y:S01]  /*a160*/  FFMA.FTZ R8, R187, UR9, -R15.reuse ;  /* 0x00000009bb087c23 */ /* 0x100fe2000801080f */
[----:B------:R-:W-:Y:S01]  /*a170*/  FFMA.FTZ R17, R200, UR9, -R15 ;  /* 0x00000009c8117c23 */ /* 0x000fe2000801080f */
[----:B------:R-:W-:Y:S01]  /*a180*/  FFMA.FTZ R15, R208, UR9, -R16 ;  /* 0x00000009d00f7c23 */ /* 0x000fe20008010810 */
[----:B------:R-:W1:Y:S01]  /*a190*/  LDSM.16.MT88.4 R156, [R212+0xa800] ;  /* 0x00a80000d49c783b */ /* 0x000e620000004200 */
[C---:B------:R-:W-:Y:S01]  /*a1a0*/  HMMA.16816.F32 R136, R4.reuse, R26, R96 ;  /* 0x0000001a0488723c */ /* 0x040fe20000001860 */
[----:B------:R2:W3:Y:S01]  /*a1b0*/  MUFU.EX2 R26, R3 ;  /* 0x00000003001a7308 */ /* 0x0004e20000000800 */
[----:B------:R-:W-:Y:S01]  /*a1c0*/  FFMA.FTZ R12, R205, R12, R210 ;  /* 0x0000000ccd0c7223 */ /* 0x000fe200000100d2 */
[----:B------:R-:W-:Y:S01]  /*a1d0*/  LDSM.16.MT88.4 R64, [R219+0x800] ;  /* 0x00080000db40783b */ /* 0x000fe20000004200 */
[----:B------:R-:W-:Y:S01]  /*a1e0*/  FFMA.FTZ R11, R206, R11, R204 ;  /* 0x0000000bce0b7223 */ /* 0x000fe200000100cc */
[----:B------:R-:W-:Y:S02]  /*a1f0*/  MUFU.EX2 R27, R17 ;  /* 0x00000011001b7308 */ /* 0x000fe40000000800 */
[----:B------:R-:W-:Y:S01]  /*a200*/  LDSM.16.MT88.4 R96, [R252+0xb800] ;  /* 0x00b80000fc60783b */ /* 0x000fe20000004200 */
[----:B------:R-:W-:Y:S01]  /*a210*/  HMMA.16816.F32 R160, R4, R140, R160 ;  /* 0x0000008c04a0723c */ /* 0x000fe200000018a0 */
[----:B------:R-:W-:Y:S01]  /*a220*/  FADD.FTZ R11, R133, R11 ;  /* 0x0000000b850b7221 */ /* 0x000fe20000010000 */
[----:B------:R-:W-:Y:S01]  /*a230*/  MOV R133, R218 ;  /* 0x000000da00857202 */ /* 0x000fe20000000f00 */
[----:B--2---:R-:W-:-:S05]  /*a240*/  FFMA.FTZ R3, R209, UR9, -R16 ;  /* 0x00000009d1037c23 */ /* 0x004fca0008010810 */
[----:B------:R-:W-:Y:S01]  /*a250*/  HMMA.16816.F32 R188, R4, R142, R172 ;  /* 0x0000008e04bc723c */ /* 0x000fe200000018ac */
[----:B------:R-:W2:Y:S01]  /*a260*/  LDSM.16.MT88.4 R172, [R252+0xa800] ;  /* 0x00a80000fcac783b */ /* 0x000ea20000004200 */
[----:B---3--:R-:W-:-:S06]  /*a270*/  F2FP.F16.F32.PACK_AB R124, R26, R185 ;  /* 0x000000b91a7c723e */ /* 0x008fcc00000000ff */
[C---:B------:R-:W-:Y:S08]  /*a280*/  HMMA.16816.F32 R68, R4.reuse, R32, R68 ;  /* 0x000000200444723c */ /* 0x040ff00000001844 */
[C---:B------:R-:W-:Y:S01]  /*a290*/  HMMA.16816.F32 R140, R4.reuse, R34, R80 ;  /* 0x00000022048c723c */ /* 0x040fe20000001850 */
[----:B------:R-:W-:Y:S07]  /*a2a0*/  LDSM.16.MT88.4 R80, [R212+0xb800] ;  /* 0x00b80000d450783b */ /* 0x000fee0000004200 */
[C---:B------:R-:W-:Y:S01]  /*a2b0*/  HMMA.16816.F32 R32, R4.reuse, R22, R112 ;  /* 0x000000160420723c */ /* 0x040fe20000001870 */
[----:B------:R3:W-:Y:S01]  /*a2c0*/  MUFU.EX2 R22, R3 ;  /* 0x0000000300167308 */ /* 0x0007e20000000800 */
[----:B------:R-:W-:Y:S03]  /*a2d0*/  LDSM.16.MT88.4 R112, [R18+0x1800] ;  /* 0x001800001270783b */ /* 0x000fe60000004200 */
[----:B------:R-:W4:Y:S03]  /*a2e0*/  MUFU.EX2 R23, R15 ;  /* 0x0000000f00177308 */ /* 0x000f260000000800 */
[----:B------:R-:W-:Y:S01]  /*a2f0*/  HMMA.16816.F32 R100, R4, R20, R100 ;  /* 0x000000140464723c */ /* 0x000fe20000001864 */
[----:B---3--:R-:W-:-:S07]  /*a300*/  FFMA.FTZ R3, R192, UR9, -R16 ;  /* 0x00000009c0037c23 */ /* 0x008fce0008010810 */
[----:B------:R-:W-:Y:S01]  /*a310*/  HMMA.16816.F32 R36, R4, R180, R36 ;  /* 0x000000b40424723c */ /* 0x000fe20000001824 */
[----:B------:R3:W-:Y:S01]  /*a320*/  MUFU.EX2 R21, R3 ;  /* 0x0000000300157308 */ /* 0x0007e20000000800 */
[----:B----4-:R-:W-:-:S06]  /*a330*/  F2FP.F16.F32.PACK_AB R125, R23, R22 ;  /* 0x00000016177d723e */ /* 0x010fcc00000000ff */
[C---:B------:R-:W-:Y:S08]  /*a340*/  HMMA.16816.F32 R116, R4.reuse, R28, R116 ;  /* 0x0000001c0474723c */ /* 0x040ff00000001874 */
[C---:B------:R-:W-:Y:S01]  /*a350*/  HMMA.16816.F32 R180, R4.reuse, R182, R48 ;  /* 0x000000b604b4723c */ /* 0x040fe20000001830 */
[--C-:B---3--:R-:W-:Y:S01]  /*a360*/  FFMA.FTZ R3, R201, UR9, -R9.reuse ;  /* 0x00000009c9037c23 */ /* 0x108fe20008010809 */
[----:B------:R-:W3:Y:S03]  /*a370*/  LDSM.16.MT88.4 R48, [R18+0x800] ;  /* 0x000800001230783b */ /* 0x000ee60000004200 */
[----:B------:R4:W-:Y:S03]  /*a380*/  MUFU.EX2 R20, R3 ;  /* 0x0000000300147308 */ /* 0x0009e60000000800 */
[C---:B------:R-:W-:Y:S01]  /*a390*/  HMMA.16816.F32 R84, R4.reuse, R24, R84 ;  /* 0x000000180454723c */ /* 0x040fe20000001854 */
[----:B------:R5:W1:Y:S07]  /*a3a0*/  MUFU.EX2 R24, R8 ;  /* 0x0000000800187308 */ /* 0x000a6e0000000800 */
[----:B------:R-:W-:Y:S01]  /*a3b0*/  HMMA.16816.F32 R28, R4, R30, R128 ;  /* 0x0000001e041c723c */ /* 0x000fe20000001880 */
[--C-:B------:R-:W-:Y:S01]  /*a3c0*/  FFMA.FTZ R5, R195, UR9, -R9.reuse ;  /* 0x00000009c3057c23 */ /* 0x100fe20008010809 */
[--C-:B------:R-:W-:Y:S01]  /*a3d0*/  FFMA.FTZ R4, R194, UR9, -R9.reuse ;  /* 0x00000009c2047c23 */ /* 0x100fe20008010809 */
[----:B----4-:R-:W-:-:S02]  /*a3e0*/  FFMA.FTZ R3, R193, UR9, -R9 ;  /* 0x00000009c1037c23 */ /* 0x010fc40008010809 */
[----:B------:R4:W2:Y:S01]  /*a3f0*/  MUFU.EX2 R15, R5 ;  /* 0x00000005000f7308 */ /* 0x0008a20000000800 */
[----:B-----5:R-:W-:Y:S01]  /*a400*/  FFMA.FTZ R8, R207, UR9, -R16 ;  /* 0x00000009cf087c23 */ /* 0x020fe20008010810 */
[----:B-1----:R-:W-:Y:S02]  /*a410*/  F2FP.F16.F32.PACK_AB R126, R24, R27 ;  /* 0x0000001b187e723e */ /* 0x002fe400000000ff */
[----:B------:R1:W-:Y:S01]  /*a420*/  MUFU.EX2 R9, R4 ;  /* 0x0000000400097308 */ /* 0x0003e20000000800 */
[----:B------:R-:W5:Y:S03]  /*a430*/  LDSM.16.MT88.4 R16, [R219+0x1800] ;  /* 0x00180000db10783b */ /* 0x000f660000004200 */
[----:B------:R-:W3:Y:S04]  /*a440*/  MUFU.EX2 R25, R8 ;  /* 0x0000000800197308 */ /* 0x000ee80000000800 */
[----:B------:R3:W3:Y:S01]  /*a450*/  MUFU.EX2 R8, R3 ;  /* 0x0000000300087308 */ /* 0x0006e20000000800 */
[--C-:B----4-:R-:W-:Y:S01]  /*a460*/  FFMA.FTZ R5, R237, UR9, -R10.reuse ;  /* 0x00000009ed057c23 */ /* 0x110fe2000801080a */
[----:B--2---:R-:W-:Y:S01]  /*a470*/  F2FP.F16.F32.PACK_AB R128, R15, R20 ;  /* 0x000000140f80723e */ /* 0x004fe200000000ff */
[----:B-1----:R-:W-:-:S02]  /*a480*/  FFMA.FTZ R4, R236, UR9, -R10 ;  /* 0x00000009ec047c23 */ /* 0x002fc4000801080a */
[----:B------:R1:W-:Y:S01]  /*a490*/  MUFU.EX2 R7, R5 ;  /* 0x0000000500077308 */ /* 0x0003e20000000800 */
[----:B---3--:R-:W-:-:S03]  /*a4a0*/  F2FP.F16.F32.PACK_AB R127, R21, R25 ;  /* 0x00000019157f723e */ /* 0x008fc600000000ff */
[----:B------:R-:W2:Y:S01]  /*a4b0*/  MUFU.EX2 R6, R4 ;  /* 0x0000000400067308 */ /* 0x000ea20000000800 */
[--C-:B------:R-:W-:Y:S01]  /*a4c0*/  FFMA.FTZ R3, R203, UR9, -R10.reuse ;  /* 0x00000009cb037c23 */ /* 0x100fe2000801080a */
[----:B------:R-:W-:Y:S02]  /*a4d0*/  F2FP.F16.F32.PACK_AB R130, R8, R9 ;  /* 0x000000090882723e */ /* 0x000fe400000000ff */
[C---:B------:R-:W-:Y:S01]  /*a4e0*/  HMMA.16816.F32 R148, R124.reuse, R156, R148 ;  /* 0x0000009c7c94723c */ /* 0x040fe20000001894 */
[----:B------:R-:W-:Y:S01]  /*a4f0*/  MUFU.EX2 R4, R3 ;  /* 0x0000000300047308 */ /* 0x000fe20000000800 */
[----:B-1----:R-:W-:Y:S01]  /*a500*/  FFMA.FTZ R5, R202, UR9, -R10 ;  /* 0x00000009ca057c23 */ /* 0x002fe2000801080a */
[----:B------:R-:W-:Y:S01]  /*a510*/  FFMA.FTZ R10, R186, R14, R248 ;  /* 0x0000000eba0a7223 */ /* 0x000fe200000100f8 */
[----:B------:R-:W-:Y:S02]  /*a520*/  FADD.FTZ R14, R238, R12 ;  /* 0x0000000cee0e7221 */ /* 0x000fe40000010000 */
[----:B------:R1:W3:Y:S01]  /*a530*/  MUFU.EX2 R3, R5 ;  /* 0x0000000500037308 */ /* 0x0002e20000000800 */
[----:B--2---:R-:W-:Y:S01]  /*a540*/  F2FP.F16.F32.PACK_AB R129, R6, R7 ;  /* 0x000000070681723e */ /* 0x004fe200000000ff */
[C---:B------:R-:W-:Y:S08]  /*a550*/  HMMA.16816.F32 R152, R124.reuse, R158, R152 ;  /* 0x0000009e7c98723c */ /* 0x040ff00000001898 */
[C---:B------:R-:W-:Y:S01]  /*a560*/  HMMA.16816.F32 R164, R124.reuse, R172, R164 ;  /* 0x000000ac7ca4723c */ /* 0x040fe200000018a4 */
[----:B-1----:R-:W-:Y:S01]  /*a570*/  FFMA.FTZ R5, R211, R13, R239 ;  /* 0x0000000dd3057223 */ /* 0x002fe200000100ef */
[----:B------:R-:W-:Y:S01]  /*a580*/  FADD.FTZ R13, R249, R10 ;  /* 0x0000000af90d7221 */ /* 0x000fe20000010000 */
        /* <DEDUP_REMOVED lines=69> */
[----:B------:R-:W-:-:S03]  /*a9e0*/  IMAD.IADD R24, R220, 0x1, R2 ;  /* 0x00000001dc187824 */ /* 0x000fc600078e0202 */
        /* <DEDUP_REMOVED lines=20> */
[----:B------:R-:W-:Y:S01]  /*ab30*/  LEA.HI.X R5, R8, R248, R3, 0x1, P0 ;  /* 0x000000f808057211 */ /* 0x000fe200000f0c03 */
[----:B------:R-:W-:Y:S02]  /*ab40*/  IMAD.IADD R3, R213, 0x1, R2 ;  /* 0x00000001d5037824 */ /* 0x000fe400078e0202 */
        /* <DEDUP_REMOVED lines=17> */
[----:B------:R-:W2:Y:S04]  /*ac60*/  LDSM.16.M88.4 R20, [R214+UR5+0x8000] ;  /* 0x00800005d614783b */ /* 0x000ea80008000200 */
[----:B------:R-:W-:Y:S04]  /*ac70*/  LDSM.16.M88.4 R28, [R214+UR5+0x8800] ;  /* 0x00880005d61c783b */ /* 0x000fe80008000200 */
[----:B------:R-:W-:Y:S04]  /*ac80*/  LDSM.16.M88.4 R32, [R24+0x8000] ;  /* 0x008000001820783b */ /* 0x000fe80000000200 */
[----:B------:R-:W-:Y:S04]  /*ac90*/  LDSM.16.M88.4 R12, [R3+0x2000] ;  /* 0x00200000030c783b */ /* 0x000fe80000000200 */
[----:B-1----:R-:W1:Y:S04]  /*aca0*/  LDSM.16.M88.4 R4, [R213+0x2000] ;  /* 0x00200000d504783b */ /* 0x002e680000000200 */
[----:B------:R-:W3:Y:S04]  /*acb0*/  LDSM.16.M88.4 R132, [R24+0x8800] ;  /* 0x008800001884783b */ /* 0x000ee80000000200 */
[----:B------:R-:W4:Y:S04]  /*acc0*/  LDSM.16.M88.4 R16, [R3] ;  /* 0x000000000310783b */ /* 0x000f280000000200 */
[----:B------:R-:W-:Y:S04]  /*acd0*/  LDSM.16.M88.4 R136, [R244+0x8800] ;  /* 0x00880000f488783b */ /* 0x000fe80000000200 */
[----:B------:R-:W-:Y:S04]  /*ace0*/  LDSM.16.M88.4 R140, [R244+0x8000] ;  /* 0x00800000f48c783b */ /* 0x000fe80000000200 */
[----:B------:R-:W0:Y:S01]  /*acf0*/  LDGDEPBAR ;  /* 0x00000000000079af */ /* 0x000e220000000000 */
[C---:B--2---:R-:W-:Y:S08]  /*ad00*/  HMMA.16816.F32 R196, R8.reuse, R20, RZ ;  /* 0x0000001408c4723c */ /* 0x044ff000000018ff */
[----:B------:R-:W-:Y:S08]  /*ad10*/  HMMA.16816.F32 R200, R8, R22, RZ ;  /* 0x0000001608c8723c */ /* 0x000ff000000018ff */
[C---:B-1----:R-:W-:Y:S08]  /*ad20*/  HMMA.16816.F32 R192, R4.reuse, R20, RZ ;  /* 0x0000001404c0723c */ /* 0x042ff000000018ff */
[C---:B------:R-:W-:Y:S01]  /*ad30*/  HMMA.16816.F32 R188, R4.reuse, R22, RZ ;  /* 0x0000001604bc723c */ /* 0x040fe200000018ff */
[----:B------:R-:W1:Y:S07]  /*ad40*/  LDSM.16.M88.4 R20, [R221+0x2000] ;  /* 0x00200000dd14783b */ /* 0x000e6e0000000200 */
[C---:B------:R-:W-:Y:S08]  /*ad50*/  HMMA.16816.F32 R184, R4.reuse, R28, RZ ;  /* 0x0000001c04b8723c */ /* 0x040ff000000018ff */
[----:B------:R-:W-:Y:S01]  /*ad60*/  HMMA.16816.F32 R180, R4, R30, RZ ;  /* 0x0000001e04b4723c */ /* 0x000fe200000018ff */
[----:B------:R-:W2:Y:S07]  /*ad70*/  LDSM.16.M88.4 R4, [R221] ;  /* 0x00000000dd04783b */ /* 0x000eae0000000200 */
[C---:B------:R-:W-:Y:S08]  /*ad80*/  HMMA.16816.F32 R176, R8.reuse, R28, RZ ;  /* 0x0000001c08b0723c */ /* 0x040ff000000018ff */
[----:B------:R-:W-:Y:S08]  /*ad90*/  HMMA.16816.F32 R28, R8, R30, RZ ;  /* 0x0000001e081c723c */ /* 0x000ff000000018ff */
[C---:B------:R-:W-:Y:S08]  /*ada0*/  HMMA.16816.F32 R204, R12.reuse, R32, R192 ;  /* 0x000000200ccc723c */ /* 0x040ff000000018c0 */
[C---:B---3--:R-:W-:Y:S08]  /*adb0*/  HMMA.16816.F32 R192, R12.reuse, R132, R184 ;  /* 0x000000840cc0723c */ /* 0x048ff000000018b8 */
[C---:B------:R-:W-:Y:S08]  /*adc0*/  HMMA.16816.F32 R188, R12.reuse, R34, R188 ;  /* 0x000000220cbc723c */ /* 0x040ff000000018bc */
[----:B------:R-:W-:Y:S01]  /*add0*/  HMMA.16816.F32 R184, R12, R134, R180 ;  /* 0x000000860cb8723c */ /* 0x000fe200000018b4 */
[----:B------:R-:W-:Y:S07]  /*ade0*/  LDSM.16.M88.4 R12, [R245+0x2000] ;  /* 0x00200000f50c783b */ /* 0x000fee0000000200 */
[C---:B----4-:R-:W-:Y:S08]  /*adf0*/  HMMA.16816.F32 R180, R16.reuse, R32, R196 ;  /* 0x0000002010b4723c */ /* 0x050ff000000018c4 */
[C---:B------:R-:W-:Y:S08]  /*ae00*/  HMMA.16816.F32 R176, R16.reuse, R132, R176 ;  /* 0x0000008410b0723c */ /* 0x040ff000000018b0 */
[C---:B------:R-:W-:Y:S01]  /*ae10*/  HMMA.16816.F32 R8, R16.reuse, R34, R200 ;  /* 0x000000221008723c */ /* 0x040fe200000018c8 */
[----:B------:R-:W3:Y:S07]  /*ae20*/  LDSM.16.M88.4 R32, [R246+0x8000] ;  /* 0x00800000f620783b */ /* 0x000eee0000000200 */
[----:B------:R-:W-:Y:S01]  /*ae30*/  HMMA.16816.F32 R132, R16, R134, R28 ;  /* 0x000000861084723c */ /* 0x000fe2000000181c */
[----:B------:R-:W4:Y:S04]  /*ae40*/  LDSM.16.M88.4 R28, [R246+0x8800] ;  /* 0x00880000f61c783b */ /* 0x000f280000000200 */
[----:B------:R-:W5:Y:S03]  /*ae50*/  LDSM.16.M88.4 R16, [R245] ;  /* 0x00000000f510783b */ /* 0x000f660000000200 */
[C---:B-1----:R-:W-:Y:S08]  /*ae60*/  HMMA.16816.F32 R208, R20.reuse, R136, R192 ;  /* 0x0000008814d0723c */ /* 0x042ff000000018c0 */
[C---:B------:R-:W-:Y:S08]  /*ae70*/  HMMA.16816.F32 R192, R20.reuse, R142, R188 ;  /* 0x0000008e14c0723c */ /* 0x040ff000000018bc */
[----:B------:R-:W-:Y:S08]  /*ae80*/  HMMA.16816.F32 R188, R20, R138, R184 ;  /* 0x0000008a14bc723c */ /* 0x000ff000000018b8 */
[-C--:B--2---:R-:W-:Y:S08]  /*ae90*/  HMMA.16816.F32 R184, R4, R140.reuse, R180 ;  /* 0x0000008c04b8723c */ /* 0x084ff000000018b4 */
[----:B------:R-:W-:Y:S01]  /*aea0*/  HMMA.16816.F32 R196, R20, R140, R204 ;  /* 0x0000008c14c4723c */ /* 0x000fe200000018cc */
[----:B------:R-:W-:Y:S07]  /*aeb0*/  LDSM.16.M88.4 R20, [R213+0x4000] ;  /* 0x00400000d514783b */ /* 0x000fee0000000200 */
[C---:B------:R-:W-:Y:S01]  /*aec0*/  HMMA.16816.F32 R180, R4.reuse, R142, R8 ;  /* 0x0000008e04b4723c */ /* 0x040fe20000001808 */
[----:B------:R-:W-:Y:S07]  /*aed0*/  LDSM.16.M88.4 R8, [R213+0x6000] ;  /* 0x00600000d508783b */ /* 0x000fee0000000200 */
[C---:B------:R-:W-:Y:S01]  /*aee0*/  HMMA.16816.F32 R140, R4.reuse, R136, R176 ;  /* 0x00000088048c723c */ /* 0x040fe200000018b0 */
[----:B------:R-:W-:Y:S07]  /*aef0*/  LDSM.16.M88.4 R176, [R214+UR5+0x9800] ;  /* 0x00980005d6b0783b */ /* 0x000fee0008000200 */
[----:B------:R-:W-:Y:S01]  /*af00*/  HMMA.16816.F32 R4, R4, R138, R132 ;  /* 0x0000008a0404723c */ /* 0x000fe20000001884 */
[----:B------:R-:W1:Y:S07]  /*af10*/  LDSM.16.M88.4 R132, [R214+UR5+0x9000] ;  /* 0x00900005d684783b */ /* 0x000e6e0008000200 */
[C---:B---3--:R-:W-:Y:S08]  /*af20*/  HMMA.16816.F32 R204, R12.reuse, R34, R192 ;  /* 0x000000220ccc723c */ /* 0x048ff000000018c0 */
[C---:B------:R-:W-:Y:S08]  /*af30*/  HMMA.16816.F32 R136, R12.reuse, R32, R196 ;  /* 0x000000200c88723c */ /* 0x040ff000000018c4 */
[C---:B----4-:R-:W-:Y:S08]  /*af40*/  HMMA.16816.F32 R208, R12.reuse, R28, R208 ;  /* 0x0000001c0cd0723c */ /* 0x050ff000000018d0 */
[----:B------:R-:W-:Y:S08]  /*af50*/  HMMA.16816.F32 R188, R12, R30, R188 ;  /* 0x0000001e0cbc723c */ /* 0x000ff000000018bc */
[C---:B-----5:R-:W-:Y:S01]  /*af60*/  HMMA.16816.F32 R200, R16.reuse, R28, R140 ;  /* 0x0000001c10c8723c */ /* 0x060fe2000000188c */
[----:B------:R-:W-:Y:S07]  /*af70*/  LDSM.16.M88.4 R140, [R24+0x9800] ;  /* 0x00980000188c783b */ /* 0x000fee0000000200 */
[C---:B------:R-:W-:Y:S01]  /*af80*/  HMMA.16816.F32 R192, R16.reuse, R30, R4 ;  /* 0x0000001e10c0723c */ /* 0x040fe20000001804 */
[----:B------:R-:W-:Y:S04]  /*af90*/  LDSM.16.M88.4 R4, [R3+0x6000] ;  /* 0x006000000304783b */ /* 0x000fe80000000200 */
[----:B------:R2:W3:Y:S03]  /*afa0*/  LDSM.16.M88.4 R28, [R24+0x9000] ;  /* 0x00900000181c783b */ /* 0x0004e60000000200 */
[C---:B------:R-:W-:Y:S08]  /*afb0*/  HMMA.16816.F32 R12, R16.reuse, R32, R184 ;  /* 0x00000020100c723c */ /* 0x040ff000000018b8 */
[----:B------:R-:W-:Y:S01]  /*afc0*/  HMMA.16816.F32 R196, R16, R34, R180 ;  /* 0x0000002210c4723c */ /* 0x000fe200000018b4 */
[----:B------:R4:W5:Y:S07]  /*afd0*/  LDSM.16.M88.4 R16, [R3+0x4000] ;  /* 0x004000000310783b */ /* 0x00096e0000000200 */
[-C--:B-1----:R-:W-:Y:S01]  /*afe0*/  HMMA.16816.F32 R32, R8, R132.reuse, R136 ;  /* 0x000000840820723c */ /* 0x082fe20000001888 */
[----:B------:R-:W-:Y:S07]  /*aff0*/  LDSM.16.M88.4 R136, [R244+0x9000] ;  /* 0x00900000f488783b */ /* 0x000fee0000000200 */
[----:B--2---:R-:W-:Y:S01]  /*b000*/  HMMA.16816.F32 R24, R20, R132, R12 ;  /* 0x000000841418723c */ /* 0x004fe2000000180c */
[----:B------:R-:W1:Y:S07]  /*b010*/  LDSM.16.M88.4 R12, [R221+0x4000] ;  /* 0x00400000dd0c783b */ /* 0x000e6e0000000200 */
[----:B------:R-:W-:Y:S01]  /*b020*/  HMMA.16816.F32 R184, R8, R134, R204 ;  /* 0x0000008608b8723c */ /* 0x000fe200000018cc */
[----:B----4-:R-:W-:-:S07]  /*b030*/  VIADD R3, R0, UR24 ;  /* 0x0000001800037c36 */ /* 0x010fce0008000000 */
[C---:B------:R-:W-:Y:S08]  /*b040*/  HMMA.16816.F32 R180, R8.reuse, R176, R208 ;  /* 0x000000b008b4723c */ /* 0x040ff000000018d0 */
[----:B------:R-:W-:Y:S08]  /*b050*/  HMMA.16816.F32 R188, R8, R178, R188 ;  /* 0x000000b208bc723c */ /* 0x000ff000000018bc */
[C---:B------:R-:W-:Y:S08]  /*b060*/  HMMA.16816.F32 R204, R20.reuse, R176, R200 ;  /* 0x000000b014cc723c */ /* 0x040ff000000018c8 */
[C---:B------:R-:W-:Y:S08]  /*b070*/  HMMA.16816.F32 R196, R20.reuse, R134, R196 ;  /* 0x0000008614c4723c */ /* 0x040ff000000018c4 */
[----:B------:R-:W-:Y:S01]  /*b080*/  HMMA.16816.F32 R200, R20, R178, R192 ;  /* 0x000000b214c8723c */ /* 0x000fe200000018c0 */
[----:B------:R-:W-:Y:S07]  /*b090*/  LDSM.16.M88.4 R20, [R245+0x4000] ;  /* 0x00400000f514783b */ /* 0x000fee0000000200 */
[-C--:B---3--:R-:W-:Y:S01]  /*b0a0*/  HMMA.16816.F32 R208, R4, R28.reuse, R32 ;  /* 0x0000001c04d0723c */ /* 0x088fe20000001820 */
[----:B------:R-:W2:Y:S07]  /*b0b0*/  LDSM.16.M88.4 R32, [R246+0x9000] ;  /* 0x00900000f620783b */ /* 0x000eae0000000200 */
[----:B-----5:R-:W-:Y:S01]  /*b0c0*/  HMMA.16816.F32 R8, R16, R28, R24 ;  /* 0x0000001c1008723c */ /* 0x020fe20000001818 */
[----:B------:R-:W-:Y:S07]  /*b0d0*/  LDSM.16.M88.4 R24, [R244+0x9800] ;  /* 0x00980000f418783b */ /* 0x000fee0000000200 */
[C---:B------:R-:W-:Y:S08]  /*b0e0*/  HMMA.16816.F32 R184, R4.reuse, R30, R184 ;  /* 0x0000001e04b8723c */ /* 0x040ff000000018b8 */
[C---:B------:R-:W-:Y:S08]  /*b0f0*/  HMMA.16816.F32 R192, R4.reuse, R140, R180 ;  /* 0x0000008c04c0723c */ /* 0x040ff000000018b4 */
[----:B------:R-:W-:Y:S01]  /*b100*/  HMMA.16816.F32 R132, R4, R142, R188 ;  /* 0x0000008e0484723c */ /* 0x000fe200000018bc */
[----:B------:R-:W3:Y:S07]  /*b110*/  LDSM.16.M88.4 R4, [R221+0x6000] ;  /* 0x00600000dd04783b */ /* 0x000eee0000000200 */
[----:B------:R-:W-:Y:S08]  /*b120*/  HMMA.16816.F32 R180, R16, R30, R196 ;  /* 0x0000001e10b4723c */ /* 0x000ff000000018c4 */
[----:B-1----:R-:W-:Y:S01]  /*b130*/  HMMA.16816.F32 R28, R12, R136, R8 ;  /* 0x000000880c1c723c */ /* 0x002fe20000001808 */
[----:B------:R-:W1:Y:S07]  /*b140*/  LDSM.16.M88.4 R8, [R245+0x6000] ;  /* 0x00600000f508783b */ /* 0x000e6e0000000200 */
[C---:B------:R-:W-:Y:S08]  /*b150*/  HMMA.16816.F32 R176, R16.reuse, R140, R204 ;  /* 0x0000008c10b0723c */ /* 0x040ff000000018cc */
[----:B------:R-:W-:Y:S01]  /*b160*/  HMMA.16816.F32 R140, R16, R142, R200 ;  /* 0x0000008e108c723c */ /* 0x000fe200000018c8 */
[----:B------:R-:W4:Y:S01]  /*b170*/  LDSM.16.M88.4 R16, [R246+0x9800] ;  /* 0x00980000f610783b */ /* 0x000f220000000200 */
[----:B------:R-:W-:-:S06]  /*b180*/  DEPBAR.LE SB0, 0x0 ;  /* 0x000080000000791a */ /* 0x000fcc0000000000 */
[----:B--2---:R-:W-:Y:S08]  /*b190*/  HMMA.16816.F32 R188, R20, R32, R28 ;  /* 0x0000002014bc723c */ /* 0x004ff0000000181c */
[----:B---3--:R-:W-:Y:S01]  /*b1a0*/  HMMA.16816.F32 R28, R4, R136, R208 ;  /* 0x00000088041c723c */ /* 0x008fe200000018d0 */
[----:B------:R-:W-:-:S07]  /*b1b0*/  VIADD R136, R223, 0x48 ;  /* 0x00000048df887836 */ /* 0x000fce0000000000 */
[----:B------:R-:W-:Y:S03]  /*b1c0*/  HMMA.16816.F32 R192, R4, R24, R192 ;  /* 0x0000001804c0723c */ /* 0x000fe600000018c0 */
[----:B------:R-:W-:-:S05]  /*b1d0*/  FMUL.FTZ R191, R191, UR8 ;  /* 0x00000008bfbf7c20 */ /* 0x000fca0008410000 */
[----:B------:R-:W-:Y:S08]  /*b1e0*/  HMMA.16816.F32 R132, R4, R26, R132 ;  /* 0x0000001a0484723c */ /* 0x000ff00000001884 */
[C---:B------:R-:W-:Y:S08]  /*b1f0*/  HMMA.16816.F32 R200, R12.reuse, R24, R176 ;  /* 0x000000180cc8723c */ /* 0x040ff000000018b0 */
[----:B------:R-:W-:Y:S08]  /*b200*/  HMMA.16816.F32 R24, R12, R26, R140 ;  /* 0x0000001a0c18723c */ /* 0x000ff0000000188c */
[----:B------:R-:W-:Y:S01]  /*b210*/  HMMA.16816.F32 R184, R4, R138, R184 ;  /* 0x0000008a04b8723c */ /* 0x000fe200000018b8 */
[----:B------:R-:W-:Y:S01]  /*b220*/  FMUL.FTZ R4, R188, UR8 ;  /* 0x00000008bc047c20 */ /* 0x000fe20008410000 */
[----:B------:R-:W-:Y:S01]  /*b230*/  FMUL.FTZ R5, R190, UR8 ;  /* 0x00000008be057c20 */ /* 0x000fe20008410000 */
[----:B------:R-:W-:-:S05]  /*b240*/  VIADD R7, R223, 0x8 ;  /* 0x00000008df077836 */ /* 0x000fca0000000000 */
[----:B------:R-:W-:Y:S01]  /*b250*/  HMMA.16816.F32 R180, R12, R138, R180 ;  /* 0x0000008a0cb4723c */ /* 0x000fe200000018b4 */
[----:B------:R-:W-:Y:S01]  /*b260*/  VIADD R12, R3, 0xffffffa0 ;  /* 0xffffffa0030c7836 */ /* 0x000fe20000000000 */
[----:B------:R2:W3:Y:S03]  /*b270*/  MUFU.TANH R14, R4 ;  /* 0x00000004000e7308 */ /* 0x0004e60000002400 */
[----:B------:R-:W-:-:S03]  /*b280*/  IMAD.IADD R6, R7, 0x1, -R12 ;  /* 0x0000000107067824 */ /* 0x000fc600078e0a0c */
[----:B-1----:R-:W-:Y:S02]  /*b290*/  HMMA.16816.F32 R28, R8, R32, R28 ;  /* 0x00000020081c723c */ /* 0x002fe4000000181c */
[----:B------:R1:W5:Y:S06]  /*b2a0*/  MUFU.TANH R13, R5 ;  /* 0x00000005000d7308 */ /* 0x00036c0000002400 */
[----:B----4-:R-:W-:Y:S01]  /*b2b0*/  HMMA.16816.F32 R176, R20, R18, R24 ;  /* 0x0000001214b0723c */ /* 0x010fe20000001818 */
[----:B--2---:R-:W-:-:S07]  /*b2c0*/  IMAD.IADD R4, R223, 0x1, -R12 ;  /* 0x00000001df047824 */ /* 0x004fce00078e0a0c */
[C---:B------:R-:W-:Y:S03]  /*b2d0*/  HMMA.16816.F32 R140, R8.reuse, R18, R132 ;  /* 0x00000012088c723c */ /* 0x040fe60000001884 */
[----:B------:R-:W-:Y:S01]  /*b2e0*/  FMUL.FTZ R31, R31, UR8 ;  /* 0x000000081f1f7c20 */ /* 0x000fe20008410000 */
[----:B-1----:R-:W-:Y:S01]  /*b2f0*/  IABS R5, R4 ;  /* 0x0000000400057213 */ /* 0x002fe20000000000 */
[----:B------:R-:W-:Y:S01]  /*b300*/  FMUL.FTZ R18, R29, UR8 ;  /* 0x000000081d127c20 */ /* 0x000fe20008410000 */
[----:B------:R-:W-:Y:S02]  /*b310*/  IABS R4, R6 ;  /* 0x0000000600047213 */ /* 0x000fe40000000000 */
[----:B------:R-:W-:Y:S01]  /*b320*/  I2FP.F32.S32 R6, R5 ;  /* 0x0000000500067245 */ /* 0x000fe20000201400 */
[----:B------:R-:W-:Y:S01]  /*b330*/  HMMA.16816.F32 R132, R8, R34, R184 ;  /* 0x000000220884723c */ /* 0x000fe200000018b8 */
[----:B------:R-:W-:Y:S01]  /*b340*/  I2FP.F32.S32 R5, R4 ;  /* 0x0000000400057245 */ /* 0x000fe20000201400 */
[----:B------:R-:W-:Y:S01]  /*b350*/  VIADD R4, R0, 0xffffffa0 ;  /* 0xffffffa000047836 */ /* 0x000fe20000000000 */
[----:B------:R-:W-:Y:S01]  /*b360*/  MUFU.TANH R29, R18 ;  /* 0x00000012001d7308 */ /* 0x000fe20000002400 */
[----:B---3--:R-:W-:-:S02]  /*b370*/  FFMA.FTZ R6, R6, -UR12, R14 ;  /* 0x8000000c06067c23 */ /* 0x008fc4000801000e */
[----:B-----5:R-:W-:Y:S01]  /*b380*/  FFMA.FTZ R5, R5, -UR12, R13 ;  /* 0x8000000c05057c23 */ /* 0x020fe2000801000d */
[-C--:B------:R-:W-:Y:S01]  /*b390*/  ISETP.GT.AND P5, PT, R226, R4.reuse, PT ;  /* 0x00000004e200720c */ /* 0x080fe20003fa4270 */
[----:B------:R-:W-:Y:S01]  /*b3a0*/  FMUL.FTZ R13, R28, UR8 ;  /* 0x000000081c0d7c20 */ /* 0x000fe20008410000 */
[----:B------:R-:W-:Y:S01]  /*b3b0*/  ISETP.GT.AND P3, PT, R227, R4, PT ;  /* 0x00000004e300720c */ /* 0x000fe20003f64270 */
[----:B------:R-:W-:Y:S01]  /*b3c0*/  HMMA.16816.F32 R24, R8, R16, R192 ;  /* 0x000000100818723c */ /* 0x000fe200000018c0 */
[C---:B------:R-:W-:Y:S01]  /*b3d0*/  ISETP.GE.AND P6, PT, R4.reuse, R230, PT ;  /* 0x000000e60400720c */ /* 0x040fe20003fc6270 */
[----:B------:R1:W-:Y:S01]  /*b3e0*/  MUFU.TANH R28, R13 ;  /* 0x0000000d001c7308 */ /* 0x0003e20000002400 */
[----:B------:R-:W-:Y:S01]  /*b3f0*/  ISETP.GE.AND P0, PT, R4, R231, PT ;  /* 0x000000e70400720c */ /* 0x000fe20003f06270 */
[----:B------:R-:W-:Y:S01]  /*b400*/  FMUL.FTZ R9, R176, UR8 ;  /* 0x00000008b0097c20 */ /* 0x000fe20008410000 */
[----:B------:R-:W-:Y:S01]  /*b410*/  FSEL R6, R6, -INF , !P5 ;  /* 0xff80000006067808 */ /* 0x000fe20006800000 */
[----:B------:R-:W-:Y:S01]  /*b420*/  IMAD.IADD R11, R136, 0x1, -R12 ;  /* 0x00000001880b7824 */ /* 0x000fe200078e0a0c */
[----:B------:R-:W-:Y:S01]  /*b430*/  FSEL R5, R5, -INF , !P3 ;  /* 0xff80000005057808 */ /* 0x000fe20005800000 */
[----:B------:R-:W-:Y:S01]  /*b440*/  HMMA.16816.F32 R180, R20, R34, R180 ;  /* 0x0000002214b4723c */ /* 0x000fe200000018b4 */
[----:B------:R-:W-:Y:S01]  /*b450*/  FSEL R206, R6, -INF , !P6 ;  /* 0xff80000006ce7808 */ /* 0x000fe20007000000 */
[----:B------:R-:W-:Y:S01]  /*b460*/  VIADD R6, R3, 0xffffffb8 ;  /* 0xffffffb803067836 */ /* 0x000fe20000000000 */
[----:B------:R-:W-:Y:S01]  /*b470*/  FSEL R208, R5, -INF , !P0 ;  /* 0xff80000005d07808 */ /* 0x000fe20004000000 */
[C---:B------:R-:W-:Y:S01]  /*b480*/  VIADD R5, R223.reuse, 0x40 ;  /* 0x00000040df057836 */ /* 0x040fe20000000000 */
[----:B------:R-:W-:Y:S01]  /*b490*/  ISETP.GT.AND P5, PT, R224, R4, PT ;  /* 0x00000004e000720c */ /* 0x000fe20003fa4270 */
[----:B------:R-:W-:Y:S01]  /*b4a0*/  IMAD.IADD R8, R223, 0x1, -R6 ;  /* 0x00000001df087824 */ /* 0x000fe200078e0a06 */
[C---:B------:R-:W-:Y:S01]  /*b4b0*/  ISETP.GE.AND P6, PT, R4.reuse, R228, PT ;  /* 0x000000e40400720c */ /* 0x040fe20003fc6270 */
[----:B------:R-:W-:Y:S01]  /*b4c0*/  IMAD.IADD R10, R5, 0x1, -R12 ;  /* 0x00000001050a7824 */ /* 0x000fe200078e0a0c */
[----:B------:R-:W-:Y:S01]  /*b4d0*/  ISETP.GT.AND P3, PT, R225, R4, PT ;  /* 0x00000004e100720c */ /* 0x000fe20003f64270 */
[----:B------:R-:W-:Y:S01]  /*b4e0*/  FMUL.FTZ R12, R189, UR8 ;  /* 0x00000008bd0c7c20 */ /* 0x000fe20008410000 */
[----:B------:R-:W-:Y:S01]  /*b4f0*/  ISETP.GE.AND P0, PT, R4, R229, PT ;  /* 0x000000e50400720c */ /* 0x000fe20003f06270 */
[----:B------:R-:W-:Y:S01]  /*b500*/  FMUL.FTZ R4, R178, UR8 ;  /* 0x00000008b2047c20 */ /* 0x000fe20008410000 */
[----:B-1----:R-:W-:Y:S01]  /*b510*/  FMUL.FTZ R13, R30, UR8 ;  /* 0x000000081e0d7c20 */ /* 0x002fe20008410000 */
[----:B------:R-:W-:Y:S01]  /*b520*/  IABS R8, R8 ;  /* 0x0000000800087213 */ /* 0x000fe20000000000 */
[----:B------:R-:W-:Y:S01]  /*b530*/  MUFU.TANH R19, R12 ;  /* 0x0000000c00137308 */ /* 0x000fe20000002400 */
[----:B------:R-:W-:Y:S01]  /*b540*/  IABS R10, R10 ;  /* 0x0000000a000a7213 */ /* 0x000fe20000000000 */
[----:B------:R-:W-:Y:S01]  /*b550*/  FMUL.FTZ R18, R25, UR8 ;  /* 0x0000000819127c20 */ /* 0x000fe20008410000 */
[----:B------:R-:W-:Y:S01]  /*b560*/  IABS R11, R11 ;  /* 0x0000000b000b7213 */ /* 0x000fe20000000000 */
[----:B------:R-:W-:Y:S01]  /*b570*/  FMUL.FTZ R25, R26, UR8 ;  /* 0x000000081a197c20 */ /* 0x000fe20008410000 */
[----:B------:R-:W-:Y:S01]  /*b580*/  FMUL.FTZ R33, R140, UR8 ;  /* 0x000000088c217c20 */ /* 0x000fe20008410000 */
[----:B------:R-:W-:Y:S01]  /*b590*/  FMUL.FTZ R27, R27, UR8 ;  /* 0x000000081b1b7c20 */ /* 0x000fe20008410000 */
[----:B------:R-:W-:Y:S01]  /*b5a0*/  I2FP.F32.S32 R11, R11 ;  /* 0x0000000b000b7245 */ /* 0x000fe20000201400 */
[----:B------:R1:W-:Y:S01]  /*b5b0*/  MUFU.TANH R14, R4 ;  /* 0x00000004000e7308 */ /* 0x0003e20000002400 */
[----:B------:R-:W-:-:S07]  /*b5c0*/  FMUL.FTZ R143, R143, UR8 ;  /* 0x000000088f8f7c20 */ /* 0x000fce0008410000 */
[----:B------:R-:W2:Y:S08]  /*b5d0*/  MUFU.TANH R15, R13 ;  /* 0x0000000d000f7308 */ /* 0x000eb00000002400 */
[----:B------:R3:W4:Y:S01]  /*b5e0*/  MUFU.TANH R13, R9 ;  /* 0x00000009000d7308 */ /* 0x0007220000002400 */
[----:B-1----:R-:W-:-:S05]  /*b5f0*/  IMAD.IADD R4, R7, 0x1, -R6 ;  /* 0x0000000107047824 */ /* 0x002fca00078e0a06 */
[----:B------:R-:W-:Y:S01]  /*b600*/  IABS R4, R4 ;  /* 0x0000000400047213 */ /* 0x000fe20000000000 */
[----:B--2---:R-:W-:Y:S01]  /*b610*/  FFMA.FTZ R11, R11, -UR12, R15 ;  /* 0x8000000c0b0b7c23 */ /* 0x004fe2000801000f */
[----:B------:R-:W-:-:S03]  /*b620*/  FMUL.FTZ R15, R24, UR8 ;  /* 0x00000008180f7c20 */ /* 0x000fc60008410000 */
[----:B---3--:R-:W-:Y:S02]  /*b630*/  IMAD.MOV.U32 R9, RZ, RZ, R4 ;  /* 0x000000ffff097224 */ /* 0x008fe400078e0004 */
[----:B------:R-:W-:Y:S01]  /*b640*/  IMAD.MOV.U32 R4, RZ, RZ, R8 ;  /* 0x000000ffff047224 */ /* 0x000fe200078e0008 */
[----:B------:R-:W-:Y:S02]  /*b650*/  I2FP.F32.S32 R8, R10 ;  /* 0x0000000a00087245 */ /* 0x000fe40000201400 */
[----:B------:R-:W-:Y:S02]  /*b660*/  I2FP.F32.S32 R10, R9 ;  /* 0x00000009000a7245 */ /* 0x000fe40000201400 */
[----:B------:R-:W-:Y:S01]  /*b670*/  I2FP.F32.S32 R9, R4 ;  /* 0x0000000400097245 */ /* 0x000fe20000201400 */
[----:B------:R-:W-:Y:S01]  /*b680*/  FFMA.FTZ R8, R8, -UR12, R28 ;  /* 0x8000000c08087c23 */ /* 0x000fe2000801001c */
[----:B------:R-:W-:Y:S02]  /*b690*/  VIADD R4, R0, 0xffffffb8 ;  /* 0xffffffb800047836 */ /* 0x000fe40000000000 */
[----:B------:R-:W-:Y:S01]  /*b6a0*/  FFMA.FTZ R12, R10, -UR12, R14 ;  /* 0x8000000c0a0c7c23 */ /* 0x000fe2000801000e */
[----:B------:R-:W-:-:S02]  /*b6b0*/  VIADD R14, R3, 0xffffffa1 ;  /* 0xffffffa1030e7836 */ /* 0x000fc40000000000 */
[----:B----4-:R-:W-:Y:S01]  /*b6c0*/  FFMA.FTZ R10, R9, -UR12, R13 ;  /* 0x8000000c090a7c23 */ /* 0x010fe2000801000d */
[----:B------:R-:W-:Y:S01]  /*b6d0*/  FSEL R8, R8, -INF , !P5 ;  /* 0xff80000008087808 */ /* 0x000fe20006800000 */
[----:B------:R-:W-:Y:S01]  /*b6e0*/  MUFU.TANH R28, R31 ;  /* 0x0000001f001c7308 */ /* 0x000fe20000002400 */
[----:B------:R-:W-:Y:S01]  /*b6f0*/  BAR.SYNC.DEFER_BLOCKING 0x0 ;  /* 0x0000000000007b1d */ /* 0x000fe20000010000 */
[----:B------:R-:W-:Y:S02]  /*b700*/  ISETP.GT.AND P5, PT, R226, R4, PT ;  /* 0x00000004e200720c */ /* 0x000fe40003fa4270 */
[----:B------:R-:W-:Y:S01]  /*b710*/  FSEL R9, R11, -INF , !P3 ;  /* 0xff8000000b097808 */ /* 0x000fe20005800000 */
[----:B------:R-:W-:Y:S01]  /*b720*/  VIADD R11, R3, 0xffffffa8 ;  /* 0xffffffa8030b7836 */ /* 0x000fe20000000000 */
[----:B------:R-:W-:Y:S02]  /*b730*/  FSEL R138, R8, -INF , !P6 ;  /* 0xff800000088a7808 */ /* 0x000fe40007000000 */
[----:B------:R-:W-:-:S02]  /*b740*/  ISETP.GE.AND P3, PT, R4, R230, PT ;  /* 0x000000e60400720c */ /* 0x000fc40003f66270 */
[----:B------:R-:W-:Y:S01]  /*b750*/  FSEL R8, R10, -INF , !P5 ;  /* 0xff8000000a087808 */ /* 0x000fe20006800000 */
[----:B------:R-:W-:Y:S01]  /*b760*/  FMUL.FTZ R10, R132, UR8 ;  /* 0x00000008840a7c20 */ /* 0x000fe20008410000 */
[-C--:B------:R-:W-:Y:S01]  /*b770*/  ISETP.GT.AND P6, PT, R227, R4.reuse, PT ;  /* 0x00000004e300720c */ /* 0x080fe20003fc4270 */
[----:B------:R-:W-:Y:S01]  /*b780*/  MUFU.TANH R132, R33 ;  /* 0x0000002100847308 */ /* 0x000fe20000002400 */
[----:B------:R-:W-:Y:S01]  /*b790*/  FSEL R139, R9, -INF , !P0 ;  /* 0xff800000098b7808 */ /* 0x000fe20004000000 */
[----:B------:R-:W-:Y:S01]  /*b7a0*/  IMAD.IADD R9, R223, 0x1, -R14 ;  /* 0x00000001df097824 */ /* 0x000fe200078e0a0e */
[----:B------:R-:W-:Y:S02]  /*b7b0*/  FSEL R232, R8, -INF , !P3 ;  /* 0xff80000008e87808 */ /* 0x000fe40005800000 */
[----:B------:R-:W-:Y:S02]  /*b7c0*/  ISETP.GE.AND P0, PT, R4, R231, PT ;  /* 0x000000e70400720c */ /* 0x000fe40003f06270 */
[----:B------:R-:W-:Y:S01]  /*b7d0*/  FSEL R8, R12, -INF , !P6 ;  /* 0xff8000000c087808 */ /* 0x000fe20007000000 */
[----:B------:R-:W-:Y:S01]  /*b7e0*/  FMUL.FTZ R12, R135, UR8 ;  /* 0x00000008870c7c20 */ /* 0x000fe20008410000 */
[----:B------:R-:W-:Y:S01]  /*b7f0*/  ISETP.GT.AND P5, PT, R224, R4, PT ;  /* 0x00000004e000720c */ /* 0x000fe20003fa4270 */
[----:B------:R1:W2:Y:S01]  /*b800*/  MUFU.TANH R30, R10 ;  /* 0x0000000a001e7308 */ /* 0x0002a20000002400 */
[----:B------:R-:W-:Y:S01]  /*b810*/  FSEL R233, R8, -INF , !P0 ;  /* 0xff80000008e97808 */ /* 0x000fe20004000000 */
[----:B------:R-:W-:Y:S01]  /*b820*/  FMUL.FTZ R8, R133, UR8 ;  /* 0x0000000885087c20 */ /* 0x000fe20008410000 */
[----:B------:R-:W-:Y:S01]  /*b830*/  ISETP.GE.AND P3, PT, R4, R228, PT ;  /* 0x000000e40400720c */ /* 0x000fe20003f66270 */
[----:B------:R-:W-:Y:S01]  /*b840*/  FMUL.FTZ R135, R142, UR8 ;  /* 0x000000088e877c20 */ /* 0x000fe20008410000 */
[----:B------:R-:W-:-:S02]  /*b850*/  ISETP.GT.AND P6, PT, R225, R4, PT ;  /* 0x00000004e100720c */ /* 0x000fc40003fc4270 */
[----:B------:R-:W-:Y:S01]  /*b860*/  ISETP.GE.AND P0, PT, R4, R229, PT ;  /* 0x000000e50400720c */ /* 0x000fe20003f06270 */
[----:B------:R3:W-:Y:S01]  /*b870*/  MUFU.TANH R31, R8 ;  /* 0x00000008001f7308 */ /* 0x0007e20000002400 */
[----:B------:R-:W-:Y:S01]  /*b880*/  IABS R4, R9 ;  /* 0x0000000900047213 */ /* 0x000fe20000000000 */
[----:B------:R-:W-:Y:S01]  /*b890*/  FMUL.FTZ R9, R134, UR8 ;  /* 0x0000000886097c20 */ /* 0x000fe20008410000 */
[----:B------:R-:W-:Y:S02]  /*b8a0*/  FMUL.FTZ R134, R141, UR8 ;  /* 0x000000088d867c20 */ /* 0x000fe40008410000 */
[----:B------:R-:W-:-:S03]  /*b8b0*/  I2FP.F32.S32 R4, R4 ;  /* 0x0000000400047245 */ /* 0x000fc60000201400 */
[----:B------:R4:W5:Y:S02]  /*b8c0*/  MUFU.TANH R13, R9 ;  /* 0x00000009000d7308 */ /* 0x0009640000002400 */
[----:B------:R-:W-:Y:S01]  /*b8d0*/  FFMA.FTZ R35, R4, -UR12, R19 ;  /* 0x8000000c04237c23 */ /* 0x000fe20008010013 */
[C---:B-1----:R-:W-:Y:S02]  /*b8e0*/  IMAD.IADD R10, R5.reuse, 0x1, -R14 ;  /* 0x00000001050a7824 */ /* 0x042fe400078e0a0e */
[----:B------:R-:W-:-:S03]  /*b8f0*/  IMAD.IADD R4, R5, 0x1, -R11 ;  /* 0x0000000105047824 */ /* 0x000fc600078e0a0b */
[----:B------:R1:W-:Y:S01]  /*b900*/  MUFU.TANH R24, R12 ;  /* 0x0000000c00187308 */ /* 0x0003e20000002400 */
[----:B------:R-:W-:Y:S01]  /*b910*/  IABS R10, R10 ;  /* 0x0000000a000a7213 */ /* 0x000fe20000000000 */
[----:B---3--:R-:W-:-:S03]  /*b920*/  IMAD.IADD R8, R136, 0x1, -R14 ;  /* 0x0000000188087824 */ /* 0x008fc600078e0a0e */
[----:B------:R-:W-:-:S03]  /*b930*/  I2FP.F32.S32 R10, R10 ;  /* 0x0000000a000a7245 */ /* 0x000fc60000201400 */
[----:B------:R3:W3:Y:S01]  /*b940*/  MUFU.TANH R19, R15 ;  /* 0x0000000f00137308 */ /* 0x0006e20000002400 */
[----:B----4-:R-:W-:Y:S02]  /*b950*/  IMAD.IADD R9, R136, 0x1, -R11 ;  /* 0x0000000188097824 */ /* 0x010fe400078e0a0b */
[----:B------:R-:W-:Y:S01]  /*b960*/  FFMA.FTZ R29, R10, -UR12, R29 ;  /* 0x8000000c0a1d7c23 */ /* 0x000fe2000801001d */
[----:B------:R-:W-:-:S04]  /*b970*/  VIADD R10, R3, 0xffffffa9 ;  /* 0xffffffa9030a7836 */ /* 0x000fc80000000000 */
[----:B------:R-:W-:Y:S01]  /*b980*/  MUFU.TANH R133, R18 ;  /* 0x0000001200857308 */ /* 0x000fe20000002400 */
[----:B-1----:R-:W-:Y:S02]  /*b990*/  IABS R12, R8 ;  /* 0x00000008000c7213 */ /* 0x002fe40000000000 */
[----:B------:R-:W-:Y:S02]  /*b9a0*/  IABS R8, R4 ;  /* 0x0000000400087213 */ /* 0x000fe40000000000 */
[----:B------:R-:W-:Y:S01]  /*b9b0*/  IABS R4, R9 ;  /* 0x0000000900047213 */ /* 0x000fe20000000000 */
[----:B------:R-:W-:Y:S01]  /*b9c0*/  IMAD.MOV.U32 R9, RZ, RZ, R12 ;  /* 0x000000ffff097224 */ /* 0x000fe200078e000c */
[----:B------:R-:W-:Y:S01]  /*b9d0*/  I2FP.F32.S32 R8, R8 ;  /* 0x0000000800087245 */ /* 0x000fe20000201400 */
[----:B------:R-:W1:Y:S01]  /*b9e0*/  MUFU.TANH R18, R25 ;  /* 0x0000001900127308 */ /* 0x000e620000002400 */
[----:B------:R-:W-:Y:S02]  /*b9f0*/  I2FP.F32.S32 R4, R4 ;  /* 0x0000000400047245 */ /* 0x000fe40000201400 */
[----:B------:R-:W-:Y:S01]  /*ba00*/  I2FP.F32.S32 R9, R9 ;  /* 0x0000000900097245 */ /* 0x000fe20000201400 */
[----:B--2---:R-:W-:Y:S01]  /*ba10*/  FFMA.FTZ R30, R8, -UR12, R30 ;  /* 0x8000000c081e7c23 */ /* 0x004fe2000801001e */
[----:B------:R-:W-:-:S02]  /*ba20*/  IMAD.IADD R8, R5, 0x1, -R10 ;  /* 0x0000000105087824 */ /* 0x000fc400078e0a0a */
[----:B-----5:R-:W-:Y:S01]  /*ba30*/  FFMA.FTZ R32, R4, -UR12, R13 ;  /* 0x8000000c04207c23 */ /* 0x020fe2000801000d */
[C---:B------:R-:W-:Y:S02]  /*ba40*/  IMAD.IADD R4, R136.reuse, 0x1, -R10 ;  /* 0x0000000188047824 */ /* 0x040fe400078e0a0a */
[----:B------:R-:W-:Y:S01]  /*ba50*/  FFMA.FTZ R26, R9, -UR12, R28 ;  /* 0x8000000c091a7c23 */ /* 0x000fe2000801001c */
[----:B------:R-:W-:Y:S01]  /*ba60*/  VIADD R9, R3, 0xffffffb0 ;  /* 0xffffffb003097836 */ /* 0x000fe20000000000 */
[----:B------:R-:W-:Y:S01]  /*ba70*/  IABS R13, R8 ;  /* 0x00000008000d7213 */ /* 0x000fe20000000000 */
[----:B------:R-:W-:Y:S01]  /*ba80*/  MUFU.TANH R25, R27 ;  /* 0x0000001b00197308 */ /* 0x000fe20000002400 */
[----:B------:R-:W-:Y:S01]  /*ba90*/  IABS R4, R4 ;  /* 0x0000000400047213 */ /* 0x000fe20000000000 */
[--C-:B------:R-:W-:Y:S02]  /*baa0*/  IMAD.IADD R12, R5, 0x1, -R9.reuse ;  /* 0x00000001050c7824 */ /* 0x100fe400078e0a09 */
[----:B---3--:R-:W-:-:S03]  /*bab0*/  IMAD.IADD R15, R136, 0x1, -R9 ;  /* 0x00000001880f7824 */ /* 0x008fc600078e0a09 */
[----:B------:R-:W-:Y:S01]  /*bac0*/  IABS R8, R12 ;  /* 0x0000000c00087213 */ /* 0x000fe20000000000 */
[----:B------:R-:W-:Y:S01]  /*bad0*/  MUFU.TANH R27, R134 ;  /* 0x00000086001b7308 */ /* 0x000fe20000002400 */
[----:B------:R-:W-:Y:S01]  /*bae0*/  IABS R12, R15 ;  /* 0x0000000f000c7213 */ /* 0x000fe20000000000 */
[----:B------:R-:W-:Y:S01]  /*baf0*/  IMAD.MOV.U32 R15, RZ, RZ, R13 ;  /* 0x000000ffff0f7224 */ /* 0x000fe200078e000d */
[----:B------:R-:W-:Y:S01]  /*bb00*/  I2FP.F32.S32 R8, R8 ;  /* 0x0000000800087245 */ /* 0x000fe20000201400 */
[----:B------:R-:W-:Y:S02]  /*bb10*/  IMAD.MOV.U32 R13, RZ, RZ, R4 ;  /* 0x000000ffff0d7224 */ /* 0x000fe400078e0004 */
[----:B------:R-:W-:Y:S01]  /*bb20*/  IMAD.MOV.U32 R4, RZ, RZ, R12 ;  /* 0x000000ffff047224 */ /* 0x000fe200078e000c */
        /* <DEDUP_REMOVED lines=8> */
[C---:B------:R-:W-:Y:S02]  /*bbb0*/  IMAD.IADD R13, R5.reuse, 0x1, -R6 ;  /* 0x00000001050d7824 */ /* 0x040fe400078e0a06 */
[----:B-1----:R-:W-:Y:S01]  /*bbc0*/  FFMA.FTZ R34, R4, -UR12, R18 ;  /* 0x8000000c04227c23 */ /* 0x002fe20008010012 */
[C---:B------:R-:W-:Y:S01]  /*bbd0*/  IMAD.IADD R4, R5.reuse, 0x1, -R12 ;  /* 0x0000000105047824 */ /* 0x040fe200078e0a0c */
[----:B------:R-:W1:Y:S01]  /*bbe0*/  MUFU.TANH R19, R135 ;  /* 0x0000008700137308 */ /* 0x000e620000002400 */
[C---:B------:R-:W-:Y:S01]  /*bbf0*/  IMAD.IADD R8, R136.reuse, 0x1, -R6 ;  /* 0x0000000188087824 */ /* 0x040fe200078e0a06 */
[----:B------:R-:W-:Y:S01]  /*bc00*/  IABS R6, R13 ;  /* 0x0000000d00067213 */ /* 0x000fe20000000000 */
[----:B------:R-:W-:Y:S01]  /*bc10*/  IMAD.IADD R5, R5, 0x1, -R15 ;  /* 0x0000000105057824 */ /* 0x000fe200078e0a0f */
[----:B------:R-:W-:Y:S01]  /*bc20*/  IABS R18, R4 ;  /* 0x0000000400127213 */ /* 0x000fe20000000000 */
[----:B------:R-:W-:Y:S01]  /*bc30*/  IMAD.IADD R3, R136, 0x1, -R12 ;  /* 0x0000000188037824 */ /* 0x000fe200078e0a0c */
[----:B------:R-:W-:-:S02]  /*bc40*/  I2FP.F32.S32 R6, R6 ;  /* 0x0000000600067245 */ /* 0x000fc40000201400 */
[----:B------:R-:W-:Y:S01]  /*bc50*/  IABS R13, R5 ;  /* 0x00000005000d7213 */ /* 0x000fe20000000000 */
[----:B------:R-:W-:Y:S01]  /*bc60*/  IMAD.MOV.U32 R5, RZ, RZ, R18 ;  /* 0x000000ffff057224 */ /* 0x000fe200078e0012 */
[----:B------:R-:W-:Y:S01]  /*bc70*/  IABS R4, R8 ;  /* 0x0000000800047213 */ /* 0x000fe20000000000 */
[----:B------:R-:W-:Y:S01]  /*bc80*/  FFMA.FTZ R6, R6, -UR12, R132 ;  /* 0x8000000c06067c23 */ /* 0x000fe20008010084 */
[----:B------:R-:W-:Y:S01]  /*bc90*/  IABS R3, R3 ;  /* 0x0000000300037213 */ /* 0x000fe20000000000 */
[----:B------:R-:W-:Y:S01]  /*bca0*/  IMAD.MOV.U32 R8, RZ, RZ, R13 ;  /* 0x000000ffff087224 */ /* 0x000fe200078e000d */
[----:B------:R-:W-:Y:S01]  /*bcb0*/  I2FP.F32.S32 R4, R4 ;  /* 0x0000000400047245 */ /* 0x000fe20000201400 */
[----:B------:R-:W-:Y:S01]  /*bcc0*/  VIADD R13, R0, 0xffffffa1 ;  /* 0xffffffa1000d7836 */ /* 0x000fe20000000000 */
[----:B------:R-:W-:Y:S02]  /*bcd0*/  I2FP.F32.S32 R5, R5 ;  /* 0x0000000500057245 */ /* 0x000fe40000201400 */
[----:B------:R-:W-:Y:S01]  /*bce0*/  FSEL R18, R6, -INF , !P5 ;  /* 0xff80000006127808 */ /* 0x000fe20006800000 */
[----:B-1----:R-:W-:Y:S01]  /*bcf0*/  FFMA.FTZ R19, R4, -UR12, R19 ;  /* 0x8000000c04137c23 */ /* 0x002fe20008010013 */
[-C--:B------:R-:W-:Y:S01]  /*bd00*/  ISETP.GT.AND P5, PT, R226, R13.reuse, PT ;  /* 0x0000000de200720c */ /* 0x080fe20003fa4270 */
[----:B------:R-:W-:Y:S01]  /*bd10*/  FFMA.FTZ R24, R5, -UR12, R133 ;  /* 0x8000000c05187c23 */ /* 0x000fe20008010085 */
[----:B------:R-:W-:Y:S01]  /*bd20*/  FSEL R205, R18, -INF , !P3 ;  /* 0xff80000012cd7808 */ /* 0x000fe20005800000 */
[----:B------:R-:W-:Y:S01]  /*bd30*/  VIADD R5, R0, 0xffffffa8 ;  /* 0xffffffa800057836 */ /* 0x000fe20000000000 */
[-C--:B------:R-:W-:Y:S01]  /*bd40*/  ISETP.GT.AND P3, PT, R224, R13.reuse, PT ;  /* 0x0000000de000720c */ /* 0x080fe20003f64270 */
[C---:B------:R-:W-:Y:S01]  /*bd50*/  VIADD R4, R0.reuse, 0xffffffa9 ;  /* 0xffffffa900047836 */ /* 0x040fe20000000000 */
[----:B------:R-:W-:Y:S01]  /*bd60*/  FSEL R18, R19, -INF , !P6 ;  /* 0xff80000013127808 */ /* 0x000fe20007000000 */
[----:B------:R-:W-:Y:S01]  /*bd70*/  VIADD R6, R0, 0xffffffb1 ;  /* 0xffffffb100067836 */ /* 0x000fe20000000000 */
[----:B------:R-:W-:Y:S01]  /*bd80*/  FSEL R134, R35, -INF , !P5 ;  /* 0xff80000023867808 */ /* 0x000fe20006800000 */
[----:B------:R-:W-:Y:S01]  /*bd90*/  FMUL.FTZ R133, R180, UR8 ;  /* 0x00000008b4857c20 */ /* 0x000fe20008410000 */
[----:B------:R-:W-:Y:S01]  /*bda0*/  ISETP.GT.AND P5, PT, R225, R13, PT ;  /* 0x0000000de100720c */ /* 0x000fe20003fa4270 */
[----:B------:R-:W-:Y:S01]  /*bdb0*/  FMUL.FTZ R35, R182, UR8 ;  /* 0x00000008b6237c20 */ /* 0x000fe20008410000 */
[----:B------:R-:W-:-:S02]  /*bdc0*/  I2FP.F32.S32 R3, R3 ;  /* 0x0000000300037245 */ /* 0x000fc40000201400 */
[----:B------:R-:W-:Y:S01]  /*bdd0*/  ISETP.GE.AND P6, PT, R13, R228, PT ;  /* 0x000000e40d00720c */ /* 0x000fe20003fc6270 */
[----:B------:R-:W-:Y:S01]  /*bde0*/  MUFU.TANH R133, R133 ;  /* 0x0000008500857308 */ /* 0x000fe20000002400 */
[----:B------:R-:W-:Y:S01]  /*bdf0*/  FSEL R19, R29, -INF , !P3 ;  /* 0xff8000001d137808 */ /* 0x000fe20005800000 */
[----:B------:R-:W-:Y:S01]  /*be00*/  FFMA.FTZ R25, R3, -UR12, R25 ;  /* 0x8000000c03197c23 */ /* 0x000fe20008010019 */
[----:B------:R-:W-:Y:S01]  /*be10*/  ISETP.GT.AND P3, PT, R224, R5, PT ;  /* 0x00000005e000720c */ /* 0x000fe20003f64270 */
[----:B------:R-:W-:Y:S01]  /*be20*/  VIADD R3, R0, 0xffffffb0 ;  /* 0xffffffb000037836 */ /* 0x000fe20000000000 */
        /* <DEDUP_REMOVED lines=20> */
[----:B------:R-:W-:-:S02]  /*bf70*/  FSEL R19, R33, -INF , !P3 ;  /* 0xff80000021137808 */ /* 0x000fc40005800000 */
[----:B------:R-:W-:Y:S01]  /*bf80*/  ISETP.GE.AND P0, PT, R4, R229, PT ;  /* 0x000000e50400720c */ /* 0x000fe20003f06270 */
[----:B------:R1:W2:Y:S01]  /*bf90*/  MUFU.TANH R33, R143 ;  /* 0x0000008f00217308 */ /* 0x0002a20000002400 */
[----:B------:R-:W-:Y:S02]  /*bfa0*/  ISETP.GT.AND P3, PT, R225, R3, PT ;  /* 0x00000003e100720c */ /* 0x000fe40003f64270 */
[----:B------:R-:W-:Y:S02]  /*bfb0*/  FSEL R198, R19, -INF , !P5 ;  /* 0xff80000013c67808 */ /* 0x000fe40006800000 */
[----:B------:R-:W-:Y:S02]  /*bfc0*/  FSEL R31, R18, -INF , !P0 ;  /* 0xff800000121f7808 */ /* 0x000fe40004000000 */
[----:B------:R-:W-:Y:S02]  /*bfd0*/  ISETP.GT.AND P5, PT, R224, R6, PT ;  /* 0x00000006e000720c */ /* 0x000fe40003fa4270 */
[----:B------:R-:W-:-:S02]  /*bfe0*/  I2FP.F32.S32 R8, R8 ;  /* 0x0000000800087245 */ /* 0x000fc40000201400 */
[-C--:B------:R-:W-:Y:S02]  /*bff0*/  ISETP.GE.AND P0, PT, R3, R229.reuse, PT ;  /* 0x000000e50300720c */ /* 0x080fe40003f06270 */
[----:B------:R-:W-:Y:S01]  /*c000*/  FSEL R18, R34, -INF , !P3 ;  /* 0xff80000022127808 */ /* 0x000fe20005800000 */
[----:B------:R-:W-:Y:S01]  /*c010*/  FFMA.FTZ R27, R8, -UR12, R27 ;  /* 0x8000000c081b7c23 */ /* 0x000fe2000801001b */
[----:B------:R-:W-:Y:S01]  /*c020*/  ISETP.GE.AND P3, PT, R6, R228, PT ;  /* 0x000000e40600720c */ /* 0x000fe20003f66270 */
[----:B------:R-:W-:Y:S01]  /*c030*/  VIADD R8, R0, 0xffffffb9 ;  /* 0xffffffb900087836 */ /* 0x000fe20000000000 */
[----:B------:R-:W-:Y:S01]  /*c040*/  FSEL R19, R24, -INF , !P5 ;  /* 0xff80000018137808 */ /* 0x000fe20006800000 */
[----:B-1----:R-:W-:Y:S01]  /*c050*/  HMMA.16816.F32 R140, R20, R16, R200 ;  /* 0x00000010148c723c */ /* 0x002fe200000018c8 */
[----:B------:R-:W-:Y:S01]  /*c060*/  FSEL R199, R18, -INF , !P0 ;  /* 0xff80000012c77808 */ /* 0x000fe20004000000 */
[----:B------:R-:W-:Y:S01]  /*c070*/  IMAD.IADD R18, R136, 0x1, -R15 ;  /* 0x0000000188127824 */ /* 0x000fe200078e0a0f */
[----:B------:R-:W-:Y:S01]  /*c080*/  ISETP.GT.AND P0, PT, R225, R6, PT ;  /* 0x00000006e100720c */ /* 0x000fe20003f04270 */
[----:B------:R-:W1:Y:S01]  /*c090*/  MUFU.TANH R24, R191 ;  /* 0x000000bf00187308 */ /* 0x000e620000002400 */
[----:B------:R-:W-:Y:S01]  /*c0a0*/  FSEL R196, R19, -INF , !P3 ;  /* 0xff80000013c47808 */ /* 0x000fe20005800000 */
[----:B------:R-:W-:Y:S01]  /*c0b0*/  IMAD.IADD R19, R7, 0x1, -R14 ;  /* 0x0000000107137824 */ /* 0x000fe200078e0a0e */
[----:B------:R-:W-:-:S02]  /*c0c0*/  ISETP.GE.AND P3, PT, R6, R229, PT ;  /* 0x000000e50600720c */ /* 0x000fc40003f66270 */
[----:B------:R-:W-:Y:S02]  /*c0d0*/  FSEL R14, R25, -INF , !P0 ;  /* 0xff800000190e7808 */ /* 0x000fe40004000000 */
[----:B------:R-:W-:Y:S02]  /*c0e0*/  IABS R18, R18 ;  /* 0x0000001200127213 */ /* 0x000fe40000000000 */
[----:B------:R-:W-:Y:S02]  /*c0f0*/  ISETP.GT.AND P0, PT, R224, R8, PT ;  /* 0x00000008e000720c */ /* 0x000fe40003f04270 */
[----:B------:R-:W-:Y:S02]  /*c100*/  FSEL R204, R14, -INF , !P3 ;  /* 0xff8000000ecc7808 */ /* 0x000fe40005800000 */
[----:B------:R-:W-:Y:S02]  /*c110*/  ISETP.GE.AND P6, PT, R13, R230, PT ;  /* 0x000000e60d00720c */ /* 0x000fe40003fc6270 */
[----:B------:R-:W-:-:S02]  /*c120*/  ISETP.GT.AND P5, PT, R227, R13, PT ;  /* 0x0000000de300720c */ /* 0x000fc40003fa4270 */
[----:B------:R-:W-:Y:S02]  /*c130*/  ISETP.GE.AND P3, PT, R13, R231, PT ;  /* 0x000000e70d00720c */ /* 0x000fe40003f66270 */
[----:B------:R-:W-:Y:S02]  /*c140*/  I2FP.F32.S32 R13, R18 ;  /* 0x00000012000d7245 */ /* 0x000fe40000201400 */
[----:B------:R-:W-:Y:S02]  /*c150*/  FSEL R14, R27, -INF , !P0 ;  /* 0xff8000001b0e7808 */ /* 0x000fe40004000000 */
[----:B------:R-:W-:Y:S01]  /*c160*/  ISETP.GE.AND P0, PT, R8, R228, PT ;  /* 0x000000e40800720c */ /* 0x000fe20003f06270 */
[----:B--2---:R-:W-:Y:S01]  /*c170*/  FFMA.FTZ R13, R13, -UR12, R33 ;  /* 0x8000000c0d0d7c23 */ /* 0x004fe20008010021 */
[----:B------:R-:W-:Y:S02]  /*c180*/  IABS R19, R19 ;  /* 0x0000001300137213 */ /* 0x000fe40000000000 */
[----:B------:R-:W-:-:S02]  /*c190*/  FSEL R195, R14, -INF , !P0 ;  /* 0xff8000000ec37808 */ /* 0x000fc40004000000 */
[----:B------:R-:W-:Y:S02]  /*c1a0*/  ISETP.GT.AND P0, PT, R225, R8, PT ;  /* 0x00000008e100720c */ /* 0x000fe40003f04270 */
[----:B------:R-:W-:Y:S02]  /*c1b0*/  FMNMX3.FTZ R14, R216, R138, R26, !PT ;  /* 0x0000008ad80e7276 */ /* 0x000fe4000781001a */
[----:B------:R-:W-:Y:S02]  /*c1c0*/  FSEL R16, R13, -INF , !P0 ;  /* 0xff8000000d107808 */ /* 0x000fe40004000000 */
[----:B------:R-:W-:Y:S02]  /*c1d0*/  FMNMX3.FTZ R13, R215, R139, R30, !PT ;  /* 0x0000008bd70d7276 */ /* 0x000fe4000781001e */
[----:B------:R-:W-:Y:S02]  /*c1e0*/  I2FP.F32.S32 R18, R19 ;  /* 0x0000001300127245 */ /* 0x000fe40000201400 */
[----:B------:R-:W-:-:S02]  /*c1f0*/  ISETP.GE.AND P0, PT, R8, R229, PT ;  /* 0x000000e50800720c */ /* 0x000fc40003f06270 */
[----:B------:R-:W-:Y:S01]  /*c200*/  FMNMX3.FTZ R14, R14, R29, R28, !PT ;  /* 0x0000001d0e0e7276 */ /* 0x000fe2000781001c */
[----:B-1----:R-:W-:Y:S01]  /*c210*/  FFMA.FTZ R132, R18, -UR12, R24 ;  /* 0x8000000c12847c23 */ /* 0x002fe20008010018 */
[----:B------:R-:W-:Y:S02]  /*c220*/  FMNMX3.FTZ R13, R13, R32, R31, !PT ;  /* 0x000000200d0d7276 */ /* 0x000fe4000781001f */
        /* <DEDUP_REMOVED lines=13> */
[----:B------:R-:W-:Y:S01]  /*c300*/  @!P2 IMAD.WIDE.U32 R16, R13, UR16, RZ ;  /* 0x000000100d10ac25 */ /* 0x000fe2000f8e00ff */
[----:B------:R-:W-:-:S03]  /*c310*/  MOV R13, UR25 ;  /* 0x00000019000d7c02 */ /* 0x000fc60008000f00 */
[----:B------:R-:W-:Y:S01]  /*c320*/  @!P2 IMAD.IADD R14, R17, 0x1, R14 ;  /* 0x00000001110ea824 */ /* 0x000fe200078e020e */
[----:B------:R-:W-:Y:S01]  /*c330*/  @!P2 LEA R24, P0, R16, R250, 0x1 ;  /* 0x000000fa1018a211 */ /* 0x000fe200078008ff */
[----:B------:R-:W-:-:S03]  /*c340*/  @!P1 VIADD R13, R13, 0xfffffffc ;  /* 0xfffffffc0d0d9836 */ /* 0x000fc60000000000 */
        /* <DEDUP_REMOVED lines=16> */
[----:B------:R-:W-:Y:S01]  /*c450*/  @!P2 LEA R20, P0, R18, R250, 0x1 ;  /* 0x000000fa1214a211 */ /* 0x000fe200078008ff */
[----:B------:R-:W-:Y:S01]  /*c460*/  @!PT LDS RZ, [RZ] ;  /* 0x00000000fffff984 */ /* 0x000fe20000000800 */
[----:B------:R-:W-:Y:S01]  /*c470*/  @!PT LDS RZ, [RZ] ;  /* 0x00000000fffff984 */ /* 0x000fe20000000800 */
[----:B------:R-:W-:Y:S01]  /*c480*/  @!PT LDS RZ, [RZ] ;  /* 0x00000000fffff984 */ /* 0x000fe20000000800 */
[----:B------:R1:W-:Y:S02]  /*c490*/  @!P1 LDGSTS.E.BYPASS.LTC128B.128 [R222+0x9000], desc[UR30][R22.64+0x80] ;  /* 0x0900008016de9fae */ /* 0x0003e4000b981a1e */
[----:B------:R-:W-:Y:S01]  /*c4a0*/  @!P1 IMAD R13, R14, UR15, RZ ;  /* 0x0000000f0e0d9c24 */ /* 0x000fe2000f8e02ff */
[----:B------:R-:W-:Y:S01]  /*c4b0*/  @!P2 IADD3 R14, PT, PT, R27, R19, RZ ;  /* 0x000000131b0ea210 */ /* 0x000fe20007ffe0ff */
[----:B------:R1:W-:Y:S03]  /*c4c0*/  @P1 STS.128 [R222+0x9000], RZ ;  /* 0x009000ffde001388 */ /* 0x0003e60000000c00 */
[----:B------:R-:W-:Y:S02]  /*c4d0*/  @!P2 LEA.HI.X R21, R18, R251, R14, 0x1, P0 ;  /* 0x000000fb1215a211 */ /* 0x000fe400000f0c0e */
[----:B------:R-:W-:-:S02]  /*c4e0*/  @!P1 IADD3 R13, PT, PT, R13, R17, RZ ;  /* 0x000000110d0d9210 */ /* 0x000fc40007ffe0ff */
        /* <DEDUP_REMOVED lines=13> */
.L_x_2813:
[----:B------:R-:W-:Y:S01]  /*c5c0*/  FMNMX3.FTZ R13, R33, R209, R197, !PT ;  /* 0x000000d1210d7276 */ /* 0x000fe200078100c5 */
[----:B-1----:R-:W-:Y:S01]  /*c5d0*/  FMUL.FTZ R18, R181, UR8 ;  /* 0x00000008b5127c20 */ /* 0x002fe20008410000 */
[----:B------:R-:W-:Y:S01]  /*c5e0*/  FMNMX3.FTZ R14, R34, R205, R195, !PT ;  /* 0x000000cd220e7276 */ /* 0x000fe200078100c3 */
[----:B------:R-:W-:Y:S01]  /*c5f0*/  MUFU.TANH R19, R35 ;  /* 0x0000002300137308 */ /* 0x000fe20000002400 */
[-C--:B------:R-:W-:Y:S01]  /*c600*/  IADD3 R17, PT, PT, R223, -R11.reuse, RZ ;  /* 0x8000000bdf117210 */ /* 0x080fe20007ffe0ff */
[----:B------:R-:W1:Y:S01]  /*c610*/  SHFL.BFLY PT, R20, R13, 0x2, 0x1f ;  /* 0x0c401f000d147f89 */ /* 0x000e6200000e0000 */
[----:B------:R-:W-:Y:S02]  /*c620*/  IADD3 R11, PT, PT, R7, -R11, RZ ;  /* 0x8000000b070b7210 */ /* 0x000fe40007ffe0ff */
[----:B------:R-:W-:Y:S01]  /*c630*/  IABS R17, R17 ;  /* 0x0000001100117213 */ /* 0x000fe20000000000 */
[----:B------:R-:W2:Y:S01]  /*c640*/  SHFL.BFLY PT, R21, R14, 0x2, 0x1f ;  /* 0x0c401f000e157f89 */ /* 0x000ea200000e0000 */
[----:B------:R-:W-:Y:S01]  /*c650*/  IADD3 R16, PT, PT, R223, -R10, RZ ;  /* 0x8000000adf107210 */ /* 0x000fe20007ffe0ff */
[----:B------:R3:W4:Y:S01]  /*c660*/  MUFU.TANH R23, R18 ;  /* 0x0000001200177308 */ /* 0x0007220000002400 */
[----:B------:R-:W-:-:S02]  /*c670*/  IABS R22, R11 ;  /* 0x0000000b00167213 */ /* 0x000fc40000000000 */
[----:B------:R-:W-:Y:S02]  /*c680*/  IABS R11, R16 ;  /* 0x00000010000b7213 */ /* 0x000fe40000000000 */
[----:B------:R-:W-:Y:S02]  /*c690*/  FSEL R16, R132, -INF , !P5 ;  /* 0xff80000084107808 */ /* 0x000fe40006800000 */
[----:B------:R-:W-:Y:S02]  /*c6a0*/  I2FP.F32.S32 R22, R22 ;  /* 0x0000001600167245 */ /* 0x000fe40000201400 */
[----:B------:R-:W-:Y:S02]  /*c6b0*/  ISETP.GT.AND P0, PT, R226, R5, PT ;  /* 0x00000005e200720c */ /* 0x000fe40003f04270 */
[----:B------:R-:W-:Y:S01]  /*c6c0*/  FSEL R132, R16, -INF , !P3 ;  /* 0xff80000010847808 */ /* 0x000fe20005800000 */
[----:B------:R-:W-:Y:S01]  /*c6d0*/  FMUL.FTZ R16, R183, UR8 ;  /* 0x00000008b7107c20 */ /* 0x000fe20008410000 */
[----:B------:R-:W-:Y:S01]  /*c6e0*/  FSEL R137, R134, -INF , !P6 ;  /* 0xff80000086897808 */ /* 0x000fe20007000000 */
[----:B------:R-:W-:Y:S01]  /*c6f0*/  LDSM.16.MT88.4 R180, [R212+0xa000] ;  /* 0x00a00000d4b4783b */ /* 0x000fe20000004200 */
[----:B------:R-:W-:-:S02]  /*c700*/  ISETP.GE.AND P6, PT, R5, R230, PT ;  /* 0x000000e60500720c */ /* 0x000fc40003fc6270 */
[----:B------:R-:W-:Y:S02]  /*c710*/  ISETP.GT.AND P5, PT, R227, R5, PT ;  /* 0x00000005e300720c */ /* 0x000fe40003fa4270 */
[----:B---3--:R-:W-:Y:S02]  /*c720*/  MOV R18, R17 ;  /* 0x0000001100127202 */ /* 0x008fe40000000f00 */
[----:B------:R-:W-:Y:S02]  /*c730*/  I2FP.F32.S32 R17, R11 ;  /* 0x0000000b00117245 */ /* 0x000fe40000201400 */
[----:B------:R-:W-:Y:S02]  /*c740*/  I2FP.F32.S32 R18, R18 ;  /* 0x0000001200127245 */ /* 0x000fe40000201400 */
[----:B-1----:R-:W-:Y:S01]  /*c750*/  FMNMX.FTZ R20, R13, R20, !PT ;  /* 0x000000140d147209 */ /* 0x002fe20007810000 */
[----:B----4-:R-:W-:Y:S01]  /*c760*/  FFMA.FTZ R17, R17, -UR12, R23 ;  /* 0x8000000c11117c23 */ /* 0x010fe20008010017 */
[----:B------:R-:W-:Y:S01]  /*c770*/  ISETP.GE.AND P3, PT, R5, R231, PT ;  /* 0x000000e70500720c */ /* 0x000fe20003f66270 */
[----:B------:R-:W-:Y:S01]  /*c780*/  FFMA.FTZ R11, R18, -UR12, R133 ;  /* 0x8000000c120b7c23 */ /* 0x000fe20008010085 */
[----:B------:R-:W-:Y:S01]  /*c790*/  FFMA.FTZ R18, R22, -UR12, R19 ;  /* 0x8000000c16127c23 */ /* 0x000fe20008010013 */
[----:B--2---:R-:W-:Y:S01]  /*c7a0*/  FMNMX.FTZ R21, R14, R21, !PT ;  /* 0x000000150e157209 */ /* 0x004fe20007810000 */
[----:B------:R-:W1:Y:S01]  /*c7b0*/  MUFU.TANH R19, R16 ;  /* 0x0000001000137308 */ /* 0x000e620000002400 */
[----:B------:R-:W-:Y:S01]  /*c7c0*/  IADD3 R5, PT, PT, R7, -R10, RZ ;  /* 0x8000000a07057210 */ /* 0x000fe20007ffe0ff */
[----:B------:R-:W-:Y:S01]  /*c7d0*/  SHFL.BFLY PT, R136, R20, 0x1, 0x1f ;  /* 0x0c201f0014887f89 */ /* 0x000fe200000e0000 */
[----:B------:R-:W-:Y:S01]  /*c7e0*/  FSEL R13, R11, -INF , !P0 ;  /* 0xff8000000b0d7808 */ /* 0x000fe20004000000 */
[----:B------:R-:W-:Y:S01]  /*c7f0*/  FMUL.FTZ R11, R140, UR8 ;  /* 0x000000088c0b7c20 */ /* 0x000fe20008410000 */
[----:B------:R-:W-:Y:S01]  /*c800*/  IABS R14, R5 ;  /* 0x00000005000e7213 */ /* 0x000fe20000000000 */
[----:B------:R-:W2:Y:S01]  /*c810*/  SHFL.BFLY PT, R135, R21, 0x1, 0x1f ;  /* 0x0c201f0015877f89 */ /* 0x000ea200000e0000 */
[----:B------:R-:W-:Y:S01]  /*c820*/  IADD3 R10, PT, PT, R223, -R9, RZ ;  /* 0x80000009df0a7210 */ /* 0x000fe20007ffe0ff */
[----:B------:R3:W-:Y:S01]  /*c830*/  MUFU.TANH R16, R11 ;  /* 0x0000000b00107308 */ /* 0x0007e20000002400 */
[----:B------:R-:W-:-:S02]  /*c840*/  FSEL R188, R13, -INF , !P6 ;  /* 0xff8000000dbc7808 */ /* 0x000fc40007000000 */
[----:B------:R-:W-:Y:S02]  /*c850*/  MOV R13, R14 ;  /* 0x0000000e000d7202 */ /* 0x000fe40000000f00 */
[----:B------:R-:W-:Y:S02]  /*c860*/  FSEL R18, R18, -INF , !P5 ;  /* 0xff80000012127808 */ /* 0x000fe40006800000 */
[----:B------:R-:W-:Y:S02]  /*c870*/  IABS R5, R10 ;  /* 0x0000000a00057213 */ /* 0x000fe40000000000 */
[----:B------:R-:W-:Y:S02]  /*c880*/  I2FP.F32.S32 R13, R13 ;  /* 0x0000000d000d7245 */ /* 0x000fe40000201400 */
[----:B------:R-:W-:Y:S02]  /*c890*/  ISETP.GT.AND P0, PT, R226, R4, PT ;  /* 0x00000004e200720c */ /* 0x000fe40003f04270 */
[----:B------:R-:W-:Y:S01]  /*c8a0*/  FSEL R194, R18, -INF , !P3 ;  /* 0xff80000012c27808 */ /* 0x000fe20005800000 */
[----:B------:R-:W-:Y:S01]  /*c8b0*/  FMUL.FTZ R18, R179, UR8 ;  /* 0x00000008b3127c20 */ /* 0x000fe20008410000 */
[----:B------:R-:W-:-:S02]  /*c8c0*/  ISETP.GE.AND P6, PT, R4, R230, PT ;  /* 0x000000e60400720c */ /* 0x000fc40003fc6270 */
[----:B------:R-:W-:Y:S02]  /*c8d0*/  ISETP.GT.AND P5, PT, R227, R4, PT ;  /* 0x00000004e300720c */ /* 0x000fe40003fa4270 */
[----:B---3--:R-:W-:Y:S01]  /*c8e0*/  IADD3 R11, PT, PT, R7, -R9, RZ ;  /* 0x80000009070b7210 */ /* 0x008fe20007ffe0ff */
[----:B------:R-:W-:Y:S01]  /*c8f0*/  FMUL.FTZ R9, R142, UR8 ;  /* 0x000000088e097c20 */ /* 0x000fe20008410000 */
[----:B------:R-:W-:Y:S01]  /*c900*/  I2FP.F32.S32 R10, R5 ;  /* 0x00000005000a7245 */ /* 0x000fe20000201400 */
[----:B------:R-:W-:Y:S01]  /*c910*/  MUFU.TANH R18, R18 ;  /* 0x0000001200127308 */ /* 0x000fe20000002400 */
[----:B------:R-:W-:Y:S01]  /*c920*/  ISETP.GE.AND P3, PT, R4, R231, PT ;  /* 0x000000e70400720c */ /* 0x000fe20003f66270 */
[----:B-1----:R-:W-:Y:S01]  /*c930*/  FFMA.FTZ R4, R13, -UR12, R19 ;  /* 0x8000000c0d047c23 */ /* 0x002fe20008010013 */
[----:B------:R-:W-:Y:S02]  /*c940*/  FSEL R5, R17, -INF , !P0 ;  /* 0xff80000011057808 */ /* 0x000fe40004000000 */
[----:B------:R-:W-:-:S02]  /*c950*/  IABS R11, R11 ;  /* 0x0000000b000b7213 */ /* 0x000fc40000000000 */
[----:B------:R-:W-:Y:S01]  /*c960*/  FSEL R19, R5, -INF , !P6 ;  /* 0xff80000005137808 */ /* 0x000fe20007000000 */
[----:B------:R-:W1:Y:S01]  /*c970*/  MUFU.TANH R14, R9 ;  /* 0x00000009000e7308 */ /* 0x000e620000002400 */
[----:B------:R-:W-:Y:S01]  /*c980*/  FSEL R5, R4, -INF , !P5 ;  /* 0xff80000004057808 */ /* 0x000fe20006800000 */
[----:B------:R-:W-:Y:S01]  /*c990*/  FMUL.FTZ R4, R141, UR8 ;  /* 0x000000088d047c20 */ /* 0x000fe20008410000 */
[----:B------:R-:W-:Y:S02]  /*c9a0*/  I2FP.F32.S32 R11, R11 ;  /* 0x0000000b000b7245 */ /* 0x000fe40000201400 */
[----:B------:R-:W-:Y:S02]  /*c9b0*/  FSEL R192, R5, -INF , !P3 ;  /* 0xff80000005c07808 */ /* 0x000fe40005800000 */
[----:B--2---:R-:W-:Y:S02]  /*c9c0*/  FMNMX.FTZ R135, R21, R135, !PT ;  /* 0x0000008715877209 */ /* 0x004fe40007810000 */
[----:B------:R-:W-:-:S02]  /*c9d0*/  ISETP.GT.AND P5, PT, R227, R3, PT ;  /* 0x00000003e300720c */ /* 0x000fc40003fa4270 */
[----:B------:R-:W-:Y:S02]  /*c9e0*/  ISETP.GT.AND P0, PT, R226, R3, PT ;  /* 0x00000003e200720c */ /* 0x000fe40003f04270 */
[C---:B------:R-:W-:Y:S02]  /*c9f0*/  ISETP.GE.AND P6, PT, R3.reuse, R230, PT ;  /* 0x000000e60300720c */ /* 0x040fe40003fc6270 */
[----:B------:R-:W-:Y:S02]  /*ca00*/  ISETP.GE.AND P3, PT, R3, R231, PT ;  /* 0x000000e70300720c */ /* 0x000fe40003f66270 */
[----:B------:R-:W-:Y:S01]  /*ca10*/  FMNMX.FTZ R136, R20, R136, !PT ;  /* 0x0000008814887209 */ /* 0x000fe20007810000 */
[----:B-1----:R-:W-:Y:S01]  /*ca20*/  FFMA.FTZ R5, R11, -UR12, R14 ;  /* 0x8000000c0b057c23 */ /* 0x002fe2000801000e */
[----:B------:R-:W-:Y:S01]  /*ca30*/  FFMA.FTZ R9, R10, -UR12, R16 ;  /* 0x8000000c0a097c23 */ /* 0x000fe20008010010 */
[----:B------:R-:W-:Y:S01]  /*ca40*/  FMUL.FTZ R14, R135, UR9 ;  /* 0x00000009870e7c20 */ /* 0x000fe20008410000 */
[----:B------:R1:W2:Y:S01]  /*ca50*/  MUFU.TANH R16, R4 ;  /* 0x0000000400107308 */ /* 0x0002a20000002400 */
[----:B------:R-:W-:Y:S01]  /*ca60*/  FMUL.FTZ R13, R136, UR9 ;  /* 0x00000009880d7c20 */ /* 0x000fe20008410000 */
[----:B------:R-:W-:Y:S01]  /*ca70*/  FSEL R5, R5, -INF , !P5 ;  /* 0xff80000005057808 */ /* 0x000fe20006800000 */
[----:B------:R-:W-:Y:S01]  /*ca80*/  FMUL.FTZ R10, R143, UR8 ;  /* 0x000000088f0a7c20 */ /* 0x000fe20008410000 */
[----:B------:R-:W-:-:S02]  /*ca90*/  FSEL R3, R9, -INF , !P0 ;  /* 0xff80000009037808 */ /* 0x000fc40004000000 */
[----:B------:R-:W-:Y:S02]  /*caa0*/  FSETP.NEU.FTZ.AND P5, PT, R135, -INF , PT ;  /* 0xff8000008700780b */ /* 0x000fe40003fbd000 */
[----:B------:R-:W-:Y:S01]  /*cab0*/  FSEL R193, R3, -INF , !P6 ;  /* 0xff80000003c17808 */ /* 0x000fe20007000000 */
[----:B------:R-:W-:Y:S01]  /*cac0*/  FMUL.FTZ R3, R177, UR8 ;  /* 0x00000008b1037c20 */ /* 0x000fe20008410000 */
[----:B------:R-:W-:Y:S01]  /*cad0*/  FSEL R14, R14, RZ, P5 ;  /* 0x000000ff0e0e7208 */ /* 0x000fe20002800000 */
[----:B------:R3:W-:Y:S01]  /*cae0*/  MUFU.TANH R21, R10 ;  /* 0x0000000a00157308 */ /* 0x0007e20000002400 */
[----:B------:R-:W-:Y:S01]  /*caf0*/  FSEL R211, R5, -INF , !P3 ;  /* 0xff80000005d37808 */ /* 0x000fe20005800000 */
[----:B------:R-:W-:Y:S01]  /*cb00*/  LDSM.16.MT88.4 R176, [R252+0xa000] ;  /* 0x00a00000fcb0783b */ /* 0x000fe20000004200 */
[----:B------:R-:W-:Y:S01]  /*cb10*/  IADD3 R5, PT, PT, R223, -R12, RZ ;  /* 0x8000000cdf057210 */ /* 0x000fe20007ffe0ff */
[--C-:B------:R-:W-:Y:S01]  /*cb20*/  FFMA.FTZ R26, R26, UR9, -R14.reuse ;  /* 0x000000091a1a7c23 */ /* 0x100fe2000801080e */
[----:B------:R-:W-:Y:S01]  /*cb30*/  FSETP.NEU.FTZ.AND P3, PT, R136, -INF , PT ;  /* 0xff8000008800780b */ /* 0x000fe20003f7d000 */
[----:B-1----:R-:W-:-:S02]  /*cb40*/  FFMA.FTZ R4, R138, UR9, -R14 ;  /* 0x000000098a047c23 */ /* 0x002fc4000801080e */
[----:B------:R1:W4:Y:S01]  /*cb50*/  MUFU.TANH R20, R3 ;  /* 0x0000000300147308 */ /* 0x0003220000002400 */
[----:B------:R-:W-:Y:S02]  /*cb60*/  IADD3 R17, PT, PT, R212, 0xa040, RZ ;  /* 0x0000a040d4117810 */ /* 0x000fe40007ffe0ff */
[----:B------:R-:W-:Y:S02]  /*cb70*/  FSEL R13, R13, RZ, P3 ;  /* 0x000000ff0d0d7208 */ /* 0x000fe40001800000 */
[----:B------:R-:W-:Y:S02]  /*cb80*/  FSEL R9, R136, RZ, P3 ;  /* 0x000000ff88097208 */ /* 0x000fe40001800000 */
[----:B------:R-:W-:Y:S01]  /*cb90*/  ISETP.GT.AND P0, PT, R226, R6, PT ;  /* 0x00000006e200720c */ /* 0x000fe20003f04270 */
[----:B------:R5:W-:Y:S01]  /*cba0*/  MUFU.EX2 R238, R4 ;  /* 0x0000000400ee7308 */ /* 0x000be20000000800 */
[C---:B------:R-:W-:Y:S01]  /*cbb0*/  ISETP.GE.AND P6, PT, R6.reuse, R230, PT ;  /* 0x000000e60600720c */ /* 0x040fe20003fc6270 */
[----:B------:R-:W-:Y:S01]  /*cbc0*/  FADD.FTZ R9, R215, -R9 ;  /* 0x80000009d7097221 */ /* 0x000fe20000010000 */
[----:B---3--:R-:W-:Y:S01]  /*cbd0*/  FSEL R10, R135, RZ, P5 ;  /* 0x000000ff870a7208 */ /* 0x008fe20002800000 */
[----:B------:R3:W-:Y:S01]  /*cbe0*/  MUFU.EX2 R240, R26 ;  /* 0x0000001a00f07308 */ /* 0x0007e20000000800 */
[----:B------:R-:W-:Y:S01]  /*cbf0*/  ISETP.GT.AND P5, PT, R227, R6, PT ;  /* 0x00000006e300720c */ /* 0x000fe20003fa4270 */
[----:B------:R-:W-:Y:S01]  /*cc00*/  FMUL.FTZ R11, R9, UR9 ;  /* 0x00000009090b7c20 */ /* 0x000fe20008410000 */
[----:B------:R-:W-:Y:S01]  /*cc10*/  ISETP.GE.AND P3, PT, R6, R231, PT ;  /* 0x000000e70600720c */ /* 0x000fe20003f66270 */
[----:B------:R-:W-:Y:S01]  /*cc20*/  FADD.FTZ R10, R216, -R10 ;  /* 0x8000000ad80a7221 */ /* 0x000fe20000010000 */
[----:B------:R-:W-:-:S02]  /*cc30*/  IADD3 R6, PT, PT, R7, -R12, RZ ;  /* 0x8000000c07067210 */ /* 0x000fc40007ffe0ff */
[----:B-1----:R-:W-:Y:S01]  /*cc40*/  IABS R3, R5 ;  /* 0x0000000500037213 */ /* 0x002fe20000000000 */
[----:B------:R-:W-:Y:S01]  /*cc50*/  FMUL.FTZ R10, R10, UR9 ;  /* 0x000000090a0a7c20 */ /* 0x000fe20008410000 */
[----:B------:R-:W-:Y:S01]  /*cc60*/  IABS R6, R6 ;  /* 0x0000000600067213 */ /* 0x000fe20000000000 */
[--C-:B------:R-:W-:Y:S01]  /*cc70*/  FFMA.FTZ R5, R29, UR9, -R14.reuse ;  /* 0x000000091d057c23 */ /* 0x100fe2000801080e */
[----:B-----5:R-:W-:Y:S01]  /*cc80*/  MOV R4, R3 ;  /* 0x0000000300047202 */ /* 0x020fe20000000f00 */
[----:B------:R1:W5:Y:S01]  /*cc90*/  MUFU.EX2 R12, R10 ;  /* 0x0000000a000c7308 */ /* 0x0003620000000800 */
[----:B------:R-:W-:Y:S01]  /*cca0*/  IADD3 R3, PT, PT, R212, 0xa000, RZ ;  /* 0x0000a000d4037810 */ /* 0x000fe20007ffe0ff */
[----:B---3--:R-:W-:Y:S01]  /*ccb0*/  LDSM.16.MT88.4 R24, [R252+0xb000] ;  /* 0x00b00000fc18783b */ /* 0x008fe20000004200 */
[----:B------:R-:W-:Y:S01]  /*ccc0*/  I2FP.F32.S32 R4, R4 ;  /* 0x0000000400047245 */ /* 0x000fe20000201400 */
[----:B------:R3:W-:Y:S01]  /*ccd0*/  MUFU.EX2 R239, R5 ;  /* 0x0000000500ef7308 */ /* 0x0007e20000000800 */
[----:B------:R-:W-:Y:S01]  /*cce0*/  @P4 IADD3 R17, PT, PT, R3, -0x40, RZ ;  /* 0xffffffc003114810 */ /* 0x000fe20007ffe0ff */
[----:B------:R-:W-:Y:S01]  /*ccf0*/  FFMA.FTZ R3, R28, UR9, -R14 ;  /* 0x000000091c037c23 */ /* 0x000fe2000801080e */
[----:B------:R-:W-:Y:S01]  /*cd00*/  IADD3 R7, PT, PT, R7, -R15, RZ ;  /* 0x8000000f07077210 */ /* 0x000fe20007ffe0ff */
[----:B--2---:R-:W-:Y:S01]  /*cd10*/  FFMA.FTZ R16, R4, -UR12, R16 ;  /* 0x8000000c04107c23 */ /* 0x004fe20008010010 */
[--C-:B------:R-:W-:Y:S01]  /*cd20*/  FFMA.FTZ R4, R139, UR9, -R13.reuse ;  /* 0x000000098b047c23 */ /* 0x100fe2000801080d */
[----:B------:R2:W-:Y:S01]  /*cd30*/  MUFU.EX2 R237, R3 ;  /* 0x0000000300ed7308 */ /* 0x0005e20000000800 */
[----:B------:R-:W-:Y:S03]  /*cd40*/  LDSM.16.MT88.4 R184, [R17] ;  /* 0x0000000011b8783b */ /* 0x000fe60000004200 */
[----:B------:R4:W-:Y:S01]  /*cd50*/  MUFU.EX2 R234, R4 ;  /* 0x0000000400ea7308 */ /* 0x0009e20000000800 */
[----:B-1----:R-:W-:Y:S01]  /*cd60*/  IADD3 R10, PT, PT, R2, R17, RZ ;  /* 0x00000011020a7210 */ /* 0x002fe20007ffe0ff */
[-C--:B-----5:R-:W-:Y:S01]  /*cd70*/  FMUL.FTZ R148, R148, R12.reuse ;  /* 0x0000000c94947220 */ /* 0x0a0fe20000410000 */
[-C--:B------:R-:W-:Y:S01]  /*cd80*/  FMUL.FTZ R149, R149, R12.reuse ;  /* 0x0000000c95957220 */ /* 0x080fe20000410000 */
[--C-:B---3--:R-:W-:Y:S01]  /*cd90*/  FFMA.FTZ R5, R32, UR9, -R13.reuse ;  /* 0x0000000920057c23 */ /* 0x108fe2000801080d */
[----:B------:R-:W1:Y:S01]  /*cda0*/  MUFU.EX2 R11, R11 ;  /* 0x0000000b000b7308 */ /* 0x000e620000000800 */
[----:B------:R-:W-:Y:S01]  /*cdb0*/  LDSM.16.MT88.4 R140, [R10] ;  /* 0x000000000a8c783b */ /* 0x000fe20000004200 */
[-C--:B------:R-:W-:Y:S01]  /*cdc0*/  FMUL.FTZ R152, R152, R12.reuse ;  /* 0x0000000c98987220 */ /* 0x080fe20000410000 */
[-C--:B------:R-:W-:Y:S01]  /*cdd0*/  FMUL.FTZ R153, R153, R12.reuse ;  /* 0x0000000c99997220 */ /* 0x080fe20000410000 */
[----:B------:R-:W-:Y:S01]  /*cde0*/  MUFU.EX2 R236, R5 ;  /* 0x0000000500ec7308 */ /* 0x000fe20000000800 */
[--C-:B--2---:R-:W-:Y:S01]  /*cdf0*/  FFMA.FTZ R3, R30, UR9, -R13.reuse ;  /* 0x000000091e037c23 */ /* 0x104fe2000801080d */
[----:B------:R-:W-:Y:S01]  /*ce00*/  LDSM.16.MT88.4 R32, [R212+0xb000] ;  /* 0x00b00000d420783b */ /* 0x000fe20000004200 */
[-C--:B------:R-:W-:Y:S01]  /*ce10*/  FMUL.FTZ R164, R164, R12.reuse ;  /* 0x0000000ca4a47220 */ /* 0x080fe20000410000 */
[-C--:B------:R-:W-:Y:S01]  /*ce20*/  FMUL.FTZ R165, R165, R12.reuse ;  /* 0x0000000ca5a57220 */ /* 0x080fe20000410000 */
[----:B------:R2:W3:Y:S01]  /*ce30*/  MUFU.EX2 R216, R3 ;  /* 0x0000000300d87308 */ /* 0x0004e20000000800 */
[----:B----4-:R-:W-:Y:S01]  /*ce40*/  IADD3 R4, PT, PT, R223, -R15, RZ ;  /* 0x8000000fdf047210 */ /* 0x010fe20007ffe0ff */
[-C--:B------:R-:W-:Y:S01]  /*ce50*/  FMUL.FTZ R168, R168, R12.reuse ;  /* 0x0000000ca8a87220 */ /* 0x080fe20000410000 */
[----:B------:R-:W-:Y:S01]  /*ce60*/  IABS R15, R7 ;  /* 0x00000007000f7213 */ /* 0x000fe20000000000 */
[----:B------:R-:W-:Y:S01]  /*ce70*/  FMUL.FTZ R169, R169, R12 ;  /* 0x0000000ca9a97220 */ /* 0x000fe20000410000 */
[----:B------:R-:W-:Y:S01]  /*ce80*/  IABS R4, R4 ;  /* 0x0000000400047213 */ /* 0x000fe20000000000 */
[-C--:B-1----:R-:W-:Y:S01]  /*ce90*/  FMUL.FTZ R150, R150, R11.reuse ;  /* 0x0000000b96967220 */ /* 0x082fe20000410000 */
[-C--:B------:R-:W-:Y:S01]  /*cea0*/  FMUL.FTZ R151, R151, R11.reuse ;  /* 0x0000000b97977220 */ /* 0x080fe20000410000 */
[-C--:B------:R-:W-:Y:S01]  /*ceb0*/  FMUL.FTZ R154, R154, R11.reuse ;  /* 0x0000000b9a9a7220 */ /* 0x080fe20000410000 */
[----:B------:R-:W-:Y:S01]  /*cec0*/  I2FP.F32.S32 R9, R4 ;  /* 0x0000000400097245 */ /* 0x000fe20000201400 */
[-C--:B------:R-:W-:Y:S01]  /*ced0*/  FMUL.FTZ R155, R155, R11.reuse ;  /* 0x0000000b9b9b7220 */ /* 0x080fe20000410000 */
[----:B------:R-:W-:Y:S01]  /*cee0*/  FSEL R4, R16, -INF , !P0 ;  /* 0xff80000010047808 */ /* 0x000fe20004000000 */
[-C--:B------:R-:W-:Y:S01]  /*cef0*/  FMUL.FTZ R166, R166, R11.reuse ;  /* 0x0000000ba6a67220 */ /* 0x080fe20000410000 */
[----:B------:R-:W-:Y:S01]  /*cf00*/  ISETP.GT.AND P0, PT, R226, R8, PT ;  /* 0x00000008e200720c */ /* 0x000fe20003f04270 */
[----:B--2---:R-:W-:Y:S01]  /*cf10*/  FFMA.FTZ R3, R31, UR9, -R13 ;  /* 0x000000091f037c23 */ /* 0x004fe2000801080d */
[----:B------:R-:W-:Y:S01]  /*cf20*/  FFMA.FTZ R9, R9, -UR12, R20 ;  /* 0x8000000c09097c23 */ /* 0x000fe20008010014 */
[----:B------:R-:W-:Y:S01]  /*cf30*/  FSEL R191, R4, -INF , !P6 ;  /* 0xff80000004bf7808 */ /* 0x000fe20007000000 */
[----:B------:R-:W-:Y:S01]  /*cf40*/  LDSM.16.MT88.4 R28, [R10+0x1000] ;  /* 0x001000000a1c783b */ /* 0x000fe20000004200 */
[----:B------:R1:W2:Y:S01]  /*cf50*/  MUFU.EX2 R235, R3 ;  /* 0x0000000300eb7308 */ /* 0x0002a20000000800 */
[----:B------:R-:W-:Y:S01]  /*cf60*/  ISETP.GE.AND P6, PT, R8, R230, PT ;  /* 0x000000e60800720c */ /* 0x000fe20003fc6270 */
[-C--:B------:R-:W-:Y:S01]  /*cf70*/  FMUL.FTZ R167, R167, R11.reuse ;  /* 0x0000000ba7a77220 */ /* 0x080fe20000410000 */
[----:B------:R-:W-:Y:S01]  /*cf80*/  FSEL R9, R9, -INF , !P0 ;  /* 0xff80000009097808 */ /* 0x000fe20004000000 */
[----:B------:R-:W-:Y:S01]  /*cf90*/  FMUL.FTZ R170, R170, R11 ;  /* 0x0000000baaaa7220 */ /* 0x000fe20000410000 */
[----:B------:R-:W-:Y:S01]  /*cfa0*/  ISETP.GE.AND P0, PT, R8, R231, PT ;  /* 0x000000e70800720c */ /* 0x000fe20003f06270 */
[-C--:B------:R-:W-:Y:S01]  /*cfb0*/  FMUL.FTZ R171, R171, R11.reuse ;  /* 0x0000000babab7220 */ /* 0x080fe20000410000 */
[----:B------:R-:W-:Y:S01]  /*cfc0*/  FSEL R190, R9, -INF , !P6 ;  /* 0xff80000009be7808 */ /* 0x000fe20007000000 */
[----:B------:R-:W-:Y:S01]  /*cfd0*/  FMUL.FTZ R40, R40, R12 ;  /* 0x0000000c28287220 */ /* 0x000fe20000410000 */
[----:B------:R-:W-:Y:S01]  /*cfe0*/  F2FP.F16.F32.PACK_AB R4, R240, R238 ;  /* 0x000000eef004723e */ /* 0x000fe200000000ff */
[----:B------:R-:W-:Y:S01]  /*cff0*/  FMUL.FTZ R41, R41, R12 ;  /* 0x0000000c29297220 */ /* 0x000fe20000410000 */
[----:B---3--:R-:W-:Y:S01]  /*d000*/  F2FP.F16.F32.PACK_AB R5, R216, R234 ;  /* 0x000000ead805723e */ /* 0x008fe200000000ff */
[-C--:B------:R-:W-:Y:S01]  /*d010*/  FMUL.FTZ R42, R42, R11.reuse ;  /* 0x0000000b2a2a7220 */ /* 0x080fe20000410000 */
[----:B------:R-:W-:Y:S01]  /*d020*/  FMUL.FTZ R43, R43, R11 ;  /* 0x0000000b2b2b7220 */ /* 0x000fe20000410000 */
[----:B-1----:R-:W-:Y:S01]  /*d030*/  MOV R3, R6 ;  /* 0x0000000600037202 */ /* 0x002fe20000000f00 */
[-C--:B------:R-:W-:Y:S01]  /*d040*/  FMUL.FTZ R44, R44, R12.reuse ;  /* 0x0000000c2c2c7220 */ /* 0x080fe20000410000 */
[----:B------:R-:W-:Y:S01]  /*d050*/  F2FP.F16.F32.PACK_AB R6, R237, R239 ;  /* 0x000000efed06723e */ /* 0x000fe200000000ff */
[----:B------:R-:W-:Y:S01]  /*d060*/  FMUL.FTZ R45, R45, R12 ;  /* 0x0000000c2d2d7220 */ /* 0x000fe20000410000 */
[----:B------:R-:W-:Y:S01]  /*d070*/  I2FP.F32.S32 R3, R3 ;  /* 0x0000000300037245 */ /* 0x000fe20000201400 */
[-C--:B------:R-:W-:Y:S01]  /*d080*/  FMUL.FTZ R46, R46, R11.reuse ;  /* 0x0000000b2e2e7220 */ /* 0x080fe20000410000 */
[----:B--2---:R-:W-:Y:S01]  /*d090*/  F2FP.F16.F32.PACK_AB R7, R235, R236 ;  /* 0x000000eceb07723e */ /* 0x004fe200000000ff */
[-C--:B------:R-:W-:Y:S01]  /*d0a0*/  FMUL.FTZ R47, R47, R11.reuse ;  /* 0x0000000b2f2f7220 */ /* 0x080fe20000410000 */
[-C--:B------:R-:W-:Y:S01]  /*d0b0*/  FMUL.FTZ R56, R56, R12.reuse ;  /* 0x0000000c38387220 */ /* 0x080fe20000410000 */
[----:B------:R-:W-:Y:S01]  /*d0c0*/  FFMA.FTZ R3, R3, -UR12, R21 ;  /* 0x8000000c03037c23 */ /* 0x000fe20008010015 */
[-C--:B------:R-:W-:Y:S01]  /*d0d0*/  FMUL.FTZ R57, R57, R12.reuse ;  /* 0x0000000c39397220 */ /* 0x080fe20000410000 */
[----:B------:R-:W-:Y:S01]  /*d0e0*/  LDSM.16.MT88.4 R20, [R17+0x1000] ;  /* 0x001000001114783b */ /* 0x000fe20000004200 */
[-C--:B------:R-:W-:Y:S01]  /*d0f0*/  FMUL.FTZ R58, R58, R11.reuse ;  /* 0x0000000b3a3a7220 */ /* 0x080fe20000410000 */
[----:B------:R-:W-:Y:S01]  /*d100*/  FMUL.FTZ R59, R59, R11 ;  /* 0x0000000b3b3b7220 */ /* 0x000fe20000410000 */
[----:B------:R-:W-:Y:S01]  /*d110*/  FSEL R16, R3, -INF , !P5 ;  /* 0xff80000003107808 */ /* 0x000fe20006800000 */
[-C--:B------:R-:W-:Y:S01]  /*d120*/  FMUL.FTZ R60, R60, R12.reuse ;  /* 0x0000000c3c3c7220 */ /* 0x080fe20000410000 */
[----:B------:R-:W-:Y:S01]  /*d130*/  MOV R3, R15 ;  /* 0x0000000f00037202 */ /* 0x000fe20000000f00 */
[----:B------:R-:W-:Y:S01]  /*d140*/  FMUL.FTZ R61, R61, R12 ;  /* 0x0000000c3d3d7220 */ /* 0x000fe20000410000 */
[----:B------:R-:W-:Y:S01]  /*d150*/  ISETP.GT.AND P5, PT, R227, R8, PT ;  /* 0x00000008e300720c */ /* 0x000fe20003fa4270 */
[-C--:B------:R-:W-:Y:S01]  /*d160*/  FMUL.FTZ R72, R72, R12.reuse ;  /* 0x0000000c48487220 */ /* 0x080fe20000410000 */
[----:B------:R-:W-:Y:S01]  /*d170*/  I2FP.F32.S32 R3, R3 ;  /* 0x0000000300037245 */ /* 0x000fe20000201400 */
[----:B------:R-:W-:Y:S01]  /*d180*/  FMUL.FTZ R73, R73, R12 ;  /* 0x0000000c49497220 */ /* 0x000fe20000410000 */
[----:B------:R-:W-:Y:S01]  /*d190*/  FMNMX3.FTZ R8, R217, R206, R137, !PT ;  /* 0x000000ced9087276 */ /* 0x000fe20007810089 */
[-C--:B------:R-:W-:Y:S01]  /*d1a0*/  FMUL.FTZ R62, R62, R11.reuse ;  /* 0x0000000b3e3e7220 */ /* 0x080fe20000410000 */
[----:B------:R-:W-:Y:S01]  /*d1b0*/  FSEL R210, R16, -INF , !P3 ;  /* 0xff80000010d27808 */ /* 0x000fe20005800000 */
[----:B------:R-:W-:Y:S01]  /*d1c0*/  FFMA.FTZ R3, R3, -UR12, R18 ;  /* 0x8000000c03037c23 */ /* 0x000fe20008010012 */
[----:B------:R-:W-:Y:S01]  /*d1d0*/  FMNMX3.FTZ R8, R8, R188, R19, !PT ;  /* 0x000000bc08087276 */ /* 0x000fe20007810013 */
[-C--:B------:R-:W-:Y:S01]  /*d1e0*/  FMUL.FTZ R63, R63, R11.reuse ;  /* 0x0000000b3f3f7220 */ /* 0x080fe20000410000 */
[-C--:B------:R-:W-:Y:S01]  /*d1f0*/  FMUL.FTZ R74, R74, R11.reuse ;  /* 0x0000000b4a4a7220 */ /* 0x080fe20000410000 */
        /* <DEDUP_REMOVED lines=40> */
[----:B------:R-:W-:Y:S01]  /*d480*/  FFMA.FTZ R16, R198, UR9, -R14 ;  /* 0x00000009c6107c23 */ /* 0x000fe2000801080e */
[----:B-1----:R-:W-:-:S02]  /*d490*/  FMNMX.FTZ R8, R3, R8, !PT ;  /* 0x0000000803087209 */ /* 0x002fc40007810000 */
[----:B--2---:R-:W-:-:S03]  /*d4a0*/  FMNMX.FTZ R3, R9, R15, !PT ;  /* 0x0000000f09037209 */ /* 0x004fc60007810000 */
[----:B------:R-:W1:Y:S01]  /*d4b0*/  SHFL.BFLY PT, R10, R8, 0x1, 0x1f ;  /* 0x0c201f00080a7f89 */ /* 0x000e6200000e0000 */
[C---:B------:R-:W-:Y:S01]  /*d4c0*/  HMMA.16816.F32 R152, R4.reuse, R182, R152 ;  /* 0x000000b60498723c */ /* 0x040fe20000001898 */
[--C-:B------:R-:W-:Y:S02]  /*d4d0*/  FFMA.FTZ R15, R196, UR9, -R14.reuse ;  /* 0x00000009c40f7c23 */ /* 0x100fe4000801080e */
[----:B------:R-:W2:Y:S02]  /*d4e0*/  SHFL.BFLY PT, R9, R3, 0x1, 0x1f ;  /* 0x0c201f0003097f89 */ /* 0x000ea400000e0000 */
[----:B------:R3:W-:Y:S03]  /*d4f0*/  MUFU.EX2 R198, R15 ;  /* 0x0000000f00c67308 */ /* 0x0007e60000000800 */
[C---:B------:R-:W-:Y:S08]  /*d500*/  HMMA.16816.F32 R164, R4.reuse, R176, R164 ;  /* 0x000000b004a4723c */ /* 0x040ff000000018a4 */
[----:B------:R-:W-:Y:S01]  /*d510*/  HMMA.16816.F32 R168, R4, R178, R168 ;  /* 0x000000b204a8723c */ /* 0x000fe200000018a8 */
[----:B---3--:R-:W-:Y:S01]  /*d520*/  FFMA.FTZ R15, R195, UR9, -R14 ;  /* 0x00000009c30f7c23 */ /* 0x008fe2000801080e */
[----:B-1----:R-:W-:-:S06]  /*d530*/  FMNMX.FTZ R134, R8, R10, !PT ;  /* 0x0000000a08867209 */ /* 0x002fcc0007810000 */
[----:B------:R-:W-:Y:S01]  /*d540*/  HMMA.16816.F32 R40, R4, R184, R40 ;  /* 0x000000b80428723c */ /* 0x000fe20000001828 */
[----:B--2---:R-:W-:Y:S01]  /*d550*/  FMNMX.FTZ R133, R3, R9, !PT ;  /* 0x0000000903857209 */ /* 0x004fe20007810000 */
[C---:B------:R-:W-:Y:S01]  /*d560*/  FMUL.FTZ R3, R134.reuse, UR9 ;  /* 0x0000000986037c20 */ /* 0x040fe20008410000 */
[----:B------:R-:W-:-:S05]  /*d570*/  FSETP.NEU.FTZ.AND P0, PT, R134, -INF , PT ;  /* 0xff8000008600780b */ /* 0x000fca0003f1d000 */
[----:B------:R-:W-:Y:S01]  /*d580*/  HMMA.16816.F32 R44, R4, R186, R44 ;  /* 0x000000ba042c723c */ /* 0x000fe2000000182c */
[----:B------:R-:W-:-:S07]  /*d590*/  FSEL R3, R3, RZ, P0 ;  /* 0x000000ff03037208 */ /* 0x000fce0000000000 */
        /* <DEDUP_REMOVED lines=16> */
[C---:B------:R-:W-:Y:S01]  /*d6a0*/  FMUL.FTZ R4, R133.reuse, UR9 ;  /* 0x0000000985047c20 */ /* 0x040fe20008410000 */
[----:B------:R1:W-:Y:S04]  /*d6b0*/  MUFU.EX2 R215, R5 ;  /* 0x0000000500d77308 */ /* 0x0003e80000000800 */
[----:B------:R-:W-:Y:S01]  /*d6c0*/  FSEL R8, R4, RZ, P0 ;  /* 0x000000ff04087208 */ /* 0x000fe20000000000 */
[----:B------:R-:W-:Y:S01]  /*d6d0*/  FFMA.FTZ R4, R188, UR9, -R3 ;  /* 0x00000009bc047c23 */ /* 0x000fe20008010803 */
[----:B------:R-:W-:Y:S04]  /*d6e0*/  MUFU.EX2 R189, R7 ;  /* 0x0000000700bd7308 */ /* 0x000fe80000000800 */
[----:B------:R2:W-:Y:S01]  /*d6f0*/  MUFU.EX2 R188, R6 ;  /* 0x0000000600bc7308 */ /* 0x0005e20000000800 */
[----:B-1----:R-:W-:-:S03]  /*d700*/  FSEL R5, R133, RZ, P0 ;  /* 0x000000ff85057208 */ /* 0x002fc60000000000 */
[----:B------:R1:W-:Y:S04]  /*d710*/  MUFU.EX2 R139, R4 ;  /* 0x00000004008b7308 */ /* 0x0003e80000000800 */
[----:B------:R3:W4:Y:S01]  /*d720*/  MUFU.EX2 R206, R16 ;  /* 0x0000001000ce7308 */ /* 0x0007220000000800 */
[----:B--2---:R-:W-:Y:S01]  /*d730*/  FADD.FTZ R6, R218, -R5 ;  /* 0x80000005da067221 */ /* 0x004fe20000010000 */
[----:B------:R-:W-:-:S03]  /*d740*/  FFMA.FTZ R5, R208, UR9, -R8 ;  /* 0x00000009d0057c23 */ /* 0x000fc60008010808 */
[----:B------:R-:W-:Y:S01]  /*d750*/  FMUL.FTZ R6, R6, UR9 ;  /* 0x0000000906067c20 */ /* 0x000fe20008410000 */
[----:B------:R2:W-:Y:S01]  /*d760*/  MUFU.EX2 R208, R5 ;  /* 0x0000000500d07308 */ /* 0x0005e20000000800 */
[----:B-1----:R-:W-:Y:S01]  /*d770*/  FFMA.FTZ R4, R132, UR9, -R8 ;  /* 0x0000000984047c23 */ /* 0x002fe20008010808 */
[----:B---3--:R-:W-:-:S03]  /*d780*/  FFMA.FTZ R16, R205, UR9, -R14 ;  /* 0x00000009cd107c23 */ /* 0x008fc6000801080e */
[----:B------:R1:W-:Y:S01]  /*d790*/  MUFU.EX2 R137, R4 ;  /* 0x0000000400897308 */ /* 0x0003e20000000800 */
[----:B------:R-:W-:Y:S01]  /*d7a0*/  FFMA.FTZ R14, R199, UR9, -R13 ;  /* 0x00000009c70e7c23 */ /* 0x000fe2000801080d */
[----:B----4-:R-:W-:Y:S02]  /*d7b0*/  F2FP.F16.F32.PACK_AB R124, R198, R206 ;  /* 0x000000cec67c723e */ /* 0x010fe400000000ff */
[----:B------:R3:W-:Y:S04]  /*d7c0*/  MUFU.EX2 R199, R15 ;  /* 0x0000000f00c77308 */ /* 0x0007e80000000800 */
[----:B------:R-:W4:Y:S01]  /*d7d0*/  MUFU.EX2 R205, R16 ;  /* 0x0000001000cd7308 */ /* 0x000f220000000800 */
[----:B--2---:R-:W-:-:S03]  /*d7e0*/  FMUL.FTZ R5, R9, UR9 ;  /* 0x0000000909057c20 */ /* 0x004fc60008410000 */
[----:B------:R-:W2:Y:S01]  /*d7f0*/  MUFU.EX2 R9, R6 ;  /* 0x0000000600097308 */ /* 0x000ea20000000800 */
[----:B-1----:R-:W-:-:S03]  /*d800*/  FFMA.FTZ R4, R192, UR9, -R8 ;  /* 0x00000009c0047c23 */ /* 0x002fc60008010808 */
[----:B------:R1:W5:Y:S01]  /*d810*/  MUFU.EX2 R10, R5 ;  /* 0x00000005000a7308 */ /* 0x0003620000000800 */
[----:B---3--:R-:W-:-:S03]  /*d820*/  FFMA.FTZ R15, R204, UR9, -R13 ;  /* 0x00000009cc0f7c23 */ /* 0x008fc6000801080d */
[----:B------:R3:W-:Y:S01]  /*d830*/  MUFU.EX2 R138, R4 ;  /* 0x00000004008a7308 */ /* 0x0007e20000000800 */
[----:B----4-:R-:W-:-:S03]  /*d840*/  F2FP.F16.F32.PACK_AB R126, R199, R205 ;  /* 0x000000cdc77e723e */ /* 0x010fc600000000ff */
[----:B------:R-:W-:Y:S01]  /*d850*/  MUFU.EX2 R195, R15 ;  /* 0x0000000f00c37308 */ /* 0x000fe20000000800 */
[-C--:B--2---:R-:W-:Y:S01]  /*d860*/  FMUL.FTZ R146, R146, R9.reuse ;  /* 0x0000000992927220 */ /* 0x084fe20000410000 */
[----:B------:R-:W-:Y:S01]  /*d870*/  FMUL.FTZ R147, R147, R9 ;  /* 0x0000000993937220 */ /* 0x000fe20000410000 */
[----:B------:R-:W-:Y:S01]  /*d880*/  F2FP.F16.F32.PACK_AB R6, R189, R139 ;  /* 0x0000008bbd06723e */ /* 0x000fe200000000ff */
[----:B------:R-:W-:Y:S01]  /*d890*/  FMUL.FTZ R162, R162, R9 ;  /* 0x00000009a2a27220 */ /* 0x000fe20000410000 */
[----:B-1----:R-:W-:Y:S01]  /*d8a0*/  FFMA.FTZ R5, R194, UR9, -R8 ;  /* 0x00000009c2057c23 */ /* 0x002fe20008010808 */
[-C--:B-----5:R-:W-:Y:S01]  /*d8b0*/  FMUL.FTZ R144, R144, R10.reuse ;  /* 0x0000000a90907220 */ /* 0x0a0fe20000410000 */
        /* <DEDUP_REMOVED lines=64> */
[----:B------:R1:W2:Y:S01]  /*dcc0*/  MUFU.EX2 R194, R14 ;  /* 0x0000000e00c27308 */ /* 0x0002a20000000800 */
[----:B------:R-:W-:Y:S01]  /*dcd0*/  HMMA.16816.F32 R144, R4, R180, R144 ;  /* 0x000000b40490723c */ /* 0x000fe20000001890 */
[----:B------:R-:W-:Y:S01]  /*dce0*/  FFMA.FTZ R10, R243, R10, R215 ;  /* 0x0000000af30a7223 */ /* 0x000fe200000100d7 */
[----:B------:R-:W-:-:S03]  /*dcf0*/  FFMA.FTZ R9, R241, R9, R208 ;  /* 0x00000009f1097223 */ /* 0x000fc600000100d0 */
[----:B------:R-:W-:Y:S01]  /*dd00*/  FADD.FTZ R10, R188, R10 ;  /* 0x0000000abc0a7221 */ /* 0x000fe20000010000 */
[----:B------:R-:W-:Y:S02]  /*dd10*/  FADD.FTZ R9, R137, R9 ;  /* 0x0000000989097221 */ /* 0x000fe40000010000 */
[----:B------:R-:W-:Y:S01]  /*dd20*/  HMMA.16816.F32 R160, R4, R176, R160 ;  /* 0x000000b004a0723c */ /* 0x000fe200000018a0 */
[--C-:B-1----:R-:W-:Y:S01]  /*dd30*/  FFMA.FTZ R14, R209, UR9, -R13.reuse ;  /* 0x00000009d10e7c23 */ /* 0x102fe2000801080d */
[----:B------:R-:W-:Y:S01]  /*dd40*/  FFMA.FTZ R13, R197, UR9, -R13 ;  /* 0x00000009c50d7c23 */ /* 0x000fe2000801080d */
[----:B--2---:R-:W-:-:S05]  /*dd50*/  F2FP.F16.F32.PACK_AB R125, R195, R194 ;  /* 0x000000c2c37d723e */ /* 0x004fca00000000ff */
[C---:B------:R-:W-:Y:S01]  /*dd60*/  HMMA.16816.F32 R36, R4.reuse, R184, R36 ;  /* 0x000000b80424723c */ /* 0x040fe20000001824 */
[----:B------:R-:W-:Y:S04]  /*dd70*/  MUFU.EX2 R196, R14 ;  /* 0x0000000e00c47308 */ /* 0x000fe80000000800 */
[----:B------:R-:W1:Y:S03]  /*dd80*/  MUFU.EX2 R192, R13 ;  /* 0x0000000d00c07308 */ /* 0x000e660000000800 */
[C---:B------:R-:W-:Y:S08]  /*dd90*/  HMMA.16816.F32 R52, R4.reuse, R140, R52 ;  /* 0x0000008c0434723c */ /* 0x040ff00000001834 */
[----:B------:R-:W-:Y:S01]  /*dda0*/  HMMA.16816.F32 R68, R4, R32, R68 ;  /* 0x000000200444723c */ /* 0x000fe20000001844 */
[----:B-1----:R-:W-:-:S07]  /*ddb0*/  F2FP.F16.F32.PACK_AB R127, R192, R196 ;  /* 0x000000c4c07f723e */ /* 0x002fce00000000ff */
        /* <DEDUP_REMOVED lines=19> */
[--C-:B------:R-:W-:Y:S01]  /*def0*/  FFMA.FTZ R4, R193, UR9, -R3.reuse ;  /* 0x00000009c1047c23 */ /* 0x100fe20008010803 */
[----:B------:R-:W-:-:S03]  /*df00*/  FFMA.FTZ R5, R191, UR9, -R3 ;  /* 0x00000009bf057c23 */ /* 0x000fc60008010803 */
[----:B------:R2:W-:Y:S03]  /*df10*/  MUFU.EX2 R14, R4 ;  /* 0x00000004000e7308 */ /* 0x0005e60000000800 */
[C---:B-1----:R-:W-:Y:S01]  /*df20*/  HMMA.16816.F32 R148, R124.reuse, R156, R148 ;  /* 0x0000009c7c94723c */ /* 0x042fe20000001894 */
[----:B------:R1:W3:Y:S07]  /*df30*/  MUFU.EX2 R13, R5 ;  /* 0x00000005000d7308 */ /* 0x0002ee0000000800 */
[----:B------:R-:W-:Y:S01]  /*df40*/  HMMA.16816.F32 R152, R124, R158, R152 ;  /* 0x0000009e7c98723c */ /* 0x000fe20000001898 */
[--C-:B--2---:R-:W-:Y:S01]  /*df50*/  FFMA.FTZ R4, R232, UR9, -R3.reuse ;  /* 0x00000009e8047c23 */ /* 0x104fe20008010803 */
[----:B------:R-:W-:Y:S01]  /*df60*/  FFMA.FTZ R3, R190, UR9, -R3 ;  /* 0x00000009be037c23 */ /* 0x000fe20008010803 */
[----:B-1----:R-:W-:-:S03]  /*df70*/  FFMA.FTZ R5, R211, UR9, -R8 ;  /* 0x00000009d3057c23 */ /* 0x002fc60008010808 */
[----:B------:R1:W-:Y:S01]  /*df80*/  MUFU.EX2 R7, R3 ;  /* 0x0000000300077308 */ /* 0x0003e20000000800 */
[----:B---3--:R-:W-:Y:S01]  /*df90*/  F2FP.F16.F32.PACK_AB R128, R13, R14 ;  /* 0x0000000e0d80723e */ /* 0x008fe200000000ff */
[C---:B------:R-:W-:Y:S02]  /*dfa0*/  HMMA.16816.F32 R164, R124.reuse, R172, R164 ;  /* 0x000000ac7ca4723c */ /* 0x040fe400000018a4 */
[----:B------:R2:W3:Y:S04]  /*dfb0*/  MUFU.EX2 R190, R4 ;  /* 0x0000000400be7308 */ /* 0x0004e80000000800 */
[----:B------:R4:W-:Y:S02]  /*dfc0*/  MUFU.EX2 R6, R5 ;  /* 0x0000000500067308 */ /* 0x0009e40000000800 */
[----:B------:R-:W-:Y:S01]  /*dfd0*/  HMMA.16816.F32 R168, R124, R174, R168 ;  /* 0x000000ae7ca8723c */ /* 0x000fe200000018a8 */
[--C-:B-1----:R-:W-:Y:S01]  /*dfe0*/  FFMA.FTZ R3, R233, UR9, -R8.reuse ;  /* 0x00000009e9037c23 */ /* 0x102fe20008010808 */
[----:B--2---:R-:W-:-:S03]  /*dff0*/  FFMA.FTZ R4, R210, UR9, -R8 ;  /* 0x00000009d2047c23 */ /* 0x004fc60008010808 */
[----:B------:R-:W-:Y:S01]  /*e000*/  MUFU.EX2 R15, R3 ;  /* 0x00000003000f7308 */ /* 0x000fe20000000800 */
[----:B---3--:R-:W-:Y:S02]  /*e010*/  F2FP.F16.F32.PACK_AB R130, R7, R190 ;  /* 0x000000be0782723e */ /* 0x008fe400000000ff */
[C---:B------:R-:W-:Y:S01]  /*e020*/  HMMA.16816.F32 R40, R124.reuse, R48, R40 ;  /* 0x000000307c28723c */ /* 0x040fe20000001828 */
[----:B----4-:R-:W-:Y:S01]  /*e030*/  FFMA.FTZ R5, R207, UR9, -R8 ;  /* 0x00000009cf057c23 */ /* 0x010fe20008010808 */
[----:B------:R-:W-:Y:S01]  /*e040*/  FFMA.FTZ R8, R247, R12, R238 ;  /* 0x0000000cf7087223 */ /* 0x000fe200000100ee */
[----:B------:R-:W1:Y:S03]  /*e050*/  MUFU.EX2 R4, R4 ;  /* 0x0000000400047308 */ /* 0x000e660000000800 */
        /* <DEDUP_REMOVED lines=27> */
[----:B-----5:R-:W-:Y:S01]  /*e210*/  HMMA.16816.F32 R72, R124, R80, R72 ;  /* 0x000000507c48723c */ /* 0x020fe20000001848 */
        /* <DEDUP_REMOVED lines=35> */
[----:B------:R-:W-:Y:S01]  /*e450*/  UIADD3 UR4, UPT, UPT, UR25, -0x4, URZ ;  /* 0xfffffffc19047890 */ /* 0x000fe2000fffe0ff */
[----:B------:R-:W-:-:S04]  /*e460*/  DEPBAR.LE SB0, 0x0 ;  /* 0x000080000000791a */ /* 0x000fc80000000000 */
[----:B------:R-:W-:Y:S01]  /*e470*/  UIMAD.WIDE.U32 UR28, UR4, UR6, URZ ;  /* 0x00000006041c72a5 */ /* 0x000fe2000f8e00ff */
[----:B------:R-:W-:Y:S02]  /*e480*/  IMAD.IADD R24, R220, 0x1, R2 ;  /* 0x00000001dc187824 */ /* 0x000fe400078e0202 */
[----:B------:R-:W-:Y:S01]  /*e490*/  VIADD R132, R223, 0x48 ;  /* 0x00000048df847836 */ /* 0x000fe20000000000 */
[----:B------:R-:W-:Y:S02]  /*e4a0*/  USHF.L.U32 UR26, UR28, 0x5, URZ ;  /* 0x000000051c1a7899 */ /* 0x000fe400080006ff */
[----:B------:R-:W-:Y:S01]  /*e4b0*/  UIMAD UR18, UR4, UR7, UR29 ;  /* 0x00000007041272a4 */ /* 0x000fe2000f8e021d */
[----:B------:R-:W-:Y:S01]  /*e4c0*/  IMAD.U32 R6, RZ, RZ, UR28 ;  /* 0x0000001cff067e24 */ /* 0x000fe2000f8e00ff */
[----:B------:R-:W-:Y:S01]  /*e4d0*/  ULEA UR26, UP0, UR6, UR26, 0x4 ;  /* 0x0000001a061a7291 */ /* 0x000fe2000f8020ff */
[----:B------:R-:W-:Y:S01]  /*e4e0*/  IMAD.U32 R4, RZ, RZ, UR28 ;  /* 0x0000001cff047e24 */ /* 0x000fe2000f8e00ff */
[----:B------:R-:W-:-:S02]  /*e4f0*/  USHF.L.U64.HI UR13, UR28, 0x5, UR18 ;  /* 0x000000051c0d7899 */ /* 0x000fc40008010212 */
[----:B------:R-:W-:Y:S01]  /*e500*/  IMAD.U32 R3, RZ, RZ, UR18 ;  /* 0x00000012ff037e24 */ /* 0x000fe2000f8e00ff */
[----:B------:R-:W-:Y:S01]  /*e510*/  BAR.SYNC.DEFER_BLOCKING 0x0 ;  /* 0x0000000000007b1d */ /* 0x000fe20000010000 */
[----:B------:R-:W-:Y:S01]  /*e520*/  ULEA.HI.X UR13, UR6, UR13, UR7, 0x4, UP0 ;  /* 0x0000000d060d7291 */ /* 0x000fe200080f2407 */
[-C--:B------:R-:W-:Y:S01]  /*e530*/  LEA R6, P0, R6, R249.reuse, 0x6 ;  /* 0x000000f906067211 */ /* 0x080fe200078030ff */
[----:B------:R-:W-:Y:S01]  /*e540*/  IMAD.U32 R5, RZ, RZ, UR26 ;  /* 0x0000001aff057e24 */ /* 0x000fe2000f8e00ff */
[----:B------:R-:W-:Y:S01]  /*e550*/  UISETP.GT.U32.AND UP0, UPT, UR4, UR21, UPT ;  /* 0x000000150400728c */ /* 0x000fe2000bf04070 */
[----:B------:R-:W-:Y:S01]  /*e560*/  IMAD.U32 R8, RZ, RZ, UR26 ;  /* 0x0000001aff087e24 */ /* 0x000fe2000f8e00ff */
[----:B------:R-:W-:Y:S01]  /*e570*/  LEA.HI.X R7, R4, R248, R3, 0x6, P0 ;  /* 0x000000f804077211 */ /* 0x000fe200000f3403 */
        /* <DEDUP_REMOVED lines=109> */
[C---:B---3--:R-:W-:Y:S08]  /*ec50*/  HMMA.16816.F32 R28, R4.reuse, R176, R236 ;  /* 0x000000b0041c723c */ /* 0x048ff000000018ec */
        /* <DEDUP_REMOVED lines=21> */
[----:B------:R-:W-:Y:S01]  /*edb0*/  IABS R4, R6 ;  /* 0x0000000600047213 */ /* 0x000fe20000000000 */
[----:B------:R-:W-:Y:S01]  /*edc0*/  MUFU.TANH R33, R18 ;  /* 0x0000001200217308 */ /* 0x000fe20000002400 */
[----:B------:R-:W-:Y:S01]  /*edd0*/  I2FP.F32.S32 R6, R5 ;  /* 0x0000000500067245 */ /* 0x000fe20000201400 */
[----:B------:R-:W-:Y:S01]  /*ede0*/  HMMA.16816.F32 R140, R8, R34, R192 ;  /* 0x00000022088c723c */ /* 0x000fe200000018c0 */
[----:B------:R-:W-:Y:S01]  /*edf0*/  I2FP.F32.S32 R5, R4 ;  /* 0x0000000400057245 */ /* 0x000fe20000201400 */
[----:B------:R-:W-:-:S02]  /*ee00*/  VIADD R4, R0, 0xffffff80 ;  /* 0xffffff8000047836 */ /* 0x000fc40000000000 */
[----:B---3--:R-:W-:Y:S02]  /*ee10*/  FFMA.FTZ R6, R6, -UR12, R14 ;  /* 0x8000000c06067c23 */ /* 0x008fe4000801000e */
        /* <DEDUP_REMOVED lines=40> */
[----:B------:R-:W-:Y:S02]  /*f0a0*/  IABS R4, R4 ;  /* 0x0000000400047213 */ /* 0x000fe40000000000 */
[----:B------:R-:W-:Y:S01]  /*f0b0*/  MUFU.TANH R32, R31 ;  /* 0x0000001f00207308 */ /* 0x000fe20000002400 */
[----:B--2---:R-:W-:Y:S01]  /*f0c0*/  FFMA.FTZ R11, R11, -UR12, R15 ;  /* 0x8000000c0b0b7c23 */ /* 0x004fe2000801000f */
[----:B------:R-:W-:-:S06]  /*f0d0*/  VIADD R15, R3, 0xffffff81 ;  /* 0xffffff81030f7836 */ /* 0x000fcc0000000000 */
[----:B------:R-:W-:Y:S01]  /*f0e0*/  MUFU.TANH R139, R18 ;  /* 0x00000012008b7308 */ /* 0x000fe20000002400 */
[----:B---3--:R-:W-:Y:S02]  /*f0f0*/  IMAD.MOV.U32 R9, RZ, RZ, R4 ;  /* 0x000000ffff097224 */ /* 0x008fe400078e0004 */
[----:B------:R-:W-:Y:S01]  /*f100*/  IMAD.MOV.U32 R4, RZ, RZ, R8 ;  /* 0x000000ffff047224 */ /* 0x000fe200078e0008 */
[----:B------:R-:W-:Y:S02]  /*f110*/  I2FP.F32.S32 R8, R10 ;  /* 0x0000000a00087245 */ /* 0x000fe40000201400 */
[----:B------:R-:W-:Y:S02]  /*f120*/  I2FP.F32.S32 R10, R9 ;  /* 0x00000009000a7245 */ /* 0x000fe40000201400 */
[----:B------:R-:W-:Y:S01]  /*f130*/  MUFU.TANH R18, R29 ;  /* 0x0000001d00127308 */ /* 0x000fe20000002400 */
[----:B------:R-:W-:Y:S01]  /*f140*/  I2FP.F32.S32 R9, R4 ;  /* 0x0000000400097245 */ /* 0x000fe20000201400 */
[----:B------:R-:W-:Y:S01]  /*f150*/  FFMA.FTZ R8, R8, -UR12, R28 ;  /* 0x8000000c08087c23 */ /* 0x000fe2000801001c */
[----:B------:R-:W-:-:S02]  /*f160*/  VIADD R4, R0, 0xffffff98 ;  /* 0xffffff9800047836 */ /* 0x000fc40000000000 */
[----:B------:R-:W-:Y:S01]  /*f170*/  FFMA.FTZ R12, R10, -UR12, R14 ;  /* 0x8000000c0a0c7c23 */ /* 0x000fe2000801000e */
[----:B------:R-:W-:Y:S01]  /*f180*/  FMUL.FTZ R14, R24, UR8 ;  /* 0x00000008180e7c20 */ /* 0x000fe20008410000 */
[----:B----4-:R-:W-:Y:S01]  /*f190*/  FFMA.FTZ R10, R9, -UR12, R13 ;  /* 0x8000000c090a7c23 */ /* 0x010fe2000801000d */
[----:B------:R-:W-:Y:S01]  /*f1a0*/  FSEL R8, R8, -INF , !P5 ;  /* 0xff80000008087808 */ /* 0x000fe20006800000 */
        /* <DEDUP_REMOVED lines=9> */
[----:B------:R-:W-:Y:S01]  /*f240*/  FMUL.FTZ R140, R177, UR8 ;  /* 0x00000008b18c7c20 */ /* 0x000fe20008410000 */
[----:B------:R-:W-:Y:S01]  /*f250*/  FSEL R138, R9, -INF , !P0 ;  /* 0xff800000098a7808 */ /* 0x000fe20004000000 */
[----:B------:R-:W-:Y:S01]  /*f260*/  IMAD.IADD R9, R223, 0x1, -R15 ;  /* 0x00000001df097824 */ /* 0x000fe200078e0a0f */
[----:B------:R-:W-:Y:S01]  /*f270*/  FSEL R208, R8, -INF , !P3 ;  /* 0xff80000008d07808 */ /* 0x000fe20005800000 */
[----:B------:R1:W2:Y:S01]  /*f280*/  MUFU.TANH R28, R10 ;  /* 0x0000000a001c7308 */ /* 0x0002a20000002400 */
[----:B------:R-:W-:Y:S02]  /*f290*/  ISETP.GE.AND P0, PT, R4, R231, PT ;  /* 0x000000e70400720c */ /* 0x000fe40003f06270 */
[----:B------:R-:W-:Y:S01]  /*f2a0*/  FSEL R8, R12, -INF , !P6 ;  /* 0xff8000000c087808 */ /* 0x000fe20007000000 */
[----:B------:R-:W-:Y:S01]  /*f2b0*/  FMUL.FTZ R12, R143, UR8 ;  /* 0x000000088f0c7c20 */ /* 0x000fe20008410000 */
[----:B------:R-:W-:-:S02]  /*f2c0*/  ISETP.GT.AND P5, PT, R224, R4, PT ;  /* 0x00000004e000720c */ /* 0x000fc40003fa4270 */
[----:B------:R-:W-:Y:S01]  /*f2d0*/  FSEL R209, R8, -INF , !P0 ;  /* 0xff80000008d17808 */ /* 0x000fe20004000000 */
[----:B------:R-:W-:Y:S01]  /*f2e0*/  FMUL.FTZ R8, R141, UR8 ;  /* 0x000000088d087c20 */ /* 0x000fe20008410000 */
[----:B------:R-:W-:Y:S01]  /*f2f0*/  ISETP.GE.AND P3, PT, R4, R228, PT ;  /* 0x000000e40400720c */ /* 0x000fe20003f66270 */
[----:B------:R-:W-:Y:S01]  /*f300*/  MUFU.TANH R30, R12 ;  /* 0x0000000c001e7308 */ /* 0x000fe20000002400 */
[----:B------:R-:W-:Y:S01]  /*f310*/  ISETP.GT.AND P6, PT, R225, R4, PT ;  /* 0x00000004e100720c */ /* 0x000fe20003fc4270 */
[----:B------:R-:W-:Y:S01]  /*f320*/  FMUL.FTZ R141, R178, UR8 ;  /* 0x00000008b28d7c20 */ /* 0x000fe20008410000 */
[----:B------:R-:W-:Y:S02]  /*f330*/  ISETP.GE.AND P0, PT, R4, R229, PT ;  /* 0x000000e50400720c */ /* 0x000fe40003f06270 */
[----:B------:R-:W-:Y:S01]  /*f340*/  IABS R4, R9 ;  /* 0x0000000900047213 */ /* 0x000fe20000000000 */
[----:B------:R-:W-:Y:S02]  /*f350*/  FMUL.FTZ R9, R142, UR8 ;  /* 0x000000088e097c20 */ /* 0x000fe40008410000 */
[----:B------:R3:W-:Y:S01]  /*f360*/  MUFU.TANH R34, R8 ;  /* 0x0000000800227308 */ /* 0x0007e20000002400 */
[----:B------:R-:W-:Y:S01]  /*f370*/  I2FP.F32.S32 R4, R4 ;  /* 0x0000000400047245 */ /* 0x000fe20000201400 */
[----:B-1----:R-:W-:-:S04]  /*f380*/  IMAD.IADD R10, R5, 0x1, -R15 ;  /* 0x00000001050a7824 */ /* 0x002fc800078e0a0f */
[----:B------:R-:W-:Y:S01]  /*f390*/  FFMA.FTZ R31, R4, -UR12, R19 ;  /* 0x8000000c041f7c23 */ /* 0x000fe20008010013 */
[----:B------:R-:W-:Y:S01]  /*f3a0*/  IMAD.IADD R4, R5, 0x1, -R11 ;  /* 0x0000000105047824 */ /* 0x000fe200078e0a0b */
[----:B------:R1:W4:Y:S01]  /*f3b0*/  MUFU.TANH R13, R9 ;  /* 0x00000009000d7308 */ /* 0x0003220000002400 */
[----:B------:R-:W-:-:S04]  /*f3c0*/  IABS R10, R10 ;  /* 0x0000000a000a7213 */ /* 0x000fc80000000000 */
[----:B------:R-:W-:-:S03]  /*f3d0*/  I2FP.F32.S32 R10, R10 ;  /* 0x0000000a000a7245 */ /* 0x000fc60000201400 */
[----:B------:R5:W5:Y:S01]  /*f3e0*/  MUFU.TANH R19, R14 ;  /* 0x0000000e00137308 */ /* 0x000b620000002400 */
[----:B---3--:R-:W-:Y:S02]  /*f3f0*/  IMAD.IADD R8, R132, 0x1, -R15 ;  /* 0x0000000184087824 */ /* 0x008fe400078e0a0f */
[----:B------:R-:W-:Y:S01]  /*f400*/  FFMA.FTZ R25, R10, -UR12, R33 ;  /* 0x8000000c0a197c23 */ /* 0x000fe20008010021 */
[----:B------:R-:W-:Y:S02]  /*f410*/  VIADD R10, R3, 0xffffff89 ;  /* 0xffffff89030a7836 */ /* 0x000fe40000000000 */
[----:B------:R-:W-:Y:S02]  /*f420*/  IABS R12, R8 ;  /* 0x00000008000c7213 */ /* 0x000fe40000000000 */
[----:B------:R-:W-:Y:S01]  /*f430*/  MUFU.TANH R33, R35 ;  /* 0x0000002300217308 */ /* 0x000fe20000002400 */
[----:B------:R-:W-:Y:S01]  /*f440*/  IABS R8, R4 ;  /* 0x0000000400087213 */ /* 0x000fe20000000000 */
[----:B-1----:R-:W-:-:S03]  /*f450*/  IMAD.IADD R9, R132, 0x1, -R11 ;  /* 0x0000000184097824 */ /* 0x002fc600078e0a0b */
[----:B------:R-:W-:Y:S02]  /*f460*/  I2FP.F32.S32 R8, R8 ;  /* 0x0000000800087245 */ /* 0x000fe40000201400 */
[----:B------:R-:W-:Y:S01]  /*f470*/  IABS R4, R9 ;  /* 0x0000000900047213 */ /* 0x000fe20000000000 */
[----:B------:R-:W-:Y:S02]  /*f480*/  IMAD.MOV.U32 R9, RZ, RZ, R12 ;  /* 0x000000ffff097224 */ /* 0x000fe400078e000c */
[----:B--2---:R-:W-:Y:S01]  /*f490*/  FFMA.FTZ R26, R8, -UR12, R28 ;  /* 0x8000000c081a7c23 */ /* 0x004fe2000801001c */
[----:B------:R-:W-:Y:S01]  /*f4a0*/  I2FP.F32.S32 R4, R4 ;  /* 0x0000000400047245 */ /* 0x000fe20000201400 */
[----:B------:R-:W-:Y:S01]  /*f4b0*/  IMAD.IADD R8, R5, 0x1, -R10 ;  /* 0x0000000105087824 */ /* 0x000fe200078e0a0a */
[----:B------:R-:W-:-:S03]  /*f4c0*/  I2FP.F32.S32 R9, R9 ;  /* 0x0000000900097245 */ /* 0x000fc60000201400 */
[----:B----4-:R-:W-:Y:S01]  /*f4d0*/  FFMA.FTZ R28, R4, -UR12, R13 ;  /* 0x8000000c041c7c23 */ /* 0x010fe2000801000d */
[C---:B------:R-:W-:Y:S02]  /*f4e0*/  IMAD.IADD R4, R132.reuse, 0x1, -R10 ;  /* 0x0000000184047824 */ /* 0x040fe400078e0a0a */
[----:B------:R-:W-:Y:S01]  /*f4f0*/  FFMA.FTZ R24, R9, -UR12, R32 ;  /* 0x8000000c09187c23 */ /* 0x000fe20008010020 */
[----:B------:R-:W-:Y:S01]  /*f500*/  VIADD R9, R3, 0xffffff90 ;  /* 0xffffff9003097836 */ /* 0x000fe20000000000 */
[----:B------:R-:W-:Y:S01]  /*f510*/  IABS R13, R8 ;  /* 0x00000008000d7213 */ /* 0x000fe20000000000 */
[----:B------:R1:W2:Y:S01]  /*f520*/  MUFU.TANH R32, R27 ;  /* 0x0000001b00207308 */ /* 0x0002a20000002400 */
[----:B------:R-:W-:Y:S01]  /*f530*/  IABS R4, R4 ;  /* 0x0000000400047213 */ /* 0x000fe20000000000 */
[--C-:B------:R-:W-:Y:S02]  /*f540*/  IMAD.IADD R12, R5, 0x1, -R9.reuse ;  /* 0x00000001050c7824 */ /* 0x100fe400078e0a09 */
[----:B-----5:R-:W-:-:S03]  /*f550*/  IMAD.IADD R14, R132, 0x1, -R9 ;  /* 0x00000001840e7824 */ /* 0x020fc600078e0a09 */
[----:B------:R-:W-:Y:S02]  /*f560*/  IABS R8, R12 ;  /* 0x0000000c00087213 */ /* 0x000fe40000000000 */
[----:B------:R-:W-:Y:S01]  /*f570*/  IABS R12, R14 ;  /* 0x0000000e000c7213 */ /* 0x000fe20000000000 */
[----:B------:R-:W-:Y:S01]  /*f580*/  IMAD.MOV.U32 R14, RZ, RZ, R13 ;  /* 0x000000ffff0e7224 */ /* 0x000fe200078e000d */
[----:B------:R-:W-:Y:S01]  /*f590*/  I2FP.F32.S32 R8, R8 ;  /* 0x0000000800087245 */ /* 0x000fe20000201400 */
[----:B------:R-:W-:Y:S02]  /*f5a0*/  IMAD.MOV.U32 R13, RZ, RZ, R4 ;  /* 0x000000ffff0d7224 */ /* 0x000fe400078e0004 */
[----:B------:R-:W-:Y:S01]  /*f5b0*/  IMAD.MOV.U32 R4, RZ, RZ, R12 ;  /* 0x000000ffff047224 */ /* 0x000fe200078e000c */
[----:B------:R-:W-:Y:S01]  /*f5c0*/  I2FP.F32.S32 R14, R14 ;  /* 0x0000000e000e7245 */ /* 0x000fe20000201400 */
[----:B------:R-:W-:Y:S01]  /*f5d0*/  VIADD R12, R3, 0xffffff91 ;  /* 0xffffff91030c7836 */ /* 0x000fe20000000000 */
[----:B------:R-:W-:-:S02]  /*f5e0*/  I2FP.F32.S32 R13, R13 ;  /* 0x0000000d000d7245 */ /* 0x000fc40000201400 */
[----:B------:R-:W-:Y:S01]  /*f5f0*/  I2FP.F32.S32 R4, R4 ;  /* 0x0000000400047245 */ /* 0x000fe20000201400 */
[----:B-1----:R-:W-:Y:S01]  /*f600*/  FFMA.FTZ R27, R14, -UR12, R34 ;  /* 0x8000000c0e1b7c23 */ /* 0x002fe20008010022 */
[----:B------:R-:W-:Y:S01]  /*f610*/  FFMA.FTZ R34, R8, -UR12, R19 ;  /* 0x8000000c08227c23 */ /* 0x000fe20008010013 */
[----:B------:R-:W-:Y:S01]  /*f620*/  FFMA.FTZ R30, R13, -UR12, R30 ;  /* 0x8000000c0d1e7c23 */ /* 0x000fe2000801001e */
[----:B------:R-:W-:Y:S02]  /*f630*/  VIADD R13, R3, 0xffffff99 ;  /* 0xffffff99030d7836 */ /* 0x000fe40000000000 */
[----:B------:R-:W-:Y:S01]  /*f640*/  FFMA.FTZ R35, R4, -UR12, R18 ;  /* 0x8000000c04237c23 */ /* 0x000fe20008010012 */
[C-C-:B------:R-:W-:Y:S01]  /*f650*/  IMAD.IADD R4, R5.reuse, 0x1, -R12.reuse ;  /* 0x0000000105047824 */ /* 0x140fe200078e0a0c */
[----:B------:R-:W1:Y:S01]  /*f660*/  MUFU.TANH R18, R140 ;  /* 0x0000008c00127308 */ /* 0x000e620000002400 */
[C---:B------:R-:W-:Y:S02]  /*f670*/  IMAD.IADD R3, R132.reuse, 0x1, -R12 ;  /* 0x0000000184037824 */ /* 0x040fe400078e0a0c */
[C-C-:B------:R-:W-:Y:S01]  /*f680*/  IMAD.IADD R8, R5.reuse, 0x1, -R6.reuse ;  /* 0x0000000105087824 */ /* 0x140fe200078e0a06 */
[----:B------:R-:W-:Y:S01]  /*f690*/  IABS R14, R4 ;  /* 0x00000004000e7213 */ /* 0x000fe20000000000 */
[----:B------:R-:W-:Y:S01]  /*f6a0*/  IMAD.IADD R5, R5, 0x1, -R13 ;  /* 0x0000000105057824 */ /* 0x000fe200078e0a0d */
[----:B------:R-:W-:Y:S01]  /*f6b0*/  IABS R3, R3 ;  /* 0x0000000300037213 */ /* 0x000fe20000000000 */
[----:B------:R-:W-:Y:S01]  /*f6c0*/  IMAD.IADD R6, R132, 0x1, -R6 ;  /* 0x0000000184067824 */ /* 0x000fe200078e0a06 */
[----:B------:R-:W3:Y:S01]  /*f6d0*/  MUFU.TANH R19, R141 ;  /* 0x0000008d00137308 */ /* 0x000ee20000002400 */
[----:B------:R-:W-:-:S02]  /*f6e0*/  IABS R4, R8 ;  /* 0x0000000800047213 */ /* 0x000fc40000000000 */
[----:B------:R-:W-:Y:S02]  /*f6f0*/  I2FP.F32.S32 R3, R3 ;  /* 0x0000000300037245 */ /* 0x000fe40000201400 */
[----:B------:R-:W-:Y:S02]  /*f700*/  IABS R8, R5 ;  /* 0x0000000500087213 */ /* 0x000fe40000000000 */
[----:B------:R-:W-:Y:S01]  /*f710*/  I2FP.F32.S32 R4, R4 ;  /* 0x0000000400047245 */ /* 0x000fe20000201400 */
[----:B--2---:R-:W-:Y:S01]  /*f720*/  FFMA.FTZ R32, R3, -UR12, R32 ;  /* 0x8000000c03207c23 */ /* 0x004fe20008010020 */
[----:B------:R-:W-:Y:S01]  /*f730*/  IABS R5, R6 ;  /* 0x0000000600057213 */ /* 0x000fe20000000000 */
[----:B------:R-:W-:Y:S01]  /*f740*/  IMAD.MOV.U32 R6, RZ, RZ, R14 ;  /* 0x000000ffff067224 */ /* 0x000fe200078e000e */
[----:B------:R-:W-:Y:S01]  /*f750*/  I2FP.F32.S32 R8, R8 ;  /* 0x0000000800087245 */ /* 0x000fe20000201400 */
[----:B------:R-:W-:Y:S01]  /*f760*/  FFMA.FTZ R3, R4, -UR12, R33 ;  /* 0x8000000c04037c23 */ /* 0x000fe20008010021 */
[----:B------:R-:W-:Y:S01]  /*f770*/  I2FP.F32.S32 R5, R5 ;  /* 0x0000000500057245 */ /* 0x000fe20000201400 */
[----:B------:R-:W-:Y:S01]  /*f780*/  VIADD R14, R0, 0xffffff81 ;  /* 0xffffff81000e7836 */ /* 0x000fe20000000000 */
[----:B------:R-:W-:Y:S01]  /*f790*/  I2FP.F32.S32 R6, R6 ;  /* 0x0000000600067245 */ /* 0x000fe20000201400 */
[----:B-1----:R-:W-:Y:S01]  /*f7a0*/  FFMA.FTZ R33, R8, -UR12, R18 ;  /* 0x8000000c08217c23 */ /* 0x002fe20008010012 */
[----:B------:R-:W-:Y:S01]  /*f7b0*/  FSEL R18, R3, -INF , !P5 ;  /* 0xff80000003127808 */ /* 0x000fe20006800000 */
[----:B---3--:R-:W-:Y:S01]  /*f7c0*/  FFMA.FTZ R19, R5, -UR12, R19 ;  /* 0x8000000c05137c23 */ /* 0x008fe20008010013 */
[-C--:B------:R-:W-:Y:S01]  /*f7d0*/  ISETP.GT.AND P5, PT, R226, R14.reuse, PT ;  /* 0x0000000ee200720c */ /* 0x080fe20003fa4270 */
[----:B------:R-:W-:Y:S01]  /*f7e0*/  FFMA.FTZ R29, R6, -UR12, R139 ;  /* 0x8000000c061d7c23 */ /* 0x000fe2000801008b */
[----:B------:R-:W-:Y:S01]  /*f7f0*/  FSEL R202, R18, -INF , !P3 ;  /* 0xff80000012ca7808 */ /* 0x000fe20005800000 */
[----:B------:R-:W-:Y:S01]  /*f800*/  VIADD R6, R0, 0xffffff88 ;  /* 0xffffff8800067836 */ /* 0x000fe20000000000 */
[-C--:B------:R-:W-:Y:S01]  /*f810*/  ISETP.GT.AND P3, PT, R224, R14.reuse, PT ;  /* 0x0000000ee000720c */ /* 0x080fe20003f64270 */
[C---:B------:R-:W-:Y:S01]  /*f820*/  VIADD R5, R0.reuse, 0xffffff89 ;  /* 0xffffff8900057836 */ /* 0x040fe20000000000 */
[----:B------:R-:W-:Y:S01]  /*f830*/  FSEL R18, R19, -INF , !P6 ;  /* 0xff80000013127808 */ /* 0x000fe20007000000 */
[C---:B------:R-:W-:Y:S01]  /*f840*/  VIADD R4, R0.reuse, 0xffffff90 ;  /* 0xffffff9000047836 */ /* 0x040fe20000000000 */
[----:B------:R-:W-:Y:S01]  /*f850*/  FSEL R139, R31, -INF , !P5 ;  /* 0xff8000001f8b7808 */ /* 0x000fe20006800000 */
[C---:B------:R-:W-:Y:S01]  /*f860*/  VIADD R3, R0.reuse, 0xffffff91 ;  /* 0xffffff9100037836 */ /* 0x040fe20000000000 */
[----:B------:R-:W-:Y:S01]  /*f870*/  ISETP.GT.AND P5, PT, R225, R14, PT ;  /* 0x0000000ee100720c */ /* 0x000fe20003fa4270 */
[----:B------:R-:W-:Y:S01]  /*f880*/  VIADD R8, R0, 0xffffff99 ;  /* 0xffffff9900087836 */ /* 0x000fe20000000000 */
[----:B------:R-:W-:Y:S01]  /*f890*/  ISETP.GE.AND P6, PT, R14, R228, PT ;  /* 0x000000e40e00720c */ /* 0x000fe20003fc6270 */
[----:B------:R-:W-:Y:S01]  /*f8a0*/  HMMA.16816.F32 R140, R20, R16, R184 ;  /* 0x00000010148c723c */ /* 0x000fe200000018b8 */
[----:B------:R-:W-:-:S02]  /*f8b0*/  FSEL R19, R25, -INF , !P3 ;  /* 0xff80000019137808 */ /* 0x000fc40005800000 */
[-C--:B------:R-:W-:Y:S02]  /*f8c0*/  ISETP.GT.AND P3, PT, R224, R6.reuse, PT ;  /* 0x00000006e000720c */ /* 0x080fe40003f64270 */
[----:B------:R-:W-:Y:S02]  /*f8d0*/  FSEL R203, R18, -INF , !P0 ;  /* 0xff80000012cb7808 */ /* 0x000fe40004000000 */
[----:B------:R-:W-:Y:S02]  /*f8e0*/  FSEL R18, R24, -INF , !P5 ;  /* 0xff80000018127808 */ /* 0x000fe40006800000 */
[----:B------:R-:W-:Y:S02]  /*f8f0*/  FSEL R25, R19, -INF , !P6 ;  /* 0xff80000013197808 */ /* 0x000fe40007000000 */
[----:B------:R-:W-:Y:S02]  /*f900*/  ISETP.GT.AND P5, PT, R225, R6, PT ;  /* 0x00000006e100720c */ /* 0x000fe40003fa4270 */
[----:B------:R-:W-:-:S02]  /*f910*/  ISETP.GE.AND P0, PT, R14, R229, PT ;  /* 0x000000e50e00720c */ /* 0x000fc40003f06270 */
[----:B------:R-:W-:Y:S02]  /*f920*/  ISETP.GE.AND P6, PT, R6, R228, PT ;  /* 0x000000e40600720c */ /* 0x000fe40003fc6270 */
[----:B------:R-:W-:Y:S02]  /*f930*/  FSEL R19, R26, -INF , !P3 ;  /* 0xff8000001a137808 */ /* 0x000fe40005800000 */
[----:B------:R-:W-:Y:S02]  /*f940*/  ISETP.GT.AND P3, PT, R224, R5, PT ;  /* 0x00000005e000720c */ /* 0x000fe40003f64270 */
[----:B------:R-:W-:Y:S02]  /*f950*/  FSEL R24, R28, -INF , !P5 ;  /* 0xff8000001c187808 */ /* 0x000fe40006800000 */
[----:B------:R-:W-:Y:S02]  /*f960*/  FSEL R26, R18, -INF , !P0 ;  /* 0xff800000121a7808 */ /* 0x000fe40004000000 */
[----:B------:R-:W-:-:S02]  /*f970*/  FSEL R28, R19, -INF , !P6 ;  /* 0xff800000131c7808 */ /* 0x000fc40007000000 */
[----:B------:R-:W-:Y:S02]  /*f980*/  ISETP.GE.AND P6, PT, R5, R228, PT ;  /* 0x000000e40500720c */ /* 0x000fe40003fc6270 */
[----:B------:R-:W-:Y:S02]  /*f990*/  ISETP.GT.AND P5, PT, R225, R5, PT ;  /* 0x00000005e100720c */ /* 0x000fe40003fa4270 */
[----:B------:R-:W-:Y:S02]  /*f9a0*/  FSEL R18, R27, -INF , !P3 ;  /* 0xff8000001b127808 */ /* 0x000fe40005800000 */
[----:B------:R-:W-:Y:S02]  /*f9b0*/  ISETP.GE.AND P0, PT, R6, R229, PT ;  /* 0x000000e50600720c */ /* 0x000fe40003f06270 */
[----:B------:R-:W-:Y:S02]  /*f9c0*/  ISETP.GT.AND P3, PT, R224, R4, PT ;  /* 0x00000004e000720c */ /* 0x000fe40003f64270 */
[----:B------:R-:W-:-:S02]  /*f9d0*/  FSEL R19, R30, -INF , !P5 ;  /* 0xff8000001e137808 */ /* 0x000fc40006800000 */
[----:B------:R-:W-:Y:S02]  /*f9e0*/  FSEL R27, R18, -INF , !P6 ;  /* 0xff800000121b7808 */ /* 0x000fe40007000000 */
[----:B------:R-:W-:Y:S02]  /*f9f0*/  FSEL R31, R24, -INF , !P0 ;  /* 0xff800000181f7808 */ /* 0x000fe40004000000 */
[----:B------:R-:W-:Y:S01]  /*fa00*/  ISETP.GE.AND P5, PT, R4, R228, PT ;  /* 0x000000e40400720c */ /* 0x000fe20003fa6270 */
[----:B------:R-:W-:Y:S01]  /*fa10*/  MUFU.TANH R24, R199 ;  /* 0x000000c700187308 */ /* 0x000fe20000002400 */
[----:B------:R-:W-:Y:S02]  /*fa20*/  FSEL R18, R34, -INF , !P3 ;  /* 0xff80000022127808 */ /* 0x000fe40005800000 */
[----:B------:R-:W-:Y:S02]  /*fa30*/  ISETP.GE.AND P0, PT, R5, R229, PT ;  /* 0x000000e50500720c */ /* 0x000fe40003f06270 */
[----:B------:R-:W-:-:S02]  /*fa40*/  ISETP.GT.AND P3, PT, R225, R4, PT ;  /* 0x00000004e100720c */ /* 0x000fc40003f64270 */
[----:B------:R-:W-:Y:S01]  /*fa50*/  FSEL R195, R18, -INF , !P5 ;  /* 0xff80000012c37808 */ /* 0x000fe20006800000 */
[----:B------:R-:W1:Y:S01]  /*fa60*/  MUFU.TANH R34, R179 ;  /* 0x000000b300227308 */ /* 0x000e620000002400 */
[----:B------:R-:W-:Y:S02]  /*fa70*/  FSEL R30, R19, -INF , !P0 ;  /* 0xff800000131e7808 */ /* 0x000fe40004000000 */
[----:B------:R-:W-:Y:S02]  /*fa80*/  ISETP.GT.AND P5, PT, R224, R3, PT ;  /* 0x00000003e000720c */ /* 0x000fe40003fa4270 */
[----:B------:R-:W-:Y:S02]  /*fa90*/  ISETP.GE.AND P0, PT, R4, R229, PT ;  /* 0x000000e50400720c */ /* 0x000fe40003f06270 */
[----:B------:R-:W-:Y:S02]  /*faa0*/  FSEL R18, R35, -INF , !P3 ;  /* 0xff80000023127808 */ /* 0x000fe40005800000 */
[----:B------:R-:W-:-:S02]  /*fab0*/  ISETP.GE.AND P3, PT, R3, R228, PT ;  /* 0x000000e40300720c */ /* 0x000fc40003f66270 */
[----:B------:R-:W-:Y:S02]  /*fac0*/  FSEL R19, R29, -INF , !P5 ;  /* 0xff8000001d137808 */ /* 0x000fe40006800000 */
[----:B------:R-:W-:Y:S01]  /*fad0*/  FSEL R200, R18, -INF , !P0 ;  /* 0xff80000012c87808 */ /* 0x000fe20004000000 */
[----:B------:R-:W-:Y:S01]  /*fae0*/  IMAD.IADD R18, R132, 0x1, -R13 ;  /* 0x0000000184127824 */ /* 0x000fe200078e0a0d */
[----:B------:R-:W-:Y:S01]  /*faf0*/  ISETP.GT.AND P0, PT, R225, R3, PT ;  /* 0x00000003e100720c */ /* 0x000fe20003f04270 */
[----:B------:R-:W-:Y:S01]  /*fb00*/  FMUL.FTZ R132, R188, UR8 ;  /* 0x00000008bc847c20 */ /* 0x000fe20008410000 */
[----:B------:R-:W-:Y:S01]  /*fb10*/  FSEL R193, R19, -INF , !P3 ;  /* 0xff80000013c17808 */ /* 0x000fe20005800000 */
[----:B------:R-:W-:Y:S01]  /*fb20*/  IMAD.IADD R19, R7, 0x1, -R15 ;  /* 0x0000000107137824 */ /* 0x000fe200078e0a0f */
[----:B------:R-:W-:Y:S02]  /*fb30*/  ISETP.GE.AND P3, PT, R3, R229, PT ;  /* 0x000000e50300720c */ /* 0x000fe40003f66270 */
[----:B------:R-:W-:Y:S01]  /*fb40*/  FSEL R15, R32, -INF , !P0 ;  /* 0xff800000200f7808 */ /* 0x000fe20004000000 */
[----:B------:R-:W2:Y:S01]  /*fb50*/  MUFU.TANH R132, R132 ;  /* 0x0000008400847308 */ /* 0x000ea20000002400 */
[----:B------:R-:W-:-:S02]  /*fb60*/  IABS R18, R18 ;  /* 0x0000001200127213 */ /* 0x000fc40000000000 */
[----:B------:R-:W-:Y:S02]  /*fb70*/  ISETP.GT.AND P0, PT, R224, R8, PT ;  /* 0x00000008e000720c */ /* 0x000fe40003f04270 */
[----:B------:R-:W-:Y:S02]  /*fb80*/  FSEL R201, R15, -INF , !P3 ;  /* 0xff8000000fc97808 */ /* 0x000fe40005800000 */
[C---:B------:R-:W-:Y:S02]  /*fb90*/  ISETP.GE.AND P6, PT, R14.reuse, R230, PT ;  /* 0x000000e60e00720c */ /* 0x040fe40003fc6270 */
[----:B------:R-:W-:Y:S02]  /*fba0*/  ISETP.GT.AND P5, PT, R227, R14, PT ;  /* 0x0000000ee300720c */ /* 0x000fe40003fa4270 */
[----:B------:R-:W-:Y:S02]  /*fbb0*/  ISETP.GE.AND P3, PT, R14, R231, PT ;  /* 0x000000e70e00720c */ /* 0x000fe40003f66270 */
[----:B------:R-:W-:-:S02]  /*fbc0*/  I2FP.F32.S32 R14, R18 ;  /* 0x00000012000e7245 */ /* 0x000fc40000201400 */
[----:B------:R-:W-:Y:S02]  /*fbd0*/  FSEL R15, R33, -INF , !P0 ;  /* 0xff800000210f7808 */ /* 0x000fe40004000000 */
[----:B------:R-:W-:Y:S01]  /*fbe0*/  ISETP.GE.AND P0, PT, R8, R228, PT ;  /* 0x000000e40800720c */ /* 0x000fe20003f06270 */
[----:B-1----:R-:W-:Y:S01]  /*fbf0*/  FFMA.FTZ R14, R14, -UR12, R34 ;  /* 0x8000000c0e0e7c23 */ /* 0x002fe20008010022 */
[----:B------:R-:W-:Y:S01]  /*fc00*/  IABS R19, R19 ;  /* 0x0000001300137213 */ /* 0x000fe20000000000 */
[----:B------:R-:W-:Y:S01]  /*fc10*/  FMUL.FTZ R34, R190, UR8 ;  /* 0x00000008be227c20 */ /* 0x000fe20008410000 */
[----:B------:R-:W-:Y:S02]  /*fc20*/  FSEL R192, R15, -INF , !P0 ;  /* 0xff8000000fc07808 */ /* 0x000fe40004000000 */
[----:B------:R-:W-:Y:S02]  /*fc30*/  ISETP.GT.AND P0, PT, R225, R8, PT ;  /* 0x00000008e100720c */ /* 0x000fe40003f04270 */
[----:B------:R-:W-:-:S02]  /*fc40*/  FMNMX3.FTZ R15, R135, R137, R25, !PT ;  /* 0x00000089870f7276 */ /* 0x000fc40007810019 */
[----:B------:R-:W-:Y:S02]  /*fc50*/  FSEL R16, R14, -INF , !P0 ;  /* 0xff8000000e107808 */ /* 0x000fe40004000000 */
[----:B------:R-:W-:Y:S02]  /*fc60*/  FMNMX3.FTZ R14, R136, R138, R26, !PT ;  /* 0x0000008a880e7276 */ /* 0x000fe4000781001a */
[----:B------:R-:W-:Y:S02]  /*fc70*/  I2FP.F32.S32 R18, R19 ;  /* 0x0000001300127245 */ /* 0x000fe40000201400 */
[----:B------:R-:W-:Y:S02]  /*fc80*/  ISETP.GE.AND P0, PT, R8, R229, PT ;  /* 0x000000e50800720c */ /* 0x000fe40003f06270 */
[----:B------:R-:W-:Y:S01]  /*fc90*/  FMNMX3.FTZ R15, R15, R28, R27, !PT ;  /* 0x0000001c0f0f7276 */ /* 0x000fe2000781001b */
[----:B------:R-:W-:Y:S01]  /*fca0*/  FFMA.FTZ R35, R18, -UR12, R24 ;  /* 0x8000000c12237c23 */ /* 0x000fe20008010018 */
[----:B------:R-:W-:-:S02]  /*fcb0*/  FMNMX3.FTZ R14, R14, R31, R30, !PT ;  /* 0x0000001f0e0e7276 */ /* 0x000fc4000781001e */
[----:B------:R-:W-:Y:S02]  /*fcc0*/  FSEL R194, R16, -INF , !P0 ;  /* 0xff80000010c27808 */ /* 0x000fe40004000000 */
[----:B------:R-:W-:Y:S02]  /*fcd0*/  FMNMX3.FTZ R33, R15, R195, R193, !PT ;  /* 0x000000c30f217276 */ /* 0x000fe400078100c1 */
[----:B------:R-:W-:Y:S01]  /*fce0*/  FMNMX3.FTZ R32, R14, R200, R201, !PT ;  /* 0x000000c80e207276 */ /* 0x000fe200078100c9 */
[----:B--2---:R-:W-:Y:S06]  /*fcf0*/  BRA.U !UP0, `(.L_x_2814) ;  /* 0x0000000108d47547 */ /* 0x004fec000b800000 */
        /* <DEDUP_REMOVED lines=10> */
[C---:B------:R-:W-:Y:S01]  /*fda0*/  @!P2 LEA R22, P0, R14.reuse, R250, 0x1 ;  /* 0x000000fa0e16a211 */ /* 0x040fe200078008ff */
        /* <DEDUP_REMOVED lines=42> */
.L_x_2814:
[----:B------:R-:W-:Y:S01]  /*10050*/  FMNMX3.FTZ R14, R32, R203, R194, !PT ;  /* 0x000000cb200e7276 */ /* 0x000fe200078100c2 */
[----:B-1----:R-:W-:Y:S01]  /*10060*/  FMUL.FTZ R18, R189, UR8 ;  /* 0x00000008bd127c20 */ /* 0x002fe20008410000 */
[----:B------:R-:W-:Y:S01]  /*10070*/  FMNMX3.FTZ R15, R33, R202, R192, !PT ;  /* 0x000000ca210f7276 */ /* 0x000fe200078100c0 */
[----:B------:R1:W-:Y:S01]  /*10080*/  MUFU.TANH R19, R34 ;  /* 0x0000002200137308 */ /* 0x0003e20000002400 */
[-C--:B------:R-:W-:Y:S01]  /*10090*/  IADD3 R17, PT, PT, R223, -R11.reuse, RZ ;  /* 0x8000000bdf117210 */ /* 0x080fe20007ffe0ff */
[----:B------:R-:W2:Y:S01]  /*100a0*/  SHFL.BFLY PT, R20, R14, 0x2, 0x1f ;  /* 0x0c401f000e147f89 */ /* 0x000ea200000e0000 */
[----:B------:R-:W-:Y:S02]  /*100b0*/  IADD3 R11, PT, PT, R7, -R11, RZ ;  /* 0x8000000b070b7210 */ /* 0x000fe40007ffe0ff */
[----:B------:R-:W-:Y:S01]  /*100c0*/  IABS R17, R17 ;  /* 0x0000001100117213 */ /* 0x000fe20000000000 */
[----:B------:R-:W3:Y:S01]  /*100d0*/  SHFL.BFLY PT, R21, R15, 0x2, 0x1f ;  /* 0x0c401f000f157f89 */ /* 0x000ee200000e0000 */
[----:B------:R-:W-:Y:S01]  /*100e0*/  IADD3 R16, PT, PT, R223, -R10, RZ ;  /* 0x8000000adf107210 */ /* 0x000fe20007ffe0ff */
[----:B------:R4:W5:Y:S01]  /*100f0*/  MUFU.TANH R23, R18 ;  /* 0x0000001200177308 */ /* 0x0009620000002400 */
[----:B------:R-:W-:Y:S01]  /*10100*/  IABS R22, R11 ;  /* 0x0000000b00167213 */ /* 0x000fe20000000000 */
[----:B------:R-:W-:Y:S01]  /*10110*/  LDSM.16.MT88.4 R176, [R212+0xa000] ;  /* 0x00a00000d4b0783b */ /* 0x000fe20000004200 */
[----:B------:R-:W-:-:S02]  /*10120*/  IABS R11, R16 ;  /* 0x00000010000b7213 */ /* 0x000fc40000000000 */
[----:B------:R-:W-:Y:S02]  /*10130*/  FSEL R16, R35, -INF , !P5 ;  /* 0xff80000023107808 */ /* 0x000fe40006800000 */
[----:B------:R-:W-:Y:S02]  /*10140*/  ISETP.GT.AND P0, PT, R226, R6, PT ;  /* 0x00000006e200720c */ /* 0x000fe40003f04270 */
[----:B------:R-:W-:Y:S01]  /*10150*/  FSEL R186, R16, -INF , !P3 ;  /* 0xff80000010ba7808 */ /* 0x000fe20005800000 */
[----:B------:R-:W-:Y:S01]  /*10160*/  FMUL.FTZ R16, R191, UR8 ;  /* 0x00000008bf107c20 */ /* 0x000fe20008410000 */
[----:B------:R-:W-:Y:S01]  /*10170*/  I2FP.F32.S32 R22, R22 ;  /* 0x0000001600167245 */ /* 0x000fe20000201400 */
[----:B-1----:R-:W-:Y:S01]  /*10180*/  LDSM.16.MT88.4 R32, [R212+0xb000] ;  /* 0x00b00000d420783b */ /* 0x002fe20000004200 */
[----:B------:R-:W-:Y:S02]  /*10190*/  FSEL R184, R139, -INF , !P6 ;  /* 0xff8000008bb87808 */ /* 0x000fe40007000000 */
[----:B------:R-:W-:-:S02]  /*101a0*/  ISETP.GE.AND P6, PT, R6, R230, PT ;  /* 0x000000e60600720c */ /* 0x000fc40003fc6270 */
[----:B------:R-:W-:Y:S02]  /*101b0*/  ISETP.GT.AND P5, PT, R227, R6, PT ;  /* 0x00000006e300720c */ /* 0x000fe40003fa4270 */
[----:B----4-:R-:W-:Y:S02]  /*101c0*/  MOV R18, R17 ;  /* 0x0000001100127202 */ /* 0x010fe40000000f00 */
[----:B------:R-:W-:Y:S02]  /*101d0*/  I2FP.F32.S32 R17, R11 ;  /* 0x0000000b00117245 */ /* 0x000fe40000201400 */
[----:B------:R-:W-:Y:S02]  /*101e0*/  I2FP.F32.S32 R18, R18 ;  /* 0x0000001200127245 */ /* 0x000fe40000201400 */
[----:B--2---:R-:W-:Y:S01]  /*101f0*/  FMNMX.FTZ R20, R14, R20, !PT ;  /* 0x000000140e147209 */ /* 0x004fe20007810000 */
[----:B-----5:R-:W-:Y:S01]  /*10200*/  FFMA.FTZ R17, R17, -UR12, R23 ;  /* 0x8000000c11117c23 */ /* 0x020fe20008010017 */
[----:B------:R-:W-:Y:S01]  /*10210*/  ISETP.GE.AND P3, PT, R6, R231, PT ;  /* 0x000000e70600720c */ /* 0x000fe20003f66270 */
[----:B------:R-:W-:Y:S01]  /*10220*/  FFMA.FTZ R11, R18, -UR12, R132 ;  /* 0x8000000c120b7c23 */ /* 0x000fe20008010084 */
[----:B------:R1:W-:Y:S01]  /*10230*/  MUFU.TANH R23, R16 ;  /* 0x0000001000177308 */ /* 0x0003e20000002400 */
[----:B------:R-:W-:Y:S01]  /*10240*/  FFMA.FTZ R18, R22, -UR12, R19 ;  /* 0x8000000c16127c23 */ /* 0x000fe20008010013 */
[----:B---3--:R-:W-:-:S02]  /*10250*/  FMNMX.FTZ R21, R15, R21, !PT ;  /* 0x000000150f157209 */ /* 0x008fc40007810000 */
[----:B------:R-:W-:Y:S01]  /*10260*/  FSEL R14, R11, -INF , !P0 ;  /* 0xff8000000b0e7808 */ /* 0x000fe20004000000 */
[----:B------:R-:W-:Y:S01]  /*10270*/  FMUL.FTZ R11, R140, UR8 ;  /* 0x000000088c0b7c20 */ /* 0x000fe20008410000 */
[----:B------:R-:W-:Y:S01]  /*10280*/  IADD3 R6, PT, PT, R7, -R10, RZ ;  /* 0x8000000a07067210 */ /* 0x000fe20007ffe0ff */
[----:B------:R-:W2:Y:S01]  /*10290*/  SHFL.BFLY PT, R15, R21, 0x1, 0x1f ;  /* 0x0c201f00150f7f89 */ /* 0x000ea200000e0000 */
[----:B------:R-:W-:Y:S01]  /*102a0*/  IADD3 R10, PT, PT, R223, -R9, RZ ;  /* 0x80000009df0a7210 */ /* 0x000fe20007ffe0ff */
[----:B------:R3:W4:Y:S01]  /*102b0*/  MUFU.TANH R19, R11 ;  /* 0x0000000b00137308 */ /* 0x0007220000002400 */
[----:B------:R-:W-:Y:S02]  /*102c0*/  FSEL R185, R14, -INF , !P6 ;  /* 0xff8000000eb97808 */ /* 0x000fe40007000000 */
[----:B------:R-:W5:Y:S01]  /*102d0*/  SHFL.BFLY PT, R14, R20, 0x1, 0x1f ;  /* 0x0c201f00140e7f89 */ /* 0x000f6200000e0000 */
[----:B------:R-:W-:Y:S02]  /*102e0*/  FSEL R18, R18, -INF , !P5 ;  /* 0xff80000012127808 */ /* 0x000fe40006800000 */
[----:B------:R-:W-:-:S02]  /*102f0*/  ISETP.GT.AND P0, PT, R226, R5, PT ;  /* 0x00000005e200720c */ /* 0x000fc40003f04270 */
[----:B------:R-:W-:Y:S02]  /*10300*/  FSEL R190, R18, -INF , !P3 ;  /* 0xff80000012be7808 */ /* 0x000fe40005800000 */
[----:B-1----:R-:W-:Y:S02]  /*10310*/  IABS R16, R6 ;  /* 0x0000000600107213 */ /* 0x002fe40000000000 */
[----:B------:R-:W-:Y:S02]  /*10320*/  IABS R6, R10 ;  /* 0x0000000a00067213 */ /* 0x000fe40000000000 */
[----:B------:R-:W-:Y:S02]  /*10330*/  I2FP.F32.S32 R16, R16 ;  /* 0x0000001000107245 */ /* 0x000fe40000201400 */
[----:B------:R-:W-:Y:S02]  /*10340*/  I2FP.F32.S32 R10, R6 ;  /* 0x00000006000a7245 */ /* 0x000fe40000201400 */
[----:B---3--:R-:W-:Y:S01]  /*10350*/  IADD3 R11, PT, PT, R7, -R9, RZ ;  /* 0x80000009070b7210 */ /* 0x008fe20007ffe0ff */
[----:B------:R-:W-:Y:S01]  /*10360*/  FMUL.FTZ R9, R142, UR8 ;  /* 0x000000088e097c20 */ /* 0x000fe20008410000 */
[----:B------:R-:W-:Y:S01]  /*10370*/  ISETP.GE.AND P6, PT, R5, R230, PT ;  /* 0x000000e60500720c */ /* 0x000fe20003fc6270 */
[----:B----4-:R-:W-:Y:S01]  /*10380*/  FFMA.FTZ R10, R10, -UR12, R19 ;  /* 0x8000000c0a0a7c23 */ /* 0x010fe20008010013 */
[----:B------:R-:W-:Y:S01]  /*10390*/  ISETP.GT.AND P5, PT, R227, R5, PT ;  /* 0x00000005e300720c */ /* 0x000fe20003fa4270 */
[----:B------:R1:W3:Y:S01]  /*103a0*/  MUFU.TANH R22, R9 ;  /* 0x0000000900167308 */ /* 0x0002e20000002400 */
[----:B------:R-:W-:Y:S01]  /*103b0*/  ISETP.GE.AND P3, PT, R5, R231, PT ;  /* 0x000000e70500720c */ /* 0x000fe20003f66270 */
[----:B------:R-:W-:Y:S01]  /*103c0*/  FFMA.FTZ R5, R16, -UR12, R23 ;  /* 0x8000000c10057c23 */ /* 0x000fe20008010017 */
[----:B------:R-:W-:Y:S01]  /*103d0*/  FSEL R6, R17, -INF , !P0 ;  /* 0xff80000011067808 */ /* 0x000fe20004000000 */
[----:B------:R-:W-:Y:S01]  /*103e0*/  FMUL.FTZ R17, R183, UR8 ;  /* 0x00000008b7117c20 */ /* 0x000fe20008410000 */
[----:B------:R-:W-:-:S02]  /*103f0*/  ISETP.GT.AND P0, PT, R226, R4, PT ;  /* 0x00000004e200720c */ /* 0x000fc40003f04270 */
[----:B------:R-:W-:Y:S02]  /*10400*/  FSEL R19, R6, -INF , !P6 ;  /* 0xff80000006137808 */ /* 0x000fe40007000000 */
[----:B------:R-:W-:Y:S01]  /*10410*/  FSEL R6, R5, -INF , !P5 ;  /* 0xff80000005067808 */ /* 0x000fe20006800000 */
[----:B------:R-:W-:Y:S01]  /*10420*/  FMUL.FTZ R5, R141, UR8 ;  /* 0x000000088d057c20 */ /* 0x000fe20008410000 */
[----:B------:R-:W-:Y:S01]  /*10430*/  ISETP.GE.AND P6, PT, R4, R230, PT ;  /* 0x000000e60400720c */ /* 0x000fe20003fc6270 */
[----:B------:R-:W-:Y:S01]  /*10440*/  MUFU.TANH R17, R17 ;  /* 0x0000001100117308 */ /* 0x000fe20000002400 */
[----:B------:R-:W-:Y:S01]  /*10450*/  FSEL R132, R6, -INF , !P3 ;  /* 0xff80000006847808 */ /* 0x000fe20005800000 */
[----:B------:R-:W-:Y:S01]  /*10460*/  FMUL.FTZ R6, R143, UR8 ;  /* 0x000000088f067c20 */ /* 0x000fe20008410000 */
[----:B------:R-:W-:Y:S01]  /*10470*/  ISETP.GT.AND P5, PT, R227, R4, PT ;  /* 0x00000004e300720c */ /* 0x000fe20003fa4270 */
[----:B------:R-:W-:Y:S01]  /*10480*/  LDSM.16.MT88.4 R140, [R252+0xa000] ;  /* 0x00a00000fc8c783b */ /* 0x000fe20000004200 */
[----:B------:R-:W-:-:S02]  /*10490*/  ISETP.GE.AND P3, PT, R4, R231, PT ;  /* 0x000000e70400720c */ /* 0x000fc40003f66270 */
[----:B-1----:R-:W-:Y:S02]  /*104a0*/  IABS R9, R11 ;  /* 0x0000000b00097213 */ /* 0x002fe40000000000 */
[----:B--2---:R-:W-:Y:S01]  /*104b0*/  FMNMX.FTZ R216, R21, R15, !PT ;  /* 0x0000000f15d87209 */ /* 0x004fe20007810000 */
[----:B------:R1:W2:Y:S01]  /*104c0*/  MUFU.TANH R11, R5 ;  /* 0x00000005000b7308 */ /* 0x0002a20000002400 */
[----:B------:R-:W-:Y:S02]  /*104d0*/  I2FP.F32.S32 R9, R9 ;  /* 0x0000000900097245 */ /* 0x000fe40000201400 */
[----:B-----5:R-:W-:Y:S01]  /*104e0*/  FMNMX.FTZ R215, R20, R14, !PT ;  /* 0x0000000e14d77209 */ /* 0x020fe20007810000 */
[----:B------:R-:W-:Y:S01]  /*104f0*/  FMUL.FTZ R15, R216, UR9 ;  /* 0x00000009d80f7c20 */ /* 0x000fe20008410000 */
[----:B------:R-:W-:Y:S01]  /*10500*/  IADD3 R18, PT, PT, R212, 0xa040, RZ ;  /* 0x0000a040d4127810 */ /* 0x000fe20007ffe0ff */
[----:B---3--:R-:W-:Y:S02]  /*10510*/  FFMA.FTZ R4, R9, -UR12, R22 ;  /* 0x8000000c09047c23 */ /* 0x008fe40008010016 */
[----:B------:R-:W-:Y:S01]  /*10520*/  FMUL.FTZ R16, R215, UR9 ;  /* 0x00000009d7107c20 */ /* 0x000fe20008410000 */
[----:B------:R-:W-:Y:S02]  /*10530*/  MUFU.TANH R21, R6 ;  /* 0x0000000600157308 */ /* 0x000fe40000002400 */
[----:B------:R-:W-:-:S02]  /*10540*/  FSEL R4, R4, -INF , !P5 ;  /* 0xff80000004047808 */ /* 0x000fc40006800000 */
[----:B------:R-:W-:Y:S02]  /*10550*/  FSETP.NEU.FTZ.AND P5, PT, R216, -INF , PT ;  /* 0xff800000d800780b */ /* 0x000fe40003fbd000 */
[----:B------:R-:W-:Y:S01]  /*10560*/  FSEL R207, R4, -INF , !P3 ;  /* 0xff80000004cf7808 */ /* 0x000fe20005800000 */
[----:B------:R-:W-:Y:S01]  /*10570*/  FMUL.FTZ R4, R181, UR8 ;  /* 0x00000008b5047c20 */ /* 0x000fe20008410000 */
[----:B------:R-:W-:Y:S02]  /*10580*/  FSETP.NEU.FTZ.AND P3, PT, R215, -INF , PT ;  /* 0xff800000d700780b */ /* 0x000fe40003f7d000 */
[----:B-1----:R-:W-:Y:S01]  /*10590*/  FSEL R5, R10, -INF , !P0 ;  /* 0xff8000000a057808 */ /* 0x002fe20004000000 */
[----:B------:R1:W3:Y:S01]  /*105a0*/  MUFU.TANH R20, R4 ;  /* 0x0000000400147308 */ /* 0x0002e20000002400 */
[----:B------:R-:W-:Y:S02]  /*105b0*/  FSEL R10, R216, RZ, P5 ;  /* 0x000000ffd80a7208 */ /* 0x000fe40002800000 */
[----:B------:R-:W-:-:S02]  /*105c0*/  FSEL R189, R5, -INF , !P6 ;  /* 0xff80000005bd7808 */ /* 0x000fc40007000000 */
[----:B------:R-:W-:Y:S01]  /*105d0*/  IADD3 R5, PT, PT, R223, -R12, RZ ;  /* 0x8000000cdf057210 */ /* 0x000fe20007ffe0ff */
[----:B------:R-:W-:Y:S01]  /*105e0*/  FADD.FTZ R10, R135, -R10 ;  /* 0x8000000a870a7221 */ /* 0x000fe20000010000 */
[----:B------:R-:W-:Y:S02]  /*105f0*/  FSEL R15, R15, RZ, P5 ;  /* 0x000000ff0f0f7208 */ /* 0x000fe40002800000 */
[----:B------:R-:W-:Y:S01]  /*10600*/  FSEL R9, R215, RZ, P3 ;  /* 0x000000ffd7097208 */ /* 0x000fe20001800000 */
[----:B------:R-:W-:Y:S01]  /*10610*/  FMUL.FTZ R10, R10, UR9 ;  /* 0x000000090a0a7c20 */ /* 0x000fe20008410000 */
[----:B------:R-:W-:Y:S01]  /*10620*/  FSEL R16, R16, RZ, P3 ;  /* 0x000000ff10107208 */ /* 0x000fe20001800000 */
[----:B------:R-:W-:Y:S01]  /*10630*/  FFMA.FTZ R25, R25, UR9, -R15 ;  /* 0x0000000919197c23 */ /* 0x000fe2000801080f */
[-C--:B------:R-:W-:Y:S01]  /*10640*/  ISETP.GT.AND P0, PT, R226, R3.reuse, PT ;  /* 0x00000003e200720c */ /* 0x080fe20003f04270 */
[----:B------:R-:W-:Y:S01]  /*10650*/  FADD.FTZ R9, R136, -R9 ;  /* 0x8000000988097221 */ /* 0x000fe20000010000 */
[----:B------:R-:W-:Y:S01]  /*10660*/  ISETP.GE.AND P6, PT, R3, R230, PT ;  /* 0x000000e60300720c */ /* 0x000fe20003fc6270 */
[--C-:B------:R-:W-:Y:S01]  /*10670*/  FFMA.FTZ R28, R28, UR9, -R15.reuse ;  /* 0x000000091c1c7c23 */ /* 0x100fe2000801080f */
[----:B------:R-:W-:Y:S01]  /*10680*/  ISETP.GT.AND P5, PT, R227, R3, PT ;  /* 0x00000003e300720c */ /* 0x000fe20003fa4270 */
[--C-:B-1----:R-:W-:Y:S01]  /*10690*/  FFMA.FTZ R4, R137, UR9, -R15.reuse ;  /* 0x0000000989047c23 */ /* 0x102fe2000801080f */
[----:B------:R-:W-:Y:S01]  /*106a0*/  ISETP.GE.AND P3, PT, R3, R231, PT ;  /* 0x000000e70300720c */ /* 0x000fe20003f66270 */
[----:B------:R-:W-:Y:S01]  /*106b0*/  FFMA.FTZ R27, R27, UR9, -R15 ;  /* 0x000000091b1b7c23 */ /* 0x000fe2000801080f */
[----:B------:R-:W-:Y:S01]  /*106c0*/  IABS R3, R5 ;  /* 0x0000000500037213 */ /* 0x000fe20000000000 */
[----:B------:R1:W-:Y:S01]  /*106d0*/  MUFU.EX2 R236, R4 ;  /* 0x0000000400ec7308 */ /* 0x0003e20000000800 */
[----:B------:R-:W-:Y:S01]  /*106e0*/  IADD3 R6, PT, PT, R7, -R12, RZ ;  /* 0x8000000c07067210 */ /* 0x000fe20007ffe0ff */
[----:B------:R-:W-:Y:S01]  /*106f0*/  FFMA.FTZ R26, R26, UR9, -R16 ;  /* 0x000000091a1a7c23 */ /* 0x000fe20008010810 */
[----:B------:R-:W-:Y:S01]  /*10700*/  I2FP.F32.S32 R3, R3 ;  /* 0x0000000300037245 */ /* 0x000fe20000201400 */
[----:B------:R4:W5:Y:S01]  /*10710*/  MUFU.EX2 R14, R10 ;  /* 0x0000000a000e7308 */ /* 0x0009620000000800 */
[----:B------:R-:W-:-:S02]  /*10720*/  IABS R6, R6 ;  /* 0x0000000600067213 */ /* 0x000fc40000000000 */
[-C--:B------:R-:W-:Y:S01]  /*10730*/  IADD3 R7, PT, PT, R7, -R13.reuse, RZ ;  /* 0x8000000d07077210 */ /* 0x080fe20007ffe0ff */
[----:B--2---:R-:W-:Y:S01]  /*10740*/  FFMA.FTZ R11, R3, -UR12, R11 ;  /* 0x8000000c030b7c23 */ /* 0x004fe2000801000b */
[----:B------:R-:W-:Y:S01]  /*10750*/  FFMA.FTZ R3, R138, UR9, -R16 ;  /* 0x000000098a037c23 */ /* 0x000fe20008010810 */
[----:B------:R-:W-:Y:S01]  /*10760*/  IADD3 R5, PT, PT, R212, 0xa000, RZ ;  /* 0x0000a000d4057810 */ /* 0x000fe20007ffe0ff */
[----:B------:R-:W2:Y:S01]  /*10770*/  MUFU.EX2 R238, R25 ;  /* 0x0000001900ee7308 */ /* 0x000ea20000000800 */
[----:B-1----:R-:W-:-:S03]  /*10780*/  IADD3 R4, PT, PT, R223, -R13, RZ ;  /* 0x8000000ddf047210 */ /* 0x002fc60007ffe0ff */
[----:B------:R1:W-:Y:S01]  /*10790*/  MUFU.EX2 R232, R3 ;  /* 0x0000000300e87308 */ /* 0x0003e20000000800 */
[----:B------:R-:W-:Y:S01]  /*107a0*/  FMUL.FTZ R13, R9, UR9 ;  /* 0x00000009090d7c20 */ /* 0x000fe20008410000 */
[----:B------:R-:W-:Y:S01]  /*107b0*/  @P4 IADD3 R18, PT, PT, R5, -0x40, RZ ;  /* 0xffffffc005124810 */ /* 0x000fe20007ffe0ff */
[----:B------:R-:W-:Y:S01]  /*107c0*/  FFMA.FTZ R5, R31, UR9, -R16 ;  /* 0x000000091f057c23 */ /* 0x000fe20008010810 */
[----:B------:R-:W-:Y:S01]  /*107d0*/  IABS R4, R4 ;  /* 0x0000000400047213 */ /* 0x000fe20000000000 */
[----:B------:R2:W-:Y:S01]  /*107e0*/  MUFU.EX2 R237, R28 ;  /* 0x0000001c00ed7308 */ /* 0x0005e20000000800 */
[----:B----4-:R-:W-:Y:S01]  /*107f0*/  IADD3 R10, PT, PT, R2, R18, RZ ;  /* 0x00000012020a7210 */ /* 0x010fe20007ffe0ff */
[----:B------:R-:W-:Y:S01]  /*10800*/  LDSM.16.MT88.4 R180, [R18] ;  /* 0x0000000012b4783b */ /* 0x000fe20000004200 */
[----:B------:R-:W-:Y:S01]  /*10810*/  I2FP.F32.S32 R9, R4 ;  /* 0x0000000400097245 */ /* 0x000fe20000201400 */
[----:B------:R-:W4:Y:S01]  /*10820*/  MUFU.EX2 R235, R27 ;  /* 0x0000001b00eb7308 */ /* 0x000f220000000800 */
[----:B------:R-:W-:Y:S01]  /*10830*/  FSEL R4, R11, -INF , !P0 ;  /* 0xff8000000b047808 */ /* 0x000fe20004000000 */
[----:B------:R-:W-:Y:S01]  /*10840*/  LDSM.16.MT88.4 R136, [R10] ;  /* 0x000000000a88783b */ /* 0x000fe20000004200 */
[----:B------:R-:W-:Y:S01]  /*10850*/  IABS R11, R7 ;  /* 0x00000007000b7213 */ /* 0x000fe20000000000 */
[----:B---3--:R-:W-:Y:S01]  /*10860*/  FFMA.FTZ R9, R9, -UR12, R20 ;  /* 0x8000000c09097c23 */ /* 0x008fe20008010014 */
[----:B-1----:R-:W-:Y:S01]  /*10870*/  FFMA.FTZ R3, R30, UR9, -R16 ;  /* 0x000000091e037c23 */ /* 0x002fe20008010810 */
[----:B------:R-:W-:Y:S01]  /*10880*/  ISETP.GT.AND P0, PT, R226, R8, PT ;  /* 0x00000008e200720c */ /* 0x000fe20003f04270 */
[----:B------:R1:W3:Y:S01]  /*10890*/  MUFU.EX2 R211, R26 ;  /* 0x0000001a00d37308 */ /* 0x0002e20000000800 */
[----:B------:R-:W-:Y:S01]  /*108a0*/  FSEL R188, R4, -INF , !P6 ;  /* 0xff80000004bc7808 */ /* 0x000fe20007000000 */
[----:B-----5:R-:W-:Y:S01]  /*108b0*/  FMUL.FTZ R148, R148, R14 ;  /* 0x0000000e94947220 */ /* 0x020fe20000410000 */
[----:B------:R-:W-:Y:S01]  /*108c0*/  FSEL R9, R9, -INF , !P0 ;  /* 0xff80000009097808 */ /* 0x000fe20004000000 */
[----:B------:R5:W-:Y:S01]  /*108d0*/  MUFU.EX2 R233, R3 ;  /* 0x0000000300e97308 */ /* 0x000be20000000800 */
[C---:B------:R-:W-:Y:S01]  /*108e0*/  ISETP.GE.AND P6, PT, R8.reuse, R230, PT ;  /* 0x000000e60800720c */ /* 0x040fe20003fc6270 */
[----:B--2---:R-:W-:Y:S01]  /*108f0*/  LDSM.16.MT88.4 R28, [R10+0x1000] ;  /* 0x001000000a1c783b */ /* 0x004fe20000004200 */
[----:B------:R-:W-:Y:S01]  /*10900*/  ISETP.GE.AND P0, PT, R8, R231, PT ;  /* 0x000000e70800720c */ /* 0x000fe20003f06270 */
[----:B------:R3:W2:Y:S01]  /*10910*/  MUFU.EX2 R234, R5 ;  /* 0x0000000500ea7308 */ /* 0x0006a20000000800 */
[----:B------:R-:W-:Y:S01]  /*10920*/  FSEL R187, R9, -INF , !P6 ;  /* 0xff80000009bb7808 */ /* 0x000fe20007000000 */
[----:B------:R-:W-:Y:S01]  /*10930*/  FMUL.FTZ R149, R149, R14 ;  /* 0x0000000e95957220 */ /* 0x000fe20000410000 */
[----:B------:R-:W-:Y:S01]  /*10940*/  F2FP.F16.F32.PACK_AB R4, R238, R236 ;  /* 0x000000ecee04723e */ /* 0x000fe200000000ff */
[----:B------:R-:W2:Y:S01]  /*10950*/  MUFU.EX2 R13, R13 ;  /* 0x0000000d000d7308 */ /* 0x000ea20000000800 */
[-C--:B------:R-:W-:Y:S01]  /*10960*/  FMUL.FTZ R152, R152, R14.reuse ;  /* 0x0000000e98987220 */ /* 0x080fe20000410000 */
[----:B-1----:R-:W-:Y:S01]  /*10970*/  LDSM.16.MT88.4 R24, [R252+0xb000] ;  /* 0x00b00000fc18783b */ /* 0x002fe20000004200 */
[-C--:B------:R-:W-:Y:S01]  /*10980*/  FMUL.FTZ R153, R153, R14.reuse ;  /* 0x0000000e99997220 */ /* 0x080fe20000410000 */
[-C--:B------:R-:W-:Y:S01]  /*10990*/  FMUL.FTZ R164, R164, R14.reuse ;  /* 0x0000000ea4a47220 */ /* 0x080fe20000410000 */
[----:B------:R-:W-:Y:S01]  /*109a0*/  FMUL.FTZ R165, R165, R14 ;  /* 0x0000000ea5a57220 */ /* 0x000fe20000410000 */
[----:B-----5:R-:W-:Y:S01]  /*109b0*/  MOV R3, R6 ;  /* 0x0000000600037202 */ /* 0x020fe20000000f00 */
[-C--:B------:R-:W-:Y:S01]  /*109c0*/  FMUL.FTZ R168, R168, R14.reuse ;  /* 0x0000000ea8a87220 */ /* 0x080fe20000410000 */
[----:B----4-:R-:W-:Y:S01]  /*109d0*/  F2FP.F16.F32.PACK_AB R6, R235, R237 ;  /* 0x000000edeb06723e */ /* 0x010fe200000000ff */
[-C--:B------:R-:W-:Y:S01]  /*109e0*/  FMUL.FTZ R169, R169, R14.reuse ;  /* 0x0000000ea9a97220 */ /* 0x080fe20000410000 */
[----:B------:R-:W-:Y:S01]  /*109f0*/  I2FP.F32.S32 R3, R3 ;  /* 0x0000000300037245 */ /* 0x000fe20000201400 */
[----:B------:R-:W-:Y:S01]  /*10a00*/  FMUL.FTZ R40, R40, R14 ;  /* 0x0000000e28287220 */ /* 0x000fe20000410000 */
[----:B---3--:R-:W-:Y:S01]  /*10a10*/  F2FP.F16.F32.PACK_AB R5, R211, R232 ;  /* 0x000000e8d305723e */ /* 0x008fe200000000ff */
[----:B------:R-:W-:Y:S01]  /*10a20*/  FMUL.FTZ R41, R41, R14 ;  /* 0x0000000e29297220 */ /* 0x000fe20000410000 */
[----:B--2---:R-:W-:Y:S01]  /*10a30*/  F2FP.F16.F32.PACK_AB R7, R233, R234 ;  /* 0x000000eae907723e */ /* 0x004fe200000000ff */
[----:B------:R-:W-:Y:S01]  /*10a40*/  FFMA.FTZ R3, R3, -UR12, R21 ;  /* 0x8000000c03037c23 */ /* 0x000fe20008010015 */
[-C--:B------:R-:W-:Y:S01]  /*10a50*/  FMUL.FTZ R150, R150, R13.reuse ;  /* 0x0000000d96967220 */ /* 0x080fe20000410000 */
[----:B------:R-:W-:Y:S01]  /*10a60*/  LDSM.16.MT88.4 R20, [R18+0x1000] ;  /* 0x001000001214783b */ /* 0x000fe20000004200 */
[-C--:B------:R-:W-:Y:S01]  /*10a70*/  FMUL.FTZ R151, R151, R13.reuse ;  /* 0x0000000d97977220 */ /* 0x080fe20000410000 */
[-C--:B------:R-:W-:Y:S01]  /*10a80*/  FMUL.FTZ R154, R154, R13.reuse ;  /* 0x0000000d9a9a7220 */ /* 0x080fe20000410000 */
[----:B------:R-:W-:Y:S01]  /*10a90*/  FSEL R12, R3, -INF , !P5 ;  /* 0xff800000030c7808 */ /* 0x000fe20006800000 */
[----:B------:R-:W-:Y:S01]  /*10aa0*/  FMUL.FTZ R155, R155, R13 ;  /* 0x0000000d9b9b7220 */ /* 0x000fe20000410000 */
[----:B------:R-:W-:Y:S01]  /*10ab0*/  MOV R3, R11 ;  /* 0x0000000b00037202 */ /* 0x000fe20000000f00 */
[-C--:B------:R-:W-:Y:S01]  /*10ac0*/  FMUL.FTZ R166, R166, R13.reuse ;  /* 0x0000000da6a67220 */ /* 0x080fe20000410000 */
[----:B------:R-:W-:Y:S01]  /*10ad0*/  ISETP.GT.AND P5, PT, R227, R8, PT ;  /* 0x00000008e300720c */ /* 0x000fe20003fa4270 */
[----:B------:R-:W-:Y:S01]  /*10ae0*/  FMUL.FTZ R167, R167, R13 ;  /* 0x0000000da7a77220 */ /* 0x000fe20000410000 */
[----:B------:R-:W-:Y:S01]  /*10af0*/  I2FP.F32.S32 R3, R3 ;  /* 0x0000000300037245 */ /* 0x000fe20000201400 */
[-C--:B------:R-:W-:Y:S01]  /*10b00*/  FMUL.FTZ R170, R170, R13.reuse ;  /* 0x0000000daaaa7220 */ /* 0x080fe20000410000 */
[----:B------:R-:W-:Y:S01]  /*10b10*/  FMNMX3.FTZ R8, R134, R204, R184, !PT ;  /* 0x000000cc86087276 */ /* 0x000fe200078100b8 */
[----:B------:R-:W-:Y:S01]  /*10b20*/  FMUL.FTZ R171, R171, R13 ;  /* 0x0000000dabab7220 */ /* 0x000fe20000410000 */
[----:B------:R-:W-:Y:S01]  /*10b30*/  FSEL R206, R12, -INF , !P3 ;  /* 0xff8000000cce7808 */ /* 0x000fe20005800000 */
[----:B------:R-:W-:Y:S01]  /*10b40*/  FFMA.FTZ R3, R3, -UR12, R17 ;  /* 0x8000000c03037c23 */ /* 0x000fe20008010011 */
[----:B------:R-:W-:Y:S01]  /*10b50*/  FMNMX3.FTZ R8, R8, R185, R19, !PT ;  /* 0x000000b908087276 */ /* 0x000fe20007810013 */
[-C--:B------:R-:W-:Y:S01]  /*10b60*/  FMUL.FTZ R42, R42, R13.reuse ;  /* 0x0000000d2a2a7220 */ /* 0x080fe20000410000 */
[----:B------:R-:W-:Y:S01]  /*10b70*/  FMUL.FTZ R43, R43, R13 ;  /* 0x0000000d2b2b7220 */ /* 0x000fe20000410000 */
[-C--:B------:R-:W-:Y:S01]  /*10b80*/  FMUL.FTZ R44, R44, R14.reuse ;  /* 0x0000000e2c2c7220 */ /* 0x080fe20000410000 */
[----:B------:R-:W-:Y:S01]  /*10b90*/  FSEL R11, R3, -INF , !P5 ;  /* 0xff800000030b7808 */ /* 0x000fe20006800000 */
[----:B------:R-:W-:Y:S01]  /*10ba0*/  FMUL.FTZ R45, R45, R14 ;  /* 0x0000000e2d2d7220 */ /* 0x000fe20000410000 */
        /* <DEDUP_REMOVED lines=57> */
[----:B------:R-:W-:Y:S03]  /*10f40*/  MUFU.EX2 R202, R17 ;  /* 0x0000001100ca7308 */ /* 0x000fe60000000800 */
[----:B------:R-:W-:Y:S01]  /*10f50*/  HMMA.16816.F32 R152, R4, R178, R152 ;  /* 0x000000b20498723c */ /* 0x000fe20000001898 */
[----:B-1----:R-:W-:Y:S01]  /*10f60*/  FMNMX.FTZ R217, R8, R10, !PT ;  /* 0x0000000a08d97209 */ /* 0x002fe20007810000 */
[----:B------:R-:W-:-:S06]  /*10f70*/  FFMA.FTZ R8, R195, UR9, -R15 ;  /* 0x00000009c3087c23 */ /* 0x000fcc000801080f */
        /* <DEDUP_REMOVED lines=25> */
[--C-:B------:R-:W-:Y:S01]  /*11110*/  FFMA.FTZ R3, R185, UR9, -R9.reuse ;  /* 0x00000009b9037c23 */ /* 0x100fe20008010809 */
        /* <DEDUP_REMOVED lines=13> */
[----:B----4-:R-:W-:Y:S01]  /*111f0*/  FFMA.FTZ R4, R205, UR9, -R10 ;  /* 0x00000009cd047c23 */ /* 0x010fe2000801080a */
[----:B-1----:R-:W-:-:S03]  /*11200*/  FMUL.FTZ R144, R144, R12 ;  /* 0x0000000c90907220 */ /* 0x002fc60000410000 */
        /* <DEDUP_REMOVED lines=14> */
[--C-:B-1----:R-:W-:Y:S01]  /*112f0*/  FFMA.FTZ R4, R190, UR9, -R10.reuse ;  /* 0x00000009be047c23 */ /* 0x102fe2000801080a */
[----:B---3--:R-:W-:Y:S01]  /*11300*/  F2FP.F16.F32.PACK_AB R5, R133, R205 ;  /* 0x000000cd8505723e */ /* 0x008fe200000000ff */
[-C--:B------:R-:W-:Y:S01]  /*11310*/  FMUL.FTZ R100, R100, R12.reuse ;  /* 0x0000000c64647220 */ /* 0x080fe20000410000 */
[-C--:B------:R-:W-:Y:S01]  /*11320*/  FMUL.FTZ R101, R101, R12.reuse ;  /* 0x0000000c65657220 */ /* 0x080fe20000410000 */
        /* <DEDUP_REMOVED lines=29> */
[----:B--2---:R-:W-:Y:S01]  /*11500*/  FFMA.FTZ R3, R193, UR9, -R15 ;  /* 0x00000009c1037c23 */ /* 0x004fe2000801080f */
        /* <DEDUP_REMOVED lines=30> */
[--C-:B------:R-:W-:Y:S01]  /*116f0*/  FFMA.FTZ R15, R201, UR9, -R16.reuse ;  /* 0x00000009c90f7c23 */ /* 0x100fe20008010810 */
[----:B------:R3:W4:Y:S01]  /*11700*/  MUFU.EX2 R200, R8 ;  /* 0x0000000800c87308 */ /* 0x0007220000000800 */
[C---:B------:R-:W-:Y:S01]  /*11710*/  HMMA.16816.F32 R144, R4.reuse, R176, R144 ;  /* 0x000000b00490723c */ /* 0x040fe20000001890 */
[----:B------:R-:W-:Y:S01]  /*11720*/  FFMA.FTZ R11, R243, R11, R205 ;  /* 0x0000000bf30b7223 */ /* 0x000fe200000100cd */
[----:B--2---:R-:W-:Y:S01]  /*11730*/  F2FP.F16.F32.PACK_AB R124, R195, R204 ;  /* 0x000000ccc37c723e */ /* 0x004fe200000000ff */
[----:B------:R-:W2:Y:S02]  /*11740*/  MUFU.EX2 R193, R15 ;  /* 0x0000000f00c17308 */ /* 0x000ea40000000800 */
[----:B------:R-:W-:Y:S01]  /*11750*/  FADD.FTZ R11, R133, R11 ;  /* 0x0000000b850b7221 */ /* 0x000fe20000010000 */
[----:B------:R-:W-:Y:S01]  /*11760*/  MOV R133, R218 ;  /* 0x000000da00857202 */ /* 0x000fe20000000f00 */
[--C-:B-1----:R-:W-:Y:S01]  /*11770*/  FFMA.FTZ R3, R194, UR9, -R16.reuse ;  /* 0x00000009c2037c23 */ /* 0x102fe20008010810 */
[----:B------:R-:W-:Y:S03]  /*11780*/  HMMA.16816.F32 R160, R4, R140, R160 ;  /* 0x0000008c04a0723c */ /* 0x000fe600000018a0 */
[----:B------:R1:W-:Y:S01]  /*11790*/  MUFU.EX2 R190, R3 ;  /* 0x0000000300be7308 */ /* 0x0003e20000000800 */
[----:B---3--:R-:W-:Y:S01]  /*117a0*/  FFMA.FTZ R8, R203, UR9, -R16 ;  /* 0x00000009cb087c23 */ /* 0x008fe20008010810 */
[----:B----4-:R-:W-:-:S03]  /*117b0*/  F2FP.F16.F32.PACK_AB R126, R200, R202 ;  /* 0x000000cac87e723e */ /* 0x010fc600000000ff */
[----:B------:R-:W-:Y:S01]  /*117c0*/  HMMA.16816.F32 R36, R4, R180, R36 ;  /* 0x000000b40424723c */ /* 0x000fe20000001824 */
[----:B------:R-:W3:Y:S01]  /*117d0*/  MUFU.EX2 R194, R8 ;  /* 0x0000000800c27308 */ /* 0x000ee20000000800 */
[----:B--2---:R-:W-:-:S06]  /*117e0*/  F2FP.F16.F32.PACK_AB R125, R193, R192 ;  /* 0x000000c0c17d723e */ /* 0x004fcc00000000ff */
[----:B------:R-:W-:Y:S01]  /*117f0*/  HMMA.16816.F32 R52, R4, R136, R52 ;  /* 0x000000880434723c */ /* 0x000fe20000001834 */
[----:B-1----:R-:W-:-:S04]  /*11800*/  FFMA.FTZ R3, R189, UR9, -R9 ;  /* 0x00000009bd037c23 */ /* 0x002fc80008010809 */
[----:B------:R1:W-:Y:S01]  /*11810*/  MUFU.EX2 R15, R3 ;  /* 0x00000003000f7308 */ /* 0x0003e20000000800 */
[----:B---3--:R-:W-:Y:S02]  /*11820*/  F2FP.F16.F32.PACK_AB R127, R190, R194 ;  /* 0x000000c2be7f723e */ /* 0x008fe400000000ff */
[C---:B------:R-:W-:Y:S08]  /*11830*/  HMMA.16816.F32 R68, R4.reuse, R32, R68 ;  /* 0x000000200444723c */ /* 0x040ff00000001844 */
        /* <DEDUP_REMOVED lines=21> */
[----:B------:R-:W-:Y:S01]  /*11990*/  FFMA.FTZ R4, R208, UR9, -R9 ;  /* 0x00000009d0047c23 */ /* 0x000fe20008010809 */
[----:B------:R2:W-:Y:S01]  /*119a0*/  MUFU.EX2 R7, R3 ;  /* 0x0000000300077308 */ /* 0x0005e20000000800 */
[----:B------:R-:W-:-:S03]  /*119b0*/  FFMA.FTZ R9, R242, R14, R236 ;  /* 0x0000000ef2097223 */ /* 0x000fc600000100ec */
[----:B------:R3:W4:Y:S01]  /*119c0*/  MUFU.EX2 R8, R5 ;  /* 0x0000000500087308 */ /* 0x0007220000000800 */
[C---:B-1----:R-:W-:Y:S03]  /*119d0*/  HMMA.16816.F32 R148, R124.reuse, R156, R148 ;  /* 0x0000009c7c94723c */ /* 0x042fe60000001894 */
[----:B------:R1:W1:Y:S05]  /*119e0*/  MUFU.EX2 R187, R4 ;  /* 0x0000000400bb7308 */ /* 0x00026a0000000800 */
[----:B------:R-:W-:Y:S01]  /*119f0*/  HMMA.16816.F32 R152, R124, R158, R152 ;  /* 0x0000009e7c98723c */ /* 0x000fe20000001898 */
[--C-:B--2---:R-:W-:Y:S01]  /*11a00*/  FFMA.FTZ R3, R209, UR9, -R10.reuse ;  /* 0x00000009d1037c23 */ /* 0x104fe2000801080a */
[----:B---3--:R-:W-:-:S03]  /*11a10*/  FFMA.FTZ R5, R207, UR9, -R10 ;  /* 0x00000009cf057c23 */ /* 0x008fc6000801080a */
[----:B------:R-:W-:Y:S01]  /*11a20*/  MUFU.EX2 R186, R3 ;  /* 0x0000000300ba7308 */ /* 0x000fe20000000800 */
[----:B----4-:R-:W-:Y:S02]  /*11a30*/  F2FP.F16.F32.PACK_AB R128, R8, R15 ;  /* 0x0000000f0880723e */ /* 0x010fe400000000ff */
[----:B------:R-:W-:Y:S01]  /*11a40*/  HMMA.16816.F32 R164, R124, R172, R164 ;  /* 0x000000ac7ca4723c */ /* 0x000fe200000018a4 */
[----:B-1----:R-:W-:Y:S01]  /*11a50*/  FFMA.FTZ R4, R206, UR9, -R10 ;  /* 0x00000009ce047c23 */ /* 0x002fe2000801080a */
[----:B------:R1:W-:Y:S01]  /*11a60*/  MUFU.EX2 R6, R5 ;  /* 0x0000000500067308 */ /* 0x0003e20000000800 */
[----:B------:R-:W-:-:S04]  /*11a70*/  F2FP.F16.F32.PACK_AB R130, R7, R187 ;  /* 0x000000bb0782723e */ /* 0x000fc800000000ff */
[----:B------:R-:W2:Y:S01]  /*11a80*/  MUFU.EX2 R4, R4 ;  /* 0x0000000400047308 */ /* 0x000ea20000000800 */
[----:B------:R-:W-:Y:S01]  /*11a90*/  HMMA.16816.F32 R168, R124, R174, R168 ;  /* 0x000000ae7ca8723c */ /* 0x000fe200000018a8 */
[----:B-1----:R-:W-:Y:S01]  /*11aa0*/  FFMA.FTZ R5, R191, UR9, -R10 ;  /* 0x00000009bf057c23 */ /* 0x002fe2000801080a */
[----:B------:R-:W-:-:S06]  /*11ab0*/  FFMA.FTZ R10, R247, R12, R210 ;  /* 0x0000000cf70a7223 */ /* 0x000fcc00000100d2 */
[----:B------:R-:W-:Y:S01]  /*11ac0*/  HMMA.16816.F32 R40, R124, R48, R40 ;  /* 0x000000307c28723c */ /* 0x000fe20000001828 */
[----:B------:R1:W3:Y:S01]  /*11ad0*/  MUFU.EX2 R3, R5 ;  /* 0x0000000500037308 */ /* 0x0002e20000000800 */
[----:B------:R-:W-:Y:S01]  /*11ae0*/  FADD.FTZ R10, R184, R10 ;  /* 0x0000000ab80a7221 */ /* 0x000fe20000010000 */
[----:B--2---:R-:W-:-:S05]  /*11af0*/  F2FP.F16.F32.PACK_AB R129, R4, R6 ;  /* 0x000000060481723e */ /* 0x004fca00000000ff */
        /* <DEDUP_REMOVED lines=37> */
[C---:B-----5:R-:W-:Y:S08]  /*11d50*/  HMMA.16816.F32 R72, R124.reuse, R80, R72 ;  /* 0x000000507c48723c */ /* 0x060ff00000001848 */
        /* <DEDUP_REMOVED lines=36> */
[----:B------:R-:W-:Y:S01]  /*11fa0*/  IMAD.U32 R3, RZ, RZ, UR13 ;  /* 0x0000000dff037e24 */ /* 0x000fe2000f8e00ff */
[----:B------:R-:W-:Y:S01]  /*11fb0*/  BAR.SYNC.DEFER_BLOCKING 0x0 ;  /* 0x0000000000007b1d */ /* 0x000fe20000010000 */
[----:B------:R-:W-:Y:S01]  /*11fc0*/  ULEA.HI.X UR4, UR6, UR4, UR7, 0x4, UP0 ;  /* 0x0000000406047291 */ /* 0x000fe200080f2407 */
[----:B------:R-:W-:Y:S01]  /*11fd0*/  LEA R6, P0, R6, R249, 0x6 ;  /* 0x000000f906067211 */ /* 0x000fe200078030ff */
[----:B------:R-:W-:Y:S01]  /*11fe0*/  IMAD.U32 R8, RZ, RZ, UR18 ;  /* 0x00000012ff087e24 */ /* 0x000fe2000f8e00ff */
[----:B------:R-:W-:-:S02]  /*11ff0*/  MOV R5, UR18 ;  /* 0x0000001200057c02 */ /* 0x000fc40008000f00 */
[----:B------:R-:W-:Y:S01]  /*12000*/  LEA.HI.X R7, R4, R248, R3, 0x6, P0 ;  /* 0x000000f804077211 */ /* 0x000fe200000f3403 */
[----:B------:R-:W-:Y:S01]  /*12010*/  IMAD.U32 R3, RZ, RZ, UR4 ;  /* 0x00000004ff037e24 */ /* 0x000fe2000f8e00ff */
[----:B------:R-:W-:Y:S01]  /*12020*/  LEA R4, P0, R5, R249, 0x1 ;  /* 0x000000f905047211 */ /* 0x000fe200078008ff */
[----:B------:R-:W-:-:S03]  /*12030*/  UIADD3 UR4, UPT, UPT, UR25, -0x5, URZ ;  /* 0xfffffffb19047890 */ /* 0x000fc6000fffe0ff */
[----:B------:R-:W-:Y:S01]  /*12040*/  LEA.HI.X R5, R8, R248, R3, 0x1, P0 ;  /* 0x000000f808057211 */ /* 0x000fe200000f0c03 */
[----:B------:R-:W-:Y:S01]  /*12050*/  UISETP.GT.U32.AND UP0, UPT, UR4, UR21, UPT ;  /* 0x000000150400728c */ /* 0x000fe2000bf04070 */
        /* <DEDUP_REMOVED lines=25> */
[----:B------:R-:W-:Y:S04]  /*121f0*/  LDSM.16.M88.4 R136, [R3+0x8800] ;  /* 0x008800000388783b */ /* 0x000fe80000000200 */
[----:B------:R-:W5:Y:S04]  /*12200*/  LDSM.16.M88.4 R20, [R24] ;  /* 0x000000001814783b */ /* 0x000f680000000200 */
[----:B------:R-:W-:Y:S04]  /*12210*/  LDSM.16.M88.4 R132, [R3+0x8000] ;  /* 0x008000000384783b */ /* 0x000fe80000000200 */
[----:B-1----:R-:W1:Y:S04]  /*12220*/  LDSM.16.M88.4 R4, [R24+0x2000] ;  /* 0x002000001804783b */ /* 0x002e680000000200 */
[----:B------:R-:W-:Y:S04]  /*12230*/  LDSM.16.M88.4 R32, [R244+0x8000] ;  /* 0x00800000f420783b */ /* 0x000fe80000000200 */
[----:B------:R-:W0:Y:S01]  /*12240*/  LDGDEPBAR ;  /* 0x00000000000079af */ /* 0x000e220000000000 */
        /* <DEDUP_REMOVED lines=9> */
[----:B------:R-:W3:Y:S07]  /*122e0*/  LDSM.16.M88.4 R12, [R244+0x8800] ;  /* 0x00880000f40c783b */ /* 0x000eee0000000200 */
[----:B-----5:R-:W-:Y:S01]  /*122f0*/  HMMA.16816.F32 R200, R20, R136, R8 ;  /* 0x0000008814c8723c */ /* 0x020fe20000001808 */
[----:B------:R-:W4:Y:S07]  /*12300*/  LDSM.16.M88.4 R8, [R221] ;  /* 0x00000000dd08783b */ /* 0x000f2e0000000200 */
[C---:B-1----:R-:W-:Y:S08]  /*12310*/  HMMA.16816.F32 R204, R4.reuse, R132, R184 ;  /* 0x0000008404cc723c */ /* 0x042ff000000018b8 */
[C---:B------:R-:W-:Y:S08]  /*12320*/  HMMA.16816.F32 R232, R4.reuse, R136, R176 ;  /* 0x0000008804e8723c */ /* 0x040ff000000018b0 */
[C---:B------:R-:W-:Y:S08]  /*12330*/  HMMA.16816.F32 R28, R4.reuse, R134, R180 ;  /* 0x00000086041c723c */ /* 0x040ff000000018b4 */
[----:B------:R-:W-:Y:S01]  /*12340*/  HMMA.16816.F32 R196, R4, R138, R140 ;  /* 0x0000008a04c4723c */ /* 0x000fe2000000188c */
[----:B------:R-:W-:Y:S04]  /*12350*/  LDSM.16.M88.4 R4, [R245+0x2000] ;  /* 0x00200000f504783b */ /* 0x000fe80000000200 */
[----:B------:R-:W1:Y:S03]  /*12360*/  LDSM.16.M88.4 R140, [R246+0x8800] ;  /* 0x00880000f68c783b */ /* 0x000e660000000200 */
[C---:B------:R-:W-:Y:S08]  /*12370*/  HMMA.16816.F32 R192, R20.reuse, R132, R192 ;  /* 0x0000008414c0723c */ /* 0x040ff000000018c0 */
[C---:B------:R-:W-:Y:S01]  /*12380*/  HMMA.16816.F32 R184, R20.reuse, R134, R188 ;  /* 0x0000008614b8723c */ /* 0x040fe200000018bc */
[----:B------:R-:W5:Y:S07]  /*12390*/  LDSM.16.M88.4 R132, [R246+0x8000] ;  /* 0x00800000f684783b */ /* 0x000f6e0000000200 */
[----:B------:R-:W-:Y:S01]  /*123a0*/  HMMA.16816.F32 R180, R20, R138, R208 ;  /* 0x0000008a14b4723c */ /* 0x000fe200000018d0 */
[----:B------:R-:W5:Y:S07]  /*123b0*/  LDSM.16.M88.4 R20, [R245] ;  /* 0x00000000f514783b */ /* 0x000f6e0000000200 */
[C---:B--2---:R-:W-:Y:S08]  /*123c0*/  HMMA.16816.F32 R136, R16.reuse, R34, R28 ;  /* 0x000000221088723c */ /* 0x044ff0000000181c */
[C---:B---3--:R-:W-:Y:S08]  /*123d0*/  HMMA.16816.F32 R28, R16.reuse, R12, R232 ;  /* 0x0000000c101c723c */ /* 0x048ff000000018e8 */
[C---:B------:R-:W-:Y:S08]  /*123e0*/  HMMA.16816.F32 R176, R16.reuse, R32, R204 ;  /* 0x0000002010b0723c */ /* 0x040ff000000018cc */
[----:B------:R-:W-:Y:S01]  /*123f0*/  HMMA.16816.F32 R188, R16, R14, R196 ;  /* 0x0000000e10bc723c */ /* 0x000fe200000018c4 */
[----:B------:R-:W-:Y:S07]  /*12400*/  LDSM.16.M88.4 R16, [R214+UR5+0x9800] ;  /* 0x00980005d610783b */ /* 0x000fee0008000200 */
[C---:B----4-:R-:W-:Y:S08]  /*12410*/  HMMA.16816.F32 R192, R8.reuse, R32, R192 ;  /* 0x0000002008c0723c */ /* 0x050ff000000018c0 */
[C---:B------:R-:W-:Y:S08]  /*12420*/  HMMA.16816.F32 R184, R8.reuse, R34, R184 ;  /* 0x0000002208b8723c */ /* 0x040ff000000018b8 */
[C---:B------:R-:W-:Y:S08]  /*12430*/  HMMA.16816.F32 R32, R8.reuse, R12, R200 ;  /* 0x0000000c0820723c */ /* 0x040ff000000018c8 */
[----:B------:R-:W-:Y:S01]  /*12440*/  HMMA.16816.F32 R180, R8, R14, R180 ;  /* 0x0000000e08b4723c */ /* 0x000fe200000018b4 */
[----:B------:R-:W-:Y:S04]  /*12450*/  LDSM.16.M88.4 R12, [R213+0x6000] ;  /* 0x00600000d50c783b */ /* 0x000fe80000000200 */
[----:B------:R-:W-:Y:S03]  /*12460*/  LDSM.16.M88.4 R8, [R213+0x4000] ;  /* 0x00400000d508783b */ /* 0x000fe60000000200 */
[C---:B-1----:R-:W-:Y:S01]  /*12470*/  HMMA.16816.F32 R200, R4.reuse, R140, R28 ;  /* 0x0000008c04c8723c */ /* 0x042fe2000000181c */
[----:B------:R-:W1:Y:S07]  /*12480*/  LDSM.16.M88.4 R28, [R214+UR5+0x9000] ;  /* 0x00900005d61c783b */ /* 0x000e6e0008000200 */
[C---:B-----5:R-:W-:Y:S08]  /*12490*/  HMMA.16816.F32 R204, R4.reuse, R132, R176 ;  /* 0x0000008404cc723c */ /* 0x060ff000000018b0 */
[C---:B------:R-:W-:Y:S08]  /*124a0*/  HMMA.16816.F32 R196, R4.reuse, R142, R188 ;  /* 0x0000008e04c4723c */ /* 0x040ff000000018bc */
[----:B------:R-:W-:Y:S01]  /*124b0*/  HMMA.16816.F32 R176, R4, R134, R136 ;  /* 0x0000008604b0723c */ /* 0x000fe20000001888 */
[----:B------:R-:W-:Y:S04]  /*124c0*/  LDSM.16.M88.4 R4, [R24+0x6000] ;  /* 0x006000001804783b */ /* 0x000fe80000000200 */
[----:B------:R-:W-:Y:S03]  /*124d0*/  LDSM.16.M88.4 R136, [R3+0x9800] ;  /* 0x009800000388783b */ /* 0x000fe60000000200 */
[C---:B------:R-:W-:Y:S08]  /*124e0*/  HMMA.16816.F32 R192, R20.reuse, R132, R192 ;  /* 0x0000008414c0723c */ /* 0x040ff000000018c0 */
[C---:B------:R-:W-:Y:S08]  /*124f0*/  HMMA.16816.F32 R188, R20.reuse, R134, R184 ;  /* 0x0000008614bc723c */ /* 0x040ff000000018b8 */
[C---:B------:R-:W-:Y:S01]  /*12500*/  HMMA.16816.F32 R132, R20.reuse, R140, R32 ;  /* 0x0000008c1484723c */ /* 0x040fe20000001820 */
[----:B------:R2:W3:Y:S07]  /*12510*/  LDSM.16.M88.4 R32, [R3+0x9000] ;  /* 0x009000000320783b */ /* 0x0004ee0000000200 */
[----:B------:R-:W-:Y:S01]  /*12520*/  HMMA.16816.F32 R140, R20, R142, R180 ;  /* 0x0000008e148c723c */ /* 0x000fe200000018b4 */
[----:B------:R4:W5:Y:S07]  /*12530*/  LDSM.16.M88.4 R20, [R24+0x4000] ;  /* 0x004000001814783b */ /* 0x00096e0000000200 */
[C---:B-1----:R-:W-:Y:S08]  /*12540*/  HMMA.16816.F32 R180, R12.reuse, R28, R204 ;  /* 0x0000001c0cb4723c */ /* 0x042ff000000018cc */
[----:B------:R-:W-:Y:S01]  /*12550*/  HMMA.16816.F32 R176, R12, R30, R176 ;  /* 0x0000001e0cb0723c */ /* 0x000fe200000018b0 */
[----:B--2---:R-:W-:-:S07]  /*12560*/  VIADD R3, R0, UR24 ;  /* 0x0000001800037c36 */ /* 0x004fce0008000000 */
[----:B----4-:R-:W-:Y:S08]  /*12570*/  HMMA.16816.F32 R24, R12, R16, R200 ;  /* 0x000000100c18723c */ /* 0x010ff000000018c8 */
[----:B------:R-:W-:Y:S08]  /*12580*/  HMMA.16816.F32 R184, R8, R28, R192 ;  /* 0x0000001c08b8723c */ /* 0x000ff000000018c0 */
[----:B------:R-:W-:Y:S08]  /*12590*/  HMMA.16816.F32 R12, R12, R18, R196 ;  /* 0x000000120c0c723c */ /* 0x000ff000000018c4 */
[C---:B------:R-:W-:Y:S01]  /*125a0*/  HMMA.16816.F32 R192, R8.reuse, R16, R132 ;  /* 0x0000001008c0723c */ /* 0x040fe20000001884 */
[----:B------:R-:W-:Y:S07]  /*125b0*/  LDSM.16.M88.4 R132, [R244+0x9000] ;  /* 0x00900000f484783b */ /* 0x000fee0000000200 */
[----:B------:R-:W-:Y:S01]  /*125c0*/  HMMA.16816.F32 R204, R8, R18, R140 ;  /* 0x0000001208cc723c */ /* 0x000fe2000000188c */
[----:B------:R-:W1:Y:S07]  /*125d0*/  LDSM.16.M88.4 R16, [R221+0x4000] ;  /* 0x00400000dd10783b */ /* 0x000e6e0000000200 */
[C---:B---3--:R-:W-:Y:S08]  /*125e0*/  HMMA.16816.F32 R200, R4.reuse, R32, R180 ;  /* 0x0000002004c8723c */ /* 0x048ff000000018b4 */
[----:B------:R-:W-:Y:S08]  /*125f0*/  HMMA.16816.F32 R180, R4, R34, R176 ;  /* 0x0000002204b4723c */ /* 0x000ff000000018b0 */
[----:B------:R-:W-:Y:S01]  /*12600*/  HMMA.16816.F32 R188, R8, R30, R188 ;  /* 0x0000001e08bc723c */ /* 0x000fe200000018bc */
[----:B------:R-:W2:Y:S04]  /*12610*/  LDSM.16.M88.4 R8, [R221+0x6000] ;  /* 0x00600000dd08783b */ /* 0x000ea80000000200 */
[----:B------:R-:W-:Y:S03]  /*12620*/  LDSM.16.M88.4 R28, [R246+0x9000] ;  /* 0x00900000f61c783b */ /* 0x000fe60000000200 */
[C---:B------:R-:W-:Y:S01]  /*12630*/  HMMA.16816.F32 R176, R4.reuse, R136, R24 ;  /* 0x0000008804b0723c */ /* 0x040fe20000001818 */
[----:B------:R-:W3:Y:S07]  /*12640*/  LDSM.16.M88.4 R24, [R244+0x9800] ;  /* 0x00980000f418783b */ /* 0x000eee0000000200 */
[----:B------:R-:W-:Y:S01]  /*12650*/  HMMA.16816.F32 R196, R4, R138, R12 ;  /* 0x0000008a04c4723c */ /* 0x000fe2000000180c */
[----:B------:R-:W4:Y:S04]  /*12660*/  LDSM.16.M88.4 R12, [R245+0x4000] ;  /* 0x00400000f50c783b */ /* 0x000f280000000200 */
[----:B------:R-:W4:Y:S03]  /*12670*/  LDSM.16.M88.4 R4, [R245+0x6000] ;  /* 0x00600000f504783b */ /* 0x000f260000000200 */
[C---:B-----5:R-:W-:Y:S08]  /*12680*/  HMMA.16816.F32 R140, R20.reuse, R32, R184 ;  /* 0x00000020148c723c */ /* 0x060ff000000018b8 */
[----:B------:R-:W-:Y:S01]  /*12690*/  HMMA.16816.F32 R188, R20, R34, R188 ;  /* 0x0000002214bc723c */ /* 0x000fe200000018bc */
[----:B------:R-:W5:Y:S01]  /*126a0*/  LDSM.16.M88.4 R32, [R246+0x9800] ;  /* 0x00980000f620783b */ /* 0x000f620000000200 */
[----:B------:R-:W-:-:S06]  /*126b0*/  DEPBAR.LE SB0, 0x0 ;  /* 0x000080000000791a */ /* 0x000fcc0000000000 */
[----:B------:R-:W-:Y:S08]  /*126c0*/  HMMA.16816.F32 R192, R20, R136, R192 ;  /* 0x0000008814c0723c */ /* 0x000ff000000018c0 */
[----:B-1----:R-:W-:Y:S08]  /*126d0*/  HMMA.16816.F32 R140, R16, R132, R140 ;  /* 0x00000084108c723c */ /* 0x002ff0000000188c */
[----:B------:R-:W-:Y:S08]  /*126e0*/  HMMA.16816.F32 R136, R20, R138, R204 ;  /* 0x0000008a1488723c */ /* 0x000ff000000018cc */
[C---:B--2---:R-:W-:Y:S08]  /*126f0*/  HMMA.16816.F32 R184, R8.reuse, R132, R200 ;  /* 0x0000008408b8723c */ /* 0x044ff000000018c8 */
[C---:B------:R-:W-:Y:S08]  /*12700*/  HMMA.16816.F32 R180, R8.reuse, R134, R180 ;  /* 0x0000008608b4723c */ /* 0x040ff000000018b4 */
[C---:B---3--:R-:W-:Y:S08]  /*12710*/  HMMA.16816.F32 R176, R8.reuse, R24, R176 ;  /* 0x0000001808b0723c */ /* 0x048ff000000018b0 */
[----:B------:R-:W-:Y:S08]  /*12720*/  HMMA.16816.F32 R8, R8, R26, R196 ;  /* 0x0000001a0808723c */ /* 0x000ff000000018c4 */
        /* <DEDUP_REMOVED lines=8> */
[----:B------:R-:W-:Y:S01]  /*127b0*/  FMUL.FTZ R6, R140, UR8 ;  /* 0x000000088c067c20 */ /* 0x000fe20008410000 */
[----:B------:R-:W-:Y:S01]  /*127c0*/  IADD3 R8, PT, PT, R3, -0xa0, RZ ;  /* 0xffffff6003087810 */ /* 0x000fe20007ffe0ff */
[----:B------:R-:W-:Y:S01]  /*127d0*/  FMUL.FTZ R5, R142, UR8 ;  /* 0x000000088e057c20 */ /* 0x000fe20008410000 */
[----:B------:R-:W-:-:S03]  /*127e0*/  IADD3 R7, PT, PT, R223, 0x8, RZ ;  /* 0x00000008df077810 */ /* 0x000fc60007ffe0ff */
[----:B------:R-:W1:Y:S01]  /*127f0*/  MUFU.TANH R6, R6 ;  /* 0x0000000600067308 */ /* 0x000e620000002400 */
[----:B------:R-:W-:Y:S01]  /*12800*/  IMAD.IADD R4, R223, 0x1, -R8 ;  /* 0x00000001df047824 */ /* 0x000fe200078e0a08 */
[C---:B------:R-:W-:Y:S04]  /*12810*/  HMMA.16816.F32 R192, R12.reuse, R32, R20 ;  /* 0x000000200cc0723c */ /* 0x040fe80000001814 */
[----:B------:R-:W-:Y:S02]  /*12820*/  IABS R4, R4 ;  /* 0x0000000400047213 */ /* 0x000fe40000000000 */
[----:B------:R2:W3:Y:S02]  /*12830*/  MUFU.TANH R23, R5 ;  /* 0x0000000500177308 */ /* 0x0004e40000002400 */
[----:B------:R-:W-:Y:S01]  /*12840*/  HMMA.16816.F32 R136, R12, R30, R132 ;  /* 0x0000001e0c88723c */ /* 0x000fe20000001884 */
[----:B------:R-:W-:-:S07]  /*12850*/  I2FP.F32.S32 R4, R4 ;  /* 0x0000000400047245 */ /* 0x000fce0000201400 */
[----:B------:R-:W-:Y:S01]  /*12860*/  HMMA.16816.F32 R32, R12, R34, R16 ;  /* 0x000000220c20723c */ /* 0x000fe20000001810 */
[----:B-1----:R-:W-:Y:S01]  /*12870*/  FFMA.FTZ R20, R4, -UR12, R6 ;  /* 0x8000000c04147c23 */ /* 0x002fe20008010006 */
[----:B------:R-:W-:Y:S02]  /*12880*/  VIADD R6, R0, 0xffffff60 ;  /* 0xffffff6000067836 */ /* 0x000fe40000000000 */
[----:B------:R-:W-:Y:S01]  /*12890*/  FMUL.FTZ R4, R184, UR8 ;  /* 0x00000008b8047c20 */ /* 0x000fe20008410000 */
[----:B------:R-:W-:Y:S02]  /*128a0*/  BAR.SYNC.DEFER_BLOCKING 0x0 ;  /* 0x0000000000007b1d */ /* 0x000fe40000010000 */
[----:B------:R-:W-:Y:S01]  /*128b0*/  ISETP.GE.AND P0, PT, R6, R230, PT ;  /* 0x000000e60600720c */ /* 0x000fe20003f06270 */
[----:B--2---:R-:W-:Y:S01]  /*128c0*/  VIADD R5, R223, 0x40 ;  /* 0x00000040df057836 */ /* 0x004fe20000000000 */
[-C--:B------:R-:W-:Y:S02]  /*128d0*/  ISETP.GT.AND P6, PT, R226, R6.reuse, PT ;  /* 0x00000006e200720c */ /* 0x080fe40003fc4270 */
[----:B------:R1:W2:Y:S01]  /*128e0*/  MUFU.TANH R22, R4 ;  /* 0x0000000400167308 */ /* 0x0002a20000002400 */
[----:B------:R-:W-:-:S02]  /*128f0*/  ISETP.GT.AND P3, PT, R227, R6, PT ;  /* 0x00000006e300720c */ /* 0x000fc40003f64270 */
[----:B------:R-:W-:Y:S02]  /*12900*/  ISETP.GE.AND P5, PT, R6, R231, PT ;  /* 0x000000e70600720c */ /* 0x000fe40003fa6270 */
[----:B------:R-:W-:Y:S02]  /*12910*/  P2R R21, PR, RZ, 0x1 ;  /* 0x00000001ff157803 */ /* 0x000fe40000000000 */
[----:B-1----:R-:W-:Y:S01]  /*12920*/  IADD3 R4, PT, PT, R223, 0x48, RZ ;  /* 0x00000048df047810 */ /* 0x002fe20007ffe0ff */
[----:B--23--:R-:W-:Y:S08]  /*12930*/  BRA.U !UP0, `(.L_x_2815) ;  /* 0x0000000108d47547 */ /* 0x00cff0000b800000 */
[----:B------:R-:W-:-:S04]  /*12940*/  IMAD.U32 R10, RZ, RZ, UR25 ;  /* 0x00000019ff0a7e24 */ /* 0x000fc8000f8e00ff */
[----:B------:R-:W-:-:S04]  /*12950*/  @!P2 VIADD R10, R10, 0xfffffffa ;  /* 0xfffffffa0a0aa836 */ /* 0x000fc80000000000 */
[C---:B------:R-:W-:Y:S02]  /*12960*/  @!P2 IMAD R9, R10.reuse, UR15, RZ ;  /* 0x0000000f0a09ac24 */ /* 0x040fe4000f8e02ff */
[----:B------:R-:W-:-:S05]  /*12970*/  @!P2 IMAD.WIDE.U32 R10, R10, UR16, RZ ;  /* 0x000000100a0aac25 */ /* 0x000fca000f8e00ff */
[----:B------:R-:W-:Y:S02]  /*12980*/  @!P2 IADD3 R9, PT, PT, R11, R9, RZ ;  /* 0x000000090b09a210 */ /* 0x000fe40007ffe0ff */
[----:B------:R-:W-:-:S04]  /*12990*/  @!P2 LEA R18, P0, R10, R250, 0x1 ;  /* 0x000000fa0a12a211 */ /* 0x000fc800078008ff */
        /* <DEDUP_REMOVED lines=37> */
[----:B------:R-:W-:Y:S01]  /*12bf0*/  @!P1 IMAD R9, R9, UR15, RZ ;  /* 0x0000000f09099c24 */ /* 0x000fe2000f8e02ff */
[----:B------:R-:W-:-:S04]  /*12c00*/  @!P1 LEA R12, P0, R10, R250, 0x1 ;  /* 0x000000fa0a0c9211 */ /* 0x000fc800078008ff */
[----:B------:R-:W-:-:S04]  /*12c10*/  @!P1 IADD3 R9, PT, PT, R9, R11, RZ ;  /* 0x0000000b09099210 */ /* 0x000fc80007ffe0ff */
[----:B------:R-:W-:-:S05]  /*12c20*/  @!P1 LEA.HI.X R13, R10, R251, R9, 0x1, P0 ;  /* 0x000000fb0a0d9211 */ /* 0x000fca00000f0c09 */
[----:B------:R-:W-:Y:S01]  /*12c30*/  @!PT LDS RZ, [RZ] ;  /* 0x00000000fffff984 */ /* 0x000fe20000000800 */
[----:B------:R-:W-:Y:S01]  /*12c40*/  @!PT LDS RZ, [RZ] ;  /* 0x00000000fffff984 */ /* 0x000fe20000000800 */
[----:B------:R-:W-:Y:S01]  /*12c50*/  @!PT LDS RZ, [RZ] ;  /* 0x00000000fffff984 */ /* 0x000fe20000000800 */
[----:B------:R1:W-:Y:S04]  /*12c60*/  @!P1 LDGSTS.E.BYPASS.LTC128B.128 [R222+0x9800], desc[UR30][R12.64+0x80] ;  /* 0x098000800cde9fae */ /* 0x0003e8000b981a1e */
[----:B------:R1:W-:Y:S04]  /*12c70*/  @P1 STS.128 [R222+0x9800], RZ ;  /* 0x009800ffde001388 */ /* 0x0003e80000000c00 */
[----:B------:R-:W0:Y:S02]  /*12c80*/  LDGDEPBAR ;  /* 0x00000000000079af */ /* 0x000e240000000000 */
.L_x_2815:
[----:B------:R-:W-:Y:S01]  /*12c90*/  FMUL.FTZ R10, R186, UR8 ;  /* 0x00000008ba0a7c20 */ /* 0x000fe20008410000 */
[-C--:B-1----:R-:W-:Y:S01]  /*12ca0*/  IADD3 R13, PT, PT, R7, -R8.reuse, RZ ;  /* 0x80000008070d7210 */ /* 0x082fe20007ffe0ff */
[----:B------:R-:W-:Y:S01]  /*12cb0*/  FMUL.FTZ R11, R32, UR8 ;  /* 0x00000008200b7c20 */ /* 0x000fe20008410000 */
[----:B------:R-:W-:Y:S01]  /*12cc0*/  IADD3 R9, PT, PT, R3, -0x88, RZ ;  /* 0xffffff7803097810 */ /* 0x000fe20007ffe0ff */
[----:B------:R-:W1:Y:S01]  /*12cd0*/  MUFU.TANH R17, R10 ;  /* 0x0000000a00117308 */ /* 0x000e620000002400 */
[----:B------:R-:W-:Y:S01]  /*12ce0*/  IABS R15, R13 ;  /* 0x0000000d000f7213 */ /* 0x000fe20000000000 */
[----:B------:R-:W-:Y:S01]  /*12cf0*/  IMAD.IADD R12, R5, 0x1, -R8 ;  /* 0x00000001050c7824 */ /* 0x000fe200078e0a08 */
[----:B------:R-:W-:Y:S01]  /*12d00*/  IADD3 R8, PT, PT, R4, -R8, RZ ;  /* 0x8000000804087210 */ /* 0x000fe20007ffe0ff */
[----:B------:R-:W-:Y:S01]  /*12d10*/  FMUL.FTZ R29, R27, UR8 ;  /* 0x000000081b1d7c20 */ /* 0x000fe20008410000 */
[----:B------:R-:W-:Y:S01]  /*12d20*/  FSEL R14, R20, -INF , !P6 ;  /* 0xff800000140e7808 */ /* 0x000fe20007000000 */
[----:B------:R-:W-:Y:S01]  /*12d30*/  @UP0 UIADD3 UR25, UPT, UPT, UR25, -0x6, URZ ;  /* 0xfffffffa19190890 */ /* 0x000fe2000fffe0ff */
[----:B------:R-:W-:Y:S01]  /*12d40*/  IABS R13, R12 ;  /* 0x0000000c000d7213 */ /* 0x000fe20000000000 */
[----:B------:R2:W3:Y:S01]  /*12d50*/  MUFU.TANH R16, R11 ;  /* 0x0000000b00107308 */ /* 0x0004e20000002400 */
[----:B------:R-:W-:-:S02]  /*12d60*/  IABS R12, R8 ;  /* 0x00000008000c7213 */ /* 0x000fc40000000000 */
[----:B------:R-:W-:Y:S02]  /*12d70*/  ISETP.NE.AND P6, PT, R21, RZ, PT ;  /* 0x000000ff1500720c */ /* 0x000fe40003fc5270 */
[----:B------:R-:W-:Y:S02]  /*12d80*/  I2FP.F32.S32 R12, R12 ;  /* 0x0000000c000c7245 */ /* 0x000fe40000201400 */
[----:B------:R-:W-:Y:S02]  /*12d90*/  FSEL R189, R14, -INF , !P6 ;  /* 0xff8000000ebd7808 */ /* 0x000fe40007000000 */
[----:B------:R-:W-:Y:S01]  /*12da0*/  ISETP.GT.AND P0, PT, R224, R6, PT ;  /* 0x00000006e000720c */ /* 0x000fe20003f04270 */
[----:B-1----:R-:W-:Y:S01]  /*12db0*/  FFMA.FTZ R14, R12, -UR12, R17 ;  /* 0x8000000c0c0e7c23 */ /* 0x002fe20008010011 */
[----:B------:R-:W-:Y:S02]  /*12dc0*/  IADD3 R10, PT, PT, R223, -R9, RZ ;  /* 0x80000009df0a7210 */ /* 0x000fe40007ffe0ff */
[----:B------:R-:W-:-:S02]  /*12dd0*/  ISETP.GE.AND P1, PT, R6, R228, PT ;  /* 0x000000e40600720c */ /* 0x000fc40003f26270 */
[----:B------:R-:W-:Y:S02]  /*12de0*/  IABS R8, R10 ;  /* 0x0000000a00087213 */ /* 0x000fe40000000000 */
[----:B------:R-:W-:Y:S01]  /*12df0*/  MOV R10, R13 ;  /* 0x0000000d000a7202 */ /* 0x000fe20000000f00 */
[----:B--2---:R-:W-:Y:S01]  /*12e00*/  IMAD.MOV.U32 R11, RZ, RZ, R15 ;  /* 0x000000ffff0b7224 */ /* 0x004fe200078e000f */
[----:B------:R-:W-:Y:S01]  /*12e10*/  I2FP.F32.S32 R8, R8 ;  /* 0x0000000800087245 */ /* 0x000fe20000201400 */
[----:B------:R-:W-:Y:S01]  /*12e20*/  FMUL.FTZ R13, R141, UR8 ;  /* 0x000000088d0d7c20 */ /* 0x000fe20008410000 */
[----:B------:R-:W-:Y:S01]  /*12e30*/  I2FP.F32.S32 R10, R10 ;  /* 0x0000000a000a7245 */ /* 0x000fe20000201400 */
[----:B------:R-:W-:Y:S01]  /*12e40*/  FMUL.FTZ R15, R143, UR8 ;  /* 0x000000088f0f7c20 */ /* 0x000fe20008410000 */
[----:B------:R-:W-:Y:S01]  /*12e50*/  I2FP.F32.S32 R11, R11 ;  /* 0x0000000b000b7245 */ /* 0x000fe20000201400 */
[----:B---3--:R-:W-:Y:S01]  /*12e60*/  FFMA.FTZ R12, R8, -UR12, R16 ;  /* 0x8000000c080c7c23 */ /* 0x008fe20008010010 */
[----:B------:R-:W-:Y:S01]  /*12e70*/  ISETP.GE.AND P2, PT, R6, R229, PT ;  /* 0x000000e50600720c */ /* 0x000fe20003f46270 */
[----:B------:R-:W-:Y:S01]  /*12e80*/  FFMA.FTZ R10, R10, -UR12, R22 ;  /* 0x8000000c0a0a7c23 */ /* 0x000fe20008010016 */
[----:B------:R-:W-:Y:S01]  /*12e90*/  ISETP.GT.AND P6, PT, R225, R6, PT ;  /* 0x00000006e100720c */ /* 0x000fe20003fc4270 */
[----:B------:R-:W-:Y:S01]  /*12ea0*/  FFMA.FTZ R11, R11, -UR12, R23 ;  /* 0x8000000c0b0b7c23 */ /* 0x000fe20008010017 */
[----:B------:R-:W-:Y:S01]  /*12eb0*/  IADD3 R6, PT, PT, R0, -0x88, RZ ;  /* 0xffffff7800067810 */ /* 0x000fe20007ffe0ff */
[----:B------:R1:W-:Y:S01]  /*12ec0*/  MUFU.TANH R21, R13 ;  /* 0x0000000d00157308 */ /* 0x0003e20000002400 */
[----:B------:R-:W-:Y:S01]  /*12ed0*/  FSEL R10, R10, -INF , !P0 ;  /* 0xff8000000a0a7808 */ /* 0x000fe20004000000 */
[----:B------:R-:W-:Y:S01]  /*12ee0*/  FMUL.FTZ R16, R187, UR8 ;  /* 0x00000008bb107c20 */ /* 0x000fe20008410000 */
[----:B------:R-:W-:Y:S01]  /*12ef0*/  FSEL R8, R11, -INF , !P3 ;  /* 0xff8000000b087808 */ /* 0x000fe20005800000 */
[----:B------:R-:W-:Y:S01]  /*12f00*/  VIADD R23, R3, 0xffffff70 ;  /* 0xffffff7003177836 */ /* 0x000fe20000000000 */
[----:B------:R-:W-:Y:S01]  /*12f10*/  ISETP.GT.AND P3, PT, R226, R6, PT ;  /* 0x00000006e200720c */ /* 0x000fe20003f64270 */
[----:B------:R-:W-:Y:S01]  /*12f20*/  LDSM.16.MT88.4 R140, [R252+0xa000] ;  /* 0x00a00000fc8c783b */ /* 0x000fe20000004200 */
[----:B------:R-:W-:Y:S01]  /*12f30*/  FSEL R188, R8, -INF , !P5 ;  /* 0xff80000008bc7808 */ /* 0x000fe20006800000 */
[----:B------:R-:W-:Y:S01]  /*12f40*/  FMUL.FTZ R8, R185, UR8 ;  /* 0x00000008b9087c20 */ /* 0x000fe20008410000 */
[----:B------:R-:W-:-:S02]  /*12f50*/  FSEL R32, R10, -INF , !P1 ;  /* 0xff8000000a207808 */ /* 0x000fc40004800000 */
[----:B------:R-:W-:Y:S01]  /*12f60*/  ISETP.GE.AND P5, PT, R6, R230, PT ;  /* 0x000000e60600720c */ /* 0x000fe20003fa6270 */
[----:B------:R2:W3:Y:S01]  /*12f70*/  MUFU.TANH R20, R8 ;  /* 0x0000000800147308 */ /* 0x0004e20000002400 */
[----:B------:R-:W-:Y:S02]  /*12f80*/  FSEL R10, R14, -INF , !P6 ;  /* 0xff8000000e0a7808 */ /* 0x000fe40007000000 */
[-C--:B------:R-:W-:Y:S02]  /*12f90*/  ISETP.GT.AND P0, PT, R227, R6.reuse, PT ;  /* 0x00000006e300720c */ /* 0x080fe40003f04270 */
[----:B------:R-:W-:Y:S01]  /*12fa0*/  FSEL R133, R10, -INF , !P2 ;  /* 0xff8000000a857808 */ /* 0x000fe20005000000 */
[----:B------:R-:W-:Y:S01]  /*12fb0*/  FMUL.FTZ R10, R34, UR8 ;  /* 0x00000008220a7c20 */ /* 0x000fe20008410000 */
[----:B------:R-:W-:Y:S02]  /*12fc0*/  ISETP.GE.AND P1, PT, R6, R231, PT ;  /* 0x000000e70600720c */ /* 0x000fe40003f26270 */
[----:B------:R-:W-:Y:S01]  /*12fd0*/  ISETP.GT.AND P6, PT, R224, R6, PT ;  /* 0x00000006e000720c */ /* 0x000fe20003fc4270 */
[----:B------:R4:W5:Y:S01]  /*12fe0*/  MUFU.TANH R18, R10 ;  /* 0x0000000a00127308 */ /* 0x0009620000002400 */
[----:B------:R-:W-:-:S02]  /*12ff0*/  ISETP.GE.AND P2, PT, R6, R229, PT ;  /* 0x000000e50600720c */ /* 0x000fc40003f46270 */
[-C--:B------:R-:W-:Y:S02]  /*13000*/  IADD3 R14, PT, PT, R5, -R9.reuse, RZ ;  /* 0x80000009050e7210 */ /* 0x080fe40007ffe0ff */
[----:B-1----:R-:W-:Y:S02]  /*13010*/  IADD3 R13, PT, PT, R4, -R9, RZ ;  /* 0x80000009040d7210 */ /* 0x002fe40007ffe0ff */
[----:B------:R-:W-:Y:S02]  /*13020*/  IADD3 R27, PT, PT, R3, -0x87, RZ ;  /* 0xffffff79031b7810 */ /* 0x000fe40007ffe0ff */
[----:B--2---:R-:W-:Y:S01]  /*13030*/  FSEL R8, R12, -INF , !P3 ;  /* 0xff8000000c087808 */ /* 0x004fe20005800000 */
[----:B------:R-:W-:Y:S01]  /*13040*/  IMAD.IADD R12, R7, 0x1, -R9 ;  /* 0x00000001070c7824 */ /* 0x000fe200078e0a09 */
[----:B------:R-:W-:Y:S02]  /*13050*/  ISETP.GE.AND P3, PT, R6, R228, PT ;  /* 0x000000e40600720c */ /* 0x000fe40003f66270 */
[----:B------:R-:W-:-:S02]  /*13060*/  FSEL R233, R8, -INF , !P5 ;  /* 0xff80000008e97808 */ /* 0x000fc40006800000 */
[----:B------:R-:W-:Y:S01]  /*13070*/  ISETP.GT.AND P5, PT, R225, R6, PT ;  /* 0x00000006e100720c */ /* 0x000fe20003fa4270 */
[----:B------:R-:W-:Y:S02]  /*13080*/  VIADD R6, R3, 0xffffff61 ;  /* 0xffffff6103067836 */ /* 0x000fe40000000000 */
[----:B----4-:R-:W-:-:S03]  /*13090*/  FMUL.FTZ R10, R24, UR8 ;  /* 0x00000008180a7c20 */ /* 0x010fc60008410000 */
[-C--:B------:R-:W-:Y:S01]  /*130a0*/  IADD3 R8, PT, PT, R223, -R6.reuse, RZ ;  /* 0x80000006df087210 */ /* 0x080fe20007ffe0ff */
[----:B------:R1:W2:Y:S01]  /*130b0*/  MUFU.TANH R19, R10 ;  /* 0x0000000a00137308 */ /* 0x0002a20000002400 */
[----:B------:R-:W-:Y:S02]  /*130c0*/  IADD3 R11, PT, PT, R5, -R6, RZ ;  /* 0x80000006050b7210 */ /* 0x000fe40007ffe0ff */
[----:B------:R-:W-:Y:S02]  /*130d0*/  IABS R9, R8 ;  /* 0x0000000800097213 */ /* 0x000fe40000000000 */
[----:B------:R-:W-:Y:S02]  /*130e0*/  IABS R8, R11 ;  /* 0x0000000b00087213 */ /* 0x000fe40000000000 */
[----:B------:R-:W-:Y:S02]  /*130f0*/  IABS R11, R12 ;  /* 0x0000000c000b7213 */ /* 0x000fe40000000000 */
[----:B------:R-:W-:-:S02]  /*13100*/  IABS R12, R14 ;  /* 0x0000000e000c7213 */ /* 0x000fc40000000000 */
[----:B------:R-:W-:Y:S02]  /*13110*/  I2FP.F32.S32 R9, R9 ;  /* 0x0000000900097245 */ /* 0x000fe40000201400 */
[----:B------:R-:W-:Y:S02]  /*13120*/  IABS R14, R13 ;  /* 0x0000000d000e7213 */ /* 0x000fe40000000000 */
[----:B------:R-:W-:Y:S02]  /*13130*/  MOV R13, R12 ;  /* 0x0000000c000d7202 */ /* 0x000fe40000000f00 */
[----:B------:R-:W-:Y:S01]  /*13140*/  I2FP.F32.S32 R14, R14 ;  /* 0x0000000e000e7245 */ /* 0x000fe20000201400 */
[----:B-1----:R-:W-:Y:S01]  /*13150*/  FMUL.FTZ R10, R26, UR8 ;  /* 0x000000081a0a7c20 */ /* 0x002fe20008410000 */
[----:B------:R-:W-:Y:S02]  /*13160*/  I2FP.F32.S32 R8, R8 ;  /* 0x0000000800087245 */ /* 0x000fe40000201400 */
[----:B------:R-:W-:Y:S01]  /*13170*/  IADD3 R26, PT, PT, R3, -0x8f, RZ ;  /* 0xffffff71031a7810 */ /* 0x000fe20007ffe0ff */
[----:B------:R1:W4:Y:S02]  /*13180*/  MUFU.TANH R17, R10 ;  /* 0x0000000a00117308 */ /* 0x0003240000002400 */
[----:B---3--:R-:W-:Y:S01]  /*13190*/  FFMA.FTZ R12, R8, -UR12, R20 ;  /* 0x8000000c080c7c23 */ /* 0x008fe20008010014 */
[----:B------:R-:W-:-:S05]  /*131a0*/  IADD3 R8, PT, PT, R0, -0x9f, RZ ;  /* 0xffffff6100087810 */ /* 0x000fca0007ffe0ff */
[----:B------:R3:W4:Y:S01]  /*131b0*/  MUFU.TANH R20, R15 ;  /* 0x0000000f00147308 */ /* 0x0007220000002400 */
[----:B-1----:R-:W-:Y:S02]  /*131c0*/  IMAD.MOV.U32 R10, RZ, RZ, R11 ;  /* 0x000000ffff0a7224 */ /* 0x002fe400078e000b */
[----:B------:R-:W-:-:S03]  /*131d0*/  FFMA.FTZ R11, R9, -UR12, R21 ;  /* 0x8000000c090b7c23 */ /* 0x000fc60008010015 */
[----:B------:R-:W-:Y:S01]  /*131e0*/  I2FP.F32.S32 R10, R10 ;  /* 0x0000000a000a7245 */ /* 0x000fe20000201400 */
[----:B---3--:R-:W-:Y:S01]  /*131f0*/  FMUL.FTZ R15, R25, UR8 ;  /* 0x00000008190f7c20 */ /* 0x008fe20008410000 */
[----:B------:R-:W-:-:S03]  /*13200*/  IADD3 R25, PT, PT, R3, -0x97, RZ ;  /* 0xffffff6903197810 */ /* 0x000fc60007ffe0ff */
[----:B-----5:R-:W-:Y:S01]  /*13210*/  FFMA.FTZ R9, R10, -UR12, R18 ;  /* 0x8000000c0a097c23 */ /* 0x020fe20008010012 */
[----:B------:R-:W-:-:S04]  /*13220*/  I2FP.F32.S32 R10, R13 ;  /* 0x0000000d000a7245 */ /* 0x000fc80000201400 */
[----:B------:R-:W-:Y:S01]  /*13230*/  FSEL R13, R9, -INF , !P0 ;  /* 0xff800000090d7808 */ /* 0x000fe20004000000 */
[----:B--2---:R-:W-:Y:S01]  /*13240*/  FFMA.FTZ R9, R10, -UR12, R19 ;  /* 0x8000000c0a097c23 */ /* 0x004fe20008010013 */
[----:B----4-:R-:W-:Y:S01]  /*13250*/  FFMA.FTZ R10, R14, -UR12, R17 ;  /* 0x8000000c0e0a7c23 */ /* 0x010fe20008010011 */
[-C--:B------:R-:W-:Y:S01]  /*13260*/  ISETP.GT.AND P0, PT, R226, R8.reuse, PT ;  /* 0x00000008e200720c */ /* 0x080fe20003f04270 */
[----:B------:R-:W1:Y:S01]  /*13270*/  MUFU.TANH R19, R16 ;  /* 0x0000001000137308 */ /* 0x000e620000002400 */
[----:B------:R-:W-:Y:S01]  /*13280*/  FSEL R190, R13, -INF , !P1 ;  /* 0xff8000000dbe7808 */ /* 0x000fe20004800000 */
[----:B------:R-:W-:Y:S01]  /*13290*/  VIADD R17, R3, 0xffffff68 ;  /* 0xffffff6803117836 */ /* 0x000fe20000000000 */
[----:B------:R-:W-:Y:S01]  /*132a0*/  FSEL R13, R9, -INF , !P6 ;  /* 0xff800000090d7808 */ /* 0x000fe20007000000 */
[----:B------:R-:W-:Y:S01]  /*132b0*/  FMUL.FTZ R9, R180, UR8 ;  /* 0x00000008b4097c20 */ /* 0x000fe20008410000 */
[----:B------:R-:W-:Y:S01]  /*132c0*/  FSEL R10, R10, -INF , !P5 ;  /* 0xff8000000a0a7808 */ /* 0x000fe20006800000 */
[----:B------:R-:W-:Y:S01]  /*132d0*/  FMUL.FTZ R14, R178, UR8 ;  /* 0x00000008b20e7c20 */ /* 0x000fe20008410000 */
[----:B------:R-:W-:Y:S01]  /*132e0*/  FSEL R234, R13, -INF , !P3 ;  /* 0xff8000000dea7808 */ /* 0x000fe20005800000 */
[----:B------:R2:W3:Y:S01]  /*132f0*/  MUFU.TANH R21, R9 ;  /* 0x0000000900157308 */ /* 0x0004e20000002400 */
[----:B------:R-:W-:Y:S01]  /*13300*/  ISETP.GT.AND P3, PT, R224, R8, PT ;  /* 0x00000008e000720c */ /* 0x000fe20003f64270 */
[----:B------:R-:W-:Y:S01]  /*13310*/  FMUL.FTZ R13, R179, UR8 ;  /* 0x00000008b30d7c20 */ /* 0x000fe20008410000 */
[----:B------:R-:W-:Y:S01]  /*13320*/  FSEL R235, R10, -INF , !P2 ;  /* 0xff8000000aeb7808 */ /* 0x000fe20005000000 */
[----:B------:R-:W-:Y:S01]  /*13330*/  FMUL.FTZ R10, R181, UR8 ;  /* 0x00000008b50a7c20 */ /* 0x000fe20008410000 */
[----:B------:R-:W-:-:S02]  /*13340*/  FSEL R31, R11, -INF , !P0 ;  /* 0xff8000000b1f7808 */ /* 0x000fc40004000000 */
[----:B------:R-:W-:Y:S01]  /*13350*/  FSEL R28, R12, -INF , !P3 ;  /* 0xff8000000c1c7808 */ /* 0x000fe20005800000 */
[----:B------:R4:W-:Y:S01]  /*13360*/  MUFU.TANH R22, R10 ;  /* 0x0000000a00167308 */ /* 0x0009e20000002400 */
[C---:B------:R-:W-:Y:S01]  /*13370*/  ISETP.GE.AND P1, PT, R8.reuse, R230, PT ;  /* 0x000000e60800720c */ /* 0x040fe20003f26270 */
[----:B------:R-:W-:Y:S01]  /*13380*/  FMUL.FTZ R12, R177, UR8 ;  /* 0x00000008b10c7c20 */ /* 0x000fe20008410000 */
[----:B------:R-:W-:Y:S02]  /*13390*/  ISETP.GT.AND P6, PT, R227, R8, PT ;  /* 0x00000008e300720c */ /* 0x000fe40003fc4270 */
[C---:B------:R-:W-:Y:S02]  /*133a0*/  ISETP.GE.AND P5, PT, R8.reuse, R231, PT ;  /* 0x000000e70800720c */ /* 0x040fe40003fa6270 */
[C---:B------:R-:W-:Y:S01]  /*133b0*/  ISETP.GE.AND P2, PT, R8.reuse, R228, PT ;  /* 0x000000e40800720c */ /* 0x040fe20003f46270 */
[----:B------:R-:W-:Y:S01]  /*133c0*/  MUFU.TANH R34, R12 ;  /* 0x0000000c00227308 */ /* 0x000fe20000002400 */
[----:B------:R-:W-:Y:S01]  /*133d0*/  ISETP.GE.AND P0, PT, R8, R229, PT ;  /* 0x000000e50800720c */ /* 0x000fe20003f06270 */
[----:B--2---:R-:W-:Y:S01]  /*133e0*/  IMAD.IADD R9, R7, 0x1, -R6 ;  /* 0x0000000107097824 */ /* 0x004fe200078e0a06 */
[----:B------:R-:W-:Y:S01]  /*133f0*/  ISETP.GT.AND P3, PT, R225, R8, PT ;  /* 0x00000008e100720c */ /* 0x000fe20003f64270 */
[----:B------:R-:W-:Y:S01]  /*13400*/  FMUL.FTZ R8, R182, UR8 ;  /* 0x00000008b6087c20 */ /* 0x000fe20008410000 */
[----:B------:R-:W-:-:S02]  /*13410*/  IADD3 R6, PT, PT, R4, -R6, RZ ;  /* 0x8000000604067210 */ /* 0x000fc40007ffe0ff */
[----:B------:R-:W-:Y:S01]  /*13420*/  IABS R9, R9 ;  /* 0x0000000900097213 */ /* 0x000fe20000000000 */
[----:B------:R2:W5:Y:S01]  /*13430*/  MUFU.TANH R18, R8 ;  /* 0x0000000800127308 */ /* 0x0005620000002400 */
[----:B------:R-:W-:Y:S01]  /*13440*/  IABS R11, R6 ;  /* 0x00000006000b7213 */ /* 0x000fe20000000000 */
[----:B------:R-:W-:Y:S01]  /*13450*/  FMUL.FTZ R6, R183, UR8 ;  /* 0x00000008b7067c20 */ /* 0x000fe20008410000 */
[----:B----4-:R-:W-:Y:S01]  /*13460*/  MOV R10, R9 ;  /* 0x00000009000a7202 */ /* 0x010fe20000000f00 */
[----:B------:R-:W-:Y:S01]  /*13470*/  FMUL.FTZ R9, R176, UR8 ;  /* 0x00000008b0097c20 */ /* 0x000fe20008410000 */
[----:B------:R-:W-:-:S03]  /*13480*/  IADD3 R3, PT, PT, R4, -R26, RZ ;  /* 0x8000001a04037210 */ /* 0x000fc60007ffe0ff */
[----:B------:R4:W5:Y:S01]  /*13490*/  MUFU.TANH R16, R6 ;  /* 0x0000000600107308 */ /* 0x0009620000002400 */
[----:B------:R-:W-:-:S04]  /*134a0*/  IABS R3, R3 ;  /* 0x0000000300037213 */ /* 0x000fc80000000000 */
[----:B------:R-:W-:-:S03]  /*134b0*/  I2FP.F32.S32 R3, R3 ;  /* 0x0000000300037245 */ /* 0x000fc60000201400 */
[----:B------:R3:W-:Y:S01]  /*134c0*/  MUFU.TANH R132, R9 ;  /* 0x0000000900847308 */ /* 0x0007e20000002400 */
[----:B--2---:R-:W-:Y:S02]  /*134d0*/  I2FP.F32.S32 R8, R10 ;  /* 0x0000000a00087245 */ /* 0x004fe40000201400 */
[----:B------:R-:W-:Y:S02]  /*134e0*/  I2FP.F32.S32 R10, R11 ;  /* 0x0000000b000a7245 */ /* 0x000fe40000201400 */
[----:B------:R-:W-:Y:S01]  /*134f0*/  IADD3 R11, PT, PT, R4, -R25, RZ ;  /* 0x80000019040b7210 */ /* 0x000fe20007ffe0ff */
[----:B------:R-:W-:Y:S01]  /*13500*/  FFMA.FTZ R30, R8, -UR12, R20 ;  /* 0x8000000c081e7c23 */ /* 0x000fe20008010014 */
[----:B------:R-:W-:Y:S01]  /*13510*/  IADD3 R8, PT, PT, R5, -R17, RZ ;  /* 0x8000001105087210 */ /* 0x000fe20007ffe0ff */
[----:B-1----:R-:W-:Y:S01]  /*13520*/  FFMA.FTZ R19, R10, -UR12, R19 ;  /* 0x8000000c0a137c23 */ /* 0x002fe20008010013 */
[----:B----4-:R-:W-:Y:S01]  /*13530*/  IMAD.IADD R6, R4, 0x1, -R17 ;  /* 0x0000000104067824 */ /* 0x010fe200078e0a11 */
[----:B------:R-:W-:Y:S01]  /*13540*/  MUFU.TANH R12, R15 ;  /* 0x0000000f000c7308 */ /* 0x000fe20000002400 */
[----:B------:R-:W-:-:S03]  /*13550*/  IABS R10, R8 ;  /* 0x00000008000a7213 */ /* 0x000fc60000000000 */
[----:B------:R-:W-:Y:S02]  /*13560*/  IABS R6, R6 ;  /* 0x0000000600067213 */ /* 0x000fe40000000000 */
[----:B---3--:R-:W-:Y:S02]  /*13570*/  IADD3 R9, PT, PT, R5, -R25, RZ ;  /* 0x8000001905097210 */ /* 0x008fe40007ffe0ff */
[----:B------:R-:W-:Y:S02]  /*13580*/  MUFU.TANH R14, R14 ;  /* 0x0000000e000e7308 */ /* 0x000fe40000002400 */
[----:B------:R-:W-:Y:S02]  /*13590*/  IABS R8, R9 ;  /* 0x0000000900087213 */ /* 0x000fe40000000000 */
[----:B------:R-:W-:Y:S01]  /*135a0*/  IABS R9, R11 ;  /* 0x0000000b00097213 */ /* 0x000fe20000000000 */
[----:B------:R-:W-:Y:S01]  /*135b0*/  IMAD.MOV.U32 R11, RZ, RZ, R10 ;  /* 0x000000ffff0b7224 */ /* 0x000fe200078e000a */
[----:B------:R-:W-:-:S02]  /*135c0*/  MOV R10, R6 ;  /* 0x00000006000a7202 */ /* 0x000fc40000000f00 */
[----:B------:R-:W-:Y:S01]  /*135d0*/  MOV R6, R9 ;  /* 0x0000000900067202 */ /* 0x000fe20000000f00 */
[----:B------:R-:W-:Y:S01]  /*135e0*/  IMAD.IADD R9, R5, 0x1, -R27 ;  /* 0x0000000105097824 */ /* 0x000fe200078e0a1b */
[----:B------:R-:W-:Y:S02]  /*135f0*/  I2FP.F32.S32 R11, R11 ;  /* 0x0000000b000b7245 */ /* 0x000fe40000201400 */
[----:B------:R-:W-:Y:S02]  /*13600*/  I2FP.F32.S32 R10, R10 ;  /* 0x0000000a000a7245 */ /* 0x000fe40000201400 */
[----:B------:R-:W-:Y:S01]  /*13610*/  I2FP.F32.S32 R8, R8 ;  /* 0x0000000800087245 */ /* 0x000fe20000201400 */
[----:B------:R-:W-:Y:S01]  /*13620*/  FFMA.FTZ R20, R11, -UR12, R21 ;  /* 0x8000000c0b147c23 */ /* 0x000fe20008010015 */
[----:B------:R-:W-:Y:S01]  /*13630*/  I2FP.F32.S32 R6, R6 ;  /* 0x0000000600067245 */ /* 0x000fe20000201400 */
[----:B-----5:R-:W-:Y:S01]  /*13640*/  FFMA.FTZ R21, R10, -UR12, R18 ;  /* 0x8000000c0a157c23 */ /* 0x020fe20008010012 */
[----:B------:R-:W-:Y:S01]  /*13650*/  IABS R9, R9 ;  /* 0x0000000900097213 */ /* 0x000fe20000000000 */
[----:B------:R-:W1:Y:S01]  /*13660*/  MUFU.TANH R18, R13 ;  /* 0x0000000d00127308 */ /* 0x000e620000002400 */
[----:B------:R-:W-:Y:S01]  /*13670*/  FFMA.FTZ R22, R8, -UR12, R22 ;  /* 0x8000000c08167c23 */ /* 0x000fe20008010016 */
[----:B------:R-:W-:-:S02]  /*13680*/  IMAD.IADD R8, R5, 0x1, -R23 ;  /* 0x0000000105087824 */ /* 0x000fc400078e0a17 */
[----:B------:R-:W-:Y:S01]  /*13690*/  FFMA.FTZ R24, R6, -UR12, R16 ;  /* 0x8000000c06187c23 */ /* 0x000fe20008010010 */
[----:B------:R-:W-:Y:S02]  /*136a0*/  IADD3 R6, PT, PT, R4, -R23, RZ ;  /* 0x8000001704067210 */ /* 0x000fe40007ffe0ff */
[----:B------:R-:W-:Y:S02]  /*136b0*/  IADD3 R10, PT, PT, R5, -R26, RZ ;  /* 0x8000001a050a7210 */ /* 0x000fe40007ffe0ff */
[----:B------:R-:W-:Y:S02]  /*136c0*/  IABS R11, R8 ;  /* 0x00000008000b7213 */ /* 0x000fe40000000000 */
[----:B------:R-:W-:Y:S02]  /*136d0*/  IABS R5, R6 ;  /* 0x0000000600057213 */ /* 0x000fe40000000000 */
[----:B------:R-:W-:Y:S02]  /*136e0*/  I2FP.F32.S32 R9, R9 ;  /* 0x0000000900097245 */ /* 0x000fe40000201400 */
[----:B------:R-:W-:Y:S01]  /*136f0*/  MOV R6, R11 ;  /* 0x0000000b00067202 */ /* 0x000fe20000000f00 */
[----:B------:R-:W-:Y:S01]  /*13700*/  VIADD R11, R0, 0xffffff68 ;  /* 0xffffff68000b7836 */ /* 0x000fe20000000000 */
[----:B------:R-:W-:Y:S01]  /*13710*/  I2FP.F32.S32 R5, R5 ;  /* 0x0000000500057245 */ /* 0x000fe20000201400 */
[----:B-1----:R-:W-:Y:S01]  /*13720*/  FFMA.FTZ R15, R3, -UR12, R18 ;  /* 0x8000000c030f7c23 */ /* 0x002fe20008010012 */
[----:B------:R-:W-:Y:S01]  /*13730*/  IABS R8, R10 ;  /* 0x0000000a00087213 */ /* 0x000fe20000000000 */
[----:B------:R-:W-:Y:S01]  /*13740*/  FFMA.FTZ R18, R9, -UR12, R12 ;  /* 0x8000000c09127c23 */ /* 0x000fe2000801000c */
[----:B------:R-:W-:Y:S01]  /*13750*/  FSEL R9, R28, -INF , !P2 ;  /* 0xff8000001c097808 */ /* 0x000fe20005000000 */
[----:B------:R-:W-:Y:S01]  /*13760*/  FFMA.FTZ R14, R5, -UR12, R14 ;  /* 0x8000000c050e7c23 */ /* 0x000fe2000801000e */
[----:B------:R-:W-:-:S02]  /*13770*/  ISETP.GT.AND P2, PT, R224, R11, PT ;  /* 0x0000000be000720c */ /* 0x000fc40003f44270 */
[----:B------:R-:W-:Y:S02]  /*13780*/  I2FP.F32.S32 R8, R8 ;  /* 0x0000000800087245 */ /* 0x000fe40000201400 */
[----:B------:R-:W-:Y:S01]  /*13790*/  FSEL R5, R19, -INF , !P3 ;  /* 0xff80000013057808 */ /* 0x000fe20005800000 */
[----:B------:R-:W-:Y:S01]  /*137a0*/  VIADD R19, R0, 0xffffff71 ;  /* 0xffffff7100137836 */ /* 0x000fe20000000000 */
[----:B------:R-:W-:Y:S01]  /*137b0*/  ISETP.GE.AND P3, PT, R11, R228, PT ;  /* 0x000000e40b00720c */ /* 0x000fe20003f66270 */
[----:B------:R-:W-:Y:S01]  /*137c0*/  FFMA.FTZ R16, R8, -UR12, R34 ;  /* 0x8000000c08107c23 */ /* 0x000fe20008010022 */
[----:B------:R-:W-:Y:S02]  /*137d0*/  FSEL R3, R20, -INF , !P2 ;  /* 0xff80000014037808 */ /* 0x000fe40005000000 */
[----:B------:R-:W-:Y:S02]  /*137e0*/  IADD3 R10, PT, PT, R0, -0x97, RZ ;  /* 0xffffff69000a7810 */ /* 0x000fe40007ffe0ff */
[----:B------:R-:W-:-:S02]  /*137f0*/  FSEL R20, R5, -INF , !P0 ;  /* 0xff80000005147808 */ /* 0x000fc40004000000 */
[----:B------:R-:W-:Y:S02]  /*13800*/  ISETP.GT.AND P0, PT, R225, R11, PT ;  /* 0x0000000be100720c */ /* 0x000fe40003f04270 */
[----:B------:R-:W-:Y:S02]  /*13810*/  FSEL R8, R3, -INF , !P3 ;  /* 0xff80000003087808 */ /* 0x000fe40005800000 */
[----:B------:R-:W-:Y:S02]  /*13820*/  ISETP.GT.AND P3, PT, R224, R10, PT ;  /* 0x0000000ae000720c */ /* 0x000fe40003f64270 */
[----:B------:R-:W-:Y:S02]  /*13830*/  I2FP.F32.S32 R6, R6 ;  /* 0x0000000600067245 */ /* 0x000fe40000201400 */
[----:B------:R-:W-:Y:S02]  /*13840*/  ISETP.GE.AND P2, PT, R11, R229, PT ;  /* 0x000000e50b00720c */ /* 0x000fe40003f46270 */
[----:B------:R-:W-:Y:S01]  /*13850*/  FSEL R3, R21, -INF , !P0 ;  /* 0xff80000015037808 */ /* 0x000fe20004000000 */
[----:B------:R-:W-:Y:S01]  /*13860*/  FFMA.FTZ R13, R6, -UR12, R132 ;  /* 0x8000000c060d7c23 */ /* 0x000fe20008010084 */
[----:B------:R-:W-:-:S02]  /*13870*/  IADD3 R12, PT, PT, R0, -0x90, RZ ;  /* 0xffffff70000c7810 */ /* 0x000fc40007ffe0ff */
[----:B------:R-:W-:Y:S02]  /*13880*/  IADD3 R21, PT, PT, R0, -0x87, RZ ;  /* 0xffffff7900157810 */ /* 0x000fe40007ffe0ff */
[----:B------:R-:W-:Y:S02]  /*13890*/  ISETP.GE.AND P0, PT, R10, R228, PT ;  /* 0x000000e40a00720c */ /* 0x000fe40003f06270 */
[----:B------:R-:W-:Y:S02]  /*138a0*/  FSEL R0, R22, -INF , !P3 ;  /* 0xff80000016007808 */ /* 0x000fe40005800000 */
[----:B------:R-:W-:Y:S01]  /*138b0*/  FSEL R5, R3, -INF , !P2 ;  /* 0xff80000003057808 */ /* 0x000fe20005000000 */
[----:B------:R-:W1:Y:S01]  /*138c0*/  MUFU.TANH R22, R29 ;  /* 0x0000001d00167308 */ /* 0x000e620000002400 */
[----:B------:R-:W-:Y:S02]  /*138d0*/  ISETP.GT.AND P2, PT, R225, R10, PT ;  /* 0x0000000ae100720c */ /* 0x000fe40003f44270 */
[----:B------:R-:W-:-:S02]  /*138e0*/  FSEL R6, R0, -INF , !P0 ;  /* 0xff80000000067808 */ /* 0x000fc40004000000 */
[----:B------:R-:W-:Y:S02]  /*138f0*/  ISETP.GT.AND P0, PT, R224, R12, PT ;  /* 0x0000000ce000720c */ /* 0x000fe40003f04270 */
[----:B------:R-:W-:Y:S02]  /*13900*/  ISETP.GE.AND P3, PT, R10, R229, PT ;  /* 0x000000e50a00720c */ /* 0x000fe40003f66270 */
[----:B------:R-:W-:Y:S02]  /*13910*/  FSEL R3, R24, -INF , !P2 ;  /* 0xff80000018037808 */ /* 0x000fe40005000000 */
[----:B------:R-:W-:Y:S02]  /*13920*/  IADD3 R0, PT, PT, R4, -R27, RZ ;  /* 0x8000001b04007210 */ /* 0x000fe40007ffe0ff */
[----:B------:R-:W-:Y:S02]  /*13930*/  ISETP.GE.AND P2, PT, R12, R228, PT ;  /* 0x000000e40c00720c */ /* 0x000fe40003f46270 */
[----:B------:R-:W-:-:S02]  /*13940*/  FSEL R13, R13, -INF , !P0 ;  /* 0xff8000000d0d7808 */ /* 0x000fc40004000000 */
[----:B------:R-:W-:Y:S02]  /*13950*/  FSEL R4, R3, -INF , !P3 ;  /* 0xff80000003047808 */ /* 0x000fe40005800000 */
[----:B------:R-:W-:Y:S02]  /*13960*/  IABS R3, R0 ;  /* 0x0000000000037213 */ /* 0x000fe40000000000 */
[----:B------:R-:W-:Y:S02]  /*13970*/  ISETP.GT.AND P0, PT, R225, R12, PT ;  /* 0x0000000ce100720c */ /* 0x000fe40003f04270 */
[----:B------:R-:W-:Y:S01]  /*13980*/  FSEL R204, R13, -INF , !P2 ;  /* 0xff8000000dcc7808 */ /* 0x000fe20005000000 */
[----:B------:R-:W-:Y:S01]  /*13990*/  IMAD.MOV.U32 R13, RZ, RZ, R3 ;  /* 0x000000ffff0d7224 */ /* 0x000fe200078e0003 */
[----:B------:R-:W-:Y:S02]  /*139a0*/  ISETP.GT.AND P2, PT, R224, R19, PT ;  /* 0x00000013e000720c */ /* 0x000fe40003f44270 */
[----:B------:R-:W-:-:S02]  /*139b0*/  ISETP.GE.AND P3, PT, R12, R229, PT ;  /* 0x000000e50c00720c */ /* 0x000fc40003f66270 */
[----:B------:R-:W-:Y:S02]  /*139c0*/  FSEL R0, R14, -INF , !P0 ;  /* 0xff8000000e007808 */ /* 0x000fe40004000000 */
[----:B------:R-:W-:Y:S02]  /*139d0*/  ISETP.GE.AND P0, PT, R19, R228, PT ;  /* 0x000000e41300720c */ /* 0x000fe40003f06270 */
[----:B------:R-:W-:Y:S02]  /*139e0*/  FSEL R3, R16, -INF , !P2 ;  /* 0xff80000010037808 */ /* 0x000fe40005000000 */
[----:B------:R-:W-:Y:S02]  /*139f0*/  FSEL R211, R0, -INF , !P3 ;  /* 0xff80000000d37808 */ /* 0x000fe40005800000 */
[----:B------:R-:W-:Y:S02]  /*13a00*/  I2FP.F32.S32 R0, R13 ;  /* 0x0000000d00007245 */ /* 0x000fe40000201400 */
[----:B------:R-:W-:-:S02]  /*13a10*/  FSEL R203, R3, -INF , !P0 ;  /* 0xff80000003cb7808 */ /* 0x000fc40004000000 */
[----:B------:R-:W-:Y:S01]  /*13a20*/  ISETP.GT.AND P2, PT, R225, R19, PT ;  /* 0x00000013e100720c */ /* 0x000fe20003f44270 */
[----:B-1----:R-:W-:Y:S01]  /*13a30*/  FFMA.FTZ R0, R0, -UR12, R22 ;  /* 0x8000000c00007c23 */ /* 0x002fe20008010016 */
        /* <DEDUP_REMOVED lines=8> */
[----:B------:R-:W-:Y:S02]  /*13ac0*/  IADD3 R3, PT, PT, R223, -R17, RZ ;  /* 0x80000011df037210 */ /* 0x000fe40007ffe0ff */
[----:B------:R-:W-:Y:S02]  /*13ad0*/  FMNMX3.FTZ R0, R216, R32, R9, !PT ;  /* 0x00000020d8007276 */ /* 0x000fe40007810009 */
[----:B------:R-:W-:Y:S01]  /*13ae0*/  FSEL R202, R13, -INF , !P2 ;  /* 0xff8000000dca7808 */ /* 0x000fe20005000000 */
[----:B------:R-:W-:Y:S01]  /*13af0*/  FMUL.FTZ R13, R136, UR8 ;  /* 0x00000008880d7c20 */ /* 0x000fe20008410000 */
[----:B------:R-:W-:-:S02]  /*13b00*/  FMNMX3.FTZ R14, R215, R133, R20, !PT ;  /* 0x00000085d70e7276 */ /* 0x000fc40007810014 */
[----:B------:R-:W-:Y:S01]  /*13b10*/  IABS R15, R3 ;  /* 0x00000003000f7213 */ /* 0x000fe20000000000 */
[----:B------:R1:W2:Y:S01]  /*13b20*/  MUFU.TANH R22, R13 ;  /* 0x0000000d00167308 */ /* 0x0002a20000002400 */
[----:B------:R-:W-:Y:S02]  /*13b30*/  FMNMX3.FTZ R3, R0, R8, R6, !PT ;  /* 0x0000000800037276 */ /* 0x000fe40007810006 */
[----:B------:R-:W-:Y:S02]  /*13b40*/  FMNMX3.FTZ R0, R14, R5, R4, !PT ;  /* 0x000000050e007276 */ /* 0x000fe40007810004 */
[----:B------:R-:W-:Y:S02]  /*13b50*/  ISETP.GE.AND P0, PT, R21, R229, PT ;  /* 0x000000e51500720c */ /* 0x000fe40003f06270 */
[----:B------:R-:W-:Y:S01]  /*13b60*/  MOV R14, R15 ;  /* 0x0000000f000e7202 */ /* 0x000fe20000000f00 */
[----:B------:R-:W-:Y:S01]  /*13b70*/  FMUL.FTZ R15, R138, UR8 ;  /* 0x000000088a0f7c20 */ /* 0x000fe20008410000 */
[----:B------:R-:W-:-:S02]  /*13b80*/  FSEL R232, R16, -INF , !P0 ;  /* 0xff80000010e87808 */ /* 0x000fc40004000000 */
[----:B------:R-:W-:Y:S01]  /*13b90*/  FSEL R138, R31, -INF , !P1 ;  /* 0xff8000001f8a7808 */ /* 0x000fe20004800000 */
[----:B------:R2:W3:Y:S01]  /*13ba0*/  MUFU.TANH R24, R15 ;  /* 0x0000000f00187308 */ /* 0x0004e20000002400 */
[-C--:B------:R-:W-:Y:S02]  /*13bb0*/  ISETP.GT.AND P3, PT, R226, R11.reuse, PT ;  /* 0x0000000be200720c */ /* 0x080fe40003f64270 */
[----:B------:R-:W-:Y:S02]  /*13bc0*/  ISETP.GE.AND P2, PT, R11, R230, PT ;  /* 0x000000e60b00720c */ /* 0x000fe40003f46270 */
[----:B------:R-:W-:Y:S02]  /*13bd0*/  ISETP.GT.AND P0, PT, R227, R11, PT ;  /* 0x0000000be300720c */ /* 0x000fe40003f04270 */
[----:B-1----:R-:W-:Y:S02]  /*13be0*/  FMNMX3.FTZ R13, R3, R204, R203, !PT ;  /* 0x000000cc030d7276 */ /* 0x002fe400078100cb */
[----:B------:R-:W-:-:S02]  /*13bf0*/  FMNMX3.FTZ R3, R0, R211, R221, !PT ;  /* 0x000000d300037276 */ /* 0x000fc400078100dd */
[----:B------:R-:W-:Y:S02]  /*13c00*/  FMNMX3.FTZ R0, R13, R234, R202, !PT ;  /* 0x000000ea0d007276 */ /* 0x000fe400078100ca */
[----:B------:R-:W-:Y:S02]  /*13c10*/  FMNMX3.FTZ R3, R3, R235, R232, !PT ;  /* 0x000000eb03037276 */ /* 0x000fe400078100e8 */
[----:B------:R-:W-:Y:S01]  /*13c20*/  I2FP.F32.S32 R13, R14 ;  /* 0x0000000e000d7245 */ /* 0x000fe20000201400 */
[----:B------:R-:W1:Y:S01]  /*13c30*/  SHFL.BFLY PT, R16, R0, 0x2, 0x1f ;  /* 0x0c401f0000107f89 */ /* 0x000e6200000e0000 */
[----:B------:R-:W-:Y:S01]  /*13c40*/  ISETP.GE.AND P1, PT, R11, R231, PT ;  /* 0x000000e70b00720c */ /* 0x000fe20003f26270 */
[----:B------:R-:W-:Y:S02]  /*13c50*/  IMAD.IADD R11, R7, 0x1, -R17 ;  /* 0x00000001070b7824 */ /* 0x000fe400078e0a11 */
[----:B------:R-:W-:Y:S01]  /*13c60*/  FMUL.FTZ R14, R137, UR8 ;  /* 0x00000008890e7c20 */ /* 0x000fe20008410000 */
[----:B------:R-:W4:Y:S01]  /*13c70*/  SHFL.BFLY PT, R18, R3, 0x2, 0x1f ;  /* 0x0c401f0003127f89 */ /* 0x000f2200000e0000 */
[----:B--2---:R-:W-:Y:S01]  /*13c80*/  FFMA.FTZ R15, R13, -UR12, R22 ;  /* 0x8000000c0d0f7c23 */ /* 0x004fe20008010016 */
[----:B------:R-:W-:Y:S01]  /*13c90*/  IADD3 R13, PT, PT, R223, -R25, RZ ;  /* 0x80000019df0d7210 */ /* 0x000fe20007ffe0ff */
[----:B------:R2:W5:Y:S01]  /*13ca0*/  MUFU.TANH R22, R14 ;  /* 0x0000000e00167308 */ /* 0x0005620000002400 */
[----:B------:R-:W-:-:S02]  /*13cb0*/  FSEL R17, R30, -INF , !P6 ;  /* 0xff8000001e117808 */ /* 0x000fc40007000000 */
[----:B------:R-:W-:Y:S02]  /*13cc0*/  ISETP.GT.AND P6, PT, R226, R10, PT ;  /* 0x0000000ae200720c */ /* 0x000fe40003fc4270 */
[----:B------:R-:W-:Y:S02]  /*13cd0*/  FSEL R186, R17, -INF , !P5 ;  /* 0xff80000011ba7808 */ /* 0x000fe40006800000 */
[----:B------:R-:W-:Y:S02]  /*13ce0*/  ISETP.GE.AND P5, PT, R10, R230, PT ;  /* 0x000000e60a00720c */ /* 0x000fe40003fa6270 */
[----:B-1----:R-:W-:Y:S01]  /*13cf0*/  FMNMX.FTZ R0, R0, R16, !PT ;  /* 0x0000001000007209 */ /* 0x002fe20007810000 */
[----:B------:R-:W-:Y:S01]  /*13d00*/  FMUL.FTZ R16, R195, UR8 ;  /* 0x00000008c3107c20 */ /* 0x000fe20008410000 */
[----:B--2---:R-:W-:Y:S02]  /*13d10*/  IABS R14, R11 ;  /* 0x0000000b000e7213 */ /* 0x004fe40000000000 */
[----:B------:R-:W-:Y:S01]  /*13d20*/  IABS R11, R13 ;  /* 0x0000000d000b7213 */ /* 0x000fe20000000000 */
[----:B------:R-:W1:Y:S01]  /*13d30*/  SHFL.BFLY PT, R135, R0, 0x1, 0x1f ;  /* 0x0c201f0000877f89 */ /* 0x000e6200000e0000 */
[----:B------:R-:W-:-:S02]  /*13d40*/  FSEL R13, R15, -INF , !P3 ;  /* 0xff8000000f0d7808 */ /* 0x000fc40005800000 */
[----:B------:R-:W-:Y:S02]  /*13d50*/  ISETP.GT.AND P3, PT, R227, R10, PT ;  /* 0x0000000ae300720c */ /* 0x000fe40003f64270 */
[----:B------:R-:W-:Y:S02]  /*13d60*/  FSEL R137, R13, -INF , !P2 ;  /* 0xff8000000d897808 */ /* 0x000fe40005000000 */
[----:B------:R-:W-:Y:S01]  /*13d70*/  ISETP.GE.AND P2, PT, R10, R231, PT ;  /* 0x000000e70a00720c */ /* 0x000fe20003f46270 */
[----:B------:R-:W-:Y:S01]  /*13d80*/  FMUL.FTZ R10, R139, UR8 ;  /* 0x000000088b0a7c20 */ /* 0x000fe20008410000 */
[----:B------:R-:W-:Y:S02]  /*13d90*/  I2FP.F32.S32 R14, R14 ;  /* 0x0000000e000e7245 */ /* 0x000fe40000201400 */
[----:B----4-:R-:W-:Y:S01]  /*13da0*/  FMNMX.FTZ R3, R3, R18, !PT ;  /* 0x0000001203037209 */ /* 0x010fe20007810000 */
[----:B------:R2:W4:Y:S01]  /*13db0*/  MUFU.TANH R17, R10 ;  /* 0x0000000a00117308 */ /* 0x0005220000002400 */
[----:B------:R-:W-:Y:S01]  /*13dc0*/  I2FP.F32.S32 R11, R11 ;  /* 0x0000000b000b7245 */ /* 0x000fe20000201400 */
[----:B---3--:R-:W-:-:S02]  /*13dd0*/  FFMA.FTZ R14, R14, -UR12, R24 ;  /* 0x8000000c0e0e7c23 */ /* 0x008fc40008010018 */
[----:B------:R-:W3:Y:S02]  /*13de0*/  SHFL.BFLY PT, R136, R3, 0x1, 0x1f ;  /* 0x0c201f0003887f89 */ /* 0x000ee400000e0000 */
[----:B-----5:R-:W-:Y:S01]  /*13df0*/  FFMA.FTZ R13, R11, -UR12, R22 ;  /* 0x8000000c0b0d7c23 */ /* 0x020fe20008010016 */
[----:B------:R-:W-:Y:S01]  /*13e00*/  FSEL R14, R14, -INF , !P0 ;  /* 0xff8000000e0e7808 */ /* 0x000fe20004000000 */
[----:B------:R-:W-:Y:S01]  /*13e10*/  MUFU.TANH R22, R16 ;  /* 0x0000001000167308 */ /* 0x000fe20000002400 */
[----:B------:R-:W-:Y:S02]  /*13e20*/  IADD3 R11, PT, PT, R7, -R25, RZ ;  /* 0x80000019070b7210 */ /* 0x000fe40007ffe0ff */
[----:B------:R-:W-:Y:S02]  /*13e30*/  FSEL R184, R14, -INF , !P1 ;  /* 0xff8000000eb87808 */ /* 0x000fe40004800000 */
[----:B------:R-:W-:Y:S02]  /*13e40*/  IABS R14, R11 ;  /* 0x0000000b000e7213 */ /* 0x000fe40000000000 */
[----:B------:R-:W-:-:S02]  /*13e50*/  FSEL R11, R13, -INF , !P6 ;  /* 0xff8000000d0b7808 */ /* 0x000fc40007000000 */
[----:B------:R-:W-:Y:S01]  /*13e60*/  MOV R13, R14 ;  /* 0x0000000e000d7202 */ /* 0x000fe20000000f00 */
[----:B--2---:R-:W-:Y:S01]  /*13e70*/  FMUL.FTZ R10, R192, UR8 ;  /* 0x00000008c00a7c20 */ /* 0x004fe20008410000 */
[----:B------:R-:W-:Y:S02]  /*13e80*/  FSEL R132, R11, -INF , !P5 ;  /* 0xff8000000b847808 */ /* 0x000fe40006800000 */
[----:B------:R-:W-:Y:S01]  /*13e90*/  ISETP.GT.AND P0, PT, R226, R12, PT ;  /* 0x0000000ce200720c */ /* 0x000fe20003f04270 */
[----:B------:R2:W5:Y:S01]  /*13ea0*/  MUFU.TANH R15, R10 ;  /* 0x0000000a000f7308 */ /* 0x0005620000002400 */
[C---:B------:R-:W-:Y:S02]  /*13eb0*/  ISETP.GE.AND P1, PT, R12.reuse, R230, PT ;  /* 0x000000e60c00720c */ /* 0x040fe40003f26270 */
[----:B------:R-:W-:Y:S02]  /*13ec0*/  ISETP.GT.AND P6, PT, R227, R12, PT ;  /* 0x0000000ce300720c */ /* 0x000fe40003fc4270 */
[----:B------:R-:W-:Y:S01]  /*13ed0*/  ISETP.GE.AND P5, PT, R12, R231, PT ;  /* 0x000000e70c00720c */ /* 0x000fe20003fa6270 */
[----:B------:R-:W-:Y:S01]  /*13ee0*/  FMUL.FTZ R12, R193, UR8 ;  /* 0x00000008c10c7c20 */ /* 0x000fe20008410000 */
[----:B------:R-:W-:Y:S01]  /*13ef0*/  I2FP.F32.S32 R11, R13 ;  /* 0x0000000d000b7245 */ /* 0x000fe20000201400 */
[----:B------:R-:W-:Y:S01]  /*13f00*/  FMUL.FTZ R13, R194, UR8 ;  /* 0x00000008c20d7c20 */ /* 0x000fe20008410000 */
[----:B-1----:R-:W-:Y:S01]  /*13f10*/  FMNMX.FTZ R135, R0, R135, !PT ;  /* 0x0000008700877209 */ /* 0x002fe20007810000 */
[----:B------:R1:W-:Y:S01]  /*13f20*/  MUFU.TANH R24, R12 ;  /* 0x0000000c00187308 */ /* 0x0003e20000002400 */
[----:B------:R-:W-:Y:S01]  /*13f30*/  IADD3 R0, PT, PT, R7, -R23, RZ ;  /* 0x8000001707007210 */ /* 0x000fe20007ffe0ff */
[----:B----4-:R-:W-:Y:S01]  /*13f40*/  FFMA.FTZ R11, R11, -UR12, R17 ;  /* 0x8000000c0b0b7c23 */ /* 0x010fe20008010011 */
[----:B---3--:R-:W-:Y:S01]  /*13f50*/  FMNMX.FTZ R136, R3, R136, !PT ;  /* 0x0000008803887209 */ /* 0x008fe20007810000 */
[----:B------:R-:W-:Y:S01]  /*13f60*/  FMUL.FTZ R3, R135, UR9 ;  /* 0x0000000987037c20 */ /* 0x000fe20008410000 */
[----:B------:R-:W-:Y:S01]  /*13f70*/  IADD3 R14, PT, PT, R212, 0xa000, RZ ;  /* 0x0000a000d40e7810 */ /* 0x000fe20007ffe0ff */
[----:B------:R-:W-:Y:S01]  /*13f80*/  FMUL.FTZ R17, R35, UR8 ;  /* 0x0000000823117c20 */ /* 0x000fe20008410000 */
[----:B------:R-:W-:Y:S01]  /*13f90*/  FSEL R11, R11, -INF , !P3 ;  /* 0xff8000000b0b7808 */ /* 0x000fe20005800000 */
[----:B--2---:R-:W-:Y:S01]  /*13fa0*/  IMAD.IADD R10, R223, 0x1, -R23 ;  /* 0x00000001df0a7824 */ /* 0x004fe200078e0a17 */
[----:B------:R2:W3:Y:S01]  /*13fb0*/  MUFU.TANH R18, R13 ;  /* 0x0000000d00127308 */ /* 0x0004e20000002400 */
[----:B------:R-:W-:-:S02]  /*13fc0*/  ISETP.GT.AND P3, PT, R226, R19, PT ;  /* 0x00000013e200720c */ /* 0x000fc40003f64270 */
[----:B------:R-:W-:Y:S02]  /*13fd0*/  FSEL R139, R11, -INF , !P2 ;  /* 0xff8000000b8b7808 */ /* 0x000fe40005000000 */
[----:B------:R-:W-:Y:S02]  /*13fe0*/  IABS R10, R10 ;  /* 0x0000000a000a7213 */ /* 0x000fe40000000000 */
[----:B------:R-:W-:Y:S02]  /*13ff0*/  ISETP.GE.AND P2, PT, R19, R230, PT ;  /* 0x000000e61300720c */ /* 0x000fe40003f46270 */
[----:B------:R-:W-:Y:S02]  /*14000*/  I2FP.F32.S32 R10, R10 ;  /* 0x0000000a000a7245 */ /* 0x000fe40000201400 */
[----:B-1----:R-:W-:-:S03]  /*14010*/  IABS R12, R0 ;  /* 0x00000000000c7213 */ /* 0x002fc60000000000 */
[----:B-----5:R-:W-:Y:S01]  /*14020*/  FFMA.FTZ R10, R10, -UR12, R15 ;  /* 0x8000000c0a0a7c23 */ /* 0x020fe2000801000f */
[----:B------:R-:W-:Y:S01]  /*14030*/  I2FP.F32.S32 R16, R12 ;  /* 0x0000000c00107245 */ /* 0x000fe20000201400 */
[----:B------:R-:W-:Y:S01]  /*14040*/  VIADD R15, R212, 0xa040 ;  /* 0x0000a040d40f7836 */ /* 0x000fe20000000000 */
[----:B------:R-:W-:Y:S01]  /*14050*/  @P4 IADD3 R15, PT, PT, R14, -0x40, RZ ;  /* 0xffffffc00e0f4810 */ /* 0x000fe20007ffe0ff */
[----:B--2---:R-:W-:Y:S01]  /*14060*/  FMUL.FTZ R13, R136, UR9 ;  /* 0x00000009880d7c20 */ /* 0x004fe20008410000 */
[----:B------:R-:W-:Y:S01]  /*14070*/  FSEL R0, R10, -INF , !P0 ;  /* 0xff8000000a007808 */ /* 0x000fe20004000000 */
[----:B---3--:R-:W-:Y:S01]  /*14080*/  FFMA.FTZ R16, R16, -UR12, R18 ;  /* 0x8000000c10107c23 */ /* 0x008fe20008010012 */
[----:B------:R-:W-:Y:S01]  /*14090*/  FSETP.NEU.FTZ.AND P0, PT, R135, -INF , PT ;  /* 0xff8000008700780b */ /* 0x000fe20003f1d000 */
[----:B------:R-:W-:Y:S01]  /*140a0*/  LDSM.16.MT88.4 R176, [R15] ;  /* 0x000000000fb0783b */ /* 0x000fe20000004200 */
[----:B------:R-:W-:Y:S02]  /*140b0*/  FSEL R200, R0, -INF , !P1 ;  /* 0xff80000000c87808 */ /* 0x000fe40004800000 */
[----:B------:R-:W-:-:S02]  /*140c0*/  FSETP.NEU.FTZ.AND P1, PT, R136, -INF , PT ;  /* 0xff8000008800780b */ /* 0x000fc40003f3d000 */
[----:B------:R-:W-:Y:S02]  /*140d0*/  FSEL R11, R135, RZ, P0 ;  /* 0x000000ff870b7208 */ /* 0x000fe40000000000 */
[----:B------:R-:W-:Y:S01]  /*140e0*/  FSEL R0, R3, RZ, P0 ;  /* 0x000000ff03007208 */ /* 0x000fe20000000000 */
[----:B------:R-:W-:Y:S01]  /*140f0*/  FMUL.FTZ R3, R33, UR8 ;  /* 0x0000000821037c20 */ /* 0x000fe20008410000 */
[----:B------:R-:W-:Y:S01]  /*14100*/  FSEL R10, R136, RZ, P1 ;  /* 0x000000ff880a7208 */ /* 0x000fe20000800000 */
[----:B------:R-:W-:Y:S01]  /*14110*/  FADD.FTZ R12, R216, -R11 ;  /* 0x8000000bd80c7221 */ /* 0x000fe20000010000 */
[----:B------:R-:W-:Y:S01]  /*14120*/  FSEL R13, R13, RZ, P1 ;  /* 0x000000ff0d0d7208 */ /* 0x000fe20000800000 */
[----:B------:R-:W-:Y:S01]  /*14130*/  FFMA.FTZ R9, R9, UR9, -R0 ;  /* 0x0000000909097c23 */ /* 0x000fe20008010800 */
[----:B------:R-:W-:Y:S01]  /*14140*/  ISETP.GT.AND P0, PT, R227, R19, PT ;  /* 0x00000013e300720c */ /* 0x000fe20003f04270 */
[----:B------:R-:W-:Y:S01]  /*14150*/  FADD.FTZ R11, R215, -R10 ;  /* 0x8000000ad70b7221 */ /* 0x000fe20000010000 */
[----:B------:R-:W-:Y:S01]  /*14160*/  ISETP.GE.AND P1, PT, R19, R231, PT ;  /* 0x000000e71300720c */ /* 0x000fe20003f26270 */
[----:B------:R1:W-:Y:S01]  /*14170*/  MUFU.EX2 R207, R9 ;  /* 0x0000000900cf7308 */ /* 0x0003e20000000800 */
[----:B------:R-:W-:Y:S01]  /*14180*/  IADD3 R10, PT, PT, R223, -R26, RZ ;  /* 0x8000001adf0a7210 */ /* 0x000fe20007ffe0ff */
[--C-:B------:R-:W-:Y:S01]  /*14190*/  FFMA.FTZ R6, R6, UR9, -R0.reuse ;  /* 0x0000000906067c23 */ /* 0x100fe20008010800 */
[----:B------:R-:W-:Y:S01]  /*141a0*/  IADD3 R14, PT, PT, R7, -R27, RZ ;  /* 0x8000001b070e7210 */ /* 0x000fe20007ffe0ff */
[----:B------:R2:W-:Y:S01]  /*141b0*/  MUFU.TANH R19, R3 ;  /* 0x0000000300137308 */ /* 0x0005e20000002400 */
[----:B------:R-:W-:Y:S01]  /*141c0*/  IABS R10, R10 ;  /* 0x0000000a000a7213 */ /* 0x000fe20000000000 */
[----:B------:R-:W-:Y:S01]  /*141d0*/  FFMA.FTZ R5, R5, UR9, -R13 ;  /* 0x0000000905057c23 */ /* 0x000fe2000801080d */
[----:B------:R-:W-:Y:S01]  /*141e0*/  FFMA.FTZ R8, R8, UR9, -R0 ;  /* 0x0000000908087c23 */ /* 0x000fe20008010800 */
[----:B------:R-:W-:Y:S01]  /*141f0*/  IABS R14, R14 ;  /* 0x0000000e000e7213 */ /* 0x000fe20000000000 */
[----:B------:R-:W-:Y:S01]  /*14200*/  FMUL.FTZ R12, R12, UR9 ;  /* 0x000000090c0c7c20 */ /* 0x000fe20008410000 */
[----:B------:R-:W-:Y:S01]  /*14210*/  FSEL R18, R16, -INF , !P6 ;  /* 0xff80000010127808 */ /* 0x000fe20007000000 */
[----:B------:R-:W-:Y:S01]  /*14220*/  FMUL.FTZ R11, R11, UR9 ;  /* 0x000000090b0b7c20 */ /* 0x000fe20008410000 */
[----:B------:R3:W-:Y:S01]  /*14230*/  MUFU.EX2 R209, R6 ;  /* 0x0000000600d17308 */ /* 0x0007e20000000800 */
[----:B------:R-:W-:Y:S01]  /*14240*/  ISETP.GT.AND P6, PT, R226, R21, PT ;  /* 0x00000015e200720c */ /* 0x000fe20003fc4270 */
[----:B------:R-:W-:Y:S01]  /*14250*/  IMAD.MOV.U32 R215, RZ, RZ, R241 ;  /* 0x000000ffffd77224 */ /* 0x000fe200078e00f1 */
[----:B-1----:R-:W-:Y:S01]  /*14260*/  IADD3 R9, PT, PT, R7, -R26, RZ ;  /* 0x8000001a07097210 */ /* 0x002fe20007ffe0ff */
[----:B------:R-:W-:Y:S01]  /*14270*/  FFMA.FTZ R7, R133, UR9, -R13 ;  /* 0x0000000985077c23 */ /* 0x000fe2000801080d */
[----:B------:R1:W-:Y:S01]  /*14280*/  MUFU.EX2 R197, R5 ;  /* 0x0000000500c57308 */ /* 0x0003e20000000800 */
[----:B------:R-:W-:-:S02]  /*14290*/  FSEL R210, R18, -INF , !P5 ;  /* 0xff80000012d27808 */ /* 0x000fc40006800000 */
[----:B------:R-:W-:Y:S01]  /*142a0*/  MOV R216, R236 ;  /* 0x000000ec00d87202 */ /* 0x000fe20000000f00 */
[----:B------:R4:W-:Y:S01]  /*142b0*/  MUFU.EX2 R187, R7 ;  /* 0x0000000700bb7308 */ /* 0x0009e20000000800 */
[----:B--2---:R-:W-:Y:S02]  /*142c0*/  FFMA.FTZ R3, R32, UR9, -R0 ;  /* 0x0000000920037c23 */ /* 0x004fe40008010800 */
[----:B------:R-:W2:Y:S01]  /*142d0*/  LDSM.16.MT88.4 R32, [R212+0xa000] ;  /* 0x00a00000d420783b */ /* 0x000ea20000004200 */
[----:B------:R5:W5:Y:S01]  /*142e0*/  MUFU.EX2 R206, R8 ;  /* 0x0000000800ce7308 */ /* 0x000b620000000800 */
[----:B---3--:R-:W-:-:S03]  /*142f0*/  IABS R6, R9 ;  /* 0x0000000900067213 */ /* 0x008fc60000000000 */
[----:B------:R3:W-:Y:S01]  /*14300*/  MUFU.EX2 R208, R3 ;  /* 0x0000000300d07308 */ /* 0x0007e20000000800 */
[----:B-1----:R-:W-:-:S03]  /*14310*/  I2FP.F32.S32 R5, R6 ;  /* 0x0000000600057245 */ /* 0x002fc60000201400 */
[----:B------:R-:W1:Y:S01]  /*14320*/  MUFU.EX2 R12, R12 ;  /* 0x0000000c000c7308 */ /* 0x000e620000000800 */
[----:B----4-:R-:W-:-:S03]  /*14330*/  MOV R7, R10 ;  /* 0x0000000a00077202 */ /* 0x010fc60000000f00 */
[----:B------:R-:W4:Y:S01]  /*14340*/  MUFU.TANH R10, R17 ;  /* 0x00000011000a7308 */ /* 0x000f220000002400 */
[----:B-----5:R-:W-:Y:S02]  /*14350*/  IADD3 R8, PT, PT, R2, R15, RZ ;  /* 0x0000000f02087210 */ /* 0x020fe40007ffe0ff */
[----:B------:R-:W-:Y:S01]  /*14360*/  MOV R2, R14 ;  /* 0x0000000e00027202 */ /* 0x000fe20000000f00 */
[----:B------:R-:W-:Y:S01]  /*14370*/  FFMA.FTZ R14, R204, UR9, -R0 ;  /* 0x00000009cc0e7c23 */ /* 0x000fe20008010800 */
[----:B---3--:R-:W-:Y:S01]  /*14380*/  IMAD.IADD R3, R223, 0x1, -R27 ;  /* 0x00000001df037824 */ /* 0x008fe200078e0a1b */
[----:B------:R-:W-:Y:S02]  /*14390*/  F2FP.F16.F32.PACK_AB R6, R209, R206 ;  /* 0x000000ced106723e */ /* 0x000fe400000000ff */
[----:B------:R-:W3:Y:S01]  /*143a0*/  MUFU.EX2 R11, R11 ;  /* 0x0000000b000b7308 */ /* 0x000ee20000000800 */
[----:B------:R-:W-:Y:S01]  /*143b0*/  I2FP.F32.S32 R2, R2 ;  /* 0x0000000200027245 */ /* 0x000fe20000201400 */
[-C--:B-1----:R-:W-:Y:S01]  /*143c0*/  FMUL.FTZ R148, R148, R12.reuse ;  /* 0x0000000c94947220 */ /* 0x082fe20000410000 */
[----:B------:R-:W-:Y:S01]  /*143d0*/  IABS R9, R3 ;  /* 0x0000000300097213 */ /* 0x000fe20000000000 */
[----:B------:R-:W-:Y:S01]  /*143e0*/  FFMA.FTZ R3, R20, UR9, -R13 ;  /* 0x0000000914037c23 */ /* 0x000fe2000801080d */
[-C--:B------:R-:W-:Y:S01]  /*143f0*/  FMUL.FTZ R149, R149, R12.reuse ;  /* 0x0000000c95957220 */ /* 0x080fe20000410000 */
[----:B------:R-:W-:Y:S01]  /*14400*/  LDSM.16.MT88.4 R28, [R8+0x1000] ;  /* 0x00100000081c783b */ /* 0x000fe20000004200 */
[----:B------:R-:W-:Y:S01]  /*14410*/  I2FP.F32.S32 R9, R9 ;  /* 0x0000000900097245 */ /* 0x000fe20000201400 */
[----:B------:R1:W5:Y:S01]  /*14420*/  MUFU.EX2 R198, R3 ;  /* 0x0000000300c67308 */ /* 0x0003620000000800 */
[-C--:B------:R-:W-:Y:S01]  /*14430*/  FMUL.FTZ R152, R152, R12.reuse ;  /* 0x0000000c98987220 */ /* 0x080fe20000410000 */
[----:B----4-:R-:W-:Y:S01]  /*14440*/  FFMA.FTZ R2, R2, -UR12, R10 ;  /* 0x8000000c02027c23 */ /* 0x010fe2000801000a */
[-C--:B------:R-:W-:Y:S01]  /*14450*/  FMUL.FTZ R153, R153, R12.reuse ;  /* 0x0000000c99997220 */ /* 0x080fe20000410000 */
[----:B------:R-:W-:Y:S01]  /*14460*/  FFMA.FTZ R9, R9, -UR12, R19 ;  /* 0x8000000c09097c23 */ /* 0x000fe20008010013 */
[-C--:B------:R-:W-:Y:S01]  /*14470*/  FMUL.FTZ R164, R164, R12.reuse ;  /* 0x0000000ca4a47220 */ /* 0x080fe20000410000 */
[-C--:B---3--:R-:W-:Y:S01]  /*14480*/  FMUL.FTZ R150, R150, R11.reuse ;  /* 0x0000000b96967220 */ /* 0x088fe20000410000 */
[-C--:B------:R-:W-:Y:S01]  /*14490*/  FMUL.FTZ R151, R151, R11.reuse ;  /* 0x0000000b97977220 */ /* 0x080fe20000410000 */
[-C--:B------:R-:W-:Y:S01]  /*144a0*/  FMUL.FTZ R154, R154, R11.reuse ;  /* 0x0000000b9a9a7220 */ /* 0x080fe20000410000 */
[----:B------:R-:W-:Y:S01]  /*144b0*/  FSEL R9, R9, -INF , !P6 ;  /* 0xff80000009097808 */ /* 0x000fe20007000000 */
[----:B------:R-:W-:Y:S01]  /*144c0*/  FMUL.FTZ R155, R155, R11 ;  /* 0x0000000b9b9b7220 */ /* 0x000fe20000410000 */
[----:B------:R-:W-:Y:S01]  /*144d0*/  ISETP.GE.AND P6, PT, R21, R231, PT ;  /* 0x000000e71500720c */ /* 0x000fe20003fc6270 */
[-C--:B------:R-:W-:Y:S01]  /*144e0*/  FMUL.FTZ R165, R165, R12.reuse ;  /* 0x0000000ca5a57220 */ /* 0x080fe20000410000 */
[----:B------:R-:W-:Y:S01]  /*144f0*/  FMUL.FTZ R166, R166, R11 ;  /* 0x0000000ba6a67220 */ /* 0x000fe20000410000 */
[----:B-1----:R-:W-:Y:S01]  /*14500*/  FFMA.FTZ R3, R4, UR9, -R13 ;  /* 0x0000000904037c23 */ /* 0x002fe2000801080d */
[----:B------:R-:W-:Y:S01]  /*14510*/  I2FP.F32.S32 R4, R7 ;  /* 0x0000000700047245 */ /* 0x000fe20000201400 */
[-C--:B------:R-:W-:Y:S01]  /*14520*/  FMUL.FTZ R167, R167, R11.reuse ;  /* 0x0000000ba7a77220 */ /* 0x080fe20000410000 */
[-C--:B------:R-:W-:Y:S01]  /*14530*/  FMUL.FTZ R168, R168, R12.reuse ;  /* 0x0000000ca8a87220 */ /* 0x080fe20000410000 */
[----:B------:R1:W3:Y:S01]  /*14540*/  MUFU.EX2 R196, R3 ;  /* 0x0000000300c47308 */ /* 0x0002e20000000800 */
[-C--:B------:R-:W-:Y:S01]  /*14550*/  FMUL.FTZ R169, R169, R12.reuse ;  /* 0x0000000ca9a97220 */ /* 0x080fe20000410000 */
[----:B------:R-:W-:Y:S01]  /*14560*/  FFMA.FTZ R4, R4, -UR12, R24 ;  /* 0x8000000c04047c23 */ /* 0x000fe20008010018 */
[-C--:B------:R-:W-:Y:S01]  /*14570*/  FMUL.FTZ R170, R170, R11.reuse ;  /* 0x0000000baaaa7220 */ /* 0x080fe20000410000 */
[----:B------:R-:W-:Y:S01]  /*14580*/  LDSM.16.MT88.4 R24, [R8] ;  /* 0x000000000818783b */ /* 0x000fe20000004200 */
[-C--:B------:R-:W-:Y:S01]  /*14590*/  FMUL.FTZ R171, R171, R11.reuse ;  /* 0x0000000babab7220 */ /* 0x080fe20000410000 */
[-C--:B------:R-:W-:Y:S01]  /*145a0*/  FMUL.FTZ R40, R40, R12.reuse ;  /* 0x0000000c28287220 */ /* 0x080fe20000410000 */
[----:B------:R-:W-:Y:S01]  /*145b0*/  FSEL R16, R4, -INF , !P3 ;  /* 0xff80000004107808 */ /* 0x000fe20005800000 */
[----:B------:R-:W-:Y:S01]  /*145c0*/  FMUL.FTZ R41, R41, R12 ;  /* 0x0000000c29297220 */ /* 0x000fe20000410000 */
[----:B------:R-:W-:Y:S01]  /*145d0*/  ISETP.GE.AND P3, PT, R21, R230, PT ;  /* 0x000000e61500720c */ /* 0x000fe20003f66270 */
[-C--:B------:R-:W-:Y:S01]  /*145e0*/  FMUL.FTZ R42, R42, R11.reuse ;  /* 0x0000000b2a2a7220 */ /* 0x080fe20000410000 */
[----:B------:R-:W-:Y:S01]  /*145f0*/  FSEL R201, R16, -INF , !P2 ;  /* 0xff80000010c97808 */ /* 0x000fe20005000000 */
[----:B------:R-:W-:Y:S01]  /*14600*/  FMUL.FTZ R43, R43, R11 ;  /* 0x0000000b2b2b7220 */ /* 0x000fe20000410000 */
[----:B------:R-:W-:Y:S01]  /*14610*/  FSEL R185, R9, -INF , !P3 ;  /* 0xff80000009b97808 */ /* 0x000fe20005800000 */
[----:B-1----:R-:W-:Y:S01]  /*14620*/  FFMA.FTZ R3, R5, -UR12, R22 ;  /* 0x8000000c05037c23 */ /* 0x002fe20008010016 */
[----:B------:R-:W-:Y:S01]  /*14630*/  F2FP.F16.F32.PACK_AB R4, R207, R208 ;  /* 0x000000d0cf04723e */ /* 0x000fe200000000ff */
[----:B------:R-:W-:Y:S01]  /*14640*/  LDSM.16.MT88.4 R16, [R15+0x1000] ;  /* 0x001000000f10783b */ /* 0x000fe20000004200 */
[----:B-----5:R-:W-:Y:S01]  /*14650*/  F2FP.F16.F32.PACK_AB R5, R198, R187 ;  /* 0x000000bbc605723e */ /* 0x020fe200000000ff */
[-C--:B------:R-:W-:Y:S01]  /*14660*/  FMUL.FTZ R44, R44, R12.reuse ;  /* 0x0000000c2c2c7220 */ /* 0x080fe20000410000 */
[----:B------:R-:W-:Y:S01]  /*14670*/  FSEL R3, R3, -INF , !P0 ;  /* 0xff80000003037808 */ /* 0x000fe20004000000 */
[-C--:B------:R-:W-:Y:S01]  /*14680*/  FMUL.FTZ R45, R45, R12.reuse ;  /* 0x0000000c2d2d7220 */ /* 0x080fe20000410000 */
[----:B------:R-:W-:Y:S01]  /*14690*/  ISETP.GT.AND P0, PT, R227, R21, PT ;  /* 0x00000015e300720c */ /* 0x000fe20003f04270 */
[----:B------:R-:W-:Y:S01]  /*146a0*/  FMUL.FTZ R46, R46, R11 ;  /* 0x0000000b2e2e7220 */ /* 0x000fe20000410000 */
[----:B------:R-:W-:Y:S01]  /*146b0*/  FSEL R205, R3, -INF , !P1 ;  /* 0xff80000003cd7808 */ /* 0x000fe20004800000 */
[----:B------:R-:W-:Y:S01]  /*146c0*/  LDSM.16.MT88.4 R20, [R212+0xb000] ;  /* 0x00b00000d414783b */ /* 0x000fe20000004200 */
[----:B------:R-:W-:Y:S01]  /*146d0*/  FMNMX3.FTZ R3, R217, R189, R138, !PT ;  /* 0x000000bdd9037276 */ /* 0x000fe2000781008a */
[----:B------:R-:W-:Y:S01]  /*146e0*/  FMUL.FTZ R47, R47, R11 ;  /* 0x0000000b2f2f7220 */ /* 0x000fe20000410000 */
        /* <DEDUP_REMOVED lines=18> */
[----:B---3--:R-:W-:Y:S01]  /*14810*/  F2FP.F16.F32.PACK_AB R7, R196, R197 ;  /* 0x000000c5c407723e */ /* 0x008fe200000000ff */
[----:B------:R-:W1:Y:S01]  /*14820*/  SHFL.BFLY PT, R10, R3, 0x2, 0x1f ;  /* 0x0c401f00030a7f89 */ /* 0x000e6200000e0000 */
[-C--:B------:R-:W-:Y:S01]  /*14830*/  FMUL.FTZ R73, R73, R12.reuse ;  /* 0x0000000c49497220 */ /* 0x080fe20000410000 */
[-C--:B------:R-:W-:Y:S01]  /*14840*/  FMUL.FTZ R74, R74, R11.reuse ;  /* 0x0000000b4a4a7220 */ /* 0x080fe20000410000 */
[-C--:B------:R-:W-:Y:S01]  /*14850*/  FMUL.FTZ R75, R75, R11.reuse ;  /* 0x0000000b4b4b7220 */ /* 0x080fe20000410000 */
[----:B------:R-:W3:Y:S01]  /*14860*/  SHFL.BFLY PT, R9, R2, 0x2, 0x1f ;  /* 0x0c401f0002097f89 */ /* 0x000ee200000e0000 */
[-C--:B------:R-:W-:Y:S01]  /*14870*/  FMUL.FTZ R76, R76, R12.reuse ;  /* 0x0000000c4c4c7220 */ /* 0x080fe20000410000 */
[C---:B--2---:R-:W-:Y:S01]  /*14880*/  HMMA.16816.F32 R248, R4.reuse, R32, R148 ;  /* 0x0000002004f8723c */ /* 0x044fe20000001894 */
        /* <DEDUP_REMOVED lines=21> */
[----:B---3--:R-:W-:Y:S01]  /*149e0*/  FMNMX.FTZ R2, R2, R9, !PT ;  /* 0x0000000902027209 */ /* 0x008fe20007810000 */
[-C--:B------:R-:W-:Y:S01]  /*149f0*/  FMUL.FTZ R120, R120, R12.reuse ;  /* 0x0000000c78787220 */ /* 0x080fe20000410000 */
[----:B------:R-:W1:Y:S01]  /*14a00*/  SHFL.BFLY PT, R9, R3, 0x1, 0x1f ;  /* 0x0c201f0003097f89 */ /* 0x000e6200000e0000 */
[-C--:B------:R-:W-:Y:S01]  /*14a10*/  FMUL.FTZ R121, R121, R12.reuse ;  /* 0x0000000c79797220 */ /* 0x080fe20000410000 */
[-C--:B------:R-:W-:Y:S01]  /*14a20*/  FMUL.FTZ R122, R122, R11.reuse ;  /* 0x0000000b7a7a7220 */ /* 0x080fe20000410000 */
[-C--:B------:R-:W-:Y:S01]  /*14a30*/  FMUL.FTZ R123, R123, R11.reuse ;  /* 0x0000000b7b7b7220 */ /* 0x080fe20000410000 */
[----:B------:R-:W2:Y:S01]  /*14a40*/  SHFL.BFLY PT, R8, R2, 0x1, 0x1f ;  /* 0x0c201f0002087f89 */ /* 0x000ea200000e0000 */
[-C--:B------:R-:W-:Y:S01]  /*14a50*/  FMUL.FTZ R124, R124, R12.reuse ;  /* 0x0000000c7c7c7220 */ /* 0x080fe20000410000 */
[----:B------:R-:W-:Y:S01]  /*14a60*/  FMUL.FTZ R125, R125, R12 ;  /* 0x0000000c7d7d7220 */ /* 0x000fe20000410000 */
[-C--:B------:R-:W-:Y:S01]  /*14a70*/  FMUL.FTZ R126, R126, R11.reuse ;  /* 0x0000000b7e7e7220 */ /* 0x080fe20000410000 */
[----:B------:R-:W-:Y:S01]  /*14a80*/  FMUL.FTZ R127, R127, R11 ;  /* 0x0000000b7f7f7220 */ /* 0x000fe20000410000 */
[C---:B------:R-:W-:Y:S08]  /*14a90*/  HMMA.16816.F32 R152, R4.reuse, R34, R152 ;  /* 0x000000220498723c */ /* 0x040ff00000001898 */
[----:B------:R-:W-:Y:S01]  /*14aa0*/  HMMA.16816.F32 R164, R4, R140, R164 ;  /* 0x0000008c04a4723c */ /* 0x000fe200000018a4 */
[----:B-1----:R-:W-:-:S07]  /*14ab0*/  FMNMX.FTZ R134, R3, R9, !PT ;  /* 0x0000000903867209 */ /* 0x002fce0007810000 */
[----:B------:R-:W-:Y:S01]  /*14ac0*/  HMMA.16816.F32 R168, R4, R142, R168 ;  /* 0x0000008e04a8723c */ /* 0x000fe200000018a8 */
[----:B------:R-:W-:Y:S02]  /*14ad0*/  FSETP.NEU.FTZ.AND P0, PT, R134, -INF , PT ;  /* 0xff8000008600780b */ /* 0x000fe40003f1d000 */
[----:B--2---:R-:W-:Y:S01]  /*14ae0*/  FMNMX.FTZ R133, R2, R8, !PT ;  /* 0x0000000802857209 */ /* 0x004fe20007810000 */
[C---:B------:R-:W-:Y:S01]  /*14af0*/  FMUL.FTZ R2, R134.reuse, UR9 ;  /* 0x0000000986027c20 */ /* 0x040fe20008410000 */
[----:B------:R-:W-:-:S03]  /*14b00*/  FSEL R3, R134, RZ, P0 ;  /* 0x000000ff86037208 */ /* 0x000fc60000000000 */
[----:B------:R-:W-:Y:S01]  /*14b10*/  HMMA.16816.F32 R40, R4, R176, R40 ;  /* 0x000000b00428723c */ /* 0x000fe20000001828 */
[----:B------:R-:W-:Y:S02]  /*14b20*/  FSEL R2, R2, RZ, P0 ;  /* 0x000000ff02027208 */ /* 0x000fe40000000000 */
[----:B------:R-:W-:-:S05]  /*14b30*/  FSETP.NEU.FTZ.AND P0, PT, R133, -INF , PT ;  /* 0xff8000008500780b */ /* 0x000fca0003f1d000 */
        /* <DEDUP_REMOVED lines=19> */
[----:B------:R-:W-:Y:S01]  /*14c70*/  FFMA.FTZ R3, R137, UR9, -R2 ;  /* 0x0000000989037c23 */ /* 0x000fe20008010802 */
[----:B------:R-:W-:-:S02]  /*14c80*/  IMAD.MOV.U32 R217, RZ, RZ, R240 ;  /* 0x000000ffffd97224 */ /* 0x000fc400078e00f0 */
[----:B------:R2:W-:Y:S04]  /*14c90*/  MUFU.EX2 R181, R5 ;  /* 0x0000000500b57308 */ /* 0x0005e80000000800 */
[----:B------:R3:W-:Y:S04]  /*14ca0*/  MUFU.EX2 R182, R3 ;  /* 0x0000000300b67308 */ /* 0x0007e80000000800 */
[----:B------:R-:W4:Y:S01]  /*14cb0*/  MUFU.EX2 R183, R6 ;  /* 0x0000000600b77308 */ /* 0x000f220000000800 */
[----:B-1----:R-:W-:-:S03]  /*14cc0*/  FSEL R4, R133, RZ, P0 ;  /* 0x000000ff85047208 */ /* 0x002fc60000000000 */
[----:B------:R-:W1:Y:S02]  /*14cd0*/  MUFU.EX2 R10, R7 ;  /* 0x00000007000a7308 */ /* 0x000e640000000800 */
[----:B--2---:R-:W-:Y:S01]  /*14ce0*/  FADD.FTZ R5, R218, -R4 ;  /* 0x80000004da057221 */ /* 0x004fe20000010000 */
[--C-:B------:R-:W-:Y:S01]  /*14cf0*/  FFMA.FTZ R4, R188, UR9, -R8.reuse ;  /* 0x00000009bc047c23 */ /* 0x100fe20008010808 */
[----:B------:R-:W-:Y:S01]  /*14d00*/  MOV R218, R239 ;  /* 0x000000ef00da7202 */ /* 0x000fe20000000f00 */
[----:B---3--:R-:W-:Y:S01]  /*14d10*/  FFMA.FTZ R3, R186, UR9, -R8 ;  /* 0x00000009ba037c23 */ /* 0x008fe20008010808 */
[----:B------:R-:W-:Y:S01]  /*14d20*/  MOV R186, R190 ;  /* 0x000000be00ba7202 */ /* 0x000fe20000000f00 */
[----:B------:R2:W-:Y:S01]  /*14d30*/  MUFU.EX2 R132, R4 ;  /* 0x0000000400847308 */ /* 0x0005e20000000800 */
        /* <DEDUP_REMOVED lines=9> */
[-C--:B------:R-:W-:Y:S01]  /*14dd0*/  FMUL.FTZ R81, R81, R10.reuse ;  /* 0x0000000a51517220 */ /* 0x080fe20000410000 */
[--C-:B--2---:R-:W-:Y:S01]  /*14de0*/  FFMA.FTZ R4, R184, UR9, -R8.reuse ;  /* 0x00000009b8047c23 */ /* 0x104fe20008010808 */
[-C--:B------:R-:W-:Y:S01]  /*14df0*/  FMUL.FTZ R68, R68, R10.reuse ;  /* 0x0000000a44447220 */ /* 0x080fe20000410000 */
[-C--:B------:R-:W-:Y:S01]  /*14e00*/  FMUL.FTZ R69, R69, R10.reuse ;  /* 0x0000000a45457220 */ /* 0x080fe20000410000 */
[----:B------:R-:W-:Y:S01]  /*14e10*/  FMUL.FTZ R144, R144, R10 ;  /* 0x0000000a90907220 */ /* 0x000fe20000410000 */
[----:B---3--:R-:W-:Y:S01]  /*14e20*/  FMUL.FTZ R3, R5, UR9 ;  /* 0x0000000905037c20 */ /* 0x008fe20008410000 */
[----:B------:R1:W-:Y:S01]  /*14e30*/  MUFU.EX2 R137, R4 ;  /* 0x0000000400897308 */ /* 0x0003e20000000800 */
[----:B----4-:R-:W-:Y:S01]  /*14e40*/  F2FP.F16.F32.PACK_AB R5, R138, R132 ;  /* 0x000000848a05723e */ /* 0x010fe200000000ff */
        /* <DEDUP_REMOVED lines=16> */
[----:B--2---:R-:W-:Y:S01]  /*14f50*/  FFMA.FTZ R3, R139, UR9, -R8 ;  /* 0x000000098b037c23 */ /* 0x004fe20008010808 */
[-C--:B---3--:R-:W-:Y:S01]  /*14f60*/  FMUL.FTZ R54, R54, R9.reuse ;  /* 0x0000000936367220 */ /* 0x088fe20000410000 */
[-C--:B------:R-:W-:Y:S01]  /*14f70*/  FMUL.FTZ R55, R55, R9.reuse ;  /* 0x0000000937377220 */ /* 0x080fe20000410000 */
[-C--:B------:R-:W-:Y:S01]  /*14f80*/  FMUL.FTZ R38, R38, R9.reuse ;  /* 0x0000000926267220 */ /* 0x080fe20000410000 */
        /* <DEDUP_REMOVED lines=42> */
[--C-:B------:R-:W-:Y:S01]  /*15230*/  FFMA.FTZ R0, R211, UR9, -R13.reuse ;  /* 0x00000009d3007c23 */ /* 0x100fe2000801080d */
[-C--:B------:R-:W-:Y:S01]  /*15240*/  FMUL.FTZ R128, R128, R10.reuse ;  /* 0x0000000a80807220 */ /* 0x080fe20000410000 */
[----:B------:R-:W-:Y:S01]  /*15250*/  FMUL.FTZ R129, R129, R10 ;  /* 0x0000000a81817220 */ /* 0x000fe20000410000 */
[C---:B------:R-:W-:Y:S01]  /*15260*/  HMMA.16816.F32 R176, R4.reuse, R22, R80 ;  /* 0x0000001604b0723c */ /* 0x040fe20000001850 */
[----:B------:R1:W-:Y:S01]  /*15270*/  MUFU.EX2 R23, R3 ;  /* 0x0000000300177308 */ /* 0x0003e20000000800 */
[-C--:B------:R-:W-:Y:S01]  /*15280*/  FMUL.FTZ R130, R130, R9.reuse ;  /* 0x0000000982827220 */ /* 0x080fe20000410000 */
[-C--:B------:R-:W-:Y:S01]  /*15290*/  FMUL.FTZ R131, R131, R9.reuse ;  /* 0x0000000983837220 */ /* 0x080fe20000410000 */
[----:B------:R-:W-:Y:S01]  /*152a0*/  LDSM.16.MT88.4 R48, [R15+0x800] ;  /* 0x000800000f30783b */ /* 0x000fe20000004200 */
[----:B------:R2:W4:Y:S01]  /*152b0*/  MUFU.EX2 R22, R14 ;  /* 0x0000000e00167308 */ /* 0x0005220000000800 */
[----:B---3--:R-:W-:Y:S01]  /*152c0*/  F2FP.F16.F32.PACK_AB R124, R25, R24 ;  /* 0x00000018197c723e */ /* 0x008fe200000000ff */
[----:B------:R-:W-:Y:S01]  /*152d0*/  FFMA.FTZ R10, R218, R10, R180 ;  /* 0x0000000ada0a7223 */ /* 0x000fe200000100b4 */
[----:B------:R-:W-:Y:S01]  /*152e0*/  HMMA.16816.F32 R68, R4, R20, R68 ;  /* 0x000000140444723c */ /* 0x000fe20000001844 */
[----:B------:R3:W-:Y:S01]  /*152f0*/  MUFU.EX2 R20, R0 ;  /* 0x0000000000147308 */ /* 0x0007e20000000800 */
[----:B------:R-:W-:Y:S01]  /*15300*/  LDSM.16.MT88.4 R80, [R212+0xb800] ;  /* 0x00b80000d450783b */ /* 0x000fe20000004200 */
[----:B------:R-:W-:Y:S01]  /*15310*/  FFMA.FTZ R9, R217, R9, R132 ;  /* 0x00000009d9097223 */ /* 0x000fe20000010084 */
[----:B-1----:R-:W-:-:S04]  /*15320*/  FFMA.FTZ R3, R235, UR9, -R13 ;  /* 0x00000009eb037c23 */ /* 0x002fc8000801080d */
        /* <DEDUP_REMOVED lines=22> */
[----:B------:R-:W1:Y:S01]  /*15490*/  MUFU.EX2 R19, R14 ;  /* 0x0000000e00137308 */ /* 0x000e620000000800 */
[----:B--2---:R-:W-:-:S02]  /*154a0*/  FFMA.FTZ R3, R233, UR9, -R2 ;  /* 0x00000009e9037c23 */ /* 0x004fc40008010802 */
[----:B------:R-:W-:Y:S01]  /*154b0*/  HMMA.16816.F32 R28, R4, R30, R128 ;  /* 0x0000001e041c723c */ /* 0x000fe20000001880 */
[----:B------:R-:W2:Y:S01]  /*154c0*/  LDSM.16.MT88.4 R4, [R219+0x1800] ;  /* 0x00180000db04783b */ /* 0x000ea20000004200 */
[--C-:B---3--:R-:W-:Y:S01]  /*154d0*/  FFMA.FTZ R0, R201, UR9, -R2.reuse ;  /* 0x00000009c9007c23 */ /* 0x108fe20008010802 */
[----:B------:R-:W-:Y:S01]  /*154e0*/  FFMA.FTZ R2, R185, UR9, -R2 ;  /* 0x00000009b9027c23 */ /* 0x000fe20008010802 */
[----:B----4-:R-:W-:Y:S02]  /*154f0*/  F2FP.F16.F32.PACK_AB R127, R18, R21 ;  /* 0x00000015127f723e */ /* 0x010fe400000000ff */
[----:B------:R3:W4:Y:S01]  /*15500*/  MUFU.EX2 R16, R0 ;  /* 0x0000000000107308 */ /* 0x0007220000000800 */
[----:B-1----:R-:W-:-:S03]  /*15510*/  F2FP.F16.F32.PACK_AB R125, R19, R20 ;  /* 0x00000014137d723e */ /* 0x002fc600000000ff */
[----:B------:R1:W-:Y:S04]  /*15520*/  MUFU.EX2 R14, R2 ;  /* 0x00000002000e7308 */ /* 0x0003e80000000800 */
[----:B-----5:R-:W5:Y:S01]  /*15530*/  MUFU.EX2 R15, R3 ;  /* 0x00000003000f7308 */ /* 0x020f620000000800 */
[----:B------:R-:W-:Y:S01]  /*15540*/  HMMA.16816.F32 R164, R124, R172, R164 ;  /* 0x000000ac7ca4723c */ /* 0x000fe200000018a4 */
[----:B---3--:R-:W-:Y:S01]  /*15550*/  FFMA.FTZ R0, R210, UR9, -R8 ;  /* 0x00000009d2007c23 */ /* 0x008fe20008010808 */
[----:B----4-:R-:W-:-:S06]  /*15560*/  F2FP.F16.F32.PACK_AB R128, R16, R17 ;  /* 0x000000111080723e */ /* 0x010fcc00000000ff */
[----:B------:R-:W-:Y:S01]  /*15570*/  HMMA.16816.F32 R168, R124, R174, R168 ;  /* 0x000000ae7ca8723c */ /* 0x000fe200000018a8 */
[----:B-1----:R-:W-:Y:S01]  /*15580*/  FFMA.FTZ R2, R205, UR9, -R8 ;  /* 0x00000009cd027c23 */ /* 0x002fe20008010808 */
[----:B------:R1:W-:Y:S01]  /*15590*/  MUFU.EX2 R13, R0 ;  /* 0x00000000000d7308 */ /* 0x0003e20000000800 */
[----:B-----5:R-:W-:-:S03]  /*155a0*/  F2FP.F16.F32.PACK_AB R130, R14, R15 ;  /* 0x0000000f0e82723e */ /* 0x020fc600000000ff */
[----:B------:R3:W4:Y:S02]  /*155b0*/  MUFU.EX2 R3, R2 ;  /* 0x0000000200037308 */ /* 0x0007240000000800 */
[----:B------:R-:W-:Y:S01]  /*155c0*/  HMMA.16816.F32 R148, R124, R156, R248 ;  /* 0x0000009c7c94723c */ /* 0x000fe200000018f8 */
[----:B-1----:R-:W-:-:S07]  /*155d0*/  FFMA.FTZ R0, R186, UR9, -R8 ;  /* 0x00000009ba007c23 */ /* 0x002fce0008010808 */
[C---:B--2---:R-:W-:Y:S01]  /*155e0*/  HMMA.16816.F32 R120, R124.reuse, R4, R120 ;  /* 0x000000047c78723c */ /* 0x044fe20000001878 */
[----:B---3--:R-:W-:Y:S01]  /*155f0*/  FFMA.FTZ R2, R199, UR9, -R8 ;  /* 0x00000009c7027c23 */ /* 0x008fe20008010808 */
        /* <DEDUP_REMOVED lines=67> */
.L_x_2811:
[----:B------:R-:W-:-:S12]  /*15a30*/  UIADD3 UR25, UPT, UPT, UR4, -0x1, URZ ;  /* 0xffffffff04197890 */ /* 0x000fd8000fffe0ff */
.L_x_2816:
[----:B------:R-:W-:-:S09]  /*15a40*/  UISETP.GE.AND UP0, UPT, UR25, UR21, UPT ;  /* 0x000000151900728c */ /* 0x000fd2000bf06270 */
[----:B------:R-:W-:Y:S05]  /*15a50*/  BRA.U !UP0, `(.L_x_2817) ;  /* 0x0000003d08cc7547 */ /* 0x000fea000b800000 */
[----:B-1----:R-:W1:Y:S01]  /*15a60*/  S2R R2, SR_TID.X ;  /* 0x0000000000027919 */ /* 0x002e620000002100 */
[----:B------:R-:W2:Y:S01]  /*15a70*/  LDCU UR15, c[0x0][0x440] ;  /* 0x00008800ff0f77ac */ /* 0x000ea20008000800 */
[----:B------:R-:W-:Y:S01]  /*15a80*/  IMAD.MOV.U32 R218, RZ, RZ, 0x20 ;  /* 0x00000020ffda7424 */ /* 0x000fe200078e00ff */
[----:B------:R-:W-:Y:S01]  /*15a90*/  MOV R137, R133 ;  /* 0x0000008500897202 */ /* 0x000fe20000000f00 */
[----:B------:R-:W-:Y:S01]  /*15aa0*/  IMAD.MOV.U32 R139, RZ, RZ, R136 ;  /* 0x000000ffff8b7224 */ /* 0x000fe200078e0088 */
[----:B------:R-:W3:Y:S01]  /*15ab0*/  LDCU.64 UR8, c[0x0][0x3b8] ;  /* 0x00007700ff0877ac */ /* 0x000ee20008000a00 */
[----:B------:R-:W-:Y:S01]  /*15ac0*/  IMAD.MOV.U32 R138, RZ, RZ, R135 ;  /* 0x000000ffff8a7224 */ /* 0x000fe200078e0087 */
[----:B------:R-:W-:Y:S01]  /*15ad0*/  MOV R221, 0x40 ;  /* 0x0000004000dd7802 */ /* 0x000fe20000000f00 */
[----:B------:R-:W-:Y:S01]  /*15ae0*/  IMAD.MOV.U32 R132, RZ, RZ, R134 ;  /* 0x000000ffff847224 */ /* 0x000fe200078e0086 */
[C---:B------:R-:W-:Y:S01]  /*15af0*/  IADD3 R237, PT, PT, R223.reuse, 0x40, RZ ;  /* 0x00000040dfed7810 */ /* 0x040fe20007ffe0ff */
[C---:B------:R-:W-:Y:S01]  /*15b00*/  VIADD R239, R223.reuse, 0x8 ;  /* 0x00000008dfef7836 */ /* 0x040fe20000000000 */
[----:B------:R-:W-:Y:S01]  /*15b10*/  USHF.L.U64.HI UR7, UR6, 0x4, UR7 ;  /* 0x0000000406077899 */ /* 0x000fe20008010207 */
[----:B------:R-:W-:Y:S01]  /*15b20*/  VIADD R238, R223, 0x48 ;  /* 0x00000048dfee7836 */ /* 0x000fe20000000000 */
[----:B------:R-:W-:Y:S01]  /*15b30*/  USHF.L.U32 UR16, UR6, 0x4, URZ ;  /* 0x0000000406107899 */ /* 0x000fe200080006ff */
[----:B------:R-:W4:Y:S01]  /*15b40*/  LDCU UR18, c[0x0][0x440] ;  /* 0x00008800ff1277ac */ /* 0x000f220008000800 */
[----:B------:R-:W2:Y:S01]  /*15b50*/  LDCU UR17, c[0x0][0x50c] ;  /* 0x0000a180ff1177ac */ /* 0x000ea20008000800 */
[----:B---3--:R-:W-:-:S02]  /*15b60*/  USHF.L.U64.HI UR13, UR8, 0x5, UR9 ;  /* 0x00000005080d7899 */ /* 0x008fc40008010209 */
[----:B------:R-:W-:Y:S02]  /*15b70*/  USHF.L.U32 UR6, UR8, 0x5, URZ ;  /* 0x0000000508067899 */ /* 0x000fe400080006ff */
[----:B------:R-:W-:Y:S02]  /*15b80*/  USHF.L.U64.HI UR9, UR8, 0x4, UR9 ;  /* 0x0000000408097899 */ /* 0x000fe40008010209 */
[----:B------:R-:W-:Y:S01]  /*15b90*/  USHF.L.U32 UR8, UR8, 0x4, URZ ;  /* 0x0000000408087899 */ /* 0x000fe200080006ff */
[----:B------:R-:W3:Y:S01]  /*15ba0*/  LDCU UR4, c[0x0][0x45c] ;  /* 0x00008b80ff0477ac */ /* 0x000ee20008000800 */
[C---:B-1----:R-:W-:Y:S01]  /*15bb0*/  IMAD.SHL.U32 R0, R2.reuse, 0x8, RZ ;  /* 0x0000000802007824 */ /* 0x042fe200078e00ff */
[----:B------:R-:W-:Y:S02]  /*15bc0*/  LOP3.LUT P0, RZ, R2, 0x2, RZ, 0xc0, !PT ;  /* 0x0000000202ff7812 */ /* 0x000fe4000780c0ff */
[----:B------:R-:W-:Y:S02]  /*15bd0*/  IADD3 R2, PT, PT, R212, 0xa000, RZ ;  /* 0x0000a000d4027810 */ /* 0x000fe40007ffe0ff */
[----:B------:R-:W-:-:S02]  /*15be0*/  SEL R218, R218, 0xffffffe0, !P0 ;  /* 0xffffffe0dada7807 */ /* 0x000fc40004000000 */
[----:B------:R-:W-:Y:S02]  /*15bf0*/  LOP3.LUT R0, R0, 0x38, RZ, 0xc0, !PT ;  /* 0x0000003800007812 */ /* 0x000fe400078ec0ff */
[-C--:B------:R-:W-:Y:S01]  /*15c00*/  IADD3 R217, PT, PT, R220, R218.reuse, RZ ;  /* 0x000000dadcd97210 */ /* 0x080fe20007ffe0ff */
[----:B------:R-:W-:Y:S01]  /*15c10*/  IMAD.IADD R216, R213, 0x1, R218 ;  /* 0x00000001d5d87824 */ /* 0x000fe200078e02da */
[----:B--2---:R-:W-:Y:S02]  /*15c20*/  ISETP.GE.AND P5, PT, R0, UR15, PT ;  /* 0x0000000f00007c0c */ /* 0x004fe4000bfa6270 */
[----:B------:R-:W-:Y:S01]  /*15c30*/  IADD3 R215, PT, PT, R212, R218, RZ ;  /* 0x000000dad4d77210 */ /* 0x000fe20007ffe0ff */
[----:B----4-:R-:W-:Y:S10]  /*15c40*/  BRA `(.L_x_2818) ;  /* 0x0000000000fc7947 */ /* 0x010ff40003800000 */
.L_x_2820:
[----:B------:R-:W-:Y:S01]  /*15c50*/  IMAD.SHL.U32 R136, R136, 0x8, RZ ;  /* 0x0000000888887824 */ /* 0x000fe200078e00ff */
[----:B------:R-:W2:Y:S01]  /*15c60*/  LDL R185, [R1+0x4] ;  /* 0x0000040001b97983 */ /* 0x000ea20000100800 */
[----:B------:R-:W-:Y:S01]  /*15c70*/  IMAD.U32 R11, RZ, RZ, UR9 ;  /* 0x00000009ff0b7e24 */ /* 0x000fe2000f8e00ff */
[----:B------:R-:W-:Y:S02]  /*15c80*/  MOV R6, UR25 ;  /* 0x0000001900067c02 */ /* 0x000fe40008000f00 */
[----:B------:R-:W3:Y:S01]  /*15c90*/  LDL R184, [R1] ;  /* 0x0000000001b87983 */ /* 0x000ee20000100800 */
[----:B------:R-:W-:Y:S02]  /*15ca0*/  LOP3.LUT R136, R136, 0x38, RZ, 0xc0, !PT ;  /* 0x0000003888887812 */ /* 0x000fe400078ec0ff */
[----:B------:R-:W-:Y:S02]  /*15cb0*/  MOV R8, UR25 ;  /* 0x0000001900087c02 */ /* 0x000fe40008000f00 */
[----:B------:R-:W-:Y:S02]  /*15cc0*/  ISETP.GE.AND P5, PT, R136, UR18, PT ;  /* 0x0000001288007c0c */ /* 0x000fe4000bfa6270 */
[----:B------:R-:W-:Y:S01]  /*15cd0*/  MOV R135, UR25 ;  /* 0x0000001900877c02 */ /* 0x000fe20008000f00 */
[----:B------:R-:W-:Y:S01]  /*15ce0*/  @!P1 VIADD R8, R8, 0xffffffff ;  /* 0xffffffff08089836 */ /* 0x000fe20000000000 */
[----:B------:R-:W-:Y:S02]  /*15cf0*/  MOV R10, UR8 ;  /* 0x00000008000a7c02 */ /* 0x000fe40008000f00 */
[----:B------:R-:W-:Y:S01]  /*15d00*/  MOV R133, UR25 ;  /* 0x0000001900857c02 */ /* 0x000fe20008000f00 */
[----:B------:R-:W-:Y:S06]  /*15d10*/  @!P1 IMAD R134, R8, UR13, RZ ;  /* 0x0000000d08869c24 */ /* 0x000fec000f8e02ff */
[----:B------:R-:W-:Y:S02]  /*15d20*/  @!P5 VIADD R6, R6, 0xffffffff ;  /* 0xffffffff0606d836 */ /* 0x000fe40000000000 */
[----:B------:R-:W-:Y:S02]  /*15d30*/  @!P5 VIADD R133, R133, 0xffffffff ;  /* 0xffffffff8585d836 */ /* 0x000fe40000000000 */
[C---:B------:R-:W-:Y:S02]  /*15d40*/  @!P5 IMAD R9, R6.reuse, UR13, RZ ;  /* 0x0000000d0609dc24 */ /* 0x040fe4000f8e02ff */
[----:B------:R-:W-:Y:S04]  /*15d50*/  @!P5 IMAD.WIDE.U32 R6, R6, UR6, RZ ;  /* 0x000000060606dc25 */ /* 0x000fe8000f8e00ff */
[----:B------:R-:W-:Y:S01]  /*15d60*/  @!P5 IMAD.IADD R9, R7, 0x1, R9 ;  /* 0x000000010709d824 */ /* 0x000fe200078e0209 */
[----:B------:R-:W-:Y:S01]  /*15d70*/  MOV R7, UR9 ;  /* 0x0000000900077c02 */ /* 0x000fe20008000f00 */
[C---:B------:R-:W-:Y:S04]  /*15d80*/  @!P5 IMAD.WIDE.U32 R10, R133.reuse, UR6, R10 ;  /* 0x00000006850adc25 */ /* 0x040fe8000f8e000a */
[----:B------:R-:W-:Y:S01]  /*15d90*/  @!P5 IMAD R133, R133, UR13, RZ ;  /* 0x0000000d8585dc24 */ /* 0x000fe2000f8e02ff */
[CC--:B--2---:R-:W-:Y:S04]  /*15da0*/  @!P5 LEA R141, P0, R6.reuse, R185.reuse, 0x1 ;  /* 0x000000b9068dd211 */ /* 0x0c4fe800078008ff */
[----:B---3--:R-:W-:Y:S01]  /*15db0*/  @!P5 LEA.HI.X R140, R6, R184, R9, 0x1, P0 ;  /* 0x000000b8068cd211 */ /* 0x008fe200000f0c09 */
[----:B------:R-:W-:Y:S04]  /*15dc0*/  @!P1 IMAD.WIDE.U32 R8, R8, UR6, RZ ;  /* 0x0000000608089c25 */ /* 0x000fe8000f8e00ff */
[----:B------:R-:W-:Y:S01]  /*15dd0*/  IMAD.U32 R6, RZ, RZ, UR8 ;  /* 0x00000008ff067e24 */ /* 0x000fe2000f8e00ff */
[----:B------:R-:W-:Y:S01]  /*15de0*/  @!P1 IADD3 R136, PT, PT, R9, R134, RZ ;  /* 0x0000008609889210 */ /* 0x000fe20007ffe0ff */
[----:B------:R-:W-:Y:S01]  /*15df0*/  @!P1 VIADD R9, R135, 0xffffffff ;  /* 0xffffffff87099836 */ /* 0x000fe20000000000 */
[C---:B------:R-:W-:Y:S03]  /*15e00*/  @!P1 LEA R134, P0, R8.reuse, R185, 0x1 ;  /* 0x000000b908869211 */ /* 0x040fe600078008ff */
[----:B------:R-:W-:Y:S01]  /*15e10*/  @!P1 IMAD.WIDE.U32 R6, R9, UR6, R6 ;  /* 0x0000000609069c25 */ /* 0x000fe2000f8e0006 */
[-C--:B------:R-:W-:Y:S02]  /*15e20*/  @!P1 LEA.HI.X R135, R8, R184.reuse, R136, 0x1, P0 ;  /* 0x000000b808879211 */ /* 0x080fe400000f0c88 */
[----:B------:R-:W-:Y:S01]  /*15e30*/  @!P5 IADD3 R8, PT, PT, R133, R11, RZ ;  /* 0x0000000b8508d210 */ /* 0x000fe20007ffe0ff */
[----:B------:R-:W-:Y:S01]  /*15e40*/  @!P1 IMAD R9, R9, UR13, RZ ;  /* 0x0000000d09099c24 */ /* 0x000fe2000f8e02ff */
[CC--:B------:R-:W-:Y:S03]  /*15e50*/  @!P5 LEA R11, P0, R10.reuse, R185.reuse, 0x1 ;  /* 0x000000b90a0bd211 */ /* 0x0c0fe600078008ff */
[----:B------:R-:W-:Y:S01]  /*15e60*/  @!P1 IMAD.IADD R7, R9, 0x1, R7 ;  /* 0x0000000109079824 */ /* 0x000fe200078e0207 */
        /* <DEDUP_REMOVED lines=15> */
[----:B-1----:R-:W-:Y:S01]  /*15f60*/  @!P5 MOV R6, R11 ;  /* 0x0000000b0006d202 */ /* 0x002fe20000000f00 */
        /* <DEDUP_REMOVED lines=13> */
.L_x_2818:
[----:B--2---:R-:W2:Y:S01]  /*16040*/  LDL R9, [R1+0xc] ;  /* 0x00000c0001097983 */ /* 0x004ea20000100800 */
[----:B------:R-:W-:Y:S05]  /*16050*/  DEPBAR.LE SB0, 0x0 ;  /* 0x000080000000791a */ /* 0x000fea0000000000 */
[----:B------:R-:W4:Y:S01]  /*16060*/  LDL R14, [R1+0x8] ;  /* 0x00000800010e7983 */ /* 0x000f220000100800 */
[----:B------:R-:W-:Y:S01]  /*16070*/  MOV R8, UR25 ;  /* 0x0000001900087c02 */ /* 0x000fe20008000f00 */
[----:B------:R-:W-:Y:S01]  /*16080*/  UIMAD.WIDE.U32 UR26, UR11, UR25, URZ ;  /* 0x000000190b1a72a5 */ /* 0x000fe2000f8e00ff */
[----:B------:R-:W-:Y:S01]  /*16090*/  IMAD.U32 R6, RZ, RZ, UR16 ;  /* 0x00000010ff067e24 */ /* 0x000fe2000f8e00ff */
        /* <DEDUP_REMOVED lines=10> */
[----:B------:R-:W5:Y:S01]  /*16140*/  S2R R136, SR_TID.X ;  /* 0x0000000000887919 */ /* 0x000f620000002100 */
[----:B-1----:R-:W-:Y:S05]  /*16150*/  IMAD.SHL.U32 R0, R0, 0x8, RZ ;  /* 0x0000000800007824 */ /* 0x002fea00078e00ff */
[----:B------:R-:W-:Y:S04]  /*16160*/  LOP3.LUT R0, R0, 0x38, RZ, 0xc0, !PT ;  /* 0x0000003800007812 */ /* 0x000fe800078ec0ff */
[----:B------:R-:W-:Y:S02]  /*16170*/  LOP3.LUT R0, R0, 0x40, RZ, 0xfc, !PT ;  /* 0x0000004000007812 */ /* 0x000fe400078efcff */
[----:B-----5:R-:W-:Y:S02]  /*16180*/  SHF.L.U32 R134, R136, 0x1, RZ ;  /* 0x0000000188867819 */ /* 0x020fe400000006ff */
[----:B------:R-:W-:Y:S02]  /*16190*/  ISETP.GE.AND P1, PT, R0, UR18, PT ;  /* 0x0000001200007c0c */ /* 0x000fe4000bf26270 */
[----:B------:R-:W-:Y:S01]  /*161a0*/  MOV R0, UR25 ;  /* 0x0000001900007c02 */ /* 0x000fe20008000f00 */
[----:B------:R-:W-:Y:S04]  /*161b0*/  STL [R1+0x24], R134 ;  /* 0x0000248601007387 */ /* 0x000fe80000100800 */
[----:B------:R-:W-:Y:S01]  /*161c0*/  @!P5 IMAD.WIDE.U32 R6, R0, UR11, R6 ;  /* 0x0000000b0006dc25 */ /* 0x000fe2000f8e0006 */
[----:B------:R-:W-:Y:S03]  /*161d0*/  MOV R0, UR15 ;  /* 0x0000000f00007c02 */ /* 0x000fe60008000f00 */
[----:B------:R-:W-:Y:S02]  /*161e0*/  @!P5 VIADD R3, R7, UR19 ;  /* 0x000000130703dc36 */ /* 0x000fe40008000000 */
[----:B------:R-:W-:Y:S04]  /*161f0*/  @!P1 IMAD.WIDE.U32 R4, R8, UR11, R4 ;  /* 0x0000000b08049c25 */ /* 0x000fe8000f8e0004 */
[----:B------:R-:W-:Y:S01]  /*16200*/  @!P1 VIADD R7, R5, UR19 ;  /* 0x0000001305079c36 */ /* 0x000fe20008000000 */
[-C--:B--2---:R-:W-:Y:S02]  /*16210*/  @!P1 LEA R8, P0, R4, R9.reuse, 0x1 ;  /* 0x0000000904089211 */ /* 0x084fe400078008ff */
[CC--:B------:R-:W-:Y:S02]  /*16220*/  @!P5 LEA R12, P4, R2.reuse, R9.reuse, 0x1 ;  /* 0x00000009020cd211 */ /* 0x0c0fe400078808ff */
[-C--:B------:R-:W-:Y:S02]  /*16230*/  @!P1 LEA R10, P2, R2, R9.reuse, 0x1 ;  /* 0x00000009020a9211 */ /* 0x080fe400078408ff */
[----:B------:R-:W-:Y:S02]  /*16240*/  @!P5 LEA R13, P3, R6, R9, 0x1 ;  /* 0x00000009060dd211 */ /* 0x000fe400078608ff */
[-C--:B----4-:R-:W-:Y:S02]  /*16250*/  @!P1 LEA.HI.X R9, R4, R14.reuse, R7, 0x1, P0 ;  /* 0x0000000e04099211 */ /* 0x090fe400000f0c07 */
[C-C-:B------:R-:W-:Y:S02]  /*16260*/  @!P5 LEA.HI.X R5, R2.reuse, R14, R0.reuse, 0x1, P4 ;  /* 0x0000000e0205d211 */ /* 0x140fe400020f0c00 */
[----:B------:R-:W-:Y:S02]  /*16270*/  @!P5 MOV R4, R12 ;  /* 0x0000000c0004d202 */ /* 0x000fe40000000f00 */
[-C--:B------:R-:W-:Y:S01]  /*16280*/  @!P1 LEA.HI.X R11, R2, R14.reuse, R0, 0x1, P2 ;  /* 0x0000000e020b9211 */ /* 0x080fe200010f0c00 */
[----:B------:R-:W-:Y:S01]  /*16290*/  @!P5 IMAD.MOV.U32 R2, RZ, RZ, R13 ;  /* 0x000000ffff02d224 */ /* 0x000fe200078e000d */
[----:B------:R-:W-:Y:S01]  /*162a0*/  @!P5 LEA.HI.X R3, R6, R14, R3, 0x1, P3 ;  /* 0x0000000e0603d211 */ /* 0x000fe200018f0c03 */
[----:B------:R-:W-:Y:S01]  /*162b0*/  @!PT LDS RZ, [RZ] ;  /* 0x00000000fffff984 */ /* 0x000fe20000000800 */
[----:B------:R-:W-:Y:S01]  /*162c0*/  @!PT LDS RZ, [RZ] ;  /* 0x00000000fffff984 */ /* 0x000fe20000000800 */
[----:B------:R-:W-:Y:S01]  /*162d0*/  @!PT LDS RZ, [RZ] ;  /* 0x00000000fffff984 */ /* 0x000fe20000000800 */
[----:B------:R-:W-:Y:S01]  /*162e0*/  @!P5 LDGSTS.E.BYPASS.LTC128B.128 [R222+0xa000], desc[UR30][R4.64] ;  /* 0x0a00000004dedfae */ /* 0x000fe2000b981a1e */
[----:B------:R-:W-:Y:S05]  /*162f0*/  LOP3.LUT P4, RZ, R136, 0x4, RZ, 0xc0, !PT ;  /* 0x0000000488ff7812 */ /* 0x000fea000788c0ff */
[----:B------:R-:W-:Y:S01]  /*16300*/  @P5 STS.128 [R222+0xa000], RZ ;  /* 0x00a000ffde005388 */ /* 0x000fe20000000c00 */
[----:B------:R-:W-:Y:S05]  /*16310*/  SEL R0, R221, 0xffffffc0, !P4 ;  /* 0xffffffc0dd007807 */ /* 0x000fea0006000000 */
        /* <DEDUP_REMOVED lines=10> */
[----:B------:R-:W-:Y:S01]  /*163c0*/  @!PT LDS RZ, [RZ] ;  /* 0x00000000fffff984 */ /* 0x000fe20000000800 */
[----:B------:R-:W-:Y:S01]  /*163d0*/  @!PT LDS RZ, [RZ] ;  /* 0x00000000fffff984 */ /* 0x000fe20000000800 */
[----:B------:R-:W-:Y:S01]  /*163e0*/  @!PT LDS RZ, [RZ] ;  /* 0x00000000fffff984 */ /* 0x000fe20000000800 */
[----:B------:R2:W-:Y:S06]  /*163f0*/  @!P1 LDGSTS.E.BYPASS.LTC128B.128 [R222+0xb800], desc[UR30][R8.64+0x80] ;  /* 0x0b80008008de9fae */ /* 0x0005ec000b981a1e */
[----:B------:R-:W-:Y:S06]  /*16400*/  @P1 STS.128 [R222+0xb800], RZ ;  /* 0x00b800ffde001388 */ /* 0x000fec0000000c00 */
[----:B------:R-:W-:Y:S06]  /*16410*/  LDSM.16.M88.4 R32, [R213] ;  /* 0x00000000d520783b */ /* 0x000fec0000000200 */
[----:B------:R-:W4:Y:S01]  /*16420*/  LDSM.16.M88.4 R16, [R214+UR5+0x8000] ;  /* 0x00800005d610783b */ /* 0x000f220008000200 */
[----:B-1----:R-:W-:Y:S05]  /*16430*/  IMAD.IADD R2, R213, 0x1, R0 ;  /* 0x00000001d5027824 */ /* 0x002fea00078e0200 */
[----:B------:R-:W2:Y:S01]  /*16440*/  LDSM.16.M88.4 R28, [R213+0x2000] ;  /* 0x00200000d51c783b */ /* 0x000ea20000000200 */
[----:B------:R-:W-:Y:S01]  /*16450*/  IADD3 R0, PT, PT, R220, R0, RZ ;  /* 0x00000000dc007210 */ /* 0x000fe20007ffe0ff */
[C---:B------:R-:W-:Y:S04]  /*16460*/  IMAD.IADD R3, R218.reuse, 0x1, R2 ;  /* 0x00000001da037824 */ /* 0x040fe800078e0202 */
[----:B------:R-:W1:Y:S01]  /*16470*/  LDSM.16.M88.4 R140, [R214+UR5+0x8800] ;  /* 0x00880005d68c783b */ /* 0x000e620008000200 */
[----:B------:R-:W-:Y:S05]  /*16480*/  IMAD.IADD R133, R218, 0x1, R0 ;  /* 0x00000001da857824 */ /* 0x000fea00078e0200 */
[----:B------:R-:W0:Y:S06]  /*16490*/  LDGDEPBAR ;  /* 0x00000000000079af */ /* 0x000e2c0000000000 */
[----:B------:R-:W-:Y:S06]  /*164a0*/  LDSM.16.M88.4 R176, [R216] ;  /* 0x00000000d8b0783b */ /* 0x000fec0000000200 */
[----:B------:R-:W5:Y:S06]  /*164b0*/  LDSM.16.M88.4 R180, [R217+0x8000] ;  /* 0x00800000d9b4783b */ /* 0x000f6c0000000200 */
[----:B------:R-:W3:Y:S01]  /*164c0*/  LDSM.16.M88.4 R184, [R216+0x2000] ;  /* 0x00200000d8b8783b */ /* 0x000ee20000000200 */
[-C--:B----4-:R-:W-:Y:S05]  /*164d0*/  HMMA.16816.F32 R4, R32, R16.reuse, RZ ;  /* 0x000000102004723c */ /* 0x090fea00000018ff */
[----:B------:R-:W4:Y:S06]  /*164e0*/  LDSM.16.M88.4 R188, [R217+0x8800] ;  /* 0x00880000d9bc783b */ /* 0x000f2c0000000200 */
[----:B------:R-:W-:Y:S01]  /*164f0*/  LDSM.16.M88.4 R192, [R0+0x8000] ;  /* 0x0080000000c0783b */ /* 0x000fe20000000200 */
[C---:B--2---:R-:W-:Y:S05]  /*16500*/  HMMA.16816.F32 R8, R28.reuse, R16, RZ ;  /* 0x000000101c08723c */ /* 0x044fea00000018ff */
[----:B------:R-:W-:Y:S03]  /*16510*/  LDSM.16.M88.4 R196, [R2+0x2000] ;  /* 0x0020000002c4783b */ /* 0x000fe60000000200 */
[-C--:B------:R-:W-:Y:S03]  /*16520*/  HMMA.16816.F32 R12, R28, R18.reuse, RZ ;  /* 0x000000121c0c723c */ /* 0x080fe600000018ff */
[----:B------:R-:W-:Y:S05]  /*16530*/  LDSM.16.M88.4 R200, [R0+0x8800] ;  /* 0x0088000000c8783b */ /* 0x000fea0000000200 */
[C---:B------:R-:W-:Y:S01]  /*16540*/  HMMA.16816.F32 R16, R32.reuse, R18, RZ ;  /* 0x000000122010723c */ /* 0x040fe200000018ff */
[----:B------:R-:W-:Y:S06]  /*16550*/  LDSM.16.M88.4 R204, [R133+0x8000] ;  /* 0x0080000085cc783b */ /* 0x000fec0000000200 */
[----:B------:R-:W-:Y:S01]  /*16560*/  LDSM.16.M88.4 R208, [R3+0x2000] ;  /* 0x0020000003d0783b */ /* 0x000fe20000000200 */
[-C--:B-1----:R-:W-:Y:S08]  /*16570*/  HMMA.16816.F32 R20, R32, R140.reuse, RZ ;  /* 0x0000008c2014723c */ /* 0x082ff000000018ff */
[C---:B------:R-:W-:Y:S08]  /*16580*/  HMMA.16816.F32 R24, R28.reuse, R140, RZ ;  /* 0x0000008c1c18723c */ /* 0x040ff000000018ff */
[-C--:B------:R-:W-:Y:S08]  /*16590*/  HMMA.16816.F32 R28, R28, R142.reuse, RZ ;  /* 0x0000008e1c1c723c */ /* 0x080ff000000018ff */
[----:B------:R-:W-:Y:S01]  /*165a0*/  HMMA.16816.F32 R32, R32, R142, RZ ;  /* 0x0000008e2020723c */ /* 0x000fe200000018ff */
[----:B------:R-:W1:Y:S07]  /*165b0*/  LDSM.16.M88.4 R140, [R2] ;  /* 0x00000000028c783b */ /* 0x000e6e0000000200 */
[-C--:B-----5:R-:W-:Y:S08]  /*165c0*/  HMMA.16816.F32 R4, R176, R180.reuse, R4 ;  /* 0x000000b4b004723c */ /* 0x0a0ff00000001804 */
[C---:B---3--:R-:W-:Y:S08]  /*165d0*/  HMMA.16816.F32 R8, R184.reuse, R180, R8 ;  /* 0x000000b4b808723c */ /* 0x048ff00000001808 */
[-C--:B------:R-:W-:Y:S08]  /*165e0*/  HMMA.16816.F32 R12, R184, R182.reuse, R12 ;  /* 0x000000b6b80c723c */ /* 0x080ff0000000180c */
[C---:B------:R-:W-:Y:S01]  /*165f0*/  HMMA.16816.F32 R16, R176.reuse, R182, R16 ;  /* 0x000000b6b010723c */ /* 0x040fe20000001810 */
[----:B------:R-:W2:Y:S07]  /*16600*/  LDSM.16.M88.4 R180, [R3] ;  /* 0x0000000003b4783b */ /* 0x000eae0000000200 */
[-C--:B----4-:R-:W-:Y:S08]  /*16610*/  HMMA.16816.F32 R20, R176, R188.reuse, R20 ;  /* 0x000000bcb014723c */ /* 0x090ff00000001814 */
[C---:B------:R-:W-:Y:S08]  /*16620*/  HMMA.16816.F32 R24, R184.reuse, R188, R24 ;  /* 0x000000bcb818723c */ /* 0x040ff00000001818 */
[-C--:B------:R-:W-:Y:S01]  /*16630*/  HMMA.16816.F32 R28, R184, R190.reuse, R28 ;  /* 0x000000beb81c723c */ /* 0x080fe2000000181c */
[----:B------:R-:W-:Y:S07]  /*16640*/  LDSM.16.M88.4 R184, [R213+0x4000] ;  /* 0x00400000d5b8783b */ /* 0x000fee0000000200 */
[----:B------:R-:W-:Y:S01]  /*16650*/  HMMA.16816.F32 R32, R176, R190, R32 ;  /* 0x000000beb020723c */ /* 0x000fe20000001820 */
[----:B------:R-:W3:Y:S06]  /*16660*/  LDSM.16.M88.4 R176, [R133+0x8800] ;  /* 0x0088000085b0783b */ /* 0x000eec0000000200 */
[----:B------:R-:W4:Y:S01]  /*16670*/  LDSM.16.M88.4 R188, [R214+UR5+0x9000] ;  /* 0x00900005d6bc783b */ /* 0x000f220008000200 */
[-C--:B-1----:R-:W-:Y:S08]  /*16680*/  HMMA.16816.F32 R4, R140, R192.reuse, R4 ;  /* 0x000000c08c04723c */ /* 0x082ff00000001804 */
        /* <DEDUP_REMOVED lines=9> */
[----:B------:R-:W1:Y:S06]  /*16720*/  LDSM.16.M88.4 R140, [R213+0x6000] ;  /* 0x00600000d58c783b */ /* 0x000e6c0000000200 */
[----:B------:R-:W5:Y:S01]  /*16730*/  LDSM.16.M88.4 R200, [R217+0x9000] ;  /* 0x00900000d9c8783b */ /* 0x000f620000000200 */
[-C--:B--2---:R-:W-:Y:S08]  /*16740*/  HMMA.16816.F32 R4, R180, R204.reuse, R4 ;  /* 0x000000ccb404723c */ /* 0x084ff00000001804 */
[C---:B------:R-:W-:Y:S08]  /*16750*/  HMMA.16816.F32 R8, R208.reuse, R204, R8 ;  /* 0x000000ccd008723c */ /* 0x040ff00000001808 */
        /* <DEDUP_REMOVED lines=11> */
[C---:B-1----:R-:W-:Y:S08]  /*16810*/  HMMA.16816.F32 R8, R140.reuse, R188, R8 ;  /* 0x000000bc8c08723c */ /* 0x042ff00000001808 */
[-C--:B------:R-:W-:Y:S08]  /*16820*/  HMMA.16816.F32 R12, R140, R190.reuse, R12 ;  /* 0x000000be8c0c723c */ /* 0x080ff0000000180c */
[C---:B------:R-:W-:Y:S01]  /*16830*/  HMMA.16816.F32 R16, R184.reuse, R190, R16 ;  /* 0x000000beb810723c */ /* 0x040fe20000001810 */
[----:B------:R-:W-:Y:S07]  /*16840*/  LDSM.16.M88.4 R188, [R3+0x4000] ;  /* 0x0040000003bc783b */ /* 0x000fee0000000200 */
[-C--:B------:R-:W-:Y:S08]  /*16850*/  HMMA.16816.F32 R20, R184, R192.reuse, R20 ;  /* 0x000000c0b814723c */ /* 0x080ff00000001814 */
[C---:B------:R-:W-:Y:S08]  /*16860*/  HMMA.16816.F32 R24, R140.reuse, R192, R24 ;  /* 0x000000c08c18723c */ /* 0x040ff00000001818 */
[-C--:B------:R-:W-:Y:S01]  /*16870*/  HMMA.16816.F32 R28, R140, R194.reuse, R28 ;  /* 0x000000c28c1c723c */ /* 0x080fe2000000181c */
[----:B------:R1:W4:Y:S07]  /*16880*/  LDSM.16.M88.4 R140, [R2+0x6000] ;  /* 0x00600000028c783b */ /* 0x00032e0000000200 */
[----:B------:R-:W-:Y:S01]  /*16890*/  HMMA.16816.F32 R32, R184, R194, R32 ;  /* 0x000000c2b820723c */ /* 0x000fe20000001820 */
[----:B------:R3:W4:Y:S06]  /*168a0*/  LDSM.16.M88.4 R184, [R0+0x9800] ;  /* 0x0098000000b8783b */ /* 0x00072c0000000200 */
[----:B------:R-:W4:Y:S01]  /*168b0*/  LDSM.16.M88.4 R192, [R133+0x9000] ;  /* 0x0090000085c0783b */ /* 0x000f220000000200 */
[-C--:B-----5:R-:W-:Y:S08]  /*168c0*/  HMMA.16816.F32 R4, R196, R200.reuse, R4 ;  /* 0x000000c8c404723c */ /* 0x0a0ff00000001804 */
[C---:B--2---:R-:W-:Y:S04]  /*168d0*/  HMMA.16816.F32 R8, R176.reuse, R200, R8 ;  /* 0x000000c8b008723c */ /* 0x044fe80000001808 */
[----:B-1----:R-:W-:Y:S04]  /*168e0*/  LOP3.LUT R2, R134, 0x6, RZ, 0xc0, !PT ;  /* 0x0000000686027812 */ /* 0x002fe800078ec0ff */
[-C--:B------:R-:W-:Y:S01]  /*168f0*/  HMMA.16816.F32 R12, R176, R202.reuse, R12 ;  /* 0x000000cab00c723c */ /* 0x080fe2000000180c */
[----:B------:R-:W-:Y:S01]  /*16900*/  STL [R1+0x20], R2 ;  /* 0x0000200201007387 */ /* 0x000fe20000100800 */
[----:B---3--:R-:W-:Y:S04]  /*16910*/  IMAD.U32 R0, RZ, RZ, UR25 ;  /* 0x00000019ff007e24 */ /* 0x008fe8000f8e00ff */
[----:B------:R-:W-:Y:S02]  /*16920*/  IMAD R0, R0, 0x20, R2 ;  /* 0x0000002000007824 */ /* 0x000fe400078e0202 */
[C---:B------:R-:W-:Y:S04]  /*16930*/  HMMA.16816.F32 R16, R196.reuse, R202, R16 ;  /* 0x000000cac410723c */ /* 0x040fe80000001810 */
[-C--:B------:R-:W-:Y:S02]  /*16940*/  ISETP.GT.AND P6, PT, R226, R0.reuse, PT ;  /* 0x00000000e200720c */ /* 0x080fe40003fc4270 */
[-C--:B------:R-:W-:Y:S02]  /*16950*/  ISETP.GT.AND P3, PT, R227, R0.reuse, PT ;  /* 0x00000000e300720c */ /* 0x080fe40003f64270 */
[-C--:B------:R-:W-:Y:S03]  /*16960*/  HMMA.16816.F32 R20, R196, R180.reuse, R20 ;  /* 0x000000b4c414723c */ /* 0x080fe60000001814 */
[----:B------:R-:W-:Y:S05]  /*16970*/  ISETP.GT.AND P2, PT, R224, R0, PT ;  /* 0x00000000e000720c */ /* 0x000fea0003f44270 */
[C---:B------:R-:W-:Y:S08]  /*16980*/  HMMA.16816.F32 R24, R176.reuse, R180, R24 ;  /* 0x000000b4b018723c */ /* 0x040ff00000001818 */
[-C--:B------:R-:W-:Y:S01]  /*16990*/  HMMA.16816.F32 R28, R176, R182.reuse, R28 ;  /* 0x000000b6b01c723c */ /* 0x080fe2000000181c */
[----:B------:R1:W2:Y:S07]  /*169a0*/  LDSM.16.M88.4 R176, [R3+0x6000] ;  /* 0x0060000003b0783b */ /* 0x0002ae0000000200 */
[----:B------:R-:W-:Y:S08]  /*169b0*/  HMMA.16816.F32 R32, R196, R182, R32 ;  /* 0x000000b6c420723c */ /* 0x000ff00000001820 */
[-C--:B------:R-:W-:Y:S08]  /*169c0*/  HMMA.16816.F32 R4, R204, R208.reuse, R4 ;  /* 0x000000d0cc04723c */ /* 0x080ff00000001804 */
[C---:B----4-:R-:W-:Y:S04]  /*169d0*/  HMMA.16816.F32 R8, R140.reuse, R208, R8 ;  /* 0x000000d08c08723c */ /* 0x050fe80000001808 */
[----:B-1----:R-:W-:Y:S04]  /*169e0*/  VIADD R3, R0, UR24 ;  /* 0x0000001800037c36 */ /* 0x002fe80008000000 */
[-C--:B------:R-:W-:Y:S08]  /*169f0*/  HMMA.16816.F32 R12, R140, R210.reuse, R12 ;  /* 0x000000d28c0c723c */ /* 0x080ff0000000180c */
[C---:B------:R-:W-:Y:S08]  /*16a00*/  HMMA.16816.F32 R16, R204.reuse, R210, R16 ;  /* 0x000000d2cc10723c */ /* 0x040ff00000001810 */
[-C--:B------:R-:W-:Y:S08]  /*16a10*/  HMMA.16816.F32 R20, R204, R184.reuse, R20 ;  /* 0x000000b8cc14723c */ /* 0x080ff00000001814 */
[C---:B------:R-:W-:Y:S08]  /*16a20*/  HMMA.16816.F32 R24, R140.reuse, R184, R24 ;  /* 0x000000b88c18723c */ /* 0x040ff00000001818 */
[-C--:B------:R-:W-:Y:S01]  /*16a30*/  HMMA.16816.F32 R28, R140, R186.reuse, R28 ;  /* 0x000000ba8c1c723c */ /* 0x080fe2000000181c */
[----:B------:R-:W1:Y:S01]  /*16a40*/  LDSM.16.M88.4 R140, [R133+0x9800] ;  /* 0x00980000858c783b */ /* 0x000e620000000200 */
[----:B------:R-:W-:Y:S04]  /*16a50*/  DEPBAR.LE SB0, 0x0 ;  /* 0x000080000000791a */ /* 0x000fe80000000000 */
[----:B------:R-:W-:Y:S02]  /*16a60*/  BAR.SYNC.DEFER_BLOCKING 0x0 ;  /* 0x0000000000007b1d */ /* 0x000fe40000010000 */
        /* <DEDUP_REMOVED lines=8> */
[----:B------:R2:W3:Y:S01]  /*16af0*/  MUFU.TANH R183, R4 ;  /* 0x0000000400b77308 */ /* 0x0004e20000002400 */
[C---:B------:R-:W-:Y:S04]  /*16b00*/  HMMA.16816.F32 R16, R188.reuse, R194, R16 ;  /* 0x000000c2bc10723c */ /* 0x040fe80000001810 */
[----:B------:R-:W-:Y:S01]  /*16b10*/  FMUL.FTZ R8, R8, UR17 ;  /* 0x0000001108087c20 */ /* 0x000fe20008410000 */
[----:B------:R-:W-:Y:S01]  /*16b20*/  FMUL.FTZ R9, R9, UR17 ;  /* 0x0000001109097c20 */ /* 0x000fe20008410000 */
[----:B------:R-:W-:Y:S03]  /*16b30*/  FMUL.FTZ R181, R11, UR17 ;  /* 0x000000110bb57c20 */ /* 0x000fe60008410000 */
[----:B------:R4:W5:Y:S01]  /*16b40*/  MUFU.TANH R182, R5 ;  /* 0x0000000500b67308 */ /* 0x0009620000002400 */
[-C--:B-1----:R-:W-:Y:S03]  /*16b50*/  HMMA.16816.F32 R20, R188, R140.reuse, R20 ;  /* 0x0000008cbc14723c */ /* 0x082fe60000001814 */
[----:B------:R-:W-:Y:S06]  /*16b60*/  FMUL.FTZ R10, R10, UR17 ;  /* 0x000000110a0a7c20 */ /* 0x000fec0008410000 */
[----:B------:R1:W5:Y:S01]  /*16b70*/  MUFU.TANH R135, R6 ;  /* 0x0000000600877308 */ /* 0x0003620000002400 */
[C---:B------:R-:W-:Y:S04]  /*16b80*/  HMMA.16816.F32 R24, R176.reuse, R140, R24 ;  /* 0x0000008cb018723c */ /* 0x040fe80000001818 */
[----:B--2---:R-:W-:Y:S05]  /*16b90*/  IADD3 R4, PT, PT, R0, 0x18, RZ ;  /* 0x0000001800047810 */ /* 0x004fea0007ffe0ff */
[----:B------:R-:W-:Y:S01]  /*16ba0*/  MUFU.TANH R134, R134 ;  /* 0x0000008600867308 */ /* 0x000fe20000002400 */
[-C--:B------:R-:W-:Y:S03]  /*16bb0*/  HMMA.16816.F32 R28, R176, R142.reuse, R28 ;  /* 0x0000008eb01c723c */ /* 0x080fe6000000181c */
[----:B------:R-:W-:Y:S06]  /*16bc0*/  VIADD R2, R4, UR24 ;  /* 0x0000001804027c36 */ /* 0x000fec0008000000 */
[----:B------:R-:W2:Y:S01]  /*16bd0*/  MUFU.TANH R8, R8 ;  /* 0x0000000800087308 */ /* 0x000ea20000002400 */
[----:B----4-:R-:W-:Y:S01]  /*16be0*/  IADD3 R5, PT, PT, R2, -0x17, RZ ;  /* 0xffffffe902057810 */ /* 0x010fe20007ffe0ff */
[C---:B-1----:R-:W-:Y:S01]  /*16bf0*/  IMAD.IADD R6, R223.reuse, 0x1, -R3 ;  /* 0x00000001df067824 */ /* 0x042fe200078e0a03 */
[----:B------:R-:W-:Y:S04]  /*16c00*/  HMMA.16816.F32 R32, R188, R142, R32 ;  /* 0x0000008ebc20723c */ /* 0x000fe80000001820 */
[----:B------:R-:W-:Y:S01]  /*16c10*/  IABS R7, R6 ;  /* 0x0000000600077213 */ /* 0x000fe20000000000 */
[----:B------:R-:W-:Y:S02]  /*16c20*/  IMAD.IADD R133, R223, 0x1, -R5 ;  /* 0x00000001df857824 */ /* 0x000fe400078e0a05 */
[----:B------:R-:W1:Y:S01]  /*16c30*/  MUFU.TANH R9, R9 ;  /* 0x0000000900097308 */ /* 0x000e620000002400 */
[----:B------:R-:W-:Y:S02]  /*16c40*/  I2FP.F32.S32 R7, R7 ;  /* 0x0000000700077245 */ /* 0x000fe40000201400 */
[----:B------:R-:W-:Y:S03]  /*16c50*/  IABS R6, R133 ;  /* 0x0000008500067213 */ /* 0x000fe60000000000 */
[----:B---3--:R-:W-:Y:S01]  /*16c60*/  FFMA.FTZ R183, R7, -UR12, R183 ;  /* 0x8000000c07b77c23 */ /* 0x008fe200080100b7 */
[----:B------:R-:W-:Y:S03]  /*16c70*/  I2FP.F32.S32 R6, R6 ;  /* 0x0000000600067245 */ /* 0x000fe60000201400 */
[----:B------:R-:W3:Y:S01]  /*16c80*/  MUFU.TANH R180, R10 ;  /* 0x0000000a00b47308 */ /* 0x000ee20000002400 */
[----:B------:R-:W-:Y:S01]  /*16c90*/  IADD3 R7, PT, PT, R239, -R3, RZ ;  /* 0x80000003ef077210 */ /* 0x000fe20007ffe0ff */
[----:B-----5:R-:W-:Y:S03]  /*16ca0*/  FFMA.FTZ R182, R6, -UR12, R182 ;  /* 0x8000000c06b67c23 */ /* 0x020fe600080100b6 */
[----:B------:R-:W-:Y:S01]  /*16cb0*/  IABS R176, R7 ;  /* 0x0000000700b07213 */ /* 0x000fe20000000000 */
[C-C-:B------:R-:W-:Y:S02]  /*16cc0*/  IMAD.IADD R6, R237.reuse, 0x1, -R3.reuse ;  /* 0x00000001ed067824 */ /* 0x140fe400078e0a03 */
[----:B------:R-:W-:Y:S01]  /*16cd0*/  IMAD.IADD R3, R238, 0x1, -R3 ;  /* 0x00000001ee037824 */ /* 0x000fe200078e0a03 */
[----:B------:R-:W-:Y:S01]  /*16ce0*/  I2FP.F32.S32 R176, R176 ;  /* 0x000000b000b07245 */ /* 0x000fe20000201400 */
[----:B------:R-:W4:Y:S01]  /*16cf0*/  MUFU.TANH R181, R181 ;  /* 0x000000b500b57308 */ /* 0x000f220000002400 */
[----:B------:R-:W-:Y:S01]  /*16d00*/  IABS R178, R6 ;  /* 0x0000000600b27213 */ /* 0x000fe20000000000 */
[----:B------:R-:W-:Y:S01]  /*16d10*/  IMAD.IADD R7, R237, 0x1, -R5 ;  /* 0x00000001ed077824 */ /* 0x000fe200078e0a05 */
[----:B------:R-:W-:Y:S01]  /*16d20*/  IABS R11, R3 ;  /* 0x00000003000b7213 */ /* 0x000fe20000000000 */
[----:B------:R-:W-:Y:S01]  /*16d30*/  FFMA.FTZ R176, R176, -UR12, R135 ;  /* 0x8000000cb0b07c23 */ /* 0x000fe20008010087 */
[----:B------:R-:W-:Y:S02]  /*16d40*/  IADD3 R3, PT, PT, R239, -R5, RZ ;  /* 0x80000005ef037210 */ /* 0x000fe40007ffe0ff */
[----:B------:R-:W-:Y:S02]  /*16d50*/  I2FP.F32.S32 R178, R178 ;  /* 0x000000b200b27245 */ /* 0x000fe40000201400 */
[----:B------:R-:W-:Y:S02]  /*16d60*/  IABS R6, R3 ;  /* 0x0000000300067213 */ /* 0x000fe40000000000 */
[----:B------:R-:W-:Y:S01]  /*16d70*/  IABS R3, R7 ;  /* 0x0000000700037213 */ /* 0x000fe20000000000 */
[----:B------:R-:W-:Y:S01]  /*16d80*/  IMAD.MOV.U32 R7, RZ, RZ, R11 ;  /* 0x000000ffff077224 */ /* 0x000fe200078e000b */
[----:B------:R-:W-:Y:S01]  /*16d90*/  I2FP.F32.S32 R6, R6 ;  /* 0x0000000600067245 */ /* 0x000fe20000201400 */
[----:B--2---:R-:W-:Y:S01]  /*16da0*/  FFMA.FTZ R178, R178, -UR12, R8 ;  /* 0x8000000cb2b27c23 */ /* 0x004fe20008010008 */
[----:B------:R-:W-:Y:S02]  /*16db0*/  I2FP.F32.S32 R3, R3 ;  /* 0x0000000300037245 */ /* 0x000fe40000201400 */
[----:B------:R-:W-:Y:S01]  /*16dc0*/  I2FP.F32.S32 R7, R7 ;  /* 0x0000000700077245 */ /* 0x000fe20000201400 */
[----:B------:R-:W-:Y:S02]  /*16dd0*/  FFMA.FTZ R177, R6, -UR12, R134 ;  /* 0x8000000c06b17c23 */ /* 0x000fe40008010086 */
[----:B-1----:R-:W-:Y:S01]  /*16de0*/  FFMA.FTZ R179, R3, -UR12, R9 ;  /* 0x8000000c03b37c23 */ /* 0x002fe20008010009 */
[----:B------:R-:W-:Y:S01]  /*16df0*/  IADD3 R3, PT, PT, R0, 0x1, RZ ;  /* 0x0000000100037810 */ /* 0x000fe20007ffe0ff */
[----:B---3--:R-:W-:Y:S01]  /*16e00*/  FFMA.FTZ R180, R7, -UR12, R180 ;  /* 0x8000000c07b47c23 */ /* 0x008fe200080100b4 */
[----:B----4-:R-:W-:Y:S06]  /*16e10*/  BRA.U.ANY UP0, `(.L_x_2820) ;  /* 0xffffffed008c7547 */ /* 0x010fec000b93ffff */
.L_x_2819:
[-C--:B------:R-:W-:Y:S01]  /*16e20*/  ISETP.GT.AND P1, PT, R226, R3.reuse, PT ;  /* 0x00000003e200720c */ /* 0x080fe20003f24270 */
[----:B------:R-:W-:Y:S01]  /*16e30*/  FMUL.FTZ R13, R13, UR17 ;  /* 0x000000110d0d7c20 */ /* 0x000fe20008410000 */
[----:B------:R-:W-:Y:S01]  /*16e40*/  FSEL R140, R183, -INF , !P6 ;  /* 0xff800000b78c7808 */ /* 0x000fe20007000000 */
[----:B------:R-:W-:Y:S01]  /*16e50*/  LDSM.16.MT88.4 R184, [R215+0xa000] ;  /* 0x00a00000d7b8783b */ /* 0x000fe20000004200 */
[----:B------:R-:W-:Y:S01]  /*16e60*/  FSEL R136, R182, -INF , !P1 ;  /* 0xff800000b6887808 */ /* 0x000fe20004800000 */
[----:B------:R1:W3:Y:S01]  /*16e70*/  MUFU.TANH R141, R13 ;  /* 0x0000000d008d7308 */ /* 0x0002e20000002400 */
[----:B------:R-:W-:Y:S01]  /*16e80*/  ISETP.GT.AND P0, PT, R225, R0, PT ;  /* 0x00000000e100720c */ /* 0x000fe20003f04270 */
[----:B------:R-:W-:Y:S01]  /*16e90*/  FMUL.FTZ R21, R21, UR17 ;  /* 0x0000001115157c20 */ /* 0x000fe20008410000 */
[-C--:B------:R-:W-:Y:S01]  /*16ea0*/  ISETP.GT.AND P6, PT, R227, R3.reuse, PT ;  /* 0x00000003e300720c */ /* 0x080fe20003fc4270 */
[----:B------:R-:W-:Y:S01]  /*16eb0*/  FMUL.FTZ R33, R33, UR17 ;  /* 0x0000001121217c20 */ /* 0x000fe20008410000 */
[----:B------:R-:W-:Y:S01]  /*16ec0*/  ISETP.GT.AND P1, PT, R224, R3, PT ;  /* 0x00000003e000720c */ /* 0x000fe20003f24270 */
[----:B------:R-:W-:Y:S01]  /*16ed0*/  FMUL.FTZ R12, R12, UR17 ;  /* 0x000000110c0c7c20 */ /* 0x000fe20008410000 */
[----:B------:R-:W-:Y:S01]  /*16ee0*/  IADD3 R5, PT, PT, R238, -R5, RZ ;  /* 0x80000005ee057210 */ /* 0x000fe20007ffe0ff */
[----:B------:R-:W-:Y:S01]  /*16ef0*/  FMUL.FTZ R14, R14, UR17 ;  /* 0x000000110e0e7c20 */ /* 0x000fe20008410000 */
[----:B--2---:R-:W-:Y:S01]  /*16f00*/  FSEL R135, R176, -INF , !P3 ;  /* 0xff800000b0877808 */ /* 0x004fe20005800000 */
[----:B------:R-:W-:Y:S01]  /*16f10*/  FMUL.FTZ R34, R34, UR17 ;  /* 0x0000001122227c20 */ /* 0x000fe20008410000 */
[----:B------:R-:W-:Y:S01]  /*16f20*/  FSEL R133, R177, -INF , !P6 ;  /* 0xff800000b1857808 */ /* 0x000fe20007000000 */
[----:B------:R-:W-:Y:S01]  /*16f30*/  FMUL.FTZ R35, R35, UR17 ;  /* 0x0000001123237c20 */ /* 0x000fe20008410000 */
[----:B------:R-:W-:Y:S01]  /*16f40*/  FSEL R143, R178, -INF , !P2 ;  /* 0xff800000b28f7808 */ /* 0x000fe20005000000 */
[----:B------:R-:W-:Y:S01]  /*16f50*/  FMUL.FTZ R19, R19, UR17 ;  /* 0x0000001113137c20 */ /* 0x000fe20008410000 */
[----:B------:R-:W-:Y:S01]  /*16f60*/  FSEL R176, R179, -INF , !P1 ;  /* 0xff800000b3b07808 */ /* 0x000fe20004800000 */
[----:B------:R-:W-:Y:S01]  /*16f70*/  FMUL.FTZ R22, R22, UR17 ;  /* 0x0000001116167c20 */ /* 0x000fe20008410000 */
[----:B------:R-:W-:Y:S01]  /*16f80*/  FSEL R134, R180, -INF , !P0 ;  /* 0xff800000b4867808 */ /* 0x000fe20004000000 */
[----:B------:R-:W2:Y:S01]  /*16f90*/  MUFU.TANH R11, R12 ;  /* 0x0000000c000b7308 */ /* 0x000ea20000002400 */
[----:B------:R-:W-:Y:S01]  /*16fa0*/  ISETP.GE.AND P6, PT, R3, R230, PT ;  /* 0x000000e60300720c */ /* 0x000fe20003fc6270 */
[----:B------:R-:W-:Y:S01]  /*16fb0*/  FMUL.FTZ R17, R17, UR17 ;  /* 0x0000001111117c20 */ /* 0x000fe20008410000 */
[----:B------:R-:W-:Y:S01]  /*16fc0*/  ISETP.GE.AND P0, PT, R3, R229, PT ;  /* 0x000000e50300720c */ /* 0x000fe20003f06270 */
[----:B------:R-:W-:Y:S01]  /*16fd0*/  FMUL.FTZ R6, R15, UR17 ;  /* 0x000000110f067c20 */ /* 0x000fe20008410000 */
[----:B------:R-:W-:Y:S01]  /*16fe0*/  ISETP.GT.AND P3, PT, R225, R3, PT ;  /* 0x00000003e100720c */ /* 0x000fe20003f64270 */
[----:B------:R-:W-:Y:S01]  /*16ff0*/  FMUL.FTZ R16, R16, UR17 ;  /* 0x0000001110107c20 */ /* 0x000fe20008410000 */
[C---:B------:R-:W-:Y:S03]  /*17000*/  ISETP.GE.AND P2, PT, R3.reuse, R231, PT ;  /* 0x000000e70300720c */ /* 0x040fe60003f46270 */
[----:B------:R3:W4:Y:S01]  /*17010*/  MUFU.TANH R12, R14 ;  /* 0x0000000e000c7308 */ /* 0x0007220000002400 */
[----:B------:R-:W-:Y:S01]  /*17020*/  ISETP.GE.AND P1, PT, R3, R228, PT ;  /* 0x000000e40300720c */ /* 0x000fe20003f26270 */
[----:B------:R-:W-:Y:S01]  /*17030*/  VIADD R3, R2, 0xfffffff1 ;  /* 0xfffffff102037836 */ /* 0x000fe20000000000 */
[----:B-1----:R-:W-:Y:S01]  /*17040*/  IABS R13, R5 ;  /* 0x00000005000d7213 */ /* 0x002fe20000000000 */
[----:B------:R-:W-:Y:S01]  /*17050*/  FMUL.FTZ R20, R20, UR17 ;  /* 0x0000001114147c20 */ /* 0x000fe20008410000 */
[----:B------:R-:W-:Y:S01]  /*17060*/  IADD3 R5, PT, PT, R2, -0x10, RZ ;  /* 0xfffffff002057810 */ /* 0x000fe20007ffe0ff */
[----:B------:R-:W-:Y:S01]  /*17070*/  FMUL.FTZ R25, R25, UR17 ;  /* 0x0000001119197c20 */ /* 0x000fe20008410000 */
[C---:B------:R-:W-:Y:S03]  /*17080*/  IADD3 R7, PT, PT, R237.reuse, -R3, RZ ;  /* 0x80000003ed077210 */ /* 0x040fe60007ffe0ff */
[----:B------:R1:W-:Y:S01]  /*17090*/  MUFU.TANH R142, R17 ;  /* 0x00000011008e7308 */ /* 0x0003e20000002400 */
[----:B------:R-:W-:Y:S01]  /*170a0*/  IADD3 R8, PT, PT, R237, -R5, RZ ;  /* 0x80000005ed087210 */ /* 0x000fe20007ffe0ff */
[----:B------:R-:W-:Y:S01]  /*170b0*/  IMAD.IADD R9, R238, 0x1, -R5 ;  /* 0x00000001ee097824 */ /* 0x000fe200078e0a05 */
[----:B------:R-:W-:Y:S01]  /*170c0*/  IABS R7, R7 ;  /* 0x0000000700077213 */ /* 0x000fe20000000000 */
[----:B------:R-:W-:Y:S01]  /*170d0*/  FMUL.FTZ R24, R24, UR17 ;  /* 0x0000001118187c20 */ /* 0x000fe20008410000 */
[----:B------:R-:W-:Y:S01]  /*170e0*/  IABS R8, R8 ;  /* 0x0000000800087213 */ /* 0x000fe20000000000 */
[----:B------:R-:W-:Y:S01]  /*170f0*/  FMUL.FTZ R23, R23, UR17 ;  /* 0x0000001117177c20 */ /* 0x000fe20008410000 */
[----:B------:R-:W-:Y:S03]  /*17100*/  IABS R9, R9 ;  /* 0x0000000900097213 */ /* 0x000fe60000000000 */
[----:B------:R-:W5:Y:S01]  /*17110*/  MUFU.TANH R6, R6 ;  /* 0x0000000600067308 */ /* 0x000f620000002400 */
[----:B------:R-:W-:Y:S01]  /*17120*/  I2FP.F32.S32 R10, R8 ;  /* 0x00000008000a7245 */ /* 0x000fe20000201400 */
[----:B------:R-:W-:Y:S01]  /*17130*/  FMUL.FTZ R26, R26, UR17 ;  /* 0x000000111a1a7c20 */ /* 0x000fe20008410000 */
[----:B------:R-:W-:Y:S01]  /*17140*/  I2FP.F32.S32 R8, R7 ;  /* 0x0000000700087245 */ /* 0x000fe20000201400 */
[----:B------:R-:W-:Y:S01]  /*17150*/  FMUL.FTZ R27, R27, UR17 ;  /* 0x000000111b1b7c20 */ /* 0x000fe20008410000 */
[----:B------:R-:W-:Y:S01]  /*17160*/  I2FP.F32.S32 R7, R9 ;  /* 0x0000000900077245 */ /* 0x000fe20000201400 */
[----:B------:R-:W-:Y:S01]  /*17170*/  FMUL.FTZ R9, R18, UR17 ;  /* 0x0000001112097c20 */ /* 0x000fe20008410000 */
[----:B------:R-:W-:Y:S03]  /*17180*/  I2FP.F32.S32 R13, R13 ;  /* 0x0000000d000d7245 */ /* 0x000fe60000201400 */
[----:B------:R5:W-:Y:S01]  /*17190*/  MUFU.TANH R177, R16 ;  /* 0x0000001000b17308 */ /* 0x000be20000002400 */
[----:B------:R-:W-:Y:S01]  /*171a0*/  FSEL R178, R133, -INF , !P2 ;  /* 0xff80000085b27808 */ /* 0x000fe20005000000 */
[----:B------:R-:W-:Y:S01]  /*171b0*/  FMUL.FTZ R29, R29, UR17 ;  /* 0x000000111d1d7c20 */ /* 0x000fe20008410000 */
[----:B------:R-:W-:Y:S01]  /*171c0*/  FSEL R180, R136, -INF , !P6 ;  /* 0xff80000088b47808 */ /* 0x000fe20007000000 */
[----:B------:R-:W-:Y:S01]  /*171d0*/  FFMA.FTZ R13, R13, -UR12, R181 ;  /* 0x8000000c0d0d7c23 */ /* 0x000fe200080100b5 */
[----:B------:R-:W-:Y:S01]  /*171e0*/  FSEL R176, R176, -INF , !P1 ;  /* 0xff800000b0b07808 */ /* 0x000fe20004800000 */
[----:B------:R-:W-:Y:S01]  /*171f0*/  FMUL.FTZ R28, R28, UR17 ;  /* 0x000000111c1c7c20 */ /* 0x000fe20008410000 */
[----:B------:R-:W-:Y:S03]  /*17200*/  FMUL.FTZ R30, R30, UR17 ;  /* 0x000000111e1e7c20 */ /* 0x000fe60008410000 */
[----:B------:R-:W5:Y:S01]  /*17210*/  MUFU.TANH R9, R9 ;  /* 0x0000000900097308 */ /* 0x000f620000002400 */
[----:B------:R-:W-:Y:S01]  /*17220*/  FSEL R13, R13, -INF , !P3 ;  /* 0xff8000000d0d7808 */ /* 0x000fe20005800000 */
[----:B------:R-:W-:Y:S01]  /*17230*/  FMUL.FTZ R31, R31, UR17 ;  /* 0x000000111f1f7c20 */ /* 0x000fe20008410000 */
[----:B------:R-:W-:Y:S01]  /*17240*/  ISETP.GE.AND P3, PT, R0, R230, PT ;  /* 0x000000e60000720c */ /* 0x000fe20003f66270 */
[----:B------:R-:W-:Y:S01]  /*17250*/  FMUL.FTZ R32, R32, UR17 ;  /* 0x0000001120207c20 */ /* 0x000fe20008410000 */
[----:B------:R-:W-:Y:S01]  /*17260*/  FSEL R182, R13, -INF , !P0 ;  /* 0xff8000000db67808 */ /* 0x000fe20004000000 */
[----:B------:R-:W-:Y:S01]  /*17270*/  UISETP.GT.AND UP0, UPT, UR25, UR21, UPT ;  /* 0x000000151900728c */ /* 0x000fe2000bf04270 */
[----:B------:R-:W-:Y:S03]  /*17280*/  FSEL R181, R140, -INF , !P3 ;  /* 0xff8000008cb57808 */ /* 0x000fe60005800000 */
[----:B------:R-:W-:Y:S01]  /*17290*/  MUFU.TANH R13, R21 ;  /* 0x00000015000d7308 */ /* 0x000fe20000002400 */
[----:B------:R-:W-:Y:S01]  /*172a0*/  ISETP.GE.AND P3, PT, R0, R231, PT ;  /* 0x000000e70000720c */ /* 0x000fe20003f66270 */
[----:B------:R-:W-:Y:S01]  /*172b0*/  UIADD3 UR25, UPT, UPT, UR25, -0x1, URZ ;  /* 0xffffffff19197890 */ /* 0x000fe2000fffe0ff */
[C---:B------:R-:W-:Y:S02]  /*172c0*/  IADD3 R208, PT, PT, R212.reuse, 0xa000, RZ ;  /* 0x0000a000d4d07810 */ /* 0x040fe40007ffe0ff */
[----:B------:R-:W-:Y:S02]  /*172d0*/  FSEL R179, R135, -INF , !P3 ;  /* 0xff80000087b37808 */ /* 0x000fe40005800000 */
[----:B------:R-:W-:Y:S03]  /*172e0*/  IADD3 R196, PT, PT, R212, 0xa040, RZ ;  /* 0x0000a040d4c47810 */ /* 0x000fe60007ffe0ff */
[----:B------:R-:W-:Y:S01]  /*172f0*/  MUFU.TANH R23, R23 ;  /* 0x0000001700177308 */ /* 0x000fe20000002400 */
[----:B------:R-:W-:Y:S09]  /*17300*/  @P4 VIADD R196, R208, 0xffffffc0 ;  /* 0xffffffc0d0c44836 */ /* 0x000ff20000000000 */
[----:B------:R-:W-:Y:S10]  /*17310*/  MUFU.TANH R136, R26 ;  /* 0x0000001a00887308 */ /* 0x000ff40000002400 */
[----:B------:R-:W-:Y:S10]  /*17320*/  MUFU.TANH R29, R29 ;  /* 0x0000001d001d7308 */ /* 0x000ff40000002400 */
[----:B------:R-:W-:Y:S10]  /*17330*/  MUFU.TANH R28, R28 ;  /* 0x0000001c001c7308 */ /* 0x000ff40000002400 */
[----:B------:R-:W-:Y:S10]  /*17340*/  MUFU.TANH R30, R30 ;  /* 0x0000001e001e7308 */ /* 0x000ff40000002400 */
[----:B------:R-:W-:Y:S10]  /*17350*/  MUFU.TANH R31, R31 ;  /* 0x0000001f001f7308 */ /* 0x000ff40000002400 */
[----:B------:R-:W-:Y:S01]  /*17360*/  MUFU.TANH R32, R32 ;  /* 0x0000002000207308 */ /* 0x000fe20000002400 */
[----:B---3--:R-:W-:Y:S01]  /*17370*/  FFMA.FTZ R14, R8, -UR12, R141 ;  /* 0x8000000c080e7c23 */ /* 0x008fe2000801008d */
[----:B------:R-:W-:Y:S01]  /*17380*/  IADD3 R8, PT, PT, R238, -R3, RZ ;  /* 0x80000003ee087210 */ /* 0x000fe20007ffe0ff */
[----:B--2---:R-:W-:Y:S01]  /*17390*/  FFMA.FTZ R11, R10, -UR12, R11 ;  /* 0x8000000c0a0b7c23 */ /* 0x004fe2000801000b */
[----:B------:R-:W-:Y:S01]  /*173a0*/  IADD3 R10, PT, PT, R223, -R5, RZ ;  /* 0x80000005df0a7210 */ /* 0x000fe20007ffe0ff */
[----:B------:R-:W-:Y:S01]  /*173b0*/  IMAD.IADD R5, R239, 0x1, -R5 ;  /* 0x00000001ef057824 */ /* 0x000fe200078e0a05 */
[----:B------:R-:W-:Y:S01]  /*173c0*/  IABS R15, R8 ;  /* 0x00000008000f7213 */ /* 0x000fe20000000000 */
[----:B----4-:R-:W-:Y:S01]  /*173d0*/  FFMA.FTZ R12, R7, -UR12, R12 ;  /* 0x8000000c070c7c23 */ /* 0x010fe2000801000c */
[----:B------:R-:W-:Y:S02]  /*173e0*/  IADD3 R7, PT, PT, R223, -R3, RZ ;  /* 0x80000003df077210 */ /* 0x000fe40007ffe0ff */
[----:B------:R-:W2:Y:S01]  /*173f0*/  MUFU.TANH R8, R19 ;  /* 0x0000001300087308 */ /* 0x000ea20000002400 */
[----:B-1----:R-:W-:Y:S01]  /*17400*/  IABS R17, R5 ;  /* 0x0000000500117213 */ /* 0x002fe20000000000 */
[----:B------:R-:W-:Y:S01]  /*17410*/  IMAD.MOV.U32 R5, RZ, RZ, R15 ;  /* 0x000000ffff057224 */ /* 0x000fe200078e000f */
[----:B------:R-:W-:Y:S02]  /*17420*/  IADD3 R3, PT, PT, R239, -R3, RZ ;  /* 0x80000003ef037210 */ /* 0x000fe40007ffe0ff */
[----:B-----5:R-:W-:Y:S02]  /*17430*/  IABS R16, R10 ;  /* 0x0000000a00107213 */ /* 0x020fe40000000000 */
[----:B------:R-:W-:Y:S02]  /*17440*/  IABS R15, R3 ;  /* 0x00000003000f7213 */ /* 0x000fe40000000000 */
[----:B------:R-:W-:Y:S02]  /*17450*/  I2FP.F32.S32 R3, R5 ;  /* 0x0000000500037245 */ /* 0x000fe40000201400 */
[----:B------:R-:W-:Y:S02]  /*17460*/  MOV R5, R17 ;  /* 0x0000001100057202 */ /* 0x000fe40000000f00 */
[----:B------:R-:W-:Y:S01]  /*17470*/  IABS R10, R7 ;  /* 0x00000007000a7213 */ /* 0x000fe20000000000 */
[----:B------:R-:W-:Y:S01]  /*17480*/  FFMA.FTZ R6, R3, -UR12, R6 ;  /* 0x8000000c03067c23 */ /* 0x000fe20008010006 */
[----:B------:R-:W-:Y:S02]  /*17490*/  I2FP.F32.S32 R3, R5 ;  /* 0x0000000500037245 */ /* 0x000fe40000201400 */
[----:B------:R-:W-:Y:S02]  /*174a0*/  I2FP.F32.S32 R5, R15 ;  /* 0x0000000f00057245 */ /* 0x000fe40000201400 */
[----:B------:R-:W-:Y:S01]  /*174b0*/  MOV R7, R16 ;  /* 0x0000001000077202 */ /* 0x000fe20000000f00 */
[----:B------:R-:W-:Y:S01]  /*174c0*/  FFMA.FTZ R9, R3, -UR12, R9 ;  /* 0x8000000c03097c23 */ /* 0x000fe20008010009 */
[C---:B------:R-:W-:Y:S02]  /*174d0*/  VIADD R3, R0.reuse, 0x8 ;  /* 0x0000000800037836 */ /* 0x040fe40000000000 */
[----:B--2---:R-:W-:Y:S01]  /*174e0*/  FFMA.FTZ R8, R5, -UR12, R8 ;  /* 0x8000000c05087c23 */ /* 0x004fe20008010008 */
[----:B------:R-:W-:Y:S02]  /*174f0*/  IADD3 R5, PT, PT, R0, 0x9, RZ ;  /* 0x0000000900057810 */ /* 0x000fe40007ffe0ff */
[----:B------:R-:W-:Y:S02]  /*17500*/  I2FP.F32.S32 R7, R7 ;  /* 0x0000000700077245 */ /* 0x000fe40000201400 */
[-C--:B------:R-:W-:Y:S02]  /*17510*/  ISETP.GT.AND P2, PT, R225, R3.reuse, PT ;  /* 0x00000003e100720c */ /* 0x080fe40003f44270 */
[----:B------:R-:W-:Y:S01]  /*17520*/  ISETP.GT.AND P6, PT, R224, R3, PT ;  /* 0x00000003e000720c */ /* 0x000fe20003fc4270 */
[----:B------:R-:W-:Y:S01]  /*17530*/  FFMA.FTZ R7, R7, -UR12, R177 ;  /* 0x8000000c07077c23 */ /* 0x000fe200080100b1 */
[----:B------:R-:W-:Y:S02]  /*17540*/  FSEL R15, R12, -INF , !P2 ;  /* 0xff8000000c0f7808 */ /* 0x000fe40005000000 */
[----:B------:R-:W-:Y:S01]  /*17550*/  ISETP.GT.AND P3, PT, R224, R5, PT ;  /* 0x00000005e000720c */ /* 0x000fe20003f64270 */
[----:B------:R-:W-:Y:S01]  /*17560*/  MUFU.TANH R12, R20 ;  /* 0x00000014000c7308 */ /* 0x000fe20000002400 */
[----:B------:R-:W-:Y:S02]  /*17570*/  ISETP.GE.AND P2, PT, R0, R229, PT ;  /* 0x000000e50000720c */ /* 0x000fe40003f46270 */
[----:B------:R-:W-:Y:S02]  /*17580*/  FSEL R11, R11, -INF , !P6 ;  /* 0xff8000000b0b7808 */ /* 0x000fe40007000000 */
[----:B------:R-:W-:Y:S02]  /*17590*/  FSEL R14, R14, -INF , !P3 ;  /* 0xff8000000e0e7808 */ /* 0x000fe40005800000 */
[----:B------:R-:W-:Y:S03]  /*175a0*/  I2FP.F32.S32 R10, R10 ;  /* 0x0000000a000a7245 */ /* 0x000fe60000201400 */
[----:B------:R-:W-:Y:S01]  /*175b0*/  MUFU.TANH R20, R25 ;  /* 0x0000001900147308 */ /* 0x000fe20000002400 */
[----:B------:R-:W-:Y:S02]  /*175c0*/  FSEL R177, R134, -INF , !P2 ;  /* 0xff80000086b17808 */ /* 0x000fe40005000000 */
[-C--:B------:R-:W-:Y:S01]  /*175d0*/  ISETP.GT.AND P6, PT, R225, R5.reuse, PT ;  /* 0x00000005e100720c */ /* 0x080fe20003fc4270 */
[----:B------:R-:W-:Y:S01]  /*175e0*/  FFMA.FTZ R10, R10, -UR12, R142 ;  /* 0x8000000c0a0a7c23 */ /* 0x000fe2000801008e */
[-C--:B------:R-:W-:Y:S02]  /*175f0*/  ISETP.GE.AND P3, PT, R0, R228.reuse, PT ;  /* 0x000000e40000720c */ /* 0x080fe40003f66270 */
[----:B------:R-:W-:Y:S02]  /*17600*/  ISETP.GT.AND P2, PT, R227, R5, PT ;  /* 0x00000005e300720c */ /* 0x000fe40003f44270 */
[----:B------:R-:W-:Y:S02]  /*17610*/  FSEL R16, R6, -INF , !P6 ;  /* 0xff80000006107808 */ /* 0x000fe40007000000 */
[----:B------:R-:W-:Y:S02]  /*17620*/  FSEL R143, R143, -INF , !P3 ;  /* 0xff8000008f8f7808 */ /* 0x000fe40005800000 */
[----:B------:R-:W-:Y:S02]  /*17630*/  ISETP.GT.AND P6, PT, R226, R3, PT ;  /* 0x00000003e200720c */ /* 0x000fe40003fc4270 */
[----:B------:R-:W-:Y:S02]  /*17640*/  FSEL R17, R8, -INF , !P2 ;  /* 0xff80000008117808 */ /* 0x000fe40005000000 */
[----:B------:R-:W-:Y:S02]  /*17650*/  ISETP.GT.AND P3, PT, R226, R5, PT ;  /* 0x00000005e200720c */ /* 0x000fe40003f64270 */
[----:B------:R-:W-:Y:S02]  /*17660*/  ISETP.GT.AND P1, PT, R227, R3, PT ;  /* 0x00000003e300720c */ /* 0x000fe40003f24270 */
[-C--:B------:R-:W-:Y:S02]  /*17670*/  ISETP.GE.AND P2, PT, R5, R228.reuse, PT ;  /* 0x000000e40500720c */ /* 0x080fe40003f46270 */
[----:B------:R-:W-:Y:S01]  /*17680*/  FSEL R135, R7, -INF , !P6 ;  /* 0xff80000007877808 */ /* 0x000fe20007000000 */
[----:B------:R-:W-:Y:S01]  /*17690*/  VIADD R7, R2, 0xfffffff9 ;  /* 0xfffffff902077836 */ /* 0x000fe20000000000 */
[----:B------:R-:W-:Y:S02]  /*176a0*/  FSEL R134, R10, -INF , !P3 ;  /* 0xff8000000a867808 */ /* 0x000fe40005800000 */
[----:B------:R-:W-:Y:S02]  /*176b0*/  FSEL R133, R9, -INF , !P1 ;  /* 0xff80000009857808 */ /* 0x000fe40004800000 */
[C---:B------:R-:W-:Y:S02]  /*176c0*/  ISETP.GE.AND P6, PT, R3.reuse, R229, PT ;  /* 0x000000e50300720c */ /* 0x040fe40003fc6270 */
[----:B------:R-:W-:Y:S02]  /*176d0*/  FSEL R18, R14, -INF , !P2 ;  /* 0xff8000000e127808 */ /* 0x000fe40005000000 */
[C---:B------:R-:W-:Y:S01]  /*176e0*/  ISETP.GE.AND P0, PT, R3.reuse, R228, PT ;  /* 0x000000e40300720c */ /* 0x040fe20003f06270 */
[----:B------:R-:W1:Y:S01]  /*176f0*/  MUFU.TANH R14, R22 ;  /* 0x00000016000e7308 */ /* 0x000e620000002400 */
[C---:B------:R-:W-:Y:S02]  /*17700*/  ISETP.GE.AND P1, PT, R3.reuse, R231, PT ;  /* 0x000000e70300720c */ /* 0x040fe40003f26270 */
[-C--:B------:R-:W-:Y:S02]  /*17710*/  ISETP.GE.AND P3, PT, R3, R230.reuse, PT ;  /* 0x000000e60300720c */ /* 0x080fe40003f66270 */
[----:B------:R-:W-:Y:S02]  /*17720*/  IADD3 R3, PT, PT, R2, -0x8, RZ ;  /* 0xfffffff802037810 */ /* 0x000fe40007ffe0ff */
[----:B------:R-:W-:Y:S03]  /*17730*/  IADD3 R9, PT, PT, R223, -R7, RZ ;  /* 0x80000007df097210 */ /* 0x000fe60007ffe0ff */
[----:B------:R2:W3:Y:S01]  /*17740*/  MUFU.TANH R22, R24 ;  /* 0x0000001800167308 */ /* 0x0004e20000002400 */
[----:B------:R-:W-:Y:S01]  /*17750*/  FSEL R21, R15, -INF , !P6 ;  /* 0xff8000000f157808 */ /* 0x000fe20007000000 */
[----:B------:R-:W-:Y:S01]  /*17760*/  IMAD.IADD R6, R239, 0x1, -R3 ;  /* 0x00000001ef067824 */ /* 0x000fe200078e0a03 */
[----:B------:R-:W-:Y:S02]  /*17770*/  FSEL R19, R11, -INF , !P0 ;  /* 0xff8000000b137808 */ /* 0x000fe40004000000 */
[C---:B------:R-:W-:Y:S02]  /*17780*/  ISETP.GE.AND P0, PT, R5.reuse, R229, PT ;  /* 0x000000e50500720c */ /* 0x040fe40003f06270 */
[C---:B------:R-:W-:Y:S02]  /*17790*/  ISETP.GE.AND P6, PT, R5.reuse, R231, PT ;  /* 0x000000e70500720c */ /* 0x040fe40003fc6270 */
[----:B------:R-:W-:Y:S02]  /*177a0*/  ISETP.GE.AND P2, PT, R5, R230, PT ;  /* 0x000000e60500720c */ /* 0x000fe40003f46270 */
[----:B------:R-:W-:Y:S02]  /*177b0*/  IABS R5, R6 ;  /* 0x0000000600057213 */ /* 0x000fe40000000000 */
[----:B------:R-:W-:Y:S02]  /*177c0*/  IADD3 R8, PT, PT, R223, -R3, RZ ;  /* 0x80000003df087210 */ /* 0x000fe40007ffe0ff */
[----:B------:R-:W-:Y:S02]  /*177d0*/  IABS R9, R9 ;  /* 0x0000000900097213 */ /* 0x000fe40000000000 */
[----:B------:R-:W-:Y:S02]  /*177e0*/  I2FP.F32.S32 R5, R5 ;  /* 0x0000000500057245 */ /* 0x000fe40000201400 */
[----:B------:R-:W-:Y:S02]  /*177f0*/  IABS R8, R8 ;  /* 0x0000000800087213 */ /* 0x000fe40000000000 */
[----:B------:R-:W-:Y:S01]  /*17800*/  MOV R6, R9 ;  /* 0x0000000900067202 */ /* 0x000fe20000000f00 */
[----:B-1----:R-:W-:Y:S01]  /*17810*/  FFMA.FTZ R14, R5, -UR12, R14 ;  /* 0x8000000c050e7c23 */ /* 0x002fe2000801000e */
[----:B------:R-:W-:Y:S02]  /*17820*/  I2FP.F32.S32 R8, R8 ;  /* 0x0000000800087245 */ /* 0x000fe40000201400 */
[----:B------:R-:W-:Y:S02]  /*17830*/  I2FP.F32.S32 R6, R6 ;  /* 0x0000000600067245 */ /* 0x000fe40000201400 */
[----:B------:R-:W-:Y:S01]  /*17840*/  IADD3 R5, PT, PT, R0, 0x10, RZ ;  /* 0x0000001000057810 */ /* 0x000fe20007ffe0ff */
[----:B------:R-:W-:Y:S01]  /*17850*/  FFMA.FTZ R12, R8, -UR12, R12 ;  /* 0x8000000c080c7c23 */ /* 0x000fe2000801000c */
[----:B------:R-:W-:Y:S01]  /*17860*/  FSEL R15, R16, -INF , !P0 ;  /* 0xff800000100f7808 */ /* 0x000fe20004000000 */
[----:B------:R-:W-:Y:S01]  /*17870*/  FFMA.FTZ R13, R6, -UR12, R13 ;  /* 0x8000000c060d7c23 */ /* 0x000fe2000801000d */
[----:B------:R-:W-:Y:S01]  /*17880*/  VIADD R6, R0, 0x11 ;  /* 0x0000001100067836 */ /* 0x000fe20000000000 */
[----:B------:R-:W-:Y:S02]  /*17890*/  ISETP.GT.AND P0, PT, R226, R5, PT ;  /* 0x00000005e200720c */ /* 0x000fe40003f04270 */
[----:B------:R-:W-:Y:S02]  /*178a0*/  IADD3 R9, PT, PT, R239, -R7, RZ ;  /* 0x80000007ef097210 */ /* 0x000fe40007ffe0ff */
[C---:B------:R-:W-:Y:S02]  /*178b0*/  IADD3 R8, PT, PT, R237.reuse, -R3, RZ ;  /* 0x80000003ed087210 */ /* 0x040fe40007ffe0ff */
[----:B------:R-:W-:Y:S02]  /*178c0*/  IADD3 R11, PT, PT, R237, -R7, RZ ;  /* 0x80000007ed0b7210 */ /* 0x000fe40007ffe0ff */
[----:B------:R-:W-:Y:S02]  /*178d0*/  FSEL R25, R12, -INF , !P0 ;  /* 0xff8000000c197808 */ /* 0x000fe40004000000 */
[----:B------:R-:W-:Y:S02]  /*178e0*/  IABS R10, R9 ;  /* 0x00000009000a7213 */ /* 0x000fe40000000000 */
[----:B------:R-:W-:Y:S02]  /*178f0*/  ISETP.GT.AND P0, PT, R226, R6, PT ;  /* 0x00000006e200720c */ /* 0x000fe40003f04270 */
[----:B------:R-:W-:Y:S02]  /*17900*/  IABS R9, R8 ;  /* 0x0000000800097213 */ /* 0x000fe40000000000 */
[----:B------:R-:W-:Y:S02]  /*17910*/  IABS R8, R11 ;  /* 0x0000000b00087213 */ /* 0x000fe40000000000 */
[----:B------:R-:W-:Y:S02]  /*17920*/  I2FP.F32.S32 R11, R10 ;  /* 0x0000000a000b7245 */ /* 0x000fe40000201400 */
[----:B--2---:R-:W-:Y:S02]  /*17930*/  FSEL R24, R13, -INF , !P0 ;  /* 0xff8000000d187808 */ /* 0x004fe40004000000 */
[----:B------:R-:W-:Y:S02]  /*17940*/  ISETP.GT.AND P0, PT, R227, R5, PT ;  /* 0x00000005e300720c */ /* 0x000fe40003f04270 */
[----:B------:R-:W-:Y:S01]  /*17950*/  I2FP.F32.S32 R10, R9 ;  /* 0x00000009000a7245 */ /* 0x000fe20000201400 */
[----:B------:R-:W-:Y:S01]  /*17960*/  FFMA.FTZ R9, R11, -UR12, R23 ;  /* 0x8000000c0b097c23 */ /* 0x000fe20008010017 */
[----:B------:R-:W-:Y:S02]  /*17970*/  I2FP.F32.S32 R8, R8 ;  /* 0x0000000800087245 */ /* 0x000fe40000201400 */
[----:B------:R-:W-:Y:S01]  /*17980*/  FSEL R23, R14, -INF , !P0 ;  /* 0xff8000000e177808 */ /* 0x000fe20004000000 */
[----:B---3--:R-:W-:Y:S01]  /*17990*/  FFMA.FTZ R10, R10, -UR12, R22 ;  /* 0x8000000c0a0a7c23 */ /* 0x008fe20008010016 */
[-C--:B------:R-:W-:Y:S01]  /*179a0*/  ISETP.GT.AND P0, PT, R227, R6.reuse, PT ;  /* 0x00000006e300720c */ /* 0x080fe20003f04270 */
[----:B------:R-:W-:Y:S01]  /*179b0*/  FFMA.FTZ R11, R8, -UR12, R20 ;  /* 0x8000000c080b7c23 */ /* 0x000fe20008010014 */
[C---:B------:R-:W-:Y:S01]  /*179c0*/  IADD3 R7, PT, PT, R238.reuse, -R7, RZ ;  /* 0x80000007ee077210 */ /* 0x040fe20007ffe0ff */
[----:B------:R-:W1:Y:S01]  /*179d0*/  MUFU.TANH R8, R27 ;  /* 0x0000001b00087308 */ /* 0x000e620000002400 */
[----:B------:R-:W-:Y:S02]  /*179e0*/  FSEL R20, R9, -INF , !P0 ;  /* 0xff80000009147808 */ /* 0x000fe40004000000 */
[----:B------:R-:W-:Y:S01]  /*179f0*/  IADD3 R9, PT, PT, R238, -R3, RZ ;  /* 0x80000003ee097210 */ /* 0x000fe20007ffe0ff */
[----:B------:R-:W-:Y:S01]  /*17a00*/  VIADD R3, R2, 0x1 ;  /* 0x0000000102037836 */ /* 0x000fe20000000000 */
[----:B------:R-:W-:Y:S02]  /*17a10*/  FSEL R12, R135, -INF , !P3 ;  /* 0xff800000870c7808 */ /* 0x000fe40005800000 */
[C---:B------:R-:W-:Y:S02]  /*17a20*/  ISETP.GT.AND P0, PT, R224.reuse, R5, PT ;  /* 0x00000005e000720c */ /* 0x040fe40003f04270 */
[----:B------:R-:W-:Y:S02]  /*17a30*/  ISETP.GT.AND P3, PT, R224, R6, PT ;  /* 0x00000006e000720c */ /* 0x000fe40003f64270 */
[----:B------:R-:W-:Y:S02]  /*17a40*/  IABS R7, R7 ;  /* 0x0000000700077213 */ /* 0x000fe40000000000 */
[----:B------:R-:W-:Y:S02]  /*17a50*/  IABS R26, R9 ;  /* 0x00000009001a7213 */ /* 0x000fe40000000000 */
[----:B------:R-:W-:Y:S02]  /*17a60*/  FSEL R16, R17, -INF , !P6 ;  /* 0xff80000011107808 */ /* 0x000fe40007000000 */
[----:B------:R-:W-:Y:S02]  /*17a70*/  FSEL R22, R10, -INF , !P0 ;  /* 0xff8000000a167808 */ /* 0x000fe40004000000 */
[----:B------:R-:W-:Y:S01]  /*17a80*/  FSEL R17, R11, -INF , !P3 ;  /* 0xff8000000b117808 */ /* 0x000fe20005800000 */
[----:B------:R-:W-:Y:S01]  /*17a90*/  IMAD.MOV.U32 R11, RZ, RZ, R7 ;  /* 0x000000ffff0b7224 */ /* 0x000fe200078e0007 */
[C---:B------:R-:W-:Y:S02]  /*17aa0*/  IADD3 R9, PT, PT, R237.reuse, -R3, RZ ;  /* 0x80000003ed097210 */ /* 0x040fe40007ffe0ff */
[----:B------:R-:W-:Y:S02]  /*17ab0*/  I2FP.F32.S32 R26, R26 ;  /* 0x0000001a001a7245 */ /* 0x000fe40000201400 */
[----:B------:R-:W-:Y:S02]  /*17ac0*/  IADD3 R10, PT, PT, R237, -R2, RZ ;  /* 0x80000002ed0a7210 */ /* 0x000fe40007ffe0ff */
[----:B------:R-:W-:Y:S02]  /*17ad0*/  FSEL R13, R134, -INF , !P2 ;  /* 0xff800000860d7808 */ /* 0x000fe40005000000 */
[----:B------:R-:W-:Y:S02]  /*17ae0*/  FSEL R14, R133, -INF , !P1 ;  /* 0xff800000850e7808 */ /* 0x000fe40004800000 */
[C---:B------:R-:W-:Y:S02]  /*17af0*/  ISETP.GE.AND P1, PT, R5.reuse, R230, PT ;  /* 0x000000e60500720c */ /* 0x040fe40003f26270 */
[C---:B------:R-:W-:Y:S02]  /*17b00*/  ISETP.GE.AND P6, PT, R5.reuse, R231, PT ;  /* 0x000000e70500720c */ /* 0x040fe40003fc6270 */
[C---:B------:R-:W-:Y:S02]  /*17b10*/  ISETP.GE.AND P0, PT, R5.reuse, R228, PT ;  /* 0x000000e40500720c */ /* 0x040fe40003f06270 */
[----:B------:R-:W-:Y:S02]  /*17b20*/  ISETP.GE.AND P3, PT, R5, R229, PT ;  /* 0x000000e50500720c */ /* 0x000fe40003f66270 */
[----:B------:R-:W-:Y:S02]  /*17b30*/  ISETP.GT.AND P2, PT, R225, R5, PT ;  /* 0x00000005e100720c */ /* 0x000fe40003f44270 */
[----:B------:R-:W-:Y:S01]  /*17b40*/  IABS R5, R9 ;  /* 0x0000000900057213 */ /* 0x000fe20000000000 */
[----:B------:R-:W-:Y:S01]  /*17b50*/  FFMA.FTZ R9, R26, -UR12, R136 ;  /* 0x8000000c1a097c23 */ /* 0x000fe20008010088 */
[----:B------:R-:W-:Y:S02]  /*17b60*/  IABS R7, R10 ;  /* 0x0000000a00077213 */ /* 0x000fe40000000000 */
[----:B------:R-:W-:Y:S02]  /*17b70*/  I2FP.F32.S32 R10, R11 ;  /* 0x0000000b000a7245 */ /* 0x000fe40000201400 */
[----:B------:R-:W-:Y:S02]  /*17b80*/  I2FP.F32.S32 R5, R5 ;  /* 0x0000000500057245 */ /* 0x000fe40000201400 */
[----:B------:R-:W-:Y:S01]  /*17b90*/  FSEL R26, R9, -INF , !P2 ;  /* 0xff800000091a7808 */ /* 0x000fe20005000000 */
[----:B-1----:R-:W-:Y:S01]  /*17ba0*/  FFMA.FTZ R8, R10, -UR12, R8 ;  /* 0x8000000c0a087c23 */ /* 0x002fe20008010008 */
[----:B------:R-:W-:Y:S01]  /*17bb0*/  ISETP.GT.AND P2, PT, R225, R6, PT ;  /* 0x00000006e100720c */ /* 0x000fe20003f44270 */
[----:B------:R-:W-:Y:S01]  /*17bc0*/  FFMA.FTZ R10, R5, -UR12, R29 ;  /* 0x8000000c050a7c23 */ /* 0x000fe2000801001d */
[----:B------:R-:W-:Y:S02]  /*17bd0*/  I2FP.F32.S32 R7, R7 ;  /* 0x0000000700077245 */ /* 0x000fe40000201400 */
[----:B------:R-:W-:Y:S02]  /*17be0*/  IADD3 R5, PT, PT, R0, 0x19, RZ ;  /* 0x0000001900057810 */ /* 0x000fe40007ffe0ff */
[----:B------:R-:W-:Y:S01]  /*17bf0*/  IADD3 R0, PT, PT, R238, -R2, RZ ;  /* 0x80000002ee007210 */ /* 0x000fe20007ffe0ff */
[----:B------:R-:W-:Y:S01]  /*17c00*/  FFMA.FTZ R9, R7, -UR12, R28 ;  /* 0x8000000c07097c23 */ /* 0x000fe2000801001c */
[----:B------:R-:W-:Y:S02]  /*17c10*/  FSEL R11, R8, -INF , !P2 ;  /* 0xff800000080b7808 */ /* 0x000fe40005000000 */
[----:B------:R-:W-:Y:S02]  /*17c20*/  ISETP.GE.AND P2, PT, R6, R230, PT ;  /* 0x000000e60600720c */ /* 0x000fe40003f46270 */
[----:B------:R-:W-:Y:S02]  /*17c30*/  IABS R7, R0 ;  /* 0x0000000000077213 */ /* 0x000fe40000000000 */
[----:B------:R-:W-:Y:S02]  /*17c40*/  IADD3 R8, PT, PT, R238, -R3, RZ ;  /* 0x80000003ee087210 */ /* 0x000fe40007ffe0ff */
[----:B------:R-:W-:Y:S02]  /*17c50*/  FSEL R197, R25, -INF , !P1 ;  /* 0xff80000019c57808 */ /* 0x000fe40004800000 */
[----:B------:R-:W-:Y:S02]  /*17c60*/  FSEL R198, R24, -INF , !P2 ;  /* 0xff80000018c67808 */ /* 0x000fe40005000000 */
[----:B------:R-:W-:Y:S02]  /*17c70*/  ISETP.GE.AND P1, PT, R6, R231, PT ;  /* 0x000000e70600720c */ /* 0x000fe40003f26270 */
[C---:B------:R-:W-:Y:S02]  /*17c80*/  ISETP.GT.AND P2, PT, R224.reuse, R4, PT ;  /* 0x00000004e000720c */ /* 0x040fe40003f44270 */
[----:B------:R-:W-:Y:S02]  /*17c90*/  I2FP.F32.S32 R7, R7 ;  /* 0x0000000700077245 */ /* 0x000fe40000201400 */
[----:B------:R-:W-:Y:S02]  /*17ca0*/  FSEL R199, R23, -INF , !P6 ;  /* 0xff80000017c77808 */ /* 0x000fe40007000000 */
[----:B------:R-:W-:Y:S02]  /*17cb0*/  IABS R0, R8 ;  /* 0x0000000800007213 */ /* 0x000fe40000000000 */
[----:B------:R-:W-:Y:S02]  /*17cc0*/  ISETP.GT.AND P6, PT, R224, R5, PT ;  /* 0x00000005e000720c */ /* 0x000fe40003fc4270 */
[----:B------:R-:W-:Y:S02]  /*17cd0*/  FSEL R200, R20, -INF , !P1 ;  /* 0xff80000014c87808 */ /* 0x000fe40004800000 */
[----:B------:R-:W-:Y:S02]  /*17ce0*/  FSEL R8, R9, -INF , !P2 ;  /* 0xff80000009087808 */ /* 0x000fe40005000000 */
[C---:B------:R-:W-:Y:S02]  /*17cf0*/  ISETP.GE.AND P1, PT, R6.reuse, R228, PT ;  /* 0x000000e40600720c */ /* 0x040fe40003f26270 */
[----:B------:R-:W-:Y:S01]  /*17d00*/  ISETP.GE.AND P2, PT, R6, R229, PT ;  /* 0x000000e50600720c */ /* 0x000fe20003f46270 */
[----:B------:R-:W-:Y:S01]  /*17d10*/  FFMA.FTZ R6, R7, -UR12, R30 ;  /* 0x8000000c07067c23 */ /* 0x000fe2000801001e */
[----:B------:R-:W-:Y:S02]  /*17d20*/  I2FP.F32.S32 R0, R0 ;  /* 0x0000000000007245 */ /* 0x000fe40000201400 */
[----:B------:R-:W-:Y:S02]  /*17d30*/  FSEL R7, R10, -INF , !P6 ;  /* 0xff8000000a077808 */ /* 0x000fe40007000000 */
[----:B------:R-:W-:Y:S01]  /*17d40*/  ISETP.GT.AND P6, PT, R225, R4, PT ;  /* 0x00000004e100720c */ /* 0x000fe20003fc4270 */
[----:B------:R-:W-:Y:S01]  /*17d50*/  FFMA.FTZ R0, R0, -UR12, R31 ;  /* 0x8000000c00007c23 */ /* 0x000fe2000801001f */
[----:B------:R-:W-:Y:S02]  /*17d60*/  FSEL R190, R22, -INF , !P0 ;  /* 0xff80000016be7808 */ /* 0x000fe40004000000 */
[----:B------:R-:W-:Y:S02]  /*17d70*/  FSEL R194, R17, -INF , !P1 ;  /* 0xff80000011c27808 */ /* 0x000fe40004800000 */
[----:B------:R-:W-:Y:S02]  /*17d80*/  FSEL R140, R6, -INF , !P6 ;  /* 0xff800000068c7808 */ /* 0x000fe40007000000 */
[----:B------:R-:W-:Y:S01]  /*17d90*/  ISETP.GT.AND P0, PT, R225, R5, PT ;  /* 0x00000005e100720c */ /* 0x000fe20003f04270 */
[----:B------:R-:W1:Y:S01]  /*17da0*/  MUFU.TANH R6, R33 ;  /* 0x0000002100067308 */ /* 0x000e620000002400 */
[-C--:B------:R-:W-:Y:S02]  /*17db0*/  ISETP.GE.AND P1, PT, R4, R228.reuse, PT ;  /* 0x000000e40400720c */ /* 0x080fe40003f26270 */
[----:B------:R-:W-:Y:S02]  /*17dc0*/  ISETP.GE.AND P6, PT, R5, R228, PT ;  /* 0x000000e40500720c */ /* 0x000fe40003fc6270 */
[----:B------:R-:W-:Y:S02]  /*17dd0*/  FSEL R141, R0, -INF , !P0 ;  /* 0xff800000008d7808 */ /* 0x000fe40004000000 */
[----:B------:R-:W-:Y:S02]  /*17de0*/  FSEL R201, R26, -INF , !P3 ;  /* 0xff8000001ac97808 */ /* 0x000fe40005800000 */
[----:B------:R-:W-:Y:S02]  /*17df0*/  FSEL R195, R11, -INF , !P2 ;  /* 0xff8000000bc37808 */ /* 0x000fe40005000000 */
[----:B------:R-:W-:Y:S02]  /*17e00*/  FSEL R192, R8, -INF , !P1 ;  /* 0xff80000008c07808 */ /* 0x000fe40004800000 */
[----:B------:R-:W-:Y:S01]  /*17e10*/  FSEL R191, R7, -INF , !P6 ;  /* 0xff80000007bf7808 */ /* 0x000fe20007000000 */
[----:B------:R-:W-:Y:S01]  /*17e20*/  MUFU.TANH R8, R35 ;  /* 0x0000002300087308 */ /* 0x000fe20000002400 */
[----:B------:R-:W-:Y:S02]  /*17e30*/  IADD3 R0, PT, PT, R223, -R3, RZ ;  /* 0x80000003df007210 */ /* 0x000fe40007ffe0ff */
[C---:B------:R-:W-:Y:S02]  /*17e40*/  ISETP.GE.AND P1, PT, R4.reuse, R230, PT ;  /* 0x000000e60400720c */ /* 0x040fe40003f26270 */
[----:B------:R-:W-:Y:S02]  /*17e50*/  ISETP.GE.AND P0, PT, R4, R229, PT ;  /* 0x000000e50400720c */ /* 0x000fe40003f06270 */
[-C--:B------:R-:W-:Y:S03]  /*17e60*/  ISETP.GT.AND P3, PT, R226, R4.reuse, PT ;  /* 0x00000004e200720c */ /* 0x080fe60003f64270 */
[----:B------:R-:W2:Y:S01]  /*17e70*/  MUFU.TANH R7, R34 ;  /* 0x0000002200077308 */ /* 0x000ea20000002400 */
[----:B------:R-:W-:Y:S02]  /*17e80*/  ISETP.GT.AND P2, PT, R227, R4, PT ;  /* 0x00000004e300720c */ /* 0x000fe40003f44270 */
[----:B------:R-:W-:Y:S01]  /*17e90*/  ISETP.GE.AND P6, PT, R4, R231, PT ;  /* 0x000000e70400720c */ /* 0x000fe20003fc6270 */
[----:B------:R-:W-:Y:S01]  /*17ea0*/  IMAD.IADD R4, R223, 0x1, -R2 ;  /* 0x00000001df047824 */ /* 0x000fe200078e0a02 */
[C---:B------:R-:W-:Y:S02]  /*17eb0*/  IADD3 R2, PT, PT, R239.reuse, -R2, RZ ;  /* 0x80000002ef027210 */ /* 0x040fe40007ffe0ff */
[----:B------:R-:W-:Y:S02]  /*17ec0*/  IABS R9, R0 ;  /* 0x0000000000097213 */ /* 0x000fe40000000000 */
[----:B------:R-:W-:Y:S02]  /*17ed0*/  IADD3 R3, PT, PT, R239, -R3, RZ ;  /* 0x80000003ef037210 */ /* 0x000fe40007ffe0ff */
[----:B------:R-:W-:Y:S01]  /*17ee0*/  IABS R0, R2 ;  /* 0x0000000200007213 */ /* 0x000fe20000000000 */
[----:B------:R-:W-:Y:S01]  /*17ef0*/  IMAD.MOV.U32 R2, RZ, RZ, R9 ;  /* 0x000000ffff027224 */ /* 0x000fe200078e0009 */
[----:B------:R-:W-:Y:S02]  /*17f00*/  IABS R9, R3 ;  /* 0x0000000300097213 */ /* 0x000fe40000000000 */
[----:B------:R-:W-:Y:S02]  /*17f10*/  MOV R3, R0 ;  /* 0x0000000000037202 */ /* 0x000fe40000000f00 */
[----:B------:R-:W-:Y:S02]  /*17f20*/  FMNMX3.FTZ R0, R138, R143, R176, !PT ;  /* 0x0000008f8a007276 */ /* 0x000fe400078100b0 */
[----:B------:R-:W-:Y:S02]  /*17f30*/  IABS R4, R4 ;  /* 0x0000000400047213 */ /* 0x000fe40000000000 */
[----:B------:R-:W-:Y:S02]  /*17f40*/  I2FP.F32.S32 R2, R2 ;  /* 0x0000000200027245 */ /* 0x000fe40000201400 */
[----:B------:R-:W-:Y:S02]  /*17f50*/  FMNMX3.FTZ R0, R0, R19, R18, !PT ;  /* 0x0000001300007276 */ /* 0x000fe40007810012 */
[----:B------:R-:W-:Y:S01]  /*17f60*/  I2FP.F32.S32 R4, R4 ;  /* 0x0000000400047245 */ /* 0x000fe20000201400 */
[----:B-1----:R-:W-:Y:S01]  /*17f70*/  FFMA.FTZ R6, R2, -UR12, R6 ;  /* 0x8000000c02067c23 */ /* 0x002fe20008010006 */
[----:B------:R-:W-:Y:S02]  /*17f80*/  I2FP.F32.S32 R3, R3 ;  /* 0x0000000300037245 */ /* 0x000fe40000201400 */
[----:B------:R-:W-:Y:S01]  /*17f90*/  FMNMX3.FTZ R0, R0, R190, R194, !PT ;  /* 0x000000be00007276 */ /* 0x000fe200078100c2 */
[----:B------:R-:W-:Y:S01]  /*17fa0*/  FFMA.FTZ R4, R4, -UR12, R32 ;  /* 0x8000000c04047c23 */ /* 0x000fe20008010020 */
[----:B------:R-:W-:Y:S01]  /*17fb0*/  I2FP.F32.S32 R2, R9 ;  /* 0x0000000900027245 */ /* 0x000fe20000201400 */
[----:B--2---:R-:W-:Y:S01]  /*17fc0*/  FFMA.FTZ R7, R3, -UR12, R7 ;  /* 0x8000000c03077c23 */ /* 0x004fe20008010007 */
[----:B------:R-:W-:Y:S02]  /*17fd0*/  FMNMX3.FTZ R3, R0, R192, R191, !PT ;  /* 0x000000c000037276 */ /* 0x000fe400078100bf */
[----:B------:R-:W-:Y:S01]  /*17fe0*/  FSEL R9, R4, -INF , !P3 ;  /* 0xff80000004097808 */ /* 0x000fe20005800000 */
[----:B------:R-:W-:Y:S01]  /*17ff0*/  FFMA.FTZ R8, R2, -UR12, R8 ;  /* 0x8000000c02087c23 */ /* 0x000fe20008010008 */
[----:B------:R-:W-:Y:S01]  /*18000*/  FMNMX3.FTZ R2, R139, R177, R182, !PT ;  /* 0x000000b18b027276 */ /* 0x000fe200078100b6 */
[----:B------:R-:W1:Y:S01]  /*18010*/  SHFL.BFLY PT, R4, R3, 0x2, 0x1f ;  /* 0x0c401f0003047f89 */ /* 0x000e6200000e0000 */
[----:B------:R-:W-:Y:S02]  /*18020*/  FSEL R140, R140, -INF , !P0 ;  /* 0xff8000008c8c7808 */ /* 0x000fe40004000000 */
[----:B------:R-:W-:Y:S02]  /*18030*/  FMNMX3.FTZ R0, R2, R21, R15, !PT ;  /* 0x0000001502007276 */ /* 0x000fe4000781000f */
[----:B------:R-:W-:Y:S02]  /*18040*/  ISETP.GE.AND P0, PT, R5, R229, PT ;  /* 0x000000e50500720c */ /* 0x000fe40003f06270 */
[----:B------:R-:W-:Y:S02]  /*18050*/  FMNMX3.FTZ R0, R0, R201, R195, !PT ;  /* 0x000000c900007276 */ /* 0x000fe400078100c3 */
[----:B------:R-:W-:Y:S02]  /*18060*/  FSEL R141, R141, -INF , !P0 ;  /* 0xff8000008d8d7808 */ /* 0x000fe40004000000 */
[----:B------:R-:W-:Y:S02]  /*18070*/  ISETP.GT.AND P0, PT, R226, R5, PT ;  /* 0x00000005e200720c */ /* 0x000fe40003f04270 */
[----:B------:R-:W-:Y:S02]  /*18080*/  FMNMX3.FTZ R0, R0, R140, R141, !PT ;  /* 0x0000008c00007276 */ /* 0x000fe4000781008d */
[----:B------:R-:W-:Y:S02]  /*18090*/  FMNMX3.FTZ R134, R132, R181, R180, !PT ;  /* 0x000000b584867276 */ /* 0x000fe400078100b4 */
[----:B------:R-:W-:Y:S01]  /*180a0*/  FSEL R6, R6, -INF , !P0 ;  /* 0xff80000006067808 */ /* 0x000fe20004000000 */
[----:B------:R-:W2:Y:S01]  /*180b0*/  SHFL.BFLY PT, R2, R0, 0x2, 0x1f ;  /* 0x0c401f0000027f89 */ /* 0x000ea200000e0000 */
[----:B------:R-:W-:Y:S02]  /*180c0*/  ISETP.GE.AND P0, PT, R5, R230, PT ;  /* 0x000000e60500720c */ /* 0x000fe40003f06270 */
[----:B------:R-:W-:Y:S02]  /*180d0*/  FMNMX3.FTZ R134, R134, R12, R13, !PT ;  /* 0x0000000c86867276 */ /* 0x000fe4000781000d */
[----:B------:R-:W-:Y:S02]  /*180e0*/  FSEL R203, R9, -INF , !P1 ;  /* 0xff80000009cb7808 */ /* 0x000fe40004800000 */
[----:B-1----:R-:W-:Y:S02]  /*180f0*/  FMNMX.FTZ R3, R3, R4, !PT ;  /* 0x0000000403037209 */ /* 0x002fe40007810000 */
[----:B------:R-:W-:Y:S02]  /*18100*/  FMNMX3.FTZ R134, R134, R197, R198, !PT ;  /* 0x000000c586867276 */ /* 0x000fe400078100c6 */
[----:B------:R-:W-:Y:S01]  /*18110*/  FSEL R193, R6, -INF , !P0 ;  /* 0xff80000006c17808 */ /* 0x000fe20004000000 */
[----:B------:R-:W1:Y:S01]  /*18120*/  SHFL.BFLY PT, R135, R3, 0x1, 0x1f ;  /* 0x0c201f0003877f89 */ /* 0x000e6200000e0000 */
[----:B------:R-:W-:Y:S02]  /*18130*/  FMNMX3.FTZ R133, R137, R179, R178, !PT ;  /* 0x000000b389857276 */ /* 0x000fe400078100b2 */
[----:B------:R-:W-:Y:S02]  /*18140*/  FMNMX3.FTZ R134, R134, R203, R193, !PT ;  /* 0x000000cb86867276 */ /* 0x000fe400078100c1 */
[----:B------:R-:W-:Y:S02]  /*18150*/  ISETP.GT.AND P3, PT, R227, R5, PT ;  /* 0x00000005e300720c */ /* 0x000fe40003f64270 */
[----:B------:R-:W-:Y:S01]  /*18160*/  FSEL R7, R7, -INF , !P2 ;  /* 0xff80000007077808 */ /* 0x000fe20005000000 */
[----:B------:R-:W3:Y:S01]  /*18170*/  SHFL.BFLY PT, R4, R134, 0x2, 0x1f ;  /* 0x0c401f0086047f89 */ /* 0x000ee200000e0000 */
[----:B------:R-:W-:Y:S02]  /*18180*/  FMNMX3.FTZ R133, R133, R14, R16, !PT ;  /* 0x0000000e85857276 */ /* 0x000fe40007810010 */
[----:B------:R-:W-:Y:S02]  /*18190*/  ISETP.GE.AND P2, PT, R5, R231, PT ;  /* 0x000000e70500720c */ /* 0x000fe40003f46270 */
[----:B--2---:R-:W-:Y:S02]  /*181a0*/  FMNMX.FTZ R0, R0, R2, !PT ;  /* 0x0000000200007209 */ /* 0x004fe40007810000 */
[----:B------:R-:W-:Y:S02]  /*181b0*/  FSEL R8, R8, -INF , !P3 ;  /* 0xff80000008087808 */ /* 0x000fe40005800000 */
[----:B------:R-:W-:Y:S01]  /*181c0*/  FMNMX3.FTZ R133, R133, R199, R200, !PT ;  /* 0x000000c785857276 */ /* 0x000fe200078100c8 */
[----:B------:R-:W2:Y:S01]  /*181d0*/  SHFL.BFLY PT, R2, R0, 0x1, 0x1f ;  /* 0x0c201f0000027f89 */ /* 0x000ea200000e0000 */
[----:B------:R-:W-:Y:S02]  /*181e0*/  FSEL R202, R8, -INF , !P2 ;  /* 0xff80000008ca7808 */ /* 0x000fe40005000000 */
[----:B------:R-:W-:Y:S02]  /*181f0*/  FSEL R204, R7, -INF , !P6 ;  /* 0xff80000007cc7808 */ /* 0x000fe40007000000 */
[----:B-1----:R-:W-:Y:S02]  /*18200*/  FMNMX.FTZ R135, R3, R135, !PT ;  /* 0x0000008703877209 */ /* 0x002fe40007810000 */
[----:B------:R-:W-:Y:S02]  /*18210*/  FMNMX3.FTZ R133, R133, R204, R202, !PT ;  /* 0x000000cc85857276 */ /* 0x000fe400078100ca */
[C---:B------:R-:W-:Y:S01]  /*18220*/  FSETP.NEU.FTZ.AND P1, PT, R135.reuse, -INF , PT ;  /* 0xff8000008700780b */ /* 0x040fe20003f3d000 */
[----:B------:R-:W-:Y:S02]  /*18230*/  FMUL.FTZ R142, R135, UR4 ;  /* 0x00000004878e7c20 */ /* 0x000fe40008410000 */
[----:B------:R-:W1:Y:S01]  /*18240*/  SHFL.BFLY PT, R5, R133, 0x2, 0x1f ;  /* 0x0c401f0085057f89 */ /* 0x000e6200000e0000 */
[----:B---3--:R-:W-:Y:S02]  /*18250*/  FMNMX.FTZ R134, R134, R4, !PT ;  /* 0x0000000486867209 */ /* 0x008fe40007810000 */
[----:B------:R-:W-:Y:S05]  /*18260*/  FSEL R142, R142, RZ, P1 ;  /* 0x000000ff8e8e7208 */ /* 0x000fea0000800000 */
[----:B------:R-:W3:Y:S01]  /*18270*/  SHFL.BFLY PT, R4, R134, 0x1, 0x1f ;  /* 0x0c201f0086047f89 */ /* 0x000ee200000e0000 */
[--C-:B------:R-:W-:Y:S01]  /*18280*/  FFMA.FTZ R3, R18, UR4, -R142.reuse ;  /* 0x0000000412037c23 */ /* 0x100fe2000801088e */
[----:B--2---:R-:W-:Y:S01]  /*18290*/  FMNMX.FTZ R136, R0, R2, !PT ;  /* 0x0000000200887209 */ /* 0x004fe20007810000 */
[--C-:B------:R-:W-:Y:S01]  /*182a0*/  FFMA.FTZ R0, R143, UR4, -R142.reuse ;  /* 0x000000048f007c23 */ /* 0x100fe2000801088e */
[--C-:B------:R-:W-:Y:S01]  /*182b0*/  FFMA.FTZ R2, R176, UR4, -R142.reuse ;  /* 0x00000004b0027c23 */ /* 0x100fe2000801088e */
[----:B------:R-:W-:Y:S01]  /*182c0*/  MUFU.EX2 R205, R3 ;  /* 0x0000000300cd7308 */ /* 0x000fe20000000800 */
[C---:B------:R-:W-:Y:S01]  /*182d0*/  FSETP.NEU.FTZ.AND P0, PT, R136.reuse, -INF , PT ;  /* 0xff8000008800780b */ /* 0x040fe20003f1d000 */
[----:B------:R-:W-:Y:S08]  /*182e0*/  FMUL.FTZ R189, R136, UR4 ;  /* 0x0000000488bd7c20 */ /* 0x000ff00008410000 */
[----:B------:R2:W-:Y:S01]  /*182f0*/  MUFU.EX2 R252, R0 ;  /* 0x0000000000fc7308 */ /* 0x0005e20000000800 */
[----:B------:R-:W-:Y:S09]  /*18300*/  FSEL R189, R189, RZ, P0 ;  /* 0x000000ffbdbd7208 */ /* 0x000ff20000000000 */
[----:B------:R4:W-:Y:S01]  /*18310*/  MUFU.EX2 R207, R2 ;  /* 0x0000000200cf7308 */ /* 0x0009e20000000800 */
[----:B-1----:R-:W-:Y:S01]  /*18320*/  FMNMX.FTZ R133, R133, R5, !PT ;  /* 0x0000000585857209 */ /* 0x002fe20007810000 */
[--C-:B------:R-:W-:Y:S01]  /*18330*/  FFMA.FTZ R140, R140, UR4, -R189.reuse ;  /* 0x000000048c8c7c23 */ /* 0x100fe200080108bd */
[--C-:B------:R-:W-:Y:S03]  /*18340*/  FFMA.FTZ R141, R141, UR4, -R189.reuse ;  /* 0x000000048d8d7c23 */ /* 0x100fe600080108bd */
[----:B------:R-:W1:Y:S01]  /*18350*/  SHFL.BFLY PT, R5, R133, 0x1, 0x1f ;  /* 0x0c201f0085057f89 */ /* 0x000e6200000e0000 */
[----:B---3--:R-:W-:Y:S01]  /*18360*/  FMNMX.FTZ R134, R134, R4, !PT ;  /* 0x0000000486867209 */ /* 0x008fe20007810000 */
[----:B--2---:R-:W-:Y:S03]  /*18370*/  FFMA.FTZ R0, R19, UR4, -R142 ;  /* 0x0000000413007c23 */ /* 0x004fe6000801088e */
[C---:B------:R-:W-:Y:S01]  /*18380*/  FSETP.NEU.FTZ.AND P3, PT, R134.reuse, -INF , PT ;  /* 0xff8000008600780b */ /* 0x040fe20003f7d000 */
[----:B------:R-:W-:Y:S01]  /*18390*/  FMUL.FTZ R143, R134, UR4 ;  /* 0x00000004868f7c20 */ /* 0x000fe20008410000 */
[----:B------:R2:W3:Y:S01]  /*183a0*/  MUFU.EX2 R206, R0 ;  /* 0x0000000000ce7308 */ /* 0x0004e20000000800 */
[----:B----4-:R-:W-:Y:S03]  /*183b0*/  FFMA.FTZ R2, R177, UR4, -R189 ;  /* 0x00000004b1027c23 */ /* 0x010fe600080108bd */
[----:B------:R-:W-:Y:S06]  /*183c0*/  FSEL R143, R143, RZ, P3 ;  /* 0x000000ff8f8f7208 */ /* 0x000fec0001800000 */
[----:B------:R4:W-:Y:S01]  /*183d0*/  MUFU.EX2 R248, R2 ;  /* 0x0000000200f87308 */ /* 0x0009e20000000800 */
[----:B------:R-:W-:Y:S09]  /*183e0*/  FFMA.FTZ R3, R12, UR4, -R143 ;  /* 0x000000040c037c23 */ /* 0x000ff2000801088f */
[----:B------:R5:W-:Y:S01]  /*183f0*/  MUFU.EX2 R244, R3 ;  /* 0x0000000300f47308 */ /* 0x000be20000000800 */
[--C-:B--2---:R-:W-:Y:S01]  /*18400*/  FFMA.FTZ R0, R182, UR4, -R189.reuse ;  /* 0x00000004b6007c23 */ /* 0x104fe200080108bd */
[----:B---3--:R-:W-:Y:S02]  /*18410*/  F2FP.F16.F32.PACK_AB R182, R205, R206 ;  /* 0x000000cecdb6723e */ /* 0x008fe400000000ff */
[----:B-1----:R-:W-:Y:S06]  /*18420*/  FMNMX.FTZ R133, R133, R5, !PT ;  /* 0x0000000585857209 */ /* 0x002fec0007810000 */
[----:B------:R1:W2:Y:S01]  /*18430*/  MUFU.EX2 R249, R0 ;  /* 0x0000000000f97308 */ /* 0x0002a20000000800 */
[--C-:B----4-:R-:W-:Y:S01]  /*18440*/  FFMA.FTZ R2, R21, UR4, -R189.reuse ;  /* 0x0000000415027c23 */ /* 0x110fe200080108bd */
[----:B------:R-:W-:Y:S01]  /*18450*/  FSEL R5, R136, RZ, P0 ;  /* 0x000000ff88057208 */ /* 0x000fe20000000000 */
[----:B------:R-:W3:Y:S01]  /*18460*/  LDSM.16.MT88.4 R20, [R212+0xa000] ;  /* 0x00a00000d414783b */ /* 0x000ee20000004200 */
[C---:B------:R-:W-:Y:S06]  /*18470*/  FMUL.FTZ R188, R133.reuse, UR4 ;  /* 0x0000000485bc7c20 */ /* 0x040fec0008410000 */
[----:B------:R4:W-:Y:S01]  /*18480*/  MUFU.EX2 R250, R2 ;  /* 0x0000000200fa7308 */ /* 0x0009e20000000800 */
[C---:B------:R-:W-:Y:S04]  /*18490*/  FSETP.NEU.FTZ.AND P2, PT, R133.reuse, -INF , PT ;  /* 0xff8000008500780b */ /* 0x040fe80003f5d000 */
[----:B------:R-:W-:Y:S02]  /*184a0*/  FSEL R188, R188, RZ, P2 ;  /* 0x000000ffbcbc7208 */ /* 0x000fe40001000000 */
[----:B-----5:R-:W-:Y:S01]  /*184b0*/  FSEL R3, R133, RZ, P2 ;  /* 0x000000ff85037208 */ /* 0x020fe20001000000 */
[----:B-1----:R-:W-:Y:S02]  /*184c0*/  FFMA.FTZ R0, R15, UR4, -R189 ;  /* 0x000000040f007c23 */ /* 0x002fe400080108bd */
[--C-:B------:R-:W-:Y:S01]  /*184d0*/  FFMA.FTZ R4, R14, UR4, -R188.reuse ;  /* 0x000000040e047c23 */ /* 0x100fe200080108bc */
[----:B------:R-:W-:Y:S01]  /*184e0*/  FFMA.FTZ R6, R16, UR4, -R188 ;  /* 0x0000000410067c23 */ /* 0x000fe200080108bc */
[----:B------:R-:W-:Y:S01]  /*184f0*/  FADD.FTZ R3, -R3, R137 ;  /* 0x0000008903037221 */ /* 0x000fe20000010100 */
[----:B------:R1:W5:Y:S01]  /*18500*/  MUFU.EX2 R251, R0 ;  /* 0x0000000000fb7308 */ /* 0x0003620000000800 */
[--C-:B----4-:R-:W-:Y:S01]  /*18510*/  FFMA.FTZ R2, R181, UR4, -R143.reuse ;  /* 0x00000004b5027c23 */ /* 0x110fe2000801088f */
[----:B--2---:R-:W-:Y:S01]  /*18520*/  F2FP.F16.F32.PACK_AB R181, R249, R248 ;  /* 0x000000f8f9b5723e */ /* 0x004fe200000000ff */
[----:B------:R-:W-:Y:S07]  /*18530*/  FMUL.FTZ R3, R3, UR4 ;  /* 0x0000000403037c20 */ /* 0x000fee0008410000 */
[----:B------:R-:W-:Y:S01]  /*18540*/  MUFU.EX2 R241, R4 ;  /* 0x0000000400f17308 */ /* 0x000fe20000000800 */
[----:B------:R-:W-:Y:S09]  /*18550*/  IMAD.IADD R137, R218, 0x1, R196 ;  /* 0x00000001da897824 */ /* 0x000ff200078e02c4 */
[----:B------:R2:W-:Y:S10]  /*18560*/  MUFU.EX2 R245, R2 ;  /* 0x0000000200f57308 */ /* 0x0005f40000000800 */
[----:B------:R-:W4:Y:S01]  /*18570*/  MUFU.EX2 R240, R6 ;  /* 0x0000000600f07308 */ /* 0x000f220000000800 */
[--C-:B-1----:R-:W-:Y:S01]  /*18580*/  FFMA.FTZ R0, R180, UR4, -R143.reuse ;  /* 0x00000004b4007c23 */ /* 0x102fe2000801088f */
[----:B------:R-:W-:Y:S08]  /*18590*/  F2FP.F16.F32.PACK_AB R180, R207, R252 ;  /* 0x000000fccfb4723e */ /* 0x000ff000000000ff */
[----:B------:R-:W1:Y:S01]  /*185a0*/  MUFU.EX2 R3, R3 ;  /* 0x0000000300037308 */ /* 0x000e620000000800 */
[----:B-----5:R-:W-:Y:S09]  /*185b0*/  F2FP.F16.F32.PACK_AB R183, R251, R250 ;  /* 0x000000fafbb7723e */ /* 0x020ff200000000ff */
[----:B------:R5:W3:Y:S01]  /*185c0*/  MUFU.EX2 R247, R0 ;  /* 0x0000000000f77308 */ /* 0x000ae20000000800 */
[--C-:B--2---:R-:W-:Y:S09]  /*185d0*/  FFMA.FTZ R2, R179, UR4, -R188.reuse ;  /* 0x00000004b3027c23 */ /* 0x104ff200080108bc */
[----:B------:R2:W-:Y:S01]  /*185e0*/  MUFU.EX2 R242, R2 ;  /* 0x0000000200f27308 */ /* 0x0005e20000000800 */
[----:B----4-:R-:W-:Y:S01]  /*185f0*/  F2FP.F16.F32.PACK_AB R179, R240, R241 ;  /* 0x000000f1f0b3723e */ /* 0x010fe200000000ff */
[C---:B-1----:R-:W-:Y:S01]  /*18600*/  FMUL.FTZ R6, R3.reuse, R146 ;  /* 0x0000009203067220 */ /* 0x042fe20000410000 */
[C---:B------:R-:W-:Y:S01]  /*18610*/  FMUL.FTZ R7, R3.reuse, R147 ;  /* 0x0000009303077220 */ /* 0x040fe20000410000 */
[C---:B------:R-:W-:Y:S01]  /*18620*/  FMUL.FTZ R18, R3.reuse, R158 ;  /* 0x0000009e03127220 */ /* 0x040fe20000410000 */
[----:B------:R-:W-:Y:S01]  /*18630*/  FMUL.FTZ R19, R3, R159 ;  /* 0x0000009f03137220 */ /* 0x000fe20000410000 */
[----:B-----5:R-:W-:Y:S01]  /*18640*/  FFMA.FTZ R0, R178, UR4, -R188 ;  /* 0x00000004b2007c23 */ /* 0x020fe200080108bc */
[----:B---3--:R-:W-:Y:S01]  /*18650*/  F2FP.F16.F32.PACK_AB R176, R247, R245 ;  /* 0x000000f5f7b0723e */ /* 0x008fe200000000ff */
[C---:B------:R-:W-:Y:S01]  /*18660*/  FMUL.FTZ R34, R3.reuse, R174 ;  /* 0x000000ae03227220 */ /* 0x040fe20000410000 */
[C---:B------:R-:W-:Y:S01]  /*18670*/  FMUL.FTZ R35, R3.reuse, R175 ;  /* 0x000000af03237220 */ /* 0x040fe20000410000 */
[----:B------:R1:W3:Y:S01]  /*18680*/  MUFU.EX2 R243, R0 ;  /* 0x0000000000f37308 */ /* 0x0002e20000000800 */
[----:B------:R-:W-:Y:S01]  /*18690*/  FMUL.FTZ R38, R3, R38 ;  /* 0x0000002603267220 */ /* 0x000fe20000410000 */
[----:B--2---:R-:W-:Y:S01]  /*186a0*/  FFMA.FTZ R2, R13, UR4, -R143 ;  /* 0x000000040d027c23 */ /* 0x004fe2000801088f */
[C---:B------:R-:W-:Y:S01]  /*186b0*/  FMUL.FTZ R39, R3.reuse, R39 ;  /* 0x0000002703277220 */ /* 0x040fe20000410000 */
[C---:B------:R-:W-:Y:S01]  /*186c0*/  FMUL.FTZ R50, R3.reuse, R50 ;  /* 0x0000003203327220 */ /* 0x040fe20000410000 */
[C---:B------:R-:W-:Y:S05]  /*186d0*/  FMUL.FTZ R51, R3.reuse, R51 ;  /* 0x0000003303337220 */ /* 0x040fea0000410000 */
[----:B------:R2:W4:Y:S01]  /*186e0*/  MUFU.EX2 R246, R2 ;  /* 0x0000000200f67308 */ /* 0x0005220000000800 */
[C---:B------:R-:W-:Y:S01]  /*186f0*/  FMUL.FTZ R54, R3.reuse, R54 ;  /* 0x0000003603367220 */ /* 0x040fe20000410000 */
[C---:B------:R-:W-:Y:S01]  /*18700*/  FMUL.FTZ R55, R3.reuse, R55 ;  /* 0x0000003703377220 */ /* 0x040fe20000410000 */
[C---:B------:R-:W-:Y:S01]  /*18710*/  FMUL.FTZ R66, R3.reuse, R66 ;  /* 0x0000004203427220 */ /* 0x040fe20000410000 */
[C---:B------:R-:W-:Y:S01]  /*18720*/  FMUL.FTZ R67, R3.reuse, R67 ;  /* 0x0000004303437220 */ /* 0x040fe20000410000 */
[C---:B------:R-:W-:Y:S01]  /*18730*/  FMUL.FTZ R70, R3.reuse, R70 ;  /* 0x0000004603467220 */ /* 0x040fe20000410000 */
[C---:B------:R-:W-:Y:S01]  /*18740*/  FMUL.FTZ R71, R3.reuse, R71 ;  /* 0x0000004703477220 */ /* 0x040fe20000410000 */
[C---:B------:R-:W-:Y:S01]  /*18750*/  FMUL.FTZ R82, R3.reuse, R82 ;  /* 0x0000005203527220 */ /* 0x040fe20000410000 */
[----:B-1----:R-:W-:Y:S01]  /*18760*/  FSEL R0, R134, RZ, P3 ;  /* 0x000000ff86007208 */ /* 0x002fe20001800000 */
[----:B------:R-:W-:Y:S01]  /*18770*/  FMUL.FTZ R83, R3, R83 ;  /* 0x0000005303537220 */ /* 0x000fe20000410000 */
[----:B---3--:R-:W-:Y:S01]  /*18780*/  F2FP.F16.F32.PACK_AB R177, R243, R242 ;  /* 0x000000f2f3b1723e */ /* 0x008fe200000000ff */
[C---:B------:R-:W-:Y:S01]  /*18790*/  FMUL.FTZ R86, R3.reuse, R86 ;  /* 0x0000005603567220 */ /* 0x040fe20000410000 */
[C---:B------:R-:W-:Y:S01]  /*187a0*/  FMUL.FTZ R87, R3.reuse, R87 ;  /* 0x0000005703577220 */ /* 0x040fe20000410000 */
[----:B------:R-:W-:Y:S01]  /*187b0*/  FMUL.FTZ R98, R3, R98 ;  /* 0x0000006203627220 */ /* 0x000fe20000410000 */
[----:B--2---:R-:W-:Y:S01]  /*187c0*/  FADD.FTZ R2, -R0, R132 ;  /* 0x0000008400027221 */ /* 0x004fe20000010100 */
[----:B------:R-:W-:Y:S01]  /*187d0*/  FSEL R0, R135, RZ, P1 ;  /* 0x000000ff87007208 */ /* 0x000fe20000800000 */
[C---:B------:R-:W-:Y:S01]  /*187e0*/  FMUL.FTZ R99, R3.reuse, R99 ;  /* 0x0000006303637220 */ /* 0x040fe20000410000 */
[----:B----4-:R-:W-:Y:S01]  /*187f0*/  F2FP.F16.F32.PACK_AB R178, R246, R244 ;  /* 0x000000f4f6b2723e */ /* 0x010fe200000000ff */
        /* <DEDUP_REMOVED lines=8> */
[C---:B------:R-:W-:Y:S06]  /*18880*/  FMUL.FTZ R131, R3.reuse, R131 ;  /* 0x0000008303837220 */ /* 0x040fec0000410000 */
        /* <DEDUP_REMOVED lines=131> */
[----:B------:R-:W-:Y:S01]  /*190c0*/  MOV R153, R206 ;  /* 0x000000ce00997202 */ /* 0x000fe20000000f00 */
[C---:B------:R-:W-:Y:S01]  /*190d0*/  FMUL.FTZ R128, R132.reuse, R128 ;  /* 0x0000008084807220 */ /* 0x040fe20000410000 */
[-C--:B------:R-:W-:Y:S03]  /*190e0*/  HMMA.16816.F32 R76, R180, R146.reuse, R76 ;  /* 0x00000092b44c723c */ /* 0x080fe6000000184c */
[C---:B------:R-:W-:Y:S01]  /*190f0*/  FMUL.FTZ R100, R132.reuse, R100 ;  /* 0x0000006484647220 */ /* 0x040fe20000410000 */
[----:B------:R-:W-:Y:S01]  /*19100*/  MOV R152, R207 ;  /* 0x000000cf00987202 */ /* 0x000fe20000000f00 */
[C---:B------:R-:W-:Y:S01]  /*19110*/  FMUL.FTZ R129, R132.reuse, R129 ;  /* 0x0000008184817220 */ /* 0x040fe20000410000 */
[----:B------:R1:W-:Y:S01]  /*19120*/  MUFU.EX2 R207, R138 ;  /* 0x0000008a00cf7308 */ /* 0x0003e20000000800 */
[C---:B------:R-:W-:Y:S01]  /*19130*/  FMUL.FTZ R101, R132.reuse, R101 ;  /* 0x0000006584657220 */ /* 0x040fe20000410000 */
[C---:B------:R-:W-:Y:S01]  /*19140*/  HMMA.16816.F32 R80, R176.reuse, R146, R80 ;  /* 0x00000092b050723c */ /* 0x040fe20000001850 */
[----:B------:R-:W3:Y:S03]  /*19150*/  LDSM.16.MT88.4 R144, [R196+0x1000] ;  /* 0x00100000c490783b */ /* 0x000ee60000004200 */
[C---:B------:R-:W-:Y:S01]  /*19160*/  FMUL.FTZ R112, R132.reuse, R112 ;  /* 0x0000007084707220 */ /* 0x040fe20000410000 */
[C---:B------:R-:W-:Y:S01]  /*19170*/  FMUL.FTZ R113, R132.reuse, R113 ;  /* 0x0000007184717220 */ /* 0x040fe20000410000 */
[C---:B------:R-:W-:Y:S01]  /*19180*/  FMUL.FTZ R116, R132.reuse, R116 ;  /* 0x0000007484747220 */ /* 0x040fe20000410000 */
[----:B------:R-:W-:Y:S01]  /*19190*/  FMUL.FTZ R117, R132, R117 ;  /* 0x0000007584757220 */ /* 0x000fe20000410000 */
[-C--:B--2---:R-:W-:Y:S03]  /*191a0*/  HMMA.16816.F32 R84, R176, R148.reuse, R84 ;  /* 0x00000094b054723c */ /* 0x084fe60000001854 */
[----:B------:R-:W-:Y:S01]  /*191b0*/  MOV R154, R205 ;  /* 0x000000cd009a7202 */ /* 0x000fe20000000f00 */
[----:B-1----:R-:W-:Y:S04]  /*191c0*/  FFMA.FTZ R138, R203, UR4, -R143 ;  /* 0x00000004cb8a7c23 */ /* 0x002fe8000801088f */
[C---:B------:R-:W-:Y:S01]  /*191d0*/  HMMA.16816.F32 R88, R180.reuse, R148, R88 ;  /* 0x00000094b458723c */ /* 0x040fe20000001858 */
[----:B------:R-:W-:Y:S10]  /*191e0*/  MUFU.EX2 R205, R138 ;  /* 0x0000008a00cd7308 */ /* 0x000ff40000000800 */
[----:B------:R-:W-:Y:S01]  /*191f0*/  MUFU.EX2 R138, R141 ;  /* 0x0000008d008a7308 */ /* 0x000fe20000000800 */
[-C--:B------:R-:W-:Y:S08]  /*19200*/  HMMA.16816.F32 R92, R180, R150.reuse, R92 ;  /* 0x00000096b45c723c */ /* 0x080ff0000000185c */
[C---:B------:R-:W-:Y:S01]  /*19210*/  HMMA.16816.F32 R96, R176.reuse, R150, R96 ;  /* 0x00000096b060723c */ /* 0x040fe20000001860 */
[----:B------:R1:W2:Y:S07]  /*19220*/  LDSM.16.MT88.4 R148, [R137+0x1000] ;  /* 0x001000008994783b */ /* 0x0002ae0000004200 */
[-C--:B---3--:R-:W-:Y:S08]  /*19230*/  HMMA.16816.F32 R100, R176, R144.reuse, R100 ;  /* 0x00000090b064723c */ /* 0x088ff00000001864 */
[C---:B------:R-:W-:Y:S04]  /*19240*/  HMMA.16816.F32 R104, R180.reuse, R144, R104 ;  /* 0x00000090b468723c */ /* 0x040fe80000001868 */
[--C-:B-1----:R-:W-:Y:S04]  /*19250*/  FFMA.FTZ R137, R194, UR4, -R142.reuse ;  /* 0x00000004c2897c23 */ /* 0x102fe8000801088e */
[-C--:B------:R-:W-:Y:S01]  /*19260*/  HMMA.16816.F32 R108, R180, R146.reuse, R108 ;  /* 0x00000092b46c723c */ /* 0x080fe2000000186c */
[----:B------:R1:W3:Y:S02]  /*19270*/  MUFU.EX2 R236, R137 ;  /* 0x0000008900ec7308 */ /* 0x0002e40000000800 */
[----:B------:R-:W-:Y:S05]  /*19280*/  FFMA.FTZ R142, R191, UR4, -R142 ;  /* 0x00000004bf8e7c23 */ /* 0x000fea000801088e */
[C---:B------:R-:W-:Y:S03]  /*19290*/  HMMA.16816.F32 R112, R176.reuse, R146, R112 ;  /* 0x00000092b070723c */ /* 0x040fe60000001870 */
[----:B------:R-:W4:Y:S05]  /*192a0*/  MUFU.EX2 R235, R142 ;  /* 0x0000008e00eb7308 */ /* 0x000f2a0000000800 */
[-C--:B--2---:R-:W-:Y:S03]  /*192b0*/  HMMA.16816.F32 R116, R176, R148.reuse, R116 ;  /* 0x00000094b074723c */ /* 0x084fe60000001874 */
[----:B-1----:R-:W-:Y:S04]  /*192c0*/  FFMA.FTZ R137, R195, UR4, -R189 ;  /* 0x00000004c3897c23 */ /* 0x002fe800080108bd */
[----:B------:R1:W2:Y:S01]  /*192d0*/  MUFU.EX2 R232, R137 ;  /* 0x0000008900e87308 */ /* 0x0002a20000000800 */
[C---:B------:R-:W-:Y:S08]  /*192e0*/  HMMA.16816.F32 R120, R180.reuse, R148, R120 ;  /* 0x00000094b478723c */ /* 0x040ff00000001878 */
[-C--:B------:R-:W-:Y:S01]  /*192f0*/  HMMA.16816.F32 R124, R180, R150.reuse, R124 ;  /* 0x00000096b47c723c */ /* 0x080fe2000000187c */
[----:B------:R-:W5:Y:S02]  /*19300*/  LDSM.16.MT88.4 R180, [R196+0x800] ;  /* 0x00080000c4b4783b */ /* 0x000f640000004200 */
[--C-:B-1----:R-:W-:Y:S01]  /*19310*/  FFMA.FTZ R137, R198, UR4, -R143.reuse ;  /* 0x00000004c6897c23 */ /* 0x102fe2000801088f */
[----:B------:R-:W-:Y:S04]  /*19320*/  FFMA.FTZ R143, R193, UR4, -R143 ;  /* 0x00000004c18f7c23 */ /* 0x000fe8000801088f */
[----:B------:R-:W-:Y:S01]  /*19330*/  HMMA.16816.F32 R128, R176, R150, R128 ;  /* 0x00000096b080723c */ /* 0x000fe20000001880 */
[----:B------:R1:W-:Y:S01]  /*19340*/  MUFU.EX2 R210, R137 ;  /* 0x0000008900d27308 */ /* 0x0003e20000000800 */
[----:B------:R-:W-:Y:S02]  /*19350*/  LDSM.16.MT88.4 R192, [R215+0xb800] ;  /* 0x00b80000d7c0783b */ /* 0x000fe40000004200 */
[----:B---3--:R-:W-:Y:S07]  /*19360*/  F2FP.F16.F32.PACK_AB R176, R236, R234 ;  /* 0x000000eaecb0723e */ /* 0x008fee00000000ff */
[----:B------:R-:W3:Y:S01]  /*19370*/  MUFU.EX2 R206, R143 ;  /* 0x0000008f00ce7308 */ /* 0x000ee20000000800 */
[----:B----4-:R-:W-:Y:S02]  /*19380*/  F2FP.F16.F32.PACK_AB R178, R235, R233 ;  /* 0x000000e9ebb2723e */ /* 0x010fe400000000ff */
[----:B--2---:R-:W-:Y:S01]  /*19390*/  F2FP.F16.F32.PACK_AB R177, R232, R211 ;  /* 0x000000d3e8b1723e */ /* 0x004fe200000000ff */
[----:B------:R-:W-:Y:S01]  /*193a0*/  LDSM.16.MT88.4 R196, [R196+0x1800] ;  /* 0x00180000c4c4783b */ /* 0x000fe20000004200 */
[--C-:B-1----:R-:W-:Y:S05]  /*193b0*/  FFMA.FTZ R137, R200, UR4, -R188.reuse ;  /* 0x00000004c8897c23 */ /* 0x102fea00080108bc */
[----:B------:R1:W2:Y:S01]  /*193c0*/  MUFU.EX2 R208, R137 ;  /* 0x0000008900d07308 */ /* 0x0002a20000000800 */
[----:B---3--:R-:W-:Y:S01]  /*193d0*/  F2FP.F16.F32.PACK_AB R142, R206, R205 ;  /* 0x000000cdce8e723e */ /* 0x008fe200000000ff */
[--C-:B-1----:R-:W-:Y:S01]  /*193e0*/  FFMA.FTZ R137, R204, UR4, -R188.reuse ;  /* 0x00000004cc897c23 */ /* 0x102fe200080108bc */
[----:B------:R-:W-:Y:S01]  /*193f0*/  FFMA.FTZ R188, R202, UR4, -R188 ;  /* 0x00000004cabc7c23 */ /* 0x000fe200080108bc */
[----:B--2---:R-:W-:Y:S01]  /*19400*/  F2FP.F16.F32.PACK_AB R141, R208, R207 ;  /* 0x000000cfd08d723e */ /* 0x004fe200000000ff */
        /* <DEDUP_REMOVED lines=10> */
[----:B------:R-:W-:Y:S02]  /*194b0*/  MOV R7, R154 ;  /* 0x0000009a00077202 */ /* 0x000fe40000000f00 */
[----:B------:R-:W-:Y:S01]  /*194c0*/  MOV R6, R153 ;  /* 0x0000009900067202 */ /* 0x000fe20000000f00 */
[C---:B------:R-:W-:Y:S01]  /*194d0*/  HMMA.16816.F32 R148, R176.reuse, R156, R8 ;  /* 0x0000009cb094723c */ /* 0x040fe20000001808 */
[----:B------:R-:W3:Y:S03]  /*194e0*/  LDL.LU R9, [R1+0x18] ;  /* 0x0000180001097983 */ /* 0x000ee60000300800 */
[----:B------:R-:W-:Y:S01]  /*194f0*/  MOV R4, R152 ;  /* 0x0000009800047202 */ /* 0x000fe20000000f00 */
        /* <DEDUP_REMOVED lines=67> */
[----:B------:R-:W-:Y:S01]  /*19930*/  IMAD.MOV.U32 R139, RZ, RZ, R136 ;  /* 0x000000ffff8b7224 */ /* 0x000fe200078e0088 */
[----:B------:R-:W-:Y:S01]  /*19940*/  MOV R138, R135 ;  /* 0x00000087008a7202 */ /* 0x000fe20000000f00 */
[----:B------:R2:W-:Y:S04]  /*19950*/  STL [R1+0x1c], R3 ;  /* 0x00001c0301007387 */ /* 0x0005e80000100800 */
[----:B------:R2:W-:Y:S04]  /*19960*/  STL [R1+0x10], R2 ;  /* 0x0000100201007387 */ /* 0x0005e80000100800 */
[----:B------:R2:W-:Y:S01]  /*19970*/  STL [R1+0x14], R0 ;  /* 0x0000140001007387 */ /* 0x0005e20000100800 */
[----:B------:R-:W-:Y:S05]  /*19980*/  BRA.U UP0, `(.L_x_2818) ;  /* 0xffffffc500ac7547 */ /* 0x000fea000b83ffff */
.L_x_2817:
[----:B--2---:R-:W2:Y:S04]  /*19990*/  LDL.LU R3, [R1+0x10] ;  /* 0x0000100001037983 */ /* 0x004ea80000300800 */
[----:B------:R-:W3:Y:S04]  /*199a0*/  LDL.LU R7, [R1+0x14] ;  /* 0x0000140001077983 */ /* 0x000ee80000300800 */
[----:B------:R-:W4:Y:S04]  /*199b0*/  LDL.LU R6, [R1+0x18] ;  /* 0x0000180001067983 */ /* 0x000f280000300800 */
[----:B-1----:R-:W5:Y:S04]  /*199c0*/  LDL.LU R5, [R1+0x1c] ;  /* 0x00001c0001057983 */ /* 0x002f680000300800 */
[----:B------:R-:W5:Y:S04]  /*199d0*/  LDL.LU R9, [R1+0x20] ;  /* 0x0000200001097983 */ /* 0x000f680000300800 */
[----:B------:R-:W5:Y:S01]  /*199e0*/  LDL.LU R8, [R1+0x24] ;  /* 0x0000240001087983 */ /* 0x000f620000300800 */
        /* <DEDUP_REMOVED lines=20> */
[----:B-----5:R-:W2:Y:S01]  /*19b30*/  SHFL.BFLY PT, R3, R5, 0x2, 0x1f ;  /* 0x0c401f0005037f89 */ /* 0x020ea200000e0000 */
[----:B---3--:R-:W-:-:S03]  /*19b40*/  FADD.FTZ R0, R0, R7 ;  /* 0x0000000700007221 */ /* 0x008fc60000010000 */
[----:B------:R-:W3:Y:S01]  /*19b50*/  SHFL.BFLY PT, R137, R2, 0x1, 0x1f ;  /* 0x0c201f0002897f89 */ /* 0x000ee200000e0000 */
[----:B----4-:R-:W-:Y:S01]  /*19b60*/  FADD.FTZ R4, R4, R6 ;  /* 0x0000000604047221 */ /* 0x010fe20000010000 */
[----:B------:R-:W-:Y:S02]  /*19b70*/  SHF.L.U32 R6, R177, 0x5, RZ ;  /* 0x00000005b1067819 */ /* 0x000fe400000006ff */
[----:B------:R-:W4:Y:S02]  /*19b80*/  SHFL.BFLY PT, R139, R0, 0x1, 0x1f ;  /* 0x0c201f00008b7f89 */ /* 0x000f2400000e0000 */
[----:B------:R-:W-:Y:S02]  /*19b90*/  LOP3.LUT R6, R9, 0x7c00, R6, 0xf8, !PT ;  /* 0x00007c0009067812 */ /* 0x000fe400078ef806 */
[----:B------:R-:W5:Y:S01]  /*19ba0*/  SHFL.BFLY PT, R132, R4, 0x1, 0x1f ;  /* 0x0c201f0004847f89 */ /* 0x000f6200000e0000 */
        /* <DEDUP_REMOVED lines=9> */
[----:B-----5:R-:W-:-:S03]  /*19c40*/  FADD.FTZ R132, R4, R132 ;  /* 0x0000008404847221 */ /* 0x020fc60000010000 */
[----:B------:R-:W-:Y:S01]  /*19c50*/  LOP3.LUT R176, R6, R5, RZ, 0xfc, !PT ;  /* 0x0000000506b07212 */ /* 0x000fe200078efcff */
[----:B------:R-:W-:Y:S01]  /*19c60*/  MUFU.RCP R7, R139 ;  /* 0x0000008b00077308 */ /* 0x000fe20000001000 */
[----:B------:R-:W-:Y:S02]  /*19c70*/  FSETP.NE.FTZ.AND P6, PT, R132, RZ, PT ;  /* 0x000000ff8400720b */ /* 0x000fe40003fd5000 */
[----:B------:R-:W-:Y:S02]  /*19c80*/  FSETP.NE.FTZ.AND P0, PT, R139, RZ, PT ;  /* 0x000000ff8b00720b */ /* 0x000fe40003f15000 */
[----:B---3--:R-:W-:-:S03]  /*19c90*/  FSEL R0, R2, 1, P1 ;  /* 0x3f80000002007808 */ /* 0x008fc60000800000 */
[----:B------:R-:W3:Y:S01]  /*19ca0*/  MUFU.RCP R2, R132 ;  /* 0x0000008400027308 */ /* 0x000ee20000001000 */
        /* <DEDUP_REMOVED lines=35> */
[----:B---3--:R-:W-:-:S02]  /*19ee0*/  FSEL R2, R2, 1, P6 ;  /* 0x3f80000002027808 */ /* 0x008fc40003000000 */
        /* <DEDUP_REMOVED lines=41> */
[----:B--2---:R-:W-:Y:S01]  /*1a180*/  SEL R6, R68, 0xffffffe0, !P2 ;  /* 0xffffffe044067807 */ /* 0x004fe20005000000 */
        /* <DEDUP_REMOVED lines=76> */
[----:B------:R-:W2:Y:S01]  /*1a650*/  @UP3 LDCU.64 UR4, c[0x0][0x408] ;  /* 0x00008100ff0437ac */ /* 0x000ea20008000a00 */
        /* <DEDUP_REMOVED lines=15> */
[----:B--2---:R-:W-:Y:S01]  /*1a750*/  @UP3 UIMAD.WIDE.U32 UR12, UR22, UR4, URZ ;  /* 0x00000004160c32a5 */ /* 0x004fe2000f8e00ff */
[----:B------:R-:W-:Y:S01]  /*1a760*/  F2FP.F16.F32.PACK_AB R20, R20, R170 ;  /* 0x000000aa1414723e */ /* 0x000fe200000000ff */
[----:B------:R-:W-:Y:S01]  /*1a770*/  STS [R4+0x2400], R9 ;  /* 0x0024000904007388 */ /* 0x000fe20000000800 */
[----:B------:R-:W-:Y:S01]  /*1a780*/  F2FP.F16.F32.PACK_AB R19, R19, R17 ;  /* 0x000000111313723e */ /* 0x000fe200000000ff */
[----:B------:R-:W-:Y:S01]  /*1a790*/  @UP3 UIMAD UR7, UR22, UR5, UR13 ;  /* 0x00000005160732a4 */ /* 0x000fe2000f8e020d */
[----:B------:R-:W-:Y:S01]  /*1a7a0*/  F2FP.F16.F32.PACK_AB R18, R18, R38 ;  /* 0x000000261212723e */ /* 0x000fe200000000ff */
[----:B------:R-:W2:Y:S01]  /*1a7b0*/  @UP1 LDCU UR5, c[0x0][0x430] ;  /* 0x00008600ff0517ac */ /* 0x000ea20008000800 */
[----:B---3--:R-:W-:-:S02]  /*1a7c0*/  IADD3 R2, PT, PT, R5, R6, RZ ;  /* 0x0000000605027210 */ /* 0x008fc40007ffe0ff */
[----:B------:R-:W-:Y:S01]  /*1a7d0*/  F2FP.F16.F32.PACK_AB R17, R31, R35 ;  /* 0x000000231f11723e */ /* 0x000fe200000000ff */
[----:B------:R-:W-:Y:S01]  /*1a7e0*/  @!UP3 UMOV UR13, UR10 ;  /* 0x0000000a000dbc82 */ /* 0x000fe20008000000 */
[C---:B----4-:R-:W-:Y:S01]  /*1a7f0*/  IADD3 R0, PT, PT, R5.reuse, 0x40, RZ ;  /* 0x0000004005007810 */ /* 0x050fe20007ffe0ff */
[----:B------:R-:W-:Y:S01]  /*1a800*/  STS [R2], R15 ;  /* 0x0000000f02007388 */ /* 0x000fe20000000800 */
[----:B------:R-:W-:Y:S01]  /*1a810*/  IADD3 R3, PT, PT, R66, R2, RZ ;  /* 0x0000000242037210 */ /* 0x000fe20007ffe0ff */
[----:B------:R-:W3:Y:S01]  /*1a820*/  S2UR UR10, SR_CTAID.Z ;  /* 0x00000000000a79c3 */ /* 0x000ee20000002700 */
[----:B------:R-:W-:Y:S01]  /*1a830*/  @P2 IADD3 R0, PT, PT, R5, -0x40, RZ ;  /* 0xffffffc005002810 */ /* 0x000fe20007ffe0ff */
[----:B------:R-:W-:Y:S01]  /*1a840*/  STS [R2+0x400], R14 ;  /* 0x0004000e02007388 */ /* 0x000fe20000000800 */
[----:B------:R-:W-:Y:S01]  /*1a850*/  F2FP.F16.F32.PACK_AB R16, R16, R50 ;  /* 0x000000321010723e */ /* 0x000fe200000000ff */
[----:B------:R-:W4:Y:S01]  /*1a860*/  LDCU.U8 UR4, c[0x0][0x548] ;  /* 0x0000a900ff0477ac */ /* 0x000f220008000000 */
[----:B-----5:R-:W-:Y:S01]  /*1a870*/  IADD3 R8, PT, PT, R6, R0, RZ ;  /* 0x0000000006087210 */ /* 0x020fe20007ffe0ff */
[----:B------:R-:W-:Y:S01]  /*1a880*/  STS [R3], R11 ;  /* 0x0000000b03007388 */ /* 0x000fe20000000800 */
[----:B------:R-:W-:Y:S01]  /*1a890*/  F2FP.F16.F32.PACK_AB R22, R22, R42 ;  /* 0x0000002a1616723e */ /* 0x000fe200000000ff */
[----:B-1----:R-:W-:Y:S01]  /*1a8a0*/  @!UP2 UIMAD UR22, UR23, UR6, URZ ;  /* 0x000000061716a2a4 */ /* 0x002fe2000f8e02ff */
[----:B------:R-:W-:Y:S01]  /*1a8b0*/  IADD3 R7, PT, PT, R66, R0, RZ ;  /* 0x0000000042077210 */ /* 0x000fe20007ffe0ff */
[----:B------:R-:W-:Y:S01]  /*1a8c0*/  STS [R3+0x400], R10 ;  /* 0x0004000a03007388 */ /* 0x000fe20000000800 */
[----:B------:R-:W-:Y:S01]  /*1a8d0*/  F2FP.F16.F32.PACK_AB R65, R65, R25 ;  /* 0x000000194141723e */ /* 0x000fe200000000ff */
[----:B--2---:R-:W-:Y:S01]  /*1a8e0*/  @UP1 UIMAD UR11, UR5, UR6, URZ ;  /* 0x00000006050b12a4 */ /* 0x004fe2000f8e02ff */
        /* <DEDUP_REMOVED lines=11> */
[----:B----4-:R-:W-:Y:S01]  /*1a9a0*/  UISETP.NE.AND UP0, UPT, UR4, URZ, !UP1 ;  /* 0x000000ff0400728c */ /* 0x010fe2000cf05270 */
        /* <DEDUP_REMOVED lines=48> */
[----:B--2---:R-:W-:Y:S01]  /*1acb0*/  MOV R18, 0x7f800000 ;  /* 0x7f80000000127802 */ /* 0x004fe20000000f00 */
        /* <DEDUP_REMOVED lines=34> */
[----:B-----5:R1:W1:Y:S03]  /*1aee0*/  @P0 MUFU.LG2 R0, R139 ;  /* 0x0000008b00000308 */ /* 0x0202660000000c00 */
[----:B------:R-:W-:Y:S04]  /*1aef0*/  STS [R8+0x6000], R29 ;  /* 0x0060001d08007388 */ /* 0x000fe80000000800 */
[----:B------:R-:W-:Y:S01]  /*1af00*/  STS [R8+0x6400], R28 ;  /* 0x0064001c08007388 */ /* 0x000fe20000000800 */
[----:B---3--:R-:W3:Y:S03]  /*1af10*/  @P6 LDC R7, c[0x0][0x458] ;  /* 0x00011600ff076b82 */ /* 0x008ee60000000800 */
[----:B------:R-:W-:Y:S04]  /*1af20*/  STS [R6+0x6000], R25 ;  /* 0x0060001906007388 */ /* 0x000fe80000000800 */
[----:B------:R5:W-:Y:S02]  /*1af30*/  STS [R6+0x6400], R24 ;  /* 0x0064001806007388 */ /* 0x000be40000000800 */
[----:B-----5:R-:W-:-:S04]  /*1af40*/  IADD3 R6, PT, PT, R21, 0x10, RZ ;  /* 0x0000001015067810 */ /* 0x020fc80007ffe0ff */
[----:B------:R-:W-:Y:S01]  /*1af50*/  ISETP.GE.AND P4, PT, R6, UR20, PT ;  /* 0x0000001406007c0c */ /* 0x000fe2000bf86270 */
[----:B-12-4-:R-:W-:-:S12]  /*1af60*/  BRA.U UP1, `(.L_x_2821) ;  /* 0x0000000101207547 */ /* 0x016fd8000b800000 */
[----:B------:R-:W-:Y:S01]  /*1af70*/  UISETP.NE.AND UP1, UPT, UR4, URZ, UPT ;  /* 0x000000ff0400728c */ /* 0x000fe2000bf25270 */
[----:B------:R-:W1:Y:S10]  /*1af80*/  LDCU UR4, c[0x0][0x3e0] ;  /* 0x00007c00ff0477ac */ /* 0x000e740008000800 */
[----:B------:R-:W1:Y:S01]  /*1af90*/  @UP1 LDCU UR8, c[0x0][0x454] ;  /* 0x00008a80ff0817ac */ /* 0x000e620008000800 */
[----:B------:R-:W-:Y:S01]  /*1afa0*/  @UP1 UMOV UR9, 0x1 ;  /* 0x0000000100091882 */ /* 0x000fe20000000000 */
[----:B------:R-:W2:Y:S01]  /*1afb0*/  @UP1 LDCU UR11, c[0x0][0x454] ;  /* 0x00008a80ff0b17ac */ /* 0x000ea20008000800 */
[----:B------:R-:W-:Y:S01]  /*1afc0*/  @!UP1 UMOV UR9, 0x1 ;  /* 0x0000000100099882 */ /* 0x000fe20000000000 */
[----:B-1----:R-:W-:-:S02]  /*1afd0*/  @UP1 UIMAD UR8, UR8, UR4, URZ ;  /* 0x00000004080812a4 */ /* 0x002fc4000f8e02ff */
[----:B--2---:R-:W-:-:S12]  /*1afe0*/  @!UP1 UIMAD UR8, UR6, UR4, URZ ;  /* 0x00000004060892a4 */ /* 0x004fd8000f8e02ff */
.L_x_2821:
[----:B------:R-:W-:Y:S01]  /*1aff0*/  BAR.SYNC.DEFER_BLOCKING 0x0 ;  /* 0x0000000000007b1d */ /* 0x000fe20000010000 */
[----:B------:R-:W-:Y:S01]  /*1b000*/  @P0 FMUL.FTZ R0, R0, 0.69314718246459960938 ;  /* 0x3f31721800000820 */ /* 0x000fe20000410000 */
[----:B------:R-:W-:Y:S01]  /*1b010*/  MOV R17, 0x7f800000 ;  /* 0x7f80000000117802 */ /* 0x000fe20000000f00 */
[----:B------:R-:W-:Y:S01]  /*1b020*/  IMAD.MOV.U32 R16, RZ, RZ, 0x7f800000 ;  /* 0x7f800000ff107424 */ /* 0x000fe200078e00ff */
[----:B------:R-:W-:Y:S01]  /*1b030*/  UIMAD UR11, UR10, UR11, URZ ;  /* 0x0000000b0a0b72a4 */ /* 0x000fe2000f8e02ff */
[----:B------:R-:W-:-:S03]  /*1b040*/  @P0 FFMA.FTZ R17, R133, R3, R0 ;  /* 0x0000000385110223 */ /* 0x000fc60000010000 */
[----:B------:R-:W1:Y:S01]  /*1b050*/  S2UR UR4, SR_CTAID.X ;  /* 0x00000000000479c3 */ /* 0x000e620000002500 */
[----:B------:R-:W2:Y:S01]  /*1b060*/  @P6 MUFU.LG2 R6, R132 ;  /* 0x0000008400066308 */ /* 0x000ea20000000c00 */
[----:B------:R-:W-:Y:S01]  /*1b070*/  @!UP0 UIMAD UR11, UR23, UR8, UR11 ;  /* 0x00000008170b82a4 */ /* 0x000fe2000f8e020b */
[----:B------:R-:W-:Y:S01]  /*1b080*/  SHF.L.U32 R28, R177, 0x3, RZ ;  /* 0x00000003b11c7819 */ /* 0x000fe200000006ff */
[----:B------:R-:W-:Y:S01]  /*1b090*/  USEL UR22, UR22, URZ, UP0 ;  /* 0x000000ff16167287 */ /* 0x000fe20008000000 */
[----:B------:R-:W-:Y:S01]  /*1b0a0*/  @P1 FMUL.FTZ R2, R2, 0.69314718246459960938 ;  /* 0x3f31721802021820 */ /* 0x000fe20000410000 */
[----:B------:R-:W-:Y:S01]  /*1b0b0*/  USEL UR5, UR5, URZ, UP0 ;  /* 0x000000ff05057287 */ /* 0x000fe20008000000 */
[----:B------:R-:W-:Y:S01]  /*1b0c0*/  LOP3.LUT R28, R28, 0x38, RZ, 0xc0, !PT ;  /* 0x000000381c1c7812 */ /* 0x000fe200078ec0ff */
[----:B------:R-:W4:Y:S01]  /*1b0d0*/  @P5 LDC R8, c[0x0][0x458] ;  /* 0x00011600ff085b82 */ /* 0x000f220000000800 */
[----:B------:R-:W5:Y:S01]  /*1b0e0*/  @P5 MUFU.LG2 R5, R138 ;  /* 0x0000008a00055308 */ /* 0x000f620000000c00 */
        /* <DEDUP_REMOVED lines=9> */
[----:B--2---:R-:W-:Y:S01]  /*1b180*/  @P6 FMUL.FTZ R0, R6, 0.69314718246459960938 ;  /* 0x3f31721806006820 */ /* 0x004fe20000410000 */
[----:B------:R-:W-:Y:S02]  /*1b190*/  ISETP.GE.AND P2, PT, R10, UR20, PT ;  /* 0x000000140a007c0c */ /* 0x000fe4000bf46270 */
[----:B------:R-:W-:Y:S01]  /*1b1a0*/  ISETP.GE.AND P1, PT, R9, UR20, PT ;  /* 0x0000001409007c0c */ /* 0x000fe2000bf26270 */
[----:B---3--:R-:W-:Y:S01]  /*1b1b0*/  @P6 FFMA.FTZ R16, R135, R7, R0 ;  /* 0x0000000787106223 */ /* 0x008fe20000010000 */
[----:B-1----:R-:W-:Y:S01]  /*1b1c0*/  UIMAD UR4, UR4, UR9, URZ ;  /* 0x00000009040472a4 */ /* 0x002fe2000f8e02ff */
[----:B------:R-:W-:Y:S01]  /*1b1d0*/  LOP3.LUT P6, RZ, R177, 0x3, RZ, 0xc0, !PT ;  /* 0x00000003b1ff7812 */ /* 0x000fe200078cc0ff */
[----:B-----5:R-:W-:-:S02]  /*1b1e0*/  @P5 FMUL.FTZ R0, R5, 0.69314718246459960938 ;  /* 0x3f31721805005820 */ /* 0x020fc40000410000 */
        /* <DEDUP_REMOVED lines=53> */
.L_x_2823:
[----:B------:R-:W-:Y:S05]  /*1b540*/  BSYNC.RECONVERGENT B0 ;  /* 0x0000000000007941 */ /* 0x000fea0003800200 */
.L_x_2822:
        /* <DEDUP_REMOVED lines=27> */
.L_x_2825:
[----:B------:R-:W-:Y:S05]  /*1b700*/  BSYNC.RECONVERGENT B0 ;  /* 0x0000000000007941 */ /* 0x000fea0003800200 */
.L_x_2824:
        /* <DEDUP_REMOVED lines=23> */
.L_x_2827:
[----:B------:R-:W-:Y:S05]  /*1b880*/  BSYNC.RECONVERGENT B0 ;  /* 0x0000000000007941 */ /* 0x000fea0003800200 */
.L_x_2826:
[----:B---34-:R3:W4:Y:S01]  /*1b890*/  LDS.128 R12, [R222+0x1000] ;  /* 0x00100000de0c7984 */ /* 0x0187220000000c00 */
[----:B------:R-:W-:Y:S01]  /*1b8a0*/  BSSY.RECONVERGENT B0, `(.L_x_2828) ;  /* 0x0000015000007945 */ /* 0x000fe20003800200 */
[----:B------:R-:W-:Y:S02]  /*1b8b0*/  ISETP.GE.AND P4, PT, R21, UR20, PT ;  /* 0x0000001415007c0c */ /* 0x000fe4000bf86270 */
        /* <DEDUP_REMOVED lines=19> */
.L_x_2829:
[----:B------:R-:W-:Y:S05]  /*1b9f0*/  BSYNC.RECONVERGENT B0 ;  /* 0x0000000000007941 */ /* 0x000fea0003800200 */
.L_x_2828:
        /* <DEDUP_REMOVED lines=21> */
.L_x_2831:
[----:B------:R-:W-:Y:S05]  /*1bb50*/  BSYNC.RECONVERGENT B0 ;  /* 0x0000000000007941 */ /* 0x000fea0003800200 */
.L_x_2830:
        /* <DEDUP_REMOVED lines=21> */
.L_x_2833:
[----:B------:R-:W-:Y:S05]  /*1bcb0*/  BSYNC.RECONVERGENT B0 ;  /* 0x0000000000007941 */ /* 0x000fea0003800200 */
.L_x_2832:
        /* <DEDUP_REMOVED lines=21> */
.L_x_2835:
[----:B------:R-:W-:Y:S05]  /*1be10*/  BSYNC.RECONVERGENT B0 ;  /* 0x0000000000007941 */ /* 0x000fea0003800200 */
.L_x_2834:
        /* <DEDUP_REMOVED lines=21> */
.L_x_2837:
[----:B------:R-:W-:Y:S05]  /*1bf70*/  BSYNC.RECONVERGENT B0 ;  /* 0x0000000000007941 */ /* 0x000fea0003800200 */
.L_x_2836:
        /* <DEDUP_REMOVED lines=21> */
.L_x_2838:
        /* <DEDUP_REMOVED lines=11> */
.L_x_2877:


//--------------------- .nv.shared._ZN5flash16flash_fwd_kernelI23Flash_fwd_kernel_traitsILi128ELi128ELi64ELi4ELb0ELb0EN7cutlass6half_tE19Flash_kernel_traitsILi128ELi128ELi64ELi4ES3_EELb0ELb0ELb0ELb0ELb0ELb1ELb0ELb0EEEvNS_16Flash_fwd_paramsE --------------------------
	.section	.nv.shared._ZN5flash16flash_fwd_kernelI23Flash_fwd_kernel_traitsILi128ELi128ELi64ELi4ELb0ELb0EN7cutlass6half_tE19Flash_kernel_traitsILi128ELi128ELi64ELi4ES3_EELb0ELb0ELb0ELb0ELb0ELb1ELb0ELb0EEEvNS_16Flash_fwd_paramsE,"aw",@nobits
	.sectionflags	@""
	.align	16
	.zero		1024


//--------------------- .nv.shared.reserved.0     --------------------------
	.section	.nv.shared.reserved.0,"aw",@nobits
	.weak		__nv_reservedSMEM_offset_0_alias
	.size		__nv_reservedSMEM_offset_0_alias, 0, 64
	.other		__nv_reservedSMEM_offset_0_alias,@"STO_CUDA_RESERVED_SHARED STV_DEFAULT"
__nv_reservedSMEM_offset_0_alias:
	.zero		0
	.zero		64


//--------------------- .nv.global                --------------------------
	.section	.nv.global,"aw",@nobits
.nv.global:
	.type		_ZN66_INTERNAL_d8c2bc29_30_flash_fwd_hdim128_fp16_sm80_cu_a6473388_28494cute1_E,@object
	.size		_ZN66_INTERNAL_d8c2bc29_30_flash_fwd_hdim128_fp16_sm80_cu_a6473388_28494cute1_E,(_ZN66_INTERNAL_d8c2bc29_30_flash_fwd_hdim128_fp16_sm80_cu_a6473388_28494cuda3std3__45__cpo6cbeginE - _ZN66_INTERNAL_d8c2bc29_30_flash_fwd_hdim128_fp16_sm80_cu_a6473388_28494cute1_E)
_ZN66_INTERNAL_d8c2bc29_30_flash_fwd_hdim128_fp16_sm80_cu_a6473388_28494cute1_E:
	.zero		1
	.type		_ZN66_INTERNAL_d8c2bc29_30_flash_fwd_hdim128_fp16_sm80_cu_a6473388_28494cuda3std3__45__cpo6cbeginE,@object
	.size		_ZN66_INTERNAL_d8c2bc29_30_flash_fwd_hdim128_fp16_sm80_cu_a6473388_28494cuda3std3__45__cpo6cbeginE,(_ZN66_INTERNAL_d8c2bc29_30_flash_fwd_hdim128_fp16_sm80_cu_a6473388_28494cuda3std3__48in_placeE - _ZN66_INTERNAL_d8c2bc29_30_flash_fwd_hdim128_fp16_sm80_cu_a6473388_28494cuda3std3__45__cpo6cbeginE)
_ZN66_INTERNAL_d8c2bc29_30_flash_fwd_hdim128_fp16_sm80_cu_a6473388_28494cuda3std3__45__cpo6cbeginE:
	.zero		1
	.type		_ZN66_INTERNAL_d8c2bc29_30_flash_fwd_hdim128_fp16_sm80_cu_a6473388_28494cuda3std3__48in_placeE,@object
	.size		_ZN66_INTERNAL_d8c2bc29_30_flash_fwd_hdim128_fp16_sm80_cu_a6473388_28494cuda3std3__48in_placeE,(_ZN66_INTERNAL_d8c2bc29_30_flash_fwd_hdim128_fp16_sm80_cu_a6473388_28494cuda3std6ranges3__45__cpo9iter_moveE - _ZN66_INTERNAL_d8c2bc29_30_flash_fwd_hdim128_fp16_sm80_cu_a6473388_28494cuda3std3__48in_placeE)
_ZN66_INTERNAL_d8c2bc29_30_flash_fwd_hdim128_fp16_sm80_cu_a6473388_28494cuda3std3__48in_placeE:
	.zero		1
	.type		_ZN66_INTERNAL_d8c2bc29_30_flash_fwd_hdim128_fp16_sm80_cu_a6473388_28494cuda3std6ranges3__45__cpo9iter_moveE,@object
	.size		_ZN66_INTERNAL_d8c2bc29_30_flash_fwd_hdim128_fp16_sm80_cu_a6473388_28494cuda3std6ranges3__45__cpo9iter_moveE,(_ZN66_INTERNAL_d8c2bc29_30_flash_fwd_hdim128_fp16_sm80_cu_a6473388_28494cuda3std3__45__cpo5beginE - _ZN66_INTERNAL_d8c2bc29_30_flash_fwd_hdim128_fp16_sm80_cu_a6473388_28494cuda3std6ranges3__45__cpo9iter_moveE)
_ZN66_INTERNAL_d8c2bc29_30_flash_fwd_hdim128_fp16_sm80_cu_a6473388_28494cuda3std6ranges3__45__cpo9iter_moveE:
	.zero		1
	.type		_ZN66_INTERNAL_d8c2bc29_30_flash_fwd_hdim128_fp16_sm80_cu_a6473388_28494cuda3std3__45__cpo5beginE,@object
	.size		_ZN66_INTERNAL_d8c2bc29_30_flash_fwd_hdim128_fp16_sm80_cu_a6473388_28494cuda3std3__45__cpo5beginE,(_ZN66_INTERNAL_d8c2bc29_30_flash_fwd_hdim128_fp16_sm80_cu_a6473388_28494cuda3std3__468_GLOBAL__N__d8c2bc29_30_flash_fwd_hdim128_fp16_sm80_cu_a6473388_28496ignoreE - _ZN66_INTERNAL_d8c2bc29_30_flash_fwd_hdim128_fp16_sm80_cu_a6473388_28494cuda3std3__45__cpo5beginE)
_ZN66_INTERNAL_d8c2bc29_30_flash_fwd_hdim128_fp16_sm80_cu_a6473388_28494cuda3std3__45__cpo5beginE:
	.zero		1
	.type		_ZN66_INTERNAL_d8c2bc29_30_flash_fwd_hdim128_fp16_sm80_cu_a6473388_28494cuda3std3__468_GLOBAL__N__d8c2bc29_30_flash_fwd_hdim128_fp16_sm80_cu_a6473388_28496ignoreE,@object
	.size		_ZN66_INTERNAL_d8c2bc29_30_flash_fwd_hdim128_fp16_sm80_cu_a6473388_28494cuda3std3__468_GLOBAL__N__d8c2bc29_30_flash_fwd_hdim128_fp16_sm80_cu_a6473388_28496ignoreE,(_ZN66_INTERNAL_d8c2bc29_30_flash_fwd_hdim128_fp16_sm80_cu_a6473388_28494cute7productE - _ZN66_INTERNAL_d8c2bc29_30_flash_fwd_hdim128_fp16_sm80_cu_a6473388_28494cuda3std3__468_GLOBAL__N__d8c2bc29_30_flash_fwd_hdim128_fp16_sm80_cu_a6473388_28496ignoreE)
_ZN66_INTERNAL_d8c2bc29_30_flash_fwd_hdim128_fp16_sm80_cu_a6473388_28494cuda3std3__468_GLOBAL__N__d8c2bc29_30_flash_fwd_hdim128_fp16_sm80_cu_a6473388_28496ignoreE:
	.zero		1
	.type		_ZN66_INTERNAL_d8c2bc29_30_flash_fwd_hdim128_fp16_sm80_cu_a6473388_28494cute7productE,@object
	.size		_ZN66_INTERNAL_d8c2bc29_30_flash_fwd_hdim128_fp16_sm80_cu_a6473388_28494cute7productE,(_ZN66_INTERNAL_d8c2bc29_30_flash_fwd_hdim128_fp16_sm80_cu_a6473388_28494cuda3std3__45__cpo3endE - _ZN66_INTERNAL_d8c2bc29_30_flash_fwd_hdim128_fp16_sm80_cu_a6473388_28494cute7productE)
_ZN66_INTERNAL_d8c2bc29_30_flash_fwd_hdim128_fp16_sm80_cu_a6473388_28494cute7productE:
	.zero		1
	.type		_ZN66_INTERNAL_d8c2bc29_30_flash_fwd_hdim128_fp16_sm80_cu_a6473388_28494cuda3std3__45__cpo3endE,@object
	.size		_ZN66_INTERNAL_d8c2bc29_30_flash_fwd_hdim128_fp16_sm80_cu_a6473388_28494cuda3std3__45__cpo3endE,(_ZN66_INTERNAL_d8c2bc29_30_flash_fwd_hdim128_fp16_sm80_cu_a6473388_28494cuda3std3__419piecewise_constructE - _ZN66_INTERNAL_d8c2bc29_30_flash_fwd_hdim128_fp16_sm80_cu_a6473388_28494cuda3std3__45__cpo3endE)
_ZN66_INTERNAL_d8c2bc29_30_flash_fwd_hdim128_fp16_sm80_cu_a6473388_28494cuda3std3__45__cpo3endE:
	.zero		1
	.type		_ZN66_INTERNAL_d8c2bc29_30_flash_fwd_hdim128_fp16_sm80_cu_a6473388_28494cuda3std3__419piecewise_constructE,@object
	.size		_ZN66_INTERNAL_d8c2bc29_30_flash_fwd_hdim128_fp16_sm80_cu_a6473388_28494cuda3std3__419piecewise_constructE,(_ZN66_INTERNAL_d8c2bc29_30_flash_fwd_hdim128_fp16_sm80_cu_a6473388_28494cuda3std3__45__cpo4cendE - _ZN66_INTERNAL_d8c2bc29_30_flash_fwd_hdim128_fp16_sm80_cu_a6473388_28494cuda3std3__419piecewise_constructE)
_ZN66_INTERNAL_d8c2bc29_30_flash_fwd_hdim128_fp16_sm80_cu_a6473388_28494cuda3std3__419piecewise_constructE:
	.zero		1
	.type		_ZN66_INTERNAL_d8c2bc29_30_flash_fwd_hdim128_fp16_sm80_cu_a6473388_28494cuda3std3__45__cpo4cendE,@object
	.size		_ZN66_INTERNAL_d8c2bc29_30_flash_fwd_hdim128_fp16_sm80_cu_a6473388_28494cuda3std3__45__cpo4cendE,(_ZN66_INTERNAL_d8c2bc29_30_flash_fwd_hdim128_fp16_sm80_cu_a6473388_28494cuda3std6ranges3__45__cpo4swapE - _ZN66_INTERNAL_d8c2bc29_30_flash_fwd_hdim128_fp16_sm80_cu_a6473388_28494cuda3std3__45__cpo4cendE)
_ZN66_INTERNAL_d8c2bc29_30_flash_fwd_hdim128_fp16_sm80_cu_a6473388_28494cuda3std3__45__cpo4cendE:
	.zero		1
	.type		_ZN66_INTERNAL_d8c2bc29_30_flash_fwd_hdim128_fp16_sm80_cu_a6473388_28494cuda3std6ranges3__45__cpo4swapE,@object
	.size		_ZN66_INTERNAL_d8c2bc29_30_flash_fwd_hdim128_fp16_sm80_cu_a6473388_28494cuda3std6ranges3__45__cpo4swapE,(.L_7 - _ZN66_INTERNAL_d8c2bc29_30_flash_fwd_hdim128_fp16_sm80_cu_a6473388_28494cuda3std6ranges3__45__cpo4swapE)
_ZN66_INTERNAL_d8c2bc29_30_flash_fwd_hdim128_fp16_sm80_cu_a6473388_28494cuda3std6ranges3__45__cpo4swapE:
	.zero		1
.L_7:


//--------------------- .nv.shared._ZN5flash16flash_fwd_kernelI23Flash_fwd_kernel_traitsILi128ELi128ELi64ELi4ELb0ELb0EN7cutlass6half_tE19Flash_kernel_traitsILi128ELi128ELi64ELi4ES3_EELb0ELb0ELb0ELb0ELb0ELb1ELb1ELb0EEEvNS_16Flash_fwd_paramsE --------------------------
	.section	.nv.shared._ZN5flash16flash_fwd_kernelI23Flash_fwd_kernel_traitsILi128ELi128ELi64ELi4ELb0ELb0EN7cutlass6half_tE19Flash_kernel_traitsILi128ELi128ELi64ELi4ES3_EELb0ELb0ELb0ELb0ELb0ELb1ELb1ELb0EEEvNS_16Flash_fwd_paramsE,"aw",@nobits
	.sectionflags	@""
	.align	16
	.zero		1024


//--------------------- .nv.shared._ZN5flash16flash_fwd_kernelI23Flash_fwd_kernel_traitsILi128ELi128ELi64ELi4ELb0ELb0EN7cutlass6half_tE19Flash_kernel_traitsILi128ELi128ELi64ELi4ES3_EELb0ELb0ELb0ELb0ELb1ELb1ELb0ELb0EEEvNS_16Flash_fwd_paramsE --------------------------
	.section	.nv.shared._ZN5flash16flash_fwd_kernelI23Flash_fwd_kernel_traitsILi128ELi128ELi64ELi4ELb0ELb0EN7cutlass6half_tE19Flash_kernel_traitsILi128ELi128ELi64ELi4ES3_EELb0ELb0ELb0ELb0ELb1ELb1ELb0ELb0EEEvNS_16Flash_fwd_paramsE,"aw",@nobits
	.sectionflags	@""
	.align	16
	.zero		1024


//--------------------- .nv.shared._ZN5flash16flash_fwd_kernelI23Flash_fwd_kernel_traitsILi128ELi128ELi64ELi4ELb0ELb0EN7cutlass6half_tE19Flash_kernel_traitsILi128ELi128ELi64ELi4ES3_EELb0ELb0ELb0ELb0ELb1ELb1ELb1ELb0EEEvNS_16Flash_fwd_paramsE --------------------------
	.section	.nv.shared._ZN5flash16flash_fwd_kernelI23Flash_fwd_kernel_traitsILi128ELi128ELi64ELi4ELb0ELb0EN7cutlass6half_tE19Flash_kernel_traitsILi128ELi128ELi64ELi4ES3_EELb0ELb0ELb0ELb0ELb1ELb1ELb1ELb0EEEvNS_16Flash_fwd_paramsE,"aw",@nobits
	.sectionflags	@""
	.align	16
	.zero		1024


//--------------------- .nv.shared._ZN5flash16flash_fwd_kernelI23Flash_fwd_kernel_traitsILi128ELi128ELi64ELi4ELb0ELb0EN7cutlass6half_tE19Flash_kernel_traitsILi128ELi128ELi64ELi4ES3_EELb0ELb0ELb0ELb0ELb0ELb0ELb0ELb0EEEvNS_16Flash_fwd_paramsE --------------------------
	.section	.nv.shared._ZN5flash16flash_fwd_kernelI23Flash_fwd_kernel_traitsILi128ELi128ELi64ELi4ELb0ELb0EN7cutlass6half_tE19Flash_kernel_traitsILi128ELi128ELi64ELi4ES3_EELb0ELb0ELb0ELb0ELb0ELb0ELb0ELb0EEEvNS_16Flash_fwd_paramsE,"aw",@nobits
	.sectionflags	@""
	.align	16
	.zero		1024


//--------------------- .nv.shared._ZN5flash16flash_fwd_kernelI23Flash_fwd_kernel_traitsILi128ELi128ELi64ELi4ELb0ELb0EN7cutlass6half_tE19Flash_kernel_traitsILi128ELi128ELi64ELi4ES3_EELb0ELb0ELb0ELb0ELb0ELb0ELb1ELb0EEEvNS_16Flash_fwd_paramsE --------------------------
	.section	.nv.shared._ZN5flash16flash_fwd_kernelI23Flash_fwd_kernel_traitsILi128ELi128ELi64ELi4ELb0ELb0EN7cutlass6half_tE19Flash_kernel_traitsILi128ELi128ELi64ELi4ES3_EELb0ELb0ELb0ELb0ELb0ELb0ELb1ELb0EEEvNS_16Flash_fwd_paramsE,"aw",@nobits
	.sectionflags	@""
	.align	16
	.zero		1024


//--------------------- .nv.shared._ZN5flash16flash_fwd_kernelI23Flash_fwd_kernel_traitsILi128ELi128ELi64ELi4ELb0ELb0EN7cutlass6half_tE19Flash_kernel_traitsILi128ELi128ELi64ELi4ES3_EELb0ELb0ELb0ELb1ELb0ELb0ELb0ELb0EEEvNS_16Flash_fwd_paramsE --------------------------
	.section	.nv.shared._ZN5flash16flash_fwd_kernelI23Flash_fwd_kernel_traitsILi128ELi128ELi64ELi4ELb0ELb0EN7cutlass6half_tE19Flash_kernel_traitsILi128ELi128ELi64ELi4ES3_EELb0ELb0ELb0ELb1ELb0ELb0ELb0ELb0EEEvNS_16Flash_fwd_paramsE,"aw",@nobits
	.sectionflags	@""
	.align	16
	.zero		1024


//--------------------- .nv.shared._ZN5flash16flash_fwd_kernelI23Flash_fwd_kernel_traitsILi128ELi128ELi64ELi4ELb0ELb0EN7cutlass6half_tE19Flash_kernel_traitsILi128ELi128ELi64ELi4ES3_EELb0ELb0ELb0ELb1ELb0ELb0ELb1ELb0EEEvNS_16Flash_fwd_paramsE --------------------------
	.section	.nv.shared._ZN5flash16flash_fwd_kernelI23Flash_fwd_kernel_traitsILi128ELi128ELi64ELi4ELb0ELb0EN7cutlass6half_tE19Flash_kernel_traitsILi128ELi128ELi64ELi4ES3_EELb0ELb0ELb0ELb1ELb0ELb0ELb1ELb0EEEvNS_16Flash_fwd_paramsE,"aw",@nobits
	.sectionflags	@""
	.align	16
	.zero		1024


//--------------------- .nv.shared._ZN5flash16flash_fwd_kernelI23Flash_fwd_kernel_traitsILi128ELi128ELi64ELi4ELb0ELb0EN7cutlass6half_tE19Flash_kernel_traitsILi128ELi128ELi64ELi4ES3_EELb0ELb0ELb1ELb0ELb0ELb1ELb0ELb0EEEvNS_16Flash_fwd_paramsE --------------------------
	.section	.nv.shared._ZN5flash16flash_fwd_kernelI23Flash_fwd_kernel_traitsILi128ELi128ELi64ELi4ELb0ELb0EN7cutlass6half_tE19Flash_kernel_traitsILi128ELi128ELi64ELi4ES3_EELb0ELb0ELb1ELb0ELb0ELb1ELb0ELb0EEEvNS_16Flash_fwd_paramsE,"aw",@nobits
	.sectionflags	@""
	.align	16
	.zero		1024


//--------------------- .nv.shared._ZN5flash16flash_fwd_kernelI23Flash_fwd_kernel_traitsILi128ELi128ELi64ELi4ELb0ELb0EN7cutlass6half_tE19Flash_kernel_traitsILi128ELi128ELi64ELi4ES3_EELb0ELb0ELb1ELb0ELb0ELb1ELb1ELb0EEEvNS_16Flash_fwd_paramsE --------------------------
	.section	.nv.shared._ZN5flash16flash_fwd_kernelI23Flash_fwd_kernel_traitsILi128ELi128ELi64ELi4ELb0ELb0EN7cutlass6half_tE19Flash_kernel_traitsILi128ELi128ELi64ELi4ES3_EELb0ELb0ELb1ELb0ELb0ELb1ELb1ELb0EEEvNS_16Flash_fwd_paramsE,"aw",@nobits
	.sectionflags	@""
	.align	16
	.zero		1024


//--------------------- .nv.shared._ZN5flash16flash_fwd_kernelI23Flash_fwd_kernel_traitsILi128ELi128ELi64ELi4ELb0ELb0EN7cutlass6half_tE19Flash_kernel_traitsILi128ELi128ELi64ELi4ES3_EELb0ELb0ELb1ELb0ELb0ELb0ELb0ELb0EEEvNS_16Flash_fwd_paramsE --------------------------
	.section	.nv.shared._ZN5flash16flash_fwd_kernelI23Flash_fwd_kernel_traitsILi128ELi128ELi64ELi4ELb0ELb0EN7cutlass6half_tE19Flash_kernel_traitsILi128ELi128ELi64ELi4ES3_EELb0ELb0ELb1ELb0ELb0ELb0ELb0ELb0EEEvNS_16Flash_fwd_paramsE,"aw",@nobits
	.sectionflags	@""
	.align	16
	.zero		1024


//--------------------- .nv.shared._ZN5flash16flash_fwd_kernelI23Flash_fwd_kernel_traitsILi128ELi128ELi64ELi4ELb0ELb0EN7cutlass6half_tE19Flash_kernel_traitsILi128ELi128ELi64ELi4ES3_EELb0ELb0ELb1ELb0ELb0ELb0ELb1ELb0EEEvNS_16Flash_fwd_paramsE --------------------------
	.section	.nv.shared._ZN5flash16flash_fwd_kernelI23Flash_fwd_kernel_traitsILi128ELi128ELi64ELi4ELb0ELb0EN7cutlass6half_tE19Flash_kernel_traitsILi128ELi128ELi64ELi4ES3_EELb0ELb0ELb1ELb0ELb0ELb0ELb1ELb0EEEvNS_16Flash_fwd_paramsE,"aw",@nobits
	.sectionflags	@""
	.align	16
	.zero		1024


//--------------------- .nv.shared._ZN5flash16flash_fwd_kernelI23Flash_fwd_kernel_traitsILi128ELi128ELi64ELi4ELb0ELb0EN7cutlass6half_tE19Flash_kernel_traitsILi128ELi128ELi64ELi4ES3_EELb0ELb0ELb1ELb1ELb0ELb0ELb0ELb0EEEvNS_16Flash_fwd_paramsE --------------------------
	.section	.nv.shared._ZN5flash16flash_fwd_kernelI23Flash_fwd_kernel_traitsILi128ELi128ELi64ELi4ELb0ELb0EN7cutlass6half_tE19Flash_kernel_traitsILi128ELi128ELi64ELi4ES3_EELb0ELb0ELb1ELb1ELb0ELb0ELb0ELb0EEEvNS_16Flash_fwd_paramsE,"aw",@nobits
	.sectionflags	@""
	.align	16
	.zero		1024


//--------------------- .nv.shared._ZN5flash16flash_fwd_kernelI23Flash_fwd_kernel_traitsILi128ELi128ELi64ELi4ELb0ELb0EN7cutlass6half_tE19Flash_kernel_traitsILi128ELi128ELi64ELi4ES3_EELb0ELb0ELb1ELb1ELb0ELb0ELb1ELb0EEEvNS_16Flash_fwd_paramsE --------------------------
	.section	.nv.shared._ZN5flash16flash_fwd_kernelI23Flash_fwd_kernel_traitsILi128ELi128ELi64ELi4ELb0ELb0EN7cutlass6half_tE19Flash_kernel_traitsILi128ELi128ELi64ELi4ES3_EELb0ELb0ELb1ELb1ELb0ELb0ELb1ELb0EEEvNS_16Flash_fwd_paramsE,"aw",@nobits
	.sectionflags	@""
	.align	16
	.zero		1024


//--------------------- .nv.shared._ZN5flash16flash_fwd_kernelI23Flash_fwd_kernel_traitsILi128ELi128ELi32ELi4ELb0ELb0EN7cutlass6half_tE19Flash_kernel_traitsILi128ELi128ELi32ELi4ES3_EELb0ELb0ELb0ELb0ELb0ELb1ELb0ELb0EEEvNS_16Flash_fwd_paramsE --------------------------
	.section	.nv.shared._ZN5flash16flash_fwd_kernelI23Flash_fwd_kernel_traitsILi128ELi128ELi32ELi4ELb0ELb0EN7cutlass6half_tE19Flash_kernel_traitsILi128ELi128ELi32ELi4ES3_EELb0ELb0ELb0ELb0ELb0ELb1ELb0ELb0EEEvNS_16Flash_fwd_paramsE,"aw",@nobits
	.sectionflags	@""
	.align	16
	.zero		1024


//--------------------- .nv.shared._ZN5flash16flash_fwd_kernelI23Flash_fwd_kernel_traitsILi128ELi128ELi32ELi4ELb0ELb0EN7cutlass6half_tE19Flash_kernel_traitsILi128ELi128ELi32ELi4ES3_EELb0ELb0ELb0ELb0ELb1ELb1ELb0ELb0EEEvNS_16Flash_fwd_paramsE --------------------------
	.section	.nv.shared._ZN5flash16flash_fwd_kernelI23Flash_fwd_kernel_traitsILi128ELi128ELi32ELi4ELb0ELb0EN7cutlass6half_tE19Flash_kernel_traitsILi128ELi128ELi32ELi4ES3_EELb0ELb0ELb0ELb0ELb1ELb1ELb0ELb0EEEvNS_16Flash_fwd_paramsE,"aw",@nobits
	.sectionflags	@""
	.align	16
	.zero		1024


//--------------------- .nv.shared._ZN5flash16flash_fwd_kernelI23Flash_fwd_kernel_traitsILi128ELi128ELi32ELi4ELb0ELb0EN7cutlass6half_tE19Flash_kernel_traitsILi128ELi128ELi32ELi4ES3_EELb0ELb0ELb0ELb0ELb0ELb0ELb0ELb0EEEvNS_16Flash_fwd_paramsE --------------------------
	.section	.nv.shared._ZN5flash16flash_fwd_kernelI23Flash_fwd_kernel_traitsILi128ELi128ELi32ELi4ELb0ELb0EN7cutlass6half_tE19Flash_kernel_traitsILi128ELi128ELi32ELi4ES3_EELb0ELb0ELb0ELb0ELb0ELb0ELb0ELb0EEEvNS_16Flash_fwd_paramsE,"aw",@nobits
	.sectionflags	@""
	.align	16
	.zero		1024


//--------------------- .nv.shared._ZN5flash16flash_fwd_kernelI23Flash_fwd_kernel_traitsILi128ELi128ELi32ELi4ELb0ELb0EN7cutlass6half_tE19Flash_kernel_traitsILi128ELi128ELi32ELi4ES3_EELb0ELb0ELb0ELb1ELb0ELb0ELb0ELb0EEEvNS_16Flash_fwd_paramsE --------------------------
	.section	.nv.shared._ZN5flash16flash_fwd_kernelI23Flash_fwd_kernel_traitsILi128ELi128ELi32ELi4ELb0ELb0EN7cutlass6half_tE19Flash_kernel_traitsILi128ELi128ELi32ELi4ES3_EELb0ELb0ELb0ELb1ELb0ELb0ELb0ELb0EEEvNS_16Flash_fwd_paramsE,"aw",@nobits
	.sectionflags	@""
	.align	16
	.zero		1024


//--------------------- .nv.shared._ZN5flash16flash_fwd_kernelI23Flash_fwd_kernel_traitsILi128ELi128ELi32ELi4ELb0ELb0EN7cutlass6half_tE19Flash_kernel_traitsILi128ELi128ELi32ELi4ES3_EELb0ELb0ELb1ELb0ELb0ELb1ELb0ELb0EEEvNS_16Flash_fwd_paramsE --------------------------
	.section	.nv.shared._ZN5flash16flash_fwd_kernelI23Flash_fwd_kernel_traitsILi128ELi128ELi32ELi4ELb0ELb0EN7cutlass6half_tE19Flash_kernel_traitsILi128ELi128ELi32ELi4ES3_EELb0ELb0ELb1ELb0ELb0ELb1ELb0ELb0EEEvNS_16Flash_fwd_paramsE,"aw",@nobits
	.sectionflags	@""
	.align	16
	.zero		1024


//--------------------- .nv.shared._ZN5flash16flash_fwd_kernelI23Flash_fwd_kernel_traitsILi128ELi128ELi32ELi4ELb0ELb0EN7cutlass6half_tE19Flash_kernel_traitsILi128ELi128ELi32ELi4ES3_EELb0ELb0ELb1ELb0ELb0ELb0ELb0ELb0EEEvNS_16Flash_fwd_paramsE --------------------------
	.section	.nv.shared._ZN5flash16flash_fwd_kernelI23Flash_fwd_kernel_traitsILi128ELi128ELi32ELi4ELb0ELb0EN7cutlass6half_tE19Flash_kernel_traitsILi128ELi128ELi32ELi4ES3_EELb0ELb0ELb1ELb0ELb0ELb0ELb0ELb0EEEvNS_16Flash_fwd_paramsE,"aw",@nobits
	.sectionflags	@""
	.align	16
	.zero		1024


//--------------------- .nv.shared._ZN5flash16flash_fwd_kernelI23Flash_fwd_kernel_traitsILi128ELi128ELi32ELi4ELb0ELb0EN7cutlass6half_tE19Flash_kernel_traitsILi128ELi128ELi32ELi4ES3_EELb0ELb0ELb1ELb1ELb0ELb0ELb0ELb0EEEvNS_16Flash_fwd_paramsE --------------------------
	.section	.nv.shared._ZN5flash16flash_fwd_kernelI23Flash_fwd_kernel_traitsILi128ELi128ELi32ELi4ELb0ELb0EN7cutlass6half_tE19Flash_kernel_traitsILi128ELi128ELi32ELi4ES3_EELb0ELb0ELb1ELb1ELb0ELb0ELb0ELb0EEEvNS_16Flash_fwd_paramsE,"aw",@nobits
	.sectionflags	@""
	.align	16
	.zero		1024


//--------------------- .nv.shared._ZN5flash16flash_fwd_kernelI23Flash_fwd_kernel_traitsILi128ELi128ELi32ELi4ELb0ELb0EN7cutlass6half_tE19Flash_kernel_traitsILi128ELi128ELi32ELi4ES3_EELb1ELb0ELb0ELb0ELb0ELb1ELb0ELb0EEEvNS_16Flash_fwd_paramsE --------------------------
	.section	.nv.shared._ZN5flash16flash_fwd_kernelI23Flash_fwd_kernel_traitsILi128ELi128ELi32ELi4ELb0ELb0EN7cutlass6half_tE19Flash_kernel_traitsILi128ELi128ELi32ELi4ES3_EELb1ELb0ELb0ELb0ELb0ELb1ELb0ELb0EEEvNS_16Flash_fwd_paramsE,"aw",@nobits
	.sectionflags	@""
	.align	16
	.zero		1024


//--------------------- .nv.shared._ZN5flash16flash_fwd_kernelI23Flash_fwd_kernel_traitsILi128ELi128ELi32ELi4ELb0ELb0EN7cutlass6half_tE19Flash_kernel_traitsILi128ELi128ELi32ELi4ES3_EELb0ELb0ELb0ELb0ELb0ELb1ELb1ELb0EEEvNS_16Flash_fwd_paramsE --------------------------
	.section	.nv.shared._ZN5flash16flash_fwd_kernelI23Flash_fwd_kernel_traitsILi128ELi128ELi32ELi4ELb0ELb0EN7cutlass6half_tE19Flash_kernel_traitsILi128ELi128ELi32ELi4ES3_EELb0ELb0ELb0ELb0ELb0ELb1ELb1ELb0EEEvNS_16Flash_fwd_paramsE,"aw",@nobits
	.sectionflags	@""
	.align	16
	.zero		1024


//--------------------- .nv.shared._ZN5flash16flash_fwd_kernelI23Flash_fwd_kernel_traitsILi128ELi128ELi32ELi4ELb0ELb0EN7cutlass6half_tE19Flash_kernel_traitsILi128ELi128ELi32ELi4ES3_EELb1ELb0ELb0ELb0ELb0ELb0ELb0ELb0EEEvNS_16Flash_fwd_paramsE --------------------------
	.section	.nv.shared._ZN5flash16flash_fwd_kernelI23Flash_fwd_kernel_traitsILi128ELi128ELi32ELi4ELb0ELb0EN7cutlass6half_tE19Flash_kernel_traitsILi128ELi128ELi32ELi4ES3_EELb1ELb0ELb0ELb0ELb0ELb0ELb0ELb0EEEvNS_16Flash_fwd_paramsE,"aw",@nobits
	.sectionflags	@""
	.align	16
	.zero		1024


//--------------------- .nv.shared._ZN5flash16flash_fwd_kernelI23Flash_fwd_kernel_traitsILi128ELi128ELi32ELi4ELb0ELb0EN7cutlass6half_tE19Flash_kernel_traitsILi128ELi128ELi32ELi4ES3_EELb1ELb0ELb1ELb0ELb0ELb0ELb0ELb0EEEvNS_16Flash_fwd_paramsE --------------------------
	.section	.nv.shared._ZN5flash16flash_fwd_kernelI23Flash_fwd_kernel_traitsILi128ELi128ELi32ELi4ELb0ELb0EN7cutlass6half_tE19Flash_kernel_traitsILi128ELi128ELi32ELi4ES3_EELb1ELb0ELb1ELb0ELb0ELb0ELb0ELb0EEEvNS_16Flash_fwd_paramsE,"aw",@nobits
	.sectionflags	@""
	.align	16
	.zero		1024


//--------------------- .nv.shared._ZN5flash16flash_fwd_kernelI23Flash_fwd_kernel_traitsILi128ELi128ELi32ELi4ELb0ELb0EN7cutlass6half_tE19Flash_kernel_traitsILi128ELi128ELi32ELi4ES3_EELb1ELb0ELb0ELb0ELb1ELb1ELb0ELb0EEEvNS_16Flash_fwd_paramsE --------------------------
	.section	.nv.shared._ZN5flash16flash_fwd_kernelI23Flash_fwd_kernel_traitsILi128ELi128ELi32ELi4ELb0ELb0EN7cutlass6half_tE19Flash_kernel_traitsILi128ELi128ELi32ELi4ES3_EELb1ELb0ELb0ELb0ELb1ELb1ELb0ELb0EEEvNS_16Flash_fwd_paramsE,"aw",@nobits
	.sectionflags	@""
	.align	16
	.zero		1024


//--------------------- .nv.shared._ZN5flash16flash_fwd_kernelI23Flash_fwd_kernel_traitsILi128ELi128ELi32ELi4ELb0ELb0EN7cutlass6half_tE19Flash_kernel_traitsILi128ELi128ELi32ELi4ES3_EELb0ELb0ELb0ELb0ELb1ELb1ELb1ELb0EEEvNS_16Flash_fwd_paramsE --------------------------
	.section	.nv.shared._ZN5flash16flash_fwd_kernelI23Flash_fwd_kernel_traitsILi128ELi128ELi32ELi4ELb0ELb0EN7cutlass6half_tE19Flash_kernel_traitsILi128ELi128ELi32ELi4ES3_EELb0ELb0ELb0ELb0ELb1ELb1ELb1ELb0EEEvNS_16Flash_fwd_paramsE,"aw",@nobits
	.sectionflags	@""
	.align	16
	.zero		1024


//--------------------- .nv.shared._ZN5flash16flash_fwd_kernelI23Flash_fwd_kernel_traitsILi128ELi128ELi32ELi4ELb0ELb0EN7cutlass6half_tE19Flash_kernel_traitsILi128ELi128ELi32ELi4ES3_EELb1ELb0ELb0ELb1ELb0ELb0ELb0ELb0EEEvNS_16Flash_fwd_paramsE --------------------------
	.section	.nv.shared._ZN5flash16flash_fwd_kernelI23Flash_fwd_kernel_traitsILi128ELi128ELi32ELi4ELb0ELb0EN7cutlass6half_tE19Flash_kernel_traitsILi128ELi128ELi32ELi4ES3_EELb1ELb0ELb0ELb1ELb0ELb0ELb0ELb0EEEvNS_16Flash_fwd_paramsE,"aw",@nobits
	.sectionflags	@""
	.align	16
	.zero		1024


//--------------------- .nv.shared._ZN5flash16flash_fwd_kernelI23Flash_fwd_kernel_traitsILi128ELi128ELi32ELi4ELb0ELb0EN7cutlass6half_tE19Flash_kernel_traitsILi128ELi128ELi32ELi4ES3_EELb1ELb0ELb0ELb0ELb0ELb0ELb0ELb1EEEvNS_16Flash_fwd_paramsE --------------------------
	.section	.nv.shared._ZN5flash16flash_fwd_kernelI23Flash_fwd_kernel_traitsILi128ELi128ELi32ELi4ELb0ELb0EN7cutlass6half_tE19Flash_kernel_traitsILi128ELi128ELi32ELi4ES3_EELb1ELb0ELb0ELb0ELb0ELb0ELb0ELb1EEEvNS_16Flash_fwd_paramsE,"aw",@nobits
	.sectionflags	@""
	.align	16
	.zero		1024


//--------------------- .nv.shared._ZN5flash16flash_fwd_kernelI23Flash_fwd_kernel_traitsILi128ELi128ELi32ELi4ELb0ELb0EN7cutlass6half_tE19Flash_kernel_traitsILi128ELi128ELi32ELi4ES3_EELb0ELb0ELb0ELb0ELb0ELb0ELb1ELb0EEEvNS_16Flash_fwd_paramsE --------------------------
	.section	.nv.shared._ZN5flash16flash_fwd_kernelI23Flash_fwd_kernel_traitsILi128ELi128ELi32ELi4ELb0ELb0EN7cutlass6half_tE19Flash_kernel_traitsILi128ELi128ELi32ELi4ES3_EELb0ELb0ELb0ELb0ELb0ELb0ELb1ELb0EEEvNS_16Flash_fwd_paramsE,"aw",@nobits
	.sectionflags	@""
	.align	16
	.zero		1024


//--------------------- .nv.shared._ZN5flash16flash_fwd_kernelI23Flash_fwd_kernel_traitsILi128ELi128ELi32ELi4ELb0ELb0EN7cutlass6half_tE19Flash_kernel_traitsILi128ELi128ELi32ELi4ES3_EELb1ELb0ELb0ELb1ELb0ELb0ELb0ELb1EEEvNS_16Flash_fwd_paramsE --------------------------
	.section	.nv.shared._ZN5flash16flash_fwd_kernelI23Flash_fwd_kernel_traitsILi128ELi128ELi32ELi4ELb0ELb0EN7cutlass6half_tE19Flash_kernel_traitsILi128ELi128ELi32ELi4ES3_EELb1ELb0ELb0ELb1ELb0ELb0ELb0ELb1EEEvNS_16Flash_fwd_paramsE,"aw",@nobits
	.sectionflags	@""
	.align	16
	.zero		1024


//--------------------- .nv.shared._ZN5flash16flash_fwd_kernelI23Flash_fwd_kernel_traitsILi128ELi128ELi32ELi4ELb0ELb0EN7cutlass6half_tE19Flash_kernel_traitsILi128ELi128ELi32ELi4ES3_EELb0ELb0ELb0ELb1ELb0ELb0ELb1ELb0EEEvNS_16Flash_fwd_paramsE --------------------------
	.section	.nv.shared._ZN5flash16flash_fwd_kernelI23Flash_fwd_kernel_traitsILi128ELi128ELi32ELi4ELb0ELb0EN7cutlass6half_tE19Flash_kernel_traitsILi128ELi128ELi32ELi4ES3_EELb0ELb0ELb0ELb1ELb0ELb0ELb1ELb0EEEvNS_16Flash_fwd_paramsE,"aw",@nobits
	.sectionflags	@""
	.align	16
	.zero		1024


//--------------------- .nv.shared._ZN5flash16flash_fwd_kernelI23Flash_fwd_kernel_traitsILi128ELi128ELi32ELi4ELb0ELb0EN7cutlass6half_tE19Flash_kernel_traitsILi128ELi128ELi32ELi4ES3_EELb1ELb0ELb1ELb0ELb0ELb1ELb0ELb0EEEvNS_16Flash_fwd_paramsE --------------------------
	.section	.nv.shared._ZN5flash16flash_fwd_kernelI23Flash_fwd_kernel_traitsILi128ELi128ELi32ELi4ELb0ELb0EN7cutlass6half_tE19Flash_kernel_traitsILi128ELi128ELi32ELi4ES3_EELb1ELb0ELb1ELb0ELb0ELb1ELb0ELb0EEEvNS_16Flash_fwd_paramsE,"aw",@nobits
	.sectionflags	@""
	.align	16
	.zero		1024


//--------------------- .nv.shared._ZN5flash16flash_fwd_kernelI23Flash_fwd_kernel_traitsILi128ELi128ELi32ELi4ELb0ELb0EN7cutlass6half_tE19Flash_kernel_traitsILi128ELi128ELi32ELi4ES3_EELb0ELb0ELb1ELb0ELb0ELb1ELb1ELb0EEEvNS_16Flash_fwd_paramsE --------------------------
	.section	.nv.shared._ZN5flash16flash_fwd_kernelI23Flash_fwd_kernel_traitsILi128ELi128ELi32ELi4ELb0ELb0EN7cutlass6half_tE19Flash_kernel_traitsILi128ELi128ELi32ELi4ES3_EELb0ELb0ELb1ELb0ELb0ELb1ELb1ELb0EEEvNS_16Flash_fwd_paramsE,"aw",@nobits
	.sectionflags	@""
	.align	16
	.zero		1024


//--------------------- .nv.shared._ZN5flash16flash_fwd_kernelI23Flash_fwd_kernel_traitsILi128ELi128ELi32ELi4ELb0ELb0EN7cutlass6half_tE19Flash_kernel_traitsILi128ELi128ELi32ELi4ES3_EELb1ELb0ELb1ELb1ELb0ELb0ELb0ELb0EEEvNS_16Flash_fwd_paramsE --------------------------
	.section	.nv.shared._ZN5flash16flash_fwd_kernelI23Flash_fwd_kernel_traitsILi128ELi128ELi32ELi4ELb0ELb0EN7cutlass6half_tE19Flash_kernel_traitsILi128ELi128ELi32ELi4ES3_EELb1ELb0ELb1ELb1ELb0ELb0ELb0ELb0EEEvNS_16Flash_fwd_paramsE,"aw",@nobits
	.sectionflags	@""
	.align	16
	.zero		1024


//--------------------- .nv.shared._ZN5flash16flash_fwd_kernelI23Flash_fwd_kernel_traitsILi128ELi128ELi32ELi4ELb0ELb0EN7cutlass6half_tE19Flash_kernel_traitsILi128ELi128ELi32ELi4ES3_EELb1ELb0ELb1ELb0ELb0ELb0ELb0ELb1EEEvNS_16Flash_fwd_paramsE --------------------------
	.section	.nv.shared._ZN5flash16flash_fwd_kernelI23Flash_fwd_kernel_traitsILi128ELi128ELi32ELi4ELb0ELb0EN7cutlass6half_tE19Flash_kernel_traitsILi128ELi128ELi32ELi4ES3_EELb1ELb0ELb1ELb0ELb0ELb0ELb0ELb1EEEvNS_16Flash_fwd_paramsE,"aw",@nobits
	.sectionflags	@""
	.align	16
	.zero		1024


//--------------------- .nv.shared._ZN5flash16flash_fwd_kernelI23Flash_fwd_kernel_traitsILi128ELi128ELi32ELi4ELb0ELb0EN7cutlass6half_tE19Flash_kernel_traitsILi128ELi128ELi32ELi4ES3_EELb0ELb0ELb1ELb0ELb0ELb0ELb1ELb0EEEvNS_16Flash_fwd_paramsE --------------------------
	.section	.nv.shared._ZN5flash16flash_fwd_kernelI23Flash_fwd_kernel_traitsILi128ELi128ELi32ELi4ELb0ELb0EN7cutlass6half_tE19Flash_kernel_traitsILi128ELi128ELi32ELi4ES3_EELb0ELb0ELb1ELb0ELb0ELb0ELb1ELb0EEEvNS_16Flash_fwd_paramsE,"aw",@nobits
	.sectionflags	@""
	.align	16
	.zero		1024


//--------------------- .nv.shared._ZN5flash16flash_fwd_kernelI23Flash_fwd_kernel_traitsILi128ELi128ELi32ELi4ELb0ELb0EN7cutlass6half_tE19Flash_kernel_traitsILi128ELi128ELi32ELi4ES3_EELb1ELb0ELb1ELb1ELb0ELb0ELb0ELb1EEEvNS_16Flash_fwd_paramsE --------------------------
	.section	.nv.shared._ZN5flash16flash_fwd_kernelI23Flash_fwd_kernel_traitsILi128ELi128ELi32ELi4ELb0ELb0EN7cutlass6half_tE19Flash_kernel_traitsILi128ELi128ELi32ELi4ES3_EELb1ELb0ELb1ELb1ELb0ELb0ELb0ELb1EEEvNS_16Flash_fwd_paramsE,"aw",@nobits
	.sectionflags	@""
	.align	16
	.zero		1024


//--------------------- .nv.shared._ZN5flash16flash_fwd_kernelI23Flash_fwd_kernel_traitsILi128ELi128ELi32ELi4ELb0ELb0EN7cutlass6half_tE19Flash_kernel_traitsILi128ELi128ELi32ELi4ES3_EELb0ELb0ELb1ELb1ELb0ELb0ELb1ELb0EEEvNS_16Flash_fwd_paramsE --------------------------
	.section	.nv.shared._ZN5flash16flash_fwd_kernelI23Flash_fwd_kernel_traitsILi128ELi128ELi32ELi4ELb0ELb0EN7cutlass6half_tE19Flash_kernel_traitsILi128ELi128ELi32ELi4ES3_EELb0ELb0ELb1ELb1ELb0ELb0ELb1ELb0EEEvNS_16Flash_fwd_paramsE,"aw",@nobits
	.sectionflags	@""
	.align	16
	.zero		1024


//--------------------- .nv.constant0._ZN5flash16flash_fwd_kernelI23Flash_fwd_kernel_traitsILi128ELi128ELi64ELi4ELb0ELb0EN7cutlass6half_tE19Flash_kernel_traitsILi128ELi128ELi64ELi4ES3_EELb0ELb0ELb0ELb0ELb0ELb1ELb0ELb0EEEvNS_16Flash_fwd_paramsE --------------------------
	.section	.nv.constant0._ZN5flash16flash_fwd_kernelI23Flash_fwd_kernel_traitsILi128ELi128ELi64ELi4ELb0ELb0EN7cutlass6half_tE19Flash_kernel_traitsILi128ELi128ELi64ELi4ES3_EELb0ELb0ELb0ELb0ELb0ELb1ELb0ELb0EEEvNS_16Flash_fwd_paramsE,"a",@progbits
	.sectionflags	@""
	.align	4
.nv.constant0._ZN5flash16flash_fwd_kernelI23Flash_fwd_kernel_traitsILi128ELi128ELi64ELi4ELb0ELb0EN7cutlass6half_tE19Flash_kernel_traitsILi128ELi128ELi64ELi4ES3_EELb0ELb0ELb0ELb0ELb0ELb1ELb0ELb0EEEvNS_16Flash_fwd_paramsE:
	.zero		1360


//--------------------- .nv.constant0._ZN5flash16flash_fwd_kernelI23Flash_fwd_kernel_traitsILi128ELi128ELi64ELi4ELb0ELb0EN7cutlass6half_tE19Flash_kernel_traitsILi128ELi128ELi64ELi4ES3_EELb0ELb0ELb0ELb0ELb0ELb1ELb1ELb0EEEvNS_16Flash_fwd_paramsE --------------------------
	.section	.nv.constant0._ZN5flash16flash_fwd_kernelI23Flash_fwd_kernel_traitsILi128ELi128ELi64ELi4ELb0ELb0EN7cutlass6half_tE19Flash_kernel_traitsILi128ELi128ELi64ELi4ES3_EELb0ELb0ELb0ELb0ELb0ELb1ELb1ELb0EEEvNS_16Flash_fwd_paramsE,"a",@progbits
	.sectionflags	@""
	.align	4
.nv.constant0._ZN5flash16flash_fwd_kernelI23Flash_fwd_kernel_traitsILi128ELi128ELi64ELi4ELb0ELb0EN7cutlass6half_tE19Flash_kernel_traitsILi128ELi128ELi64ELi4ES3_EELb0ELb0ELb0ELb0ELb0ELb1ELb1ELb0EEEvNS_16Flash_fwd_paramsE:
	.zero		1360


//--------------------- .nv.constant0._ZN5flash16flash_fwd_kernelI23Flash_fwd_kernel_traitsILi128ELi128ELi64ELi4ELb0ELb0EN7cutlass6half_tE19Flash_kernel_traitsILi128ELi128ELi64ELi4ES3_EELb0ELb0ELb0ELb0ELb1ELb1ELb0ELb0EEEvNS_16Flash_fwd_paramsE --------------------------
	.section	.nv.constant0._ZN5flash16flash_fwd_kernelI23Flash_fwd_kernel_traitsILi128ELi128ELi64ELi4ELb0ELb0EN7cutlass6half_tE19Flash_kernel_traitsILi128ELi128ELi64ELi4ES3_EELb0ELb0ELb0ELb0ELb1ELb1ELb0ELb0EEEvNS_16Flash_fwd_paramsE,"a",@progbits
	.sectionflags	@""
	.align	4
.nv.constant0._ZN5flash16flash_fwd_kernelI23Flash_fwd_kernel_traitsILi128ELi128ELi64ELi4ELb0ELb0EN7cutlass6half_tE19Flash_kernel_traitsILi128ELi128ELi64ELi4ES3_EELb0ELb0ELb0ELb0ELb1ELb1ELb0ELb0EEEvNS_16Flash_fwd_paramsE:
	.zero		1360


//--------------------- .nv.constant0._ZN5flash16flash_fwd_kernelI23Flash_fwd_kernel_traitsILi128ELi128ELi64ELi4ELb0ELb0EN7cutlass6half_tE19Flash_kernel_traitsILi128ELi128ELi64ELi4ES3_EELb0ELb0ELb0ELb0ELb1ELb1ELb1ELb0EEEvNS_16Flash_fwd_paramsE --------------------------
	.section	.nv.constant0._ZN5flash16flash_fwd_kernelI23Flash_fwd_kernel_traitsILi128ELi128ELi64ELi4ELb0ELb0EN7cutlass6half_tE19Flash_kernel_traitsILi128ELi128ELi64ELi4ES3_EELb0ELb0ELb0ELb0ELb1ELb1ELb1ELb0EEEvNS_16Flash_fwd_paramsE,"a",@progbits
	.sectionflags	@""
	.align	4
.nv.constant0._ZN5flash16flash_fwd_kernelI23Flash_fwd_kernel_traitsILi128ELi128ELi64ELi4ELb0ELb0EN7cutlass6half_tE19Flash_kernel_traitsILi128ELi128ELi64ELi4ES3_EELb0ELb0ELb0ELb0ELb1ELb1ELb1ELb0EEEvNS_16Flash_fwd_paramsE:
	.zero		1360


//--------------------- .nv.constant0._ZN5flash16flash_fwd_kernelI23Flash_fwd_kernel_traitsILi128ELi128ELi64ELi4ELb0ELb0EN7cutlass6half_tE19Flash_kernel_traitsILi128ELi128ELi64ELi4ES3_EELb0ELb0ELb0ELb0ELb0ELb0ELb0ELb0EEEvNS_16Flash_fwd_paramsE --------------------------
	.section	.nv.constant0._ZN5flash16flash_fwd_kernelI23Flash_fwd_kernel_traitsILi128ELi128ELi64ELi4ELb0ELb0EN7cutlass6half_tE19Flash_kernel_traitsILi128ELi128ELi64ELi4ES3_EELb0ELb0ELb0ELb0ELb0ELb0ELb0ELb0EEEvNS_16Flash_fwd_paramsE,"a",@progbits
	.sectionflags	@""
	.align	4
.nv.constant0._ZN5flash16flash_fwd_kernelI23Flash_fwd_kernel_traitsILi128ELi128ELi64ELi4ELb0ELb0EN7cutlass6half_tE19Flash_kernel_traitsILi128ELi128ELi64ELi4ES3_EELb0ELb0ELb0ELb0ELb0ELb0ELb0ELb0EEEvNS_16Flash_fwd_paramsE:
	.zero		1360


//--------------------- .nv.constant0._ZN5flash16flash_fwd_kernelI23Flash_fwd_kernel_traitsILi128ELi128ELi64ELi4ELb0ELb0EN7cutlass6half_tE19Flash_kernel_traitsILi128ELi128ELi64ELi4ES3_EELb0ELb0ELb0ELb0ELb0ELb0ELb1ELb0EEEvNS_16Flash_fwd_paramsE --------------------------
	.section	.nv.constant0._ZN5flash16flash_fwd_kernelI23Flash_fwd_kernel_traitsILi128ELi128ELi64ELi4ELb0ELb0EN7cutlass6half_tE19Flash_kernel_traitsILi128ELi128ELi64ELi4ES3_EELb0ELb0ELb0ELb0ELb0ELb0ELb1ELb0EEEvNS_16Flash_fwd_paramsE,"a",@progbits
	.sectionflags	@""
	.align	4
.nv.constant0._ZN5flash16flash_fwd_kernelI23Flash_fwd_kernel_traitsILi128ELi128ELi64ELi4ELb0ELb0EN7cutlass6half_tE19Flash_kernel_traitsILi128ELi128ELi64ELi4ES3_EELb0ELb0ELb0ELb0ELb0ELb0ELb1ELb0EEEvNS_16Flash_fwd_paramsE:
	.zero		1360


//--------------------- .nv.constant0._ZN5flash16flash_fwd_kernelI23Flash_fwd_kernel_traitsILi128ELi128ELi64ELi4ELb0ELb0EN7cutlass6half_tE19Flash_kernel_traitsILi128ELi128ELi64ELi4ES3_EELb0ELb0ELb0ELb1ELb0ELb0ELb0ELb0EEEvNS_16Flash_fwd_paramsE --------------------------
	.section	.nv.constant0._ZN5flash16flash_fwd_kernelI23Flash_fwd_kernel_traitsILi128ELi128ELi64ELi4ELb0ELb0EN7cutlass6half_tE19Flash_kernel_traitsILi128ELi128ELi64ELi4ES3_EELb0ELb0ELb0ELb1ELb0ELb0ELb0ELb0EEEvNS_16Flash_fwd_paramsE,"a",@progbits
	.sectionflags	@""
	.align	4
.nv.constant0._ZN5flash16flash_fwd_kernelI23Flash_fwd_kernel_traitsILi128ELi128ELi64ELi4ELb0ELb0EN7cutlass6half_tE19Flash_kernel_traitsILi128ELi128ELi64ELi4ES3_EELb0ELb0ELb0ELb1ELb0ELb0ELb0ELb0EEEvNS_16Flash_fwd_paramsE:
	.zero		1360


//--------------------- .nv.constant0._ZN5flash16flash_fwd_kernelI23Flash_fwd_kernel_traitsILi128ELi128ELi64ELi4ELb0ELb0EN7cutlass6half_tE19Flash_kernel_traitsILi128ELi128ELi64ELi4ES3_EELb0ELb0ELb0ELb1ELb0ELb0ELb1ELb0EEEvNS_16Flash_fwd_paramsE --------------------------
	.section	.nv.constant0._ZN5flash16flash_fwd_kernelI23Flash_fwd_kernel_traitsILi128ELi128ELi64ELi4ELb0ELb0EN7cutlass6half_tE19Flash_kernel_traitsILi128ELi128ELi64ELi4ES3_EELb0ELb0ELb0ELb1ELb0ELb0ELb1ELb0EEEvNS_16Flash_fwd_paramsE,"a",@progbits
	.sectionflags	@""
	.align	4
.nv.constant0._ZN5flash16flash_fwd_kernelI23Flash_fwd_kernel_traitsILi128ELi128ELi64ELi4ELb0ELb0EN7cutlass6half_tE19Flash_kernel_traitsILi128ELi128ELi64ELi4ES3_EELb0ELb0ELb0ELb1ELb0ELb0ELb1ELb0EEEvNS_16Flash_fwd_paramsE:
	.zero		1360


//--------------------- .nv.constant0._ZN5flash16flash_fwd_kernelI23Flash_fwd_kernel_traitsILi128ELi128ELi64ELi4ELb0ELb0EN7cutlass6half_tE19Flash_kernel_traitsILi128ELi128ELi64ELi4ES3_EELb0ELb0ELb1ELb0ELb0ELb1ELb0ELb0EEEvNS_16Flash_fwd_paramsE --------------------------
	.section	.nv.constant0._ZN5flash16flash_fwd_kernelI23Flash_fwd_kernel_traitsILi128ELi128ELi64ELi4ELb0ELb0EN7cutlass6half_tE19Flash_kernel_traitsILi128ELi128ELi64ELi4ES3_EELb0ELb0ELb1ELb0ELb0ELb1ELb0ELb0EEEvNS_16Flash_fwd_paramsE,"a",@progbits
	.sectionflags	@""
	.align	4
.nv.constant0._ZN5flash16flash_fwd_kernelI23Flash_fwd_kernel_traitsILi128ELi128ELi64ELi4ELb0ELb0EN7cutlass6half_tE19Flash_kernel_traitsILi128ELi128ELi64ELi4ES3_EELb0ELb0ELb1ELb0ELb0ELb1ELb0ELb0EEEvNS_16Flash_fwd_paramsE:
	.zero		1360


//--------------------- .nv.constant0._ZN5flash16flash_fwd_kernelI23Flash_fwd_kernel_traitsILi128ELi128ELi64ELi4ELb0ELb0EN7cutlass6half_tE19Flash_kernel_traitsILi128ELi128ELi64ELi4ES3_EELb0ELb0ELb1ELb0ELb0ELb1ELb1ELb0EEEvNS_16Flash_fwd_paramsE --------------------------
	.section	.nv.constant0._ZN5flash16flash_fwd_kernelI23Flash_fwd_kernel_traitsILi128ELi128ELi64ELi4ELb0ELb0EN7cutlass6half_tE19Flash_kernel_traitsILi128ELi128ELi64ELi4ES3_EELb0ELb0ELb1ELb0ELb0ELb1ELb1ELb0EEEvNS_16Flash_fwd_paramsE,"a",@progbits
	.sectionflags	@""
	.align	4
.nv.constant0._ZN5flash16flash_fwd_kernelI23Flash_fwd_kernel_traitsILi128ELi128ELi64ELi4ELb0ELb0EN7cutlass6half_tE19Flash_kernel_traitsILi128ELi128ELi64ELi4ES3_EELb0ELb0ELb1ELb0ELb0ELb1ELb1ELb0EEEvNS_16Flash_fwd_paramsE:
	.zero		1360


//--------------------- .nv.constant0._ZN5flash16flash_fwd_kernelI23Flash_fwd_kernel_traitsILi128ELi128ELi64ELi4ELb0ELb0EN7cutlass6half_tE19Flash_kernel_traitsILi128ELi128ELi64ELi4ES3_EELb0ELb0ELb1ELb0ELb0ELb0ELb0ELb0EEEvNS_16Flash_fwd_paramsE --------------------------
	.section	.nv.constant0._ZN5flash16flash_fwd_kernelI23Flash_fwd_kernel_traitsILi128ELi128ELi64ELi4ELb0ELb0EN7cutlass6half_tE19Flash_kernel_traitsILi128ELi128ELi64ELi4ES3_EELb0ELb0ELb1ELb0ELb0ELb0ELb0ELb0EEEvNS_16Flash_fwd_paramsE,"a",@progbits
	.sectionflags	@""
	.align	4
.nv.constant0._ZN5flash16flash_fwd_kernelI23Flash_fwd_kernel_traitsILi128ELi128ELi64ELi4ELb0ELb0EN7cutlass6half_tE19Flash_kernel_traitsILi128ELi128ELi64ELi4ES3_EELb0ELb0ELb1ELb0ELb0ELb0ELb0ELb0EEEvNS_16Flash_fwd_paramsE:
	.zero		1360


//--------------------- .nv.constant0._ZN5flash16flash_fwd_kernelI23Flash_fwd_kernel_traitsILi128ELi128ELi64ELi4ELb0ELb0EN7cutlass6half_tE19Flash_kernel_traitsILi128ELi128ELi64ELi4ES3_EELb0ELb0ELb1ELb0ELb0ELb0ELb1ELb0EEEvNS_16Flash_fwd_paramsE --------------------------
	.section	.nv.constant0._ZN5flash16flash_fwd_kernelI23Flash_fwd_kernel_traitsILi128ELi128ELi64ELi4ELb0ELb0EN7cutlass6half_tE19Flash_kernel_traitsILi128ELi128ELi64ELi4ES3_EELb0ELb0ELb1ELb0ELb0ELb0ELb1ELb0EEEvNS_16Flash_fwd_paramsE,"a",@progbits
	.sectionflags	@""
	.align	4
.nv.constant0._ZN5flash16flash_fwd_kernelI23Flash_fwd_kernel_traitsILi128ELi128ELi64ELi4ELb0ELb0EN7cutlass6half_tE19Flash_kernel_traitsILi128ELi128ELi64ELi4ES3_EELb0ELb0ELb1ELb0ELb0ELb0ELb1ELb0EEEvNS_16Flash_fwd_paramsE:
	.zero		1360


//--------------------- .nv.constant0._ZN5flash16flash_fwd_kernelI23Flash_fwd_kernel_traitsILi128ELi128ELi64ELi4ELb0ELb0EN7cutlass6half_tE19Flash_kernel_traitsILi128ELi128ELi64ELi4ES3_EELb0ELb0ELb1ELb1ELb0ELb0ELb0ELb0EEEvNS_16Flash_fwd_paramsE --------------------------
	.section	.nv.constant0._ZN5flash16flash_fwd_kernelI23Flash_fwd_kernel_traitsILi128ELi128ELi64ELi4ELb0ELb0EN7cutlass6half_tE19Flash_kernel_traitsILi128ELi128ELi64ELi4ES3_EELb0ELb0ELb1ELb1ELb0ELb0ELb0ELb0EEEvNS_16Flash_fwd_paramsE,"a",@progbits
	.sectionflags	@""
	.align	4
.nv.constant0._ZN5flash16flash_fwd_kernelI23Flash_fwd_kernel_traitsILi128ELi128ELi64ELi4ELb0ELb0EN7cutlass6half_tE19Flash_kernel_traitsILi128ELi128ELi64ELi4ES3_EELb0ELb0ELb1ELb1ELb0ELb0ELb0ELb0EEEvNS_16Flash_fwd_paramsE:
	.zero		1360


//--------------------- .nv.constant0._ZN5flash16flash_fwd_kernelI23Flash_fwd_kernel_traitsILi128ELi128ELi64ELi4ELb0ELb0EN7cutlass6half_tE19Flash_kernel_traitsILi128ELi128ELi64ELi4ES3_EELb0ELb0ELb1ELb1ELb0ELb0ELb1ELb0EEEvNS_16Flash_fwd_paramsE --------------------------
	.section	.nv.constant0._ZN5flash16flash_fwd_kernelI23Flash_fwd_kernel_traitsILi128ELi128ELi64ELi4ELb0ELb0EN7cutlass6half_tE19Flash_kernel_traitsILi128ELi128ELi64ELi4ES3_EELb0ELb0ELb1ELb1ELb0ELb0ELb1ELb0EEEvNS_16Flash_fwd_paramsE,"a",@progbits
	.sectionflags	@""
	.align	4
.nv.constant0._ZN5flash16flash_fwd_kernelI23Flash_fwd_kernel_traitsILi128ELi128ELi64ELi4ELb0ELb0EN7cutlass6half_tE19Flash_kernel_traitsILi128ELi128ELi64ELi4ES3_EELb0ELb0ELb1ELb1ELb0ELb0ELb1ELb0EEEvNS_16Flash_fwd_paramsE:
	.zero		1360


//--------------------- .nv.constant0._ZN5flash16flash_fwd_kernelI23Flash_fwd_kernel_traitsILi128ELi128ELi32ELi4ELb0ELb0EN7cutlass6half_tE19Flash_kernel_traitsILi128ELi128ELi32ELi4ES3_EELb0ELb0ELb0ELb0ELb0ELb1ELb0ELb0EEEvNS_16Flash_fwd_paramsE --------------------------
	.section	.nv.constant0._ZN5flash16flash_fwd_kernelI23Flash_fwd_kernel_traitsILi128ELi128ELi32ELi4ELb0ELb0EN7cutlass6half_tE19Flash_kernel_traitsILi128ELi128ELi32ELi4ES3_EELb0ELb0ELb0ELb0ELb0ELb1ELb0ELb0EEEvNS_16Flash_fwd_paramsE,"a",@progbits
	.sectionflags	@""
	.align	4
.nv.constant0._ZN5flash16flash_fwd_kernelI23Flash_fwd_kernel_traitsILi128ELi128ELi32ELi4ELb0ELb0EN7cutlass6half_tE19Flash_kernel_traitsILi128ELi128ELi32ELi4ES3_EELb0ELb0ELb0ELb0ELb0ELb1ELb0ELb0EEEvNS_16Flash_fwd_paramsE:
	.zero		1360


//--------------------- .nv.constant0._ZN5flash16flash_fwd_kernelI23Flash_fwd_kernel_traitsILi128ELi128ELi32ELi4ELb0ELb0EN7cutlass6half_tE19Flash_kernel_traitsILi128ELi128ELi32ELi4ES3_EELb0ELb0ELb0ELb0ELb1ELb1ELb0ELb0EEEvNS_16Flash_fwd_paramsE --------------------------
	.section	.nv.constant0._ZN5flash16flash_fwd_kernelI23Flash_fwd_kernel_traitsILi128ELi128ELi32ELi4ELb0ELb0EN7cutlass6half_tE19Flash_kernel_traitsILi128ELi128ELi32ELi4ES3_EELb0ELb0ELb0ELb0ELb1ELb1ELb0ELb0EEEvNS_16Flash_fwd_paramsE,"a",@progbits
	.sectionflags	@""
	.align	4
.nv.constant0._ZN5flash16flash_fwd_kernelI23Flash_fwd_kernel_traitsILi128ELi128ELi32ELi4ELb0ELb0EN7cutlass6half_tE19Flash_kernel_traitsILi128ELi128ELi32ELi4ES3_EELb0ELb0ELb0ELb0ELb1ELb1ELb0ELb0EEEvNS_16Flash_fwd_paramsE:
	.zero		1360


//--------------------- .nv.constant0._ZN5flash16flash_fwd_kernelI23Flash_fwd_kernel_traitsILi128ELi128ELi32ELi4ELb0ELb0EN7cutlass6half_tE19Flash_kernel_traitsILi128ELi128ELi32ELi4ES3_EELb0ELb0ELb0ELb0ELb0ELb0ELb0ELb0EEEvNS_16Flash_fwd_paramsE --------------------------
	.section	.nv.constant0._ZN5flash16flash_fwd_kernelI23Flash_fwd_kernel_traitsILi128ELi128ELi32ELi4ELb0ELb0EN7cutlass6half_tE19Flash_kernel_traitsILi128ELi128ELi32ELi4ES3_EELb0ELb0ELb0ELb0ELb0ELb0ELb0ELb0EEEvNS_16Flash_fwd_paramsE,"a",@progbits
	.sectionflags	@""
	.align	4
.nv.constant0._ZN5flash16flash_fwd_kernelI23Flash_fwd_kernel_traitsILi128ELi128ELi32ELi4ELb0ELb0EN7cutlass6half_tE19Flash_kernel_traitsILi128ELi128ELi32ELi4ES3_EELb0ELb0ELb0ELb0ELb0ELb0ELb0ELb0EEEvNS_16Flash_fwd_paramsE:
	.zero		1360


//--------------------- .nv.constant0._ZN5flash16flash_fwd_kernelI23Flash_fwd_kernel_traitsILi128ELi128ELi32ELi4ELb0ELb0EN7cutlass6half_tE19Flash_kernel_traitsILi128ELi128ELi32ELi4ES3_EELb0ELb0ELb0ELb1ELb0ELb0ELb0ELb0EEEvNS_16Flash_fwd_paramsE --------------------------
	.section	.nv.constant0._ZN5flash16flash_fwd_kernelI23Flash_fwd_kernel_traitsILi128ELi128ELi32ELi4ELb0ELb0EN7cutlass6half_tE19Flash_kernel_traitsILi128ELi128ELi32ELi4ES3_EELb0ELb0ELb0ELb1ELb0ELb0ELb0ELb0EEEvNS_16Flash_fwd_paramsE,"a",@progbits
	.sectionflags	@""
	.align	4
.nv.constant0._ZN5flash16flash_fwd_kernelI23Flash_fwd_kernel_traitsILi128ELi128ELi32ELi4ELb0ELb0EN7cutlass6half_tE19Flash_kernel_traitsILi128ELi128ELi32ELi4ES3_EELb0ELb0ELb0ELb1ELb0ELb0ELb0ELb0EEEvNS_16Flash_fwd_paramsE:
	.zero		1360


//--------------------- .nv.constant0._ZN5flash16flash_fwd_kernelI23Flash_fwd_kernel_traitsILi128ELi128ELi32ELi4ELb0ELb0EN7cutlass6half_tE19Flash_kernel_traitsILi128ELi128ELi32ELi4ES3_EELb0ELb0ELb1ELb0ELb0ELb1ELb0ELb0EEEvNS_16Flash_fwd_paramsE --------------------------
	.section	.nv.constant0._ZN5flash16flash_fwd_kernelI23Flash_fwd_kernel_traitsILi128ELi128ELi32ELi4ELb0ELb0EN7cutlass6half_tE19Flash_kernel_traitsILi128ELi128ELi32ELi4ES3_EELb0ELb0ELb1ELb0ELb0ELb1ELb0ELb0EEEvNS_16Flash_fwd_paramsE,"a",@progbits
	.sectionflags	@""
	.align	4
.nv.constant0._ZN5flash16flash_fwd_kernelI23Flash_fwd_kernel_traitsILi128ELi128ELi32ELi4ELb0ELb0EN7cutlass6half_tE19Flash_kernel_traitsILi128ELi128ELi32ELi4ES3_EELb0ELb0ELb1ELb0ELb0ELb1ELb0ELb0EEEvNS_16Flash_fwd_paramsE:
	.zero		1360


//--------------------- .nv.constant0._ZN5flash16flash_fwd_kernelI23Flash_fwd_kernel_traitsILi128ELi128ELi32ELi4ELb0ELb0EN7cutlass6half_tE19Flash_kernel_traitsILi128ELi128ELi32ELi4ES3_EELb0ELb0ELb1ELb0ELb0ELb0ELb0ELb0EEEvNS_16Flash_fwd_paramsE --------------------------
	.section	.nv.constant0._ZN5flash16flash_fwd_kernelI23Flash_fwd_kernel_traitsILi128ELi128ELi32ELi4ELb0ELb0EN7cutlass6half_tE19Flash_kernel_traitsILi128ELi128ELi32ELi4ES3_EELb0ELb0ELb1ELb0ELb0ELb0ELb0ELb0EEEvNS_16Flash_fwd_paramsE,"a",@progbits
	.sectionflags	@""
	.align	4
.nv.constant0._ZN5flash16flash_fwd_kernelI23Flash_fwd_kernel_traitsILi128ELi128ELi32ELi4ELb0ELb0EN7cutlass6half_tE19Flash_kernel_traitsILi128ELi128ELi32ELi4ES3_EELb0ELb0ELb1ELb0ELb0ELb0ELb0ELb0EEEvNS_16Flash_fwd_paramsE:
	.zero		1360


//--------------------- .nv.constant0._ZN5flash16flash_fwd_kernelI23Flash_fwd_kernel_traitsILi128ELi128ELi32ELi4ELb0ELb0EN7cutlass6half_tE19Flash_kernel_traitsILi128ELi128ELi32ELi4ES3_EELb0ELb0ELb1ELb1ELb0ELb0ELb0ELb0EEEvNS_16Flash_fwd_paramsE --------------------------
	.section	.nv.constant0._ZN5flash16flash_fwd_kernelI23Flash_fwd_kernel_traitsILi128ELi128ELi32ELi4ELb0ELb0EN7cutlass6half_tE19Flash_kernel_traitsILi128ELi128ELi32ELi4ES3_EELb0ELb0ELb1ELb1ELb0ELb0ELb0ELb0EEEvNS_16Flash_fwd_paramsE,"a",@progbits
	.sectionflags	@""
	.align	4
.nv.constant0._ZN5flash16flash_fwd_kernelI23Flash_fwd_kernel_traitsILi128ELi128ELi32ELi4ELb0ELb0EN7cutlass6half_tE19Flash_kernel_traitsILi128ELi128ELi32ELi4ES3_EELb0ELb0ELb1ELb1ELb0ELb0ELb0ELb0EEEvNS_16Flash_fwd_paramsE:
	.zero		1360


//--------------------- .nv.constant0._ZN5flash16flash_fwd_kernelI23Flash_fwd_kernel_traitsILi128ELi128ELi32ELi4ELb0ELb0EN7cutlass6half_tE19Flash_kernel_traitsILi128ELi128ELi32ELi4ES3_EELb1ELb0ELb0ELb0ELb0ELb1ELb0ELb0EEEvNS_16Flash_fwd_paramsE --------------------------
	.section	.nv.constant0._ZN5flash16flash_fwd_kernelI23Flash_fwd_kernel_traitsILi128ELi128ELi32ELi4ELb0ELb0EN7cutlass6half_tE19Flash_kernel_traitsILi128ELi128ELi32ELi4ES3_EELb1ELb0ELb0ELb0ELb0ELb1ELb0ELb0EEEvNS_16Flash_fwd_paramsE,"a",@progbits
	.sectionflags	@""
	.align	4
.nv.constant0._ZN5flash16flash_fwd_kernelI23Flash_fwd_kernel_traitsILi128ELi128ELi32ELi4ELb0ELb0EN7cutlass6half_tE19Flash_kernel_traitsILi128ELi128ELi32ELi4ES3_EELb1ELb0ELb0ELb0ELb0ELb1ELb0ELb0EEEvNS_16Flash_fwd_paramsE:
	.zero		1360


//--------------------- .nv.constant0._ZN5flash16flash_fwd_kernelI23Flash_fwd_kernel_traitsILi128ELi128ELi32ELi4ELb0ELb0EN7cutlass6half_tE19Flash_kernel_traitsILi128ELi128ELi32ELi4ES3_EELb0ELb0ELb0ELb0ELb0ELb1ELb1ELb0EEEvNS_16Flash_fwd_paramsE --------------------------
	.section	.nv.constant0._ZN5flash16flash_fwd_kernelI23Flash_fwd_kernel_traitsILi128ELi128ELi32ELi4ELb0ELb0EN7cutlass6half_tE19Flash_kernel_traitsILi128ELi128ELi32ELi4ES3_EELb0ELb0ELb0ELb0ELb0ELb1ELb1ELb0EEEvNS_16Flash_fwd_paramsE,"a",@progbits
	.sectionflags	@""
	.align	4
.nv.constant0._ZN5flash16flash_fwd_kernelI23Flash_fwd_kernel_traitsILi128ELi128ELi32ELi4ELb0ELb0EN7cutlass6half_tE19Flash_kernel_traitsILi128ELi128ELi32ELi4ES3_EELb0ELb0ELb0ELb0ELb0ELb1ELb1ELb0EEEvNS_16Flash_fwd_paramsE:
	.zero		1360


//--------------------- .nv.constant0._ZN5flash16flash_fwd_kernelI23Flash_fwd_kernel_traitsILi128ELi128ELi32ELi4ELb0ELb0EN7cutlass6half_tE19Flash_kernel_traitsILi128ELi128ELi32ELi4ES3_EELb1ELb0ELb0ELb0ELb0ELb0ELb0ELb0EEEvNS_16Flash_fwd_paramsE --------------------------
	.section	.nv.constant0._ZN5flash16flash_fwd_kernelI23Flash_fwd_kernel_traitsILi128ELi128ELi32ELi4ELb0ELb0EN7cutlass6half_tE19Flash_kernel_traitsILi128ELi128ELi32ELi4ES3_EELb1ELb0ELb0ELb0ELb0ELb0ELb0ELb0EEEvNS_16Flash_fwd_paramsE,"a",@progbits
	.sectionflags	@""
	.align	4
.nv.constant0._ZN5flash16flash_fwd_kernelI23Flash_fwd_kernel_traitsILi128ELi128ELi32ELi4ELb0ELb0EN7cutlass6half_tE19Flash_kernel_traitsILi128ELi128ELi32ELi4ES3_EELb1ELb0ELb0ELb0ELb0ELb0ELb0ELb0EEEvNS_16Flash_fwd_paramsE:
	.zero		1360


//--------------------- .nv.constant0._ZN5flash16flash_fwd_kernelI23Flash_fwd_kernel_traitsILi128ELi128ELi32ELi4ELb0ELb0EN7cutlass6half_tE19Flash_kernel_traitsILi128ELi128ELi32ELi4ES3_EELb1ELb0ELb1ELb0ELb0ELb0ELb0ELb0EEEvNS_16Flash_fwd_paramsE --------------------------
	.section	.nv.constant0._ZN5flash16flash_fwd_kernelI23Flash_fwd_kernel_traitsILi128ELi128ELi32ELi4ELb0ELb0EN7cutlass6half_tE19Flash_kernel_traitsILi128ELi128ELi32ELi4ES3_EELb1ELb0ELb1ELb0ELb0ELb0ELb0ELb0EEEvNS_16Flash_fwd_paramsE,"a",@progbits
	.sectionflags	@""
	.align	4
.nv.constant0._ZN5flash16flash_fwd_kernelI23Flash_fwd_kernel_traitsILi128ELi128ELi32ELi4ELb0ELb0EN7cutlass6half_tE19Flash_kernel_traitsILi128ELi128ELi32ELi4ES3_EELb1ELb0ELb1ELb0ELb0ELb0ELb0ELb0EEEvNS_16Flash_fwd_paramsE:
	.zero		1360


//--------------------- .nv.constant0._ZN5flash16flash_fwd_kernelI23Flash_fwd_kernel_traitsILi128ELi128ELi32ELi4ELb0ELb0EN7cutlass6half_tE19Flash_kernel_traitsILi128ELi128ELi32ELi4ES3_EELb1ELb0ELb0ELb0ELb1ELb1ELb0ELb0EEEvNS_16Flash_fwd_paramsE --------------------------
	.section	.nv.constant0._ZN5flash16flash_fwd_kernelI23Flash_fwd_kernel_traitsILi128ELi128ELi32ELi4ELb0ELb0EN7cutlass6half_tE19Flash_kernel_traitsILi128ELi128ELi32ELi4ES3_EELb1ELb0ELb0ELb0ELb1ELb1ELb0ELb0EEEvNS_16Flash_fwd_paramsE,"a",@progbits
	.sectionflags	@""
	.align	4
.nv.constant0._ZN5flash16flash_fwd_kernelI23Flash_fwd_kernel_traitsILi128ELi128ELi32ELi4ELb0ELb0EN7cutlass6half_tE19Flash_kernel_traitsILi128ELi128ELi32ELi4ES3_EELb1ELb0ELb0ELb0ELb1ELb1ELb0ELb0EEEvNS_16Flash_fwd_paramsE:
	.zero		1360


//--------------------- .nv.constant0._ZN5flash16flash_fwd_kernelI23Flash_fwd_kernel_traitsILi128ELi128ELi32ELi4ELb0ELb0EN7cutlass6half_tE19Flash_kernel_traitsILi128ELi128ELi32ELi4ES3_EELb0ELb0ELb0ELb0ELb1ELb1ELb1ELb0EEEvNS_16Flash_fwd_paramsE --------------------------
	.section	.nv.constant0._ZN5flash16flash_fwd_kernelI23Flash_fwd_kernel_traitsILi128ELi128ELi32ELi4ELb0ELb0EN7cutlass6half_tE19Flash_kernel_traitsILi128ELi128ELi32ELi4ES3_EELb0ELb0ELb0ELb0ELb1ELb1ELb1ELb0EEEvNS_16Flash_fwd_paramsE,"a",@progbits
	.sectionflags	@""
	.align	4
.nv.constant0._ZN5flash16flash_fwd_kernelI23Flash_fwd_kernel_traitsILi128ELi128ELi32ELi4ELb0ELb0EN7cutlass6half_tE19Flash_kernel_traitsILi128ELi128ELi32ELi4ES3_EELb0ELb0ELb0ELb0ELb1ELb1ELb1ELb0EEEvNS_16Flash_fwd_paramsE:
	.zero		1360


//--------------------- .nv.constant0._ZN5flash16flash_fwd_kernelI23Flash_fwd_kernel_traitsILi128ELi128ELi32ELi4ELb0ELb0EN7cutlass6half_tE19Flash_kernel_traitsILi128ELi128ELi32ELi4ES3_EELb1ELb0ELb0ELb1ELb0ELb0ELb0ELb0EEEvNS_16Flash_fwd_paramsE --------------------------
	.section	.nv.constant0._ZN5flash16flash_fwd_kernelI23Flash_fwd_kernel_traitsILi128ELi128ELi32ELi4ELb0ELb0EN7cutlass6half_tE19Flash_kernel_traitsILi128ELi128ELi32ELi4ES3_EELb1ELb0ELb0ELb1ELb0ELb0ELb0ELb0EEEvNS_16Flash_fwd_paramsE,"a",@progbits
	.sectionflags	@""
	.align	4
.nv.constant0._ZN5flash16flash_fwd_kernelI23Flash_fwd_kernel_traitsILi128ELi128ELi32ELi4ELb0ELb0EN7cutlass6half_tE19Flash_kernel_traitsILi128ELi128ELi32ELi4ES3_EELb1ELb0ELb0ELb1ELb0ELb0ELb0ELb0EEEvNS_16Flash_fwd_paramsE:
	.zero		1360


//--------------------- .nv.constant0._ZN5flash16flash_fwd_kernelI23Flash_fwd_kernel_traitsILi128ELi128ELi32ELi4ELb0ELb0EN7cutlass6half_tE19Flash_kernel_traitsILi128ELi128ELi32ELi4ES3_EELb1ELb0ELb0ELb0ELb0ELb0ELb0ELb1EEEvNS_16Flash_fwd_paramsE --------------------------
	.section	.nv.constant0._ZN5flash16flash_fwd_kernelI23Flash_fwd_kernel_traitsILi128ELi128ELi32ELi4ELb0ELb0EN7cutlass6half_tE19Flash_kernel_traitsILi128ELi128ELi32ELi4ES3_EELb1ELb0ELb0ELb0ELb0ELb0ELb0ELb1EEEvNS_16Flash_fwd_paramsE,"a",@progbits
	.sectionflags	@""
	.align	4
.nv.constant0._ZN5flash16flash_fwd_kernelI23Flash_fwd_kernel_traitsILi128ELi128ELi32ELi4ELb0ELb0EN7cutlass6half_tE19Flash_kernel_traitsILi128ELi128ELi32ELi4ES3_EELb1ELb0ELb0ELb0ELb0ELb0ELb0ELb1EEEvNS_16Flash_fwd_paramsE:
	.zero		1360


//--------------------- .nv.constant0._ZN5flash16flash_fwd_kernelI23Flash_fwd_kernel_traitsILi128ELi128ELi32ELi4ELb0ELb0EN7cutlass6half_tE19Flash_kernel_traitsILi128ELi128ELi32ELi4ES3_EELb0ELb0ELb0ELb0ELb0ELb0ELb1ELb0EEEvNS_16Flash_fwd_paramsE --------------------------
	.section	.nv.constant0._ZN5flash16flash_fwd_kernelI23Flash_fwd_kernel_traitsILi128ELi128ELi32ELi4ELb0ELb0EN7cutlass6half_tE19Flash_kernel_traitsILi128ELi128ELi32ELi4ES3_EELb0ELb0ELb0ELb0ELb0ELb0ELb1ELb0EEEvNS_16Flash_fwd_paramsE,"a",@progbits
	.sectionflags	@""
	.align	4
.nv.constant0._ZN5flash16flash_fwd_kernelI23Flash_fwd_kernel_traitsILi128ELi128ELi32ELi4ELb0ELb0EN7cutlass6half_tE19Flash_kernel_traitsILi128ELi128ELi32ELi4ES3_EELb0ELb0ELb0ELb0ELb0ELb0ELb1ELb0EEEvNS_16Flash_fwd_paramsE:
	.zero		1360


//--------------------- .nv.constant0._ZN5flash16flash_fwd_kernelI23Flash_fwd_kernel_traitsILi128ELi128ELi32ELi4ELb0ELb0EN7cutlass6half_tE19Flash_kernel_traitsILi128ELi128ELi32ELi4ES3_EELb1ELb0ELb0ELb1ELb0ELb0ELb0ELb1EEEvNS_16Flash_fwd_paramsE --------------------------
	.section	.nv.constant0._ZN5flash16flash_fwd_kernelI23Flash_fwd_kernel_traitsILi128ELi128ELi32ELi4ELb0ELb0EN7cutlass6half_tE19Flash_kernel_traitsILi128ELi128ELi32ELi4ES3_EELb1ELb0ELb0ELb1ELb0ELb0ELb0ELb1EEEvNS_16Flash_fwd_paramsE,"a",@progbits
	.sectionflags	@""
	.align	4
.nv.constant0._ZN5flash16flash_fwd_kernelI23Flash_fwd_kernel_traitsILi128ELi128ELi32ELi4ELb0ELb0EN7cutlass6half_tE19Flash_kernel_traitsILi128ELi128ELi32ELi4ES3_EELb1ELb0ELb0ELb1ELb0ELb0ELb0ELb1EEEvNS_16Flash_fwd_paramsE:
	.zero		1360


//--------------------- .nv.constant0._ZN5flash16flash_fwd_kernelI23Flash_fwd_kernel_traitsILi128ELi128ELi32ELi4ELb0ELb0EN7cutlass6half_tE19Flash_kernel_traitsILi128ELi128ELi32ELi4ES3_EELb0ELb0ELb0ELb1ELb0ELb0ELb1ELb0EEEvNS_16Flash_fwd_paramsE --------------------------
	.section	.nv.constant0._ZN5flash16flash_fwd_kernelI23Flash_fwd_kernel_traitsILi128ELi128ELi32ELi4ELb0ELb0EN7cutlass6half_tE19Flash_kernel_traitsILi128ELi128ELi32ELi4ES3_EELb0ELb0ELb0ELb1ELb0ELb0ELb1ELb0EEEvNS_16Flash_fwd_paramsE,"a",@progbits
	.sectionflags	@""
	.align	4
.nv.constant0._ZN5flash16flash_fwd_kernelI23Flash_fwd_kernel_traitsILi128ELi128ELi32ELi4ELb0ELb0EN7cutlass6half_tE19Flash_kernel_traitsILi128ELi128ELi32ELi4ES3_EELb0ELb0ELb0ELb1ELb0ELb0ELb1ELb0EEEvNS_16Flash_fwd_paramsE:
	.zero		1360


//--------------------- .nv.constant0._ZN5flash16flash_fwd_kernelI23Flash_fwd_kernel_traitsILi128ELi128ELi32ELi4ELb0ELb0EN7cutlass6half_tE19Flash_kernel_traitsILi128ELi128ELi32ELi4ES3_EELb1ELb0ELb1ELb0ELb0ELb1ELb0ELb0EEEvNS_16Flash_fwd_paramsE --------------------------
	.section	.nv.constant0._ZN5flash16flash_fwd_kernelI23Flash_fwd_kernel_traitsILi128ELi128ELi32ELi4ELb0ELb0EN7cutlass6half_tE19Flash_kernel_traitsILi128ELi128ELi32ELi4ES3_EELb1ELb0ELb1ELb0ELb0ELb1ELb0ELb0EEEvNS_16Flash_fwd_paramsE,"a",@progbits
	.sectionflags	@""
	.align	4
.nv.constant0._ZN5flash16flash_fwd_kernelI23Flash_fwd_kernel_traitsILi128ELi128ELi32ELi4ELb0ELb0EN7cutlass6half_tE19Flash_kernel_traitsILi128ELi128ELi32ELi4ES3_EELb1ELb0ELb1ELb0ELb0ELb1ELb0ELb0EEEvNS_16Flash_fwd_paramsE:
	.zero		1360


//--------------------- .nv.constant0._ZN5flash16flash_fwd_kernelI23Flash_fwd_kernel_traitsILi128ELi128ELi32ELi4ELb0ELb0EN7cutlass6half_tE19Flash_kernel_traitsILi128ELi128ELi32ELi4ES3_EELb0ELb0ELb1ELb0ELb0ELb1ELb1ELb0EEEvNS_16Flash_fwd_paramsE --------------------------
	.section	.nv.constant0._ZN5flash16flash_fwd_kernelI23Flash_fwd_kernel_traitsILi128ELi128ELi32ELi4ELb0ELb0EN7cutlass6half_tE19Flash_kernel_traitsILi128ELi128ELi32ELi4ES3_EELb0ELb0ELb1ELb0ELb0ELb1ELb1ELb0EEEvNS_16Flash_fwd_paramsE,"a",@progbits
	.sectionflags	@""
	.align	4
.nv.constant0._ZN5flash16flash_fwd_kernelI23Flash_fwd_kernel_traitsILi128ELi128ELi32ELi4ELb0ELb0EN7cutlass6half_tE19Flash_kernel_traitsILi128ELi128ELi32ELi4ES3_EELb0ELb0ELb1ELb0ELb0ELb1ELb1ELb0EEEvNS_16Flash_fwd_paramsE:
	.zero		1360


//--------------------- .nv.constant0._ZN5flash16flash_fwd_kernelI23Flash_fwd_kernel_traitsILi128ELi128ELi32ELi4ELb0ELb0EN7cutlass6half_tE19Flash_kernel_traitsILi128ELi128ELi32ELi4ES3_EELb1ELb0ELb1ELb1ELb0ELb0ELb0ELb0EEEvNS_16Flash_fwd_paramsE --------------------------
	.section	.nv.constant0._ZN5flash16flash_fwd_kernelI23Flash_fwd_kernel_traitsILi128ELi128ELi32ELi4ELb0ELb0EN7cutlass6half_tE19Flash_kernel_traitsILi128ELi128ELi32ELi4ES3_EELb1ELb0ELb1ELb1ELb0ELb0ELb0ELb0EEEvNS_16Flash_fwd_paramsE,"a",@progbits
	.sectionflags	@""
	.align	4
.nv.constant0._ZN5flash16flash_fwd_kernelI23Flash_fwd_kernel_traitsILi128ELi128ELi32ELi4ELb0ELb0EN7cutlass6half_tE19Flash_kernel_traitsILi128ELi128ELi32ELi4ES3_EELb1ELb0ELb1ELb1ELb0ELb0ELb0ELb0EEEvNS_16Flash_fwd_paramsE:
	.zero		1360


//--------------------- .nv.constant0._ZN5flash16flash_fwd_kernelI23Flash_fwd_kernel_traitsILi128ELi128ELi32ELi4ELb0ELb0EN7cutlass6half_tE19Flash_kernel_traitsILi128ELi128ELi32ELi4ES3_EELb1ELb0ELb1ELb0ELb0ELb0ELb0ELb1EEEvNS_16Flash_fwd_paramsE --------------------------
	.section	.nv.constant0._ZN5flash16flash_fwd_kernelI23Flash_fwd_kernel_traitsILi128ELi128ELi32ELi4ELb0ELb0EN7cutlass6half_tE19Flash_kernel_traitsILi128ELi128ELi32ELi4ES3_EELb1ELb0ELb1ELb0ELb0ELb0ELb0ELb1EEEvNS_16Flash_fwd_paramsE,"a",@progbits
	.sectionflags	@""
	.align	4
.nv.constant0._ZN5flash16flash_fwd_kernelI23Flash_fwd_kernel_traitsILi128ELi128ELi32ELi4ELb0ELb0EN7cutlass6half_tE19Flash_kernel_traitsILi128ELi128ELi32ELi4ES3_EELb1ELb0ELb1ELb0ELb0ELb0ELb0ELb1EEEvNS_16Flash_fwd_paramsE:
	.zero		1360


//--------------------- .nv.constant0._ZN5flash16flash_fwd_kernelI23Flash_fwd_kernel_traitsILi128ELi128ELi32ELi4ELb0ELb0EN7cutlass6half_tE19Flash_kernel_traitsILi128ELi128ELi32ELi4ES3_EELb0ELb0ELb1ELb0ELb0ELb0ELb1ELb0EEEvNS_16Flash_fwd_paramsE --------------------------
	.section	.nv.constant0._ZN5flash16flash_fwd_kernelI23Flash_fwd_kernel_traitsILi128ELi128ELi32ELi4ELb0ELb0EN7cutlass6half_tE19Flash_kernel_traitsILi128ELi128ELi32ELi4ES3_EELb0ELb0ELb1ELb0ELb0ELb0ELb1ELb0EEEvNS_16Flash_fwd_paramsE,"a",@progbits
	.sectionflags	@""
	.align	4
.nv.constant0._ZN5flash16flash_fwd_kernelI23Flash_fwd_kernel_traitsILi128ELi128ELi32ELi4ELb0ELb0EN7cutlass6half_tE19Flash_kernel_traitsILi128ELi128ELi32ELi4ES3_EELb0ELb0ELb1ELb0ELb0ELb0ELb1ELb0EEEvNS_16Flash_fwd_paramsE:
	.zero		1360


//--------------------- .nv.constant0._ZN5flash16flash_fwd_kernelI23Flash_fwd_kernel_traitsILi128ELi128ELi32ELi4ELb0ELb0EN7cutlass6half_tE19Flash_kernel_traitsILi128ELi128ELi32ELi4ES3_EELb1ELb0ELb1ELb1ELb0ELb0ELb0ELb1EEEvNS_16Flash_fwd_paramsE --------------------------
	.section	.nv.constant0._ZN5flash16flash_fwd_kernelI23Flash_fwd_kernel_traitsILi128ELi128ELi32ELi4ELb0ELb0EN7cutlass6half_tE19Flash_kernel_traitsILi128ELi128ELi32ELi4ES3_EELb1ELb0ELb1ELb1ELb0ELb0ELb0ELb1EEEvNS_16Flash_fwd_paramsE,"a",@progbits
	.sectionflags	@""
	.align	4
.nv.constant0._ZN5flash16flash_fwd_kernelI23Flash_fwd_kernel_traitsILi128ELi128ELi32ELi4ELb0ELb0EN7cutlass6half_tE19Flash_kernel_traitsILi128ELi128ELi32ELi4ES3_EELb1ELb0ELb1ELb1ELb0ELb0ELb0ELb1EEEvNS_16Flash_fwd_paramsE:
	.zero		1360


//--------------------- .nv.constant0._ZN5flash16flash_fwd_kernelI23Flash_fwd_kernel_traitsILi128ELi128ELi32ELi4ELb0ELb0EN7cutlass6half_tE19Flash_kernel_traitsILi128ELi128ELi32ELi4ES3_EELb0ELb0ELb1ELb1ELb0ELb0ELb1ELb0EEEvNS_16Flash_fwd_paramsE --------------------------
	.section	.nv.constant0._ZN5flash16flash_fwd_kernelI23Flash_fwd_kernel_traitsILi128ELi128ELi32ELi4ELb0ELb0EN7cutlass6half_tE19Flash_kernel_traitsILi128ELi128ELi32ELi4ES3_EELb0ELb0ELb1ELb1ELb0ELb0ELb1ELb0EEEvNS_16Flash_fwd_paramsE,"a",@progbits
	.sectionflags	@""
	.align	4
.nv.constant0._ZN5flash16flash_fwd_kernelI23Flash_fwd_kernel_traitsILi128ELi128ELi32ELi4ELb0ELb0EN7cutlass6half_tE19Flash_kernel_traitsILi128ELi128ELi32ELi4ES3_EELb0ELb0ELb1ELb1ELb0ELb0ELb1ELb0EEEvNS_16Flash_fwd_paramsE:
	.zero		1360


//--------------------- SYMBOLS --------------------------

	.type		.nv.reservedSmem.offset0,@object
	.size		.nv.reservedSmem.offset0,0x4
	.type		.nv.reservedSmem.cap,@object
	.size		.nv.reservedSmem.cap,0x4
